	.target	sm_100a

	.elftype	@"ET_EXEC"


//--------------------- .note.nv.tkinfo           --------------------------
	.section	.note.nv.tkinfo,"",@"SHT_NOTE"
	.sectionflags	@"SHF_NOTE_NV_TKINFO"
	.tkinfo
        /*0018*/ 	.word	0x00000002
        /*0030*/ 	.string	""
        /*0030*/ 	.string	"ptxas"
        /*0030*/ 	.string	"Cuda compilation tools, release 13.0, V13.0.88"
        /*0030*/ 	.string	"Build cuda_13.0.r13.0/compiler.36424714_0"
        /*0030*/ 	.string	"-arch sm_100a -m 64 "



//--------------------- .note.nv.cuinfo           --------------------------
	.section	.note.nv.cuinfo,"",@"SHT_NOTE"
	.sectionflags	@"SHF_NOTE_NV_CUINFO"
        /*0018*/ 	.short	0x0002
        /*001a*/ 	.short	0x0064
        /*001c*/ 	.short	0x0082
	.zero		2


//--------------------- .nv.info                  --------------------------
	.section	.nv.info,"",@"SHT_CUDA_INFO"
	.align	4


	//----- nvinfo : EIATTR_REGCOUNT
	.align		4
        /*0000*/ 	.byte	0x04, 0x2f
        /*0002*/ 	.short	(.L_1 - .L_0)
	.align		4
.L_0:
        /*0004*/ 	.word	index@(_ZN10layer_norm13ln_bwd_kernelINS_13Kernel_traitsIfffffjLj3072ELj1ELj1ELj4ELj16ENS_18Kernel_traits_baseILj3072EfffffjLj128EEEEELb1ELb1ELb1ELb1EEEvNS_9BwdParamsE)
        /*0008*/ 	.word	0x000000fe


	//----- nvinfo : EIATTR_FRAME_SIZE
	.align		4
.L_1:
        /*000c*/ 	.byte	0x04, 0x11
        /*000e*/ 	.short	(.L_3 - .L_2)
	.align		4
.L_2:
        /*0010*/ 	.word	index@(_ZN10layer_norm13ln_bwd_kernelINS_13Kernel_traitsIfffffjLj3072ELj1ELj1ELj4ELj16ENS_18Kernel_traits_baseILj3072EfffffjLj128EEEEELb1ELb1ELb1ELb1EEEvNS_9BwdParamsE)
        /*0014*/ 	.word	0x00000000


	//----- nvinfo : EIATTR_REGCOUNT
	.align		4
.L_3:
        /*0018*/ 	.byte	0x04, 0x2f
        /*001a*/ 	.short	(.L_5 - .L_4)
	.align		4
.L_4:
        /*001c*/ 	.word	index@(_ZN10layer_norm22ln_bwd_finalize_kernelINS_22Kernel_traits_finalizeILj3072EfffffjLb1ELj1024ELj4ENS_18Kernel_traits_baseILj3072EfffffjLj1024EEEEELb1ELb1EEEvNS_9BwdParamsE)
        /*0020*/ 	.word	0x00000020


	//----- nvinfo : EIATTR_FRAME_SIZE
	.align		4
.L_5:
        /*0024*/ 	.byte	0x04, 0x11
        /*0026*/ 	.short	(.L_7 - .L_6)
	.align		4
.L_6:
        /*0028*/ 	.word	index@(_ZN10layer_norm22ln_bwd_finalize_kernelINS_22Kernel_traits_finalizeILj3072EfffffjLb1ELj1024ELj4ENS_18Kernel_traits_baseILj3072EfffffjLj1024EEEEELb1ELb1EEEvNS_9BwdParamsE)
        /*002c*/ 	.word	0x00000000


	//----- nvinfo : EIATTR_REGCOUNT
	.align		4
.L_7:
        /*0030*/ 	.byte	0x04, 0x2f
        /*0032*/ 	.short	(.L_9 - .L_8)
	.align		4
.L_8:
        /*0034*/ 	.word	index@(_ZN10layer_norm13ln_bwd_kernelINS_13Kernel_traitsIfffffjLj3072ELj1ELj1ELj4ELj16ENS_18Kernel_traits_baseILj3072EfffffjLj128EEEEELb1ELb1ELb1ELb0EEEvNS_9BwdParamsE)
        /*0038*/ 	.word	0x000000f6


	//----- nvinfo : EIATTR_FRAME_SIZE
	.align		4
.L_9:
        /*003c*/ 	.byte	0x04, 0x11
        /*003e*/ 	.short	(.L_11 - .L_10)
	.align		4
.L_10:
        /*0040*/ 	.word	index@(_ZN10layer_norm13ln_bwd_kernelINS_13Kernel_traitsIfffffjLj3072ELj1ELj1ELj4ELj16ENS_18Kernel_traits_baseILj3072EfffffjLj128EEEEELb1ELb1ELb1ELb0EEEvNS_9BwdParamsE)
        /*0044*/ 	.word	0x00000000


	//----- nvinfo : EIATTR_REGCOUNT
	.align		4
.L_11:
        /*0048*/ 	.byte	0x04, 0x2f
        /*004a*/ 	.short	(.L_13 - .L_12)
	.align		4
.L_12:
        /*004c*/ 	.word	index@(_ZN10layer_norm22ln_bwd_finalize_kernelINS_22Kernel_traits_finalizeILj3072EfffffjLb1ELj1024ELj4ENS_18Kernel_traits_baseILj3072EfffffjLj1024EEEEELb1ELb0EEEvNS_9BwdParamsE)
        /*0050*/ 	.word	0x00000020


	//----- nvinfo : EIATTR_FRAME_SIZE
	.align		4
.L_13:
        /*0054*/ 	.byte	0x04, 0x11
        /*0056*/ 	.short	(.L_15 - .L_14)
	.align		4
.L_14:
        /*0058*/ 	.word	index@(_ZN10layer_norm22ln_bwd_finalize_kernelINS_22Kernel_traits_finalizeILj3072EfffffjLb1ELj1024ELj4ENS_18Kernel_traits_baseILj3072EfffffjLj1024EEEEELb1ELb0EEEvNS_9BwdParamsE)
        /*005c*/ 	.word	0x00000000


	//----- nvinfo : EIATTR_REGCOUNT
	.align		4
.L_15:
        /*0060*/ 	.byte	0x04, 0x2f
        /*0062*/ 	.short	(.L_17 - .L_16)
	.align		4
.L_16:
        /*0064*/ 	.word	index@(_ZN10layer_norm13ln_bwd_kernelINS_13Kernel_traitsIfffffjLj3072ELj1ELj1ELj4ELj16ENS_18Kernel_traits_baseILj3072EfffffjLj128EEEEELb1ELb1ELb0ELb1EEEvNS_9BwdParamsE)
        /*0068*/ 	.word	0x000000fe


	//----- nvinfo : EIATTR_FRAME_SIZE
	.align		4
.L_17:
        /*006c*/ 	.byte	0x04, 0x11
        /*006e*/ 	.short	(.L_19 - .L_18)
	.align		4
.L_18:
        /*0070*/ 	.word	index@(_ZN10layer_norm13ln_bwd_kernelINS_13Kernel_traitsIfffffjLj3072ELj1ELj1ELj4ELj16ENS_18Kernel_traits_baseILj3072EfffffjLj128EEEEELb1ELb1ELb0ELb1EEEvNS_9BwdParamsE)
        /*0074*/ 	.word	0x00000000


	//----- nvinfo : EIATTR_REGCOUNT
	.align		4
.L_19:
        /*0078*/ 	.byte	0x04, 0x2f
        /*007a*/ 	.short	(.L_21 - .L_20)
	.align		4
.L_20:
        /*007c*/ 	.word	index@(_ZN10layer_norm13ln_bwd_kernelINS_13Kernel_traitsIfffffjLj3072ELj1ELj1ELj4ELj16ENS_18Kernel_traits_baseILj3072EfffffjLj128EEEEELb1ELb1ELb0ELb0EEEvNS_9BwdParamsE)
        /*0080*/ 	.word	0x000000e6


	//----- nvinfo : EIATTR_FRAME_SIZE
	.align		4
.L_21:
        /*0084*/ 	.byte	0x04, 0x11
        /*0086*/ 	.short	(.L_23 - .L_22)
	.align		4
.L_22:
        /*0088*/ 	.word	index@(_ZN10layer_norm13ln_bwd_kernelINS_13Kernel_traitsIfffffjLj3072ELj1ELj1ELj4ELj16ENS_18Kernel_traits_baseILj3072EfffffjLj128EEEEELb1ELb1ELb0ELb0EEEvNS_9BwdParamsE)
        /*008c*/ 	.word	0x00000000


	//----- nvinfo : EIATTR_REGCOUNT
	.align		4
.L_23:
        /*0090*/ 	.byte	0x04, 0x2f
        /*0092*/ 	.short	(.L_25 - .L_24)
	.align		4
.L_24:
        /*0094*/ 	.word	index@(_ZN10layer_norm13ln_bwd_kernelINS_13Kernel_traitsIfffffjLj3072ELj1ELj1ELj4ELj16ENS_18Kernel_traits_baseILj3072EfffffjLj128EEEEELb1ELb0ELb1ELb1EEEvNS_9BwdParamsE)
        /*0098*/ 	.word	0x000000c4


	//----- nvinfo : EIATTR_FRAME_SIZE
	.align		4
.L_25:
        /*009c*/ 	.byte	0x04, 0x11
        /*009e*/ 	.short	(.L_27 - .L_26)
	.align		4
.L_26:
        /*00a0*/ 	.word	index@(_ZN10layer_norm13ln_bwd_kernelINS_13Kernel_traitsIfffffjLj3072ELj1ELj1ELj4ELj16ENS_18Kernel_traits_baseILj3072EfffffjLj128EEEEELb1ELb0ELb1ELb1EEEvNS_9BwdParamsE)
        /*00a4*/ 	.word	0x00000000


	//----- nvinfo : EIATTR_REGCOUNT
	.align		4
.L_27:
        /*00a8*/ 	.byte	0x04, 0x2f
        /*00aa*/ 	.short	(.L_29 - .L_28)
	.align		4
.L_28:
        /*00ac*/ 	.word	index@(_ZN10layer_norm22ln_bwd_finalize_kernelINS_22Kernel_traits_finalizeILj3072EfffffjLb0ELj1024ELj4ENS_18Kernel_traits_baseILj3072EfffffjLj1024EEEEELb0ELb1EEEvNS_9BwdParamsE)
        /*00b0*/ 	.word	0x0000003f


	//----- nvinfo : EIATTR_FRAME_SIZE
	.align		4
.L_29:
        /*00b4*/ 	.byte	0x04, 0x11
        /*00b6*/ 	.short	(.L_31 - .L_30)
	.align		4
.L_30:
        /*00b8*/ 	.word	index@(_ZN10layer_norm22ln_bwd_finalize_kernelINS_22Kernel_traits_finalizeILj3072EfffffjLb0ELj1024ELj4ENS_18Kernel_traits_baseILj3072EfffffjLj1024EEEEELb0ELb1EEEvNS_9BwdParamsE)
        /*00bc*/ 	.word	0x00000000


	//----- nvinfo : EIATTR_REGCOUNT
	.align		4
.L_31:
        /*00c0*/ 	.byte	0x04, 0x2f
        /*00c2*/ 	.short	(.L_33 - .L_32)
	.align		4
.L_32:
        /*00c4*/ 	.word	index@(_ZN10layer_norm13ln_bwd_kernelINS_13Kernel_traitsIfffffjLj3072ELj1ELj1ELj4ELj16ENS_18Kernel_traits_baseILj3072EfffffjLj128EEEEELb1ELb0ELb1ELb0EEEvNS_9BwdParamsE)
        /*00c8*/ 	.word	0x000000c7


	//----- nvinfo : EIATTR_FRAME_SIZE
	.align		4
.L_33:
        /*00cc*/ 	.byte	0x04, 0x11
        /*00ce*/ 	.short	(.L_35 - .L_34)
	.align		4
.L_34:
        /*00d0*/ 	.word	index@(_ZN10layer_norm13ln_bwd_kernelINS_13Kernel_traitsIfffffjLj3072ELj1ELj1ELj4ELj16ENS_18Kernel_traits_baseILj3072EfffffjLj128EEEEELb1ELb0ELb1ELb0EEEvNS_9BwdParamsE)
        /*00d4*/ 	.word	0x00000000


	//----- nvinfo : EIATTR_REGCOUNT
	.align		4
.L_35:
        /*00d8*/ 	.byte	0x04, 0x2f
        /*00da*/ 	.short	(.L_37 - .L_36)
	.align		4
.L_36:
        /*00dc*/ 	.word	index@(_ZN10layer_norm22ln_bwd_finalize_kernelINS_22Kernel_traits_finalizeILj3072EfffffjLb0ELj1024ELj4ENS_18Kernel_traits_baseILj3072EfffffjLj1024EEEEELb0ELb0EEEvNS_9BwdParamsE)
        /*00e0*/ 	.word	0x0000003f


	//----- nvinfo : EIATTR_FRAME_SIZE
	.align		4
.L_37:
        /*00e4*/ 	.byte	0x04, 0x11
        /*00e6*/ 	.short	(.L_39 - .L_38)
	.align		4
.L_38:
        /*00e8*/ 	.word	index@(_ZN10layer_norm22ln_bwd_finalize_kernelINS_22Kernel_traits_finalizeILj3072EfffffjLb0ELj1024ELj4ENS_18Kernel_traits_baseILj3072EfffffjLj1024EEEEELb0ELb0EEEvNS_9BwdParamsE)
        /*00ec*/ 	.word	0x00000000


	//----- nvinfo : EIATTR_REGCOUNT
	.align		4
.L_39:
        /*00f0*/ 	.byte	0x04, 0x2f
        /*00f2*/ 	.short	(.L_41 - .L_40)
	.align		4
.L_40:
        /*00f4*/ 	.word	index@(_ZN10layer_norm13ln_bwd_kernelINS_13Kernel_traitsIfffffjLj3072ELj1ELj1ELj4ELj16ENS_18Kernel_traits_baseILj3072EfffffjLj128EEEEELb1ELb0ELb0ELb1EEEvNS_9BwdParamsE)
        /*00f8*/ 	.word	0x000000d0


	//----- nvinfo : EIATTR_FRAME_SIZE
	.align		4
.L_41:
        /*00fc*/ 	.byte	0x04, 0x11
        /*00fe*/ 	.short	(.L_43 - .L_42)
	.align		4
.L_42:
        /*0100*/ 	.word	index@(_ZN10layer_norm13ln_bwd_kernelINS_13Kernel_traitsIfffffjLj3072ELj1ELj1ELj4ELj16ENS_18Kernel_traits_baseILj3072EfffffjLj128EEEEELb1ELb0ELb0ELb1EEEvNS_9BwdParamsE)
        /*0104*/ 	.word	0x00000000


	//----- nvinfo : EIATTR_REGCOUNT
	.align		4
.L_43:
        /*0108*/ 	.byte	0x04, 0x2f
        /*010a*/ 	.short	(.L_45 - .L_44)
	.align		4
.L_44:
        /*010c*/ 	.word	index@(_ZN10layer_norm13ln_bwd_kernelINS_13Kernel_traitsIfffffjLj3072ELj1ELj1ELj4ELj16ENS_18Kernel_traits_baseILj3072EfffffjLj128EEEEELb1ELb0ELb0ELb0EEEvNS_9BwdParamsE)
        /*0110*/ 	.word	0x000000b0


	//----- nvinfo : EIATTR_FRAME_SIZE
	.align		4
.L_45:
        /*0114*/ 	.byte	0x04, 0x11
        /*0116*/ 	.short	(.L_47 - .L_46)
	.align		4
.L_46:
        /*0118*/ 	.word	index@(_ZN10layer_norm13ln_bwd_kernelINS_13Kernel_traitsIfffffjLj3072ELj1ELj1ELj4ELj16ENS_18Kernel_traits_baseILj3072EfffffjLj128EEEEELb1ELb0ELb0ELb0EEEvNS_9BwdParamsE)
        /*011c*/ 	.word	0x00000000


	//----- nvinfo : EIATTR_REGCOUNT
	.align		4
.L_47:
        /*0120*/ 	.byte	0x04, 0x2f
        /*0122*/ 	.short	(.L_49 - .L_48)
	.align		4
.L_48:
        /*0124*/ 	.word	index@(_ZN10layer_norm13ln_bwd_kernelINS_13Kernel_traitsIfffffjLj3072ELj1ELj1ELj4ELj16ENS_18Kernel_traits_baseILj3072EfffffjLj128EEEEELb0ELb1ELb1ELb1EEEvNS_9BwdParamsE)
        /*0128*/ 	.word	0x000000ec


	//----- nvinfo : EIATTR_FRAME_SIZE
	.align		4
.L_49:
        /*012c*/ 	.byte	0x04, 0x11
        /*012e*/ 	.short	(.L_51 - .L_50)
	.align		4
.L_50:
        /*0130*/ 	.word	index@(_ZN10layer_norm13ln_bwd_kernelINS_13Kernel_traitsIfffffjLj3072ELj1ELj1ELj4ELj16ENS_18Kernel_traits_baseILj3072EfffffjLj128EEEEELb0ELb1ELb1ELb1EEEvNS_9BwdParamsE)
        /*0134*/ 	.word	0x00000000


	//----- nvinfo : EIATTR_REGCOUNT
	.align		4
.L_51:
        /*0138*/ 	.byte	0x04, 0x2f
        /*013a*/ 	.short	(.L_53 - .L_52)
	.align		4
.L_52:
        /*013c*/ 	.word	index@(_ZN10layer_norm13ln_bwd_kernelINS_13Kernel_traitsIfffffjLj3072ELj1ELj1ELj4ELj16ENS_18Kernel_traits_baseILj3072EfffffjLj128EEEEELb0ELb1ELb1ELb0EEEvNS_9BwdParamsE)
        /*0140*/ 	.word	0x000000e6


	//----- nvinfo : EIATTR_FRAME_SIZE
	.align		4
.L_53:
        /*0144*/ 	.byte	0x04, 0x11
        /*0146*/ 	.short	(.L_55 - .L_54)
	.align		4
.L_54:
        /*0148*/ 	.word	index@(_ZN10layer_norm13ln_bwd_kernelINS_13Kernel_traitsIfffffjLj3072ELj1ELj1ELj4ELj16ENS_18Kernel_traits_baseILj3072EfffffjLj128EEEEELb0ELb1ELb1ELb0EEEvNS_9BwdParamsE)
        /*014c*/ 	.word	0x00000000


	//----- nvinfo : EIATTR_REGCOUNT
	.align		4
.L_55:
        /*0150*/ 	.byte	0x04, 0x2f
        /*0152*/ 	.short	(.L_57 - .L_56)
	.align		4
.L_56:
        /*0154*/ 	.word	index@(_ZN10layer_norm13ln_bwd_kernelINS_13Kernel_traitsIfffffjLj3072ELj1ELj1ELj4ELj16ENS_18Kernel_traits_baseILj3072EfffffjLj128EEEEELb0ELb1ELb0ELb1EEEvNS_9BwdParamsE)
        /*0158*/ 	.word	0x000000f7


	//----- nvinfo : EIATTR_FRAME_SIZE
	.align		4
.L_57:
        /*015c*/ 	.byte	0x04, 0x11
        /*015e*/ 	.short	(.L_59 - .L_58)
	.align		4
.L_58:
        /*0160*/ 	.word	index@(_ZN10layer_norm13ln_bwd_kernelINS_13Kernel_traitsIfffffjLj3072ELj1ELj1ELj4ELj16ENS_18Kernel_traits_baseILj3072EfffffjLj128EEEEELb0ELb1ELb0ELb1EEEvNS_9BwdParamsE)
        /*0164*/ 	.word	0x00000000


	//----- nvinfo : EIATTR_REGCOUNT
	.align		4
.L_59:
        /*0168*/ 	.byte	0x04, 0x2f
        /*016a*/ 	.short	(.L_61 - .L_60)
	.align		4
.L_60:
        /*016c*/ 	.word	index@(_ZN10layer_norm13ln_bwd_kernelINS_13Kernel_traitsIfffffjLj3072ELj1ELj1ELj4ELj16ENS_18Kernel_traits_baseILj3072EfffffjLj128EEEEELb0ELb1ELb0ELb0EEEvNS_9BwdParamsE)
        /*0170*/ 	.word	0x000000df


	//----- nvinfo : EIATTR_FRAME_SIZE
	.align		4
.L_61:
        /*0174*/ 	.byte	0x04, 0x11
        /*0176*/ 	.short	(.L_63 - .L_62)
	.align		4
.L_62:
        /*0178*/ 	.word	index@(_ZN10layer_norm13ln_bwd_kernelINS_13Kernel_traitsIfffffjLj3072ELj1ELj1ELj4ELj16ENS_18Kernel_traits_baseILj3072EfffffjLj128EEEEELb0ELb1ELb0ELb0EEEvNS_9BwdParamsE)
        /*017c*/ 	.word	0x00000000


	//----- nvinfo : EIATTR_REGCOUNT
	.align		4
.L_63:
        /*0180*/ 	.byte	0x04, 0x2f
        /*0182*/ 	.short	(.L_65 - .L_64)
	.align		4
.L_64:
        /*0184*/ 	.word	index@(_ZN10layer_norm13ln_bwd_kernelINS_13Kernel_traitsIfffffjLj3072ELj1ELj1ELj4ELj16ENS_18Kernel_traits_baseILj3072EfffffjLj128EEEEELb0ELb0ELb1ELb1EEEvNS_9BwdParamsE)
        /*0188*/ 	.word	0x000000be


	//----- nvinfo : EIATTR_FRAME_SIZE
	.align		4
.L_65:
        /*018c*/ 	.byte	0x04, 0x11
        /*018e*/ 	.short	(.L_67 - .L_66)
	.align		4
.L_66:
        /*0190*/ 	.word	index@(_ZN10layer_norm13ln_bwd_kernelINS_13Kernel_traitsIfffffjLj3072ELj1ELj1ELj4ELj16ENS_18Kernel_traits_baseILj3072EfffffjLj128EEEEELb0ELb0ELb1ELb1EEEvNS_9BwdParamsE)
        /*0194*/ 	.word	0x00000000


	//----- nvinfo : EIATTR_REGCOUNT
	.align		4
.L_67:
        /*0198*/ 	.byte	0x04, 0x2f
        /*019a*/ 	.short	(.L_69 - .L_68)
	.align		4
.L_68:
        /*019c*/ 	.word	index@(_ZN10layer_norm13ln_bwd_kernelINS_13Kernel_traitsIfffffjLj3072ELj1ELj1ELj4ELj16ENS_18Kernel_traits_baseILj3072EfffffjLj128EEEEELb0ELb0ELb1ELb0EEEvNS_9BwdParamsE)
        /*01a0*/ 	.word	0x000000ab


	//----- nvinfo : EIATTR_FRAME_SIZE
	.align		4
.L_69:
        /*01a4*/ 	.byte	0x04, 0x11
        /*01a6*/ 	.short	(.L_71 - .L_70)
	.align		4
.L_70:
        /*01a8*/ 	.word	index@(_ZN10layer_norm13ln_bwd_kernelINS_13Kernel_traitsIfffffjLj3072ELj1ELj1ELj4ELj16ENS_18Kernel_traits_baseILj3072EfffffjLj128EEEEELb0ELb0ELb1ELb0EEEvNS_9BwdParamsE)
        /*01ac*/ 	.word	0x00000000


	//----- nvinfo : EIATTR_REGCOUNT
	.align		4
.L_71:
        /*01b0*/ 	.byte	0x04, 0x2f
        /*01b2*/ 	.short	(.L_73 - .L_72)
	.align		4
.L_72:
        /*01b4*/ 	.word	index@(_ZN10layer_norm13ln_bwd_kernelINS_13Kernel_traitsIfffffjLj3072ELj1ELj1ELj4ELj16ENS_18Kernel_traits_baseILj3072EfffffjLj128EEEEELb0ELb0ELb0ELb1EEEvNS_9BwdParamsE)
        /*01b8*/ 	.word	0x000000a8


	//----- nvinfo : EIATTR_FRAME_SIZE
	.align		4
.L_73:
        /*01bc*/ 	.byte	0x04, 0x11
        /*01be*/ 	.short	(.L_75 - .L_74)
	.align		4
.L_74:
        /*01c0*/ 	.word	index@(_ZN10layer_norm13ln_bwd_kernelINS_13Kernel_traitsIfffffjLj3072ELj1ELj1ELj4ELj16ENS_18Kernel_traits_baseILj3072EfffffjLj128EEEEELb0ELb0ELb0ELb1EEEvNS_9BwdParamsE)
        /*01c4*/ 	.word	0x00000000


	//----- nvinfo : EIATTR_REGCOUNT
	.align		4
.L_75:
        /*01c8*/ 	.byte	0x04, 0x2f
        /*01ca*/ 	.short	(.L_77 - .L_76)
	.align		4
.L_76:
        /*01cc*/ 	.word	index@(_ZN10layer_norm13ln_bwd_kernelINS_13Kernel_traitsIfffffjLj3072ELj1ELj1ELj4ELj16ENS_18Kernel_traits_baseILj3072EfffffjLj128EEEEELb0ELb0ELb0ELb0EEEvNS_9BwdParamsE)
        /*01d0*/ 	.word	0x000000a8


	//----- nvinfo : EIATTR_FRAME_SIZE
	.align		4
.L_77:
        /*01d4*/ 	.byte	0x04, 0x11
        /*01d6*/ 	.short	(.L_79 - .L_78)
	.align		4
.L_78:
        /*01d8*/ 	.word	index@(_ZN10layer_norm13ln_bwd_kernelINS_13Kernel_traitsIfffffjLj3072ELj1ELj1ELj4ELj16ENS_18Kernel_traits_baseILj3072EfffffjLj128EEEEELb0ELb0ELb0ELb0EEEvNS_9BwdParamsE)
        /*01dc*/ 	.word	0x00000000


	//----- nvinfo : EIATTR_REGCOUNT
	.align		4
.L_79:
        /*01e0*/ 	.byte	0x04, 0x2f
        /*01e2*/ 	.short	(.L_81 - .L_80)
	.align		4
.L_80:
        /*01e4*/ 	.word	index@(_ZN10layer_norm13ln_bwd_kernelINS_13Kernel_traitsI6__halfffffjLj3072ELj1ELj1ELj4ELj16ENS_18Kernel_traits_baseILj3072ES2_ffffjLj128EEEEELb1ELb1ELb1ELb1EEEvNS_9BwdParamsE)
        /*01e8*/ 	.word	0x000000e8


	//----- nvinfo : EIATTR_FRAME_SIZE
	.align		4
.L_81:
        /*01ec*/ 	.byte	0x04, 0x11
        /*01ee*/ 	.short	(.L_83 - .L_82)
	.align		4
.L_82:
        /*01f0*/ 	.word	index@(_ZN10layer_norm13ln_bwd_kernelINS_13Kernel_traitsI6__halfffffjLj3072ELj1ELj1ELj4ELj16ENS_18Kernel_traits_baseILj3072ES2_ffffjLj128EEEEELb1ELb1ELb1ELb1EEEvNS_9BwdParamsE)
        /*01f4*/ 	.word	0x00000000


	//----- nvinfo : EIATTR_REGCOUNT
	.align		4
.L_83:
        /*01f8*/ 	.byte	0x04, 0x2f
        /*01fa*/ 	.short	(.L_85 - .L_84)
	.align		4
.L_84:
        /*01fc*/ 	.word	index@(_ZN10layer_norm22ln_bwd_finalize_kernelINS_22Kernel_traits_finalizeILj3072E6__halfffffjLb1ELj1024ELj4ENS_18Kernel_traits_baseILj3072ES2_ffffjLj1024EEEEELb1ELb1EEEvNS_9BwdParamsE)
        /*0200*/ 	.word	0x00000020


	//----- nvinfo : EIATTR_FRAME_SIZE
	.align		4
.L_85:
        /*0204*/ 	.byte	0x04, 0x11
        /*0206*/ 	.short	(.L_87 - .L_86)
	.align		4
.L_86:
        /*0208*/ 	.word	index@(_ZN10layer_norm22ln_bwd_finalize_kernelINS_22Kernel_traits_finalizeILj3072E6__halfffffjLb1ELj1024ELj4ENS_18Kernel_traits_baseILj3072ES2_ffffjLj1024EEEEELb1ELb1EEEvNS_9BwdParamsE)
        /*020c*/ 	.word	0x00000000


	//----- nvinfo : EIATTR_REGCOUNT
	.align		4
.L_87:
        /*0210*/ 	.byte	0x04, 0x2f
        /*0212*/ 	.short	(.L_89 - .L_88)
	.align		4
.L_88:
        /*0214*/ 	.word	index@(_ZN10layer_norm13ln_bwd_kernelINS_13Kernel_traitsI6__halfffffjLj3072ELj1ELj1ELj4ELj16ENS_18Kernel_traits_baseILj3072ES2_ffffjLj128EEEEELb1ELb1ELb1ELb0EEEvNS_9BwdParamsE)
        /*0218*/ 	.word	0x000000e4


	//----- nvinfo : EIATTR_FRAME_SIZE
	.align		4
.L_89:
        /*021c*/ 	.byte	0x04, 0x11
        /*021e*/ 	.short	(.L_91 - .L_90)
	.align		4
.L_90:
        /*0220*/ 	.word	index@(_ZN10layer_norm13ln_bwd_kernelINS_13Kernel_traitsI6__halfffffjLj3072ELj1ELj1ELj4ELj16ENS_18Kernel_traits_baseILj3072ES2_ffffjLj128EEEEELb1ELb1ELb1ELb0EEEvNS_9BwdParamsE)
        /*0224*/ 	.word	0x00000000


	//----- nvinfo : EIATTR_REGCOUNT
	.align		4
.L_91:
        /*0228*/ 	.byte	0x04, 0x2f
        /*022a*/ 	.short	(.L_93 - .L_92)
	.align		4
.L_92:
        /*022c*/ 	.word	index@(_ZN10layer_norm22ln_bwd_finalize_kernelINS_22Kernel_traits_finalizeILj3072E6__halfffffjLb1ELj1024ELj4ENS_18Kernel_traits_baseILj3072ES2_ffffjLj1024EEEEELb1ELb0EEEvNS_9BwdParamsE)
        /*0230*/ 	.word	0x00000020


	//----- nvinfo : EIATTR_FRAME_SIZE
	.align		4
.L_93:
        /*0234*/ 	.byte	0x04, 0x11
        /*0236*/ 	.short	(.L_95 - .L_94)
	.align		4
.L_94:
        /*0238*/ 	.word	index@(_ZN10layer_norm22ln_bwd_finalize_kernelINS_22Kernel_traits_finalizeILj3072E6__halfffffjLb1ELj1024ELj4ENS_18Kernel_traits_baseILj3072ES2_ffffjLj1024EEEEELb1ELb0EEEvNS_9BwdParamsE)
        /*023c*/ 	.word	0x00000000


	//----- nvinfo : EIATTR_REGCOUNT
	.align		4
.L_95:
        /*0240*/ 	.byte	0x04, 0x2f
        /*0242*/ 	.short	(.L_97 - .L_96)
	.align		4
.L_96:
        /*0244*/ 	.word	index@(_ZN10layer_norm13ln_bwd_kernelINS_13Kernel_traitsI6__halfffffjLj3072ELj1ELj1ELj4ELj16ENS_18Kernel_traits_baseILj3072ES2_ffffjLj128EEEEELb1ELb1ELb0ELb1EEEvNS_9BwdParamsE)
        /*0248*/ 	.word	0x000000fe


	//----- nvinfo : EIATTR_FRAME_SIZE
	.align		4
.L_97:
        /*024c*/ 	.byte	0x04, 0x11
        /*024e*/ 	.short	(.L_99 - .L_98)
	.align		4
.L_98:
        /*0250*/ 	.word	index@(_ZN10layer_norm13ln_bwd_kernelINS_13Kernel_traitsI6__halfffffjLj3072ELj1ELj1ELj4ELj16ENS_18Kernel_traits_baseILj3072ES2_ffffjLj128EEEEELb1ELb1ELb0ELb1EEEvNS_9BwdParamsE)
        /*0254*/ 	.word	0x00000000


	//----- nvinfo : EIATTR_REGCOUNT
	.align		4
.L_99:
        /*0258*/ 	.byte	0x04, 0x2f
        /*025a*/ 	.short	(.L_101 - .L_100)
	.align		4
.L_100:
        /*025c*/ 	.word	index@(_ZN10layer_norm13ln_bwd_kernelINS_13Kernel_traitsI6__halfffffjLj3072ELj1ELj1ELj4ELj16ENS_18Kernel_traits_baseILj3072ES2_ffffjLj128EEEEELb1ELb1ELb0ELb0EEEvNS_9BwdParamsE)
        /*0260*/ 	.word	0x000000cf


	//----- nvinfo : EIATTR_FRAME_SIZE
	.align		4
.L_101:
        /*0264*/ 	.byte	0x04, 0x11
        /*0266*/ 	.short	(.L_103 - .L_102)
	.align		4
.L_102:
        /*0268*/ 	.word	index@(_ZN10layer_norm13ln_bwd_kernelINS_13Kernel_traitsI6__halfffffjLj3072ELj1ELj1ELj4ELj16ENS_18Kernel_traits_baseILj3072ES2_ffffjLj128EEEEELb1ELb1ELb0ELb0EEEvNS_9BwdParamsE)
        /*026c*/ 	.word	0x00000000


	//----- nvinfo : EIATTR_REGCOUNT
	.align		4
.L_103:
        /*0270*/ 	.byte	0x04, 0x2f
        /*0272*/ 	.short	(.L_105 - .L_104)
	.align		4
.L_104:
        /*0274*/ 	.word	index@(_ZN10layer_norm13ln_bwd_kernelINS_13Kernel_traitsI6__halfffffjLj3072ELj1ELj1ELj4ELj16ENS_18Kernel_traits_baseILj3072ES2_ffffjLj128EEEEELb1ELb0ELb1ELb1EEEvNS_9BwdParamsE)
        /*0278*/ 	.word	0x000000a8


	//----- nvinfo : EIATTR_FRAME_SIZE
	.align		4
.L_105:
        /*027c*/ 	.byte	0x04, 0x11
        /*027e*/ 	.short	(.L_107 - .L_106)
	.align		4
.L_106:
        /*0280*/ 	.word	index@(_ZN10layer_norm13ln_bwd_kernelINS_13Kernel_traitsI6__halfffffjLj3072ELj1ELj1ELj4ELj16ENS_18Kernel_traits_baseILj3072ES2_ffffjLj128EEEEELb1ELb0ELb1ELb1EEEvNS_9BwdParamsE)
        /*0284*/ 	.word	0x00000000


	//----- nvinfo : EIATTR_REGCOUNT
	.align		4
.L_107:
        /*0288*/ 	.byte	0x04, 0x2f
        /*028a*/ 	.short	(.L_109 - .L_108)
	.align		4
.L_108:
        /*028c*/ 	.word	index@(_ZN10layer_norm22ln_bwd_finalize_kernelINS_22Kernel_traits_finalizeILj3072E6__halfffffjLb0ELj1024ELj4ENS_18Kernel_traits_baseILj3072ES2_ffffjLj1024EEEEELb0ELb1EEEvNS_9BwdParamsE)
        /*0290*/ 	.word	0x0000003f


	//----- nvinfo : EIATTR_FRAME_SIZE
	.align		4
.L_109:
        /*0294*/ 	.byte	0x04, 0x11
        /*0296*/ 	.short	(.L_111 - .L_110)
	.align		4
.L_110:
        /*0298*/ 	.word	index@(_ZN10layer_norm22ln_bwd_finalize_kernelINS_22Kernel_traits_finalizeILj3072E6__halfffffjLb0ELj1024ELj4ENS_18Kernel_traits_baseILj3072ES2_ffffjLj1024EEEEELb0ELb1EEEvNS_9BwdParamsE)
        /*029c*/ 	.word	0x00000000


	//----- nvinfo : EIATTR_REGCOUNT
	.align		4
.L_111:
        /*02a0*/ 	.byte	0x04, 0x2f
        /*02a2*/ 	.short	(.L_113 - .L_112)
	.align		4
.L_112:
        /*02a4*/ 	.word	index@(_ZN10layer_norm13ln_bwd_kernelINS_13Kernel_traitsI6__halfffffjLj3072ELj1ELj1ELj4ELj16ENS_18Kernel_traits_baseILj3072ES2_ffffjLj128EEEEELb1ELb0ELb1ELb0EEEvNS_9BwdParamsE)
        /*02a8*/ 	.word	0x000000b2


	//----- nvinfo : EIATTR_FRAME_SIZE
	.align		4
.L_113:
        /*02ac*/ 	.byte	0x04, 0x11
        /*02ae*/ 	.short	(.L_115 - .L_114)
	.align		4
.L_114:
        /*02b0*/ 	.word	index@(_ZN10layer_norm13ln_bwd_kernelINS_13Kernel_traitsI6__halfffffjLj3072ELj1ELj1ELj4ELj16ENS_18Kernel_traits_baseILj3072ES2_ffffjLj128EEEEELb1ELb0ELb1ELb0EEEvNS_9BwdParamsE)
        /*02b4*/ 	.word	0x00000000


	//----- nvinfo : EIATTR_REGCOUNT
	.align		4
.L_115:
        /*02b8*/ 	.byte	0x04, 0x2f
        /*02ba*/ 	.short	(.L_117 - .L_116)
	.align		4
.L_116:
        /*02bc*/ 	.word	index@(_ZN10layer_norm22ln_bwd_finalize_kernelINS_22Kernel_traits_finalizeILj3072E6__halfffffjLb0ELj1024ELj4ENS_18Kernel_traits_baseILj3072ES2_ffffjLj1024EEEEELb0ELb0EEEvNS_9BwdParamsE)
        /*02c0*/ 	.word	0x0000003f


	//----- nvinfo : EIATTR_FRAME_SIZE
	.align		4
.L_117:
        /*02c4*/ 	.byte	0x04, 0x11
        /*02c6*/ 	.short	(.L_119 - .L_118)
	.align		4
.L_118:
        /*02c8*/ 	.word	index@(_ZN10layer_norm22ln_bwd_finalize_kernelINS_22Kernel_traits_finalizeILj3072E6__halfffffjLb0ELj1024ELj4ENS_18Kernel_traits_baseILj3072ES2_ffffjLj1024EEEEELb0ELb0EEEvNS_9BwdParamsE)
        /*02cc*/ 	.word	0x00000000


	//----- nvinfo : EIATTR_REGCOUNT
	.align		4
.L_119:
        /*02d0*/ 	.byte	0x04, 0x2f
        /*02d2*/ 	.short	(.L_121 - .L_120)
	.align		4
.L_120:
        /*02d4*/ 	.word	index@(_ZN10layer_norm13ln_bwd_kernelINS_13Kernel_traitsI6__halfffffjLj3072ELj1ELj1ELj4ELj16ENS_18Kernel_traits_baseILj3072ES2_ffffjLj128EEEEELb1ELb0ELb0ELb1EEEvNS_9BwdParamsE)
        /*02d8*/ 	.word	0x000000ce


	//----- nvinfo : EIATTR_FRAME_SIZE
	.align		4
.L_121:
        /*02dc*/ 	.byte	0x04, 0x11
        /*02de*/ 	.short	(.L_123 - .L_122)
	.align		4
.L_122:
        /*02e0*/ 	.word	index@(_ZN10layer_norm13ln_bwd_kernelINS_13Kernel_traitsI6__halfffffjLj3072ELj1ELj1ELj4ELj16ENS_18Kernel_traits_baseILj3072ES2_ffffjLj128EEEEELb1ELb0ELb0ELb1EEEvNS_9BwdParamsE)
        /*02e4*/ 	.word	0x00000000


	//----- nvinfo : EIATTR_REGCOUNT
	.align		4
.L_123:
        /*02e8*/ 	.byte	0x04, 0x2f
        /*02ea*/ 	.short	(.L_125 - .L_124)
	.align		4
.L_124:
        /*02ec*/ 	.word	index@(_ZN10layer_norm13ln_bwd_kernelINS_13Kernel_traitsI6__halfffffjLj3072ELj1ELj1ELj4ELj16ENS_18Kernel_traits_baseILj3072ES2_ffffjLj128EEEEELb1ELb0ELb0ELb0EEEvNS_9BwdParamsE)
        /*02f0*/ 	.word	0x000000a4


	//----- nvinfo : EIATTR_FRAME_SIZE
	.align		4
.L_125:
        /*02f4*/ 	.byte	0x04, 0x11
        /*02f6*/ 	.short	(.L_127 - .L_126)
	.align		4
.L_126:
        /*02f8*/ 	.word	index@(_ZN10layer_norm13ln_bwd_kernelINS_13Kernel_traitsI6__halfffffjLj3072ELj1ELj1ELj4ELj16ENS_18Kernel_traits_baseILj3072ES2_ffffjLj128EEEEELb1ELb0ELb0ELb0EEEvNS_9BwdParamsE)
        /*02fc*/ 	.word	0x00000000


	//----- nvinfo : EIATTR_REGCOUNT
	.align		4
.L_127:
        /*0300*/ 	.byte	0x04, 0x2f
        /*0302*/ 	.short	(.L_129 - .L_128)
	.align		4
.L_128:
        /*0304*/ 	.word	index@(_ZN10layer_norm13ln_bwd_kernelINS_13Kernel_traitsI6__halfffffjLj3072ELj1ELj1ELj4ELj16ENS_18Kernel_traits_baseILj3072ES2_ffffjLj128EEEEELb0ELb1ELb1ELb1EEEvNS_9BwdParamsE)
        /*0308*/ 	.word	0x000000e2


	//----- nvinfo : EIATTR_FRAME_SIZE
	.align		4
.L_129:
        /*030c*/ 	.byte	0x04, 0x11
        /*030e*/ 	.short	(.L_131 - .L_130)
	.align		4
.L_130:
        /*0310*/ 	.word	index@(_ZN10layer_norm13ln_bwd_kernelINS_13Kernel_traitsI6__halfffffjLj3072ELj1ELj1ELj4ELj16ENS_18Kernel_traits_baseILj3072ES2_ffffjLj128EEEEELb0ELb1ELb1ELb1EEEvNS_9BwdParamsE)
        /*0314*/ 	.word	0x00000000


	//----- nvinfo : EIATTR_REGCOUNT
	.align		4
.L_131:
        /*0318*/ 	.byte	0x04, 0x2f
        /*031a*/ 	.short	(.L_133 - .L_132)
	.align		4
.L_132:
        /*031c*/ 	.word	index@(_ZN10layer_norm13ln_bwd_kernelINS_13Kernel_traitsI6__halfffffjLj3072ELj1ELj1ELj4ELj16ENS_18Kernel_traits_baseILj3072ES2_ffffjLj128EEEEELb0ELb1ELb1ELb0EEEvNS_9BwdParamsE)
        /*0320*/ 	.word	0x000000cf


	//----- nvinfo : EIATTR_FRAME_SIZE
	.align		4
.L_133:
        /*0324*/ 	.byte	0x04, 0x11
        /*0326*/ 	.short	(.L_135 - .L_134)
	.align		4
.L_134:
        /*0328*/ 	.word	index@(_ZN10layer_norm13ln_bwd_kernelINS_13Kernel_traitsI6__halfffffjLj3072ELj1ELj1ELj4ELj16ENS_18Kernel_traits_baseILj3072ES2_ffffjLj128EEEEELb0ELb1ELb1ELb0EEEvNS_9BwdParamsE)
        /*032c*/ 	.word	0x00000000


	//----- nvinfo : EIATTR_REGCOUNT
	.align		4
.L_135:
        /*0330*/ 	.byte	0x04, 0x2f
        /*0332*/ 	.short	(.L_137 - .L_136)
	.align		4
.L_136:
        /*0334*/ 	.word	index@(_ZN10layer_norm13ln_bwd_kernelINS_13Kernel_traitsI6__halfffffjLj3072ELj1ELj1ELj4ELj16ENS_18Kernel_traits_baseILj3072ES2_ffffjLj128EEEEELb0ELb1ELb0ELb1EEEvNS_9BwdParamsE)
        /*0338*/ 	.word	0x000000f3


	//----- nvinfo : EIATTR_FRAME_SIZE
	.align		4
.L_137:
        /*033c*/ 	.byte	0x04, 0x11
        /*033e*/ 	.short	(.L_139 - .L_138)
	.align		4
.L_138:
        /*0340*/ 	.word	index@(_ZN10layer_norm13ln_bwd_kernelINS_13Kernel_traitsI6__halfffffjLj3072ELj1ELj1ELj4ELj16ENS_18Kernel_traits_baseILj3072ES2_ffffjLj128EEEEELb0ELb1ELb0ELb1EEEvNS_9BwdParamsE)
        /*0344*/ 	.word	0x00000000


	//----- nvinfo : EIATTR_REGCOUNT
	.align		4
.L_139:
        /*0348*/ 	.byte	0x04, 0x2f
        /*034a*/ 	.short	(.L_141 - .L_140)
	.align		4
.L_140:
        /*034c*/ 	.word	index@(_ZN10layer_norm13ln_bwd_kernelINS_13Kernel_traitsI6__halfffffjLj3072ELj1ELj1ELj4ELj16ENS_18Kernel_traits_baseILj3072ES2_ffffjLj128EEEEELb0ELb1ELb0ELb0EEEvNS_9BwdParamsE)
        /*0350*/ 	.word	0x000000c6


	//----- nvinfo : EIATTR_FRAME_SIZE
	.align		4
.L_141:
        /*0354*/ 	.byte	0x04, 0x11
        /*0356*/ 	.short	(.L_143 - .L_142)
	.align		4
.L_142:
        /*0358*/ 	.word	index@(_ZN10layer_norm13ln_bwd_kernelINS_13Kernel_traitsI6__halfffffjLj3072ELj1ELj1ELj4ELj16ENS_18Kernel_traits_baseILj3072ES2_ffffjLj128EEEEELb0ELb1ELb0ELb0EEEvNS_9BwdParamsE)
        /*035c*/ 	.word	0x00000000


	//----- nvinfo : EIATTR_REGCOUNT
	.align		4
.L_143:
        /*0360*/ 	.byte	0x04, 0x2f
        /*0362*/ 	.short	(.L_145 - .L_144)
	.align		4
.L_144:
        /*0364*/ 	.word	index@(_ZN10layer_norm13ln_bwd_kernelINS_13Kernel_traitsI6__halfffffjLj3072ELj1ELj1ELj4ELj16ENS_18Kernel_traits_baseILj3072ES2_ffffjLj128EEEEELb0ELb0ELb1ELb1EEEvNS_9BwdParamsE)
        /*0368*/ 	.word	0x000000a4


	//----- nvinfo : EIATTR_FRAME_SIZE
	.align		4
.L_145:
        /*036c*/ 	.byte	0x04, 0x11
        /*036e*/ 	.short	(.L_147 - .L_146)
	.align		4
.L_146:
        /*0370*/ 	.word	index@(_ZN10layer_norm13ln_bwd_kernelINS_13Kernel_traitsI6__halfffffjLj3072ELj1ELj1ELj4ELj16ENS_18Kernel_traits_baseILj3072ES2_ffffjLj128EEEEELb0ELb0ELb1ELb1EEEvNS_9BwdParamsE)
        /*0374*/ 	.word	0x00000000


	//----- nvinfo : EIATTR_REGCOUNT
	.align		4
.L_147:
        /*0378*/ 	.byte	0x04, 0x2f
        /*037a*/ 	.short	(.L_149 - .L_148)
	.align		4
.L_148:
        /*037c*/ 	.word	index@(_ZN10layer_norm13ln_bwd_kernelINS_13Kernel_traitsI6__halfffffjLj3072ELj1ELj1ELj4ELj16ENS_18Kernel_traits_baseILj3072ES2_ffffjLj128EEEEELb0ELb0ELb1ELb0EEEvNS_9BwdParamsE)
        /*0380*/ 	.word	0x000000a1


	//----- nvinfo : EIATTR_FRAME_SIZE
	.align		4
.L_149:
        /*0384*/ 	.byte	0x04, 0x11
        /*0386*/ 	.short	(.L_151 - .L_150)
	.align		4
.L_150:
        /*0388*/ 	.word	index@(_ZN10layer_norm13ln_bwd_kernelINS_13Kernel_traitsI6__halfffffjLj3072ELj1ELj1ELj4ELj16ENS_18Kernel_traits_baseILj3072ES2_ffffjLj128EEEEELb0ELb0ELb1ELb0EEEvNS_9BwdParamsE)
        /*038c*/ 	.word	0x00000000


	//----- nvinfo : EIATTR_REGCOUNT
	.align		4
.L_151:
        /*0390*/ 	.byte	0x04, 0x2f
        /*0392*/ 	.short	(.L_153 - .L_152)
	.align		4
.L_152:
        /*0394*/ 	.word	index@(_ZN10layer_norm13ln_bwd_kernelINS_13Kernel_traitsI6__halfffffjLj3072ELj1ELj1ELj4ELj16ENS_18Kernel_traits_baseILj3072ES2_ffffjLj128EEEEELb0ELb0ELb0ELb1EEEvNS_9BwdParamsE)
        /*0398*/ 	.word	0x000000a8


	//----- nvinfo : EIATTR_FRAME_SIZE
	.align		4
.L_153:
        /*039c*/ 	.byte	0x04, 0x11
        /*039e*/ 	.short	(.L_155 - .L_154)
	.align		4
.L_154:
        /*03a0*/ 	.word	index@(_ZN10layer_norm13ln_bwd_kernelINS_13Kernel_traitsI6__halfffffjLj3072ELj1ELj1ELj4ELj16ENS_18Kernel_traits_baseILj3072ES2_ffffjLj128EEEEELb0ELb0ELb0ELb1EEEvNS_9BwdParamsE)
        /*03a4*/ 	.word	0x00000000


	//----- nvinfo : EIATTR_REGCOUNT
	.align		4
.L_155:
        /*03a8*/ 	.byte	0x04, 0x2f
        /*03aa*/ 	.short	(.L_157 - .L_156)
	.align		4
.L_156:
        /*03ac*/ 	.word	index@(_ZN10layer_norm13ln_bwd_kernelINS_13Kernel_traitsI6__halfffffjLj3072ELj1ELj1ELj4ELj16ENS_18Kernel_traits_baseILj3072ES2_ffffjLj128EEEEELb0ELb0ELb0ELb0EEEvNS_9BwdParamsE)
        /*03b0*/ 	.word	0x0000009c


	//----- nvinfo : EIATTR_FRAME_SIZE
	.align		4
.L_157:
        /*03b4*/ 	.byte	0x04, 0x11
        /*03b6*/ 	.short	(.L_159 - .L_158)
	.align		4
.L_158:
        /*03b8*/ 	.word	index@(_ZN10layer_norm13ln_bwd_kernelINS_13Kernel_traitsI6__halfffffjLj3072ELj1ELj1ELj4ELj16ENS_18Kernel_traits_baseILj3072ES2_ffffjLj128EEEEELb0ELb0ELb0ELb0EEEvNS_9BwdParamsE)
        /*03bc*/ 	.word	0x00000000


	//----- nvinfo : EIATTR_REGCOUNT
	.align		4
.L_159:
        /*03c0*/ 	.byte	0x04, 0x2f
        /*03c2*/ 	.short	(.L_161 - .L_160)
	.align		4
.L_160:
        /*03c4*/ 	.word	index@(_ZN10layer_norm13ln_bwd_kernelINS_13Kernel_traitsIf6__halffS2_fjLj3072ELj1ELj1ELj4ELj16ENS_18Kernel_traits_baseILj3072EfS2_fS2_fjLj128EEEEELb1ELb1ELb1ELb1EEEvNS_9BwdParamsE)
        /*03c8*/ 	.word	0x000000fe


	//----- nvinfo : EIATTR_FRAME_SIZE
	.align		4
.L_161:
        /*03cc*/ 	.byte	0x04, 0x11
        /*03ce*/ 	.short	(.L_163 - .L_162)
	.align		4
.L_162:
        /*03d0*/ 	.word	index@(_ZN10layer_norm13ln_bwd_kernelINS_13Kernel_traitsIf6__halffS2_fjLj3072ELj1ELj1ELj4ELj16ENS_18Kernel_traits_baseILj3072EfS2_fS2_fjLj128EEEEELb1ELb1ELb1ELb1EEEvNS_9BwdParamsE)
        /*03d4*/ 	.word	0x00000000


	//----- nvinfo : EIATTR_REGCOUNT
	.align		4
.L_163:
        /*03d8*/ 	.byte	0x04, 0x2f
        /*03da*/ 	.short	(.L_165 - .L_164)
	.align		4
.L_164:
        /*03dc*/ 	.word	index@(_ZN10layer_norm22ln_bwd_finalize_kernelINS_22Kernel_traits_finalizeILj3072Ef6__halffS2_fjLb1ELj1024ELj4ENS_18Kernel_traits_baseILj3072EfS2_fS2_fjLj1024EEEEELb1ELb1EEEvNS_9BwdParamsE)
        /*03e0*/ 	.word	0x00000020


	//----- nvinfo : EIATTR_FRAME_SIZE
	.align		4
.L_165:
        /*03e4*/ 	.byte	0x04, 0x11
        /*03e6*/ 	.short	(.L_167 - .L_166)
	.align		4
.L_166:
        /*03e8*/ 	.word	index@(_ZN10layer_norm22ln_bwd_finalize_kernelINS_22Kernel_traits_finalizeILj3072Ef6__halffS2_fjLb1ELj1024ELj4ENS_18Kernel_traits_baseILj3072EfS2_fS2_fjLj1024EEEEELb1ELb1EEEvNS_9BwdParamsE)
        /*03ec*/ 	.word	0x00000000


	//----- nvinfo : EIATTR_REGCOUNT
	.align		4
.L_167:
        /*03f0*/ 	.byte	0x04, 0x2f
        /*03f2*/ 	.short	(.L_169 - .L_168)
	.align		4
.L_168:
        /*03f4*/ 	.word	index@(_ZN10layer_norm13ln_bwd_kernelINS_13Kernel_traitsIf6__halffS2_fjLj3072ELj1ELj1ELj4ELj16ENS_18Kernel_traits_baseILj3072EfS2_fS2_fjLj128EEEEELb1ELb1ELb1ELb0EEEvNS_9BwdParamsE)
        /*03f8*/ 	.word	0x000000ee


	//----- nvinfo : EIATTR_FRAME_SIZE
	.align		4
.L_169:
        /*03fc*/ 	.byte	0x04, 0x11
        /*03fe*/ 	.short	(.L_171 - .L_170)
	.align		4
.L_170:
        /*0400*/ 	.word	index@(_ZN10layer_norm13ln_bwd_kernelINS_13Kernel_traitsIf6__halffS2_fjLj3072ELj1ELj1ELj4ELj16ENS_18Kernel_traits_baseILj3072EfS2_fS2_fjLj128EEEEELb1ELb1ELb1ELb0EEEvNS_9BwdParamsE)
        /*0404*/ 	.word	0x00000000


	//----- nvinfo : EIATTR_REGCOUNT
	.align		4
.L_171:
        /*0408*/ 	.byte	0x04, 0x2f
        /*040a*/ 	.short	(.L_173 - .L_172)
	.align		4
.L_172:
        /*040c*/ 	.word	index@(_ZN10layer_norm22ln_bwd_finalize_kernelINS_22Kernel_traits_finalizeILj3072Ef6__halffS2_fjLb1ELj1024ELj4ENS_18Kernel_traits_baseILj3072EfS2_fS2_fjLj1024EEEEELb1ELb0EEEvNS_9BwdParamsE)
        /*0410*/ 	.word	0x00000020


	//----- nvinfo : EIATTR_FRAME_SIZE
	.align		4
.L_173:
        /*0414*/ 	.byte	0x04, 0x11
        /*0416*/ 	.short	(.L_175 - .L_174)
	.align		4
.L_174:
        /*0418*/ 	.word	index@(_ZN10layer_norm22ln_bwd_finalize_kernelINS_22Kernel_traits_finalizeILj3072Ef6__halffS2_fjLb1ELj1024ELj4ENS_18Kernel_traits_baseILj3072EfS2_fS2_fjLj1024EEEEELb1ELb0EEEvNS_9BwdParamsE)
        /*041c*/ 	.word	0x00000000


	//----- nvinfo : EIATTR_REGCOUNT
	.align		4
.L_175:
        /*0420*/ 	.byte	0x04, 0x2f
        /*0422*/ 	.short	(.L_177 - .L_176)
	.align		4
.L_176:
        /*0424*/ 	.word	index@(_ZN10layer_norm13ln_bwd_kernelINS_13Kernel_traitsIf6__halffS2_fjLj3072ELj1ELj1ELj4ELj16ENS_18Kernel_traits_baseILj3072EfS2_fS2_fjLj128EEEEELb1ELb1ELb0ELb1EEEvNS_9BwdParamsE)
        /*0428*/ 	.word	0x000000fd


	//----- nvinfo : EIATTR_FRAME_SIZE
	.align		4
.L_177:
        /*042c*/ 	.byte	0x04, 0x11
        /*042e*/ 	.short	(.L_179 - .L_178)
	.align		4
.L_178:
        /*0430*/ 	.word	index@(_ZN10layer_norm13ln_bwd_kernelINS_13Kernel_traitsIf6__halffS2_fjLj3072ELj1ELj1ELj4ELj16ENS_18Kernel_traits_baseILj3072EfS2_fS2_fjLj128EEEEELb1ELb1ELb0ELb1EEEvNS_9BwdParamsE)
        /*0434*/ 	.word	0x00000000


	//----- nvinfo : EIATTR_REGCOUNT
	.align		4
.L_179:
        /*0438*/ 	.byte	0x04, 0x2f
        /*043a*/ 	.short	(.L_181 - .L_180)
	.align		4
.L_180:
        /*043c*/ 	.word	index@(_ZN10layer_norm13ln_bwd_kernelINS_13Kernel_traitsIf6__halffS2_fjLj3072ELj1ELj1ELj4ELj16ENS_18Kernel_traits_baseILj3072EfS2_fS2_fjLj128EEEEELb1ELb1ELb0ELb0EEEvNS_9BwdParamsE)
        /*0440*/ 	.word	0x000000f0


	//----- nvinfo : EIATTR_FRAME_SIZE
	.align		4
.L_181:
        /*0444*/ 	.byte	0x04, 0x11
        /*0446*/ 	.short	(.L_183 - .L_182)
	.align		4
.L_182:
        /*0448*/ 	.word	index@(_ZN10layer_norm13ln_bwd_kernelINS_13Kernel_traitsIf6__halffS2_fjLj3072ELj1ELj1ELj4ELj16ENS_18Kernel_traits_baseILj3072EfS2_fS2_fjLj128EEEEELb1ELb1ELb0ELb0EEEvNS_9BwdParamsE)
        /*044c*/ 	.word	0x00000000


	//----- nvinfo : EIATTR_REGCOUNT
	.align		4
.L_183:
        /*0450*/ 	.byte	0x04, 0x2f
        /*0452*/ 	.short	(.L_185 - .L_184)
	.align		4
.L_184:
        /*0454*/ 	.word	index@(_ZN10layer_norm13ln_bwd_kernelINS_13Kernel_traitsIf6__halffS2_fjLj3072ELj1ELj1ELj4ELj16ENS_18Kernel_traits_baseILj3072EfS2_fS2_fjLj128EEEEELb1ELb0ELb1ELb1EEEvNS_9BwdParamsE)
        /*0458*/ 	.word	0x000000dc


	//----- nvinfo : EIATTR_FRAME_SIZE
	.align		4
.L_185:
        /*045c*/ 	.byte	0x04, 0x11
        /*045e*/ 	.short	(.L_187 - .L_186)
	.align		4
.L_186:
        /*0460*/ 	.word	index@(_ZN10layer_norm13ln_bwd_kernelINS_13Kernel_traitsIf6__halffS2_fjLj3072ELj1ELj1ELj4ELj16ENS_18Kernel_traits_baseILj3072EfS2_fS2_fjLj128EEEEELb1ELb0ELb1ELb1EEEvNS_9BwdParamsE)
        /*0464*/ 	.word	0x00000000


	//----- nvinfo : EIATTR_REGCOUNT
	.align		4
.L_187:
        /*0468*/ 	.byte	0x04, 0x2f
        /*046a*/ 	.short	(.L_189 - .L_188)
	.align		4
.L_188:
        /*046c*/ 	.word	index@(_ZN10layer_norm22ln_bwd_finalize_kernelINS_22Kernel_traits_finalizeILj3072Ef6__halffS2_fjLb0ELj1024ELj4ENS_18Kernel_traits_baseILj3072EfS2_fS2_fjLj1024EEEEELb0ELb1EEEvNS_9BwdParamsE)
        /*0470*/ 	.word	0x0000003f


	//----- nvinfo : EIATTR_FRAME_SIZE
	.align		4
.L_189:
        /*0474*/ 	.byte	0x04, 0x11
        /*0476*/ 	.short	(.L_191 - .L_190)
	.align		4
.L_190:
        /*0478*/ 	.word	index@(_ZN10layer_norm22ln_bwd_finalize_kernelINS_22Kernel_traits_finalizeILj3072Ef6__halffS2_fjLb0ELj1024ELj4ENS_18Kernel_traits_baseILj3072EfS2_fS2_fjLj1024EEEEELb0ELb1EEEvNS_9BwdParamsE)
        /*047c*/ 	.word	0x00000000


	//----- nvinfo : EIATTR_REGCOUNT
	.align		4
.L_191:
        /*0480*/ 	.byte	0x04, 0x2f
        /*0482*/ 	.short	(.L_193 - .L_192)
	.align		4
.L_192:
        /*0484*/ 	.word	index@(_ZN10layer_norm13ln_bwd_kernelINS_13Kernel_traitsIf6__halffS2_fjLj3072ELj1ELj1ELj4ELj16ENS_18Kernel_traits_baseILj3072EfS2_fS2_fjLj128EEEEELb1ELb0ELb1ELb0EEEvNS_9BwdParamsE)
        /*0488*/ 	.word	0x000000c1


	//----- nvinfo : EIATTR_FRAME_SIZE
	.align		4
.L_193:
        /*048c*/ 	.byte	0x04, 0x11
        /*048e*/ 	.short	(.L_195 - .L_194)
	.align		4
.L_194:
        /*0490*/ 	.word	index@(_ZN10layer_norm13ln_bwd_kernelINS_13Kernel_traitsIf6__halffS2_fjLj3072ELj1ELj1ELj4ELj16ENS_18Kernel_traits_baseILj3072EfS2_fS2_fjLj128EEEEELb1ELb0ELb1ELb0EEEvNS_9BwdParamsE)
        /*0494*/ 	.word	0x00000000


	//----- nvinfo : EIATTR_REGCOUNT
	.align		4
.L_195:
        /*0498*/ 	.byte	0x04, 0x2f
        /*049a*/ 	.short	(.L_197 - .L_196)
	.align		4
.L_196:
        /*049c*/ 	.word	index@(_ZN10layer_norm22ln_bwd_finalize_kernelINS_22Kernel_traits_finalizeILj3072Ef6__halffS2_fjLb0ELj1024ELj4ENS_18Kernel_traits_baseILj3072EfS2_fS2_fjLj1024EEEEELb0ELb0EEEvNS_9BwdParamsE)
        /*04a0*/ 	.word	0x0000003f


	//----- nvinfo : EIATTR_FRAME_SIZE
	.align		4
.L_197:
        /*04a4*/ 	.byte	0x04, 0x11
        /*04a6*/ 	.short	(.L_199 - .L_198)
	.align		4
.L_198:
        /*04a8*/ 	.word	index@(_ZN10layer_norm22ln_bwd_finalize_kernelINS_22Kernel_traits_finalizeILj3072Ef6__halffS2_fjLb0ELj1024ELj4ENS_18Kernel_traits_baseILj3072EfS2_fS2_fjLj1024EEEEELb0ELb0EEEvNS_9BwdParamsE)
        /*04ac*/ 	.word	0x00000000


	//----- nvinfo : EIATTR_REGCOUNT
	.align		4
.L_199:
        /*04b0*/ 	.byte	0x04, 0x2f
        /*04b2*/ 	.short	(.L_201 - .L_200)
	.align		4
.L_200:
        /*04b4*/ 	.word	index@(_ZN10layer_norm13ln_bwd_kernelINS_13Kernel_traitsIf6__halffS2_fjLj3072ELj1ELj1ELj4ELj16ENS_18Kernel_traits_baseILj3072EfS2_fS2_fjLj128EEEEELb1ELb0ELb0ELb1EEEvNS_9BwdParamsE)
        /*04b8*/ 	.word	0x000000ca


	//----- nvinfo : EIATTR_FRAME_SIZE
	.align		4
.L_201:
        /*04bc*/ 	.byte	0x04, 0x11
        /*04be*/ 	.short	(.L_203 - .L_202)
	.align		4
.L_202:
        /*04c0*/ 	.word	index@(_ZN10layer_norm13ln_bwd_kernelINS_13Kernel_traitsIf6__halffS2_fjLj3072ELj1ELj1ELj4ELj16ENS_18Kernel_traits_baseILj3072EfS2_fS2_fjLj128EEEEELb1ELb0ELb0ELb1EEEvNS_9BwdParamsE)
        /*04c4*/ 	.word	0x00000000


	//----- nvinfo : EIATTR_REGCOUNT
	.align		4
.L_203:
        /*04c8*/ 	.byte	0x04, 0x2f
        /*04ca*/ 	.short	(.L_205 - .L_204)
	.align		4
.L_204:
        /*04cc*/ 	.word	index@(_ZN10layer_norm13ln_bwd_kernelINS_13Kernel_traitsIf6__halffS2_fjLj3072ELj1ELj1ELj4ELj16ENS_18Kernel_traits_baseILj3072EfS2_fS2_fjLj128EEEEELb1ELb0ELb0ELb0EEEvNS_9BwdParamsE)
        /*04d0*/ 	.word	0x000000b5


	//----- nvinfo : EIATTR_FRAME_SIZE
	.align		4
.L_205:
        /*04d4*/ 	.byte	0x04, 0x11
        /*04d6*/ 	.short	(.L_207 - .L_206)
	.align		4
.L_206:
        /*04d8*/ 	.word	index@(_ZN10layer_norm13ln_bwd_kernelINS_13Kernel_traitsIf6__halffS2_fjLj3072ELj1ELj1ELj4ELj16ENS_18Kernel_traits_baseILj3072EfS2_fS2_fjLj128EEEEELb1ELb0ELb0ELb0EEEvNS_9BwdParamsE)
        /*04dc*/ 	.word	0x00000000


	//----- nvinfo : EIATTR_REGCOUNT
	.align		4
.L_207:
        /*04e0*/ 	.byte	0x04, 0x2f
        /*04e2*/ 	.short	(.L_209 - .L_208)
	.align		4
.L_208:
        /*04e4*/ 	.word	index@(_ZN10layer_norm13ln_bwd_kernelINS_13Kernel_traitsIf6__halffS2_fjLj3072ELj1ELj1ELj4ELj16ENS_18Kernel_traits_baseILj3072EfS2_fS2_fjLj128EEEEELb0ELb1ELb1ELb1EEEvNS_9BwdParamsE)
        /*04e8*/ 	.word	0x000000fe


	//----- nvinfo : EIATTR_FRAME_SIZE
	.align		4
.L_209:
        /*04ec*/ 	.byte	0x04, 0x11
        /*04ee*/ 	.short	(.L_211 - .L_210)
	.align		4
.L_210:
        /*04f0*/ 	.word	index@(_ZN10layer_norm13ln_bwd_kernelINS_13Kernel_traitsIf6__halffS2_fjLj3072ELj1ELj1ELj4ELj16ENS_18Kernel_traits_baseILj3072EfS2_fS2_fjLj128EEEEELb0ELb1ELb1ELb1EEEvNS_9BwdParamsE)
        /*04f4*/ 	.word	0x00000000


	//----- nvinfo : EIATTR_REGCOUNT
	.align		4
.L_211:
        /*04f8*/ 	.byte	0x04, 0x2f
        /*04fa*/ 	.short	(.L_213 - .L_212)
	.align		4
.L_212:
        /*04fc*/ 	.word	index@(_ZN10layer_norm13ln_bwd_kernelINS_13Kernel_traitsIf6__halffS2_fjLj3072ELj1ELj1ELj4ELj16ENS_18Kernel_traits_baseILj3072EfS2_fS2_fjLj128EEEEELb0ELb1ELb1ELb0EEEvNS_9BwdParamsE)
        /*0500*/ 	.word	0x000000f0


	//----- nvinfo : EIATTR_FRAME_SIZE
	.align		4
.L_213:
        /*0504*/ 	.byte	0x04, 0x11
        /*0506*/ 	.short	(.L_215 - .L_214)
	.align		4
.L_214:
        /*0508*/ 	.word	index@(_ZN10layer_norm13ln_bwd_kernelINS_13Kernel_traitsIf6__halffS2_fjLj3072ELj1ELj1ELj4ELj16ENS_18Kernel_traits_baseILj3072EfS2_fS2_fjLj128EEEEELb0ELb1ELb1ELb0EEEvNS_9BwdParamsE)
        /*050c*/ 	.word	0x00000000


	//----- nvinfo : EIATTR_REGCOUNT
	.align		4
.L_215:
        /*0510*/ 	.byte	0x04, 0x2f
        /*0512*/ 	.short	(.L_217 - .L_216)
	.align		4
.L_216:
        /*0514*/ 	.word	index@(_ZN10layer_norm13ln_bwd_kernelINS_13Kernel_traitsIf6__halffS2_fjLj3072ELj1ELj1ELj4ELj16ENS_18Kernel_traits_baseILj3072EfS2_fS2_fjLj128EEEEELb0ELb1ELb0ELb1EEEvNS_9BwdParamsE)
        /*0518*/ 	.word	0x000000f3


	//----- nvinfo : EIATTR_FRAME_SIZE
	.align		4
.L_217:
        /*051c*/ 	.byte	0x04, 0x11
        /*051e*/ 	.short	(.L_219 - .L_218)
	.align		4
.L_218:
        /*0520*/ 	.word	index@(_ZN10layer_norm13ln_bwd_kernelINS_13Kernel_traitsIf6__halffS2_fjLj3072ELj1ELj1ELj4ELj16ENS_18Kernel_traits_baseILj3072EfS2_fS2_fjLj128EEEEELb0ELb1ELb0ELb1EEEvNS_9BwdParamsE)
        /*0524*/ 	.word	0x00000000


	//----- nvinfo : EIATTR_REGCOUNT
	.align		4
.L_219:
        /*0528*/ 	.byte	0x04, 0x2f
        /*052a*/ 	.short	(.L_221 - .L_220)
	.align		4
.L_220:
        /*052c*/ 	.word	index@(_ZN10layer_norm13ln_bwd_kernelINS_13Kernel_traitsIf6__halffS2_fjLj3072ELj1ELj1ELj4ELj16ENS_18Kernel_traits_baseILj3072EfS2_fS2_fjLj128EEEEELb0ELb1ELb0ELb0EEEvNS_9BwdParamsE)
        /*0530*/ 	.word	0x000000e9


	//----- nvinfo : EIATTR_FRAME_SIZE
	.align		4
.L_221:
        /*0534*/ 	.byte	0x04, 0x11
        /*0536*/ 	.short	(.L_223 - .L_222)
	.align		4
.L_222:
        /*0538*/ 	.word	index@(_ZN10layer_norm13ln_bwd_kernelINS_13Kernel_traitsIf6__halffS2_fjLj3072ELj1ELj1ELj4ELj16ENS_18Kernel_traits_baseILj3072EfS2_fS2_fjLj128EEEEELb0ELb1ELb0ELb0EEEvNS_9BwdParamsE)
        /*053c*/ 	.word	0x00000000


	//----- nvinfo : EIATTR_REGCOUNT
	.align		4
.L_223:
        /*0540*/ 	.byte	0x04, 0x2f
        /*0542*/ 	.short	(.L_225 - .L_224)
	.align		4
.L_224:
        /*0544*/ 	.word	index@(_ZN10layer_norm13ln_bwd_kernelINS_13Kernel_traitsIf6__halffS2_fjLj3072ELj1ELj1ELj4ELj16ENS_18Kernel_traits_baseILj3072EfS2_fS2_fjLj128EEEEELb0ELb0ELb1ELb1EEEvNS_9BwdParamsE)
        /*0548*/ 	.word	0x000000bb


	//----- nvinfo : EIATTR_FRAME_SIZE
	.align		4
.L_225:
        /*054c*/ 	.byte	0x04, 0x11
        /*054e*/ 	.short	(.L_227 - .L_226)
	.align		4
.L_226:
        /*0550*/ 	.word	index@(_ZN10layer_norm13ln_bwd_kernelINS_13Kernel_traitsIf6__halffS2_fjLj3072ELj1ELj1ELj4ELj16ENS_18Kernel_traits_baseILj3072EfS2_fS2_fjLj128EEEEELb0ELb0ELb1ELb1EEEvNS_9BwdParamsE)
        /*0554*/ 	.word	0x00000000


	//----- nvinfo : EIATTR_REGCOUNT
	.align		4
.L_227:
        /*0558*/ 	.byte	0x04, 0x2f
        /*055a*/ 	.short	(.L_229 - .L_228)
	.align		4
.L_228:
        /*055c*/ 	.word	index@(_ZN10layer_norm13ln_bwd_kernelINS_13Kernel_traitsIf6__halffS2_fjLj3072ELj1ELj1ELj4ELj16ENS_18Kernel_traits_baseILj3072EfS2_fS2_fjLj128EEEEELb0ELb0ELb1ELb0EEEvNS_9BwdParamsE)
        /*0560*/ 	.word	0x000000b9


	//----- nvinfo : EIATTR_FRAME_SIZE
	.align		4
.L_229:
        /*0564*/ 	.byte	0x04, 0x11
        /*0566*/ 	.short	(.L_231 - .L_230)
	.align		4
.L_230:
        /*0568*/ 	.word	index@(_ZN10layer_norm13ln_bwd_kernelINS_13Kernel_traitsIf6__halffS2_fjLj3072ELj1ELj1ELj4ELj16ENS_18Kernel_traits_baseILj3072EfS2_fS2_fjLj128EEEEELb0ELb0ELb1ELb0EEEvNS_9BwdParamsE)
        /*056c*/ 	.word	0x00000000


	//----- nvinfo : EIATTR_REGCOUNT
	.align		4
.L_231:
        /*0570*/ 	.byte	0x04, 0x2f
        /*0572*/ 	.short	(.L_233 - .L_232)
	.align		4
.L_232:
        /*0574*/ 	.word	index@(_ZN10layer_norm13ln_bwd_kernelINS_13Kernel_traitsIf6__halffS2_fjLj3072ELj1ELj1ELj4ELj16ENS_18Kernel_traits_baseILj3072EfS2_fS2_fjLj128EEEEELb0ELb0ELb0ELb1EEEvNS_9BwdParamsE)
        /*0578*/ 	.word	0x000000a8


	//----- nvinfo : EIATTR_FRAME_SIZE
	.align		4
.L_233:
        /*057c*/ 	.byte	0x04, 0x11
        /*057e*/ 	.short	(.L_235 - .L_234)
	.align		4
.L_234:
        /*0580*/ 	.word	index@(_ZN10layer_norm13ln_bwd_kernelINS_13Kernel_traitsIf6__halffS2_fjLj3072ELj1ELj1ELj4ELj16ENS_18Kernel_traits_baseILj3072EfS2_fS2_fjLj128EEEEELb0ELb0ELb0ELb1EEEvNS_9BwdParamsE)
        /*0584*/ 	.word	0x00000000


	//----- nvinfo : EIATTR_REGCOUNT
	.align		4
.L_235:
        /*0588*/ 	.byte	0x04, 0x2f
        /*058a*/ 	.short	(.L_237 - .L_236)
	.align		4
.L_236:
        /*058c*/ 	.word	index@(_ZN10layer_norm13ln_bwd_kernelINS_13Kernel_traitsIf6__halffS2_fjLj3072ELj1ELj1ELj4ELj16ENS_18Kernel_traits_baseILj3072EfS2_fS2_fjLj128EEEEELb0ELb0ELb0ELb0EEEvNS_9BwdParamsE)
        /*0590*/ 	.word	0x000000af


	//----- nvinfo : EIATTR_FRAME_SIZE
	.align		4
.L_237:
        /*0594*/ 	.byte	0x04, 0x11
        /*0596*/ 	.short	(.L_239 - .L_238)
	.align		4
.L_238:
        /*0598*/ 	.word	index@(_ZN10layer_norm13ln_bwd_kernelINS_13Kernel_traitsIf6__halffS2_fjLj3072ELj1ELj1ELj4ELj16ENS_18Kernel_traits_baseILj3072EfS2_fS2_fjLj128EEEEELb0ELb0ELb0ELb0EEEvNS_9BwdParamsE)
        /*059c*/ 	.word	0x00000000


	//----- nvinfo : EIATTR_REGCOUNT
	.align		4
.L_239:
        /*05a0*/ 	.byte	0x04, 0x2f
        /*05a2*/ 	.short	(.L_241 - .L_240)
	.align		4
.L_240:
        /*05a4*/ 	.word	index@(_ZN10layer_norm13ln_bwd_kernelINS_13Kernel_traitsI6__halfS2_fS2_fjLj3072ELj1ELj1ELj4ELj16ENS_18Kernel_traits_baseILj3072ES2_S2_fS2_fjLj128EEEEELb1ELb1ELb1ELb1EEEvNS_9BwdParamsE)
        /*05a8*/ 	.word	0x000000e8


	//----- nvinfo : EIATTR_FRAME_SIZE
	.align		4
.L_241:
        /*05ac*/ 	.byte	0x04, 0x11
        /*05ae*/ 	.short	(.L_243 - .L_242)
	.align		4
.L_242:
        /*05b0*/ 	.word	index@(_ZN10layer_norm13ln_bwd_kernelINS_13Kernel_traitsI6__halfS2_fS2_fjLj3072ELj1ELj1ELj4ELj16ENS_18Kernel_traits_baseILj3072ES2_S2_fS2_fjLj128EEEEELb1ELb1ELb1ELb1EEEvNS_9BwdParamsE)
        /*05b4*/ 	.word	0x00000000


	//----- nvinfo : EIATTR_REGCOUNT
	.align		4
.L_243:
        /*05b8*/ 	.byte	0x04, 0x2f
        /*05ba*/ 	.short	(.L_245 - .L_244)
	.align		4
.L_244:
        /*05bc*/ 	.word	index@(_ZN10layer_norm22ln_bwd_finalize_kernelINS_22Kernel_traits_finalizeILj3072E6__halfS2_fS2_fjLb1ELj1024ELj4ENS_18Kernel_traits_baseILj3072ES2_S2_fS2_fjLj1024EEEEELb1ELb1EEEvNS_9BwdParamsE)
        /*05c0*/ 	.word	0x00000020


	//----- nvinfo : EIATTR_FRAME_SIZE
	.align		4
.L_245:
        /*05c4*/ 	.byte	0x04, 0x11
        /*05c6*/ 	.short	(.L_247 - .L_246)
	.align		4
.L_246:
        /*05c8*/ 	.word	index@(_ZN10layer_norm22ln_bwd_finalize_kernelINS_22Kernel_traits_finalizeILj3072E6__halfS2_fS2_fjLb1ELj1024ELj4ENS_18Kernel_traits_baseILj3072ES2_S2_fS2_fjLj1024EEEEELb1ELb1EEEvNS_9BwdParamsE)
        /*05cc*/ 	.word	0x00000000


	//----- nvinfo : EIATTR_REGCOUNT
	.align		4
.L_247:
        /*05d0*/ 	.byte	0x04, 0x2f
        /*05d2*/ 	.short	(.L_249 - .L_248)
	.align		4
.L_248:
        /*05d4*/ 	.word	index@(_ZN10layer_norm13ln_bwd_kernelINS_13Kernel_traitsI6__halfS2_fS2_fjLj3072ELj1ELj1ELj4ELj16ENS_18Kernel_traits_baseILj3072ES2_S2_fS2_fjLj128EEEEELb1ELb1ELb1ELb0EEEvNS_9BwdParamsE)
        /*05d8*/ 	.word	0x000000dc


	//----- nvinfo : EIATTR_FRAME_SIZE
	.align		4
.L_249:
        /*05dc*/ 	.byte	0x04, 0x11
        /*05de*/ 	.short	(.L_251 - .L_250)
	.align		4
.L_250:
        /*05e0*/ 	.word	index@(_ZN10layer_norm13ln_bwd_kernelINS_13Kernel_traitsI6__halfS2_fS2_fjLj3072ELj1ELj1ELj4ELj16ENS_18Kernel_traits_baseILj3072ES2_S2_fS2_fjLj128EEEEELb1ELb1ELb1ELb0EEEvNS_9BwdParamsE)
        /*05e4*/ 	.word	0x00000000


	//----- nvinfo : EIATTR_REGCOUNT
	.align		4
.L_251:
        /*05e8*/ 	.byte	0x04, 0x2f
        /*05ea*/ 	.short	(.L_253 - .L_252)
	.align		4
.L_252:
        /*05ec*/ 	.word	index@(_ZN10layer_norm22ln_bwd_finalize_kernelINS_22Kernel_traits_finalizeILj3072E6__halfS2_fS2_fjLb1ELj1024ELj4ENS_18Kernel_traits_baseILj3072ES2_S2_fS2_fjLj1024EEEEELb1ELb0EEEvNS_9BwdParamsE)
        /*05f0*/ 	.word	0x00000020


	//----- nvinfo : EIATTR_FRAME_SIZE
	.align		4
.L_253:
        /*05f4*/ 	.byte	0x04, 0x11
        /*05f6*/ 	.short	(.L_255 - .L_254)
	.align		4
.L_254:
        /*05f8*/ 	.word	index@(_ZN10layer_norm22ln_bwd_finalize_kernelINS_22Kernel_traits_finalizeILj3072E6__halfS2_fS2_fjLb1ELj1024ELj4ENS_18Kernel_traits_baseILj3072ES2_S2_fS2_fjLj1024EEEEELb1ELb0EEEvNS_9BwdParamsE)
        /*05fc*/ 	.word	0x00000000


	//----- nvinfo : EIATTR_REGCOUNT
	.align		4
.L_255:
        /*0600*/ 	.byte	0x04, 0x2f
        /*0602*/ 	.short	(.L_257 - .L_256)
	.align		4
.L_256:
        /*0604*/ 	.word	index@(_ZN10layer_norm13ln_bwd_kernelINS_13Kernel_traitsI6__halfS2_fS2_fjLj3072ELj1ELj1ELj4ELj16ENS_18Kernel_traits_baseILj3072ES2_S2_fS2_fjLj128EEEEELb1ELb1ELb0ELb1EEEvNS_9BwdParamsE)
        /*0608*/ 	.word	0x000000f4


	//----- nvinfo : EIATTR_FRAME_SIZE
	.align		4
.L_257:
        /*060c*/ 	.byte	0x04, 0x11
        /*060e*/ 	.short	(.L_259 - .L_258)
	.align		4
.L_258:
        /*0610*/ 	.word	index@(_ZN10layer_norm13ln_bwd_kernelINS_13Kernel_traitsI6__halfS2_fS2_fjLj3072ELj1ELj1ELj4ELj16ENS_18Kernel_traits_baseILj3072ES2_S2_fS2_fjLj128EEEEELb1ELb1ELb0ELb1EEEvNS_9BwdParamsE)
        /*0614*/ 	.word	0x00000000


	//----- nvinfo : EIATTR_REGCOUNT
	.align		4
.L_259:
        /*0618*/ 	.byte	0x04, 0x2f
        /*061a*/ 	.short	(.L_261 - .L_260)
	.align		4
.L_260:
        /*061c*/ 	.word	index@(_ZN10layer_norm13ln_bwd_kernelINS_13Kernel_traitsI6__halfS2_fS2_fjLj3072ELj1ELj1ELj4ELj16ENS_18Kernel_traits_baseILj3072ES2_S2_fS2_fjLj128EEEEELb1ELb1ELb0ELb0EEEvNS_9BwdParamsE)
        /*0620*/ 	.word	0x000000dd


	//----- nvinfo : EIATTR_FRAME_SIZE
	.align		4
.L_261:
        /*0624*/ 	.byte	0x04, 0x11
        /*0626*/ 	.short	(.L_263 - .L_262)
	.align		4
.L_262:
        /*0628*/ 	.word	index@(_ZN10layer_norm13ln_bwd_kernelINS_13Kernel_traitsI6__halfS2_fS2_fjLj3072ELj1ELj1ELj4ELj16ENS_18Kernel_traits_baseILj3072ES2_S2_fS2_fjLj128EEEEELb1ELb1ELb0ELb0EEEvNS_9BwdParamsE)
        /*062c*/ 	.word	0x00000000


	//----- nvinfo : EIATTR_REGCOUNT
	.align		4
.L_263:
        /*0630*/ 	.byte	0x04, 0x2f
        /*0632*/ 	.short	(.L_265 - .L_264)
	.align		4
.L_264:
        /*0634*/ 	.word	index@(_ZN10layer_norm13ln_bwd_kernelINS_13Kernel_traitsI6__halfS2_fS2_fjLj3072ELj1ELj1ELj4ELj16ENS_18Kernel_traits_baseILj3072ES2_S2_fS2_fjLj128EEEEELb1ELb0ELb1ELb1EEEvNS_9BwdParamsE)
        /*0638*/ 	.word	0x000000a7


	//----- nvinfo : EIATTR_FRAME_SIZE
	.align		4
.L_265:
        /*063c*/ 	.byte	0x04, 0x11
        /*063e*/ 	.short	(.L_267 - .L_266)
	.align		4
.L_266:
        /*0640*/ 	.word	index@(_ZN10layer_norm13ln_bwd_kernelINS_13Kernel_traitsI6__halfS2_fS2_fjLj3072ELj1ELj1ELj4ELj16ENS_18Kernel_traits_baseILj3072ES2_S2_fS2_fjLj128EEEEELb1ELb0ELb1ELb1EEEvNS_9BwdParamsE)
        /*0644*/ 	.word	0x00000000


	//----- nvinfo : EIATTR_REGCOUNT
	.align		4
.L_267:
        /*0648*/ 	.byte	0x04, 0x2f
        /*064a*/ 	.short	(.L_269 - .L_268)
	.align		4
.L_268:
        /*064c*/ 	.word	index@(_ZN10layer_norm22ln_bwd_finalize_kernelINS_22Kernel_traits_finalizeILj3072E6__halfS2_fS2_fjLb0ELj1024ELj4ENS_18Kernel_traits_baseILj3072ES2_S2_fS2_fjLj1024EEEEELb0ELb1EEEvNS_9BwdParamsE)
        /*0650*/ 	.word	0x0000003f


	//----- nvinfo : EIATTR_FRAME_SIZE
	.align		4
.L_269:
        /*0654*/ 	.byte	0x04, 0x11
        /*0656*/ 	.short	(.L_271 - .L_270)
	.align		4
.L_270:
        /*0658*/ 	.word	index@(_ZN10layer_norm22ln_bwd_finalize_kernelINS_22Kernel_traits_finalizeILj3072E6__halfS2_fS2_fjLb0ELj1024ELj4ENS_18Kernel_traits_baseILj3072ES2_S2_fS2_fjLj1024EEEEELb0ELb1EEEvNS_9BwdParamsE)
        /*065c*/ 	.word	0x00000000


	//----- nvinfo : EIATTR_REGCOUNT
	.align		4
.L_271:
        /*0660*/ 	.byte	0x04, 0x2f
        /*0662*/ 	.short	(.L_273 - .L_272)
	.align		4
.L_272:
        /*0664*/ 	.word	index@(_ZN10layer_norm13ln_bwd_kernelINS_13Kernel_traitsI6__halfS2_fS2_fjLj3072ELj1ELj1ELj4ELj16ENS_18Kernel_traits_baseILj3072ES2_S2_fS2_fjLj128EEEEELb1ELb0ELb1ELb0EEEvNS_9BwdParamsE)
        /*0668*/ 	.word	0x000000b0


	//----- nvinfo : EIATTR_FRAME_SIZE
	.align		4
.L_273:
        /*066c*/ 	.byte	0x04, 0x11
        /*066e*/ 	.short	(.L_275 - .L_274)
	.align		4
.L_274:
        /*0670*/ 	.word	index@(_ZN10layer_norm13ln_bwd_kernelINS_13Kernel_traitsI6__halfS2_fS2_fjLj3072ELj1ELj1ELj4ELj16ENS_18Kernel_traits_baseILj3072ES2_S2_fS2_fjLj128EEEEELb1ELb0ELb1ELb0EEEvNS_9BwdParamsE)
        /*0674*/ 	.word	0x00000000


	//----- nvinfo : EIATTR_REGCOUNT
	.align		4
.L_275:
        /*0678*/ 	.byte	0x04, 0x2f
        /*067a*/ 	.short	(.L_277 - .L_276)
	.align		4
.L_276:
        /*067c*/ 	.word	index@(_ZN10layer_norm22ln_bwd_finalize_kernelINS_22Kernel_traits_finalizeILj3072E6__halfS2_fS2_fjLb0ELj1024ELj4ENS_18Kernel_traits_baseILj3072ES2_S2_fS2_fjLj1024EEEEELb0ELb0EEEvNS_9BwdParamsE)
        /*0680*/ 	.word	0x0000003f


	//----- nvinfo : EIATTR_FRAME_SIZE
	.align		4
.L_277:
        /*0684*/ 	.byte	0x04, 0x11
        /*0686*/ 	.short	(.L_279 - .L_278)
	.align		4
.L_278:
        /*0688*/ 	.word	index@(_ZN10layer_norm22ln_bwd_finalize_kernelINS_22Kernel_traits_finalizeILj3072E6__halfS2_fS2_fjLb0ELj1024ELj4ENS_18Kernel_traits_baseILj3072ES2_S2_fS2_fjLj1024EEEEELb0ELb0EEEvNS_9BwdParamsE)
        /*068c*/ 	.word	0x00000000


	//----- nvinfo : EIATTR_REGCOUNT
	.align		4
.L_279:
        /*0690*/ 	.byte	0x04, 0x2f
        /*0692*/ 	.short	(.L_281 - .L_280)
	.align		4
.L_280:
        /*0694*/ 	.word	index@(_ZN10layer_norm13ln_bwd_kernelINS_13Kernel_traitsI6__halfS2_fS2_fjLj3072ELj1ELj1ELj4ELj16ENS_18Kernel_traits_baseILj3072ES2_S2_fS2_fjLj128EEEEELb1ELb0ELb0ELb1EEEvNS_9BwdParamsE)
        /*0698*/ 	.word	0x000000cb


	//----- nvinfo : EIATTR_FRAME_SIZE
	.align		4
.L_281:
        /*069c*/ 	.byte	0x04, 0x11
        /*069e*/ 	.short	(.L_283 - .L_282)
	.align		4
.L_282:
        /*06a0*/ 	.word	index@(_ZN10layer_norm13ln_bwd_kernelINS_13Kernel_traitsI6__halfS2_fS2_fjLj3072ELj1ELj1ELj4ELj16ENS_18Kernel_traits_baseILj3072ES2_S2_fS2_fjLj128EEEEELb1ELb0ELb0ELb1EEEvNS_9BwdParamsE)
        /*06a4*/ 	.word	0x00000000


	//----- nvinfo : EIATTR_REGCOUNT
	.align		4
.L_283:
        /*06a8*/ 	.byte	0x04, 0x2f
        /*06aa*/ 	.short	(.L_285 - .L_284)
	.align		4
.L_284:
        /*06ac*/ 	.word	index@(_ZN10layer_norm13ln_bwd_kernelINS_13Kernel_traitsI6__halfS2_fS2_fjLj3072ELj1ELj1ELj4ELj16ENS_18Kernel_traits_baseILj3072ES2_S2_fS2_fjLj128EEEEELb1ELb0ELb0ELb0EEEvNS_9BwdParamsE)
        /*06b0*/ 	.word	0x000000a8


	//----- nvinfo : EIATTR_FRAME_SIZE
	.align		4
.L_285:
        /*06b4*/ 	.byte	0x04, 0x11
        /*06b6*/ 	.short	(.L_287 - .L_286)
	.align		4
.L_286:
        /*06b8*/ 	.word	index@(_ZN10layer_norm13ln_bwd_kernelINS_13Kernel_traitsI6__halfS2_fS2_fjLj3072ELj1ELj1ELj4ELj16ENS_18Kernel_traits_baseILj3072ES2_S2_fS2_fjLj128EEEEELb1ELb0ELb0ELb0EEEvNS_9BwdParamsE)
        /*06bc*/ 	.word	0x00000000


	//----- nvinfo : EIATTR_REGCOUNT
	.align		4
.L_287:
        /*06c0*/ 	.byte	0x04, 0x2f
        /*06c2*/ 	.short	(.L_289 - .L_288)
	.align		4
.L_288:
        /*06c4*/ 	.word	index@(_ZN10layer_norm13ln_bwd_kernelINS_13Kernel_traitsI6__halfS2_fS2_fjLj3072ELj1ELj1ELj4ELj16ENS_18Kernel_traits_baseILj3072ES2_S2_fS2_fjLj128EEEEELb0ELb1ELb1ELb1EEEvNS_9BwdParamsE)
        /*06c8*/ 	.word	0x000000dc


	//----- nvinfo : EIATTR_FRAME_SIZE
	.align		4
.L_289:
        /*06cc*/ 	.byte	0x04, 0x11
        /*06ce*/ 	.short	(.L_291 - .L_290)
	.align		4
.L_290:
        /*06d0*/ 	.word	index@(_ZN10layer_norm13ln_bwd_kernelINS_13Kernel_traitsI6__halfS2_fS2_fjLj3072ELj1ELj1ELj4ELj16ENS_18Kernel_traits_baseILj3072ES2_S2_fS2_fjLj128EEEEELb0ELb1ELb1ELb1EEEvNS_9BwdParamsE)
        /*06d4*/ 	.word	0x00000000


	//----- nvinfo : EIATTR_REGCOUNT
	.align		4
.L_291:
        /*06d8*/ 	.byte	0x04, 0x2f
        /*06da*/ 	.short	(.L_293 - .L_292)
	.align		4
.L_292:
        /*06dc*/ 	.word	index@(_ZN10layer_norm13ln_bwd_kernelINS_13Kernel_traitsI6__halfS2_fS2_fjLj3072ELj1ELj1ELj4ELj16ENS_18Kernel_traits_baseILj3072ES2_S2_fS2_fjLj128EEEEELb0ELb1ELb1ELb0EEEvNS_9BwdParamsE)
        /*06e0*/ 	.word	0x000000d4


	//----- nvinfo : EIATTR_FRAME_SIZE
	.align		4
.L_293:
        /*06e4*/ 	.byte	0x04, 0x11
        /*06e6*/ 	.short	(.L_295 - .L_294)
	.align		4
.L_294:
        /*06e8*/ 	.word	index@(_ZN10layer_norm13ln_bwd_kernelINS_13Kernel_traitsI6__halfS2_fS2_fjLj3072ELj1ELj1ELj4ELj16ENS_18Kernel_traits_baseILj3072ES2_S2_fS2_fjLj128EEEEELb0ELb1ELb1ELb0EEEvNS_9BwdParamsE)
        /*06ec*/ 	.word	0x00000000


	//----- nvinfo : EIATTR_REGCOUNT
	.align		4
.L_295:
        /*06f0*/ 	.byte	0x04, 0x2f
        /*06f2*/ 	.short	(.L_297 - .L_296)
	.align		4
.L_296:
        /*06f4*/ 	.word	index@(_ZN10layer_norm13ln_bwd_kernelINS_13Kernel_traitsI6__halfS2_fS2_fjLj3072ELj1ELj1ELj4ELj16ENS_18Kernel_traits_baseILj3072ES2_S2_fS2_fjLj128EEEEELb0ELb1ELb0ELb1EEEvNS_9BwdParamsE)
        /*06f8*/ 	.word	0x000000e7


	//----- nvinfo : EIATTR_FRAME_SIZE
	.align		4
.L_297:
        /*06fc*/ 	.byte	0x04, 0x11
        /*06fe*/ 	.short	(.L_299 - .L_298)
	.align		4
.L_298:
        /*0700*/ 	.word	index@(_ZN10layer_norm13ln_bwd_kernelINS_13Kernel_traitsI6__halfS2_fS2_fjLj3072ELj1ELj1ELj4ELj16ENS_18Kernel_traits_baseILj3072ES2_S2_fS2_fjLj128EEEEELb0ELb1ELb0ELb1EEEvNS_9BwdParamsE)
        /*0704*/ 	.word	0x00000000


	//----- nvinfo : EIATTR_REGCOUNT
	.align		4
.L_299:
        /*0708*/ 	.byte	0x04, 0x2f
        /*070a*/ 	.short	(.L_301 - .L_300)
	.align		4
.L_300:
        /*070c*/ 	.word	index@(_ZN10layer_norm13ln_bwd_kernelINS_13Kernel_traitsI6__halfS2_fS2_fjLj3072ELj1ELj1ELj4ELj16ENS_18Kernel_traits_baseILj3072ES2_S2_fS2_fjLj128EEEEELb0ELb1ELb0ELb0EEEvNS_9BwdParamsE)
        /*0710*/ 	.word	0x000000d2


	//----- nvinfo : EIATTR_FRAME_SIZE
	.align		4
.L_301:
        /*0714*/ 	.byte	0x04, 0x11
        /*0716*/ 	.short	(.L_303 - .L_302)
	.align		4
.L_302:
        /*0718*/ 	.word	index@(_ZN10layer_norm13ln_bwd_kernelINS_13Kernel_traitsI6__halfS2_fS2_fjLj3072ELj1ELj1ELj4ELj16ENS_18Kernel_traits_baseILj3072ES2_S2_fS2_fjLj128EEEEELb0ELb1ELb0ELb0EEEvNS_9BwdParamsE)
        /*071c*/ 	.word	0x00000000


	//----- nvinfo : EIATTR_REGCOUNT
	.align		4
.L_303:
        /*0720*/ 	.byte	0x04, 0x2f
        /*0722*/ 	.short	(.L_305 - .L_304)
	.align		4
.L_304:
        /*0724*/ 	.word	index@(_ZN10layer_norm13ln_bwd_kernelINS_13Kernel_traitsI6__halfS2_fS2_fjLj3072ELj1ELj1ELj4ELj16ENS_18Kernel_traits_baseILj3072ES2_S2_fS2_fjLj128EEEEELb0ELb0ELb1ELb1EEEvNS_9BwdParamsE)
        /*0728*/ 	.word	0x000000a6


	//----- nvinfo : EIATTR_FRAME_SIZE
	.align		4
.L_305:
        /*072c*/ 	.byte	0x04, 0x11
        /*072e*/ 	.short	(.L_307 - .L_306)
	.align		4
.L_306:
        /*0730*/ 	.word	index@(_ZN10layer_norm13ln_bwd_kernelINS_13Kernel_traitsI6__halfS2_fS2_fjLj3072ELj1ELj1ELj4ELj16ENS_18Kernel_traits_baseILj3072ES2_S2_fS2_fjLj128EEEEELb0ELb0ELb1ELb1EEEvNS_9BwdParamsE)
        /*0734*/ 	.word	0x00000000


	//----- nvinfo : EIATTR_REGCOUNT
	.align		4
.L_307:
        /*0738*/ 	.byte	0x04, 0x2f
        /*073a*/ 	.short	(.L_309 - .L_308)
	.align		4
.L_308:
        /*073c*/ 	.word	index@(_ZN10layer_norm13ln_bwd_kernelINS_13Kernel_traitsI6__halfS2_fS2_fjLj3072ELj1ELj1ELj4ELj16ENS_18Kernel_traits_baseILj3072ES2_S2_fS2_fjLj128EEEEELb0ELb0ELb1ELb0EEEvNS_9BwdParamsE)
        /*0740*/ 	.word	0x000000a7


	//----- nvinfo : EIATTR_FRAME_SIZE
	.align		4
.L_309:
        /*0744*/ 	.byte	0x04, 0x11
        /*0746*/ 	.short	(.L_311 - .L_310)
	.align		4
.L_310:
        /*0748*/ 	.word	index@(_ZN10layer_norm13ln_bwd_kernelINS_13Kernel_traitsI6__halfS2_fS2_fjLj3072ELj1ELj1ELj4ELj16ENS_18Kernel_traits_baseILj3072ES2_S2_fS2_fjLj128EEEEELb0ELb0ELb1ELb0EEEvNS_9BwdParamsE)
        /*074c*/ 	.word	0x00000000


	//----- nvinfo : EIATTR_REGCOUNT
	.align		4
.L_311:
        /*0750*/ 	.byte	0x04, 0x2f
        /*0752*/ 	.short	(.L_313 - .L_312)
	.align		4
.L_312:
        /*0754*/ 	.word	index@(_ZN10layer_norm13ln_bwd_kernelINS_13Kernel_traitsI6__halfS2_fS2_fjLj3072ELj1ELj1ELj4ELj16ENS_18Kernel_traits_baseILj3072ES2_S2_fS2_fjLj128EEEEELb0ELb0ELb0ELb1EEEvNS_9BwdParamsE)
        /*0758*/ 	.word	0x000000a8


	//----- nvinfo : EIATTR_FRAME_SIZE
	.align		4
.L_313:
        /*075c*/ 	.byte	0x04, 0x11
        /*075e*/ 	.short	(.L_315 - .L_314)
	.align		4
.L_314:
        /*0760*/ 	.word	index@(_ZN10layer_norm13ln_bwd_kernelINS_13Kernel_traitsI6__halfS2_fS2_fjLj3072ELj1ELj1ELj4ELj16ENS_18Kernel_traits_baseILj3072ES2_S2_fS2_fjLj128EEEEELb0ELb0ELb0ELb1EEEvNS_9BwdParamsE)
        /*0764*/ 	.word	0x00000000


	//----- nvinfo : EIATTR_REGCOUNT
	.align		4
.L_315:
        /*0768*/ 	.byte	0x04, 0x2f
        /*076a*/ 	.short	(.L_317 - .L_316)
	.align		4
.L_316:
        /*076c*/ 	.word	index@(_ZN10layer_norm13ln_bwd_kernelINS_13Kernel_traitsI6__halfS2_fS2_fjLj3072ELj1ELj1ELj4ELj16ENS_18Kernel_traits_baseILj3072ES2_S2_fS2_fjLj128EEEEELb0ELb0ELb0ELb0EEEvNS_9BwdParamsE)
        /*0770*/ 	.word	0x000000a1


	//----- nvinfo : EIATTR_FRAME_SIZE
	.align		4
.L_317:
        /*0774*/ 	.byte	0x04, 0x11
        /*0776*/ 	.short	(.L_319 - .L_318)
	.align		4
.L_318:
        /*0778*/ 	.word	index@(_ZN10layer_norm13ln_bwd_kernelINS_13Kernel_traitsI6__halfS2_fS2_fjLj3072ELj1ELj1ELj4ELj16ENS_18Kernel_traits_baseILj3072ES2_S2_fS2_fjLj128EEEEELb0ELb0ELb0ELb0EEEvNS_9BwdParamsE)
        /*077c*/ 	.word	0x00000000


	//----- nvinfo : EIATTR_REGCOUNT
	.align		4
.L_319:
        /*0780*/ 	.byte	0x04, 0x2f
        /*0782*/ 	.short	(.L_321 - .L_320)
	.align		4
.L_320:
        /*0784*/ 	.word	index@(_ZN10layer_norm13ln_bwd_kernelINS_13Kernel_traitsIf6__halfS2_S2_fjLj3072ELj1ELj1ELj4ELj16ENS_18Kernel_traits_baseILj3072EfS2_S2_S2_fjLj128EEEEELb1ELb1ELb1ELb1EEEvNS_9BwdParamsE)
        /*0788*/ 	.word	0x000000e7


	//----- nvinfo : EIATTR_FRAME_SIZE
	.align		4
.L_321:
        /*078c*/ 	.byte	0x04, 0x11
        /*078e*/ 	.short	(.L_323 - .L_322)
	.align		4
.L_322:
        /*0790*/ 	.word	index@(_ZN10layer_norm13ln_bwd_kernelINS_13Kernel_traitsIf6__halfS2_S2_fjLj3072ELj1ELj1ELj4ELj16ENS_18Kernel_traits_baseILj3072EfS2_S2_S2_fjLj128EEEEELb1ELb1ELb1ELb1EEEvNS_9BwdParamsE)
        /*0794*/ 	.word	0x00000000


	//----- nvinfo : EIATTR_REGCOUNT
	.align		4
.L_323:
        /*0798*/ 	.byte	0x04, 0x2f
        /*079a*/ 	.short	(.L_325 - .L_324)
	.align		4
.L_324:
        /*079c*/ 	.word	index@(_ZN10layer_norm22ln_bwd_finalize_kernelINS_22Kernel_traits_finalizeILj3072Ef6__halfS2_S2_fjLb1ELj1024ELj4ENS_18Kernel_traits_baseILj3072EfS2_S2_S2_fjLj1024EEEEELb1ELb1EEEvNS_9BwdParamsE)
        /*07a0*/ 	.word	0x00000020


	//----- nvinfo : EIATTR_FRAME_SIZE
	.align		4
.L_325:
        /*07a4*/ 	.byte	0x04, 0x11
        /*07a6*/ 	.short	(.L_327 - .L_326)
	.align		4
.L_326:
        /*07a8*/ 	.word	index@(_ZN10layer_norm22ln_bwd_finalize_kernelINS_22Kernel_traits_finalizeILj3072Ef6__halfS2_S2_fjLb1ELj1024ELj4ENS_18Kernel_traits_baseILj3072EfS2_S2_S2_fjLj1024EEEEELb1ELb1EEEvNS_9BwdParamsE)
        /*07ac*/ 	.word	0x00000000


	//----- nvinfo : EIATTR_REGCOUNT
	.align		4
.L_327:
        /*07b0*/ 	.byte	0x04, 0x2f
        /*07b2*/ 	.short	(.L_329 - .L_328)
	.align		4
.L_328:
        /*07b4*/ 	.word	index@(_ZN10layer_norm13ln_bwd_kernelINS_13Kernel_traitsIf6__halfS2_S2_fjLj3072ELj1ELj1ELj4ELj16ENS_18Kernel_traits_baseILj3072EfS2_S2_S2_fjLj128EEEEELb1ELb1ELb1ELb0EEEvNS_9BwdParamsE)
        /*07b8*/ 	.word	0x000000e4


	//----- nvinfo : EIATTR_FRAME_SIZE
	.align		4
.L_329:
        /*07bc*/ 	.byte	0x04, 0x11
        /*07be*/ 	.short	(.L_331 - .L_330)
	.align		4
.L_330:
        /*07c0*/ 	.word	index@(_ZN10layer_norm13ln_bwd_kernelINS_13Kernel_traitsIf6__halfS2_S2_fjLj3072ELj1ELj1ELj4ELj16ENS_18Kernel_traits_baseILj3072EfS2_S2_S2_fjLj128EEEEELb1ELb1ELb1ELb0EEEvNS_9BwdParamsE)
        /*07c4*/ 	.word	0x00000000


	//----- nvinfo : EIATTR_REGCOUNT
	.align		4
.L_331:
        /*07c8*/ 	.byte	0x04, 0x2f
        /*07ca*/ 	.short	(.L_333 - .L_332)
	.align		4
.L_332:
        /*07cc*/ 	.word	index@(_ZN10layer_norm22ln_bwd_finalize_kernelINS_22Kernel_traits_finalizeILj3072Ef6__halfS2_S2_fjLb1ELj1024ELj4ENS_18Kernel_traits_baseILj3072EfS2_S2_S2_fjLj1024EEEEELb1ELb0EEEvNS_9BwdParamsE)
        /*07d0*/ 	.word	0x00000020


	//----- nvinfo : EIATTR_FRAME_SIZE
	.align		4
.L_333:
        /*07d4*/ 	.byte	0x04, 0x11
        /*07d6*/ 	.short	(.L_335 - .L_334)
	.align		4
.L_334:
        /*07d8*/ 	.word	index@(_ZN10layer_norm22ln_bwd_finalize_kernelINS_22Kernel_traits_finalizeILj3072Ef6__halfS2_S2_fjLb1ELj1024ELj4ENS_18Kernel_traits_baseILj3072EfS2_S2_S2_fjLj1024EEEEELb1ELb0EEEvNS_9BwdParamsE)
        /*07dc*/ 	.word	0x00000000


	//----- nvinfo : EIATTR_REGCOUNT
	.align		4
.L_335:
        /*07e0*/ 	.byte	0x04, 0x2f
        /*07e2*/ 	.short	(.L_337 - .L_336)
	.align		4
.L_336:
        /*07e4*/ 	.word	index@(_ZN10layer_norm13ln_bwd_kernelINS_13Kernel_traitsIf6__halfS2_S2_fjLj3072ELj1ELj1ELj4ELj16ENS_18Kernel_traits_baseILj3072EfS2_S2_S2_fjLj128EEEEELb1ELb1ELb0ELb1EEEvNS_9BwdParamsE)
        /*07e8*/ 	.word	0x000000f1


	//----- nvinfo : EIATTR_FRAME_SIZE
	.align		4
.L_337:
        /*07ec*/ 	.byte	0x04, 0x11
        /*07ee*/ 	.short	(.L_339 - .L_338)
	.align		4
.L_338:
        /*07f0*/ 	.word	index@(_ZN10layer_norm13ln_bwd_kernelINS_13Kernel_traitsIf6__halfS2_S2_fjLj3072ELj1ELj1ELj4ELj16ENS_18Kernel_traits_baseILj3072EfS2_S2_S2_fjLj128EEEEELb1ELb1ELb0ELb1EEEvNS_9BwdParamsE)
        /*07f4*/ 	.word	0x00000000


	//----- nvinfo : EIATTR_REGCOUNT
	.align		4
.L_339:
        /*07f8*/ 	.byte	0x04, 0x2f
        /*07fa*/ 	.short	(.L_341 - .L_340)
	.align		4
.L_340:
        /*07fc*/ 	.word	index@(_ZN10layer_norm13ln_bwd_kernelINS_13Kernel_traitsIf6__halfS2_S2_fjLj3072ELj1ELj1ELj4ELj16ENS_18Kernel_traits_baseILj3072EfS2_S2_S2_fjLj128EEEEELb1ELb1ELb0ELb0EEEvNS_9BwdParamsE)
        /*0800*/ 	.word	0x000000e4


	//----- nvinfo : EIATTR_FRAME_SIZE
	.align		4
.L_341:
        /*0804*/ 	.byte	0x04, 0x11
        /*0806*/ 	.short	(.L_343 - .L_342)
	.align		4
.L_342:
        /*0808*/ 	.word	index@(_ZN10layer_norm13ln_bwd_kernelINS_13Kernel_traitsIf6__halfS2_S2_fjLj3072ELj1ELj1ELj4ELj16ENS_18Kernel_traits_baseILj3072EfS2_S2_S2_fjLj128EEEEELb1ELb1ELb0ELb0EEEvNS_9BwdParamsE)
        /*080c*/ 	.word	0x00000000


	//----- nvinfo : EIATTR_REGCOUNT
	.align		4
.L_343:
        /*0810*/ 	.byte	0x04, 0x2f
        /*0812*/ 	.short	(.L_345 - .L_344)
	.align		4
.L_344:
        /*0814*/ 	.word	index@(_ZN10layer_norm13ln_bwd_kernelINS_13Kernel_traitsIf6__halfS2_S2_fjLj3072ELj1ELj1ELj4ELj16ENS_18Kernel_traits_baseILj3072EfS2_S2_S2_fjLj128EEEEELb1ELb0ELb1ELb1EEEvNS_9BwdParamsE)
        /*0818*/ 	.word	0x000000a8


	//----- nvinfo : EIATTR_FRAME_SIZE
	.align		4
.L_345:
        /*081c*/ 	.byte	0x04, 0x11
        /*081e*/ 	.short	(.L_347 - .L_346)
	.align		4
.L_346:
        /*0820*/ 	.word	index@(_ZN10layer_norm13ln_bwd_kernelINS_13Kernel_traitsIf6__halfS2_S2_fjLj3072ELj1ELj1ELj4ELj16ENS_18Kernel_traits_baseILj3072EfS2_S2_S2_fjLj128EEEEELb1ELb0ELb1ELb1EEEvNS_9BwdParamsE)
        /*0824*/ 	.word	0x00000000


	//----- nvinfo : EIATTR_REGCOUNT
	.align		4
.L_347:
        /*0828*/ 	.byte	0x04, 0x2f
        /*082a*/ 	.short	(.L_349 - .L_348)
	.align		4
.L_348:
        /*082c*/ 	.word	index@(_ZN10layer_norm22ln_bwd_finalize_kernelINS_22Kernel_traits_finalizeILj3072Ef6__halfS2_S2_fjLb0ELj1024ELj4ENS_18Kernel_traits_baseILj3072EfS2_S2_S2_fjLj1024EEEEELb0ELb1EEEvNS_9BwdParamsE)
        /*0830*/ 	.word	0x0000003f


	//----- nvinfo : EIATTR_FRAME_SIZE
	.align		4
.L_349:
        /*0834*/ 	.byte	0x04, 0x11
        /*0836*/ 	.short	(.L_351 - .L_350)
	.align		4
.L_350:
        /*0838*/ 	.word	index@(_ZN10layer_norm22ln_bwd_finalize_kernelINS_22Kernel_traits_finalizeILj3072Ef6__halfS2_S2_fjLb0ELj1024ELj4ENS_18Kernel_traits_baseILj3072EfS2_S2_S2_fjLj1024EEEEELb0ELb1EEEvNS_9BwdParamsE)
        /*083c*/ 	.word	0x00000000


	//----- nvinfo : EIATTR_REGCOUNT
	.align		4
.L_351:
        /*0840*/ 	.byte	0x04, 0x2f
        /*0842*/ 	.short	(.L_353 - .L_352)
	.align		4
.L_352:
        /*0844*/ 	.word	index@(_ZN10layer_norm13ln_bwd_kernelINS_13Kernel_traitsIf6__halfS2_S2_fjLj3072ELj1ELj1ELj4ELj16ENS_18Kernel_traits_baseILj3072EfS2_S2_S2_fjLj128EEEEELb1ELb0ELb1ELb0EEEvNS_9BwdParamsE)
        /*0848*/ 	.word	0x000000a8


	//----- nvinfo : EIATTR_FRAME_SIZE
	.align		4
.L_353:
        /*084c*/ 	.byte	0x04, 0x11
        /*084e*/ 	.short	(.L_355 - .L_354)
	.align		4
.L_354:
        /*0850*/ 	.word	index@(_ZN10layer_norm13ln_bwd_kernelINS_13Kernel_traitsIf6__halfS2_S2_fjLj3072ELj1ELj1ELj4ELj16ENS_18Kernel_traits_baseILj3072EfS2_S2_S2_fjLj128EEEEELb1ELb0ELb1ELb0EEEvNS_9BwdParamsE)
        /*0854*/ 	.word	0x00000000


	//----- nvinfo : EIATTR_REGCOUNT
	.align		4
.L_355:
        /*0858*/ 	.byte	0x04, 0x2f
        /*085a*/ 	.short	(.L_357 - .L_356)
	.align		4
.L_356:
        /*085c*/ 	.word	index@(_ZN10layer_norm22ln_bwd_finalize_kernelINS_22Kernel_traits_finalizeILj3072Ef6__halfS2_S2_fjLb0ELj1024ELj4ENS_18Kernel_traits_baseILj3072EfS2_S2_S2_fjLj1024EEEEELb0ELb0EEEvNS_9BwdParamsE)
        /*0860*/ 	.word	0x0000003f


	//----- nvinfo : EIATTR_FRAME_SIZE
	.align		4
.L_357:
        /*0864*/ 	.byte	0x04, 0x11
        /*0866*/ 	.short	(.L_359 - .L_358)
	.align		4
.L_358:
        /*0868*/ 	.word	index@(_ZN10layer_norm22ln_bwd_finalize_kernelINS_22Kernel_traits_finalizeILj3072Ef6__halfS2_S2_fjLb0ELj1024ELj4ENS_18Kernel_traits_baseILj3072EfS2_S2_S2_fjLj1024EEEEELb0ELb0EEEvNS_9BwdParamsE)
        /*086c*/ 	.word	0x00000000


	//----- nvinfo : EIATTR_REGCOUNT
	.align		4
.L_359:
        /*0870*/ 	.byte	0x04, 0x2f
        /*0872*/ 	.short	(.L_361 - .L_360)
	.align		4
.L_360:
        /*0874*/ 	.word	index@(_ZN10layer_norm13ln_bwd_kernelINS_13Kernel_traitsIf6__halfS2_S2_fjLj3072ELj1ELj1ELj4ELj16ENS_18Kernel_traits_baseILj3072EfS2_S2_S2_fjLj128EEEEELb1ELb0ELb0ELb1EEEvNS_9BwdParamsE)
        /*0878*/ 	.word	0x000000a8


	//----- nvinfo : EIATTR_FRAME_SIZE
	.align		4
.L_361:
        /*087c*/ 	.byte	0x04, 0x11
        /*087e*/ 	.short	(.L_363 - .L_362)
	.align		4
.L_362:
        /*0880*/ 	.word	index@(_ZN10layer_norm13ln_bwd_kernelINS_13Kernel_traitsIf6__halfS2_S2_fjLj3072ELj1ELj1ELj4ELj16ENS_18Kernel_traits_baseILj3072EfS2_S2_S2_fjLj128EEEEELb1ELb0ELb0ELb1EEEvNS_9BwdParamsE)
        /*0884*/ 	.word	0x00000000


	//----- nvinfo : EIATTR_REGCOUNT
	.align		4
.L_363:
        /*0888*/ 	.byte	0x04, 0x2f
        /*088a*/ 	.short	(.L_365 - .L_364)
	.align		4
.L_364:
        /*088c*/ 	.word	index@(_ZN10layer_norm13ln_bwd_kernelINS_13Kernel_traitsIf6__halfS2_S2_fjLj3072ELj1ELj1ELj4ELj16ENS_18Kernel_traits_baseILj3072EfS2_S2_S2_fjLj128EEEEELb1ELb0ELb0ELb0EEEvNS_9BwdParamsE)
        /*0890*/ 	.word	0x000000a8


	//----- nvinfo : EIATTR_FRAME_SIZE
	.align		4
.L_365:
        /*0894*/ 	.byte	0x04, 0x11
        /*0896*/ 	.short	(.L_367 - .L_366)
	.align		4
.L_366:
        /*0898*/ 	.word	index@(_ZN10layer_norm13ln_bwd_kernelINS_13Kernel_traitsIf6__halfS2_S2_fjLj3072ELj1ELj1ELj4ELj16ENS_18Kernel_traits_baseILj3072EfS2_S2_S2_fjLj128EEEEELb1ELb0ELb0ELb0EEEvNS_9BwdParamsE)
        /*089c*/ 	.word	0x00000000


	//----- nvinfo : EIATTR_REGCOUNT
	.align		4
.L_367:
        /*08a0*/ 	.byte	0x04, 0x2f
        /*08a2*/ 	.short	(.L_369 - .L_368)
	.align		4
.L_368:
        /*08a4*/ 	.word	index@(_ZN10layer_norm13ln_bwd_kernelINS_13Kernel_traitsIf6__halfS2_S2_fjLj3072ELj1ELj1ELj4ELj16ENS_18Kernel_traits_baseILj3072EfS2_S2_S2_fjLj128EEEEELb0ELb1ELb1ELb1EEEvNS_9BwdParamsE)
        /*08a8*/ 	.word	0x000000e1


	//----- nvinfo : EIATTR_FRAME_SIZE
	.align		4
.L_369:
        /*08ac*/ 	.byte	0x04, 0x11
        /*08ae*/ 	.short	(.L_371 - .L_370)
	.align		4
.L_370:
        /*08b0*/ 	.word	index@(_ZN10layer_norm13ln_bwd_kernelINS_13Kernel_traitsIf6__halfS2_S2_fjLj3072ELj1ELj1ELj4ELj16ENS_18Kernel_traits_baseILj3072EfS2_S2_S2_fjLj128EEEEELb0ELb1ELb1ELb1EEEvNS_9BwdParamsE)
        /*08b4*/ 	.word	0x00000000


	//----- nvinfo : EIATTR_REGCOUNT
	.align		4
.L_371:
        /*08b8*/ 	.byte	0x04, 0x2f
        /*08ba*/ 	.short	(.L_373 - .L_372)
	.align		4
.L_372:
        /*08bc*/ 	.word	index@(_ZN10layer_norm13ln_bwd_kernelINS_13Kernel_traitsIf6__halfS2_S2_fjLj3072ELj1ELj1ELj4ELj16ENS_18Kernel_traits_baseILj3072EfS2_S2_S2_fjLj128EEEEELb0ELb1ELb1ELb0EEEvNS_9BwdParamsE)
        /*08c0*/ 	.word	0x000000da


	//----- nvinfo : EIATTR_FRAME_SIZE
	.align		4
.L_373:
        /*08c4*/ 	.byte	0x04, 0x11
        /*08c6*/ 	.short	(.L_375 - .L_374)
	.align		4
.L_374:
        /*08c8*/ 	.word	index@(_ZN10layer_norm13ln_bwd_kernelINS_13Kernel_traitsIf6__halfS2_S2_fjLj3072ELj1ELj1ELj4ELj16ENS_18Kernel_traits_baseILj3072EfS2_S2_S2_fjLj128EEEEELb0ELb1ELb1ELb0EEEvNS_9BwdParamsE)
        /*08cc*/ 	.word	0x00000000


	//----- nvinfo : EIATTR_REGCOUNT
	.align		4
.L_375:
        /*08d0*/ 	.byte	0x04, 0x2f
        /*08d2*/ 	.short	(.L_377 - .L_376)
	.align		4
.L_376:
        /*08d4*/ 	.word	index@(_ZN10layer_norm13ln_bwd_kernelINS_13Kernel_traitsIf6__halfS2_S2_fjLj3072ELj1ELj1ELj4ELj16ENS_18Kernel_traits_baseILj3072EfS2_S2_S2_fjLj128EEEEELb0ELb1ELb0ELb1EEEvNS_9BwdParamsE)
        /*08d8*/ 	.word	0x000000e8


	//----- nvinfo : EIATTR_FRAME_SIZE
	.align		4
.L_377:
        /*08dc*/ 	.byte	0x04, 0x11
        /*08de*/ 	.short	(.L_379 - .L_378)
	.align		4
.L_378:
        /*08e0*/ 	.word	index@(_ZN10layer_norm13ln_bwd_kernelINS_13Kernel_traitsIf6__halfS2_S2_fjLj3072ELj1ELj1ELj4ELj16ENS_18Kernel_traits_baseILj3072EfS2_S2_S2_fjLj128EEEEELb0ELb1ELb0ELb1EEEvNS_9BwdParamsE)
        /*08e4*/ 	.word	0x00000000


	//----- nvinfo : EIATTR_REGCOUNT
	.align		4
.L_379:
        /*08e8*/ 	.byte	0x04, 0x2f
        /*08ea*/ 	.short	(.L_381 - .L_380)
	.align		4
.L_380:
        /*08ec*/ 	.word	index@(_ZN10layer_norm13ln_bwd_kernelINS_13Kernel_traitsIf6__halfS2_S2_fjLj3072ELj1ELj1ELj4ELj16ENS_18Kernel_traits_baseILj3072EfS2_S2_S2_fjLj128EEEEELb0ELb1ELb0ELb0EEEvNS_9BwdParamsE)
        /*08f0*/ 	.word	0x000000dc


	//----- nvinfo : EIATTR_FRAME_SIZE
	.align		4
.L_381:
        /*08f4*/ 	.byte	0x04, 0x11
        /*08f6*/ 	.short	(.L_383 - .L_382)
	.align		4
.L_382:
        /*08f8*/ 	.word	index@(_ZN10layer_norm13ln_bwd_kernelINS_13Kernel_traitsIf6__halfS2_S2_fjLj3072ELj1ELj1ELj4ELj16ENS_18Kernel_traits_baseILj3072EfS2_S2_S2_fjLj128EEEEELb0ELb1ELb0ELb0EEEvNS_9BwdParamsE)
        /*08fc*/ 	.word	0x00000000


	//----- nvinfo : EIATTR_REGCOUNT
	.align		4
.L_383:
        /*0900*/ 	.byte	0x04, 0x2f
        /*0902*/ 	.short	(.L_385 - .L_384)
	.align		4
.L_384:
        /*0904*/ 	.word	index@(_ZN10layer_norm13ln_bwd_kernelINS_13Kernel_traitsIf6__halfS2_S2_fjLj3072ELj1ELj1ELj4ELj16ENS_18Kernel_traits_baseILj3072EfS2_S2_S2_fjLj128EEEEELb0ELb0ELb1ELb1EEEvNS_9BwdParamsE)
        /*0908*/ 	.word	0x000000a8


	//----- nvinfo : EIATTR_FRAME_SIZE
	.align		4
.L_385:
        /*090c*/ 	.byte	0x04, 0x11
        /*090e*/ 	.short	(.L_387 - .L_386)
	.align		4
.L_386:
        /*0910*/ 	.word	index@(_ZN10layer_norm13ln_bwd_kernelINS_13Kernel_traitsIf6__halfS2_S2_fjLj3072ELj1ELj1ELj4ELj16ENS_18Kernel_traits_baseILj3072EfS2_S2_S2_fjLj128EEEEELb0ELb0ELb1ELb1EEEvNS_9BwdParamsE)
        /*0914*/ 	.word	0x00000000


	//----- nvinfo : EIATTR_REGCOUNT
	.align		4
.L_387:
        /*0918*/ 	.byte	0x04, 0x2f
        /*091a*/ 	.short	(.L_389 - .L_388)
	.align		4
.L_388:
        /*091c*/ 	.word	index@(_ZN10layer_norm13ln_bwd_kernelINS_13Kernel_traitsIf6__halfS2_S2_fjLj3072ELj1ELj1ELj4ELj16ENS_18Kernel_traits_baseILj3072EfS2_S2_S2_fjLj128EEEEELb0ELb0ELb1ELb0EEEvNS_9BwdParamsE)
        /*0920*/ 	.word	0x000000a8


	//----- nvinfo : EIATTR_FRAME_SIZE
	.align		4
.L_389:
        /*0924*/ 	.byte	0x04, 0x11
        /*0926*/ 	.short	(.L_391 - .L_390)
	.align		4
.L_390:
        /*0928*/ 	.word	index@(_ZN10layer_norm13ln_bwd_kernelINS_13Kernel_traitsIf6__halfS2_S2_fjLj3072ELj1ELj1ELj4ELj16ENS_18Kernel_traits_baseILj3072EfS2_S2_S2_fjLj128EEEEELb0ELb0ELb1ELb0EEEvNS_9BwdParamsE)
        /*092c*/ 	.word	0x00000000


	//----- nvinfo : EIATTR_REGCOUNT
	.align		4
.L_391:
        /*0930*/ 	.byte	0x04, 0x2f
        /*0932*/ 	.short	(.L_393 - .L_392)
	.align		4
.L_392:
        /*0934*/ 	.word	index@(_ZN10layer_norm13ln_bwd_kernelINS_13Kernel_traitsIf6__halfS2_S2_fjLj3072ELj1ELj1ELj4ELj16ENS_18Kernel_traits_baseILj3072EfS2_S2_S2_fjLj128EEEEELb0ELb0ELb0ELb1EEEvNS_9BwdParamsE)
        /*0938*/ 	.word	0x000000a8


	//----- nvinfo : EIATTR_FRAME_SIZE
	.align		4
.L_393:
        /*093c*/ 	.byte	0x04, 0x11
        /*093e*/ 	.short	(.L_395 - .L_394)
	.align		4
.L_394:
        /*0940*/ 	.word	index@(_ZN10layer_norm13ln_bwd_kernelINS_13Kernel_traitsIf6__halfS2_S2_fjLj3072ELj1ELj1ELj4ELj16ENS_18Kernel_traits_baseILj3072EfS2_S2_S2_fjLj128EEEEELb0ELb0ELb0ELb1EEEvNS_9BwdParamsE)
        /*0944*/ 	.word	0x00000000


	//----- nvinfo : EIATTR_REGCOUNT
	.align		4
.L_395:
        /*0948*/ 	.byte	0x04, 0x2f
        /*094a*/ 	.short	(.L_397 - .L_396)
	.align		4
.L_396:
        /*094c*/ 	.word	index@(_ZN10layer_norm13ln_bwd_kernelINS_13Kernel_traitsIf6__halfS2_S2_fjLj3072ELj1ELj1ELj4ELj16ENS_18Kernel_traits_baseILj3072EfS2_S2_S2_fjLj128EEEEELb0ELb0ELb0ELb0EEEvNS_9BwdParamsE)
        /*0950*/ 	.word	0x0000009d


	//----- nvinfo : EIATTR_FRAME_SIZE
	.align		4
.L_397:
        /*0954*/ 	.byte	0x04, 0x11
        /*0956*/ 	.short	(.L_399 - .L_398)
	.align		4
.L_398:
        /*0958*/ 	.word	index@(_ZN10layer_norm13ln_bwd_kernelINS_13Kernel_traitsIf6__halfS2_S2_fjLj3072ELj1ELj1ELj4ELj16ENS_18Kernel_traits_baseILj3072EfS2_S2_S2_fjLj128EEEEELb0ELb0ELb0ELb0EEEvNS_9BwdParamsE)
        /*095c*/ 	.word	0x00000000


	//----- nvinfo : EIATTR_REGCOUNT
	.align		4
.L_399:
        /*0960*/ 	.byte	0x04, 0x2f
        /*0962*/ 	.short	(.L_401 - .L_400)
	.align		4
.L_400:
        /*0964*/ 	.word	index@(_ZN10layer_norm13ln_bwd_kernelINS_13Kernel_traitsIf13__nv_bfloat16fS2_fjLj3072ELj1ELj1ELj4ELj16ENS_18Kernel_traits_baseILj3072EfS2_fS2_fjLj128EEEEELb1ELb1ELb1ELb1EEEvNS_9BwdParamsE)
        /*0968*/ 	.word	0x000000fe


	//----- nvinfo : EIATTR_FRAME_SIZE
	.align		4
.L_401:
        /*096c*/ 	.byte	0x04, 0x11
        /*096e*/ 	.short	(.L_403 - .L_402)
	.align		4
.L_402:
        /*0970*/ 	.word	index@(_ZN10layer_norm13ln_bwd_kernelINS_13Kernel_traitsIf13__nv_bfloat16fS2_fjLj3072ELj1ELj1ELj4ELj16ENS_18Kernel_traits_baseILj3072EfS2_fS2_fjLj128EEEEELb1ELb1ELb1ELb1EEEvNS_9BwdParamsE)
        /*0974*/ 	.word	0x00000000


	//----- nvinfo : EIATTR_REGCOUNT
	.align		4
.L_403:
        /*0978*/ 	.byte	0x04, 0x2f
        /*097a*/ 	.short	(.L_405 - .L_404)
	.align		4
.L_404:
        /*097c*/ 	.word	index@(_ZN10layer_norm22ln_bwd_finalize_kernelINS_22Kernel_traits_finalizeILj3072Ef13__nv_bfloat16fS2_fjLb1ELj1024ELj4ENS_18Kernel_traits_baseILj3072EfS2_fS2_fjLj1024EEEEELb1ELb1EEEvNS_9BwdParamsE)
        /*0980*/ 	.word	0x00000020


	//----- nvinfo : EIATTR_FRAME_SIZE
	.align		4
.L_405:
        /*0984*/ 	.byte	0x04, 0x11
        /*0986*/ 	.short	(.L_407 - .L_406)
	.align		4
.L_406:
        /*0988*/ 	.word	index@(_ZN10layer_norm22ln_bwd_finalize_kernelINS_22Kernel_traits_finalizeILj3072Ef13__nv_bfloat16fS2_fjLb1ELj1024ELj4ENS_18Kernel_traits_baseILj3072EfS2_fS2_fjLj1024EEEEELb1ELb1EEEvNS_9BwdParamsE)
        /*098c*/ 	.word	0x00000000


	//----- nvinfo : EIATTR_REGCOUNT
	.align		4
.L_407:
        /*0990*/ 	.byte	0x04, 0x2f
        /*0992*/ 	.short	(.L_409 - .L_408)
	.align		4
.L_408:
        /*0994*/ 	.word	index@(_ZN10layer_norm13ln_bwd_kernelINS_13Kernel_traitsIf13__nv_bfloat16fS2_fjLj3072ELj1ELj1ELj4ELj16ENS_18Kernel_traits_baseILj3072EfS2_fS2_fjLj128EEEEELb1ELb1ELb1ELb0EEEvNS_9BwdParamsE)
        /*0998*/ 	.word	0x000000ee


	//----- nvinfo : EIATTR_FRAME_SIZE
	.align		4
.L_409:
        /*099c*/ 	.byte	0x04, 0x11
        /*099e*/ 	.short	(.L_411 - .L_410)
	.align		4
.L_410:
        /*09a0*/ 	.word	index@(_ZN10layer_norm13ln_bwd_kernelINS_13Kernel_traitsIf13__nv_bfloat16fS2_fjLj3072ELj1ELj1ELj4ELj16ENS_18Kernel_traits_baseILj3072EfS2_fS2_fjLj128EEEEELb1ELb1ELb1ELb0EEEvNS_9BwdParamsE)
        /*09a4*/ 	.word	0x00000000


	//----- nvinfo : EIATTR_REGCOUNT
	.align		4
.L_411:
        /*09a8*/ 	.byte	0x04, 0x2f
        /*09aa*/ 	.short	(.L_413 - .L_412)
	.align		4
.L_412:
        /*09ac*/ 	.word	index@(_ZN10layer_norm22ln_bwd_finalize_kernelINS_22Kernel_traits_finalizeILj3072Ef13__nv_bfloat16fS2_fjLb1ELj1024ELj4ENS_18Kernel_traits_baseILj3072EfS2_fS2_fjLj1024EEEEELb1ELb0EEEvNS_9BwdParamsE)
        /*09b0*/ 	.word	0x00000020


	//----- nvinfo : EIATTR_FRAME_SIZE
	.align		4
.L_413:
        /*09b4*/ 	.byte	0x04, 0x11
        /*09b6*/ 	.short	(.L_415 - .L_414)
	.align		4
.L_414:
        /*09b8*/ 	.word	index@(_ZN10layer_norm22ln_bwd_finalize_kernelINS_22Kernel_traits_finalizeILj3072Ef13__nv_bfloat16fS2_fjLb1ELj1024ELj4ENS_18Kernel_traits_baseILj3072EfS2_fS2_fjLj1024EEEEELb1ELb0EEEvNS_9BwdParamsE)
        /*09bc*/ 	.word	0x00000000


	//----- nvinfo : EIATTR_REGCOUNT
	.align		4
.L_415:
        /*09c0*/ 	.byte	0x04, 0x2f
        /*09c2*/ 	.short	(.L_417 - .L_416)
	.align		4
.L_416:
        /*09c4*/ 	.word	index@(_ZN10layer_norm13ln_bwd_kernelINS_13Kernel_traitsIf13__nv_bfloat16fS2_fjLj3072ELj1ELj1ELj4ELj16ENS_18Kernel_traits_baseILj3072EfS2_fS2_fjLj128EEEEELb1ELb1ELb0ELb1EEEvNS_9BwdParamsE)
        /*09c8*/ 	.word	0x000000fd


	//----- nvinfo : EIATTR_FRAME_SIZE
	.align		4
.L_417:
        /*09cc*/ 	.byte	0x04, 0x11
        /*09ce*/ 	.short	(.L_419 - .L_418)
	.align		4
.L_418:
        /*09d0*/ 	.word	index@(_ZN10layer_norm13ln_bwd_kernelINS_13Kernel_traitsIf13__nv_bfloat16fS2_fjLj3072ELj1ELj1ELj4ELj16ENS_18Kernel_traits_baseILj3072EfS2_fS2_fjLj128EEEEELb1ELb1ELb0ELb1EEEvNS_9BwdParamsE)
        /*09d4*/ 	.word	0x00000000


	//----- nvinfo : EIATTR_REGCOUNT
	.align		4
.L_419:
        /*09d8*/ 	.byte	0x04, 0x2f
        /*09da*/ 	.short	(.L_421 - .L_420)
	.align		4
.L_420:
        /*09dc*/ 	.word	index@(_ZN10layer_norm13ln_bwd_kernelINS_13Kernel_traitsIf13__nv_bfloat16fS2_fjLj3072ELj1ELj1ELj4ELj16ENS_18Kernel_traits_baseILj3072EfS2_fS2_fjLj128EEEEELb1ELb1ELb0ELb0EEEvNS_9BwdParamsE)
        /*09e0*/ 	.word	0x000000f0


	//----- nvinfo : EIATTR_FRAME_SIZE
	.align		4
.L_421:
        /*09e4*/ 	.byte	0x04, 0x11
        /*09e6*/ 	.short	(.L_423 - .L_422)
	.align		4
.L_422:
        /*09e8*/ 	.word	index@(_ZN10layer_norm13ln_bwd_kernelINS_13Kernel_traitsIf13__nv_bfloat16fS2_fjLj3072ELj1ELj1ELj4ELj16ENS_18Kernel_traits_baseILj3072EfS2_fS2_fjLj128EEEEELb1ELb1ELb0ELb0EEEvNS_9BwdParamsE)
        /*09ec*/ 	.word	0x00000000


	//----- nvinfo : EIATTR_REGCOUNT
	.align		4
.L_423:
        /*09f0*/ 	.byte	0x04, 0x2f
        /*09f2*/ 	.short	(.L_425 - .L_424)
	.align		4
.L_424:
        /*09f4*/ 	.word	index@(_ZN10layer_norm13ln_bwd_kernelINS_13Kernel_traitsIf13__nv_bfloat16fS2_fjLj3072ELj1ELj1ELj4ELj16ENS_18Kernel_traits_baseILj3072EfS2_fS2_fjLj128EEEEELb1ELb0ELb1ELb1EEEvNS_9BwdParamsE)
        /*09f8*/ 	.word	0x000000d6


	//----- nvinfo : EIATTR_FRAME_SIZE
	.align		4
.L_425:
        /*09fc*/ 	.byte	0x04, 0x11
        /*09fe*/ 	.short	(.L_427 - .L_426)
	.align		4
.L_426:
        /*0a00*/ 	.word	index@(_ZN10layer_norm13ln_bwd_kernelINS_13Kernel_traitsIf13__nv_bfloat16fS2_fjLj3072ELj1ELj1ELj4ELj16ENS_18Kernel_traits_baseILj3072EfS2_fS2_fjLj128EEEEELb1ELb0ELb1ELb1EEEvNS_9BwdParamsE)
        /*0a04*/ 	.word	0x00000000


	//----- nvinfo : EIATTR_REGCOUNT
	.align		4
.L_427:
        /*0a08*/ 	.byte	0x04, 0x2f
        /*0a0a*/ 	.short	(.L_429 - .L_428)
	.align		4
.L_428:
        /*0a0c*/ 	.word	index@(_ZN10layer_norm22ln_bwd_finalize_kernelINS_22Kernel_traits_finalizeILj3072Ef13__nv_bfloat16fS2_fjLb0ELj1024ELj4ENS_18Kernel_traits_baseILj3072EfS2_fS2_fjLj1024EEEEELb0ELb1EEEvNS_9BwdParamsE)
        /*0a10*/ 	.word	0x0000003f


	//----- nvinfo : EIATTR_FRAME_SIZE
	.align		4
.L_429:
        /*0a14*/ 	.byte	0x04, 0x11
        /*0a16*/ 	.short	(.L_431 - .L_430)
	.align		4
.L_430:
        /*0a18*/ 	.word	index@(_ZN10layer_norm22ln_bwd_finalize_kernelINS_22Kernel_traits_finalizeILj3072Ef13__nv_bfloat16fS2_fjLb0ELj1024ELj4ENS_18Kernel_traits_baseILj3072EfS2_fS2_fjLj1024EEEEELb0ELb1EEEvNS_9BwdParamsE)
        /*0a1c*/ 	.word	0x00000000


	//----- nvinfo : EIATTR_REGCOUNT
	.align		4
.L_431:
        /*0a20*/ 	.byte	0x04, 0x2f
        /*0a22*/ 	.short	(.L_433 - .L_432)
	.align		4
.L_432:
        /*0a24*/ 	.word	index@(_ZN10layer_norm13ln_bwd_kernelINS_13Kernel_traitsIf13__nv_bfloat16fS2_fjLj3072ELj1ELj1ELj4ELj16ENS_18Kernel_traits_baseILj3072EfS2_fS2_fjLj128EEEEELb1ELb0ELb1ELb0EEEvNS_9BwdParamsE)
        /*0a28*/ 	.word	0x000000c0


	//----- nvinfo : EIATTR_FRAME_SIZE
	.align		4
.L_433:
        /*0a2c*/ 	.byte	0x04, 0x11
        /*0a2e*/ 	.short	(.L_435 - .L_434)
	.align		4
.L_434:
        /*0a30*/ 	.word	index@(_ZN10layer_norm13ln_bwd_kernelINS_13Kernel_traitsIf13__nv_bfloat16fS2_fjLj3072ELj1ELj1ELj4ELj16ENS_18Kernel_traits_baseILj3072EfS2_fS2_fjLj128EEEEELb1ELb0ELb1ELb0EEEvNS_9BwdParamsE)
        /*0a34*/ 	.word	0x00000000


	//----- nvinfo : EIATTR_REGCOUNT
	.align		4
.L_435:
        /*0a38*/ 	.byte	0x04, 0x2f
        /*0a3a*/ 	.short	(.L_437 - .L_436)
	.align		4
.L_436:
        /*0a3c*/ 	.word	index@(_ZN10layer_norm22ln_bwd_finalize_kernelINS_22Kernel_traits_finalizeILj3072Ef13__nv_bfloat16fS2_fjLb0ELj1024ELj4ENS_18Kernel_traits_baseILj3072EfS2_fS2_fjLj1024EEEEELb0ELb0EEEvNS_9BwdParamsE)
        /*0a40*/ 	.word	0x0000003f


	//----- nvinfo : EIATTR_FRAME_SIZE
	.align		4
.L_437:
        /*0a44*/ 	.byte	0x04, 0x11
        /*0a46*/ 	.short	(.L_439 - .L_438)
	.align		4
.L_438:
        /*0a48*/ 	.word	index@(_ZN10layer_norm22ln_bwd_finalize_kernelINS_22Kernel_traits_finalizeILj3072Ef13__nv_bfloat16fS2_fjLb0ELj1024ELj4ENS_18Kernel_traits_baseILj3072EfS2_fS2_fjLj1024EEEEELb0ELb0EEEvNS_9BwdParamsE)
        /*0a4c*/ 	.word	0x00000000


	//----- nvinfo : EIATTR_REGCOUNT
	.align		4
.L_439:
        /*0a50*/ 	.byte	0x04, 0x2f
        /*0a52*/ 	.short	(.L_441 - .L_440)
	.align		4
.L_440:
        /*0a54*/ 	.word	index@(_ZN10layer_norm13ln_bwd_kernelINS_13Kernel_traitsIf13__nv_bfloat16fS2_fjLj3072ELj1ELj1ELj4ELj16ENS_18Kernel_traits_baseILj3072EfS2_fS2_fjLj128EEEEELb1ELb0ELb0ELb1EEEvNS_9BwdParamsE)
        /*0a58*/ 	.word	0x000000ca


	//----- nvinfo : EIATTR_FRAME_SIZE
	.align		4
.L_441:
        /*0a5c*/ 	.byte	0x04, 0x11
        /*0a5e*/ 	.short	(.L_443 - .L_442)
	.align		4
.L_442:
        /*0a60*/ 	.word	index@(_ZN10layer_norm13ln_bwd_kernelINS_13Kernel_traitsIf13__nv_bfloat16fS2_fjLj3072ELj1ELj1ELj4ELj16ENS_18Kernel_traits_baseILj3072EfS2_fS2_fjLj128EEEEELb1ELb0ELb0ELb1EEEvNS_9BwdParamsE)
        /*0a64*/ 	.word	0x00000000


	//----- nvinfo : EIATTR_REGCOUNT
	.align		4
.L_443:
        /*0a68*/ 	.byte	0x04, 0x2f
        /*0a6a*/ 	.short	(.L_445 - .L_444)
	.align		4
.L_444:
        /*0a6c*/ 	.word	index@(_ZN10layer_norm13ln_bwd_kernelINS_13Kernel_traitsIf13__nv_bfloat16fS2_fjLj3072ELj1ELj1ELj4ELj16ENS_18Kernel_traits_baseILj3072EfS2_fS2_fjLj128EEEEELb1ELb0ELb0ELb0EEEvNS_9BwdParamsE)
        /*0a70*/ 	.word	0x000000b3


	//----- nvinfo : EIATTR_FRAME_SIZE
	.align		4
.L_445:
        /*0a74*/ 	.byte	0x04, 0x11
        /*0a76*/ 	.short	(.L_447 - .L_446)
	.align		4
.L_446:
        /*0a78*/ 	.word	index@(_ZN10layer_norm13ln_bwd_kernelINS_13Kernel_traitsIf13__nv_bfloat16fS2_fjLj3072ELj1ELj1ELj4ELj16ENS_18Kernel_traits_baseILj3072EfS2_fS2_fjLj128EEEEELb1ELb0ELb0ELb0EEEvNS_9BwdParamsE)
        /*0a7c*/ 	.word	0x00000000


	//----- nvinfo : EIATTR_REGCOUNT
	.align		4
.L_447:
        /*0a80*/ 	.byte	0x04, 0x2f
        /*0a82*/ 	.short	(.L_449 - .L_448)
	.align		4
.L_448:
        /*0a84*/ 	.word	index@(_ZN10layer_norm13ln_bwd_kernelINS_13Kernel_traitsIf13__nv_bfloat16fS2_fjLj3072ELj1ELj1ELj4ELj16ENS_18Kernel_traits_baseILj3072EfS2_fS2_fjLj128EEEEELb0ELb1ELb1ELb1EEEvNS_9BwdParamsE)
        /*0a88*/ 	.word	0x000000fe


	//----- nvinfo : EIATTR_FRAME_SIZE
	.align		4
.L_449:
        /*0a8c*/ 	.byte	0x04, 0x11
        /*0a8e*/ 	.short	(.L_451 - .L_450)
	.align		4
.L_450:
        /*0a90*/ 	.word	index@(_ZN10layer_norm13ln_bwd_kernelINS_13Kernel_traitsIf13__nv_bfloat16fS2_fjLj3072ELj1ELj1ELj4ELj16ENS_18Kernel_traits_baseILj3072EfS2_fS2_fjLj128EEEEELb0ELb1ELb1ELb1EEEvNS_9BwdParamsE)
        /*0a94*/ 	.word	0x00000000


	//----- nvinfo : EIATTR_REGCOUNT
	.align		4
.L_451:
        /*0a98*/ 	.byte	0x04, 0x2f
        /*0a9a*/ 	.short	(.L_453 - .L_452)
	.align		4
.L_452:
        /*0a9c*/ 	.word	index@(_ZN10layer_norm13ln_bwd_kernelINS_13Kernel_traitsIf13__nv_bfloat16fS2_fjLj3072ELj1ELj1ELj4ELj16ENS_18Kernel_traits_baseILj3072EfS2_fS2_fjLj128EEEEELb0ELb1ELb1ELb0EEEvNS_9BwdParamsE)
        /*0aa0*/ 	.word	0x000000ee


	//----- nvinfo : EIATTR_FRAME_SIZE
	.align		4
.L_453:
        /*0aa4*/ 	.byte	0x04, 0x11
        /*0aa6*/ 	.short	(.L_455 - .L_454)
	.align		4
.L_454:
        /*0aa8*/ 	.word	index@(_ZN10layer_norm13ln_bwd_kernelINS_13Kernel_traitsIf13__nv_bfloat16fS2_fjLj3072ELj1ELj1ELj4ELj16ENS_18Kernel_traits_baseILj3072EfS2_fS2_fjLj128EEEEELb0ELb1ELb1ELb0EEEvNS_9BwdParamsE)
        /*0aac*/ 	.word	0x00000000


	//----- nvinfo : EIATTR_REGCOUNT
	.align		4
.L_455:
        /*0ab0*/ 	.byte	0x04, 0x2f
        /*0ab2*/ 	.short	(.L_457 - .L_456)
	.align		4
.L_456:
        /*0ab4*/ 	.word	index@(_ZN10layer_norm13ln_bwd_kernelINS_13Kernel_traitsIf13__nv_bfloat16fS2_fjLj3072ELj1ELj1ELj4ELj16ENS_18Kernel_traits_baseILj3072EfS2_fS2_fjLj128EEEEELb0ELb1ELb0ELb1EEEvNS_9BwdParamsE)
        /*0ab8*/ 	.word	0x000000f2


	//----- nvinfo : EIATTR_FRAME_SIZE
	.align		4
.L_457:
        /*0abc*/ 	.byte	0x04, 0x11
        /*0abe*/ 	.short	(.L_459 - .L_458)
	.align		4
.L_458:
        /*0ac0*/ 	.word	index@(_ZN10layer_norm13ln_bwd_kernelINS_13Kernel_traitsIf13__nv_bfloat16fS2_fjLj3072ELj1ELj1ELj4ELj16ENS_18Kernel_traits_baseILj3072EfS2_fS2_fjLj128EEEEELb0ELb1ELb0ELb1EEEvNS_9BwdParamsE)
        /*0ac4*/ 	.word	0x00000000


	//----- nvinfo : EIATTR_REGCOUNT
	.align		4
.L_459:
        /*0ac8*/ 	.byte	0x04, 0x2f
        /*0aca*/ 	.short	(.L_461 - .L_460)
	.align		4
.L_460:
        /*0acc*/ 	.word	index@(_ZN10layer_norm13ln_bwd_kernelINS_13Kernel_traitsIf13__nv_bfloat16fS2_fjLj3072ELj1ELj1ELj4ELj16ENS_18Kernel_traits_baseILj3072EfS2_fS2_fjLj128EEEEELb0ELb1ELb0ELb0EEEvNS_9BwdParamsE)
        /*0ad0*/ 	.word	0x000000ec


	//----- nvinfo : EIATTR_FRAME_SIZE
	.align		4
.L_461:
        /*0ad4*/ 	.byte	0x04, 0x11
        /*0ad6*/ 	.short	(.L_463 - .L_462)
	.align		4
.L_462:
        /*0ad8*/ 	.word	index@(_ZN10layer_norm13ln_bwd_kernelINS_13Kernel_traitsIf13__nv_bfloat16fS2_fjLj3072ELj1ELj1ELj4ELj16ENS_18Kernel_traits_baseILj3072EfS2_fS2_fjLj128EEEEELb0ELb1ELb0ELb0EEEvNS_9BwdParamsE)
        /*0adc*/ 	.word	0x00000000


	//----- nvinfo : EIATTR_REGCOUNT
	.align		4
.L_463:
        /*0ae0*/ 	.byte	0x04, 0x2f
        /*0ae2*/ 	.short	(.L_465 - .L_464)
	.align		4
.L_464:
        /*0ae4*/ 	.word	index@(_ZN10layer_norm13ln_bwd_kernelINS_13Kernel_traitsIf13__nv_bfloat16fS2_fjLj3072ELj1ELj1ELj4ELj16ENS_18Kernel_traits_baseILj3072EfS2_fS2_fjLj128EEEEELb0ELb0ELb1ELb1EEEvNS_9BwdParamsE)
        /*0ae8*/ 	.word	0x000000b8


	//----- nvinfo : EIATTR_FRAME_SIZE
	.align		4
.L_465:
        /*0aec*/ 	.byte	0x04, 0x11
        /*0aee*/ 	.short	(.L_467 - .L_466)
	.align		4
.L_466:
        /*0af0*/ 	.word	index@(_ZN10layer_norm13ln_bwd_kernelINS_13Kernel_traitsIf13__nv_bfloat16fS2_fjLj3072ELj1ELj1ELj4ELj16ENS_18Kernel_traits_baseILj3072EfS2_fS2_fjLj128EEEEELb0ELb0ELb1ELb1EEEvNS_9BwdParamsE)
        /*0af4*/ 	.word	0x00000000


	//----- nvinfo : EIATTR_REGCOUNT
	.align		4
.L_467:
        /*0af8*/ 	.byte	0x04, 0x2f
        /*0afa*/ 	.short	(.L_469 - .L_468)
	.align		4
.L_468:
        /*0afc*/ 	.word	index@(_ZN10layer_norm13ln_bwd_kernelINS_13Kernel_traitsIf13__nv_bfloat16fS2_fjLj3072ELj1ELj1ELj4ELj16ENS_18Kernel_traits_baseILj3072EfS2_fS2_fjLj128EEEEELb0ELb0ELb1ELb0EEEvNS_9BwdParamsE)
        /*0b00*/ 	.word	0x000000b9


	//----- nvinfo : EIATTR_FRAME_SIZE
	.align		4
.L_469:
        /*0b04*/ 	.byte	0x04, 0x11
        /*0b06*/ 	.short	(.L_471 - .L_470)
	.align		4
.L_470:
        /*0b08*/ 	.word	index@(_ZN10layer_norm13ln_bwd_kernelINS_13Kernel_traitsIf13__nv_bfloat16fS2_fjLj3072ELj1ELj1ELj4ELj16ENS_18Kernel_traits_baseILj3072EfS2_fS2_fjLj128EEEEELb0ELb0ELb1ELb0EEEvNS_9BwdParamsE)
        /*0b0c*/ 	.word	0x00000000


	//----- nvinfo : EIATTR_REGCOUNT
	.align		4
.L_471:
        /*0b10*/ 	.byte	0x04, 0x2f
        /*0b12*/ 	.short	(.L_473 - .L_472)
	.align		4
.L_472:
        /*0b14*/ 	.word	index@(_ZN10layer_norm13ln_bwd_kernelINS_13Kernel_traitsIf13__nv_bfloat16fS2_fjLj3072ELj1ELj1ELj4ELj16ENS_18Kernel_traits_baseILj3072EfS2_fS2_fjLj128EEEEELb0ELb0ELb0ELb1EEEvNS_9BwdParamsE)
        /*0b18*/ 	.word	0x000000a8


	//----- nvinfo : EIATTR_FRAME_SIZE
	.align		4
.L_473:
        /*0b1c*/ 	.byte	0x04, 0x11
        /*0b1e*/ 	.short	(.L_475 - .L_474)
	.align		4
.L_474:
        /*0b20*/ 	.word	index@(_ZN10layer_norm13ln_bwd_kernelINS_13Kernel_traitsIf13__nv_bfloat16fS2_fjLj3072ELj1ELj1ELj4ELj16ENS_18Kernel_traits_baseILj3072EfS2_fS2_fjLj128EEEEELb0ELb0ELb0ELb1EEEvNS_9BwdParamsE)
        /*0b24*/ 	.word	0x00000000


	//----- nvinfo : EIATTR_REGCOUNT
	.align		4
.L_475:
        /*0b28*/ 	.byte	0x04, 0x2f
        /*0b2a*/ 	.short	(.L_477 - .L_476)
	.align		4
.L_476:
        /*0b2c*/ 	.word	index@(_ZN10layer_norm13ln_bwd_kernelINS_13Kernel_traitsIf13__nv_bfloat16fS2_fjLj3072ELj1ELj1ELj4ELj16ENS_18Kernel_traits_baseILj3072EfS2_fS2_fjLj128EEEEELb0ELb0ELb0ELb0EEEvNS_9BwdParamsE)
        /*0b30*/ 	.word	0x000000af


	//----- nvinfo : EIATTR_FRAME_SIZE
	.align		4
.L_477:
        /*0b34*/ 	.byte	0x04, 0x11
        /*0b36*/ 	.short	(.L_479 - .L_478)
	.align		4
.L_478:
        /*0b38*/ 	.word	index@(_ZN10layer_norm13ln_bwd_kernelINS_13Kernel_traitsIf13__nv_bfloat16fS2_fjLj3072ELj1ELj1ELj4ELj16ENS_18Kernel_traits_baseILj3072EfS2_fS2_fjLj128EEEEELb0ELb0ELb0ELb0EEEvNS_9BwdParamsE)
        /*0b3c*/ 	.word	0x00000000


	//----- nvinfo : EIATTR_REGCOUNT
	.align		4
.L_479:
        /*0b40*/ 	.byte	0x04, 0x2f
        /*0b42*/ 	.short	(.L_481 - .L_480)
	.align		4
.L_480:
        /*0b44*/ 	.word	index@(_ZN10layer_norm13ln_bwd_kernelINS_13Kernel_traitsI13__nv_bfloat16S2_fS2_fjLj3072ELj1ELj1ELj4ELj16ENS_18Kernel_traits_baseILj3072ES2_S2_fS2_fjLj128EEEEELb1ELb1ELb1ELb1EEEvNS_9BwdParamsE)
        /*0b48*/ 	.word	0x000000f4


	//----- nvinfo : EIATTR_FRAME_SIZE
	.align		4
.L_481:
        /*0b4c*/ 	.byte	0x04, 0x11
        /*0b4e*/ 	.short	(.L_483 - .L_482)
	.align		4
.L_482:
        /*0b50*/ 	.word	index@(_ZN10layer_norm13ln_bwd_kernelINS_13Kernel_traitsI13__nv_bfloat16S2_fS2_fjLj3072ELj1ELj1ELj4ELj16ENS_18Kernel_traits_baseILj3072ES2_S2_fS2_fjLj128EEEEELb1ELb1ELb1ELb1EEEvNS_9BwdParamsE)
        /*0b54*/ 	.word	0x00000000


	//----- nvinfo : EIATTR_REGCOUNT
	.align		4
.L_483:
        /*0b58*/ 	.byte	0x04, 0x2f
        /*0b5a*/ 	.short	(.L_485 - .L_484)
	.align		4
.L_484:
        /*0b5c*/ 	.word	index@(_ZN10layer_norm22ln_bwd_finalize_kernelINS_22Kernel_traits_finalizeILj3072E13__nv_bfloat16S2_fS2_fjLb1ELj1024ELj4ENS_18Kernel_traits_baseILj3072ES2_S2_fS2_fjLj1024EEEEELb1ELb1EEEvNS_9BwdParamsE)
        /*0b60*/ 	.word	0x00000020


	//----- nvinfo : EIATTR_FRAME_SIZE
	.align		4
.L_485:
        /*0b64*/ 	.byte	0x04, 0x11
        /*0b66*/ 	.short	(.L_487 - .L_486)
	.align		4
.L_486:
        /*0b68*/ 	.word	index@(_ZN10layer_norm22ln_bwd_finalize_kernelINS_22Kernel_traits_finalizeILj3072E13__nv_bfloat16S2_fS2_fjLb1ELj1024ELj4ENS_18Kernel_traits_baseILj3072ES2_S2_fS2_fjLj1024EEEEELb1ELb1EEEvNS_9BwdParamsE)
        /*0b6c*/ 	.word	0x00000000


	//----- nvinfo : EIATTR_REGCOUNT
	.align		4
.L_487:
        /*0b70*/ 	.byte	0x04, 0x2f
        /*0b72*/ 	.short	(.L_489 - .L_488)
	.align		4
.L_488:
        /*0b74*/ 	.word	index@(_ZN10layer_norm13ln_bwd_kernelINS_13Kernel_traitsI13__nv_bfloat16S2_fS2_fjLj3072ELj1ELj1ELj4ELj16ENS_18Kernel_traits_baseILj3072ES2_S2_fS2_fjLj128EEEEELb1ELb1ELb1ELb0EEEvNS_9BwdParamsE)
        /*0b78*/ 	.word	0x000000e8


	//----- nvinfo : EIATTR_FRAME_SIZE
	.align		4
.L_489:
        /*0b7c*/ 	.byte	0x04, 0x11
        /*0b7e*/ 	.short	(.L_491 - .L_490)
	.align		4
.L_490:
        /*0b80*/ 	.word	index@(_ZN10layer_norm13ln_bwd_kernelINS_13Kernel_traitsI13__nv_bfloat16S2_fS2_fjLj3072ELj1ELj1ELj4ELj16ENS_18Kernel_traits_baseILj3072ES2_S2_fS2_fjLj128EEEEELb1ELb1ELb1ELb0EEEvNS_9BwdParamsE)
        /*0b84*/ 	.word	0x00000000


	//----- nvinfo : EIATTR_REGCOUNT
	.align		4
.L_491:
        /*0b88*/ 	.byte	0x04, 0x2f
        /*0b8a*/ 	.short	(.L_493 - .L_492)
	.align		4
.L_492:
        /*0b8c*/ 	.word	index@(_ZN10layer_norm22ln_bwd_finalize_kernelINS_22Kernel_traits_finalizeILj3072E13__nv_bfloat16S2_fS2_fjLb1ELj1024ELj4ENS_18Kernel_traits_baseILj3072ES2_S2_fS2_fjLj1024EEEEELb1ELb0EEEvNS_9BwdParamsE)
        /*0b90*/ 	.word	0x00000020


	//----- nvinfo : EIATTR_FRAME_SIZE
	.align		4
.L_493:
        /*0b94*/ 	.byte	0x04, 0x11
        /*0b96*/ 	.short	(.L_495 - .L_494)
	.align		4
.L_494:
        /*0b98*/ 	.word	index@(_ZN10layer_norm22ln_bwd_finalize_kernelINS_22Kernel_traits_finalizeILj3072E13__nv_bfloat16S2_fS2_fjLb1ELj1024ELj4ENS_18Kernel_traits_baseILj3072ES2_S2_fS2_fjLj1024EEEEELb1ELb0EEEvNS_9BwdParamsE)
        /*0b9c*/ 	.word	0x00000000


	//----- nvinfo : EIATTR_REGCOUNT
	.align		4
.L_495:
        /*0ba0*/ 	.byte	0x04, 0x2f
        /*0ba2*/ 	.short	(.L_497 - .L_496)
	.align		4
.L_496:
        /*0ba4*/ 	.word	index@(_ZN10layer_norm13ln_bwd_kernelINS_13Kernel_traitsI13__nv_bfloat16S2_fS2_fjLj3072ELj1ELj1ELj4ELj16ENS_18Kernel_traits_baseILj3072ES2_S2_fS2_fjLj128EEEEELb1ELb1ELb0ELb1EEEvNS_9BwdParamsE)
        /*0ba8*/ 	.word	0x000000fe


	//----- nvinfo : EIATTR_FRAME_SIZE
	.align		4
.L_497:
        /*0bac*/ 	.byte	0x04, 0x11
        /*0bae*/ 	.short	(.L_499 - .L_498)
	.align		4
.L_498:
        /*0bb0*/ 	.word	index@(_ZN10layer_norm13ln_bwd_kernelINS_13Kernel_traitsI13__nv_bfloat16S2_fS2_fjLj3072ELj1ELj1ELj4ELj16ENS_18Kernel_traits_baseILj3072ES2_S2_fS2_fjLj128EEEEELb1ELb1ELb0ELb1EEEvNS_9BwdParamsE)
        /*0bb4*/ 	.word	0x00000000


	//----- nvinfo : EIATTR_REGCOUNT
	.align		4
.L_499:
        /*0bb8*/ 	.byte	0x04, 0x2f
        /*0bba*/ 	.short	(.L_501 - .L_500)
	.align		4
.L_500:
        /*0bbc*/ 	.word	index@(_ZN10layer_norm13ln_bwd_kernelINS_13Kernel_traitsI13__nv_bfloat16S2_fS2_fjLj3072ELj1ELj1ELj4ELj16ENS_18Kernel_traits_baseILj3072ES2_S2_fS2_fjLj128EEEEELb1ELb1ELb0ELb0EEEvNS_9BwdParamsE)
        /*0bc0*/ 	.word	0x000000f0


	//----- nvinfo : EIATTR_FRAME_SIZE
	.align		4
.L_501:
        /*0bc4*/ 	.byte	0x04, 0x11
        /*0bc6*/ 	.short	(.L_503 - .L_502)
	.align		4
.L_502:
        /*0bc8*/ 	.word	index@(_ZN10layer_norm13ln_bwd_kernelINS_13Kernel_traitsI13__nv_bfloat16S2_fS2_fjLj3072ELj1ELj1ELj4ELj16ENS_18Kernel_traits_baseILj3072ES2_S2_fS2_fjLj128EEEEELb1ELb1ELb0ELb0EEEvNS_9BwdParamsE)
        /*0bcc*/ 	.word	0x00000000


	//----- nvinfo : EIATTR_REGCOUNT
	.align		4
.L_503:
        /*0bd0*/ 	.byte	0x04, 0x2f
        /*0bd2*/ 	.short	(.L_505 - .L_504)
	.align		4
.L_504:
        /*0bd4*/ 	.word	index@(_ZN10layer_norm13ln_bwd_kernelINS_13Kernel_traitsI13__nv_bfloat16S2_fS2_fjLj3072ELj1ELj1ELj4ELj16ENS_18Kernel_traits_baseILj3072ES2_S2_fS2_fjLj128EEEEELb1ELb0ELb1ELb1EEEvNS_9BwdParamsE)
        /*0bd8*/ 	.word	0x000000a8


	//----- nvinfo : EIATTR_FRAME_SIZE
	.align		4
.L_505:
        /*0bdc*/ 	.byte	0x04, 0x11
        /*0bde*/ 	.short	(.L_507 - .L_506)
	.align		4
.L_506:
        /*0be0*/ 	.word	index@(_ZN10layer_norm13ln_bwd_kernelINS_13Kernel_traitsI13__nv_bfloat16S2_fS2_fjLj3072ELj1ELj1ELj4ELj16ENS_18Kernel_traits_baseILj3072ES2_S2_fS2_fjLj128EEEEELb1ELb0ELb1ELb1EEEvNS_9BwdParamsE)
        /*0be4*/ 	.word	0x00000000


	//----- nvinfo : EIATTR_REGCOUNT
	.align		4
.L_507:
        /*0be8*/ 	.byte	0x04, 0x2f
        /*0bea*/ 	.short	(.L_509 - .L_508)
	.align		4
.L_508:
        /*0bec*/ 	.word	index@(_ZN10layer_norm22ln_bwd_finalize_kernelINS_22Kernel_traits_finalizeILj3072E13__nv_bfloat16S2_fS2_fjLb0ELj1024ELj4ENS_18Kernel_traits_baseILj3072ES2_S2_fS2_fjLj1024EEEEELb0ELb1EEEvNS_9BwdParamsE)
        /*0bf0*/ 	.word	0x0000003f


	//----- nvinfo : EIATTR_FRAME_SIZE
	.align		4
.L_509:
        /*0bf4*/ 	.byte	0x04, 0x11
        /*0bf6*/ 	.short	(.L_511 - .L_510)
	.align		4
.L_510:
        /*0bf8*/ 	.word	index@(_ZN10layer_norm22ln_bwd_finalize_kernelINS_22Kernel_traits_finalizeILj3072E13__nv_bfloat16S2_fS2_fjLb0ELj1024ELj4ENS_18Kernel_traits_baseILj3072ES2_S2_fS2_fjLj1024EEEEELb0ELb1EEEvNS_9BwdParamsE)
        /*0bfc*/ 	.word	0x00000000


	//----- nvinfo : EIATTR_REGCOUNT
	.align		4
.L_511:
        /*0c00*/ 	.byte	0x04, 0x2f
        /*0c02*/ 	.short	(.L_513 - .L_512)
	.align		4
.L_512:
        /*0c04*/ 	.word	index@(_ZN10layer_norm13ln_bwd_kernelINS_13Kernel_traitsI13__nv_bfloat16S2_fS2_fjLj3072ELj1ELj1ELj4ELj16ENS_18Kernel_traits_baseILj3072ES2_S2_fS2_fjLj128EEEEELb1ELb0ELb1ELb0EEEvNS_9BwdParamsE)
        /*0c08*/ 	.word	0x000000b0


	//----- nvinfo : EIATTR_FRAME_SIZE
	.align		4
.L_513:
        /*0c0c*/ 	.byte	0x04, 0x11
        /*0c0e*/ 	.short	(.L_515 - .L_514)
	.align		4
.L_514:
        /*0c10*/ 	.word	index@(_ZN10layer_norm13ln_bwd_kernelINS_13Kernel_traitsI13__nv_bfloat16S2_fS2_fjLj3072ELj1ELj1ELj4ELj16ENS_18Kernel_traits_baseILj3072ES2_S2_fS2_fjLj128EEEEELb1ELb0ELb1ELb0EEEvNS_9BwdParamsE)
        /*0c14*/ 	.word	0x00000000


	//----- nvinfo : EIATTR_REGCOUNT
	.align		4
.L_515:
        /*0c18*/ 	.byte	0x04, 0x2f
        /*0c1a*/ 	.short	(.L_517 - .L_516)
	.align		4
.L_516:
        /*0c1c*/ 	.word	index@(_ZN10layer_norm22ln_bwd_finalize_kernelINS_22Kernel_traits_finalizeILj3072E13__nv_bfloat16S2_fS2_fjLb0ELj1024ELj4ENS_18Kernel_traits_baseILj3072ES2_S2_fS2_fjLj1024EEEEELb0ELb0EEEvNS_9BwdParamsE)
        /*0c20*/ 	.word	0x0000003f


	//----- nvinfo : EIATTR_FRAME_SIZE
	.align		4
.L_517:
        /*0c24*/ 	.byte	0x04, 0x11
        /*0c26*/ 	.short	(.L_519 - .L_518)
	.align		4
.L_518:
        /*0c28*/ 	.word	index@(_ZN10layer_norm22ln_bwd_finalize_kernelINS_22Kernel_traits_finalizeILj3072E13__nv_bfloat16S2_fS2_fjLb0ELj1024ELj4ENS_18Kernel_traits_baseILj3072ES2_S2_fS2_fjLj1024EEEEELb0ELb0EEEvNS_9BwdParamsE)
        /*0c2c*/ 	.word	0x00000000


	//----- nvinfo : EIATTR_REGCOUNT
	.align		4
.L_519:
        /*0c30*/ 	.byte	0x04, 0x2f
        /*0c32*/ 	.short	(.L_521 - .L_520)
	.align		4
.L_520:
        /*0c34*/ 	.word	index@(_ZN10layer_norm13ln_bwd_kernelINS_13Kernel_traitsI13__nv_bfloat16S2_fS2_fjLj3072ELj1ELj1ELj4ELj16ENS_18Kernel_traits_baseILj3072ES2_S2_fS2_fjLj128EEEEELb1ELb0ELb0ELb1EEEvNS_9BwdParamsE)
        /*0c38*/ 	.word	0x000000ca


	//----- nvinfo : EIATTR_FRAME_SIZE
	.align		4
.L_521:
        /*0c3c*/ 	.byte	0x04, 0x11
        /*0c3e*/ 	.short	(.L_523 - .L_522)
	.align		4
.L_522:
        /*0c40*/ 	.word	index@(_ZN10layer_norm13ln_bwd_kernelINS_13Kernel_traitsI13__nv_bfloat16S2_fS2_fjLj3072ELj1ELj1ELj4ELj16ENS_18Kernel_traits_baseILj3072ES2_S2_fS2_fjLj128EEEEELb1ELb0ELb0ELb1EEEvNS_9BwdParamsE)
        /*0c44*/ 	.word	0x00000000


	//----- nvinfo : EIATTR_REGCOUNT
	.align		4
.L_523:
        /*0c48*/ 	.byte	0x04, 0x2f
        /*0c4a*/ 	.short	(.L_525 - .L_524)
	.align		4
.L_524:
        /*0c4c*/ 	.word	index@(_ZN10layer_norm13ln_bwd_kernelINS_13Kernel_traitsI13__nv_bfloat16S2_fS2_fjLj3072ELj1ELj1ELj4ELj16ENS_18Kernel_traits_baseILj3072ES2_S2_fS2_fjLj128EEEEELb1ELb0ELb0ELb0EEEvNS_9BwdParamsE)
        /*0c50*/ 	.word	0x000000b3


	//----- nvinfo : EIATTR_FRAME_SIZE
	.align		4
.L_525:
        /*0c54*/ 	.byte	0x04, 0x11
        /*0c56*/ 	.short	(.L_527 - .L_526)
	.align		4
.L_526:
        /*0c58*/ 	.word	index@(_ZN10layer_norm13ln_bwd_kernelINS_13Kernel_traitsI13__nv_bfloat16S2_fS2_fjLj3072ELj1ELj1ELj4ELj16ENS_18Kernel_traits_baseILj3072ES2_S2_fS2_fjLj128EEEEELb1ELb0ELb0ELb0EEEvNS_9BwdParamsE)
        /*0c5c*/ 	.word	0x00000000


	//----- nvinfo : EIATTR_REGCOUNT
	.align		4
.L_527:
        /*0c60*/ 	.byte	0x04, 0x2f
        /*0c62*/ 	.short	(.L_529 - .L_528)
	.align		4
.L_528:
        /*0c64*/ 	.word	index@(_ZN10layer_norm13ln_bwd_kernelINS_13Kernel_traitsI13__nv_bfloat16S2_fS2_fjLj3072ELj1ELj1ELj4ELj16ENS_18Kernel_traits_baseILj3072ES2_S2_fS2_fjLj128EEEEELb0ELb1ELb1ELb1EEEvNS_9BwdParamsE)
        /*0c68*/ 	.word	0x000000fe


	//----- nvinfo : EIATTR_FRAME_SIZE
	.align		4
.L_529:
        /*0c6c*/ 	.byte	0x04, 0x11
        /*0c6e*/ 	.short	(.L_531 - .L_530)
	.align		4
.L_530:
        /*0c70*/ 	.word	index@(_ZN10layer_norm13ln_bwd_kernelINS_13Kernel_traitsI13__nv_bfloat16S2_fS2_fjLj3072ELj1ELj1ELj4ELj16ENS_18Kernel_traits_baseILj3072ES2_S2_fS2_fjLj128EEEEELb0ELb1ELb1ELb1EEEvNS_9BwdParamsE)
        /*0c74*/ 	.word	0x00000000


	//----- nvinfo : EIATTR_REGCOUNT
	.align		4
.L_531:
        /*0c78*/ 	.byte	0x04, 0x2f
        /*0c7a*/ 	.short	(.L_533 - .L_532)
	.align		4
.L_532:
        /*0c7c*/ 	.word	index@(_ZN10layer_norm13ln_bwd_kernelINS_13Kernel_traitsI13__nv_bfloat16S2_fS2_fjLj3072ELj1ELj1ELj4ELj16ENS_18Kernel_traits_baseILj3072ES2_S2_fS2_fjLj128EEEEELb0ELb1ELb1ELb0EEEvNS_9BwdParamsE)
        /*0c80*/ 	.word	0x000000ec


	//----- nvinfo : EIATTR_FRAME_SIZE
	.align		4
.L_533:
        /*0c84*/ 	.byte	0x04, 0x11
        /*0c86*/ 	.short	(.L_535 - .L_534)
	.align		4
.L_534:
        /*0c88*/ 	.word	index@(_ZN10layer_norm13ln_bwd_kernelINS_13Kernel_traitsI13__nv_bfloat16S2_fS2_fjLj3072ELj1ELj1ELj4ELj16ENS_18Kernel_traits_baseILj3072ES2_S2_fS2_fjLj128EEEEELb0ELb1ELb1ELb0EEEvNS_9BwdParamsE)
        /*0c8c*/ 	.word	0x00000000


	//----- nvinfo : EIATTR_REGCOUNT
	.align		4
.L_535:
        /*0c90*/ 	.byte	0x04, 0x2f
        /*0c92*/ 	.short	(.L_537 - .L_536)
	.align		4
.L_536:
        /*0c94*/ 	.word	index@(_ZN10layer_norm13ln_bwd_kernelINS_13Kernel_traitsI13__nv_bfloat16S2_fS2_fjLj3072ELj1ELj1ELj4ELj16ENS_18Kernel_traits_baseILj3072ES2_S2_fS2_fjLj128EEEEELb0ELb1ELb0ELb1EEEvNS_9BwdParamsE)
        /*0c98*/ 	.word	0x000000f4


	//----- nvinfo : EIATTR_FRAME_SIZE
	.align		4
.L_537:
        /*0c9c*/ 	.byte	0x04, 0x11
        /*0c9e*/ 	.short	(.L_539 - .L_538)
	.align		4
.L_538:
        /*0ca0*/ 	.word	index@(_ZN10layer_norm13ln_bwd_kernelINS_13Kernel_traitsI13__nv_bfloat16S2_fS2_fjLj3072ELj1ELj1ELj4ELj16ENS_18Kernel_traits_baseILj3072ES2_S2_fS2_fjLj128EEEEELb0ELb1ELb0ELb1EEEvNS_9BwdParamsE)
        /*0ca4*/ 	.word	0x00000000


	//----- nvinfo : EIATTR_REGCOUNT
	.align		4
.L_539:
        /*0ca8*/ 	.byte	0x04, 0x2f
        /*0caa*/ 	.short	(.L_541 - .L_540)
	.align		4
.L_540:
        /*0cac*/ 	.word	index@(_ZN10layer_norm13ln_bwd_kernelINS_13Kernel_traitsI13__nv_bfloat16S2_fS2_fjLj3072ELj1ELj1ELj4ELj16ENS_18Kernel_traits_baseILj3072ES2_S2_fS2_fjLj128EEEEELb0ELb1ELb0ELb0EEEvNS_9BwdParamsE)
        /*0cb0*/ 	.word	0x000000ea


	//----- nvinfo : EIATTR_FRAME_SIZE
	.align		4
.L_541:
        /*0cb4*/ 	.byte	0x04, 0x11
        /*0cb6*/ 	.short	(.L_543 - .L_542)
	.align		4
.L_542:
        /*0cb8*/ 	.word	index@(_ZN10layer_norm13ln_bwd_kernelINS_13Kernel_traitsI13__nv_bfloat16S2_fS2_fjLj3072ELj1ELj1ELj4ELj16ENS_18Kernel_traits_baseILj3072ES2_S2_fS2_fjLj128EEEEELb0ELb1ELb0ELb0EEEvNS_9BwdParamsE)
        /*0cbc*/ 	.word	0x00000000


	//----- nvinfo : EIATTR_REGCOUNT
	.align		4
.L_543:
        /*0cc0*/ 	.byte	0x04, 0x2f
        /*0cc2*/ 	.short	(.L_545 - .L_544)
	.align		4
.L_544:
        /*0cc4*/ 	.word	index@(_ZN10layer_norm13ln_bwd_kernelINS_13Kernel_traitsI13__nv_bfloat16S2_fS2_fjLj3072ELj1ELj1ELj4ELj16ENS_18Kernel_traits_baseILj3072ES2_S2_fS2_fjLj128EEEEELb0ELb0ELb1ELb1EEEvNS_9BwdParamsE)
        /*0cc8*/ 	.word	0x000000a8


	//----- nvinfo : EIATTR_FRAME_SIZE
	.align		4
.L_545:
        /*0ccc*/ 	.byte	0x04, 0x11
        /*0cce*/ 	.short	(.L_547 - .L_546)
	.align		4
.L_546:
        /*0cd0*/ 	.word	index@(_ZN10layer_norm13ln_bwd_kernelINS_13Kernel_traitsI13__nv_bfloat16S2_fS2_fjLj3072ELj1ELj1ELj4ELj16ENS_18Kernel_traits_baseILj3072ES2_S2_fS2_fjLj128EEEEELb0ELb0ELb1ELb1EEEvNS_9BwdParamsE)
        /*0cd4*/ 	.word	0x00000000


	//----- nvinfo : EIATTR_REGCOUNT
	.align		4
.L_547:
        /*0cd8*/ 	.byte	0x04, 0x2f
        /*0cda*/ 	.short	(.L_549 - .L_548)
	.align		4
.L_548:
        /*0cdc*/ 	.word	index@(_ZN10layer_norm13ln_bwd_kernelINS_13Kernel_traitsI13__nv_bfloat16S2_fS2_fjLj3072ELj1ELj1ELj4ELj16ENS_18Kernel_traits_baseILj3072ES2_S2_fS2_fjLj128EEEEELb0ELb0ELb1ELb0EEEvNS_9BwdParamsE)
        /*0ce0*/ 	.word	0x000000b9


	//----- nvinfo : EIATTR_FRAME_SIZE
	.align		4
.L_549:
        /*0ce4*/ 	.byte	0x04, 0x11
        /*0ce6*/ 	.short	(.L_551 - .L_550)
	.align		4
.L_550:
        /*0ce8*/ 	.word	index@(_ZN10layer_norm13ln_bwd_kernelINS_13Kernel_traitsI13__nv_bfloat16S2_fS2_fjLj3072ELj1ELj1ELj4ELj16ENS_18Kernel_traits_baseILj3072ES2_S2_fS2_fjLj128EEEEELb0ELb0ELb1ELb0EEEvNS_9BwdParamsE)
        /*0cec*/ 	.word	0x00000000


	//----- nvinfo : EIATTR_REGCOUNT
	.align		4
.L_551:
        /*0cf0*/ 	.byte	0x04, 0x2f
        /*0cf2*/ 	.short	(.L_553 - .L_552)
	.align		4
.L_552:
        /*0cf4*/ 	.word	index@(_ZN10layer_norm13ln_bwd_kernelINS_13Kernel_traitsI13__nv_bfloat16S2_fS2_fjLj3072ELj1ELj1ELj4ELj16ENS_18Kernel_traits_baseILj3072ES2_S2_fS2_fjLj128EEEEELb0ELb0ELb0ELb1EEEvNS_9BwdParamsE)
        /*0cf8*/ 	.word	0x000000a8


	//----- nvinfo : EIATTR_FRAME_SIZE
	.align		4
.L_553:
        /*0cfc*/ 	.byte	0x04, 0x11
        /*0cfe*/ 	.short	(.L_555 - .L_554)
	.align		4
.L_554:
        /*0d00*/ 	.word	index@(_ZN10layer_norm13ln_bwd_kernelINS_13Kernel_traitsI13__nv_bfloat16S2_fS2_fjLj3072ELj1ELj1ELj4ELj16ENS_18Kernel_traits_baseILj3072ES2_S2_fS2_fjLj128EEEEELb0ELb0ELb0ELb1EEEvNS_9BwdParamsE)
        /*0d04*/ 	.word	0x00000000


	//----- nvinfo : EIATTR_REGCOUNT
	.align		4
.L_555:
        /*0d08*/ 	.byte	0x04, 0x2f
        /*0d0a*/ 	.short	(.L_557 - .L_556)
	.align		4
.L_556:
        /*0d0c*/ 	.word	index@(_ZN10layer_norm13ln_bwd_kernelINS_13Kernel_traitsI13__nv_bfloat16S2_fS2_fjLj3072ELj1ELj1ELj4ELj16ENS_18Kernel_traits_baseILj3072ES2_S2_fS2_fjLj128EEEEELb0ELb0ELb0ELb0EEEvNS_9BwdParamsE)
        /*0d10*/ 	.word	0x000000ad


	//----- nvinfo : EIATTR_FRAME_SIZE
	.align		4
.L_557:
        /*0d14*/ 	.byte	0x04, 0x11
        /*0d16*/ 	.short	(.L_559 - .L_558)
	.align		4
.L_558:
        /*0d18*/ 	.word	index@(_ZN10layer_norm13ln_bwd_kernelINS_13Kernel_traitsI13__nv_bfloat16S2_fS2_fjLj3072ELj1ELj1ELj4ELj16ENS_18Kernel_traits_baseILj3072ES2_S2_fS2_fjLj128EEEEELb0ELb0ELb0ELb0EEEvNS_9BwdParamsE)
        /*0d1c*/ 	.word	0x00000000


	//----- nvinfo : EIATTR_REGCOUNT
	.align		4
.L_559:
        /*0d20*/ 	.byte	0x04, 0x2f
        /*0d22*/ 	.short	(.L_561 - .L_560)
	.align		4
.L_560:
        /*0d24*/ 	.word	index@(_ZN10layer_norm13ln_bwd_kernelINS_13Kernel_traitsIf13__nv_bfloat16S2_S2_fjLj3072ELj1ELj1ELj4ELj16ENS_18Kernel_traits_baseILj3072EfS2_S2_S2_fjLj128EEEEELb1ELb1ELb1ELb1EEEvNS_9BwdParamsE)
        /*0d28*/ 	.word	0x000000e3


	//----- nvinfo : EIATTR_FRAME_SIZE
	.align		4
.L_561:
        /*0d2c*/ 	.byte	0x04, 0x11
        /*0d2e*/ 	.short	(.L_563 - .L_562)
	.align		4
.L_562:
        /*0d30*/ 	.word	index@(_ZN10layer_norm13ln_bwd_kernelINS_13Kernel_traitsIf13__nv_bfloat16S2_S2_fjLj3072ELj1ELj1ELj4ELj16ENS_18Kernel_traits_baseILj3072EfS2_S2_S2_fjLj128EEEEELb1ELb1ELb1ELb1EEEvNS_9BwdParamsE)
        /*0d34*/ 	.word	0x00000000


	//----- nvinfo : EIATTR_REGCOUNT
	.align		4
.L_563:
        /*0d38*/ 	.byte	0x04, 0x2f
        /*0d3a*/ 	.short	(.L_565 - .L_564)
	.align		4
.L_564:
        /*0d3c*/ 	.word	index@(_ZN10layer_norm22ln_bwd_finalize_kernelINS_22Kernel_traits_finalizeILj3072Ef13__nv_bfloat16S2_S2_fjLb1ELj1024ELj4ENS_18Kernel_traits_baseILj3072EfS2_S2_S2_fjLj1024EEEEELb1ELb1EEEvNS_9BwdParamsE)
        /*0d40*/ 	.word	0x00000020


	//----- nvinfo : EIATTR_FRAME_SIZE
	.align		4
.L_565:
        /*0d44*/ 	.byte	0x04, 0x11
        /*0d46*/ 	.short	(.L_567 - .L_566)
	.align		4
.L_566:
        /*0d48*/ 	.word	index@(_ZN10layer_norm22ln_bwd_finalize_kernelINS_22Kernel_traits_finalizeILj3072Ef13__nv_bfloat16S2_S2_fjLb1ELj1024ELj4ENS_18Kernel_traits_baseILj3072EfS2_S2_S2_fjLj1024EEEEELb1ELb1EEEvNS_9BwdParamsE)
        /*0d4c*/ 	.word	0x00000000


	//----- nvinfo : EIATTR_REGCOUNT
	.align		4
.L_567:
        /*0d50*/ 	.byte	0x04, 0x2f
        /*0d52*/ 	.short	(.L_569 - .L_568)
	.align		4
.L_568:
        /*0d54*/ 	.word	index@(_ZN10layer_norm13ln_bwd_kernelINS_13Kernel_traitsIf13__nv_bfloat16S2_S2_fjLj3072ELj1ELj1ELj4ELj16ENS_18Kernel_traits_baseILj3072EfS2_S2_S2_fjLj128EEEEELb1ELb1ELb1ELb0EEEvNS_9BwdParamsE)
        /*0d58*/ 	.word	0x000000e4


	//----- nvinfo : EIATTR_FRAME_SIZE
	.align		4
.L_569:
        /*0d5c*/ 	.byte	0x04, 0x11
        /*0d5e*/ 	.short	(.L_571 - .L_570)
	.align		4
.L_570:
        /*0d60*/ 	.word	index@(_ZN10layer_norm13ln_bwd_kernelINS_13Kernel_traitsIf13__nv_bfloat16S2_S2_fjLj3072ELj1ELj1ELj4ELj16ENS_18Kernel_traits_baseILj3072EfS2_S2_S2_fjLj128EEEEELb1ELb1ELb1ELb0EEEvNS_9BwdParamsE)
        /*0d64*/ 	.word	0x00000000


	//----- nvinfo : EIATTR_REGCOUNT
	.align		4
.L_571:
        /*0d68*/ 	.byte	0x04, 0x2f
        /*0d6a*/ 	.short	(.L_573 - .L_572)
	.align		4
.L_572:
        /*0d6c*/ 	.word	index@(_ZN10layer_norm22ln_bwd_finalize_kernelINS_22Kernel_traits_finalizeILj3072Ef13__nv_bfloat16S2_S2_fjLb1ELj1024ELj4ENS_18Kernel_traits_baseILj3072EfS2_S2_S2_fjLj1024EEEEELb1ELb0EEEvNS_9BwdParamsE)
        /*0d70*/ 	.word	0x00000020


	//----- nvinfo : EIATTR_FRAME_SIZE
	.align		4
.L_573:
        /*0d74*/ 	.byte	0x04, 0x11
        /*0d76*/ 	.short	(.L_575 - .L_574)
	.align		4
.L_574:
        /*0d78*/ 	.word	index@(_ZN10layer_norm22ln_bwd_finalize_kernelINS_22Kernel_traits_finalizeILj3072Ef13__nv_bfloat16S2_S2_fjLb1ELj1024ELj4ENS_18Kernel_traits_baseILj3072EfS2_S2_S2_fjLj1024EEEEELb1ELb0EEEvNS_9BwdParamsE)
        /*0d7c*/ 	.word	0x00000000


	//----- nvinfo : EIATTR_REGCOUNT
	.align		4
.L_575:
        /*0d80*/ 	.byte	0x04, 0x2f
        /*0d82*/ 	.short	(.L_577 - .L_576)
	.align		4
.L_576:
        /*0d84*/ 	.word	index@(_ZN10layer_norm13ln_bwd_kernelINS_13Kernel_traitsIf13__nv_bfloat16S2_S2_fjLj3072ELj1ELj1ELj4ELj16ENS_18Kernel_traits_baseILj3072EfS2_S2_S2_fjLj128EEEEELb1ELb1ELb0ELb1EEEvNS_9BwdParamsE)
        /*0d88*/ 	.word	0x000000f1


	//----- nvinfo : EIATTR_FRAME_SIZE
	.align		4
.L_577:
        /*0d8c*/ 	.byte	0x04, 0x11
        /*0d8e*/ 	.short	(.L_579 - .L_578)
	.align		4
.L_578:
        /*0d90*/ 	.word	index@(_ZN10layer_norm13ln_bwd_kernelINS_13Kernel_traitsIf13__nv_bfloat16S2_S2_fjLj3072ELj1ELj1ELj4ELj16ENS_18Kernel_traits_baseILj3072EfS2_S2_S2_fjLj128EEEEELb1ELb1ELb0ELb1EEEvNS_9BwdParamsE)
        /*0d94*/ 	.word	0x00000000


	//----- nvinfo : EIATTR_REGCOUNT
	.align		4
.L_579:
        /*0d98*/ 	.byte	0x04, 0x2f
        /*0d9a*/ 	.short	(.L_581 - .L_580)
	.align		4
.L_580:
        /*0d9c*/ 	.word	index@(_ZN10layer_norm13ln_bwd_kernelINS_13Kernel_traitsIf13__nv_bfloat16S2_S2_fjLj3072ELj1ELj1ELj4ELj16ENS_18Kernel_traits_baseILj3072EfS2_S2_S2_fjLj128EEEEELb1ELb1ELb0ELb0EEEvNS_9BwdParamsE)
        /*0da0*/ 	.word	0x000000e2


	//----- nvinfo : EIATTR_FRAME_SIZE
	.align		4
.L_581:
        /*0da4*/ 	.byte	0x04, 0x11
        /*0da6*/ 	.short	(.L_583 - .L_582)
	.align		4
.L_582:
        /*0da8*/ 	.word	index@(_ZN10layer_norm13ln_bwd_kernelINS_13Kernel_traitsIf13__nv_bfloat16S2_S2_fjLj3072ELj1ELj1ELj4ELj16ENS_18Kernel_traits_baseILj3072EfS2_S2_S2_fjLj128EEEEELb1ELb1ELb0ELb0EEEvNS_9BwdParamsE)
        /*0dac*/ 	.word	0x00000000


	//----- nvinfo : EIATTR_REGCOUNT
	.align		4
.L_583:
        /*0db0*/ 	.byte	0x04, 0x2f
        /*0db2*/ 	.short	(.L_585 - .L_584)
	.align		4
.L_584:
        /*0db4*/ 	.word	index@(_ZN10layer_norm13ln_bwd_kernelINS_13Kernel_traitsIf13__nv_bfloat16S2_S2_fjLj3072ELj1ELj1ELj4ELj16ENS_18Kernel_traits_baseILj3072EfS2_S2_S2_fjLj128EEEEELb1ELb0ELb1ELb1EEEvNS_9BwdParamsE)
        /*0db8*/ 	.word	0x000000a7


	//----- nvinfo : EIATTR_FRAME_SIZE
	.align		4
.L_585:
        /*0dbc*/ 	.byte	0x04, 0x11
        /*0dbe*/ 	.short	(.L_587 - .L_586)
	.align		4
.L_586:
        /*0dc0*/ 	.word	index@(_ZN10layer_norm13ln_bwd_kernelINS_13Kernel_traitsIf13__nv_bfloat16S2_S2_fjLj3072ELj1ELj1ELj4ELj16ENS_18Kernel_traits_baseILj3072EfS2_S2_S2_fjLj128EEEEELb1ELb0ELb1ELb1EEEvNS_9BwdParamsE)
        /*0dc4*/ 	.word	0x00000000


	//----- nvinfo : EIATTR_REGCOUNT
	.align		4
.L_587:
        /*0dc8*/ 	.byte	0x04, 0x2f
        /*0dca*/ 	.short	(.L_589 - .L_588)
	.align		4
.L_588:
        /*0dcc*/ 	.word	index@(_ZN10layer_norm22ln_bwd_finalize_kernelINS_22Kernel_traits_finalizeILj3072Ef13__nv_bfloat16S2_S2_fjLb0ELj1024ELj4ENS_18Kernel_traits_baseILj3072EfS2_S2_S2_fjLj1024EEEEELb0ELb1EEEvNS_9BwdParamsE)
        /*0dd0*/ 	.word	0x0000003f


	//----- nvinfo : EIATTR_FRAME_SIZE
	.align		4
.L_589:
        /*0dd4*/ 	.byte	0x04, 0x11
        /*0dd6*/ 	.short	(.L_591 - .L_590)
	.align		4
.L_590:
        /*0dd8*/ 	.word	index@(_ZN10layer_norm22ln_bwd_finalize_kernelINS_22Kernel_traits_finalizeILj3072Ef13__nv_bfloat16S2_S2_fjLb0ELj1024ELj4ENS_18Kernel_traits_baseILj3072EfS2_S2_S2_fjLj1024EEEEELb0ELb1EEEvNS_9BwdParamsE)
        /*0ddc*/ 	.word	0x00000000


	//----- nvinfo : EIATTR_REGCOUNT
	.align		4
.L_591:
        /*0de0*/ 	.byte	0x04, 0x2f
        /*0de2*/ 	.short	(.L_593 - .L_592)
	.align		4
.L_592:
        /*0de4*/ 	.word	index@(_ZN10layer_norm13ln_bwd_kernelINS_13Kernel_traitsIf13__nv_bfloat16S2_S2_fjLj3072ELj1ELj1ELj4ELj16ENS_18Kernel_traits_baseILj3072EfS2_S2_S2_fjLj128EEEEELb1ELb0ELb1ELb0EEEvNS_9BwdParamsE)
        /*0de8*/ 	.word	0x000000a8


	//----- nvinfo : EIATTR_FRAME_SIZE
	.align		4
.L_593:
        /*0dec*/ 	.byte	0x04, 0x11
        /*0dee*/ 	.short	(.L_595 - .L_594)
	.align		4
.L_594:
        /*0df0*/ 	.word	index@(_ZN10layer_norm13ln_bwd_kernelINS_13Kernel_traitsIf13__nv_bfloat16S2_S2_fjLj3072ELj1ELj1ELj4ELj16ENS_18Kernel_traits_baseILj3072EfS2_S2_S2_fjLj128EEEEELb1ELb0ELb1ELb0EEEvNS_9BwdParamsE)
        /*0df4*/ 	.word	0x00000000


	//----- nvinfo : EIATTR_REGCOUNT
	.align		4
.L_595:
        /*0df8*/ 	.byte	0x04, 0x2f
        /*0dfa*/ 	.short	(.L_597 - .L_596)
	.align		4
.L_596:
        /*0dfc*/ 	.word	index@(_ZN10layer_norm22ln_bwd_finalize_kernelINS_22Kernel_traits_finalizeILj3072Ef13__nv_bfloat16S2_S2_fjLb0ELj1024ELj4ENS_18Kernel_traits_baseILj3072EfS2_S2_S2_fjLj1024EEEEELb0ELb0EEEvNS_9BwdParamsE)
        /*0e00*/ 	.word	0x0000003f


	//----- nvinfo : EIATTR_FRAME_SIZE
	.align		4
.L_597:
        /*0e04*/ 	.byte	0x04, 0x11
        /*0e06*/ 	.short	(.L_599 - .L_598)
	.align		4
.L_598:
        /*0e08*/ 	.word	index@(_ZN10layer_norm22ln_bwd_finalize_kernelINS_22Kernel_traits_finalizeILj3072Ef13__nv_bfloat16S2_S2_fjLb0ELj1024ELj4ENS_18Kernel_traits_baseILj3072EfS2_S2_S2_fjLj1024EEEEELb0ELb0EEEvNS_9BwdParamsE)
        /*0e0c*/ 	.word	0x00000000


	//----- nvinfo : EIATTR_REGCOUNT
	.align		4
.L_599:
        /*0e10*/ 	.byte	0x04, 0x2f
        /*0e12*/ 	.short	(.L_601 - .L_600)
	.align		4
.L_600:
        /*0e14*/ 	.word	index@(_ZN10layer_norm13ln_bwd_kernelINS_13Kernel_traitsIf13__nv_bfloat16S2_S2_fjLj3072ELj1ELj1ELj4ELj16ENS_18Kernel_traits_baseILj3072EfS2_S2_S2_fjLj128EEEEELb1ELb0ELb0ELb1EEEvNS_9BwdParamsE)
        /*0e18*/ 	.word	0x000000a8


	//----- nvinfo : EIATTR_FRAME_SIZE
	.align		4
.L_601:
        /*0e1c*/ 	.byte	0x04, 0x11
        /*0e1e*/ 	.short	(.L_603 - .L_602)
	.align		4
.L_602:
        /*0e20*/ 	.word	index@(_ZN10layer_norm13ln_bwd_kernelINS_13Kernel_traitsIf13__nv_bfloat16S2_S2_fjLj3072ELj1ELj1ELj4ELj16ENS_18Kernel_traits_baseILj3072EfS2_S2_S2_fjLj128EEEEELb1ELb0ELb0ELb1EEEvNS_9BwdParamsE)
        /*0e24*/ 	.word	0x00000000


	//----- nvinfo : EIATTR_REGCOUNT
	.align		4
.L_603:
        /*0e28*/ 	.byte	0x04, 0x2f
        /*0e2a*/ 	.short	(.L_605 - .L_604)
	.align		4
.L_604:
        /*0e2c*/ 	.word	index@(_ZN10layer_norm13ln_bwd_kernelINS_13Kernel_traitsIf13__nv_bfloat16S2_S2_fjLj3072ELj1ELj1ELj4ELj16ENS_18Kernel_traits_baseILj3072EfS2_S2_S2_fjLj128EEEEELb1ELb0ELb0ELb0EEEvNS_9BwdParamsE)
        /*0e30*/ 	.word	0x000000a0


	//----- nvinfo : EIATTR_FRAME_SIZE
	.align		4
.L_605:
        /*0e34*/ 	.byte	0x04, 0x11
        /*0e36*/ 	.short	(.L_607 - .L_606)
	.align		4
.L_606:
        /*0e38*/ 	.word	index@(_ZN10layer_norm13ln_bwd_kernelINS_13Kernel_traitsIf13__nv_bfloat16S2_S2_fjLj3072ELj1ELj1ELj4ELj16ENS_18Kernel_traits_baseILj3072EfS2_S2_S2_fjLj128EEEEELb1ELb0ELb0ELb0EEEvNS_9BwdParamsE)
        /*0e3c*/ 	.word	0x00000000


	//----- nvinfo : EIATTR_REGCOUNT
	.align		4
.L_607:
        /*0e40*/ 	.byte	0x04, 0x2f
        /*0e42*/ 	.short	(.L_609 - .L_608)
	.align		4
.L_608:
        /*0e44*/ 	.word	index@(_ZN10layer_norm13ln_bwd_kernelINS_13Kernel_traitsIf13__nv_bfloat16S2_S2_fjLj3072ELj1ELj1ELj4ELj16ENS_18Kernel_traits_baseILj3072EfS2_S2_S2_fjLj128EEEEELb0ELb1ELb1ELb1EEEvNS_9BwdParamsE)
        /*0e48*/ 	.word	0x000000e0


	//----- nvinfo : EIATTR_FRAME_SIZE
	.align		4
.L_609:
        /*0e4c*/ 	.byte	0x04, 0x11
        /*0e4e*/ 	.short	(.L_611 - .L_610)
	.align		4
.L_610:
        /*0e50*/ 	.word	index@(_ZN10layer_norm13ln_bwd_kernelINS_13Kernel_traitsIf13__nv_bfloat16S2_S2_fjLj3072ELj1ELj1ELj4ELj16ENS_18Kernel_traits_baseILj3072EfS2_S2_S2_fjLj128EEEEELb0ELb1ELb1ELb1EEEvNS_9BwdParamsE)
        /*0e54*/ 	.word	0x00000000


	//----- nvinfo : EIATTR_REGCOUNT
	.align		4
.L_611:
        /*0e58*/ 	.byte	0x04, 0x2f
        /*0e5a*/ 	.short	(.L_613 - .L_612)
	.align		4
.L_612:
        /*0e5c*/ 	.word	index@(_ZN10layer_norm13ln_bwd_kernelINS_13Kernel_traitsIf13__nv_bfloat16S2_S2_fjLj3072ELj1ELj1ELj4ELj16ENS_18Kernel_traits_baseILj3072EfS2_S2_S2_fjLj128EEEEELb0ELb1ELb1ELb0EEEvNS_9BwdParamsE)
        /*0e60*/ 	.word	0x000000dc


	//----- nvinfo : EIATTR_FRAME_SIZE
	.align		4
.L_613:
        /*0e64*/ 	.byte	0x04, 0x11
        /*0e66*/ 	.short	(.L_615 - .L_614)
	.align		4
.L_614:
        /*0e68*/ 	.word	index@(_ZN10layer_norm13ln_bwd_kernelINS_13Kernel_traitsIf13__nv_bfloat16S2_S2_fjLj3072ELj1ELj1ELj4ELj16ENS_18Kernel_traits_baseILj3072EfS2_S2_S2_fjLj128EEEEELb0ELb1ELb1ELb0EEEvNS_9BwdParamsE)
        /*0e6c*/ 	.word	0x00000000


	//----- nvinfo : EIATTR_REGCOUNT
	.align		4
.L_615:
        /*0e70*/ 	.byte	0x04, 0x2f
        /*0e72*/ 	.short	(.L_617 - .L_616)
	.align		4
.L_616:
        /*0e74*/ 	.word	index@(_ZN10layer_norm13ln_bwd_kernelINS_13Kernel_traitsIf13__nv_bfloat16S2_S2_fjLj3072ELj1ELj1ELj4ELj16ENS_18Kernel_traits_baseILj3072EfS2_S2_S2_fjLj128EEEEELb0ELb1ELb0ELb1EEEvNS_9BwdParamsE)
        /*0e78*/ 	.word	0x000000e8


	//----- nvinfo : EIATTR_FRAME_SIZE
	.align		4
.L_617:
        /*0e7c*/ 	.byte	0x04, 0x11
        /*0e7e*/ 	.short	(.L_619 - .L_618)
	.align		4
.L_618:
        /*0e80*/ 	.word	index@(_ZN10layer_norm13ln_bwd_kernelINS_13Kernel_traitsIf13__nv_bfloat16S2_S2_fjLj3072ELj1ELj1ELj4ELj16ENS_18Kernel_traits_baseILj3072EfS2_S2_S2_fjLj128EEEEELb0ELb1ELb0ELb1EEEvNS_9BwdParamsE)
        /*0e84*/ 	.word	0x00000000


	//----- nvinfo : EIATTR_REGCOUNT
	.align		4
.L_619:
        /*0e88*/ 	.byte	0x04, 0x2f
        /*0e8a*/ 	.short	(.L_621 - .L_620)
	.align		4
.L_620:
        /*0e8c*/ 	.word	index@(_ZN10layer_norm13ln_bwd_kernelINS_13Kernel_traitsIf13__nv_bfloat16S2_S2_fjLj3072ELj1ELj1ELj4ELj16ENS_18Kernel_traits_baseILj3072EfS2_S2_S2_fjLj128EEEEELb0ELb1ELb0ELb0EEEvNS_9BwdParamsE)
        /*0e90*/ 	.word	0x000000de


	//----- nvinfo : EIATTR_FRAME_SIZE
	.align		4
.L_621:
        /*0e94*/ 	.byte	0x04, 0x11
        /*0e96*/ 	.short	(.L_623 - .L_622)
	.align		4
.L_622:
        /*0e98*/ 	.word	index@(_ZN10layer_norm13ln_bwd_kernelINS_13Kernel_traitsIf13__nv_bfloat16S2_S2_fjLj3072ELj1ELj1ELj4ELj16ENS_18Kernel_traits_baseILj3072EfS2_S2_S2_fjLj128EEEEELb0ELb1ELb0ELb0EEEvNS_9BwdParamsE)
        /*0e9c*/ 	.word	0x00000000


	//----- nvinfo : EIATTR_REGCOUNT
	.align		4
.L_623:
        /*0ea0*/ 	.byte	0x04, 0x2f
        /*0ea2*/ 	.short	(.L_625 - .L_624)
	.align		4
.L_624:
        /*0ea4*/ 	.word	index@(_ZN10layer_norm13ln_bwd_kernelINS_13Kernel_traitsIf13__nv_bfloat16S2_S2_fjLj3072ELj1ELj1ELj4ELj16ENS_18Kernel_traits_baseILj3072EfS2_S2_S2_fjLj128EEEEELb0ELb0ELb1ELb1EEEvNS_9BwdParamsE)
        /*0ea8*/ 	.word	0x000000a7


	//----- nvinfo : EIATTR_FRAME_SIZE
	.align		4
.L_625:
        /*0eac*/ 	.byte	0x04, 0x11
        /*0eae*/ 	.short	(.L_627 - .L_626)
	.align		4
.L_626:
        /*0eb0*/ 	.word	index@(_ZN10layer_norm13ln_bwd_kernelINS_13Kernel_traitsIf13__nv_bfloat16S2_S2_fjLj3072ELj1ELj1ELj4ELj16ENS_18Kernel_traits_baseILj3072EfS2_S2_S2_fjLj128EEEEELb0ELb0ELb1ELb1EEEvNS_9BwdParamsE)
        /*0eb4*/ 	.word	0x00000000


	//----- nvinfo : EIATTR_REGCOUNT
	.align		4
.L_627:
        /*0eb8*/ 	.byte	0x04, 0x2f
        /*0eba*/ 	.short	(.L_629 - .L_628)
	.align		4
.L_628:
        /*0ebc*/ 	.word	index@(_ZN10layer_norm13ln_bwd_kernelINS_13Kernel_traitsIf13__nv_bfloat16S2_S2_fjLj3072ELj1ELj1ELj4ELj16ENS_18Kernel_traits_baseILj3072EfS2_S2_S2_fjLj128EEEEELb0ELb0ELb1ELb0EEEvNS_9BwdParamsE)
        /*0ec0*/ 	.word	0x000000a3


	//----- nvinfo : EIATTR_FRAME_SIZE
	.align		4
.L_629:
        /*0ec4*/ 	.byte	0x04, 0x11
        /*0ec6*/ 	.short	(.L_631 - .L_630)
	.align		4
.L_630:
        /*0ec8*/ 	.word	index@(_ZN10layer_norm13ln_bwd_kernelINS_13Kernel_traitsIf13__nv_bfloat16S2_S2_fjLj3072ELj1ELj1ELj4ELj16ENS_18Kernel_traits_baseILj3072EfS2_S2_S2_fjLj128EEEEELb0ELb0ELb1ELb0EEEvNS_9BwdParamsE)
        /*0ecc*/ 	.word	0x00000000


	//----- nvinfo : EIATTR_REGCOUNT
	.align		4
.L_631:
        /*0ed0*/ 	.byte	0x04, 0x2f
        /*0ed2*/ 	.short	(.L_633 - .L_632)
	.align		4
.L_632:
        /*0ed4*/ 	.word	index@(_ZN10layer_norm13ln_bwd_kernelINS_13Kernel_traitsIf13__nv_bfloat16S2_S2_fjLj3072ELj1ELj1ELj4ELj16ENS_18Kernel_traits_baseILj3072EfS2_S2_S2_fjLj128EEEEELb0ELb0ELb0ELb1EEEvNS_9BwdParamsE)
        /*0ed8*/ 	.word	0x000000a8


	//----- nvinfo : EIATTR_FRAME_SIZE
	.align		4
.L_633:
        /*0edc*/ 	.byte	0x04, 0x11
        /*0ede*/ 	.short	(.L_635 - .L_634)
	.align		4
.L_634:
        /*0ee0*/ 	.word	index@(_ZN10layer_norm13ln_bwd_kernelINS_13Kernel_traitsIf13__nv_bfloat16S2_S2_fjLj3072ELj1ELj1ELj4ELj16ENS_18Kernel_traits_baseILj3072EfS2_S2_S2_fjLj128EEEEELb0ELb0ELb0ELb1EEEvNS_9BwdParamsE)
        /*0ee4*/ 	.word	0x00000000


	//----- nvinfo : EIATTR_REGCOUNT
	.align		4
.L_635:
        /*0ee8*/ 	.byte	0x04, 0x2f
        /*0eea*/ 	.short	(.L_637 - .L_636)
	.align		4
.L_636:
        /*0eec*/ 	.word	index@(_ZN10layer_norm13ln_bwd_kernelINS_13Kernel_traitsIf13__nv_bfloat16S2_S2_fjLj3072ELj1ELj1ELj4ELj16ENS_18Kernel_traits_baseILj3072EfS2_S2_S2_fjLj128EEEEELb0ELb0ELb0ELb0EEEvNS_9BwdParamsE)
        /*0ef0*/ 	.word	0x0000009d


	//----- nvinfo : EIATTR_FRAME_SIZE
	.align		4
.L_637:
        /*0ef4*/ 	.byte	0x04, 0x11
        /*0ef6*/ 	.short	(.L_639 - .L_638)
	.align		4
.L_638:
        /*0ef8*/ 	.word	index@(_ZN10layer_norm13ln_bwd_kernelINS_13Kernel_traitsIf13__nv_bfloat16S2_S2_fjLj3072ELj1ELj1ELj4ELj16ENS_18Kernel_traits_baseILj3072EfS2_S2_S2_fjLj128EEEEELb0ELb0ELb0ELb0EEEvNS_9BwdParamsE)
        /*0efc*/ 	.word	0x00000000


	//----- nvinfo : EIATTR_REGCOUNT
	.align		4
.L_639:
        /*0f00*/ 	.byte	0x04, 0x2f
        /*0f02*/ 	.short	(.L_641 - .L_640)
	.align		4
.L_640:
        /*0f04*/ 	.word	index@(_ZN10layer_norm13ln_bwd_kernelINS_13Kernel_traitsI6__halfS2_S2_S2_fjLj3072ELj1ELj1ELj4ELj16ENS_18Kernel_traits_baseILj3072ES2_S2_S2_S2_fjLj128EEEEELb1ELb1ELb1ELb1EEEvNS_9BwdParamsE)
        /*0f08*/ 	.word	0x000000cc


	//----- nvinfo : EIATTR_FRAME_SIZE
	.align		4
.L_641:
        /*0f0c*/ 	.byte	0x04, 0x11
        /*0f0e*/ 	.short	(.L_643 - .L_642)
	.align		4
.L_642:
        /*0f10*/ 	.word	index@(_ZN10layer_norm13ln_bwd_kernelINS_13Kernel_traitsI6__halfS2_S2_S2_fjLj3072ELj1ELj1ELj4ELj16ENS_18Kernel_traits_baseILj3072ES2_S2_S2_S2_fjLj128EEEEELb1ELb1ELb1ELb1EEEvNS_9BwdParamsE)
        /*0f14*/ 	.word	0x00000000


	//----- nvinfo : EIATTR_REGCOUNT
	.align		4
.L_643:
        /*0f18*/ 	.byte	0x04, 0x2f
        /*0f1a*/ 	.short	(.L_645 - .L_644)
	.align		4
.L_644:
        /*0f1c*/ 	.word	index@(_ZN10layer_norm22ln_bwd_finalize_kernelINS_22Kernel_traits_finalizeILj3072E6__halfS2_S2_S2_fjLb1ELj1024ELj4ENS_18Kernel_traits_baseILj3072ES2_S2_S2_S2_fjLj1024EEEEELb1ELb1EEEvNS_9BwdParamsE)
        /*0f20*/ 	.word	0x00000020


	//----- nvinfo : EIATTR_FRAME_SIZE
	.align		4
.L_645:
        /*0f24*/ 	.byte	0x04, 0x11
        /*0f26*/ 	.short	(.L_647 - .L_646)
	.align		4
.L_646:
        /*0f28*/ 	.word	index@(_ZN10layer_norm22ln_bwd_finalize_kernelINS_22Kernel_traits_finalizeILj3072E6__halfS2_S2_S2_fjLb1ELj1024ELj4ENS_18Kernel_traits_baseILj3072ES2_S2_S2_S2_fjLj1024EEEEELb1ELb1EEEvNS_9BwdParamsE)
        /*0f2c*/ 	.word	0x00000000


	//----- nvinfo : EIATTR_REGCOUNT
	.align		4
.L_647:
        /*0f30*/ 	.byte	0x04, 0x2f
        /*0f32*/ 	.short	(.L_649 - .L_648)
	.align		4
.L_648:
        /*0f34*/ 	.word	index@(_ZN10layer_norm13ln_bwd_kernelINS_13Kernel_traitsI6__halfS2_S2_S2_fjLj3072ELj1ELj1ELj4ELj16ENS_18Kernel_traits_baseILj3072ES2_S2_S2_S2_fjLj128EEEEELb1ELb1ELb1ELb0EEEvNS_9BwdParamsE)
        /*0f38*/ 	.word	0x000000cb


	//----- nvinfo : EIATTR_FRAME_SIZE
	.align		4
.L_649:
        /*0f3c*/ 	.byte	0x04, 0x11
        /*0f3e*/ 	.short	(.L_651 - .L_650)
	.align		4
.L_650:
        /*0f40*/ 	.word	index@(_ZN10layer_norm13ln_bwd_kernelINS_13Kernel_traitsI6__halfS2_S2_S2_fjLj3072ELj1ELj1ELj4ELj16ENS_18Kernel_traits_baseILj3072ES2_S2_S2_S2_fjLj128EEEEELb1ELb1ELb1ELb0EEEvNS_9BwdParamsE)
        /*0f44*/ 	.word	0x00000000


	//----- nvinfo : EIATTR_REGCOUNT
	.align		4
.L_651:
        /*0f48*/ 	.byte	0x04, 0x2f
        /*0f4a*/ 	.short	(.L_653 - .L_652)
	.align		4
.L_652:
        /*0f4c*/ 	.word	index@(_ZN10layer_norm22ln_bwd_finalize_kernelINS_22Kernel_traits_finalizeILj3072E6__halfS2_S2_S2_fjLb1ELj1024ELj4ENS_18Kernel_traits_baseILj3072ES2_S2_S2_S2_fjLj1024EEEEELb1ELb0EEEvNS_9BwdParamsE)
        /*0f50*/ 	.word	0x00000020


	//----- nvinfo : EIATTR_FRAME_SIZE
	.align		4
.L_653:
        /*0f54*/ 	.byte	0x04, 0x11
        /*0f56*/ 	.short	(.L_655 - .L_654)
	.align		4
.L_654:
        /*0f58*/ 	.word	index@(_ZN10layer_norm22ln_bwd_finalize_kernelINS_22Kernel_traits_finalizeILj3072E6__halfS2_S2_S2_fjLb1ELj1024ELj4ENS_18Kernel_traits_baseILj3072ES2_S2_S2_S2_fjLj1024EEEEELb1ELb0EEEvNS_9BwdParamsE)
        /*0f5c*/ 	.word	0x00000000


	//----- nvinfo : EIATTR_REGCOUNT
	.align		4
.L_655:
        /*0f60*/ 	.byte	0x04, 0x2f
        /*0f62*/ 	.short	(.L_657 - .L_656)
	.align		4
.L_656:
        /*0f64*/ 	.word	index@(_ZN10layer_norm13ln_bwd_kernelINS_13Kernel_traitsI6__halfS2_S2_S2_fjLj3072ELj1ELj1ELj4ELj16ENS_18Kernel_traits_baseILj3072ES2_S2_S2_S2_fjLj128EEEEELb1ELb1ELb0ELb1EEEvNS_9BwdParamsE)
        /*0f68*/ 	.word	0x000000e1


	//----- nvinfo : EIATTR_FRAME_SIZE
	.align		4
.L_657:
        /*0f6c*/ 	.byte	0x04, 0x11
        /*0f6e*/ 	.short	(.L_659 - .L_658)
	.align		4
.L_658:
        /*0f70*/ 	.word	index@(_ZN10layer_norm13ln_bwd_kernelINS_13Kernel_traitsI6__halfS2_S2_S2_fjLj3072ELj1ELj1ELj4ELj16ENS_18Kernel_traits_baseILj3072ES2_S2_S2_S2_fjLj128EEEEELb1ELb1ELb0ELb1EEEvNS_9BwdParamsE)
        /*0f74*/ 	.word	0x00000000


	//----- nvinfo : EIATTR_REGCOUNT
	.align		4
.L_659:
        /*0f78*/ 	.byte	0x04, 0x2f
        /*0f7a*/ 	.short	(.L_661 - .L_660)
	.align		4
.L_660:
        /*0f7c*/ 	.word	index@(_ZN10layer_norm13ln_bwd_kernelINS_13Kernel_traitsI6__halfS2_S2_S2_fjLj3072ELj1ELj1ELj4ELj16ENS_18Kernel_traits_baseILj3072ES2_S2_S2_S2_fjLj128EEEEELb1ELb1ELb0ELb0EEEvNS_9BwdParamsE)
        /*0f80*/ 	.word	0x000000d0


	//----- nvinfo : EIATTR_FRAME_SIZE
	.align		4
.L_661:
        /*0f84*/ 	.byte	0x04, 0x11
        /*0f86*/ 	.short	(.L_663 - .L_662)
	.align		4
.L_662:
        /*0f88*/ 	.word	index@(_ZN10layer_norm13ln_bwd_kernelINS_13Kernel_traitsI6__halfS2_S2_S2_fjLj3072ELj1ELj1ELj4ELj16ENS_18Kernel_traits_baseILj3072ES2_S2_S2_S2_fjLj128EEEEELb1ELb1ELb0ELb0EEEvNS_9BwdParamsE)
        /*0f8c*/ 	.word	0x00000000


	//----- nvinfo : EIATTR_REGCOUNT
	.align		4
.L_663:
        /*0f90*/ 	.byte	0x04, 0x2f
        /*0f92*/ 	.short	(.L_665 - .L_664)
	.align		4
.L_664:
        /*0f94*/ 	.word	index@(_ZN10layer_norm13ln_bwd_kernelINS_13Kernel_traitsI6__halfS2_S2_S2_fjLj3072ELj1ELj1ELj4ELj16ENS_18Kernel_traits_baseILj3072ES2_S2_S2_S2_fjLj128EEEEELb1ELb0ELb1ELb1EEEvNS_9BwdParamsE)
        /*0f98*/ 	.word	0x000000a8


	//----- nvinfo : EIATTR_FRAME_SIZE
	.align		4
.L_665:
        /*0f9c*/ 	.byte	0x04, 0x11
        /*0f9e*/ 	.short	(.L_667 - .L_666)
	.align		4
.L_666:
        /*0fa0*/ 	.word	index@(_ZN10layer_norm13ln_bwd_kernelINS_13Kernel_traitsI6__halfS2_S2_S2_fjLj3072ELj1ELj1ELj4ELj16ENS_18Kernel_traits_baseILj3072ES2_S2_S2_S2_fjLj128EEEEELb1ELb0ELb1ELb1EEEvNS_9BwdParamsE)
        /*0fa4*/ 	.word	0x00000000


	//----- nvinfo : EIATTR_REGCOUNT
	.align		4
.L_667:
        /*0fa8*/ 	.byte	0x04, 0x2f
        /*0faa*/ 	.short	(.L_669 - .L_668)
	.align		4
.L_668:
        /*0fac*/ 	.word	index@(_ZN10layer_norm22ln_bwd_finalize_kernelINS_22Kernel_traits_finalizeILj3072E6__halfS2_S2_S2_fjLb0ELj1024ELj4ENS_18Kernel_traits_baseILj3072ES2_S2_S2_S2_fjLj1024EEEEELb0ELb1EEEvNS_9BwdParamsE)
        /*0fb0*/ 	.word	0x0000003f


	//----- nvinfo : EIATTR_FRAME_SIZE
	.align		4
.L_669:
        /*0fb4*/ 	.byte	0x04, 0x11
        /*0fb6*/ 	.short	(.L_671 - .L_670)
	.align		4
.L_670:
        /*0fb8*/ 	.word	index@(_ZN10layer_norm22ln_bwd_finalize_kernelINS_22Kernel_traits_finalizeILj3072E6__halfS2_S2_S2_fjLb0ELj1024ELj4ENS_18Kernel_traits_baseILj3072ES2_S2_S2_S2_fjLj1024EEEEELb0ELb1EEEvNS_9BwdParamsE)
        /*0fbc*/ 	.word	0x00000000


	//----- nvinfo : EIATTR_REGCOUNT
	.align		4
.L_671:
        /*0fc0*/ 	.byte	0x04, 0x2f
        /*0fc2*/ 	.short	(.L_673 - .L_672)
	.align		4
.L_672:
        /*0fc4*/ 	.word	index@(_ZN10layer_norm13ln_bwd_kernelINS_13Kernel_traitsI6__halfS2_S2_S2_fjLj3072ELj1ELj1ELj4ELj16ENS_18Kernel_traits_baseILj3072ES2_S2_S2_S2_fjLj128EEEEELb1ELb0ELb1ELb0EEEvNS_9BwdParamsE)
        /*0fc8*/ 	.word	0x000000a0


	//----- nvinfo : EIATTR_FRAME_SIZE
	.align		4
.L_673:
        /*0fcc*/ 	.byte	0x04, 0x11
        /*0fce*/ 	.short	(.L_675 - .L_674)
	.align		4
.L_674:
        /*0fd0*/ 	.word	index@(_ZN10layer_norm13ln_bwd_kernelINS_13Kernel_traitsI6__halfS2_S2_S2_fjLj3072ELj1ELj1ELj4ELj16ENS_18Kernel_traits_baseILj3072ES2_S2_S2_S2_fjLj128EEEEELb1ELb0ELb1ELb0EEEvNS_9BwdParamsE)
        /*0fd4*/ 	.word	0x00000000


	//----- nvinfo : EIATTR_REGCOUNT
	.align		4
.L_675:
        /*0fd8*/ 	.byte	0x04, 0x2f
        /*0fda*/ 	.short	(.L_677 - .L_676)
	.align		4
.L_676:
        /*0fdc*/ 	.word	index@(_ZN10layer_norm22ln_bwd_finalize_kernelINS_22Kernel_traits_finalizeILj3072E6__halfS2_S2_S2_fjLb0ELj1024ELj4ENS_18Kernel_traits_baseILj3072ES2_S2_S2_S2_fjLj1024EEEEELb0ELb0EEEvNS_9BwdParamsE)
        /*0fe0*/ 	.word	0x0000003f


	//----- nvinfo : EIATTR_FRAME_SIZE
	.align		4
.L_677:
        /*0fe4*/ 	.byte	0x04, 0x11
        /*0fe6*/ 	.short	(.L_679 - .L_678)
	.align		4
.L_678:
        /*0fe8*/ 	.word	index@(_ZN10layer_norm22ln_bwd_finalize_kernelINS_22Kernel_traits_finalizeILj3072E6__halfS2_S2_S2_fjLb0ELj1024ELj4ENS_18Kernel_traits_baseILj3072ES2_S2_S2_S2_fjLj1024EEEEELb0ELb0EEEvNS_9BwdParamsE)
        /*0fec*/ 	.word	0x00000000


	//----- nvinfo : EIATTR_REGCOUNT
	.align		4
.L_679:
        /*0ff0*/ 	.byte	0x04, 0x2f
        /*0ff2*/ 	.short	(.L_681 - .L_680)
	.align		4
.L_680:
        /*0ff4*/ 	.word	index@(_ZN10layer_norm13ln_bwd_kernelINS_13Kernel_traitsI6__halfS2_S2_S2_fjLj3072ELj1ELj1ELj4ELj16ENS_18Kernel_traits_baseILj3072ES2_S2_S2_S2_fjLj128EEEEELb1ELb0ELb0ELb1EEEvNS_9BwdParamsE)
        /*0ff8*/ 	.word	0x000000a8


	//----- nvinfo : EIATTR_FRAME_SIZE
	.align		4
.L_681:
        /*0ffc*/ 	.byte	0x04, 0x11
        /*0ffe*/ 	.short	(.L_683 - .L_682)
	.align		4
.L_682:
        /*1000*/ 	.word	index@(_ZN10layer_norm13ln_bwd_kernelINS_13Kernel_traitsI6__halfS2_S2_S2_fjLj3072ELj1ELj1ELj4ELj16ENS_18Kernel_traits_baseILj3072ES2_S2_S2_S2_fjLj128EEEEELb1ELb0ELb0ELb1EEEvNS_9BwdParamsE)
        /*1004*/ 	.word	0x00000000


	//----- nvinfo : EIATTR_REGCOUNT
	.align		4
.L_683:
        /*1008*/ 	.byte	0x04, 0x2f
        /*100a*/ 	.short	(.L_685 - .L_684)
	.align		4
.L_684:
        /*100c*/ 	.word	index@(_ZN10layer_norm13ln_bwd_kernelINS_13Kernel_traitsI6__halfS2_S2_S2_fjLj3072ELj1ELj1ELj4ELj16ENS_18Kernel_traits_baseILj3072ES2_S2_S2_S2_fjLj128EEEEELb1ELb0ELb0ELb0EEEvNS_9BwdParamsE)
        /*1010*/ 	.word	0x000000a0


	//----- nvinfo : EIATTR_FRAME_SIZE
	.align		4
.L_685:
        /*1014*/ 	.byte	0x04, 0x11
        /*1016*/ 	.short	(.L_687 - .L_686)
	.align		4
.L_686:
        /*1018*/ 	.word	index@(_ZN10layer_norm13ln_bwd_kernelINS_13Kernel_traitsI6__halfS2_S2_S2_fjLj3072ELj1ELj1ELj4ELj16ENS_18Kernel_traits_baseILj3072ES2_S2_S2_S2_fjLj128EEEEELb1ELb0ELb0ELb0EEEvNS_9BwdParamsE)
        /*101c*/ 	.word	0x00000000


	//----- nvinfo : EIATTR_REGCOUNT
	.align		4
.L_687:
        /*1020*/ 	.byte	0x04, 0x2f
        /*1022*/ 	.short	(.L_689 - .L_688)
	.align		4
.L_688:
        /*1024*/ 	.word	index@(_ZN10layer_norm13ln_bwd_kernelINS_13Kernel_traitsI6__halfS2_S2_S2_fjLj3072ELj1ELj1ELj4ELj16ENS_18Kernel_traits_baseILj3072ES2_S2_S2_S2_fjLj128EEEEELb0ELb1ELb1ELb1EEEvNS_9BwdParamsE)
        /*1028*/ 	.word	0x000000c4


	//----- nvinfo : EIATTR_FRAME_SIZE
	.align		4
.L_689:
        /*102c*/ 	.byte	0x04, 0x11
        /*102e*/ 	.short	(.L_691 - .L_690)
	.align		4
.L_690:
        /*1030*/ 	.word	index@(_ZN10layer_norm13ln_bwd_kernelINS_13Kernel_traitsI6__halfS2_S2_S2_fjLj3072ELj1ELj1ELj4ELj16ENS_18Kernel_traits_baseILj3072ES2_S2_S2_S2_fjLj128EEEEELb0ELb1ELb1ELb1EEEvNS_9BwdParamsE)
        /*1034*/ 	.word	0x00000000


	//----- nvinfo : EIATTR_REGCOUNT
	.align		4
.L_691:
        /*1038*/ 	.byte	0x04, 0x2f
        /*103a*/ 	.short	(.L_693 - .L_692)
	.align		4
.L_692:
        /*103c*/ 	.word	index@(_ZN10layer_norm13ln_bwd_kernelINS_13Kernel_traitsI6__halfS2_S2_S2_fjLj3072ELj1ELj1ELj4ELj16ENS_18Kernel_traits_baseILj3072ES2_S2_S2_S2_fjLj128EEEEELb0ELb1ELb1ELb0EEEvNS_9BwdParamsE)
        /*1040*/ 	.word	0x000000c5


	//----- nvinfo : EIATTR_FRAME_SIZE
	.align		4
.L_693:
        /*1044*/ 	.byte	0x04, 0x11
        /*1046*/ 	.short	(.L_695 - .L_694)
	.align		4
.L_694:
        /*1048*/ 	.word	index@(_ZN10layer_norm13ln_bwd_kernelINS_13Kernel_traitsI6__halfS2_S2_S2_fjLj3072ELj1ELj1ELj4ELj16ENS_18Kernel_traits_baseILj3072ES2_S2_S2_S2_fjLj128EEEEELb0ELb1ELb1ELb0EEEvNS_9BwdParamsE)
        /*104c*/ 	.word	0x00000000


	//----- nvinfo : EIATTR_REGCOUNT
	.align		4
.L_695:
        /*1050*/ 	.byte	0x04, 0x2f
        /*1052*/ 	.short	(.L_697 - .L_696)
	.align		4
.L_696:
        /*1054*/ 	.word	index@(_ZN10layer_norm13ln_bwd_kernelINS_13Kernel_traitsI6__halfS2_S2_S2_fjLj3072ELj1ELj1ELj4ELj16ENS_18Kernel_traits_baseILj3072ES2_S2_S2_S2_fjLj128EEEEELb0ELb1ELb0ELb1EEEvNS_9BwdParamsE)
        /*1058*/ 	.word	0x000000e0


	//----- nvinfo : EIATTR_FRAME_SIZE
	.align		4
.L_697:
        /*105c*/ 	.byte	0x04, 0x11
        /*105e*/ 	.short	(.L_699 - .L_698)
	.align		4
.L_698:
        /*1060*/ 	.word	index@(_ZN10layer_norm13ln_bwd_kernelINS_13Kernel_traitsI6__halfS2_S2_S2_fjLj3072ELj1ELj1ELj4ELj16ENS_18Kernel_traits_baseILj3072ES2_S2_S2_S2_fjLj128EEEEELb0ELb1ELb0ELb1EEEvNS_9BwdParamsE)
        /*1064*/ 	.word	0x00000000


	//----- nvinfo : EIATTR_REGCOUNT
	.align		4
.L_699:
        /*1068*/ 	.byte	0x04, 0x2f
        /*106a*/ 	.short	(.L_701 - .L_700)
	.align		4
.L_700:
        /*106c*/ 	.word	index@(_ZN10layer_norm13ln_bwd_kernelINS_13Kernel_traitsI6__halfS2_S2_S2_fjLj3072ELj1ELj1ELj4ELj16ENS_18Kernel_traits_baseILj3072ES2_S2_S2_S2_fjLj128EEEEELb0ELb1ELb0ELb0EEEvNS_9BwdParamsE)
        /*1070*/ 	.word	0x000000c3


	//----- nvinfo : EIATTR_FRAME_SIZE
	.align		4
.L_701:
        /*1074*/ 	.byte	0x04, 0x11
        /*1076*/ 	.short	(.L_703 - .L_702)
	.align		4
.L_702:
        /*1078*/ 	.word	index@(_ZN10layer_norm13ln_bwd_kernelINS_13Kernel_traitsI6__halfS2_S2_S2_fjLj3072ELj1ELj1ELj4ELj16ENS_18Kernel_traits_baseILj3072ES2_S2_S2_S2_fjLj128EEEEELb0ELb1ELb0ELb0EEEvNS_9BwdParamsE)
        /*107c*/ 	.word	0x00000000


	//----- nvinfo : EIATTR_REGCOUNT
	.align		4
.L_703:
        /*1080*/ 	.byte	0x04, 0x2f
        /*1082*/ 	.short	(.L_705 - .L_704)
	.align		4
.L_704:
        /*1084*/ 	.word	index@(_ZN10layer_norm13ln_bwd_kernelINS_13Kernel_traitsI6__halfS2_S2_S2_fjLj3072ELj1ELj1ELj4ELj16ENS_18Kernel_traits_baseILj3072ES2_S2_S2_S2_fjLj128EEEEELb0ELb0ELb1ELb1EEEvNS_9BwdParamsE)
        /*1088*/ 	.word	0x000000a4


	//----- nvinfo : EIATTR_FRAME_SIZE
	.align		4
.L_705:
        /*108c*/ 	.byte	0x04, 0x11
        /*108e*/ 	.short	(.L_707 - .L_706)
	.align		4
.L_706:
        /*1090*/ 	.word	index@(_ZN10layer_norm13ln_bwd_kernelINS_13Kernel_traitsI6__halfS2_S2_S2_fjLj3072ELj1ELj1ELj4ELj16ENS_18Kernel_traits_baseILj3072ES2_S2_S2_S2_fjLj128EEEEELb0ELb0ELb1ELb1EEEvNS_9BwdParamsE)
        /*1094*/ 	.word	0x00000000


	//----- nvinfo : EIATTR_REGCOUNT
	.align		4
.L_707:
        /*1098*/ 	.byte	0x04, 0x2f
        /*109a*/ 	.short	(.L_709 - .L_708)
	.align		4
.L_708:
        /*109c*/ 	.word	index@(_ZN10layer_norm13ln_bwd_kernelINS_13Kernel_traitsI6__halfS2_S2_S2_fjLj3072ELj1ELj1ELj4ELj16ENS_18Kernel_traits_baseILj3072ES2_S2_S2_S2_fjLj128EEEEELb0ELb0ELb1ELb0EEEvNS_9BwdParamsE)
        /*10a0*/ 	.word	0x0000009e


	//----- nvinfo : EIATTR_FRAME_SIZE
	.align		4
.L_709:
        /*10a4*/ 	.byte	0x04, 0x11
        /*10a6*/ 	.short	(.L_711 - .L_710)
	.align		4
.L_710:
        /*10a8*/ 	.word	index@(_ZN10layer_norm13ln_bwd_kernelINS_13Kernel_traitsI6__halfS2_S2_S2_fjLj3072ELj1ELj1ELj4ELj16ENS_18Kernel_traits_baseILj3072ES2_S2_S2_S2_fjLj128EEEEELb0ELb0ELb1ELb0EEEvNS_9BwdParamsE)
        /*10ac*/ 	.word	0x00000000


	//----- nvinfo : EIATTR_REGCOUNT
	.align		4
.L_711:
        /*10b0*/ 	.byte	0x04, 0x2f
        /*10b2*/ 	.short	(.L_713 - .L_712)
	.align		4
.L_712:
        /*10b4*/ 	.word	index@(_ZN10layer_norm13ln_bwd_kernelINS_13Kernel_traitsI6__halfS2_S2_S2_fjLj3072ELj1ELj1ELj4ELj16ENS_18Kernel_traits_baseILj3072ES2_S2_S2_S2_fjLj128EEEEELb0ELb0ELb0ELb1EEEvNS_9BwdParamsE)
        /*10b8*/ 	.word	0x000000a8


	//----- nvinfo : EIATTR_FRAME_SIZE
	.align		4
.L_713:
        /*10bc*/ 	.byte	0x04, 0x11
        /*10be*/ 	.short	(.L_715 - .L_714)
	.align		4
.L_714:
        /*10c0*/ 	.word	index@(_ZN10layer_norm13ln_bwd_kernelINS_13Kernel_traitsI6__halfS2_S2_S2_fjLj3072ELj1ELj1ELj4ELj16ENS_18Kernel_traits_baseILj3072ES2_S2_S2_S2_fjLj128EEEEELb0ELb0ELb0ELb1EEEvNS_9BwdParamsE)
        /*10c4*/ 	.word	0x00000000


	//----- nvinfo : EIATTR_REGCOUNT
	.align		4
.L_715:
        /*10c8*/ 	.byte	0x04, 0x2f
        /*10ca*/ 	.short	(.L_717 - .L_716)
	.align		4
.L_716:
        /*10cc*/ 	.word	index@(_ZN10layer_norm13ln_bwd_kernelINS_13Kernel_traitsI6__halfS2_S2_S2_fjLj3072ELj1ELj1ELj4ELj16ENS_18Kernel_traits_baseILj3072ES2_S2_S2_S2_fjLj128EEEEELb0ELb0ELb0ELb0EEEvNS_9BwdParamsE)
        /*10d0*/ 	.word	0x0000009c


	//----- nvinfo : EIATTR_FRAME_SIZE
	.align		4
.L_717:
        /*10d4*/ 	.byte	0x04, 0x11
        /*10d6*/ 	.short	(.L_719 - .L_718)
	.align		4
.L_718:
        /*10d8*/ 	.word	index@(_ZN10layer_norm13ln_bwd_kernelINS_13Kernel_traitsI6__halfS2_S2_S2_fjLj3072ELj1ELj1ELj4ELj16ENS_18Kernel_traits_baseILj3072ES2_S2_S2_S2_fjLj128EEEEELb0ELb0ELb0ELb0EEEvNS_9BwdParamsE)
        /*10dc*/ 	.word	0x00000000


	//----- nvinfo : EIATTR_REGCOUNT
	.align		4
.L_719:
        /*10e0*/ 	.byte	0x04, 0x2f
        /*10e2*/ 	.short	(.L_721 - .L_720)
	.align		4
.L_720:
        /*10e4*/ 	.word	index@(_ZN10layer_norm13ln_bwd_kernelINS_13Kernel_traitsI13__nv_bfloat16S2_S2_S2_fjLj3072ELj1ELj1ELj4ELj16ENS_18Kernel_traits_baseILj3072ES2_S2_S2_S2_fjLj128EEEEELb1ELb1ELb1ELb1EEEvNS_9BwdParamsE)
        /*10e8*/ 	.word	0x000000dc


	//----- nvinfo : EIATTR_FRAME_SIZE
	.align		4
.L_721:
        /*10ec*/ 	.byte	0x04, 0x11
        /*10ee*/ 	.short	(.L_723 - .L_722)
	.align		4
.L_722:
        /*10f0*/ 	.word	index@(_ZN10layer_norm13ln_bwd_kernelINS_13Kernel_traitsI13__nv_bfloat16S2_S2_S2_fjLj3072ELj1ELj1ELj4ELj16ENS_18Kernel_traits_baseILj3072ES2_S2_S2_S2_fjLj128EEEEELb1ELb1ELb1ELb1EEEvNS_9BwdParamsE)
        /*10f4*/ 	.word	0x00000000


	//----- nvinfo : EIATTR_REGCOUNT
	.align		4
.L_723:
        /*10f8*/ 	.byte	0x04, 0x2f
        /*10fa*/ 	.short	(.L_725 - .L_724)
	.align		4
.L_724:
        /*10fc*/ 	.word	index@(_ZN10layer_norm22ln_bwd_finalize_kernelINS_22Kernel_traits_finalizeILj3072E13__nv_bfloat16S2_S2_S2_fjLb1ELj1024ELj4ENS_18Kernel_traits_baseILj3072ES2_S2_S2_S2_fjLj1024EEEEELb1ELb1EEEvNS_9BwdParamsE)
        /*1100*/ 	.word	0x00000020


	//----- nvinfo : EIATTR_FRAME_SIZE
	.align		4
.L_725:
        /*1104*/ 	.byte	0x04, 0x11
        /*1106*/ 	.short	(.L_727 - .L_726)
	.align		4
.L_726:
        /*1108*/ 	.word	index@(_ZN10layer_norm22ln_bwd_finalize_kernelINS_22Kernel_traits_finalizeILj3072E13__nv_bfloat16S2_S2_S2_fjLb1ELj1024ELj4ENS_18Kernel_traits_baseILj3072ES2_S2_S2_S2_fjLj1024EEEEELb1ELb1EEEvNS_9BwdParamsE)
        /*110c*/ 	.word	0x00000000


	//----- nvinfo : EIATTR_REGCOUNT
	.align		4
.L_727:
        /*1110*/ 	.byte	0x04, 0x2f
        /*1112*/ 	.short	(.L_729 - .L_728)
	.align		4
.L_728:
        /*1114*/ 	.word	index@(_ZN10layer_norm13ln_bwd_kernelINS_13Kernel_traitsI13__nv_bfloat16S2_S2_S2_fjLj3072ELj1ELj1ELj4ELj16ENS_18Kernel_traits_baseILj3072ES2_S2_S2_S2_fjLj128EEEEELb1ELb1ELb1ELb0EEEvNS_9BwdParamsE)
        /*1118*/ 	.word	0x000000d4


	//----- nvinfo : EIATTR_FRAME_SIZE
	.align		4
.L_729:
        /*111c*/ 	.byte	0x04, 0x11
        /*111e*/ 	.short	(.L_731 - .L_730)
	.align		4
.L_730:
        /*1120*/ 	.word	index@(_ZN10layer_norm13ln_bwd_kernelINS_13Kernel_traitsI13__nv_bfloat16S2_S2_S2_fjLj3072ELj1ELj1ELj4ELj16ENS_18Kernel_traits_baseILj3072ES2_S2_S2_S2_fjLj128EEEEELb1ELb1ELb1ELb0EEEvNS_9BwdParamsE)
        /*1124*/ 	.word	0x00000000


	//----- nvinfo : EIATTR_REGCOUNT
	.align		4
.L_731:
        /*1128*/ 	.byte	0x04, 0x2f
        /*112a*/ 	.short	(.L_733 - .L_732)
	.align		4
.L_732:
        /*112c*/ 	.word	index@(_ZN10layer_norm22ln_bwd_finalize_kernelINS_22Kernel_traits_finalizeILj3072E13__nv_bfloat16S2_S2_S2_fjLb1ELj1024ELj4ENS_18Kernel_traits_baseILj3072ES2_S2_S2_S2_fjLj1024EEEEELb1ELb0EEEvNS_9BwdParamsE)
        /*1130*/ 	.word	0x00000020


	//----- nvinfo : EIATTR_FRAME_SIZE
	.align		4
.L_733:
        /*1134*/ 	.byte	0x04, 0x11
        /*1136*/ 	.short	(.L_735 - .L_734)
	.align		4
.L_734:
        /*1138*/ 	.word	index@(_ZN10layer_norm22ln_bwd_finalize_kernelINS_22Kernel_traits_finalizeILj3072E13__nv_bfloat16S2_S2_S2_fjLb1ELj1024ELj4ENS_18Kernel_traits_baseILj3072ES2_S2_S2_S2_fjLj1024EEEEELb1ELb0EEEvNS_9BwdParamsE)
        /*113c*/ 	.word	0x00000000


	//----- nvinfo : EIATTR_REGCOUNT
	.align		4
.L_735:
        /*1140*/ 	.byte	0x04, 0x2f
        /*1142*/ 	.short	(.L_737 - .L_736)
	.align		4
.L_736:
        /*1144*/ 	.word	index@(_ZN10layer_norm13ln_bwd_kernelINS_13Kernel_traitsI13__nv_bfloat16S2_S2_S2_fjLj3072ELj1ELj1ELj4ELj16ENS_18Kernel_traits_baseILj3072ES2_S2_S2_S2_fjLj128EEEEELb1ELb1ELb0ELb1EEEvNS_9BwdParamsE)
        /*1148*/ 	.word	0x000000f8


	//----- nvinfo : EIATTR_FRAME_SIZE
	.align		4
.L_737:
        /*114c*/ 	.byte	0x04, 0x11
        /*114e*/ 	.short	(.L_739 - .L_738)
	.align		4
.L_738:
        /*1150*/ 	.word	index@(_ZN10layer_norm13ln_bwd_kernelINS_13Kernel_traitsI13__nv_bfloat16S2_S2_S2_fjLj3072ELj1ELj1ELj4ELj16ENS_18Kernel_traits_baseILj3072ES2_S2_S2_S2_fjLj128EEEEELb1ELb1ELb0ELb1EEEvNS_9BwdParamsE)
        /*1154*/ 	.word	0x00000000


	//----- nvinfo : EIATTR_REGCOUNT
	.align		4
.L_739:
        /*1158*/ 	.byte	0x04, 0x2f
        /*115a*/ 	.short	(.L_741 - .L_740)
	.align		4
.L_740:
        /*115c*/ 	.word	index@(_ZN10layer_norm13ln_bwd_kernelINS_13Kernel_traitsI13__nv_bfloat16S2_S2_S2_fjLj3072ELj1ELj1ELj4ELj16ENS_18Kernel_traits_baseILj3072ES2_S2_S2_S2_fjLj128EEEEELb1ELb1ELb0ELb0EEEvNS_9BwdParamsE)
        /*1160*/ 	.word	0x000000e6


	//----- nvinfo : EIATTR_FRAME_SIZE
	.align		4
.L_741:
        /*1164*/ 	.byte	0x04, 0x11
        /*1166*/ 	.short	(.L_743 - .L_742)
	.align		4
.L_742:
        /*1168*/ 	.word	index@(_ZN10layer_norm13ln_bwd_kernelINS_13Kernel_traitsI13__nv_bfloat16S2_S2_S2_fjLj3072ELj1ELj1ELj4ELj16ENS_18Kernel_traits_baseILj3072ES2_S2_S2_S2_fjLj128EEEEELb1ELb1ELb0ELb0EEEvNS_9BwdParamsE)
        /*116c*/ 	.word	0x00000000


	//----- nvinfo : EIATTR_REGCOUNT
	.align		4
.L_743:
        /*1170*/ 	.byte	0x04, 0x2f
        /*1172*/ 	.short	(.L_745 - .L_744)
	.align		4
.L_744:
        /*1174*/ 	.word	index@(_ZN10layer_norm13ln_bwd_kernelINS_13Kernel_traitsI13__nv_bfloat16S2_S2_S2_fjLj3072ELj1ELj1ELj4ELj16ENS_18Kernel_traits_baseILj3072ES2_S2_S2_S2_fjLj128EEEEELb1ELb0ELb1ELb1EEEvNS_9BwdParamsE)
        /*1178*/ 	.word	0x000000a1


	//----- nvinfo : EIATTR_FRAME_SIZE
	.align		4
.L_745:
        /*117c*/ 	.byte	0x04, 0x11
        /*117e*/ 	.short	(.L_747 - .L_746)
	.align		4
.L_746:
        /*1180*/ 	.word	index@(_ZN10layer_norm13ln_bwd_kernelINS_13Kernel_traitsI13__nv_bfloat16S2_S2_S2_fjLj3072ELj1ELj1ELj4ELj16ENS_18Kernel_traits_baseILj3072ES2_S2_S2_S2_fjLj128EEEEELb1ELb0ELb1ELb1EEEvNS_9BwdParamsE)
        /*1184*/ 	.word	0x00000000


	//----- nvinfo : EIATTR_REGCOUNT
	.align		4
.L_747:
        /*1188*/ 	.byte	0x04, 0x2f
        /*118a*/ 	.short	(.L_749 - .L_748)
	.align		4
.L_748:
        /*118c*/ 	.word	index@(_ZN10layer_norm22ln_bwd_finalize_kernelINS_22Kernel_traits_finalizeILj3072E13__nv_bfloat16S2_S2_S2_fjLb0ELj1024ELj4ENS_18Kernel_traits_baseILj3072ES2_S2_S2_S2_fjLj1024EEEEELb0ELb1EEEvNS_9BwdParamsE)
        /*1190*/ 	.word	0x0000003f


	//----- nvinfo : EIATTR_FRAME_SIZE
	.align		4
.L_749:
        /*1194*/ 	.byte	0x04, 0x11
        /*1196*/ 	.short	(.L_751 - .L_750)
	.align		4
.L_750:
        /*1198*/ 	.word	index@(_ZN10layer_norm22ln_bwd_finalize_kernelINS_22Kernel_traits_finalizeILj3072E13__nv_bfloat16S2_S2_S2_fjLb0ELj1024ELj4ENS_18Kernel_traits_baseILj3072ES2_S2_S2_S2_fjLj1024EEEEELb0ELb1EEEvNS_9BwdParamsE)
        /*119c*/ 	.word	0x00000000


	//----- nvinfo : EIATTR_REGCOUNT
	.align		4
.L_751:
        /*11a0*/ 	.byte	0x04, 0x2f
        /*11a2*/ 	.short	(.L_753 - .L_752)
	.align		4
.L_752:
        /*11a4*/ 	.word	index@(_ZN10layer_norm13ln_bwd_kernelINS_13Kernel_traitsI13__nv_bfloat16S2_S2_S2_fjLj3072ELj1ELj1ELj4ELj16ENS_18Kernel_traits_baseILj3072ES2_S2_S2_S2_fjLj128EEEEELb1ELb0ELb1ELb0EEEvNS_9BwdParamsE)
        /*11a8*/ 	.word	0x000000a6


	//----- nvinfo : EIATTR_FRAME_SIZE
	.align		4
.L_753:
        /*11ac*/ 	.byte	0x04, 0x11
        /*11ae*/ 	.short	(.L_755 - .L_754)
	.align		4
.L_754:
        /*11b0*/ 	.word	index@(_ZN10layer_norm13ln_bwd_kernelINS_13Kernel_traitsI13__nv_bfloat16S2_S2_S2_fjLj3072ELj1ELj1ELj4ELj16ENS_18Kernel_traits_baseILj3072ES2_S2_S2_S2_fjLj128EEEEELb1ELb0ELb1ELb0EEEvNS_9BwdParamsE)
        /*11b4*/ 	.word	0x00000000


	//----- nvinfo : EIATTR_REGCOUNT
	.align		4
.L_755:
        /*11b8*/ 	.byte	0x04, 0x2f
        /*11ba*/ 	.short	(.L_757 - .L_756)
	.align		4
.L_756:
        /*11bc*/ 	.word	index@(_ZN10layer_norm22ln_bwd_finalize_kernelINS_22Kernel_traits_finalizeILj3072E13__nv_bfloat16S2_S2_S2_fjLb0ELj1024ELj4ENS_18Kernel_traits_baseILj3072ES2_S2_S2_S2_fjLj1024EEEEELb0ELb0EEEvNS_9BwdParamsE)
        /*11c0*/ 	.word	0x0000003f


	//----- nvinfo : EIATTR_FRAME_SIZE
	.align		4
.L_757:
        /*11c4*/ 	.byte	0x04, 0x11
        /*11c6*/ 	.short	(.L_759 - .L_758)
	.align		4
.L_758:
        /*11c8*/ 	.word	index@(_ZN10layer_norm22ln_bwd_finalize_kernelINS_22Kernel_traits_finalizeILj3072E13__nv_bfloat16S2_S2_S2_fjLb0ELj1024ELj4ENS_18Kernel_traits_baseILj3072ES2_S2_S2_S2_fjLj1024EEEEELb0ELb0EEEvNS_9BwdParamsE)
        /*11cc*/ 	.word	0x00000000


	//----- nvinfo : EIATTR_REGCOUNT
	.align		4
.L_759:
        /*11d0*/ 	.byte	0x04, 0x2f
        /*11d2*/ 	.short	(.L_761 - .L_760)
	.align		4
.L_760:
        /*11d4*/ 	.word	index@(_ZN10layer_norm13ln_bwd_kernelINS_13Kernel_traitsI13__nv_bfloat16S2_S2_S2_fjLj3072ELj1ELj1ELj4ELj16ENS_18Kernel_traits_baseILj3072ES2_S2_S2_S2_fjLj128EEEEELb1ELb0ELb0ELb1EEEvNS_9BwdParamsE)
        /*11d8*/ 	.word	0x000000a8


	//----- nvinfo : EIATTR_FRAME_SIZE
	.align		4
.L_761:
        /*11dc*/ 	.byte	0x04, 0x11
        /*11de*/ 	.short	(.L_763 - .L_762)
	.align		4
.L_762:
        /*11e0*/ 	.word	index@(_ZN10layer_norm13ln_bwd_kernelINS_13Kernel_traitsI13__nv_bfloat16S2_S2_S2_fjLj3072ELj1ELj1ELj4ELj16ENS_18Kernel_traits_baseILj3072ES2_S2_S2_S2_fjLj128EEEEELb1ELb0ELb0ELb1EEEvNS_9BwdParamsE)
        /*11e4*/ 	.word	0x00000000


	//----- nvinfo : EIATTR_REGCOUNT
	.align		4
.L_763:
        /*11e8*/ 	.byte	0x04, 0x2f
        /*11ea*/ 	.short	(.L_765 - .L_764)
	.align		4
.L_764:
        /*11ec*/ 	.word	index@(_ZN10layer_norm13ln_bwd_kernelINS_13Kernel_traitsI13__nv_bfloat16S2_S2_S2_fjLj3072ELj1ELj1ELj4ELj16ENS_18Kernel_traits_baseILj3072ES2_S2_S2_S2_fjLj128EEEEELb1ELb0ELb0ELb0EEEvNS_9BwdParamsE)
        /*11f0*/ 	.word	0x0000009e


	//----- nvinfo : EIATTR_FRAME_SIZE
	.align		4
.L_765:
        /*11f4*/ 	.byte	0x04, 0x11
        /*11f6*/ 	.short	(.L_767 - .L_766)
	.align		4
.L_766:
        /*11f8*/ 	.word	index@(_ZN10layer_norm13ln_bwd_kernelINS_13Kernel_traitsI13__nv_bfloat16S2_S2_S2_fjLj3072ELj1ELj1ELj4ELj16ENS_18Kernel_traits_baseILj3072ES2_S2_S2_S2_fjLj128EEEEELb1ELb0ELb0ELb0EEEvNS_9BwdParamsE)
        /*11fc*/ 	.word	0x00000000


	//----- nvinfo : EIATTR_REGCOUNT
	.align		4
.L_767:
        /*1200*/ 	.byte	0x04, 0x2f
        /*1202*/ 	.short	(.L_769 - .L_768)
	.align		4
.L_768:
        /*1204*/ 	.word	index@(_ZN10layer_norm13ln_bwd_kernelINS_13Kernel_traitsI13__nv_bfloat16S2_S2_S2_fjLj3072ELj1ELj1ELj4ELj16ENS_18Kernel_traits_baseILj3072ES2_S2_S2_S2_fjLj128EEEEELb0ELb1ELb1ELb1EEEvNS_9BwdParamsE)
        /*1208*/ 	.word	0x000000e4


	//----- nvinfo : EIATTR_FRAME_SIZE
	.align		4
.L_769:
        /*120c*/ 	.byte	0x04, 0x11
        /*120e*/ 	.short	(.L_771 - .L_770)
	.align		4
.L_770:
        /*1210*/ 	.word	index@(_ZN10layer_norm13ln_bwd_kernelINS_13Kernel_traitsI13__nv_bfloat16S2_S2_S2_fjLj3072ELj1ELj1ELj4ELj16ENS_18Kernel_traits_baseILj3072ES2_S2_S2_S2_fjLj128EEEEELb0ELb1ELb1ELb1EEEvNS_9BwdParamsE)
        /*1214*/ 	.word	0x00000000


	//----- nvinfo : EIATTR_REGCOUNT
	.align		4
.L_771:
        /*1218*/ 	.byte	0x04, 0x2f
        /*121a*/ 	.short	(.L_773 - .L_772)
	.align		4
.L_772:
        /*121c*/ 	.word	index@(_ZN10layer_norm13ln_bwd_kernelINS_13Kernel_traitsI13__nv_bfloat16S2_S2_S2_fjLj3072ELj1ELj1ELj4ELj16ENS_18Kernel_traits_baseILj3072ES2_S2_S2_S2_fjLj128EEEEELb0ELb1ELb1ELb0EEEvNS_9BwdParamsE)
        /*1220*/ 	.word	0x000000de


	//----- nvinfo : EIATTR_FRAME_SIZE
	.align		4
.L_773:
        /*1224*/ 	.byte	0x04, 0x11
        /*1226*/ 	.short	(.L_775 - .L_774)
	.align		4
.L_774:
        /*1228*/ 	.word	index@(_ZN10layer_norm13ln_bwd_kernelINS_13Kernel_traitsI13__nv_bfloat16S2_S2_S2_fjLj3072ELj1ELj1ELj4ELj16ENS_18Kernel_traits_baseILj3072ES2_S2_S2_S2_fjLj128EEEEELb0ELb1ELb1ELb0EEEvNS_9BwdParamsE)
        /*122c*/ 	.word	0x00000000


	//----- nvinfo : EIATTR_REGCOUNT
	.align		4
.L_775:
        /*1230*/ 	.byte	0x04, 0x2f
        /*1232*/ 	.short	(.L_777 - .L_776)
	.align		4
.L_776:
        /*1234*/ 	.word	index@(_ZN10layer_norm13ln_bwd_kernelINS_13Kernel_traitsI13__nv_bfloat16S2_S2_S2_fjLj3072ELj1ELj1ELj4ELj16ENS_18Kernel_traits_baseILj3072ES2_S2_S2_S2_fjLj128EEEEELb0ELb1ELb0ELb1EEEvNS_9BwdParamsE)
        /*1238*/ 	.word	0x000000e8


	//----- nvinfo : EIATTR_FRAME_SIZE
	.align		4
.L_777:
        /*123c*/ 	.byte	0x04, 0x11
        /*123e*/ 	.short	(.L_779 - .L_778)
	.align		4
.L_778:
        /*1240*/ 	.word	index@(_ZN10layer_norm13ln_bwd_kernelINS_13Kernel_traitsI13__nv_bfloat16S2_S2_S2_fjLj3072ELj1ELj1ELj4ELj16ENS_18Kernel_traits_baseILj3072ES2_S2_S2_S2_fjLj128EEEEELb0ELb1ELb0ELb1EEEvNS_9BwdParamsE)
        /*1244*/ 	.word	0x00000000


	//----- nvinfo : EIATTR_REGCOUNT
	.align		4
.L_779:
        /*1248*/ 	.byte	0x04, 0x2f
        /*124a*/ 	.short	(.L_781 - .L_780)
	.align		4
.L_780:
        /*124c*/ 	.word	index@(_ZN10layer_norm13ln_bwd_kernelINS_13Kernel_traitsI13__nv_bfloat16S2_S2_S2_fjLj3072ELj1ELj1ELj4ELj16ENS_18Kernel_traits_baseILj3072ES2_S2_S2_S2_fjLj128EEEEELb0ELb1ELb0ELb0EEEvNS_9BwdParamsE)
        /*1250*/ 	.word	0x000000dc


	//----- nvinfo : EIATTR_FRAME_SIZE
	.align		4
.L_781:
        /*1254*/ 	.byte	0x04, 0x11
        /*1256*/ 	.short	(.L_783 - .L_782)
	.align		4
.L_782:
        /*1258*/ 	.word	index@(_ZN10layer_norm13ln_bwd_kernelINS_13Kernel_traitsI13__nv_bfloat16S2_S2_S2_fjLj3072ELj1ELj1ELj4ELj16ENS_18Kernel_traits_baseILj3072ES2_S2_S2_S2_fjLj128EEEEELb0ELb1ELb0ELb0EEEvNS_9BwdParamsE)
        /*125c*/ 	.word	0x00000000


	//----- nvinfo : EIATTR_REGCOUNT
	.align		4
.L_783:
        /*1260*/ 	.byte	0x04, 0x2f
        /*1262*/ 	.short	(.L_785 - .L_784)
	.align		4
.L_784:
        /*1264*/ 	.word	index@(_ZN10layer_norm13ln_bwd_kernelINS_13Kernel_traitsI13__nv_bfloat16S2_S2_S2_fjLj3072ELj1ELj1ELj4ELj16ENS_18Kernel_traits_baseILj3072ES2_S2_S2_S2_fjLj128EEEEELb0ELb0ELb1ELb1EEEvNS_9BwdParamsE)
        /*1268*/ 	.word	0x000000a8


	//----- nvinfo : EIATTR_FRAME_SIZE
	.align		4
.L_785:
        /*126c*/ 	.byte	0x04, 0x11
        /*126e*/ 	.short	(.L_787 - .L_786)
	.align		4
.L_786:
        /*1270*/ 	.word	index@(_ZN10layer_norm13ln_bwd_kernelINS_13Kernel_traitsI13__nv_bfloat16S2_S2_S2_fjLj3072ELj1ELj1ELj4ELj16ENS_18Kernel_traits_baseILj3072ES2_S2_S2_S2_fjLj128EEEEELb0ELb0ELb1ELb1EEEvNS_9BwdParamsE)
        /*1274*/ 	.word	0x00000000


	//----- nvinfo : EIATTR_REGCOUNT
	.align		4
.L_787:
        /*1278*/ 	.byte	0x04, 0x2f
        /*127a*/ 	.short	(.L_789 - .L_788)
	.align		4
.L_788:
        /*127c*/ 	.word	index@(_ZN10layer_norm13ln_bwd_kernelINS_13Kernel_traitsI13__nv_bfloat16S2_S2_S2_fjLj3072ELj1ELj1ELj4ELj16ENS_18Kernel_traits_baseILj3072ES2_S2_S2_S2_fjLj128EEEEELb0ELb0ELb1ELb0EEEvNS_9BwdParamsE)
        /*1280*/ 	.word	0x000000a0


	//----- nvinfo : EIATTR_FRAME_SIZE
	.align		4
.L_789:
        /*1284*/ 	.byte	0x04, 0x11
        /*1286*/ 	.short	(.L_791 - .L_790)
	.align		4
.L_790:
        /*1288*/ 	.word	index@(_ZN10layer_norm13ln_bwd_kernelINS_13Kernel_traitsI13__nv_bfloat16S2_S2_S2_fjLj3072ELj1ELj1ELj4ELj16ENS_18Kernel_traits_baseILj3072ES2_S2_S2_S2_fjLj128EEEEELb0ELb0ELb1ELb0EEEvNS_9BwdParamsE)
        /*128c*/ 	.word	0x00000000


	//----- nvinfo : EIATTR_REGCOUNT
	.align		4
.L_791:
        /*1290*/ 	.byte	0x04, 0x2f
        /*1292*/ 	.short	(.L_793 - .L_792)
	.align		4
.L_792:
        /*1294*/ 	.word	index@(_ZN10layer_norm13ln_bwd_kernelINS_13Kernel_traitsI13__nv_bfloat16S2_S2_S2_fjLj3072ELj1ELj1ELj4ELj16ENS_18Kernel_traits_baseILj3072ES2_S2_S2_S2_fjLj128EEEEELb0ELb0ELb0ELb1EEEvNS_9BwdParamsE)
        /*1298*/ 	.word	0x000000a8


	//----- nvinfo : EIATTR_FRAME_SIZE
	.align		4
.L_793:
        /*129c*/ 	.byte	0x04, 0x11
        /*129e*/ 	.short	(.L_795 - .L_794)
	.align		4
.L_794:
        /*12a0*/ 	.word	index@(_ZN10layer_norm13ln_bwd_kernelINS_13Kernel_traitsI13__nv_bfloat16S2_S2_S2_fjLj3072ELj1ELj1ELj4ELj16ENS_18Kernel_traits_baseILj3072ES2_S2_S2_S2_fjLj128EEEEELb0ELb0ELb0ELb1EEEvNS_9BwdParamsE)
        /*12a4*/ 	.word	0x00000000


	//----- nvinfo : EIATTR_REGCOUNT
	.align		4
.L_795:
        /*12a8*/ 	.byte	0x04, 0x2f
        /*12aa*/ 	.short	(.L_797 - .L_796)
	.align		4
.L_796:
        /*12ac*/ 	.word	index@(_ZN10layer_norm13ln_bwd_kernelINS_13Kernel_traitsI13__nv_bfloat16S2_S2_S2_fjLj3072ELj1ELj1ELj4ELj16ENS_18Kernel_traits_baseILj3072ES2_S2_S2_S2_fjLj128EEEEELb0ELb0ELb0ELb0EEEvNS_9BwdParamsE)
        /*12b0*/ 	.word	0x0000009d


	//----- nvinfo : EIATTR_FRAME_SIZE
	.align		4
.L_797:
        /*12b4*/ 	.byte	0x04, 0x11
        /*12b6*/ 	.short	(.L_799 - .L_798)
	.align		4
.L_798:
        /*12b8*/ 	.word	index@(_ZN10layer_norm13ln_bwd_kernelINS_13Kernel_traitsI13__nv_bfloat16S2_S2_S2_fjLj3072ELj1ELj1ELj4ELj16ENS_18Kernel_traits_baseILj3072ES2_S2_S2_S2_fjLj128EEEEELb0ELb0ELb0ELb0EEEvNS_9BwdParamsE)
        /*12bc*/ 	.word	0x00000000


	//----- nvinfo : EIATTR_MIN_STACK_SIZE
	.align		4
.L_799:
        /*12c0*/ 	.byte	0x04, 0x12
        /*12c2*/ 	.short	(.L_801 - .L_800)
	.align		4
.L_800:
        /*12c4*/ 	.word	index@(_ZN10layer_norm13ln_bwd_kernelINS_13Kernel_traitsI13__nv_bfloat16S2_S2_S2_fjLj3072ELj1ELj1ELj4ELj16ENS_18Kernel_traits_baseILj3072ES2_S2_S2_S2_fjLj128EEEEELb0ELb0ELb0ELb0EEEvNS_9BwdParamsE)
        /*12c8*/ 	.word	0x00000000


	//----- nvinfo : EIATTR_MIN_STACK_SIZE
	.align		4
.L_801:
        /*12cc*/ 	.byte	0x04, 0x12
        /*12ce*/ 	.short	(.L_803 - .L_802)
	.align		4
.L_802:
        /*12d0*/ 	.word	index@(_ZN10layer_norm13ln_bwd_kernelINS_13Kernel_traitsI13__nv_bfloat16S2_S2_S2_fjLj3072ELj1ELj1ELj4ELj16ENS_18Kernel_traits_baseILj3072ES2_S2_S2_S2_fjLj128EEEEELb0ELb0ELb0ELb1EEEvNS_9BwdParamsE)
        /*12d4*/ 	.word	0x00000000


	//----- nvinfo : EIATTR_MIN_STACK_SIZE
	.align		4
.L_803:
        /*12d8*/ 	.byte	0x04, 0x12
        /*12da*/ 	.short	(.L_805 - .L_804)
	.align		4
.L_804:
        /*12dc*/ 	.word	index@(_ZN10layer_norm13ln_bwd_kernelINS_13Kernel_traitsI13__nv_bfloat16S2_S2_S2_fjLj3072ELj1ELj1ELj4ELj16ENS_18Kernel_traits_baseILj3072ES2_S2_S2_S2_fjLj128EEEEELb0ELb0ELb1ELb0EEEvNS_9BwdParamsE)
        /*12e0*/ 	.word	0x00000000


	//----- nvinfo : EIATTR_MIN_STACK_SIZE
	.align		4
.L_805:
        /*12e4*/ 	.byte	0x04, 0x12
        /*12e6*/ 	.short	(.L_807 - .L_806)
	.align		4
.L_806:
        /*12e8*/ 	.word	index@(_ZN10layer_norm13ln_bwd_kernelINS_13Kernel_traitsI13__nv_bfloat16S2_S2_S2_fjLj3072ELj1ELj1ELj4ELj16ENS_18Kernel_traits_baseILj3072ES2_S2_S2_S2_fjLj128EEEEELb0ELb0ELb1ELb1EEEvNS_9BwdParamsE)
        /*12ec*/ 	.word	0x00000000


	//----- nvinfo : EIATTR_MIN_STACK_SIZE
	.align		4
.L_807:
        /*12f0*/ 	.byte	0x04, 0x12
        /*12f2*/ 	.short	(.L_809 - .L_808)
	.align		4
.L_808:
        /*12f4*/ 	.word	index@(_ZN10layer_norm13ln_bwd_kernelINS_13Kernel_traitsI13__nv_bfloat16S2_S2_S2_fjLj3072ELj1ELj1ELj4ELj16ENS_18Kernel_traits_baseILj3072ES2_S2_S2_S2_fjLj128EEEEELb0ELb1ELb0ELb0EEEvNS_9BwdParamsE)
        /*12f8*/ 	.word	0x00000000


	//----- nvinfo : EIATTR_MIN_STACK_SIZE
	.align		4
.L_809:
        /*12fc*/ 	.byte	0x04, 0x12
        /*12fe*/ 	.short	(.L_811 - .L_810)
	.align		4
.L_810:
        /*1300*/ 	.word	index@(_ZN10layer_norm13ln_bwd_kernelINS_13Kernel_traitsI13__nv_bfloat16S2_S2_S2_fjLj3072ELj1ELj1ELj4ELj16ENS_18Kernel_traits_baseILj3072ES2_S2_S2_S2_fjLj128EEEEELb0ELb1ELb0ELb1EEEvNS_9BwdParamsE)
        /*1304*/ 	.word	0x00000000


	//----- nvinfo : EIATTR_MIN_STACK_SIZE
	.align		4
.L_811:
        /*1308*/ 	.byte	0x04, 0x12
        /*130a*/ 	.short	(.L_813 - .L_812)
	.align		4
.L_812:
        /*130c*/ 	.word	index@(_ZN10layer_norm13ln_bwd_kernelINS_13Kernel_traitsI13__nv_bfloat16S2_S2_S2_fjLj3072ELj1ELj1ELj4ELj16ENS_18Kernel_traits_baseILj3072ES2_S2_S2_S2_fjLj128EEEEELb0ELb1ELb1ELb0EEEvNS_9BwdParamsE)
        /*1310*/ 	.word	0x00000000


	//----- nvinfo : EIATTR_MIN_STACK_SIZE
	.align		4
.L_813:
        /*1314*/ 	.byte	0x04, 0x12
        /*1316*/ 	.short	(.L_815 - .L_814)
	.align		4
.L_814:
        /*1318*/ 	.word	index@(_ZN10layer_norm13ln_bwd_kernelINS_13Kernel_traitsI13__nv_bfloat16S2_S2_S2_fjLj3072ELj1ELj1ELj4ELj16ENS_18Kernel_traits_baseILj3072ES2_S2_S2_S2_fjLj128EEEEELb0ELb1ELb1ELb1EEEvNS_9BwdParamsE)
        /*131c*/ 	.word	0x00000000


	//----- nvinfo : EIATTR_MIN_STACK_SIZE
	.align		4
.L_815:
        /*1320*/ 	.byte	0x04, 0x12
        /*1322*/ 	.short	(.L_817 - .L_816)
	.align		4
.L_816:
        /*1324*/ 	.word	index@(_ZN10layer_norm13ln_bwd_kernelINS_13Kernel_traitsI13__nv_bfloat16S2_S2_S2_fjLj3072ELj1ELj1ELj4ELj16ENS_18Kernel_traits_baseILj3072ES2_S2_S2_S2_fjLj128EEEEELb1ELb0ELb0ELb0EEEvNS_9BwdParamsE)
        /*1328*/ 	.word	0x00000000


	//----- nvinfo : EIATTR_MIN_STACK_SIZE
	.align		4
.L_817:
        /*132c*/ 	.byte	0x04, 0x12
        /*132e*/ 	.short	(.L_819 - .L_818)
	.align		4
.L_818:
        /*1330*/ 	.word	index@(_ZN10layer_norm13ln_bwd_kernelINS_13Kernel_traitsI13__nv_bfloat16S2_S2_S2_fjLj3072ELj1ELj1ELj4ELj16ENS_18Kernel_traits_baseILj3072ES2_S2_S2_S2_fjLj128EEEEELb1ELb0ELb0ELb1EEEvNS_9BwdParamsE)
        /*1334*/ 	.word	0x00000000


	//----- nvinfo : EIATTR_MIN_STACK_SIZE
	.align		4
.L_819:
        /*1338*/ 	.byte	0x04, 0x12
        /*133a*/ 	.short	(.L_821 - .L_820)
	.align		4
.L_820:
        /*133c*/ 	.word	index@(_ZN10layer_norm22ln_bwd_finalize_kernelINS_22Kernel_traits_finalizeILj3072E13__nv_bfloat16S2_S2_S2_fjLb0ELj1024ELj4ENS_18Kernel_traits_baseILj3072ES2_S2_S2_S2_fjLj1024EEEEELb0ELb0EEEvNS_9BwdParamsE)
        /*1340*/ 	.word	0x00000000


	//----- nvinfo : EIATTR_MIN_STACK_SIZE
	.align		4
.L_821:
        /*1344*/ 	.byte	0x04, 0x12
        /*1346*/ 	.short	(.L_823 - .L_822)
	.align		4
.L_822:
        /*1348*/ 	.word	index@(_ZN10layer_norm13ln_bwd_kernelINS_13Kernel_traitsI13__nv_bfloat16S2_S2_S2_fjLj3072ELj1ELj1ELj4ELj16ENS_18Kernel_traits_baseILj3072ES2_S2_S2_S2_fjLj128EEEEELb1ELb0ELb1ELb0EEEvNS_9BwdParamsE)
        /*134c*/ 	.word	0x00000000


	//----- nvinfo : EIATTR_MIN_STACK_SIZE
	.align		4
.L_823:
        /*1350*/ 	.byte	0x04, 0x12
        /*1352*/ 	.short	(.L_825 - .L_824)
	.align		4
.L_824:
        /*1354*/ 	.word	index@(_ZN10layer_norm22ln_bwd_finalize_kernelINS_22Kernel_traits_finalizeILj3072E13__nv_bfloat16S2_S2_S2_fjLb0ELj1024ELj4ENS_18Kernel_traits_baseILj3072ES2_S2_S2_S2_fjLj1024EEEEELb0ELb1EEEvNS_9BwdParamsE)
        /*1358*/ 	.word	0x00000000


	//----- nvinfo : EIATTR_MIN_STACK_SIZE
	.align		4
.L_825:
        /*135c*/ 	.byte	0x04, 0x12
        /*135e*/ 	.short	(.L_827 - .L_826)
	.align		4
.L_826:
        /*1360*/ 	.word	index@(_ZN10layer_norm13ln_bwd_kernelINS_13Kernel_traitsI13__nv_bfloat16S2_S2_S2_fjLj3072ELj1ELj1ELj4ELj16ENS_18Kernel_traits_baseILj3072ES2_S2_S2_S2_fjLj128EEEEELb1ELb0ELb1ELb1EEEvNS_9BwdParamsE)
        /*1364*/ 	.word	0x00000000


	//----- nvinfo : EIATTR_MIN_STACK_SIZE
	.align		4
.L_827:
        /*1368*/ 	.byte	0x04, 0x12
        /*136a*/ 	.short	(.L_829 - .L_828)
	.align		4
.L_828:
        /*136c*/ 	.word	index@(_ZN10layer_norm13ln_bwd_kernelINS_13Kernel_traitsI13__nv_bfloat16S2_S2_S2_fjLj3072ELj1ELj1ELj4ELj16ENS_18Kernel_traits_baseILj3072ES2_S2_S2_S2_fjLj128EEEEELb1ELb1ELb0ELb0EEEvNS_9BwdParamsE)
        /*1370*/ 	.word	0x00000000


	//----- nvinfo : EIATTR_MIN_STACK_SIZE
	.align		4
.L_829:
        /*1374*/ 	.byte	0x04, 0x12
        /*1376*/ 	.short	(.L_831 - .L_830)
	.align		4
.L_830:
        /*1378*/ 	.word	index@(_ZN10layer_norm13ln_bwd_kernelINS_13Kernel_traitsI13__nv_bfloat16S2_S2_S2_fjLj3072ELj1ELj1ELj4ELj16ENS_18Kernel_traits_baseILj3072ES2_S2_S2_S2_fjLj128EEEEELb1ELb1ELb0ELb1EEEvNS_9BwdParamsE)
        /*137c*/ 	.word	0x00000000


	//----- nvinfo : EIATTR_MIN_STACK_SIZE
	.align		4
.L_831:
        /*1380*/ 	.byte	0x04, 0x12
        /*1382*/ 	.short	(.L_833 - .L_832)
	.align		4
.L_832:
        /*1384*/ 	.word	index@(_ZN10layer_norm22ln_bwd_finalize_kernelINS_22Kernel_traits_finalizeILj3072E13__nv_bfloat16S2_S2_S2_fjLb1ELj1024ELj4ENS_18Kernel_traits_baseILj3072ES2_S2_S2_S2_fjLj1024EEEEELb1ELb0EEEvNS_9BwdParamsE)
        /*1388*/ 	.word	0x00000000


	//----- nvinfo : EIATTR_MIN_STACK_SIZE
	.align		4
.L_833:
        /*138c*/ 	.byte	0x04, 0x12
        /*138e*/ 	.short	(.L_835 - .L_834)
	.align		4
.L_834:
        /*1390*/ 	.word	index@(_ZN10layer_norm13ln_bwd_kernelINS_13Kernel_traitsI13__nv_bfloat16S2_S2_S2_fjLj3072ELj1ELj1ELj4ELj16ENS_18Kernel_traits_baseILj3072ES2_S2_S2_S2_fjLj128EEEEELb1ELb1ELb1ELb0EEEvNS_9BwdParamsE)
        /*1394*/ 	.word	0x00000000


	//----- nvinfo : EIATTR_MIN_STACK_SIZE
	.align		4
.L_835:
        /*1398*/ 	.byte	0x04, 0x12
        /*139a*/ 	.short	(.L_837 - .L_836)
	.align		4
.L_836:
        /*139c*/ 	.word	index@(_ZN10layer_norm22ln_bwd_finalize_kernelINS_22Kernel_traits_finalizeILj3072E13__nv_bfloat16S2_S2_S2_fjLb1ELj1024ELj4ENS_18Kernel_traits_baseILj3072ES2_S2_S2_S2_fjLj1024EEEEELb1ELb1EEEvNS_9BwdParamsE)
        /*13a0*/ 	.word	0x00000000


	//----- nvinfo : EIATTR_MIN_STACK_SIZE
	.align		4
.L_837:
        /*13a4*/ 	.byte	0x04, 0x12
        /*13a6*/ 	.short	(.L_839 - .L_838)
	.align		4
.L_838:
        /*13a8*/ 	.word	index@(_ZN10layer_norm13ln_bwd_kernelINS_13Kernel_traitsI13__nv_bfloat16S2_S2_S2_fjLj3072ELj1ELj1ELj4ELj16ENS_18Kernel_traits_baseILj3072ES2_S2_S2_S2_fjLj128EEEEELb1ELb1ELb1ELb1EEEvNS_9BwdParamsE)
        /*13ac*/ 	.word	0x00000000


	//----- nvinfo : EIATTR_MIN_STACK_SIZE
	.align		4
.L_839:
        /*13b0*/ 	.byte	0x04, 0x12
        /*13b2*/ 	.short	(.L_841 - .L_840)
	.align		4
.L_840:
        /*13b4*/ 	.word	index@(_ZN10layer_norm13ln_bwd_kernelINS_13Kernel_traitsI6__halfS2_S2_S2_fjLj3072ELj1ELj1ELj4ELj16ENS_18Kernel_traits_baseILj3072ES2_S2_S2_S2_fjLj128EEEEELb0ELb0ELb0ELb0EEEvNS_9BwdParamsE)
        /*13b8*/ 	.word	0x00000000


	//----- nvinfo : EIATTR_MIN_STACK_SIZE
	.align		4
.L_841:
        /*13bc*/ 	.byte	0x04, 0x12
        /*13be*/ 	.short	(.L_843 - .L_842)
	.align		4
.L_842:
        /*13c0*/ 	.word	index@(_ZN10layer_norm13ln_bwd_kernelINS_13Kernel_traitsI6__halfS2_S2_S2_fjLj3072ELj1ELj1ELj4ELj16ENS_18Kernel_traits_baseILj3072ES2_S2_S2_S2_fjLj128EEEEELb0ELb0ELb0ELb1EEEvNS_9BwdParamsE)
        /*13c4*/ 	.word	0x00000000


	//----- nvinfo : EIATTR_MIN_STACK_SIZE
	.align		4
.L_843:
        /*13c8*/ 	.byte	0x04, 0x12
        /*13ca*/ 	.short	(.L_845 - .L_844)
	.align		4
.L_844:
        /*13cc*/ 	.word	index@(_ZN10layer_norm13ln_bwd_kernelINS_13Kernel_traitsI6__halfS2_S2_S2_fjLj3072ELj1ELj1ELj4ELj16ENS_18Kernel_traits_baseILj3072ES2_S2_S2_S2_fjLj128EEEEELb0ELb0ELb1ELb0EEEvNS_9BwdParamsE)
        /*13d0*/ 	.word	0x00000000


	//----- nvinfo : EIATTR_MIN_STACK_SIZE
	.align		4
.L_845:
        /*13d4*/ 	.byte	0x04, 0x12
        /*13d6*/ 	.short	(.L_847 - .L_846)
	.align		4
.L_846:
        /*13d8*/ 	.word	index@(_ZN10layer_norm13ln_bwd_kernelINS_13Kernel_traitsI6__halfS2_S2_S2_fjLj3072ELj1ELj1ELj4ELj16ENS_18Kernel_traits_baseILj3072ES2_S2_S2_S2_fjLj128EEEEELb0ELb0ELb1ELb1EEEvNS_9BwdParamsE)
        /*13dc*/ 	.word	0x00000000


	//----- nvinfo : EIATTR_MIN_STACK_SIZE
	.align		4
.L_847:
        /*13e0*/ 	.byte	0x04, 0x12
        /*13e2*/ 	.short	(.L_849 - .L_848)
	.align		4
.L_848:
        /*13e4*/ 	.word	index@(_ZN10layer_norm13ln_bwd_kernelINS_13Kernel_traitsI6__halfS2_S2_S2_fjLj3072ELj1ELj1ELj4ELj16ENS_18Kernel_traits_baseILj3072ES2_S2_S2_S2_fjLj128EEEEELb0ELb1ELb0ELb0EEEvNS_9BwdParamsE)
        /*13e8*/ 	.word	0x00000000


	//----- nvinfo : EIATTR_MIN_STACK_SIZE
	.align		4
.L_849:
        /*13ec*/ 	.byte	0x04, 0x12
        /*13ee*/ 	.short	(.L_851 - .L_850)
	.align		4
.L_850:
        /*13f0*/ 	.word	index@(_ZN10layer_norm13ln_bwd_kernelINS_13Kernel_traitsI6__halfS2_S2_S2_fjLj3072ELj1ELj1ELj4ELj16ENS_18Kernel_traits_baseILj3072ES2_S2_S2_S2_fjLj128EEEEELb0ELb1ELb0ELb1EEEvNS_9BwdParamsE)
        /*13f4*/ 	.word	0x00000000


	//----- nvinfo : EIATTR_MIN_STACK_SIZE
	.align		4
.L_851:
        /*13f8*/ 	.byte	0x04, 0x12
        /*13fa*/ 	.short	(.L_853 - .L_852)
	.align		4
.L_852:
        /*13fc*/ 	.word	index@(_ZN10layer_norm13ln_bwd_kernelINS_13Kernel_traitsI6__halfS2_S2_S2_fjLj3072ELj1ELj1ELj4ELj16ENS_18Kernel_traits_baseILj3072ES2_S2_S2_S2_fjLj128EEEEELb0ELb1ELb1ELb0EEEvNS_9BwdParamsE)
        /*1400*/ 	.word	0x00000000


	//----- nvinfo : EIATTR_MIN_STACK_SIZE
	.align		4
.L_853:
        /*1404*/ 	.byte	0x04, 0x12
        /*1406*/ 	.short	(.L_855 - .L_854)
	.align		4
.L_854:
        /*1408*/ 	.word	index@(_ZN10layer_norm13ln_bwd_kernelINS_13Kernel_traitsI6__halfS2_S2_S2_fjLj3072ELj1ELj1ELj4ELj16ENS_18Kernel_traits_baseILj3072ES2_S2_S2_S2_fjLj128EEEEELb0ELb1ELb1ELb1EEEvNS_9BwdParamsE)
        /*140c*/ 	.word	0x00000000


	//----- nvinfo : EIATTR_MIN_STACK_SIZE
	.align		4
.L_855:
        /*1410*/ 	.byte	0x04, 0x12
        /*1412*/ 	.short	(.L_857 - .L_856)
	.align		4
.L_856:
        /*1414*/ 	.word	index@(_ZN10layer_norm13ln_bwd_kernelINS_13Kernel_traitsI6__halfS2_S2_S2_fjLj3072ELj1ELj1ELj4ELj16ENS_18Kernel_traits_baseILj3072ES2_S2_S2_S2_fjLj128EEEEELb1ELb0ELb0ELb0EEEvNS_9BwdParamsE)
        /*1418*/ 	.word	0x00000000


	//----- nvinfo : EIATTR_MIN_STACK_SIZE
	.align		4
.L_857:
        /*141c*/ 	.byte	0x04, 0x12
        /*141e*/ 	.short	(.L_859 - .L_858)
	.align		4
.L_858:
        /*1420*/ 	.word	index@(_ZN10layer_norm13ln_bwd_kernelINS_13Kernel_traitsI6__halfS2_S2_S2_fjLj3072ELj1ELj1ELj4ELj16ENS_18Kernel_traits_baseILj3072ES2_S2_S2_S2_fjLj128EEEEELb1ELb0ELb0ELb1EEEvNS_9BwdParamsE)
        /*1424*/ 	.word	0x00000000


	//----- nvinfo : EIATTR_MIN_STACK_SIZE
	.align		4
.L_859:
        /*1428*/ 	.byte	0x04, 0x12
        /*142a*/ 	.short	(.L_861 - .L_860)
	.align		4
.L_860:
        /*142c*/ 	.word	index@(_ZN10layer_norm22ln_bwd_finalize_kernelINS_22Kernel_traits_finalizeILj3072E6__halfS2_S2_S2_fjLb0ELj1024ELj4ENS_18Kernel_traits_baseILj3072ES2_S2_S2_S2_fjLj1024EEEEELb0ELb0EEEvNS_9BwdParamsE)
        /*1430*/ 	.word	0x00000000


	//----- nvinfo : EIATTR_MIN_STACK_SIZE
	.align		4
.L_861:
        /*1434*/ 	.byte	0x04, 0x12
        /*1436*/ 	.short	(.L_863 - .L_862)
	.align		4
.L_862:
        /*1438*/ 	.word	index@(_ZN10layer_norm13ln_bwd_kernelINS_13Kernel_traitsI6__halfS2_S2_S2_fjLj3072ELj1ELj1ELj4ELj16ENS_18Kernel_traits_baseILj3072ES2_S2_S2_S2_fjLj128EEEEELb1ELb0ELb1ELb0EEEvNS_9BwdParamsE)
        /*143c*/ 	.word	0x00000000


	//----- nvinfo : EIATTR_MIN_STACK_SIZE
	.align		4
.L_863:
        /*1440*/ 	.byte	0x04, 0x12
        /*1442*/ 	.short	(.L_865 - .L_864)
	.align		4
.L_864:
        /*1444*/ 	.word	index@(_ZN10layer_norm22ln_bwd_finalize_kernelINS_22Kernel_traits_finalizeILj3072E6__halfS2_S2_S2_fjLb0ELj1024ELj4ENS_18Kernel_traits_baseILj3072ES2_S2_S2_S2_fjLj1024EEEEELb0ELb1EEEvNS_9BwdParamsE)
        /*1448*/ 	.word	0x00000000


	//----- nvinfo : EIATTR_MIN_STACK_SIZE
	.align		4
.L_865:
        /*144c*/ 	.byte	0x04, 0x12
        /*144e*/ 	.short	(.L_867 - .L_866)
	.align		4
.L_866:
        /*1450*/ 	.word	index@(_ZN10layer_norm13ln_bwd_kernelINS_13Kernel_traitsI6__halfS2_S2_S2_fjLj3072ELj1ELj1ELj4ELj16ENS_18Kernel_traits_baseILj3072ES2_S2_S2_S2_fjLj128EEEEELb1ELb0ELb1ELb1EEEvNS_9BwdParamsE)
        /*1454*/ 	.word	0x00000000


	//----- nvinfo : EIATTR_MIN_STACK_SIZE
	.align		4
.L_867:
        /*1458*/ 	.byte	0x04, 0x12
        /*145a*/ 	.short	(.L_869 - .L_868)
	.align		4
.L_868:
        /*145c*/ 	.word	index@(_ZN10layer_norm13ln_bwd_kernelINS_13Kernel_traitsI6__halfS2_S2_S2_fjLj3072ELj1ELj1ELj4ELj16ENS_18Kernel_traits_baseILj3072ES2_S2_S2_S2_fjLj128EEEEELb1ELb1ELb0ELb0EEEvNS_9BwdParamsE)
        /*1460*/ 	.word	0x00000000


	//----- nvinfo : EIATTR_MIN_STACK_SIZE
	.align		4
.L_869:
        /*1464*/ 	.byte	0x04, 0x12
        /*1466*/ 	.short	(.L_871 - .L_870)
	.align		4
.L_870:
        /*1468*/ 	.word	index@(_ZN10layer_norm13ln_bwd_kernelINS_13Kernel_traitsI6__halfS2_S2_S2_fjLj3072ELj1ELj1ELj4ELj16ENS_18Kernel_traits_baseILj3072ES2_S2_S2_S2_fjLj128EEEEELb1ELb1ELb0ELb1EEEvNS_9BwdParamsE)
        /*146c*/ 	.word	0x00000000


	//----- nvinfo : EIATTR_MIN_STACK_SIZE
	.align		4
.L_871:
        /*1470*/ 	.byte	0x04, 0x12
        /*1472*/ 	.short	(.L_873 - .L_872)
	.align		4
.L_872:
        /*1474*/ 	.word	index@(_ZN10layer_norm22ln_bwd_finalize_kernelINS_22Kernel_traits_finalizeILj3072E6__halfS2_S2_S2_fjLb1ELj1024ELj4ENS_18Kernel_traits_baseILj3072ES2_S2_S2_S2_fjLj1024EEEEELb1ELb0EEEvNS_9BwdParamsE)
        /*1478*/ 	.word	0x00000000


	//----- nvinfo : EIATTR_MIN_STACK_SIZE
	.align		4
.L_873:
        /*147c*/ 	.byte	0x04, 0x12
        /*147e*/ 	.short	(.L_875 - .L_874)
	.align		4
.L_874:
        /*1480*/ 	.word	index@(_ZN10layer_norm13ln_bwd_kernelINS_13Kernel_traitsI6__halfS2_S2_S2_fjLj3072ELj1ELj1ELj4ELj16ENS_18Kernel_traits_baseILj3072ES2_S2_S2_S2_fjLj128EEEEELb1ELb1ELb1ELb0EEEvNS_9BwdParamsE)
        /*1484*/ 	.word	0x00000000


	//----- nvinfo : EIATTR_MIN_STACK_SIZE
	.align		4
.L_875:
        /*1488*/ 	.byte	0x04, 0x12
        /*148a*/ 	.short	(.L_877 - .L_876)
	.align		4
.L_876:
        /*148c*/ 	.word	index@(_ZN10layer_norm22ln_bwd_finalize_kernelINS_22Kernel_traits_finalizeILj3072E6__halfS2_S2_S2_fjLb1ELj1024ELj4ENS_18Kernel_traits_baseILj3072ES2_S2_S2_S2_fjLj1024EEEEELb1ELb1EEEvNS_9BwdParamsE)
        /*1490*/ 	.word	0x00000000


	//----- nvinfo : EIATTR_MIN_STACK_SIZE
	.align		4
.L_877:
        /*1494*/ 	.byte	0x04, 0x12
        /*1496*/ 	.short	(.L_879 - .L_878)
	.align		4
.L_878:
        /*1498*/ 	.word	index@(_ZN10layer_norm13ln_bwd_kernelINS_13Kernel_traitsI6__halfS2_S2_S2_fjLj3072ELj1ELj1ELj4ELj16ENS_18Kernel_traits_baseILj3072ES2_S2_S2_S2_fjLj128EEEEELb1ELb1ELb1ELb1EEEvNS_9BwdParamsE)
        /*149c*/ 	.word	0x00000000


	//----- nvinfo : EIATTR_MIN_STACK_SIZE
	.align		4
.L_879:
        /*14a0*/ 	.byte	0x04, 0x12
        /*14a2*/ 	.short	(.L_881 - .L_880)
	.align		4
.L_880:
        /*14a4*/ 	.word	index@(_ZN10layer_norm13ln_bwd_kernelINS_13Kernel_traitsIf13__nv_bfloat16S2_S2_fjLj3072ELj1ELj1ELj4ELj16ENS_18Kernel_traits_baseILj3072EfS2_S2_S2_fjLj128EEEEELb0ELb0ELb0ELb0EEEvNS_9BwdParamsE)
        /*14a8*/ 	.word	0x00000000


	//----- nvinfo : EIATTR_MIN_STACK_SIZE
	.align		4
.L_881:
        /*14ac*/ 	.byte	0x04, 0x12
        /*14ae*/ 	.short	(.L_883 - .L_882)
	.align		4
.L_882:
        /*14b0*/ 	.word	index@(_ZN10layer_norm13ln_bwd_kernelINS_13Kernel_traitsIf13__nv_bfloat16S2_S2_fjLj3072ELj1ELj1ELj4ELj16ENS_18Kernel_traits_baseILj3072EfS2_S2_S2_fjLj128EEEEELb0ELb0ELb0ELb1EEEvNS_9BwdParamsE)
        /*14b4*/ 	.word	0x00000000


	//----- nvinfo : EIATTR_MIN_STACK_SIZE
	.align		4
.L_883:
        /*14b8*/ 	.byte	0x04, 0x12
        /*14ba*/ 	.short	(.L_885 - .L_884)
	.align		4
.L_884:
        /*14bc*/ 	.word	index@(_ZN10layer_norm13ln_bwd_kernelINS_13Kernel_traitsIf13__nv_bfloat16S2_S2_fjLj3072ELj1ELj1ELj4ELj16ENS_18Kernel_traits_baseILj3072EfS2_S2_S2_fjLj128EEEEELb0ELb0ELb1ELb0EEEvNS_9BwdParamsE)
        /*14c0*/ 	.word	0x00000000


	//----- nvinfo : EIATTR_MIN_STACK_SIZE
	.align		4
.L_885:
        /*14c4*/ 	.byte	0x04, 0x12
        /*14c6*/ 	.short	(.L_887 - .L_886)
	.align		4
.L_886:
        /*14c8*/ 	.word	index@(_ZN10layer_norm13ln_bwd_kernelINS_13Kernel_traitsIf13__nv_bfloat16S2_S2_fjLj3072ELj1ELj1ELj4ELj16ENS_18Kernel_traits_baseILj3072EfS2_S2_S2_fjLj128EEEEELb0ELb0ELb1ELb1EEEvNS_9BwdParamsE)
        /*14cc*/ 	.word	0x00000000


	//----- nvinfo : EIATTR_MIN_STACK_SIZE
	.align		4
.L_887:
        /*14d0*/ 	.byte	0x04, 0x12
        /*14d2*/ 	.short	(.L_889 - .L_888)
	.align		4
.L_888:
        /*14d4*/ 	.word	index@(_ZN10layer_norm13ln_bwd_kernelINS_13Kernel_traitsIf13__nv_bfloat16S2_S2_fjLj3072ELj1ELj1ELj4ELj16ENS_18Kernel_traits_baseILj3072EfS2_S2_S2_fjLj128EEEEELb0ELb1ELb0ELb0EEEvNS_9BwdParamsE)
        /*14d8*/ 	.word	0x00000000


	//----- nvinfo : EIATTR_MIN_STACK_SIZE
	.align		4
.L_889:
        /*14dc*/ 	.byte	0x04, 0x12
        /*14de*/ 	.short	(.L_891 - .L_890)
	.align		4
.L_890:
        /*14e0*/ 	.word	index@(_ZN10layer_norm13ln_bwd_kernelINS_13Kernel_traitsIf13__nv_bfloat16S2_S2_fjLj3072ELj1ELj1ELj4ELj16ENS_18Kernel_traits_baseILj3072EfS2_S2_S2_fjLj128EEEEELb0ELb1ELb0ELb1EEEvNS_9BwdParamsE)
        /*14e4*/ 	.word	0x00000000


	//----- nvinfo : EIATTR_MIN_STACK_SIZE
	.align		4
.L_891:
        /*14e8*/ 	.byte	0x04, 0x12
        /*14ea*/ 	.short	(.L_893 - .L_892)
	.align		4
.L_892:
        /*14ec*/ 	.word	index@(_ZN10layer_norm13ln_bwd_kernelINS_13Kernel_traitsIf13__nv_bfloat16S2_S2_fjLj3072ELj1ELj1ELj4ELj16ENS_18Kernel_traits_baseILj3072EfS2_S2_S2_fjLj128EEEEELb0ELb1ELb1ELb0EEEvNS_9BwdParamsE)
        /*14f0*/ 	.word	0x00000000


	//----- nvinfo : EIATTR_MIN_STACK_SIZE
	.align		4
.L_893:
        /*14f4*/ 	.byte	0x04, 0x12
        /*14f6*/ 	.short	(.L_895 - .L_894)
	.align		4
.L_894:
        /*14f8*/ 	.word	index@(_ZN10layer_norm13ln_bwd_kernelINS_13Kernel_traitsIf13__nv_bfloat16S2_S2_fjLj3072ELj1ELj1ELj4ELj16ENS_18Kernel_traits_baseILj3072EfS2_S2_S2_fjLj128EEEEELb0ELb1ELb1ELb1EEEvNS_9BwdParamsE)
        /*14fc*/ 	.word	0x00000000


	//----- nvinfo : EIATTR_MIN_STACK_SIZE
	.align		4
.L_895:
        /*1500*/ 	.byte	0x04, 0x12
        /*1502*/ 	.short	(.L_897 - .L_896)
	.align		4
.L_896:
        /*1504*/ 	.word	index@(_ZN10layer_norm13ln_bwd_kernelINS_13Kernel_traitsIf13__nv_bfloat16S2_S2_fjLj3072ELj1ELj1ELj4ELj16ENS_18Kernel_traits_baseILj3072EfS2_S2_S2_fjLj128EEEEELb1ELb0ELb0ELb0EEEvNS_9BwdParamsE)
        /*1508*/ 	.word	0x00000000


	//----- nvinfo : EIATTR_MIN_STACK_SIZE
	.align		4
.L_897:
        /*150c*/ 	.byte	0x04, 0x12
        /*150e*/ 	.short	(.L_899 - .L_898)
	.align		4
.L_898:
        /*1510*/ 	.word	index@(_ZN10layer_norm13ln_bwd_kernelINS_13Kernel_traitsIf13__nv_bfloat16S2_S2_fjLj3072ELj1ELj1ELj4ELj16ENS_18Kernel_traits_baseILj3072EfS2_S2_S2_fjLj128EEEEELb1ELb0ELb0ELb1EEEvNS_9BwdParamsE)
        /*1514*/ 	.word	0x00000000


	//----- nvinfo : EIATTR_MIN_STACK_SIZE
	.align		4
.L_899:
        /*1518*/ 	.byte	0x04, 0x12
        /*151a*/ 	.short	(.L_901 - .L_900)
	.align		4
.L_900:
        /*151c*/ 	.word	index@(_ZN10layer_norm22ln_bwd_finalize_kernelINS_22Kernel_traits_finalizeILj3072Ef13__nv_bfloat16S2_S2_fjLb0ELj1024ELj4ENS_18Kernel_traits_baseILj3072EfS2_S2_S2_fjLj1024EEEEELb0ELb0EEEvNS_9BwdParamsE)
        /*1520*/ 	.word	0x00000000


	//----- nvinfo : EIATTR_MIN_STACK_SIZE
	.align		4
.L_901:
        /*1524*/ 	.byte	0x04, 0x12
        /*1526*/ 	.short	(.L_903 - .L_902)
	.align		4
.L_902:
        /*1528*/ 	.word	index@(_ZN10layer_norm13ln_bwd_kernelINS_13Kernel_traitsIf13__nv_bfloat16S2_S2_fjLj3072ELj1ELj1ELj4ELj16ENS_18Kernel_traits_baseILj3072EfS2_S2_S2_fjLj128EEEEELb1ELb0ELb1ELb0EEEvNS_9BwdParamsE)
        /*152c*/ 	.word	0x00000000


	//----- nvinfo : EIATTR_MIN_STACK_SIZE
	.align		4
.L_903:
        /*1530*/ 	.byte	0x04, 0x12
        /*1532*/ 	.short	(.L_905 - .L_904)
	.align		4
.L_904:
        /*1534*/ 	.word	index@(_ZN10layer_norm22ln_bwd_finalize_kernelINS_22Kernel_traits_finalizeILj3072Ef13__nv_bfloat16S2_S2_fjLb0ELj1024ELj4ENS_18Kernel_traits_baseILj3072EfS2_S2_S2_fjLj1024EEEEELb0ELb1EEEvNS_9BwdParamsE)
        /*1538*/ 	.word	0x00000000


	//----- nvinfo : EIATTR_MIN_STACK_SIZE
	.align		4
.L_905:
        /*153c*/ 	.byte	0x04, 0x12
        /*153e*/ 	.short	(.L_907 - .L_906)
	.align		4
.L_906:
        /*1540*/ 	.word	index@(_ZN10layer_norm13ln_bwd_kernelINS_13Kernel_traitsIf13__nv_bfloat16S2_S2_fjLj3072ELj1ELj1ELj4ELj16ENS_18Kernel_traits_baseILj3072EfS2_S2_S2_fjLj128EEEEELb1ELb0ELb1ELb1EEEvNS_9BwdParamsE)
        /*1544*/ 	.word	0x00000000


	//----- nvinfo : EIATTR_MIN_STACK_SIZE
	.align		4
.L_907:
        /*1548*/ 	.byte	0x04, 0x12
        /*154a*/ 	.short	(.L_909 - .L_908)
	.align		4
.L_908:
        /*154c*/ 	.word	index@(_ZN10layer_norm13ln_bwd_kernelINS_13Kernel_traitsIf13__nv_bfloat16S2_S2_fjLj3072ELj1ELj1ELj4ELj16ENS_18Kernel_traits_baseILj3072EfS2_S2_S2_fjLj128EEEEELb1ELb1ELb0ELb0EEEvNS_9BwdParamsE)
        /*1550*/ 	.word	0x00000000


	//----- nvinfo : EIATTR_MIN_STACK_SIZE
	.align		4
.L_909:
        /*1554*/ 	.byte	0x04, 0x12
        /*1556*/ 	.short	(.L_911 - .L_910)
	.align		4
.L_910:
        /*1558*/ 	.word	index@(_ZN10layer_norm13ln_bwd_kernelINS_13Kernel_traitsIf13__nv_bfloat16S2_S2_fjLj3072ELj1ELj1ELj4ELj16ENS_18Kernel_traits_baseILj3072EfS2_S2_S2_fjLj128EEEEELb1ELb1ELb0ELb1EEEvNS_9BwdParamsE)
        /*155c*/ 	.word	0x00000000


	//----- nvinfo : EIATTR_MIN_STACK_SIZE
	.align		4
.L_911:
        /*1560*/ 	.byte	0x04, 0x12
        /*1562*/ 	.short	(.L_913 - .L_912)
	.align		4
.L_912:
        /*1564*/ 	.word	index@(_ZN10layer_norm22ln_bwd_finalize_kernelINS_22Kernel_traits_finalizeILj3072Ef13__nv_bfloat16S2_S2_fjLb1ELj1024ELj4ENS_18Kernel_traits_baseILj3072EfS2_S2_S2_fjLj1024EEEEELb1ELb0EEEvNS_9BwdParamsE)
        /*1568*/ 	.word	0x00000000


	//----- nvinfo : EIATTR_MIN_STACK_SIZE
	.align		4
.L_913:
        /*156c*/ 	.byte	0x04, 0x12
        /*156e*/ 	.short	(.L_915 - .L_914)
	.align		4
.L_914:
        /*1570*/ 	.word	index@(_ZN10layer_norm13ln_bwd_kernelINS_13Kernel_traitsIf13__nv_bfloat16S2_S2_fjLj3072ELj1ELj1ELj4ELj16ENS_18Kernel_traits_baseILj3072EfS2_S2_S2_fjLj128EEEEELb1ELb1ELb1ELb0EEEvNS_9BwdParamsE)
        /*1574*/ 	.word	0x00000000


	//----- nvinfo : EIATTR_MIN_STACK_SIZE
	.align		4
.L_915:
        /*1578*/ 	.byte	0x04, 0x12
        /*157a*/ 	.short	(.L_917 - .L_916)
	.align		4
.L_916:
        /*157c*/ 	.word	index@(_ZN10layer_norm22ln_bwd_finalize_kernelINS_22Kernel_traits_finalizeILj3072Ef13__nv_bfloat16S2_S2_fjLb1ELj1024ELj4ENS_18Kernel_traits_baseILj3072EfS2_S2_S2_fjLj1024EEEEELb1ELb1EEEvNS_9BwdParamsE)
        /*1580*/ 	.word	0x00000000


	//----- nvinfo : EIATTR_MIN_STACK_SIZE
	.align		4
.L_917:
        /*1584*/ 	.byte	0x04, 0x12
        /*1586*/ 	.short	(.L_919 - .L_918)
	.align		4
.L_918:
        /*1588*/ 	.word	index@(_ZN10layer_norm13ln_bwd_kernelINS_13Kernel_traitsIf13__nv_bfloat16S2_S2_fjLj3072ELj1ELj1ELj4ELj16ENS_18Kernel_traits_baseILj3072EfS2_S2_S2_fjLj128EEEEELb1ELb1ELb1ELb1EEEvNS_9BwdParamsE)
        /*158c*/ 	.word	0x00000000


	//----- nvinfo : EIATTR_MIN_STACK_SIZE
	.align		4
.L_919:
        /*1590*/ 	.byte	0x04, 0x12
        /*1592*/ 	.short	(.L_921 - .L_920)
	.align		4
.L_920:
        /*1594*/ 	.word	index@(_ZN10layer_norm13ln_bwd_kernelINS_13Kernel_traitsI13__nv_bfloat16S2_fS2_fjLj3072ELj1ELj1ELj4ELj16ENS_18Kernel_traits_baseILj3072ES2_S2_fS2_fjLj128EEEEELb0ELb0ELb0ELb0EEEvNS_9BwdParamsE)
        /*1598*/ 	.word	0x00000000


	//----- nvinfo : EIATTR_MIN_STACK_SIZE
	.align		4
.L_921:
        /*159c*/ 	.byte	0x04, 0x12
        /*159e*/ 	.short	(.L_923 - .L_922)
	.align		4
.L_922:
        /*15a0*/ 	.word	index@(_ZN10layer_norm13ln_bwd_kernelINS_13Kernel_traitsI13__nv_bfloat16S2_fS2_fjLj3072ELj1ELj1ELj4ELj16ENS_18Kernel_traits_baseILj3072ES2_S2_fS2_fjLj128EEEEELb0ELb0ELb0ELb1EEEvNS_9BwdParamsE)
        /*15a4*/ 	.word	0x00000000


	//----- nvinfo : EIATTR_MIN_STACK_SIZE
	.align		4
.L_923:
        /*15a8*/ 	.byte	0x04, 0x12
        /*15aa*/ 	.short	(.L_925 - .L_924)
	.align		4
.L_924:
        /*15ac*/ 	.word	index@(_ZN10layer_norm13ln_bwd_kernelINS_13Kernel_traitsI13__nv_bfloat16S2_fS2_fjLj3072ELj1ELj1ELj4ELj16ENS_18Kernel_traits_baseILj3072ES2_S2_fS2_fjLj128EEEEELb0ELb0ELb1ELb0EEEvNS_9BwdParamsE)
        /*15b0*/ 	.word	0x00000000


	//----- nvinfo : EIATTR_MIN_STACK_SIZE
	.align		4
.L_925:
        /*15b4*/ 	.byte	0x04, 0x12
        /*15b6*/ 	.short	(.L_927 - .L_926)
	.align		4
.L_926:
        /*15b8*/ 	.word	index@(_ZN10layer_norm13ln_bwd_kernelINS_13Kernel_traitsI13__nv_bfloat16S2_fS2_fjLj3072ELj1ELj1ELj4ELj16ENS_18Kernel_traits_baseILj3072ES2_S2_fS2_fjLj128EEEEELb0ELb0ELb1ELb1EEEvNS_9BwdParamsE)
        /*15bc*/ 	.word	0x00000000


	//----- nvinfo : EIATTR_MIN_STACK_SIZE
	.align		4
.L_927:
        /*15c0*/ 	.byte	0x04, 0x12
        /*15c2*/ 	.short	(.L_929 - .L_928)
	.align		4
.L_928:
        /*15c4*/ 	.word	index@(_ZN10layer_norm13ln_bwd_kernelINS_13Kernel_traitsI13__nv_bfloat16S2_fS2_fjLj3072ELj1ELj1ELj4ELj16ENS_18Kernel_traits_baseILj3072ES2_S2_fS2_fjLj128EEEEELb0ELb1ELb0ELb0EEEvNS_9BwdParamsE)
        /*15c8*/ 	.word	0x00000000


	//----- nvinfo : EIATTR_MIN_STACK_SIZE
	.align		4
.L_929:
        /*15cc*/ 	.byte	0x04, 0x12
        /*15ce*/ 	.short	(.L_931 - .L_930)
	.align		4
.L_930:
        /*15d0*/ 	.word	index@(_ZN10layer_norm13ln_bwd_kernelINS_13Kernel_traitsI13__nv_bfloat16S2_fS2_fjLj3072ELj1ELj1ELj4ELj16ENS_18Kernel_traits_baseILj3072ES2_S2_fS2_fjLj128EEEEELb0ELb1ELb0ELb1EEEvNS_9BwdParamsE)
        /*15d4*/ 	.word	0x00000000


	//----- nvinfo : EIATTR_MIN_STACK_SIZE
	.align		4
.L_931:
        /*15d8*/ 	.byte	0x04, 0x12
        /*15da*/ 	.short	(.L_933 - .L_932)
	.align		4
.L_932:
        /*15dc*/ 	.word	index@(_ZN10layer_norm13ln_bwd_kernelINS_13Kernel_traitsI13__nv_bfloat16S2_fS2_fjLj3072ELj1ELj1ELj4ELj16ENS_18Kernel_traits_baseILj3072ES2_S2_fS2_fjLj128EEEEELb0ELb1ELb1ELb0EEEvNS_9BwdParamsE)
        /*15e0*/ 	.word	0x00000000


	//----- nvinfo : EIATTR_MIN_STACK_SIZE
	.align		4
.L_933:
        /*15e4*/ 	.byte	0x04, 0x12
        /*15e6*/ 	.short	(.L_935 - .L_934)
	.align		4
.L_934:
        /*15e8*/ 	.word	index@(_ZN10layer_norm13ln_bwd_kernelINS_13Kernel_traitsI13__nv_bfloat16S2_fS2_fjLj3072ELj1ELj1ELj4ELj16ENS_18Kernel_traits_baseILj3072ES2_S2_fS2_fjLj128EEEEELb0ELb1ELb1ELb1EEEvNS_9BwdParamsE)
        /*15ec*/ 	.word	0x00000000


	//----- nvinfo : EIATTR_MIN_STACK_SIZE
	.align		4
.L_935:
        /*15f0*/ 	.byte	0x04, 0x12
        /*15f2*/ 	.short	(.L_937 - .L_936)
	.align		4
.L_936:
        /*15f4*/ 	.word	index@(_ZN10layer_norm13ln_bwd_kernelINS_13Kernel_traitsI13__nv_bfloat16S2_fS2_fjLj3072ELj1ELj1ELj4ELj16ENS_18Kernel_traits_baseILj3072ES2_S2_fS2_fjLj128EEEEELb1ELb0ELb0ELb0EEEvNS_9BwdParamsE)
        /*15f8*/ 	.word	0x00000000


	//----- nvinfo : EIATTR_MIN_STACK_SIZE
	.align		4
.L_937:
        /*15fc*/ 	.byte	0x04, 0x12
        /*15fe*/ 	.short	(.L_939 - .L_938)
	.align		4
.L_938:
        /*1600*/ 	.word	index@(_ZN10layer_norm13ln_bwd_kernelINS_13Kernel_traitsI13__nv_bfloat16S2_fS2_fjLj3072ELj1ELj1ELj4ELj16ENS_18Kernel_traits_baseILj3072ES2_S2_fS2_fjLj128EEEEELb1ELb0ELb0ELb1EEEvNS_9BwdParamsE)
        /*1604*/ 	.word	0x00000000


	//----- nvinfo : EIATTR_MIN_STACK_SIZE
	.align		4
.L_939:
        /*1608*/ 	.byte	0x04, 0x12
        /*160a*/ 	.short	(.L_941 - .L_940)
	.align		4
.L_940:
        /*160c*/ 	.word	index@(_ZN10layer_norm22ln_bwd_finalize_kernelINS_22Kernel_traits_finalizeILj3072E13__nv_bfloat16S2_fS2_fjLb0ELj1024ELj4ENS_18Kernel_traits_baseILj3072ES2_S2_fS2_fjLj1024EEEEELb0ELb0EEEvNS_9BwdParamsE)
        /*1610*/ 	.word	0x00000000


	//----- nvinfo : EIATTR_MIN_STACK_SIZE
	.align		4
.L_941:
        /*1614*/ 	.byte	0x04, 0x12
        /*1616*/ 	.short	(.L_943 - .L_942)
	.align		4
.L_942:
        /*1618*/ 	.word	index@(_ZN10layer_norm13ln_bwd_kernelINS_13Kernel_traitsI13__nv_bfloat16S2_fS2_fjLj3072ELj1ELj1ELj4ELj16ENS_18Kernel_traits_baseILj3072ES2_S2_fS2_fjLj128EEEEELb1ELb0ELb1ELb0EEEvNS_9BwdParamsE)
        /*161c*/ 	.word	0x00000000


	//----- nvinfo : EIATTR_MIN_STACK_SIZE
	.align		4
.L_943:
        /*1620*/ 	.byte	0x04, 0x12
        /*1622*/ 	.short	(.L_945 - .L_944)
	.align		4
.L_944:
        /*1624*/ 	.word	index@(_ZN10layer_norm22ln_bwd_finalize_kernelINS_22Kernel_traits_finalizeILj3072E13__nv_bfloat16S2_fS2_fjLb0ELj1024ELj4ENS_18Kernel_traits_baseILj3072ES2_S2_fS2_fjLj1024EEEEELb0ELb1EEEvNS_9BwdParamsE)
        /*1628*/ 	.word	0x00000000


	//----- nvinfo : EIATTR_MIN_STACK_SIZE
	.align		4
.L_945:
        /*162c*/ 	.byte	0x04, 0x12
        /*162e*/ 	.short	(.L_947 - .L_946)
	.align		4
.L_946:
        /*1630*/ 	.word	index@(_ZN10layer_norm13ln_bwd_kernelINS_13Kernel_traitsI13__nv_bfloat16S2_fS2_fjLj3072ELj1ELj1ELj4ELj16ENS_18Kernel_traits_baseILj3072ES2_S2_fS2_fjLj128EEEEELb1ELb0ELb1ELb1EEEvNS_9BwdParamsE)
        /*1634*/ 	.word	0x00000000


	//----- nvinfo : EIATTR_MIN_STACK_SIZE
	.align		4
.L_947:
        /*1638*/ 	.byte	0x04, 0x12
        /*163a*/ 	.short	(.L_949 - .L_948)
	.align		4
.L_948:
        /*163c*/ 	.word	index@(_ZN10layer_norm13ln_bwd_kernelINS_13Kernel_traitsI13__nv_bfloat16S2_fS2_fjLj3072ELj1ELj1ELj4ELj16ENS_18Kernel_traits_baseILj3072ES2_S2_fS2_fjLj128EEEEELb1ELb1ELb0ELb0EEEvNS_9BwdParamsE)
        /*1640*/ 	.word	0x00000000


	//----- nvinfo : EIATTR_MIN_STACK_SIZE
	.align		4
.L_949:
        /*1644*/ 	.byte	0x04, 0x12
        /*1646*/ 	.short	(.L_951 - .L_950)
	.align		4
.L_950:
        /*1648*/ 	.word	index@(_ZN10layer_norm13ln_bwd_kernelINS_13Kernel_traitsI13__nv_bfloat16S2_fS2_fjLj3072ELj1ELj1ELj4ELj16ENS_18Kernel_traits_baseILj3072ES2_S2_fS2_fjLj128EEEEELb1ELb1ELb0ELb1EEEvNS_9BwdParamsE)
        /*164c*/ 	.word	0x00000000


	//----- nvinfo : EIATTR_MIN_STACK_SIZE
	.align		4
.L_951:
        /*1650*/ 	.byte	0x04, 0x12
        /*1652*/ 	.short	(.L_953 - .L_952)
	.align		4
.L_952:
        /*1654*/ 	.word	index@(_ZN10layer_norm22ln_bwd_finalize_kernelINS_22Kernel_traits_finalizeILj3072E13__nv_bfloat16S2_fS2_fjLb1ELj1024ELj4ENS_18Kernel_traits_baseILj3072ES2_S2_fS2_fjLj1024EEEEELb1ELb0EEEvNS_9BwdParamsE)
        /*1658*/ 	.word	0x00000000


	//----- nvinfo : EIATTR_MIN_STACK_SIZE
	.align		4
.L_953:
        /*165c*/ 	.byte	0x04, 0x12
        /*165e*/ 	.short	(.L_955 - .L_954)
	.align		4
.L_954:
        /*1660*/ 	.word	index@(_ZN10layer_norm13ln_bwd_kernelINS_13Kernel_traitsI13__nv_bfloat16S2_fS2_fjLj3072ELj1ELj1ELj4ELj16ENS_18Kernel_traits_baseILj3072ES2_S2_fS2_fjLj128EEEEELb1ELb1ELb1ELb0EEEvNS_9BwdParamsE)
        /*1664*/ 	.word	0x00000000


	//----- nvinfo : EIATTR_MIN_STACK_SIZE
	.align		4
.L_955:
        /*1668*/ 	.byte	0x04, 0x12
        /*166a*/ 	.short	(.L_957 - .L_956)
	.align		4
.L_956:
        /*166c*/ 	.word	index@(_ZN10layer_norm22ln_bwd_finalize_kernelINS_22Kernel_traits_finalizeILj3072E13__nv_bfloat16S2_fS2_fjLb1ELj1024ELj4ENS_18Kernel_traits_baseILj3072ES2_S2_fS2_fjLj1024EEEEELb1ELb1EEEvNS_9BwdParamsE)
        /*1670*/ 	.word	0x00000000


	//----- nvinfo : EIATTR_MIN_STACK_SIZE
	.align		4
.L_957:
        /*1674*/ 	.byte	0x04, 0x12
        /*1676*/ 	.short	(.L_959 - .L_958)
	.align		4
.L_958:
        /*1678*/ 	.word	index@(_ZN10layer_norm13ln_bwd_kernelINS_13Kernel_traitsI13__nv_bfloat16S2_fS2_fjLj3072ELj1ELj1ELj4ELj16ENS_18Kernel_traits_baseILj3072ES2_S2_fS2_fjLj128EEEEELb1ELb1ELb1ELb1EEEvNS_9BwdParamsE)
        /*167c*/ 	.word	0x00000000


	//----- nvinfo : EIATTR_MIN_STACK_SIZE
	.align		4
.L_959:
        /*1680*/ 	.byte	0x04, 0x12
        /*1682*/ 	.short	(.L_961 - .L_960)
	.align		4
.L_960:
        /*1684*/ 	.word	index@(_ZN10layer_norm13ln_bwd_kernelINS_13Kernel_traitsIf13__nv_bfloat16fS2_fjLj3072ELj1ELj1ELj4ELj16ENS_18Kernel_traits_baseILj3072EfS2_fS2_fjLj128EEEEELb0ELb0ELb0ELb0EEEvNS_9BwdParamsE)
        /*1688*/ 	.word	0x00000000


	//----- nvinfo : EIATTR_MIN_STACK_SIZE
	.align		4
.L_961:
        /*168c*/ 	.byte	0x04, 0x12
        /*168e*/ 	.short	(.L_963 - .L_962)
	.align		4
.L_962:
        /*1690*/ 	.word	index@(_ZN10layer_norm13ln_bwd_kernelINS_13Kernel_traitsIf13__nv_bfloat16fS2_fjLj3072ELj1ELj1ELj4ELj16ENS_18Kernel_traits_baseILj3072EfS2_fS2_fjLj128EEEEELb0ELb0ELb0ELb1EEEvNS_9BwdParamsE)
        /*1694*/ 	.word	0x00000000


	//----- nvinfo : EIATTR_MIN_STACK_SIZE
	.align		4
.L_963:
        /*1698*/ 	.byte	0x04, 0x12
        /*169a*/ 	.short	(.L_965 - .L_964)
	.align		4
.L_964:
        /*169c*/ 	.word	index@(_ZN10layer_norm13ln_bwd_kernelINS_13Kernel_traitsIf13__nv_bfloat16fS2_fjLj3072ELj1ELj1ELj4ELj16ENS_18Kernel_traits_baseILj3072EfS2_fS2_fjLj128EEEEELb0ELb0ELb1ELb0EEEvNS_9BwdParamsE)
        /*16a0*/ 	.word	0x00000000


	//----- nvinfo : EIATTR_MIN_STACK_SIZE
	.align		4
.L_965:
        /*16a4*/ 	.byte	0x04, 0x12
        /*16a6*/ 	.short	(.L_967 - .L_966)
	.align		4
.L_966:
        /*16a8*/ 	.word	index@(_ZN10layer_norm13ln_bwd_kernelINS_13Kernel_traitsIf13__nv_bfloat16fS2_fjLj3072ELj1ELj1ELj4ELj16ENS_18Kernel_traits_baseILj3072EfS2_fS2_fjLj128EEEEELb0ELb0ELb1ELb1EEEvNS_9BwdParamsE)
        /*16ac*/ 	.word	0x00000000


	//----- nvinfo : EIATTR_MIN_STACK_SIZE
	.align		4
.L_967:
        /*16b0*/ 	.byte	0x04, 0x12
        /*16b2*/ 	.short	(.L_969 - .L_968)
	.align		4
.L_968:
        /*16b4*/ 	.word	index@(_ZN10layer_norm13ln_bwd_kernelINS_13Kernel_traitsIf13__nv_bfloat16fS2_fjLj3072ELj1ELj1ELj4ELj16ENS_18Kernel_traits_baseILj3072EfS2_fS2_fjLj128EEEEELb0ELb1ELb0ELb0EEEvNS_9BwdParamsE)
        /*16b8*/ 	.word	0x00000000


	//----- nvinfo : EIATTR_MIN_STACK_SIZE
	.align		4
.L_969:
        /*16bc*/ 	.byte	0x04, 0x12
        /*16be*/ 	.short	(.L_971 - .L_970)
	.align		4
.L_970:
        /*16c0*/ 	.word	index@(_ZN10layer_norm13ln_bwd_kernelINS_13Kernel_traitsIf13__nv_bfloat16fS2_fjLj3072ELj1ELj1ELj4ELj16ENS_18Kernel_traits_baseILj3072EfS2_fS2_fjLj128EEEEELb0ELb1ELb0ELb1EEEvNS_9BwdParamsE)
        /*16c4*/ 	.word	0x00000000


	//----- nvinfo : EIATTR_MIN_STACK_SIZE
	.align		4
.L_971:
        /*16c8*/ 	.byte	0x04, 0x12
        /*16ca*/ 	.short	(.L_973 - .L_972)
	.align		4
.L_972:
        /*16cc*/ 	.word	index@(_ZN10layer_norm13ln_bwd_kernelINS_13Kernel_traitsIf13__nv_bfloat16fS2_fjLj3072ELj1ELj1ELj4ELj16ENS_18Kernel_traits_baseILj3072EfS2_fS2_fjLj128EEEEELb0ELb1ELb1ELb0EEEvNS_9BwdParamsE)
        /*16d0*/ 	.word	0x00000000


	//----- nvinfo : EIATTR_MIN_STACK_SIZE
	.align		4
.L_973:
        /*16d4*/ 	.byte	0x04, 0x12
        /*16d6*/ 	.short	(.L_975 - .L_974)
	.align		4
.L_974:
        /*16d8*/ 	.word	index@(_ZN10layer_norm13ln_bwd_kernelINS_13Kernel_traitsIf13__nv_bfloat16fS2_fjLj3072ELj1ELj1ELj4ELj16ENS_18Kernel_traits_baseILj3072EfS2_fS2_fjLj128EEEEELb0ELb1ELb1ELb1EEEvNS_9BwdParamsE)
        /*16dc*/ 	.word	0x00000000


	//----- nvinfo : EIATTR_MIN_STACK_SIZE
	.align		4
.L_975:
        /*16e0*/ 	.byte	0x04, 0x12
        /*16e2*/ 	.short	(.L_977 - .L_976)
	.align		4
.L_976:
        /*16e4*/ 	.word	index@(_ZN10layer_norm13ln_bwd_kernelINS_13Kernel_traitsIf13__nv_bfloat16fS2_fjLj3072ELj1ELj1ELj4ELj16ENS_18Kernel_traits_baseILj3072EfS2_fS2_fjLj128EEEEELb1ELb0ELb0ELb0EEEvNS_9BwdParamsE)
        /*16e8*/ 	.word	0x00000000


	//----- nvinfo : EIATTR_MIN_STACK_SIZE
	.align		4
.L_977:
        /*16ec*/ 	.byte	0x04, 0x12
        /*16ee*/ 	.short	(.L_979 - .L_978)
	.align		4
.L_978:
        /*16f0*/ 	.word	index@(_ZN10layer_norm13ln_bwd_kernelINS_13Kernel_traitsIf13__nv_bfloat16fS2_fjLj3072ELj1ELj1ELj4ELj16ENS_18Kernel_traits_baseILj3072EfS2_fS2_fjLj128EEEEELb1ELb0ELb0ELb1EEEvNS_9BwdParamsE)
        /*16f4*/ 	.word	0x00000000


	//----- nvinfo : EIATTR_MIN_STACK_SIZE
	.align		4
.L_979:
        /*16f8*/ 	.byte	0x04, 0x12
        /*16fa*/ 	.short	(.L_981 - .L_980)
	.align		4
.L_980:
        /*16fc*/ 	.word	index@(_ZN10layer_norm22ln_bwd_finalize_kernelINS_22Kernel_traits_finalizeILj3072Ef13__nv_bfloat16fS2_fjLb0ELj1024ELj4ENS_18Kernel_traits_baseILj3072EfS2_fS2_fjLj1024EEEEELb0ELb0EEEvNS_9BwdParamsE)
        /*1700*/ 	.word	0x00000000


	//----- nvinfo : EIATTR_MIN_STACK_SIZE
	.align		4
.L_981:
        /*1704*/ 	.byte	0x04, 0x12
        /*1706*/ 	.short	(.L_983 - .L_982)
	.align		4
.L_982:
        /*1708*/ 	.word	index@(_ZN10layer_norm13ln_bwd_kernelINS_13Kernel_traitsIf13__nv_bfloat16fS2_fjLj3072ELj1ELj1ELj4ELj16ENS_18Kernel_traits_baseILj3072EfS2_fS2_fjLj128EEEEELb1ELb0ELb1ELb0EEEvNS_9BwdParamsE)
        /*170c*/ 	.word	0x00000000


	//----- nvinfo : EIATTR_MIN_STACK_SIZE
	.align		4
.L_983:
        /*1710*/ 	.byte	0x04, 0x12
        /*1712*/ 	.short	(.L_985 - .L_984)
	.align		4
.L_984:
        /*1714*/ 	.word	index@(_ZN10layer_norm22ln_bwd_finalize_kernelINS_22Kernel_traits_finalizeILj3072Ef13__nv_bfloat16fS2_fjLb0ELj1024ELj4ENS_18Kernel_traits_baseILj3072EfS2_fS2_fjLj1024EEEEELb0ELb1EEEvNS_9BwdParamsE)
        /*1718*/ 	.word	0x00000000


	//----- nvinfo : EIATTR_MIN_STACK_SIZE
	.align		4
.L_985:
        /*171c*/ 	.byte	0x04, 0x12
        /*171e*/ 	.short	(.L_987 - .L_986)
	.align		4
.L_986:
        /*1720*/ 	.word	index@(_ZN10layer_norm13ln_bwd_kernelINS_13Kernel_traitsIf13__nv_bfloat16fS2_fjLj3072ELj1ELj1ELj4ELj16ENS_18Kernel_traits_baseILj3072EfS2_fS2_fjLj128EEEEELb1ELb0ELb1ELb1EEEvNS_9BwdParamsE)
        /*1724*/ 	.word	0x00000000


	//----- nvinfo : EIATTR_MIN_STACK_SIZE
	.align		4
.L_987:
        /*1728*/ 	.byte	0x04, 0x12
        /*172a*/ 	.short	(.L_989 - .L_988)
	.align		4
.L_988:
        /*172c*/ 	.word	index@(_ZN10layer_norm13ln_bwd_kernelINS_13Kernel_traitsIf13__nv_bfloat16fS2_fjLj3072ELj1ELj1ELj4ELj16ENS_18Kernel_traits_baseILj3072EfS2_fS2_fjLj128EEEEELb1ELb1ELb0ELb0EEEvNS_9BwdParamsE)
        /*1730*/ 	.word	0x00000000


	//----- nvinfo : EIATTR_MIN_STACK_SIZE
	.align		4
.L_989:
        /*1734*/ 	.byte	0x04, 0x12
        /*1736*/ 	.short	(.L_991 - .L_990)
	.align		4
.L_990:
        /*1738*/ 	.word	index@(_ZN10layer_norm13ln_bwd_kernelINS_13Kernel_traitsIf13__nv_bfloat16fS2_fjLj3072ELj1ELj1ELj4ELj16ENS_18Kernel_traits_baseILj3072EfS2_fS2_fjLj128EEEEELb1ELb1ELb0ELb1EEEvNS_9BwdParamsE)
        /*173c*/ 	.word	0x00000000


	//----- nvinfo : EIATTR_MIN_STACK_SIZE
	.align		4
.L_991:
        /*1740*/ 	.byte	0x04, 0x12
        /*1742*/ 	.short	(.L_993 - .L_992)
	.align		4
.L_992:
        /*1744*/ 	.word	index@(_ZN10layer_norm22ln_bwd_finalize_kernelINS_22Kernel_traits_finalizeILj3072Ef13__nv_bfloat16fS2_fjLb1ELj1024ELj4ENS_18Kernel_traits_baseILj3072EfS2_fS2_fjLj1024EEEEELb1ELb0EEEvNS_9BwdParamsE)
        /*1748*/ 	.word	0x00000000


	//----- nvinfo : EIATTR_MIN_STACK_SIZE
	.align		4
.L_993:
        /*174c*/ 	.byte	0x04, 0x12
        /*174e*/ 	.short	(.L_995 - .L_994)
	.align		4
.L_994:
        /*1750*/ 	.word	index@(_ZN10layer_norm13ln_bwd_kernelINS_13Kernel_traitsIf13__nv_bfloat16fS2_fjLj3072ELj1ELj1ELj4ELj16ENS_18Kernel_traits_baseILj3072EfS2_fS2_fjLj128EEEEELb1ELb1ELb1ELb0EEEvNS_9BwdParamsE)
        /*1754*/ 	.word	0x00000000


	//----- nvinfo : EIATTR_MIN_STACK_SIZE
	.align		4
.L_995:
        /*1758*/ 	.byte	0x04, 0x12
        /*175a*/ 	.short	(.L_997 - .L_996)
	.align		4
.L_996:
        /*175c*/ 	.word	index@(_ZN10layer_norm22ln_bwd_finalize_kernelINS_22Kernel_traits_finalizeILj3072Ef13__nv_bfloat16fS2_fjLb1ELj1024ELj4ENS_18Kernel_traits_baseILj3072EfS2_fS2_fjLj1024EEEEELb1ELb1EEEvNS_9BwdParamsE)
        /*1760*/ 	.word	0x00000000


	//----- nvinfo : EIATTR_MIN_STACK_SIZE
	.align		4
.L_997:
        /*1764*/ 	.byte	0x04, 0x12
        /*1766*/ 	.short	(.L_999 - .L_998)
	.align		4
.L_998:
        /*1768*/ 	.word	index@(_ZN10layer_norm13ln_bwd_kernelINS_13Kernel_traitsIf13__nv_bfloat16fS2_fjLj3072ELj1ELj1ELj4ELj16ENS_18Kernel_traits_baseILj3072EfS2_fS2_fjLj128EEEEELb1ELb1ELb1ELb1EEEvNS_9BwdParamsE)
        /*176c*/ 	.word	0x00000000


	//----- nvinfo : EIATTR_MIN_STACK_SIZE
	.align		4
.L_999:
        /*1770*/ 	.byte	0x04, 0x12
        /*1772*/ 	.short	(.L_1001 - .L_1000)
	.align		4
.L_1000:
        /*1774*/ 	.word	index@(_ZN10layer_norm13ln_bwd_kernelINS_13Kernel_traitsIf6__halfS2_S2_fjLj3072ELj1ELj1ELj4ELj16ENS_18Kernel_traits_baseILj3072EfS2_S2_S2_fjLj128EEEEELb0ELb0ELb0ELb0EEEvNS_9BwdParamsE)
        /*1778*/ 	.word	0x00000000


	//----- nvinfo : EIATTR_MIN_STACK_SIZE
	.align		4
.L_1001:
        /*177c*/ 	.byte	0x04, 0x12
        /*177e*/ 	.short	(.L_1003 - .L_1002)
	.align		4
.L_1002:
        /*1780*/ 	.word	index@(_ZN10layer_norm13ln_bwd_kernelINS_13Kernel_traitsIf6__halfS2_S2_fjLj3072ELj1ELj1ELj4ELj16ENS_18Kernel_traits_baseILj3072EfS2_S2_S2_fjLj128EEEEELb0ELb0ELb0ELb1EEEvNS_9BwdParamsE)
        /*1784*/ 	.word	0x00000000


	//----- nvinfo : EIATTR_MIN_STACK_SIZE
	.align		4
.L_1003:
        /*1788*/ 	.byte	0x04, 0x12
        /*178a*/ 	.short	(.L_1005 - .L_1004)
	.align		4
.L_1004:
        /*178c*/ 	.word	index@(_ZN10layer_norm13ln_bwd_kernelINS_13Kernel_traitsIf6__halfS2_S2_fjLj3072ELj1ELj1ELj4ELj16ENS_18Kernel_traits_baseILj3072EfS2_S2_S2_fjLj128EEEEELb0ELb0ELb1ELb0EEEvNS_9BwdParamsE)
        /*1790*/ 	.word	0x00000000


	//----- nvinfo : EIATTR_MIN_STACK_SIZE
	.align		4
.L_1005:
        /*1794*/ 	.byte	0x04, 0x12
        /*1796*/ 	.short	(.L_1007 - .L_1006)
	.align		4
.L_1006:
        /*1798*/ 	.word	index@(_ZN10layer_norm13ln_bwd_kernelINS_13Kernel_traitsIf6__halfS2_S2_fjLj3072ELj1ELj1ELj4ELj16ENS_18Kernel_traits_baseILj3072EfS2_S2_S2_fjLj128EEEEELb0ELb0ELb1ELb1EEEvNS_9BwdParamsE)
        /*179c*/ 	.word	0x00000000


	//----- nvinfo : EIATTR_MIN_STACK_SIZE
	.align		4
.L_1007:
        /*17a0*/ 	.byte	0x04, 0x12
        /*17a2*/ 	.short	(.L_1009 - .L_1008)
	.align		4
.L_1008:
        /*17a4*/ 	.word	index@(_ZN10layer_norm13ln_bwd_kernelINS_13Kernel_traitsIf6__halfS2_S2_fjLj3072ELj1ELj1ELj4ELj16ENS_18Kernel_traits_baseILj3072EfS2_S2_S2_fjLj128EEEEELb0ELb1ELb0ELb0EEEvNS_9BwdParamsE)
        /*17a8*/ 	.word	0x00000000


	//----- nvinfo : EIATTR_MIN_STACK_SIZE
	.align		4
.L_1009:
        /*17ac*/ 	.byte	0x04, 0x12
        /*17ae*/ 	.short	(.L_1011 - .L_1010)
	.align		4
.L_1010:
        /*17b0*/ 	.word	index@(_ZN10layer_norm13ln_bwd_kernelINS_13Kernel_traitsIf6__halfS2_S2_fjLj3072ELj1ELj1ELj4ELj16ENS_18Kernel_traits_baseILj3072EfS2_S2_S2_fjLj128EEEEELb0ELb1ELb0ELb1EEEvNS_9BwdParamsE)
        /*17b4*/ 	.word	0x00000000


	//----- nvinfo : EIATTR_MIN_STACK_SIZE
	.align		4
.L_1011:
        /*17b8*/ 	.byte	0x04, 0x12
        /*17ba*/ 	.short	(.L_1013 - .L_1012)
	.align		4
.L_1012:
        /*17bc*/ 	.word	index@(_ZN10layer_norm13ln_bwd_kernelINS_13Kernel_traitsIf6__halfS2_S2_fjLj3072ELj1ELj1ELj4ELj16ENS_18Kernel_traits_baseILj3072EfS2_S2_S2_fjLj128EEEEELb0ELb1ELb1ELb0EEEvNS_9BwdParamsE)
        /*17c0*/ 	.word	0x00000000


	//----- nvinfo : EIATTR_MIN_STACK_SIZE
	.align		4
.L_1013:
        /*17c4*/ 	.byte	0x04, 0x12
        /*17c6*/ 	.short	(.L_1015 - .L_1014)
	.align		4
.L_1014:
        /*17c8*/ 	.word	index@(_ZN10layer_norm13ln_bwd_kernelINS_13Kernel_traitsIf6__halfS2_S2_fjLj3072ELj1ELj1ELj4ELj16ENS_18Kernel_traits_baseILj3072EfS2_S2_S2_fjLj128EEEEELb0ELb1ELb1ELb1EEEvNS_9BwdParamsE)
        /*17cc*/ 	.word	0x00000000


	//----- nvinfo : EIATTR_MIN_STACK_SIZE
	.align		4
.L_1015:
        /*17d0*/ 	.byte	0x04, 0x12
        /*17d2*/ 	.short	(.L_1017 - .L_1016)
	.align		4
.L_1016:
        /*17d4*/ 	.word	index@(_ZN10layer_norm13ln_bwd_kernelINS_13Kernel_traitsIf6__halfS2_S2_fjLj3072ELj1ELj1ELj4ELj16ENS_18Kernel_traits_baseILj3072EfS2_S2_S2_fjLj128EEEEELb1ELb0ELb0ELb0EEEvNS_9BwdParamsE)
        /*17d8*/ 	.word	0x00000000


	//----- nvinfo : EIATTR_MIN_STACK_SIZE
	.align		4
.L_1017:
        /*17dc*/ 	.byte	0x04, 0x12
        /*17de*/ 	.short	(.L_1019 - .L_1018)
	.align		4
.L_1018:
        /*17e0*/ 	.word	index@(_ZN10layer_norm13ln_bwd_kernelINS_13Kernel_traitsIf6__halfS2_S2_fjLj3072ELj1ELj1ELj4ELj16ENS_18Kernel_traits_baseILj3072EfS2_S2_S2_fjLj128EEEEELb1ELb0ELb0ELb1EEEvNS_9BwdParamsE)
        /*17e4*/ 	.word	0x00000000


	//----- nvinfo : EIATTR_MIN_STACK_SIZE
	.align		4
.L_1019:
        /*17e8*/ 	.byte	0x04, 0x12
        /*17ea*/ 	.short	(.L_1021 - .L_1020)
	.align		4
.L_1020:
        /*17ec*/ 	.word	index@(_ZN10layer_norm22ln_bwd_finalize_kernelINS_22Kernel_traits_finalizeILj3072Ef6__halfS2_S2_fjLb0ELj1024ELj4ENS_18Kernel_traits_baseILj3072EfS2_S2_S2_fjLj1024EEEEELb0ELb0EEEvNS_9BwdParamsE)
        /*17f0*/ 	.word	0x00000000


	//----- nvinfo : EIATTR_MIN_STACK_SIZE
	.align		4
.L_1021:
        /*17f4*/ 	.byte	0x04, 0x12
        /*17f6*/ 	.short	(.L_1023 - .L_1022)
	.align		4
.L_1022:
        /*17f8*/ 	.word	index@(_ZN10layer_norm13ln_bwd_kernelINS_13Kernel_traitsIf6__halfS2_S2_fjLj3072ELj1ELj1ELj4ELj16ENS_18Kernel_traits_baseILj3072EfS2_S2_S2_fjLj128EEEEELb1ELb0ELb1ELb0EEEvNS_9BwdParamsE)
        /*17fc*/ 	.word	0x00000000


	//----- nvinfo : EIATTR_MIN_STACK_SIZE
	.align		4
.L_1023:
        /*1800*/ 	.byte	0x04, 0x12
        /*1802*/ 	.short	(.L_1025 - .L_1024)
	.align		4
.L_1024:
        /*1804*/ 	.word	index@(_ZN10layer_norm22ln_bwd_finalize_kernelINS_22Kernel_traits_finalizeILj3072Ef6__halfS2_S2_fjLb0ELj1024ELj4ENS_18Kernel_traits_baseILj3072EfS2_S2_S2_fjLj1024EEEEELb0ELb1EEEvNS_9BwdParamsE)
        /*1808*/ 	.word	0x00000000


	//----- nvinfo : EIATTR_MIN_STACK_SIZE
	.align		4
.L_1025:
        /*180c*/ 	.byte	0x04, 0x12
        /*180e*/ 	.short	(.L_1027 - .L_1026)
	.align		4
.L_1026:
        /*1810*/ 	.word	index@(_ZN10layer_norm13ln_bwd_kernelINS_13Kernel_traitsIf6__halfS2_S2_fjLj3072ELj1ELj1ELj4ELj16ENS_18Kernel_traits_baseILj3072EfS2_S2_S2_fjLj128EEEEELb1ELb0ELb1ELb1EEEvNS_9BwdParamsE)
        /*1814*/ 	.word	0x00000000


	//----- nvinfo : EIATTR_MIN_STACK_SIZE
	.align		4
.L_1027:
        /*1818*/ 	.byte	0x04, 0x12
        /*181a*/ 	.short	(.L_1029 - .L_1028)
	.align		4
.L_1028:
        /*181c*/ 	.word	index@(_ZN10layer_norm13ln_bwd_kernelINS_13Kernel_traitsIf6__halfS2_S2_fjLj3072ELj1ELj1ELj4ELj16ENS_18Kernel_traits_baseILj3072EfS2_S2_S2_fjLj128EEEEELb1ELb1ELb0ELb0EEEvNS_9BwdParamsE)
        /*1820*/ 	.word	0x00000000


	//----- nvinfo : EIATTR_MIN_STACK_SIZE
	.align		4
.L_1029:
        /*1824*/ 	.byte	0x04, 0x12
        /*1826*/ 	.short	(.L_1031 - .L_1030)
	.align		4
.L_1030:
        /*1828*/ 	.word	index@(_ZN10layer_norm13ln_bwd_kernelINS_13Kernel_traitsIf6__halfS2_S2_fjLj3072ELj1ELj1ELj4ELj16ENS_18Kernel_traits_baseILj3072EfS2_S2_S2_fjLj128EEEEELb1ELb1ELb0ELb1EEEvNS_9BwdParamsE)
        /*182c*/ 	.word	0x00000000


	//----- nvinfo : EIATTR_MIN_STACK_SIZE
	.align		4
.L_1031:
        /*1830*/ 	.byte	0x04, 0x12
        /*1832*/ 	.short	(.L_1033 - .L_1032)
	.align		4
.L_1032:
        /*1834*/ 	.word	index@(_ZN10layer_norm22ln_bwd_finalize_kernelINS_22Kernel_traits_finalizeILj3072Ef6__halfS2_S2_fjLb1ELj1024ELj4ENS_18Kernel_traits_baseILj3072EfS2_S2_S2_fjLj1024EEEEELb1ELb0EEEvNS_9BwdParamsE)
        /*1838*/ 	.word	0x00000000


	//----- nvinfo : EIATTR_MIN_STACK_SIZE
	.align		4
.L_1033:
        /*183c*/ 	.byte	0x04, 0x12
        /*183e*/ 	.short	(.L_1035 - .L_1034)
	.align		4
.L_1034:
        /*1840*/ 	.word	index@(_ZN10layer_norm13ln_bwd_kernelINS_13Kernel_traitsIf6__halfS2_S2_fjLj3072ELj1ELj1ELj4ELj16ENS_18Kernel_traits_baseILj3072EfS2_S2_S2_fjLj128EEEEELb1ELb1ELb1ELb0EEEvNS_9BwdParamsE)
        /*1844*/ 	.word	0x00000000


	//----- nvinfo : EIATTR_MIN_STACK_SIZE
	.align		4
.L_1035:
        /*1848*/ 	.byte	0x04, 0x12
        /*184a*/ 	.short	(.L_1037 - .L_1036)
	.align		4
.L_1036:
        /*184c*/ 	.word	index@(_ZN10layer_norm22ln_bwd_finalize_kernelINS_22Kernel_traits_finalizeILj3072Ef6__halfS2_S2_fjLb1ELj1024ELj4ENS_18Kernel_traits_baseILj3072EfS2_S2_S2_fjLj1024EEEEELb1ELb1EEEvNS_9BwdParamsE)
        /*1850*/ 	.word	0x00000000


	//----- nvinfo : EIATTR_MIN_STACK_SIZE
	.align		4
.L_1037:
        /*1854*/ 	.byte	0x04, 0x12
        /*1856*/ 	.short	(.L_1039 - .L_1038)
	.align		4
.L_1038:
        /*1858*/ 	.word	index@(_ZN10layer_norm13ln_bwd_kernelINS_13Kernel_traitsIf6__halfS2_S2_fjLj3072ELj1ELj1ELj4ELj16ENS_18Kernel_traits_baseILj3072EfS2_S2_S2_fjLj128EEEEELb1ELb1ELb1ELb1EEEvNS_9BwdParamsE)
        /*185c*/ 	.word	0x00000000


	//----- nvinfo : EIATTR_MIN_STACK_SIZE
	.align		4
.L_1039:
        /*1860*/ 	.byte	0x04, 0x12
        /*1862*/ 	.short	(.L_1041 - .L_1040)
	.align		4
.L_1040:
        /*1864*/ 	.word	index@(_ZN10layer_norm13ln_bwd_kernelINS_13Kernel_traitsI6__halfS2_fS2_fjLj3072ELj1ELj1ELj4ELj16ENS_18Kernel_traits_baseILj3072ES2_S2_fS2_fjLj128EEEEELb0ELb0ELb0ELb0EEEvNS_9BwdParamsE)
        /*1868*/ 	.word	0x00000000


	//----- nvinfo : EIATTR_MIN_STACK_SIZE
	.align		4
.L_1041:
        /*186c*/ 	.byte	0x04, 0x12
        /*186e*/ 	.short	(.L_1043 - .L_1042)
	.align		4
.L_1042:
        /*1870*/ 	.word	index@(_ZN10layer_norm13ln_bwd_kernelINS_13Kernel_traitsI6__halfS2_fS2_fjLj3072ELj1ELj1ELj4ELj16ENS_18Kernel_traits_baseILj3072ES2_S2_fS2_fjLj128EEEEELb0ELb0ELb0ELb1EEEvNS_9BwdParamsE)
        /*1874*/ 	.word	0x00000000


	//----- nvinfo : EIATTR_MIN_STACK_SIZE
	.align		4
.L_1043:
        /*1878*/ 	.byte	0x04, 0x12
        /*187a*/ 	.short	(.L_1045 - .L_1044)
	.align		4
.L_1044:
        /*187c*/ 	.word	index@(_ZN10layer_norm13ln_bwd_kernelINS_13Kernel_traitsI6__halfS2_fS2_fjLj3072ELj1ELj1ELj4ELj16ENS_18Kernel_traits_baseILj3072ES2_S2_fS2_fjLj128EEEEELb0ELb0ELb1ELb0EEEvNS_9BwdParamsE)
        /*1880*/ 	.word	0x00000000


	//----- nvinfo : EIATTR_MIN_STACK_SIZE
	.align		4
.L_1045:
        /*1884*/ 	.byte	0x04, 0x12
        /*1886*/ 	.short	(.L_1047 - .L_1046)
	.align		4
.L_1046:
        /*1888*/ 	.word	index@(_ZN10layer_norm13ln_bwd_kernelINS_13Kernel_traitsI6__halfS2_fS2_fjLj3072ELj1ELj1ELj4ELj16ENS_18Kernel_traits_baseILj3072ES2_S2_fS2_fjLj128EEEEELb0ELb0ELb1ELb1EEEvNS_9BwdParamsE)
        /*188c*/ 	.word	0x00000000


	//----- nvinfo : EIATTR_MIN_STACK_SIZE
	.align		4
.L_1047:
        /*1890*/ 	.byte	0x04, 0x12
        /*1892*/ 	.short	(.L_1049 - .L_1048)
	.align		4
.L_1048:
        /*1894*/ 	.word	index@(_ZN10layer_norm13ln_bwd_kernelINS_13Kernel_traitsI6__halfS2_fS2_fjLj3072ELj1ELj1ELj4ELj16ENS_18Kernel_traits_baseILj3072ES2_S2_fS2_fjLj128EEEEELb0ELb1ELb0ELb0EEEvNS_9BwdParamsE)
        /*1898*/ 	.word	0x00000000


	//----- nvinfo : EIATTR_MIN_STACK_SIZE
	.align		4
.L_1049:
        /*189c*/ 	.byte	0x04, 0x12
        /*189e*/ 	.short	(.L_1051 - .L_1050)
	.align		4
.L_1050:
        /*18a0*/ 	.word	index@(_ZN10layer_norm13ln_bwd_kernelINS_13Kernel_traitsI6__halfS2_fS2_fjLj3072ELj1ELj1ELj4ELj16ENS_18Kernel_traits_baseILj3072ES2_S2_fS2_fjLj128EEEEELb0ELb1ELb0ELb1EEEvNS_9BwdParamsE)
        /*18a4*/ 	.word	0x00000000


	//----- nvinfo : EIATTR_MIN_STACK_SIZE
	.align		4
.L_1051:
        /*18a8*/ 	.byte	0x04, 0x12
        /*18aa*/ 	.short	(.L_1053 - .L_1052)
	.align		4
.L_1052:
        /*18ac*/ 	.word	index@(_ZN10layer_norm13ln_bwd_kernelINS_13Kernel_traitsI6__halfS2_fS2_fjLj3072ELj1ELj1ELj4ELj16ENS_18Kernel_traits_baseILj3072ES2_S2_fS2_fjLj128EEEEELb0ELb1ELb1ELb0EEEvNS_9BwdParamsE)
        /*18b0*/ 	.word	0x00000000


	//----- nvinfo : EIATTR_MIN_STACK_SIZE
	.align		4
.L_1053:
        /*18b4*/ 	.byte	0x04, 0x12
        /*18b6*/ 	.short	(.L_1055 - .L_1054)
	.align		4
.L_1054:
        /*18b8*/ 	.word	index@(_ZN10layer_norm13ln_bwd_kernelINS_13Kernel_traitsI6__halfS2_fS2_fjLj3072ELj1ELj1ELj4ELj16ENS_18Kernel_traits_baseILj3072ES2_S2_fS2_fjLj128EEEEELb0ELb1ELb1ELb1EEEvNS_9BwdParamsE)
        /*18bc*/ 	.word	0x00000000


	//----- nvinfo : EIATTR_MIN_STACK_SIZE
	.align		4
.L_1055:
        /*18c0*/ 	.byte	0x04, 0x12
        /*18c2*/ 	.short	(.L_1057 - .L_1056)
	.align		4
.L_1056:
        /*18c4*/ 	.word	index@(_ZN10layer_norm13ln_bwd_kernelINS_13Kernel_traitsI6__halfS2_fS2_fjLj3072ELj1ELj1ELj4ELj16ENS_18Kernel_traits_baseILj3072ES2_S2_fS2_fjLj128EEEEELb1ELb0ELb0ELb0EEEvNS_9BwdParamsE)
        /*18c8*/ 	.word	0x00000000


	//----- nvinfo : EIATTR_MIN_STACK_SIZE
	.align		4
.L_1057:
        /*18cc*/ 	.byte	0x04, 0x12
        /*18ce*/ 	.short	(.L_1059 - .L_1058)
	.align		4
.L_1058:
        /*18d0*/ 	.word	index@(_ZN10layer_norm13ln_bwd_kernelINS_13Kernel_traitsI6__halfS2_fS2_fjLj3072ELj1ELj1ELj4ELj16ENS_18Kernel_traits_baseILj3072ES2_S2_fS2_fjLj128EEEEELb1ELb0ELb0ELb1EEEvNS_9BwdParamsE)
        /*18d4*/ 	.word	0x00000000


	//----- nvinfo : EIATTR_MIN_STACK_SIZE
	.align		4
.L_1059:
        /*18d8*/ 	.byte	0x04, 0x12
        /*18da*/ 	.short	(.L_1061 - .L_1060)
	.align		4
.L_1060:
        /*18dc*/ 	.word	index@(_ZN10layer_norm22ln_bwd_finalize_kernelINS_22Kernel_traits_finalizeILj3072E6__halfS2_fS2_fjLb0ELj1024ELj4ENS_18Kernel_traits_baseILj3072ES2_S2_fS2_fjLj1024EEEEELb0ELb0EEEvNS_9BwdParamsE)
        /*18e0*/ 	.word	0x00000000


	//----- nvinfo : EIATTR_MIN_STACK_SIZE
	.align		4
.L_1061:
        /*18e4*/ 	.byte	0x04, 0x12
        /*18e6*/ 	.short	(.L_1063 - .L_1062)
	.align		4
.L_1062:
        /*18e8*/ 	.word	index@(_ZN10layer_norm13ln_bwd_kernelINS_13Kernel_traitsI6__halfS2_fS2_fjLj3072ELj1ELj1ELj4ELj16ENS_18Kernel_traits_baseILj3072ES2_S2_fS2_fjLj128EEEEELb1ELb0ELb1ELb0EEEvNS_9BwdParamsE)
        /*18ec*/ 	.word	0x00000000


	//----- nvinfo : EIATTR_MIN_STACK_SIZE
	.align		4
.L_1063:
        /*18f0*/ 	.byte	0x04, 0x12
        /*18f2*/ 	.short	(.L_1065 - .L_1064)
	.align		4
.L_1064:
        /*18f4*/ 	.word	index@(_ZN10layer_norm22ln_bwd_finalize_kernelINS_22Kernel_traits_finalizeILj3072E6__halfS2_fS2_fjLb0ELj1024ELj4ENS_18Kernel_traits_baseILj3072ES2_S2_fS2_fjLj1024EEEEELb0ELb1EEEvNS_9BwdParamsE)
        /*18f8*/ 	.word	0x00000000


	//----- nvinfo : EIATTR_MIN_STACK_SIZE
	.align		4
.L_1065:
        /*18fc*/ 	.byte	0x04, 0x12
        /*18fe*/ 	.short	(.L_1067 - .L_1066)
	.align		4
.L_1066:
        /*1900*/ 	.word	index@(_ZN10layer_norm13ln_bwd_kernelINS_13Kernel_traitsI6__halfS2_fS2_fjLj3072ELj1ELj1ELj4ELj16ENS_18Kernel_traits_baseILj3072ES2_S2_fS2_fjLj128EEEEELb1ELb0ELb1ELb1EEEvNS_9BwdParamsE)
        /*1904*/ 	.word	0x00000000


	//----- nvinfo : EIATTR_MIN_STACK_SIZE
	.align		4
.L_1067:
        /*1908*/ 	.byte	0x04, 0x12
        /*190a*/ 	.short	(.L_1069 - .L_1068)
	.align		4
.L_1068:
        /*190c*/ 	.word	index@(_ZN10layer_norm13ln_bwd_kernelINS_13Kernel_traitsI6__halfS2_fS2_fjLj3072ELj1ELj1ELj4ELj16ENS_18Kernel_traits_baseILj3072ES2_S2_fS2_fjLj128EEEEELb1ELb1ELb0ELb0EEEvNS_9BwdParamsE)
        /*1910*/ 	.word	0x00000000


	//----- nvinfo : EIATTR_MIN_STACK_SIZE
	.align		4
.L_1069:
        /*1914*/ 	.byte	0x04, 0x12
        /*1916*/ 	.short	(.L_1071 - .L_1070)
	.align		4
.L_1070:
        /*1918*/ 	.word	index@(_ZN10layer_norm13ln_bwd_kernelINS_13Kernel_traitsI6__halfS2_fS2_fjLj3072ELj1ELj1ELj4ELj16ENS_18Kernel_traits_baseILj3072ES2_S2_fS2_fjLj128EEEEELb1ELb1ELb0ELb1EEEvNS_9BwdParamsE)
        /*191c*/ 	.word	0x00000000


	//----- nvinfo : EIATTR_MIN_STACK_SIZE
	.align		4
.L_1071:
        /*1920*/ 	.byte	0x04, 0x12
        /*1922*/ 	.short	(.L_1073 - .L_1072)
	.align		4
.L_1072:
        /*1924*/ 	.word	index@(_ZN10layer_norm22ln_bwd_finalize_kernelINS_22Kernel_traits_finalizeILj3072E6__halfS2_fS2_fjLb1ELj1024ELj4ENS_18Kernel_traits_baseILj3072ES2_S2_fS2_fjLj1024EEEEELb1ELb0EEEvNS_9BwdParamsE)
        /*1928*/ 	.word	0x00000000


	//----- nvinfo : EIATTR_MIN_STACK_SIZE
	.align		4
.L_1073:
        /*192c*/ 	.byte	0x04, 0x12
        /*192e*/ 	.short	(.L_1075 - .L_1074)
	.align		4
.L_1074:
        /*1930*/ 	.word	index@(_ZN10layer_norm13ln_bwd_kernelINS_13Kernel_traitsI6__halfS2_fS2_fjLj3072ELj1ELj1ELj4ELj16ENS_18Kernel_traits_baseILj3072ES2_S2_fS2_fjLj128EEEEELb1ELb1ELb1ELb0EEEvNS_9BwdParamsE)
        /*1934*/ 	.word	0x00000000


	//----- nvinfo : EIATTR_MIN_STACK_SIZE
	.align		4
.L_1075:
        /*1938*/ 	.byte	0x04, 0x12
        /*193a*/ 	.short	(.L_1077 - .L_1076)
	.align		4
.L_1076:
        /*193c*/ 	.word	index@(_ZN10layer_norm22ln_bwd_finalize_kernelINS_22Kernel_traits_finalizeILj3072E6__halfS2_fS2_fjLb1ELj1024ELj4ENS_18Kernel_traits_baseILj3072ES2_S2_fS2_fjLj1024EEEEELb1ELb1EEEvNS_9BwdParamsE)
        /*1940*/ 	.word	0x00000000


	//----- nvinfo : EIATTR_MIN_STACK_SIZE
	.align		4
.L_1077:
        /*1944*/ 	.byte	0x04, 0x12
        /*1946*/ 	.short	(.L_1079 - .L_1078)
	.align		4
.L_1078:
        /*1948*/ 	.word	index@(_ZN10layer_norm13ln_bwd_kernelINS_13Kernel_traitsI6__halfS2_fS2_fjLj3072ELj1ELj1ELj4ELj16ENS_18Kernel_traits_baseILj3072ES2_S2_fS2_fjLj128EEEEELb1ELb1ELb1ELb1EEEvNS_9BwdParamsE)
        /*194c*/ 	.word	0x00000000


	//----- nvinfo : EIATTR_MIN_STACK_SIZE
	.align		4
.L_1079:
        /*1950*/ 	.byte	0x04, 0x12
        /*1952*/ 	.short	(.L_1081 - .L_1080)
	.align		4
.L_1080:
        /*1954*/ 	.word	index@(_ZN10layer_norm13ln_bwd_kernelINS_13Kernel_traitsIf6__halffS2_fjLj3072ELj1ELj1ELj4ELj16ENS_18Kernel_traits_baseILj3072EfS2_fS2_fjLj128EEEEELb0ELb0ELb0ELb0EEEvNS_9BwdParamsE)
        /*1958*/ 	.word	0x00000000


	//----- nvinfo : EIATTR_MIN_STACK_SIZE
	.align		4
.L_1081:
        /*195c*/ 	.byte	0x04, 0x12
        /*195e*/ 	.short	(.L_1083 - .L_1082)
	.align		4
.L_1082:
        /*1960*/ 	.word	index@(_ZN10layer_norm13ln_bwd_kernelINS_13Kernel_traitsIf6__halffS2_fjLj3072ELj1ELj1ELj4ELj16ENS_18Kernel_traits_baseILj3072EfS2_fS2_fjLj128EEEEELb0ELb0ELb0ELb1EEEvNS_9BwdParamsE)
        /*1964*/ 	.word	0x00000000


	//----- nvinfo : EIATTR_MIN_STACK_SIZE
	.align		4
.L_1083:
        /*1968*/ 	.byte	0x04, 0x12
        /*196a*/ 	.short	(.L_1085 - .L_1084)
	.align		4
.L_1084:
        /*196c*/ 	.word	index@(_ZN10layer_norm13ln_bwd_kernelINS_13Kernel_traitsIf6__halffS2_fjLj3072ELj1ELj1ELj4ELj16ENS_18Kernel_traits_baseILj3072EfS2_fS2_fjLj128EEEEELb0ELb0ELb1ELb0EEEvNS_9BwdParamsE)
        /*1970*/ 	.word	0x00000000


	//----- nvinfo : EIATTR_MIN_STACK_SIZE
	.align		4
.L_1085:
        /*1974*/ 	.byte	0x04, 0x12
        /*1976*/ 	.short	(.L_1087 - .L_1086)
	.align		4
.L_1086:
        /*1978*/ 	.word	index@(_ZN10layer_norm13ln_bwd_kernelINS_13Kernel_traitsIf6__halffS2_fjLj3072ELj1ELj1ELj4ELj16ENS_18Kernel_traits_baseILj3072EfS2_fS2_fjLj128EEEEELb0ELb0ELb1ELb1EEEvNS_9BwdParamsE)
        /*197c*/ 	.word	0x00000000


	//----- nvinfo : EIATTR_MIN_STACK_SIZE
	.align		4
.L_1087:
        /*1980*/ 	.byte	0x04, 0x12
        /*1982*/ 	.short	(.L_1089 - .L_1088)
	.align		4
.L_1088:
        /*1984*/ 	.word	index@(_ZN10layer_norm13ln_bwd_kernelINS_13Kernel_traitsIf6__halffS2_fjLj3072ELj1ELj1ELj4ELj16ENS_18Kernel_traits_baseILj3072EfS2_fS2_fjLj128EEEEELb0ELb1ELb0ELb0EEEvNS_9BwdParamsE)
        /*1988*/ 	.word	0x00000000


	//----- nvinfo : EIATTR_MIN_STACK_SIZE
	.align		4
.L_1089:
        /*198c*/ 	.byte	0x04, 0x12
        /*198e*/ 	.short	(.L_1091 - .L_1090)
	.align		4
.L_1090:
        /*1990*/ 	.word	index@(_ZN10layer_norm13ln_bwd_kernelINS_13Kernel_traitsIf6__halffS2_fjLj3072ELj1ELj1ELj4ELj16ENS_18Kernel_traits_baseILj3072EfS2_fS2_fjLj128EEEEELb0ELb1ELb0ELb1EEEvNS_9BwdParamsE)
        /*1994*/ 	.word	0x00000000


	//----- nvinfo : EIATTR_MIN_STACK_SIZE
	.align		4
.L_1091:
        /*1998*/ 	.byte	0x04, 0x12
        /*199a*/ 	.short	(.L_1093 - .L_1092)
	.align		4
.L_1092:
        /*199c*/ 	.word	index@(_ZN10layer_norm13ln_bwd_kernelINS_13Kernel_traitsIf6__halffS2_fjLj3072ELj1ELj1ELj4ELj16ENS_18Kernel_traits_baseILj3072EfS2_fS2_fjLj128EEEEELb0ELb1ELb1ELb0EEEvNS_9BwdParamsE)
        /*19a0*/ 	.word	0x00000000


	//----- nvinfo : EIATTR_MIN_STACK_SIZE
	.align		4
.L_1093:
        /*19a4*/ 	.byte	0x04, 0x12
        /*19a6*/ 	.short	(.L_1095 - .L_1094)
	.align		4
.L_1094:
        /*19a8*/ 	.word	index@(_ZN10layer_norm13ln_bwd_kernelINS_13Kernel_traitsIf6__halffS2_fjLj3072ELj1ELj1ELj4ELj16ENS_18Kernel_traits_baseILj3072EfS2_fS2_fjLj128EEEEELb0ELb1ELb1ELb1EEEvNS_9BwdParamsE)
        /*19ac*/ 	.word	0x00000000


	//----- nvinfo : EIATTR_MIN_STACK_SIZE
	.align		4
.L_1095:
        /*19b0*/ 	.byte	0x04, 0x12
        /*19b2*/ 	.short	(.L_1097 - .L_1096)
	.align		4
.L_1096:
        /*19b4*/ 	.word	index@(_ZN10layer_norm13ln_bwd_kernelINS_13Kernel_traitsIf6__halffS2_fjLj3072ELj1ELj1ELj4ELj16ENS_18Kernel_traits_baseILj3072EfS2_fS2_fjLj128EEEEELb1ELb0ELb0ELb0EEEvNS_9BwdParamsE)
        /*19b8*/ 	.word	0x00000000


	//----- nvinfo : EIATTR_MIN_STACK_SIZE
	.align		4
.L_1097:
        /*19bc*/ 	.byte	0x04, 0x12
        /*19be*/ 	.short	(.L_1099 - .L_1098)
	.align		4
.L_1098:
        /*19c0*/ 	.word	index@(_ZN10layer_norm13ln_bwd_kernelINS_13Kernel_traitsIf6__halffS2_fjLj3072ELj1ELj1ELj4ELj16ENS_18Kernel_traits_baseILj3072EfS2_fS2_fjLj128EEEEELb1ELb0ELb0ELb1EEEvNS_9BwdParamsE)
        /*19c4*/ 	.word	0x00000000


	//----- nvinfo : EIATTR_MIN_STACK_SIZE
	.align		4
.L_1099:
        /*19c8*/ 	.byte	0x04, 0x12
        /*19ca*/ 	.short	(.L_1101 - .L_1100)
	.align		4
.L_1100:
        /*19cc*/ 	.word	index@(_ZN10layer_norm22ln_bwd_finalize_kernelINS_22Kernel_traits_finalizeILj3072Ef6__halffS2_fjLb0ELj1024ELj4ENS_18Kernel_traits_baseILj3072EfS2_fS2_fjLj1024EEEEELb0ELb0EEEvNS_9BwdParamsE)
        /*19d0*/ 	.word	0x00000000


	//----- nvinfo : EIATTR_MIN_STACK_SIZE
	.align		4
.L_1101:
        /*19d4*/ 	.byte	0x04, 0x12
        /*19d6*/ 	.short	(.L_1103 - .L_1102)
	.align		4
.L_1102:
        /*19d8*/ 	.word	index@(_ZN10layer_norm13ln_bwd_kernelINS_13Kernel_traitsIf6__halffS2_fjLj3072ELj1ELj1ELj4ELj16ENS_18Kernel_traits_baseILj3072EfS2_fS2_fjLj128EEEEELb1ELb0ELb1ELb0EEEvNS_9BwdParamsE)
        /*19dc*/ 	.word	0x00000000


	//----- nvinfo : EIATTR_MIN_STACK_SIZE
	.align		4
.L_1103:
        /*19e0*/ 	.byte	0x04, 0x12
        /*19e2*/ 	.short	(.L_1105 - .L_1104)
	.align		4
.L_1104:
        /*19e4*/ 	.word	index@(_ZN10layer_norm22ln_bwd_finalize_kernelINS_22Kernel_traits_finalizeILj3072Ef6__halffS2_fjLb0ELj1024ELj4ENS_18Kernel_traits_baseILj3072EfS2_fS2_fjLj1024EEEEELb0ELb1EEEvNS_9BwdParamsE)
        /*19e8*/ 	.word	0x00000000


	//----- nvinfo : EIATTR_MIN_STACK_SIZE
	.align		4
.L_1105:
        /*19ec*/ 	.byte	0x04, 0x12
        /*19ee*/ 	.short	(.L_1107 - .L_1106)
	.align		4
.L_1106:
        /*19f0*/ 	.word	index@(_ZN10layer_norm13ln_bwd_kernelINS_13Kernel_traitsIf6__halffS2_fjLj3072ELj1ELj1ELj4ELj16ENS_18Kernel_traits_baseILj3072EfS2_fS2_fjLj128EEEEELb1ELb0ELb1ELb1EEEvNS_9BwdParamsE)
        /*19f4*/ 	.word	0x00000000


	//----- nvinfo : EIATTR_MIN_STACK_SIZE
	.align		4
.L_1107:
        /*19f8*/ 	.byte	0x04, 0x12
        /*19fa*/ 	.short	(.L_1109 - .L_1108)
	.align		4
.L_1108:
        /*19fc*/ 	.word	index@(_ZN10layer_norm13ln_bwd_kernelINS_13Kernel_traitsIf6__halffS2_fjLj3072ELj1ELj1ELj4ELj16ENS_18Kernel_traits_baseILj3072EfS2_fS2_fjLj128EEEEELb1ELb1ELb0ELb0EEEvNS_9BwdParamsE)
        /*1a00*/ 	.word	0x00000000


	//----- nvinfo : EIATTR_MIN_STACK_SIZE
	.align		4
.L_1109:
        /*1a04*/ 	.byte	0x04, 0x12
        /*1a06*/ 	.short	(.L_1111 - .L_1110)
	.align		4
.L_1110:
        /*1a08*/ 	.word	index@(_ZN10layer_norm13ln_bwd_kernelINS_13Kernel_traitsIf6__halffS2_fjLj3072ELj1ELj1ELj4ELj16ENS_18Kernel_traits_baseILj3072EfS2_fS2_fjLj128EEEEELb1ELb1ELb0ELb1EEEvNS_9BwdParamsE)
        /*1a0c*/ 	.word	0x00000000


	//----- nvinfo : EIATTR_MIN_STACK_SIZE
	.align		4
.L_1111:
        /*1a10*/ 	.byte	0x04, 0x12
        /*1a12*/ 	.short	(.L_1113 - .L_1112)
	.align		4
.L_1112:
        /*1a14*/ 	.word	index@(_ZN10layer_norm22ln_bwd_finalize_kernelINS_22Kernel_traits_finalizeILj3072Ef6__halffS2_fjLb1ELj1024ELj4ENS_18Kernel_traits_baseILj3072EfS2_fS2_fjLj1024EEEEELb1ELb0EEEvNS_9BwdParamsE)
        /*1a18*/ 	.word	0x00000000


	//----- nvinfo : EIATTR_MIN_STACK_SIZE
	.align		4
.L_1113:
        /*1a1c*/ 	.byte	0x04, 0x12
        /*1a1e*/ 	.short	(.L_1115 - .L_1114)
	.align		4
.L_1114:
        /*1a20*/ 	.word	index@(_ZN10layer_norm13ln_bwd_kernelINS_13Kernel_traitsIf6__halffS2_fjLj3072ELj1ELj1ELj4ELj16ENS_18Kernel_traits_baseILj3072EfS2_fS2_fjLj128EEEEELb1ELb1ELb1ELb0EEEvNS_9BwdParamsE)
        /*1a24*/ 	.word	0x00000000


	//----- nvinfo : EIATTR_MIN_STACK_SIZE
	.align		4
.L_1115:
        /*1a28*/ 	.byte	0x04, 0x12
        /*1a2a*/ 	.short	(.L_1117 - .L_1116)
	.align		4
.L_1116:
        /*1a2c*/ 	.word	index@(_ZN10layer_norm22ln_bwd_finalize_kernelINS_22Kernel_traits_finalizeILj3072Ef6__halffS2_fjLb1ELj1024ELj4ENS_18Kernel_traits_baseILj3072EfS2_fS2_fjLj1024EEEEELb1ELb1EEEvNS_9BwdParamsE)
        /*1a30*/ 	.word	0x00000000


	//----- nvinfo : EIATTR_MIN_STACK_SIZE
	.align		4
.L_1117:
        /*1a34*/ 	.byte	0x04, 0x12
        /*1a36*/ 	.short	(.L_1119 - .L_1118)
	.align		4
.L_1118:
        /*1a38*/ 	.word	index@(_ZN10layer_norm13ln_bwd_kernelINS_13Kernel_traitsIf6__halffS2_fjLj3072ELj1ELj1ELj4ELj16ENS_18Kernel_traits_baseILj3072EfS2_fS2_fjLj128EEEEELb1ELb1ELb1ELb1EEEvNS_9BwdParamsE)
        /*1a3c*/ 	.word	0x00000000


	//----- nvinfo : EIATTR_MIN_STACK_SIZE
	.align		4
.L_1119:
        /*1a40*/ 	.byte	0x04, 0x12
        /*1a42*/ 	.short	(.L_1121 - .L_1120)
	.align		4
.L_1120:
        /*1a44*/ 	.word	index@(_ZN10layer_norm13ln_bwd_kernelINS_13Kernel_traitsI6__halfffffjLj3072ELj1ELj1ELj4ELj16ENS_18Kernel_traits_baseILj3072ES2_ffffjLj128EEEEELb0ELb0ELb0ELb0EEEvNS_9BwdParamsE)
        /*1a48*/ 	.word	0x00000000


	//----- nvinfo : EIATTR_MIN_STACK_SIZE
	.align		4
.L_1121:
        /*1a4c*/ 	.byte	0x04, 0x12
        /*1a4e*/ 	.short	(.L_1123 - .L_1122)
	.align		4
.L_1122:
        /*1a50*/ 	.word	index@(_ZN10layer_norm13ln_bwd_kernelINS_13Kernel_traitsI6__halfffffjLj3072ELj1ELj1ELj4ELj16ENS_18Kernel_traits_baseILj3072ES2_ffffjLj128EEEEELb0ELb0ELb0ELb1EEEvNS_9BwdParamsE)
        /*1a54*/ 	.word	0x00000000


	//----- nvinfo : EIATTR_MIN_STACK_SIZE
	.align		4
.L_1123:
        /*1a58*/ 	.byte	0x04, 0x12
        /*1a5a*/ 	.short	(.L_1125 - .L_1124)
	.align		4
.L_1124:
        /*1a5c*/ 	.word	index@(_ZN10layer_norm13ln_bwd_kernelINS_13Kernel_traitsI6__halfffffjLj3072ELj1ELj1ELj4ELj16ENS_18Kernel_traits_baseILj3072ES2_ffffjLj128EEEEELb0ELb0ELb1ELb0EEEvNS_9BwdParamsE)
        /*1a60*/ 	.word	0x00000000


	//----- nvinfo : EIATTR_MIN_STACK_SIZE
	.align		4
.L_1125:
        /*1a64*/ 	.byte	0x04, 0x12
        /*1a66*/ 	.short	(.L_1127 - .L_1126)
	.align		4
.L_1126:
        /*1a68*/ 	.word	index@(_ZN10layer_norm13ln_bwd_kernelINS_13Kernel_traitsI6__halfffffjLj3072ELj1ELj1ELj4ELj16ENS_18Kernel_traits_baseILj3072ES2_ffffjLj128EEEEELb0ELb0ELb1ELb1EEEvNS_9BwdParamsE)
        /*1a6c*/ 	.word	0x00000000


	//----- nvinfo : EIATTR_MIN_STACK_SIZE
	.align		4
.L_1127:
        /*1a70*/ 	.byte	0x04, 0x12
        /*1a72*/ 	.short	(.L_1129 - .L_1128)
	.align		4
.L_1128:
        /*1a74*/ 	.word	index@(_ZN10layer_norm13ln_bwd_kernelINS_13Kernel_traitsI6__halfffffjLj3072ELj1ELj1ELj4ELj16ENS_18Kernel_traits_baseILj3072ES2_ffffjLj128EEEEELb0ELb1ELb0ELb0EEEvNS_9BwdParamsE)
        /*1a78*/ 	.word	0x00000000


	//----- nvinfo : EIATTR_MIN_STACK_SIZE
	.align		4
.L_1129:
        /*1a7c*/ 	.byte	0x04, 0x12
        /*1a7e*/ 	.short	(.L_1131 - .L_1130)
	.align		4
.L_1130:
        /*1a80*/ 	.word	index@(_ZN10layer_norm13ln_bwd_kernelINS_13Kernel_traitsI6__halfffffjLj3072ELj1ELj1ELj4ELj16ENS_18Kernel_traits_baseILj3072ES2_ffffjLj128EEEEELb0ELb1ELb0ELb1EEEvNS_9BwdParamsE)
        /*1a84*/ 	.word	0x00000000


	//----- nvinfo : EIATTR_MIN_STACK_SIZE
	.align		4
.L_1131:
        /*1a88*/ 	.byte	0x04, 0x12
        /*1a8a*/ 	.short	(.L_1133 - .L_1132)
	.align		4
.L_1132:
        /*1a8c*/ 	.word	index@(_ZN10layer_norm13ln_bwd_kernelINS_13Kernel_traitsI6__halfffffjLj3072ELj1ELj1ELj4ELj16ENS_18Kernel_traits_baseILj3072ES2_ffffjLj128EEEEELb0ELb1ELb1ELb0EEEvNS_9BwdParamsE)
        /*1a90*/ 	.word	0x00000000


	//----- nvinfo : EIATTR_MIN_STACK_SIZE
	.align		4
.L_1133:
        /*1a94*/ 	.byte	0x04, 0x12
        /*1a96*/ 	.short	(.L_1135 - .L_1134)
	.align		4
.L_1134:
        /*1a98*/ 	.word	index@(_ZN10layer_norm13ln_bwd_kernelINS_13Kernel_traitsI6__halfffffjLj3072ELj1ELj1ELj4ELj16ENS_18Kernel_traits_baseILj3072ES2_ffffjLj128EEEEELb0ELb1ELb1ELb1EEEvNS_9BwdParamsE)
        /*1a9c*/ 	.word	0x00000000


	//----- nvinfo : EIATTR_MIN_STACK_SIZE
	.align		4
.L_1135:
        /*1aa0*/ 	.byte	0x04, 0x12
        /*1aa2*/ 	.short	(.L_1137 - .L_1136)
	.align		4
.L_1136:
        /*1aa4*/ 	.word	index@(_ZN10layer_norm13ln_bwd_kernelINS_13Kernel_traitsI6__halfffffjLj3072ELj1ELj1ELj4ELj16ENS_18Kernel_traits_baseILj3072ES2_ffffjLj128EEEEELb1ELb0ELb0ELb0EEEvNS_9BwdParamsE)
        /*1aa8*/ 	.word	0x00000000


	//----- nvinfo : EIATTR_MIN_STACK_SIZE
	.align		4
.L_1137:
        /*1aac*/ 	.byte	0x04, 0x12
        /*1aae*/ 	.short	(.L_1139 - .L_1138)
	.align		4
.L_1138:
        /*1ab0*/ 	.word	index@(_ZN10layer_norm13ln_bwd_kernelINS_13Kernel_traitsI6__halfffffjLj3072ELj1ELj1ELj4ELj16ENS_18Kernel_traits_baseILj3072ES2_ffffjLj128EEEEELb1ELb0ELb0ELb1EEEvNS_9BwdParamsE)
        /*1ab4*/ 	.word	0x00000000


	//----- nvinfo : EIATTR_MIN_STACK_SIZE
	.align		4
.L_1139:
        /*1ab8*/ 	.byte	0x04, 0x12
        /*1aba*/ 	.short	(.L_1141 - .L_1140)
	.align		4
.L_1140:
        /*1abc*/ 	.word	index@(_ZN10layer_norm22ln_bwd_finalize_kernelINS_22Kernel_traits_finalizeILj3072E6__halfffffjLb0ELj1024ELj4ENS_18Kernel_traits_baseILj3072ES2_ffffjLj1024EEEEELb0ELb0EEEvNS_9BwdParamsE)
        /*1ac0*/ 	.word	0x00000000


	//----- nvinfo : EIATTR_MIN_STACK_SIZE
	.align		4
.L_1141:
        /*1ac4*/ 	.byte	0x04, 0x12
        /*1ac6*/ 	.short	(.L_1143 - .L_1142)
	.align		4
.L_1142:
        /*1ac8*/ 	.word	index@(_ZN10layer_norm13ln_bwd_kernelINS_13Kernel_traitsI6__halfffffjLj3072ELj1ELj1ELj4ELj16ENS_18Kernel_traits_baseILj3072ES2_ffffjLj128EEEEELb1ELb0ELb1ELb0EEEvNS_9BwdParamsE)
        /*1acc*/ 	.word	0x00000000


	//----- nvinfo : EIATTR_MIN_STACK_SIZE
	.align		4
.L_1143:
        /*1ad0*/ 	.byte	0x04, 0x12
        /*1ad2*/ 	.short	(.L_1145 - .L_1144)
	.align		4
.L_1144:
        /*1ad4*/ 	.word	index@(_ZN10layer_norm22ln_bwd_finalize_kernelINS_22Kernel_traits_finalizeILj3072E6__halfffffjLb0ELj1024ELj4ENS_18Kernel_traits_baseILj3072ES2_ffffjLj1024EEEEELb0ELb1EEEvNS_9BwdParamsE)
        /*1ad8*/ 	.word	0x00000000


	//----- nvinfo : EIATTR_MIN_STACK_SIZE
	.align		4
.L_1145:
        /*1adc*/ 	.byte	0x04, 0x12
        /*1ade*/ 	.short	(.L_1147 - .L_1146)
	.align		4
.L_1146:
        /*1ae0*/ 	.word	index@(_ZN10layer_norm13ln_bwd_kernelINS_13Kernel_traitsI6__halfffffjLj3072ELj1ELj1ELj4ELj16ENS_18Kernel_traits_baseILj3072ES2_ffffjLj128EEEEELb1ELb0ELb1ELb1EEEvNS_9BwdParamsE)
        /*1ae4*/ 	.word	0x00000000


	//----- nvinfo : EIATTR_MIN_STACK_SIZE
	.align		4
.L_1147:
        /*1ae8*/ 	.byte	0x04, 0x12
        /*1aea*/ 	.short	(.L_1149 - .L_1148)
	.align		4
.L_1148:
        /*1aec*/ 	.word	index@(_ZN10layer_norm13ln_bwd_kernelINS_13Kernel_traitsI6__halfffffjLj3072ELj1ELj1ELj4ELj16ENS_18Kernel_traits_baseILj3072ES2_ffffjLj128EEEEELb1ELb1ELb0ELb0EEEvNS_9BwdParamsE)
        /*1af0*/ 	.word	0x00000000


	//----- nvinfo : EIATTR_MIN_STACK_SIZE
	.align		4
.L_1149:
        /*1af4*/ 	.byte	0x04, 0x12
        /*1af6*/ 	.short	(.L_1151 - .L_1150)
	.align		4
.L_1150:
        /*1af8*/ 	.word	index@(_ZN10layer_norm13ln_bwd_kernelINS_13Kernel_traitsI6__halfffffjLj3072ELj1ELj1ELj4ELj16ENS_18Kernel_traits_baseILj3072ES2_ffffjLj128EEEEELb1ELb1ELb0ELb1EEEvNS_9BwdParamsE)
        /*1afc*/ 	.word	0x00000000


	//----- nvinfo : EIATTR_MIN_STACK_SIZE
	.align		4
.L_1151:
        /*1b00*/ 	.byte	0x04, 0x12
        /*1b02*/ 	.short	(.L_1153 - .L_1152)
	.align		4
.L_1152:
        /*1b04*/ 	.word	index@(_ZN10layer_norm22ln_bwd_finalize_kernelINS_22Kernel_traits_finalizeILj3072E6__halfffffjLb1ELj1024ELj4ENS_18Kernel_traits_baseILj3072ES2_ffffjLj1024EEEEELb1ELb0EEEvNS_9BwdParamsE)
        /*1b08*/ 	.word	0x00000000


	//----- nvinfo : EIATTR_MIN_STACK_SIZE
	.align		4
.L_1153:
        /*1b0c*/ 	.byte	0x04, 0x12
        /*1b0e*/ 	.short	(.L_1155 - .L_1154)
	.align		4
.L_1154:
        /*1b10*/ 	.word	index@(_ZN10layer_norm13ln_bwd_kernelINS_13Kernel_traitsI6__halfffffjLj3072ELj1ELj1ELj4ELj16ENS_18Kernel_traits_baseILj3072ES2_ffffjLj128EEEEELb1ELb1ELb1ELb0EEEvNS_9BwdParamsE)
        /*1b14*/ 	.word	0x00000000


	//----- nvinfo : EIATTR_MIN_STACK_SIZE
	.align		4
.L_1155:
        /*1b18*/ 	.byte	0x04, 0x12
        /*1b1a*/ 	.short	(.L_1157 - .L_1156)
	.align		4
.L_1156:
        /*1b1c*/ 	.word	index@(_ZN10layer_norm22ln_bwd_finalize_kernelINS_22Kernel_traits_finalizeILj3072E6__halfffffjLb1ELj1024ELj4ENS_18Kernel_traits_baseILj3072ES2_ffffjLj1024EEEEELb1ELb1EEEvNS_9BwdParamsE)
        /*1b20*/ 	.word	0x00000000


	//----- nvinfo : EIATTR_MIN_STACK_SIZE
	.align		4
.L_1157:
        /*1b24*/ 	.byte	0x04, 0x12
        /*1b26*/ 	.short	(.L_1159 - .L_1158)
	.align		4
.L_1158:
        /*1b28*/ 	.word	index@(_ZN10layer_norm13ln_bwd_kernelINS_13Kernel_traitsI6__halfffffjLj3072ELj1ELj1ELj4ELj16ENS_18Kernel_traits_baseILj3072ES2_ffffjLj128EEEEELb1ELb1ELb1ELb1EEEvNS_9BwdParamsE)
        /*1b2c*/ 	.word	0x00000000


	//----- nvinfo : EIATTR_MIN_STACK_SIZE
	.align		4
.L_1159:
        /*1b30*/ 	.byte	0x04, 0x12
        /*1b32*/ 	.short	(.L_1161 - .L_1160)
	.align		4
.L_1160:
        /*1b34*/ 	.word	index@(_ZN10layer_norm13ln_bwd_kernelINS_13Kernel_traitsIfffffjLj3072ELj1ELj1ELj4ELj16ENS_18Kernel_traits_baseILj3072EfffffjLj128EEEEELb0ELb0ELb0ELb0EEEvNS_9BwdParamsE)
        /*1b38*/ 	.word	0x00000000


	//----- nvinfo : EIATTR_MIN_STACK_SIZE
	.align		4
.L_1161:
        /*1b3c*/ 	.byte	0x04, 0x12
        /*1b3e*/ 	.short	(.L_1163 - .L_1162)
	.align		4
.L_1162:
        /*1b40*/ 	.word	index@(_ZN10layer_norm13ln_bwd_kernelINS_13Kernel_traitsIfffffjLj3072ELj1ELj1ELj4ELj16ENS_18Kernel_traits_baseILj3072EfffffjLj128EEEEELb0ELb0ELb0ELb1EEEvNS_9BwdParamsE)
        /*1b44*/ 	.word	0x00000000


	//----- nvinfo : EIATTR_MIN_STACK_SIZE
	.align		4
.L_1163:
        /*1b48*/ 	.byte	0x04, 0x12
        /*1b4a*/ 	.short	(.L_1165 - .L_1164)
	.align		4
.L_1164:
        /*1b4c*/ 	.word	index@(_ZN10layer_norm13ln_bwd_kernelINS_13Kernel_traitsIfffffjLj3072ELj1ELj1ELj4ELj16ENS_18Kernel_traits_baseILj3072EfffffjLj128EEEEELb0ELb0ELb1ELb0EEEvNS_9BwdParamsE)
        /*1b50*/ 	.word	0x00000000


	//----- nvinfo : EIATTR_MIN_STACK_SIZE
	.align		4
.L_1165:
        /*1b54*/ 	.byte	0x04, 0x12
        /*1b56*/ 	.short	(.L_1167 - .L_1166)
	.align		4
.L_1166:
        /*1b58*/ 	.word	index@(_ZN10layer_norm13ln_bwd_kernelINS_13Kernel_traitsIfffffjLj3072ELj1ELj1ELj4ELj16ENS_18Kernel_traits_baseILj3072EfffffjLj128EEEEELb0ELb0ELb1ELb1EEEvNS_9BwdParamsE)
        /*1b5c*/ 	.word	0x00000000


	//----- nvinfo : EIATTR_MIN_STACK_SIZE
	.align		4
.L_1167:
        /*1b60*/ 	.byte	0x04, 0x12
        /*1b62*/ 	.short	(.L_1169 - .L_1168)
	.align		4
.L_1168:
        /*1b64*/ 	.word	index@(_ZN10layer_norm13ln_bwd_kernelINS_13Kernel_traitsIfffffjLj3072ELj1ELj1ELj4ELj16ENS_18Kernel_traits_baseILj3072EfffffjLj128EEEEELb0ELb1ELb0ELb0EEEvNS_9BwdParamsE)
        /*1b68*/ 	.word	0x00000000


	//----- nvinfo : EIATTR_MIN_STACK_SIZE
	.align		4
.L_1169:
        /*1b6c*/ 	.byte	0x04, 0x12
        /*1b6e*/ 	.short	(.L_1171 - .L_1170)
	.align		4
.L_1170:
        /*1b70*/ 	.word	index@(_ZN10layer_norm13ln_bwd_kernelINS_13Kernel_traitsIfffffjLj3072ELj1ELj1ELj4ELj16ENS_18Kernel_traits_baseILj3072EfffffjLj128EEEEELb0ELb1ELb0ELb1EEEvNS_9BwdParamsE)
        /*1b74*/ 	.word	0x00000000


	//----- nvinfo : EIATTR_MIN_STACK_SIZE
	.align		4
.L_1171:
        /*1b78*/ 	.byte	0x04, 0x12
        /*1b7a*/ 	.short	(.L_1173 - .L_1172)
	.align		4
.L_1172:
        /*1b7c*/ 	.word	index@(_ZN10layer_norm13ln_bwd_kernelINS_13Kernel_traitsIfffffjLj3072ELj1ELj1ELj4ELj16ENS_18Kernel_traits_baseILj3072EfffffjLj128EEEEELb0ELb1ELb1ELb0EEEvNS_9BwdParamsE)
        /*1b80*/ 	.word	0x00000000


	//----- nvinfo : EIATTR_MIN_STACK_SIZE
	.align		4
.L_1173:
        /*1b84*/ 	.byte	0x04, 0x12
        /*1b86*/ 	.short	(.L_1175 - .L_1174)
	.align		4
.L_1174:
        /*1b88*/ 	.word	index@(_ZN10layer_norm13ln_bwd_kernelINS_13Kernel_traitsIfffffjLj3072ELj1ELj1ELj4ELj16ENS_18Kernel_traits_baseILj3072EfffffjLj128EEEEELb0ELb1ELb1ELb1EEEvNS_9BwdParamsE)
        /*1b8c*/ 	.word	0x00000000


	//----- nvinfo : EIATTR_MIN_STACK_SIZE
	.align		4
.L_1175:
        /*1b90*/ 	.byte	0x04, 0x12
        /*1b92*/ 	.short	(.L_1177 - .L_1176)
	.align		4
.L_1176:
        /*1b94*/ 	.word	index@(_ZN10layer_norm13ln_bwd_kernelINS_13Kernel_traitsIfffffjLj3072ELj1ELj1ELj4ELj16ENS_18Kernel_traits_baseILj3072EfffffjLj128EEEEELb1ELb0ELb0ELb0EEEvNS_9BwdParamsE)
        /*1b98*/ 	.word	0x00000000


	//----- nvinfo : EIATTR_MIN_STACK_SIZE
	.align		4
.L_1177:
        /*1b9c*/ 	.byte	0x04, 0x12
        /*1b9e*/ 	.short	(.L_1179 - .L_1178)
	.align		4
.L_1178:
        /*1ba0*/ 	.word	index@(_ZN10layer_norm13ln_bwd_kernelINS_13Kernel_traitsIfffffjLj3072ELj1ELj1ELj4ELj16ENS_18Kernel_traits_baseILj3072EfffffjLj128EEEEELb1ELb0ELb0ELb1EEEvNS_9BwdParamsE)
        /*1ba4*/ 	.word	0x00000000


	//----- nvinfo : EIATTR_MIN_STACK_SIZE
	.align		4
.L_1179:
        /*1ba8*/ 	.byte	0x04, 0x12
        /*1baa*/ 	.short	(.L_1181 - .L_1180)
	.align		4
.L_1180:
        /*1bac*/ 	.word	index@(_ZN10layer_norm22ln_bwd_finalize_kernelINS_22Kernel_traits_finalizeILj3072EfffffjLb0ELj1024ELj4ENS_18Kernel_traits_baseILj3072EfffffjLj1024EEEEELb0ELb0EEEvNS_9BwdParamsE)
        /*1bb0*/ 	.word	0x00000000


	//----- nvinfo : EIATTR_MIN_STACK_SIZE
	.align		4
.L_1181:
        /*1bb4*/ 	.byte	0x04, 0x12
        /*1bb6*/ 	.short	(.L_1183 - .L_1182)
	.align		4
.L_1182:
        /*1bb8*/ 	.word	index@(_ZN10layer_norm13ln_bwd_kernelINS_13Kernel_traitsIfffffjLj3072ELj1ELj1ELj4ELj16ENS_18Kernel_traits_baseILj3072EfffffjLj128EEEEELb1ELb0ELb1ELb0EEEvNS_9BwdParamsE)
        /*1bbc*/ 	.word	0x00000000


	//----- nvinfo : EIATTR_MIN_STACK_SIZE
	.align		4
.L_1183:
        /*1bc0*/ 	.byte	0x04, 0x12
        /*1bc2*/ 	.short	(.L_1185 - .L_1184)
	.align		4
.L_1184:
        /*1bc4*/ 	.word	index@(_ZN10layer_norm22ln_bwd_finalize_kernelINS_22Kernel_traits_finalizeILj3072EfffffjLb0ELj1024ELj4ENS_18Kernel_traits_baseILj3072EfffffjLj1024EEEEELb0ELb1EEEvNS_9BwdParamsE)
        /*1bc8*/ 	.word	0x00000000


	//----- nvinfo : EIATTR_MIN_STACK_SIZE
	.align		4
.L_1185:
        /*1bcc*/ 	.byte	0x04, 0x12
        /*1bce*/ 	.short	(.L_1187 - .L_1186)
	.align		4
.L_1186:
        /*1bd0*/ 	.word	index@(_ZN10layer_norm13ln_bwd_kernelINS_13Kernel_traitsIfffffjLj3072ELj1ELj1ELj4ELj16ENS_18Kernel_traits_baseILj3072EfffffjLj128EEEEELb1ELb0ELb1ELb1EEEvNS_9BwdParamsE)
        /*1bd4*/ 	.word	0x00000000


	//----- nvinfo : EIATTR_MIN_STACK_SIZE
	.align		4
.L_1187:
        /*1bd8*/ 	.byte	0x04, 0x12
        /*1bda*/ 	.short	(.L_1189 - .L_1188)
	.align		4
.L_1188:
        /*1bdc*/ 	.word	index@(_ZN10layer_norm13ln_bwd_kernelINS_13Kernel_traitsIfffffjLj3072ELj1ELj1ELj4ELj16ENS_18Kernel_traits_baseILj3072EfffffjLj128EEEEELb1ELb1ELb0ELb0EEEvNS_9BwdParamsE)
        /*1be0*/ 	.word	0x00000000


	//----- nvinfo : EIATTR_MIN_STACK_SIZE
	.align		4
.L_1189:
        /*1be4*/ 	.byte	0x04, 0x12
        /*1be6*/ 	.short	(.L_1191 - .L_1190)
	.align		4
.L_1190:
        /*1be8*/ 	.word	index@(_ZN10layer_norm13ln_bwd_kernelINS_13Kernel_traitsIfffffjLj3072ELj1ELj1ELj4ELj16ENS_18Kernel_traits_baseILj3072EfffffjLj128EEEEELb1ELb1ELb0ELb1EEEvNS_9BwdParamsE)
        /*1bec*/ 	.word	0x00000000


	//----- nvinfo : EIATTR_MIN_STACK_SIZE
	.align		4
.L_1191:
        /*1bf0*/ 	.byte	0x04, 0x12
        /*1bf2*/ 	.short	(.L_1193 - .L_1192)
	.align		4
.L_1192:
        /*1bf4*/ 	.word	index@(_ZN10layer_norm22ln_bwd_finalize_kernelINS_22Kernel_traits_finalizeILj3072EfffffjLb1ELj1024ELj4ENS_18Kernel_traits_baseILj3072EfffffjLj1024EEEEELb1ELb0EEEvNS_9BwdParamsE)
        /*1bf8*/ 	.word	0x00000000


	//----- nvinfo : EIATTR_MIN_STACK_SIZE
	.align		4
.L_1193:
        /*1bfc*/ 	.byte	0x04, 0x12
        /*1bfe*/ 	.short	(.L_1195 - .L_1194)
	.align		4
.L_1194:
        /*1c00*/ 	.word	index@(_ZN10layer_norm13ln_bwd_kernelINS_13Kernel_traitsIfffffjLj3072ELj1ELj1ELj4ELj16ENS_18Kernel_traits_baseILj3072EfffffjLj128EEEEELb1ELb1ELb1ELb0EEEvNS_9BwdParamsE)
        /*1c04*/ 	.word	0x00000000


	//----- nvinfo : EIATTR_MIN_STACK_SIZE
	.align		4
.L_1195:
        /*1c08*/ 	.byte	0x04, 0x12
        /*1c0a*/ 	.short	(.L_1197 - .L_1196)
	.align		4
.L_1196:
        /*1c0c*/ 	.word	index@(_ZN10layer_norm22ln_bwd_finalize_kernelINS_22Kernel_traits_finalizeILj3072EfffffjLb1ELj1024ELj4ENS_18Kernel_traits_baseILj3072EfffffjLj1024EEEEELb1ELb1EEEvNS_9BwdParamsE)
        /*1c10*/ 	.word	0x00000000


	//----- nvinfo : EIATTR_MIN_STACK_SIZE
	.align		4
.L_1197:
        /*1c14*/ 	.byte	0x04, 0x12
        /*1c16*/ 	.short	(.L_1199 - .L_1198)
	.align		4
.L_1198:
        /*1c18*/ 	.word	index@(_ZN10layer_norm13ln_bwd_kernelINS_13Kernel_traitsIfffffjLj3072ELj1ELj1ELj4ELj16ENS_18Kernel_traits_baseILj3072EfffffjLj128EEEEELb1ELb1ELb1ELb1EEEvNS_9BwdParamsE)
        /*1c1c*/ 	.word	0x00000000
.L_1199:


//--------------------- .nv.compat                --------------------------
	.section	.nv.compat,"",@"SHT_CUDA_COMPAT_INFO"
	.align	4
        /*0000*/ 	.byte	0x02, 0x09, 0x01, 0x00, 0x02, 0x02, 0x01, 0x00, 0x02, 0x05, 0x05, 0x00, 0x03, 0x07, 0x01, 0x01
        /*0010*/ 	.byte	0x02, 0x03, 0x00, 0x00, 0x02, 0x06, 0x01, 0x00, 0x04, 0x0b, 0x08, 0x00, 0x09, 0x00, 0x00, 0x00
        /*0020*/ 	.byte	0x00, 0x00, 0x00, 0x00


//--------------------- .nv.info._ZN10layer_norm13ln_bwd_kernelINS_13Kernel_traitsI13__nv_bfloat16S2_S2_S2_fjLj3072ELj1ELj1ELj4ELj16ENS_18Kernel_traits_baseILj3072ES2_S2_S2_S2_fjLj128EEEEELb0ELb0ELb0ELb0EEEvNS_9BwdParamsE --------------------------
	.section	.nv.info._ZN10layer_norm13ln_bwd_kernelINS_13Kernel_traitsI13__nv_bfloat16S2_S2_S2_fjLj3072ELj1ELj1ELj4ELj16ENS_18Kernel_traits_baseILj3072ES2_S2_S2_S2_fjLj128EEEEELb0ELb0ELb0ELb0EEEvNS_9BwdParamsE,"",@"SHT_CUDA_INFO"
	.sectionflags	@""
	.align	4


	//----- nvinfo : EIATTR_CUDA_API_VERSION
	.align		4
        /*0000*/ 	.byte	0x04, 0x37
        /*0002*/ 	.short	(.L_1201 - .L_1200)
.L_1200:
        /*0004*/ 	.word	0x00000082


	//----- nvinfo : EIATTR_KPARAM_INFO
	.align		4
.L_1201:
        /*0008*/ 	.byte	0x04, 0x17
        /*000a*/ 	.short	(.L_1203 - .L_1202)
.L_1202:
        /*000c*/ 	.word	0x00000000
        /*0010*/ 	.short	0x0000
        /*0012*/ 	.short	0x0000
        /*0014*/ 	.byte	0x00, 0xf0, 0xa1, 0x04


	//----- nvinfo : EIATTR_SPARSE_MMA_MASK
	.align		4
.L_1203:
        /*0018*/ 	.byte	0x03, 0x50
        /*001a*/ 	.short	0x0000


	//----- nvinfo : EIATTR_MAXREG_COUNT
	.align		4
        /*001c*/ 	.byte	0x03, 0x1b
        /*001e*/ 	.short	0x00ff


	//----- nvinfo : EIATTR_NUM_BARRIERS
	.align		4
        /*0020*/ 	.byte	0x02, 0x4c
        /*0022*/ 	.byte	0x01
	.zero		1


	//----- nvinfo : EIATTR_MERCURY_ISA_VERSION
	.align		4
        /*0024*/ 	.byte	0x03, 0x5f
        /*0026*/ 	.short	0x0101


	//----- nvinfo : EIATTR_COOP_GROUP_MASK_REGIDS
	.align		4
        /*0028*/ 	.byte	0x04, 0x29
        /*002a*/ 	.short	(.L_1205 - .L_1204)


	//   ....[0]....
.L_1204:
        /*002c*/ 	.word	0xffffffff


	//   ....[1]....
        /*0030*/ 	.word	0xffffffff


	//   ....[2]....
        /*0034*/ 	.word	0xffffffff


	//   ....[3]....
        /*0038*/ 	.word	0xffffffff


	//   ....[4]....
        /*003c*/ 	.word	0xffffffff


	//   ....[5]....
        /*0040*/ 	.word	0xffffffff


	//   ....[6]....
        /*0044*/ 	.word	0xffffffff


	//   ....[7]....
        /*0048*/ 	.word	0xffffffff


	//   ....[8]....
        /*004c*/ 	.word	0xffffffff


	//   ....[9]....
        /*0050*/ 	.word	0xffffffff


	//----- nvinfo : EIATTR_COOP_GROUP_INSTR_OFFSETS
	.align		4
.L_1205:
        /*0054*/ 	.byte	0x04, 0x28
        /*0056*/ 	.short	(.L_1207 - .L_1206)


	//   ....[0]....
.L_1206:
        /*0058*/ 	.word	0x00001b70


	//   ....[1]....
        /*005c*/ 	.word	0x00001ba0


	//   ....[2]....
        /*0060*/ 	.word	0x00001bd0


	//   ....[3]....
        /*0064*/ 	.word	0x00001be0


	//   ....[4]....
        /*0068*/ 	.word	0x00001c10


	//   ....[5]....
        /*006c*/ 	.word	0x00001c20


	//   ....[6]....
        /*0070*/ 	.word	0x00001c50


	//   ....[7]....
        /*0074*/ 	.word	0x00001c60


	//   ....[8]....
        /*0078*/ 	.word	0x00001c90


	//   ....[9]....
        /*007c*/ 	.word	0x00001ca0


	//----- nvinfo : EIATTR_VRC_CTA_INIT_COUNT
	.align		4
.L_1207:
        /*0080*/ 	.byte	0x02, 0x4a
	.zero		1
	.zero		1


	//----- nvinfo : EIATTR_EXIT_INSTR_OFFSETS
	.align		4
        /*0084*/ 	.byte	0x04, 0x1c
        /*0086*/ 	.short	(.L_1209 - .L_1208)


	//   ....[0]....
.L_1208:
        /*0088*/ 	.word	0x00004750


	//   ....[1]....
        /*008c*/ 	.word	0x000047f0


	//----- nvinfo : EIATTR_MAX_THREADS
	.align		4
.L_1209:
        /*0090*/ 	.byte	0x04, 0x05
        /*0092*/ 	.short	(.L_1211 - .L_1210)
.L_1210:
        /*0094*/ 	.word	0x00000080
        /*0098*/ 	.word	0x00000001
        /*009c*/ 	.word	0x00000001


	//----- nvinfo : EIATTR_CRS_STACK_SIZE
	.align		4
.L_1211:
        /*00a0*/ 	.byte	0x04, 0x1e
        /*00a2*/ 	.short	(.L_1213 - .L_1212)
.L_1212:
        /*00a4*/ 	.word	0x00000000


	//----- nvinfo : EIATTR_CBANK_PARAM_SIZE
	.align		4
.L_1213:
        /*00a8*/ 	.byte	0x03, 0x19
        /*00aa*/ 	.short	0x0128


	//----- nvinfo : EIATTR_PARAM_CBANK
	.align		4
        /*00ac*/ 	.byte	0x04, 0x0a
        /*00ae*/ 	.short	(.L_1215 - .L_1214)
	.align		4
.L_1214:
        /*00b0*/ 	.word	index@(.nv.constant0._ZN10layer_norm13ln_bwd_kernelINS_13Kernel_traitsI13__nv_bfloat16S2_S2_S2_fjLj3072ELj1ELj1ELj4ELj16ENS_18Kernel_traits_baseILj3072ES2_S2_S2_S2_fjLj128EEEEELb0ELb0ELb0ELb0EEEvNS_9BwdParamsE)
        /*00b4*/ 	.short	0x0380
        /*00b6*/ 	.short	0x0128


	//----- nvinfo : EIATTR_SW_WAR
	.align		4
.L_1215:
        /*00b8*/ 	.byte	0x04, 0x36
        /*00ba*/ 	.short	(.L_1217 - .L_1216)
.L_1216:
        /*00bc*/ 	.word	0x00000008
.L_1217:


//--------------------- .nv.info._ZN10layer_norm13ln_bwd_kernelINS_13Kernel_traitsI13__nv_bfloat16S2_S2_S2_fjLj3072ELj1ELj1ELj4ELj16ENS_18Kernel_traits_baseILj3072ES2_S2_S2_S2_fjLj128EEEEELb0ELb0ELb0ELb1EEEvNS_9BwdParamsE --------------------------
	.section	.nv.info._ZN10layer_norm13ln_bwd_kernelINS_13Kernel_traitsI13__nv_bfloat16S2_S2_S2_fjLj3072ELj1ELj1ELj4ELj16ENS_18Kernel_traits_baseILj3072ES2_S2_S2_S2_fjLj128EEEEELb0ELb0ELb0ELb1EEEvNS_9BwdParamsE,"",@"SHT_CUDA_INFO"
	.sectionflags	@""
	.align	4


	//----- nvinfo : EIATTR_CUDA_API_VERSION
	.align		4
        /*0000*/ 	.byte	0x04, 0x37
        /*0002*/ 	.short	(.L_1219 - .L_1218)
.L_1218:
        /*0004*/ 	.word	0x00000082


	//----- nvinfo : EIATTR_KPARAM_INFO
	.align		4
.L_1219:
        /*0008*/ 	.byte	0x04, 0x17
        /*000a*/ 	.short	(.L_1221 - .L_1220)
.L_1220:
        /*000c*/ 	.word	0x00000000
        /*0010*/ 	.short	0x0000
        /*0012*/ 	.short	0x0000
        /*0014*/ 	.byte	0x00, 0xf0, 0xa1, 0x04


	//----- nvinfo : EIATTR_SPARSE_MMA_MASK
	.align		4
.L_1221:
        /*0018*/ 	.byte	0x03, 0x50
        /*001a*/ 	.short	0x0000


	//----- nvinfo : EIATTR_MAXREG_COUNT
	.align		4
        /*001c*/ 	.byte	0x03, 0x1b
        /*001e*/ 	.short	0x00ff


	//----- nvinfo : EIATTR_NUM_BARRIERS
	.align		4
        /*0020*/ 	.byte	0x02, 0x4c
        /*0022*/ 	.byte	0x01
	.zero		1


	//----- nvinfo : EIATTR_MERCURY_ISA_VERSION
	.align		4
        /*0024*/ 	.byte	0x03, 0x5f
        /*0026*/ 	.short	0x0101


	//----- nvinfo : EIATTR_COOP_GROUP_MASK_REGIDS
	.align		4
        /*0028*/ 	.byte	0x04, 0x29
        /*002a*/ 	.short	(.L_1223 - .L_1222)


	//   ....[0]....
.L_1222:
        /*002c*/ 	.word	0xffffffff


	//   ....[1]....
        /*0030*/ 	.word	0xffffffff


	//   ....[2]....
        /*0034*/ 	.word	0xffffffff


	//   ....[3]....
        /*0038*/ 	.word	0xffffffff


	//   ....[4]....
        /*003c*/ 	.word	0xffffffff


	//   ....[5]....
        /*0040*/ 	.word	0xffffffff


	//   ....[6]....
        /*0044*/ 	.word	0xffffffff


	//   ....[7]....
        /*0048*/ 	.word	0xffffffff


	//   ....[8]....
        /*004c*/ 	.word	0xffffffff


	//   ....[9]....
        /*0050*/ 	.word	0xffffffff


	//----- nvinfo : EIATTR_COOP_GROUP_INSTR_OFFSETS
	.align		4
.L_1223:
        /*0054*/ 	.byte	0x04, 0x28
        /*0056*/ 	.short	(.L_1225 - .L_1224)


	//   ....[0]....
.L_1224:
        /*0058*/ 	.word	0x00001600


	//   ....[1]....
        /*005c*/ 	.word	0x000016b0


	//   ....[2]....
        /*0060*/ 	.word	0x000016c0


	//   ....[3]....
        /*0064*/ 	.word	0x000016f0


	//   ....[4]....
        /*0068*/ 	.word	0x00001710


	//   ....[5]....
        /*006c*/ 	.word	0x00001730


	//   ....[6]....
        /*0070*/ 	.word	0x00001750


	//   ....[7]....
        /*0074*/ 	.word	0x00001770


	//   ....[8]....
        /*0078*/ 	.word	0x000017a0


	//   ....[9]....
        /*007c*/ 	.word	0x000017b0


	//----- nvinfo : EIATTR_VRC_CTA_INIT_COUNT
	.align		4
.L_1225:
        /*0080*/ 	.byte	0x02, 0x4a
	.zero		1
	.zero		1


	//----- nvinfo : EIATTR_EXIT_INSTR_OFFSETS
	.align		4
        /*0084*/ 	.byte	0x04, 0x1c
        /*0086*/ 	.short	(.L_1227 - .L_1226)


	//   ....[0]....
.L_1226:
        /*0088*/ 	.word	0x000044e0


	//----- nvinfo : EIATTR_MAX_THREADS
	.align		4
.L_1227:
        /*008c*/ 	.byte	0x04, 0x05
        /*008e*/ 	.short	(.L_1229 - .L_1228)
.L_1228:
        /*0090*/ 	.word	0x00000080
        /*0094*/ 	.word	0x00000001
        /*0098*/ 	.word	0x00000001


	//----- nvinfo : EIATTR_CRS_STACK_SIZE
	.align		4
.L_1229:
        /*009c*/ 	.byte	0x04, 0x1e
        /*009e*/ 	.short	(.L_1231 - .L_1230)
.L_1230:
        /*00a0*/ 	.word	0x00000000


	//----- nvinfo : EIATTR_CBANK_PARAM_SIZE
	.align		4
.L_1231:
        /*00a4*/ 	.byte	0x03, 0x19
        /*00a6*/ 	.short	0x0128


	//----- nvinfo : EIATTR_PARAM_CBANK
	.align		4
        /*00a8*/ 	.byte	0x04, 0x0a
        /*00aa*/ 	.short	(.L_1233 - .L_1232)
	.align		4
.L_1232:
        /*00ac*/ 	.word	index@(.nv.constant0._ZN10layer_norm13ln_bwd_kernelINS_13Kernel_traitsI13__nv_bfloat16S2_S2_S2_fjLj3072ELj1ELj1ELj4ELj16ENS_18Kernel_traits_baseILj3072ES2_S2_S2_S2_fjLj128EEEEELb0ELb0ELb0ELb1EEEvNS_9BwdParamsE)
        /*00b0*/ 	.short	0x0380
        /*00b2*/ 	.short	0x0128


	//----- nvinfo : EIATTR_SW_WAR
	.align		4
.L_1233:
        /*00b4*/ 	.byte	0x04, 0x36
        /*00b6*/ 	.short	(.L_1235 - .L_1234)
.L_1234:
        /*00b8*/ 	.word	0x00000008
.L_1235:


//--------------------- .nv.info._ZN10layer_norm13ln_bwd_kernelINS_13Kernel_traitsI13__nv_bfloat16S2_S2_S2_fjLj3072ELj1ELj1ELj4ELj16ENS_18Kernel_traits_baseILj3072ES2_S2_S2_S2_fjLj128EEEEELb0ELb0ELb1ELb0EEEvNS_9BwdParamsE --------------------------
	.section	.nv.info._ZN10layer_norm13ln_bwd_kernelINS_13Kernel_traitsI13__nv_bfloat16S2_S2_S2_fjLj3072ELj1ELj1ELj4ELj16ENS_18Kernel_traits_baseILj3072ES2_S2_S2_S2_fjLj128EEEEELb0ELb0ELb1ELb0EEEvNS_9BwdParamsE,"",@"SHT_CUDA_INFO"
	.sectionflags	@""
	.align	4


	//----- nvinfo : EIATTR_CUDA_API_VERSION
	.align		4
        /*0000*/ 	.byte	0x04, 0x37
        /*0002*/ 	.short	(.L_1237 - .L_1236)
.L_1236:
        /*0004*/ 	.word	0x00000082


	//----- nvinfo : EIATTR_KPARAM_INFO
	.align		4
.L_1237:
        /*0008*/ 	.byte	0x04, 0x17
        /*000a*/ 	.short	(.L_1239 - .L_1238)
.L_1238:
        /*000c*/ 	.word	0x00000000
        /*0010*/ 	.short	0x0000
        /*0012*/ 	.short	0x0000
        /*0014*/ 	.byte	0x00, 0xf0, 0xa1, 0x04


	//----- nvinfo : EIATTR_SPARSE_MMA_MASK
	.align		4
.L_1239:
        /*0018*/ 	.byte	0x03, 0x50
        /*001a*/ 	.short	0x0000


	//----- nvinfo : EIATTR_MAXREG_COUNT
	.align		4
        /*001c*/ 	.byte	0x03, 0x1b
        /*001e*/ 	.short	0x00ff


	//----- nvinfo : EIATTR_NUM_BARRIERS
	.align		4
        /*0020*/ 	.byte	0x02, 0x4c
        /*0022*/ 	.byte	0x01
	.zero		1


	//----- nvinfo : EIATTR_MERCURY_ISA_VERSION
	.align		4
        /*0024*/ 	.byte	0x03, 0x5f
        /*0026*/ 	.short	0x0101


	//----- nvinfo : EIATTR_COOP_GROUP_MASK_REGIDS
	.align		4
        /*0028*/ 	.byte	0x04, 0x29
        /*002a*/ 	.short	(.L_1241 - .L_1240)


	//   ....[0]....
.L_1240:
        /*002c*/ 	.word	0xffffffff


	//   ....[1]....
        /*0030*/ 	.word	0xffffffff


	//   ....[2]....
        /*0034*/ 	.word	0xffffffff


	//   ....[3]....
        /*0038*/ 	.word	0xffffffff


	//   ....[4]....
        /*003c*/ 	.word	0xffffffff


	//   ....[5]....
        /*0040*/ 	.word	0xffffffff


	//   ....[6]....
        /*0044*/ 	.word	0xffffffff


	//   ....[7]....
        /*0048*/ 	.word	0xffffffff


	//   ....[8]....
        /*004c*/ 	.word	0xffffffff


	//   ....[9]....
        /*0050*/ 	.word	0xffffffff


	//----- nvinfo : EIATTR_COOP_GROUP_INSTR_OFFSETS
	.align		4
.L_1241:
        /*0054*/ 	.byte	0x04, 0x28
        /*0056*/ 	.short	(.L_1243 - .L_1242)


	//   ....[0]....
.L_1242:
        /*0058*/ 	.word	0x00001db0


	//   ....[1]....
        /*005c*/ 	.word	0x00001dd0


	//   ....[2]....
        /*0060*/ 	.word	0x00001e10


	//   ....[3]....
        /*0064*/ 	.word	0x00001e20


	//   ....[4]....
        /*0068*/ 	.word	0x00001e60


	//   ....[5]....
        /*006c*/ 	.word	0x00001e70


	//   ....[6]....
        /*0070*/ 	.word	0x00001ea0


	//   ....[7]....
        /*0074*/ 	.word	0x00001eb0


	//   ....[8]....
        /*0078*/ 	.word	0x00001ee0


	//   ....[9]....
        /*007c*/ 	.word	0x00001ef0


	//----- nvinfo : EIATTR_VRC_CTA_INIT_COUNT
	.align		4
.L_1243:
        /*0080*/ 	.byte	0x02, 0x4a
	.zero		1
	.zero		1


	//----- nvinfo : EIATTR_EXIT_INSTR_OFFSETS
	.align		4
        /*0084*/ 	.byte	0x04, 0x1c
        /*0086*/ 	.short	(.L_1245 - .L_1244)


	//   ....[0]....
.L_1244:
        /*0088*/ 	.word	0x00005d60


	//   ....[1]....
        /*008c*/ 	.word	0x00005e00


	//----- nvinfo : EIATTR_MAX_THREADS
	.align		4
.L_1245:
        /*0090*/ 	.byte	0x04, 0x05
        /*0092*/ 	.short	(.L_1247 - .L_1246)
.L_1246:
        /*0094*/ 	.word	0x00000080
        /*0098*/ 	.word	0x00000001
        /*009c*/ 	.word	0x00000001


	//----- nvinfo : EIATTR_CRS_STACK_SIZE
	.align		4
.L_1247:
        /*00a0*/ 	.byte	0x04, 0x1e
        /*00a2*/ 	.short	(.L_1249 - .L_1248)
.L_1248:
        /*00a4*/ 	.word	0x00000000


	//----- nvinfo : EIATTR_CBANK_PARAM_SIZE
	.align		4
.L_1249:
        /*00a8*/ 	.byte	0x03, 0x19
        /*00aa*/ 	.short	0x0128


	//----- nvinfo : EIATTR_PARAM_CBANK
	.align		4
        /*00ac*/ 	.byte	0x04, 0x0a
        /*00ae*/ 	.short	(.L_1251 - .L_1250)
	.align		4
.L_1250:
        /*00b0*/ 	.word	index@(.nv.constant0._ZN10layer_norm13ln_bwd_kernelINS_13Kernel_traitsI13__nv_bfloat16S2_S2_S2_fjLj3072ELj1ELj1ELj4ELj16ENS_18Kernel_traits_baseILj3072ES2_S2_S2_S2_fjLj128EEEEELb0ELb0ELb1ELb0EEEvNS_9BwdParamsE)
        /*00b4*/ 	.short	0x0380
        /*00b6*/ 	.short	0x0128


	//----- nvinfo : EIATTR_SW_WAR
	.align		4
.L_1251:
        /*00b8*/ 	.byte	0x04, 0x36
        /*00ba*/ 	.short	(.L_1253 - .L_1252)
.L_1252:
        /*00bc*/ 	.word	0x00000008
.L_1253:


//--------------------- .nv.info._ZN10layer_norm13ln_bwd_kernelINS_13Kernel_traitsI13__nv_bfloat16S2_S2_S2_fjLj3072ELj1ELj1ELj4ELj16ENS_18Kernel_traits_baseILj3072ES2_S2_S2_S2_fjLj128EEEEELb0ELb0ELb1ELb1EEEvNS_9BwdParamsE --------------------------
	.section	.nv.info._ZN10layer_norm13ln_bwd_kernelINS_13Kernel_traitsI13__nv_bfloat16S2_S2_S2_fjLj3072ELj1ELj1ELj4ELj16ENS_18Kernel_traits_baseILj3072ES2_S2_S2_S2_fjLj128EEEEELb0ELb0ELb1ELb1EEEvNS_9BwdParamsE,"",@"SHT_CUDA_INFO"
	.sectionflags	@""
	.align	4


	//----- nvinfo : EIATTR_CUDA_API_VERSION
	.align		4
        /*0000*/ 	.byte	0x04, 0x37
        /*0002*/ 	.short	(.L_1255 - .L_1254)
.L_1254:
        /*0004*/ 	.word	0x00000082


	//----- nvinfo : EIATTR_KPARAM_INFO
	.align		4
.L_1255:
        /*0008*/ 	.byte	0x04, 0x17
        /*000a*/ 	.short	(.L_1257 - .L_1256)
.L_1256:
        /*000c*/ 	.word	0x00000000
        /*0010*/ 	.short	0x0000
        /*0012*/ 	.short	0x0000
        /*0014*/ 	.byte	0x00, 0xf0, 0xa1, 0x04


	//----- nvinfo : EIATTR_SPARSE_MMA_MASK
	.align		4
.L_1257:
        /*0018*/ 	.byte	0x03, 0x50
        /*001a*/ 	.short	0x0000


	//----- nvinfo : EIATTR_MAXREG_COUNT
	.align		4
        /*001c*/ 	.byte	0x03, 0x1b
        /*001e*/ 	.short	0x00ff


	//----- nvinfo : EIATTR_NUM_BARRIERS
	.align		4
        /*0020*/ 	.byte	0x02, 0x4c
        /*0022*/ 	.byte	0x01
	.zero		1


	//----- nvinfo : EIATTR_MERCURY_ISA_VERSION
	.align		4
        /*0024*/ 	.byte	0x03, 0x5f
        /*0026*/ 	.short	0x0101


	//----- nvinfo : EIATTR_COOP_GROUP_MASK_REGIDS
	.align		4
        /*0028*/ 	.byte	0x04, 0x29
        /*002a*/ 	.short	(.L_1259 - .L_1258)


	//   ....[0]....
.L_1258:
        /*002c*/ 	.word	0xffffffff


	//   ....[1]....
        /*0030*/ 	.word	0xffffffff


	//   ....[2]....
        /*0034*/ 	.word	0xffffffff


	//   ....[3]....
        /*0038*/ 	.word	0xffffffff


	//   ....[4]....
        /*003c*/ 	.word	0xffffffff


	//   ....[5]....
        /*0040*/ 	.word	0xffffffff


	//   ....[6]....
        /*0044*/ 	.word	0xffffffff


	//   ....[7]....
        /*0048*/ 	.word	0xffffffff


	//   ....[8]....
        /*004c*/ 	.word	0xffffffff


	//   ....[9]....
        /*0050*/ 	.word	0xffffffff


	//----- nvinfo : EIATTR_COOP_GROUP_INSTR_OFFSETS
	.align		4
.L_1259:
        /*0054*/ 	.byte	0x04, 0x28
        /*0056*/ 	.short	(.L_1261 - .L_1260)


	//   ....[0]....
.L_1260:
        /*0058*/ 	.word	0x000018c0


	//   ....[1]....
        /*005c*/ 	.word	0x000018e0


	//   ....[2]....
        /*0060*/ 	.word	0x00001910


	//   ....[3]....
        /*0064*/ 	.word	0x00001920


	//   ....[4]....
        /*0068*/ 	.word	0x00001950


	//   ....[5]....
        /*006c*/ 	.word	0x00001960


	//   ....[6]....
        /*0070*/ 	.word	0x00001990


	//   ....[7]....
        /*0074*/ 	.word	0x000019a0


	//   ....[8]....
        /*0078*/ 	.word	0x000019e0


	//   ....[9]....
        /*007c*/ 	.word	0x000019f0


	//----- nvinfo : EIATTR_VRC_CTA_INIT_COUNT
	.align		4
.L_1261:
        /*0080*/ 	.byte	0x02, 0x4a
	.zero		1
	.zero		1


	//----- nvinfo : EIATTR_EXIT_INSTR_OFFSETS
	.align		4
        /*0084*/ 	.byte	0x04, 0x1c
        /*0086*/ 	.short	(.L_1263 - .L_1262)


	//   ....[0]....
.L_1262:
        /*0088*/ 	.word	0x000056e0


	//----- nvinfo : EIATTR_MAX_THREADS
	.align		4
.L_1263:
        /*008c*/ 	.byte	0x04, 0x05
        /*008e*/ 	.short	(.L_1265 - .L_1264)
.L_1264:
        /*0090*/ 	.word	0x00000080
        /*0094*/ 	.word	0x00000001
        /*0098*/ 	.word	0x00000001


	//----- nvinfo : EIATTR_CRS_STACK_SIZE
	.align		4
.L_1265:
        /*009c*/ 	.byte	0x04, 0x1e
        /*009e*/ 	.short	(.L_1267 - .L_1266)
.L_1266:
        /*00a0*/ 	.word	0x00000000


	//----- nvinfo : EIATTR_CBANK_PARAM_SIZE
	.align		4
.L_1267:
        /*00a4*/ 	.byte	0x03, 0x19
        /*00a6*/ 	.short	0x0128


	//----- nvinfo : EIATTR_PARAM_CBANK
	.align		4
        /*00a8*/ 	.byte	0x04, 0x0a
        /*00aa*/ 	.short	(.L_1269 - .L_1268)
	.align		4
.L_1268:
        /*00ac*/ 	.word	index@(.nv.constant0._ZN10layer_norm13ln_bwd_kernelINS_13Kernel_traitsI13__nv_bfloat16S2_S2_S2_fjLj3072ELj1ELj1ELj4ELj16ENS_18Kernel_traits_baseILj3072ES2_S2_S2_S2_fjLj128EEEEELb0ELb0ELb1ELb1EEEvNS_9BwdParamsE)
        /*00b0*/ 	.short	0x0380
        /*00b2*/ 	.short	0x0128


	//----- nvinfo : EIATTR_SW_WAR
	.align		4
.L_1269:
        /*00b4*/ 	.byte	0x04, 0x36
        /*00b6*/ 	.short	(.L_1271 - .L_1270)
.L_1270:
        /*00b8*/ 	.word	0x00000008
.L_1271:


//--------------------- .nv.info._ZN10layer_norm13ln_bwd_kernelINS_13Kernel_traitsI13__nv_bfloat16S2_S2_S2_fjLj3072ELj1ELj1ELj4ELj16ENS_18Kernel_traits_baseILj3072ES2_S2_S2_S2_fjLj128EEEEELb0ELb1ELb0ELb0EEEvNS_9BwdParamsE --------------------------
	.section	.nv.info._ZN10layer_norm13ln_bwd_kernelINS_13Kernel_traitsI13__nv_bfloat16S2_S2_S2_fjLj3072ELj1ELj1ELj4ELj16ENS_18Kernel_traits_baseILj3072ES2_S2_S2_S2_fjLj128EEEEELb0ELb1ELb0ELb0EEEvNS_9BwdParamsE,"",@"SHT_CUDA_INFO"
	.sectionflags	@""
	.align	4


	//----- nvinfo : EIATTR_CUDA_API_VERSION
	.align		4
        /*0000*/ 	.byte	0x04, 0x37
        /*0002*/ 	.short	(.L_1273 - .L_1272)
.L_1272:
        /*0004*/ 	.word	0x00000082


	//----- nvinfo : EIATTR_KPARAM_INFO
	.align		4
.L_1273:
        /*0008*/ 	.byte	0x04, 0x17
        /*000a*/ 	.short	(.L_1275 - .L_1274)
.L_1274:
        /*000c*/ 	.word	0x00000000
        /*0010*/ 	.short	0x0000
        /*0012*/ 	.short	0x0000
        /*0014*/ 	.byte	0x00, 0xf0, 0xa1, 0x04


	//----- nvinfo : EIATTR_SPARSE_MMA_MASK
	.align		4
.L_1275:
        /*0018*/ 	.byte	0x03, 0x50
        /*001a*/ 	.short	0x0000


	//----- nvinfo : EIATTR_MAXREG_COUNT
	.align		4
        /*001c*/ 	.byte	0x03, 0x1b
        /*001e*/ 	.short	0x00ff


	//----- nvinfo : EIATTR_NUM_BARRIERS
	.align		4
        /*0020*/ 	.byte	0x02, 0x4c
        /*0022*/ 	.byte	0x01
	.zero		1


	//----- nvinfo : EIATTR_MERCURY_ISA_VERSION
	.align		4
        /*0024*/ 	.byte	0x03, 0x5f
        /*0026*/ 	.short	0x0101


	//----- nvinfo : EIATTR_COOP_GROUP_MASK_REGIDS
	.align		4
        /*0028*/ 	.byte	0x04, 0x29
        /*002a*/ 	.short	(.L_1277 - .L_1276)


	//   ....[0]....
.L_1276:
        /*002c*/ 	.word	0xffffffff


	//   ....[1]....
        /*0030*/ 	.word	0xffffffff


	//   ....[2]....
        /*0034*/ 	.word	0xffffffff


	//   ....[3]....
        /*0038*/ 	.word	0xffffffff


	//   ....[4]....
        /*003c*/ 	.word	0xffffffff


	//   ....[5]....
        /*0040*/ 	.word	0xffffffff


	//   ....[6]....
        /*0044*/ 	.word	0xffffffff


	//   ....[7]....
        /*0048*/ 	.word	0xffffffff


	//   ....[8]....
        /*004c*/ 	.word	0xffffffff


	//   ....[9]....
        /*0050*/ 	.word	0xffffffff


	//----- nvinfo : EIATTR_COOP_GROUP_INSTR_OFFSETS
	.align		4
.L_1277:
        /*0054*/ 	.byte	0x04, 0x28
        /*0056*/ 	.short	(.L_1279 - .L_1278)


	//   ....[0]....
.L_1278:
        /*0058*/ 	.word	0x00001db0


	//   ....[1]....
        /*005c*/ 	.word	0x00001de0


	//   ....[2]....
        /*0060*/ 	.word	0x00001e90


	//   ....[3]....
        /*0064*/ 	.word	0x00001ed0


	//   ....[4]....
        /*0068*/ 	.word	0x00001f10


	//   ....[5]....
        /*006c*/ 	.word	0x00001f20


	//   ....[6]....
        /*0070*/ 	.word	0x00001f50


	//   ....[7]....
        /*0074*/ 	.word	0x00001f80


	//   ....[8]....
        /*0078*/ 	.word	0x00001fb0


	//   ....[9]....
        /*007c*/ 	.word	0x00001fc0


	//----- nvinfo : EIATTR_VRC_CTA_INIT_COUNT
	.align		4
.L_1279:
        /*0080*/ 	.byte	0x02, 0x4a
	.zero		1
	.zero		1


	//----- nvinfo : EIATTR_EXIT_INSTR_OFFSETS
	.align		4
        /*0084*/ 	.byte	0x04, 0x1c
        /*0086*/ 	.short	(.L_1281 - .L_1280)


	//   ....[0]....
.L_1280:
        /*0088*/ 	.word	0x00006660


	//   ....[1]....
        /*008c*/ 	.word	0x00006730


	//----- nvinfo : EIATTR_MAX_THREADS
	.align		4
.L_1281:
        /*0090*/ 	.byte	0x04, 0x05
        /*0092*/ 	.short	(.L_1283 - .L_1282)
.L_1282:
        /*0094*/ 	.word	0x00000080
        /*0098*/ 	.word	0x00000001
        /*009c*/ 	.word	0x00000001


	//----- nvinfo : EIATTR_CRS_STACK_SIZE
	.align		4
.L_1283:
        /*00a0*/ 	.byte	0x04, 0x1e
        /*00a2*/ 	.short	(.L_1285 - .L_1284)
.L_1284:
        /*00a4*/ 	.word	0x00000000


	//----- nvinfo : EIATTR_CBANK_PARAM_SIZE
	.align		4
.L_1285:
        /*00a8*/ 	.byte	0x03, 0x19
        /*00aa*/ 	.short	0x0128


	//----- nvinfo : EIATTR_PARAM_CBANK
	.align		4
        /*00ac*/ 	.byte	0x04, 0x0a
        /*00ae*/ 	.short	(.L_1287 - .L_1286)
	.align		4
.L_1286:
        /*00b0*/ 	.word	index@(.nv.constant0._ZN10layer_norm13ln_bwd_kernelINS_13Kernel_traitsI13__nv_bfloat16S2_S2_S2_fjLj3072ELj1ELj1ELj4ELj16ENS_18Kernel_traits_baseILj3072ES2_S2_S2_S2_fjLj128EEEEELb0ELb1ELb0ELb0EEEvNS_9BwdParamsE)
        /*00b4*/ 	.short	0x0380
        /*00b6*/ 	.short	0x0128


	//----- nvinfo : EIATTR_SW_WAR
	.align		4
.L_1287:
        /*00b8*/ 	.byte	0x04, 0x36
        /*00ba*/ 	.short	(.L_1289 - .L_1288)
.L_1288:
        /*00bc*/ 	.word	0x00000008
.L_1289:


//--------------------- .nv.info._ZN10layer_norm13ln_bwd_kernelINS_13Kernel_traitsI13__nv_bfloat16S2_S2_S2_fjLj3072ELj1ELj1ELj4ELj16ENS_18Kernel_traits_baseILj3072ES2_S2_S2_S2_fjLj128EEEEELb0ELb1ELb0ELb1EEEvNS_9BwdParamsE --------------------------
	.section	.nv.info._ZN10layer_norm13ln_bwd_kernelINS_13Kernel_traitsI13__nv_bfloat16S2_S2_S2_fjLj3072ELj1ELj1ELj4ELj16ENS_18Kernel_traits_baseILj3072ES2_S2_S2_S2_fjLj128EEEEELb0ELb1ELb0ELb1EEEvNS_9BwdParamsE,"",@"SHT_CUDA_INFO"
	.sectionflags	@""
	.align	4


	//----- nvinfo : EIATTR_CUDA_API_VERSION
	.align		4
        /*0000*/ 	.byte	0x04, 0x37
        /*0002*/ 	.short	(.L_1291 - .L_1290)
.L_1290:
        /*0004*/ 	.word	0x00000082


	//----- nvinfo : EIATTR_KPARAM_INFO
	.align		4
.L_1291:
        /*0008*/ 	.byte	0x04, 0x17
        /*000a*/ 	.short	(.L_1293 - .L_1292)
.L_1292:
        /*000c*/ 	.word	0x00000000
        /*0010*/ 	.short	0x0000
        /*0012*/ 	.short	0x0000
        /*0014*/ 	.byte	0x00, 0xf0, 0xa1, 0x04


	//----- nvinfo : EIATTR_SPARSE_MMA_MASK
	.align		4
.L_1293:
        /*0018*/ 	.byte	0x03, 0x50
        /*001a*/ 	.short	0x0000


	//----- nvinfo : EIATTR_MAXREG_COUNT
	.align		4
        /*001c*/ 	.byte	0x03, 0x1b
        /*001e*/ 	.short	0x00ff


	//----- nvinfo : EIATTR_NUM_BARRIERS
	.align		4
        /*0020*/ 	.byte	0x02, 0x4c
        /*0022*/ 	.byte	0x01
	.zero		1


	//----- nvinfo : EIATTR_MERCURY_ISA_VERSION
	.align		4
        /*0024*/ 	.byte	0x03, 0x5f
        /*0026*/ 	.short	0x0101


	//----- nvinfo : EIATTR_COOP_GROUP_MASK_REGIDS
	.align		4
        /*0028*/ 	.byte	0x04, 0x29
        /*002a*/ 	.short	(.L_1295 - .L_1294)


	//   ....[0]....
.L_1294:
        /*002c*/ 	.word	0xffffffff


	//   ....[1]....
        /*0030*/ 	.word	0xffffffff


	//   ....[2]....
        /*0034*/ 	.word	0xffffffff


	//   ....[3]....
        /*0038*/ 	.word	0xffffffff


	//   ....[4]....
        /*003c*/ 	.word	0xffffffff


	//   ....[5]....
        /*0040*/ 	.word	0xffffffff


	//   ....[6]....
        /*0044*/ 	.word	0xffffffff


	//   ....[7]....
        /*0048*/ 	.word	0xffffffff


	//   ....[8]....
        /*004c*/ 	.word	0xffffffff


	//   ....[9]....
        /*0050*/ 	.word	0xffffffff


	//----- nvinfo : EIATTR_COOP_GROUP_INSTR_OFFSETS
	.align		4
.L_1295:
        /*0054*/ 	.byte	0x04, 0x28
        /*0056*/ 	.short	(.L_1297 - .L_1296)


	//   ....[0]....
.L_1296:
        /*0058*/ 	.word	0x00001820


	//   ....[1]....
        /*005c*/ 	.word	0x00001830


	//   ....[2]....
        /*0060*/ 	.word	0x00001860


	//   ....[3]....
        /*0064*/ 	.word	0x00001870


	//   ....[4]....
        /*0068*/ 	.word	0x000018a0


	//   ....[5]....
        /*006c*/ 	.word	0x000018b0


	//   ....[6]....
        /*0070*/ 	.word	0x000018e0


	//   ....[7]....
        /*0074*/ 	.word	0x000018f0


	//   ....[8]....
        /*0078*/ 	.word	0x00001960


	//   ....[9]....
        /*007c*/ 	.word	0x00001970


	//----- nvinfo : EIATTR_VRC_CTA_INIT_COUNT
	.align		4
.L_1297:
        /*0080*/ 	.byte	0x02, 0x4a
	.zero		1
	.zero		1


	//----- nvinfo : EIATTR_EXIT_INSTR_OFFSETS
	.align		4
        /*0084*/ 	.byte	0x04, 0x1c
        /*0086*/ 	.short	(.L_1299 - .L_1298)


	//   ....[0]....
.L_1298:
        /*0088*/ 	.word	0x00006660


	//----- nvinfo : EIATTR_MAX_THREADS
	.align		4
.L_1299:
        /*008c*/ 	.byte	0x04, 0x05
        /*008e*/ 	.short	(.L_1301 - .L_1300)
.L_1300:
        /*0090*/ 	.word	0x00000080
        /*0094*/ 	.word	0x00000001
        /*0098*/ 	.word	0x00000001


	//----- nvinfo : EIATTR_CBANK_PARAM_SIZE
	.align		4
.L_1301:
        /*009c*/ 	.byte	0x03, 0x19
        /*009e*/ 	.short	0x0128


	//----- nvinfo : EIATTR_PARAM_CBANK
	.align		4
        /*00a0*/ 	.byte	0x04, 0x0a
        /*00a2*/ 	.short	(.L_1303 - .L_1302)
	.align		4
.L_1302:
        /*00a4*/ 	.word	index@(.nv.constant0._ZN10layer_norm13ln_bwd_kernelINS_13Kernel_traitsI13__nv_bfloat16S2_S2_S2_fjLj3072ELj1ELj1ELj4ELj16ENS_18Kernel_traits_baseILj3072ES2_S2_S2_S2_fjLj128EEEEELb0ELb1ELb0ELb1EEEvNS_9BwdParamsE)
        /*00a8*/ 	.short	0x0380
        /*00aa*/ 	.short	0x0128


	//----- nvinfo : EIATTR_SW_WAR
	.align		4
.L_1303:
        /*00ac*/ 	.byte	0x04, 0x36
        /*00ae*/ 	.short	(.L_1305 - .L_1304)
.L_1304:
        /*00b0*/ 	.word	0x00000008
.L_1305:


//--------------------- .nv.info._ZN10layer_norm13ln_bwd_kernelINS_13Kernel_traitsI13__nv_bfloat16S2_S2_S2_fjLj3072ELj1ELj1ELj4ELj16ENS_18Kernel_traits_baseILj3072ES2_S2_S2_S2_fjLj128EEEEELb0ELb1ELb1ELb0EEEvNS_9BwdParamsE --------------------------
	.section	.nv.info._ZN10layer_norm13ln_bwd_kernelINS_13Kernel_traitsI13__nv_bfloat16S2_S2_S2_fjLj3072ELj1ELj1ELj4ELj16ENS_18Kernel_traits_baseILj3072ES2_S2_S2_S2_fjLj128EEEEELb0ELb1ELb1ELb0EEEvNS_9BwdParamsE,"",@"SHT_CUDA_INFO"
	.sectionflags	@""
	.align	4


	//----- nvinfo : EIATTR_CUDA_API_VERSION
	.align		4
        /*0000*/ 	.byte	0x04, 0x37
        /*0002*/ 	.short	(.L_1307 - .L_1306)
.L_1306:
        /*0004*/ 	.word	0x00000082


	//----- nvinfo : EIATTR_KPARAM_INFO
	.align		4
.L_1307:
        /*0008*/ 	.byte	0x04, 0x17
        /*000a*/ 	.short	(.L_1309 - .L_1308)
.L_1308:
        /*000c*/ 	.word	0x00000000
        /*0010*/ 	.short	0x0000
        /*0012*/ 	.short	0x0000
        /*0014*/ 	.byte	0x00, 0xf0, 0xa1, 0x04


	//----- nvinfo : EIATTR_SPARSE_MMA_MASK
	.align		4
.L_1309:
        /*0018*/ 	.byte	0x03, 0x50
        /*001a*/ 	.short	0x0000


	//----- nvinfo : EIATTR_MAXREG_COUNT
	.align		4
        /*001c*/ 	.byte	0x03, 0x1b
        /*001e*/ 	.short	0x00ff


	//----- nvinfo : EIATTR_NUM_BARRIERS
	.align		4
        /*0020*/ 	.byte	0x02, 0x4c
        /*0022*/ 	.byte	0x01
	.zero		1


	//----- nvinfo : EIATTR_MERCURY_ISA_VERSION
	.align		4
        /*0024*/ 	.byte	0x03, 0x5f
        /*0026*/ 	.short	0x0101


	//----- nvinfo : EIATTR_COOP_GROUP_MASK_REGIDS
	.align		4
        /*0028*/ 	.byte	0x04, 0x29
        /*002a*/ 	.short	(.L_1311 - .L_1310)


	//   ....[0]....
.L_1310:
        /*002c*/ 	.word	0xffffffff


	//   ....[1]....
        /*0030*/ 	.word	0xffffffff


	//   ....[2]....
        /*0034*/ 	.word	0xffffffff


	//   ....[3]....
        /*0038*/ 	.word	0xffffffff


	//   ....[4]....
        /*003c*/ 	.word	0xffffffff


	//   ....[5]....
        /*0040*/ 	.word	0xffffffff


	//   ....[6]....
        /*0044*/ 	.word	0xffffffff


	//   ....[7]....
        /*0048*/ 	.word	0xffffffff


	//   ....[8]....
        /*004c*/ 	.word	0xffffffff


	//   ....[9]....
        /*0050*/ 	.word	0xffffffff


	//----- nvinfo : EIATTR_COOP_GROUP_INSTR_OFFSETS
	.align		4
.L_1311:
        /*0054*/ 	.byte	0x04, 0x28
        /*0056*/ 	.short	(.L_1313 - .L_1312)


	//   ....[0]....
.L_1312:
        /*0058*/ 	.word	0x00001fe0


	//   ....[1]....
        /*005c*/ 	.word	0x00002000


	//   ....[2]....
        /*0060*/ 	.word	0x00002040


	//   ....[3]....
        /*0064*/ 	.word	0x00002050


	//   ....[4]....
        /*0068*/ 	.word	0x00002090


	//   ....[5]....
        /*006c*/ 	.word	0x000020a0


	//   ....[6]....
        /*0070*/ 	.word	0x000020d0


	//   ....[7]....
        /*0074*/ 	.word	0x000020e0


	//   ....[8]....
        /*0078*/ 	.word	0x00002110


	//   ....[9]....
        /*007c*/ 	.word	0x00002120


	//----- nvinfo : EIATTR_VRC_CTA_INIT_COUNT
	.align		4
.L_1313:
        /*0080*/ 	.byte	0x02, 0x4a
	.zero		1
	.zero		1


	//----- nvinfo : EIATTR_EXIT_INSTR_OFFSETS
	.align		4
        /*0084*/ 	.byte	0x04, 0x1c
        /*0086*/ 	.short	(.L_1315 - .L_1314)


	//   ....[0]....
.L_1314:
        /*0088*/ 	.word	0x00007d70


	//   ....[1]....
        /*008c*/ 	.word	0x00007e40


	//----- nvinfo : EIATTR_MAX_THREADS
	.align		4
.L_1315:
        /*0090*/ 	.byte	0x04, 0x05
        /*0092*/ 	.short	(.L_1317 - .L_1316)
.L_1316:
        /*0094*/ 	.word	0x00000080
        /*0098*/ 	.word	0x00000001
        /*009c*/ 	.word	0x00000001


	//----- nvinfo : EIATTR_CRS_STACK_SIZE
	.align		4
.L_1317:
        /*00a0*/ 	.byte	0x04, 0x1e
        /*00a2*/ 	.short	(.L_1319 - .L_1318)
.L_1318:
        /*00a4*/ 	.word	0x00000000


	//----- nvinfo : EIATTR_CBANK_PARAM_SIZE
	.align		4
.L_1319:
        /*00a8*/ 	.byte	0x03, 0x19
        /*00aa*/ 	.short	0x0128


	//----- nvinfo : EIATTR_PARAM_CBANK
	.align		4
        /*00ac*/ 	.byte	0x04, 0x0a
        /*00ae*/ 	.short	(.L_1321 - .L_1320)
	.align		4
.L_1320:
        /*00b0*/ 	.word	index@(.nv.constant0._ZN10layer_norm13ln_bwd_kernelINS_13Kernel_traitsI13__nv_bfloat16S2_S2_S2_fjLj3072ELj1ELj1ELj4ELj16ENS_18Kernel_traits_baseILj3072ES2_S2_S2_S2_fjLj128EEEEELb0ELb1ELb1ELb0EEEvNS_9BwdParamsE)
        /*00b4*/ 	.short	0x0380
        /*00b6*/ 	.short	0x0128


	//----- nvinfo : EIATTR_SW_WAR
	.align		4
.L_1321:
        /*00b8*/ 	.byte	0x04, 0x36
        /*00ba*/ 	.short	(.L_1323 - .L_1322)
.L_1322:
        /*00bc*/ 	.word	0x00000008
.L_1323:


//--------------------- .nv.info._ZN10layer_norm13ln_bwd_kernelINS_13Kernel_traitsI13__nv_bfloat16S2_S2_S2_fjLj3072ELj1ELj1ELj4ELj16ENS_18Kernel_traits_baseILj3072ES2_S2_S2_S2_fjLj128EEEEELb0ELb1ELb1ELb1EEEvNS_9BwdParamsE --------------------------
	.section	.nv.info._ZN10layer_norm13ln_bwd_kernelINS_13Kernel_traitsI13__nv_bfloat16S2_S2_S2_fjLj3072ELj1ELj1ELj4ELj16ENS_18Kernel_traits_baseILj3072ES2_S2_S2_S2_fjLj128EEEEELb0ELb1ELb1ELb1EEEvNS_9BwdParamsE,"",@"SHT_CUDA_INFO"
	.sectionflags	@""
	.align	4


	//----- nvinfo : EIATTR_CUDA_API_VERSION
	.align		4
        /*0000*/ 	.byte	0x04, 0x37
        /*0002*/ 	.short	(.L_1325 - .L_1324)
.L_1324:
        /*0004*/ 	.word	0x00000082


	//----- nvinfo : EIATTR_KPARAM_INFO
	.align		4
.L_1325:
        /*0008*/ 	.byte	0x04, 0x17
        /*000a*/ 	.short	(.L_1327 - .L_1326)
.L_1326:
        /*000c*/ 	.word	0x00000000
        /*0010*/ 	.short	0x0000
        /*0012*/ 	.short	0x0000
        /*0014*/ 	.byte	0x00, 0xf0, 0xa1, 0x04


	//----- nvinfo : EIATTR_SPARSE_MMA_MASK
	.align		4
.L_1327:
        /*0018*/ 	.byte	0x03, 0x50
        /*001a*/ 	.short	0x0000


	//----- nvinfo : EIATTR_MAXREG_COUNT
	.align		4
        /*001c*/ 	.byte	0x03, 0x1b
        /*001e*/ 	.short	0x00ff


	//----- nvinfo : EIATTR_NUM_BARRIERS
	.align		4
        /*0020*/ 	.byte	0x02, 0x4c
        /*0022*/ 	.byte	0x01
	.zero		1


	//----- nvinfo : EIATTR_MERCURY_ISA_VERSION
	.align		4
        /*0024*/ 	.byte	0x03, 0x5f
        /*0026*/ 	.short	0x0101


	//----- nvinfo : EIATTR_COOP_GROUP_MASK_REGIDS
	.align		4
        /*0028*/ 	.byte	0x04, 0x29
        /*002a*/ 	.short	(.L_1329 - .L_1328)


	//   ....[0]....
.L_1328:
        /*002c*/ 	.word	0xffffffff


	//   ....[1]....
        /*0030*/ 	.word	0xffffffff


	//   ....[2]....
        /*0034*/ 	.word	0xffffffff


	//   ....[3]....
        /*0038*/ 	.word	0xffffffff


	//   ....[4]....
        /*003c*/ 	.word	0xffffffff


	//   ....[5]....
        /*0040*/ 	.word	0xffffffff


	//   ....[6]....
        /*0044*/ 	.word	0xffffffff


	//   ....[7]....
        /*0048*/ 	.word	0xffffffff


	//   ....[8]....
        /*004c*/ 	.word	0xffffffff


	//   ....[9]....
        /*0050*/ 	.word	0xffffffff


	//----- nvinfo : EIATTR_COOP_GROUP_INSTR_OFFSETS
	.align		4
.L_1329:
        /*0054*/ 	.byte	0x04, 0x28
        /*0056*/ 	.short	(.L_1331 - .L_1330)


	//   ....[0]....
.L_1330:
        /*0058*/ 	.word	0x00001a90


	//   ....[1]....
        /*005c*/ 	.word	0x00001ad0


	//   ....[2]....
        /*0060*/ 	.word	0x00001b10


	//   ....[3]....
        /*0064*/ 	.word	0x00001b20


	//   ....[4]....
        /*0068*/ 	.word	0x00001b50


	//   ....[5]....
        /*006c*/ 	.word	0x00001b60


	//   ....[6]....
        /*0070*/ 	.word	0x00001bc0


	//   ....[7]....
        /*0074*/ 	.word	0x00001be0


	//   ....[8]....
        /*0078*/ 	.word	0x00001c60


	//   ....[9]....
        /*007c*/ 	.word	0x00001c70


	//----- nvinfo : EIATTR_VRC_CTA_INIT_COUNT
	.align		4
.L_1331:
        /*0080*/ 	.byte	0x02, 0x4a
	.zero		1
	.zero		1


	//----- nvinfo : EIATTR_EXIT_INSTR_OFFSETS
	.align		4
        /*0084*/ 	.byte	0x04, 0x1c
        /*0086*/ 	.short	(.L_1333 - .L_1332)


	//   ....[0]....
.L_1332:
        /*0088*/ 	.word	0x00007630


	//----- nvinfo : EIATTR_MAX_THREADS
	.align		4
.L_1333:
        /*008c*/ 	.byte	0x04, 0x05
        /*008e*/ 	.short	(.L_1335 - .L_1334)
.L_1334:
        /*0090*/ 	.word	0x00000080
        /*0094*/ 	.word	0x00000001
        /*0098*/ 	.word	0x00000001


	//----- nvinfo : EIATTR_CRS_STACK_SIZE
	.align		4
.L_1335:
        /*009c*/ 	.byte	0x04, 0x1e
        /*009e*/ 	.short	(.L_1337 - .L_1336)
.L_1336:
        /*00a0*/ 	.word	0x00000000


	//----- nvinfo : EIATTR_CBANK_PARAM_SIZE
	.align		4
.L_1337:
        /*00a4*/ 	.byte	0x03, 0x19
        /*00a6*/ 	.short	0x0128


	//----- nvinfo : EIATTR_PARAM_CBANK
	.align		4
        /*00a8*/ 	.byte	0x04, 0x0a
        /*00aa*/ 	.short	(.L_1339 - .L_1338)
	.align		4
.L_1338:
        /*00ac*/ 	.word	index@(.nv.constant0._ZN10layer_norm13ln_bwd_kernelINS_13Kernel_traitsI13__nv_bfloat16S2_S2_S2_fjLj3072ELj1ELj1ELj4ELj16ENS_18Kernel_traits_baseILj3072ES2_S2_S2_S2_fjLj128EEEEELb0ELb1ELb1ELb1EEEvNS_9BwdParamsE)
        /*00b0*/ 	.short	0x0380
        /*00b2*/ 	.short	0x0128


	//----- nvinfo : EIATTR_SW_WAR
	.align		4
.L_1339:
        /*00b4*/ 	.byte	0x04, 0x36
        /*00b6*/ 	.short	(.L_1341 - .L_1340)
.L_1340:
        /*00b8*/ 	.word	0x00000008
.L_1341:


//--------------------- .nv.info._ZN10layer_norm13ln_bwd_kernelINS_13Kernel_traitsI13__nv_bfloat16S2_S2_S2_fjLj3072ELj1ELj1ELj4ELj16ENS_18Kernel_traits_baseILj3072ES2_S2_S2_S2_fjLj128EEEEELb1ELb0ELb0ELb0EEEvNS_9BwdParamsE --------------------------
	.section	.nv.info._ZN10layer_norm13ln_bwd_kernelINS_13Kernel_traitsI13__nv_bfloat16S2_S2_S2_fjLj3072ELj1ELj1ELj4ELj16ENS_18Kernel_traits_baseILj3072ES2_S2_S2_S2_fjLj128EEEEELb1ELb0ELb0ELb0EEEvNS_9BwdParamsE,"",@"SHT_CUDA_INFO"
	.sectionflags	@""
	.align	4


	//----- nvinfo : EIATTR_CUDA_API_VERSION
	.align		4
        /*0000*/ 	.byte	0x04, 0x37
        /*0002*/ 	.short	(.L_1343 - .L_1342)
.L_1342:
        /*0004*/ 	.word	0x00000082


	//----- nvinfo : EIATTR_KPARAM_INFO
	.align		4
.L_1343:
        /*0008*/ 	.byte	0x04, 0x17
        /*000a*/ 	.short	(.L_1345 - .L_1344)
.L_1344:
        /*000c*/ 	.word	0x00000000
        /*0010*/ 	.short	0x0000
        /*0012*/ 	.short	0x0000
        /*0014*/ 	.byte	0x00, 0xf0, 0xa1, 0x04


	//----- nvinfo : EIATTR_SPARSE_MMA_MASK
	.align		4
.L_1345:
        /*0018*/ 	.byte	0x03, 0x50
        /*001a*/ 	.short	0x0000


	//----- nvinfo : EIATTR_MAXREG_COUNT
	.align		4
        /*001c*/ 	.byte	0x03, 0x1b
        /*001e*/ 	.short	0x00ff


	//----- nvinfo : EIATTR_NUM_BARRIERS
	.align		4
        /*0020*/ 	.byte	0x02, 0x4c
        /*0022*/ 	.byte	0x01
	.zero		1


	//----- nvinfo : EIATTR_MERCURY_ISA_VERSION
	.align		4
        /*0024*/ 	.byte	0x03, 0x5f
        /*0026*/ 	.short	0x0101


	//----- nvinfo : EIATTR_COOP_GROUP_MASK_REGIDS
	.align		4
        /*0028*/ 	.byte	0x04, 0x29
        /*002a*/ 	.short	(.L_1347 - .L_1346)


	//   ....[0]....
.L_1346:
        /*002c*/ 	.word	0xffffffff


	//   ....[1]....
        /*0030*/ 	.word	0xffffffff


	//   ....[2]....
        /*0034*/ 	.word	0xffffffff


	//   ....[3]....
        /*0038*/ 	.word	0xffffffff


	//   ....[4]....
        /*003c*/ 	.word	0xffffffff


	//   ....[5]....
        /*0040*/ 	.word	0xffffffff


	//   ....[6]....
        /*0044*/ 	.word	0xffffffff


	//   ....[7]....
        /*0048*/ 	.word	0xffffffff


	//   ....[8]....
        /*004c*/ 	.word	0xffffffff


	//   ....[9]....
        /*0050*/ 	.word	0xffffffff


	//----- nvinfo : EIATTR_COOP_GROUP_INSTR_OFFSETS
	.align		4
.L_1347:
        /*0054*/ 	.byte	0x04, 0x28
        /*0056*/ 	.short	(.L_1349 - .L_1348)


	//   ....[0]....
.L_1348:
        /*0058*/ 	.word	0x00001b60


	//   ....[1]....
        /*005c*/ 	.word	0x00001b90


	//   ....[2]....
        /*0060*/ 	.word	0x00001bc0


	//   ....[3]....
        /*0064*/ 	.word	0x00001bd0


	//   ....[4]....
        /*0068*/ 	.word	0x00001c00


	//   ....[5]....
        /*006c*/ 	.word	0x00001c10


	//   ....[6]....
        /*0070*/ 	.word	0x00001c40


	//   ....[7]....
        /*0074*/ 	.word	0x00001c50


	//   ....[8]....
        /*0078*/ 	.word	0x00001c80


	//   ....[9]....
        /*007c*/ 	.word	0x00001c90


	//----- nvinfo : EIATTR_VRC_CTA_INIT_COUNT
	.align		4
.L_1349:
        /*0080*/ 	.byte	0x02, 0x4a
	.zero		1
	.zero		1


	//----- nvinfo : EIATTR_EXIT_INSTR_OFFSETS
	.align		4
        /*0084*/ 	.byte	0x04, 0x1c
        /*0086*/ 	.short	(.L_1351 - .L_1350)


	//   ....[0]....
.L_1350:
        /*0088*/ 	.word	0x00005a10


	//   ....[1]....
        /*008c*/ 	.word	0x00005ab0


	//----- nvinfo : EIATTR_MAX_THREADS
	.align		4
.L_1351:
        /*0090*/ 	.byte	0x04, 0x05
        /*0092*/ 	.short	(.L_1353 - .L_1352)
.L_1352:
        /*0094*/ 	.word	0x00000080
        /*0098*/ 	.word	0x00000001
        /*009c*/ 	.word	0x00000001


	//----- nvinfo : EIATTR_CRS_STACK_SIZE
	.align		4
.L_1353:
        /*00a0*/ 	.byte	0x04, 0x1e
        /*00a2*/ 	.short	(.L_1355 - .L_1354)
.L_1354:
        /*00a4*/ 	.word	0x00000000


	//----- nvinfo : EIATTR_CBANK_PARAM_SIZE
	.align		4
.L_1355:
        /*00a8*/ 	.byte	0x03, 0x19
        /*00aa*/ 	.short	0x0128


	//----- nvinfo : EIATTR_PARAM_CBANK
	.align		4
        /*00ac*/ 	.byte	0x04, 0x0a
        /*00ae*/ 	.short	(.L_1357 - .L_1356)
	.align		4
.L_1356:
        /*00b0*/ 	.word	index@(.nv.constant0._ZN10layer_norm13ln_bwd_kernelINS_13Kernel_traitsI13__nv_bfloat16S2_S2_S2_fjLj3072ELj1ELj1ELj4ELj16ENS_18Kernel_traits_baseILj3072ES2_S2_S2_S2_fjLj128EEEEELb1ELb0ELb0ELb0EEEvNS_9BwdParamsE)
        /*00b4*/ 	.short	0x0380
        /*00b6*/ 	.short	0x0128


	//----- nvinfo : EIATTR_SW_WAR
	.align		4
.L_1357:
        /*00b8*/ 	.byte	0x04, 0x36
        /*00ba*/ 	.short	(.L_1359 - .L_1358)
.L_1358:
        /*00bc*/ 	.word	0x00000008
.L_1359:


//--------------------- .nv.info._ZN10layer_norm13ln_bwd_kernelINS_13Kernel_traitsI13__nv_bfloat16S2_S2_S2_fjLj3072ELj1ELj1ELj4ELj16ENS_18Kernel_traits_baseILj3072ES2_S2_S2_S2_fjLj128EEEEELb1ELb0ELb0ELb1EEEvNS_9BwdParamsE --------------------------
	.section	.nv.info._ZN10layer_norm13ln_bwd_kernelINS_13Kernel_traitsI13__nv_bfloat16S2_S2_S2_fjLj3072ELj1ELj1ELj4ELj16ENS_18Kernel_traits_baseILj3072ES2_S2_S2_S2_fjLj128EEEEELb1ELb0ELb0ELb1EEEvNS_9BwdParamsE,"",@"SHT_CUDA_INFO"
	.sectionflags	@""
	.align	4


	//----- nvinfo : EIATTR_CUDA_API_VERSION
	.align		4
        /*0000*/ 	.byte	0x04, 0x37
        /*0002*/ 	.short	(.L_1361 - .L_1360)
.L_1360:
        /*0004*/ 	.word	0x00000082


	//----- nvinfo : EIATTR_KPARAM_INFO
	.align		4
.L_1361:
        /*0008*/ 	.byte	0x04, 0x17
        /*000a*/ 	.short	(.L_1363 - .L_1362)
.L_1362:
        /*000c*/ 	.word	0x00000000
        /*0010*/ 	.short	0x0000
        /*0012*/ 	.short	0x0000
        /*0014*/ 	.byte	0x00, 0xf0, 0xa1, 0x04


	//----- nvinfo : EIATTR_SPARSE_MMA_MASK
	.align		4
.L_1363:
        /*0018*/ 	.byte	0x03, 0x50
        /*001a*/ 	.short	0x0000


	//----- nvinfo : EIATTR_MAXREG_COUNT
	.align		4
        /*001c*/ 	.byte	0x03, 0x1b
        /*001e*/ 	.short	0x00ff


	//----- nvinfo : EIATTR_NUM_BARRIERS
	.align		4
        /*0020*/ 	.byte	0x02, 0x4c
        /*0022*/ 	.byte	0x01
	.zero		1


	//----- nvinfo : EIATTR_MERCURY_ISA_VERSION
	.align		4
        /*0024*/ 	.byte	0x03, 0x5f
        /*0026*/ 	.short	0x0101


	//----- nvinfo : EIATTR_COOP_GROUP_MASK_REGIDS
	.align		4
        /*0028*/ 	.byte	0x04, 0x29
        /*002a*/ 	.short	(.L_1365 - .L_1364)


	//   ....[0]....
.L_1364:
        /*002c*/ 	.word	0xffffffff


	//   ....[1]....
        /*0030*/ 	.word	0xffffffff


	//   ....[2]....
        /*0034*/ 	.word	0xffffffff


	//   ....[3]....
        /*0038*/ 	.word	0xffffffff


	//   ....[4]....
        /*003c*/ 	.word	0xffffffff


	//   ....[5]....
        /*0040*/ 	.word	0xffffffff


	//   ....[6]....
        /*0044*/ 	.word	0xffffffff


	//   ....[7]....
        /*0048*/ 	.word	0xffffffff


	//   ....[8]....
        /*004c*/ 	.word	0xffffffff


	//   ....[9]....
        /*0050*/ 	.word	0xffffffff


	//----- nvinfo : EIATTR_COOP_GROUP_INSTR_OFFSETS
	.align		4
.L_1365:
        /*0054*/ 	.byte	0x04, 0x28
        /*0056*/ 	.short	(.L_1367 - .L_1366)


	//   ....[0]....
.L_1366:
        /*0058*/ 	.word	0x00001600


	//   ....[1]....
        /*005c*/ 	.word	0x000016c0


	//   ....[2]....
        /*0060*/ 	.word	0x000016e0


	//   ....[3]....
        /*0064*/ 	.word	0x00001710


	//   ....[4]....
        /*0068*/ 	.word	0x00001730


	//   ....[5]....
        /*006c*/ 	.word	0x00001760


	//   ....[6]....
        /*0070*/ 	.word	0x00001780


	//   ....[7]....
        /*0074*/ 	.word	0x000017b0


	//   ....[8]....
        /*0078*/ 	.word	0x000017f0


	//   ....[9]....
        /*007c*/ 	.word	0x00001800


	//----- nvinfo : EIATTR_VRC_CTA_INIT_COUNT
	.align		4
.L_1367:
        /*0080*/ 	.byte	0x02, 0x4a
	.zero		1
	.zero		1


	//----- nvinfo : EIATTR_EXIT_INSTR_OFFSETS
	.align		4
        /*0084*/ 	.byte	0x04, 0x1c
        /*0086*/ 	.short	(.L_1369 - .L_1368)


	//   ....[0]....
.L_1368:
        /*0088*/ 	.word	0x000057a0


	//----- nvinfo : EIATTR_MAX_THREADS
	.align		4
.L_1369:
        /*008c*/ 	.byte	0x04, 0x05
        /*008e*/ 	.short	(.L_1371 - .L_1370)
.L_1370:
        /*0090*/ 	.word	0x00000080
        /*0094*/ 	.word	0x00000001
        /*0098*/ 	.word	0x00000001


	//----- nvinfo : EIATTR_CBANK_PARAM_SIZE
	.align		4
.L_1371:
        /*009c*/ 	.byte	0x03, 0x19
        /*009e*/ 	.short	0x0128


	//----- nvinfo : EIATTR_PARAM_CBANK
	.align		4
        /*00a0*/ 	.byte	0x04, 0x0a
        /*00a2*/ 	.short	(.L_1373 - .L_1372)
	.align		4
.L_1372:
        /*00a4*/ 	.word	index@(.nv.constant0._ZN10layer_norm13ln_bwd_kernelINS_13Kernel_traitsI13__nv_bfloat16S2_S2_S2_fjLj3072ELj1ELj1ELj4ELj16ENS_18Kernel_traits_baseILj3072ES2_S2_S2_S2_fjLj128EEEEELb1ELb0ELb0ELb1EEEvNS_9BwdParamsE)
        /*00a8*/ 	.short	0x0380
        /*00aa*/ 	.short	0x0128


	//----- nvinfo : EIATTR_SW_WAR
	.align		4
.L_1373:
        /*00ac*/ 	.byte	0x04, 0x36
        /*00ae*/ 	.short	(.L_1375 - .L_1374)
.L_1374:
        /*00b0*/ 	.word	0x00000008
.L_1375:


//--------------------- .nv.info._ZN10layer_norm22ln_bwd_finalize_kernelINS_22Kernel_traits_finalizeILj3072E13__nv_bfloat16S2_S2_S2_fjLb0ELj1024ELj4ENS_18Kernel_traits_baseILj3072ES2_S2_S2_S2_fjLj1024EEEEELb0ELb0EEEvNS_9BwdParamsE --------------------------
	.section	.nv.info._ZN10layer_norm22ln_bwd_finalize_kernelINS_22Kernel_traits_finalizeILj3072E13__nv_bfloat16S2_S2_S2_fjLb0ELj1024ELj4ENS_18Kernel_traits_baseILj3072ES2_S2_S2_S2_fjLj1024EEEEELb0ELb0EEEvNS_9BwdParamsE,"",@"SHT_CUDA_INFO"
	.sectionflags	@""
	.align	4


	//----- nvinfo : EIATTR_CUDA_API_VERSION
	.align		4
        /*0000*/ 	.byte	0x04, 0x37
        /*0002*/ 	.short	(.L_1377 - .L_1376)
.L_1376:
        /*0004*/ 	.word	0x00000082


	//----- nvinfo : EIATTR_KPARAM_INFO
	.align		4
.L_1377:
        /*0008*/ 	.byte	0x04, 0x17
        /*000a*/ 	.short	(.L_1379 - .L_1378)
.L_1378:
        /*000c*/ 	.word	0x00000000
        /*0010*/ 	.short	0x0000
        /*0012*/ 	.short	0x0000
        /*0014*/ 	.byte	0x00, 0xf0, 0xa1, 0x04


	//----- nvinfo : EIATTR_SPARSE_MMA_MASK
	.align		4
.L_1379:
        /*0018*/ 	.byte	0x03, 0x50
        /*001a*/ 	.short	0x0000


	//----- nvinfo : EIATTR_MAXREG_COUNT
	.align		4
        /*001c*/ 	.byte	0x03, 0x1b
        /*001e*/ 	.short	0x0040


	//----- nvinfo : EIATTR_NUM_BARRIERS
	.align		4
        /*0020*/ 	.byte	0x02, 0x4c
        /*0022*/ 	.byte	0x01
	.zero		1


	//----- nvinfo : EIATTR_MERCURY_ISA_VERSION
	.align		4
        /*0024*/ 	.byte	0x03, 0x5f
        /*0026*/ 	.short	0x0101


	//----- nvinfo : EIATTR_COOP_GROUP_MASK_REGIDS
	.align		4
        /*0028*/ 	.byte	0x04, 0x29
        /*002a*/ 	.short	(.L_1381 - .L_1380)


	//   ....[0]....
.L_1380:
        /*002c*/ 	.word	0xffffffff


	//   ....[1]....
        /*0030*/ 	.word	0xffffffff


	//   ....[2]....
        /*0034*/ 	.word	0xffffffff


	//   ....[3]....
        /*0038*/ 	.word	0xffffffff


	//   ....[4]....
        /*003c*/ 	.word	0xffffffff


	//   ....[5]....
        /*0040*/ 	.word	0xffffffff


	//   ....[6]....
        /*0044*/ 	.word	0xffffffff


	//   ....[7]....
        /*0048*/ 	.word	0xffffffff


	//   ....[8]....
        /*004c*/ 	.word	0xffffffff


	//   ....[9]....
        /*0050*/ 	.word	0xffffffff


	//----- nvinfo : EIATTR_COOP_GROUP_INSTR_OFFSETS
	.align		4
.L_1381:
        /*0054*/ 	.byte	0x04, 0x28
        /*0056*/ 	.short	(.L_1383 - .L_1382)


	//   ....[0]....
.L_1382:
        /*0058*/ 	.word	0x00001540


	//   ....[1]....
        /*005c*/ 	.word	0x00001550


	//   ....[2]....
        /*0060*/ 	.word	0x00001580


	//   ....[3]....
        /*0064*/ 	.word	0x00001590


	//   ....[4]....
        /*0068*/ 	.word	0x000015c0


	//   ....[5]....
        /*006c*/ 	.word	0x000015d0


	//   ....[6]....
        /*0070*/ 	.word	0x00001610


	//   ....[7]....
        /*0074*/ 	.word	0x00001630


	//   ....[8]....
        /*0078*/ 	.word	0x00001680


	//   ....[9]....
        /*007c*/ 	.word	0x00001690


	//----- nvinfo : EIATTR_VRC_CTA_INIT_COUNT
	.align		4
.L_1383:
        /*0080*/ 	.byte	0x02, 0x4a
	.zero		1
	.zero		1


	//----- nvinfo : EIATTR_EXIT_INSTR_OFFSETS
	.align		4
        /*0084*/ 	.byte	0x04, 0x1c
        /*0086*/ 	.short	(.L_1385 - .L_1384)


	//   ....[0]....
.L_1384:
        /*0088*/ 	.word	0x00000060


	//   ....[1]....
        /*008c*/ 	.word	0x000016f0


	//   ....[2]....
        /*0090*/ 	.word	0x00001720


	//   ....[3]....
        /*0094*/ 	.word	0x000017e0


	//----- nvinfo : EIATTR_MAX_THREADS
	.align		4
.L_1385:
        /*0098*/ 	.byte	0x04, 0x05
        /*009a*/ 	.short	(.L_1387 - .L_1386)
.L_1386:
        /*009c*/ 	.word	0x00000400
        /*00a0*/ 	.word	0x00000001
        /*00a4*/ 	.word	0x00000001


	//----- nvinfo : EIATTR_CRS_STACK_SIZE
	.align		4
.L_1387:
        /*00a8*/ 	.byte	0x04, 0x1e
        /*00aa*/ 	.short	(.L_1389 - .L_1388)
.L_1388:
        /*00ac*/ 	.word	0x00000000


	//----- nvinfo : EIATTR_CBANK_PARAM_SIZE
	.align		4
.L_1389:
        /*00b0*/ 	.byte	0x03, 0x19
        /*00b2*/ 	.short	0x0128


	//----- nvinfo : EIATTR_PARAM_CBANK
	.align		4
        /*00b4*/ 	.byte	0x04, 0x0a
        /*00b6*/ 	.short	(.L_1391 - .L_1390)
	.align		4
.L_1390:
        /*00b8*/ 	.word	index@(.nv.constant0._ZN10layer_norm22ln_bwd_finalize_kernelINS_22Kernel_traits_finalizeILj3072E13__nv_bfloat16S2_S2_S2_fjLb0ELj1024ELj4ENS_18Kernel_traits_baseILj3072ES2_S2_S2_S2_fjLj1024EEEEELb0ELb0EEEvNS_9BwdParamsE)
        /*00bc*/ 	.short	0x0380
        /*00be*/ 	.short	0x0128


	//----- nvinfo : EIATTR_SW_WAR
	.align		4
.L_1391:
        /*00c0*/ 	.byte	0x04, 0x36
        /*00c2*/ 	.short	(.L_1393 - .L_1392)
.L_1392:
        /*00c4*/ 	.word	0x00000008
.L_1393:


//--------------------- .nv.info._ZN10layer_norm13ln_bwd_kernelINS_13Kernel_traitsI13__nv_bfloat16S2_S2_S2_fjLj3072ELj1ELj1ELj4ELj16ENS_18Kernel_traits_baseILj3072ES2_S2_S2_S2_fjLj128EEEEELb1ELb0ELb1ELb0EEEvNS_9BwdParamsE --------------------------
	.section	.nv.info._ZN10layer_norm13ln_bwd_kernelINS_13Kernel_traitsI13__nv_bfloat16S2_S2_S2_fjLj3072ELj1ELj1ELj4ELj16ENS_18Kernel_traits_baseILj3072ES2_S2_S2_S2_fjLj128EEEEELb1ELb0ELb1ELb0EEEvNS_9BwdParamsE,"",@"SHT_CUDA_INFO"
	.sectionflags	@""
	.align	4


	//----- nvinfo : EIATTR_CUDA_API_VERSION
	.align		4
        /*0000*/ 	.byte	0x04, 0x37
        /*0002*/ 	.short	(.L_1395 - .L_1394)
.L_1394:
        /*0004*/ 	.word	0x00000082


	//----- nvinfo : EIATTR_KPARAM_INFO
	.align		4
.L_1395:
        /*0008*/ 	.byte	0x04, 0x17
        /*000a*/ 	.short	(.L_1397 - .L_1396)
.L_1396:
        /*000c*/ 	.word	0x00000000
        /*0010*/ 	.short	0x0000
        /*0012*/ 	.short	0x0000
        /*0014*/ 	.byte	0x00, 0xf0, 0xa1, 0x04


	//----- nvinfo : EIATTR_SPARSE_MMA_MASK
	.align		4
.L_1397:
        /*0018*/ 	.byte	0x03, 0x50
        /*001a*/ 	.short	0x0000


	//----- nvinfo : EIATTR_MAXREG_COUNT
	.align		4
        /*001c*/ 	.byte	0x03, 0x1b
        /*001e*/ 	.short	0x00ff


	//----- nvinfo : EIATTR_NUM_BARRIERS
	.align		4
        /*0020*/ 	.byte	0x02, 0x4c
        /*0022*/ 	.byte	0x01
	.zero		1


	//----- nvinfo : EIATTR_MERCURY_ISA_VERSION
	.align		4
        /*0024*/ 	.byte	0x03, 0x5f
        /*0026*/ 	.short	0x0101


	//----- nvinfo : EIATTR_COOP_GROUP_MASK_REGIDS
	.align		4
        /*0028*/ 	.byte	0x04, 0x29
        /*002a*/ 	.short	(.L_1399 - .L_1398)


	//   ....[0]....
.L_1398:
        /*002c*/ 	.word	0xffffffff


	//   ....[1]....
        /*0030*/ 	.word	0xffffffff


	//   ....[2]....
        /*0034*/ 	.word	0xffffffff


	//   ....[3]....
        /*0038*/ 	.word	0xffffffff


	//   ....[4]....
        /*003c*/ 	.word	0xffffffff


	//   ....[5]....
        /*0040*/ 	.word	0xffffffff


	//   ....[6]....
        /*0044*/ 	.word	0xffffffff


	//   ....[7]....
        /*0048*/ 	.word	0xffffffff


	//   ....[8]....
        /*004c*/ 	.word	0xffffffff


	//   ....[9]....
        /*0050*/ 	.word	0xffffffff


	//----- nvinfo : EIATTR_COOP_GROUP_INSTR_OFFSETS
	.align		4
.L_1399:
        /*0054*/ 	.byte	0x04, 0x28
        /*0056*/ 	.short	(.L_1401 - .L_1400)


	//   ....[0]....
.L_1400:
        /*0058*/ 	.word	0x000020c0


	//   ....[1]....
        /*005c*/ 	.word	0x000020e0


	//   ....[2]....
        /*0060*/ 	.word	0x00002120


	//   ....[3]....
        /*0064*/ 	.word	0x00002130


	//   ....[4]....
        /*0068*/ 	.word	0x00002170


	//   ....[5]....
        /*006c*/ 	.word	0x00002180


	//   ....[6]....
        /*0070*/ 	.word	0x000021b0


	//   ....[7]....
        /*0074*/ 	.word	0x000021c0


	//   ....[8]....
        /*0078*/ 	.word	0x000021f0


	//   ....[9]....
        /*007c*/ 	.word	0x00002200


	//----- nvinfo : EIATTR_VRC_CTA_INIT_COUNT
	.align		4
.L_1401:
        /*0080*/ 	.byte	0x02, 0x4a
	.zero		1
	.zero		1


	//----- nvinfo : EIATTR_EXIT_INSTR_OFFSETS
	.align		4
        /*0084*/ 	.byte	0x04, 0x1c
        /*0086*/ 	.short	(.L_1403 - .L_1402)


	//   ....[0]....
.L_1402:
        /*0088*/ 	.word	0x00007260


	//   ....[1]....
        /*008c*/ 	.word	0x00007300


	//----- nvinfo : EIATTR_MAX_THREADS
	.align		4
.L_1403:
        /*0090*/ 	.byte	0x04, 0x05
        /*0092*/ 	.short	(.L_1405 - .L_1404)
.L_1404:
        /*0094*/ 	.word	0x00000080
        /*0098*/ 	.word	0x00000001
        /*009c*/ 	.word	0x00000001


	//----- nvinfo : EIATTR_CRS_STACK_SIZE
	.align		4
.L_1405:
        /*00a0*/ 	.byte	0x04, 0x1e
        /*00a2*/ 	.short	(.L_1407 - .L_1406)
.L_1406:
        /*00a4*/ 	.word	0x00000000


	//----- nvinfo : EIATTR_CBANK_PARAM_SIZE
	.align		4
.L_1407:
        /*00a8*/ 	.byte	0x03, 0x19
        /*00aa*/ 	.short	0x0128


	//----- nvinfo : EIATTR_PARAM_CBANK
	.align		4
        /*00ac*/ 	.byte	0x04, 0x0a
        /*00ae*/ 	.short	(.L_1409 - .L_1408)
	.align		4
.L_1408:
        /*00b0*/ 	.word	index@(.nv.constant0._ZN10layer_norm13ln_bwd_kernelINS_13Kernel_traitsI13__nv_bfloat16S2_S2_S2_fjLj3072ELj1ELj1ELj4ELj16ENS_18Kernel_traits_baseILj3072ES2_S2_S2_S2_fjLj128EEEEELb1ELb0ELb1ELb0EEEvNS_9BwdParamsE)
        /*00b4*/ 	.short	0x0380
        /*00b6*/ 	.short	0x0128


	//----- nvinfo : EIATTR_SW_WAR
	.align		4
.L_1409:
        /*00b8*/ 	.byte	0x04, 0x36
        /*00ba*/ 	.short	(.L_1411 - .L_1410)
.L_1410:
        /*00bc*/ 	.word	0x00000008
.L_1411:


//--------------------- .nv.info._ZN10layer_norm22ln_bwd_finalize_kernelINS_22Kernel_traits_finalizeILj3072E13__nv_bfloat16S2_S2_S2_fjLb0ELj1024ELj4ENS_18Kernel_traits_baseILj3072ES2_S2_S2_S2_fjLj1024EEEEELb0ELb1EEEvNS_9BwdParamsE --------------------------
	.section	.nv.info._ZN10layer_norm22ln_bwd_finalize_kernelINS_22Kernel_traits_finalizeILj3072E13__nv_bfloat16S2_S2_S2_fjLb0ELj1024ELj4ENS_18Kernel_traits_baseILj3072ES2_S2_S2_S2_fjLj1024EEEEELb0ELb1EEEvNS_9BwdParamsE,"",@"SHT_CUDA_INFO"
	.sectionflags	@""
	.align	4


	//----- nvinfo : EIATTR_CUDA_API_VERSION
	.align		4
        /*0000*/ 	.byte	0x04, 0x37
        /*0002*/ 	.short	(.L_1413 - .L_1412)
.L_1412:
        /*0004*/ 	.word	0x00000082


	//----- nvinfo : EIATTR_KPARAM_INFO
	.align		4
.L_1413:
        /*0008*/ 	.byte	0x04, 0x17
        /*000a*/ 	.short	(.L_1415 - .L_1414)
.L_1414:
        /*000c*/ 	.word	0x00000000
        /*0010*/ 	.short	0x0000
        /*0012*/ 	.short	0x0000
        /*0014*/ 	.byte	0x00, 0xf0, 0xa1, 0x04


	//----- nvinfo : EIATTR_SPARSE_MMA_MASK
	.align		4
.L_1415:
        /*0018*/ 	.byte	0x03, 0x50
        /*001a*/ 	.short	0x0000


	//----- nvinfo : EIATTR_MAXREG_COUNT
	.align		4
        /*001c*/ 	.byte	0x03, 0x1b
        /*001e*/ 	.short	0x0040


	//----- nvinfo : EIATTR_NUM_BARRIERS
	.align		4
        /*0020*/ 	.byte	0x02, 0x4c
        /*0022*/ 	.byte	0x01
	.zero		1


	//----- nvinfo : EIATTR_MERCURY_ISA_VERSION
	.align		4
        /*0024*/ 	.byte	0x03, 0x5f
        /*0026*/ 	.short	0x0101


	//----- nvinfo : EIATTR_COOP_GROUP_MASK_REGIDS
	.align		4
        /*0028*/ 	.byte	0x04, 0x29
        /*002a*/ 	.short	(.L_1417 - .L_1416)


	//   ....[0]....
.L_1416:
        /*002c*/ 	.word	0xffffffff


	//   ....[1]....
        /*0030*/ 	.word	0xffffffff


	//   ....[2]....
        /*0034*/ 	.word	0xffffffff


	//   ....[3]....
        /*0038*/ 	.word	0xffffffff


	//   ....[4]....
        /*003c*/ 	.word	0xffffffff


	//   ....[5]....
        /*0040*/ 	.word	0xffffffff


	//   ....[6]....
        /*0044*/ 	.word	0xffffffff


	//   ....[7]....
        /*0048*/ 	.word	0xffffffff


	//   ....[8]....
        /*004c*/ 	.word	0xffffffff


	//   ....[9]....
        /*0050*/ 	.word	0xffffffff


	//----- nvinfo : EIATTR_COOP_GROUP_INSTR_OFFSETS
	.align		4
.L_1417:
        /*0054*/ 	.byte	0x04, 0x28
        /*0056*/ 	.short	(.L_1419 - .L_1418)


	//   ....[0]....
.L_1418:
        /*0058*/ 	.word	0x00001560


	//   ....[1]....
        /*005c*/ 	.word	0x00001570


	//   ....[2]....
        /*0060*/ 	.word	0x000015a0


	//   ....[3]....
        /*0064*/ 	.word	0x000015b0


	//   ....[4]....
        /*0068*/ 	.word	0x000015e0


	//   ....[5]....
        /*006c*/ 	.word	0x000015f0


	//   ....[6]....
        /*0070*/ 	.word	0x00001620


	//   ....[7]....
        /*0074*/ 	.word	0x00001640


	//   ....[8]....
        /*0078*/ 	.word	0x00001670


	//   ....[9]....
        /*007c*/ 	.word	0x00001680


	//----- nvinfo : EIATTR_VRC_CTA_INIT_COUNT
	.align		4
.L_1419:
        /*0080*/ 	.byte	0x02, 0x4a
	.zero		1
	.zero		1


	//----- nvinfo : EIATTR_EXIT_INSTR_OFFSETS
	.align		4
        /*0084*/ 	.byte	0x04, 0x1c
        /*0086*/ 	.short	(.L_1421 - .L_1420)


	//   ....[0]....
.L_1420:
        /*0088*/ 	.word	0x00000060


	//   ....[1]....
        /*008c*/ 	.word	0x000016e0


	//   ....[2]....
        /*0090*/ 	.word	0x000017d0


	//----- nvinfo : EIATTR_MAX_THREADS
	.align		4
.L_1421:
        /*0094*/ 	.byte	0x04, 0x05
        /*0096*/ 	.short	(.L_1423 - .L_1422)
.L_1422:
        /*0098*/ 	.word	0x00000400
        /*009c*/ 	.word	0x00000001
        /*00a0*/ 	.word	0x00000001


	//----- nvinfo : EIATTR_CRS_STACK_SIZE
	.align		4
.L_1423:
        /*00a4*/ 	.byte	0x04, 0x1e
        /*00a6*/ 	.short	(.L_1425 - .L_1424)
.L_1424:
        /*00a8*/ 	.word	0x00000000


	//----- nvinfo : EIATTR_CBANK_PARAM_SIZE
	.align		4
.L_1425:
        /*00ac*/ 	.byte	0x03, 0x19
        /*00ae*/ 	.short	0x0128


	//----- nvinfo : EIATTR_PARAM_CBANK
	.align		4
        /*00b0*/ 	.byte	0x04, 0x0a
        /*00b2*/ 	.short	(.L_1427 - .L_1426)
	.align		4
.L_1426:
        /*00b4*/ 	.word	index@(.nv.constant0._ZN10layer_norm22ln_bwd_finalize_kernelINS_22Kernel_traits_finalizeILj3072E13__nv_bfloat16S2_S2_S2_fjLb0ELj1024ELj4ENS_18Kernel_traits_baseILj3072ES2_S2_S2_S2_fjLj1024EEEEELb0ELb1EEEvNS_9BwdParamsE)
        /*00b8*/ 	.short	0x0380
        /*00ba*/ 	.short	0x0128


	//----- nvinfo : EIATTR_SW_WAR
	.align		4
.L_1427:
        /*00bc*/ 	.byte	0x04, 0x36
        /*00be*/ 	.short	(.L_1429 - .L_1428)
.L_1428:
        /*00c0*/ 	.word	0x00000008
.L_1429:


//--------------------- .nv.info._ZN10layer_norm13ln_bwd_kernelINS_13Kernel_traitsI13__nv_bfloat16S2_S2_S2_fjLj3072ELj1ELj1ELj4ELj16ENS_18Kernel_traits_baseILj3072ES2_S2_S2_S2_fjLj128EEEEELb1ELb0ELb1ELb1EEEvNS_9BwdParamsE --------------------------
	.section	.nv.info._ZN10layer_norm13ln_bwd_kernelINS_13Kernel_traitsI13__nv_bfloat16S2_S2_S2_fjLj3072ELj1ELj1ELj4ELj16ENS_18Kernel_traits_baseILj3072ES2_S2_S2_S2_fjLj128EEEEELb1ELb0ELb1ELb1EEEvNS_9BwdParamsE,"",@"SHT_CUDA_INFO"
	.sectionflags	@""
	.align	4


	//----- nvinfo : EIATTR_CUDA_API_VERSION
	.align		4
        /*0000*/ 	.byte	0x04, 0x37
        /*0002*/ 	.short	(.L_1431 - .L_1430)
.L_1430:
        /*0004*/ 	.word	0x00000082


	//----- nvinfo : EIATTR_KPARAM_INFO
	.align		4
.L_1431:
        /*0008*/ 	.byte	0x04, 0x17
        /*000a*/ 	.short	(.L_1433 - .L_1432)
.L_1432:
        /*000c*/ 	.word	0x00000000
        /*0010*/ 	.short	0x0000
        /*0012*/ 	.short	0x0000
        /*0014*/ 	.byte	0x00, 0xf0, 0xa1, 0x04


	//----- nvinfo : EIATTR_SPARSE_MMA_MASK
	.align		4
.L_1433:
        /*0018*/ 	.byte	0x03, 0x50
        /*001a*/ 	.short	0x0000


	//----- nvinfo : EIATTR_MAXREG_COUNT
	.align		4
        /*001c*/ 	.byte	0x03, 0x1b
        /*001e*/ 	.short	0x00ff


	//----- nvinfo : EIATTR_NUM_BARRIERS
	.align		4
        /*0020*/ 	.byte	0x02, 0x4c
        /*0022*/ 	.byte	0x01
	.zero		1


	//----- nvinfo : EIATTR_MERCURY_ISA_VERSION
	.align		4
        /*0024*/ 	.byte	0x03, 0x5f
        /*0026*/ 	.short	0x0101


	//----- nvinfo : EIATTR_COOP_GROUP_MASK_REGIDS
	.align		4
        /*0028*/ 	.byte	0x04, 0x29
        /*002a*/ 	.short	(.L_1435 - .L_1434)


	//   ....[0]....
.L_1434:
        /*002c*/ 	.word	0xffffffff


	//   ....[1]....
        /*0030*/ 	.word	0xffffffff


	//   ....[2]....
        /*0034*/ 	.word	0xffffffff


	//   ....[3]....
        /*0038*/ 	.word	0xffffffff


	//   ....[4]....
        /*003c*/ 	.word	0xffffffff


	//   ....[5]....
        /*0040*/ 	.word	0xffffffff


	//   ....[6]....
        /*0044*/ 	.word	0xffffffff


	//   ....[7]....
        /*0048*/ 	.word	0xffffffff


	//   ....[8]....
        /*004c*/ 	.word	0xffffffff


	//   ....[9]....
        /*0050*/ 	.word	0xffffffff


	//----- nvinfo : EIATTR_COOP_GROUP_INSTR_OFFSETS
	.align		4
.L_1435:
        /*0054*/ 	.byte	0x04, 0x28
        /*0056*/ 	.short	(.L_1437 - .L_1436)


	//   ....[0]....
.L_1436:
        /*0058*/ 	.word	0x00001bd0


	//   ....[1]....
        /*005c*/ 	.word	0x00001bf0


	//   ....[2]....
        /*0060*/ 	.word	0x00001c20


	//   ....[3]....
        /*0064*/ 	.word	0x00001c30


	//   ....[4]....
        /*0068*/ 	.word	0x00001c60


	//   ....[5]....
        /*006c*/ 	.word	0x00001c70


	//   ....[6]....
        /*0070*/ 	.word	0x00001cb0


	//   ....[7]....
        /*0074*/ 	.word	0x00001cc0


	//   ....[8]....
        /*0078*/ 	.word	0x00001cf0


	//   ....[9]....
        /*007c*/ 	.word	0x00001d10


	//----- nvinfo : EIATTR_VRC_CTA_INIT_COUNT
	.align		4
.L_1437:
        /*0080*/ 	.byte	0x02, 0x4a
	.zero		1
	.zero		1


	//----- nvinfo : EIATTR_EXIT_INSTR_OFFSETS
	.align		4
        /*0084*/ 	.byte	0x04, 0x1c
        /*0086*/ 	.short	(.L_1439 - .L_1438)


	//   ....[0]....
.L_1438:
        /*0088*/ 	.word	0x00006c40


	//----- nvinfo : EIATTR_MAX_THREADS
	.align		4
.L_1439:
        /*008c*/ 	.byte	0x04, 0x05
        /*008e*/ 	.short	(.L_1441 - .L_1440)
.L_1440:
        /*0090*/ 	.word	0x00000080
        /*0094*/ 	.word	0x00000001
        /*0098*/ 	.word	0x00000001


	//----- nvinfo : EIATTR_CRS_STACK_SIZE
	.align		4
.L_1441:
        /*009c*/ 	.byte	0x04, 0x1e
        /*009e*/ 	.short	(.L_1443 - .L_1442)
.L_1442:
        /*00a0*/ 	.word	0x00000000


	//----- nvinfo : EIATTR_CBANK_PARAM_SIZE
	.align		4
.L_1443:
        /*00a4*/ 	.byte	0x03, 0x19
        /*00a6*/ 	.short	0x0128


	//----- nvinfo : EIATTR_PARAM_CBANK
	.align		4
        /*00a8*/ 	.byte	0x04, 0x0a
        /*00aa*/ 	.short	(.L_1445 - .L_1444)
	.align		4
.L_1444:
        /*00ac*/ 	.word	index@(.nv.constant0._ZN10layer_norm13ln_bwd_kernelINS_13Kernel_traitsI13__nv_bfloat16S2_S2_S2_fjLj3072ELj1ELj1ELj4ELj16ENS_18Kernel_traits_baseILj3072ES2_S2_S2_S2_fjLj128EEEEELb1ELb0ELb1ELb1EEEvNS_9BwdParamsE)
        /*00b0*/ 	.short	0x0380
        /*00b2*/ 	.short	0x0128


	//----- nvinfo : EIATTR_SW_WAR
	.align		4
.L_1445:
        /*00b4*/ 	.byte	0x04, 0x36
        /*00b6*/ 	.short	(.L_1447 - .L_1446)
.L_1446:
        /*00b8*/ 	.word	0x00000008
.L_1447:


//--------------------- .nv.info._ZN10layer_norm13ln_bwd_kernelINS_13Kernel_traitsI13__nv_bfloat16S2_S2_S2_fjLj3072ELj1ELj1ELj4ELj16ENS_18Kernel_traits_baseILj3072ES2_S2_S2_S2_fjLj128EEEEELb1ELb1ELb0ELb0EEEvNS_9BwdParamsE --------------------------
	.section	.nv.info._ZN10layer_norm13ln_bwd_kernelINS_13Kernel_traitsI13__nv_bfloat16S2_S2_S2_fjLj3072ELj1ELj1ELj4ELj16ENS_18Kernel_traits_baseILj3072ES2_S2_S2_S2_fjLj128EEEEELb1ELb1ELb0ELb0EEEvNS_9BwdParamsE,"",@"SHT_CUDA_INFO"
	.sectionflags	@""
	.align	4


	//----- nvinfo : EIATTR_CUDA_API_VERSION
	.align		4
        /*0000*/ 	.byte	0x04, 0x37
        /*0002*/ 	.short	(.L_1449 - .L_1448)
.L_1448:
        /*0004*/ 	.word	0x00000082


	//----- nvinfo : EIATTR_KPARAM_INFO
	.align		4
.L_1449:
        /*0008*/ 	.byte	0x04, 0x17
        /*000a*/ 	.short	(.L_1451 - .L_1450)
.L_1450:
        /*000c*/ 	.word	0x00000000
        /*0010*/ 	.short	0x0000
        /*0012*/ 	.short	0x0000
        /*0014*/ 	.byte	0x00, 0xf0, 0xa1, 0x04


	//----- nvinfo : EIATTR_SPARSE_MMA_MASK
	.align		4
.L_1451:
        /*0018*/ 	.byte	0x03, 0x50
        /*001a*/ 	.short	0x0000


	//----- nvinfo : EIATTR_MAXREG_COUNT
	.align		4
        /*001c*/ 	.byte	0x03, 0x1b
        /*001e*/ 	.short	0x00ff


	//----- nvinfo : EIATTR_NUM_BARRIERS
	.align		4
        /*0020*/ 	.byte	0x02, 0x4c
        /*0022*/ 	.byte	0x01
	.zero		1


	//----- nvinfo : EIATTR_MERCURY_ISA_VERSION
	.align		4
        /*0024*/ 	.byte	0x03, 0x5f
        /*0026*/ 	.short	0x0101


	//----- nvinfo : EIATTR_COOP_GROUP_MASK_REGIDS
	.align		4
        /*0028*/ 	.byte	0x04, 0x29
        /*002a*/ 	.short	(.L_1453 - .L_1452)


	//   ....[0]....
.L_1452:
        /*002c*/ 	.word	0xffffffff


	//   ....[1]....
        /*0030*/ 	.word	0xffffffff


	//   ....[2]....
        /*0034*/ 	.word	0xffffffff


	//   ....[3]....
        /*0038*/ 	.word	0xffffffff


	//   ....[4]....
        /*003c*/ 	.word	0xffffffff


	//   ....[5]....
        /*0040*/ 	.word	0xffffffff


	//   ....[6]....
        /*0044*/ 	.word	0xffffffff


	//   ....[7]....
        /*0048*/ 	.word	0xffffffff


	//   ....[8]....
        /*004c*/ 	.word	0xffffffff


	//   ....[9]....
        /*0050*/ 	.word	0xffffffff


	//----- nvinfo : EIATTR_COOP_GROUP_INSTR_OFFSETS
	.align		4
.L_1453:
        /*0054*/ 	.byte	0x04, 0x28
        /*0056*/ 	.short	(.L_1455 - .L_1454)


	//   ....[0]....
.L_1454:
        /*0058*/ 	.word	0x00001e50


	//   ....[1]....
        /*005c*/ 	.word	0x00001e80


	//   ....[2]....
        /*0060*/ 	.word	0x00001f30


	//   ....[3]....
        /*0064*/ 	.word	0x00001f70


	//   ....[4]....
        /*0068*/ 	.word	0x00001fb0


	//   ....[5]....
        /*006c*/ 	.word	0x00001fc0


	//   ....[6]....
        /*0070*/ 	.word	0x00002010


	//   ....[7]....
        /*0074*/ 	.word	0x00002020


	//   ....[8]....
        /*0078*/ 	.word	0x00002050


	//   ....[9]....
        /*007c*/ 	.word	0x00002060


	//----- nvinfo : EIATTR_VRC_CTA_INIT_COUNT
	.align		4
.L_1455:
        /*0080*/ 	.byte	0x02, 0x4a
	.zero		1
	.zero		1


	//----- nvinfo : EIATTR_EXIT_INSTR_OFFSETS
	.align		4
        /*0084*/ 	.byte	0x04, 0x1c
        /*0086*/ 	.short	(.L_1457 - .L_1456)


	//   ....[0]....
.L_1456:
        /*0088*/ 	.word	0x000084f0


	//   ....[1]....
        /*008c*/ 	.word	0x000085c0


	//----- nvinfo : EIATTR_MAX_THREADS
	.align		4
.L_1457:
        /*0090*/ 	.byte	0x04, 0x05
        /*0092*/ 	.short	(.L_1459 - .L_1458)
.L_1458:
        /*0094*/ 	.word	0x00000080
        /*0098*/ 	.word	0x00000001
        /*009c*/ 	.word	0x00000001


	//----- nvinfo : EIATTR_CRS_STACK_SIZE
	.align		4
.L_1459:
        /*00a0*/ 	.byte	0x04, 0x1e
        /*00a2*/ 	.short	(.L_1461 - .L_1460)
.L_1460:
        /*00a4*/ 	.word	0x00000000


	//----- nvinfo : EIATTR_CBANK_PARAM_SIZE
	.align		4
.L_1461:
        /*00a8*/ 	.byte	0x03, 0x19
        /*00aa*/ 	.short	0x0128


	//----- nvinfo : EIATTR_PARAM_CBANK
	.align		4
        /*00ac*/ 	.byte	0x04, 0x0a
        /*00ae*/ 	.short	(.L_1463 - .L_1462)
	.align		4
.L_1462:
        /*00b0*/ 	.word	index@(.nv.constant0._ZN10layer_norm13ln_bwd_kernelINS_13Kernel_traitsI13__nv_bfloat16S2_S2_S2_fjLj3072ELj1ELj1ELj4ELj16ENS_18Kernel_traits_baseILj3072ES2_S2_S2_S2_fjLj128EEEEELb1ELb1ELb0ELb0EEEvNS_9BwdParamsE)
        /*00b4*/ 	.short	0x0380
        /*00b6*/ 	.short	0x0128


	//----- nvinfo : EIATTR_SW_WAR
	.align		4
.L_1463:
        /*00b8*/ 	.byte	0x04, 0x36
        /*00ba*/ 	.short	(.L_1465 - .L_1464)
.L_1464:
        /*00bc*/ 	.word	0x00000008
.L_1465:


//--------------------- .nv.info._ZN10layer_norm13ln_bwd_kernelINS_13Kernel_traitsI13__nv_bfloat16S2_S2_S2_fjLj3072ELj1ELj1ELj4ELj16ENS_18Kernel_traits_baseILj3072ES2_S2_S2_S2_fjLj128EEEEELb1ELb1ELb0ELb1EEEvNS_9BwdParamsE --------------------------
	.section	.nv.info._ZN10layer_norm13ln_bwd_kernelINS_13Kernel_traitsI13__nv_bfloat16S2_S2_S2_fjLj3072ELj1ELj1ELj4ELj16ENS_18Kernel_traits_baseILj3072ES2_S2_S2_S2_fjLj128EEEEELb1ELb1ELb0ELb1EEEvNS_9BwdParamsE,"",@"SHT_CUDA_INFO"
	.sectionflags	@""
	.align	4


	//----- nvinfo : EIATTR_CUDA_API_VERSION
	.align		4
        /*0000*/ 	.byte	0x04, 0x37
        /*0002*/ 	.short	(.L_1467 - .L_1466)
.L_1466:
        /*0004*/ 	.word	0x00000082


	//----- nvinfo : EIATTR_KPARAM_INFO
	.align		4
.L_1467:
        /*0008*/ 	.byte	0x04, 0x17
        /*000a*/ 	.short	(.L_1469 - .L_1468)
.L_1468:
        /*000c*/ 	.word	0x00000000
        /*0010*/ 	.short	0x0000
        /*0012*/ 	.short	0x0000
        /*0014*/ 	.byte	0x00, 0xf0, 0xa1, 0x04


	//----- nvinfo : EIATTR_SPARSE_MMA_MASK
	.align		4
.L_1469:
        /*0018*/ 	.byte	0x03, 0x50
        /*001a*/ 	.short	0x0000


	//----- nvinfo : EIATTR_MAXREG_COUNT
	.align		4
        /*001c*/ 	.byte	0x03, 0x1b
        /*001e*/ 	.short	0x00ff


	//----- nvinfo : EIATTR_NUM_BARRIERS
	.align		4
        /*0020*/ 	.byte	0x02, 0x4c
        /*0022*/ 	.byte	0x01
	.zero		1


	//----- nvinfo : EIATTR_MERCURY_ISA_VERSION
	.align		4
        /*0024*/ 	.byte	0x03, 0x5f
        /*0026*/ 	.short	0x0101


	//----- nvinfo : EIATTR_COOP_GROUP_MASK_REGIDS
	.align		4
        /*0028*/ 	.byte	0x04, 0x29
        /*002a*/ 	.short	(.L_1471 - .L_1470)


	//   ....[0]....
.L_1470:
        /*002c*/ 	.word	0xffffffff


	//   ....[1]....
        /*0030*/ 	.word	0xffffffff


	//   ....[2]....
        /*0034*/ 	.word	0xffffffff


	//   ....[3]....
        /*0038*/ 	.word	0xffffffff


	//   ....[4]....
        /*003c*/ 	.word	0xffffffff


	//   ....[5]....
        /*0040*/ 	.word	0xffffffff


	//   ....[6]....
        /*0044*/ 	.word	0xffffffff


	//   ....[7]....
        /*0048*/ 	.word	0xffffffff


	//   ....[8]....
        /*004c*/ 	.word	0xffffffff


	//   ....[9]....
        /*0050*/ 	.word	0xffffffff


	//----- nvinfo : EIATTR_COOP_GROUP_INSTR_OFFSETS
	.align		4
.L_1471:
        /*0054*/ 	.byte	0x04, 0x28
        /*0056*/ 	.short	(.L_1473 - .L_1472)


	//   ....[0]....
.L_1472:
        /*0058*/ 	.word	0x00001830


	//   ....[1]....
        /*005c*/ 	.word	0x00001840


	//   ....[2]....
        /*0060*/ 	.word	0x000018e0


	//   ....[3]....
        /*0064*/ 	.word	0x00001900


	//   ....[4]....
        /*0068*/ 	.word	0x00001930


	//   ....[5]....
        /*006c*/ 	.word	0x00001940


	//   ....[6]....
        /*0070*/ 	.word	0x00001970


	//   ....[7]....
        /*0074*/ 	.word	0x00001980


	//   ....[8]....
        /*0078*/ 	.word	0x000019d0


	//   ....[9]....
        /*007c*/ 	.word	0x000019e0


	//----- nvinfo : EIATTR_VRC_CTA_INIT_COUNT
	.align		4
.L_1473:
        /*0080*/ 	.byte	0x02, 0x4a
	.zero		1
	.zero		1


	//----- nvinfo : EIATTR_EXIT_INSTR_OFFSETS
	.align		4
        /*0084*/ 	.byte	0x04, 0x1c
        /*0086*/ 	.short	(.L_1475 - .L_1474)


	//   ....[0]....
.L_1474:
        /*0088*/ 	.word	0x00007d40


	//----- nvinfo : EIATTR_MAX_THREADS
	.align		4
.L_1475:
        /*008c*/ 	.byte	0x04, 0x05
        /*008e*/ 	.short	(.L_1477 - .L_1476)
.L_1476:
        /*0090*/ 	.word	0x00000080
        /*0094*/ 	.word	0x00000001
        /*0098*/ 	.word	0x00000001


	//----- nvinfo : EIATTR_CBANK_PARAM_SIZE
	.align		4
.L_1477:
        /*009c*/ 	.byte	0x03, 0x19
        /*009e*/ 	.short	0x0128


	//----- nvinfo : EIATTR_PARAM_CBANK
	.align		4
        /*00a0*/ 	.byte	0x04, 0x0a
        /*00a2*/ 	.short	(.L_1479 - .L_1478)
	.align		4
.L_1478:
        /*00a4*/ 	.word	index@(.nv.constant0._ZN10layer_norm13ln_bwd_kernelINS_13Kernel_traitsI13__nv_bfloat16S2_S2_S2_fjLj3072ELj1ELj1ELj4ELj16ENS_18Kernel_traits_baseILj3072ES2_S2_S2_S2_fjLj128EEEEELb1ELb1ELb0ELb1EEEvNS_9BwdParamsE)
        /*00a8*/ 	.short	0x0380
        /*00aa*/ 	.short	0x0128


	//----- nvinfo : EIATTR_SW_WAR
	.align		4
.L_1479:
        /*00ac*/ 	.byte	0x04, 0x36
        /*00ae*/ 	.short	(.L_1481 - .L_1480)
.L_1480:
        /*00b0*/ 	.word	0x00000008
.L_1481:


//--------------------- .nv.info._ZN10layer_norm22ln_bwd_finalize_kernelINS_22Kernel_traits_finalizeILj3072E13__nv_bfloat16S2_S2_S2_fjLb1ELj1024ELj4ENS_18Kernel_traits_baseILj3072ES2_S2_S2_S2_fjLj1024EEEEELb1ELb0EEEvNS_9BwdParamsE --------------------------
	.section	.nv.info._ZN10layer_norm22ln_bwd_finalize_kernelINS_22Kernel_traits_finalizeILj3072E13__nv_bfloat16S2_S2_S2_fjLb1ELj1024ELj4ENS_18Kernel_traits_baseILj3072ES2_S2_S2_S2_fjLj1024EEEEELb1ELb0EEEvNS_9BwdParamsE,"",@"SHT_CUDA_INFO"
	.sectionflags	@""
	.align	4


	//----- nvinfo : EIATTR_CUDA_API_VERSION
	.align		4
        /*0000*/ 	.byte	0x04, 0x37
        /*0002*/ 	.short	(.L_1483 - .L_1482)
.L_1482:
        /*0004*/ 	.word	0x00000082


	//----- nvinfo : EIATTR_KPARAM_INFO
	.align		4
.L_1483:
        /*0008*/ 	.byte	0x04, 0x17
        /*000a*/ 	.short	(.L_1485 - .L_1484)
.L_1484:
        /*000c*/ 	.word	0x00000000
        /*0010*/ 	.short	0x0000
        /*0012*/ 	.short	0x0000
        /*0014*/ 	.byte	0x00, 0xf0, 0xa1, 0x04


	//----- nvinfo : EIATTR_SPARSE_MMA_MASK
	.align		4
.L_1485:
        /*0018*/ 	.byte	0x03, 0x50
        /*001a*/ 	.short	0x0000


	//----- nvinfo : EIATTR_MAXREG_COUNT
	.align		4
        /*001c*/ 	.byte	0x03, 0x1b
        /*001e*/ 	.short	0x0040


	//----- nvinfo : EIATTR_NUM_BARRIERS
	.align		4
        /*0020*/ 	.byte	0x02, 0x4c
        /*0022*/ 	.byte	0x01
	.zero		1


	//----- nvinfo : EIATTR_MERCURY_ISA_VERSION
	.align		4
        /*0024*/ 	.byte	0x03, 0x5f
        /*0026*/ 	.short	0x0101


	//----- nvinfo : EIATTR_COOP_GROUP_MASK_REGIDS
	.align		4
        /*0028*/ 	.byte	0x04, 0x29
        /*002a*/ 	.short	(.L_1487 - .L_1486)


	//   ....[0]....
.L_1486:
        /*002c*/ 	.word	0xffffffff


	//   ....[1]....
        /*0030*/ 	.word	0xffffffff


	//   ....[2]....
        /*0034*/ 	.word	0xffffffff


	//   ....[3]....
        /*0038*/ 	.word	0xffffffff


	//   ....[4]....
        /*003c*/ 	.word	0xffffffff


	//   ....[5]....
        /*0040*/ 	.word	0xffffffff


	//   ....[6]....
        /*0044*/ 	.word	0xffffffff


	//   ....[7]....
        /*0048*/ 	.word	0xffffffff


	//   ....[8]....
        /*004c*/ 	.word	0xffffffff


	//   ....[9]....
        /*0050*/ 	.word	0xffffffff


	//   ....[10]....
        /*0054*/ 	.word	0xffffffff


	//   ....[11]....
        /*0058*/ 	.word	0xffffffff


	//   ....[12]....
        /*005c*/ 	.word	0xffffffff


	//   ....[13]....
        /*0060*/ 	.word	0xffffffff


	//   ....[14]....
        /*0064*/ 	.word	0xffffffff


	//----- nvinfo : EIATTR_COOP_GROUP_INSTR_OFFSETS
	.align		4
.L_1487:
        /*0068*/ 	.byte	0x04, 0x28
        /*006a*/ 	.short	(.L_1489 - .L_1488)


	//   ....[0]....
.L_1488:
        /*006c*/ 	.word	0x00001030


	//   ....[1]....
        /*0070*/ 	.word	0x00001040


	//   ....[2]....
        /*0074*/ 	.word	0x00001050


	//   ....[3]....
        /*0078*/ 	.word	0x00001080


	//   ....[4]....
        /*007c*/ 	.word	0x000010a0


	//   ....[5]....
        /*0080*/ 	.word	0x000010b0


	//   ....[6]....
        /*0084*/ 	.word	0x000010f0


	//   ....[7]....
        /*0088*/ 	.word	0x00001100


	//   ....[8]....
        /*008c*/ 	.word	0x00001110


	//   ....[9]....
        /*0090*/ 	.word	0x00001140


	//   ....[10]....
        /*0094*/ 	.word	0x00001170


	//   ....[11]....
        /*0098*/ 	.word	0x00001190


	//   ....[12]....
        /*009c*/ 	.word	0x000011c0


	//   ....[13]....
        /*00a0*/ 	.word	0x000011f0


	//   ....[14]....
        /*00a4*/ 	.word	0x00001220


	//----- nvinfo : EIATTR_VRC_CTA_INIT_COUNT
	.align		4
.L_1489:
        /*00a8*/ 	.byte	0x02, 0x4a
	.zero		1
	.zero		1


	//----- nvinfo : EIATTR_EXIT_INSTR_OFFSETS
	.align		4
        /*00ac*/ 	.byte	0x04, 0x1c
        /*00ae*/ 	.short	(.L_1491 - .L_1490)


	//   ....[0]....
.L_1490:
        /*00b0*/ 	.word	0x00000060


	//   ....[1]....
        /*00b4*/ 	.word	0x000012a0


	//   ....[2]....
        /*00b8*/ 	.word	0x000012d0


	//   ....[3]....
        /*00bc*/ 	.word	0x000013e0


	//----- nvinfo : EIATTR_MAX_THREADS
	.align		4
.L_1491:
        /*00c0*/ 	.byte	0x04, 0x05
        /*00c2*/ 	.short	(.L_1493 - .L_1492)
.L_1492:
        /*00c4*/ 	.word	0x00000400
        /*00c8*/ 	.word	0x00000001
        /*00cc*/ 	.word	0x00000001


	//----- nvinfo : EIATTR_CRS_STACK_SIZE
	.align		4
.L_1493:
        /*00d0*/ 	.byte	0x04, 0x1e
        /*00d2*/ 	.short	(.L_1495 - .L_1494)
.L_1494:
        /*00d4*/ 	.word	0x00000000


	//----- nvinfo : EIATTR_CBANK_PARAM_SIZE
	.align		4
.L_1495:
        /*00d8*/ 	.byte	0x03, 0x19
        /*00da*/ 	.short	0x0128


	//----- nvinfo : EIATTR_PARAM_CBANK
	.align		4
        /*00dc*/ 	.byte	0x04, 0x0a
        /*00de*/ 	.short	(.L_1497 - .L_1496)
	.align		4
.L_1496:
        /*00e0*/ 	.word	index@(.nv.constant0._ZN10layer_norm22ln_bwd_finalize_kernelINS_22Kernel_traits_finalizeILj3072E13__nv_bfloat16S2_S2_S2_fjLb1ELj1024ELj4ENS_18Kernel_traits_baseILj3072ES2_S2_S2_S2_fjLj1024EEEEELb1ELb0EEEvNS_9BwdParamsE)
        /*00e4*/ 	.short	0x0380
        /*00e6*/ 	.short	0x0128


	//----- nvinfo : EIATTR_SW_WAR
	.align		4
.L_1497:
        /*00e8*/ 	.byte	0x04, 0x36
        /*00ea*/ 	.short	(.L_1499 - .L_1498)
.L_1498:
        /*00ec*/ 	.word	0x00000008
.L_1499:


//--------------------- .nv.info._ZN10layer_norm13ln_bwd_kernelINS_13Kernel_traitsI13__nv_bfloat16S2_S2_S2_fjLj3072ELj1ELj1ELj4ELj16ENS_18Kernel_traits_baseILj3072ES2_S2_S2_S2_fjLj128EEEEELb1ELb1ELb1ELb0EEEvNS_9BwdParamsE --------------------------
	.section	.nv.info._ZN10layer_norm13ln_bwd_kernelINS_13Kernel_traitsI13__nv_bfloat16S2_S2_S2_fjLj3072ELj1ELj1ELj4ELj16ENS_18Kernel_traits_baseILj3072ES2_S2_S2_S2_fjLj128EEEEELb1ELb1ELb1ELb0EEEvNS_9BwdParamsE,"",@"SHT_CUDA_INFO"
	.sectionflags	@""
	.align	4


	//----- nvinfo : EIATTR_CUDA_API_VERSION
	.align		4
        /*0000*/ 	.byte	0x04, 0x37
        /*0002*/ 	.short	(.L_1501 - .L_1500)
.L_1500:
        /*0004*/ 	.word	0x00000082


	//----- nvinfo : EIATTR_KPARAM_INFO
	.align		4
.L_1501:
        /*0008*/ 	.byte	0x04, 0x17
        /*000a*/ 	.short	(.L_1503 - .L_1502)
.L_1502:
        /*000c*/ 	.word	0x00000000
        /*0010*/ 	.short	0x0000
        /*0012*/ 	.short	0x0000
        /*0014*/ 	.byte	0x00, 0xf0, 0xa1, 0x04


	//----- nvinfo : EIATTR_SPARSE_MMA_MASK
	.align		4
.L_1503:
        /*0018*/ 	.byte	0x03, 0x50
        /*001a*/ 	.short	0x0000


	//----- nvinfo : EIATTR_MAXREG_COUNT
	.align		4
        /*001c*/ 	.byte	0x03, 0x1b
        /*001e*/ 	.short	0x00ff


	//----- nvinfo : EIATTR_NUM_BARRIERS
	.align		4
        /*0020*/ 	.byte	0x02, 0x4c
        /*0022*/ 	.byte	0x01
	.zero		1


	//----- nvinfo : EIATTR_MERCURY_ISA_VERSION
	.align		4
        /*0024*/ 	.byte	0x03, 0x5f
        /*0026*/ 	.short	0x0101


	//----- nvinfo : EIATTR_COOP_GROUP_MASK_REGIDS
	.align		4
        /*0028*/ 	.byte	0x04, 0x29
        /*002a*/ 	.short	(.L_1505 - .L_1504)


	//   ....[0]....
.L_1504:
        /*002c*/ 	.word	0xffffffff


	//   ....[1]....
        /*0030*/ 	.word	0xffffffff


	//   ....[2]....
        /*0034*/ 	.word	0xffffffff


	//   ....[3]....
        /*0038*/ 	.word	0xffffffff


	//   ....[4]....
        /*003c*/ 	.word	0xffffffff


	//   ....[5]....
        /*0040*/ 	.word	0xffffffff


	//   ....[6]....
        /*0044*/ 	.word	0xffffffff


	//   ....[7]....
        /*0048*/ 	.word	0xffffffff


	//   ....[8]....
        /*004c*/ 	.word	0xffffffff


	//   ....[9]....
        /*0050*/ 	.word	0xffffffff


	//----- nvinfo : EIATTR_COOP_GROUP_INSTR_OFFSETS
	.align		4
.L_1505:
        /*0054*/ 	.byte	0x04, 0x28
        /*0056*/ 	.short	(.L_1507 - .L_1506)


	//   ....[0]....
.L_1506:
        /*0058*/ 	.word	0x000022d0


	//   ....[1]....
        /*005c*/ 	.word	0x000022f0


	//   ....[2]....
        /*0060*/ 	.word	0x00002330


	//   ....[3]....
        /*0064*/ 	.word	0x00002340


	//   ....[4]....
        /*0068*/ 	.word	0x00002380


	//   ....[5]....
        /*006c*/ 	.word	0x00002390


	//   ....[6]....
        /*0070*/ 	.word	0x000023c0


	//   ....[7]....
        /*0074*/ 	.word	0x000023d0


	//   ....[8]....
        /*0078*/ 	.word	0x00002400


	//   ....[9]....
        /*007c*/ 	.word	0x00002410


	//----- nvinfo : EIATTR_VRC_CTA_INIT_COUNT
	.align		4
.L_1507:
        /*0080*/ 	.byte	0x02, 0x4a
	.zero		1
	.zero		1


	//----- nvinfo : EIATTR_EXIT_INSTR_OFFSETS
	.align		4
        /*0084*/ 	.byte	0x04, 0x1c
        /*0086*/ 	.short	(.L_1509 - .L_1508)


	//   ....[0]....
.L_1508:
        /*0088*/ 	.word	0x00009f20


	//   ....[1]....
        /*008c*/ 	.word	0x00009ff0


	//----- nvinfo : EIATTR_MAX_THREADS
	.align		4
.L_1509:
        /*0090*/ 	.byte	0x04, 0x05
        /*0092*/ 	.short	(.L_1511 - .L_1510)
.L_1510:
        /*0094*/ 	.word	0x00000080
        /*0098*/ 	.word	0x00000001
        /*009c*/ 	.word	0x00000001


	//----- nvinfo : EIATTR_CRS_STACK_SIZE
	.align		4
.L_1511:
        /*00a0*/ 	.byte	0x04, 0x1e
        /*00a2*/ 	.short	(.L_1513 - .L_1512)
.L_1512:
        /*00a4*/ 	.word	0x00000000


	//----- nvinfo : EIATTR_CBANK_PARAM_SIZE
	.align		4
.L_1513:
        /*00a8*/ 	.byte	0x03, 0x19
        /*00aa*/ 	.short	0x0128


	//----- nvinfo : EIATTR_PARAM_CBANK
	.align		4
        /*00ac*/ 	.byte	0x04, 0x0a
        /*00ae*/ 	.short	(.L_1515 - .L_1514)
	.align		4
.L_1514:
        /*00b0*/ 	.word	index@(.nv.constant0._ZN10layer_norm13ln_bwd_kernelINS_13Kernel_traitsI13__nv_bfloat16S2_S2_S2_fjLj3072ELj1ELj1ELj4ELj16ENS_18Kernel_traits_baseILj3072ES2_S2_S2_S2_fjLj128EEEEELb1ELb1ELb1ELb0EEEvNS_9BwdParamsE)
        /*00b4*/ 	.short	0x0380
        /*00b6*/ 	.short	0x0128


	//----- nvinfo : EIATTR_SW_WAR
	.align		4
.L_1515:
        /*00b8*/ 	.byte	0x04, 0x36
        /*00ba*/ 	.short	(.L_1517 - .L_1516)
.L_1516:
        /*00bc*/ 	.word	0x00000008
.L_1517:


//--------------------- .nv.info._ZN10layer_norm22ln_bwd_finalize_kernelINS_22Kernel_traits_finalizeILj3072E13__nv_bfloat16S2_S2_S2_fjLb1ELj1024ELj4ENS_18Kernel_traits_baseILj3072ES2_S2_S2_S2_fjLj1024EEEEELb1ELb1EEEvNS_9BwdParamsE --------------------------
	.section	.nv.info._ZN10layer_norm22ln_bwd_finalize_kernelINS_22Kernel_traits_finalizeILj3072E13__nv_bfloat16S2_S2_S2_fjLb1ELj1024ELj4ENS_18Kernel_traits_baseILj3072ES2_S2_S2_S2_fjLj1024EEEEELb1ELb1EEEvNS_9BwdParamsE,"",@"SHT_CUDA_INFO"
	.sectionflags	@""
	.align	4


	//----- nvinfo : EIATTR_CUDA_API_VERSION
	.align		4
        /*0000*/ 	.byte	0x04, 0x37
        /*0002*/ 	.short	(.L_1519 - .L_1518)
.L_1518:
        /*0004*/ 	.word	0x00000082


	//----- nvinfo : EIATTR_KPARAM_INFO
	.align		4
.L_1519:
        /*0008*/ 	.byte	0x04, 0x17
        /*000a*/ 	.short	(.L_1521 - .L_1520)
.L_1520:
        /*000c*/ 	.word	0x00000000
        /*0010*/ 	.short	0x0000
        /*0012*/ 	.short	0x0000
        /*0014*/ 	.byte	0x00, 0xf0, 0xa1, 0x04


	//----- nvinfo : EIATTR_SPARSE_MMA_MASK
	.align		4
.L_1521:
        /*0018*/ 	.byte	0x03, 0x50
        /*001a*/ 	.short	0x0000


	//----- nvinfo : EIATTR_MAXREG_COUNT
	.align		4
        /*001c*/ 	.byte	0x03, 0x1b
        /*001e*/ 	.short	0x0040


	//----- nvinfo : EIATTR_NUM_BARRIERS
	.align		4
        /*0020*/ 	.byte	0x02, 0x4c
        /*0022*/ 	.byte	0x01
	.zero		1


	//----- nvinfo : EIATTR_MERCURY_ISA_VERSION
	.align		4
        /*0024*/ 	.byte	0x03, 0x5f
        /*0026*/ 	.short	0x0101


	//----- nvinfo : EIATTR_COOP_GROUP_MASK_REGIDS
	.align		4
        /*0028*/ 	.byte	0x04, 0x29
        /*002a*/ 	.short	(.L_1523 - .L_1522)


	//   ....[0]....
.L_1522:
        /*002c*/ 	.word	0xffffffff


	//   ....[1]....
        /*0030*/ 	.word	0xffffffff


	//   ....[2]....
        /*0034*/ 	.word	0xffffffff


	//   ....[3]....
        /*0038*/ 	.word	0xffffffff


	//   ....[4]....
        /*003c*/ 	.word	0xffffffff


	//   ....[5]....
        /*0040*/ 	.word	0xffffffff


	//   ....[6]....
        /*0044*/ 	.word	0xffffffff


	//   ....[7]....
        /*0048*/ 	.word	0xffffffff


	//   ....[8]....
        /*004c*/ 	.word	0xffffffff


	//   ....[9]....
        /*0050*/ 	.word	0xffffffff


	//   ....[10]....
        /*0054*/ 	.word	0xffffffff


	//   ....[11]....
        /*0058*/ 	.word	0xffffffff


	//   ....[12]....
        /*005c*/ 	.word	0xffffffff


	//   ....[13]....
        /*0060*/ 	.word	0xffffffff


	//   ....[14]....
        /*0064*/ 	.word	0xffffffff


	//----- nvinfo : EIATTR_COOP_GROUP_INSTR_OFFSETS
	.align		4
.L_1523:
        /*0068*/ 	.byte	0x04, 0x28
        /*006a*/ 	.short	(.L_1525 - .L_1524)


	//   ....[0]....
.L_1524:
        /*006c*/ 	.word	0x00001060


	//   ....[1]....
        /*0070*/ 	.word	0x00001070


	//   ....[2]....
        /*0074*/ 	.word	0x00001080


	//   ....[3]....
        /*0078*/ 	.word	0x000010b0


	//   ....[4]....
        /*007c*/ 	.word	0x000010d0


	//   ....[5]....
        /*0080*/ 	.word	0x000010e0


	//   ....[6]....
        /*0084*/ 	.word	0x00001120


	//   ....[7]....
        /*0088*/ 	.word	0x00001140


	//   ....[8]....
        /*008c*/ 	.word	0x00001150


	//   ....[9]....
        /*0090*/ 	.word	0x00001180


	//   ....[10]....
        /*0094*/ 	.word	0x000011a0


	//   ....[11]....
        /*0098*/ 	.word	0x000011b0


	//   ....[12]....
        /*009c*/ 	.word	0x000011f0


	//   ....[13]....
        /*00a0*/ 	.word	0x00001200


	//   ....[14]....
        /*00a4*/ 	.word	0x00001210


	//----- nvinfo : EIATTR_VRC_CTA_INIT_COUNT
	.align		4
.L_1525:
        /*00a8*/ 	.byte	0x02, 0x4a
	.zero		1
	.zero		1


	//----- nvinfo : EIATTR_EXIT_INSTR_OFFSETS
	.align		4
        /*00ac*/ 	.byte	0x04, 0x1c
        /*00ae*/ 	.short	(.L_1527 - .L_1526)


	//   ....[0]....
.L_1526:
        /*00b0*/ 	.word	0x00000060


	//   ....[1]....
        /*00b4*/ 	.word	0x00001290


	//   ....[2]....
        /*00b8*/ 	.word	0x000013d0


	//----- nvinfo : EIATTR_MAX_THREADS
	.align		4
.L_1527:
        /*00bc*/ 	.byte	0x04, 0x05
        /*00be*/ 	.short	(.L_1529 - .L_1528)
.L_1528:
        /*00c0*/ 	.word	0x00000400
        /*00c4*/ 	.word	0x00000001
        /*00c8*/ 	.word	0x00000001


	//----- nvinfo : EIATTR_CRS_STACK_SIZE
	.align		4
.L_1529:
        /*00cc*/ 	.byte	0x04, 0x1e
        /*00ce*/ 	.short	(.L_1531 - .L_1530)
.L_1530:
        /*00d0*/ 	.word	0x00000000


	//----- nvinfo : EIATTR_CBANK_PARAM_SIZE
	.align		4
.L_1531:
        /*00d4*/ 	.byte	0x03, 0x19
        /*00d6*/ 	.short	0x0128


	//----- nvinfo : EIATTR_PARAM_CBANK
	.align		4
        /*00d8*/ 	.byte	0x04, 0x0a
        /*00da*/ 	.short	(.L_1533 - .L_1532)
	.align		4
.L_1532:
        /*00dc*/ 	.word	index@(.nv.constant0._ZN10layer_norm22ln_bwd_finalize_kernelINS_22Kernel_traits_finalizeILj3072E13__nv_bfloat16S2_S2_S2_fjLb1ELj1024ELj4ENS_18Kernel_traits_baseILj3072ES2_S2_S2_S2_fjLj1024EEEEELb1ELb1EEEvNS_9BwdParamsE)
        /*00e0*/ 	.short	0x0380
        /*00e2*/ 	.short	0x0128


	//----- nvinfo : EIATTR_SW_WAR
	.align		4
.L_1533:
        /*00e4*/ 	.byte	0x04, 0x36
        /*00e6*/ 	.short	(.L_1535 - .L_1534)
.L_1534:
        /*00e8*/ 	.word	0x00000008
.L_1535:


//--------------------- .nv.info._ZN10layer_norm13ln_bwd_kernelINS_13Kernel_traitsI13__nv_bfloat16S2_S2_S2_fjLj3072ELj1ELj1ELj4ELj16ENS_18Kernel_traits_baseILj3072ES2_S2_S2_S2_fjLj128EEEEELb1ELb1ELb1ELb1EEEvNS_9BwdParamsE --------------------------
	.section	.nv.info._ZN10layer_norm13ln_bwd_kernelINS_13Kernel_traitsI13__nv_bfloat16S2_S2_S2_fjLj3072ELj1ELj1ELj4ELj16ENS_18Kernel_traits_baseILj3072ES2_S2_S2_S2_fjLj128EEEEELb1ELb1ELb1ELb1EEEvNS_9BwdParamsE,"",@"SHT_CUDA_INFO"
	.sectionflags	@""
	.align	4


	//----- nvinfo : EIATTR_CUDA_API_VERSION
	.align		4
        /*0000*/ 	.byte	0x04, 0x37
        /*0002*/ 	.short	(.L_1537 - .L_1536)
.L_1536:
        /*0004*/ 	.word	0x00000082


	//----- nvinfo : EIATTR_KPARAM_INFO
	.align		4
.L_1537:
        /*0008*/ 	.byte	0x04, 0x17
        /*000a*/ 	.short	(.L_1539 - .L_1538)
.L_1538:
        /*000c*/ 	.word	0x00000000
        /*0010*/ 	.short	0x0000
        /*0012*/ 	.short	0x0000
        /*0014*/ 	.byte	0x00, 0xf0, 0xa1, 0x04


	//----- nvinfo : EIATTR_SPARSE_MMA_MASK
	.align		4
.L_1539:
        /*0018*/ 	.byte	0x03, 0x50
        /*001a*/ 	.short	0x0000


	//----- nvinfo : EIATTR_MAXREG_COUNT
	.align		4
        /*001c*/ 	.byte	0x03, 0x1b
        /*001e*/ 	.short	0x00ff


	//----- nvinfo : EIATTR_NUM_BARRIERS
	.align		4
        /*0020*/ 	.byte	0x02, 0x4c
        /*0022*/ 	.byte	0x01
	.zero		1


	//----- nvinfo : EIATTR_MERCURY_ISA_VERSION
	.align		4
        /*0024*/ 	.byte	0x03, 0x5f
        /*0026*/ 	.short	0x0101


	//----- nvinfo : EIATTR_COOP_GROUP_MASK_REGIDS
	.align		4
        /*0028*/ 	.byte	0x04, 0x29
        /*002a*/ 	.short	(.L_1541 - .L_1540)


	//   ....[0]....
.L_1540:
        /*002c*/ 	.word	0xffffffff


	//   ....[1]....
        /*0030*/ 	.word	0xffffffff


	//   ....[2]....
        /*0034*/ 	.word	0xffffffff


	//   ....[3]....
        /*0038*/ 	.word	0xffffffff


	//   ....[4]....
        /*003c*/ 	.word	0xffffffff


	//   ....[5]....
        /*0040*/ 	.word	0xffffffff


	//   ....[6]....
        /*0044*/ 	.word	0xffffffff


	//   ....[7]....
        /*0048*/ 	.word	0xffffffff


	//   ....[8]....
        /*004c*/ 	.word	0xffffffff


	//   ....[9]....
        /*0050*/ 	.word	0xffffffff


	//----- nvinfo : EIATTR_COOP_GROUP_INSTR_OFFSETS
	.align		4
.L_1541:
        /*0054*/ 	.byte	0x04, 0x28
        /*0056*/ 	.short	(.L_1543 - .L_1542)


	//   ....[0]....
.L_1542:
        /*0058*/ 	.word	0x00001cb0


	//   ....[1]....
        /*005c*/ 	.word	0x00001cf0


	//   ....[2]....
        /*0060*/ 	.word	0x00001d50


	//   ....[3]....
        /*0064*/ 	.word	0x00001d60


	//   ....[4]....
        /*0068*/ 	.word	0x00001da0


	//   ....[5]....
        /*006c*/ 	.word	0x00001dc0


	//   ....[6]....
        /*0070*/ 	.word	0x00001df0


	//   ....[7]....
        /*0074*/ 	.word	0x00001e00


	//   ....[8]....
        /*0078*/ 	.word	0x00001e50


	//   ....[9]....
        /*007c*/ 	.word	0x00001e70


	//----- nvinfo : EIATTR_VRC_CTA_INIT_COUNT
	.align		4
.L_1543:
        /*0080*/ 	.byte	0x02, 0x4a
	.zero		1
	.zero		1


	//----- nvinfo : EIATTR_EXIT_INSTR_OFFSETS
	.align		4
        /*0084*/ 	.byte	0x04, 0x1c
        /*0086*/ 	.short	(.L_1545 - .L_1544)


	//   ....[0]....
.L_1544:
        /*0088*/ 	.word	0x000097a0


	//----- nvinfo : EIATTR_MAX_THREADS
	.align		4
.L_1545:
        /*008c*/ 	.byte	0x04, 0x05
        /*008e*/ 	.short	(.L_1547 - .L_1546)
.L_1546:
        /*0090*/ 	.word	0x00000080
        /*0094*/ 	.word	0x00000001
        /*0098*/ 	.word	0x00000001


	//----- nvinfo : EIATTR_CRS_STACK_SIZE
	.align		4
.L_1547:
        /*009c*/ 	.byte	0x04, 0x1e
        /*009e*/ 	.short	(.L_1549 - .L_1548)
.L_1548:
        /*00a0*/ 	.word	0x00000000


	//----- nvinfo : EIATTR_CBANK_PARAM_SIZE
	.align		4
.L_1549:
        /*00a4*/ 	.byte	0x03, 0x19
        /*00a6*/ 	.short	0x0128


	//----- nvinfo : EIATTR_PARAM_CBANK
	.align		4
        /*00a8*/ 	.byte	0x04, 0x0a
        /*00aa*/ 	.short	(.L_1551 - .L_1550)
	.align		4
.L_1550:
        /*00ac*/ 	.word	index@(.nv.constant0._ZN10layer_norm13ln_bwd_kernelINS_13Kernel_traitsI13__nv_bfloat16S2_S2_S2_fjLj3072ELj1ELj1ELj4ELj16ENS_18Kernel_traits_baseILj3072ES2_S2_S2_S2_fjLj128EEEEELb1ELb1ELb1ELb1EEEvNS_9BwdParamsE)
        /*00b0*/ 	.short	0x0380
        /*00b2*/ 	.short	0x0128


	//----- nvinfo : EIATTR_SW_WAR
	.align		4
.L_1551:
        /*00b4*/ 	.byte	0x04, 0x36
        /*00b6*/ 	.short	(.L_1553 - .L_1552)
.L_1552:
        /*00b8*/ 	.word	0x00000008
.L_1553:


//--------------------- .nv.info._ZN10layer_norm13ln_bwd_kernelINS_13Kernel_traitsI6__halfS2_S2_S2_fjLj3072ELj1ELj1ELj4ELj16ENS_18Kernel_traits_baseILj3072ES2_S2_S2_S2_fjLj128EEEEELb0ELb0ELb0ELb0EEEvNS_9BwdParamsE --------------------------
	.section	.nv.info._ZN10layer_norm13ln_bwd_kernelINS_13Kernel_traitsI6__halfS2_S2_S2_fjLj3072ELj1ELj1ELj4ELj16ENS_18Kernel_traits_baseILj3072ES2_S2_S2_S2_fjLj128EEEEELb0ELb0ELb0ELb0EEEvNS_9BwdParamsE,"",@"SHT_CUDA_INFO"
	.sectionflags	@""
	.align	4


	//----- nvinfo : EIATTR_CUDA_API_VERSION
	.align		4
        /*0000*/ 	.byte	0x04, 0x37
        /*0002*/ 	.short	(.L_1555 - .L_1554)
.L_1554:
        /*0004*/ 	.word	0x00000082


	//----- nvinfo : EIATTR_KPARAM_INFO
	.align		4
.L_1555:
        /*0008*/ 	.byte	0x04, 0x17
        /*000a*/ 	.short	(.L_1557 - .L_1556)
.L_1556:
        /*000c*/ 	.word	0x00000000
        /*0010*/ 	.short	0x0000
        /*0012*/ 	.short	0x0000
        /*0014*/ 	.byte	0x00, 0xf0, 0xa1, 0x04


	//----- nvinfo : EIATTR_SPARSE_MMA_MASK
	.align		4
.L_1557:
        /*0018*/ 	.byte	0x03, 0x50
        /*001a*/ 	.short	0x0000


	//----- nvinfo : EIATTR_MAXREG_COUNT
	.align		4
        /*001c*/ 	.byte	0x03, 0x1b
        /*001e*/ 	.short	0x00ff


	//----- nvinfo : EIATTR_NUM_BARRIERS
	.align		4
        /*0020*/ 	.byte	0x02, 0x4c
        /*0022*/ 	.byte	0x01
	.zero		1


	//----- nvinfo : EIATTR_MERCURY_ISA_VERSION
	.align		4
        /*0024*/ 	.byte	0x03, 0x5f
        /*0026*/ 	.short	0x0101


	//----- nvinfo : EIATTR_COOP_GROUP_MASK_REGIDS
	.align		4
        /*0028*/ 	.byte	0x04, 0x29
        /*002a*/ 	.short	(.L_1559 - .L_1558)


	//   ....[0]....
.L_1558:
        /*002c*/ 	.word	0xffffffff


	//   ....[1]....
        /*0030*/ 	.word	0xffffffff


	//   ....[2]....
        /*0034*/ 	.word	0xffffffff


	//   ....[3]....
        /*0038*/ 	.word	0xffffffff


	//   ....[4]....
        /*003c*/ 	.word	0xffffffff


	//   ....[5]....
        /*0040*/ 	.word	0xffffffff


	//   ....[6]....
        /*0044*/ 	.word	0xffffffff


	//   ....[7]....
        /*0048*/ 	.word	0xffffffff


	//   ....[8]....
        /*004c*/ 	.word	0xffffffff


	//   ....[9]....
        /*0050*/ 	.word	0xffffffff


	//----- nvinfo : EIATTR_COOP_GROUP_INSTR_OFFSETS
	.align		4
.L_1559:
        /*0054*/ 	.byte	0x04, 0x28
        /*0056*/ 	.short	(.L_1561 - .L_1560)


	//   ....[0]....
.L_1560:
        /*0058*/ 	.word	0x00001880


	//   ....[1]....
        /*005c*/ 	.word	0x000018b0


	//   ....[2]....
        /*0060*/ 	.word	0x000018e0


	//   ....[3]....
        /*0064*/ 	.word	0x000018f0


	//   ....[4]....
        /*0068*/ 	.word	0x00001920


	//   ....[5]....
        /*006c*/ 	.word	0x00001930


	//   ....[6]....
        /*0070*/ 	.word	0x00001960


	//   ....[7]....
        /*0074*/ 	.word	0x00001970


	//   ....[8]....
        /*0078*/ 	.word	0x000019a0


	//   ....[9]....
        /*007c*/ 	.word	0x000019b0


	//----- nvinfo : EIATTR_VRC_CTA_INIT_COUNT
	.align		4
.L_1561:
        /*0080*/ 	.byte	0x02, 0x4a
	.zero		1
	.zero		1


	//----- nvinfo : EIATTR_EXIT_INSTR_OFFSETS
	.align		4
        /*0084*/ 	.byte	0x04, 0x1c
        /*0086*/ 	.short	(.L_1563 - .L_1562)


	//   ....[0]....
.L_1562:
        /*0088*/ 	.word	0x000042f0


	//   ....[1]....
        /*008c*/ 	.word	0x00004390


	//----- nvinfo : EIATTR_MAX_THREADS
	.align		4
.L_1563:
        /*0090*/ 	.byte	0x04, 0x05
        /*0092*/ 	.short	(.L_1565 - .L_1564)
.L_1564:
        /*0094*/ 	.word	0x00000080
        /*0098*/ 	.word	0x00000001
        /*009c*/ 	.word	0x00000001


	//----- nvinfo : EIATTR_CRS_STACK_SIZE
	.align		4
.L_1565:
        /*00a0*/ 	.byte	0x04, 0x1e
        /*00a2*/ 	.short	(.L_1567 - .L_1566)
.L_1566:
        /*00a4*/ 	.word	0x00000000


	//----- nvinfo : EIATTR_CBANK_PARAM_SIZE
	.align		4
.L_1567:
        /*00a8*/ 	.byte	0x03, 0x19
        /*00aa*/ 	.short	0x0128


	//----- nvinfo : EIATTR_PARAM_CBANK
	.align		4
        /*00ac*/ 	.byte	0x04, 0x0a
        /*00ae*/ 	.short	(.L_1569 - .L_1568)
	.align		4
.L_1568:
        /*00b0*/ 	.word	index@(.nv.constant0._ZN10layer_norm13ln_bwd_kernelINS_13Kernel_traitsI6__halfS2_S2_S2_fjLj3072ELj1ELj1ELj4ELj16ENS_18Kernel_traits_baseILj3072ES2_S2_S2_S2_fjLj128EEEEELb0ELb0ELb0ELb0EEEvNS_9BwdParamsE)
        /*00b4*/ 	.short	0x0380
        /*00b6*/ 	.short	0x0128


	//----- nvinfo : EIATTR_SW_WAR
	.align		4
.L_1569:
        /*00b8*/ 	.byte	0x04, 0x36
        /*00ba*/ 	.short	(.L_1571 - .L_1570)
.L_1570:
        /*00bc*/ 	.word	0x00000008
.L_1571:


//--------------------- .nv.info._ZN10layer_norm13ln_bwd_kernelINS_13Kernel_traitsI6__halfS2_S2_S2_fjLj3072ELj1ELj1ELj4ELj16ENS_18Kernel_traits_baseILj3072ES2_S2_S2_S2_fjLj128EEEEELb0ELb0ELb0ELb1EEEvNS_9BwdParamsE --------------------------
	.section	.nv.info._ZN10layer_norm13ln_bwd_kernelINS_13Kernel_traitsI6__halfS2_S2_S2_fjLj3072ELj1ELj1ELj4ELj16ENS_18Kernel_traits_baseILj3072ES2_S2_S2_S2_fjLj128EEEEELb0ELb0ELb0ELb1EEEvNS_9BwdParamsE,"",@"SHT_CUDA_INFO"
	.sectionflags	@""
	.align	4


	//----- nvinfo : EIATTR_CUDA_API_VERSION
	.align		4
        /*0000*/ 	.byte	0x04, 0x37
        /*0002*/ 	.short	(.L_1573 - .L_1572)
.L_1572:
        /*0004*/ 	.word	0x00000082


	//----- nvinfo : EIATTR_KPARAM_INFO
	.align		4
.L_1573:
        /*0008*/ 	.byte	0x04, 0x17
        /*000a*/ 	.short	(.L_1575 - .L_1574)
.L_1574:
        /*000c*/ 	.word	0x00000000
        /*0010*/ 	.short	0x0000
        /*0012*/ 	.short	0x0000
        /*0014*/ 	.byte	0x00, 0xf0, 0xa1, 0x04


	//----- nvinfo : EIATTR_SPARSE_MMA_MASK
	.align		4
.L_1575:
        /*0018*/ 	.byte	0x03, 0x50
        /*001a*/ 	.short	0x0000


	//----- nvinfo : EIATTR_MAXREG_COUNT
	.align		4
        /*001c*/ 	.byte	0x03, 0x1b
        /*001e*/ 	.short	0x00ff


	//----- nvinfo : EIATTR_NUM_BARRIERS
	.align		4
        /*0020*/ 	.byte	0x02, 0x4c
        /*0022*/ 	.byte	0x01
	.zero		1


	//----- nvinfo : EIATTR_MERCURY_ISA_VERSION
	.align		4
        /*0024*/ 	.byte	0x03, 0x5f
        /*0026*/ 	.short	0x0101


	//----- nvinfo : EIATTR_COOP_GROUP_MASK_REGIDS
	.align		4
        /*0028*/ 	.byte	0x04, 0x29
        /*002a*/ 	.short	(.L_1577 - .L_1576)


	//   ....[0]....
.L_1576:
        /*002c*/ 	.word	0xffffffff


	//   ....[1]....
        /*0030*/ 	.word	0xffffffff


	//   ....[2]....
        /*0034*/ 	.word	0xffffffff


	//   ....[3]....
        /*0038*/ 	.word	0xffffffff


	//   ....[4]....
        /*003c*/ 	.word	0xffffffff


	//   ....[5]....
        /*0040*/ 	.word	0xffffffff


	//   ....[6]....
        /*0044*/ 	.word	0xffffffff


	//   ....[7]....
        /*0048*/ 	.word	0xffffffff


	//   ....[8]....
        /*004c*/ 	.word	0xffffffff


	//   ....[9]....
        /*0050*/ 	.word	0xffffffff


	//----- nvinfo : EIATTR_COOP_GROUP_INSTR_OFFSETS
	.align		4
.L_1577:
        /*0054*/ 	.byte	0x04, 0x28
        /*0056*/ 	.short	(.L_1579 - .L_1578)


	//   ....[0]....
.L_1578:
        /*0058*/ 	.word	0x000013c0


	//   ....[1]....
        /*005c*/ 	.word	0x00001470


	//   ....[2]....
        /*0060*/ 	.word	0x00001480


	//   ....[3]....
        /*0064*/ 	.word	0x000014b0


	//   ....[4]....
        /*0068*/ 	.word	0x000014c0


	//   ....[5]....
        /*006c*/ 	.word	0x000014f0


	//   ....[6]....
        /*0070*/ 	.word	0x00001500


	//   ....[7]....
        /*0074*/ 	.word	0x00001530


	//   ....[8]....
        /*0078*/ 	.word	0x00001540


	//   ....[9]....
        /*007c*/ 	.word	0x00001580


	//----- nvinfo : EIATTR_VRC_CTA_INIT_COUNT
	.align		4
.L_1579:
        /*0080*/ 	.byte	0x02, 0x4a
	.zero		1
	.zero		1


	//----- nvinfo : EIATTR_EXIT_INSTR_OFFSETS
	.align		4
        /*0084*/ 	.byte	0x04, 0x1c
        /*0086*/ 	.short	(.L_1581 - .L_1580)


	//   ....[0]....
.L_1580:
        /*0088*/ 	.word	0x00004120


	//----- nvinfo : EIATTR_MAX_THREADS
	.align		4
.L_1581:
        /*008c*/ 	.byte	0x04, 0x05
        /*008e*/ 	.short	(.L_1583 - .L_1582)
.L_1582:
        /*0090*/ 	.word	0x00000080
        /*0094*/ 	.word	0x00000001
        /*0098*/ 	.word	0x00000001


	//----- nvinfo : EIATTR_CRS_STACK_SIZE
	.align		4
.L_1583:
        /*009c*/ 	.byte	0x04, 0x1e
        /*009e*/ 	.short	(.L_1585 - .L_1584)
.L_1584:
        /*00a0*/ 	.word	0x00000000


	//----- nvinfo : EIATTR_CBANK_PARAM_SIZE
	.align		4
.L_1585:
        /*00a4*/ 	.byte	0x03, 0x19
        /*00a6*/ 	.short	0x0128


	//----- nvinfo : EIATTR_PARAM_CBANK
	.align		4
        /*00a8*/ 	.byte	0x04, 0x0a
        /*00aa*/ 	.short	(.L_1587 - .L_1586)
	.align		4
.L_1586:
        /*00ac*/ 	.word	index@(.nv.constant0._ZN10layer_norm13ln_bwd_kernelINS_13Kernel_traitsI6__halfS2_S2_S2_fjLj3072ELj1ELj1ELj4ELj16ENS_18Kernel_traits_baseILj3072ES2_S2_S2_S2_fjLj128EEEEELb0ELb0ELb0ELb1EEEvNS_9BwdParamsE)
        /*00b0*/ 	.short	0x0380
        /*00b2*/ 	.short	0x0128


	//----- nvinfo : EIATTR_SW_WAR
	.align		4
.L_1587:
        /*00b4*/ 	.byte	0x04, 0x36
        /*00b6*/ 	.short	(.L_1589 - .L_1588)
.L_1588:
        /*00b8*/ 	.word	0x00000008
.L_1589:


//--------------------- .nv.info._ZN10layer_norm13ln_bwd_kernelINS_13Kernel_traitsI6__halfS2_S2_S2_fjLj3072ELj1ELj1ELj4ELj16ENS_18Kernel_traits_baseILj3072ES2_S2_S2_S2_fjLj128EEEEELb0ELb0ELb1ELb0EEEvNS_9BwdParamsE --------------------------
	.section	.nv.info._ZN10layer_norm13ln_bwd_kernelINS_13Kernel_traitsI6__halfS2_S2_S2_fjLj3072ELj1ELj1ELj4ELj16ENS_18Kernel_traits_baseILj3072ES2_S2_S2_S2_fjLj128EEEEELb0ELb0ELb1ELb0EEEvNS_9BwdParamsE,"",@"SHT_CUDA_INFO"
	.sectionflags	@""
	.align	4


	//----- nvinfo : EIATTR_CUDA_API_VERSION
	.align		4
        /*0000*/ 	.byte	0x04, 0x37
        /*0002*/ 	.short	(.L_1591 - .L_1590)
.L_1590:
        /*0004*/ 	.word	0x00000082


	//----- nvinfo : EIATTR_KPARAM_INFO
	.align		4
.L_1591:
        /*0008*/ 	.byte	0x04, 0x17
        /*000a*/ 	.short	(.L_1593 - .L_1592)
.L_1592:
        /*000c*/ 	.word	0x00000000
        /*0010*/ 	.short	0x0000
        /*0012*/ 	.short	0x0000
        /*0014*/ 	.byte	0x00, 0xf0, 0xa1, 0x04


	//----- nvinfo : EIATTR_SPARSE_MMA_MASK
	.align		4
.L_1593:
        /*0018*/ 	.byte	0x03, 0x50
        /*001a*/ 	.short	0x0000


	//----- nvinfo : EIATTR_MAXREG_COUNT
	.align		4
        /*001c*/ 	.byte	0x03, 0x1b
        /*001e*/ 	.short	0x00ff


	//----- nvinfo : EIATTR_NUM_BARRIERS
	.align		4
        /*0020*/ 	.byte	0x02, 0x4c
        /*0022*/ 	.byte	0x01
	.zero		1


	//----- nvinfo : EIATTR_MERCURY_ISA_VERSION
	.align		4
        /*0024*/ 	.byte	0x03, 0x5f
        /*0026*/ 	.short	0x0101


	//----- nvinfo : EIATTR_COOP_GROUP_MASK_REGIDS
	.align		4
        /*0028*/ 	.byte	0x04, 0x29
        /*002a*/ 	.short	(.L_1595 - .L_1594)


	//   ....[0]....
.L_1594:
        /*002c*/ 	.word	0xffffffff


	//   ....[1]....
        /*0030*/ 	.word	0xffffffff


	//   ....[2]....
        /*0034*/ 	.word	0xffffffff


	//   ....[3]....
        /*0038*/ 	.word	0xffffffff


	//   ....[4]....
        /*003c*/ 	.word	0xffffffff


	//   ....[5]....
        /*0040*/ 	.word	0xffffffff


	//   ....[6]....
        /*0044*/ 	.word	0xffffffff


	//   ....[7]....
        /*0048*/ 	.word	0xffffffff


	//   ....[8]....
        /*004c*/ 	.word	0xffffffff


	//   ....[9]....
        /*0050*/ 	.word	0xffffffff


	//----- nvinfo : EIATTR_COOP_GROUP_INSTR_OFFSETS
	.align		4
.L_1595:
        /*0054*/ 	.byte	0x04, 0x28
        /*0056*/ 	.short	(.L_1597 - .L_1596)


	//   ....[0]....
.L_1596:
        /*0058*/ 	.word	0x00001ab0


	//   ....[1]....
        /*005c*/ 	.word	0x00001ad0


	//   ....[2]....
        /*0060*/ 	.word	0x00001b10


	//   ....[3]....
        /*0064*/ 	.word	0x00001b20


	//   ....[4]....
        /*0068*/ 	.word	0x00001b60


	//   ....[5]....
        /*006c*/ 	.word	0x00001b70


	//   ....[6]....
        /*0070*/ 	.word	0x00001ba0


	//   ....[7]....
        /*0074*/ 	.word	0x00001bb0


	//   ....[8]....
        /*0078*/ 	.word	0x00001be0


	//   ....[9]....
        /*007c*/ 	.word	0x00001bf0


	//----- nvinfo : EIATTR_VRC_CTA_INIT_COUNT
	.align		4
.L_1597:
        /*0080*/ 	.byte	0x02, 0x4a
	.zero		1
	.zero		1


	//----- nvinfo : EIATTR_EXIT_INSTR_OFFSETS
	.align		4
        /*0084*/ 	.byte	0x04, 0x1c
        /*0086*/ 	.short	(.L_1599 - .L_1598)


	//   ....[0]....
.L_1598:
        /*0088*/ 	.word	0x000058b0


	//   ....[1]....
        /*008c*/ 	.word	0x00005950


	//----- nvinfo : EIATTR_MAX_THREADS
	.align		4
.L_1599:
        /*0090*/ 	.byte	0x04, 0x05
        /*0092*/ 	.short	(.L_1601 - .L_1600)
.L_1600:
        /*0094*/ 	.word	0x00000080
        /*0098*/ 	.word	0x00000001
        /*009c*/ 	.word	0x00000001


	//----- nvinfo : EIATTR_CRS_STACK_SIZE
	.align		4
.L_1601:
        /*00a0*/ 	.byte	0x04, 0x1e
        /*00a2*/ 	.short	(.L_1603 - .L_1602)
.L_1602:
        /*00a4*/ 	.word	0x00000000


	//----- nvinfo : EIATTR_CBANK_PARAM_SIZE
	.align		4
.L_1603:
        /*00a8*/ 	.byte	0x03, 0x19
        /*00aa*/ 	.short	0x0128


	//----- nvinfo : EIATTR_PARAM_CBANK
	.align		4
        /*00ac*/ 	.byte	0x04, 0x0a
        /*00ae*/ 	.short	(.L_1605 - .L_1604)
	.align		4
.L_1604:
        /*00b0*/ 	.word	index@(.nv.constant0._ZN10layer_norm13ln_bwd_kernelINS_13Kernel_traitsI6__halfS2_S2_S2_fjLj3072ELj1ELj1ELj4ELj16ENS_18Kernel_traits_baseILj3072ES2_S2_S2_S2_fjLj128EEEEELb0ELb0ELb1ELb0EEEvNS_9BwdParamsE)
        /*00b4*/ 	.short	0x0380
        /*00b6*/ 	.short	0x0128


	//----- nvinfo : EIATTR_SW_WAR
	.align		4
.L_1605:
        /*00b8*/ 	.byte	0x04, 0x36
        /*00ba*/ 	.short	(.L_1607 - .L_1606)
.L_1606:
        /*00bc*/ 	.word	0x00000008
.L_1607:


//--------------------- .nv.info._ZN10layer_norm13ln_bwd_kernelINS_13Kernel_traitsI6__halfS2_S2_S2_fjLj3072ELj1ELj1ELj4ELj16ENS_18Kernel_traits_baseILj3072ES2_S2_S2_S2_fjLj128EEEEELb0ELb0ELb1ELb1EEEvNS_9BwdParamsE --------------------------
	.section	.nv.info._ZN10layer_norm13ln_bwd_kernelINS_13Kernel_traitsI6__halfS2_S2_S2_fjLj3072ELj1ELj1ELj4ELj16ENS_18Kernel_traits_baseILj3072ES2_S2_S2_S2_fjLj128EEEEELb0ELb0ELb1ELb1EEEvNS_9BwdParamsE,"",@"SHT_CUDA_INFO"
	.sectionflags	@""
	.align	4


	//----- nvinfo : EIATTR_CUDA_API_VERSION
	.align		4
        /*0000*/ 	.byte	0x04, 0x37
        /*0002*/ 	.short	(.L_1609 - .L_1608)
.L_1608:
        /*0004*/ 	.word	0x00000082


	//----- nvinfo : EIATTR_KPARAM_INFO
	.align		4
.L_1609:
        /*0008*/ 	.byte	0x04, 0x17
        /*000a*/ 	.short	(.L_1611 - .L_1610)
.L_1610:
        /*000c*/ 	.word	0x00000000
        /*0010*/ 	.short	0x0000
        /*0012*/ 	.short	0x0000
        /*0014*/ 	.byte	0x00, 0xf0, 0xa1, 0x04


	//----- nvinfo : EIATTR_SPARSE_MMA_MASK
	.align		4
.L_1611:
        /*0018*/ 	.byte	0x03, 0x50
        /*001a*/ 	.short	0x0000


	//----- nvinfo : EIATTR_MAXREG_COUNT
	.align		4
        /*001c*/ 	.byte	0x03, 0x1b
        /*001e*/ 	.short	0x00ff


	//----- nvinfo : EIATTR_NUM_BARRIERS
	.align		4
        /*0020*/ 	.byte	0x02, 0x4c
        /*0022*/ 	.byte	0x01
	.zero		1


	//----- nvinfo : EIATTR_MERCURY_ISA_VERSION
	.align		4
        /*0024*/ 	.byte	0x03, 0x5f
        /*0026*/ 	.short	0x0101


	//----- nvinfo : EIATTR_COOP_GROUP_MASK_REGIDS
	.align		4
        /*0028*/ 	.byte	0x04, 0x29
        /*002a*/ 	.short	(.L_1613 - .L_1612)


	//   ....[0]....
.L_1612:
        /*002c*/ 	.word	0xffffffff


	//   ....[1]....
        /*0030*/ 	.word	0xffffffff


	//   ....[2]....
        /*0034*/ 	.word	0xffffffff


	//   ....[3]....
        /*0038*/ 	.word	0xffffffff


	//   ....[4]....
        /*003c*/ 	.word	0xffffffff


	//   ....[5]....
        /*0040*/ 	.word	0xffffffff


	//   ....[6]....
        /*0044*/ 	.word	0xffffffff


	//   ....[7]....
        /*0048*/ 	.word	0xffffffff


	//   ....[8]....
        /*004c*/ 	.word	0xffffffff


	//   ....[9]....
        /*0050*/ 	.word	0xffffffff


	//----- nvinfo : EIATTR_COOP_GROUP_INSTR_OFFSETS
	.align		4
.L_1613:
        /*0054*/ 	.byte	0x04, 0x28
        /*0056*/ 	.short	(.L_1615 - .L_1614)


	//   ....[0]....
.L_1614:
        /*0058*/ 	.word	0x00001680


	//   ....[1]....
        /*005c*/ 	.word	0x000016a0


	//   ....[2]....
        /*0060*/ 	.word	0x000016d0


	//   ....[3]....
        /*0064*/ 	.word	0x000016e0


	//   ....[4]....
        /*0068*/ 	.word	0x00001710


	//   ....[5]....
        /*006c*/ 	.word	0x00001720


	//   ....[6]....
        /*0070*/ 	.word	0x00001750


	//   ....[7]....
        /*0074*/ 	.word	0x00001760


	//   ....[8]....
        /*0078*/ 	.word	0x000017a0


	//   ....[9]....
        /*007c*/ 	.word	0x000017b0


	//----- nvinfo : EIATTR_VRC_CTA_INIT_COUNT
	.align		4
.L_1615:
        /*0080*/ 	.byte	0x02, 0x4a
	.zero		1
	.zero		1


	//----- nvinfo : EIATTR_EXIT_INSTR_OFFSETS
	.align		4
        /*0084*/ 	.byte	0x04, 0x1c
        /*0086*/ 	.short	(.L_1617 - .L_1616)


	//   ....[0]....
.L_1616:
        /*0088*/ 	.word	0x00005300


	//----- nvinfo : EIATTR_MAX_THREADS
	.align		4
.L_1617:
        /*008c*/ 	.byte	0x04, 0x05
        /*008e*/ 	.short	(.L_1619 - .L_1618)
.L_1618:
        /*0090*/ 	.word	0x00000080
        /*0094*/ 	.word	0x00000001
        /*0098*/ 	.word	0x00000001


	//----- nvinfo : EIATTR_CRS_STACK_SIZE
	.align		4
.L_1619:
        /*009c*/ 	.byte	0x04, 0x1e
        /*009e*/ 	.short	(.L_1621 - .L_1620)
.L_1620:
        /*00a0*/ 	.word	0x00000000


	//----- nvinfo : EIATTR_CBANK_PARAM_SIZE
	.align		4
.L_1621:
        /*00a4*/ 	.byte	0x03, 0x19
        /*00a6*/ 	.short	0x0128


	//----- nvinfo : EIATTR_PARAM_CBANK
	.align		4
        /*00a8*/ 	.byte	0x04, 0x0a
        /*00aa*/ 	.short	(.L_1623 - .L_1622)
	.align		4
.L_1622:
        /*00ac*/ 	.word	index@(.nv.constant0._ZN10layer_norm13ln_bwd_kernelINS_13Kernel_traitsI6__halfS2_S2_S2_fjLj3072ELj1ELj1ELj4ELj16ENS_18Kernel_traits_baseILj3072ES2_S2_S2_S2_fjLj128EEEEELb0ELb0ELb1ELb1EEEvNS_9BwdParamsE)
        /*00b0*/ 	.short	0x0380
        /*00b2*/ 	.short	0x0128


	//----- nvinfo : EIATTR_SW_WAR
	.align		4
.L_1623:
        /*00b4*/ 	.byte	0x04, 0x36
        /*00b6*/ 	.short	(.L_1625 - .L_1624)
.L_1624:
        /*00b8*/ 	.word	0x00000008
.L_1625:


//--------------------- .nv.info._ZN10layer_norm13ln_bwd_kernelINS_13Kernel_traitsI6__halfS2_S2_S2_fjLj3072ELj1ELj1ELj4ELj16ENS_18Kernel_traits_baseILj3072ES2_S2_S2_S2_fjLj128EEEEELb0ELb1ELb0ELb0EEEvNS_9BwdParamsE --------------------------
	.section	.nv.info._ZN10layer_norm13ln_bwd_kernelINS_13Kernel_traitsI6__halfS2_S2_S2_fjLj3072ELj1ELj1ELj4ELj16ENS_18Kernel_traits_baseILj3072ES2_S2_S2_S2_fjLj128EEEEELb0ELb1ELb0ELb0EEEvNS_9BwdParamsE,"",@"SHT_CUDA_INFO"
	.sectionflags	@""
	.align	4


	//----- nvinfo : EIATTR_CUDA_API_VERSION
	.align		4
        /*0000*/ 	.byte	0x04, 0x37
        /*0002*/ 	.short	(.L_1627 - .L_1626)
.L_1626:
        /*0004*/ 	.word	0x00000082


	//----- nvinfo : EIATTR_KPARAM_INFO
	.align		4
.L_1627:
        /*0008*/ 	.byte	0x04, 0x17
        /*000a*/ 	.short	(.L_1629 - .L_1628)
.L_1628:
        /*000c*/ 	.word	0x00000000
        /*0010*/ 	.short	0x0000
        /*0012*/ 	.short	0x0000
        /*0014*/ 	.byte	0x00, 0xf0, 0xa1, 0x04


	//----- nvinfo : EIATTR_SPARSE_MMA_MASK
	.align		4
.L_1629:
        /*0018*/ 	.byte	0x03, 0x50
        /*001a*/ 	.short	0x0000


	//----- nvinfo : EIATTR_MAXREG_COUNT
	.align		4
        /*001c*/ 	.byte	0x03, 0x1b
        /*001e*/ 	.short	0x00ff


	//----- nvinfo : EIATTR_NUM_BARRIERS
	.align		4
        /*0020*/ 	.byte	0x02, 0x4c
        /*0022*/ 	.byte	0x01
	.zero		1


	//----- nvinfo : EIATTR_MERCURY_ISA_VERSION
	.align		4
        /*0024*/ 	.byte	0x03, 0x5f
        /*0026*/ 	.short	0x0101


	//----- nvinfo : EIATTR_COOP_GROUP_MASK_REGIDS
	.align		4
        /*0028*/ 	.byte	0x04, 0x29
        /*002a*/ 	.short	(.L_1631 - .L_1630)


	//   ....[0]....
.L_1630:
        /*002c*/ 	.word	0xffffffff


	//   ....[1]....
        /*0030*/ 	.word	0xffffffff


	//   ....[2]....
        /*0034*/ 	.word	0xffffffff


	//   ....[3]....
        /*0038*/ 	.word	0xffffffff


	//   ....[4]....
        /*003c*/ 	.word	0xffffffff


	//   ....[5]....
        /*0040*/ 	.word	0xffffffff


	//   ....[6]....
        /*0044*/ 	.word	0xffffffff


	//   ....[7]....
        /*0048*/ 	.word	0xffffffff


	//   ....[8]....
        /*004c*/ 	.word	0xffffffff


	//   ....[9]....
        /*0050*/ 	.word	0xffffffff


	//----- nvinfo : EIATTR_COOP_GROUP_INSTR_OFFSETS
	.align		4
.L_1631:
        /*0054*/ 	.byte	0x04, 0x28
        /*0056*/ 	.short	(.L_1633 - .L_1632)


	//   ....[0]....
.L_1632:
        /*0058*/ 	.word	0x00001ac0


	//   ....[1]....
        /*005c*/ 	.word	0x00001af0


	//   ....[2]....
        /*0060*/ 	.word	0x00001ba0


	//   ....[3]....
        /*0064*/ 	.word	0x00001be0


	//   ....[4]....
        /*0068*/ 	.word	0x00001c10


	//   ....[5]....
        /*006c*/ 	.word	0x00001c40


	//   ....[6]....
        /*0070*/ 	.word	0x00001c70


	//   ....[7]....
        /*0074*/ 	.word	0x00001c80


	//   ....[8]....
        /*0078*/ 	.word	0x00001cb0


	//   ....[9]....
        /*007c*/ 	.word	0x00001cc0


	//----- nvinfo : EIATTR_VRC_CTA_INIT_COUNT
	.align		4
.L_1633:
        /*0080*/ 	.byte	0x02, 0x4a
	.zero		1
	.zero		1


	//----- nvinfo : EIATTR_EXIT_INSTR_OFFSETS
	.align		4
        /*0084*/ 	.byte	0x04, 0x1c
        /*0086*/ 	.short	(.L_1635 - .L_1634)


	//   ....[0]....
.L_1634:
        /*0088*/ 	.word	0x00005f70


	//   ....[1]....
        /*008c*/ 	.word	0x00006040


	//----- nvinfo : EIATTR_MAX_THREADS
	.align		4
.L_1635:
        /*0090*/ 	.byte	0x04, 0x05
        /*0092*/ 	.short	(.L_1637 - .L_1636)
.L_1636:
        /*0094*/ 	.word	0x00000080
        /*0098*/ 	.word	0x00000001
        /*009c*/ 	.word	0x00000001


	//----- nvinfo : EIATTR_CRS_STACK_SIZE
	.align		4
.L_1637:
        /*00a0*/ 	.byte	0x04, 0x1e
        /*00a2*/ 	.short	(.L_1639 - .L_1638)
.L_1638:
        /*00a4*/ 	.word	0x00000000


	//----- nvinfo : EIATTR_CBANK_PARAM_SIZE
	.align		4
.L_1639:
        /*00a8*/ 	.byte	0x03, 0x19
        /*00aa*/ 	.short	0x0128


	//----- nvinfo : EIATTR_PARAM_CBANK
	.align		4
        /*00ac*/ 	.byte	0x04, 0x0a
        /*00ae*/ 	.short	(.L_1641 - .L_1640)
	.align		4
.L_1640:
        /*00b0*/ 	.word	index@(.nv.constant0._ZN10layer_norm13ln_bwd_kernelINS_13Kernel_traitsI6__halfS2_S2_S2_fjLj3072ELj1ELj1ELj4ELj16ENS_18Kernel_traits_baseILj3072ES2_S2_S2_S2_fjLj128EEEEELb0ELb1ELb0ELb0EEEvNS_9BwdParamsE)
        /*00b4*/ 	.short	0x0380
        /*00b6*/ 	.short	0x0128


	//----- nvinfo : EIATTR_SW_WAR
	.align		4
.L_1641:
        /*00b8*/ 	.byte	0x04, 0x36
        /*00ba*/ 	.short	(.L_1643 - .L_1642)
.L_1642:
        /*00bc*/ 	.word	0x00000008
.L_1643:


//--------------------- .nv.info._ZN10layer_norm13ln_bwd_kernelINS_13Kernel_traitsI6__halfS2_S2_S2_fjLj3072ELj1ELj1ELj4ELj16ENS_18Kernel_traits_baseILj3072ES2_S2_S2_S2_fjLj128EEEEELb0ELb1ELb0ELb1EEEvNS_9BwdParamsE --------------------------
	.section	.nv.info._ZN10layer_norm13ln_bwd_kernelINS_13Kernel_traitsI6__halfS2_S2_S2_fjLj3072ELj1ELj1ELj4ELj16ENS_18Kernel_traits_baseILj3072ES2_S2_S2_S2_fjLj128EEEEELb0ELb1ELb0ELb1EEEvNS_9BwdParamsE,"",@"SHT_CUDA_INFO"
	.sectionflags	@""
	.align	4


	//----- nvinfo : EIATTR_CUDA_API_VERSION
	.align		4
        /*0000*/ 	.byte	0x04, 0x37
        /*0002*/ 	.short	(.L_1645 - .L_1644)
.L_1644:
        /*0004*/ 	.word	0x00000082


	//----- nvinfo : EIATTR_KPARAM_INFO
	.align		4
.L_1645:
        /*0008*/ 	.byte	0x04, 0x17
        /*000a*/ 	.short	(.L_1647 - .L_1646)
.L_1646:
        /*000c*/ 	.word	0x00000000
        /*0010*/ 	.short	0x0000
        /*0012*/ 	.short	0x0000
        /*0014*/ 	.byte	0x00, 0xf0, 0xa1, 0x04


	//----- nvinfo : EIATTR_SPARSE_MMA_MASK
	.align		4
.L_1647:
        /*0018*/ 	.byte	0x03, 0x50
        /*001a*/ 	.short	0x0000


	//----- nvinfo : EIATTR_MAXREG_COUNT
	.align		4
        /*001c*/ 	.byte	0x03, 0x1b
        /*001e*/ 	.short	0x00ff


	//----- nvinfo : EIATTR_NUM_BARRIERS
	.align		4
        /*0020*/ 	.byte	0x02, 0x4c
        /*0022*/ 	.byte	0x01
	.zero		1


	//----- nvinfo : EIATTR_MERCURY_ISA_VERSION
	.align		4
        /*0024*/ 	.byte	0x03, 0x5f
        /*0026*/ 	.short	0x0101


	//----- nvinfo : EIATTR_COOP_GROUP_MASK_REGIDS
	.align		4
        /*0028*/ 	.byte	0x04, 0x29
        /*002a*/ 	.short	(.L_1649 - .L_1648)


	//   ....[0]....
.L_1648:
        /*002c*/ 	.word	0xffffffff


	//   ....[1]....
        /*0030*/ 	.word	0xffffffff


	//   ....[2]....
        /*0034*/ 	.word	0xffffffff


	//   ....[3]....
        /*0038*/ 	.word	0xffffffff


	//   ....[4]....
        /*003c*/ 	.word	0xffffffff


	//   ....[5]....
        /*0040*/ 	.word	0xffffffff


	//   ....[6]....
        /*0044*/ 	.word	0xffffffff


	//   ....[7]....
        /*0048*/ 	.word	0xffffffff


	//   ....[8]....
        /*004c*/ 	.word	0xffffffff


	//   ....[9]....
        /*0050*/ 	.word	0xffffffff


	//----- nvinfo : EIATTR_COOP_GROUP_INSTR_OFFSETS
	.align		4
.L_1649:
        /*0054*/ 	.byte	0x04, 0x28
        /*0056*/ 	.short	(.L_1651 - .L_1650)


	//   ....[0]....
.L_1650:
        /*0058*/ 	.word	0x000014b0


	//   ....[1]....
        /*005c*/ 	.word	0x000014c0


	//   ....[2]....
        /*0060*/ 	.word	0x00001510


	//   ....[3]....
        /*0064*/ 	.word	0x00001520


	//   ....[4]....
        /*0068*/ 	.word	0x00001570


	//   ....[5]....
        /*006c*/ 	.word	0x00001580


	//   ....[6]....
        /*0070*/ 	.word	0x000015c0


	//   ....[7]....
        /*0074*/ 	.word	0x000015d0


	//   ....[8]....
        /*0078*/ 	.word	0x00001630


	//   ....[9]....
        /*007c*/ 	.word	0x00001640


	//----- nvinfo : EIATTR_VRC_CTA_INIT_COUNT
	.align		4
.L_1651:
        /*0080*/ 	.byte	0x02, 0x4a
	.zero		1
	.zero		1


	//----- nvinfo : EIATTR_EXIT_INSTR_OFFSETS
	.align		4
        /*0084*/ 	.byte	0x04, 0x1c
        /*0086*/ 	.short	(.L_1653 - .L_1652)


	//   ....[0]....
.L_1652:
        /*0088*/ 	.word	0x00005ed0


	//----- nvinfo : EIATTR_MAX_THREADS
	.align		4
.L_1653:
        /*008c*/ 	.byte	0x04, 0x05
        /*008e*/ 	.short	(.L_1655 - .L_1654)
.L_1654:
        /*0090*/ 	.word	0x00000080
        /*0094*/ 	.word	0x00000001
        /*0098*/ 	.word	0x00000001


	//----- nvinfo : EIATTR_CBANK_PARAM_SIZE
	.align		4
.L_1655:
        /*009c*/ 	.byte	0x03, 0x19
        /*009e*/ 	.short	0x0128


	//----- nvinfo : EIATTR_PARAM_CBANK
	.align		4
        /*00a0*/ 	.byte	0x04, 0x0a
        /*00a2*/ 	.short	(.L_1657 - .L_1656)
	.align		4
.L_1656:
        /*00a4*/ 	.word	index@(.nv.constant0._ZN10layer_norm13ln_bwd_kernelINS_13Kernel_traitsI6__halfS2_S2_S2_fjLj3072ELj1ELj1ELj4ELj16ENS_18Kernel_traits_baseILj3072ES2_S2_S2_S2_fjLj128EEEEELb0ELb1ELb0ELb1EEEvNS_9BwdParamsE)
        /*00a8*/ 	.short	0x0380
        /*00aa*/ 	.short	0x0128


	//----- nvinfo : EIATTR_SW_WAR
	.align		4
.L_1657:
        /*00ac*/ 	.byte	0x04, 0x36
        /*00ae*/ 	.short	(.L_1659 - .L_1658)
.L_1658:
        /*00b0*/ 	.word	0x00000008
.L_1659:


//--------------------- .nv.info._ZN10layer_norm13ln_bwd_kernelINS_13Kernel_traitsI6__halfS2_S2_S2_fjLj3072ELj1ELj1ELj4ELj16ENS_18Kernel_traits_baseILj3072ES2_S2_S2_S2_fjLj128EEEEELb0ELb1ELb1ELb0EEEvNS_9BwdParamsE --------------------------
	.section	.nv.info._ZN10layer_norm13ln_bwd_kernelINS_13Kernel_traitsI6__halfS2_S2_S2_fjLj3072ELj1ELj1ELj4ELj16ENS_18Kernel_traits_baseILj3072ES2_S2_S2_S2_fjLj128EEEEELb0ELb1ELb1ELb0EEEvNS_9BwdParamsE,"",@"SHT_CUDA_INFO"
	.sectionflags	@""
	.align	4


	//----- nvinfo : EIATTR_CUDA_API_VERSION
	.align		4
        /*0000*/ 	.byte	0x04, 0x37
        /*0002*/ 	.short	(.L_1661 - .L_1660)
.L_1660:
        /*0004*/ 	.word	0x00000082


	//----- nvinfo : EIATTR_KPARAM_INFO
	.align		4
.L_1661:
        /*0008*/ 	.byte	0x04, 0x17
        /*000a*/ 	.short	(.L_1663 - .L_1662)
.L_1662:
        /*000c*/ 	.word	0x00000000
        /*0010*/ 	.short	0x0000
        /*0012*/ 	.short	0x0000
        /*0014*/ 	.byte	0x00, 0xf0, 0xa1, 0x04


	//----- nvinfo : EIATTR_SPARSE_MMA_MASK
	.align		4
.L_1663:
        /*0018*/ 	.byte	0x03, 0x50
        /*001a*/ 	.short	0x0000


	//----- nvinfo : EIATTR_MAXREG_COUNT
	.align		4
        /*001c*/ 	.byte	0x03, 0x1b
        /*001e*/ 	.short	0x00ff


	//----- nvinfo : EIATTR_NUM_BARRIERS
	.align		4
        /*0020*/ 	.byte	0x02, 0x4c
        /*0022*/ 	.byte	0x01
	.zero		1


	//----- nvinfo : EIATTR_MERCURY_ISA_VERSION
	.align		4
        /*0024*/ 	.byte	0x03, 0x5f
        /*0026*/ 	.short	0x0101


	//----- nvinfo : EIATTR_COOP_GROUP_MASK_REGIDS
	.align		4
        /*0028*/ 	.byte	0x04, 0x29
        /*002a*/ 	.short	(.L_1665 - .L_1664)


	//   ....[0]....
.L_1664:
        /*002c*/ 	.word	0xffffffff


	//   ....[1]....
        /*0030*/ 	.word	0xffffffff


	//   ....[2]....
        /*0034*/ 	.word	0xffffffff


	//   ....[3]....
        /*0038*/ 	.word	0xffffffff


	//   ....[4]....
        /*003c*/ 	.word	0xffffffff


	//   ....[5]....
        /*0040*/ 	.word	0xffffffff


	//   ....[6]....
        /*0044*/ 	.word	0xffffffff


	//   ....[7]....
        /*0048*/ 	.word	0xffffffff


	//   ....[8]....
        /*004c*/ 	.word	0xffffffff


	//   ....[9]....
        /*0050*/ 	.word	0xffffffff


	//----- nvinfo : EIATTR_COOP_GROUP_INSTR_OFFSETS
	.align		4
.L_1665:
        /*0054*/ 	.byte	0x04, 0x28
        /*0056*/ 	.short	(.L_1667 - .L_1666)


	//   ....[0]....
.L_1666:
        /*0058*/ 	.word	0x00001ce0


	//   ....[1]....
        /*005c*/ 	.word	0x00001d00


	//   ....[2]....
        /*0060*/ 	.word	0x00001d40


	//   ....[3]....
        /*0064*/ 	.word	0x00001d50


	//   ....[4]....
        /*0068*/ 	.word	0x00001d90


	//   ....[5]....
        /*006c*/ 	.word	0x00001da0


	//   ....[6]....
        /*0070*/ 	.word	0x00001dd0


	//   ....[7]....
        /*0074*/ 	.word	0x00001de0


	//   ....[8]....
        /*0078*/ 	.word	0x00001e10


	//   ....[9]....
        /*007c*/ 	.word	0x00001e20


	//----- nvinfo : EIATTR_VRC_CTA_INIT_COUNT
	.align		4
.L_1667:
        /*0080*/ 	.byte	0x02, 0x4a
	.zero		1
	.zero		1


	//----- nvinfo : EIATTR_EXIT_INSTR_OFFSETS
	.align		4
        /*0084*/ 	.byte	0x04, 0x1c
        /*0086*/ 	.short	(.L_1669 - .L_1668)


	//   ....[0]....
.L_1668:
        /*0088*/ 	.word	0x00007630


	//   ....[1]....
        /*008c*/ 	.word	0x00007700


	//----- nvinfo : EIATTR_MAX_THREADS
	.align		4
.L_1669:
        /*0090*/ 	.byte	0x04, 0x05
        /*0092*/ 	.short	(.L_1671 - .L_1670)
.L_1670:
        /*0094*/ 	.word	0x00000080
        /*0098*/ 	.word	0x00000001
        /*009c*/ 	.word	0x00000001


	//----- nvinfo : EIATTR_CRS_STACK_SIZE
	.align		4
.L_1671:
        /*00a0*/ 	.byte	0x04, 0x1e
        /*00a2*/ 	.short	(.L_1673 - .L_1672)
.L_1672:
        /*00a4*/ 	.word	0x00000000


	//----- nvinfo : EIATTR_CBANK_PARAM_SIZE
	.align		4
.L_1673:
        /*00a8*/ 	.byte	0x03, 0x19
        /*00aa*/ 	.short	0x0128


	//----- nvinfo : EIATTR_PARAM_CBANK
	.align		4
        /*00ac*/ 	.byte	0x04, 0x0a
        /*00ae*/ 	.short	(.L_1675 - .L_1674)
	.align		4
.L_1674:
        /*00b0*/ 	.word	index@(.nv.constant0._ZN10layer_norm13ln_bwd_kernelINS_13Kernel_traitsI6__halfS2_S2_S2_fjLj3072ELj1ELj1ELj4ELj16ENS_18Kernel_traits_baseILj3072ES2_S2_S2_S2_fjLj128EEEEELb0ELb1ELb1ELb0EEEvNS_9BwdParamsE)
        /*00b4*/ 	.short	0x0380
        /*00b6*/ 	.short	0x0128


	//----- nvinfo : EIATTR_SW_WAR
	.align		4
.L_1675:
        /*00b8*/ 	.byte	0x04, 0x36
        /*00ba*/ 	.short	(.L_1677 - .L_1676)
.L_1676:
        /*00bc*/ 	.word	0x00000008
.L_1677:


//--------------------- .nv.info._ZN10layer_norm13ln_bwd_kernelINS_13Kernel_traitsI6__halfS2_S2_S2_fjLj3072ELj1ELj1ELj4ELj16ENS_18Kernel_traits_baseILj3072ES2_S2_S2_S2_fjLj128EEEEELb0ELb1ELb1ELb1EEEvNS_9BwdParamsE --------------------------
	.section	.nv.info._ZN10layer_norm13ln_bwd_kernelINS_13Kernel_traitsI6__halfS2_S2_S2_fjLj3072ELj1ELj1ELj4ELj16ENS_18Kernel_traits_baseILj3072ES2_S2_S2_S2_fjLj128EEEEELb0ELb1ELb1ELb1EEEvNS_9BwdParamsE,"",@"SHT_CUDA_INFO"
	.sectionflags	@""
	.align	4


	//----- nvinfo : EIATTR_CUDA_API_VERSION
	.align		4
        /*0000*/ 	.byte	0x04, 0x37
        /*0002*/ 	.short	(.L_1679 - .L_1678)
.L_1678:
        /*0004*/ 	.word	0x00000082


	//----- nvinfo : EIATTR_KPARAM_INFO
	.align		4
.L_1679:
        /*0008*/ 	.byte	0x04, 0x17
        /*000a*/ 	.short	(.L_1681 - .L_1680)
.L_1680:
        /*000c*/ 	.word	0x00000000
        /*0010*/ 	.short	0x0000
        /*0012*/ 	.short	0x0000
        /*0014*/ 	.byte	0x00, 0xf0, 0xa1, 0x04


	//----- nvinfo : EIATTR_SPARSE_MMA_MASK
	.align		4
.L_1681:
        /*0018*/ 	.byte	0x03, 0x50
        /*001a*/ 	.short	0x0000


	//----- nvinfo : EIATTR_MAXREG_COUNT
	.align		4
        /*001c*/ 	.byte	0x03, 0x1b
        /*001e*/ 	.short	0x00ff


	//----- nvinfo : EIATTR_NUM_BARRIERS
	.align		4
        /*0020*/ 	.byte	0x02, 0x4c
        /*0022*/ 	.byte	0x01
	.zero		1


	//----- nvinfo : EIATTR_MERCURY_ISA_VERSION
	.align		4
        /*0024*/ 	.byte	0x03, 0x5f
        /*0026*/ 	.short	0x0101


	//----- nvinfo : EIATTR_COOP_GROUP_MASK_REGIDS
	.align		4
        /*0028*/ 	.byte	0x04, 0x29
        /*002a*/ 	.short	(.L_1683 - .L_1682)


	//   ....[0]....
.L_1682:
        /*002c*/ 	.word	0xffffffff


	//   ....[1]....
        /*0030*/ 	.word	0xffffffff


	//   ....[2]....
        /*0034*/ 	.word	0xffffffff


	//   ....[3]....
        /*0038*/ 	.word	0xffffffff


	//   ....[4]....
        /*003c*/ 	.word	0xffffffff


	//   ....[5]....
        /*0040*/ 	.word	0xffffffff


	//   ....[6]....
        /*0044*/ 	.word	0xffffffff


	//   ....[7]....
        /*0048*/ 	.word	0xffffffff


	//   ....[8]....
        /*004c*/ 	.word	0xffffffff


	//   ....[9]....
        /*0050*/ 	.word	0xffffffff


	//----- nvinfo : EIATTR_COOP_GROUP_INSTR_OFFSETS
	.align		4
.L_1683:
        /*0054*/ 	.byte	0x04, 0x28
        /*0056*/ 	.short	(.L_1685 - .L_1684)


	//   ....[0]....
.L_1684:
        /*0058*/ 	.word	0x00001790


	//   ....[1]....
        /*005c*/ 	.word	0x000017d0


	//   ....[2]....
        /*0060*/ 	.word	0x00001820


	//   ....[3]....
        /*0064*/ 	.word	0x00001830


	//   ....[4]....
        /*0068*/ 	.word	0x00001870


	//   ....[5]....
        /*006c*/ 	.word	0x00001890


	//   ....[6]....
        /*0070*/ 	.word	0x000018d0


	//   ....[7]....
        /*0074*/ 	.word	0x000018f0


	//   ....[8]....
        /*0078*/ 	.word	0x00001930


	//   ....[9]....
        /*007c*/ 	.word	0x00001960


	//----- nvinfo : EIATTR_VRC_CTA_INIT_COUNT
	.align		4
.L_1685:
        /*0080*/ 	.byte	0x02, 0x4a
	.zero		1
	.zero		1


	//----- nvinfo : EIATTR_EXIT_INSTR_OFFSETS
	.align		4
        /*0084*/ 	.byte	0x04, 0x1c
        /*0086*/ 	.short	(.L_1687 - .L_1686)


	//   ....[0]....
.L_1686:
        /*0088*/ 	.word	0x00006ef0


	//----- nvinfo : EIATTR_MAX_THREADS
	.align		4
.L_1687:
        /*008c*/ 	.byte	0x04, 0x05
        /*008e*/ 	.short	(.L_1689 - .L_1688)
.L_1688:
        /*0090*/ 	.word	0x00000080
        /*0094*/ 	.word	0x00000001
        /*0098*/ 	.word	0x00000001


	//----- nvinfo : EIATTR_CRS_STACK_SIZE
	.align		4
.L_1689:
        /*009c*/ 	.byte	0x04, 0x1e
        /*009e*/ 	.short	(.L_1691 - .L_1690)
.L_1690:
        /*00a0*/ 	.word	0x00000000


	//----- nvinfo : EIATTR_CBANK_PARAM_SIZE
	.align		4
.L_1691:
        /*00a4*/ 	.byte	0x03, 0x19
        /*00a6*/ 	.short	0x0128


	//----- nvinfo : EIATTR_PARAM_CBANK
	.align		4
        /*00a8*/ 	.byte	0x04, 0x0a
        /*00aa*/ 	.short	(.L_1693 - .L_1692)
	.align		4
.L_1692:
        /*00ac*/ 	.word	index@(.nv.constant0._ZN10layer_norm13ln_bwd_kernelINS_13Kernel_traitsI6__halfS2_S2_S2_fjLj3072ELj1ELj1ELj4ELj16ENS_18Kernel_traits_baseILj3072ES2_S2_S2_S2_fjLj128EEEEELb0ELb1ELb1ELb1EEEvNS_9BwdParamsE)
        /*00b0*/ 	.short	0x0380
        /*00b2*/ 	.short	0x0128


	//----- nvinfo : EIATTR_SW_WAR
	.align		4
.L_1693:
        /*00b4*/ 	.byte	0x04, 0x36
        /*00b6*/ 	.short	(.L_1695 - .L_1694)
.L_1694:
        /*00b8*/ 	.word	0x00000008
.L_1695:


//--------------------- .nv.info._ZN10layer_norm13ln_bwd_kernelINS_13Kernel_traitsI6__halfS2_S2_S2_fjLj3072ELj1ELj1ELj4ELj16ENS_18Kernel_traits_baseILj3072ES2_S2_S2_S2_fjLj128EEEEELb1ELb0ELb0ELb0EEEvNS_9BwdParamsE --------------------------
	.section	.nv.info._ZN10layer_norm13ln_bwd_kernelINS_13Kernel_traitsI6__halfS2_S2_S2_fjLj3072ELj1ELj1ELj4ELj16ENS_18Kernel_traits_baseILj3072ES2_S2_S2_S2_fjLj128EEEEELb1ELb0ELb0ELb0EEEvNS_9BwdParamsE,"",@"SHT_CUDA_INFO"
	.sectionflags	@""
	.align	4


	//----- nvinfo : EIATTR_CUDA_API_VERSION
	.align		4
        /*0000*/ 	.byte	0x04, 0x37
        /*0002*/ 	.short	(.L_1697 - .L_1696)
.L_1696:
        /*0004*/ 	.word	0x00000082


	//----- nvinfo : EIATTR_KPARAM_INFO
	.align		4
.L_1697:
        /*0008*/ 	.byte	0x04, 0x17
        /*000a*/ 	.short	(.L_1699 - .L_1698)
.L_1698:
        /*000c*/ 	.word	0x00000000
        /*0010*/ 	.short	0x0000
        /*0012*/ 	.short	0x0000
        /*0014*/ 	.byte	0x00, 0xf0, 0xa1, 0x04


	//----- nvinfo : EIATTR_SPARSE_MMA_MASK
	.align		4
.L_1699:
        /*0018*/ 	.byte	0x03, 0x50
        /*001a*/ 	.short	0x0000


	//----- nvinfo : EIATTR_MAXREG_COUNT
	.align		4
        /*001c*/ 	.byte	0x03, 0x1b
        /*001e*/ 	.short	0x00ff


	//----- nvinfo : EIATTR_NUM_BARRIERS
	.align		4
        /*0020*/ 	.byte	0x02, 0x4c
        /*0022*/ 	.byte	0x01
	.zero		1


	//----- nvinfo : EIATTR_MERCURY_ISA_VERSION
	.align		4
        /*0024*/ 	.byte	0x03, 0x5f
        /*0026*/ 	.short	0x0101


	//----- nvinfo : EIATTR_COOP_GROUP_MASK_REGIDS
	.align		4
        /*0028*/ 	.byte	0x04, 0x29
        /*002a*/ 	.short	(.L_1701 - .L_1700)


	//   ....[0]....
.L_1700:
        /*002c*/ 	.word	0xffffffff


	//   ....[1]....
        /*0030*/ 	.word	0xffffffff


	//   ....[2]....
        /*0034*/ 	.word	0xffffffff


	//   ....[3]....
        /*0038*/ 	.word	0xffffffff


	//   ....[4]....
        /*003c*/ 	.word	0xffffffff


	//   ....[5]....
        /*0040*/ 	.word	0xffffffff


	//   ....[6]....
        /*0044*/ 	.word	0xffffffff


	//   ....[7]....
        /*0048*/ 	.word	0xffffffff


	//   ....[8]....
        /*004c*/ 	.word	0xffffffff


	//   ....[9]....
        /*0050*/ 	.word	0xffffffff


	//----- nvinfo : EIATTR_COOP_GROUP_INSTR_OFFSETS
	.align		4
.L_1701:
        /*0054*/ 	.byte	0x04, 0x28
        /*0056*/ 	.short	(.L_1703 - .L_1702)


	//   ....[0]....
.L_1702:
        /*0058*/ 	.word	0x00001920


	//   ....[1]....
        /*005c*/ 	.word	0x00001950


	//   ....[2]....
        /*0060*/ 	.word	0x00001980


	//   ....[3]....
        /*0064*/ 	.word	0x00001990


	//   ....[4]....
        /*0068*/ 	.word	0x000019c0


	//   ....[5]....
        /*006c*/ 	.word	0x000019d0


	//   ....[6]....
        /*0070*/ 	.word	0x00001a00


	//   ....[7]....
        /*0074*/ 	.word	0x00001a10


	//   ....[8]....
        /*0078*/ 	.word	0x00001a40


	//   ....[9]....
        /*007c*/ 	.word	0x00001a50


	//----- nvinfo : EIATTR_VRC_CTA_INIT_COUNT
	.align		4
.L_1703:
        /*0080*/ 	.byte	0x02, 0x4a
	.zero		1
	.zero		1


	//----- nvinfo : EIATTR_EXIT_INSTR_OFFSETS
	.align		4
        /*0084*/ 	.byte	0x04, 0x1c
        /*0086*/ 	.short	(.L_1705 - .L_1704)


	//   ....[0]....
.L_1704:
        /*0088*/ 	.word	0x00005650


	//   ....[1]....
        /*008c*/ 	.word	0x000056f0


	//----- nvinfo : EIATTR_MAX_THREADS
	.align		4
.L_1705:
        /*0090*/ 	.byte	0x04, 0x05
        /*0092*/ 	.short	(.L_1707 - .L_1706)
.L_1706:
        /*0094*/ 	.word	0x00000080
        /*0098*/ 	.word	0x00000001
        /*009c*/ 	.word	0x00000001


	//----- nvinfo : EIATTR_CRS_STACK_SIZE
	.align		4
.L_1707:
        /*00a0*/ 	.byte	0x04, 0x1e
        /*00a2*/ 	.short	(.L_1709 - .L_1708)
.L_1708:
        /*00a4*/ 	.word	0x00000000


	//----- nvinfo : EIATTR_CBANK_PARAM_SIZE
	.align		4
.L_1709:
        /*00a8*/ 	.byte	0x03, 0x19
        /*00aa*/ 	.short	0x0128


	//----- nvinfo : EIATTR_PARAM_CBANK
	.align		4
        /*00ac*/ 	.byte	0x04, 0x0a
        /*00ae*/ 	.short	(.L_1711 - .L_1710)
	.align		4
.L_1710:
        /*00b0*/ 	.word	index@(.nv.constant0._ZN10layer_norm13ln_bwd_kernelINS_13Kernel_traitsI6__halfS2_S2_S2_fjLj3072ELj1ELj1ELj4ELj16ENS_18Kernel_traits_baseILj3072ES2_S2_S2_S2_fjLj128EEEEELb1ELb0ELb0ELb0EEEvNS_9BwdParamsE)
        /*00b4*/ 	.short	0x0380
        /*00b6*/ 	.short	0x0128


	//----- nvinfo : EIATTR_SW_WAR
	.align		4
.L_1711:
        /*00b8*/ 	.byte	0x04, 0x36
        /*00ba*/ 	.short	(.L_1713 - .L_1712)
.L_1712:
        /*00bc*/ 	.word	0x00000008
.L_1713:


//--------------------- .nv.info._ZN10layer_norm13ln_bwd_kernelINS_13Kernel_traitsI6__halfS2_S2_S2_fjLj3072ELj1ELj1ELj4ELj16ENS_18Kernel_traits_baseILj3072ES2_S2_S2_S2_fjLj128EEEEELb1ELb0ELb0ELb1EEEvNS_9BwdParamsE --------------------------
	.section	.nv.info._ZN10layer_norm13ln_bwd_kernelINS_13Kernel_traitsI6__halfS2_S2_S2_fjLj3072ELj1ELj1ELj4ELj16ENS_18Kernel_traits_baseILj3072ES2_S2_S2_S2_fjLj128EEEEELb1ELb0ELb0ELb1EEEvNS_9BwdParamsE,"",@"SHT_CUDA_INFO"
	.sectionflags	@""
	.align	4


	//----- nvinfo : EIATTR_CUDA_API_VERSION
	.align		4
        /*0000*/ 	.byte	0x04, 0x37
        /*0002*/ 	.short	(.L_1715 - .L_1714)
.L_1714:
        /*0004*/ 	.word	0x00000082


	//----- nvinfo : EIATTR_KPARAM_INFO
	.align		4
.L_1715:
        /*0008*/ 	.byte	0x04, 0x17
        /*000a*/ 	.short	(.L_1717 - .L_1716)
.L_1716:
        /*000c*/ 	.word	0x00000000
        /*0010*/ 	.short	0x0000
        /*0012*/ 	.short	0x0000
        /*0014*/ 	.byte	0x00, 0xf0, 0xa1, 0x04


	//----- nvinfo : EIATTR_SPARSE_MMA_MASK
	.align		4
.L_1717:
        /*0018*/ 	.byte	0x03, 0x50
        /*001a*/ 	.short	0x0000


	//----- nvinfo : EIATTR_MAXREG_COUNT
	.align		4
        /*001c*/ 	.byte	0x03, 0x1b
        /*001e*/ 	.short	0x00ff


	//----- nvinfo : EIATTR_NUM_BARRIERS
	.align		4
        /*0020*/ 	.byte	0x02, 0x4c
        /*0022*/ 	.byte	0x01
	.zero		1


	//----- nvinfo : EIATTR_MERCURY_ISA_VERSION
	.align		4
        /*0024*/ 	.byte	0x03, 0x5f
        /*0026*/ 	.short	0x0101


	//----- nvinfo : EIATTR_COOP_GROUP_MASK_REGIDS
	.align		4
        /*0028*/ 	.byte	0x04, 0x29
        /*002a*/ 	.short	(.L_1719 - .L_1718)


	//   ....[0]....
.L_1718:
        /*002c*/ 	.word	0xffffffff


	//   ....[1]....
        /*0030*/ 	.word	0xffffffff


	//   ....[2]....
        /*0034*/ 	.word	0xffffffff


	//   ....[3]....
        /*0038*/ 	.word	0xffffffff


	//   ....[4]....
        /*003c*/ 	.word	0xffffffff


	//   ....[5]....
        /*0040*/ 	.word	0xffffffff


	//   ....[6]....
        /*0044*/ 	.word	0xffffffff


	//   ....[7]....
        /*0048*/ 	.word	0xffffffff


	//   ....[8]....
        /*004c*/ 	.word	0xffffffff


	//   ....[9]....
        /*0050*/ 	.word	0xffffffff


	//----- nvinfo : EIATTR_COOP_GROUP_INSTR_OFFSETS
	.align		4
.L_1719:
        /*0054*/ 	.byte	0x04, 0x28
        /*0056*/ 	.short	(.L_1721 - .L_1720)


	//   ....[0]....
.L_1720:
        /*0058*/ 	.word	0x000013f0


	//   ....[1]....
        /*005c*/ 	.word	0x000014b0


	//   ....[2]....
        /*0060*/ 	.word	0x000014c0


	//   ....[3]....
        /*0064*/ 	.word	0x000014f0


	//   ....[4]....
        /*0068*/ 	.word	0x00001510


	//   ....[5]....
        /*006c*/ 	.word	0x00001520


	//   ....[6]....
        /*0070*/ 	.word	0x00001540


	//   ....[7]....
        /*0074*/ 	.word	0x00001590


	//   ....[8]....
        /*0078*/ 	.word	0x000015a0


	//   ....[9]....
        /*007c*/ 	.word	0x00001600


	//----- nvinfo : EIATTR_VRC_CTA_INIT_COUNT
	.align		4
.L_1721:
        /*0080*/ 	.byte	0x02, 0x4a
	.zero		1
	.zero		1


	//----- nvinfo : EIATTR_EXIT_INSTR_OFFSETS
	.align		4
        /*0084*/ 	.byte	0x04, 0x1c
        /*0086*/ 	.short	(.L_1723 - .L_1722)


	//   ....[0]....
.L_1722:
        /*0088*/ 	.word	0x000053e0


	//----- nvinfo : EIATTR_MAX_THREADS
	.align		4
.L_1723:
        /*008c*/ 	.byte	0x04, 0x05
        /*008e*/ 	.short	(.L_1725 - .L_1724)
.L_1724:
        /*0090*/ 	.word	0x00000080
        /*0094*/ 	.word	0x00000001
        /*0098*/ 	.word	0x00000001


	//----- nvinfo : EIATTR_CBANK_PARAM_SIZE
	.align		4
.L_1725:
        /*009c*/ 	.byte	0x03, 0x19
        /*009e*/ 	.short	0x0128


	//----- nvinfo : EIATTR_PARAM_CBANK
	.align		4
        /*00a0*/ 	.byte	0x04, 0x0a
        /*00a2*/ 	.short	(.L_1727 - .L_1726)
	.align		4
.L_1726:
        /*00a4*/ 	.word	index@(.nv.constant0._ZN10layer_norm13ln_bwd_kernelINS_13Kernel_traitsI6__halfS2_S2_S2_fjLj3072ELj1ELj1ELj4ELj16ENS_18Kernel_traits_baseILj3072ES2_S2_S2_S2_fjLj128EEEEELb1ELb0ELb0ELb1EEEvNS_9BwdParamsE)
        /*00a8*/ 	.short	0x0380
        /*00aa*/ 	.short	0x0128


	//----- nvinfo : EIATTR_SW_WAR
	.align		4
.L_1727:
        /*00ac*/ 	.byte	0x04, 0x36
        /*00ae*/ 	.short	(.L_1729 - .L_1728)
.L_1728:
        /*00b0*/ 	.word	0x00000008
.L_1729:


//--------------------- .nv.info._ZN10layer_norm22ln_bwd_finalize_kernelINS_22Kernel_traits_finalizeILj3072E6__halfS2_S2_S2_fjLb0ELj1024ELj4ENS_18Kernel_traits_baseILj3072ES2_S2_S2_S2_fjLj1024EEEEELb0ELb0EEEvNS_9BwdParamsE --------------------------
	.section	.nv.info._ZN10layer_norm22ln_bwd_finalize_kernelINS_22Kernel_traits_finalizeILj3072E6__halfS2_S2_S2_fjLb0ELj1024ELj4ENS_18Kernel_traits_baseILj3072ES2_S2_S2_S2_fjLj1024EEEEELb0ELb0EEEvNS_9BwdParamsE,"",@"SHT_CUDA_INFO"
	.sectionflags	@""
	.align	4


	//----- nvinfo : EIATTR_CUDA_API_VERSION
	.align		4
        /*0000*/ 	.byte	0x04, 0x37
        /*0002*/ 	.short	(.L_1731 - .L_1730)
.L_1730:
        /*0004*/ 	.word	0x00000082


	//----- nvinfo : EIATTR_KPARAM_INFO
	.align		4
.L_1731:
        /*0008*/ 	.byte	0x04, 0x17
        /*000a*/ 	.short	(.L_1733 - .L_1732)
.L_1732:
        /*000c*/ 	.word	0x00000000
        /*0010*/ 	.short	0x0000
        /*0012*/ 	.short	0x0000
        /*0014*/ 	.byte	0x00, 0xf0, 0xa1, 0x04


	//----- nvinfo : EIATTR_SPARSE_MMA_MASK
	.align		4
.L_1733:
        /*0018*/ 	.byte	0x03, 0x50
        /*001a*/ 	.short	0x0000


	//----- nvinfo : EIATTR_MAXREG_COUNT
	.align		4
        /*001c*/ 	.byte	0x03, 0x1b
        /*001e*/ 	.short	0x0040


	//----- nvinfo : EIATTR_NUM_BARRIERS
	.align		4
        /*0020*/ 	.byte	0x02, 0x4c
        /*0022*/ 	.byte	0x01
	.zero		1


	//----- nvinfo : EIATTR_MERCURY_ISA_VERSION
	.align		4
        /*0024*/ 	.byte	0x03, 0x5f
        /*0026*/ 	.short	0x0101


	//----- nvinfo : EIATTR_COOP_GROUP_MASK_REGIDS
	.align		4
        /*0028*/ 	.byte	0x04, 0x29
        /*002a*/ 	.short	(.L_1735 - .L_1734)


	//   ....[0]....
.L_1734:
        /*002c*/ 	.word	0xffffffff


	//   ....[1]....
        /*0030*/ 	.word	0xffffffff


	//   ....[2]....
        /*0034*/ 	.word	0xffffffff


	//   ....[3]....
        /*0038*/ 	.word	0xffffffff


	//   ....[4]....
        /*003c*/ 	.word	0xffffffff


	//   ....[5]....
        /*0040*/ 	.word	0xffffffff


	//   ....[6]....
        /*0044*/ 	.word	0xffffffff


	//   ....[7]....
        /*0048*/ 	.word	0xffffffff


	//   ....[8]....
        /*004c*/ 	.word	0xffffffff


	//   ....[9]....
        /*0050*/ 	.word	0xffffffff


	//----- nvinfo : EIATTR_COOP_GROUP_INSTR_OFFSETS
	.align		4
.L_1735:
        /*0054*/ 	.byte	0x04, 0x28
        /*0056*/ 	.short	(.L_1737 - .L_1736)


	//   ....[0]....
.L_1736:
        /*0058*/ 	.word	0x00001540


	//   ....[1]....
        /*005c*/ 	.word	0x00001550


	//   ....[2]....
        /*0060*/ 	.word	0x00001580


	//   ....[3]....
        /*0064*/ 	.word	0x00001590


	//   ....[4]....
        /*0068*/ 	.word	0x000015c0


	//   ....[5]....
        /*006c*/ 	.word	0x000015d0


	//   ....[6]....
        /*0070*/ 	.word	0x00001610


	//   ....[7]....
        /*0074*/ 	.word	0x00001630


	//   ....[8]....
        /*0078*/ 	.word	0x00001680


	//   ....[9]....
        /*007c*/ 	.word	0x00001690


	//----- nvinfo : EIATTR_VRC_CTA_INIT_COUNT
	.align		4
.L_1737:
        /*0080*/ 	.byte	0x02, 0x4a
	.zero		1
	.zero		1


	//----- nvinfo : EIATTR_EXIT_INSTR_OFFSETS
	.align		4
        /*0084*/ 	.byte	0x04, 0x1c
        /*0086*/ 	.short	(.L_1739 - .L_1738)


	//   ....[0]....
.L_1738:
        /*0088*/ 	.word	0x00000060


	//   ....[1]....
        /*008c*/ 	.word	0x000016f0


	//   ....[2]....
        /*0090*/ 	.word	0x00001720


	//   ....[3]....
        /*0094*/ 	.word	0x000017e0


	//----- nvinfo : EIATTR_MAX_THREADS
	.align		4
.L_1739:
        /*0098*/ 	.byte	0x04, 0x05
        /*009a*/ 	.short	(.L_1741 - .L_1740)
.L_1740:
        /*009c*/ 	.word	0x00000400
        /*00a0*/ 	.word	0x00000001
        /*00a4*/ 	.word	0x00000001


	//----- nvinfo : EIATTR_CRS_STACK_SIZE
	.align		4
.L_1741:
        /*00a8*/ 	.byte	0x04, 0x1e
        /*00aa*/ 	.short	(.L_1743 - .L_1742)
.L_1742:
        /*00ac*/ 	.word	0x00000000


	//----- nvinfo : EIATTR_CBANK_PARAM_SIZE
	.align		4
.L_1743:
        /*00b0*/ 	.byte	0x03, 0x19
        /*00b2*/ 	.short	0x0128


	//----- nvinfo : EIATTR_PARAM_CBANK
	.align		4
        /*00b4*/ 	.byte	0x04, 0x0a
        /*00b6*/ 	.short	(.L_1745 - .L_1744)
	.align		4
.L_1744:
        /*00b8*/ 	.word	index@(.nv.constant0._ZN10layer_norm22ln_bwd_finalize_kernelINS_22Kernel_traits_finalizeILj3072E6__halfS2_S2_S2_fjLb0ELj1024ELj4ENS_18Kernel_traits_baseILj3072ES2_S2_S2_S2_fjLj1024EEEEELb0ELb0EEEvNS_9BwdParamsE)
        /*00bc*/ 	.short	0x0380
        /*00be*/ 	.short	0x0128


	//----- nvinfo : EIATTR_SW_WAR
	.align		4
.L_1745:
        /*00c0*/ 	.byte	0x04, 0x36
        /*00c2*/ 	.short	(.L_1747 - .L_1746)
.L_1746:
        /*00c4*/ 	.word	0x00000008
.L_1747:


//--------------------- .nv.info._ZN10layer_norm13ln_bwd_kernelINS_13Kernel_traitsI6__halfS2_S2_S2_fjLj3072ELj1ELj1ELj4ELj16ENS_18Kernel_traits_baseILj3072ES2_S2_S2_S2_fjLj128EEEEELb1ELb0ELb1ELb0EEEvNS_9BwdParamsE --------------------------
	.section	.nv.info._ZN10layer_norm13ln_bwd_kernelINS_13Kernel_traitsI6__halfS2_S2_S2_fjLj3072ELj1ELj1ELj4ELj16ENS_18Kernel_traits_baseILj3072ES2_S2_S2_S2_fjLj128EEEEELb1ELb0ELb1ELb0EEEvNS_9BwdParamsE,"",@"SHT_CUDA_INFO"
	.sectionflags	@""
	.align	4


	//----- nvinfo : EIATTR_CUDA_API_VERSION
	.align		4
        /*0000*/ 	.byte	0x04, 0x37
        /*0002*/ 	.short	(.L_1749 - .L_1748)
.L_1748:
        /*0004*/ 	.word	0x00000082


	//----- nvinfo : EIATTR_KPARAM_INFO
	.align		4
.L_1749:
        /*0008*/ 	.byte	0x04, 0x17
        /*000a*/ 	.short	(.L_1751 - .L_1750)
.L_1750:
        /*000c*/ 	.word	0x00000000
        /*0010*/ 	.short	0x0000
        /*0012*/ 	.short	0x0000
        /*0014*/ 	.byte	0x00, 0xf0, 0xa1, 0x04


	//----- nvinfo : EIATTR_SPARSE_MMA_MASK
	.align		4
.L_1751:
        /*0018*/ 	.byte	0x03, 0x50
        /*001a*/ 	.short	0x0000


	//----- nvinfo : EIATTR_MAXREG_COUNT
	.align		4
        /*001c*/ 	.byte	0x03, 0x1b
        /*001e*/ 	.short	0x00ff


	//----- nvinfo : EIATTR_NUM_BARRIERS
	.align		4
        /*0020*/ 	.byte	0x02, 0x4c
        /*0022*/ 	.byte	0x01
	.zero		1


	//----- nvinfo : EIATTR_MERCURY_ISA_VERSION
	.align		4
        /*0024*/ 	.byte	0x03, 0x5f
        /*0026*/ 	.short	0x0101


	//----- nvinfo : EIATTR_COOP_GROUP_MASK_REGIDS
	.align		4
        /*0028*/ 	.byte	0x04, 0x29
        /*002a*/ 	.short	(.L_1753 - .L_1752)


	//   ....[0]....
.L_1752:
        /*002c*/ 	.word	0xffffffff


	//   ....[1]....
        /*0030*/ 	.word	0xffffffff


	//   ....[2]....
        /*0034*/ 	.word	0xffffffff


	//   ....[3]....
        /*0038*/ 	.word	0xffffffff


	//   ....[4]....
        /*003c*/ 	.word	0xffffffff


	//   ....[5]....
        /*0040*/ 	.word	0xffffffff


	//   ....[6]....
        /*0044*/ 	.word	0xffffffff


	//   ....[7]....
        /*0048*/ 	.word	0xffffffff


	//   ....[8]....
        /*004c*/ 	.word	0xffffffff


	//   ....[9]....
        /*0050*/ 	.word	0xffffffff


	//----- nvinfo : EIATTR_COOP_GROUP_INSTR_OFFSETS
	.align		4
.L_1753:
        /*0054*/ 	.byte	0x04, 0x28
        /*0056*/ 	.short	(.L_1755 - .L_1754)


	//   ....[0]....
.L_1754:
        /*0058*/ 	.word	0x00001eb0


	//   ....[1]....
        /*005c*/ 	.word	0x00001ed0


	//   ....[2]....
        /*0060*/ 	.word	0x00001f10


	//   ....[3]....
        /*0064*/ 	.word	0x00001f20


	//   ....[4]....
        /*0068*/ 	.word	0x00001f60


	//   ....[5]....
        /*006c*/ 	.word	0x00001f70


	//   ....[6]....
        /*0070*/ 	.word	0x00001fa0


	//   ....[7]....
        /*0074*/ 	.word	0x00001fb0


	//   ....[8]....
        /*0078*/ 	.word	0x00001fe0


	//   ....[9]....
        /*007c*/ 	.word	0x00001ff0


	//----- nvinfo : EIATTR_VRC_CTA_INIT_COUNT
	.align		4
.L_1755:
        /*0080*/ 	.byte	0x02, 0x4a
	.zero		1
	.zero		1


	//----- nvinfo : EIATTR_EXIT_INSTR_OFFSETS
	.align		4
        /*0084*/ 	.byte	0x04, 0x1c
        /*0086*/ 	.short	(.L_1757 - .L_1756)


	//   ....[0]....
.L_1756:
        /*0088*/ 	.word	0x00006f20


	//   ....[1]....
        /*008c*/ 	.word	0x00006fc0


	//----- nvinfo : EIATTR_MAX_THREADS
	.align		4
.L_1757:
        /*0090*/ 	.byte	0x04, 0x05
        /*0092*/ 	.short	(.L_1759 - .L_1758)
.L_1758:
        /*0094*/ 	.word	0x00000080
        /*0098*/ 	.word	0x00000001
        /*009c*/ 	.word	0x00000001


	//----- nvinfo : EIATTR_CRS_STACK_SIZE
	.align		4
.L_1759:
        /*00a0*/ 	.byte	0x04, 0x1e
        /*00a2*/ 	.short	(.L_1761 - .L_1760)
.L_1760:
        /*00a4*/ 	.word	0x00000000


	//----- nvinfo : EIATTR_CBANK_PARAM_SIZE
	.align		4
.L_1761:
        /*00a8*/ 	.byte	0x03, 0x19
        /*00aa*/ 	.short	0x0128


	//----- nvinfo : EIATTR_PARAM_CBANK
	.align		4
        /*00ac*/ 	.byte	0x04, 0x0a
        /*00ae*/ 	.short	(.L_1763 - .L_1762)
	.align		4
.L_1762:
        /*00b0*/ 	.word	index@(.nv.constant0._ZN10layer_norm13ln_bwd_kernelINS_13Kernel_traitsI6__halfS2_S2_S2_fjLj3072ELj1ELj1ELj4ELj16ENS_18Kernel_traits_baseILj3072ES2_S2_S2_S2_fjLj128EEEEELb1ELb0ELb1ELb0EEEvNS_9BwdParamsE)
        /*00b4*/ 	.short	0x0380
        /*00b6*/ 	.short	0x0128


	//----- nvinfo : EIATTR_SW_WAR
	.align		4
.L_1763:
        /*00b8*/ 	.byte	0x04, 0x36
        /*00ba*/ 	.short	(.L_1765 - .L_1764)
.L_1764:
        /*00bc*/ 	.word	0x00000008
.L_1765:


//--------------------- .nv.info._ZN10layer_norm22ln_bwd_finalize_kernelINS_22Kernel_traits_finalizeILj3072E6__halfS2_S2_S2_fjLb0ELj1024ELj4ENS_18Kernel_traits_baseILj3072ES2_S2_S2_S2_fjLj1024EEEEELb0ELb1EEEvNS_9BwdParamsE --------------------------
	.section	.nv.info._ZN10layer_norm22ln_bwd_finalize_kernelINS_22Kernel_traits_finalizeILj3072E6__halfS2_S2_S2_fjLb0ELj1024ELj4ENS_18Kernel_traits_baseILj3072ES2_S2_S2_S2_fjLj1024EEEEELb0ELb1EEEvNS_9BwdParamsE,"",@"SHT_CUDA_INFO"
	.sectionflags	@""
	.align	4


	//----- nvinfo : EIATTR_CUDA_API_VERSION
	.align		4
        /*0000*/ 	.byte	0x04, 0x37
        /*0002*/ 	.short	(.L_1767 - .L_1766)
.L_1766:
        /*0004*/ 	.word	0x00000082


	//----- nvinfo : EIATTR_KPARAM_INFO
	.align		4
.L_1767:
        /*0008*/ 	.byte	0x04, 0x17
        /*000a*/ 	.short	(.L_1769 - .L_1768)
.L_1768:
        /*000c*/ 	.word	0x00000000
        /*0010*/ 	.short	0x0000
        /*0012*/ 	.short	0x0000
        /*0014*/ 	.byte	0x00, 0xf0, 0xa1, 0x04


	//----- nvinfo : EIATTR_SPARSE_MMA_MASK
	.align		4
.L_1769:
        /*0018*/ 	.byte	0x03, 0x50
        /*001a*/ 	.short	0x0000


	//----- nvinfo : EIATTR_MAXREG_COUNT
	.align		4
        /*001c*/ 	.byte	0x03, 0x1b
        /*001e*/ 	.short	0x0040


	//----- nvinfo : EIATTR_NUM_BARRIERS
	.align		4
        /*0020*/ 	.byte	0x02, 0x4c
        /*0022*/ 	.byte	0x01
	.zero		1


	//----- nvinfo : EIATTR_MERCURY_ISA_VERSION
	.align		4
        /*0024*/ 	.byte	0x03, 0x5f
        /*0026*/ 	.short	0x0101


	//----- nvinfo : EIATTR_COOP_GROUP_MASK_REGIDS
	.align		4
        /*0028*/ 	.byte	0x04, 0x29
        /*002a*/ 	.short	(.L_1771 - .L_1770)


	//   ....[0]....
.L_1770:
        /*002c*/ 	.word	0xffffffff


	//   ....[1]....
        /*0030*/ 	.word	0xffffffff


	//   ....[2]....
        /*0034*/ 	.word	0xffffffff


	//   ....[3]....
        /*0038*/ 	.word	0xffffffff


	//   ....[4]....
        /*003c*/ 	.word	0xffffffff


	//   ....[5]....
        /*0040*/ 	.word	0xffffffff


	//   ....[6]....
        /*0044*/ 	.word	0xffffffff


	//   ....[7]....
        /*0048*/ 	.word	0xffffffff


	//   ....[8]....
        /*004c*/ 	.word	0xffffffff


	//   ....[9]....
        /*0050*/ 	.word	0xffffffff


	//----- nvinfo : EIATTR_COOP_GROUP_INSTR_OFFSETS
	.align		4
.L_1771:
        /*0054*/ 	.byte	0x04, 0x28
        /*0056*/ 	.short	(.L_1773 - .L_1772)


	//   ....[0]....
.L_1772:
        /*0058*/ 	.word	0x00001560


	//   ....[1]....
        /*005c*/ 	.word	0x00001570


	//   ....[2]....
        /*0060*/ 	.word	0x000015a0


	//   ....[3]....
        /*0064*/ 	.word	0x000015b0


	//   ....[4]....
        /*0068*/ 	.word	0x000015e0


	//   ....[5]....
        /*006c*/ 	.word	0x000015f0


	//   ....[6]....
        /*0070*/ 	.word	0x00001620


	//   ....[7]....
        /*0074*/ 	.word	0x00001640


	//   ....[8]....
        /*0078*/ 	.word	0x00001670


	//   ....[9]....
        /*007c*/ 	.word	0x00001680


	//----- nvinfo : EIATTR_VRC_CTA_INIT_COUNT
	.align		4
.L_1773:
        /*0080*/ 	.byte	0x02, 0x4a
	.zero		1
	.zero		1


	//----- nvinfo : EIATTR_EXIT_INSTR_OFFSETS
	.align		4
        /*0084*/ 	.byte	0x04, 0x1c
        /*0086*/ 	.short	(.L_1775 - .L_1774)


	//   ....[0]....
.L_1774:
        /*0088*/ 	.word	0x00000060


	//   ....[1]....
        /*008c*/ 	.word	0x000016e0


	//   ....[2]....
        /*0090*/ 	.word	0x000017d0


	//----- nvinfo : EIATTR_MAX_THREADS
	.align		4
.L_1775:
        /*0094*/ 	.byte	0x04, 0x05
        /*0096*/ 	.short	(.L_1777 - .L_1776)
.L_1776:
        /*0098*/ 	.word	0x00000400
        /*009c*/ 	.word	0x00000001
        /*00a0*/ 	.word	0x00000001


	//----- nvinfo : EIATTR_CRS_STACK_SIZE
	.align		4
.L_1777:
        /*00a4*/ 	.byte	0x04, 0x1e
        /*00a6*/ 	.short	(.L_1779 - .L_1778)
.L_1778:
        /*00a8*/ 	.word	0x00000000


	//----- nvinfo : EIATTR_CBANK_PARAM_SIZE
	.align		4
.L_1779:
        /*00ac*/ 	.byte	0x03, 0x19
        /*00ae*/ 	.short	0x0128


	//----- nvinfo : EIATTR_PARAM_CBANK
	.align		4
        /*00b0*/ 	.byte	0x04, 0x0a
        /*00b2*/ 	.short	(.L_1781 - .L_1780)
	.align		4
.L_1780:
        /*00b4*/ 	.word	index@(.nv.constant0._ZN10layer_norm22ln_bwd_finalize_kernelINS_22Kernel_traits_finalizeILj3072E6__halfS2_S2_S2_fjLb0ELj1024ELj4ENS_18Kernel_traits_baseILj3072ES2_S2_S2_S2_fjLj1024EEEEELb0ELb1EEEvNS_9BwdParamsE)
        /*00b8*/ 	.short	0x0380
        /*00ba*/ 	.short	0x0128


	//----- nvinfo : EIATTR_SW_WAR
	.align		4
.L_1781:
        /*00bc*/ 	.byte	0x04, 0x36
        /*00be*/ 	.short	(.L_1783 - .L_1782)
.L_1782:
        /*00c0*/ 	.word	0x00000008
.L_1783:


//--------------------- .nv.info._ZN10layer_norm13ln_bwd_kernelINS_13Kernel_traitsI6__halfS2_S2_S2_fjLj3072ELj1ELj1ELj4ELj16ENS_18Kernel_traits_baseILj3072ES2_S2_S2_S2_fjLj128EEEEELb1ELb0ELb1ELb1EEEvNS_9BwdParamsE --------------------------
	.section	.nv.info._ZN10layer_norm13ln_bwd_kernelINS_13Kernel_traitsI6__halfS2_S2_S2_fjLj3072ELj1ELj1ELj4ELj16ENS_18Kernel_traits_baseILj3072ES2_S2_S2_S2_fjLj128EEEEELb1ELb0ELb1ELb1EEEvNS_9BwdParamsE,"",@"SHT_CUDA_INFO"
	.sectionflags	@""
	.align	4


	//----- nvinfo : EIATTR_CUDA_API_VERSION
	.align		4
        /*0000*/ 	.byte	0x04, 0x37
        /*0002*/ 	.short	(.L_1785 - .L_1784)
.L_1784:
        /*0004*/ 	.word	0x00000082


	//----- nvinfo : EIATTR_KPARAM_INFO
	.align		4
.L_1785:
        /*0008*/ 	.byte	0x04, 0x17
        /*000a*/ 	.short	(.L_1787 - .L_1786)
.L_1786:
        /*000c*/ 	.word	0x00000000
        /*0010*/ 	.short	0x0000
        /*0012*/ 	.short	0x0000
        /*0014*/ 	.byte	0x00, 0xf0, 0xa1, 0x04


	//----- nvinfo : EIATTR_SPARSE_MMA_MASK
	.align		4
.L_1787:
        /*0018*/ 	.byte	0x03, 0x50
        /*001a*/ 	.short	0x0000


	//----- nvinfo : EIATTR_MAXREG_COUNT
	.align		4
        /*001c*/ 	.byte	0x03, 0x1b
        /*001e*/ 	.short	0x00ff


	//----- nvinfo : EIATTR_NUM_BARRIERS
	.align		4
        /*0020*/ 	.byte	0x02, 0x4c
        /*0022*/ 	.byte	0x01
	.zero		1


	//----- nvinfo : EIATTR_MERCURY_ISA_VERSION
	.align		4
        /*0024*/ 	.byte	0x03, 0x5f
        /*0026*/ 	.short	0x0101


	//----- nvinfo : EIATTR_COOP_GROUP_MASK_REGIDS
	.align		4
        /*0028*/ 	.byte	0x04, 0x29
        /*002a*/ 	.short	(.L_1789 - .L_1788)


	//   ....[0]....
.L_1788:
        /*002c*/ 	.word	0xffffffff


	//   ....[1]....
        /*0030*/ 	.word	0xffffffff


	//   ....[2]....
        /*0034*/ 	.word	0xffffffff


	//   ....[3]....
        /*0038*/ 	.word	0xffffffff


	//   ....[4]....
        /*003c*/ 	.word	0xffffffff


	//   ....[5]....
        /*0040*/ 	.word	0xffffffff


	//   ....[6]....
        /*0044*/ 	.word	0xffffffff


	//   ....[7]....
        /*0048*/ 	.word	0xffffffff


	//   ....[8]....
        /*004c*/ 	.word	0xffffffff


	//   ....[9]....
        /*0050*/ 	.word	0xffffffff


	//----- nvinfo : EIATTR_COOP_GROUP_INSTR_OFFSETS
	.align		4
.L_1789:
        /*0054*/ 	.byte	0x04, 0x28
        /*0056*/ 	.short	(.L_1791 - .L_1790)


	//   ....[0]....
.L_1790:
        /*0058*/ 	.word	0x00001920


	//   ....[1]....
        /*005c*/ 	.word	0x00001940


	//   ....[2]....
        /*0060*/ 	.word	0x00001970


	//   ....[3]....
        /*0064*/ 	.word	0x00001980


	//   ....[4]....
        /*0068*/ 	.word	0x000019b0


	//   ....[5]....
        /*006c*/ 	.word	0x000019c0


	//   ....[6]....
        /*0070*/ 	.word	0x00001a00


	//   ....[7]....
        /*0074*/ 	.word	0x00001a10


	//   ....[8]....
        /*0078*/ 	.word	0x00001a40


	//   ....[9]....
        /*007c*/ 	.word	0x00001a60


	//----- nvinfo : EIATTR_VRC_CTA_INIT_COUNT
	.align		4
.L_1791:
        /*0080*/ 	.byte	0x02, 0x4a
	.zero		1
	.zero		1


	//----- nvinfo : EIATTR_EXIT_INSTR_OFFSETS
	.align		4
        /*0084*/ 	.byte	0x04, 0x1c
        /*0086*/ 	.short	(.L_1793 - .L_1792)


	//   ....[0]....
.L_1792:
        /*0088*/ 	.word	0x00006880


	//----- nvinfo : EIATTR_MAX_THREADS
	.align		4
.L_1793:
        /*008c*/ 	.byte	0x04, 0x05
        /*008e*/ 	.short	(.L_1795 - .L_1794)
.L_1794:
        /*0090*/ 	.word	0x00000080
        /*0094*/ 	.word	0x00000001
        /*0098*/ 	.word	0x00000001


	//----- nvinfo : EIATTR_CRS_STACK_SIZE
	.align		4
.L_1795:
        /*009c*/ 	.byte	0x04, 0x1e
        /*009e*/ 	.short	(.L_1797 - .L_1796)
.L_1796:
        /*00a0*/ 	.word	0x00000000


	//----- nvinfo : EIATTR_CBANK_PARAM_SIZE
	.align		4
.L_1797:
        /*00a4*/ 	.byte	0x03, 0x19
        /*00a6*/ 	.short	0x0128


	//----- nvinfo : EIATTR_PARAM_CBANK
	.align		4
        /*00a8*/ 	.byte	0x04, 0x0a
        /*00aa*/ 	.short	(.L_1799 - .L_1798)
	.align		4
.L_1798:
        /*00ac*/ 	.word	index@(.nv.constant0._ZN10layer_norm13ln_bwd_kernelINS_13Kernel_traitsI6__halfS2_S2_S2_fjLj3072ELj1ELj1ELj4ELj16ENS_18Kernel_traits_baseILj3072ES2_S2_S2_S2_fjLj128EEEEELb1ELb0ELb1ELb1EEEvNS_9BwdParamsE)
        /*00b0*/ 	.short	0x0380
        /*00b2*/ 	.short	0x0128


	//----- nvinfo : EIATTR_SW_WAR
	.align		4
.L_1799:
        /*00b4*/ 	.byte	0x04, 0x36
        /*00b6*/ 	.short	(.L_1801 - .L_1800)
.L_1800:
        /*00b8*/ 	.word	0x00000008
.L_1801:


//--------------------- .nv.info._ZN10layer_norm13ln_bwd_kernelINS_13Kernel_traitsI6__halfS2_S2_S2_fjLj3072ELj1ELj1ELj4ELj16ENS_18Kernel_traits_baseILj3072ES2_S2_S2_S2_fjLj128EEEEELb1ELb1ELb0ELb0EEEvNS_9BwdParamsE --------------------------
	.section	.nv.info._ZN10layer_norm13ln_bwd_kernelINS_13Kernel_traitsI6__halfS2_S2_S2_fjLj3072ELj1ELj1ELj4ELj16ENS_18Kernel_traits_baseILj3072ES2_S2_S2_S2_fjLj128EEEEELb1ELb1ELb0ELb0EEEvNS_9BwdParamsE,"",@"SHT_CUDA_INFO"
	.sectionflags	@""
	.align	4


	//----- nvinfo : EIATTR_CUDA_API_VERSION
	.align		4
        /*0000*/ 	.byte	0x04, 0x37
        /*0002*/ 	.short	(.L_1803 - .L_1802)
.L_1802:
        /*0004*/ 	.word	0x00000082


	//----- nvinfo : EIATTR_KPARAM_INFO
	.align		4
.L_1803:
        /*0008*/ 	.byte	0x04, 0x17
        /*000a*/ 	.short	(.L_1805 - .L_1804)
.L_1804:
        /*000c*/ 	.word	0x00000000
        /*0010*/ 	.short	0x0000
        /*0012*/ 	.short	0x0000
        /*0014*/ 	.byte	0x00, 0xf0, 0xa1, 0x04


	//----- nvinfo : EIATTR_SPARSE_MMA_MASK
	.align		4
.L_1805:
        /*0018*/ 	.byte	0x03, 0x50
        /*001a*/ 	.short	0x0000


	//----- nvinfo : EIATTR_MAXREG_COUNT
	.align		4
        /*001c*/ 	.byte	0x03, 0x1b
        /*001e*/ 	.short	0x00ff


	//----- nvinfo : EIATTR_NUM_BARRIERS
	.align		4
        /*0020*/ 	.byte	0x02, 0x4c
        /*0022*/ 	.byte	0x01
	.zero		1


	//----- nvinfo : EIATTR_MERCURY_ISA_VERSION
	.align		4
        /*0024*/ 	.byte	0x03, 0x5f
        /*0026*/ 	.short	0x0101


	//----- nvinfo : EIATTR_COOP_GROUP_MASK_REGIDS
	.align		4
        /*0028*/ 	.byte	0x04, 0x29
        /*002a*/ 	.short	(.L_1807 - .L_1806)


	//   ....[0]....
.L_1806:
        /*002c*/ 	.word	0xffffffff


	//   ....[1]....
        /*0030*/ 	.word	0xffffffff


	//   ....[2]....
        /*0034*/ 	.word	0xffffffff


	//   ....[3]....
        /*0038*/ 	.word	0xffffffff


	//   ....[4]....
        /*003c*/ 	.word	0xffffffff


	//   ....[5]....
        /*0040*/ 	.word	0xffffffff


	//   ....[6]....
        /*0044*/ 	.word	0xffffffff


	//   ....[7]....
        /*0048*/ 	.word	0xffffffff


	//   ....[8]....
        /*004c*/ 	.word	0xffffffff


	//   ....[9]....
        /*0050*/ 	.word	0xffffffff


	//----- nvinfo : EIATTR_COOP_GROUP_INSTR_OFFSETS
	.align		4
.L_1807:
        /*0054*/ 	.byte	0x04, 0x28
        /*0056*/ 	.short	(.L_1809 - .L_1808)


	//   ....[0]....
.L_1808:
        /*0058*/ 	.word	0x00001b60


	//   ....[1]....
        /*005c*/ 	.word	0x00001b90


	//   ....[2]....
        /*0060*/ 	.word	0x00001c40


	//   ....[3]....
        /*0064*/ 	.word	0x00001c80


	//   ....[4]....
        /*0068*/ 	.word	0x00001cb0


	//   ....[5]....
        /*006c*/ 	.word	0x00001cc0


	//   ....[6]....
        /*0070*/ 	.word	0x00001d10


	//   ....[7]....
        /*0074*/ 	.word	0x00001d20


	//   ....[8]....
        /*0078*/ 	.word	0x00001d50


	//   ....[9]....
        /*007c*/ 	.word	0x00001d60


	//----- nvinfo : EIATTR_VRC_CTA_INIT_COUNT
	.align		4
.L_1809:
        /*0080*/ 	.byte	0x02, 0x4a
	.zero		1
	.zero		1


	//----- nvinfo : EIATTR_EXIT_INSTR_OFFSETS
	.align		4
        /*0084*/ 	.byte	0x04, 0x1c
        /*0086*/ 	.short	(.L_1811 - .L_1810)


	//   ....[0]....
.L_1810:
        /*0088*/ 	.word	0x00007d50


	//   ....[1]....
        /*008c*/ 	.word	0x00007e20


	//----- nvinfo : EIATTR_MAX_THREADS
	.align		4
.L_1811:
        /*0090*/ 	.byte	0x04, 0x05
        /*0092*/ 	.short	(.L_1813 - .L_1812)
.L_1812:
        /*0094*/ 	.word	0x00000080
        /*0098*/ 	.word	0x00000001
        /*009c*/ 	.word	0x00000001


	//----- nvinfo : EIATTR_CRS_STACK_SIZE
	.align		4
.L_1813:
        /*00a0*/ 	.byte	0x04, 0x1e
        /*00a2*/ 	.short	(.L_1815 - .L_1814)
.L_1814:
        /*00a4*/ 	.word	0x00000000


	//----- nvinfo : EIATTR_CBANK_PARAM_SIZE
	.align		4
.L_1815:
        /*00a8*/ 	.byte	0x03, 0x19
        /*00aa*/ 	.short	0x0128


	//----- nvinfo : EIATTR_PARAM_CBANK
	.align		4
        /*00ac*/ 	.byte	0x04, 0x0a
        /*00ae*/ 	.short	(.L_1817 - .L_1816)
	.align		4
.L_1816:
        /*00b0*/ 	.word	index@(.nv.constant0._ZN10layer_norm13ln_bwd_kernelINS_13Kernel_traitsI6__halfS2_S2_S2_fjLj3072ELj1ELj1ELj4ELj16ENS_18Kernel_traits_baseILj3072ES2_S2_S2_S2_fjLj128EEEEELb1ELb1ELb0ELb0EEEvNS_9BwdParamsE)
        /*00b4*/ 	.short	0x0380
        /*00b6*/ 	.short	0x0128


	//----- nvinfo : EIATTR_SW_WAR
	.align		4
.L_1817:
        /*00b8*/ 	.byte	0x04, 0x36
        /*00ba*/ 	.short	(.L_1819 - .L_1818)
.L_1818:
        /*00bc*/ 	.word	0x00000008
.L_1819:


//--------------------- .nv.info._ZN10layer_norm13ln_bwd_kernelINS_13Kernel_traitsI6__halfS2_S2_S2_fjLj3072ELj1ELj1ELj4ELj16ENS_18Kernel_traits_baseILj3072ES2_S2_S2_S2_fjLj128EEEEELb1ELb1ELb0ELb1EEEvNS_9BwdParamsE --------------------------
	.section	.nv.info._ZN10layer_norm13ln_bwd_kernelINS_13Kernel_traitsI6__halfS2_S2_S2_fjLj3072ELj1ELj1ELj4ELj16ENS_18Kernel_traits_baseILj3072ES2_S2_S2_S2_fjLj128EEEEELb1ELb1ELb0ELb1EEEvNS_9BwdParamsE,"",@"SHT_CUDA_INFO"
	.sectionflags	@""
	.align	4


	//----- nvinfo : EIATTR_CUDA_API_VERSION
	.align		4
        /*0000*/ 	.byte	0x04, 0x37
        /*0002*/ 	.short	(.L_1821 - .L_1820)
.L_1820:
        /*0004*/ 	.word	0x00000082


	//----- nvinfo : EIATTR_KPARAM_INFO
	.align		4
.L_1821:
        /*0008*/ 	.byte	0x04, 0x17
        /*000a*/ 	.short	(.L_1823 - .L_1822)
.L_1822:
        /*000c*/ 	.word	0x00000000
        /*0010*/ 	.short	0x0000
        /*0012*/ 	.short	0x0000
        /*0014*/ 	.byte	0x00, 0xf0, 0xa1, 0x04


	//----- nvinfo : EIATTR_SPARSE_MMA_MASK
	.align		4
.L_1823:
        /*0018*/ 	.byte	0x03, 0x50
        /*001a*/ 	.short	0x0000


	//----- nvinfo : EIATTR_MAXREG_COUNT
	.align		4
        /*001c*/ 	.byte	0x03, 0x1b
        /*001e*/ 	.short	0x00ff


	//----- nvinfo : EIATTR_NUM_BARRIERS
	.align		4
        /*0020*/ 	.byte	0x02, 0x4c
        /*0022*/ 	.byte	0x01
	.zero		1


	//----- nvinfo : EIATTR_MERCURY_ISA_VERSION
	.align		4
        /*0024*/ 	.byte	0x03, 0x5f
        /*0026*/ 	.short	0x0101


	//----- nvinfo : EIATTR_COOP_GROUP_MASK_REGIDS
	.align		4
        /*0028*/ 	.byte	0x04, 0x29
        /*002a*/ 	.short	(.L_1825 - .L_1824)


	//   ....[0]....
.L_1824:
        /*002c*/ 	.word	0xffffffff


	//   ....[1]....
        /*0030*/ 	.word	0xffffffff


	//   ....[2]....
        /*0034*/ 	.word	0xffffffff


	//   ....[3]....
        /*0038*/ 	.word	0xffffffff


	//   ....[4]....
        /*003c*/ 	.word	0xffffffff


	//   ....[5]....
        /*0040*/ 	.word	0xffffffff


	//   ....[6]....
        /*0044*/ 	.word	0xffffffff


	//   ....[7]....
        /*0048*/ 	.word	0xffffffff


	//   ....[8]....
        /*004c*/ 	.word	0xffffffff


	//   ....[9]....
        /*0050*/ 	.word	0xffffffff


	//----- nvinfo : EIATTR_COOP_GROUP_INSTR_OFFSETS
	.align		4
.L_1825:
        /*0054*/ 	.byte	0x04, 0x28
        /*0056*/ 	.short	(.L_1827 - .L_1826)


	//   ....[0]....
.L_1826:
        /*0058*/ 	.word	0x00001520


	//   ....[1]....
        /*005c*/ 	.word	0x00001530


	//   ....[2]....
        /*0060*/ 	.word	0x00001560


	//   ....[3]....
        /*0064*/ 	.word	0x00001570


	//   ....[4]....
        /*0068*/ 	.word	0x000015a0


	//   ....[5]....
        /*006c*/ 	.word	0x000015b0


	//   ....[6]....
        /*0070*/ 	.word	0x000015f0


	//   ....[7]....
        /*0074*/ 	.word	0x00001600


	//   ....[8]....
        /*0078*/ 	.word	0x00001670


	//   ....[9]....
        /*007c*/ 	.word	0x00001680


	//----- nvinfo : EIATTR_VRC_CTA_INIT_COUNT
	.align		4
.L_1827:
        /*0080*/ 	.byte	0x02, 0x4a
	.zero		1
	.zero		1


	//----- nvinfo : EIATTR_EXIT_INSTR_OFFSETS
	.align		4
        /*0084*/ 	.byte	0x04, 0x1c
        /*0086*/ 	.short	(.L_1829 - .L_1828)


	//   ....[0]....
.L_1828:
        /*0088*/ 	.word	0x000076b0


	//----- nvinfo : EIATTR_MAX_THREADS
	.align		4
.L_1829:
        /*008c*/ 	.byte	0x04, 0x05
        /*008e*/ 	.short	(.L_1831 - .L_1830)
.L_1830:
        /*0090*/ 	.word	0x00000080
        /*0094*/ 	.word	0x00000001
        /*0098*/ 	.word	0x00000001


	//----- nvinfo : EIATTR_CBANK_PARAM_SIZE
	.align		4
.L_1831:
        /*009c*/ 	.byte	0x03, 0x19
        /*009e*/ 	.short	0x0128


	//----- nvinfo : EIATTR_PARAM_CBANK
	.align		4
        /*00a0*/ 	.byte	0x04, 0x0a
        /*00a2*/ 	.short	(.L_1833 - .L_1832)
	.align		4
.L_1832:
        /*00a4*/ 	.word	index@(.nv.constant0._ZN10layer_norm13ln_bwd_kernelINS_13Kernel_traitsI6__halfS2_S2_S2_fjLj3072ELj1ELj1ELj4ELj16ENS_18Kernel_traits_baseILj3072ES2_S2_S2_S2_fjLj128EEEEELb1ELb1ELb0ELb1EEEvNS_9BwdParamsE)
        /*00a8*/ 	.short	0x0380
        /*00aa*/ 	.short	0x0128


	//----- nvinfo : EIATTR_SW_WAR
	.align		4
.L_1833:
        /*00ac*/ 	.byte	0x04, 0x36
        /*00ae*/ 	.short	(.L_1835 - .L_1834)
.L_1834:
        /*00b0*/ 	.word	0x00000008
.L_1835:


//--------------------- .nv.info._ZN10layer_norm22ln_bwd_finalize_kernelINS_22Kernel_traits_finalizeILj3072E6__halfS2_S2_S2_fjLb1ELj1024ELj4ENS_18Kernel_traits_baseILj3072ES2_S2_S2_S2_fjLj1024EEEEELb1ELb0EEEvNS_9BwdParamsE --------------------------
	.section	.nv.info._ZN10layer_norm22ln_bwd_finalize_kernelINS_22Kernel_traits_finalizeILj3072E6__halfS2_S2_S2_fjLb1ELj1024ELj4ENS_18Kernel_traits_baseILj3072ES2_S2_S2_S2_fjLj1024EEEEELb1ELb0EEEvNS_9BwdParamsE,"",@"SHT_CUDA_INFO"
	.sectionflags	@""
	.align	4


	//----- nvinfo : EIATTR_CUDA_API_VERSION
	.align		4
        /*0000*/ 	.byte	0x04, 0x37
        /*0002*/ 	.short	(.L_1837 - .L_1836)
.L_1836:
        /*0004*/ 	.word	0x00000082


	//----- nvinfo : EIATTR_KPARAM_INFO
	.align		4
.L_1837:
        /*0008*/ 	.byte	0x04, 0x17
        /*000a*/ 	.short	(.L_1839 - .L_1838)
.L_1838:
        /*000c*/ 	.word	0x00000000
        /*0010*/ 	.short	0x0000
        /*0012*/ 	.short	0x0000
        /*0014*/ 	.byte	0x00, 0xf0, 0xa1, 0x04


	//----- nvinfo : EIATTR_SPARSE_MMA_MASK
	.align		4
.L_1839:
        /*0018*/ 	.byte	0x03, 0x50
        /*001a*/ 	.short	0x0000


	//----- nvinfo : EIATTR_MAXREG_COUNT
	.align		4
        /*001c*/ 	.byte	0x03, 0x1b
        /*001e*/ 	.short	0x0040


	//----- nvinfo : EIATTR_NUM_BARRIERS
	.align		4
        /*0020*/ 	.byte	0x02, 0x4c
        /*0022*/ 	.byte	0x01
	.zero		1


	//----- nvinfo : EIATTR_MERCURY_ISA_VERSION
	.align		4
        /*0024*/ 	.byte	0x03, 0x5f
        /*0026*/ 	.short	0x0101


	//----- nvinfo : EIATTR_COOP_GROUP_MASK_REGIDS
	.align		4
        /*0028*/ 	.byte	0x04, 0x29
        /*002a*/ 	.short	(.L_1841 - .L_1840)


	//   ....[0]....
.L_1840:
        /*002c*/ 	.word	0xffffffff


	//   ....[1]....
        /*0030*/ 	.word	0xffffffff


	//   ....[2]....
        /*0034*/ 	.word	0xffffffff


	//   ....[3]....
        /*0038*/ 	.word	0xffffffff


	//   ....[4]....
        /*003c*/ 	.word	0xffffffff


	//   ....[5]....
        /*0040*/ 	.word	0xffffffff


	//   ....[6]....
        /*0044*/ 	.word	0xffffffff


	//   ....[7]....
        /*0048*/ 	.word	0xffffffff


	//   ....[8]....
        /*004c*/ 	.word	0xffffffff


	//   ....[9]....
        /*0050*/ 	.word	0xffffffff


	//   ....[10]....
        /*0054*/ 	.word	0xffffffff


	//   ....[11]....
        /*0058*/ 	.word	0xffffffff


	//   ....[12]....
        /*005c*/ 	.word	0xffffffff


	//   ....[13]....
        /*0060*/ 	.word	0xffffffff


	//   ....[14]....
        /*0064*/ 	.word	0xffffffff


	//----- nvinfo : EIATTR_COOP_GROUP_INSTR_OFFSETS
	.align		4
.L_1841:
        /*0068*/ 	.byte	0x04, 0x28
        /*006a*/ 	.short	(.L_1843 - .L_1842)


	//   ....[0]....
.L_1842:
        /*006c*/ 	.word	0x00001030


	//   ....[1]....
        /*0070*/ 	.word	0x00001040


	//   ....[2]....
        /*0074*/ 	.word	0x00001050


	//   ....[3]....
        /*0078*/ 	.word	0x00001080


	//   ....[4]....
        /*007c*/ 	.word	0x000010a0


	//   ....[5]....
        /*0080*/ 	.word	0x000010b0


	//   ....[6]....
        /*0084*/ 	.word	0x000010f0


	//   ....[7]....
        /*0088*/ 	.word	0x00001100


	//   ....[8]....
        /*008c*/ 	.word	0x00001110


	//   ....[9]....
        /*0090*/ 	.word	0x00001140


	//   ....[10]....
        /*0094*/ 	.word	0x00001170


	//   ....[11]....
        /*0098*/ 	.word	0x00001190


	//   ....[12]....
        /*009c*/ 	.word	0x000011c0


	//   ....[13]....
        /*00a0*/ 	.word	0x000011f0


	//   ....[14]....
        /*00a4*/ 	.word	0x00001220


	//----- nvinfo : EIATTR_VRC_CTA_INIT_COUNT
	.align		4
.L_1843:
        /*00a8*/ 	.byte	0x02, 0x4a
	.zero		1
	.zero		1


	//----- nvinfo : EIATTR_EXIT_INSTR_OFFSETS
	.align		4
        /*00ac*/ 	.byte	0x04, 0x1c
        /*00ae*/ 	.short	(.L_1845 - .L_1844)


	//   ....[0]....
.L_1844:
        /*00b0*/ 	.word	0x00000060


	//   ....[1]....
        /*00b4*/ 	.word	0x000012a0


	//   ....[2]....
        /*00b8*/ 	.word	0x000012d0


	//   ....[3]....
        /*00bc*/ 	.word	0x000013e0


	//----- nvinfo : EIATTR_MAX_THREADS
	.align		4
.L_1845:
        /*00c0*/ 	.byte	0x04, 0x05
        /*00c2*/ 	.short	(.L_1847 - .L_1846)
.L_1846:
        /*00c4*/ 	.word	0x00000400
        /*00c8*/ 	.word	0x00000001
        /*00cc*/ 	.word	0x00000001


	//----- nvinfo : EIATTR_CRS_STACK_SIZE
	.align		4
.L_1847:
        /*00d0*/ 	.byte	0x04, 0x1e
        /*00d2*/ 	.short	(.L_1849 - .L_1848)
.L_1848:
        /*00d4*/ 	.word	0x00000000


	//----- nvinfo : EIATTR_CBANK_PARAM_SIZE
	.align		4
.L_1849:
        /*00d8*/ 	.byte	0x03, 0x19
        /*00da*/ 	.short	0x0128


	//----- nvinfo : EIATTR_PARAM_CBANK
	.align		4
        /*00dc*/ 	.byte	0x04, 0x0a
        /*00de*/ 	.short	(.L_1851 - .L_1850)
	.align		4
.L_1850:
        /*00e0*/ 	.word	index@(.nv.constant0._ZN10layer_norm22ln_bwd_finalize_kernelINS_22Kernel_traits_finalizeILj3072E6__halfS2_S2_S2_fjLb1ELj1024ELj4ENS_18Kernel_traits_baseILj3072ES2_S2_S2_S2_fjLj1024EEEEELb1ELb0EEEvNS_9BwdParamsE)
        /*00e4*/ 	.short	0x0380
        /*00e6*/ 	.short	0x0128


	//----- nvinfo : EIATTR_SW_WAR
	.align		4
.L_1851:
        /*00e8*/ 	.byte	0x04, 0x36
        /*00ea*/ 	.short	(.L_1853 - .L_1852)
.L_1852:
        /*00ec*/ 	.word	0x00000008
.L_1853:


//--------------------- .nv.info._ZN10layer_norm13ln_bwd_kernelINS_13Kernel_traitsI6__halfS2_S2_S2_fjLj3072ELj1ELj1ELj4ELj16ENS_18Kernel_traits_baseILj3072ES2_S2_S2_S2_fjLj128EEEEELb1ELb1ELb1ELb0EEEvNS_9BwdParamsE --------------------------
	.section	.nv.info._ZN10layer_norm13ln_bwd_kernelINS_13Kernel_traitsI6__halfS2_S2_S2_fjLj3072ELj1ELj1ELj4ELj16ENS_18Kernel_traits_baseILj3072ES2_S2_S2_S2_fjLj128EEEEELb1ELb1ELb1ELb0EEEvNS_9BwdParamsE,"",@"SHT_CUDA_INFO"
	.sectionflags	@""
	.align	4


	//----- nvinfo : EIATTR_CUDA_API_VERSION
	.align		4
        /*0000*/ 	.byte	0x04, 0x37
        /*0002*/ 	.short	(.L_1855 - .L_1854)
.L_1854:
        /*0004*/ 	.word	0x00000082


	//----- nvinfo : EIATTR_KPARAM_INFO
	.align		4
.L_1855:
        /*0008*/ 	.byte	0x04, 0x17
        /*000a*/ 	.short	(.L_1857 - .L_1856)
.L_1856:
        /*000c*/ 	.word	0x00000000
        /*0010*/ 	.short	0x0000
        /*0012*/ 	.short	0x0000
        /*0014*/ 	.byte	0x00, 0xf0, 0xa1, 0x04


	//----- nvinfo : EIATTR_SPARSE_MMA_MASK
	.align		4
.L_1857:
        /*0018*/ 	.byte	0x03, 0x50
        /*001a*/ 	.short	0x0000


	//----- nvinfo : EIATTR_MAXREG_COUNT
	.align		4
        /*001c*/ 	.byte	0x03, 0x1b
        /*001e*/ 	.short	0x00ff


	//----- nvinfo : EIATTR_NUM_BARRIERS
	.align		4
        /*0020*/ 	.byte	0x02, 0x4c
        /*0022*/ 	.byte	0x01
	.zero		1


	//----- nvinfo : EIATTR_MERCURY_ISA_VERSION
	.align		4
        /*0024*/ 	.byte	0x03, 0x5f
        /*0026*/ 	.short	0x0101


	//----- nvinfo : EIATTR_COOP_GROUP_MASK_REGIDS
	.align		4
        /*0028*/ 	.byte	0x04, 0x29
        /*002a*/ 	.short	(.L_1859 - .L_1858)


	//   ....[0]....
.L_1858:
        /*002c*/ 	.word	0xffffffff


	//   ....[1]....
        /*0030*/ 	.word	0xffffffff


	//   ....[2]....
        /*0034*/ 	.word	0xffffffff


	//   ....[3]....
        /*0038*/ 	.word	0xffffffff


	//   ....[4]....
        /*003c*/ 	.word	0xffffffff


	//   ....[5]....
        /*0040*/ 	.word	0xffffffff


	//   ....[6]....
        /*0044*/ 	.word	0xffffffff


	//   ....[7]....
        /*0048*/ 	.word	0xffffffff


	//   ....[8]....
        /*004c*/ 	.word	0xffffffff


	//   ....[9]....
        /*0050*/ 	.word	0xffffffff


	//----- nvinfo : EIATTR_COOP_GROUP_INSTR_OFFSETS
	.align		4
.L_1859:
        /*0054*/ 	.byte	0x04, 0x28
        /*0056*/ 	.short	(.L_1861 - .L_1860)


	//   ....[0]....
.L_1860:
        /*0058*/ 	.word	0x00002020


	//   ....[1]....
        /*005c*/ 	.word	0x00002040


	//   ....[2]....
        /*0060*/ 	.word	0x00002080


	//   ....[3]....
        /*0064*/ 	.word	0x00002090


	//   ....[4]....
        /*0068*/ 	.word	0x000020d0


	//   ....[5]....
        /*006c*/ 	.word	0x000020e0


	//   ....[6]....
        /*0070*/ 	.word	0x00002110


	//   ....[7]....
        /*0074*/ 	.word	0x00002120


	//   ....[8]....
        /*0078*/ 	.word	0x00002150


	//   ....[9]....
        /*007c*/ 	.word	0x00002160


	//----- nvinfo : EIATTR_VRC_CTA_INIT_COUNT
	.align		4
.L_1861:
        /*0080*/ 	.byte	0x02, 0x4a
	.zero		1
	.zero		1


	//----- nvinfo : EIATTR_EXIT_INSTR_OFFSETS
	.align		4
        /*0084*/ 	.byte	0x04, 0x1c
        /*0086*/ 	.short	(.L_1863 - .L_1862)


	//   ....[0]....
.L_1862:
        /*0088*/ 	.word	0x00009370


	//   ....[1]....
        /*008c*/ 	.word	0x00009440


	//----- nvinfo : EIATTR_MAX_THREADS
	.align		4
.L_1863:
        /*0090*/ 	.byte	0x04, 0x05
        /*0092*/ 	.short	(.L_1865 - .L_1864)
.L_1864:
        /*0094*/ 	.word	0x00000080
        /*0098*/ 	.word	0x00000001
        /*009c*/ 	.word	0x00000001


	//----- nvinfo : EIATTR_CRS_STACK_SIZE
	.align		4
.L_1865:
        /*00a0*/ 	.byte	0x04, 0x1e
        /*00a2*/ 	.short	(.L_1867 - .L_1866)
.L_1866:
        /*00a4*/ 	.word	0x00000000


	//----- nvinfo : EIATTR_CBANK_PARAM_SIZE
	.align		4
.L_1867:
        /*00a8*/ 	.byte	0x03, 0x19
        /*00aa*/ 	.short	0x0128


	//----- nvinfo : EIATTR_PARAM_CBANK
	.align		4
        /*00ac*/ 	.byte	0x04, 0x0a
        /*00ae*/ 	.short	(.L_1869 - .L_1868)
	.align		4
.L_1868:
        /*00b0*/ 	.word	index@(.nv.constant0._ZN10layer_norm13ln_bwd_kernelINS_13Kernel_traitsI6__halfS2_S2_S2_fjLj3072ELj1ELj1ELj4ELj16ENS_18Kernel_traits_baseILj3072ES2_S2_S2_S2_fjLj128EEEEELb1ELb1ELb1ELb0EEEvNS_9BwdParamsE)
        /*00b4*/ 	.short	0x0380
        /*00b6*/ 	.short	0x0128


	//----- nvinfo : EIATTR_SW_WAR
	.align		4
.L_1869:
        /*00b8*/ 	.byte	0x04, 0x36
        /*00ba*/ 	.short	(.L_1871 - .L_1870)
.L_1870:
        /*00bc*/ 	.word	0x00000008
.L_1871:


//--------------------- .nv.info._ZN10layer_norm22ln_bwd_finalize_kernelINS_22Kernel_traits_finalizeILj3072E6__halfS2_S2_S2_fjLb1ELj1024ELj4ENS_18Kernel_traits_baseILj3072ES2_S2_S2_S2_fjLj1024EEEEELb1ELb1EEEvNS_9BwdParamsE --------------------------
	.section	.nv.info._ZN10layer_norm22ln_bwd_finalize_kernelINS_22Kernel_traits_finalizeILj3072E6__halfS2_S2_S2_fjLb1ELj1024ELj4ENS_18Kernel_traits_baseILj3072ES2_S2_S2_S2_fjLj1024EEEEELb1ELb1EEEvNS_9BwdParamsE,"",@"SHT_CUDA_INFO"
	.sectionflags	@""
	.align	4


	//----- nvinfo : EIATTR_CUDA_API_VERSION
	.align		4
        /*0000*/ 	.byte	0x04, 0x37
        /*0002*/ 	.short	(.L_1873 - .L_1872)
.L_1872:
        /*0004*/ 	.word	0x00000082


	//----- nvinfo : EIATTR_KPARAM_INFO
	.align		4
.L_1873:
        /*0008*/ 	.byte	0x04, 0x17
        /*000a*/ 	.short	(.L_1875 - .L_1874)
.L_1874:
        /*000c*/ 	.word	0x00000000
        /*0010*/ 	.short	0x0000
        /*0012*/ 	.short	0x0000
        /*0014*/ 	.byte	0x00, 0xf0, 0xa1, 0x04


	//----- nvinfo : EIATTR_SPARSE_MMA_MASK
	.align		4
.L_1875:
        /*0018*/ 	.byte	0x03, 0x50
        /*001a*/ 	.short	0x0000


	//----- nvinfo : EIATTR_MAXREG_COUNT
	.align		4
        /*001c*/ 	.byte	0x03, 0x1b
        /*001e*/ 	.short	0x0040


	//----- nvinfo : EIATTR_NUM_BARRIERS
	.align		4
        /*0020*/ 	.byte	0x02, 0x4c
        /*0022*/ 	.byte	0x01
	.zero		1


	//----- nvinfo : EIATTR_MERCURY_ISA_VERSION
	.align		4
        /*0024*/ 	.byte	0x03, 0x5f
        /*0026*/ 	.short	0x0101


	//----- nvinfo : EIATTR_COOP_GROUP_MASK_REGIDS
	.align		4
        /*0028*/ 	.byte	0x04, 0x29
        /*002a*/ 	.short	(.L_1877 - .L_1876)


	//   ....[0]....
.L_1876:
        /*002c*/ 	.word	0xffffffff


	//   ....[1]....
        /*0030*/ 	.word	0xffffffff


	//   ....[2]....
        /*0034*/ 	.word	0xffffffff


	//   ....[3]....
        /*0038*/ 	.word	0xffffffff


	//   ....[4]....
        /*003c*/ 	.word	0xffffffff


	//   ....[5]....
        /*0040*/ 	.word	0xffffffff


	//   ....[6]....
        /*0044*/ 	.word	0xffffffff


	//   ....[7]....
        /*0048*/ 	.word	0xffffffff


	//   ....[8]....
        /*004c*/ 	.word	0xffffffff


	//   ....[9]....
        /*0050*/ 	.word	0xffffffff


	//   ....[10]....
        /*0054*/ 	.word	0xffffffff


	//   ....[11]....
        /*0058*/ 	.word	0xffffffff


	//   ....[12]....
        /*005c*/ 	.word	0xffffffff


	//   ....[13]....
        /*0060*/ 	.word	0xffffffff


	//   ....[14]....
        /*0064*/ 	.word	0xffffffff


	//----- nvinfo : EIATTR_COOP_GROUP_INSTR_OFFSETS
	.align		4
.L_1877:
        /*0068*/ 	.byte	0x04, 0x28
        /*006a*/ 	.short	(.L_1879 - .L_1878)


	//   ....[0]....
.L_1878:
        /*006c*/ 	.word	0x00001060


	//   ....[1]....
        /*0070*/ 	.word	0x00001070


	//   ....[2]....
        /*0074*/ 	.word	0x00001080


	//   ....[3]....
        /*0078*/ 	.word	0x000010b0


	//   ....[4]....
        /*007c*/ 	.word	0x000010d0


	//   ....[5]....
        /*0080*/ 	.word	0x000010e0


	//   ....[6]....
        /*0084*/ 	.word	0x00001120


	//   ....[7]....
        /*0088*/ 	.word	0x00001140


	//   ....[8]....
        /*008c*/ 	.word	0x00001150


	//   ....[9]....
        /*0090*/ 	.word	0x00001180


	//   ....[10]....
        /*0094*/ 	.word	0x000011a0


	//   ....[11]....
        /*0098*/ 	.word	0x000011b0


	//   ....[12]....
        /*009c*/ 	.word	0x000011f0


	//   ....[13]....
        /*00a0*/ 	.word	0x00001200


	//   ....[14]....
        /*00a4*/ 	.word	0x00001210


	//----- nvinfo : EIATTR_VRC_CTA_INIT_COUNT
	.align		4
.L_1879:
        /*00a8*/ 	.byte	0x02, 0x4a
	.zero		1
	.zero		1


	//----- nvinfo : EIATTR_EXIT_INSTR_OFFSETS
	.align		4
        /*00ac*/ 	.byte	0x04, 0x1c
        /*00ae*/ 	.short	(.L_1881 - .L_1880)


	//   ....[0]....
.L_1880:
        /*00b0*/ 	.word	0x00000060


	//   ....[1]....
        /*00b4*/ 	.word	0x00001290


	//   ....[2]....
        /*00b8*/ 	.word	0x000013d0


	//----- nvinfo : EIATTR_MAX_THREADS
	.align		4
.L_1881:
        /*00bc*/ 	.byte	0x04, 0x05
        /*00be*/ 	.short	(.L_1883 - .L_1882)
.L_1882:
        /*00c0*/ 	.word	0x00000400
        /*00c4*/ 	.word	0x00000001
        /*00c8*/ 	.word	0x00000001


	//----- nvinfo : EIATTR_CRS_STACK_SIZE
	.align		4
.L_1883:
        /*00cc*/ 	.byte	0x04, 0x1e
        /*00ce*/ 	.short	(.L_1885 - .L_1884)
.L_1884:
        /*00d0*/ 	.word	0x00000000


	//----- nvinfo : EIATTR_CBANK_PARAM_SIZE
	.align		4
.L_1885:
        /*00d4*/ 	.byte	0x03, 0x19
        /*00d6*/ 	.short	0x0128


	//----- nvinfo : EIATTR_PARAM_CBANK
	.align		4
        /*00d8*/ 	.byte	0x04, 0x0a
        /*00da*/ 	.short	(.L_1887 - .L_1886)
	.align		4
.L_1886:
        /*00dc*/ 	.word	index@(.nv.constant0._ZN10layer_norm22ln_bwd_finalize_kernelINS_22Kernel_traits_finalizeILj3072E6__halfS2_S2_S2_fjLb1ELj1024ELj4ENS_18Kernel_traits_baseILj3072ES2_S2_S2_S2_fjLj1024EEEEELb1ELb1EEEvNS_9BwdParamsE)
        /*00e0*/ 	.short	0x0380
        /*00e2*/ 	.short	0x0128


	//----- nvinfo : EIATTR_SW_WAR
	.align		4
.L_1887:
        /*00e4*/ 	.byte	0x04, 0x36
        /*00e6*/ 	.short	(.L_1889 - .L_1888)
.L_1888:
        /*00e8*/ 	.word	0x00000008
.L_1889:


//--------------------- .nv.info._ZN10layer_norm13ln_bwd_kernelINS_13Kernel_traitsI6__halfS2_S2_S2_fjLj3072ELj1ELj1ELj4ELj16ENS_18Kernel_traits_baseILj3072ES2_S2_S2_S2_fjLj128EEEEELb1ELb1ELb1ELb1EEEvNS_9BwdParamsE --------------------------
	.section	.nv.info._ZN10layer_norm13ln_bwd_kernelINS_13Kernel_traitsI6__halfS2_S2_S2_fjLj3072ELj1ELj1ELj4ELj16ENS_18Kernel_traits_baseILj3072ES2_S2_S2_S2_fjLj128EEEEELb1ELb1ELb1ELb1EEEvNS_9BwdParamsE,"",@"SHT_CUDA_INFO"
	.sectionflags	@""
	.align	4


	//----- nvinfo : EIATTR_CUDA_API_VERSION
	.align		4
        /*0000*/ 	.byte	0x04, 0x37
        /*0002*/ 	.short	(.L_1891 - .L_1890)
.L_1890:
        /*0004*/ 	.word	0x00000082


	//----- nvinfo : EIATTR_KPARAM_INFO
	.align		4
.L_1891:
        /*0008*/ 	.byte	0x04, 0x17
        /*000a*/ 	.short	(.L_1893 - .L_1892)
.L_1892:
        /*000c*/ 	.word	0x00000000
        /*0010*/ 	.short	0x0000
        /*0012*/ 	.short	0x0000
        /*0014*/ 	.byte	0x00, 0xf0, 0xa1, 0x04


	//----- nvinfo : EIATTR_SPARSE_MMA_MASK
	.align		4
.L_1893:
        /*0018*/ 	.byte	0x03, 0x50
        /*001a*/ 	.short	0x0000


	//----- nvinfo : EIATTR_MAXREG_COUNT
	.align		4
        /*001c*/ 	.byte	0x03, 0x1b
        /*001e*/ 	.short	0x00ff


	//----- nvinfo : EIATTR_NUM_BARRIERS
	.align		4
        /*0020*/ 	.byte	0x02, 0x4c
        /*0022*/ 	.byte	0x01
	.zero		1


	//----- nvinfo : EIATTR_MERCURY_ISA_VERSION
	.align		4
        /*0024*/ 	.byte	0x03, 0x5f
        /*0026*/ 	.short	0x0101


	//----- nvinfo : EIATTR_COOP_GROUP_MASK_REGIDS
	.align		4
        /*0028*/ 	.byte	0x04, 0x29
        /*002a*/ 	.short	(.L_1895 - .L_1894)


	//   ....[0]....
.L_1894:
        /*002c*/ 	.word	0xffffffff


	//   ....[1]....
        /*0030*/ 	.word	0xffffffff


	//   ....[2]....
        /*0034*/ 	.word	0xffffffff


	//   ....[3]....
        /*0038*/ 	.word	0xffffffff


	//   ....[4]....
        /*003c*/ 	.word	0xffffffff


	//   ....[5]....
        /*0040*/ 	.word	0xffffffff


	//   ....[6]....
        /*0044*/ 	.word	0xffffffff


	//   ....[7]....
        /*0048*/ 	.word	0xffffffff


	//   ....[8]....
        /*004c*/ 	.word	0xffffffff


	//   ....[9]....
        /*0050*/ 	.word	0xffffffff


	//----- nvinfo : EIATTR_COOP_GROUP_INSTR_OFFSETS
	.align		4
.L_1895:
        /*0054*/ 	.byte	0x04, 0x28
        /*0056*/ 	.short	(.L_1897 - .L_1896)


	//   ....[0]....
.L_1896:
        /*0058*/ 	.word	0x00001a40


	//   ....[1]....
        /*005c*/ 	.word	0x00001a80


	//   ....[2]....
        /*0060*/ 	.word	0x00001ae0


	//   ....[3]....
        /*0064*/ 	.word	0x00001af0


	//   ....[4]....
        /*0068*/ 	.word	0x00001b30


	//   ....[5]....
        /*006c*/ 	.word	0x00001b40


	//   ....[6]....
        /*0070*/ 	.word	0x00001b70


	//   ....[7]....
        /*0074*/ 	.word	0x00001b90


	//   ....[8]....
        /*0078*/ 	.word	0x00001bf0


	//   ....[9]....
        /*007c*/ 	.word	0x00001c00


	//----- nvinfo : EIATTR_VRC_CTA_INIT_COUNT
	.align		4
.L_1897:
        /*0080*/ 	.byte	0x02, 0x4a
	.zero		1
	.zero		1


	//----- nvinfo : EIATTR_EXIT_INSTR_OFFSETS
	.align		4
        /*0084*/ 	.byte	0x04, 0x1c
        /*0086*/ 	.short	(.L_1899 - .L_1898)


	//   ....[0]....
.L_1898:
        /*0088*/ 	.word	0x00008d40


	//----- nvinfo : EIATTR_MAX_THREADS
	.align		4
.L_1899:
        /*008c*/ 	.byte	0x04, 0x05
        /*008e*/ 	.short	(.L_1901 - .L_1900)
.L_1900:
        /*0090*/ 	.word	0x00000080
        /*0094*/ 	.word	0x00000001
        /*0098*/ 	.word	0x00000001


	//----- nvinfo : EIATTR_CRS_STACK_SIZE
	.align		4
.L_1901:
        /*009c*/ 	.byte	0x04, 0x1e
        /*009e*/ 	.short	(.L_1903 - .L_1902)
.L_1902:
        /*00a0*/ 	.word	0x00000000


	//----- nvinfo : EIATTR_CBANK_PARAM_SIZE
	.align		4
.L_1903:
        /*00a4*/ 	.byte	0x03, 0x19
        /*00a6*/ 	.short	0x0128


	//----- nvinfo : EIATTR_PARAM_CBANK
	.align		4
        /*00a8*/ 	.byte	0x04, 0x0a
        /*00aa*/ 	.short	(.L_1905 - .L_1904)
	.align		4
.L_1904:
        /*00ac*/ 	.word	index@(.nv.constant0._ZN10layer_norm13ln_bwd_kernelINS_13Kernel_traitsI6__halfS2_S2_S2_fjLj3072ELj1ELj1ELj4ELj16ENS_18Kernel_traits_baseILj3072ES2_S2_S2_S2_fjLj128EEEEELb1ELb1ELb1ELb1EEEvNS_9BwdParamsE)
        /*00b0*/ 	.short	0x0380
        /*00b2*/ 	.short	0x0128


	//----- nvinfo : EIATTR_SW_WAR
	.align		4
.L_1905:
        /*00b4*/ 	.byte	0x04, 0x36
        /*00b6*/ 	.short	(.L_1907 - .L_1906)
.L_1906:
        /*00b8*/ 	.word	0x00000008
.L_1907:


//--------------------- .nv.info._ZN10layer_norm13ln_bwd_kernelINS_13Kernel_traitsIf13__nv_bfloat16S2_S2_fjLj3072ELj1ELj1ELj4ELj16ENS_18Kernel_traits_baseILj3072EfS2_S2_S2_fjLj128EEEEELb0ELb0ELb0ELb0EEEvNS_9BwdParamsE --------------------------
	.section	.nv.info._ZN10layer_norm13ln_bwd_kernelINS_13Kernel_traitsIf13__nv_bfloat16S2_S2_fjLj3072ELj1ELj1ELj4ELj16ENS_18Kernel_traits_baseILj3072EfS2_S2_S2_fjLj128EEEEELb0ELb0ELb0ELb0EEEvNS_9BwdParamsE,"",@"SHT_CUDA_INFO"
	.sectionflags	@""
	.align	4


	//----- nvinfo : EIATTR_CUDA_API_VERSION
	.align		4
        /*0000*/ 	.byte	0x04, 0x37
        /*0002*/ 	.short	(.L_1909 - .L_1908)
.L_1908:
        /*0004*/ 	.word	0x00000082


	//----- nvinfo : EIATTR_KPARAM_INFO
	.align		4
.L_1909:
        /*0008*/ 	.byte	0x04, 0x17
        /*000a*/ 	.short	(.L_1911 - .L_1910)
.L_1910:
        /*000c*/ 	.word	0x00000000
        /*0010*/ 	.short	0x0000
        /*0012*/ 	.short	0x0000
        /*0014*/ 	.byte	0x00, 0xf0, 0xa1, 0x04


	//----- nvinfo : EIATTR_SPARSE_MMA_MASK
	.align		4
.L_1911:
        /*0018*/ 	.byte	0x03, 0x50
        /*001a*/ 	.short	0x0000


	//----- nvinfo : EIATTR_MAXREG_COUNT
	.align		4
        /*001c*/ 	.byte	0x03, 0x1b
        /*001e*/ 	.short	0x00ff


	//----- nvinfo : EIATTR_NUM_BARRIERS
	.align		4
        /*0020*/ 	.byte	0x02, 0x4c
        /*0022*/ 	.byte	0x01
	.zero		1


	//----- nvinfo : EIATTR_MERCURY_ISA_VERSION
	.align		4
        /*0024*/ 	.byte	0x03, 0x5f
        /*0026*/ 	.short	0x0101


	//----- nvinfo : EIATTR_COOP_GROUP_MASK_REGIDS
	.align		4
        /*0028*/ 	.byte	0x04, 0x29
        /*002a*/ 	.short	(.L_1913 - .L_1912)


	//   ....[0]....
.L_1912:
        /*002c*/ 	.word	0xffffffff


	//   ....[1]....
        /*0030*/ 	.word	0xffffffff


	//   ....[2]....
        /*0034*/ 	.word	0xffffffff


	//   ....[3]....
        /*0038*/ 	.word	0xffffffff


	//   ....[4]....
        /*003c*/ 	.word	0xffffffff


	//   ....[5]....
        /*0040*/ 	.word	0xffffffff


	//   ....[6]....
        /*0044*/ 	.word	0xffffffff


	//   ....[7]....
        /*0048*/ 	.word	0xffffffff


	//   ....[8]....
        /*004c*/ 	.word	0xffffffff


	//   ....[9]....
        /*0050*/ 	.word	0xffffffff


	//----- nvinfo : EIATTR_COOP_GROUP_INSTR_OFFSETS
	.align		4
.L_1913:
        /*0054*/ 	.byte	0x04, 0x28
        /*0056*/ 	.short	(.L_1915 - .L_1914)


	//   ....[0]....
.L_1914:
        /*0058*/ 	.word	0x00001960


	//   ....[1]....
        /*005c*/ 	.word	0x00001990


	//   ....[2]....
        /*0060*/ 	.word	0x000019c0


	//   ....[3]....
        /*0064*/ 	.word	0x000019d0


	//   ....[4]....
        /*0068*/ 	.word	0x00001a00


	//   ....[5]....
        /*006c*/ 	.word	0x00001a10


	//   ....[6]....
        /*0070*/ 	.word	0x00001a40


	//   ....[7]....
        /*0074*/ 	.word	0x00001a50


	//   ....[8]....
        /*0078*/ 	.word	0x00001a80


	//   ....[9]....
        /*007c*/ 	.word	0x00001a90


	//----- nvinfo : EIATTR_VRC_CTA_INIT_COUNT
	.align		4
.L_1915:
        /*0080*/ 	.byte	0x02, 0x4a
	.zero		1
	.zero		1


	//----- nvinfo : EIATTR_EXIT_INSTR_OFFSETS
	.align		4
        /*0084*/ 	.byte	0x04, 0x1c
        /*0086*/ 	.short	(.L_1917 - .L_1916)


	//   ....[0]....
.L_1916:
        /*0088*/ 	.word	0x00004540


	//   ....[1]....
        /*008c*/ 	.word	0x000045e0


	//----- nvinfo : EIATTR_MAX_THREADS
	.align		4
.L_1917:
        /*0090*/ 	.byte	0x04, 0x05
        /*0092*/ 	.short	(.L_1919 - .L_1918)
.L_1918:
        /*0094*/ 	.word	0x00000080
        /*0098*/ 	.word	0x00000001
        /*009c*/ 	.word	0x00000001


	//----- nvinfo : EIATTR_CRS_STACK_SIZE
	.align		4
.L_1919:
        /*00a0*/ 	.byte	0x04, 0x1e
        /*00a2*/ 	.short	(.L_1921 - .L_1920)
.L_1920:
        /*00a4*/ 	.word	0x00000000


	//----- nvinfo : EIATTR_CBANK_PARAM_SIZE
	.align		4
.L_1921:
        /*00a8*/ 	.byte	0x03, 0x19
        /*00aa*/ 	.short	0x0128


	//----- nvinfo : EIATTR_PARAM_CBANK
	.align		4
        /*00ac*/ 	.byte	0x04, 0x0a
        /*00ae*/ 	.short	(.L_1923 - .L_1922)
	.align		4
.L_1922:
        /*00b0*/ 	.word	index@(.nv.constant0._ZN10layer_norm13ln_bwd_kernelINS_13Kernel_traitsIf13__nv_bfloat16S2_S2_fjLj3072ELj1ELj1ELj4ELj16ENS_18Kernel_traits_baseILj3072EfS2_S2_S2_fjLj128EEEEELb0ELb0ELb0ELb0EEEvNS_9BwdParamsE)
        /*00b4*/ 	.short	0x0380
        /*00b6*/ 	.short	0x0128


	//----- nvinfo : EIATTR_SW_WAR
	.align		4
.L_1923:
        /*00b8*/ 	.byte	0x04, 0x36
        /*00ba*/ 	.short	(.L_1925 - .L_1924)
.L_1924:
        /*00bc*/ 	.word	0x00000008
.L_1925:


//--------------------- .nv.info._ZN10layer_norm13ln_bwd_kernelINS_13Kernel_traitsIf13__nv_bfloat16S2_S2_fjLj3072ELj1ELj1ELj4ELj16ENS_18Kernel_traits_baseILj3072EfS2_S2_S2_fjLj128EEEEELb0ELb0ELb0ELb1EEEvNS_9BwdParamsE --------------------------
	.section	.nv.info._ZN10layer_norm13ln_bwd_kernelINS_13Kernel_traitsIf13__nv_bfloat16S2_S2_fjLj3072ELj1ELj1ELj4ELj16ENS_18Kernel_traits_baseILj3072EfS2_S2_S2_fjLj128EEEEELb0ELb0ELb0ELb1EEEvNS_9BwdParamsE,"",@"SHT_CUDA_INFO"
	.sectionflags	@""
	.align	4


	//----- nvinfo : EIATTR_CUDA_API_VERSION
	.align		4
        /*0000*/ 	.byte	0x04, 0x37
        /*0002*/ 	.short	(.L_1927 - .L_1926)
.L_1926:
        /*0004*/ 	.word	0x00000082


	//----- nvinfo : EIATTR_KPARAM_INFO
	.align		4
.L_1927:
        /*0008*/ 	.byte	0x04, 0x17
        /*000a*/ 	.short	(.L_1929 - .L_1928)
.L_1928:
        /*000c*/ 	.word	0x00000000
        /*0010*/ 	.short	0x0000
        /*0012*/ 	.short	0x0000
        /*0014*/ 	.byte	0x00, 0xf0, 0xa1, 0x04


	//----- nvinfo : EIATTR_SPARSE_MMA_MASK
	.align		4
.L_1929:
        /*0018*/ 	.byte	0x03, 0x50
        /*001a*/ 	.short	0x0000


	//----- nvinfo : EIATTR_MAXREG_COUNT
	.align		4
        /*001c*/ 	.byte	0x03, 0x1b
        /*001e*/ 	.short	0x00ff


	//----- nvinfo : EIATTR_NUM_BARRIERS
	.align		4
        /*0020*/ 	.byte	0x02, 0x4c
        /*0022*/ 	.byte	0x01
	.zero		1


	//----- nvinfo : EIATTR_MERCURY_ISA_VERSION
	.align		4
        /*0024*/ 	.byte	0x03, 0x5f
        /*0026*/ 	.short	0x0101


	//----- nvinfo : EIATTR_COOP_GROUP_MASK_REGIDS
	.align		4
        /*0028*/ 	.byte	0x04, 0x29
        /*002a*/ 	.short	(.L_1931 - .L_1930)


	//   ....[0]....
.L_1930:
        /*002c*/ 	.word	0xffffffff


	//   ....[1]....
        /*0030*/ 	.word	0xffffffff


	//   ....[2]....
        /*0034*/ 	.word	0xffffffff


	//   ....[3]....
        /*0038*/ 	.word	0xffffffff


	//   ....[4]....
        /*003c*/ 	.word	0xffffffff


	//   ....[5]....
        /*0040*/ 	.word	0xffffffff


	//   ....[6]....
        /*0044*/ 	.word	0xffffffff


	//   ....[7]....
        /*0048*/ 	.word	0xffffffff


	//   ....[8]....
        /*004c*/ 	.word	0xffffffff


	//   ....[9]....
        /*0050*/ 	.word	0xffffffff


	//----- nvinfo : EIATTR_COOP_GROUP_INSTR_OFFSETS
	.align		4
.L_1931:
        /*0054*/ 	.byte	0x04, 0x28
        /*0056*/ 	.short	(.L_1933 - .L_1932)


	//   ....[0]....
.L_1932:
        /*0058*/ 	.word	0x000013f0


	//   ....[1]....
        /*005c*/ 	.word	0x000014a0


	//   ....[2]....
        /*0060*/ 	.word	0x000014b0


	//   ....[3]....
        /*0064*/ 	.word	0x000014e0


	//   ....[4]....
        /*0068*/ 	.word	0x00001500


	//   ....[5]....
        /*006c*/ 	.word	0x00001520


	//   ....[6]....
        /*0070*/ 	.word	0x00001540


	//   ....[7]....
        /*0074*/ 	.word	0x00001560


	//   ....[8]....
        /*0078*/ 	.word	0x00001590


	//   ....[9]....
        /*007c*/ 	.word	0x000015a0


	//----- nvinfo : EIATTR_VRC_CTA_INIT_COUNT
	.align		4
.L_1933:
        /*0080*/ 	.byte	0x02, 0x4a
	.zero		1
	.zero		1


	//----- nvinfo : EIATTR_EXIT_INSTR_OFFSETS
	.align		4
        /*0084*/ 	.byte	0x04, 0x1c
        /*0086*/ 	.short	(.L_1935 - .L_1934)


	//   ....[0]....
.L_1934:
        /*0088*/ 	.word	0x000042d0


	//----- nvinfo : EIATTR_MAX_THREADS
	.align		4
.L_1935:
        /*008c*/ 	.byte	0x04, 0x05
        /*008e*/ 	.short	(.L_1937 - .L_1936)
.L_1936:
        /*0090*/ 	.word	0x00000080
        /*0094*/ 	.word	0x00000001
        /*0098*/ 	.word	0x00000001


	//----- nvinfo : EIATTR_CRS_STACK_SIZE
	.align		4
.L_1937:
        /*009c*/ 	.byte	0x04, 0x1e
        /*009e*/ 	.short	(.L_1939 - .L_1938)
.L_1938:
        /*00a0*/ 	.word	0x00000000


	//----- nvinfo : EIATTR_CBANK_PARAM_SIZE
	.align		4
.L_1939:
        /*00a4*/ 	.byte	0x03, 0x19
        /*00a6*/ 	.short	0x0128


	//----- nvinfo : EIATTR_PARAM_CBANK
	.align		4
        /*00a8*/ 	.byte	0x04, 0x0a
        /*00aa*/ 	.short	(.L_1941 - .L_1940)
	.align		4
.L_1940:
        /*00ac*/ 	.word	index@(.nv.constant0._ZN10layer_norm13ln_bwd_kernelINS_13Kernel_traitsIf13__nv_bfloat16S2_S2_fjLj3072ELj1ELj1ELj4ELj16ENS_18Kernel_traits_baseILj3072EfS2_S2_S2_fjLj128EEEEELb0ELb0ELb0ELb1EEEvNS_9BwdParamsE)
        /*00b0*/ 	.short	0x0380
        /*00b2*/ 	.short	0x0128


	//----- nvinfo : EIATTR_SW_WAR
	.align		4
.L_1941:
        /*00b4*/ 	.byte	0x04, 0x36
        /*00b6*/ 	.short	(.L_1943 - .L_1942)
.L_1942:
        /*00b8*/ 	.word	0x00000008
.L_1943:


//--------------------- .nv.info._ZN10layer_norm13ln_bwd_kernelINS_13Kernel_traitsIf13__nv_bfloat16S2_S2_fjLj3072ELj1ELj1ELj4ELj16ENS_18Kernel_traits_baseILj3072EfS2_S2_S2_fjLj128EEEEELb0ELb0ELb1ELb0EEEvNS_9BwdParamsE --------------------------
	.section	.nv.info._ZN10layer_norm13ln_bwd_kernelINS_13Kernel_traitsIf13__nv_bfloat16S2_S2_fjLj3072ELj1ELj1ELj4ELj16ENS_18Kernel_traits_baseILj3072EfS2_S2_S2_fjLj128EEEEELb0ELb0ELb1ELb0EEEvNS_9BwdParamsE,"",@"SHT_CUDA_INFO"
	.sectionflags	@""
	.align	4


	//----- nvinfo : EIATTR_CUDA_API_VERSION
	.align		4
        /*0000*/ 	.byte	0x04, 0x37
        /*0002*/ 	.short	(.L_1945 - .L_1944)
.L_1944:
        /*0004*/ 	.word	0x00000082


	//----- nvinfo : EIATTR_KPARAM_INFO
	.align		4
.L_1945:
        /*0008*/ 	.byte	0x04, 0x17
        /*000a*/ 	.short	(.L_1947 - .L_1946)
.L_1946:
        /*000c*/ 	.word	0x00000000
        /*0010*/ 	.short	0x0000
        /*0012*/ 	.short	0x0000
        /*0014*/ 	.byte	0x00, 0xf0, 0xa1, 0x04


	//----- nvinfo : EIATTR_SPARSE_MMA_MASK
	.align		4
.L_1947:
        /*0018*/ 	.byte	0x03, 0x50
        /*001a*/ 	.short	0x0000


	//----- nvinfo : EIATTR_MAXREG_COUNT
	.align		4
        /*001c*/ 	.byte	0x03, 0x1b
        /*001e*/ 	.short	0x00ff


	//----- nvinfo : EIATTR_NUM_BARRIERS
	.align		4
        /*0020*/ 	.byte	0x02, 0x4c
        /*0022*/ 	.byte	0x01
	.zero		1


	//----- nvinfo : EIATTR_MERCURY_ISA_VERSION
	.align		4
        /*0024*/ 	.byte	0x03, 0x5f
        /*0026*/ 	.short	0x0101


	//----- nvinfo : EIATTR_COOP_GROUP_MASK_REGIDS
	.align		4
        /*0028*/ 	.byte	0x04, 0x29
        /*002a*/ 	.short	(.L_1949 - .L_1948)


	//   ....[0]....
.L_1948:
        /*002c*/ 	.word	0xffffffff


	//   ....[1]....
        /*0030*/ 	.word	0xffffffff


	//   ....[2]....
        /*0034*/ 	.word	0xffffffff


	//   ....[3]....
        /*0038*/ 	.word	0xffffffff


	//   ....[4]....
        /*003c*/ 	.word	0xffffffff


	//   ....[5]....
        /*0040*/ 	.word	0xffffffff


	//   ....[6]....
        /*0044*/ 	.word	0xffffffff


	//   ....[7]....
        /*0048*/ 	.word	0xffffffff


	//   ....[8]....
        /*004c*/ 	.word	0xffffffff


	//   ....[9]....
        /*0050*/ 	.word	0xffffffff


	//----- nvinfo : EIATTR_COOP_GROUP_INSTR_OFFSETS
	.align		4
.L_1949:
        /*0054*/ 	.byte	0x04, 0x28
        /*0056*/ 	.short	(.L_1951 - .L_1950)


	//   ....[0]....
.L_1950:
        /*0058*/ 	.word	0x00001ba0


	//   ....[1]....
        /*005c*/ 	.word	0x00001bc0


	//   ....[2]....
        /*0060*/ 	.word	0x00001c00


	//   ....[3]....
        /*0064*/ 	.word	0x00001c10


	//   ....[4]....
        /*0068*/ 	.word	0x00001c50


	//   ....[5]....
        /*006c*/ 	.word	0x00001c60


	//   ....[6]....
        /*0070*/ 	.word	0x00001c90


	//   ....[7]....
        /*0074*/ 	.word	0x00001ca0


	//   ....[8]....
        /*0078*/ 	.word	0x00001cd0


	//   ....[9]....
        /*007c*/ 	.word	0x00001ce0


	//----- nvinfo : EIATTR_VRC_CTA_INIT_COUNT
	.align		4
.L_1951:
        /*0080*/ 	.byte	0x02, 0x4a
	.zero		1
	.zero		1


	//----- nvinfo : EIATTR_EXIT_INSTR_OFFSETS
	.align		4
        /*0084*/ 	.byte	0x04, 0x1c
        /*0086*/ 	.short	(.L_1953 - .L_1952)


	//   ....[0]....
.L_1952:
        /*0088*/ 	.word	0x00005b70


	//   ....[1]....
        /*008c*/ 	.word	0x00005c10


	//----- nvinfo : EIATTR_MAX_THREADS
	.align		4
.L_1953:
        /*0090*/ 	.byte	0x04, 0x05
        /*0092*/ 	.short	(.L_1955 - .L_1954)
.L_1954:
        /*0094*/ 	.word	0x00000080
        /*0098*/ 	.word	0x00000001
        /*009c*/ 	.word	0x00000001


	//----- nvinfo : EIATTR_CRS_STACK_SIZE
	.align		4
.L_1955:
        /*00a0*/ 	.byte	0x04, 0x1e
        /*00a2*/ 	.short	(.L_1957 - .L_1956)
.L_1956:
        /*00a4*/ 	.word	0x00000000


	//----- nvinfo : EIATTR_CBANK_PARAM_SIZE
	.align		4
.L_1957:
        /*00a8*/ 	.byte	0x03, 0x19
        /*00aa*/ 	.short	0x0128


	//----- nvinfo : EIATTR_PARAM_CBANK
	.align		4
        /*00ac*/ 	.byte	0x04, 0x0a
        /*00ae*/ 	.short	(.L_1959 - .L_1958)
	.align		4
.L_1958:
        /*00b0*/ 	.word	index@(.nv.constant0._ZN10layer_norm13ln_bwd_kernelINS_13Kernel_traitsIf13__nv_bfloat16S2_S2_fjLj3072ELj1ELj1ELj4ELj16ENS_18Kernel_traits_baseILj3072EfS2_S2_S2_fjLj128EEEEELb0ELb0ELb1ELb0EEEvNS_9BwdParamsE)
        /*00b4*/ 	.short	0x0380
        /*00b6*/ 	.short	0x0128


	//----- nvinfo : EIATTR_SW_WAR
	.align		4
.L_1959:
        /*00b8*/ 	.byte	0x04, 0x36
        /*00ba*/ 	.short	(.L_1961 - .L_1960)
.L_1960:
        /*00bc*/ 	.word	0x00000008
.L_1961:


//--------------------- .nv.info._ZN10layer_norm13ln_bwd_kernelINS_13Kernel_traitsIf13__nv_bfloat16S2_S2_fjLj3072ELj1ELj1ELj4ELj16ENS_18Kernel_traits_baseILj3072EfS2_S2_S2_fjLj128EEEEELb0ELb0ELb1ELb1EEEvNS_9BwdParamsE --------------------------
	.section	.nv.info._ZN10layer_norm13ln_bwd_kernelINS_13Kernel_traitsIf13__nv_bfloat16S2_S2_fjLj3072ELj1ELj1ELj4ELj16ENS_18Kernel_traits_baseILj3072EfS2_S2_S2_fjLj128EEEEELb0ELb0ELb1ELb1EEEvNS_9BwdParamsE,"",@"SHT_CUDA_INFO"
	.sectionflags	@""
	.align	4


	//----- nvinfo : EIATTR_CUDA_API_VERSION
	.align		4
        /*0000*/ 	.byte	0x04, 0x37
        /*0002*/ 	.short	(.L_1963 - .L_1962)
.L_1962:
        /*0004*/ 	.word	0x00000082


	//----- nvinfo : EIATTR_KPARAM_INFO
	.align		4
.L_1963:
        /*0008*/ 	.byte	0x04, 0x17
        /*000a*/ 	.short	(.L_1965 - .L_1964)
.L_1964:
        /*000c*/ 	.word	0x00000000
        /*0010*/ 	.short	0x0000
        /*0012*/ 	.short	0x0000
        /*0014*/ 	.byte	0x00, 0xf0, 0xa1, 0x04


	//----- nvinfo : EIATTR_SPARSE_MMA_MASK
	.align		4
.L_1965:
        /*0018*/ 	.byte	0x03, 0x50
        /*001a*/ 	.short	0x0000


	//----- nvinfo : EIATTR_MAXREG_COUNT
	.align		4
        /*001c*/ 	.byte	0x03, 0x1b
        /*001e*/ 	.short	0x00ff


	//----- nvinfo : EIATTR_NUM_BARRIERS
	.align		4
        /*0020*/ 	.byte	0x02, 0x4c
        /*0022*/ 	.byte	0x01
	.zero		1


	//----- nvinfo : EIATTR_MERCURY_ISA_VERSION
	.align		4
        /*0024*/ 	.byte	0x03, 0x5f
        /*0026*/ 	.short	0x0101


	//----- nvinfo : EIATTR_COOP_GROUP_MASK_REGIDS
	.align		4
        /*0028*/ 	.byte	0x04, 0x29
        /*002a*/ 	.short	(.L_1967 - .L_1966)


	//   ....[0]....
.L_1966:
        /*002c*/ 	.word	0xffffffff


	//   ....[1]....
        /*0030*/ 	.word	0xffffffff


	//   ....[2]....
        /*0034*/ 	.word	0xffffffff


	//   ....[3]....
        /*0038*/ 	.word	0xffffffff


	//   ....[4]....
        /*003c*/ 	.word	0xffffffff


	//   ....[5]....
        /*0040*/ 	.word	0xffffffff


	//   ....[6]....
        /*0044*/ 	.word	0xffffffff


	//   ....[7]....
        /*0048*/ 	.word	0xffffffff


	//   ....[8]....
        /*004c*/ 	.word	0xffffffff


	//   ....[9]....
        /*0050*/ 	.word	0xffffffff


	//----- nvinfo : EIATTR_COOP_GROUP_INSTR_OFFSETS
	.align		4
.L_1967:
        /*0054*/ 	.byte	0x04, 0x28
        /*0056*/ 	.short	(.L_1969 - .L_1968)


	//   ....[0]....
.L_1968:
        /*0058*/ 	.word	0x00001780


	//   ....[1]....
        /*005c*/ 	.word	0x000017a0


	//   ....[2]....
        /*0060*/ 	.word	0x000017d0


	//   ....[3]....
        /*0064*/ 	.word	0x000017e0


	//   ....[4]....
        /*0068*/ 	.word	0x00001810


	//   ....[5]....
        /*006c*/ 	.word	0x00001820


	//   ....[6]....
        /*0070*/ 	.word	0x00001850


	//   ....[7]....
        /*0074*/ 	.word	0x00001860


	//   ....[8]....
        /*0078*/ 	.word	0x000018a0


	//   ....[9]....
        /*007c*/ 	.word	0x000018b0


	//----- nvinfo : EIATTR_VRC_CTA_INIT_COUNT
	.align		4
.L_1969:
        /*0080*/ 	.byte	0x02, 0x4a
	.zero		1
	.zero		1


	//----- nvinfo : EIATTR_EXIT_INSTR_OFFSETS
	.align		4
        /*0084*/ 	.byte	0x04, 0x1c
        /*0086*/ 	.short	(.L_1971 - .L_1970)


	//   ....[0]....
.L_1970:
        /*0088*/ 	.word	0x00005570


	//----- nvinfo : EIATTR_MAX_THREADS
	.align		4
.L_1971:
        /*008c*/ 	.byte	0x04, 0x05
        /*008e*/ 	.short	(.L_1973 - .L_1972)
.L_1972:
        /*0090*/ 	.word	0x00000080
        /*0094*/ 	.word	0x00000001
        /*0098*/ 	.word	0x00000001


	//----- nvinfo : EIATTR_CRS_STACK_SIZE
	.align		4
.L_1973:
        /*009c*/ 	.byte	0x04, 0x1e
        /*009e*/ 	.short	(.L_1975 - .L_1974)
.L_1974:
        /*00a0*/ 	.word	0x00000000


	//----- nvinfo : EIATTR_CBANK_PARAM_SIZE
	.align		4
.L_1975:
        /*00a4*/ 	.byte	0x03, 0x19
        /*00a6*/ 	.short	0x0128


	//----- nvinfo : EIATTR_PARAM_CBANK
	.align		4
        /*00a8*/ 	.byte	0x04, 0x0a
        /*00aa*/ 	.short	(.L_1977 - .L_1976)
	.align		4
.L_1976:
        /*00ac*/ 	.word	index@(.nv.constant0._ZN10layer_norm13ln_bwd_kernelINS_13Kernel_traitsIf13__nv_bfloat16S2_S2_fjLj3072ELj1ELj1ELj4ELj16ENS_18Kernel_traits_baseILj3072EfS2_S2_S2_fjLj128EEEEELb0ELb0ELb1ELb1EEEvNS_9BwdParamsE)
        /*00b0*/ 	.short	0x0380
        /*00b2*/ 	.short	0x0128


	//----- nvinfo : EIATTR_SW_WAR
	.align		4
.L_1977:
        /*00b4*/ 	.byte	0x04, 0x36
        /*00b6*/ 	.short	(.L_1979 - .L_1978)
.L_1978:
        /*00b8*/ 	.word	0x00000008
.L_1979:


//--------------------- .nv.info._ZN10layer_norm13ln_bwd_kernelINS_13Kernel_traitsIf13__nv_bfloat16S2_S2_fjLj3072ELj1ELj1ELj4ELj16ENS_18Kernel_traits_baseILj3072EfS2_S2_S2_fjLj128EEEEELb0ELb1ELb0ELb0EEEvNS_9BwdParamsE --------------------------
	.section	.nv.info._ZN10layer_norm13ln_bwd_kernelINS_13Kernel_traitsIf13__nv_bfloat16S2_S2_fjLj3072ELj1ELj1ELj4ELj16ENS_18Kernel_traits_baseILj3072EfS2_S2_S2_fjLj128EEEEELb0ELb1ELb0ELb0EEEvNS_9BwdParamsE,"",@"SHT_CUDA_INFO"
	.sectionflags	@""
	.align	4


	//----- nvinfo : EIATTR_CUDA_API_VERSION
	.align		4
        /*0000*/ 	.byte	0x04, 0x37
        /*0002*/ 	.short	(.L_1981 - .L_1980)
.L_1980:
        /*0004*/ 	.word	0x00000082


	//----- nvinfo : EIATTR_KPARAM_INFO
	.align		4
.L_1981:
        /*0008*/ 	.byte	0x04, 0x17
        /*000a*/ 	.short	(.L_1983 - .L_1982)
.L_1982:
        /*000c*/ 	.word	0x00000000
        /*0010*/ 	.short	0x0000
        /*0012*/ 	.short	0x0000
        /*0014*/ 	.byte	0x00, 0xf0, 0xa1, 0x04


	//----- nvinfo : EIATTR_SPARSE_MMA_MASK
	.align		4
.L_1983:
        /*0018*/ 	.byte	0x03, 0x50
        /*001a*/ 	.short	0x0000


	//----- nvinfo : EIATTR_MAXREG_COUNT
	.align		4
        /*001c*/ 	.byte	0x03, 0x1b
        /*001e*/ 	.short	0x00ff


	//----- nvinfo : EIATTR_NUM_BARRIERS
	.align		4
        /*0020*/ 	.byte	0x02, 0x4c
        /*0022*/ 	.byte	0x01
	.zero		1


	//----- nvinfo : EIATTR_MERCURY_ISA_VERSION
	.align		4
        /*0024*/ 	.byte	0x03, 0x5f
        /*0026*/ 	.short	0x0101


	//----- nvinfo : EIATTR_COOP_GROUP_MASK_REGIDS
	.align		4
        /*0028*/ 	.byte	0x04, 0x29
        /*002a*/ 	.short	(.L_1985 - .L_1984)


	//   ....[0]....
.L_1984:
        /*002c*/ 	.word	0xffffffff


	//   ....[1]....
        /*0030*/ 	.word	0xffffffff


	//   ....[2]....
        /*0034*/ 	.word	0xffffffff


	//   ....[3]....
        /*0038*/ 	.word	0xffffffff


	//   ....[4]....
        /*003c*/ 	.word	0xffffffff


	//   ....[5]....
        /*0040*/ 	.word	0xffffffff


	//   ....[6]....
        /*0044*/ 	.word	0xffffffff


	//   ....[7]....
        /*0048*/ 	.word	0xffffffff


	//   ....[8]....
        /*004c*/ 	.word	0xffffffff


	//   ....[9]....
        /*0050*/ 	.word	0xffffffff


	//----- nvinfo : EIATTR_COOP_GROUP_INSTR_OFFSETS
	.align		4
.L_1985:
        /*0054*/ 	.byte	0x04, 0x28
        /*0056*/ 	.short	(.L_1987 - .L_1986)


	//   ....[0]....
.L_1986:
        /*0058*/ 	.word	0x00001b10


	//   ....[1]....
        /*005c*/ 	.word	0x00001b40


	//   ....[2]....
        /*0060*/ 	.word	0x00001bf0


	//   ....[3]....
        /*0064*/ 	.word	0x00001c30


	//   ....[4]....
        /*0068*/ 	.word	0x00001c80


	//   ....[5]....
        /*006c*/ 	.word	0x00001c90


	//   ....[6]....
        /*0070*/ 	.word	0x00001cc0


	//   ....[7]....
        /*0074*/ 	.word	0x00001cf0


	//   ....[8]....
        /*0078*/ 	.word	0x00001d20


	//   ....[9]....
        /*007c*/ 	.word	0x00001d30


	//----- nvinfo : EIATTR_VRC_CTA_INIT_COUNT
	.align		4
.L_1987:
        /*0080*/ 	.byte	0x02, 0x4a
	.zero		1
	.zero		1


	//----- nvinfo : EIATTR_EXIT_INSTR_OFFSETS
	.align		4
        /*0084*/ 	.byte	0x04, 0x1c
        /*0086*/ 	.short	(.L_1989 - .L_1988)


	//   ....[0]....
.L_1988:
        /*0088*/ 	.word	0x00005db0


	//   ....[1]....
        /*008c*/ 	.word	0x00005e80


	//----- nvinfo : EIATTR_MAX_THREADS
	.align		4
.L_1989:
        /*0090*/ 	.byte	0x04, 0x05
        /*0092*/ 	.short	(.L_1991 - .L_1990)
.L_1990:
        /*0094*/ 	.word	0x00000080
        /*0098*/ 	.word	0x00000001
        /*009c*/ 	.word	0x00000001


	//----- nvinfo : EIATTR_CRS_STACK_SIZE
	.align		4
.L_1991:
        /*00a0*/ 	.byte	0x04, 0x1e
        /*00a2*/ 	.short	(.L_1993 - .L_1992)
.L_1992:
        /*00a4*/ 	.word	0x00000000


	//----- nvinfo : EIATTR_CBANK_PARAM_SIZE
	.align		4
.L_1993:
        /*00a8*/ 	.byte	0x03, 0x19
        /*00aa*/ 	.short	0x0128


	//----- nvinfo : EIATTR_PARAM_CBANK
	.align		4
        /*00ac*/ 	.byte	0x04, 0x0a
        /*00ae*/ 	.short	(.L_1995 - .L_1994)
	.align		4
.L_1994:
        /*00b0*/ 	.word	index@(.nv.constant0._ZN10layer_norm13ln_bwd_kernelINS_13Kernel_traitsIf13__nv_bfloat16S2_S2_fjLj3072ELj1ELj1ELj4ELj16ENS_18Kernel_traits_baseILj3072EfS2_S2_S2_fjLj128EEEEELb0ELb1ELb0ELb0EEEvNS_9BwdParamsE)
        /*00b4*/ 	.short	0x0380
        /*00b6*/ 	.short	0x0128


	//----- nvinfo : EIATTR_SW_WAR
	.align		4
.L_1995:
        /*00b8*/ 	.byte	0x04, 0x36
        /*00ba*/ 	.short	(.L_1997 - .L_1996)
.L_1996:
        /*00bc*/ 	.word	0x00000008
.L_1997:


//--------------------- .nv.info._ZN10layer_norm13ln_bwd_kernelINS_13Kernel_traitsIf13__nv_bfloat16S2_S2_fjLj3072ELj1ELj1ELj4ELj16ENS_18Kernel_traits_baseILj3072EfS2_S2_S2_fjLj128EEEEELb0ELb1ELb0ELb1EEEvNS_9BwdParamsE --------------------------
	.section	.nv.info._ZN10layer_norm13ln_bwd_kernelINS_13Kernel_traitsIf13__nv_bfloat16S2_S2_fjLj3072ELj1ELj1ELj4ELj16ENS_18Kernel_traits_baseILj3072EfS2_S2_S2_fjLj128EEEEELb0ELb1ELb0ELb1EEEvNS_9BwdParamsE,"",@"SHT_CUDA_INFO"
	.sectionflags	@""
	.align	4


	//----- nvinfo : EIATTR_CUDA_API_VERSION
	.align		4
        /*0000*/ 	.byte	0x04, 0x37
        /*0002*/ 	.short	(.L_1999 - .L_1998)
.L_1998:
        /*0004*/ 	.word	0x00000082


	//----- nvinfo : EIATTR_KPARAM_INFO
	.align		4
.L_1999:
        /*0008*/ 	.byte	0x04, 0x17
        /*000a*/ 	.short	(.L_2001 - .L_2000)
.L_2000:
        /*000c*/ 	.word	0x00000000
        /*0010*/ 	.short	0x0000
        /*0012*/ 	.short	0x0000
        /*0014*/ 	.byte	0x00, 0xf0, 0xa1, 0x04


	//----- nvinfo : EIATTR_SPARSE_MMA_MASK
	.align		4
.L_2001:
        /*0018*/ 	.byte	0x03, 0x50
        /*001a*/ 	.short	0x0000


	//----- nvinfo : EIATTR_MAXREG_COUNT
	.align		4
        /*001c*/ 	.byte	0x03, 0x1b
        /*001e*/ 	.short	0x00ff


	//----- nvinfo : EIATTR_NUM_BARRIERS
	.align		4
        /*0020*/ 	.byte	0x02, 0x4c
        /*0022*/ 	.byte	0x01
	.zero		1


	//----- nvinfo : EIATTR_MERCURY_ISA_VERSION
	.align		4
        /*0024*/ 	.byte	0x03, 0x5f
        /*0026*/ 	.short	0x0101


	//----- nvinfo : EIATTR_COOP_GROUP_MASK_REGIDS
	.align		4
        /*0028*/ 	.byte	0x04, 0x29
        /*002a*/ 	.short	(.L_2003 - .L_2002)


	//   ....[0]....
.L_2002:
        /*002c*/ 	.word	0xffffffff


	//   ....[1]....
        /*0030*/ 	.word	0xffffffff


	//   ....[2]....
        /*0034*/ 	.word	0xffffffff


	//   ....[3]....
        /*0038*/ 	.word	0xffffffff


	//   ....[4]....
        /*003c*/ 	.word	0xffffffff


	//   ....[5]....
        /*0040*/ 	.word	0xffffffff


	//   ....[6]....
        /*0044*/ 	.word	0xffffffff


	//   ....[7]....
        /*0048*/ 	.word	0xffffffff


	//   ....[8]....
        /*004c*/ 	.word	0xffffffff


	//   ....[9]....
        /*0050*/ 	.word	0xffffffff


	//----- nvinfo : EIATTR_COOP_GROUP_INSTR_OFFSETS
	.align		4
.L_2003:
        /*0054*/ 	.byte	0x04, 0x28
        /*0056*/ 	.short	(.L_2005 - .L_2004)


	//   ....[0]....
.L_2004:
        /*0058*/ 	.word	0x00001550


	//   ....[1]....
        /*005c*/ 	.word	0x00001560


	//   ....[2]....
        /*0060*/ 	.word	0x000015b0


	//   ....[3]....
        /*0064*/ 	.word	0x000015c0


	//   ....[4]....
        /*0068*/ 	.word	0x000015f0


	//   ....[5]....
        /*006c*/ 	.word	0x00001600


	//   ....[6]....
        /*0070*/ 	.word	0x00001630


	//   ....[7]....
        /*0074*/ 	.word	0x00001640


	//   ....[8]....
        /*0078*/ 	.word	0x000016b0


	//   ....[9]....
        /*007c*/ 	.word	0x000016c0


	//----- nvinfo : EIATTR_VRC_CTA_INIT_COUNT
	.align		4
.L_2005:
        /*0080*/ 	.byte	0x02, 0x4a
	.zero		1
	.zero		1


	//----- nvinfo : EIATTR_EXIT_INSTR_OFFSETS
	.align		4
        /*0084*/ 	.byte	0x04, 0x1c
        /*0086*/ 	.short	(.L_2007 - .L_2006)


	//   ....[0]....
.L_2006:
        /*0088*/ 	.word	0x00005d80


	//----- nvinfo : EIATTR_MAX_THREADS
	.align		4
.L_2007:
        /*008c*/ 	.byte	0x04, 0x05
        /*008e*/ 	.short	(.L_2009 - .L_2008)
.L_2008:
        /*0090*/ 	.word	0x00000080
        /*0094*/ 	.word	0x00000001
        /*0098*/ 	.word	0x00000001


	//----- nvinfo : EIATTR_CBANK_PARAM_SIZE
	.align		4
.L_2009:
        /*009c*/ 	.byte	0x03, 0x19
        /*009e*/ 	.short	0x0128


	//----- nvinfo : EIATTR_PARAM_CBANK
	.align		4
        /*00a0*/ 	.byte	0x04, 0x0a
        /*00a2*/ 	.short	(.L_2011 - .L_2010)
	.align		4
.L_2010:
        /*00a4*/ 	.word	index@(.nv.constant0._ZN10layer_norm13ln_bwd_kernelINS_13Kernel_traitsIf13__nv_bfloat16S2_S2_fjLj3072ELj1ELj1ELj4ELj16ENS_18Kernel_traits_baseILj3072EfS2_S2_S2_fjLj128EEEEELb0ELb1ELb0ELb1EEEvNS_9BwdParamsE)
        /*00a8*/ 	.short	0x0380
        /*00aa*/ 	.short	0x0128


	//----- nvinfo : EIATTR_SW_WAR
	.align		4
.L_2011:
        /*00ac*/ 	.byte	0x04, 0x36
        /*00ae*/ 	.short	(.L_2013 - .L_2012)
.L_2012:
        /*00b0*/ 	.word	0x00000008
.L_2013:


//--------------------- .nv.info._ZN10layer_norm13ln_bwd_kernelINS_13Kernel_traitsIf13__nv_bfloat16S2_S2_fjLj3072ELj1ELj1ELj4ELj16ENS_18Kernel_traits_baseILj3072EfS2_S2_S2_fjLj128EEEEELb0ELb1ELb1ELb0EEEvNS_9BwdParamsE --------------------------
	.section	.nv.info._ZN10layer_norm13ln_bwd_kernelINS_13Kernel_traitsIf13__nv_bfloat16S2_S2_fjLj3072ELj1ELj1ELj4ELj16ENS_18Kernel_traits_baseILj3072EfS2_S2_S2_fjLj128EEEEELb0ELb1ELb1ELb0EEEvNS_9BwdParamsE,"",@"SHT_CUDA_INFO"
	.sectionflags	@""
	.align	4


	//----- nvinfo : EIATTR_CUDA_API_VERSION
	.align		4
        /*0000*/ 	.byte	0x04, 0x37
        /*0002*/ 	.short	(.L_2015 - .L_2014)
.L_2014:
        /*0004*/ 	.word	0x00000082


	//----- nvinfo : EIATTR_KPARAM_INFO
	.align		4
.L_2015:
        /*0008*/ 	.byte	0x04, 0x17
        /*000a*/ 	.short	(.L_2017 - .L_2016)
.L_2016:
        /*000c*/ 	.word	0x00000000
        /*0010*/ 	.short	0x0000
        /*0012*/ 	.short	0x0000
        /*0014*/ 	.byte	0x00, 0xf0, 0xa1, 0x04


	//----- nvinfo : EIATTR_SPARSE_MMA_MASK
	.align		4
.L_2017:
        /*0018*/ 	.byte	0x03, 0x50
        /*001a*/ 	.short	0x0000


	//----- nvinfo : EIATTR_MAXREG_COUNT
	.align		4
        /*001c*/ 	.byte	0x03, 0x1b
        /*001e*/ 	.short	0x00ff


	//----- nvinfo : EIATTR_NUM_BARRIERS
	.align		4
        /*0020*/ 	.byte	0x02, 0x4c
        /*0022*/ 	.byte	0x01
	.zero		1


	//----- nvinfo : EIATTR_MERCURY_ISA_VERSION
	.align		4
        /*0024*/ 	.byte	0x03, 0x5f
        /*0026*/ 	.short	0x0101


	//----- nvinfo : EIATTR_COOP_GROUP_MASK_REGIDS
	.align		4
        /*0028*/ 	.byte	0x04, 0x29
        /*002a*/ 	.short	(.L_2019 - .L_2018)


	//   ....[0]....
.L_2018:
        /*002c*/ 	.word	0xffffffff


	//   ....[1]....
        /*0030*/ 	.word	0xffffffff


	//   ....[2]....
        /*0034*/ 	.word	0xffffffff


	//   ....[3]....
        /*0038*/ 	.word	0xffffffff


	//   ....[4]....
        /*003c*/ 	.word	0xffffffff


	//   ....[5]....
        /*0040*/ 	.word	0xffffffff


	//   ....[6]....
        /*0044*/ 	.word	0xffffffff


	//   ....[7]....
        /*0048*/ 	.word	0xffffffff


	//   ....[8]....
        /*004c*/ 	.word	0xffffffff


	//   ....[9]....
        /*0050*/ 	.word	0xffffffff


	//----- nvinfo : EIATTR_COOP_GROUP_INSTR_OFFSETS
	.align		4
.L_2019:
        /*0054*/ 	.byte	0x04, 0x28
        /*0056*/ 	.short	(.L_2021 - .L_2020)


	//   ....[0]....
.L_2020:
        /*0058*/ 	.word	0x00001d20


	//   ....[1]....
        /*005c*/ 	.word	0x00001d40


	//   ....[2]....
        /*0060*/ 	.word	0x00001d80


	//   ....[3]....
        /*0064*/ 	.word	0x00001d90


	//   ....[4]....
        /*0068*/ 	.word	0x00001dd0


	//   ....[5]....
        /*006c*/ 	.word	0x00001de0


	//   ....[6]....
        /*0070*/ 	.word	0x00001e10


	//   ....[7]....
        /*0074*/ 	.word	0x00001e20


	//   ....[8]....
        /*0078*/ 	.word	0x00001e50


	//   ....[9]....
        /*007c*/ 	.word	0x00001e60


	//----- nvinfo : EIATTR_VRC_CTA_INIT_COUNT
	.align		4
.L_2021:
        /*0080*/ 	.byte	0x02, 0x4a
	.zero		1
	.zero		1


	//----- nvinfo : EIATTR_EXIT_INSTR_OFFSETS
	.align		4
        /*0084*/ 	.byte	0x04, 0x1c
        /*0086*/ 	.short	(.L_2023 - .L_2022)


	//   ....[0]....
.L_2022:
        /*0088*/ 	.word	0x000074b0


	//   ....[1]....
        /*008c*/ 	.word	0x00007580


	//----- nvinfo : EIATTR_MAX_THREADS
	.align		4
.L_2023:
        /*0090*/ 	.byte	0x04, 0x05
        /*0092*/ 	.short	(.L_2025 - .L_2024)
.L_2024:
        /*0094*/ 	.word	0x00000080
        /*0098*/ 	.word	0x00000001
        /*009c*/ 	.word	0x00000001


	//----- nvinfo : EIATTR_CRS_STACK_SIZE
	.align		4
.L_2025:
        /*00a0*/ 	.byte	0x04, 0x1e
        /*00a2*/ 	.short	(.L_2027 - .L_2026)
.L_2026:
        /*00a4*/ 	.word	0x00000000


	//----- nvinfo : EIATTR_CBANK_PARAM_SIZE
	.align		4
.L_2027:
        /*00a8*/ 	.byte	0x03, 0x19
        /*00aa*/ 	.short	0x0128


	//----- nvinfo : EIATTR_PARAM_CBANK
	.align		4
        /*00ac*/ 	.byte	0x04, 0x0a
        /*00ae*/ 	.short	(.L_2029 - .L_2028)
	.align		4
.L_2028:
        /*00b0*/ 	.word	index@(.nv.constant0._ZN10layer_norm13ln_bwd_kernelINS_13Kernel_traitsIf13__nv_bfloat16S2_S2_fjLj3072ELj1ELj1ELj4ELj16ENS_18Kernel_traits_baseILj3072EfS2_S2_S2_fjLj128EEEEELb0ELb1ELb1ELb0EEEvNS_9BwdParamsE)
        /*00b4*/ 	.short	0x0380
        /*00b6*/ 	.short	0x0128


	//----- nvinfo : EIATTR_SW_WAR
	.align		4
.L_2029:
        /*00b8*/ 	.byte	0x04, 0x36
        /*00ba*/ 	.short	(.L_2031 - .L_2030)
.L_2030:
        /*00bc*/ 	.word	0x00000008
.L_2031:


//--------------------- .nv.info._ZN10layer_norm13ln_bwd_kernelINS_13Kernel_traitsIf13__nv_bfloat16S2_S2_fjLj3072ELj1ELj1ELj4ELj16ENS_18Kernel_traits_baseILj3072EfS2_S2_S2_fjLj128EEEEELb0ELb1ELb1ELb1EEEvNS_9BwdParamsE --------------------------
	.section	.nv.info._ZN10layer_norm13ln_bwd_kernelINS_13Kernel_traitsIf13__nv_bfloat16S2_S2_fjLj3072ELj1ELj1ELj4ELj16ENS_18Kernel_traits_baseILj3072EfS2_S2_S2_fjLj128EEEEELb0ELb1ELb1ELb1EEEvNS_9BwdParamsE,"",@"SHT_CUDA_INFO"
	.sectionflags	@""
	.align	4


	//----- nvinfo : EIATTR_CUDA_API_VERSION
	.align		4
        /*0000*/ 	.byte	0x04, 0x37
        /*0002*/ 	.short	(.L_2033 - .L_2032)
.L_2032:
        /*0004*/ 	.word	0x00000082


	//----- nvinfo : EIATTR_KPARAM_INFO
	.align		4
.L_2033:
        /*0008*/ 	.byte	0x04, 0x17
        /*000a*/ 	.short	(.L_2035 - .L_2034)
.L_2034:
        /*000c*/ 	.word	0x00000000
        /*0010*/ 	.short	0x0000
        /*0012*/ 	.short	0x0000
        /*0014*/ 	.byte	0x00, 0xf0, 0xa1, 0x04


	//----- nvinfo : EIATTR_SPARSE_MMA_MASK
	.align		4
.L_2035:
        /*0018*/ 	.byte	0x03, 0x50
        /*001a*/ 	.short	0x0000


	//----- nvinfo : EIATTR_MAXREG_COUNT
	.align		4
        /*001c*/ 	.byte	0x03, 0x1b
        /*001e*/ 	.short	0x00ff


	//----- nvinfo : EIATTR_NUM_BARRIERS
	.align		4
        /*0020*/ 	.byte	0x02, 0x4c
        /*0022*/ 	.byte	0x01
	.zero		1


	//----- nvinfo : EIATTR_MERCURY_ISA_VERSION
	.align		4
        /*0024*/ 	.byte	0x03, 0x5f
        /*0026*/ 	.short	0x0101


	//----- nvinfo : EIATTR_COOP_GROUP_MASK_REGIDS
	.align		4
        /*0028*/ 	.byte	0x04, 0x29
        /*002a*/ 	.short	(.L_2037 - .L_2036)


	//   ....[0]....
.L_2036:
        /*002c*/ 	.word	0xffffffff


	//   ....[1]....
        /*0030*/ 	.word	0xffffffff


	//   ....[2]....
        /*0034*/ 	.word	0xffffffff


	//   ....[3]....
        /*0038*/ 	.word	0xffffffff


	//   ....[4]....
        /*003c*/ 	.word	0xffffffff


	//   ....[5]....
        /*0040*/ 	.word	0xffffffff


	//   ....[6]....
        /*0044*/ 	.word	0xffffffff


	//   ....[7]....
        /*0048*/ 	.word	0xffffffff


	//   ....[8]....
        /*004c*/ 	.word	0xffffffff


	//   ....[9]....
        /*0050*/ 	.word	0xffffffff


	//----- nvinfo : EIATTR_COOP_GROUP_INSTR_OFFSETS
	.align		4
.L_2037:
        /*0054*/ 	.byte	0x04, 0x28
        /*0056*/ 	.short	(.L_2039 - .L_2038)


	//   ....[0]....
.L_2038:
        /*0058*/ 	.word	0x00001800


	//   ....[1]....
        /*005c*/ 	.word	0x00001840


	//   ....[2]....
        /*0060*/ 	.word	0x000018b0


	//   ....[3]....
        /*0064*/ 	.word	0x000018c0


	//   ....[4]....
        /*0068*/ 	.word	0x00001900


	//   ....[5]....
        /*006c*/ 	.word	0x00001910


	//   ....[6]....
        /*0070*/ 	.word	0x00001950


	//   ....[7]....
        /*0074*/ 	.word	0x00001970


	//   ....[8]....
        /*0078*/ 	.word	0x000019b0


	//   ....[9]....
        /*007c*/ 	.word	0x000019d0


	//----- nvinfo : EIATTR_VRC_CTA_INIT_COUNT
	.align		4
.L_2039:
        /*0080*/ 	.byte	0x02, 0x4a
	.zero		1
	.zero		1


	//----- nvinfo : EIATTR_EXIT_INSTR_OFFSETS
	.align		4
        /*0084*/ 	.byte	0x04, 0x1c
        /*0086*/ 	.short	(.L_2041 - .L_2040)


	//   ....[0]....
.L_2040:
        /*0088*/ 	.word	0x00006da0


	//----- nvinfo : EIATTR_MAX_THREADS
	.align		4
.L_2041:
        /*008c*/ 	.byte	0x04, 0x05
        /*008e*/ 	.short	(.L_2043 - .L_2042)
.L_2042:
        /*0090*/ 	.word	0x00000080
        /*0094*/ 	.word	0x00000001
        /*0098*/ 	.word	0x00000001


	//----- nvinfo : EIATTR_CRS_STACK_SIZE
	.align		4
.L_2043:
        /*009c*/ 	.byte	0x04, 0x1e
        /*009e*/ 	.short	(.L_2045 - .L_2044)
.L_2044:
        /*00a0*/ 	.word	0x00000000


	//----- nvinfo : EIATTR_CBANK_PARAM_SIZE
	.align		4
.L_2045:
        /*00a4*/ 	.byte	0x03, 0x19
        /*00a6*/ 	.short	0x0128


	//----- nvinfo : EIATTR_PARAM_CBANK
	.align		4
        /*00a8*/ 	.byte	0x04, 0x0a
        /*00aa*/ 	.short	(.L_2047 - .L_2046)
	.align		4
.L_2046:
        /*00ac*/ 	.word	index@(.nv.constant0._ZN10layer_norm13ln_bwd_kernelINS_13Kernel_traitsIf13__nv_bfloat16S2_S2_fjLj3072ELj1ELj1ELj4ELj16ENS_18Kernel_traits_baseILj3072EfS2_S2_S2_fjLj128EEEEELb0ELb1ELb1ELb1EEEvNS_9BwdParamsE)
        /*00b0*/ 	.short	0x0380
        /*00b2*/ 	.short	0x0128


	//----- nvinfo : EIATTR_SW_WAR
	.align		4
.L_2047:
        /*00b4*/ 	.byte	0x04, 0x36
        /*00b6*/ 	.short	(.L_2049 - .L_2048)
.L_2048:
        /*00b8*/ 	.word	0x00000008
.L_2049:


//--------------------- .nv.info._ZN10layer_norm13ln_bwd_kernelINS_13Kernel_traitsIf13__nv_bfloat16S2_S2_fjLj3072ELj1ELj1ELj4ELj16ENS_18Kernel_traits_baseILj3072EfS2_S2_S2_fjLj128EEEEELb1ELb0ELb0ELb0EEEvNS_9BwdParamsE --------------------------
	.section	.nv.info._ZN10layer_norm13ln_bwd_kernelINS_13Kernel_traitsIf13__nv_bfloat16S2_S2_fjLj3072ELj1ELj1ELj4ELj16ENS_18Kernel_traits_baseILj3072EfS2_S2_S2_fjLj128EEEEELb1ELb0ELb0ELb0EEEvNS_9BwdParamsE,"",@"SHT_CUDA_INFO"
	.sectionflags	@""
	.align	4


	//----- nvinfo : EIATTR_CUDA_API_VERSION
	.align		4
        /*0000*/ 	.byte	0x04, 0x37
        /*0002*/ 	.short	(.L_2051 - .L_2050)
.L_2050:
        /*0004*/ 	.word	0x00000082


	//----- nvinfo : EIATTR_KPARAM_INFO
	.align		4
.L_2051:
        /*0008*/ 	.byte	0x04, 0x17
        /*000a*/ 	.short	(.L_2053 - .L_2052)
.L_2052:
        /*000c*/ 	.word	0x00000000
        /*0010*/ 	.short	0x0000
        /*0012*/ 	.short	0x0000
        /*0014*/ 	.byte	0x00, 0xf0, 0xa1, 0x04


	//----- nvinfo : EIATTR_SPARSE_MMA_MASK
	.align		4
.L_2053:
        /*0018*/ 	.byte	0x03, 0x50
        /*001a*/ 	.short	0x0000


	//----- nvinfo : EIATTR_MAXREG_COUNT
	.align		4
        /*001c*/ 	.byte	0x03, 0x1b
        /*001e*/ 	.short	0x00ff


	//----- nvinfo : EIATTR_NUM_BARRIERS
	.align		4
        /*0020*/ 	.byte	0x02, 0x4c
        /*0022*/ 	.byte	0x01
	.zero		1


	//----- nvinfo : EIATTR_MERCURY_ISA_VERSION
	.align		4
        /*0024*/ 	.byte	0x03, 0x5f
        /*0026*/ 	.short	0x0101


	//----- nvinfo : EIATTR_COOP_GROUP_MASK_REGIDS
	.align		4
        /*0028*/ 	.byte	0x04, 0x29
        /*002a*/ 	.short	(.L_2055 - .L_2054)


	//   ....[0]....
.L_2054:
        /*002c*/ 	.word	0xffffffff


	//   ....[1]....
        /*0030*/ 	.word	0xffffffff


	//   ....[2]....
        /*0034*/ 	.word	0xffffffff


	//   ....[3]....
        /*0038*/ 	.word	0xffffffff


	//   ....[4]....
        /*003c*/ 	.word	0xffffffff


	//   ....[5]....
        /*0040*/ 	.word	0xffffffff


	//   ....[6]....
        /*0044*/ 	.word	0xffffffff


	//   ....[7]....
        /*0048*/ 	.word	0xffffffff


	//   ....[8]....
        /*004c*/ 	.word	0xffffffff


	//   ....[9]....
        /*0050*/ 	.word	0xffffffff


	//----- nvinfo : EIATTR_COOP_GROUP_INSTR_OFFSETS
	.align		4
.L_2055:
        /*0054*/ 	.byte	0x04, 0x28
        /*0056*/ 	.short	(.L_2057 - .L_2056)


	//   ....[0]....
.L_2056:
        /*0058*/ 	.word	0x00001a10


	//   ....[1]....
        /*005c*/ 	.word	0x00001a40


	//   ....[2]....
        /*0060*/ 	.word	0x00001a70


	//   ....[3]....
        /*0064*/ 	.word	0x00001a80


	//   ....[4]....
        /*0068*/ 	.word	0x00001ab0


	//   ....[5]....
        /*006c*/ 	.word	0x00001ac0


	//   ....[6]....
        /*0070*/ 	.word	0x00001af0


	//   ....[7]....
        /*0074*/ 	.word	0x00001b00


	//   ....[8]....
        /*0078*/ 	.word	0x00001b30


	//   ....[9]....
        /*007c*/ 	.word	0x00001b40


	//----- nvinfo : EIATTR_VRC_CTA_INIT_COUNT
	.align		4
.L_2057:
        /*0080*/ 	.byte	0x02, 0x4a
	.zero		1
	.zero		1


	//----- nvinfo : EIATTR_EXIT_INSTR_OFFSETS
	.align		4
        /*0084*/ 	.byte	0x04, 0x1c
        /*0086*/ 	.short	(.L_2059 - .L_2058)


	//   ....[0]....
.L_2058:
        /*0088*/ 	.word	0x00005910


	//   ....[1]....
        /*008c*/ 	.word	0x000059b0


	//----- nvinfo : EIATTR_MAX_THREADS
	.align		4
.L_2059:
        /*0090*/ 	.byte	0x04, 0x05
        /*0092*/ 	.short	(.L_2061 - .L_2060)
.L_2060:
        /*0094*/ 	.word	0x00000080
        /*0098*/ 	.word	0x00000001
        /*009c*/ 	.word	0x00000001


	//----- nvinfo : EIATTR_CRS_STACK_SIZE
	.align		4
.L_2061:
        /*00a0*/ 	.byte	0x04, 0x1e
        /*00a2*/ 	.short	(.L_2063 - .L_2062)
.L_2062:
        /*00a4*/ 	.word	0x00000000


	//----- nvinfo : EIATTR_CBANK_PARAM_SIZE
	.align		4
.L_2063:
        /*00a8*/ 	.byte	0x03, 0x19
        /*00aa*/ 	.short	0x0128


	//----- nvinfo : EIATTR_PARAM_CBANK
	.align		4
        /*00ac*/ 	.byte	0x04, 0x0a
        /*00ae*/ 	.short	(.L_2065 - .L_2064)
	.align		4
.L_2064:
        /*00b0*/ 	.word	index@(.nv.constant0._ZN10layer_norm13ln_bwd_kernelINS_13Kernel_traitsIf13__nv_bfloat16S2_S2_fjLj3072ELj1ELj1ELj4ELj16ENS_18Kernel_traits_baseILj3072EfS2_S2_S2_fjLj128EEEEELb1ELb0ELb0ELb0EEEvNS_9BwdParamsE)
        /*00b4*/ 	.short	0x0380
        /*00b6*/ 	.short	0x0128


	//----- nvinfo : EIATTR_SW_WAR
	.align		4
.L_2065:
        /*00b8*/ 	.byte	0x04, 0x36
        /*00ba*/ 	.short	(.L_2067 - .L_2066)
.L_2066:
        /*00bc*/ 	.word	0x00000008
.L_2067:


//--------------------- .nv.info._ZN10layer_norm13ln_bwd_kernelINS_13Kernel_traitsIf13__nv_bfloat16S2_S2_fjLj3072ELj1ELj1ELj4ELj16ENS_18Kernel_traits_baseILj3072EfS2_S2_S2_fjLj128EEEEELb1ELb0ELb0ELb1EEEvNS_9BwdParamsE --------------------------
	.section	.nv.info._ZN10layer_norm13ln_bwd_kernelINS_13Kernel_traitsIf13__nv_bfloat16S2_S2_fjLj3072ELj1ELj1ELj4ELj16ENS_18Kernel_traits_baseILj3072EfS2_S2_S2_fjLj128EEEEELb1ELb0ELb0ELb1EEEvNS_9BwdParamsE,"",@"SHT_CUDA_INFO"
	.sectionflags	@""
	.align	4


	//----- nvinfo : EIATTR_CUDA_API_VERSION
	.align		4
        /*0000*/ 	.byte	0x04, 0x37
        /*0002*/ 	.short	(.L_2069 - .L_2068)
.L_2068:
        /*0004*/ 	.word	0x00000082


	//----- nvinfo : EIATTR_KPARAM_INFO
	.align		4
.L_2069:
        /*0008*/ 	.byte	0x04, 0x17
        /*000a*/ 	.short	(.L_2071 - .L_2070)
.L_2070:
        /*000c*/ 	.word	0x00000000
        /*0010*/ 	.short	0x0000
        /*0012*/ 	.short	0x0000
        /*0014*/ 	.byte	0x00, 0xf0, 0xa1, 0x04


	//----- nvinfo : EIATTR_SPARSE_MMA_MASK
	.align		4
.L_2071:
        /*0018*/ 	.byte	0x03, 0x50
        /*001a*/ 	.short	0x0000


	//----- nvinfo : EIATTR_MAXREG_COUNT
	.align		4
        /*001c*/ 	.byte	0x03, 0x1b
        /*001e*/ 	.short	0x00ff


	//----- nvinfo : EIATTR_NUM_BARRIERS
	.align		4
        /*0020*/ 	.byte	0x02, 0x4c
        /*0022*/ 	.byte	0x01
	.zero		1


	//----- nvinfo : EIATTR_MERCURY_ISA_VERSION
	.align		4
        /*0024*/ 	.byte	0x03, 0x5f
        /*0026*/ 	.short	0x0101


	//----- nvinfo : EIATTR_COOP_GROUP_MASK_REGIDS
	.align		4
        /*0028*/ 	.byte	0x04, 0x29
        /*002a*/ 	.short	(.L_2073 - .L_2072)


	//   ....[0]....
.L_2072:
        /*002c*/ 	.word	0xffffffff


	//   ....[1]....
        /*0030*/ 	.word	0xffffffff


	//   ....[2]....
        /*0034*/ 	.word	0xffffffff


	//   ....[3]....
        /*0038*/ 	.word	0xffffffff


	//   ....[4]....
        /*003c*/ 	.word	0xffffffff


	//   ....[5]....
        /*0040*/ 	.word	0xffffffff


	//   ....[6]....
        /*0044*/ 	.word	0xffffffff


	//   ....[7]....
        /*0048*/ 	.word	0xffffffff


	//   ....[8]....
        /*004c*/ 	.word	0xffffffff


	//   ....[9]....
        /*0050*/ 	.word	0xffffffff


	//----- nvinfo : EIATTR_COOP_GROUP_INSTR_OFFSETS
	.align		4
.L_2073:
        /*0054*/ 	.byte	0x04, 0x28
        /*0056*/ 	.short	(.L_2075 - .L_2074)


	//   ....[0]....
.L_2074:
        /*0058*/ 	.word	0x000013e0


	//   ....[1]....
        /*005c*/ 	.word	0x000014d0


	//   ....[2]....
        /*0060*/ 	.word	0x000014e0


	//   ....[3]....
        /*0064*/ 	.word	0x00001510


	//   ....[4]....
        /*0068*/ 	.word	0x00001530


	//   ....[5]....
        /*006c*/ 	.word	0x00001540


	//   ....[6]....
        /*0070*/ 	.word	0x00001560


	//   ....[7]....
        /*0074*/ 	.word	0x00001590


	//   ....[8]....
        /*0078*/ 	.word	0x000015d0


	//   ....[9]....
        /*007c*/ 	.word	0x00001620


	//----- nvinfo : EIATTR_VRC_CTA_INIT_COUNT
	.align		4
.L_2075:
        /*0080*/ 	.byte	0x02, 0x4a
	.zero		1
	.zero		1


	//----- nvinfo : EIATTR_EXIT_INSTR_OFFSETS
	.align		4
        /*0084*/ 	.byte	0x04, 0x1c
        /*0086*/ 	.short	(.L_2077 - .L_2076)


	//   ....[0]....
.L_2076:
        /*0088*/ 	.word	0x00005580


	//----- nvinfo : EIATTR_MAX_THREADS
	.align		4
.L_2077:
        /*008c*/ 	.byte	0x04, 0x05
        /*008e*/ 	.short	(.L_2079 - .L_2078)
.L_2078:
        /*0090*/ 	.word	0x00000080
        /*0094*/ 	.word	0x00000001
        /*0098*/ 	.word	0x00000001


	//----- nvinfo : EIATTR_CBANK_PARAM_SIZE
	.align		4
.L_2079:
        /*009c*/ 	.byte	0x03, 0x19
        /*009e*/ 	.short	0x0128


	//----- nvinfo : EIATTR_PARAM_CBANK
	.align		4
        /*00a0*/ 	.byte	0x04, 0x0a
        /*00a2*/ 	.short	(.L_2081 - .L_2080)
	.align		4
.L_2080:
        /*00a4*/ 	.word	index@(.nv.constant0._ZN10layer_norm13ln_bwd_kernelINS_13Kernel_traitsIf13__nv_bfloat16S2_S2_fjLj3072ELj1ELj1ELj4ELj16ENS_18Kernel_traits_baseILj3072EfS2_S2_S2_fjLj128EEEEELb1ELb0ELb0ELb1EEEvNS_9BwdParamsE)
        /*00a8*/ 	.short	0x0380
        /*00aa*/ 	.short	0x0128


	//----- nvinfo : EIATTR_SW_WAR
	.align		4
.L_2081:
        /*00ac*/ 	.byte	0x04, 0x36
        /*00ae*/ 	.short	(.L_2083 - .L_2082)
.L_2082:
        /*00b0*/ 	.word	0x00000008
.L_2083:


//--------------------- .nv.info._ZN10layer_norm22ln_bwd_finalize_kernelINS_22Kernel_traits_finalizeILj3072Ef13__nv_bfloat16S2_S2_fjLb0ELj1024ELj4ENS_18Kernel_traits_baseILj3072EfS2_S2_S2_fjLj1024EEEEELb0ELb0EEEvNS_9BwdParamsE --------------------------
	.section	.nv.info._ZN10layer_norm22ln_bwd_finalize_kernelINS_22Kernel_traits_finalizeILj3072Ef13__nv_bfloat16S2_S2_fjLb0ELj1024ELj4ENS_18Kernel_traits_baseILj3072EfS2_S2_S2_fjLj1024EEEEELb0ELb0EEEvNS_9BwdParamsE,"",@"SHT_CUDA_INFO"
	.sectionflags	@""
	.align	4


	//----- nvinfo : EIATTR_CUDA_API_VERSION
	.align		4
        /*0000*/ 	.byte	0x04, 0x37
        /*0002*/ 	.short	(.L_2085 - .L_2084)
.L_2084:
        /*0004*/ 	.word	0x00000082


	//----- nvinfo : EIATTR_KPARAM_INFO
	.align		4
.L_2085:
        /*0008*/ 	.byte	0x04, 0x17
        /*000a*/ 	.short	(.L_2087 - .L_2086)
.L_2086:
        /*000c*/ 	.word	0x00000000
        /*0010*/ 	.short	0x0000
        /*0012*/ 	.short	0x0000
        /*0014*/ 	.byte	0x00, 0xf0, 0xa1, 0x04


	//----- nvinfo : EIATTR_SPARSE_MMA_MASK
	.align		4
.L_2087:
        /*0018*/ 	.byte	0x03, 0x50
        /*001a*/ 	.short	0x0000


	//----- nvinfo : EIATTR_MAXREG_COUNT
	.align		4
        /*001c*/ 	.byte	0x03, 0x1b
        /*001e*/ 	.short	0x0040


	//----- nvinfo : EIATTR_NUM_BARRIERS
	.align		4
        /*0020*/ 	.byte	0x02, 0x4c
        /*0022*/ 	.byte	0x01
	.zero		1


	//----- nvinfo : EIATTR_MERCURY_ISA_VERSION
	.align		4
        /*0024*/ 	.byte	0x03, 0x5f
        /*0026*/ 	.short	0x0101


	//----- nvinfo : EIATTR_COOP_GROUP_MASK_REGIDS
	.align		4
        /*0028*/ 	.byte	0x04, 0x29
        /*002a*/ 	.short	(.L_2089 - .L_2088)


	//   ....[0]....
.L_2088:
        /*002c*/ 	.word	0xffffffff


	//   ....[1]....
        /*0030*/ 	.word	0xffffffff


	//   ....[2]....
        /*0034*/ 	.word	0xffffffff


	//   ....[3]....
        /*0038*/ 	.word	0xffffffff


	//   ....[4]....
        /*003c*/ 	.word	0xffffffff


	//   ....[5]....
        /*0040*/ 	.word	0xffffffff


	//   ....[6]....
        /*0044*/ 	.word	0xffffffff


	//   ....[7]....
        /*0048*/ 	.word	0xffffffff


	//   ....[8]....
        /*004c*/ 	.word	0xffffffff


	//   ....[9]....
        /*0050*/ 	.word	0xffffffff


	//----- nvinfo : EIATTR_COOP_GROUP_INSTR_OFFSETS
	.align		4
.L_2089:
        /*0054*/ 	.byte	0x04, 0x28
        /*0056*/ 	.short	(.L_2091 - .L_2090)


	//   ....[0]....
.L_2090:
        /*0058*/ 	.word	0x00001550


	//   ....[1]....
        /*005c*/ 	.word	0x00001560


	//   ....[2]....
        /*0060*/ 	.word	0x00001590


	//   ....[3]....
        /*0064*/ 	.word	0x000015a0


	//   ....[4]....
        /*0068*/ 	.word	0x000015d0


	//   ....[5]....
        /*006c*/ 	.word	0x000015e0


	//   ....[6]....
        /*0070*/ 	.word	0x00001610


	//   ....[7]....
        /*0074*/ 	.word	0x00001630


	//   ....[8]....
        /*0078*/ 	.word	0x00001680


	//   ....[9]....
        /*007c*/ 	.word	0x00001690


	//----- nvinfo : EIATTR_VRC_CTA_INIT_COUNT
	.align		4
.L_2091:
        /*0080*/ 	.byte	0x02, 0x4a
	.zero		1
	.zero		1


	//----- nvinfo : EIATTR_EXIT_INSTR_OFFSETS
	.align		4
        /*0084*/ 	.byte	0x04, 0x1c
        /*0086*/ 	.short	(.L_2093 - .L_2092)


	//   ....[0]....
.L_2092:
        /*0088*/ 	.word	0x00000060


	//   ....[1]....
        /*008c*/ 	.word	0x000016f0


	//   ....[2]....
        /*0090*/ 	.word	0x00001720


	//   ....[3]....
        /*0094*/ 	.word	0x000017c0


	//----- nvinfo : EIATTR_MAX_THREADS
	.align		4
.L_2093:
        /*0098*/ 	.byte	0x04, 0x05
        /*009a*/ 	.short	(.L_2095 - .L_2094)
.L_2094:
        /*009c*/ 	.word	0x00000400
        /*00a0*/ 	.word	0x00000001
        /*00a4*/ 	.word	0x00000001


	//----- nvinfo : EIATTR_CRS_STACK_SIZE
	.align		4
.L_2095:
        /*00a8*/ 	.byte	0x04, 0x1e
        /*00aa*/ 	.short	(.L_2097 - .L_2096)
.L_2096:
        /*00ac*/ 	.word	0x00000000


	//----- nvinfo : EIATTR_CBANK_PARAM_SIZE
	.align		4
.L_2097:
        /*00b0*/ 	.byte	0x03, 0x19
        /*00b2*/ 	.short	0x0128


	//----- nvinfo : EIATTR_PARAM_CBANK
	.align		4
        /*00b4*/ 	.byte	0x04, 0x0a
        /*00b6*/ 	.short	(.L_2099 - .L_2098)
	.align		4
.L_2098:
        /*00b8*/ 	.word	index@(.nv.constant0._ZN10layer_norm22ln_bwd_finalize_kernelINS_22Kernel_traits_finalizeILj3072Ef13__nv_bfloat16S2_S2_fjLb0ELj1024ELj4ENS_18Kernel_traits_baseILj3072EfS2_S2_S2_fjLj1024EEEEELb0ELb0EEEvNS_9BwdParamsE)
        /*00bc*/ 	.short	0x0380
        /*00be*/ 	.short	0x0128


	//----- nvinfo : EIATTR_SW_WAR
	.align		4
.L_2099:
        /*00c0*/ 	.byte	0x04, 0x36
        /*00c2*/ 	.short	(.L_2101 - .L_2100)
.L_2100:
        /*00c4*/ 	.word	0x00000008
.L_2101:


//--------------------- .nv.info._ZN10layer_norm13ln_bwd_kernelINS_13Kernel_traitsIf13__nv_bfloat16S2_S2_fjLj3072ELj1ELj1ELj4ELj16ENS_18Kernel_traits_baseILj3072EfS2_S2_S2_fjLj128EEEEELb1ELb0ELb1ELb0EEEvNS_9BwdParamsE --------------------------
	.section	.nv.info._ZN10layer_norm13ln_bwd_kernelINS_13Kernel_traitsIf13__nv_bfloat16S2_S2_fjLj3072ELj1ELj1ELj4ELj16ENS_18Kernel_traits_baseILj3072EfS2_S2_S2_fjLj128EEEEELb1ELb0ELb1ELb0EEEvNS_9BwdParamsE,"",@"SHT_CUDA_INFO"
	.sectionflags	@""
	.align	4


	//----- nvinfo : EIATTR_CUDA_API_VERSION
	.align		4
        /*0000*/ 	.byte	0x04, 0x37
        /*0002*/ 	.short	(.L_2103 - .L_2102)
.L_2102:
        /*0004*/ 	.word	0x00000082


	//----- nvinfo : EIATTR_KPARAM_INFO
	.align		4
.L_2103:
        /*0008*/ 	.byte	0x04, 0x17
        /*000a*/ 	.short	(.L_2105 - .L_2104)
.L_2104:
        /*000c*/ 	.word	0x00000000
        /*0010*/ 	.short	0x0000
        /*0012*/ 	.short	0x0000
        /*0014*/ 	.byte	0x00, 0xf0, 0xa1, 0x04


	//----- nvinfo : EIATTR_SPARSE_MMA_MASK
	.align		4
.L_2105:
        /*0018*/ 	.byte	0x03, 0x50
        /*001a*/ 	.short	0x0000


	//----- nvinfo : EIATTR_MAXREG_COUNT
	.align		4
        /*001c*/ 	.byte	0x03, 0x1b
        /*001e*/ 	.short	0x00ff


	//----- nvinfo : EIATTR_NUM_BARRIERS
	.align		4
        /*0020*/ 	.byte	0x02, 0x4c
        /*0022*/ 	.byte	0x01
	.zero		1


	//----- nvinfo : EIATTR_MERCURY_ISA_VERSION
	.align		4
        /*0024*/ 	.byte	0x03, 0x5f
        /*0026*/ 	.short	0x0101


	//----- nvinfo : EIATTR_COOP_GROUP_MASK_REGIDS
	.align		4
        /*0028*/ 	.byte	0x04, 0x29
        /*002a*/ 	.short	(.L_2107 - .L_2106)


	//   ....[0]....
.L_2106:
        /*002c*/ 	.word	0xffffffff


	//   ....[1]....
        /*0030*/ 	.word	0xffffffff


	//   ....[2]....
        /*0034*/ 	.word	0xffffffff


	//   ....[3]....
        /*0038*/ 	.word	0xffffffff


	//   ....[4]....
        /*003c*/ 	.word	0xffffffff


	//   ....[5]....
        /*0040*/ 	.word	0xffffffff


	//   ....[6]....
        /*0044*/ 	.word	0xffffffff


	//   ....[7]....
        /*0048*/ 	.word	0xffffffff


	//   ....[8]....
        /*004c*/ 	.word	0xffffffff


	//   ....[9]....
        /*0050*/ 	.word	0xffffffff


	//----- nvinfo : EIATTR_COOP_GROUP_INSTR_OFFSETS
	.align		4
.L_2107:
        /*0054*/ 	.byte	0x04, 0x28
        /*0056*/ 	.short	(.L_2109 - .L_2108)


	//   ....[0]....
.L_2108:
        /*0058*/ 	.word	0x00001eb0


	//   ....[1]....
        /*005c*/ 	.word	0x00001ed0


	//   ....[2]....
        /*0060*/ 	.word	0x00001f10


	//   ....[3]....
        /*0064*/ 	.word	0x00001f20


	//   ....[4]....
        /*0068*/ 	.word	0x00001f60


	//   ....[5]....
        /*006c*/ 	.word	0x00001f70


	//   ....[6]....
        /*0070*/ 	.word	0x00001fa0


	//   ....[7]....
        /*0074*/ 	.word	0x00001fb0


	//   ....[8]....
        /*0078*/ 	.word	0x00001fe0


	//   ....[9]....
        /*007c*/ 	.word	0x00001ff0


	//----- nvinfo : EIATTR_VRC_CTA_INIT_COUNT
	.align		4
.L_2109:
        /*0080*/ 	.byte	0x02, 0x4a
	.zero		1
	.zero		1


	//----- nvinfo : EIATTR_EXIT_INSTR_OFFSETS
	.align		4
        /*0084*/ 	.byte	0x04, 0x1c
        /*0086*/ 	.short	(.L_2111 - .L_2110)


	//   ....[0]....
.L_2110:
        /*0088*/ 	.word	0x00007070


	//   ....[1]....
        /*008c*/ 	.word	0x00007110


	//----- nvinfo : EIATTR_MAX_THREADS
	.align		4
.L_2111:
        /*0090*/ 	.byte	0x04, 0x05
        /*0092*/ 	.short	(.L_2113 - .L_2112)
.L_2112:
        /*0094*/ 	.word	0x00000080
        /*0098*/ 	.word	0x00000001
        /*009c*/ 	.word	0x00000001


	//----- nvinfo : EIATTR_CRS_STACK_SIZE
	.align		4
.L_2113:
        /*00a0*/ 	.byte	0x04, 0x1e
        /*00a2*/ 	.short	(.L_2115 - .L_2114)
.L_2114:
        /*00a4*/ 	.word	0x00000000


	//----- nvinfo : EIATTR_CBANK_PARAM_SIZE
	.align		4
.L_2115:
        /*00a8*/ 	.byte	0x03, 0x19
        /*00aa*/ 	.short	0x0128


	//----- nvinfo : EIATTR_PARAM_CBANK
	.align		4
        /*00ac*/ 	.byte	0x04, 0x0a
        /*00ae*/ 	.short	(.L_2117 - .L_2116)
	.align		4
.L_2116:
        /*00b0*/ 	.word	index@(.nv.constant0._ZN10layer_norm13ln_bwd_kernelINS_13Kernel_traitsIf13__nv_bfloat16S2_S2_fjLj3072ELj1ELj1ELj4ELj16ENS_18Kernel_traits_baseILj3072EfS2_S2_S2_fjLj128EEEEELb1ELb0ELb1ELb0EEEvNS_9BwdParamsE)
        /*00b4*/ 	.short	0x0380
        /*00b6*/ 	.short	0x0128


	//----- nvinfo : EIATTR_SW_WAR
	.align		4
.L_2117:
        /*00b8*/ 	.byte	0x04, 0x36
        /*00ba*/ 	.short	(.L_2119 - .L_2118)
.L_2118:
        /*00bc*/ 	.word	0x00000008
.L_2119:


//--------------------- .nv.info._ZN10layer_norm22ln_bwd_finalize_kernelINS_22Kernel_traits_finalizeILj3072Ef13__nv_bfloat16S2_S2_fjLb0ELj1024ELj4ENS_18Kernel_traits_baseILj3072EfS2_S2_S2_fjLj1024EEEEELb0ELb1EEEvNS_9BwdParamsE --------------------------
	.section	.nv.info._ZN10layer_norm22ln_bwd_finalize_kernelINS_22Kernel_traits_finalizeILj3072Ef13__nv_bfloat16S2_S2_fjLb0ELj1024ELj4ENS_18Kernel_traits_baseILj3072EfS2_S2_S2_fjLj1024EEEEELb0ELb1EEEvNS_9BwdParamsE,"",@"SHT_CUDA_INFO"
	.sectionflags	@""
	.align	4


	//----- nvinfo : EIATTR_CUDA_API_VERSION
	.align		4
        /*0000*/ 	.byte	0x04, 0x37
        /*0002*/ 	.short	(.L_2121 - .L_2120)
.L_2120:
        /*0004*/ 	.word	0x00000082


	//----- nvinfo : EIATTR_KPARAM_INFO
	.align		4
.L_2121:
        /*0008*/ 	.byte	0x04, 0x17
        /*000a*/ 	.short	(.L_2123 - .L_2122)
.L_2122:
        /*000c*/ 	.word	0x00000000
        /*0010*/ 	.short	0x0000
        /*0012*/ 	.short	0x0000
        /*0014*/ 	.byte	0x00, 0xf0, 0xa1, 0x04


	//----- nvinfo : EIATTR_SPARSE_MMA_MASK
	.align		4
.L_2123:
        /*0018*/ 	.byte	0x03, 0x50
        /*001a*/ 	.short	0x0000


	//----- nvinfo : EIATTR_MAXREG_COUNT
	.align		4
        /*001c*/ 	.byte	0x03, 0x1b
        /*001e*/ 	.short	0x0040


	//----- nvinfo : EIATTR_NUM_BARRIERS
	.align		4
        /*0020*/ 	.byte	0x02, 0x4c
        /*0022*/ 	.byte	0x01
	.zero		1


	//----- nvinfo : EIATTR_MERCURY_ISA_VERSION
	.align		4
        /*0024*/ 	.byte	0x03, 0x5f
        /*0026*/ 	.short	0x0101


	//----- nvinfo : EIATTR_COOP_GROUP_MASK_REGIDS
	.align		4
        /*0028*/ 	.byte	0x04, 0x29
        /*002a*/ 	.short	(.L_2125 - .L_2124)


	//   ....[0]....
.L_2124:
        /*002c*/ 	.word	0xffffffff


	//   ....[1]....
        /*0030*/ 	.word	0xffffffff


	//   ....[2]....
        /*0034*/ 	.word	0xffffffff


	//   ....[3]....
        /*0038*/ 	.word	0xffffffff


	//   ....[4]....
        /*003c*/ 	.word	0xffffffff


	//   ....[5]....
        /*0040*/ 	.word	0xffffffff


	//   ....[6]....
        /*0044*/ 	.word	0xffffffff


	//   ....[7]....
        /*0048*/ 	.word	0xffffffff


	//   ....[8]....
        /*004c*/ 	.word	0xffffffff


	//   ....[9]....
        /*0050*/ 	.word	0xffffffff


	//----- nvinfo : EIATTR_COOP_GROUP_INSTR_OFFSETS
	.align		4
.L_2125:
        /*0054*/ 	.byte	0x04, 0x28
        /*0056*/ 	.short	(.L_2127 - .L_2126)


	//   ....[0]....
.L_2126:
        /*0058*/ 	.word	0x00001560


	//   ....[1]....
        /*005c*/ 	.word	0x00001570


	//   ....[2]....
        /*0060*/ 	.word	0x000015a0


	//   ....[3]....
        /*0064*/ 	.word	0x000015b0


	//   ....[4]....
        /*0068*/ 	.word	0x000015e0


	//   ....[5]....
        /*006c*/ 	.word	0x000015f0


	//   ....[6]....
        /*0070*/ 	.word	0x00001620


	//   ....[7]....
        /*0074*/ 	.word	0x00001640


	//   ....[8]....
        /*0078*/ 	.word	0x00001670


	//   ....[9]....
        /*007c*/ 	.word	0x00001680


	//----- nvinfo : EIATTR_VRC_CTA_INIT_COUNT
	.align		4
.L_2127:
        /*0080*/ 	.byte	0x02, 0x4a
	.zero		1
	.zero		1


	//----- nvinfo : EIATTR_EXIT_INSTR_OFFSETS
	.align		4
        /*0084*/ 	.byte	0x04, 0x1c
        /*0086*/ 	.short	(.L_2129 - .L_2128)


	//   ....[0]....
.L_2128:
        /*0088*/ 	.word	0x00000060


	//   ....[1]....
        /*008c*/ 	.word	0x000016e0


	//   ....[2]....
        /*0090*/ 	.word	0x000017b0


	//----- nvinfo : EIATTR_MAX_THREADS
	.align		4
.L_2129:
        /*0094*/ 	.byte	0x04, 0x05
        /*0096*/ 	.short	(.L_2131 - .L_2130)
.L_2130:
        /*0098*/ 	.word	0x00000400
        /*009c*/ 	.word	0x00000001
        /*00a0*/ 	.word	0x00000001


	//----- nvinfo : EIATTR_CRS_STACK_SIZE
	.align		4
.L_2131:
        /*00a4*/ 	.byte	0x04, 0x1e
        /*00a6*/ 	.short	(.L_2133 - .L_2132)
.L_2132:
        /*00a8*/ 	.word	0x00000000


	//----- nvinfo : EIATTR_CBANK_PARAM_SIZE
	.align		4
.L_2133:
        /*00ac*/ 	.byte	0x03, 0x19
        /*00ae*/ 	.short	0x0128


	//----- nvinfo : EIATTR_PARAM_CBANK
	.align		4
        /*00b0*/ 	.byte	0x04, 0x0a
        /*00b2*/ 	.short	(.L_2135 - .L_2134)
	.align		4
.L_2134:
        /*00b4*/ 	.word	index@(.nv.constant0._ZN10layer_norm22ln_bwd_finalize_kernelINS_22Kernel_traits_finalizeILj3072Ef13__nv_bfloat16S2_S2_fjLb0ELj1024ELj4ENS_18Kernel_traits_baseILj3072EfS2_S2_S2_fjLj1024EEEEELb0ELb1EEEvNS_9BwdParamsE)
        /*00b8*/ 	.short	0x0380
        /*00ba*/ 	.short	0x0128


	//----- nvinfo : EIATTR_SW_WAR
	.align		4
.L_2135:
        /*00bc*/ 	.byte	0x04, 0x36
        /*00be*/ 	.short	(.L_2137 - .L_2136)
.L_2136:
        /*00c0*/ 	.word	0x00000008
.L_2137:


//--------------------- .nv.info._ZN10layer_norm13ln_bwd_kernelINS_13Kernel_traitsIf13__nv_bfloat16S2_S2_fjLj3072ELj1ELj1ELj4ELj16ENS_18Kernel_traits_baseILj3072EfS2_S2_S2_fjLj128EEEEELb1ELb0ELb1ELb1EEEvNS_9BwdParamsE --------------------------
	.section	.nv.info._ZN10layer_norm13ln_bwd_kernelINS_13Kernel_traitsIf13__nv_bfloat16S2_S2_fjLj3072ELj1ELj1ELj4ELj16ENS_18Kernel_traits_baseILj3072EfS2_S2_S2_fjLj128EEEEELb1ELb0ELb1ELb1EEEvNS_9BwdParamsE,"",@"SHT_CUDA_INFO"
	.sectionflags	@""
	.align	4


	//----- nvinfo : EIATTR_CUDA_API_VERSION
	.align		4
        /*0000*/ 	.byte	0x04, 0x37
        /*0002*/ 	.short	(.L_2139 - .L_2138)
.L_2138:
        /*0004*/ 	.word	0x00000082


	//----- nvinfo : EIATTR_KPARAM_INFO
	.align		4
.L_2139:
        /*0008*/ 	.byte	0x04, 0x17
        /*000a*/ 	.short	(.L_2141 - .L_2140)
.L_2140:
        /*000c*/ 	.word	0x00000000
        /*0010*/ 	.short	0x0000
        /*0012*/ 	.short	0x0000
        /*0014*/ 	.byte	0x00, 0xf0, 0xa1, 0x04


	//----- nvinfo : EIATTR_SPARSE_MMA_MASK
	.align		4
.L_2141:
        /*0018*/ 	.byte	0x03, 0x50
        /*001a*/ 	.short	0x0000


	//----- nvinfo : EIATTR_MAXREG_COUNT
	.align		4
        /*001c*/ 	.byte	0x03, 0x1b
        /*001e*/ 	.short	0x00ff


	//----- nvinfo : EIATTR_NUM_BARRIERS
	.align		4
        /*0020*/ 	.byte	0x02, 0x4c
        /*0022*/ 	.byte	0x01
	.zero		1


	//----- nvinfo : EIATTR_MERCURY_ISA_VERSION
	.align		4
        /*0024*/ 	.byte	0x03, 0x5f
        /*0026*/ 	.short	0x0101


	//----- nvinfo : EIATTR_COOP_GROUP_MASK_REGIDS
	.align		4
        /*0028*/ 	.byte	0x04, 0x29
        /*002a*/ 	.short	(.L_2143 - .L_2142)


	//   ....[0]....
.L_2142:
        /*002c*/ 	.word	0xffffffff


	//   ....[1]....
        /*0030*/ 	.word	0xffffffff


	//   ....[2]....
        /*0034*/ 	.word	0xffffffff


	//   ....[3]....
        /*0038*/ 	.word	0xffffffff


	//   ....[4]....
        /*003c*/ 	.word	0xffffffff


	//   ....[5]....
        /*0040*/ 	.word	0xffffffff


	//   ....[6]....
        /*0044*/ 	.word	0xffffffff


	//   ....[7]....
        /*0048*/ 	.word	0xffffffff


	//   ....[8]....
        /*004c*/ 	.word	0xffffffff


	//   ....[9]....
        /*0050*/ 	.word	0xffffffff


	//----- nvinfo : EIATTR_COOP_GROUP_INSTR_OFFSETS
	.align		4
.L_2143:
        /*0054*/ 	.byte	0x04, 0x28
        /*0056*/ 	.short	(.L_2145 - .L_2144)


	//   ....[0]....
.L_2144:
        /*0058*/ 	.word	0x000019c0


	//   ....[1]....
        /*005c*/ 	.word	0x000019e0


	//   ....[2]....
        /*0060*/ 	.word	0x00001a10


	//   ....[3]....
        /*0064*/ 	.word	0x00001a20


	//   ....[4]....
        /*0068*/ 	.word	0x00001a50


	//   ....[5]....
        /*006c*/ 	.word	0x00001a60


	//   ....[6]....
        /*0070*/ 	.word	0x00001aa0


	//   ....[7]....
        /*0074*/ 	.word	0x00001ab0


	//   ....[8]....
        /*0078*/ 	.word	0x00001ae0


	//   ....[9]....
        /*007c*/ 	.word	0x00001b00


	//----- nvinfo : EIATTR_VRC_CTA_INIT_COUNT
	.align		4
.L_2145:
        /*0080*/ 	.byte	0x02, 0x4a
	.zero		1
	.zero		1


	//----- nvinfo : EIATTR_EXIT_INSTR_OFFSETS
	.align		4
        /*0084*/ 	.byte	0x04, 0x1c
        /*0086*/ 	.short	(.L_2147 - .L_2146)


	//   ....[0]....
.L_2146:
        /*0088*/ 	.word	0x00006a30


	//----- nvinfo : EIATTR_MAX_THREADS
	.align		4
.L_2147:
        /*008c*/ 	.byte	0x04, 0x05
        /*008e*/ 	.short	(.L_2149 - .L_2148)
.L_2148:
        /*0090*/ 	.word	0x00000080
        /*0094*/ 	.word	0x00000001
        /*0098*/ 	.word	0x00000001


	//----- nvinfo : EIATTR_CRS_STACK_SIZE
	.align		4
.L_2149:
        /*009c*/ 	.byte	0x04, 0x1e
        /*009e*/ 	.short	(.L_2151 - .L_2150)
.L_2150:
        /*00a0*/ 	.word	0x00000000


	//----- nvinfo : EIATTR_CBANK_PARAM_SIZE
	.align		4
.L_2151:
        /*00a4*/ 	.byte	0x03, 0x19
        /*00a6*/ 	.short	0x0128


	//----- nvinfo : EIATTR_PARAM_CBANK
	.align		4
        /*00a8*/ 	.byte	0x04, 0x0a
        /*00aa*/ 	.short	(.L_2153 - .L_2152)
	.align		4
.L_2152:
        /*00ac*/ 	.word	index@(.nv.constant0._ZN10layer_norm13ln_bwd_kernelINS_13Kernel_traitsIf13__nv_bfloat16S2_S2_fjLj3072ELj1ELj1ELj4ELj16ENS_18Kernel_traits_baseILj3072EfS2_S2_S2_fjLj128EEEEELb1ELb0ELb1ELb1EEEvNS_9BwdParamsE)
        /*00b0*/ 	.short	0x0380
        /*00b2*/ 	.short	0x0128


	//----- nvinfo : EIATTR_SW_WAR
	.align		4
.L_2153:
        /*00b4*/ 	.byte	0x04, 0x36
        /*00b6*/ 	.short	(.L_2155 - .L_2154)
.L_2154:
        /*00b8*/ 	.word	0x00000008
.L_2155:


//--------------------- .nv.info._ZN10layer_norm13ln_bwd_kernelINS_13Kernel_traitsIf13__nv_bfloat16S2_S2_fjLj3072ELj1ELj1ELj4ELj16ENS_18Kernel_traits_baseILj3072EfS2_S2_S2_fjLj128EEEEELb1ELb1ELb0ELb0EEEvNS_9BwdParamsE --------------------------
	.section	.nv.info._ZN10layer_norm13ln_bwd_kernelINS_13Kernel_traitsIf13__nv_bfloat16S2_S2_fjLj3072ELj1ELj1ELj4ELj16ENS_18Kernel_traits_baseILj3072EfS2_S2_S2_fjLj128EEEEELb1ELb1ELb0ELb0EEEvNS_9BwdParamsE,"",@"SHT_CUDA_INFO"
	.sectionflags	@""
	.align	4


	//----- nvinfo : EIATTR_CUDA_API_VERSION
	.align		4
        /*0000*/ 	.byte	0x04, 0x37
        /*0002*/ 	.short	(.L_2157 - .L_2156)
.L_2156:
        /*0004*/ 	.word	0x00000082


	//----- nvinfo : EIATTR_KPARAM_INFO
	.align		4
.L_2157:
        /*0008*/ 	.byte	0x04, 0x17
        /*000a*/ 	.short	(.L_2159 - .L_2158)
.L_2158:
        /*000c*/ 	.word	0x00000000
        /*0010*/ 	.short	0x0000
        /*0012*/ 	.short	0x0000
        /*0014*/ 	.byte	0x00, 0xf0, 0xa1, 0x04


	//----- nvinfo : EIATTR_SPARSE_MMA_MASK
	.align		4
.L_2159:
        /*0018*/ 	.byte	0x03, 0x50
        /*001a*/ 	.short	0x0000


	//----- nvinfo : EIATTR_MAXREG_COUNT
	.align		4
        /*001c*/ 	.byte	0x03, 0x1b
        /*001e*/ 	.short	0x00ff


	//----- nvinfo : EIATTR_NUM_BARRIERS
	.align		4
        /*0020*/ 	.byte	0x02, 0x4c
        /*0022*/ 	.byte	0x01
	.zero		1


	//----- nvinfo : EIATTR_MERCURY_ISA_VERSION
	.align		4
        /*0024*/ 	.byte	0x03, 0x5f
        /*0026*/ 	.short	0x0101


	//----- nvinfo : EIATTR_COOP_GROUP_MASK_REGIDS
	.align		4
        /*0028*/ 	.byte	0x04, 0x29
        /*002a*/ 	.short	(.L_2161 - .L_2160)


	//   ....[0]....
.L_2160:
        /*002c*/ 	.word	0xffffffff


	//   ....[1]....
        /*0030*/ 	.word	0xffffffff


	//   ....[2]....
        /*0034*/ 	.word	0xffffffff


	//   ....[3]....
        /*0038*/ 	.word	0xffffffff


	//   ....[4]....
        /*003c*/ 	.word	0xffffffff


	//   ....[5]....
        /*0040*/ 	.word	0xffffffff


	//   ....[6]....
        /*0044*/ 	.word	0xffffffff


	//   ....[7]....
        /*0048*/ 	.word	0xffffffff


	//   ....[8]....
        /*004c*/ 	.word	0xffffffff


	//   ....[9]....
        /*0050*/ 	.word	0xffffffff


	//----- nvinfo : EIATTR_COOP_GROUP_INSTR_OFFSETS
	.align		4
.L_2161:
        /*0054*/ 	.byte	0x04, 0x28
        /*0056*/ 	.short	(.L_2163 - .L_2162)


	//   ....[0]....
.L_2162:
        /*0058*/ 	.word	0x00001bb0


	//   ....[1]....
        /*005c*/ 	.word	0x00001be0


	//   ....[2]....
        /*0060*/ 	.word	0x00001c90


	//   ....[3]....
        /*0064*/ 	.word	0x00001cc0


	//   ....[4]....
        /*0068*/ 	.word	0x00001cf0


	//   ....[5]....
        /*006c*/ 	.word	0x00001d10


	//   ....[6]....
        /*0070*/ 	.word	0x00001d70


	//   ....[7]....
        /*0074*/ 	.word	0x00001d80


	//   ....[8]....
        /*0078*/ 	.word	0x00001db0


	//   ....[9]....
        /*007c*/ 	.word	0x00001dc0


	//----- nvinfo : EIATTR_VRC_CTA_INIT_COUNT
	.align		4
.L_2163:
        /*0080*/ 	.byte	0x02, 0x4a
	.zero		1
	.zero		1


	//----- nvinfo : EIATTR_EXIT_INSTR_OFFSETS
	.align		4
        /*0084*/ 	.byte	0x04, 0x1c
        /*0086*/ 	.short	(.L_2165 - .L_2164)


	//   ....[0]....
.L_2164:
        /*0088*/ 	.word	0x00007d20


	//   ....[1]....
        /*008c*/ 	.word	0x00007df0


	//----- nvinfo : EIATTR_MAX_THREADS
	.align		4
.L_2165:
        /*0090*/ 	.byte	0x04, 0x05
        /*0092*/ 	.short	(.L_2167 - .L_2166)
.L_2166:
        /*0094*/ 	.word	0x00000080
        /*0098*/ 	.word	0x00000001
        /*009c*/ 	.word	0x00000001


	//----- nvinfo : EIATTR_CRS_STACK_SIZE
	.align		4
.L_2167:
        /*00a0*/ 	.byte	0x04, 0x1e
        /*00a2*/ 	.short	(.L_2169 - .L_2168)
.L_2168:
        /*00a4*/ 	.word	0x00000000


	//----- nvinfo : EIATTR_CBANK_PARAM_SIZE
	.align		4
.L_2169:
        /*00a8*/ 	.byte	0x03, 0x19
        /*00aa*/ 	.short	0x0128


	//----- nvinfo : EIATTR_PARAM_CBANK
	.align		4
        /*00ac*/ 	.byte	0x04, 0x0a
        /*00ae*/ 	.short	(.L_2171 - .L_2170)
	.align		4
.L_2170:
        /*00b0*/ 	.word	index@(.nv.constant0._ZN10layer_norm13ln_bwd_kernelINS_13Kernel_traitsIf13__nv_bfloat16S2_S2_fjLj3072ELj1ELj1ELj4ELj16ENS_18Kernel_traits_baseILj3072EfS2_S2_S2_fjLj128EEEEELb1ELb1ELb0ELb0EEEvNS_9BwdParamsE)
        /*00b4*/ 	.short	0x0380
        /*00b6*/ 	.short	0x0128


	//----- nvinfo : EIATTR_SW_WAR
	.align		4
.L_2171:
        /*00b8*/ 	.byte	0x04, 0x36
        /*00ba*/ 	.short	(.L_2173 - .L_2172)
.L_2172:
        /*00bc*/ 	.word	0x00000008
.L_2173:


//--------------------- .nv.info._ZN10layer_norm13ln_bwd_kernelINS_13Kernel_traitsIf13__nv_bfloat16S2_S2_fjLj3072ELj1ELj1ELj4ELj16ENS_18Kernel_traits_baseILj3072EfS2_S2_S2_fjLj128EEEEELb1ELb1ELb0ELb1EEEvNS_9BwdParamsE --------------------------
	.section	.nv.info._ZN10layer_norm13ln_bwd_kernelINS_13Kernel_traitsIf13__nv_bfloat16S2_S2_fjLj3072ELj1ELj1ELj4ELj16ENS_18Kernel_traits_baseILj3072EfS2_S2_S2_fjLj128EEEEELb1ELb1ELb0ELb1EEEvNS_9BwdParamsE,"",@"SHT_CUDA_INFO"
	.sectionflags	@""
	.align	4


	//----- nvinfo : EIATTR_CUDA_API_VERSION
	.align		4
        /*0000*/ 	.byte	0x04, 0x37
        /*0002*/ 	.short	(.L_2175 - .L_2174)
.L_2174:
        /*0004*/ 	.word	0x00000082


	//----- nvinfo : EIATTR_KPARAM_INFO
	.align		4
.L_2175:
        /*0008*/ 	.byte	0x04, 0x17
        /*000a*/ 	.short	(.L_2177 - .L_2176)
.L_2176:
        /*000c*/ 	.word	0x00000000
        /*0010*/ 	.short	0x0000
        /*0012*/ 	.short	0x0000
        /*0014*/ 	.byte	0x00, 0xf0, 0xa1, 0x04


	//----- nvinfo : EIATTR_SPARSE_MMA_MASK
	.align		4
.L_2177:
        /*0018*/ 	.byte	0x03, 0x50
        /*001a*/ 	.short	0x0000


	//----- nvinfo : EIATTR_MAXREG_COUNT
	.align		4
        /*001c*/ 	.byte	0x03, 0x1b
        /*001e*/ 	.short	0x00ff


	//----- nvinfo : EIATTR_NUM_BARRIERS
	.align		4
        /*0020*/ 	.byte	0x02, 0x4c
        /*0022*/ 	.byte	0x01
	.zero		1


	//----- nvinfo : EIATTR_MERCURY_ISA_VERSION
	.align		4
        /*0024*/ 	.byte	0x03, 0x5f
        /*0026*/ 	.short	0x0101


	//----- nvinfo : EIATTR_COOP_GROUP_MASK_REGIDS
	.align		4
        /*0028*/ 	.byte	0x04, 0x29
        /*002a*/ 	.short	(.L_2179 - .L_2178)


	//   ....[0]....
.L_2178:
        /*002c*/ 	.word	0xffffffff


	//   ....[1]....
        /*0030*/ 	.word	0xffffffff


	//   ....[2]....
        /*0034*/ 	.word	0xffffffff


	//   ....[3]....
        /*0038*/ 	.word	0xffffffff


	//   ....[4]....
        /*003c*/ 	.word	0xffffffff


	//   ....[5]....
        /*0040*/ 	.word	0xffffffff


	//   ....[6]....
        /*0044*/ 	.word	0xffffffff


	//   ....[7]....
        /*0048*/ 	.word	0xffffffff


	//   ....[8]....
        /*004c*/ 	.word	0xffffffff


	//   ....[9]....
        /*0050*/ 	.word	0xffffffff


	//----- nvinfo : EIATTR_COOP_GROUP_INSTR_OFFSETS
	.align		4
.L_2179:
        /*0054*/ 	.byte	0x04, 0x28
        /*0056*/ 	.short	(.L_2181 - .L_2180)


	//   ....[0]....
.L_2180:
        /*0058*/ 	.word	0x000015d0


	//   ....[1]....
        /*005c*/ 	.word	0x000015e0


	//   ....[2]....
        /*0060*/ 	.word	0x00001630


	//   ....[3]....
        /*0064*/ 	.word	0x00001640


	//   ....[4]....
        /*0068*/ 	.word	0x00001670


	//   ....[5]....
        /*006c*/ 	.word	0x00001680


	//   ....[6]....
        /*0070*/ 	.word	0x000016c0


	//   ....[7]....
        /*0074*/ 	.word	0x000016d0


	//   ....[8]....
        /*0078*/ 	.word	0x00001730


	//   ....[9]....
        /*007c*/ 	.word	0x00001740


	//----- nvinfo : EIATTR_VRC_CTA_INIT_COUNT
	.align		4
.L_2181:
        /*0080*/ 	.byte	0x02, 0x4a
	.zero		1
	.zero		1


	//----- nvinfo : EIATTR_EXIT_INSTR_OFFSETS
	.align		4
        /*0084*/ 	.byte	0x04, 0x1c
        /*0086*/ 	.short	(.L_2183 - .L_2182)


	//   ....[0]....
.L_2182:
        /*0088*/ 	.word	0x000075e0


	//----- nvinfo : EIATTR_MAX_THREADS
	.align		4
.L_2183:
        /*008c*/ 	.byte	0x04, 0x05
        /*008e*/ 	.short	(.L_2185 - .L_2184)
.L_2184:
        /*0090*/ 	.word	0x00000080
        /*0094*/ 	.word	0x00000001
        /*0098*/ 	.word	0x00000001


	//----- nvinfo : EIATTR_CBANK_PARAM_SIZE
	.align		4
.L_2185:
        /*009c*/ 	.byte	0x03, 0x19
        /*009e*/ 	.short	0x0128


	//----- nvinfo : EIATTR_PARAM_CBANK
	.align		4
        /*00a0*/ 	.byte	0x04, 0x0a
        /*00a2*/ 	.short	(.L_2187 - .L_2186)
	.align		4
.L_2186:
        /*00a4*/ 	.word	index@(.nv.constant0._ZN10layer_norm13ln_bwd_kernelINS_13Kernel_traitsIf13__nv_bfloat16S2_S2_fjLj3072ELj1ELj1ELj4ELj16ENS_18Kernel_traits_baseILj3072EfS2_S2_S2_fjLj128EEEEELb1ELb1ELb0ELb1EEEvNS_9BwdParamsE)
        /*00a8*/ 	.short	0x0380
        /*00aa*/ 	.short	0x0128


	//----- nvinfo : EIATTR_SW_WAR
	.align		4
.L_2187:
        /*00ac*/ 	.byte	0x04, 0x36
        /*00ae*/ 	.short	(.L_2189 - .L_2188)
.L_2188:
        /*00b0*/ 	.word	0x00000008
.L_2189:


//--------------------- .nv.info._ZN10layer_norm22ln_bwd_finalize_kernelINS_22Kernel_traits_finalizeILj3072Ef13__nv_bfloat16S2_S2_fjLb1ELj1024ELj4ENS_18Kernel_traits_baseILj3072EfS2_S2_S2_fjLj1024EEEEELb1ELb0EEEvNS_9BwdParamsE --------------------------
	.section	.nv.info._ZN10layer_norm22ln_bwd_finalize_kernelINS_22Kernel_traits_finalizeILj3072Ef13__nv_bfloat16S2_S2_fjLb1ELj1024ELj4ENS_18Kernel_traits_baseILj3072EfS2_S2_S2_fjLj1024EEEEELb1ELb0EEEvNS_9BwdParamsE,"",@"SHT_CUDA_INFO"
	.sectionflags	@""
	.align	4


	//----- nvinfo : EIATTR_CUDA_API_VERSION
	.align		4
        /*0000*/ 	.byte	0x04, 0x37
        /*0002*/ 	.short	(.L_2191 - .L_2190)
.L_2190:
        /*0004*/ 	.word	0x00000082


	//----- nvinfo : EIATTR_KPARAM_INFO
	.align		4
.L_2191:
        /*0008*/ 	.byte	0x04, 0x17
        /*000a*/ 	.short	(.L_2193 - .L_2192)
.L_2192:
        /*000c*/ 	.word	0x00000000
        /*0010*/ 	.short	0x0000
        /*0012*/ 	.short	0x0000
        /*0014*/ 	.byte	0x00, 0xf0, 0xa1, 0x04


	//----- nvinfo : EIATTR_SPARSE_MMA_MASK
	.align		4
.L_2193:
        /*0018*/ 	.byte	0x03, 0x50
        /*001a*/ 	.short	0x0000


	//----- nvinfo : EIATTR_MAXREG_COUNT
	.align		4
        /*001c*/ 	.byte	0x03, 0x1b
        /*001e*/ 	.short	0x0040


	//----- nvinfo : EIATTR_NUM_BARRIERS
	.align		4
        /*0020*/ 	.byte	0x02, 0x4c
        /*0022*/ 	.byte	0x01
	.zero		1


	//----- nvinfo : EIATTR_MERCURY_ISA_VERSION
	.align		4
        /*0024*/ 	.byte	0x03, 0x5f
        /*0026*/ 	.short	0x0101


	//----- nvinfo : EIATTR_COOP_GROUP_MASK_REGIDS
	.align		4
        /*0028*/ 	.byte	0x04, 0x29
        /*002a*/ 	.short	(.L_2195 - .L_2194)


	//   ....[0]....
.L_2194:
        /*002c*/ 	.word	0xffffffff


	//   ....[1]....
        /*0030*/ 	.word	0xffffffff


	//   ....[2]....
        /*0034*/ 	.word	0xffffffff


	//   ....[3]....
        /*0038*/ 	.word	0xffffffff


	//   ....[4]....
        /*003c*/ 	.word	0xffffffff


	//   ....[5]....
        /*0040*/ 	.word	0xffffffff


	//   ....[6]....
        /*0044*/ 	.word	0xffffffff


	//   ....[7]....
        /*0048*/ 	.word	0xffffffff


	//   ....[8]....
        /*004c*/ 	.word	0xffffffff


	//   ....[9]....
        /*0050*/ 	.word	0xffffffff


	//   ....[10]....
        /*0054*/ 	.word	0xffffffff


	//   ....[11]....
        /*0058*/ 	.word	0xffffffff


	//   ....[12]....
        /*005c*/ 	.word	0xffffffff


	//   ....[13]....
        /*0060*/ 	.word	0xffffffff


	//   ....[14]....
        /*0064*/ 	.word	0xffffffff


	//----- nvinfo : EIATTR_COOP_GROUP_INSTR_OFFSETS
	.align		4
.L_2195:
        /*0068*/ 	.byte	0x04, 0x28
        /*006a*/ 	.short	(.L_2197 - .L_2196)


	//   ....[0]....
.L_2196:
        /*006c*/ 	.word	0x00001030


	//   ....[1]....
        /*0070*/ 	.word	0x00001040


	//   ....[2]....
        /*0074*/ 	.word	0x00001050


	//   ....[3]....
        /*0078*/ 	.word	0x00001090


	//   ....[4]....
        /*007c*/ 	.word	0x000010a0


	//   ....[5]....
        /*0080*/ 	.word	0x000010b0


	//   ....[6]....
        /*0084*/ 	.word	0x000010e0


	//   ....[7]....
        /*0088*/ 	.word	0x00001100


	//   ....[8]....
        /*008c*/ 	.word	0x00001120


	//   ....[9]....
        /*0090*/ 	.word	0x00001160


	//   ....[10]....
        /*0094*/ 	.word	0x00001180


	//   ....[11]....
        /*0098*/ 	.word	0x00001190


	//   ....[12]....
        /*009c*/ 	.word	0x000011e0


	//   ....[13]....
        /*00a0*/ 	.word	0x00001210


	//   ....[14]....
        /*00a4*/ 	.word	0x00001220


	//----- nvinfo : EIATTR_VRC_CTA_INIT_COUNT
	.align		4
.L_2197:
        /*00a8*/ 	.byte	0x02, 0x4a
	.zero		1
	.zero		1


	//----- nvinfo : EIATTR_EXIT_INSTR_OFFSETS
	.align		4
        /*00ac*/ 	.byte	0x04, 0x1c
        /*00ae*/ 	.short	(.L_2199 - .L_2198)


	//   ....[0]....
.L_2198:
        /*00b0*/ 	.word	0x00000060


	//   ....[1]....
        /*00b4*/ 	.word	0x000012a0


	//   ....[2]....
        /*00b8*/ 	.word	0x000012d0


	//   ....[3]....
        /*00bc*/ 	.word	0x000013b0


	//----- nvinfo : EIATTR_MAX_THREADS
	.align		4
.L_2199:
        /*00c0*/ 	.byte	0x04, 0x05
        /*00c2*/ 	.short	(.L_2201 - .L_2200)
.L_2200:
        /*00c4*/ 	.word	0x00000400
        /*00c8*/ 	.word	0x00000001
        /*00cc*/ 	.word	0x00000001


	//----- nvinfo : EIATTR_CRS_STACK_SIZE
	.align		4
.L_2201:
        /*00d0*/ 	.byte	0x04, 0x1e
        /*00d2*/ 	.short	(.L_2203 - .L_2202)
.L_2202:
        /*00d4*/ 	.word	0x00000000


	//----- nvinfo : EIATTR_CBANK_PARAM_SIZE
	.align		4
.L_2203:
        /*00d8*/ 	.byte	0x03, 0x19
        /*00da*/ 	.short	0x0128


	//----- nvinfo : EIATTR_PARAM_CBANK
	.align		4
        /*00dc*/ 	.byte	0x04, 0x0a
        /*00de*/ 	.short	(.L_2205 - .L_2204)
	.align		4
.L_2204:
        /*00e0*/ 	.word	index@(.nv.constant0._ZN10layer_norm22ln_bwd_finalize_kernelINS_22Kernel_traits_finalizeILj3072Ef13__nv_bfloat16S2_S2_fjLb1ELj1024ELj4ENS_18Kernel_traits_baseILj3072EfS2_S2_S2_fjLj1024EEEEELb1ELb0EEEvNS_9BwdParamsE)
        /*00e4*/ 	.short	0x0380
        /*00e6*/ 	.short	0x0128


	//----- nvinfo : EIATTR_SW_WAR
	.align		4
.L_2205:
        /*00e8*/ 	.byte	0x04, 0x36
        /*00ea*/ 	.short	(.L_2207 - .L_2206)
.L_2206:
        /*00ec*/ 	.word	0x00000008
.L_2207:


//--------------------- .nv.info._ZN10layer_norm13ln_bwd_kernelINS_13Kernel_traitsIf13__nv_bfloat16S2_S2_fjLj3072ELj1ELj1ELj4ELj16ENS_18Kernel_traits_baseILj3072EfS2_S2_S2_fjLj128EEEEELb1ELb1ELb1ELb0EEEvNS_9BwdParamsE --------------------------
	.section	.nv.info._ZN10layer_norm13ln_bwd_kernelINS_13Kernel_traitsIf13__nv_bfloat16S2_S2_fjLj3072ELj1ELj1ELj4ELj16ENS_18Kernel_traits_baseILj3072EfS2_S2_S2_fjLj128EEEEELb1ELb1ELb1ELb0EEEvNS_9BwdParamsE,"",@"SHT_CUDA_INFO"
	.sectionflags	@""
	.align	4


	//----- nvinfo : EIATTR_CUDA_API_VERSION
	.align		4
        /*0000*/ 	.byte	0x04, 0x37
        /*0002*/ 	.short	(.L_2209 - .L_2208)
.L_2208:
        /*0004*/ 	.word	0x00000082


	//----- nvinfo : EIATTR_KPARAM_INFO
	.align		4
.L_2209:
        /*0008*/ 	.byte	0x04, 0x17
        /*000a*/ 	.short	(.L_2211 - .L_2210)
.L_2210:
        /*000c*/ 	.word	0x00000000
        /*0010*/ 	.short	0x0000
        /*0012*/ 	.short	0x0000
        /*0014*/ 	.byte	0x00, 0xf0, 0xa1, 0x04


	//----- nvinfo : EIATTR_SPARSE_MMA_MASK
	.align		4
.L_2211:
        /*0018*/ 	.byte	0x03, 0x50
        /*001a*/ 	.short	0x0000


	//----- nvinfo : EIATTR_MAXREG_COUNT
	.align		4
        /*001c*/ 	.byte	0x03, 0x1b
        /*001e*/ 	.short	0x00ff


	//----- nvinfo : EIATTR_NUM_BARRIERS
	.align		4
        /*0020*/ 	.byte	0x02, 0x4c
        /*0022*/ 	.byte	0x01
	.zero		1


	//----- nvinfo : EIATTR_MERCURY_ISA_VERSION
	.align		4
        /*0024*/ 	.byte	0x03, 0x5f
        /*0026*/ 	.short	0x0101


	//----- nvinfo : EIATTR_COOP_GROUP_MASK_REGIDS
	.align		4
        /*0028*/ 	.byte	0x04, 0x29
        /*002a*/ 	.short	(.L_2213 - .L_2212)


	//   ....[0]....
.L_2212:
        /*002c*/ 	.word	0xffffffff


	//   ....[1]....
        /*0030*/ 	.word	0xffffffff


	//   ....[2]....
        /*0034*/ 	.word	0xffffffff


	//   ....[3]....
        /*0038*/ 	.word	0xffffffff


	//   ....[4]....
        /*003c*/ 	.word	0xffffffff


	//   ....[5]....
        /*0040*/ 	.word	0xffffffff


	//   ....[6]....
        /*0044*/ 	.word	0xffffffff


	//   ....[7]....
        /*0048*/ 	.word	0xffffffff


	//   ....[8]....
        /*004c*/ 	.word	0xffffffff


	//   ....[9]....
        /*0050*/ 	.word	0xffffffff


	//----- nvinfo : EIATTR_COOP_GROUP_INSTR_OFFSETS
	.align		4
.L_2213:
        /*0054*/ 	.byte	0x04, 0x28
        /*0056*/ 	.short	(.L_2215 - .L_2214)


	//   ....[0]....
.L_2214:
        /*0058*/ 	.word	0x00002080


	//   ....[1]....
        /*005c*/ 	.word	0x000020a0


	//   ....[2]....
        /*0060*/ 	.word	0x000020e0


	//   ....[3]....
        /*0064*/ 	.word	0x000020f0


	//   ....[4]....
        /*0068*/ 	.word	0x00002130


	//   ....[5]....
        /*006c*/ 	.word	0x00002140


	//   ....[6]....
        /*0070*/ 	.word	0x00002170


	//   ....[7]....
        /*0074*/ 	.word	0x00002180


	//   ....[8]....
        /*0078*/ 	.word	0x000021b0


	//   ....[9]....
        /*007c*/ 	.word	0x000021c0


	//----- nvinfo : EIATTR_VRC_CTA_INIT_COUNT
	.align		4
.L_2215:
        /*0080*/ 	.byte	0x02, 0x4a
	.zero		1
	.zero		1


	//----- nvinfo : EIATTR_EXIT_INSTR_OFFSETS
	.align		4
        /*0084*/ 	.byte	0x04, 0x1c
        /*0086*/ 	.short	(.L_2217 - .L_2216)


	//   ....[0]....
.L_2216:
        /*0088*/ 	.word	0x00009780


	//   ....[1]....
        /*008c*/ 	.word	0x00009850


	//----- nvinfo : EIATTR_MAX_THREADS
	.align		4
.L_2217:
        /*0090*/ 	.byte	0x04, 0x05
        /*0092*/ 	.short	(.L_2219 - .L_2218)
.L_2218:
        /*0094*/ 	.word	0x00000080
        /*0098*/ 	.word	0x00000001
        /*009c*/ 	.word	0x00000001


	//----- nvinfo : EIATTR_CRS_STACK_SIZE
	.align		4
.L_2219:
        /*00a0*/ 	.byte	0x04, 0x1e
        /*00a2*/ 	.short	(.L_2221 - .L_2220)
.L_2220:
        /*00a4*/ 	.word	0x00000000


	//----- nvinfo : EIATTR_CBANK_PARAM_SIZE
	.align		4
.L_2221:
        /*00a8*/ 	.byte	0x03, 0x19
        /*00aa*/ 	.short	0x0128


	//----- nvinfo : EIATTR_PARAM_CBANK
	.align		4
        /*00ac*/ 	.byte	0x04, 0x0a
        /*00ae*/ 	.short	(.L_2223 - .L_2222)
	.align		4
.L_2222:
        /*00b0*/ 	.word	index@(.nv.constant0._ZN10layer_norm13ln_bwd_kernelINS_13Kernel_traitsIf13__nv_bfloat16S2_S2_fjLj3072ELj1ELj1ELj4ELj16ENS_18Kernel_traits_baseILj3072EfS2_S2_S2_fjLj128EEEEELb1ELb1ELb1ELb0EEEvNS_9BwdParamsE)
        /*00b4*/ 	.short	0x0380
        /*00b6*/ 	.short	0x0128


	//----- nvinfo : EIATTR_SW_WAR
	.align		4
.L_2223:
        /*00b8*/ 	.byte	0x04, 0x36
        /*00ba*/ 	.short	(.L_2225 - .L_2224)
.L_2224:
        /*00bc*/ 	.word	0x00000008
.L_2225:


//--------------------- .nv.info._ZN10layer_norm22ln_bwd_finalize_kernelINS_22Kernel_traits_finalizeILj3072Ef13__nv_bfloat16S2_S2_fjLb1ELj1024ELj4ENS_18Kernel_traits_baseILj3072EfS2_S2_S2_fjLj1024EEEEELb1ELb1EEEvNS_9BwdParamsE --------------------------
	.section	.nv.info._ZN10layer_norm22ln_bwd_finalize_kernelINS_22Kernel_traits_finalizeILj3072Ef13__nv_bfloat16S2_S2_fjLb1ELj1024ELj4ENS_18Kernel_traits_baseILj3072EfS2_S2_S2_fjLj1024EEEEELb1ELb1EEEvNS_9BwdParamsE,"",@"SHT_CUDA_INFO"
	.sectionflags	@""
	.align	4


	//----- nvinfo : EIATTR_CUDA_API_VERSION
	.align		4
        /*0000*/ 	.byte	0x04, 0x37
        /*0002*/ 	.short	(.L_2227 - .L_2226)
.L_2226:
        /*0004*/ 	.word	0x00000082


	//----- nvinfo : EIATTR_KPARAM_INFO
	.align		4
.L_2227:
        /*0008*/ 	.byte	0x04, 0x17
        /*000a*/ 	.short	(.L_2229 - .L_2228)
.L_2228:
        /*000c*/ 	.word	0x00000000
        /*0010*/ 	.short	0x0000
        /*0012*/ 	.short	0x0000
        /*0014*/ 	.byte	0x00, 0xf0, 0xa1, 0x04


	//----- nvinfo : EIATTR_SPARSE_MMA_MASK
	.align		4
.L_2229:
        /*0018*/ 	.byte	0x03, 0x50
        /*001a*/ 	.short	0x0000


	//----- nvinfo : EIATTR_MAXREG_COUNT
	.align		4
        /*001c*/ 	.byte	0x03, 0x1b
        /*001e*/ 	.short	0x0040


	//----- nvinfo : EIATTR_NUM_BARRIERS
	.align		4
        /*0020*/ 	.byte	0x02, 0x4c
        /*0022*/ 	.byte	0x01
	.zero		1


	//----- nvinfo : EIATTR_MERCURY_ISA_VERSION
	.align		4
        /*0024*/ 	.byte	0x03, 0x5f
        /*0026*/ 	.short	0x0101


	//----- nvinfo : EIATTR_COOP_GROUP_MASK_REGIDS
	.align		4
        /*0028*/ 	.byte	0x04, 0x29
        /*002a*/ 	.short	(.L_2231 - .L_2230)


	//   ....[0]....
.L_2230:
        /*002c*/ 	.word	0xffffffff


	//   ....[1]....
        /*0030*/ 	.word	0xffffffff


	//   ....[2]....
        /*0034*/ 	.word	0xffffffff


	//   ....[3]....
        /*0038*/ 	.word	0xffffffff


	//   ....[4]....
        /*003c*/ 	.word	0xffffffff


	//   ....[5]....
        /*0040*/ 	.word	0xffffffff


	//   ....[6]....
        /*0044*/ 	.word	0xffffffff


	//   ....[7]....
        /*0048*/ 	.word	0xffffffff


	//   ....[8]....
        /*004c*/ 	.word	0xffffffff


	//   ....[9]....
        /*0050*/ 	.word	0xffffffff


	//   ....[10]....
        /*0054*/ 	.word	0xffffffff


	//   ....[11]....
        /*0058*/ 	.word	0xffffffff


	//   ....[12]....
        /*005c*/ 	.word	0xffffffff


	//   ....[13]....
        /*0060*/ 	.word	0xffffffff


	//   ....[14]....
        /*0064*/ 	.word	0xffffffff


	//----- nvinfo : EIATTR_COOP_GROUP_INSTR_OFFSETS
	.align		4
.L_2231:
        /*0068*/ 	.byte	0x04, 0x28
        /*006a*/ 	.short	(.L_2233 - .L_2232)


	//   ....[0]....
.L_2232:
        /*006c*/ 	.word	0x00001070


	//   ....[1]....
        /*0070*/ 	.word	0x00001080


	//   ....[2]....
        /*0074*/ 	.word	0x00001090


	//   ....[3]....
        /*0078*/ 	.word	0x000010c0


	//   ....[4]....
        /*007c*/ 	.word	0x000010e0


	//   ....[5]....
        /*0080*/ 	.word	0x000010f0


	//   ....[6]....
        /*0084*/ 	.word	0x00001120


	//   ....[7]....
        /*0088*/ 	.word	0x00001140


	//   ....[8]....
        /*008c*/ 	.word	0x00001150


	//   ....[9]....
        /*0090*/ 	.word	0x00001180


	//   ....[10]....
        /*0094*/ 	.word	0x000011a0


	//   ....[11]....
        /*0098*/ 	.word	0x000011b0


	//   ....[12]....
        /*009c*/ 	.word	0x000011e0


	//   ....[13]....
        /*00a0*/ 	.word	0x00001200


	//   ....[14]....
        /*00a4*/ 	.word	0x00001210


	//----- nvinfo : EIATTR_VRC_CTA_INIT_COUNT
	.align		4
.L_2233:
        /*00a8*/ 	.byte	0x02, 0x4a
	.zero		1
	.zero		1


	//----- nvinfo : EIATTR_EXIT_INSTR_OFFSETS
	.align		4
        /*00ac*/ 	.byte	0x04, 0x1c
        /*00ae*/ 	.short	(.L_2235 - .L_2234)


	//   ....[0]....
.L_2234:
        /*00b0*/ 	.word	0x00000060


	//   ....[1]....
        /*00b4*/ 	.word	0x00001290


	//   ....[2]....
        /*00b8*/ 	.word	0x000013a0


	//----- nvinfo : EIATTR_MAX_THREADS
	.align		4
.L_2235:
        /*00bc*/ 	.byte	0x04, 0x05
        /*00be*/ 	.short	(.L_2237 - .L_2236)
.L_2236:
        /*00c0*/ 	.word	0x00000400
        /*00c4*/ 	.word	0x00000001
        /*00c8*/ 	.word	0x00000001


	//----- nvinfo : EIATTR_CRS_STACK_SIZE
	.align		4
.L_2237:
        /*00cc*/ 	.byte	0x04, 0x1e
        /*00ce*/ 	.short	(.L_2239 - .L_2238)
.L_2238:
        /*00d0*/ 	.word	0x00000000


	//----- nvinfo : EIATTR_CBANK_PARAM_SIZE
	.align		4
.L_2239:
        /*00d4*/ 	.byte	0x03, 0x19
        /*00d6*/ 	.short	0x0128


	//----- nvinfo : EIATTR_PARAM_CBANK
	.align		4
        /*00d8*/ 	.byte	0x04, 0x0a
        /*00da*/ 	.short	(.L_2241 - .L_2240)
	.align		4
.L_2240:
        /*00dc*/ 	.word	index@(.nv.constant0._ZN10layer_norm22ln_bwd_finalize_kernelINS_22Kernel_traits_finalizeILj3072Ef13__nv_bfloat16S2_S2_fjLb1ELj1024ELj4ENS_18Kernel_traits_baseILj3072EfS2_S2_S2_fjLj1024EEEEELb1ELb1EEEvNS_9BwdParamsE)
        /*00e0*/ 	.short	0x0380
        /*00e2*/ 	.short	0x0128


	//----- nvinfo : EIATTR_SW_WAR
	.align		4
.L_2241:
        /*00e4*/ 	.byte	0x04, 0x36
        /*00e6*/ 	.short	(.L_2243 - .L_2242)
.L_2242:
        /*00e8*/ 	.word	0x00000008
.L_2243:


//--------------------- .nv.info._ZN10layer_norm13ln_bwd_kernelINS_13Kernel_traitsIf13__nv_bfloat16S2_S2_fjLj3072ELj1ELj1ELj4ELj16ENS_18Kernel_traits_baseILj3072EfS2_S2_S2_fjLj128EEEEELb1ELb1ELb1ELb1EEEvNS_9BwdParamsE --------------------------
	.section	.nv.info._ZN10layer_norm13ln_bwd_kernelINS_13Kernel_traitsIf13__nv_bfloat16S2_S2_fjLj3072ELj1ELj1ELj4ELj16ENS_18Kernel_traits_baseILj3072EfS2_S2_S2_fjLj128EEEEELb1ELb1ELb1ELb1EEEvNS_9BwdParamsE,"",@"SHT_CUDA_INFO"
	.sectionflags	@""
	.align	4


	//----- nvinfo : EIATTR_CUDA_API_VERSION
	.align		4
        /*0000*/ 	.byte	0x04, 0x37
        /*0002*/ 	.short	(.L_2245 - .L_2244)
.L_2244:
        /*0004*/ 	.word	0x00000082


	//----- nvinfo : EIATTR_KPARAM_INFO
	.align		4
.L_2245:
        /*0008*/ 	.byte	0x04, 0x17
        /*000a*/ 	.short	(.L_2247 - .L_2246)
.L_2246:
        /*000c*/ 	.word	0x00000000
        /*0010*/ 	.short	0x0000
        /*0012*/ 	.short	0x0000
        /*0014*/ 	.byte	0x00, 0xf0, 0xa1, 0x04


	//----- nvinfo : EIATTR_SPARSE_MMA_MASK
	.align		4
.L_2247:
        /*0018*/ 	.byte	0x03, 0x50
        /*001a*/ 	.short	0x0000


	//----- nvinfo : EIATTR_MAXREG_COUNT
	.align		4
        /*001c*/ 	.byte	0x03, 0x1b
        /*001e*/ 	.short	0x00ff


	//----- nvinfo : EIATTR_NUM_BARRIERS
	.align		4
        /*0020*/ 	.byte	0x02, 0x4c
        /*0022*/ 	.byte	0x01
	.zero		1


	//----- nvinfo : EIATTR_MERCURY_ISA_VERSION
	.align		4
        /*0024*/ 	.byte	0x03, 0x5f
        /*0026*/ 	.short	0x0101


	//----- nvinfo : EIATTR_COOP_GROUP_MASK_REGIDS
	.align		4
        /*0028*/ 	.byte	0x04, 0x29
        /*002a*/ 	.short	(.L_2249 - .L_2248)


	//   ....[0]....
.L_2248:
        /*002c*/ 	.word	0xffffffff


	//   ....[1]....
        /*0030*/ 	.word	0xffffffff


	//   ....[2]....
        /*0034*/ 	.word	0xffffffff


	//   ....[3]....
        /*0038*/ 	.word	0xffffffff


	//   ....[4]....
        /*003c*/ 	.word	0xffffffff


	//   ....[5]....
        /*0040*/ 	.word	0xffffffff


	//   ....[6]....
        /*0044*/ 	.word	0xffffffff


	//   ....[7]....
        /*0048*/ 	.word	0xffffffff


	//   ....[8]....
        /*004c*/ 	.word	0xffffffff


	//   ....[9]....
        /*0050*/ 	.word	0xffffffff


	//----- nvinfo : EIATTR_COOP_GROUP_INSTR_OFFSETS
	.align		4
.L_2249:
        /*0054*/ 	.byte	0x04, 0x28
        /*0056*/ 	.short	(.L_2251 - .L_2250)


	//   ....[0]....
.L_2250:
        /*0058*/ 	.word	0x00001aa0


	//   ....[1]....
        /*005c*/ 	.word	0x00001ae0


	//   ....[2]....
        /*0060*/ 	.word	0x00001b40


	//   ....[3]....
        /*0064*/ 	.word	0x00001b50


	//   ....[4]....
        /*0068*/ 	.word	0x00001b90


	//   ....[5]....
        /*006c*/ 	.word	0x00001ba0


	//   ....[6]....
        /*0070*/ 	.word	0x00001bd0


	//   ....[7]....
        /*0074*/ 	.word	0x00001bf0


	//   ....[8]....
        /*0078*/ 	.word	0x00001c30


	//   ....[9]....
        /*007c*/ 	.word	0x00001c50


	//----- nvinfo : EIATTR_VRC_CTA_INIT_COUNT
	.align		4
.L_2251:
        /*0080*/ 	.byte	0x02, 0x4a
	.zero		1
	.zero		1


	//----- nvinfo : EIATTR_EXIT_INSTR_OFFSETS
	.align		4
        /*0084*/ 	.byte	0x04, 0x1c
        /*0086*/ 	.short	(.L_2253 - .L_2252)


	//   ....[0]....
.L_2252:
        /*0088*/ 	.word	0x00008f90


	//----- nvinfo : EIATTR_MAX_THREADS
	.align		4
.L_2253:
        /*008c*/ 	.byte	0x04, 0x05
        /*008e*/ 	.short	(.L_2255 - .L_2254)
.L_2254:
        /*0090*/ 	.word	0x00000080
        /*0094*/ 	.word	0x00000001
        /*0098*/ 	.word	0x00000001


	//----- nvinfo : EIATTR_CRS_STACK_SIZE
	.align		4
.L_2255:
        /*009c*/ 	.byte	0x04, 0x1e
        /*009e*/ 	.short	(.L_2257 - .L_2256)
.L_2256:
        /*00a0*/ 	.word	0x00000000


	//----- nvinfo : EIATTR_CBANK_PARAM_SIZE
	.align		4
.L_2257:
        /*00a4*/ 	.byte	0x03, 0x19
        /*00a6*/ 	.short	0x0128


	//----- nvinfo : EIATTR_PARAM_CBANK
	.align		4
        /*00a8*/ 	.byte	0x04, 0x0a
        /*00aa*/ 	.short	(.L_2259 - .L_2258)
	.align		4
.L_2258:
        /*00ac*/ 	.word	index@(.nv.constant0._ZN10layer_norm13ln_bwd_kernelINS_13Kernel_traitsIf13__nv_bfloat16S2_S2_fjLj3072ELj1ELj1ELj4ELj16ENS_18Kernel_traits_baseILj3072EfS2_S2_S2_fjLj128EEEEELb1ELb1ELb1ELb1EEEvNS_9BwdParamsE)
        /*00b0*/ 	.short	0x0380
        /*00b2*/ 	.short	0x0128


	//----- nvinfo : EIATTR_SW_WAR
	.align		4
.L_2259:
        /*00b4*/ 	.byte	0x04, 0x36
        /*00b6*/ 	.short	(.L_2261 - .L_2260)
.L_2260:
        /*00b8*/ 	.word	0x00000008
.L_2261:


//--------------------- .nv.info._ZN10layer_norm13ln_bwd_kernelINS_13Kernel_traitsI13__nv_bfloat16S2_fS2_fjLj3072ELj1ELj1ELj4ELj16ENS_18Kernel_traits_baseILj3072ES2_S2_fS2_fjLj128EEEEELb0ELb0ELb0ELb0EEEvNS_9BwdParamsE --------------------------
	.section	.nv.info._ZN10layer_norm13ln_bwd_kernelINS_13Kernel_traitsI13__nv_bfloat16S2_fS2_fjLj3072ELj1ELj1ELj4ELj16ENS_18Kernel_traits_baseILj3072ES2_S2_fS2_fjLj128EEEEELb0ELb0ELb0ELb0EEEvNS_9BwdParamsE,"",@"SHT_CUDA_INFO"
	.sectionflags	@""
	.align	4


	//----- nvinfo : EIATTR_CUDA_API_VERSION
	.align		4
        /*0000*/ 	.byte	0x04, 0x37
        /*0002*/ 	.short	(.L_2263 - .L_2262)
.L_2262:
        /*0004*/ 	.word	0x00000082


	//----- nvinfo : EIATTR_KPARAM_INFO
	.align		4
.L_2263:
        /*0008*/ 	.byte	0x04, 0x17
        /*000a*/ 	.short	(.L_2265 - .L_2264)
.L_2264:
        /*000c*/ 	.word	0x00000000
        /*0010*/ 	.short	0x0000
        /*0012*/ 	.short	0x0000
        /*0014*/ 	.byte	0x00, 0xf0, 0xa1, 0x04


	//----- nvinfo : EIATTR_SPARSE_MMA_MASK
	.align		4
.L_2265:
        /*0018*/ 	.byte	0x03, 0x50
        /*001a*/ 	.short	0x0000


	//----- nvinfo : EIATTR_MAXREG_COUNT
	.align		4
        /*001c*/ 	.byte	0x03, 0x1b
        /*001e*/ 	.short	0x00ff


	//----- nvinfo : EIATTR_NUM_BARRIERS
	.align		4
        /*0020*/ 	.byte	0x02, 0x4c
        /*0022*/ 	.byte	0x01
	.zero		1


	//----- nvinfo : EIATTR_MERCURY_ISA_VERSION
	.align		4
        /*0024*/ 	.byte	0x03, 0x5f
        /*0026*/ 	.short	0x0101


	//----- nvinfo : EIATTR_COOP_GROUP_MASK_REGIDS
	.align		4
        /*0028*/ 	.byte	0x04, 0x29
        /*002a*/ 	.short	(.L_2267 - .L_2266)


	//   ....[0]....
.L_2266:
        /*002c*/ 	.word	0xffffffff


	//   ....[1]....
        /*0030*/ 	.word	0xffffffff


	//   ....[2]....
        /*0034*/ 	.word	0xffffffff


	//   ....[3]....
        /*0038*/ 	.word	0xffffffff


	//   ....[4]....
        /*003c*/ 	.word	0xffffffff


	//   ....[5]....
        /*0040*/ 	.word	0xffffffff


	//   ....[6]....
        /*0044*/ 	.word	0xffffffff


	//   ....[7]....
        /*0048*/ 	.word	0xffffffff


	//   ....[8]....
        /*004c*/ 	.word	0xffffffff


	//   ....[9]....
        /*0050*/ 	.word	0xffffffff


	//----- nvinfo : EIATTR_COOP_GROUP_INSTR_OFFSETS
	.align		4
.L_2267:
        /*0054*/ 	.byte	0x04, 0x28
        /*0056*/ 	.short	(.L_2269 - .L_2268)


	//   ....[0]....
.L_2268:
        /*0058*/ 	.word	0x000019a0


	//   ....[1]....
        /*005c*/ 	.word	0x000019d0


	//   ....[2]....
        /*0060*/ 	.word	0x00001a00


	//   ....[3]....
        /*0064*/ 	.word	0x00001a10


	//   ....[4]....
        /*0068*/ 	.word	0x00001a40


	//   ....[5]....
        /*006c*/ 	.word	0x00001a50


	//   ....[6]....
        /*0070*/ 	.word	0x00001a80


	//   ....[7]....
        /*0074*/ 	.word	0x00001a90


	//   ....[8]....
        /*0078*/ 	.word	0x00001ac0


	//   ....[9]....
        /*007c*/ 	.word	0x00001ad0


	//----- nvinfo : EIATTR_VRC_CTA_INIT_COUNT
	.align		4
.L_2269:
        /*0080*/ 	.byte	0x02, 0x4a
	.zero		1
	.zero		1


	//----- nvinfo : EIATTR_EXIT_INSTR_OFFSETS
	.align		4
        /*0084*/ 	.byte	0x04, 0x1c
        /*0086*/ 	.short	(.L_2271 - .L_2270)


	//   ....[0]....
.L_2270:
        /*0088*/ 	.word	0x00003f50


	//   ....[1]....
        /*008c*/ 	.word	0x00003ff0


	//----- nvinfo : EIATTR_MAX_THREADS
	.align		4
.L_2271:
        /*0090*/ 	.byte	0x04, 0x05
        /*0092*/ 	.short	(.L_2273 - .L_2272)
.L_2272:
        /*0094*/ 	.word	0x00000080
        /*0098*/ 	.word	0x00000001
        /*009c*/ 	.word	0x00000001


	//----- nvinfo : EIATTR_CRS_STACK_SIZE
	.align		4
.L_2273:
        /*00a0*/ 	.byte	0x04, 0x1e
        /*00a2*/ 	.short	(.L_2275 - .L_2274)
.L_2274:
        /*00a4*/ 	.word	0x00000000


	//----- nvinfo : EIATTR_CBANK_PARAM_SIZE
	.align		4
.L_2275:
        /*00a8*/ 	.byte	0x03, 0x19
        /*00aa*/ 	.short	0x0128


	//----- nvinfo : EIATTR_PARAM_CBANK
	.align		4
        /*00ac*/ 	.byte	0x04, 0x0a
        /*00ae*/ 	.short	(.L_2277 - .L_2276)
	.align		4
.L_2276:
        /*00b0*/ 	.word	index@(.nv.constant0._ZN10layer_norm13ln_bwd_kernelINS_13Kernel_traitsI13__nv_bfloat16S2_fS2_fjLj3072ELj1ELj1ELj4ELj16ENS_18Kernel_traits_baseILj3072ES2_S2_fS2_fjLj128EEEEELb0ELb0ELb0ELb0EEEvNS_9BwdParamsE)
        /*00b4*/ 	.short	0x0380
        /*00b6*/ 	.short	0x0128


	//----- nvinfo : EIATTR_SW_WAR
	.align		4
.L_2277:
        /*00b8*/ 	.byte	0x04, 0x36
        /*00ba*/ 	.short	(.L_2279 - .L_2278)
.L_2278:
        /*00bc*/ 	.word	0x00000008
.L_2279:


//--------------------- .nv.info._ZN10layer_norm13ln_bwd_kernelINS_13Kernel_traitsI13__nv_bfloat16S2_fS2_fjLj3072ELj1ELj1ELj4ELj16ENS_18Kernel_traits_baseILj3072ES2_S2_fS2_fjLj128EEEEELb0ELb0ELb0ELb1EEEvNS_9BwdParamsE --------------------------
	.section	.nv.info._ZN10layer_norm13ln_bwd_kernelINS_13Kernel_traitsI13__nv_bfloat16S2_fS2_fjLj3072ELj1ELj1ELj4ELj16ENS_18Kernel_traits_baseILj3072ES2_S2_fS2_fjLj128EEEEELb0ELb0ELb0ELb1EEEvNS_9BwdParamsE,"",@"SHT_CUDA_INFO"
	.sectionflags	@""
	.align	4


	//----- nvinfo : EIATTR_CUDA_API_VERSION
	.align		4
        /*0000*/ 	.byte	0x04, 0x37
        /*0002*/ 	.short	(.L_2281 - .L_2280)
.L_2280:
        /*0004*/ 	.word	0x00000082


	//----- nvinfo : EIATTR_KPARAM_INFO
	.align		4
.L_2281:
        /*0008*/ 	.byte	0x04, 0x17
        /*000a*/ 	.short	(.L_2283 - .L_2282)
.L_2282:
        /*000c*/ 	.word	0x00000000
        /*0010*/ 	.short	0x0000
        /*0012*/ 	.short	0x0000
        /*0014*/ 	.byte	0x00, 0xf0, 0xa1, 0x04


	//----- nvinfo : EIATTR_SPARSE_MMA_MASK
	.align		4
.L_2283:
        /*0018*/ 	.byte	0x03, 0x50
        /*001a*/ 	.short	0x0000


	//----- nvinfo : EIATTR_MAXREG_COUNT
	.align		4
        /*001c*/ 	.byte	0x03, 0x1b
        /*001e*/ 	.short	0x00ff


	//----- nvinfo : EIATTR_NUM_BARRIERS
	.align		4
        /*0020*/ 	.byte	0x02, 0x4c
        /*0022*/ 	.byte	0x01
	.zero		1


	//----- nvinfo : EIATTR_MERCURY_ISA_VERSION
	.align		4
        /*0024*/ 	.byte	0x03, 0x5f
        /*0026*/ 	.short	0x0101


	//----- nvinfo : EIATTR_COOP_GROUP_MASK_REGIDS
	.align		4
        /*0028*/ 	.byte	0x04, 0x29
        /*002a*/ 	.short	(.L_2285 - .L_2284)


	//   ....[0]....
.L_2284:
        /*002c*/ 	.word	0xffffffff


	//   ....[1]....
        /*0030*/ 	.word	0xffffffff


	//   ....[2]....
        /*0034*/ 	.word	0xffffffff


	//   ....[3]....
        /*0038*/ 	.word	0xffffffff


	//   ....[4]....
        /*003c*/ 	.word	0xffffffff


	//   ....[5]....
        /*0040*/ 	.word	0xffffffff


	//   ....[6]....
        /*0044*/ 	.word	0xffffffff


	//   ....[7]....
        /*0048*/ 	.word	0xffffffff


	//   ....[8]....
        /*004c*/ 	.word	0xffffffff


	//   ....[9]....
        /*0050*/ 	.word	0xffffffff


	//----- nvinfo : EIATTR_COOP_GROUP_INSTR_OFFSETS
	.align		4
.L_2285:
        /*0054*/ 	.byte	0x04, 0x28
        /*0056*/ 	.short	(.L_2287 - .L_2286)


	//   ....[0]....
.L_2286:
        /*0058*/ 	.word	0x00001640


	//   ....[1]....
        /*005c*/ 	.word	0x000016e0


	//   ....[2]....
        /*0060*/ 	.word	0x000016f0


	//   ....[3]....
        /*0064*/ 	.word	0x00001740


	//   ....[4]....
        /*0068*/ 	.word	0x00001780


	//   ....[5]....
        /*006c*/ 	.word	0x000017c0


	//   ....[6]....
        /*0070*/ 	.word	0x000017e0


	//   ....[7]....
        /*0074*/ 	.word	0x00001800


	//   ....[8]....
        /*0078*/ 	.word	0x00001830


	//   ....[9]....
        /*007c*/ 	.word	0x00001840


	//----- nvinfo : EIATTR_VRC_CTA_INIT_COUNT
	.align		4
.L_2287:
        /*0080*/ 	.byte	0x02, 0x4a
	.zero		1
	.zero		1


	//----- nvinfo : EIATTR_EXIT_INSTR_OFFSETS
	.align		4
        /*0084*/ 	.byte	0x04, 0x1c
        /*0086*/ 	.short	(.L_2289 - .L_2288)


	//   ....[0]....
.L_2288:
        /*0088*/ 	.word	0x00003dd0


	//----- nvinfo : EIATTR_MAX_THREADS
	.align		4
.L_2289:
        /*008c*/ 	.byte	0x04, 0x05
        /*008e*/ 	.short	(.L_2291 - .L_2290)
.L_2290:
        /*0090*/ 	.word	0x00000080
        /*0094*/ 	.word	0x00000001
        /*0098*/ 	.word	0x00000001


	//----- nvinfo : EIATTR_CRS_STACK_SIZE
	.align		4
.L_2291:
        /*009c*/ 	.byte	0x04, 0x1e
        /*009e*/ 	.short	(.L_2293 - .L_2292)
.L_2292:
        /*00a0*/ 	.word	0x00000000


	//----- nvinfo : EIATTR_CBANK_PARAM_SIZE
	.align		4
.L_2293:
        /*00a4*/ 	.byte	0x03, 0x19
        /*00a6*/ 	.short	0x0128


	//----- nvinfo : EIATTR_PARAM_CBANK
	.align		4
        /*00a8*/ 	.byte	0x04, 0x0a
        /*00aa*/ 	.short	(.L_2295 - .L_2294)
	.align		4
.L_2294:
        /*00ac*/ 	.word	index@(.nv.constant0._ZN10layer_norm13ln_bwd_kernelINS_13Kernel_traitsI13__nv_bfloat16S2_fS2_fjLj3072ELj1ELj1ELj4ELj16ENS_18Kernel_traits_baseILj3072ES2_S2_fS2_fjLj128EEEEELb0ELb0ELb0ELb1EEEvNS_9BwdParamsE)
        /*00b0*/ 	.short	0x0380
        /*00b2*/ 	.short	0x0128


	//----- nvinfo : EIATTR_SW_WAR
	.align		4
.L_2295:
        /*00b4*/ 	.byte	0x04, 0x36
        /*00b6*/ 	.short	(.L_2297 - .L_2296)
.L_2296:
        /*00b8*/ 	.word	0x00000008
.L_2297:


//--------------------- .nv.info._ZN10layer_norm13ln_bwd_kernelINS_13Kernel_traitsI13__nv_bfloat16S2_fS2_fjLj3072ELj1ELj1ELj4ELj16ENS_18Kernel_traits_baseILj3072ES2_S2_fS2_fjLj128EEEEELb0ELb0ELb1ELb0EEEvNS_9BwdParamsE --------------------------
	.section	.nv.info._ZN10layer_norm13ln_bwd_kernelINS_13Kernel_traitsI13__nv_bfloat16S2_fS2_fjLj3072ELj1ELj1ELj4ELj16ENS_18Kernel_traits_baseILj3072ES2_S2_fS2_fjLj128EEEEELb0ELb0ELb1ELb0EEEvNS_9BwdParamsE,"",@"SHT_CUDA_INFO"
	.sectionflags	@""
	.align	4


	//----- nvinfo : EIATTR_CUDA_API_VERSION
	.align		4
        /*0000*/ 	.byte	0x04, 0x37
        /*0002*/ 	.short	(.L_2299 - .L_2298)
.L_2298:
        /*0004*/ 	.word	0x00000082


	//----- nvinfo : EIATTR_KPARAM_INFO
	.align		4
.L_2299:
        /*0008*/ 	.byte	0x04, 0x17
        /*000a*/ 	.short	(.L_2301 - .L_2300)
.L_2300:
        /*000c*/ 	.word	0x00000000
        /*0010*/ 	.short	0x0000
        /*0012*/ 	.short	0x0000
        /*0014*/ 	.byte	0x00, 0xf0, 0xa1, 0x04


	//----- nvinfo : EIATTR_SPARSE_MMA_MASK
	.align		4
.L_2301:
        /*0018*/ 	.byte	0x03, 0x50
        /*001a*/ 	.short	0x0000


	//----- nvinfo : EIATTR_MAXREG_COUNT
	.align		4
        /*001c*/ 	.byte	0x03, 0x1b
        /*001e*/ 	.short	0x00ff


	//----- nvinfo : EIATTR_NUM_BARRIERS
	.align		4
        /*0020*/ 	.byte	0x02, 0x4c
        /*0022*/ 	.byte	0x01
	.zero		1


	//----- nvinfo : EIATTR_MERCURY_ISA_VERSION
	.align		4
        /*0024*/ 	.byte	0x03, 0x5f
        /*0026*/ 	.short	0x0101


	//----- nvinfo : EIATTR_COOP_GROUP_MASK_REGIDS
	.align		4
        /*0028*/ 	.byte	0x04, 0x29
        /*002a*/ 	.short	(.L_2303 - .L_2302)


	//   ....[0]....
.L_2302:
        /*002c*/ 	.word	0xffffffff


	//   ....[1]....
        /*0030*/ 	.word	0xffffffff


	//   ....[2]....
        /*0034*/ 	.word	0xffffffff


	//   ....[3]....
        /*0038*/ 	.word	0xffffffff


	//   ....[4]....
        /*003c*/ 	.word	0xffffffff


	//   ....[5]....
        /*0040*/ 	.word	0xffffffff


	//   ....[6]....
        /*0044*/ 	.word	0xffffffff


	//   ....[7]....
        /*0048*/ 	.word	0xffffffff


	//   ....[8]....
        /*004c*/ 	.word	0xffffffff


	//   ....[9]....
        /*0050*/ 	.word	0xffffffff


	//----- nvinfo : EIATTR_COOP_GROUP_INSTR_OFFSETS
	.align		4
.L_2303:
        /*0054*/ 	.byte	0x04, 0x28
        /*0056*/ 	.short	(.L_2305 - .L_2304)


	//   ....[0]....
.L_2304:
        /*0058*/ 	.word	0x00001b40


	//   ....[1]....
        /*005c*/ 	.word	0x00001b70


	//   ....[2]....
        /*0060*/ 	.word	0x00001ba0


	//   ....[3]....
        /*0064*/ 	.word	0x00001bb0


	//   ....[4]....
        /*0068*/ 	.word	0x00001be0


	//   ....[5]....
        /*006c*/ 	.word	0x00001bf0


	//   ....[6]....
        /*0070*/ 	.word	0x00001c20


	//   ....[7]....
        /*0074*/ 	.word	0x00001c30


	//   ....[8]....
        /*0078*/ 	.word	0x00001c60


	//   ....[9]....
        /*007c*/ 	.word	0x00001c70


	//----- nvinfo : EIATTR_VRC_CTA_INIT_COUNT
	.align		4
.L_2305:
        /*0080*/ 	.byte	0x02, 0x4a
	.zero		1
	.zero		1


	//----- nvinfo : EIATTR_EXIT_INSTR_OFFSETS
	.align		4
        /*0084*/ 	.byte	0x04, 0x1c
        /*0086*/ 	.short	(.L_2307 - .L_2306)


	//   ....[0]....
.L_2306:
        /*0088*/ 	.word	0x00005e60


	//   ....[1]....
        /*008c*/ 	.word	0x00005f00


	//----- nvinfo : EIATTR_MAX_THREADS
	.align		4
.L_2307:
        /*0090*/ 	.byte	0x04, 0x05
        /*0092*/ 	.short	(.L_2309 - .L_2308)
.L_2308:
        /*0094*/ 	.word	0x00000080
        /*0098*/ 	.word	0x00000001
        /*009c*/ 	.word	0x00000001


	//----- nvinfo : EIATTR_CRS_STACK_SIZE
	.align		4
.L_2309:
        /*00a0*/ 	.byte	0x04, 0x1e
        /*00a2*/ 	.short	(.L_2311 - .L_2310)
.L_2310:
        /*00a4*/ 	.word	0x00000000


	//----- nvinfo : EIATTR_CBANK_PARAM_SIZE
	.align		4
.L_2311:
        /*00a8*/ 	.byte	0x03, 0x19
        /*00aa*/ 	.short	0x0128


	//----- nvinfo : EIATTR_PARAM_CBANK
	.align		4
        /*00ac*/ 	.byte	0x04, 0x0a
        /*00ae*/ 	.short	(.L_2313 - .L_2312)
	.align		4
.L_2312:
        /*00b0*/ 	.word	index@(.nv.constant0._ZN10layer_norm13ln_bwd_kernelINS_13Kernel_traitsI13__nv_bfloat16S2_fS2_fjLj3072ELj1ELj1ELj4ELj16ENS_18Kernel_traits_baseILj3072ES2_S2_fS2_fjLj128EEEEELb0ELb0ELb1ELb0EEEvNS_9BwdParamsE)
        /*00b4*/ 	.short	0x0380
        /*00b6*/ 	.short	0x0128


	//----- nvinfo : EIATTR_SW_WAR
	.align		4
.L_2313:
        /*00b8*/ 	.byte	0x04, 0x36
        /*00ba*/ 	.short	(.L_2315 - .L_2314)
.L_2314:
        /*00bc*/ 	.word	0x00000008
.L_2315:


//--------------------- .nv.info._ZN10layer_norm13ln_bwd_kernelINS_13Kernel_traitsI13__nv_bfloat16S2_fS2_fjLj3072ELj1ELj1ELj4ELj16ENS_18Kernel_traits_baseILj3072ES2_S2_fS2_fjLj128EEEEELb0ELb0ELb1ELb1EEEvNS_9BwdParamsE --------------------------
	.section	.nv.info._ZN10layer_norm13ln_bwd_kernelINS_13Kernel_traitsI13__nv_bfloat16S2_fS2_fjLj3072ELj1ELj1ELj4ELj16ENS_18Kernel_traits_baseILj3072ES2_S2_fS2_fjLj128EEEEELb0ELb0ELb1ELb1EEEvNS_9BwdParamsE,"",@"SHT_CUDA_INFO"
	.sectionflags	@""
	.align	4


	//----- nvinfo : EIATTR_CUDA_API_VERSION
	.align		4
        /*0000*/ 	.byte	0x04, 0x37
        /*0002*/ 	.short	(.L_2317 - .L_2316)
.L_2316:
        /*0004*/ 	.word	0x00000082


	//----- nvinfo : EIATTR_KPARAM_INFO
	.align		4
.L_2317:
        /*0008*/ 	.byte	0x04, 0x17
        /*000a*/ 	.short	(.L_2319 - .L_2318)
.L_2318:
        /*000c*/ 	.word	0x00000000
        /*0010*/ 	.short	0x0000
        /*0012*/ 	.short	0x0000
        /*0014*/ 	.byte	0x00, 0xf0, 0xa1, 0x04


	//----- nvinfo : EIATTR_SPARSE_MMA_MASK
	.align		4
.L_2319:
        /*0018*/ 	.byte	0x03, 0x50
        /*001a*/ 	.short	0x0000


	//----- nvinfo : EIATTR_MAXREG_COUNT
	.align		4
        /*001c*/ 	.byte	0x03, 0x1b
        /*001e*/ 	.short	0x00ff


	//----- nvinfo : EIATTR_NUM_BARRIERS
	.align		4
        /*0020*/ 	.byte	0x02, 0x4c
        /*0022*/ 	.byte	0x01
	.zero		1


	//----- nvinfo : EIATTR_MERCURY_ISA_VERSION
	.align		4
        /*0024*/ 	.byte	0x03, 0x5f
        /*0026*/ 	.short	0x0101


	//----- nvinfo : EIATTR_COOP_GROUP_MASK_REGIDS
	.align		4
        /*0028*/ 	.byte	0x04, 0x29
        /*002a*/ 	.short	(.L_2321 - .L_2320)


	//   ....[0]....
.L_2320:
        /*002c*/ 	.word	0xffffffff


	//   ....[1]....
        /*0030*/ 	.word	0xffffffff


	//   ....[2]....
        /*0034*/ 	.word	0xffffffff


	//   ....[3]....
        /*0038*/ 	.word	0xffffffff


	//   ....[4]....
        /*003c*/ 	.word	0xffffffff


	//   ....[5]....
        /*0040*/ 	.word	0xffffffff


	//   ....[6]....
        /*0044*/ 	.word	0xffffffff


	//   ....[7]....
        /*0048*/ 	.word	0xffffffff


	//   ....[8]....
        /*004c*/ 	.word	0xffffffff


	//   ....[9]....
        /*0050*/ 	.word	0xffffffff


	//----- nvinfo : EIATTR_COOP_GROUP_INSTR_OFFSETS
	.align		4
.L_2321:
        /*0054*/ 	.byte	0x04, 0x28
        /*0056*/ 	.short	(.L_2323 - .L_2322)


	//   ....[0]....
.L_2322:
        /*0058*/ 	.word	0x000017f0


	//   ....[1]....
        /*005c*/ 	.word	0x00001810


	//   ....[2]....
        /*0060*/ 	.word	0x00001850


	//   ....[3]....
        /*0064*/ 	.word	0x00001860


	//   ....[4]....
        /*0068*/ 	.word	0x000018a0


	//   ....[5]....
        /*006c*/ 	.word	0x000018b0


	//   ....[6]....
        /*0070*/ 	.word	0x000018e0


	//   ....[7]....
        /*0074*/ 	.word	0x000018f0


	//   ....[8]....
        /*0078*/ 	.word	0x00001920


	//   ....[9]....
        /*007c*/ 	.word	0x00001930


	//----- nvinfo : EIATTR_VRC_CTA_INIT_COUNT
	.align		4
.L_2323:
        /*0080*/ 	.byte	0x02, 0x4a
	.zero		1
	.zero		1


	//----- nvinfo : EIATTR_EXIT_INSTR_OFFSETS
	.align		4
        /*0084*/ 	.byte	0x04, 0x1c
        /*0086*/ 	.short	(.L_2325 - .L_2324)


	//   ....[0]....
.L_2324:
        /*0088*/ 	.word	0x00005980


	//----- nvinfo : EIATTR_MAX_THREADS
	.align		4
.L_2325:
        /*008c*/ 	.byte	0x04, 0x05
        /*008e*/ 	.short	(.L_2327 - .L_2326)
.L_2326:
        /*0090*/ 	.word	0x00000080
        /*0094*/ 	.word	0x00000001
        /*0098*/ 	.word	0x00000001


	//----- nvinfo : EIATTR_CRS_STACK_SIZE
	.align		4
.L_2327:
        /*009c*/ 	.byte	0x04, 0x1e
        /*009e*/ 	.short	(.L_2329 - .L_2328)
.L_2328:
        /*00a0*/ 	.word	0x00000000


	//----- nvinfo : EIATTR_CBANK_PARAM_SIZE
	.align		4
.L_2329:
        /*00a4*/ 	.byte	0x03, 0x19
        /*00a6*/ 	.short	0x0128


	//----- nvinfo : EIATTR_PARAM_CBANK
	.align		4
        /*00a8*/ 	.byte	0x04, 0x0a
        /*00aa*/ 	.short	(.L_2331 - .L_2330)
	.align		4
.L_2330:
        /*00ac*/ 	.word	index@(.nv.constant0._ZN10layer_norm13ln_bwd_kernelINS_13Kernel_traitsI13__nv_bfloat16S2_fS2_fjLj3072ELj1ELj1ELj4ELj16ENS_18Kernel_traits_baseILj3072ES2_S2_fS2_fjLj128EEEEELb0ELb0ELb1ELb1EEEvNS_9BwdParamsE)
        /*00b0*/ 	.short	0x0380
        /*00b2*/ 	.short	0x0128


	//----- nvinfo : EIATTR_SW_WAR
	.align		4
.L_2331:
        /*00b4*/ 	.byte	0x04, 0x36
        /*00b6*/ 	.short	(.L_2333 - .L_2332)
.L_2332:
        /*00b8*/ 	.word	0x00000008
.L_2333:


//--------------------- .nv.info._ZN10layer_norm13ln_bwd_kernelINS_13Kernel_traitsI13__nv_bfloat16S2_fS2_fjLj3072ELj1ELj1ELj4ELj16ENS_18Kernel_traits_baseILj3072ES2_S2_fS2_fjLj128EEEEELb0ELb1ELb0ELb0EEEvNS_9BwdParamsE --------------------------
	.section	.nv.info._ZN10layer_norm13ln_bwd_kernelINS_13Kernel_traitsI13__nv_bfloat16S2_fS2_fjLj3072ELj1ELj1ELj4ELj16ENS_18Kernel_traits_baseILj3072ES2_S2_fS2_fjLj128EEEEELb0ELb1ELb0ELb0EEEvNS_9BwdParamsE,"",@"SHT_CUDA_INFO"
	.sectionflags	@""
	.align	4


	//----- nvinfo : EIATTR_CUDA_API_VERSION
	.align		4
        /*0000*/ 	.byte	0x04, 0x37
        /*0002*/ 	.short	(.L_2335 - .L_2334)
.L_2334:
        /*0004*/ 	.word	0x00000082


	//----- nvinfo : EIATTR_KPARAM_INFO
	.align		4
.L_2335:
        /*0008*/ 	.byte	0x04, 0x17
        /*000a*/ 	.short	(.L_2337 - .L_2336)
.L_2336:
        /*000c*/ 	.word	0x00000000
        /*0010*/ 	.short	0x0000
        /*0012*/ 	.short	0x0000
        /*0014*/ 	.byte	0x00, 0xf0, 0xa1, 0x04


	//----- nvinfo : EIATTR_SPARSE_MMA_MASK
	.align		4
.L_2337:
        /*0018*/ 	.byte	0x03, 0x50
        /*001a*/ 	.short	0x0000


	//----- nvinfo : EIATTR_MAXREG_COUNT
	.align		4
        /*001c*/ 	.byte	0x03, 0x1b
        /*001e*/ 	.short	0x00ff


	//----- nvinfo : EIATTR_NUM_BARRIERS
	.align		4
        /*0020*/ 	.byte	0x02, 0x4c
        /*0022*/ 	.byte	0x01
	.zero		1


	//----- nvinfo : EIATTR_MERCURY_ISA_VERSION
	.align		4
        /*0024*/ 	.byte	0x03, 0x5f
        /*0026*/ 	.short	0x0101


	//----- nvinfo : EIATTR_COOP_GROUP_MASK_REGIDS
	.align		4
        /*0028*/ 	.byte	0x04, 0x29
        /*002a*/ 	.short	(.L_2339 - .L_2338)


	//   ....[0]....
.L_2338:
        /*002c*/ 	.word	0xffffffff


	//   ....[1]....
        /*0030*/ 	.word	0xffffffff


	//   ....[2]....
        /*0034*/ 	.word	0xffffffff


	//   ....[3]....
        /*0038*/ 	.word	0xffffffff


	//   ....[4]....
        /*003c*/ 	.word	0xffffffff


	//   ....[5]....
        /*0040*/ 	.word	0xffffffff


	//   ....[6]....
        /*0044*/ 	.word	0xffffffff


	//   ....[7]....
        /*0048*/ 	.word	0xffffffff


	//   ....[8]....
        /*004c*/ 	.word	0xffffffff


	//   ....[9]....
        /*0050*/ 	.word	0xffffffff


	//----- nvinfo : EIATTR_COOP_GROUP_INSTR_OFFSETS
	.align		4
.L_2339:
        /*0054*/ 	.byte	0x04, 0x28
        /*0056*/ 	.short	(.L_2341 - .L_2340)


	//   ....[0]....
.L_2340:
        /*0058*/ 	.word	0x00001bb0


	//   ....[1]....
        /*005c*/ 	.word	0x00001be0


	//   ....[2]....
        /*0060*/ 	.word	0x00001c10


	//   ....[3]....
        /*0064*/ 	.word	0x00001c20


	//   ....[4]....
        /*0068*/ 	.word	0x00001c50


	//   ....[5]....
        /*006c*/ 	.word	0x00001c60


	//   ....[6]....
        /*0070*/ 	.word	0x00001c90


	//   ....[7]....
        /*0074*/ 	.word	0x00001ca0


	//   ....[8]....
        /*0078*/ 	.word	0x00001cd0


	//   ....[9]....
        /*007c*/ 	.word	0x00001ce0


	//----- nvinfo : EIATTR_VRC_CTA_INIT_COUNT
	.align		4
.L_2341:
        /*0080*/ 	.byte	0x02, 0x4a
	.zero		1
	.zero		1


	//----- nvinfo : EIATTR_EXIT_INSTR_OFFSETS
	.align		4
        /*0084*/ 	.byte	0x04, 0x1c
        /*0086*/ 	.short	(.L_2343 - .L_2342)


	//   ....[0]....
.L_2342:
        /*0088*/ 	.word	0x00005d90


	//   ....[1]....
        /*008c*/ 	.word	0x00005e60


	//----- nvinfo : EIATTR_MAX_THREADS
	.align		4
.L_2343:
        /*0090*/ 	.byte	0x04, 0x05
        /*0092*/ 	.short	(.L_2345 - .L_2344)
.L_2344:
        /*0094*/ 	.word	0x00000080
        /*0098*/ 	.word	0x00000001
        /*009c*/ 	.word	0x00000001


	//----- nvinfo : EIATTR_CRS_STACK_SIZE
	.align		4
.L_2345:
        /*00a0*/ 	.byte	0x04, 0x1e
        /*00a2*/ 	.short	(.L_2347 - .L_2346)
.L_2346:
        /*00a4*/ 	.word	0x00000000


	//----- nvinfo : EIATTR_CBANK_PARAM_SIZE
	.align		4
.L_2347:
        /*00a8*/ 	.byte	0x03, 0x19
        /*00aa*/ 	.short	0x0128


	//----- nvinfo : EIATTR_PARAM_CBANK
	.align		4
        /*00ac*/ 	.byte	0x04, 0x0a
        /*00ae*/ 	.short	(.L_2349 - .L_2348)
	.align		4
.L_2348:
        /*00b0*/ 	.word	index@(.nv.constant0._ZN10layer_norm13ln_bwd_kernelINS_13Kernel_traitsI13__nv_bfloat16S2_fS2_fjLj3072ELj1ELj1ELj4ELj16ENS_18Kernel_traits_baseILj3072ES2_S2_fS2_fjLj128EEEEELb0ELb1ELb0ELb0EEEvNS_9BwdParamsE)
        /*00b4*/ 	.short	0x0380
        /*00b6*/ 	.short	0x0128


	//----- nvinfo : EIATTR_SW_WAR
	.align		4
.L_2349:
        /*00b8*/ 	.byte	0x04, 0x36
        /*00ba*/ 	.short	(.L_2351 - .L_2350)
.L_2350:
        /*00bc*/ 	.word	0x00000008
.L_2351:


//--------------------- .nv.info._ZN10layer_norm13ln_bwd_kernelINS_13Kernel_traitsI13__nv_bfloat16S2_fS2_fjLj3072ELj1ELj1ELj4ELj16ENS_18Kernel_traits_baseILj3072ES2_S2_fS2_fjLj128EEEEELb0ELb1ELb0ELb1EEEvNS_9BwdParamsE --------------------------
	.section	.nv.info._ZN10layer_norm13ln_bwd_kernelINS_13Kernel_traitsI13__nv_bfloat16S2_fS2_fjLj3072ELj1ELj1ELj4ELj16ENS_18Kernel_traits_baseILj3072ES2_S2_fS2_fjLj128EEEEELb0ELb1ELb0ELb1EEEvNS_9BwdParamsE,"",@"SHT_CUDA_INFO"
	.sectionflags	@""
	.align	4


	//----- nvinfo : EIATTR_CUDA_API_VERSION
	.align		4
        /*0000*/ 	.byte	0x04, 0x37
        /*0002*/ 	.short	(.L_2353 - .L_2352)
.L_2352:
        /*0004*/ 	.word	0x00000082


	//----- nvinfo : EIATTR_KPARAM_INFO
	.align		4
.L_2353:
        /*0008*/ 	.byte	0x04, 0x17
        /*000a*/ 	.short	(.L_2355 - .L_2354)
.L_2354:
        /*000c*/ 	.word	0x00000000
        /*0010*/ 	.short	0x0000
        /*0012*/ 	.short	0x0000
        /*0014*/ 	.byte	0x00, 0xf0, 0xa1, 0x04


	//----- nvinfo : EIATTR_SPARSE_MMA_MASK
	.align		4
.L_2355:
        /*0018*/ 	.byte	0x03, 0x50
        /*001a*/ 	.short	0x0000


	//----- nvinfo : EIATTR_MAXREG_COUNT
	.align		4
        /*001c*/ 	.byte	0x03, 0x1b
        /*001e*/ 	.short	0x00ff


	//----- nvinfo : EIATTR_NUM_BARRIERS
	.align		4
        /*0020*/ 	.byte	0x02, 0x4c
        /*0022*/ 	.byte	0x01
	.zero		1


	//----- nvinfo : EIATTR_MERCURY_ISA_VERSION
	.align		4
        /*0024*/ 	.byte	0x03, 0x5f
        /*0026*/ 	.short	0x0101


	//----- nvinfo : EIATTR_COOP_GROUP_MASK_REGIDS
	.align		4
        /*0028*/ 	.byte	0x04, 0x29
        /*002a*/ 	.short	(.L_2357 - .L_2356)


	//   ....[0]....
.L_2356:
        /*002c*/ 	.word	0xffffffff


	//   ....[1]....
        /*0030*/ 	.word	0xffffffff


	//   ....[2]....
        /*0034*/ 	.word	0xffffffff


	//   ....[3]....
        /*0038*/ 	.word	0xffffffff


	//   ....[4]....
        /*003c*/ 	.word	0xffffffff


	//   ....[5]....
        /*0040*/ 	.word	0xffffffff


	//   ....[6]....
        /*0044*/ 	.word	0xffffffff


	//   ....[7]....
        /*0048*/ 	.word	0xffffffff


	//   ....[8]....
        /*004c*/ 	.word	0xffffffff


	//   ....[9]....
        /*0050*/ 	.word	0xffffffff


	//----- nvinfo : EIATTR_COOP_GROUP_INSTR_OFFSETS
	.align		4
.L_2357:
        /*0054*/ 	.byte	0x04, 0x28
        /*0056*/ 	.short	(.L_2359 - .L_2358)


	//   ....[0]....
.L_2358:
        /*0058*/ 	.word	0x00001610


	//   ....[1]....
        /*005c*/ 	.word	0x00001620


	//   ....[2]....
        /*0060*/ 	.word	0x00001650


	//   ....[3]....
        /*0064*/ 	.word	0x00001660


	//   ....[4]....
        /*0068*/ 	.word	0x00001690


	//   ....[5]....
        /*006c*/ 	.word	0x000016a0


	//   ....[6]....
        /*0070*/ 	.word	0x000016d0


	//   ....[7]....
        /*0074*/ 	.word	0x000016e0


	//   ....[8]....
        /*0078*/ 	.word	0x00001720


	//   ....[9]....
        /*007c*/ 	.word	0x00001730


	//----- nvinfo : EIATTR_VRC_CTA_INIT_COUNT
	.align		4
.L_2359:
        /*0080*/ 	.byte	0x02, 0x4a
	.zero		1
	.zero		1


	//----- nvinfo : EIATTR_EXIT_INSTR_OFFSETS
	.align		4
        /*0084*/ 	.byte	0x04, 0x1c
        /*0086*/ 	.short	(.L_2361 - .L_2360)


	//   ....[0]....
.L_2360:
        /*0088*/ 	.word	0x00005f30


	//----- nvinfo : EIATTR_MAX_THREADS
	.align		4
.L_2361:
        /*008c*/ 	.byte	0x04, 0x05
        /*008e*/ 	.short	(.L_2363 - .L_2362)
.L_2362:
        /*0090*/ 	.word	0x00000080
        /*0094*/ 	.word	0x00000001
        /*0098*/ 	.word	0x00000001


	//----- nvinfo : EIATTR_CRS_STACK_SIZE
	.align		4
.L_2363:
        /*009c*/ 	.byte	0x04, 0x1e
        /*009e*/ 	.short	(.L_2365 - .L_2364)
.L_2364:
        /*00a0*/ 	.word	0x00000000


	//----- nvinfo : EIATTR_CBANK_PARAM_SIZE
	.align		4
.L_2365:
        /*00a4*/ 	.byte	0x03, 0x19
        /*00a6*/ 	.short	0x0128


	//----- nvinfo : EIATTR_PARAM_CBANK
	.align		4
        /*00a8*/ 	.byte	0x04, 0x0a
        /*00aa*/ 	.short	(.L_2367 - .L_2366)
	.align		4
.L_2366:
        /*00ac*/ 	.word	index@(.nv.constant0._ZN10layer_norm13ln_bwd_kernelINS_13Kernel_traitsI13__nv_bfloat16S2_fS2_fjLj3072ELj1ELj1ELj4ELj16ENS_18Kernel_traits_baseILj3072ES2_S2_fS2_fjLj128EEEEELb0ELb1ELb0ELb1EEEvNS_9BwdParamsE)
        /*00b0*/ 	.short	0x0380
        /*00b2*/ 	.short	0x0128


	//----- nvinfo : EIATTR_SW_WAR
	.align		4
.L_2367:
        /*00b4*/ 	.byte	0x04, 0x36
        /*00b6*/ 	.short	(.L_2369 - .L_2368)
.L_2368:
        /*00b8*/ 	.word	0x00000008
.L_2369:


//--------------------- .nv.info._ZN10layer_norm13ln_bwd_kernelINS_13Kernel_traitsI13__nv_bfloat16S2_fS2_fjLj3072ELj1ELj1ELj4ELj16ENS_18Kernel_traits_baseILj3072ES2_S2_fS2_fjLj128EEEEELb0ELb1ELb1ELb0EEEvNS_9BwdParamsE --------------------------
	.section	.nv.info._ZN10layer_norm13ln_bwd_kernelINS_13Kernel_traitsI13__nv_bfloat16S2_fS2_fjLj3072ELj1ELj1ELj4ELj16ENS_18Kernel_traits_baseILj3072ES2_S2_fS2_fjLj128EEEEELb0ELb1ELb1ELb0EEEvNS_9BwdParamsE,"",@"SHT_CUDA_INFO"
	.sectionflags	@""
	.align	4


	//----- nvinfo : EIATTR_CUDA_API_VERSION
	.align		4
        /*0000*/ 	.byte	0x04, 0x37
        /*0002*/ 	.short	(.L_2371 - .L_2370)
.L_2370:
        /*0004*/ 	.word	0x00000082


	//----- nvinfo : EIATTR_KPARAM_INFO
	.align		4
.L_2371:
        /*0008*/ 	.byte	0x04, 0x17
        /*000a*/ 	.short	(.L_2373 - .L_2372)
.L_2372:
        /*000c*/ 	.word	0x00000000
        /*0010*/ 	.short	0x0000
        /*0012*/ 	.short	0x0000
        /*0014*/ 	.byte	0x00, 0xf0, 0xa1, 0x04


	//----- nvinfo : EIATTR_SPARSE_MMA_MASK
	.align		4
.L_2373:
        /*0018*/ 	.byte	0x03, 0x50
        /*001a*/ 	.short	0x0000


	//----- nvinfo : EIATTR_MAXREG_COUNT
	.align		4
        /*001c*/ 	.byte	0x03, 0x1b
        /*001e*/ 	.short	0x00ff


	//----- nvinfo : EIATTR_NUM_BARRIERS
	.align		4
        /*0020*/ 	.byte	0x02, 0x4c
        /*0022*/ 	.byte	0x01
	.zero		1


	//----- nvinfo : EIATTR_MERCURY_ISA_VERSION
	.align		4
        /*0024*/ 	.byte	0x03, 0x5f
        /*0026*/ 	.short	0x0101


	//----- nvinfo : EIATTR_COOP_GROUP_MASK_REGIDS
	.align		4
        /*0028*/ 	.byte	0x04, 0x29
        /*002a*/ 	.short	(.L_2375 - .L_2374)


	//   ....[0]....
.L_2374:
        /*002c*/ 	.word	0xffffffff


	//   ....[1]....
        /*0030*/ 	.word	0xffffffff


	//   ....[2]....
        /*0034*/ 	.word	0xffffffff


	//   ....[3]....
        /*0038*/ 	.word	0xffffffff


	//   ....[4]....
        /*003c*/ 	.word	0xffffffff


	//   ....[5]....
        /*0040*/ 	.word	0xffffffff


	//   ....[6]....
        /*0044*/ 	.word	0xffffffff


	//   ....[7]....
        /*0048*/ 	.word	0xffffffff


	//   ....[8]....
        /*004c*/ 	.word	0xffffffff


	//   ....[9]....
        /*0050*/ 	.word	0xffffffff


	//----- nvinfo : EIATTR_COOP_GROUP_INSTR_OFFSETS
	.align		4
.L_2375:
        /*0054*/ 	.byte	0x04, 0x28
        /*0056*/ 	.short	(.L_2377 - .L_2376)


	//   ....[0]....
.L_2376:
        /*0058*/ 	.word	0x00001e10


	//   ....[1]....
        /*005c*/ 	.word	0x00001e30


	//   ....[2]....
        /*0060*/ 	.word	0x00001e70


	//   ....[3]....
        /*0064*/ 	.word	0x00001e80


	//   ....[4]....
        /*0068*/ 	.word	0x00001ec0


	//   ....[5]....
        /*006c*/ 	.word	0x00001ed0


	//   ....[6]....
        /*0070*/ 	.word	0x00001f00


	//   ....[7]....
        /*0074*/ 	.word	0x00001f10


	//   ....[8]....
        /*0078*/ 	.word	0x00001f40


	//   ....[9]....
        /*007c*/ 	.word	0x00001f50


	//----- nvinfo : EIATTR_VRC_CTA_INIT_COUNT
	.align		4
.L_2377:
        /*0080*/ 	.byte	0x02, 0x4a
	.zero		1
	.zero		1


	//----- nvinfo : EIATTR_EXIT_INSTR_OFFSETS
	.align		4
        /*0084*/ 	.byte	0x04, 0x1c
        /*0086*/ 	.short	(.L_2379 - .L_2378)


	//   ....[0]....
.L_2378:
        /*0088*/ 	.word	0x00007710


	//   ....[1]....
        /*008c*/ 	.word	0x000077e0


	//----- nvinfo : EIATTR_MAX_THREADS
	.align		4
.L_2379:
        /*0090*/ 	.byte	0x04, 0x05
        /*0092*/ 	.short	(.L_2381 - .L_2380)
.L_2380:
        /*0094*/ 	.word	0x00000080
        /*0098*/ 	.word	0x00000001
        /*009c*/ 	.word	0x00000001


	//----- nvinfo : EIATTR_CRS_STACK_SIZE
	.align		4
.L_2381:
        /*00a0*/ 	.byte	0x04, 0x1e
        /*00a2*/ 	.short	(.L_2383 - .L_2382)
.L_2382:
        /*00a4*/ 	.word	0x00000000


	//----- nvinfo : EIATTR_CBANK_PARAM_SIZE
	.align		4
.L_2383:
        /*00a8*/ 	.byte	0x03, 0x19
        /*00aa*/ 	.short	0x0128


	//----- nvinfo : EIATTR_PARAM_CBANK
	.align		4
        /*00ac*/ 	.byte	0x04, 0x0a
        /*00ae*/ 	.short	(.L_2385 - .L_2384)
	.align		4
.L_2384:
        /*00b0*/ 	.word	index@(.nv.constant0._ZN10layer_norm13ln_bwd_kernelINS_13Kernel_traitsI13__nv_bfloat16S2_fS2_fjLj3072ELj1ELj1ELj4ELj16ENS_18Kernel_traits_baseILj3072ES2_S2_fS2_fjLj128EEEEELb0ELb1ELb1ELb0EEEvNS_9BwdParamsE)
        /*00b4*/ 	.short	0x0380
        /*00b6*/ 	.short	0x0128


	//----- nvinfo : EIATTR_SW_WAR
	.align		4
.L_2385:
        /*00b8*/ 	.byte	0x04, 0x36
        /*00ba*/ 	.short	(.L_2387 - .L_2386)
.L_2386:
        /*00bc*/ 	.word	0x00000008
.L_2387:


//--------------------- .nv.info._ZN10layer_norm13ln_bwd_kernelINS_13Kernel_traitsI13__nv_bfloat16S2_fS2_fjLj3072ELj1ELj1ELj4ELj16ENS_18Kernel_traits_baseILj3072ES2_S2_fS2_fjLj128EEEEELb0ELb1ELb1ELb1EEEvNS_9BwdParamsE --------------------------
	.section	.nv.info._ZN10layer_norm13ln_bwd_kernelINS_13Kernel_traitsI13__nv_bfloat16S2_fS2_fjLj3072ELj1ELj1ELj4ELj16ENS_18Kernel_traits_baseILj3072ES2_S2_fS2_fjLj128EEEEELb0ELb1ELb1ELb1EEEvNS_9BwdParamsE,"",@"SHT_CUDA_INFO"
	.sectionflags	@""
	.align	4


	//----- nvinfo : EIATTR_CUDA_API_VERSION
	.align		4
        /*0000*/ 	.byte	0x04, 0x37
        /*0002*/ 	.short	(.L_2389 - .L_2388)
.L_2388:
        /*0004*/ 	.word	0x00000082


	//----- nvinfo : EIATTR_KPARAM_INFO
	.align		4
.L_2389:
        /*0008*/ 	.byte	0x04, 0x17
        /*000a*/ 	.short	(.L_2391 - .L_2390)
.L_2390:
        /*000c*/ 	.word	0x00000000
        /*0010*/ 	.short	0x0000
        /*0012*/ 	.short	0x0000
        /*0014*/ 	.byte	0x00, 0xf0, 0xa1, 0x04


	//----- nvinfo : EIATTR_SPARSE_MMA_MASK
	.align		4
.L_2391:
        /*0018*/ 	.byte	0x03, 0x50
        /*001a*/ 	.short	0x0000


	//----- nvinfo : EIATTR_MAXREG_COUNT
	.align		4
        /*001c*/ 	.byte	0x03, 0x1b
        /*001e*/ 	.short	0x00ff


	//----- nvinfo : EIATTR_NUM_BARRIERS
	.align		4
        /*0020*/ 	.byte	0x02, 0x4c
        /*0022*/ 	.byte	0x01
	.zero		1


	//----- nvinfo : EIATTR_MERCURY_ISA_VERSION
	.align		4
        /*0024*/ 	.byte	0x03, 0x5f
        /*0026*/ 	.short	0x0101


	//----- nvinfo : EIATTR_COOP_GROUP_MASK_REGIDS
	.align		4
        /*0028*/ 	.byte	0x04, 0x29
        /*002a*/ 	.short	(.L_2393 - .L_2392)


	//   ....[0]....
.L_2392:
        /*002c*/ 	.word	0xffffffff


	//   ....[1]....
        /*0030*/ 	.word	0xffffffff


	//   ....[2]....
        /*0034*/ 	.word	0xffffffff


	//   ....[3]....
        /*0038*/ 	.word	0xffffffff


	//   ....[4]....
        /*003c*/ 	.word	0xffffffff


	//   ....[5]....
        /*0040*/ 	.word	0xffffffff


	//   ....[6]....
        /*0044*/ 	.word	0xffffffff


	//   ....[7]....
        /*0048*/ 	.word	0xffffffff


	//   ....[8]....
        /*004c*/ 	.word	0xffffffff


	//   ....[9]....
        /*0050*/ 	.word	0xffffffff


	//----- nvinfo : EIATTR_COOP_GROUP_INSTR_OFFSETS
	.align		4
.L_2393:
        /*0054*/ 	.byte	0x04, 0x28
        /*0056*/ 	.short	(.L_2395 - .L_2394)


	//   ....[0]....
.L_2394:
        /*0058*/ 	.word	0x000018e0


	//   ....[1]....
        /*005c*/ 	.word	0x00001920


	//   ....[2]....
        /*0060*/ 	.word	0x00001970


	//   ....[3]....
        /*0064*/ 	.word	0x00001980


	//   ....[4]....
        /*0068*/ 	.word	0x000019c0


	//   ....[5]....
        /*006c*/ 	.word	0x000019f0


	//   ....[6]....
        /*0070*/ 	.word	0x00001a30


	//   ....[7]....
        /*0074*/ 	.word	0x00001a50


	//   ....[8]....
        /*0078*/ 	.word	0x00001ab0


	//   ....[9]....
        /*007c*/ 	.word	0x00001ac0


	//----- nvinfo : EIATTR_VRC_CTA_INIT_COUNT
	.align		4
.L_2395:
        /*0080*/ 	.byte	0x02, 0x4a
	.zero		1
	.zero		1


	//----- nvinfo : EIATTR_EXIT_INSTR_OFFSETS
	.align		4
        /*0084*/ 	.byte	0x04, 0x1c
        /*0086*/ 	.short	(.L_2397 - .L_2396)


	//   ....[0]....
.L_2396:
        /*0088*/ 	.word	0x00007000


	//----- nvinfo : EIATTR_MAX_THREADS
	.align		4
.L_2397:
        /*008c*/ 	.byte	0x04, 0x05
        /*008e*/ 	.short	(.L_2399 - .L_2398)
.L_2398:
        /*0090*/ 	.word	0x00000080
        /*0094*/ 	.word	0x00000001
        /*0098*/ 	.word	0x00000001


	//----- nvinfo : EIATTR_CRS_STACK_SIZE
	.align		4
.L_2399:
        /*009c*/ 	.byte	0x04, 0x1e
        /*009e*/ 	.short	(.L_2401 - .L_2400)
.L_2400:
        /*00a0*/ 	.word	0x00000000


	//----- nvinfo : EIATTR_CBANK_PARAM_SIZE
	.align		4
.L_2401:
        /*00a4*/ 	.byte	0x03, 0x19
        /*00a6*/ 	.short	0x0128


	//----- nvinfo : EIATTR_PARAM_CBANK
	.align		4
        /*00a8*/ 	.byte	0x04, 0x0a
        /*00aa*/ 	.short	(.L_2403 - .L_2402)
	.align		4
.L_2402:
        /*00ac*/ 	.word	index@(.nv.constant0._ZN10layer_norm13ln_bwd_kernelINS_13Kernel_traitsI13__nv_bfloat16S2_fS2_fjLj3072ELj1ELj1ELj4ELj16ENS_18Kernel_traits_baseILj3072ES2_S2_fS2_fjLj128EEEEELb0ELb1ELb1ELb1EEEvNS_9BwdParamsE)
        /*00b0*/ 	.short	0x0380
        /*00b2*/ 	.short	0x0128


	//----- nvinfo : EIATTR_SW_WAR
	.align		4
.L_2403:
        /*00b4*/ 	.byte	0x04, 0x36
        /*00b6*/ 	.short	(.L_2405 - .L_2404)
.L_2404:
        /*00b8*/ 	.word	0x00000008
.L_2405:


//--------------------- .nv.info._ZN10layer_norm13ln_bwd_kernelINS_13Kernel_traitsI13__nv_bfloat16S2_fS2_fjLj3072ELj1ELj1ELj4ELj16ENS_18Kernel_traits_baseILj3072ES2_S2_fS2_fjLj128EEEEELb1ELb0ELb0ELb0EEEvNS_9BwdParamsE --------------------------
	.section	.nv.info._ZN10layer_norm13ln_bwd_kernelINS_13Kernel_traitsI13__nv_bfloat16S2_fS2_fjLj3072ELj1ELj1ELj4ELj16ENS_18Kernel_traits_baseILj3072ES2_S2_fS2_fjLj128EEEEELb1ELb0ELb0ELb0EEEvNS_9BwdParamsE,"",@"SHT_CUDA_INFO"
	.sectionflags	@""
	.align	4


	//----- nvinfo : EIATTR_CUDA_API_VERSION
	.align		4
        /*0000*/ 	.byte	0x04, 0x37
        /*0002*/ 	.short	(.L_2407 - .L_2406)
.L_2406:
        /*0004*/ 	.word	0x00000082


	//----- nvinfo : EIATTR_KPARAM_INFO
	.align		4
.L_2407:
        /*0008*/ 	.byte	0x04, 0x17
        /*000a*/ 	.short	(.L_2409 - .L_2408)
.L_2408:
        /*000c*/ 	.word	0x00000000
        /*0010*/ 	.short	0x0000
        /*0012*/ 	.short	0x0000
        /*0014*/ 	.byte	0x00, 0xf0, 0xa1, 0x04


	//----- nvinfo : EIATTR_SPARSE_MMA_MASK
	.align		4
.L_2409:
        /*0018*/ 	.byte	0x03, 0x50
        /*001a*/ 	.short	0x0000


	//----- nvinfo : EIATTR_MAXREG_COUNT
	.align		4
        /*001c*/ 	.byte	0x03, 0x1b
        /*001e*/ 	.short	0x00ff


	//----- nvinfo : EIATTR_NUM_BARRIERS
	.align		4
        /*0020*/ 	.byte	0x02, 0x4c
        /*0022*/ 	.byte	0x01
	.zero		1


	//----- nvinfo : EIATTR_MERCURY_ISA_VERSION
	.align		4
        /*0024*/ 	.byte	0x03, 0x5f
        /*0026*/ 	.short	0x0101


	//----- nvinfo : EIATTR_COOP_GROUP_MASK_REGIDS
	.align		4
        /*0028*/ 	.byte	0x04, 0x29
        /*002a*/ 	.short	(.L_2411 - .L_2410)


	//   ....[0]....
.L_2410:
        /*002c*/ 	.word	0xffffffff


	//   ....[1]....
        /*0030*/ 	.word	0xffffffff


	//   ....[2]....
        /*0034*/ 	.word	0xffffffff


	//   ....[3]....
        /*0038*/ 	.word	0xffffffff


	//   ....[4]....
        /*003c*/ 	.word	0xffffffff


	//   ....[5]....
        /*0040*/ 	.word	0xffffffff


	//   ....[6]....
        /*0044*/ 	.word	0xffffffff


	//   ....[7]....
        /*0048*/ 	.word	0xffffffff


	//   ....[8]....
        /*004c*/ 	.word	0xffffffff


	//   ....[9]....
        /*0050*/ 	.word	0xffffffff


	//----- nvinfo : EIATTR_COOP_GROUP_INSTR_OFFSETS
	.align		4
.L_2411:
        /*0054*/ 	.byte	0x04, 0x28
        /*0056*/ 	.short	(.L_2413 - .L_2412)


	//   ....[0]....
.L_2412:
        /*0058*/ 	.word	0x00001a40


	//   ....[1]....
        /*005c*/ 	.word	0x00001a70


	//   ....[2]....
        /*0060*/ 	.word	0x00001aa0


	//   ....[3]....
        /*0064*/ 	.word	0x00001ab0


	//   ....[4]....
        /*0068*/ 	.word	0x00001ae0


	//   ....[5]....
        /*006c*/ 	.word	0x00001af0


	//   ....[6]....
        /*0070*/ 	.word	0x00001b20


	//   ....[7]....
        /*0074*/ 	.word	0x00001b30


	//   ....[8]....
        /*0078*/ 	.word	0x00001b60


	//   ....[9]....
        /*007c*/ 	.word	0x00001b70


	//----- nvinfo : EIATTR_VRC_CTA_INIT_COUNT
	.align		4
.L_2413:
        /*0080*/ 	.byte	0x02, 0x4a
	.zero		1
	.zero		1


	//----- nvinfo : EIATTR_EXIT_INSTR_OFFSETS
	.align		4
        /*0084*/ 	.byte	0x04, 0x1c
        /*0086*/ 	.short	(.L_2415 - .L_2414)


	//   ....[0]....
.L_2414:
        /*0088*/ 	.word	0x000052b0


	//   ....[1]....
        /*008c*/ 	.word	0x00005350


	//----- nvinfo : EIATTR_MAX_THREADS
	.align		4
.L_2415:
        /*0090*/ 	.byte	0x04, 0x05
        /*0092*/ 	.short	(.L_2417 - .L_2416)
.L_2416:
        /*0094*/ 	.word	0x00000080
        /*0098*/ 	.word	0x00000001
        /*009c*/ 	.word	0x00000001


	//----- nvinfo : EIATTR_CRS_STACK_SIZE
	.align		4
.L_2417:
        /*00a0*/ 	.byte	0x04, 0x1e
        /*00a2*/ 	.short	(.L_2419 - .L_2418)
.L_2418:
        /*00a4*/ 	.word	0x00000000


	//----- nvinfo : EIATTR_CBANK_PARAM_SIZE
	.align		4
.L_2419:
        /*00a8*/ 	.byte	0x03, 0x19
        /*00aa*/ 	.short	0x0128


	//----- nvinfo : EIATTR_PARAM_CBANK
	.align		4
        /*00ac*/ 	.byte	0x04, 0x0a
        /*00ae*/ 	.short	(.L_2421 - .L_2420)
	.align		4
.L_2420:
        /*00b0*/ 	.word	index@(.nv.constant0._ZN10layer_norm13ln_bwd_kernelINS_13Kernel_traitsI13__nv_bfloat16S2_fS2_fjLj3072ELj1ELj1ELj4ELj16ENS_18Kernel_traits_baseILj3072ES2_S2_fS2_fjLj128EEEEELb1ELb0ELb0ELb0EEEvNS_9BwdParamsE)
        /*00b4*/ 	.short	0x0380
        /*00b6*/ 	.short	0x0128


	//----- nvinfo : EIATTR_SW_WAR
	.align		4
.L_2421:
        /*00b8*/ 	.byte	0x04, 0x36
        /*00ba*/ 	.short	(.L_2423 - .L_2422)
.L_2422:
        /*00bc*/ 	.word	0x00000008
.L_2423:


//--------------------- .nv.info._ZN10layer_norm13ln_bwd_kernelINS_13Kernel_traitsI13__nv_bfloat16S2_fS2_fjLj3072ELj1ELj1ELj4ELj16ENS_18Kernel_traits_baseILj3072ES2_S2_fS2_fjLj128EEEEELb1ELb0ELb0ELb1EEEvNS_9BwdParamsE --------------------------
	.section	.nv.info._ZN10layer_norm13ln_bwd_kernelINS_13Kernel_traitsI13__nv_bfloat16S2_fS2_fjLj3072ELj1ELj1ELj4ELj16ENS_18Kernel_traits_baseILj3072ES2_S2_fS2_fjLj128EEEEELb1ELb0ELb0ELb1EEEvNS_9BwdParamsE,"",@"SHT_CUDA_INFO"
	.sectionflags	@""
	.align	4


	//----- nvinfo : EIATTR_CUDA_API_VERSION
	.align		4
        /*0000*/ 	.byte	0x04, 0x37
        /*0002*/ 	.short	(.L_2425 - .L_2424)
.L_2424:
        /*0004*/ 	.word	0x00000082


	//----- nvinfo : EIATTR_KPARAM_INFO
	.align		4
.L_2425:
        /*0008*/ 	.byte	0x04, 0x17
        /*000a*/ 	.short	(.L_2427 - .L_2426)
.L_2426:
        /*000c*/ 	.word	0x00000000
        /*0010*/ 	.short	0x0000
        /*0012*/ 	.short	0x0000
        /*0014*/ 	.byte	0x00, 0xf0, 0xa1, 0x04


	//----- nvinfo : EIATTR_SPARSE_MMA_MASK
	.align		4
.L_2427:
        /*0018*/ 	.byte	0x03, 0x50
        /*001a*/ 	.short	0x0000


	//----- nvinfo : EIATTR_MAXREG_COUNT
	.align		4
        /*001c*/ 	.byte	0x03, 0x1b
        /*001e*/ 	.short	0x00ff


	//----- nvinfo : EIATTR_NUM_BARRIERS
	.align		4
        /*0020*/ 	.byte	0x02, 0x4c
        /*0022*/ 	.byte	0x01
	.zero		1


	//----- nvinfo : EIATTR_MERCURY_ISA_VERSION
	.align		4
        /*0024*/ 	.byte	0x03, 0x5f
        /*0026*/ 	.short	0x0101


	//----- nvinfo : EIATTR_COOP_GROUP_MASK_REGIDS
	.align		4
        /*0028*/ 	.byte	0x04, 0x29
        /*002a*/ 	.short	(.L_2429 - .L_2428)


	//   ....[0]....
.L_2428:
        /*002c*/ 	.word	0xffffffff


	//   ....[1]....
        /*0030*/ 	.word	0xffffffff


	//   ....[2]....
        /*0034*/ 	.word	0xffffffff


	//   ....[3]....
        /*0038*/ 	.word	0xffffffff


	//   ....[4]....
        /*003c*/ 	.word	0xffffffff


	//   ....[5]....
        /*0040*/ 	.word	0xffffffff


	//   ....[6]....
        /*0044*/ 	.word	0xffffffff


	//   ....[7]....
        /*0048*/ 	.word	0xffffffff


	//   ....[8]....
        /*004c*/ 	.word	0xffffffff


	//   ....[9]....
        /*0050*/ 	.word	0xffffffff


	//----- nvinfo : EIATTR_COOP_GROUP_INSTR_OFFSETS
	.align		4
.L_2429:
        /*0054*/ 	.byte	0x04, 0x28
        /*0056*/ 	.short	(.L_2431 - .L_2430)


	//   ....[0]....
.L_2430:
        /*0058*/ 	.word	0x00001430


	//   ....[1]....
        /*005c*/ 	.word	0x00001440


	//   ....[2]....
        /*0060*/ 	.word	0x00001470


	//   ....[3]....
        /*0064*/ 	.word	0x00001480


	//   ....[4]....
        /*0068*/ 	.word	0x000014b0


	//   ....[5]....
        /*006c*/ 	.word	0x000014c0


	//   ....[6]....
        /*0070*/ 	.word	0x00001500


	//   ....[7]....
        /*0074*/ 	.word	0x00001510


	//   ....[8]....
        /*0078*/ 	.word	0x00001570


	//   ....[9]....
        /*007c*/ 	.word	0x00001580


	//----- nvinfo : EIATTR_VRC_CTA_INIT_COUNT
	.align		4
.L_2431:
        /*0080*/ 	.byte	0x02, 0x4a
	.zero		1
	.zero		1


	//----- nvinfo : EIATTR_EXIT_INSTR_OFFSETS
	.align		4
        /*0084*/ 	.byte	0x04, 0x1c
        /*0086*/ 	.short	(.L_2433 - .L_2432)


	//   ....[0]....
.L_2432:
        /*0088*/ 	.word	0x00004e80


	//----- nvinfo : EIATTR_MAX_THREADS
	.align		4
.L_2433:
        /*008c*/ 	.byte	0x04, 0x05
        /*008e*/ 	.short	(.L_2435 - .L_2434)
.L_2434:
        /*0090*/ 	.word	0x00000080
        /*0094*/ 	.word	0x00000001
        /*0098*/ 	.word	0x00000001


	//----- nvinfo : EIATTR_CBANK_PARAM_SIZE
	.align		4
.L_2435:
        /*009c*/ 	.byte	0x03, 0x19
        /*009e*/ 	.short	0x0128


	//----- nvinfo : EIATTR_PARAM_CBANK
	.align		4
        /*00a0*/ 	.byte	0x04, 0x0a
        /*00a2*/ 	.short	(.L_2437 - .L_2436)
	.align		4
.L_2436:
        /*00a4*/ 	.word	index@(.nv.constant0._ZN10layer_norm13ln_bwd_kernelINS_13Kernel_traitsI13__nv_bfloat16S2_fS2_fjLj3072ELj1ELj1ELj4ELj16ENS_18Kernel_traits_baseILj3072ES2_S2_fS2_fjLj128EEEEELb1ELb0ELb0ELb1EEEvNS_9BwdParamsE)
        /*00a8*/ 	.short	0x0380
        /*00aa*/ 	.short	0x0128


	//----- nvinfo : EIATTR_SW_WAR
	.align		4
.L_2437:
        /*00ac*/ 	.byte	0x04, 0x36
        /*00ae*/ 	.short	(.L_2439 - .L_2438)
.L_2438:
        /*00b0*/ 	.word	0x00000008
.L_2439:


//--------------------- .nv.info._ZN10layer_norm22ln_bwd_finalize_kernelINS_22Kernel_traits_finalizeILj3072E13__nv_bfloat16S2_fS2_fjLb0ELj1024ELj4ENS_18Kernel_traits_baseILj3072ES2_S2_fS2_fjLj1024EEEEELb0ELb0EEEvNS_9BwdParamsE --------------------------
	.section	.nv.info._ZN10layer_norm22ln_bwd_finalize_kernelINS_22Kernel_traits_finalizeILj3072E13__nv_bfloat16S2_fS2_fjLb0ELj1024ELj4ENS_18Kernel_traits_baseILj3072ES2_S2_fS2_fjLj1024EEEEELb0ELb0EEEvNS_9BwdParamsE,"",@"SHT_CUDA_INFO"
	.sectionflags	@""
	.align	4


	//----- nvinfo : EIATTR_CUDA_API_VERSION
	.align		4
        /*0000*/ 	.byte	0x04, 0x37
        /*0002*/ 	.short	(.L_2441 - .L_2440)
.L_2440:
        /*0004*/ 	.word	0x00000082


	//----- nvinfo : EIATTR_KPARAM_INFO
	.align		4
.L_2441:
        /*0008*/ 	.byte	0x04, 0x17
        /*000a*/ 	.short	(.L_2443 - .L_2442)
.L_2442:
        /*000c*/ 	.word	0x00000000
        /*0010*/ 	.short	0x0000
        /*0012*/ 	.short	0x0000
        /*0014*/ 	.byte	0x00, 0xf0, 0xa1, 0x04


	//----- nvinfo : EIATTR_SPARSE_MMA_MASK
	.align		4
.L_2443:
        /*0018*/ 	.byte	0x03, 0x50
        /*001a*/ 	.short	0x0000


	//----- nvinfo : EIATTR_MAXREG_COUNT
	.align		4
        /*001c*/ 	.byte	0x03, 0x1b
        /*001e*/ 	.short	0x0040


	//----- nvinfo : EIATTR_NUM_BARRIERS
	.align		4
        /*0020*/ 	.byte	0x02, 0x4c
        /*0022*/ 	.byte	0x01
	.zero		1


	//----- nvinfo : EIATTR_MERCURY_ISA_VERSION
	.align		4
        /*0024*/ 	.byte	0x03, 0x5f
        /*0026*/ 	.short	0x0101


	//----- nvinfo : EIATTR_COOP_GROUP_MASK_REGIDS
	.align		4
        /*0028*/ 	.byte	0x04, 0x29
        /*002a*/ 	.short	(.L_2445 - .L_2444)


	//   ....[0]....
.L_2444:
        /*002c*/ 	.word	0xffffffff


	//   ....[1]....
        /*0030*/ 	.word	0xffffffff


	//   ....[2]....
        /*0034*/ 	.word	0xffffffff


	//   ....[3]....
        /*0038*/ 	.word	0xffffffff


	//   ....[4]....
        /*003c*/ 	.word	0xffffffff


	//   ....[5]....
        /*0040*/ 	.word	0xffffffff


	//   ....[6]....
        /*0044*/ 	.word	0xffffffff


	//   ....[7]....
        /*0048*/ 	.word	0xffffffff


	//   ....[8]....
        /*004c*/ 	.word	0xffffffff


	//   ....[9]....
        /*0050*/ 	.word	0xffffffff


	//----- nvinfo : EIATTR_COOP_GROUP_INSTR_OFFSETS
	.align		4
.L_2445:
        /*0054*/ 	.byte	0x04, 0x28
        /*0056*/ 	.short	(.L_2447 - .L_2446)


	//   ....[0]....
.L_2446:
        /*0058*/ 	.word	0x00001540


	//   ....[1]....
        /*005c*/ 	.word	0x00001550


	//   ....[2]....
        /*0060*/ 	.word	0x00001580


	//   ....[3]....
        /*0064*/ 	.word	0x00001590


	//   ....[4]....
        /*0068*/ 	.word	0x000015c0


	//   ....[5]....
        /*006c*/ 	.word	0x000015d0


	//   ....[6]....
        /*0070*/ 	.word	0x00001610


	//   ....[7]....
        /*0074*/ 	.word	0x00001630


	//   ....[8]....
        /*0078*/ 	.word	0x00001680


	//   ....[9]....
        /*007c*/ 	.word	0x00001690


	//----- nvinfo : EIATTR_VRC_CTA_INIT_COUNT
	.align		4
.L_2447:
        /*0080*/ 	.byte	0x02, 0x4a
	.zero		1
	.zero		1


	//----- nvinfo : EIATTR_EXIT_INSTR_OFFSETS
	.align		4
        /*0084*/ 	.byte	0x04, 0x1c
        /*0086*/ 	.short	(.L_2449 - .L_2448)


	//   ....[0]....
.L_2448:
        /*0088*/ 	.word	0x00000060


	//   ....[1]....
        /*008c*/ 	.word	0x000016f0


	//   ....[2]....
        /*0090*/ 	.word	0x00001720


	//   ....[3]....
        /*0094*/ 	.word	0x000017e0


	//----- nvinfo : EIATTR_MAX_THREADS
	.align		4
.L_2449:
        /*0098*/ 	.byte	0x04, 0x05
        /*009a*/ 	.short	(.L_2451 - .L_2450)
.L_2450:
        /*009c*/ 	.word	0x00000400
        /*00a0*/ 	.word	0x00000001
        /*00a4*/ 	.word	0x00000001


	//----- nvinfo : EIATTR_CRS_STACK_SIZE
	.align		4
.L_2451:
        /*00a8*/ 	.byte	0x04, 0x1e
        /*00aa*/ 	.short	(.L_2453 - .L_2452)
.L_2452:
        /*00ac*/ 	.word	0x00000000


	//----- nvinfo : EIATTR_CBANK_PARAM_SIZE
	.align		4
.L_2453:
        /*00b0*/ 	.byte	0x03, 0x19
        /*00b2*/ 	.short	0x0128


	//----- nvinfo : EIATTR_PARAM_CBANK
	.align		4
        /*00b4*/ 	.byte	0x04, 0x0a
        /*00b6*/ 	.short	(.L_2455 - .L_2454)
	.align		4
.L_2454:
        /*00b8*/ 	.word	index@(.nv.constant0._ZN10layer_norm22ln_bwd_finalize_kernelINS_22Kernel_traits_finalizeILj3072E13__nv_bfloat16S2_fS2_fjLb0ELj1024ELj4ENS_18Kernel_traits_baseILj3072ES2_S2_fS2_fjLj1024EEEEELb0ELb0EEEvNS_9BwdParamsE)
        /*00bc*/ 	.short	0x0380
        /*00be*/ 	.short	0x0128


	//----- nvinfo : EIATTR_SW_WAR
	.align		4
.L_2455:
        /*00c0*/ 	.byte	0x04, 0x36
        /*00c2*/ 	.short	(.L_2457 - .L_2456)
.L_2456:
        /*00c4*/ 	.word	0x00000008
.L_2457:


//--------------------- .nv.info._ZN10layer_norm13ln_bwd_kernelINS_13Kernel_traitsI13__nv_bfloat16S2_fS2_fjLj3072ELj1ELj1ELj4ELj16ENS_18Kernel_traits_baseILj3072ES2_S2_fS2_fjLj128EEEEELb1ELb0ELb1ELb0EEEvNS_9BwdParamsE --------------------------
	.section	.nv.info._ZN10layer_norm13ln_bwd_kernelINS_13Kernel_traitsI13__nv_bfloat16S2_fS2_fjLj3072ELj1ELj1ELj4ELj16ENS_18Kernel_traits_baseILj3072ES2_S2_fS2_fjLj128EEEEELb1ELb0ELb1ELb0EEEvNS_9BwdParamsE,"",@"SHT_CUDA_INFO"
	.sectionflags	@""
	.align	4


	//----- nvinfo : EIATTR_CUDA_API_VERSION
	.align		4
        /*0000*/ 	.byte	0x04, 0x37
        /*0002*/ 	.short	(.L_2459 - .L_2458)
.L_2458:
        /*0004*/ 	.word	0x00000082


	//----- nvinfo : EIATTR_KPARAM_INFO
	.align		4
.L_2459:
        /*0008*/ 	.byte	0x04, 0x17
        /*000a*/ 	.short	(.L_2461 - .L_2460)
.L_2460:
        /*000c*/ 	.word	0x00000000
        /*0010*/ 	.short	0x0000
        /*0012*/ 	.short	0x0000
        /*0014*/ 	.byte	0x00, 0xf0, 0xa1, 0x04


	//----- nvinfo : EIATTR_SPARSE_MMA_MASK
	.align		4
.L_2461:
        /*0018*/ 	.byte	0x03, 0x50
        /*001a*/ 	.short	0x0000


	//----- nvinfo : EIATTR_MAXREG_COUNT
	.align		4
        /*001c*/ 	.byte	0x03, 0x1b
        /*001e*/ 	.short	0x00ff


	//----- nvinfo : EIATTR_NUM_BARRIERS
	.align		4
        /*0020*/ 	.byte	0x02, 0x4c
        /*0022*/ 	.byte	0x01
	.zero		1


	//----- nvinfo : EIATTR_MERCURY_ISA_VERSION
	.align		4
        /*0024*/ 	.byte	0x03, 0x5f
        /*0026*/ 	.short	0x0101


	//----- nvinfo : EIATTR_COOP_GROUP_MASK_REGIDS
	.align		4
        /*0028*/ 	.byte	0x04, 0x29
        /*002a*/ 	.short	(.L_2463 - .L_2462)


	//   ....[0]....
.L_2462:
        /*002c*/ 	.word	0xffffffff


	//   ....[1]....
        /*0030*/ 	.word	0xffffffff


	//   ....[2]....
        /*0034*/ 	.word	0xffffffff


	//   ....[3]....
        /*0038*/ 	.word	0xffffffff


	//   ....[4]....
        /*003c*/ 	.word	0xffffffff


	//   ....[5]....
        /*0040*/ 	.word	0xffffffff


	//   ....[6]....
        /*0044*/ 	.word	0xffffffff


	//   ....[7]....
        /*0048*/ 	.word	0xffffffff


	//   ....[8]....
        /*004c*/ 	.word	0xffffffff


	//   ....[9]....
        /*0050*/ 	.word	0xffffffff


	//----- nvinfo : EIATTR_COOP_GROUP_INSTR_OFFSETS
	.align		4
.L_2463:
        /*0054*/ 	.byte	0x04, 0x28
        /*0056*/ 	.short	(.L_2465 - .L_2464)


	//   ....[0]....
.L_2464:
        /*0058*/ 	.word	0x00001f30


	//   ....[1]....
        /*005c*/ 	.word	0x00001f60


	//   ....[2]....
        /*0060*/ 	.word	0x00001f90


	//   ....[3]....
        /*0064*/ 	.word	0x00001fa0


	//   ....[4]....
        /*0068*/ 	.word	0x00001fd0


	//   ....[5]....
        /*006c*/ 	.word	0x00001fe0


	//   ....[6]....
        /*0070*/ 	.word	0x00002010


	//   ....[7]....
        /*0074*/ 	.word	0x00002020


	//   ....[8]....
        /*0078*/ 	.word	0x00002050


	//   ....[9]....
        /*007c*/ 	.word	0x00002060


	//----- nvinfo : EIATTR_VRC_CTA_INIT_COUNT
	.align		4
.L_2465:
        /*0080*/ 	.byte	0x02, 0x4a
	.zero		1
	.zero		1


	//----- nvinfo : EIATTR_EXIT_INSTR_OFFSETS
	.align		4
        /*0084*/ 	.byte	0x04, 0x1c
        /*0086*/ 	.short	(.L_2467 - .L_2466)


	//   ....[0]....
.L_2466:
        /*0088*/ 	.word	0x00007610


	//   ....[1]....
        /*008c*/ 	.word	0x000076b0


	//----- nvinfo : EIATTR_MAX_THREADS
	.align		4
.L_2467:
        /*0090*/ 	.byte	0x04, 0x05
        /*0092*/ 	.short	(.L_2469 - .L_2468)
.L_2468:
        /*0094*/ 	.word	0x00000080
        /*0098*/ 	.word	0x00000001
        /*009c*/ 	.word	0x00000001


	//----- nvinfo : EIATTR_CRS_STACK_SIZE
	.align		4
.L_2469:
        /*00a0*/ 	.byte	0x04, 0x1e
        /*00a2*/ 	.short	(.L_2471 - .L_2470)
.L_2470:
        /*00a4*/ 	.word	0x00000000


	//----- nvinfo : EIATTR_CBANK_PARAM_SIZE
	.align		4
.L_2471:
        /*00a8*/ 	.byte	0x03, 0x19
        /*00aa*/ 	.short	0x0128


	//----- nvinfo : EIATTR_PARAM_CBANK
	.align		4
        /*00ac*/ 	.byte	0x04, 0x0a
        /*00ae*/ 	.short	(.L_2473 - .L_2472)
	.align		4
.L_2472:
        /*00b0*/ 	.word	index@(.nv.constant0._ZN10layer_norm13ln_bwd_kernelINS_13Kernel_traitsI13__nv_bfloat16S2_fS2_fjLj3072ELj1ELj1ELj4ELj16ENS_18Kernel_traits_baseILj3072ES2_S2_fS2_fjLj128EEEEELb1ELb0ELb1ELb0EEEvNS_9BwdParamsE)
        /*00b4*/ 	.short	0x0380
        /*00b6*/ 	.short	0x0128


	//----- nvinfo : EIATTR_SW_WAR
	.align		4
.L_2473:
        /*00b8*/ 	.byte	0x04, 0x36
        /*00ba*/ 	.short	(.L_2475 - .L_2474)
.L_2474:
        /*00bc*/ 	.word	0x00000008
.L_2475:


//--------------------- .nv.info._ZN10layer_norm22ln_bwd_finalize_kernelINS_22Kernel_traits_finalizeILj3072E13__nv_bfloat16S2_fS2_fjLb0ELj1024ELj4ENS_18Kernel_traits_baseILj3072ES2_S2_fS2_fjLj1024EEEEELb0ELb1EEEvNS_9BwdParamsE --------------------------
	.section	.nv.info._ZN10layer_norm22ln_bwd_finalize_kernelINS_22Kernel_traits_finalizeILj3072E13__nv_bfloat16S2_fS2_fjLb0ELj1024ELj4ENS_18Kernel_traits_baseILj3072ES2_S2_fS2_fjLj1024EEEEELb0ELb1EEEvNS_9BwdParamsE,"",@"SHT_CUDA_INFO"
	.sectionflags	@""
	.align	4


	//----- nvinfo : EIATTR_CUDA_API_VERSION
	.align		4
        /*0000*/ 	.byte	0x04, 0x37
        /*0002*/ 	.short	(.L_2477 - .L_2476)
.L_2476:
        /*0004*/ 	.word	0x00000082


	//----- nvinfo : EIATTR_KPARAM_INFO
	.align		4
.L_2477:
        /*0008*/ 	.byte	0x04, 0x17
        /*000a*/ 	.short	(.L_2479 - .L_2478)
.L_2478:
        /*000c*/ 	.word	0x00000000
        /*0010*/ 	.short	0x0000
        /*0012*/ 	.short	0x0000
        /*0014*/ 	.byte	0x00, 0xf0, 0xa1, 0x04


	//----- nvinfo : EIATTR_SPARSE_MMA_MASK
	.align		4
.L_2479:
        /*0018*/ 	.byte	0x03, 0x50
        /*001a*/ 	.short	0x0000


	//----- nvinfo : EIATTR_MAXREG_COUNT
	.align		4
        /*001c*/ 	.byte	0x03, 0x1b
        /*001e*/ 	.short	0x0040


	//----- nvinfo : EIATTR_NUM_BARRIERS
	.align		4
        /*0020*/ 	.byte	0x02, 0x4c
        /*0022*/ 	.byte	0x01
	.zero		1


	//----- nvinfo : EIATTR_MERCURY_ISA_VERSION
	.align		4
        /*0024*/ 	.byte	0x03, 0x5f
        /*0026*/ 	.short	0x0101


	//----- nvinfo : EIATTR_COOP_GROUP_MASK_REGIDS
	.align		4
        /*0028*/ 	.byte	0x04, 0x29
        /*002a*/ 	.short	(.L_2481 - .L_2480)


	//   ....[0]....
.L_2480:
        /*002c*/ 	.word	0xffffffff


	//   ....[1]....
        /*0030*/ 	.word	0xffffffff


	//   ....[2]....
        /*0034*/ 	.word	0xffffffff


	//   ....[3]....
        /*0038*/ 	.word	0xffffffff


	//   ....[4]....
        /*003c*/ 	.word	0xffffffff


	//   ....[5]....
        /*0040*/ 	.word	0xffffffff


	//   ....[6]....
        /*0044*/ 	.word	0xffffffff


	//   ....[7]....
        /*0048*/ 	.word	0xffffffff


	//   ....[8]....
        /*004c*/ 	.word	0xffffffff


	//   ....[9]....
        /*0050*/ 	.word	0xffffffff


	//----- nvinfo : EIATTR_COOP_GROUP_INSTR_OFFSETS
	.align		4
.L_2481:
        /*0054*/ 	.byte	0x04, 0x28
        /*0056*/ 	.short	(.L_2483 - .L_2482)


	//   ....[0]....
.L_2482:
        /*0058*/ 	.word	0x00001560


	//   ....[1]....
        /*005c*/ 	.word	0x00001570


	//   ....[2]....
        /*0060*/ 	.word	0x000015a0


	//   ....[3]....
        /*0064*/ 	.word	0x000015b0


	//   ....[4]....
        /*0068*/ 	.word	0x000015e0


	//   ....[5]....
        /*006c*/ 	.word	0x000015f0


	//   ....[6]....
        /*0070*/ 	.word	0x00001620


	//   ....[7]....
        /*0074*/ 	.word	0x00001640


	//   ....[8]....
        /*0078*/ 	.word	0x00001670


	//   ....[9]....
        /*007c*/ 	.word	0x00001680


	//----- nvinfo : EIATTR_VRC_CTA_INIT_COUNT
	.align		4
.L_2483:
        /*0080*/ 	.byte	0x02, 0x4a
	.zero		1
	.zero		1


	//----- nvinfo : EIATTR_EXIT_INSTR_OFFSETS
	.align		4
        /*0084*/ 	.byte	0x04, 0x1c
        /*0086*/ 	.short	(.L_2485 - .L_2484)


	//   ....[0]....
.L_2484:
        /*0088*/ 	.word	0x00000060


	//   ....[1]....
        /*008c*/ 	.word	0x000016e0


	//   ....[2]....
        /*0090*/ 	.word	0x000017d0


	//----- nvinfo : EIATTR_MAX_THREADS
	.align		4
.L_2485:
        /*0094*/ 	.byte	0x04, 0x05
        /*0096*/ 	.short	(.L_2487 - .L_2486)
.L_2486:
        /*0098*/ 	.word	0x00000400
        /*009c*/ 	.word	0x00000001
        /*00a0*/ 	.word	0x00000001


	//----- nvinfo : EIATTR_CRS_STACK_SIZE
	.align		4
.L_2487:
        /*00a4*/ 	.byte	0x04, 0x1e
        /*00a6*/ 	.short	(.L_2489 - .L_2488)
.L_2488:
        /*00a8*/ 	.word	0x00000000


	//----- nvinfo : EIATTR_CBANK_PARAM_SIZE
	.align		4
.L_2489:
        /*00ac*/ 	.byte	0x03, 0x19
        /*00ae*/ 	.short	0x0128


	//----- nvinfo : EIATTR_PARAM_CBANK
	.align		4
        /*00b0*/ 	.byte	0x04, 0x0a
        /*00b2*/ 	.short	(.L_2491 - .L_2490)
	.align		4
.L_2490:
        /*00b4*/ 	.word	index@(.nv.constant0._ZN10layer_norm22ln_bwd_finalize_kernelINS_22Kernel_traits_finalizeILj3072E13__nv_bfloat16S2_fS2_fjLb0ELj1024ELj4ENS_18Kernel_traits_baseILj3072ES2_S2_fS2_fjLj1024EEEEELb0ELb1EEEvNS_9BwdParamsE)
        /*00b8*/ 	.short	0x0380
        /*00ba*/ 	.short	0x0128


	//----- nvinfo : EIATTR_SW_WAR
	.align		4
.L_2491:
        /*00bc*/ 	.byte	0x04, 0x36
        /*00be*/ 	.short	(.L_2493 - .L_2492)
.L_2492:
        /*00c0*/ 	.word	0x00000008
.L_2493:


//--------------------- .nv.info._ZN10layer_norm13ln_bwd_kernelINS_13Kernel_traitsI13__nv_bfloat16S2_fS2_fjLj3072ELj1ELj1ELj4ELj16ENS_18Kernel_traits_baseILj3072ES2_S2_fS2_fjLj128EEEEELb1ELb0ELb1ELb1EEEvNS_9BwdParamsE --------------------------
	.section	.nv.info._ZN10layer_norm13ln_bwd_kernelINS_13Kernel_traitsI13__nv_bfloat16S2_fS2_fjLj3072ELj1ELj1ELj4ELj16ENS_18Kernel_traits_baseILj3072ES2_S2_fS2_fjLj128EEEEELb1ELb0ELb1ELb1EEEvNS_9BwdParamsE,"",@"SHT_CUDA_INFO"
	.sectionflags	@""
	.align	4


	//----- nvinfo : EIATTR_CUDA_API_VERSION
	.align		4
        /*0000*/ 	.byte	0x04, 0x37
        /*0002*/ 	.short	(.L_2495 - .L_2494)
.L_2494:
        /*0004*/ 	.word	0x00000082


	//----- nvinfo : EIATTR_KPARAM_INFO
	.align		4
.L_2495:
        /*0008*/ 	.byte	0x04, 0x17
        /*000a*/ 	.short	(.L_2497 - .L_2496)
.L_2496:
        /*000c*/ 	.word	0x00000000
        /*0010*/ 	.short	0x0000
        /*0012*/ 	.short	0x0000
        /*0014*/ 	.byte	0x00, 0xf0, 0xa1, 0x04


	//----- nvinfo : EIATTR_SPARSE_MMA_MASK
	.align		4
.L_2497:
        /*0018*/ 	.byte	0x03, 0x50
        /*001a*/ 	.short	0x0000


	//----- nvinfo : EIATTR_MAXREG_COUNT
	.align		4
        /*001c*/ 	.byte	0x03, 0x1b
        /*001e*/ 	.short	0x00ff


	//----- nvinfo : EIATTR_NUM_BARRIERS
	.align		4
        /*0020*/ 	.byte	0x02, 0x4c
        /*0022*/ 	.byte	0x01
	.zero		1


	//----- nvinfo : EIATTR_MERCURY_ISA_VERSION
	.align		4
        /*0024*/ 	.byte	0x03, 0x5f
        /*0026*/ 	.short	0x0101


	//----- nvinfo : EIATTR_COOP_GROUP_MASK_REGIDS
	.align		4
        /*0028*/ 	.byte	0x04, 0x29
        /*002a*/ 	.short	(.L_2499 - .L_2498)


	//   ....[0]....
.L_2498:
        /*002c*/ 	.word	0xffffffff


	//   ....[1]....
        /*0030*/ 	.word	0xffffffff


	//   ....[2]....
        /*0034*/ 	.word	0xffffffff


	//   ....[3]....
        /*0038*/ 	.word	0xffffffff


	//   ....[4]....
        /*003c*/ 	.word	0xffffffff


	//   ....[5]....
        /*0040*/ 	.word	0xffffffff


	//   ....[6]....
        /*0044*/ 	.word	0xffffffff


	//   ....[7]....
        /*0048*/ 	.word	0xffffffff


	//   ....[8]....
        /*004c*/ 	.word	0xffffffff


	//   ....[9]....
        /*0050*/ 	.word	0xffffffff


	//----- nvinfo : EIATTR_COOP_GROUP_INSTR_OFFSETS
	.align		4
.L_2499:
        /*0054*/ 	.byte	0x04, 0x28
        /*0056*/ 	.short	(.L_2501 - .L_2500)


	//   ....[0]....
.L_2500:
        /*0058*/ 	.word	0x00001a60


	//   ....[1]....
        /*005c*/ 	.word	0x00001a80


	//   ....[2]....
        /*0060*/ 	.word	0x00001ac0


	//   ....[3]....
        /*0064*/ 	.word	0x00001ad0


	//   ....[4]....
        /*0068*/ 	.word	0x00001b00


	//   ....[5]....
        /*006c*/ 	.word	0x00001b20


	//   ....[6]....
        /*0070*/ 	.word	0x00001b50


	//   ....[7]....
        /*0074*/ 	.word	0x00001b60


	//   ....[8]....
        /*0078*/ 	.word	0x00001b90


	//   ....[9]....
        /*007c*/ 	.word	0x00001ba0


	//----- nvinfo : EIATTR_VRC_CTA_INIT_COUNT
	.align		4
.L_2501:
        /*0080*/ 	.byte	0x02, 0x4a
	.zero		1
	.zero		1


	//----- nvinfo : EIATTR_EXIT_INSTR_OFFSETS
	.align		4
        /*0084*/ 	.byte	0x04, 0x1c
        /*0086*/ 	.short	(.L_2503 - .L_2502)


	//   ....[0]....
.L_2502:
        /*0088*/ 	.word	0x00007010


	//----- nvinfo : EIATTR_MAX_THREADS
	.align		4
.L_2503:
        /*008c*/ 	.byte	0x04, 0x05
        /*008e*/ 	.short	(.L_2505 - .L_2504)
.L_2504:
        /*0090*/ 	.word	0x00000080
        /*0094*/ 	.word	0x00000001
        /*0098*/ 	.word	0x00000001


	//----- nvinfo : EIATTR_CRS_STACK_SIZE
	.align		4
.L_2505:
        /*009c*/ 	.byte	0x04, 0x1e
        /*009e*/ 	.short	(.L_2507 - .L_2506)
.L_2506:
        /*00a0*/ 	.word	0x00000000


	//----- nvinfo : EIATTR_CBANK_PARAM_SIZE
	.align		4
.L_2507:
        /*00a4*/ 	.byte	0x03, 0x19
        /*00a6*/ 	.short	0x0128


	//----- nvinfo : EIATTR_PARAM_CBANK
	.align		4
        /*00a8*/ 	.byte	0x04, 0x0a
        /*00aa*/ 	.short	(.L_2509 - .L_2508)
	.align		4
.L_2508:
        /*00ac*/ 	.word	index@(.nv.constant0._ZN10layer_norm13ln_bwd_kernelINS_13Kernel_traitsI13__nv_bfloat16S2_fS2_fjLj3072ELj1ELj1ELj4ELj16ENS_18Kernel_traits_baseILj3072ES2_S2_fS2_fjLj128EEEEELb1ELb0ELb1ELb1EEEvNS_9BwdParamsE)
        /*00b0*/ 	.short	0x0380
        /*00b2*/ 	.short	0x0128


	//----- nvinfo : EIATTR_SW_WAR
	.align		4
.L_2509:
        /*00b4*/ 	.byte	0x04, 0x36
        /*00b6*/ 	.short	(.L_2511 - .L_2510)
.L_2510:
        /*00b8*/ 	.word	0x00000008
.L_2511:


//--------------------- .nv.info._ZN10layer_norm13ln_bwd_kernelINS_13Kernel_traitsI13__nv_bfloat16S2_fS2_fjLj3072ELj1ELj1ELj4ELj16ENS_18Kernel_traits_baseILj3072ES2_S2_fS2_fjLj128EEEEELb1ELb1ELb0ELb0EEEvNS_9BwdParamsE --------------------------
	.section	.nv.info._ZN10layer_norm13ln_bwd_kernelINS_13Kernel_traitsI13__nv_bfloat16S2_fS2_fjLj3072ELj1ELj1ELj4ELj16ENS_18Kernel_traits_baseILj3072ES2_S2_fS2_fjLj128EEEEELb1ELb1ELb0ELb0EEEvNS_9BwdParamsE,"",@"SHT_CUDA_INFO"
	.sectionflags	@""
	.align	4


	//----- nvinfo : EIATTR_CUDA_API_VERSION
	.align		4
        /*0000*/ 	.byte	0x04, 0x37
        /*0002*/ 	.short	(.L_2513 - .L_2512)
.L_2512:
        /*0004*/ 	.word	0x00000082


	//----- nvinfo : EIATTR_KPARAM_INFO
	.align		4
.L_2513:
        /*0008*/ 	.byte	0x04, 0x17
        /*000a*/ 	.short	(.L_2515 - .L_2514)
.L_2514:
        /*000c*/ 	.word	0x00000000
        /*0010*/ 	.short	0x0000
        /*0012*/ 	.short	0x0000
        /*0014*/ 	.byte	0x00, 0xf0, 0xa1, 0x04


	//----- nvinfo : EIATTR_SPARSE_MMA_MASK
	.align		4
.L_2515:
        /*0018*/ 	.byte	0x03, 0x50
        /*001a*/ 	.short	0x0000


	//----- nvinfo : EIATTR_MAXREG_COUNT
	.align		4
        /*001c*/ 	.byte	0x03, 0x1b
        /*001e*/ 	.short	0x00ff


	//----- nvinfo : EIATTR_NUM_BARRIERS
	.align		4
        /*0020*/ 	.byte	0x02, 0x4c
        /*0022*/ 	.byte	0x01
	.zero		1


	//----- nvinfo : EIATTR_MERCURY_ISA_VERSION
	.align		4
        /*0024*/ 	.byte	0x03, 0x5f
        /*0026*/ 	.short	0x0101


	//----- nvinfo : EIATTR_COOP_GROUP_MASK_REGIDS
	.align		4
        /*0028*/ 	.byte	0x04, 0x29
        /*002a*/ 	.short	(.L_2517 - .L_2516)


	//   ....[0]....
.L_2516:
        /*002c*/ 	.word	0xffffffff


	//   ....[1]....
        /*0030*/ 	.word	0xffffffff


	//   ....[2]....
        /*0034*/ 	.word	0xffffffff


	//   ....[3]....
        /*0038*/ 	.word	0xffffffff


	//   ....[4]....
        /*003c*/ 	.word	0xffffffff


	//   ....[5]....
        /*0040*/ 	.word	0xffffffff


	//   ....[6]....
        /*0044*/ 	.word	0xffffffff


	//   ....[7]....
        /*0048*/ 	.word	0xffffffff


	//   ....[8]....
        /*004c*/ 	.word	0xffffffff


	//   ....[9]....
        /*0050*/ 	.word	0xffffffff


	//----- nvinfo : EIATTR_COOP_GROUP_INSTR_OFFSETS
	.align		4
.L_2517:
        /*0054*/ 	.byte	0x04, 0x28
        /*0056*/ 	.short	(.L_2519 - .L_2518)


	//   ....[0]....
.L_2518:
        /*0058*/ 	.word	0x00001c30


	//   ....[1]....
        /*005c*/ 	.word	0x00001c60


	//   ....[2]....
        /*0060*/ 	.word	0x00001c90


	//   ....[3]....
        /*0064*/ 	.word	0x00001ca0


	//   ....[4]....
        /*0068*/ 	.word	0x00001cd0


	//   ....[5]....
        /*006c*/ 	.word	0x00001ce0


	//   ....[6]....
        /*0070*/ 	.word	0x00001d10


	//   ....[7]....
        /*0074*/ 	.word	0x00001d20


	//   ....[8]....
        /*0078*/ 	.word	0x00001d50


	//   ....[9]....
        /*007c*/ 	.word	0x00001d60


	//----- nvinfo : EIATTR_VRC_CTA_INIT_COUNT
	.align		4
.L_2519:
        /*0080*/ 	.byte	0x02, 0x4a
	.zero		1
	.zero		1


	//----- nvinfo : EIATTR_EXIT_INSTR_OFFSETS
	.align		4
        /*0084*/ 	.byte	0x04, 0x1c
        /*0086*/ 	.short	(.L_2521 - .L_2520)


	//   ....[0]....
.L_2520:
        /*0088*/ 	.word	0x00007b10


	//   ....[1]....
        /*008c*/ 	.word	0x00007be0


	//----- nvinfo : EIATTR_MAX_THREADS
	.align		4
.L_2521:
        /*0090*/ 	.byte	0x04, 0x05
        /*0092*/ 	.short	(.L_2523 - .L_2522)
.L_2522:
        /*0094*/ 	.word	0x00000080
        /*0098*/ 	.word	0x00000001
        /*009c*/ 	.word	0x00000001


	//----- nvinfo : EIATTR_CRS_STACK_SIZE
	.align		4
.L_2523:
        /*00a0*/ 	.byte	0x04, 0x1e
        /*00a2*/ 	.short	(.L_2525 - .L_2524)
.L_2524:
        /*00a4*/ 	.word	0x00000000


	//----- nvinfo : EIATTR_CBANK_PARAM_SIZE
	.align		4
.L_2525:
        /*00a8*/ 	.byte	0x03, 0x19
        /*00aa*/ 	.short	0x0128


	//----- nvinfo : EIATTR_PARAM_CBANK
	.align		4
        /*00ac*/ 	.byte	0x04, 0x0a
        /*00ae*/ 	.short	(.L_2527 - .L_2526)
	.align		4
.L_2526:
        /*00b0*/ 	.word	index@(.nv.constant0._ZN10layer_norm13ln_bwd_kernelINS_13Kernel_traitsI13__nv_bfloat16S2_fS2_fjLj3072ELj1ELj1ELj4ELj16ENS_18Kernel_traits_baseILj3072ES2_S2_fS2_fjLj128EEEEELb1ELb1ELb0ELb0EEEvNS_9BwdParamsE)
        /*00b4*/ 	.short	0x0380
        /*00b6*/ 	.short	0x0128


	//----- nvinfo : EIATTR_SW_WAR
	.align		4
.L_2527:
        /*00b8*/ 	.byte	0x04, 0x36
        /*00ba*/ 	.short	(.L_2529 - .L_2528)
.L_2528:
        /*00bc*/ 	.word	0x00000008
.L_2529:


//--------------------- .nv.info._ZN10layer_norm13ln_bwd_kernelINS_13Kernel_traitsI13__nv_bfloat16S2_fS2_fjLj3072ELj1ELj1ELj4ELj16ENS_18Kernel_traits_baseILj3072ES2_S2_fS2_fjLj128EEEEELb1ELb1ELb0ELb1EEEvNS_9BwdParamsE --------------------------
	.section	.nv.info._ZN10layer_norm13ln_bwd_kernelINS_13Kernel_traitsI13__nv_bfloat16S2_fS2_fjLj3072ELj1ELj1ELj4ELj16ENS_18Kernel_traits_baseILj3072ES2_S2_fS2_fjLj128EEEEELb1ELb1ELb0ELb1EEEvNS_9BwdParamsE,"",@"SHT_CUDA_INFO"
	.sectionflags	@""
	.align	4


	//----- nvinfo : EIATTR_CUDA_API_VERSION
	.align		4
        /*0000*/ 	.byte	0x04, 0x37
        /*0002*/ 	.short	(.L_2531 - .L_2530)
.L_2530:
        /*0004*/ 	.word	0x00000082


	//----- nvinfo : EIATTR_KPARAM_INFO
	.align		4
.L_2531:
        /*0008*/ 	.byte	0x04, 0x17
        /*000a*/ 	.short	(.L_2533 - .L_2532)
.L_2532:
        /*000c*/ 	.word	0x00000000
        /*0010*/ 	.short	0x0000
        /*0012*/ 	.short	0x0000
        /*0014*/ 	.byte	0x00, 0xf0, 0xa1, 0x04


	//----- nvinfo : EIATTR_SPARSE_MMA_MASK
	.align		4
.L_2533:
        /*0018*/ 	.byte	0x03, 0x50
        /*001a*/ 	.short	0x0000


	//----- nvinfo : EIATTR_MAXREG_COUNT
	.align		4
        /*001c*/ 	.byte	0x03, 0x1b
        /*001e*/ 	.short	0x00ff


	//----- nvinfo : EIATTR_NUM_BARRIERS
	.align		4
        /*0020*/ 	.byte	0x02, 0x4c
        /*0022*/ 	.byte	0x01
	.zero		1


	//----- nvinfo : EIATTR_MERCURY_ISA_VERSION
	.align		4
        /*0024*/ 	.byte	0x03, 0x5f
        /*0026*/ 	.short	0x0101


	//----- nvinfo : EIATTR_COOP_GROUP_MASK_REGIDS
	.align		4
        /*0028*/ 	.byte	0x04, 0x29
        /*002a*/ 	.short	(.L_2535 - .L_2534)


	//   ....[0]....
.L_2534:
        /*002c*/ 	.word	0xffffffff


	//   ....[1]....
        /*0030*/ 	.word	0xffffffff


	//   ....[2]....
        /*0034*/ 	.word	0xffffffff


	//   ....[3]....
        /*0038*/ 	.word	0xffffffff


	//   ....[4]....
        /*003c*/ 	.word	0xffffffff


	//   ....[5]....
        /*0040*/ 	.word	0xffffffff


	//   ....[6]....
        /*0044*/ 	.word	0xffffffff


	//   ....[7]....
        /*0048*/ 	.word	0xffffffff


	//   ....[8]....
        /*004c*/ 	.word	0xffffffff


	//   ....[9]....
        /*0050*/ 	.word	0xffffffff


	//----- nvinfo : EIATTR_COOP_GROUP_INSTR_OFFSETS
	.align		4
.L_2535:
        /*0054*/ 	.byte	0x04, 0x28
        /*0056*/ 	.short	(.L_2537 - .L_2536)


	//   ....[0]....
.L_2536:
        /*0058*/ 	.word	0x00001570


	//   ....[1]....
        /*005c*/ 	.word	0x00001580


	//   ....[2]....
        /*0060*/ 	.word	0x000015b0


	//   ....[3]....
        /*0064*/ 	.word	0x000015c0


	//   ....[4]....
        /*0068*/ 	.word	0x000015f0


	//   ....[5]....
        /*006c*/ 	.word	0x00001600


	//   ....[6]....
        /*0070*/ 	.word	0x00001640


	//   ....[7]....
        /*0074*/ 	.word	0x00001650


	//   ....[8]....
        /*0078*/ 	.word	0x000016d0


	//   ....[9]....
        /*007c*/ 	.word	0x00001700


	//----- nvinfo : EIATTR_VRC_CTA_INIT_COUNT
	.align		4
.L_2537:
        /*0080*/ 	.byte	0x02, 0x4a
	.zero		1
	.zero		1


	//----- nvinfo : EIATTR_EXIT_INSTR_OFFSETS
	.align		4
        /*0084*/ 	.byte	0x04, 0x1c
        /*0086*/ 	.short	(.L_2539 - .L_2538)


	//   ....[0]....
.L_2538:
        /*0088*/ 	.word	0x00007540


	//----- nvinfo : EIATTR_MAX_THREADS
	.align		4
.L_2539:
        /*008c*/ 	.byte	0x04, 0x05
        /*008e*/ 	.short	(.L_2541 - .L_2540)
.L_2540:
        /*0090*/ 	.word	0x00000080
        /*0094*/ 	.word	0x00000001
        /*0098*/ 	.word	0x00000001


	//----- nvinfo : EIATTR_CBANK_PARAM_SIZE
	.align		4
.L_2541:
        /*009c*/ 	.byte	0x03, 0x19
        /*009e*/ 	.short	0x0128


	//----- nvinfo : EIATTR_PARAM_CBANK
	.align		4
        /*00a0*/ 	.byte	0x04, 0x0a
        /*00a2*/ 	.short	(.L_2543 - .L_2542)
	.align		4
.L_2542:
        /*00a4*/ 	.word	index@(.nv.constant0._ZN10layer_norm13ln_bwd_kernelINS_13Kernel_traitsI13__nv_bfloat16S2_fS2_fjLj3072ELj1ELj1ELj4ELj16ENS_18Kernel_traits_baseILj3072ES2_S2_fS2_fjLj128EEEEELb1ELb1ELb0ELb1EEEvNS_9BwdParamsE)
        /*00a8*/ 	.short	0x0380
        /*00aa*/ 	.short	0x0128


	//----- nvinfo : EIATTR_SW_WAR
	.align		4
.L_2543:
        /*00ac*/ 	.byte	0x04, 0x36
        /*00ae*/ 	.short	(.L_2545 - .L_2544)
.L_2544:
        /*00b0*/ 	.word	0x00000008
.L_2545:


//--------------------- .nv.info._ZN10layer_norm22ln_bwd_finalize_kernelINS_22Kernel_traits_finalizeILj3072E13__nv_bfloat16S2_fS2_fjLb1ELj1024ELj4ENS_18Kernel_traits_baseILj3072ES2_S2_fS2_fjLj1024EEEEELb1ELb0EEEvNS_9BwdParamsE --------------------------
	.section	.nv.info._ZN10layer_norm22ln_bwd_finalize_kernelINS_22Kernel_traits_finalizeILj3072E13__nv_bfloat16S2_fS2_fjLb1ELj1024ELj4ENS_18Kernel_traits_baseILj3072ES2_S2_fS2_fjLj1024EEEEELb1ELb0EEEvNS_9BwdParamsE,"",@"SHT_CUDA_INFO"
	.sectionflags	@""
	.align	4


	//----- nvinfo : EIATTR_CUDA_API_VERSION
	.align		4
        /*0000*/ 	.byte	0x04, 0x37
        /*0002*/ 	.short	(.L_2547 - .L_2546)
.L_2546:
        /*0004*/ 	.word	0x00000082


	//----- nvinfo : EIATTR_KPARAM_INFO
	.align		4
.L_2547:
        /*0008*/ 	.byte	0x04, 0x17
        /*000a*/ 	.short	(.L_2549 - .L_2548)
.L_2548:
        /*000c*/ 	.word	0x00000000
        /*0010*/ 	.short	0x0000
        /*0012*/ 	.short	0x0000
        /*0014*/ 	.byte	0x00, 0xf0, 0xa1, 0x04


	//----- nvinfo : EIATTR_SPARSE_MMA_MASK
	.align		4
.L_2549:
        /*0018*/ 	.byte	0x03, 0x50
        /*001a*/ 	.short	0x0000


	//----- nvinfo : EIATTR_MAXREG_COUNT
	.align		4
        /*001c*/ 	.byte	0x03, 0x1b
        /*001e*/ 	.short	0x0040


	//----- nvinfo : EIATTR_NUM_BARRIERS
	.align		4
        /*0020*/ 	.byte	0x02, 0x4c
        /*0022*/ 	.byte	0x01
	.zero		1


	//----- nvinfo : EIATTR_MERCURY_ISA_VERSION
	.align		4
        /*0024*/ 	.byte	0x03, 0x5f
        /*0026*/ 	.short	0x0101


	//----- nvinfo : EIATTR_COOP_GROUP_MASK_REGIDS
	.align		4
        /*0028*/ 	.byte	0x04, 0x29
        /*002a*/ 	.short	(.L_2551 - .L_2550)


	//   ....[0]....
.L_2550:
        /*002c*/ 	.word	0xffffffff


	//   ....[1]....
        /*0030*/ 	.word	0xffffffff


	//   ....[2]....
        /*0034*/ 	.word	0xffffffff


	//   ....[3]....
        /*0038*/ 	.word	0xffffffff


	//   ....[4]....
        /*003c*/ 	.word	0xffffffff


	//   ....[5]....
        /*0040*/ 	.word	0xffffffff


	//   ....[6]....
        /*0044*/ 	.word	0xffffffff


	//   ....[7]....
        /*0048*/ 	.word	0xffffffff


	//   ....[8]....
        /*004c*/ 	.word	0xffffffff


	//   ....[9]....
        /*0050*/ 	.word	0xffffffff


	//   ....[10]....
        /*0054*/ 	.word	0xffffffff


	//   ....[11]....
        /*0058*/ 	.word	0xffffffff


	//   ....[12]....
        /*005c*/ 	.word	0xffffffff


	//   ....[13]....
        /*0060*/ 	.word	0xffffffff


	//   ....[14]....
        /*0064*/ 	.word	0xffffffff


	//----- nvinfo : EIATTR_COOP_GROUP_INSTR_OFFSETS
	.align		4
.L_2551:
        /*0068*/ 	.byte	0x04, 0x28
        /*006a*/ 	.short	(.L_2553 - .L_2552)


	//   ....[0]....
.L_2552:
        /*006c*/ 	.word	0x00001030


	//   ....[1]....
        /*0070*/ 	.word	0x00001040


	//   ....[2]....
        /*0074*/ 	.word	0x00001050


	//   ....[3]....
        /*0078*/ 	.word	0x00001080


	//   ....[4]....
        /*007c*/ 	.word	0x000010a0


	//   ....[5]....
        /*0080*/ 	.word	0x000010b0


	//   ....[6]....
        /*0084*/ 	.word	0x000010f0


	//   ....[7]....
        /*0088*/ 	.word	0x00001100


	//   ....[8]....
        /*008c*/ 	.word	0x00001110


	//   ....[9]....
        /*0090*/ 	.word	0x00001140


	//   ....[10]....
        /*0094*/ 	.word	0x00001170


	//   ....[11]....
        /*0098*/ 	.word	0x00001190


	//   ....[12]....
        /*009c*/ 	.word	0x000011c0


	//   ....[13]....
        /*00a0*/ 	.word	0x000011f0


	//   ....[14]....
        /*00a4*/ 	.word	0x00001220


	//----- nvinfo : EIATTR_VRC_CTA_INIT_COUNT
	.align		4
.L_2553:
        /*00a8*/ 	.byte	0x02, 0x4a
	.zero		1
	.zero		1


	//----- nvinfo : EIATTR_EXIT_INSTR_OFFSETS
	.align		4
        /*00ac*/ 	.byte	0x04, 0x1c
        /*00ae*/ 	.short	(.L_2555 - .L_2554)


	//   ....[0]....
.L_2554:
        /*00b0*/ 	.word	0x00000060


	//   ....[1]....
        /*00b4*/ 	.word	0x000012a0


	//   ....[2]....
        /*00b8*/ 	.word	0x000012d0


	//   ....[3]....
        /*00bc*/ 	.word	0x000013e0


	//----- nvinfo : EIATTR_MAX_THREADS
	.align		4
.L_2555:
        /*00c0*/ 	.byte	0x04, 0x05
        /*00c2*/ 	.short	(.L_2557 - .L_2556)
.L_2556:
        /*00c4*/ 	.word	0x00000400
        /*00c8*/ 	.word	0x00000001
        /*00cc*/ 	.word	0x00000001


	//----- nvinfo : EIATTR_CRS_STACK_SIZE
	.align		4
.L_2557:
        /*00d0*/ 	.byte	0x04, 0x1e
        /*00d2*/ 	.short	(.L_2559 - .L_2558)
.L_2558:
        /*00d4*/ 	.word	0x00000000


	//----- nvinfo : EIATTR_CBANK_PARAM_SIZE
	.align		4
.L_2559:
        /*00d8*/ 	.byte	0x03, 0x19
        /*00da*/ 	.short	0x0128


	//----- nvinfo : EIATTR_PARAM_CBANK
	.align		4
        /*00dc*/ 	.byte	0x04, 0x0a
        /*00de*/ 	.short	(.L_2561 - .L_2560)
	.align		4
.L_2560:
        /*00e0*/ 	.word	index@(.nv.constant0._ZN10layer_norm22ln_bwd_finalize_kernelINS_22Kernel_traits_finalizeILj3072E13__nv_bfloat16S2_fS2_fjLb1ELj1024ELj4ENS_18Kernel_traits_baseILj3072ES2_S2_fS2_fjLj1024EEEEELb1ELb0EEEvNS_9BwdParamsE)
        /*00e4*/ 	.short	0x0380
        /*00e6*/ 	.short	0x0128


	//----- nvinfo : EIATTR_SW_WAR
	.align		4
.L_2561:
        /*00e8*/ 	.byte	0x04, 0x36
        /*00ea*/ 	.short	(.L_2563 - .L_2562)
.L_2562:
        /*00ec*/ 	.word	0x00000008
.L_2563:


//--------------------- .nv.info._ZN10layer_norm13ln_bwd_kernelINS_13Kernel_traitsI13__nv_bfloat16S2_fS2_fjLj3072ELj1ELj1ELj4ELj16ENS_18Kernel_traits_baseILj3072ES2_S2_fS2_fjLj128EEEEELb1ELb1ELb1ELb0EEEvNS_9BwdParamsE --------------------------
	.section	.nv.info._ZN10layer_norm13ln_bwd_kernelINS_13Kernel_traitsI13__nv_bfloat16S2_fS2_fjLj3072ELj1ELj1ELj4ELj16ENS_18Kernel_traits_baseILj3072ES2_S2_fS2_fjLj128EEEEELb1ELb1ELb1ELb0EEEvNS_9BwdParamsE,"",@"SHT_CUDA_INFO"
	.sectionflags	@""
	.align	4


	//----- nvinfo : EIATTR_CUDA_API_VERSION
	.align		4
        /*0000*/ 	.byte	0x04, 0x37
        /*0002*/ 	.short	(.L_2565 - .L_2564)
.L_2564:
        /*0004*/ 	.word	0x00000082


	//----- nvinfo : EIATTR_KPARAM_INFO
	.align		4
.L_2565:
        /*0008*/ 	.byte	0x04, 0x17
        /*000a*/ 	.short	(.L_2567 - .L_2566)
.L_2566:
        /*000c*/ 	.word	0x00000000
        /*0010*/ 	.short	0x0000
        /*0012*/ 	.short	0x0000
        /*0014*/ 	.byte	0x00, 0xf0, 0xa1, 0x04


	//----- nvinfo : EIATTR_SPARSE_MMA_MASK
	.align		4
.L_2567:
        /*0018*/ 	.byte	0x03, 0x50
        /*001a*/ 	.short	0x0000


	//----- nvinfo : EIATTR_MAXREG_COUNT
	.align		4
        /*001c*/ 	.byte	0x03, 0x1b
        /*001e*/ 	.short	0x00ff


	//----- nvinfo : EIATTR_NUM_BARRIERS
	.align		4
        /*0020*/ 	.byte	0x02, 0x4c
        /*0022*/ 	.byte	0x01
	.zero		1


	//----- nvinfo : EIATTR_MERCURY_ISA_VERSION
	.align		4
        /*0024*/ 	.byte	0x03, 0x5f
        /*0026*/ 	.short	0x0101


	//----- nvinfo : EIATTR_COOP_GROUP_MASK_REGIDS
	.align		4
        /*0028*/ 	.byte	0x04, 0x29
        /*002a*/ 	.short	(.L_2569 - .L_2568)


	//   ....[0]....
.L_2568:
        /*002c*/ 	.word	0xffffffff


	//   ....[1]....
        /*0030*/ 	.word	0xffffffff


	//   ....[2]....
        /*0034*/ 	.word	0xffffffff


	//   ....[3]....
        /*0038*/ 	.word	0xffffffff


	//   ....[4]....
        /*003c*/ 	.word	0xffffffff


	//   ....[5]....
        /*0040*/ 	.word	0xffffffff


	//   ....[6]....
        /*0044*/ 	.word	0xffffffff


	//   ....[7]....
        /*0048*/ 	.word	0xffffffff


	//   ....[8]....
        /*004c*/ 	.word	0xffffffff


	//   ....[9]....
        /*0050*/ 	.word	0xffffffff


	//----- nvinfo : EIATTR_COOP_GROUP_INSTR_OFFSETS
	.align		4
.L_2569:
        /*0054*/ 	.byte	0x04, 0x28
        /*0056*/ 	.short	(.L_2571 - .L_2570)


	//   ....[0]....
.L_2570:
        /*0058*/ 	.word	0x00002110


	//   ....[1]....
        /*005c*/ 	.word	0x00002130


	//   ....[2]....
        /*0060*/ 	.word	0x00002170


	//   ....[3]....
        /*0064*/ 	.word	0x00002180


	//   ....[4]....
        /*0068*/ 	.word	0x000021c0


	//   ....[5]....
        /*006c*/ 	.word	0x000021d0


	//   ....[6]....
        /*0070*/ 	.word	0x00002200


	//   ....[7]....
        /*0074*/ 	.word	0x00002210


	//   ....[8]....
        /*0078*/ 	.word	0x00002240


	//   ....[9]....
        /*007c*/ 	.word	0x00002250


	//----- nvinfo : EIATTR_VRC_CTA_INIT_COUNT
	.align		4
.L_2571:
        /*0080*/ 	.byte	0x02, 0x4a
	.zero		1
	.zero		1


	//----- nvinfo : EIATTR_EXIT_INSTR_OFFSETS
	.align		4
        /*0084*/ 	.byte	0x04, 0x1c
        /*0086*/ 	.short	(.L_2573 - .L_2572)


	//   ....[0]....
.L_2572:
        /*0088*/ 	.word	0x0000b370


	//   ....[1]....
        /*008c*/ 	.word	0x0000b440


	//----- nvinfo : EIATTR_MAX_THREADS
	.align		4
.L_2573:
        /*0090*/ 	.byte	0x04, 0x05
        /*0092*/ 	.short	(.L_2575 - .L_2574)
.L_2574:
        /*0094*/ 	.word	0x00000080
        /*0098*/ 	.word	0x00000001
        /*009c*/ 	.word	0x00000001


	//----- nvinfo : EIATTR_CRS_STACK_SIZE
	.align		4
.L_2575:
        /*00a0*/ 	.byte	0x04, 0x1e
        /*00a2*/ 	.short	(.L_2577 - .L_2576)
.L_2576:
        /*00a4*/ 	.word	0x00000000


	//----- nvinfo : EIATTR_CBANK_PARAM_SIZE
	.align		4
.L_2577:
        /*00a8*/ 	.byte	0x03, 0x19
        /*00aa*/ 	.short	0x0128


	//----- nvinfo : EIATTR_PARAM_CBANK
	.align		4
        /*00ac*/ 	.byte	0x04, 0x0a
        /*00ae*/ 	.short	(.L_2579 - .L_2578)
	.align		4
.L_2578:
        /*00b0*/ 	.word	index@(.nv.constant0._ZN10layer_norm13ln_bwd_kernelINS_13Kernel_traitsI13__nv_bfloat16S2_fS2_fjLj3072ELj1ELj1ELj4ELj16ENS_18Kernel_traits_baseILj3072ES2_S2_fS2_fjLj128EEEEELb1ELb1ELb1ELb0EEEvNS_9BwdParamsE)
        /*00b4*/ 	.short	0x0380
        /*00b6*/ 	.short	0x0128


	//----- nvinfo : EIATTR_SW_WAR
	.align		4
.L_2579:
        /*00b8*/ 	.byte	0x04, 0x36
        /*00ba*/ 	.short	(.L_2581 - .L_2580)
.L_2580:
        /*00bc*/ 	.word	0x00000008
.L_2581:


//--------------------- .nv.info._ZN10layer_norm22ln_bwd_finalize_kernelINS_22Kernel_traits_finalizeILj3072E13__nv_bfloat16S2_fS2_fjLb1ELj1024ELj4ENS_18Kernel_traits_baseILj3072ES2_S2_fS2_fjLj1024EEEEELb1ELb1EEEvNS_9BwdParamsE --------------------------
	.section	.nv.info._ZN10layer_norm22ln_bwd_finalize_kernelINS_22Kernel_traits_finalizeILj3072E13__nv_bfloat16S2_fS2_fjLb1ELj1024ELj4ENS_18Kernel_traits_baseILj3072ES2_S2_fS2_fjLj1024EEEEELb1ELb1EEEvNS_9BwdParamsE,"",@"SHT_CUDA_INFO"
	.sectionflags	@""
	.align	4


	//----- nvinfo : EIATTR_CUDA_API_VERSION
	.align		4
        /*0000*/ 	.byte	0x04, 0x37
        /*0002*/ 	.short	(.L_2583 - .L_2582)
.L_2582:
        /*0004*/ 	.word	0x00000082


	//----- nvinfo : EIATTR_KPARAM_INFO
	.align		4
.L_2583:
        /*0008*/ 	.byte	0x04, 0x17
        /*000a*/ 	.short	(.L_2585 - .L_2584)
.L_2584:
        /*000c*/ 	.word	0x00000000
        /*0010*/ 	.short	0x0000
        /*0012*/ 	.short	0x0000
        /*0014*/ 	.byte	0x00, 0xf0, 0xa1, 0x04


	//----- nvinfo : EIATTR_SPARSE_MMA_MASK
	.align		4
.L_2585:
        /*0018*/ 	.byte	0x03, 0x50
        /*001a*/ 	.short	0x0000


	//----- nvinfo : EIATTR_MAXREG_COUNT
	.align		4
        /*001c*/ 	.byte	0x03, 0x1b
        /*001e*/ 	.short	0x0040


	//----- nvinfo : EIATTR_NUM_BARRIERS
	.align		4
        /*0020*/ 	.byte	0x02, 0x4c
        /*0022*/ 	.byte	0x01
	.zero		1


	//----- nvinfo : EIATTR_MERCURY_ISA_VERSION
	.align		4
        /*0024*/ 	.byte	0x03, 0x5f
        /*0026*/ 	.short	0x0101


	//----- nvinfo : EIATTR_COOP_GROUP_MASK_REGIDS
	.align		4
        /*0028*/ 	.byte	0x04, 0x29
        /*002a*/ 	.short	(.L_2587 - .L_2586)


	//   ....[0]....
.L_2586:
        /*002c*/ 	.word	0xffffffff


	//   ....[1]....
        /*0030*/ 	.word	0xffffffff


	//   ....[2]....
        /*0034*/ 	.word	0xffffffff


	//   ....[3]....
        /*0038*/ 	.word	0xffffffff


	//   ....[4]....
        /*003c*/ 	.word	0xffffffff


	//   ....[5]....
        /*0040*/ 	.word	0xffffffff


	//   ....[6]....
        /*0044*/ 	.word	0xffffffff


	//   ....[7]....
        /*0048*/ 	.word	0xffffffff


	//   ....[8]....
        /*004c*/ 	.word	0xffffffff


	//   ....[9]....
        /*0050*/ 	.word	0xffffffff


	//   ....[10]....
        /*0054*/ 	.word	0xffffffff


	//   ....[11]....
        /*0058*/ 	.word	0xffffffff


	//   ....[12]....
        /*005c*/ 	.word	0xffffffff


	//   ....[13]....
        /*0060*/ 	.word	0xffffffff


	//   ....[14]....
        /*0064*/ 	.word	0xffffffff


	//----- nvinfo : EIATTR_COOP_GROUP_INSTR_OFFSETS
	.align		4
.L_2587:
        /*0068*/ 	.byte	0x04, 0x28
        /*006a*/ 	.short	(.L_2589 - .L_2588)


	//   ....[0]....
.L_2588:
        /*006c*/ 	.word	0x00001060


	//   ....[1]....
        /*0070*/ 	.word	0x00001070


	//   ....[2]....
        /*0074*/ 	.word	0x00001080


	//   ....[3]....
        /*0078*/ 	.word	0x000010b0


	//   ....[4]....
        /*007c*/ 	.word	0x000010d0


	//   ....[5]....
        /*0080*/ 	.word	0x000010e0


	//   ....[6]....
        /*0084*/ 	.word	0x00001120


	//   ....[7]....
        /*0088*/ 	.word	0x00001140


	//   ....[8]....
        /*008c*/ 	.word	0x00001150


	//   ....[9]....
        /*0090*/ 	.word	0x00001180


	//   ....[10]....
        /*0094*/ 	.word	0x000011a0


	//   ....[11]....
        /*0098*/ 	.word	0x000011b0


	//   ....[12]....
        /*009c*/ 	.word	0x000011f0


	//   ....[13]....
        /*00a0*/ 	.word	0x00001200


	//   ....[14]....
        /*00a4*/ 	.word	0x00001210


	//----- nvinfo : EIATTR_VRC_CTA_INIT_COUNT
	.align		4
.L_2589:
        /*00a8*/ 	.byte	0x02, 0x4a
	.zero		1
	.zero		1


	//----- nvinfo : EIATTR_EXIT_INSTR_OFFSETS
	.align		4
        /*00ac*/ 	.byte	0x04, 0x1c
        /*00ae*/ 	.short	(.L_2591 - .L_2590)


	//   ....[0]....
.L_2590:
        /*00b0*/ 	.word	0x00000060


	//   ....[1]....
        /*00b4*/ 	.word	0x00001290


	//   ....[2]....
        /*00b8*/ 	.word	0x000013d0


	//----- nvinfo : EIATTR_MAX_THREADS
	.align		4
.L_2591:
        /*00bc*/ 	.byte	0x04, 0x05
        /*00be*/ 	.short	(.L_2593 - .L_2592)
.L_2592:
        /*00c0*/ 	.word	0x00000400
        /*00c4*/ 	.word	0x00000001
        /*00c8*/ 	.word	0x00000001


	//----- nvinfo : EIATTR_CRS_STACK_SIZE
	.align		4
.L_2593:
        /*00cc*/ 	.byte	0x04, 0x1e
        /*00ce*/ 	.short	(.L_2595 - .L_2594)
.L_2594:
        /*00d0*/ 	.word	0x00000000


	//----- nvinfo : EIATTR_CBANK_PARAM_SIZE
	.align		4
.L_2595:
        /*00d4*/ 	.byte	0x03, 0x19
        /*00d6*/ 	.short	0x0128


	//----- nvinfo : EIATTR_PARAM_CBANK
	.align		4
        /*00d8*/ 	.byte	0x04, 0x0a
        /*00da*/ 	.short	(.L_2597 - .L_2596)
	.align		4
.L_2596:
        /*00dc*/ 	.word	index@(.nv.constant0._ZN10layer_norm22ln_bwd_finalize_kernelINS_22Kernel_traits_finalizeILj3072E13__nv_bfloat16S2_fS2_fjLb1ELj1024ELj4ENS_18Kernel_traits_baseILj3072ES2_S2_fS2_fjLj1024EEEEELb1ELb1EEEvNS_9BwdParamsE)
        /*00e0*/ 	.short	0x0380
        /*00e2*/ 	.short	0x0128


	//----- nvinfo : EIATTR_SW_WAR
	.align		4
.L_2597:
        /*00e4*/ 	.byte	0x04, 0x36
        /*00e6*/ 	.short	(.L_2599 - .L_2598)
.L_2598:
        /*00e8*/ 	.word	0x00000008
.L_2599:


//--------------------- .nv.info._ZN10layer_norm13ln_bwd_kernelINS_13Kernel_traitsI13__nv_bfloat16S2_fS2_fjLj3072ELj1ELj1ELj4ELj16ENS_18Kernel_traits_baseILj3072ES2_S2_fS2_fjLj128EEEEELb1ELb1ELb1ELb1EEEvNS_9BwdParamsE --------------------------
	.section	.nv.info._ZN10layer_norm13ln_bwd_kernelINS_13Kernel_traitsI13__nv_bfloat16S2_fS2_fjLj3072ELj1ELj1ELj4ELj16ENS_18Kernel_traits_baseILj3072ES2_S2_fS2_fjLj128EEEEELb1ELb1ELb1ELb1EEEvNS_9BwdParamsE,"",@"SHT_CUDA_INFO"
	.sectionflags	@""
	.align	4


	//----- nvinfo : EIATTR_CUDA_API_VERSION
	.align		4
        /*0000*/ 	.byte	0x04, 0x37
        /*0002*/ 	.short	(.L_2601 - .L_2600)
.L_2600:
        /*0004*/ 	.word	0x00000082


	//----- nvinfo : EIATTR_KPARAM_INFO
	.align		4
.L_2601:
        /*0008*/ 	.byte	0x04, 0x17
        /*000a*/ 	.short	(.L_2603 - .L_2602)
.L_2602:
        /*000c*/ 	.word	0x00000000
        /*0010*/ 	.short	0x0000
        /*0012*/ 	.short	0x0000
        /*0014*/ 	.byte	0x00, 0xf0, 0xa1, 0x04


	//----- nvinfo : EIATTR_SPARSE_MMA_MASK
	.align		4
.L_2603:
        /*0018*/ 	.byte	0x03, 0x50
        /*001a*/ 	.short	0x0000


	//----- nvinfo : EIATTR_MAXREG_COUNT
	.align		4
        /*001c*/ 	.byte	0x03, 0x1b
        /*001e*/ 	.short	0x00ff


	//----- nvinfo : EIATTR_NUM_BARRIERS
	.align		4
        /*0020*/ 	.byte	0x02, 0x4c
        /*0022*/ 	.byte	0x01
	.zero		1


	//----- nvinfo : EIATTR_MERCURY_ISA_VERSION
	.align		4
        /*0024*/ 	.byte	0x03, 0x5f
        /*0026*/ 	.short	0x0101


	//----- nvinfo : EIATTR_COOP_GROUP_MASK_REGIDS
	.align		4
        /*0028*/ 	.byte	0x04, 0x29
        /*002a*/ 	.short	(.L_2605 - .L_2604)


	//   ....[0]....
.L_2604:
        /*002c*/ 	.word	0xffffffff


	//   ....[1]....
        /*0030*/ 	.word	0xffffffff


	//   ....[2]....
        /*0034*/ 	.word	0xffffffff


	//   ....[3]....
        /*0038*/ 	.word	0xffffffff


	//   ....[4]....
        /*003c*/ 	.word	0xffffffff


	//   ....[5]....
        /*0040*/ 	.word	0xffffffff


	//   ....[6]....
        /*0044*/ 	.word	0xffffffff


	//   ....[7]....
        /*0048*/ 	.word	0xffffffff


	//   ....[8]....
        /*004c*/ 	.word	0xffffffff


	//   ....[9]....
        /*0050*/ 	.word	0xffffffff


	//----- nvinfo : EIATTR_COOP_GROUP_INSTR_OFFSETS
	.align		4
.L_2605:
        /*0054*/ 	.byte	0x04, 0x28
        /*0056*/ 	.short	(.L_2607 - .L_2606)


	//   ....[0]....
.L_2606:
        /*0058*/ 	.word	0x00001b50


	//   ....[1]....
        /*005c*/ 	.word	0x00001b90


	//   ....[2]....
        /*0060*/ 	.word	0x00001be0


	//   ....[3]....
        /*0064*/ 	.word	0x00001bf0


	//   ....[4]....
        /*0068*/ 	.word	0x00001c20


	//   ....[5]....
        /*006c*/ 	.word	0x00001c40


	//   ....[6]....
        /*0070*/ 	.word	0x00001c80


	//   ....[7]....
        /*0074*/ 	.word	0x00001c90


	//   ....[8]....
        /*0078*/ 	.word	0x00001cd0


	//   ....[9]....
        /*007c*/ 	.word	0x00001cf0


	//----- nvinfo : EIATTR_VRC_CTA_INIT_COUNT
	.align		4
.L_2607:
        /*0080*/ 	.byte	0x02, 0x4a
	.zero		1
	.zero		1


	//----- nvinfo : EIATTR_EXIT_INSTR_OFFSETS
	.align		4
        /*0084*/ 	.byte	0x04, 0x1c
        /*0086*/ 	.short	(.L_2609 - .L_2608)


	//   ....[0]....
.L_2608:
        /*0088*/ 	.word	0x00009170


	//----- nvinfo : EIATTR_MAX_THREADS
	.align		4
.L_2609:
        /*008c*/ 	.byte	0x04, 0x05
        /*008e*/ 	.short	(.L_2611 - .L_2610)
.L_2610:
        /*0090*/ 	.word	0x00000080
        /*0094*/ 	.word	0x00000001
        /*0098*/ 	.word	0x00000001


	//----- nvinfo : EIATTR_CRS_STACK_SIZE
	.align		4
.L_2611:
        /*009c*/ 	.byte	0x04, 0x1e
        /*009e*/ 	.short	(.L_2613 - .L_2612)
.L_2612:
        /*00a0*/ 	.word	0x00000000


	//----- nvinfo : EIATTR_CBANK_PARAM_SIZE
	.align		4
.L_2613:
        /*00a4*/ 	.byte	0x03, 0x19
        /*00a6*/ 	.short	0x0128


	//----- nvinfo : EIATTR_PARAM_CBANK
	.align		4
        /*00a8*/ 	.byte	0x04, 0x0a
        /*00aa*/ 	.short	(.L_2615 - .L_2614)
	.align		4
.L_2614:
        /*00ac*/ 	.word	index@(.nv.constant0._ZN10layer_norm13ln_bwd_kernelINS_13Kernel_traitsI13__nv_bfloat16S2_fS2_fjLj3072ELj1ELj1ELj4ELj16ENS_18Kernel_traits_baseILj3072ES2_S2_fS2_fjLj128EEEEELb1ELb1ELb1ELb1EEEvNS_9BwdParamsE)
        /*00b0*/ 	.short	0x0380
        /*00b2*/ 	.short	0x0128


	//----- nvinfo : EIATTR_SW_WAR
	.align		4
.L_2615:
        /*00b4*/ 	.byte	0x04, 0x36
        /*00b6*/ 	.short	(.L_2617 - .L_2616)
.L_2616:
        /*00b8*/ 	.word	0x00000008
.L_2617:


//--------------------- .nv.info._ZN10layer_norm13ln_bwd_kernelINS_13Kernel_traitsIf13__nv_bfloat16fS2_fjLj3072ELj1ELj1ELj4ELj16ENS_18Kernel_traits_baseILj3072EfS2_fS2_fjLj128EEEEELb0ELb0ELb0ELb0EEEvNS_9BwdParamsE --------------------------
	.section	.nv.info._ZN10layer_norm13ln_bwd_kernelINS_13Kernel_traitsIf13__nv_bfloat16fS2_fjLj3072ELj1ELj1ELj4ELj16ENS_18Kernel_traits_baseILj3072EfS2_fS2_fjLj128EEEEELb0ELb0ELb0ELb0EEEvNS_9BwdParamsE,"",@"SHT_CUDA_INFO"
	.sectionflags	@""
	.align	4


	//----- nvinfo : EIATTR_CUDA_API_VERSION
	.align		4
        /*0000*/ 	.byte	0x04, 0x37
        /*0002*/ 	.short	(.L_2619 - .L_2618)
.L_2618:
        /*0004*/ 	.word	0x00000082


	//----- nvinfo : EIATTR_KPARAM_INFO
	.align		4
.L_2619:
        /*0008*/ 	.byte	0x04, 0x17
        /*000a*/ 	.short	(.L_2621 - .L_2620)
.L_2620:
        /*000c*/ 	.word	0x00000000
        /*0010*/ 	.short	0x0000
        /*0012*/ 	.short	0x0000
        /*0014*/ 	.byte	0x00, 0xf0, 0xa1, 0x04


	//----- nvinfo : EIATTR_SPARSE_MMA_MASK
	.align		4
.L_2621:
        /*0018*/ 	.byte	0x03, 0x50
        /*001a*/ 	.short	0x0000


	//----- nvinfo : EIATTR_MAXREG_COUNT
	.align		4
        /*001c*/ 	.byte	0x03, 0x1b
        /*001e*/ 	.short	0x00ff


	//----- nvinfo : EIATTR_NUM_BARRIERS
	.align		4
        /*0020*/ 	.byte	0x02, 0x4c
        /*0022*/ 	.byte	0x01
	.zero		1


	//----- nvinfo : EIATTR_MERCURY_ISA_VERSION
	.align		4
        /*0024*/ 	.byte	0x03, 0x5f
        /*0026*/ 	.short	0x0101


	//----- nvinfo : EIATTR_COOP_GROUP_MASK_REGIDS
	.align		4
        /*0028*/ 	.byte	0x04, 0x29
        /*002a*/ 	.short	(.L_2623 - .L_2622)


	//   ....[0]....
.L_2622:
        /*002c*/ 	.word	0xffffffff


	//   ....[1]....
        /*0030*/ 	.word	0xffffffff


	//   ....[2]....
        /*0034*/ 	.word	0xffffffff


	//   ....[3]....
        /*0038*/ 	.word	0xffffffff


	//   ....[4]....
        /*003c*/ 	.word	0xffffffff


	//   ....[5]....
        /*0040*/ 	.word	0xffffffff


	//   ....[6]....
        /*0044*/ 	.word	0xffffffff


	//   ....[7]....
        /*0048*/ 	.word	0xffffffff


	//   ....[8]....
        /*004c*/ 	.word	0xffffffff


	//   ....[9]....
        /*0050*/ 	.word	0xffffffff


	//----- nvinfo : EIATTR_COOP_GROUP_INSTR_OFFSETS
	.align		4
.L_2623:
        /*0054*/ 	.byte	0x04, 0x28
        /*0056*/ 	.short	(.L_2625 - .L_2624)


	//   ....[0]....
.L_2624:
        /*0058*/ 	.word	0x00001790


	//   ....[1]....
        /*005c*/ 	.word	0x000017c0


	//   ....[2]....
        /*0060*/ 	.word	0x000017f0


	//   ....[3]....
        /*0064*/ 	.word	0x00001800


	//   ....[4]....
        /*0068*/ 	.word	0x00001830


	//   ....[5]....
        /*006c*/ 	.word	0x00001840


	//   ....[6]....
        /*0070*/ 	.word	0x00001870


	//   ....[7]....
        /*0074*/ 	.word	0x00001880


	//   ....[8]....
        /*0078*/ 	.word	0x000018b0


	//   ....[9]....
        /*007c*/ 	.word	0x000018c0


	//----- nvinfo : EIATTR_VRC_CTA_INIT_COUNT
	.align		4
.L_2625:
        /*0080*/ 	.byte	0x02, 0x4a
	.zero		1
	.zero		1


	//----- nvinfo : EIATTR_EXIT_INSTR_OFFSETS
	.align		4
        /*0084*/ 	.byte	0x04, 0x1c
        /*0086*/ 	.short	(.L_2627 - .L_2626)


	//   ....[0]....
.L_2626:
        /*0088*/ 	.word	0x00003d40


	//   ....[1]....
        /*008c*/ 	.word	0x00003de0


	//----- nvinfo : EIATTR_MAX_THREADS
	.align		4
.L_2627:
        /*0090*/ 	.byte	0x04, 0x05
        /*0092*/ 	.short	(.L_2629 - .L_2628)
.L_2628:
        /*0094*/ 	.word	0x00000080
        /*0098*/ 	.word	0x00000001
        /*009c*/ 	.word	0x00000001


	//----- nvinfo : EIATTR_CRS_STACK_SIZE
	.align		4
.L_2629:
        /*00a0*/ 	.byte	0x04, 0x1e
        /*00a2*/ 	.short	(.L_2631 - .L_2630)
.L_2630:
        /*00a4*/ 	.word	0x00000000


	//----- nvinfo : EIATTR_CBANK_PARAM_SIZE
	.align		4
.L_2631:
        /*00a8*/ 	.byte	0x03, 0x19
        /*00aa*/ 	.short	0x0128


	//----- nvinfo : EIATTR_PARAM_CBANK
	.align		4
        /*00ac*/ 	.byte	0x04, 0x0a
        /*00ae*/ 	.short	(.L_2633 - .L_2632)
	.align		4
.L_2632:
        /*00b0*/ 	.word	index@(.nv.constant0._ZN10layer_norm13ln_bwd_kernelINS_13Kernel_traitsIf13__nv_bfloat16fS2_fjLj3072ELj1ELj1ELj4ELj16ENS_18Kernel_traits_baseILj3072EfS2_fS2_fjLj128EEEEELb0ELb0ELb0ELb0EEEvNS_9BwdParamsE)
        /*00b4*/ 	.short	0x0380
        /*00b6*/ 	.short	0x0128


	//----- nvinfo : EIATTR_SW_WAR
	.align		4
.L_2633:
        /*00b8*/ 	.byte	0x04, 0x36
        /*00ba*/ 	.short	(.L_2635 - .L_2634)
.L_2634:
        /*00bc*/ 	.word	0x00000008
.L_2635:


//--------------------- .nv.info._ZN10layer_norm13ln_bwd_kernelINS_13Kernel_traitsIf13__nv_bfloat16fS2_fjLj3072ELj1ELj1ELj4ELj16ENS_18Kernel_traits_baseILj3072EfS2_fS2_fjLj128EEEEELb0ELb0ELb0ELb1EEEvNS_9BwdParamsE --------------------------
	.section	.nv.info._ZN10layer_norm13ln_bwd_kernelINS_13Kernel_traitsIf13__nv_bfloat16fS2_fjLj3072ELj1ELj1ELj4ELj16ENS_18Kernel_traits_baseILj3072EfS2_fS2_fjLj128EEEEELb0ELb0ELb0ELb1EEEvNS_9BwdParamsE,"",@"SHT_CUDA_INFO"
	.sectionflags	@""
	.align	4


	//----- nvinfo : EIATTR_CUDA_API_VERSION
	.align		4
        /*0000*/ 	.byte	0x04, 0x37
        /*0002*/ 	.short	(.L_2637 - .L_2636)
.L_2636:
        /*0004*/ 	.word	0x00000082


	//----- nvinfo : EIATTR_KPARAM_INFO
	.align		4
.L_2637:
        /*0008*/ 	.byte	0x04, 0x17
        /*000a*/ 	.short	(.L_2639 - .L_2638)
.L_2638:
        /*000c*/ 	.word	0x00000000
        /*0010*/ 	.short	0x0000
        /*0012*/ 	.short	0x0000
        /*0014*/ 	.byte	0x00, 0xf0, 0xa1, 0x04


	//----- nvinfo : EIATTR_SPARSE_MMA_MASK
	.align		4
.L_2639:
        /*0018*/ 	.byte	0x03, 0x50
        /*001a*/ 	.short	0x0000


	//----- nvinfo : EIATTR_MAXREG_COUNT
	.align		4
        /*001c*/ 	.byte	0x03, 0x1b
        /*001e*/ 	.short	0x00ff


	//----- nvinfo : EIATTR_NUM_BARRIERS
	.align		4
        /*0020*/ 	.byte	0x02, 0x4c
        /*0022*/ 	.byte	0x01
	.zero		1


	//----- nvinfo : EIATTR_MERCURY_ISA_VERSION
	.align		4
        /*0024*/ 	.byte	0x03, 0x5f
        /*0026*/ 	.short	0x0101


	//----- nvinfo : EIATTR_COOP_GROUP_MASK_REGIDS
	.align		4
        /*0028*/ 	.byte	0x04, 0x29
        /*002a*/ 	.short	(.L_2641 - .L_2640)


	//   ....[0]....
.L_2640:
        /*002c*/ 	.word	0xffffffff


	//   ....[1]....
        /*0030*/ 	.word	0xffffffff


	//   ....[2]....
        /*0034*/ 	.word	0xffffffff


	//   ....[3]....
        /*0038*/ 	.word	0xffffffff


	//   ....[4]....
        /*003c*/ 	.word	0xffffffff


	//   ....[5]....
        /*0040*/ 	.word	0xffffffff


	//   ....[6]....
        /*0044*/ 	.word	0xffffffff


	//   ....[7]....
        /*0048*/ 	.word	0xffffffff


	//   ....[8]....
        /*004c*/ 	.word	0xffffffff


	//   ....[9]....
        /*0050*/ 	.word	0xffffffff


	//----- nvinfo : EIATTR_COOP_GROUP_INSTR_OFFSETS
	.align		4
.L_2641:
        /*0054*/ 	.byte	0x04, 0x28
        /*0056*/ 	.short	(.L_2643 - .L_2642)


	//   ....[0]....
.L_2642:
        /*0058*/ 	.word	0x00001400


	//   ....[1]....
        /*005c*/ 	.word	0x000014e0


	//   ....[2]....
        /*0060*/ 	.word	0x000014f0


	//   ....[3]....
        /*0064*/ 	.word	0x00001540


	//   ....[4]....
        /*0068*/ 	.word	0x00001550


	//   ....[5]....
        /*006c*/ 	.word	0x00001580


	//   ....[6]....
        /*0070*/ 	.word	0x000015c0


	//   ....[7]....
        /*0074*/ 	.word	0x000015e0


	//   ....[8]....
        /*0078*/ 	.word	0x00001610


	//   ....[9]....
        /*007c*/ 	.word	0x00001620


	//----- nvinfo : EIATTR_VRC_CTA_INIT_COUNT
	.align		4
.L_2643:
        /*0080*/ 	.byte	0x02, 0x4a
	.zero		1
	.zero		1


	//----- nvinfo : EIATTR_EXIT_INSTR_OFFSETS
	.align		4
        /*0084*/ 	.byte	0x04, 0x1c
        /*0086*/ 	.short	(.L_2645 - .L_2644)


	//   ....[0]....
.L_2644:
        /*0088*/ 	.word	0x00003ba0


	//----- nvinfo : EIATTR_MAX_THREADS
	.align		4
.L_2645:
        /*008c*/ 	.byte	0x04, 0x05
        /*008e*/ 	.short	(.L_2647 - .L_2646)
.L_2646:
        /*0090*/ 	.word	0x00000080
        /*0094*/ 	.word	0x00000001
        /*0098*/ 	.word	0x00000001


	//----- nvinfo : EIATTR_CRS_STACK_SIZE
	.align		4
.L_2647:
        /*009c*/ 	.byte	0x04, 0x1e
        /*009e*/ 	.short	(.L_2649 - .L_2648)
.L_2648:
        /*00a0*/ 	.word	0x00000000


	//----- nvinfo : EIATTR_CBANK_PARAM_SIZE
	.align		4
.L_2649:
        /*00a4*/ 	.byte	0x03, 0x19
        /*00a6*/ 	.short	0x0128


	//----- nvinfo : EIATTR_PARAM_CBANK
	.align		4
        /*00a8*/ 	.byte	0x04, 0x0a
        /*00aa*/ 	.short	(.L_2651 - .L_2650)
	.align		4
.L_2650:
        /*00ac*/ 	.word	index@(.nv.constant0._ZN10layer_norm13ln_bwd_kernelINS_13Kernel_traitsIf13__nv_bfloat16fS2_fjLj3072ELj1ELj1ELj4ELj16ENS_18Kernel_traits_baseILj3072EfS2_fS2_fjLj128EEEEELb0ELb0ELb0ELb1EEEvNS_9BwdParamsE)
        /*00b0*/ 	.short	0x0380
        /*00b2*/ 	.short	0x0128


	//----- nvinfo : EIATTR_SW_WAR
	.align		4
.L_2651:
        /*00b4*/ 	.byte	0x04, 0x36
        /*00b6*/ 	.short	(.L_2653 - .L_2652)
.L_2652:
        /*00b8*/ 	.word	0x00000008
.L_2653:


//--------------------- .nv.info._ZN10layer_norm13ln_bwd_kernelINS_13Kernel_traitsIf13__nv_bfloat16fS2_fjLj3072ELj1ELj1ELj4ELj16ENS_18Kernel_traits_baseILj3072EfS2_fS2_fjLj128EEEEELb0ELb0ELb1ELb0EEEvNS_9BwdParamsE --------------------------
	.section	.nv.info._ZN10layer_norm13ln_bwd_kernelINS_13Kernel_traitsIf13__nv_bfloat16fS2_fjLj3072ELj1ELj1ELj4ELj16ENS_18Kernel_traits_baseILj3072EfS2_fS2_fjLj128EEEEELb0ELb0ELb1ELb0EEEvNS_9BwdParamsE,"",@"SHT_CUDA_INFO"
	.sectionflags	@""
	.align	4


	//----- nvinfo : EIATTR_CUDA_API_VERSION
	.align		4
        /*0000*/ 	.byte	0x04, 0x37
        /*0002*/ 	.short	(.L_2655 - .L_2654)
.L_2654:
        /*0004*/ 	.word	0x00000082


	//----- nvinfo : EIATTR_KPARAM_INFO
	.align		4
.L_2655:
        /*0008*/ 	.byte	0x04, 0x17
        /*000a*/ 	.short	(.L_2657 - .L_2656)
.L_2656:
        /*000c*/ 	.word	0x00000000
        /*0010*/ 	.short	0x0000
        /*0012*/ 	.short	0x0000
        /*0014*/ 	.byte	0x00, 0xf0, 0xa1, 0x04


	//----- nvinfo : EIATTR_SPARSE_MMA_MASK
	.align		4
.L_2657:
        /*0018*/ 	.byte	0x03, 0x50
        /*001a*/ 	.short	0x0000


	//----- nvinfo : EIATTR_MAXREG_COUNT
	.align		4
        /*001c*/ 	.byte	0x03, 0x1b
        /*001e*/ 	.short	0x00ff


	//----- nvinfo : EIATTR_NUM_BARRIERS
	.align		4
        /*0020*/ 	.byte	0x02, 0x4c
        /*0022*/ 	.byte	0x01
	.zero		1


	//----- nvinfo : EIATTR_MERCURY_ISA_VERSION
	.align		4
        /*0024*/ 	.byte	0x03, 0x5f
        /*0026*/ 	.short	0x0101


	//----- nvinfo : EIATTR_COOP_GROUP_MASK_REGIDS
	.align		4
        /*0028*/ 	.byte	0x04, 0x29
        /*002a*/ 	.short	(.L_2659 - .L_2658)


	//   ....[0]....
.L_2658:
        /*002c*/ 	.word	0xffffffff


	//   ....[1]....
        /*0030*/ 	.word	0xffffffff


	//   ....[2]....
        /*0034*/ 	.word	0xffffffff


	//   ....[3]....
        /*0038*/ 	.word	0xffffffff


	//   ....[4]....
        /*003c*/ 	.word	0xffffffff


	//   ....[5]....
        /*0040*/ 	.word	0xffffffff


	//   ....[6]....
        /*0044*/ 	.word	0xffffffff


	//   ....[7]....
        /*0048*/ 	.word	0xffffffff


	//   ....[8]....
        /*004c*/ 	.word	0xffffffff


	//   ....[9]....
        /*0050*/ 	.word	0xffffffff


	//----- nvinfo : EIATTR_COOP_GROUP_INSTR_OFFSETS
	.align		4
.L_2659:
        /*0054*/ 	.byte	0x04, 0x28
        /*0056*/ 	.short	(.L_2661 - .L_2660)


	//   ....[0]....
.L_2660:
        /*0058*/ 	.word	0x00001930


	//   ....[1]....
        /*005c*/ 	.word	0x00001960


	//   ....[2]....
        /*0060*/ 	.word	0x00001990


	//   ....[3]....
        /*0064*/ 	.word	0x000019a0


	//   ....[4]....
        /*0068*/ 	.word	0x000019d0


	//   ....[5]....
        /*006c*/ 	.word	0x000019e0


	//   ....[6]....
        /*0070*/ 	.word	0x00001a10


	//   ....[7]....
        /*0074*/ 	.word	0x00001a20


	//   ....[8]....
        /*0078*/ 	.word	0x00001a50


	//   ....[9]....
        /*007c*/ 	.word	0x00001a60


	//----- nvinfo : EIATTR_VRC_CTA_INIT_COUNT
	.align		4
.L_2661:
        /*0080*/ 	.byte	0x02, 0x4a
	.zero		1
	.zero		1


	//----- nvinfo : EIATTR_EXIT_INSTR_OFFSETS
	.align		4
        /*0084*/ 	.byte	0x04, 0x1c
        /*0086*/ 	.short	(.L_2663 - .L_2662)


	//   ....[0]....
.L_2662:
        /*0088*/ 	.word	0x00005c50


	//   ....[1]....
        /*008c*/ 	.word	0x00005cf0


	//----- nvinfo : EIATTR_MAX_THREADS
	.align		4
.L_2663:
        /*0090*/ 	.byte	0x04, 0x05
        /*0092*/ 	.short	(.L_2665 - .L_2664)
.L_2664:
        /*0094*/ 	.word	0x00000080
        /*0098*/ 	.word	0x00000001
        /*009c*/ 	.word	0x00000001


	//----- nvinfo : EIATTR_CRS_STACK_SIZE
	.align		4
.L_2665:
        /*00a0*/ 	.byte	0x04, 0x1e
        /*00a2*/ 	.short	(.L_2667 - .L_2666)
.L_2666:
        /*00a4*/ 	.word	0x00000000


	//----- nvinfo : EIATTR_CBANK_PARAM_SIZE
	.align		4
.L_2667:
        /*00a8*/ 	.byte	0x03, 0x19
        /*00aa*/ 	.short	0x0128


	//----- nvinfo : EIATTR_PARAM_CBANK
	.align		4
        /*00ac*/ 	.byte	0x04, 0x0a
        /*00ae*/ 	.short	(.L_2669 - .L_2668)
	.align		4
.L_2668:
        /*00b0*/ 	.word	index@(.nv.constant0._ZN10layer_norm13ln_bwd_kernelINS_13Kernel_traitsIf13__nv_bfloat16fS2_fjLj3072ELj1ELj1ELj4ELj16ENS_18Kernel_traits_baseILj3072EfS2_fS2_fjLj128EEEEELb0ELb0ELb1ELb0EEEvNS_9BwdParamsE)
        /*00b4*/ 	.short	0x0380
        /*00b6*/ 	.short	0x0128


	//----- nvinfo : EIATTR_SW_WAR
	.align		4
.L_2669:
        /*00b8*/ 	.byte	0x04, 0x36
        /*00ba*/ 	.short	(.L_2671 - .L_2670)
.L_2670:
        /*00bc*/ 	.word	0x00000008
.L_2671:


//--------------------- .nv.info._ZN10layer_norm13ln_bwd_kernelINS_13Kernel_traitsIf13__nv_bfloat16fS2_fjLj3072ELj1ELj1ELj4ELj16ENS_18Kernel_traits_baseILj3072EfS2_fS2_fjLj128EEEEELb0ELb0ELb1ELb1EEEvNS_9BwdParamsE --------------------------
	.section	.nv.info._ZN10layer_norm13ln_bwd_kernelINS_13Kernel_traitsIf13__nv_bfloat16fS2_fjLj3072ELj1ELj1ELj4ELj16ENS_18Kernel_traits_baseILj3072EfS2_fS2_fjLj128EEEEELb0ELb0ELb1ELb1EEEvNS_9BwdParamsE,"",@"SHT_CUDA_INFO"
	.sectionflags	@""
	.align	4


	//----- nvinfo : EIATTR_CUDA_API_VERSION
	.align		4
        /*0000*/ 	.byte	0x04, 0x37
        /*0002*/ 	.short	(.L_2673 - .L_2672)
.L_2672:
        /*0004*/ 	.word	0x00000082


	//----- nvinfo : EIATTR_KPARAM_INFO
	.align		4
.L_2673:
        /*0008*/ 	.byte	0x04, 0x17
        /*000a*/ 	.short	(.L_2675 - .L_2674)
.L_2674:
        /*000c*/ 	.word	0x00000000
        /*0010*/ 	.short	0x0000
        /*0012*/ 	.short	0x0000
        /*0014*/ 	.byte	0x00, 0xf0, 0xa1, 0x04


	//----- nvinfo : EIATTR_SPARSE_MMA_MASK
	.align		4
.L_2675:
        /*0018*/ 	.byte	0x03, 0x50
        /*001a*/ 	.short	0x0000


	//----- nvinfo : EIATTR_MAXREG_COUNT
	.align		4
        /*001c*/ 	.byte	0x03, 0x1b
        /*001e*/ 	.short	0x00ff


	//----- nvinfo : EIATTR_NUM_BARRIERS
	.align		4
        /*0020*/ 	.byte	0x02, 0x4c
        /*0022*/ 	.byte	0x01
	.zero		1


	//----- nvinfo : EIATTR_MERCURY_ISA_VERSION
	.align		4
        /*0024*/ 	.byte	0x03, 0x5f
        /*0026*/ 	.short	0x0101


	//----- nvinfo : EIATTR_COOP_GROUP_MASK_REGIDS
	.align		4
        /*0028*/ 	.byte	0x04, 0x29
        /*002a*/ 	.short	(.L_2677 - .L_2676)


	//   ....[0]....
.L_2676:
        /*002c*/ 	.word	0xffffffff


	//   ....[1]....
        /*0030*/ 	.word	0xffffffff


	//   ....[2]....
        /*0034*/ 	.word	0xffffffff


	//   ....[3]....
        /*0038*/ 	.word	0xffffffff


	//   ....[4]....
        /*003c*/ 	.word	0xffffffff


	//   ....[5]....
        /*0040*/ 	.word	0xffffffff


	//   ....[6]....
        /*0044*/ 	.word	0xffffffff


	//   ....[7]....
        /*0048*/ 	.word	0xffffffff


	//   ....[8]....
        /*004c*/ 	.word	0xffffffff


	//   ....[9]....
        /*0050*/ 	.word	0xffffffff


	//----- nvinfo : EIATTR_COOP_GROUP_INSTR_OFFSETS
	.align		4
.L_2677:
        /*0054*/ 	.byte	0x04, 0x28
        /*0056*/ 	.short	(.L_2679 - .L_2678)


	//   ....[0]....
.L_2678:
        /*0058*/ 	.word	0x000015e0


	//   ....[1]....
        /*005c*/ 	.word	0x00001600


	//   ....[2]....
        /*0060*/ 	.word	0x00001640


	//   ....[3]....
        /*0064*/ 	.word	0x00001650


	//   ....[4]....
        /*0068*/ 	.word	0x00001690


	//   ....[5]....
        /*006c*/ 	.word	0x000016a0


	//   ....[6]....
        /*0070*/ 	.word	0x000016d0


	//   ....[7]....
        /*0074*/ 	.word	0x000016e0


	//   ....[8]....
        /*0078*/ 	.word	0x00001710


	//   ....[9]....
        /*007c*/ 	.word	0x00001720


	//----- nvinfo : EIATTR_VRC_CTA_INIT_COUNT
	.align		4
.L_2679:
        /*0080*/ 	.byte	0x02, 0x4a
	.zero		1
	.zero		1


	//----- nvinfo : EIATTR_EXIT_INSTR_OFFSETS
	.align		4
        /*0084*/ 	.byte	0x04, 0x1c
        /*0086*/ 	.short	(.L_2681 - .L_2680)


	//   ....[0]....
.L_2680:
        /*0088*/ 	.word	0x000057c0


	//----- nvinfo : EIATTR_MAX_THREADS
	.align		4
.L_2681:
        /*008c*/ 	.byte	0x04, 0x05
        /*008e*/ 	.short	(.L_2683 - .L_2682)
.L_2682:
        /*0090*/ 	.word	0x00000080
        /*0094*/ 	.word	0x00000001
        /*0098*/ 	.word	0x00000001


	//----- nvinfo : EIATTR_CRS_STACK_SIZE
	.align		4
.L_2683:
        /*009c*/ 	.byte	0x04, 0x1e
        /*009e*/ 	.short	(.L_2685 - .L_2684)
.L_2684:
        /*00a0*/ 	.word	0x00000000


	//----- nvinfo : EIATTR_CBANK_PARAM_SIZE
	.align		4
.L_2685:
        /*00a4*/ 	.byte	0x03, 0x19
        /*00a6*/ 	.short	0x0128


	//----- nvinfo : EIATTR_PARAM_CBANK
	.align		4
        /*00a8*/ 	.byte	0x04, 0x0a
        /*00aa*/ 	.short	(.L_2687 - .L_2686)
	.align		4
.L_2686:
        /*00ac*/ 	.word	index@(.nv.constant0._ZN10layer_norm13ln_bwd_kernelINS_13Kernel_traitsIf13__nv_bfloat16fS2_fjLj3072ELj1ELj1ELj4ELj16ENS_18Kernel_traits_baseILj3072EfS2_fS2_fjLj128EEEEELb0ELb0ELb1ELb1EEEvNS_9BwdParamsE)
        /*00b0*/ 	.short	0x0380
        /*00b2*/ 	.short	0x0128


	//----- nvinfo : EIATTR_SW_WAR
	.align		4
.L_2687:
        /*00b4*/ 	.byte	0x04, 0x36
        /*00b6*/ 	.short	(.L_2689 - .L_2688)
.L_2688:
        /*00b8*/ 	.word	0x00000008
.L_2689:


//--------------------- .nv.info._ZN10layer_norm13ln_bwd_kernelINS_13Kernel_traitsIf13__nv_bfloat16fS2_fjLj3072ELj1ELj1ELj4ELj16ENS_18Kernel_traits_baseILj3072EfS2_fS2_fjLj128EEEEELb0ELb1ELb0ELb0EEEvNS_9BwdParamsE --------------------------
	.section	.nv.info._ZN10layer_norm13ln_bwd_kernelINS_13Kernel_traitsIf13__nv_bfloat16fS2_fjLj3072ELj1ELj1ELj4ELj16ENS_18Kernel_traits_baseILj3072EfS2_fS2_fjLj128EEEEELb0ELb1ELb0ELb0EEEvNS_9BwdParamsE,"",@"SHT_CUDA_INFO"
	.sectionflags	@""
	.align	4


	//----- nvinfo : EIATTR_CUDA_API_VERSION
	.align		4
        /*0000*/ 	.byte	0x04, 0x37
        /*0002*/ 	.short	(.L_2691 - .L_2690)
.L_2690:
        /*0004*/ 	.word	0x00000082


	//----- nvinfo : EIATTR_KPARAM_INFO
	.align		4
.L_2691:
        /*0008*/ 	.byte	0x04, 0x17
        /*000a*/ 	.short	(.L_2693 - .L_2692)
.L_2692:
        /*000c*/ 	.word	0x00000000
        /*0010*/ 	.short	0x0000
        /*0012*/ 	.short	0x0000
        /*0014*/ 	.byte	0x00, 0xf0, 0xa1, 0x04


	//----- nvinfo : EIATTR_SPARSE_MMA_MASK
	.align		4
.L_2693:
        /*0018*/ 	.byte	0x03, 0x50
        /*001a*/ 	.short	0x0000


	//----- nvinfo : EIATTR_MAXREG_COUNT
	.align		4
        /*001c*/ 	.byte	0x03, 0x1b
        /*001e*/ 	.short	0x00ff


	//----- nvinfo : EIATTR_NUM_BARRIERS
	.align		4
        /*0020*/ 	.byte	0x02, 0x4c
        /*0022*/ 	.byte	0x01
	.zero		1


	//----- nvinfo : EIATTR_MERCURY_ISA_VERSION
	.align		4
        /*0024*/ 	.byte	0x03, 0x5f
        /*0026*/ 	.short	0x0101


	//----- nvinfo : EIATTR_COOP_GROUP_MASK_REGIDS
	.align		4
        /*0028*/ 	.byte	0x04, 0x29
        /*002a*/ 	.short	(.L_2695 - .L_2694)


	//   ....[0]....
.L_2694:
        /*002c*/ 	.word	0xffffffff


	//   ....[1]....
        /*0030*/ 	.word	0xffffffff


	//   ....[2]....
        /*0034*/ 	.word	0xffffffff


	//   ....[3]....
        /*0038*/ 	.word	0xffffffff


	//   ....[4]....
        /*003c*/ 	.word	0xffffffff


	//   ....[5]....
        /*0040*/ 	.word	0xffffffff


	//   ....[6]....
        /*0044*/ 	.word	0xffffffff


	//   ....[7]....
        /*0048*/ 	.word	0xffffffff


	//   ....[8]....
        /*004c*/ 	.word	0xffffffff


	//   ....[9]....
        /*0050*/ 	.word	0xffffffff


	//----- nvinfo : EIATTR_COOP_GROUP_INSTR_OFFSETS
	.align		4
.L_2695:
        /*0054*/ 	.byte	0x04, 0x28
        /*0056*/ 	.short	(.L_2697 - .L_2696)


	//   ....[0]....
.L_2696:
        /*0058*/ 	.word	0x00001910


	//   ....[1]....
        /*005c*/ 	.word	0x00001940


	//   ....[2]....
        /*0060*/ 	.word	0x00001970


	//   ....[3]....
        /*0064*/ 	.word	0x00001980


	//   ....[4]....
        /*0068*/ 	.word	0x000019b0


	//   ....[5]....
        /*006c*/ 	.word	0x000019c0


	//   ....[6]....
        /*0070*/ 	.word	0x000019f0


	//   ....[7]....
        /*0074*/ 	.word	0x00001a00


	//   ....[8]....
        /*0078*/ 	.word	0x00001a30


	//   ....[9]....
        /*007c*/ 	.word	0x00001a40


	//----- nvinfo : EIATTR_VRC_CTA_INIT_COUNT
	.align		4
.L_2697:
        /*0080*/ 	.byte	0x02, 0x4a
	.zero		1
	.zero		1


	//----- nvinfo : EIATTR_EXIT_INSTR_OFFSETS
	.align		4
        /*0084*/ 	.byte	0x04, 0x1c
        /*0086*/ 	.short	(.L_2699 - .L_2698)


	//   ....[0]....
.L_2698:
        /*0088*/ 	.word	0x000054f0


	//   ....[1]....
        /*008c*/ 	.word	0x000055c0


	//----- nvinfo : EIATTR_MAX_THREADS
	.align		4
.L_2699:
        /*0090*/ 	.byte	0x04, 0x05
        /*0092*/ 	.short	(.L_2701 - .L_2700)
.L_2700:
        /*0094*/ 	.word	0x00000080
        /*0098*/ 	.word	0x00000001
        /*009c*/ 	.word	0x00000001


	//----- nvinfo : EIATTR_CRS_STACK_SIZE
	.align		4
.L_2701:
        /*00a0*/ 	.byte	0x04, 0x1e
        /*00a2*/ 	.short	(.L_2703 - .L_2702)
.L_2702:
        /*00a4*/ 	.word	0x00000000


	//----- nvinfo : EIATTR_CBANK_PARAM_SIZE
	.align		4
.L_2703:
        /*00a8*/ 	.byte	0x03, 0x19
        /*00aa*/ 	.short	0x0128


	//----- nvinfo : EIATTR_PARAM_CBANK
	.align		4
        /*00ac*/ 	.byte	0x04, 0x0a
        /*00ae*/ 	.short	(.L_2705 - .L_2704)
	.align		4
.L_2704:
        /*00b0*/ 	.word	index@(.nv.constant0._ZN10layer_norm13ln_bwd_kernelINS_13Kernel_traitsIf13__nv_bfloat16fS2_fjLj3072ELj1ELj1ELj4ELj16ENS_18Kernel_traits_baseILj3072EfS2_fS2_fjLj128EEEEELb0ELb1ELb0ELb0EEEvNS_9BwdParamsE)
        /*00b4*/ 	.short	0x0380
        /*00b6*/ 	.short	0x0128


	//----- nvinfo : EIATTR_SW_WAR
	.align		4
.L_2705:
        /*00b8*/ 	.byte	0x04, 0x36
        /*00ba*/ 	.short	(.L_2707 - .L_2706)
.L_2706:
        /*00bc*/ 	.word	0x00000008
.L_2707:


//--------------------- .nv.info._ZN10layer_norm13ln_bwd_kernelINS_13Kernel_traitsIf13__nv_bfloat16fS2_fjLj3072ELj1ELj1ELj4ELj16ENS_18Kernel_traits_baseILj3072EfS2_fS2_fjLj128EEEEELb0ELb1ELb0ELb1EEEvNS_9BwdParamsE --------------------------
	.section	.nv.info._ZN10layer_norm13ln_bwd_kernelINS_13Kernel_traitsIf13__nv_bfloat16fS2_fjLj3072ELj1ELj1ELj4ELj16ENS_18Kernel_traits_baseILj3072EfS2_fS2_fjLj128EEEEELb0ELb1ELb0ELb1EEEvNS_9BwdParamsE,"",@"SHT_CUDA_INFO"
	.sectionflags	@""
	.align	4


	//----- nvinfo : EIATTR_CUDA_API_VERSION
	.align		4
        /*0000*/ 	.byte	0x04, 0x37
        /*0002*/ 	.short	(.L_2709 - .L_2708)
.L_2708:
        /*0004*/ 	.word	0x00000082


	//----- nvinfo : EIATTR_KPARAM_INFO
	.align		4
.L_2709:
        /*0008*/ 	.byte	0x04, 0x17
        /*000a*/ 	.short	(.L_2711 - .L_2710)
.L_2710:
        /*000c*/ 	.word	0x00000000
        /*0010*/ 	.short	0x0000
        /*0012*/ 	.short	0x0000
        /*0014*/ 	.byte	0x00, 0xf0, 0xa1, 0x04


	//----- nvinfo : EIATTR_SPARSE_MMA_MASK
	.align		4
.L_2711:
        /*0018*/ 	.byte	0x03, 0x50
        /*001a*/ 	.short	0x0000


	//----- nvinfo : EIATTR_MAXREG_COUNT
	.align		4
        /*001c*/ 	.byte	0x03, 0x1b
        /*001e*/ 	.short	0x00ff


	//----- nvinfo : EIATTR_NUM_BARRIERS
	.align		4
        /*0020*/ 	.byte	0x02, 0x4c
        /*0022*/ 	.byte	0x01
	.zero		1


	//----- nvinfo : EIATTR_MERCURY_ISA_VERSION
	.align		4
        /*0024*/ 	.byte	0x03, 0x5f
        /*0026*/ 	.short	0x0101


	//----- nvinfo : EIATTR_COOP_GROUP_MASK_REGIDS
	.align		4
        /*0028*/ 	.byte	0x04, 0x29
        /*002a*/ 	.short	(.L_2713 - .L_2712)


	//   ....[0]....
.L_2712:
        /*002c*/ 	.word	0xffffffff


	//   ....[1]....
        /*0030*/ 	.word	0xffffffff


	//   ....[2]....
        /*0034*/ 	.word	0xffffffff


	//   ....[3]....
        /*0038*/ 	.word	0xffffffff


	//   ....[4]....
        /*003c*/ 	.word	0xffffffff


	//   ....[5]....
        /*0040*/ 	.word	0xffffffff


	//   ....[6]....
        /*0044*/ 	.word	0xffffffff


	//   ....[7]....
        /*0048*/ 	.word	0xffffffff


	//   ....[8]....
        /*004c*/ 	.word	0xffffffff


	//   ....[9]....
        /*0050*/ 	.word	0xffffffff


	//----- nvinfo : EIATTR_COOP_GROUP_INSTR_OFFSETS
	.align		4
.L_2713:
        /*0054*/ 	.byte	0x04, 0x28
        /*0056*/ 	.short	(.L_2715 - .L_2714)


	//   ....[0]....
.L_2714:
        /*0058*/ 	.word	0x00001370


	//   ....[1]....
        /*005c*/ 	.word	0x00001380


	//   ....[2]....
        /*0060*/ 	.word	0x000013b0


	//   ....[3]....
        /*0064*/ 	.word	0x000013c0


	//   ....[4]....
        /*0068*/ 	.word	0x000013f0


	//   ....[5]....
        /*006c*/ 	.word	0x00001400


	//   ....[6]....
        /*0070*/ 	.word	0x00001430


	//   ....[7]....
        /*0074*/ 	.word	0x00001440


	//   ....[8]....
        /*0078*/ 	.word	0x00001480


	//   ....[9]....
        /*007c*/ 	.word	0x00001490


	//----- nvinfo : EIATTR_VRC_CTA_INIT_COUNT
	.align		4
.L_2715:
        /*0080*/ 	.byte	0x02, 0x4a
	.zero		1
	.zero		1


	//----- nvinfo : EIATTR_EXIT_INSTR_OFFSETS
	.align		4
        /*0084*/ 	.byte	0x04, 0x1c
        /*0086*/ 	.short	(.L_2717 - .L_2716)


	//   ....[0]....
.L_2716:
        /*0088*/ 	.word	0x00005690


	//----- nvinfo : EIATTR_MAX_THREADS
	.align		4
.L_2717:
        /*008c*/ 	.byte	0x04, 0x05
        /*008e*/ 	.short	(.L_2719 - .L_2718)
.L_2718:
        /*0090*/ 	.word	0x00000080
        /*0094*/ 	.word	0x00000001
        /*0098*/ 	.word	0x00000001


	//----- nvinfo : EIATTR_CRS_STACK_SIZE
	.align		4
.L_2719:
        /*009c*/ 	.byte	0x04, 0x1e
        /*009e*/ 	.short	(.L_2721 - .L_2720)
.L_2720:
        /*00a0*/ 	.word	0x00000000


	//----- nvinfo : EIATTR_CBANK_PARAM_SIZE
	.align		4
.L_2721:
        /*00a4*/ 	.byte	0x03, 0x19
        /*00a6*/ 	.short	0x0128


	//----- nvinfo : EIATTR_PARAM_CBANK
	.align		4
        /*00a8*/ 	.byte	0x04, 0x0a
        /*00aa*/ 	.short	(.L_2723 - .L_2722)
	.align		4
.L_2722:
        /*00ac*/ 	.word	index@(.nv.constant0._ZN10layer_norm13ln_bwd_kernelINS_13Kernel_traitsIf13__nv_bfloat16fS2_fjLj3072ELj1ELj1ELj4ELj16ENS_18Kernel_traits_baseILj3072EfS2_fS2_fjLj128EEEEELb0ELb1ELb0ELb1EEEvNS_9BwdParamsE)
        /*00b0*/ 	.short	0x0380
        /*00b2*/ 	.short	0x0128


	//----- nvinfo : EIATTR_SW_WAR
	.align		4
.L_2723:
        /*00b4*/ 	.byte	0x04, 0x36
        /*00b6*/ 	.short	(.L_2725 - .L_2724)
.L_2724:
        /*00b8*/ 	.word	0x00000008
.L_2725:


//--------------------- .nv.info._ZN10layer_norm13ln_bwd_kernelINS_13Kernel_traitsIf13__nv_bfloat16fS2_fjLj3072ELj1ELj1ELj4ELj16ENS_18Kernel_traits_baseILj3072EfS2_fS2_fjLj128EEEEELb0ELb1ELb1ELb0EEEvNS_9BwdParamsE --------------------------
	.section	.nv.info._ZN10layer_norm13ln_bwd_kernelINS_13Kernel_traitsIf13__nv_bfloat16fS2_fjLj3072ELj1ELj1ELj4ELj16ENS_18Kernel_traits_baseILj3072EfS2_fS2_fjLj128EEEEELb0ELb1ELb1ELb0EEEvNS_9BwdParamsE,"",@"SHT_CUDA_INFO"
	.sectionflags	@""
	.align	4


	//----- nvinfo : EIATTR_CUDA_API_VERSION
	.align		4
        /*0000*/ 	.byte	0x04, 0x37
        /*0002*/ 	.short	(.L_2727 - .L_2726)
.L_2726:
        /*0004*/ 	.word	0x00000082


	//----- nvinfo : EIATTR_KPARAM_INFO
	.align		4
.L_2727:
        /*0008*/ 	.byte	0x04, 0x17
        /*000a*/ 	.short	(.L_2729 - .L_2728)
.L_2728:
        /*000c*/ 	.word	0x00000000
        /*0010*/ 	.short	0x0000
        /*0012*/ 	.short	0x0000
        /*0014*/ 	.byte	0x00, 0xf0, 0xa1, 0x04


	//----- nvinfo : EIATTR_SPARSE_MMA_MASK
	.align		4
.L_2729:
        /*0018*/ 	.byte	0x03, 0x50
        /*001a*/ 	.short	0x0000


	//----- nvinfo : EIATTR_MAXREG_COUNT
	.align		4
        /*001c*/ 	.byte	0x03, 0x1b
        /*001e*/ 	.short	0x00ff


	//----- nvinfo : EIATTR_NUM_BARRIERS
	.align		4
        /*0020*/ 	.byte	0x02, 0x4c
        /*0022*/ 	.byte	0x01
	.zero		1


	//----- nvinfo : EIATTR_MERCURY_ISA_VERSION
	.align		4
        /*0024*/ 	.byte	0x03, 0x5f
        /*0026*/ 	.short	0x0101


	//----- nvinfo : EIATTR_COOP_GROUP_MASK_REGIDS
	.align		4
        /*0028*/ 	.byte	0x04, 0x29
        /*002a*/ 	.short	(.L_2731 - .L_2730)


	//   ....[0]....
.L_2730:
        /*002c*/ 	.word	0xffffffff


	//   ....[1]....
        /*0030*/ 	.word	0xffffffff


	//   ....[2]....
        /*0034*/ 	.word	0xffffffff


	//   ....[3]....
        /*0038*/ 	.word	0xffffffff


	//   ....[4]....
        /*003c*/ 	.word	0xffffffff


	//   ....[5]....
        /*0040*/ 	.word	0xffffffff


	//   ....[6]....
        /*0044*/ 	.word	0xffffffff


	//   ....[7]....
        /*0048*/ 	.word	0xffffffff


	//   ....[8]....
        /*004c*/ 	.word	0xffffffff


	//   ....[9]....
        /*0050*/ 	.word	0xffffffff


	//----- nvinfo : EIATTR_COOP_GROUP_INSTR_OFFSETS
	.align		4
.L_2731:
        /*0054*/ 	.byte	0x04, 0x28
        /*0056*/ 	.short	(.L_2733 - .L_2732)


	//   ....[0]....
.L_2732:
        /*0058*/ 	.word	0x00001b70


	//   ....[1]....
        /*005c*/ 	.word	0x00001b90


	//   ....[2]....
        /*0060*/ 	.word	0x00001bd0


	//   ....[3]....
        /*0064*/ 	.word	0x00001be0


	//   ....[4]....
        /*0068*/ 	.word	0x00001c20


	//   ....[5]....
        /*006c*/ 	.word	0x00001c30


	//   ....[6]....
        /*0070*/ 	.word	0x00001c60


	//   ....[7]....
        /*0074*/ 	.word	0x00001c70


	//   ....[8]....
        /*0078*/ 	.word	0x00001ca0


	//   ....[9]....
        /*007c*/ 	.word	0x00001cb0


	//----- nvinfo : EIATTR_VRC_CTA_INIT_COUNT
	.align		4
.L_2733:
        /*0080*/ 	.byte	0x02, 0x4a
	.zero		1
	.zero		1


	//----- nvinfo : EIATTR_EXIT_INSTR_OFFSETS
	.align		4
        /*0084*/ 	.byte	0x04, 0x1c
        /*0086*/ 	.short	(.L_2735 - .L_2734)


	//   ....[0]....
.L_2734:
        /*0088*/ 	.word	0x00006e90


	//   ....[1]....
        /*008c*/ 	.word	0x00006f60


	//----- nvinfo : EIATTR_MAX_THREADS
	.align		4
.L_2735:
        /*0090*/ 	.byte	0x04, 0x05
        /*0092*/ 	.short	(.L_2737 - .L_2736)
.L_2736:
        /*0094*/ 	.word	0x00000080
        /*0098*/ 	.word	0x00000001
        /*009c*/ 	.word	0x00000001


	//----- nvinfo : EIATTR_CRS_STACK_SIZE
	.align		4
.L_2737:
        /*00a0*/ 	.byte	0x04, 0x1e
        /*00a2*/ 	.short	(.L_2739 - .L_2738)
.L_2738:
        /*00a4*/ 	.word	0x00000000


	//----- nvinfo : EIATTR_CBANK_PARAM_SIZE
	.align		4
.L_2739:
        /*00a8*/ 	.byte	0x03, 0x19
        /*00aa*/ 	.short	0x0128


	//----- nvinfo : EIATTR_PARAM_CBANK
	.align		4
        /*00ac*/ 	.byte	0x04, 0x0a
        /*00ae*/ 	.short	(.L_2741 - .L_2740)
	.align		4
.L_2740:
        /*00b0*/ 	.word	index@(.nv.constant0._ZN10layer_norm13ln_bwd_kernelINS_13Kernel_traitsIf13__nv_bfloat16fS2_fjLj3072ELj1ELj1ELj4ELj16ENS_18Kernel_traits_baseILj3072EfS2_fS2_fjLj128EEEEELb0ELb1ELb1ELb0EEEvNS_9BwdParamsE)
        /*00b4*/ 	.short	0x0380
        /*00b6*/ 	.short	0x0128


	//----- nvinfo : EIATTR_SW_WAR
	.align		4
.L_2741:
        /*00b8*/ 	.byte	0x04, 0x36
        /*00ba*/ 	.short	(.L_2743 - .L_2742)
.L_2742:
        /*00bc*/ 	.word	0x00000008
.L_2743:


//--------------------- .nv.info._ZN10layer_norm13ln_bwd_kernelINS_13Kernel_traitsIf13__nv_bfloat16fS2_fjLj3072ELj1ELj1ELj4ELj16ENS_18Kernel_traits_baseILj3072EfS2_fS2_fjLj128EEEEELb0ELb1ELb1ELb1EEEvNS_9BwdParamsE --------------------------
	.section	.nv.info._ZN10layer_norm13ln_bwd_kernelINS_13Kernel_traitsIf13__nv_bfloat16fS2_fjLj3072ELj1ELj1ELj4ELj16ENS_18Kernel_traits_baseILj3072EfS2_fS2_fjLj128EEEEELb0ELb1ELb1ELb1EEEvNS_9BwdParamsE,"",@"SHT_CUDA_INFO"
	.sectionflags	@""
	.align	4


	//----- nvinfo : EIATTR_CUDA_API_VERSION
	.align		4
        /*0000*/ 	.byte	0x04, 0x37
        /*0002*/ 	.short	(.L_2745 - .L_2744)
.L_2744:
        /*0004*/ 	.word	0x00000082


	//----- nvinfo : EIATTR_KPARAM_INFO
	.align		4
.L_2745:
        /*0008*/ 	.byte	0x04, 0x17
        /*000a*/ 	.short	(.L_2747 - .L_2746)
.L_2746:
        /*000c*/ 	.word	0x00000000
        /*0010*/ 	.short	0x0000
        /*0012*/ 	.short	0x0000
        /*0014*/ 	.byte	0x00, 0xf0, 0xa1, 0x04


	//----- nvinfo : EIATTR_SPARSE_MMA_MASK
	.align		4
.L_2747:
        /*0018*/ 	.byte	0x03, 0x50
        /*001a*/ 	.short	0x0000


	//----- nvinfo : EIATTR_MAXREG_COUNT
	.align		4
        /*001c*/ 	.byte	0x03, 0x1b
        /*001e*/ 	.short	0x00ff


	//----- nvinfo : EIATTR_NUM_BARRIERS
	.align		4
        /*0020*/ 	.byte	0x02, 0x4c
        /*0022*/ 	.byte	0x01
	.zero		1


	//----- nvinfo : EIATTR_MERCURY_ISA_VERSION
	.align		4
        /*0024*/ 	.byte	0x03, 0x5f
        /*0026*/ 	.short	0x0101


	//----- nvinfo : EIATTR_COOP_GROUP_MASK_REGIDS
	.align		4
        /*0028*/ 	.byte	0x04, 0x29
        /*002a*/ 	.short	(.L_2749 - .L_2748)


	//   ....[0]....
.L_2748:
        /*002c*/ 	.word	0xffffffff


	//   ....[1]....
        /*0030*/ 	.word	0xffffffff


	//   ....[2]....
        /*0034*/ 	.word	0xffffffff


	//   ....[3]....
        /*0038*/ 	.word	0xffffffff


	//   ....[4]....
        /*003c*/ 	.word	0xffffffff


	//   ....[5]....
        /*0040*/ 	.word	0xffffffff


	//   ....[6]....
        /*0044*/ 	.word	0xffffffff


	//   ....[7]....
        /*0048*/ 	.word	0xffffffff


	//   ....[8]....
        /*004c*/ 	.word	0xffffffff


	//   ....[9]....
        /*0050*/ 	.word	0xffffffff


	//----- nvinfo : EIATTR_COOP_GROUP_INSTR_OFFSETS
	.align		4
.L_2749:
        /*0054*/ 	.byte	0x04, 0x28
        /*0056*/ 	.short	(.L_2751 - .L_2750)


	//   ....[0]....
.L_2750:
        /*0058*/ 	.word	0x00001650


	//   ....[1]....
        /*005c*/ 	.word	0x00001690


	//   ....[2]....
        /*0060*/ 	.word	0x000016f0


	//   ....[3]....
        /*0064*/ 	.word	0x00001700


	//   ....[4]....
        /*0068*/ 	.word	0x00001740


	//   ....[5]....
        /*006c*/ 	.word	0x00001750


	//   ....[6]....
        /*0070*/ 	.word	0x00001780


	//   ....[7]....
        /*0074*/ 	.word	0x000017a0


	//   ....[8]....
        /*0078*/ 	.word	0x000017d0


	//   ....[9]....
        /*007c*/ 	.word	0x00001800


	//----- nvinfo : EIATTR_VRC_CTA_INIT_COUNT
	.align		4
.L_2751:
        /*0080*/ 	.byte	0x02, 0x4a
	.zero		1
	.zero		1


	//----- nvinfo : EIATTR_EXIT_INSTR_OFFSETS
	.align		4
        /*0084*/ 	.byte	0x04, 0x1c
        /*0086*/ 	.short	(.L_2753 - .L_2752)


	//   ....[0]....
.L_2752:
        /*0088*/ 	.word	0x00006800


	//----- nvinfo : EIATTR_MAX_THREADS
	.align		4
.L_2753:
        /*008c*/ 	.byte	0x04, 0x05
        /*008e*/ 	.short	(.L_2755 - .L_2754)
.L_2754:
        /*0090*/ 	.word	0x00000080
        /*0094*/ 	.word	0x00000001
        /*0098*/ 	.word	0x00000001


	//----- nvinfo : EIATTR_CRS_STACK_SIZE
	.align		4
.L_2755:
        /*009c*/ 	.byte	0x04, 0x1e
        /*009e*/ 	.short	(.L_2757 - .L_2756)
.L_2756:
        /*00a0*/ 	.word	0x00000000


	//----- nvinfo : EIATTR_CBANK_PARAM_SIZE
	.align		4
.L_2757:
        /*00a4*/ 	.byte	0x03, 0x19
        /*00a6*/ 	.short	0x0128


	//----- nvinfo : EIATTR_PARAM_CBANK
	.align		4
        /*00a8*/ 	.byte	0x04, 0x0a
        /*00aa*/ 	.short	(.L_2759 - .L_2758)
	.align		4
.L_2758:
        /*00ac*/ 	.word	index@(.nv.constant0._ZN10layer_norm13ln_bwd_kernelINS_13Kernel_traitsIf13__nv_bfloat16fS2_fjLj3072ELj1ELj1ELj4ELj16ENS_18Kernel_traits_baseILj3072EfS2_fS2_fjLj128EEEEELb0ELb1ELb1ELb1EEEvNS_9BwdParamsE)
        /*00b0*/ 	.short	0x0380
        /*00b2*/ 	.short	0x0128


	//----- nvinfo : EIATTR_SW_WAR
	.align		4
.L_2759:
        /*00b4*/ 	.byte	0x04, 0x36
        /*00b6*/ 	.short	(.L_2761 - .L_2760)
.L_2760:
        /*00b8*/ 	.word	0x00000008
.L_2761:


//--------------------- .nv.info._ZN10layer_norm13ln_bwd_kernelINS_13Kernel_traitsIf13__nv_bfloat16fS2_fjLj3072ELj1ELj1ELj4ELj16ENS_18Kernel_traits_baseILj3072EfS2_fS2_fjLj128EEEEELb1ELb0ELb0ELb0EEEvNS_9BwdParamsE --------------------------
	.section	.nv.info._ZN10layer_norm13ln_bwd_kernelINS_13Kernel_traitsIf13__nv_bfloat16fS2_fjLj3072ELj1ELj1ELj4ELj16ENS_18Kernel_traits_baseILj3072EfS2_fS2_fjLj128EEEEELb1ELb0ELb0ELb0EEEvNS_9BwdParamsE,"",@"SHT_CUDA_INFO"
	.sectionflags	@""
	.align	4


	//----- nvinfo : EIATTR_CUDA_API_VERSION
	.align		4
        /*0000*/ 	.byte	0x04, 0x37
        /*0002*/ 	.short	(.L_2763 - .L_2762)
.L_2762:
        /*0004*/ 	.word	0x00000082


	//----- nvinfo : EIATTR_KPARAM_INFO
	.align		4
.L_2763:
        /*0008*/ 	.byte	0x04, 0x17
        /*000a*/ 	.short	(.L_2765 - .L_2764)
.L_2764:
        /*000c*/ 	.word	0x00000000
        /*0010*/ 	.short	0x0000
        /*0012*/ 	.short	0x0000
        /*0014*/ 	.byte	0x00, 0xf0, 0xa1, 0x04


	//----- nvinfo : EIATTR_SPARSE_MMA_MASK
	.align		4
.L_2765:
        /*0018*/ 	.byte	0x03, 0x50
        /*001a*/ 	.short	0x0000


	//----- nvinfo : EIATTR_MAXREG_COUNT
	.align		4
        /*001c*/ 	.byte	0x03, 0x1b
        /*001e*/ 	.short	0x00ff


	//----- nvinfo : EIATTR_NUM_BARRIERS
	.align		4
        /*0020*/ 	.byte	0x02, 0x4c
        /*0022*/ 	.byte	0x01
	.zero		1


	//----- nvinfo : EIATTR_MERCURY_ISA_VERSION
	.align		4
        /*0024*/ 	.byte	0x03, 0x5f
        /*0026*/ 	.short	0x0101


	//----- nvinfo : EIATTR_COOP_GROUP_MASK_REGIDS
	.align		4
        /*0028*/ 	.byte	0x04, 0x29
        /*002a*/ 	.short	(.L_2767 - .L_2766)


	//   ....[0]....
.L_2766:
        /*002c*/ 	.word	0xffffffff


	//   ....[1]....
        /*0030*/ 	.word	0xffffffff


	//   ....[2]....
        /*0034*/ 	.word	0xffffffff


	//   ....[3]....
        /*0038*/ 	.word	0xffffffff


	//   ....[4]....
        /*003c*/ 	.word	0xffffffff


	//   ....[5]....
        /*0040*/ 	.word	0xffffffff


	//   ....[6]....
        /*0044*/ 	.word	0xffffffff


	//   ....[7]....
        /*0048*/ 	.word	0xffffffff


	//   ....[8]....
        /*004c*/ 	.word	0xffffffff


	//   ....[9]....
        /*0050*/ 	.word	0xffffffff


	//----- nvinfo : EIATTR_COOP_GROUP_INSTR_OFFSETS
	.align		4
.L_2767:
        /*0054*/ 	.byte	0x04, 0x28
        /*0056*/ 	.short	(.L_2769 - .L_2768)


	//   ....[0]....
.L_2768:
        /*0058*/ 	.word	0x00001830


	//   ....[1]....
        /*005c*/ 	.word	0x00001860


	//   ....[2]....
        /*0060*/ 	.word	0x00001890


	//   ....[3]....
        /*0064*/ 	.word	0x000018a0


	//   ....[4]....
        /*0068*/ 	.word	0x000018d0


	//   ....[5]....
        /*006c*/ 	.word	0x000018e0


	//   ....[6]....
        /*0070*/ 	.word	0x00001910


	//   ....[7]....
        /*0074*/ 	.word	0x00001920


	//   ....[8]....
        /*0078*/ 	.word	0x00001950


	//   ....[9]....
        /*007c*/ 	.word	0x00001960


	//----- nvinfo : EIATTR_VRC_CTA_INIT_COUNT
	.align		4
.L_2769:
        /*0080*/ 	.byte	0x02, 0x4a
	.zero		1
	.zero		1


	//----- nvinfo : EIATTR_EXIT_INSTR_OFFSETS
	.align		4
        /*0084*/ 	.byte	0x04, 0x1c
        /*0086*/ 	.short	(.L_2771 - .L_2770)


	//   ....[0]....
.L_2770:
        /*0088*/ 	.word	0x000050a0


	//   ....[1]....
        /*008c*/ 	.word	0x00005140


	//----- nvinfo : EIATTR_MAX_THREADS
	.align		4
.L_2771:
        /*0090*/ 	.byte	0x04, 0x05
        /*0092*/ 	.short	(.L_2773 - .L_2772)
.L_2772:
        /*0094*/ 	.word	0x00000080
        /*0098*/ 	.word	0x00000001
        /*009c*/ 	.word	0x00000001


	//----- nvinfo : EIATTR_CRS_STACK_SIZE
	.align		4
.L_2773:
        /*00a0*/ 	.byte	0x04, 0x1e
        /*00a2*/ 	.short	(.L_2775 - .L_2774)
.L_2774:
        /*00a4*/ 	.word	0x00000000


	//----- nvinfo : EIATTR_CBANK_PARAM_SIZE
	.align		4
.L_2775:
        /*00a8*/ 	.byte	0x03, 0x19
        /*00aa*/ 	.short	0x0128


	//----- nvinfo : EIATTR_PARAM_CBANK
	.align		4
        /*00ac*/ 	.byte	0x04, 0x0a
        /*00ae*/ 	.short	(.L_2777 - .L_2776)
	.align		4
.L_2776:
        /*00b0*/ 	.word	index@(.nv.constant0._ZN10layer_norm13ln_bwd_kernelINS_13Kernel_traitsIf13__nv_bfloat16fS2_fjLj3072ELj1ELj1ELj4ELj16ENS_18Kernel_traits_baseILj3072EfS2_fS2_fjLj128EEEEELb1ELb0ELb0ELb0EEEvNS_9BwdParamsE)
        /*00b4*/ 	.short	0x0380
        /*00b6*/ 	.short	0x0128


	//----- nvinfo : EIATTR_SW_WAR
	.align		4
.L_2777:
        /*00b8*/ 	.byte	0x04, 0x36
        /*00ba*/ 	.short	(.L_2779 - .L_2778)
.L_2778:
        /*00bc*/ 	.word	0x00000008
.L_2779:


//--------------------- .nv.info._ZN10layer_norm13ln_bwd_kernelINS_13Kernel_traitsIf13__nv_bfloat16fS2_fjLj3072ELj1ELj1ELj4ELj16ENS_18Kernel_traits_baseILj3072EfS2_fS2_fjLj128EEEEELb1ELb0ELb0ELb1EEEvNS_9BwdParamsE --------------------------
	.section	.nv.info._ZN10layer_norm13ln_bwd_kernelINS_13Kernel_traitsIf13__nv_bfloat16fS2_fjLj3072ELj1ELj1ELj4ELj16ENS_18Kernel_traits_baseILj3072EfS2_fS2_fjLj128EEEEELb1ELb0ELb0ELb1EEEvNS_9BwdParamsE,"",@"SHT_CUDA_INFO"
	.sectionflags	@""
	.align	4


	//----- nvinfo : EIATTR_CUDA_API_VERSION
	.align		4
        /*0000*/ 	.byte	0x04, 0x37
        /*0002*/ 	.short	(.L_2781 - .L_2780)
.L_2780:
        /*0004*/ 	.word	0x00000082


	//----- nvinfo : EIATTR_KPARAM_INFO
	.align		4
.L_2781:
        /*0008*/ 	.byte	0x04, 0x17
        /*000a*/ 	.short	(.L_2783 - .L_2782)
.L_2782:
        /*000c*/ 	.word	0x00000000
        /*0010*/ 	.short	0x0000
        /*0012*/ 	.short	0x0000
        /*0014*/ 	.byte	0x00, 0xf0, 0xa1, 0x04


	//----- nvinfo : EIATTR_SPARSE_MMA_MASK
	.align		4
.L_2783:
        /*0018*/ 	.byte	0x03, 0x50
        /*001a*/ 	.short	0x0000


	//----- nvinfo : EIATTR_MAXREG_COUNT
	.align		4
        /*001c*/ 	.byte	0x03, 0x1b
        /*001e*/ 	.short	0x00ff


	//----- nvinfo : EIATTR_NUM_BARRIERS
	.align		4
        /*0020*/ 	.byte	0x02, 0x4c
        /*0022*/ 	.byte	0x01
	.zero		1


	//----- nvinfo : EIATTR_MERCURY_ISA_VERSION
	.align		4
        /*0024*/ 	.byte	0x03, 0x5f
        /*0026*/ 	.short	0x0101


	//----- nvinfo : EIATTR_COOP_GROUP_MASK_REGIDS
	.align		4
        /*0028*/ 	.byte	0x04, 0x29
        /*002a*/ 	.short	(.L_2785 - .L_2784)


	//   ....[0]....
.L_2784:
        /*002c*/ 	.word	0xffffffff


	//   ....[1]....
        /*0030*/ 	.word	0xffffffff


	//   ....[2]....
        /*0034*/ 	.word	0xffffffff


	//   ....[3]....
        /*0038*/ 	.word	0xffffffff


	//   ....[4]....
        /*003c*/ 	.word	0xffffffff


	//   ....[5]....
        /*0040*/ 	.word	0xffffffff


	//   ....[6]....
        /*0044*/ 	.word	0xffffffff


	//   ....[7]....
        /*0048*/ 	.word	0xffffffff


	//   ....[8]....
        /*004c*/ 	.word	0xffffffff


	//   ....[9]....
        /*0050*/ 	.word	0xffffffff


	//----- nvinfo : EIATTR_COOP_GROUP_INSTR_OFFSETS
	.align		4
.L_2785:
        /*0054*/ 	.byte	0x04, 0x28
        /*0056*/ 	.short	(.L_2787 - .L_2786)


	//   ....[0]....
.L_2786:
        /*0058*/ 	.word	0x000011f0


	//   ....[1]....
        /*005c*/ 	.word	0x00001200


	//   ....[2]....
        /*0060*/ 	.word	0x00001260


	//   ....[3]....
        /*0064*/ 	.word	0x00001270


	//   ....[4]....
        /*0068*/ 	.word	0x000012a0


	//   ....[5]....
        /*006c*/ 	.word	0x000012b0


	//   ....[6]....
        /*0070*/ 	.word	0x000012f0


	//   ....[7]....
        /*0074*/ 	.word	0x00001300


	//   ....[8]....
        /*0078*/ 	.word	0x00001360


	//   ....[9]....
        /*007c*/ 	.word	0x00001370


	//----- nvinfo : EIATTR_VRC_CTA_INIT_COUNT
	.align		4
.L_2787:
        /*0080*/ 	.byte	0x02, 0x4a
	.zero		1
	.zero		1


	//----- nvinfo : EIATTR_EXIT_INSTR_OFFSETS
	.align		4
        /*0084*/ 	.byte	0x04, 0x1c
        /*0086*/ 	.short	(.L_2789 - .L_2788)


	//   ....[0]....
.L_2788:
        /*0088*/ 	.word	0x00004ee0


	//----- nvinfo : EIATTR_MAX_THREADS
	.align		4
.L_2789:
        /*008c*/ 	.byte	0x04, 0x05
        /*008e*/ 	.short	(.L_2791 - .L_2790)
.L_2790:
        /*0090*/ 	.word	0x00000080
        /*0094*/ 	.word	0x00000001
        /*0098*/ 	.word	0x00000001


	//----- nvinfo : EIATTR_CBANK_PARAM_SIZE
	.align		4
.L_2791:
        /*009c*/ 	.byte	0x03, 0x19
        /*009e*/ 	.short	0x0128


	//----- nvinfo : EIATTR_PARAM_CBANK
	.align		4
        /*00a0*/ 	.byte	0x04, 0x0a
        /*00a2*/ 	.short	(.L_2793 - .L_2792)
	.align		4
.L_2792:
        /*00a4*/ 	.word	index@(.nv.constant0._ZN10layer_norm13ln_bwd_kernelINS_13Kernel_traitsIf13__nv_bfloat16fS2_fjLj3072ELj1ELj1ELj4ELj16ENS_18Kernel_traits_baseILj3072EfS2_fS2_fjLj128EEEEELb1ELb0ELb0ELb1EEEvNS_9BwdParamsE)
        /*00a8*/ 	.short	0x0380
        /*00aa*/ 	.short	0x0128


	//----- nvinfo : EIATTR_SW_WAR
	.align		4
.L_2793:
        /*00ac*/ 	.byte	0x04, 0x36
        /*00ae*/ 	.short	(.L_2795 - .L_2794)
.L_2794:
        /*00b0*/ 	.word	0x00000008
.L_2795:


//--------------------- .nv.info._ZN10layer_norm22ln_bwd_finalize_kernelINS_22Kernel_traits_finalizeILj3072Ef13__nv_bfloat16fS2_fjLb0ELj1024ELj4ENS_18Kernel_traits_baseILj3072EfS2_fS2_fjLj1024EEEEELb0ELb0EEEvNS_9BwdParamsE --------------------------
	.section	.nv.info._ZN10layer_norm22ln_bwd_finalize_kernelINS_22Kernel_traits_finalizeILj3072Ef13__nv_bfloat16fS2_fjLb0ELj1024ELj4ENS_18Kernel_traits_baseILj3072EfS2_fS2_fjLj1024EEEEELb0ELb0EEEvNS_9BwdParamsE,"",@"SHT_CUDA_INFO"
	.sectionflags	@""
	.align	4


	//----- nvinfo : EIATTR_CUDA_API_VERSION
	.align		4
        /*0000*/ 	.byte	0x04, 0x37
        /*0002*/ 	.short	(.L_2797 - .L_2796)
.L_2796:
        /*0004*/ 	.word	0x00000082


	//----- nvinfo : EIATTR_KPARAM_INFO
	.align		4
.L_2797:
        /*0008*/ 	.byte	0x04, 0x17
        /*000a*/ 	.short	(.L_2799 - .L_2798)
.L_2798:
        /*000c*/ 	.word	0x00000000
        /*0010*/ 	.short	0x0000
        /*0012*/ 	.short	0x0000
        /*0014*/ 	.byte	0x00, 0xf0, 0xa1, 0x04


	//----- nvinfo : EIATTR_SPARSE_MMA_MASK
	.align		4
.L_2799:
        /*0018*/ 	.byte	0x03, 0x50
        /*001a*/ 	.short	0x0000


	//----- nvinfo : EIATTR_MAXREG_COUNT
	.align		4
        /*001c*/ 	.byte	0x03, 0x1b
        /*001e*/ 	.short	0x0040


	//----- nvinfo : EIATTR_NUM_BARRIERS
	.align		4
        /*0020*/ 	.byte	0x02, 0x4c
        /*0022*/ 	.byte	0x01
	.zero		1


	//----- nvinfo : EIATTR_MERCURY_ISA_VERSION
	.align		4
        /*0024*/ 	.byte	0x03, 0x5f
        /*0026*/ 	.short	0x0101


	//----- nvinfo : EIATTR_COOP_GROUP_MASK_REGIDS
	.align		4
        /*0028*/ 	.byte	0x04, 0x29
        /*002a*/ 	.short	(.L_2801 - .L_2800)


	//   ....[0]....
.L_2800:
        /*002c*/ 	.word	0xffffffff


	//   ....[1]....
        /*0030*/ 	.word	0xffffffff


	//   ....[2]....
        /*0034*/ 	.word	0xffffffff


	//   ....[3]....
        /*0038*/ 	.word	0xffffffff


	//   ....[4]....
        /*003c*/ 	.word	0xffffffff


	//   ....[5]....
        /*0040*/ 	.word	0xffffffff


	//   ....[6]....
        /*0044*/ 	.word	0xffffffff


	//   ....[7]....
        /*0048*/ 	.word	0xffffffff


	//   ....[8]....
        /*004c*/ 	.word	0xffffffff


	//   ....[9]....
        /*0050*/ 	.word	0xffffffff


	//----- nvinfo : EIATTR_COOP_GROUP_INSTR_OFFSETS
	.align		4
.L_2801:
        /*0054*/ 	.byte	0x04, 0x28
        /*0056*/ 	.short	(.L_2803 - .L_2802)


	//   ....[0]....
.L_2802:
        /*0058*/ 	.word	0x00001550


	//   ....[1]....
        /*005c*/ 	.word	0x00001560


	//   ....[2]....
        /*0060*/ 	.word	0x00001590


	//   ....[3]....
        /*0064*/ 	.word	0x000015a0


	//   ....[4]....
        /*0068*/ 	.word	0x000015d0


	//   ....[5]....
        /*006c*/ 	.word	0x000015e0


	//   ....[6]....
        /*0070*/ 	.word	0x00001610


	//   ....[7]....
        /*0074*/ 	.word	0x00001630


	//   ....[8]....
        /*0078*/ 	.word	0x00001680


	//   ....[9]....
        /*007c*/ 	.word	0x00001690


	//----- nvinfo : EIATTR_VRC_CTA_INIT_COUNT
	.align		4
.L_2803:
        /*0080*/ 	.byte	0x02, 0x4a
	.zero		1
	.zero		1


	//----- nvinfo : EIATTR_EXIT_INSTR_OFFSETS
	.align		4
        /*0084*/ 	.byte	0x04, 0x1c
        /*0086*/ 	.short	(.L_2805 - .L_2804)


	//   ....[0]....
.L_2804:
        /*0088*/ 	.word	0x00000060


	//   ....[1]....
        /*008c*/ 	.word	0x000016f0


	//   ....[2]....
        /*0090*/ 	.word	0x00001720


	//   ....[3]....
        /*0094*/ 	.word	0x000017c0


	//----- nvinfo : EIATTR_MAX_THREADS
	.align		4
.L_2805:
        /*0098*/ 	.byte	0x04, 0x05
        /*009a*/ 	.short	(.L_2807 - .L_2806)
.L_2806:
        /*009c*/ 	.word	0x00000400
        /*00a0*/ 	.word	0x00000001
        /*00a4*/ 	.word	0x00000001


	//----- nvinfo : EIATTR_CRS_STACK_SIZE
	.align		4
.L_2807:
        /*00a8*/ 	.byte	0x04, 0x1e
        /*00aa*/ 	.short	(.L_2809 - .L_2808)
.L_2808:
        /*00ac*/ 	.word	0x00000000


	//----- nvinfo : EIATTR_CBANK_PARAM_SIZE
	.align		4
.L_2809:
        /*00b0*/ 	.byte	0x03, 0x19
        /*00b2*/ 	.short	0x0128


	//----- nvinfo : EIATTR_PARAM_CBANK
	.align		4
        /*00b4*/ 	.byte	0x04, 0x0a
        /*00b6*/ 	.short	(.L_2811 - .L_2810)
	.align		4
.L_2810:
        /*00b8*/ 	.word	index@(.nv.constant0._ZN10layer_norm22ln_bwd_finalize_kernelINS_22Kernel_traits_finalizeILj3072Ef13__nv_bfloat16fS2_fjLb0ELj1024ELj4ENS_18Kernel_traits_baseILj3072EfS2_fS2_fjLj1024EEEEELb0ELb0EEEvNS_9BwdParamsE)
        /*00bc*/ 	.short	0x0380
        /*00be*/ 	.short	0x0128


	//----- nvinfo : EIATTR_SW_WAR
	.align		4
.L_2811:
        /*00c0*/ 	.byte	0x04, 0x36
        /*00c2*/ 	.short	(.L_2813 - .L_2812)
.L_2812:
        /*00c4*/ 	.word	0x00000008
.L_2813:


//--------------------- .nv.info._ZN10layer_norm13ln_bwd_kernelINS_13Kernel_traitsIf13__nv_bfloat16fS2_fjLj3072ELj1ELj1ELj4ELj16ENS_18Kernel_traits_baseILj3072EfS2_fS2_fjLj128EEEEELb1ELb0ELb1ELb0EEEvNS_9BwdParamsE --------------------------
	.section	.nv.info._ZN10layer_norm13ln_bwd_kernelINS_13Kernel_traitsIf13__nv_bfloat16fS2_fjLj3072ELj1ELj1ELj4ELj16ENS_18Kernel_traits_baseILj3072EfS2_fS2_fjLj128EEEEELb1ELb0ELb1ELb0EEEvNS_9BwdParamsE,"",@"SHT_CUDA_INFO"
	.sectionflags	@""
	.align	4


	//----- nvinfo : EIATTR_CUDA_API_VERSION
	.align		4
        /*0000*/ 	.byte	0x04, 0x37
        /*0002*/ 	.short	(.L_2815 - .L_2814)
.L_2814:
        /*0004*/ 	.word	0x00000082


	//----- nvinfo : EIATTR_KPARAM_INFO
	.align		4
.L_2815:
        /*0008*/ 	.byte	0x04, 0x17
        /*000a*/ 	.short	(.L_2817 - .L_2816)
.L_2816:
        /*000c*/ 	.word	0x00000000
        /*0010*/ 	.short	0x0000
        /*0012*/ 	.short	0x0000
        /*0014*/ 	.byte	0x00, 0xf0, 0xa1, 0x04


	//----- nvinfo : EIATTR_SPARSE_MMA_MASK
	.align		4
.L_2817:
        /*0018*/ 	.byte	0x03, 0x50
        /*001a*/ 	.short	0x0000


	//----- nvinfo : EIATTR_MAXREG_COUNT
	.align		4
        /*001c*/ 	.byte	0x03, 0x1b
        /*001e*/ 	.short	0x00ff


	//----- nvinfo : EIATTR_NUM_BARRIERS
	.align		4
        /*0020*/ 	.byte	0x02, 0x4c
        /*0022*/ 	.byte	0x01
	.zero		1


	//----- nvinfo : EIATTR_MERCURY_ISA_VERSION
	.align		4
        /*0024*/ 	.byte	0x03, 0x5f
        /*0026*/ 	.short	0x0101


	//----- nvinfo : EIATTR_COOP_GROUP_MASK_REGIDS
	.align		4
        /*0028*/ 	.byte	0x04, 0x29
        /*002a*/ 	.short	(.L_2819 - .L_2818)


	//   ....[0]....
.L_2818:
        /*002c*/ 	.word	0xffffffff


	//   ....[1]....
        /*0030*/ 	.word	0xffffffff


	//   ....[2]....
        /*0034*/ 	.word	0xffffffff


	//   ....[3]....
        /*0038*/ 	.word	0xffffffff


	//   ....[4]....
        /*003c*/ 	.word	0xffffffff


	//   ....[5]....
        /*0040*/ 	.word	0xffffffff


	//   ....[6]....
        /*0044*/ 	.word	0xffffffff


	//   ....[7]....
        /*0048*/ 	.word	0xffffffff


	//   ....[8]....
        /*004c*/ 	.word	0xffffffff


	//   ....[9]....
        /*0050*/ 	.word	0xffffffff


	//----- nvinfo : EIATTR_COOP_GROUP_INSTR_OFFSETS
	.align		4
.L_2819:
        /*0054*/ 	.byte	0x04, 0x28
        /*0056*/ 	.short	(.L_2821 - .L_2820)


	//   ....[0]....
.L_2820:
        /*0058*/ 	.word	0x00001cb0


	//   ....[1]....
        /*005c*/ 	.word	0x00001ce0


	//   ....[2]....
        /*0060*/ 	.word	0x00001d10


	//   ....[3]....
        /*0064*/ 	.word	0x00001d20


	//   ....[4]....
        /*0068*/ 	.word	0x00001d50


	//   ....[5]....
        /*006c*/ 	.word	0x00001d60


	//   ....[6]....
        /*0070*/ 	.word	0x00001d90


	//   ....[7]....
        /*0074*/ 	.word	0x00001da0


	//   ....[8]....
        /*0078*/ 	.word	0x00001dd0


	//   ....[9]....
        /*007c*/ 	.word	0x00001de0


	//----- nvinfo : EIATTR_VRC_CTA_INIT_COUNT
	.align		4
.L_2821:
        /*0080*/ 	.byte	0x02, 0x4a
	.zero		1
	.zero		1


	//----- nvinfo : EIATTR_EXIT_INSTR_OFFSETS
	.align		4
        /*0084*/ 	.byte	0x04, 0x1c
        /*0086*/ 	.short	(.L_2823 - .L_2822)


	//   ....[0]....
.L_2822:
        /*0088*/ 	.word	0x000072c0


	//   ....[1]....
        /*008c*/ 	.word	0x00007360


	//----- nvinfo : EIATTR_MAX_THREADS
	.align		4
.L_2823:
        /*0090*/ 	.byte	0x04, 0x05
        /*0092*/ 	.short	(.L_2825 - .L_2824)
.L_2824:
        /*0094*/ 	.word	0x00000080
        /*0098*/ 	.word	0x00000001
        /*009c*/ 	.word	0x00000001


	//----- nvinfo : EIATTR_CRS_STACK_SIZE
	.align		4
.L_2825:
        /*00a0*/ 	.byte	0x04, 0x1e
        /*00a2*/ 	.short	(.L_2827 - .L_2826)
.L_2826:
        /*00a4*/ 	.word	0x00000000


	//----- nvinfo : EIATTR_CBANK_PARAM_SIZE
	.align		4
.L_2827:
        /*00a8*/ 	.byte	0x03, 0x19
        /*00aa*/ 	.short	0x0128


	//----- nvinfo : EIATTR_PARAM_CBANK
	.align		4
        /*00ac*/ 	.byte	0x04, 0x0a
        /*00ae*/ 	.short	(.L_2829 - .L_2828)
	.align		4
.L_2828:
        /*00b0*/ 	.word	index@(.nv.constant0._ZN10layer_norm13ln_bwd_kernelINS_13Kernel_traitsIf13__nv_bfloat16fS2_fjLj3072ELj1ELj1ELj4ELj16ENS_18Kernel_traits_baseILj3072EfS2_fS2_fjLj128EEEEELb1ELb0ELb1ELb0EEEvNS_9BwdParamsE)
        /*00b4*/ 	.short	0x0380
        /*00b6*/ 	.short	0x0128


	//----- nvinfo : EIATTR_SW_WAR
	.align		4
.L_2829:
        /*00b8*/ 	.byte	0x04, 0x36
        /*00ba*/ 	.short	(.L_2831 - .L_2830)
.L_2830:
        /*00bc*/ 	.word	0x00000008
.L_2831:


//--------------------- .nv.info._ZN10layer_norm22ln_bwd_finalize_kernelINS_22Kernel_traits_finalizeILj3072Ef13__nv_bfloat16fS2_fjLb0ELj1024ELj4ENS_18Kernel_traits_baseILj3072EfS2_fS2_fjLj1024EEEEELb0ELb1EEEvNS_9BwdParamsE --------------------------
	.section	.nv.info._ZN10layer_norm22ln_bwd_finalize_kernelINS_22Kernel_traits_finalizeILj3072Ef13__nv_bfloat16fS2_fjLb0ELj1024ELj4ENS_18Kernel_traits_baseILj3072EfS2_fS2_fjLj1024EEEEELb0ELb1EEEvNS_9BwdParamsE,"",@"SHT_CUDA_INFO"
	.sectionflags	@""
	.align	4


	//----- nvinfo : EIATTR_CUDA_API_VERSION
	.align		4
        /*0000*/ 	.byte	0x04, 0x37
        /*0002*/ 	.short	(.L_2833 - .L_2832)
.L_2832:
        /*0004*/ 	.word	0x00000082


	//----- nvinfo : EIATTR_KPARAM_INFO
	.align		4
.L_2833:
        /*0008*/ 	.byte	0x04, 0x17
        /*000a*/ 	.short	(.L_2835 - .L_2834)
.L_2834:
        /*000c*/ 	.word	0x00000000
        /*0010*/ 	.short	0x0000
        /*0012*/ 	.short	0x0000
        /*0014*/ 	.byte	0x00, 0xf0, 0xa1, 0x04


	//----- nvinfo : EIATTR_SPARSE_MMA_MASK
	.align		4
.L_2835:
        /*0018*/ 	.byte	0x03, 0x50
        /*001a*/ 	.short	0x0000


	//----- nvinfo : EIATTR_MAXREG_COUNT
	.align		4
        /*001c*/ 	.byte	0x03, 0x1b
        /*001e*/ 	.short	0x0040


	//----- nvinfo : EIATTR_NUM_BARRIERS
	.align		4
        /*0020*/ 	.byte	0x02, 0x4c
        /*0022*/ 	.byte	0x01
	.zero		1


	//----- nvinfo : EIATTR_MERCURY_ISA_VERSION
	.align		4
        /*0024*/ 	.byte	0x03, 0x5f
        /*0026*/ 	.short	0x0101


	//----- nvinfo : EIATTR_COOP_GROUP_MASK_REGIDS
	.align		4
        /*0028*/ 	.byte	0x04, 0x29
        /*002a*/ 	.short	(.L_2837 - .L_2836)


	//   ....[0]....
.L_2836:
        /*002c*/ 	.word	0xffffffff


	//   ....[1]....
        /*0030*/ 	.word	0xffffffff


	//   ....[2]....
        /*0034*/ 	.word	0xffffffff


	//   ....[3]....
        /*0038*/ 	.word	0xffffffff


	//   ....[4]....
        /*003c*/ 	.word	0xffffffff


	//   ....[5]....
        /*0040*/ 	.word	0xffffffff


	//   ....[6]....
        /*0044*/ 	.word	0xffffffff


	//   ....[7]....
        /*0048*/ 	.word	0xffffffff


	//   ....[8]....
        /*004c*/ 	.word	0xffffffff


	//   ....[9]....
        /*0050*/ 	.word	0xffffffff


	//----- nvinfo : EIATTR_COOP_GROUP_INSTR_OFFSETS
	.align		4
.L_2837:
        /*0054*/ 	.byte	0x04, 0x28
        /*0056*/ 	.short	(.L_2839 - .L_2838)


	//   ....[0]....
.L_2838:
        /*0058*/ 	.word	0x00001560


	//   ....[1]....
        /*005c*/ 	.word	0x00001570


	//   ....[2]....
        /*0060*/ 	.word	0x000015a0


	//   ....[3]....
        /*0064*/ 	.word	0x000015b0


	//   ....[4]....
        /*0068*/ 	.word	0x000015e0


	//   ....[5]....
        /*006c*/ 	.word	0x000015f0


	//   ....[6]....
        /*0070*/ 	.word	0x00001620


	//   ....[7]....
        /*0074*/ 	.word	0x00001640


	//   ....[8]....
        /*0078*/ 	.word	0x00001670


	//   ....[9]....
        /*007c*/ 	.word	0x00001680


	//----- nvinfo : EIATTR_VRC_CTA_INIT_COUNT
	.align		4
.L_2839:
        /*0080*/ 	.byte	0x02, 0x4a
	.zero		1
	.zero		1


	//----- nvinfo : EIATTR_EXIT_INSTR_OFFSETS
	.align		4
        /*0084*/ 	.byte	0x04, 0x1c
        /*0086*/ 	.short	(.L_2841 - .L_2840)


	//   ....[0]....
.L_2840:
        /*0088*/ 	.word	0x00000060


	//   ....[1]....
        /*008c*/ 	.word	0x000016e0


	//   ....[2]....
        /*0090*/ 	.word	0x000017b0


	//----- nvinfo : EIATTR_MAX_THREADS
	.align		4
.L_2841:
        /*0094*/ 	.byte	0x04, 0x05
        /*0096*/ 	.short	(.L_2843 - .L_2842)
.L_2842:
        /*0098*/ 	.word	0x00000400
        /*009c*/ 	.word	0x00000001
        /*00a0*/ 	.word	0x00000001


	//----- nvinfo : EIATTR_CRS_STACK_SIZE
	.align		4
.L_2843:
        /*00a4*/ 	.byte	0x04, 0x1e
        /*00a6*/ 	.short	(.L_2845 - .L_2844)
.L_2844:
        /*00a8*/ 	.word	0x00000000


	//----- nvinfo : EIATTR_CBANK_PARAM_SIZE
	.align		4
.L_2845:
        /*00ac*/ 	.byte	0x03, 0x19
        /*00ae*/ 	.short	0x0128


	//----- nvinfo : EIATTR_PARAM_CBANK
	.align		4
        /*00b0*/ 	.byte	0x04, 0x0a
        /*00b2*/ 	.short	(.L_2847 - .L_2846)
	.align		4
.L_2846:
        /*00b4*/ 	.word	index@(.nv.constant0._ZN10layer_norm22ln_bwd_finalize_kernelINS_22Kernel_traits_finalizeILj3072Ef13__nv_bfloat16fS2_fjLb0ELj1024ELj4ENS_18Kernel_traits_baseILj3072EfS2_fS2_fjLj1024EEEEELb0ELb1EEEvNS_9BwdParamsE)
        /*00b8*/ 	.short	0x0380
        /*00ba*/ 	.short	0x0128


	//----- nvinfo : EIATTR_SW_WAR
	.align		4
.L_2847:
        /*00bc*/ 	.byte	0x04, 0x36
        /*00be*/ 	.short	(.L_2849 - .L_2848)
.L_2848:
        /*00c0*/ 	.word	0x00000008
.L_2849:


//--------------------- .nv.info._ZN10layer_norm13ln_bwd_kernelINS_13Kernel_traitsIf13__nv_bfloat16fS2_fjLj3072ELj1ELj1ELj4ELj16ENS_18Kernel_traits_baseILj3072EfS2_fS2_fjLj128EEEEELb1ELb0ELb1ELb1EEEvNS_9BwdParamsE --------------------------
	.section	.nv.info._ZN10layer_norm13ln_bwd_kernelINS_13Kernel_traitsIf13__nv_bfloat16fS2_fjLj3072ELj1ELj1ELj4ELj16ENS_18Kernel_traits_baseILj3072EfS2_fS2_fjLj128EEEEELb1ELb0ELb1ELb1EEEvNS_9BwdParamsE,"",@"SHT_CUDA_INFO"
	.sectionflags	@""
	.align	4


	//----- nvinfo : EIATTR_CUDA_API_VERSION
	.align		4
        /*0000*/ 	.byte	0x04, 0x37
        /*0002*/ 	.short	(.L_2851 - .L_2850)
.L_2850:
        /*0004*/ 	.word	0x00000082


	//----- nvinfo : EIATTR_KPARAM_INFO
	.align		4
.L_2851:
        /*0008*/ 	.byte	0x04, 0x17
        /*000a*/ 	.short	(.L_2853 - .L_2852)
.L_2852:
        /*000c*/ 	.word	0x00000000
        /*0010*/ 	.short	0x0000
        /*0012*/ 	.short	0x0000
        /*0014*/ 	.byte	0x00, 0xf0, 0xa1, 0x04


	//----- nvinfo : EIATTR_SPARSE_MMA_MASK
	.align		4
.L_2853:
        /*0018*/ 	.byte	0x03, 0x50
        /*001a*/ 	.short	0x0000


	//----- nvinfo : EIATTR_MAXREG_COUNT
	.align		4
        /*001c*/ 	.byte	0x03, 0x1b
        /*001e*/ 	.short	0x00ff


	//----- nvinfo : EIATTR_NUM_BARRIERS
	.align		4
        /*0020*/ 	.byte	0x02, 0x4c
        /*0022*/ 	.byte	0x01
	.zero		1


	//----- nvinfo : EIATTR_MERCURY_ISA_VERSION
	.align		4
        /*0024*/ 	.byte	0x03, 0x5f
        /*0026*/ 	.short	0x0101


	//----- nvinfo : EIATTR_COOP_GROUP_MASK_REGIDS
	.align		4
        /*0028*/ 	.byte	0x04, 0x29
        /*002a*/ 	.short	(.L_2855 - .L_2854)


	//   ....[0]....
.L_2854:
        /*002c*/ 	.word	0xffffffff


	//   ....[1]....
        /*0030*/ 	.word	0xffffffff


	//   ....[2]....
        /*0034*/ 	.word	0xffffffff


	//   ....[3]....
        /*0038*/ 	.word	0xffffffff


	//   ....[4]....
        /*003c*/ 	.word	0xffffffff


	//   ....[5]....
        /*0040*/ 	.word	0xffffffff


	//   ....[6]....
        /*0044*/ 	.word	0xffffffff


	//   ....[7]....
        /*0048*/ 	.word	0xffffffff


	//   ....[8]....
        /*004c*/ 	.word	0xffffffff


	//   ....[9]....
        /*0050*/ 	.word	0xffffffff


	//----- nvinfo : EIATTR_COOP_GROUP_INSTR_OFFSETS
	.align		4
.L_2855:
        /*0054*/ 	.byte	0x04, 0x28
        /*0056*/ 	.short	(.L_2857 - .L_2856)


	//   ....[0]....
.L_2856:
        /*0058*/ 	.word	0x000017d0


	//   ....[1]....
        /*005c*/ 	.word	0x000017f0


	//   ....[2]....
        /*0060*/ 	.word	0x00001830


	//   ....[3]....
        /*0064*/ 	.word	0x00001840


	//   ....[4]....
        /*0068*/ 	.word	0x00001880


	//   ....[5]....
        /*006c*/ 	.word	0x00001890


	//   ....[6]....
        /*0070*/ 	.word	0x000018c0


	//   ....[7]....
        /*0074*/ 	.word	0x000018d0


	//   ....[8]....
        /*0078*/ 	.word	0x00001900


	//   ....[9]....
        /*007c*/ 	.word	0x00001910


	//----- nvinfo : EIATTR_VRC_CTA_INIT_COUNT
	.align		4
.L_2857:
        /*0080*/ 	.byte	0x02, 0x4a
	.zero		1
	.zero		1


	//----- nvinfo : EIATTR_EXIT_INSTR_OFFSETS
	.align		4
        /*0084*/ 	.byte	0x04, 0x1c
        /*0086*/ 	.short	(.L_2859 - .L_2858)


	//   ....[0]....
.L_2858:
        /*0088*/ 	.word	0x00006cc0


	//----- nvinfo : EIATTR_MAX_THREADS
	.align		4
.L_2859:
        /*008c*/ 	.byte	0x04, 0x05
        /*008e*/ 	.short	(.L_2861 - .L_2860)
.L_2860:
        /*0090*/ 	.word	0x00000080
        /*0094*/ 	.word	0x00000001
        /*0098*/ 	.word	0x00000001


	//----- nvinfo : EIATTR_CRS_STACK_SIZE
	.align		4
.L_2861:
        /*009c*/ 	.byte	0x04, 0x1e
        /*009e*/ 	.short	(.L_2863 - .L_2862)
.L_2862:
        /*00a0*/ 	.word	0x00000000


	//----- nvinfo : EIATTR_CBANK_PARAM_SIZE
	.align		4
.L_2863:
        /*00a4*/ 	.byte	0x03, 0x19
        /*00a6*/ 	.short	0x0128


	//----- nvinfo : EIATTR_PARAM_CBANK
	.align		4
        /*00a8*/ 	.byte	0x04, 0x0a
        /*00aa*/ 	.short	(.L_2865 - .L_2864)
	.align		4
.L_2864:
        /*00ac*/ 	.word	index@(.nv.constant0._ZN10layer_norm13ln_bwd_kernelINS_13Kernel_traitsIf13__nv_bfloat16fS2_fjLj3072ELj1ELj1ELj4ELj16ENS_18Kernel_traits_baseILj3072EfS2_fS2_fjLj128EEEEELb1ELb0ELb1ELb1EEEvNS_9BwdParamsE)
        /*00b0*/ 	.short	0x0380
        /*00b2*/ 	.short	0x0128


	//----- nvinfo : EIATTR_SW_WAR
	.align		4
.L_2865:
        /*00b4*/ 	.byte	0x04, 0x36
        /*00b6*/ 	.short	(.L_2867 - .L_2866)
.L_2866:
        /*00b8*/ 	.word	0x00000008
.L_2867:


//--------------------- .nv.info._ZN10layer_norm13ln_bwd_kernelINS_13Kernel_traitsIf13__nv_bfloat16fS2_fjLj3072ELj1ELj1ELj4ELj16ENS_18Kernel_traits_baseILj3072EfS2_fS2_fjLj128EEEEELb1ELb1ELb0ELb0EEEvNS_9BwdParamsE --------------------------
	.section	.nv.info._ZN10layer_norm13ln_bwd_kernelINS_13Kernel_traitsIf13__nv_bfloat16fS2_fjLj3072ELj1ELj1ELj4ELj16ENS_18Kernel_traits_baseILj3072EfS2_fS2_fjLj128EEEEELb1ELb1ELb0ELb0EEEvNS_9BwdParamsE,"",@"SHT_CUDA_INFO"
	.sectionflags	@""
	.align	4


	//----- nvinfo : EIATTR_CUDA_API_VERSION
	.align		4
        /*0000*/ 	.byte	0x04, 0x37
        /*0002*/ 	.short	(.L_2869 - .L_2868)
.L_2868:
        /*0004*/ 	.word	0x00000082


	//----- nvinfo : EIATTR_KPARAM_INFO
	.align		4
.L_2869:
        /*0008*/ 	.byte	0x04, 0x17
        /*000a*/ 	.short	(.L_2871 - .L_2870)
.L_2870:
        /*000c*/ 	.word	0x00000000
        /*0010*/ 	.short	0x0000
        /*0012*/ 	.short	0x0000
        /*0014*/ 	.byte	0x00, 0xf0, 0xa1, 0x04


	//----- nvinfo : EIATTR_SPARSE_MMA_MASK
	.align		4
.L_2871:
        /*0018*/ 	.byte	0x03, 0x50
        /*001a*/ 	.short	0x0000


	//----- nvinfo : EIATTR_MAXREG_COUNT
	.align		4
        /*001c*/ 	.byte	0x03, 0x1b
        /*001e*/ 	.short	0x00ff


	//----- nvinfo : EIATTR_NUM_BARRIERS
	.align		4
        /*0020*/ 	.byte	0x02, 0x4c
        /*0022*/ 	.byte	0x01
	.zero		1


	//----- nvinfo : EIATTR_MERCURY_ISA_VERSION
	.align		4
        /*0024*/ 	.byte	0x03, 0x5f
        /*0026*/ 	.short	0x0101


	//----- nvinfo : EIATTR_COOP_GROUP_MASK_REGIDS
	.align		4
        /*0028*/ 	.byte	0x04, 0x29
        /*002a*/ 	.short	(.L_2873 - .L_2872)


	//   ....[0]....
.L_2872:
        /*002c*/ 	.word	0xffffffff


	//   ....[1]....
        /*0030*/ 	.word	0xffffffff


	//   ....[2]....
        /*0034*/ 	.word	0xffffffff


	//   ....[3]....
        /*0038*/ 	.word	0xffffffff


	//   ....[4]....
        /*003c*/ 	.word	0xffffffff


	//   ....[5]....
        /*0040*/ 	.word	0xffffffff


	//   ....[6]....
        /*0044*/ 	.word	0xffffffff


	//   ....[7]....
        /*0048*/ 	.word	0xffffffff


	//   ....[8]....
        /*004c*/ 	.word	0xffffffff


	//   ....[9]....
        /*0050*/ 	.word	0xffffffff


	//----- nvinfo : EIATTR_COOP_GROUP_INSTR_OFFSETS
	.align		4
.L_2873:
        /*0054*/ 	.byte	0x04, 0x28
        /*0056*/ 	.short	(.L_2875 - .L_2874)


	//   ....[0]....
.L_2874:
        /*0058*/ 	.word	0x00001990


	//   ....[1]....
        /*005c*/ 	.word	0x000019c0


	//   ....[2]....
        /*0060*/ 	.word	0x000019f0


	//   ....[3]....
        /*0064*/ 	.word	0x00001a00


	//   ....[4]....
        /*0068*/ 	.word	0x00001a30


	//   ....[5]....
        /*006c*/ 	.word	0x00001a40


	//   ....[6]....
        /*0070*/ 	.word	0x00001a70


	//   ....[7]....
        /*0074*/ 	.word	0x00001a80


	//   ....[8]....
        /*0078*/ 	.word	0x00001ab0


	//   ....[9]....
        /*007c*/ 	.word	0x00001ac0


	//----- nvinfo : EIATTR_VRC_CTA_INIT_COUNT
	.align		4
.L_2875:
        /*0080*/ 	.byte	0x02, 0x4a
	.zero		1
	.zero		1


	//----- nvinfo : EIATTR_EXIT_INSTR_OFFSETS
	.align		4
        /*0084*/ 	.byte	0x04, 0x1c
        /*0086*/ 	.short	(.L_2877 - .L_2876)


	//   ....[0]....
.L_2876:
        /*0088*/ 	.word	0x000073a0


	//   ....[1]....
        /*008c*/ 	.word	0x00007470


	//----- nvinfo : EIATTR_MAX_THREADS
	.align		4
.L_2877:
        /*0090*/ 	.byte	0x04, 0x05
        /*0092*/ 	.short	(.L_2879 - .L_2878)
.L_2878:
        /*0094*/ 	.word	0x00000080
        /*0098*/ 	.word	0x00000001
        /*009c*/ 	.word	0x00000001


	//----- nvinfo : EIATTR_CRS_STACK_SIZE
	.align		4
.L_2879:
        /*00a0*/ 	.byte	0x04, 0x1e
        /*00a2*/ 	.short	(.L_2881 - .L_2880)
.L_2880:
        /*00a4*/ 	.word	0x00000000


	//----- nvinfo : EIATTR_CBANK_PARAM_SIZE
	.align		4
.L_2881:
        /*00a8*/ 	.byte	0x03, 0x19
        /*00aa*/ 	.short	0x0128


	//----- nvinfo : EIATTR_PARAM_CBANK
	.align		4
        /*00ac*/ 	.byte	0x04, 0x0a
        /*00ae*/ 	.short	(.L_2883 - .L_2882)
	.align		4
.L_2882:
        /*00b0*/ 	.word	index@(.nv.constant0._ZN10layer_norm13ln_bwd_kernelINS_13Kernel_traitsIf13__nv_bfloat16fS2_fjLj3072ELj1ELj1ELj4ELj16ENS_18Kernel_traits_baseILj3072EfS2_fS2_fjLj128EEEEELb1ELb1ELb0ELb0EEEvNS_9BwdParamsE)
        /*00b4*/ 	.short	0x0380
        /*00b6*/ 	.short	0x0128


	//----- nvinfo : EIATTR_SW_WAR
	.align		4
.L_2883:
        /*00b8*/ 	.byte	0x04, 0x36
        /*00ba*/ 	.short	(.L_2885 - .L_2884)
.L_2884:
        /*00bc*/ 	.word	0x00000008
.L_2885:


//--------------------- .nv.info._ZN10layer_norm13ln_bwd_kernelINS_13Kernel_traitsIf13__nv_bfloat16fS2_fjLj3072ELj1ELj1ELj4ELj16ENS_18Kernel_traits_baseILj3072EfS2_fS2_fjLj128EEEEELb1ELb1ELb0ELb1EEEvNS_9BwdParamsE --------------------------
	.section	.nv.info._ZN10layer_norm13ln_bwd_kernelINS_13Kernel_traitsIf13__nv_bfloat16fS2_fjLj3072ELj1ELj1ELj4ELj16ENS_18Kernel_traits_baseILj3072EfS2_fS2_fjLj128EEEEELb1ELb1ELb0ELb1EEEvNS_9BwdParamsE,"",@"SHT_CUDA_INFO"
	.sectionflags	@""
	.align	4


	//----- nvinfo : EIATTR_CUDA_API_VERSION
	.align		4
        /*0000*/ 	.byte	0x04, 0x37
        /*0002*/ 	.short	(.L_2887 - .L_2886)
.L_2886:
        /*0004*/ 	.word	0x00000082


	//----- nvinfo : EIATTR_KPARAM_INFO
	.align		4
.L_2887:
        /*0008*/ 	.byte	0x04, 0x17
        /*000a*/ 	.short	(.L_2889 - .L_2888)
.L_2888:
        /*000c*/ 	.word	0x00000000
        /*0010*/ 	.short	0x0000
        /*0012*/ 	.short	0x0000
        /*0014*/ 	.byte	0x00, 0xf0, 0xa1, 0x04


	//----- nvinfo : EIATTR_SPARSE_MMA_MASK
	.align		4
.L_2889:
        /*0018*/ 	.byte	0x03, 0x50
        /*001a*/ 	.short	0x0000


	//----- nvinfo : EIATTR_MAXREG_COUNT
	.align		4
        /*001c*/ 	.byte	0x03, 0x1b
        /*001e*/ 	.short	0x00ff


	//----- nvinfo : EIATTR_NUM_BARRIERS
	.align		4
        /*0020*/ 	.byte	0x02, 0x4c
        /*0022*/ 	.byte	0x01
	.zero		1


	//----- nvinfo : EIATTR_MERCURY_ISA_VERSION
	.align		4
        /*0024*/ 	.byte	0x03, 0x5f
        /*0026*/ 	.short	0x0101


	//----- nvinfo : EIATTR_COOP_GROUP_MASK_REGIDS
	.align		4
        /*0028*/ 	.byte	0x04, 0x29
        /*002a*/ 	.short	(.L_2891 - .L_2890)


	//   ....[0]....
.L_2890:
        /*002c*/ 	.word	0xffffffff


	//   ....[1]....
        /*0030*/ 	.word	0xffffffff


	//   ....[2]....
        /*0034*/ 	.word	0xffffffff


	//   ....[3]....
        /*0038*/ 	.word	0xffffffff


	//   ....[4]....
        /*003c*/ 	.word	0xffffffff


	//   ....[5]....
        /*0040*/ 	.word	0xffffffff


	//   ....[6]....
        /*0044*/ 	.word	0xffffffff


	//   ....[7]....
        /*0048*/ 	.word	0xffffffff


	//   ....[8]....
        /*004c*/ 	.word	0xffffffff


	//   ....[9]....
        /*0050*/ 	.word	0xffffffff


	//----- nvinfo : EIATTR_COOP_GROUP_INSTR_OFFSETS
	.align		4
.L_2891:
        /*0054*/ 	.byte	0x04, 0x28
        /*0056*/ 	.short	(.L_2893 - .L_2892)


	//   ....[0]....
.L_2892:
        /*0058*/ 	.word	0x000012d0


	//   ....[1]....
        /*005c*/ 	.word	0x000012e0


	//   ....[2]....
        /*0060*/ 	.word	0x00001310


	//   ....[3]....
        /*0064*/ 	.word	0x00001320


	//   ....[4]....
        /*0068*/ 	.word	0x00001360


	//   ....[5]....
        /*006c*/ 	.word	0x00001370


	//   ....[6]....
        /*0070*/ 	.word	0x000013a0


	//   ....[7]....
        /*0074*/ 	.word	0x000013b0


	//   ....[8]....
        /*0078*/ 	.word	0x00001460


	//   ....[9]....
        /*007c*/ 	.word	0x00001470


	//----- nvinfo : EIATTR_VRC_CTA_INIT_COUNT
	.align		4
.L_2893:
        /*0080*/ 	.byte	0x02, 0x4a
	.zero		1
	.zero		1


	//----- nvinfo : EIATTR_EXIT_INSTR_OFFSETS
	.align		4
        /*0084*/ 	.byte	0x04, 0x1c
        /*0086*/ 	.short	(.L_2895 - .L_2894)


	//   ....[0]....
.L_2894:
        /*0088*/ 	.word	0x00006d60


	//----- nvinfo : EIATTR_MAX_THREADS
	.align		4
.L_2895:
        /*008c*/ 	.byte	0x04, 0x05
        /*008e*/ 	.short	(.L_2897 - .L_2896)
.L_2896:
        /*0090*/ 	.word	0x00000080
        /*0094*/ 	.word	0x00000001
        /*0098*/ 	.word	0x00000001


	//----- nvinfo : EIATTR_CBANK_PARAM_SIZE
	.align		4
.L_2897:
        /*009c*/ 	.byte	0x03, 0x19
        /*009e*/ 	.short	0x0128


	//----- nvinfo : EIATTR_PARAM_CBANK
	.align		4
        /*00a0*/ 	.byte	0x04, 0x0a
        /*00a2*/ 	.short	(.L_2899 - .L_2898)
	.align		4
.L_2898:
        /*00a4*/ 	.word	index@(.nv.constant0._ZN10layer_norm13ln_bwd_kernelINS_13Kernel_traitsIf13__nv_bfloat16fS2_fjLj3072ELj1ELj1ELj4ELj16ENS_18Kernel_traits_baseILj3072EfS2_fS2_fjLj128EEEEELb1ELb1ELb0ELb1EEEvNS_9BwdParamsE)
        /*00a8*/ 	.short	0x0380
        /*00aa*/ 	.short	0x0128


	//----- nvinfo : EIATTR_SW_WAR
	.align		4
.L_2899:
        /*00ac*/ 	.byte	0x04, 0x36
        /*00ae*/ 	.short	(.L_2901 - .L_2900)
.L_2900:
        /*00b0*/ 	.word	0x00000008
.L_2901:


//--------------------- .nv.info._ZN10layer_norm22ln_bwd_finalize_kernelINS_22Kernel_traits_finalizeILj3072Ef13__nv_bfloat16fS2_fjLb1ELj1024ELj4ENS_18Kernel_traits_baseILj3072EfS2_fS2_fjLj1024EEEEELb1ELb0EEEvNS_9BwdParamsE --------------------------
	.section	.nv.info._ZN10layer_norm22ln_bwd_finalize_kernelINS_22Kernel_traits_finalizeILj3072Ef13__nv_bfloat16fS2_fjLb1ELj1024ELj4ENS_18Kernel_traits_baseILj3072EfS2_fS2_fjLj1024EEEEELb1ELb0EEEvNS_9BwdParamsE,"",@"SHT_CUDA_INFO"
	.sectionflags	@""
	.align	4


	//----- nvinfo : EIATTR_CUDA_API_VERSION
	.align		4
        /*0000*/ 	.byte	0x04, 0x37
        /*0002*/ 	.short	(.L_2903 - .L_2902)
.L_2902:
        /*0004*/ 	.word	0x00000082


	//----- nvinfo : EIATTR_KPARAM_INFO
	.align		4
.L_2903:
        /*0008*/ 	.byte	0x04, 0x17
        /*000a*/ 	.short	(.L_2905 - .L_2904)
.L_2904:
        /*000c*/ 	.word	0x00000000
        /*0010*/ 	.short	0x0000
        /*0012*/ 	.short	0x0000
        /*0014*/ 	.byte	0x00, 0xf0, 0xa1, 0x04


	//----- nvinfo : EIATTR_SPARSE_MMA_MASK
	.align		4
.L_2905:
        /*0018*/ 	.byte	0x03, 0x50
        /*001a*/ 	.short	0x0000


	//----- nvinfo : EIATTR_MAXREG_COUNT
	.align		4
        /*001c*/ 	.byte	0x03, 0x1b
        /*001e*/ 	.short	0x0040


	//----- nvinfo : EIATTR_NUM_BARRIERS
	.align		4
        /*0020*/ 	.byte	0x02, 0x4c
        /*0022*/ 	.byte	0x01
	.zero		1


	//----- nvinfo : EIATTR_MERCURY_ISA_VERSION
	.align		4
        /*0024*/ 	.byte	0x03, 0x5f
        /*0026*/ 	.short	0x0101


	//----- nvinfo : EIATTR_COOP_GROUP_MASK_REGIDS
	.align		4
        /*0028*/ 	.byte	0x04, 0x29
        /*002a*/ 	.short	(.L_2907 - .L_2906)


	//   ....[0]....
.L_2906:
        /*002c*/ 	.word	0xffffffff


	//   ....[1]....
        /*0030*/ 	.word	0xffffffff


	//   ....[2]....
        /*0034*/ 	.word	0xffffffff


	//   ....[3]....
        /*0038*/ 	.word	0xffffffff


	//   ....[4]....
        /*003c*/ 	.word	0xffffffff


	//   ....[5]....
        /*0040*/ 	.word	0xffffffff


	//   ....[6]....
        /*0044*/ 	.word	0xffffffff


	//   ....[7]....
        /*0048*/ 	.word	0xffffffff


	//   ....[8]....
        /*004c*/ 	.word	0xffffffff


	//   ....[9]....
        /*0050*/ 	.word	0xffffffff


	//   ....[10]....
        /*0054*/ 	.word	0xffffffff


	//   ....[11]....
        /*0058*/ 	.word	0xffffffff


	//   ....[12]....
        /*005c*/ 	.word	0xffffffff


	//   ....[13]....
        /*0060*/ 	.word	0xffffffff


	//   ....[14]....
        /*0064*/ 	.word	0xffffffff


	//----- nvinfo : EIATTR_COOP_GROUP_INSTR_OFFSETS
	.align		4
.L_2907:
        /*0068*/ 	.byte	0x04, 0x28
        /*006a*/ 	.short	(.L_2909 - .L_2908)


	//   ....[0]....
.L_2908:
        /*006c*/ 	.word	0x00001030


	//   ....[1]....
        /*0070*/ 	.word	0x00001040


	//   ....[2]....
        /*0074*/ 	.word	0x00001050


	//   ....[3]....
        /*0078*/ 	.word	0x00001090


	//   ....[4]....
        /*007c*/ 	.word	0x000010a0


	//   ....[5]....
        /*0080*/ 	.word	0x000010b0


	//   ....[6]....
        /*0084*/ 	.word	0x000010e0


	//   ....[7]....
        /*0088*/ 	.word	0x00001100


	//   ....[8]....
        /*008c*/ 	.word	0x00001120


	//   ....[9]....
        /*0090*/ 	.word	0x00001160


	//   ....[10]....
        /*0094*/ 	.word	0x00001180


	//   ....[11]....
        /*0098*/ 	.word	0x00001190


	//   ....[12]....
        /*009c*/ 	.word	0x000011e0


	//   ....[13]....
        /*00a0*/ 	.word	0x00001210


	//   ....[14]....
        /*00a4*/ 	.word	0x00001220


	//----- nvinfo : EIATTR_VRC_CTA_INIT_COUNT
	.align		4
.L_2909:
        /*00a8*/ 	.byte	0x02, 0x4a
	.zero		1
	.zero		1


	//----- nvinfo : EIATTR_EXIT_INSTR_OFFSETS
	.align		4
        /*00ac*/ 	.byte	0x04, 0x1c
        /*00ae*/ 	.short	(.L_2911 - .L_2910)


	//   ....[0]....
.L_2910:
        /*00b0*/ 	.word	0x00000060


	//   ....[1]....
        /*00b4*/ 	.word	0x000012a0


	//   ....[2]....
        /*00b8*/ 	.word	0x000012d0


	//   ....[3]....
        /*00bc*/ 	.word	0x000013b0


	//----- nvinfo : EIATTR_MAX_THREADS
	.align		4
.L_2911:
        /*00c0*/ 	.byte	0x04, 0x05
        /*00c2*/ 	.short	(.L_2913 - .L_2912)
.L_2912:
        /*00c4*/ 	.word	0x00000400
        /*00c8*/ 	.word	0x00000001
        /*00cc*/ 	.word	0x00000001


	//----- nvinfo : EIATTR_CRS_STACK_SIZE
	.align		4
.L_2913:
        /*00d0*/ 	.byte	0x04, 0x1e
        /*00d2*/ 	.short	(.L_2915 - .L_2914)
.L_2914:
        /*00d4*/ 	.word	0x00000000


	//----- nvinfo : EIATTR_CBANK_PARAM_SIZE
	.align		4
.L_2915:
        /*00d8*/ 	.byte	0x03, 0x19
        /*00da*/ 	.short	0x0128


	//----- nvinfo : EIATTR_PARAM_CBANK
	.align		4
        /*00dc*/ 	.byte	0x04, 0x0a
        /*00de*/ 	.short	(.L_2917 - .L_2916)
	.align		4
.L_2916:
        /*00e0*/ 	.word	index@(.nv.constant0._ZN10layer_norm22ln_bwd_finalize_kernelINS_22Kernel_traits_finalizeILj3072Ef13__nv_bfloat16fS2_fjLb1ELj1024ELj4ENS_18Kernel_traits_baseILj3072EfS2_fS2_fjLj1024EEEEELb1ELb0EEEvNS_9BwdParamsE)
        /*00e4*/ 	.short	0x0380
        /*00e6*/ 	.short	0x0128


	//----- nvinfo : EIATTR_SW_WAR
	.align		4
.L_2917:
        /*00e8*/ 	.byte	0x04, 0x36
        /*00ea*/ 	.short	(.L_2919 - .L_2918)
.L_2918:
        /*00ec*/ 	.word	0x00000008
.L_2919:


//--------------------- .nv.info._ZN10layer_norm13ln_bwd_kernelINS_13Kernel_traitsIf13__nv_bfloat16fS2_fjLj3072ELj1ELj1ELj4ELj16ENS_18Kernel_traits_baseILj3072EfS2_fS2_fjLj128EEEEELb1ELb1ELb1ELb0EEEvNS_9BwdParamsE --------------------------
	.section	.nv.info._ZN10layer_norm13ln_bwd_kernelINS_13Kernel_traitsIf13__nv_bfloat16fS2_fjLj3072ELj1ELj1ELj4ELj16ENS_18Kernel_traits_baseILj3072EfS2_fS2_fjLj128EEEEELb1ELb1ELb1ELb0EEEvNS_9BwdParamsE,"",@"SHT_CUDA_INFO"
	.sectionflags	@""
	.align	4


	//----- nvinfo : EIATTR_CUDA_API_VERSION
	.align		4
        /*0000*/ 	.byte	0x04, 0x37
        /*0002*/ 	.short	(.L_2921 - .L_2920)
.L_2920:
        /*0004*/ 	.word	0x00000082


	//----- nvinfo : EIATTR_KPARAM_INFO
	.align		4
.L_2921:
        /*0008*/ 	.byte	0x04, 0x17
        /*000a*/ 	.short	(.L_2923 - .L_2922)
.L_2922:
        /*000c*/ 	.word	0x00000000
        /*0010*/ 	.short	0x0000
        /*0012*/ 	.short	0x0000
        /*0014*/ 	.byte	0x00, 0xf0, 0xa1, 0x04


	//----- nvinfo : EIATTR_SPARSE_MMA_MASK
	.align		4
.L_2923:
        /*0018*/ 	.byte	0x03, 0x50
        /*001a*/ 	.short	0x0000


	//----- nvinfo : EIATTR_MAXREG_COUNT
	.align		4
        /*001c*/ 	.byte	0x03, 0x1b
        /*001e*/ 	.short	0x00ff


	//----- nvinfo : EIATTR_NUM_BARRIERS
	.align		4
        /*0020*/ 	.byte	0x02, 0x4c
        /*0022*/ 	.byte	0x01
	.zero		1


	//----- nvinfo : EIATTR_MERCURY_ISA_VERSION
	.align		4
        /*0024*/ 	.byte	0x03, 0x5f
        /*0026*/ 	.short	0x0101


	//----- nvinfo : EIATTR_COOP_GROUP_MASK_REGIDS
	.align		4
        /*0028*/ 	.byte	0x04, 0x29
        /*002a*/ 	.short	(.L_2925 - .L_2924)


	//   ....[0]....
.L_2924:
        /*002c*/ 	.word	0xffffffff


	//   ....[1]....
        /*0030*/ 	.word	0xffffffff


	//   ....[2]....
        /*0034*/ 	.word	0xffffffff


	//   ....[3]....
        /*0038*/ 	.word	0xffffffff


	//   ....[4]....
        /*003c*/ 	.word	0xffffffff


	//   ....[5]....
        /*0040*/ 	.word	0xffffffff


	//   ....[6]....
        /*0044*/ 	.word	0xffffffff


	//   ....[7]....
        /*0048*/ 	.word	0xffffffff


	//   ....[8]....
        /*004c*/ 	.word	0xffffffff


	//   ....[9]....
        /*0050*/ 	.word	0xffffffff


	//----- nvinfo : EIATTR_COOP_GROUP_INSTR_OFFSETS
	.align		4
.L_2925:
        /*0054*/ 	.byte	0x04, 0x28
        /*0056*/ 	.short	(.L_2927 - .L_2926)


	//   ....[0]....
.L_2926:
        /*0058*/ 	.word	0x00001fe0


	//   ....[1]....
        /*005c*/ 	.word	0x00002000


	//   ....[2]....
        /*0060*/ 	.word	0x00002030


	//   ....[3]....
        /*0064*/ 	.word	0x00002040


	//   ....[4]....
        /*0068*/ 	.word	0x00002070


	//   ....[5]....
        /*006c*/ 	.word	0x00002080


	//   ....[6]....
        /*0070*/ 	.word	0x000020b0


	//   ....[7]....
        /*0074*/ 	.word	0x000020c0


	//   ....[8]....
        /*0078*/ 	.word	0x00002100


	//   ....[9]....
        /*007c*/ 	.word	0x00002110


	//----- nvinfo : EIATTR_VRC_CTA_INIT_COUNT
	.align		4
.L_2927:
        /*0080*/ 	.byte	0x02, 0x4a
	.zero		1
	.zero		1


	//----- nvinfo : EIATTR_EXIT_INSTR_OFFSETS
	.align		4
        /*0084*/ 	.byte	0x04, 0x1c
        /*0086*/ 	.short	(.L_2929 - .L_2928)


	//   ....[0]....
.L_2928:
        /*0088*/ 	.word	0x0000a840


	//   ....[1]....
        /*008c*/ 	.word	0x0000a910


	//----- nvinfo : EIATTR_MAX_THREADS
	.align		4
.L_2929:
        /*0090*/ 	.byte	0x04, 0x05
        /*0092*/ 	.short	(.L_2931 - .L_2930)
.L_2930:
        /*0094*/ 	.word	0x00000080
        /*0098*/ 	.word	0x00000001
        /*009c*/ 	.word	0x00000001


	//----- nvinfo : EIATTR_CRS_STACK_SIZE
	.align		4
.L_2931:
        /*00a0*/ 	.byte	0x04, 0x1e
        /*00a2*/ 	.short	(.L_2933 - .L_2932)
.L_2932:
        /*00a4*/ 	.word	0x00000000


	//----- nvinfo : EIATTR_CBANK_PARAM_SIZE
	.align		4
.L_2933:
        /*00a8*/ 	.byte	0x03, 0x19
        /*00aa*/ 	.short	0x0128


	//----- nvinfo : EIATTR_PARAM_CBANK
	.align		4
        /*00ac*/ 	.byte	0x04, 0x0a
        /*00ae*/ 	.short	(.L_2935 - .L_2934)
	.align		4
.L_2934:
        /*00b0*/ 	.word	index@(.nv.constant0._ZN10layer_norm13ln_bwd_kernelINS_13Kernel_traitsIf13__nv_bfloat16fS2_fjLj3072ELj1ELj1ELj4ELj16ENS_18Kernel_traits_baseILj3072EfS2_fS2_fjLj128EEEEELb1ELb1ELb1ELb0EEEvNS_9BwdParamsE)
        /*00b4*/ 	.short	0x0380
        /*00b6*/ 	.short	0x0128


	//----- nvinfo : EIATTR_SW_WAR
	.align		4
.L_2935:
        /*00b8*/ 	.byte	0x04, 0x36
        /*00ba*/ 	.short	(.L_2937 - .L_2936)
.L_2936:
        /*00bc*/ 	.word	0x00000008
.L_2937:


//--------------------- .nv.info._ZN10layer_norm22ln_bwd_finalize_kernelINS_22Kernel_traits_finalizeILj3072Ef13__nv_bfloat16fS2_fjLb1ELj1024ELj4ENS_18Kernel_traits_baseILj3072EfS2_fS2_fjLj1024EEEEELb1ELb1EEEvNS_9BwdParamsE --------------------------
	.section	.nv.info._ZN10layer_norm22ln_bwd_finalize_kernelINS_22Kernel_traits_finalizeILj3072Ef13__nv_bfloat16fS2_fjLb1ELj1024ELj4ENS_18Kernel_traits_baseILj3072EfS2_fS2_fjLj1024EEEEELb1ELb1EEEvNS_9BwdParamsE,"",@"SHT_CUDA_INFO"
	.sectionflags	@""
	.align	4


	//----- nvinfo : EIATTR_CUDA_API_VERSION
	.align		4
        /*0000*/ 	.byte	0x04, 0x37
        /*0002*/ 	.short	(.L_2939 - .L_2938)
.L_2938:
        /*0004*/ 	.word	0x00000082


	//----- nvinfo : EIATTR_KPARAM_INFO
	.align		4
.L_2939:
        /*0008*/ 	.byte	0x04, 0x17
        /*000a*/ 	.short	(.L_2941 - .L_2940)
.L_2940:
        /*000c*/ 	.word	0x00000000
        /*0010*/ 	.short	0x0000
        /*0012*/ 	.short	0x0000
        /*0014*/ 	.byte	0x00, 0xf0, 0xa1, 0x04


	//----- nvinfo : EIATTR_SPARSE_MMA_MASK
	.align		4
.L_2941:
        /*0018*/ 	.byte	0x03, 0x50
        /*001a*/ 	.short	0x0000


	//----- nvinfo : EIATTR_MAXREG_COUNT
	.align		4
        /*001c*/ 	.byte	0x03, 0x1b
        /*001e*/ 	.short	0x0040


	//----- nvinfo : EIATTR_NUM_BARRIERS
	.align		4
        /*0020*/ 	.byte	0x02, 0x4c
        /*0022*/ 	.byte	0x01
	.zero		1


	//----- nvinfo : EIATTR_MERCURY_ISA_VERSION
	.align		4
        /*0024*/ 	.byte	0x03, 0x5f
        /*0026*/ 	.short	0x0101


	//----- nvinfo : EIATTR_COOP_GROUP_MASK_REGIDS
	.align		4
        /*0028*/ 	.byte	0x04, 0x29
        /*002a*/ 	.short	(.L_2943 - .L_2942)


	//   ....[0]....
.L_2942:
        /*002c*/ 	.word	0xffffffff


	//   ....[1]....
        /*0030*/ 	.word	0xffffffff


	//   ....[2]....
        /*0034*/ 	.word	0xffffffff


	//   ....[3]....
        /*0038*/ 	.word	0xffffffff


	//   ....[4]....
        /*003c*/ 	.word	0xffffffff


	//   ....[5]....
        /*0040*/ 	.word	0xffffffff


	//   ....[6]....
        /*0044*/ 	.word	0xffffffff


	//   ....[7]....
        /*0048*/ 	.word	0xffffffff


	//   ....[8]....
        /*004c*/ 	.word	0xffffffff


	//   ....[9]....
        /*0050*/ 	.word	0xffffffff


	//   ....[10]....
        /*0054*/ 	.word	0xffffffff


	//   ....[11]....
        /*0058*/ 	.word	0xffffffff


	//   ....[12]....
        /*005c*/ 	.word	0xffffffff


	//   ....[13]....
        /*0060*/ 	.word	0xffffffff


	//   ....[14]....
        /*0064*/ 	.word	0xffffffff


	//----- nvinfo : EIATTR_COOP_GROUP_INSTR_OFFSETS
	.align		4
.L_2943:
        /*0068*/ 	.byte	0x04, 0x28
        /*006a*/ 	.short	(.L_2945 - .L_2944)


	//   ....[0]....
.L_2944:
        /*006c*/ 	.word	0x00001070


	//   ....[1]....
        /*0070*/ 	.word	0x00001080


	//   ....[2]....
        /*0074*/ 	.word	0x00001090


	//   ....[3]....
        /*0078*/ 	.word	0x000010c0


	//   ....[4]....
        /*007c*/ 	.word	0x000010e0


	//   ....[5]....
        /*0080*/ 	.word	0x000010f0


	//   ....[6]....
        /*0084*/ 	.word	0x00001120


	//   ....[7]....
        /*0088*/ 	.word	0x00001140


	//   ....[8]....
        /*008c*/ 	.word	0x00001150


	//   ....[9]....
        /*0090*/ 	.word	0x00001180


	//   ....[10]....
        /*0094*/ 	.word	0x000011a0


	//   ....[11]....
        /*0098*/ 	.word	0x000011b0


	//   ....[12]....
        /*009c*/ 	.word	0x000011e0


	//   ....[13]....
        /*00a0*/ 	.word	0x00001200


	//   ....[14]....
        /*00a4*/ 	.word	0x00001210


	//----- nvinfo : EIATTR_VRC_CTA_INIT_COUNT
	.align		4
.L_2945:
        /*00a8*/ 	.byte	0x02, 0x4a
	.zero		1
	.zero		1


	//----- nvinfo : EIATTR_EXIT_INSTR_OFFSETS
	.align		4
        /*00ac*/ 	.byte	0x04, 0x1c
        /*00ae*/ 	.short	(.L_2947 - .L_2946)


	//   ....[0]....
.L_2946:
        /*00b0*/ 	.word	0x00000060


	//   ....[1]....
        /*00b4*/ 	.word	0x00001290


	//   ....[2]....
        /*00b8*/ 	.word	0x000013a0


	//----- nvinfo : EIATTR_MAX_THREADS
	.align		4
.L_2947:
        /*00bc*/ 	.byte	0x04, 0x05
        /*00be*/ 	.short	(.L_2949 - .L_2948)
.L_2948:
        /*00c0*/ 	.word	0x00000400
        /*00c4*/ 	.word	0x00000001
        /*00c8*/ 	.word	0x00000001


	//----- nvinfo : EIATTR_CRS_STACK_SIZE
	.align		4
.L_2949:
        /*00cc*/ 	.byte	0x04, 0x1e
        /*00ce*/ 	.short	(.L_2951 - .L_2950)
.L_2950:
        /*00d0*/ 	.word	0x00000000


	//----- nvinfo : EIATTR_CBANK_PARAM_SIZE
	.align		4
.L_2951:
        /*00d4*/ 	.byte	0x03, 0x19
        /*00d6*/ 	.short	0x0128


	//----- nvinfo : EIATTR_PARAM_CBANK
	.align		4
        /*00d8*/ 	.byte	0x04, 0x0a
        /*00da*/ 	.short	(.L_2953 - .L_2952)
	.align		4
.L_2952:
        /*00dc*/ 	.word	index@(.nv.constant0._ZN10layer_norm22ln_bwd_finalize_kernelINS_22Kernel_traits_finalizeILj3072Ef13__nv_bfloat16fS2_fjLb1ELj1024ELj4ENS_18Kernel_traits_baseILj3072EfS2_fS2_fjLj1024EEEEELb1ELb1EEEvNS_9BwdParamsE)
        /*00e0*/ 	.short	0x0380
        /*00e2*/ 	.short	0x0128


	//----- nvinfo : EIATTR_SW_WAR
	.align		4
.L_2953:
        /*00e4*/ 	.byte	0x04, 0x36
        /*00e6*/ 	.short	(.L_2955 - .L_2954)
.L_2954:
        /*00e8*/ 	.word	0x00000008
.L_2955:


//--------------------- .nv.info._ZN10layer_norm13ln_bwd_kernelINS_13Kernel_traitsIf13__nv_bfloat16fS2_fjLj3072ELj1ELj1ELj4ELj16ENS_18Kernel_traits_baseILj3072EfS2_fS2_fjLj128EEEEELb1ELb1ELb1ELb1EEEvNS_9BwdParamsE --------------------------
	.section	.nv.info._ZN10layer_norm13ln_bwd_kernelINS_13Kernel_traitsIf13__nv_bfloat16fS2_fjLj3072ELj1ELj1ELj4ELj16ENS_18Kernel_traits_baseILj3072EfS2_fS2_fjLj128EEEEELb1ELb1ELb1ELb1EEEvNS_9BwdParamsE,"",@"SHT_CUDA_INFO"
	.sectionflags	@""
	.align	4


	//----- nvinfo : EIATTR_CUDA_API_VERSION
	.align		4
        /*0000*/ 	.byte	0x04, 0x37
        /*0002*/ 	.short	(.L_2957 - .L_2956)
.L_2956:
        /*0004*/ 	.word	0x00000082


	//----- nvinfo : EIATTR_KPARAM_INFO
	.align		4
.L_2957:
        /*0008*/ 	.byte	0x04, 0x17
        /*000a*/ 	.short	(.L_2959 - .L_2958)
.L_2958:
        /*000c*/ 	.word	0x00000000
        /*0010*/ 	.short	0x0000
        /*0012*/ 	.short	0x0000
        /*0014*/ 	.byte	0x00, 0xf0, 0xa1, 0x04


	//----- nvinfo : EIATTR_SPARSE_MMA_MASK
	.align		4
.L_2959:
        /*0018*/ 	.byte	0x03, 0x50
        /*001a*/ 	.short	0x0000


	//----- nvinfo : EIATTR_MAXREG_COUNT
	.align		4
        /*001c*/ 	.byte	0x03, 0x1b
        /*001e*/ 	.short	0x00ff


	//----- nvinfo : EIATTR_NUM_BARRIERS
	.align		4
        /*0020*/ 	.byte	0x02, 0x4c
        /*0022*/ 	.byte	0x01
	.zero		1


	//----- nvinfo : EIATTR_MERCURY_ISA_VERSION
	.align		4
        /*0024*/ 	.byte	0x03, 0x5f
        /*0026*/ 	.short	0x0101


	//----- nvinfo : EIATTR_COOP_GROUP_MASK_REGIDS
	.align		4
        /*0028*/ 	.byte	0x04, 0x29
        /*002a*/ 	.short	(.L_2961 - .L_2960)


	//   ....[0]....
.L_2960:
        /*002c*/ 	.word	0xffffffff


	//   ....[1]....
        /*0030*/ 	.word	0xffffffff


	//   ....[2]....
        /*0034*/ 	.word	0xffffffff


	//   ....[3]....
        /*0038*/ 	.word	0xffffffff


	//   ....[4]....
        /*003c*/ 	.word	0xffffffff


	//   ....[5]....
        /*0040*/ 	.word	0xffffffff


	//   ....[6]....
        /*0044*/ 	.word	0xffffffff


	//   ....[7]....
        /*0048*/ 	.word	0xffffffff


	//   ....[8]....
        /*004c*/ 	.word	0xffffffff


	//   ....[9]....
        /*0050*/ 	.word	0xffffffff


	//----- nvinfo : EIATTR_COOP_GROUP_INSTR_OFFSETS
	.align		4
.L_2961:
        /*0054*/ 	.byte	0x04, 0x28
        /*0056*/ 	.short	(.L_2963 - .L_2962)


	//   ....[0]....
.L_2962:
        /*0058*/ 	.word	0x000018f0


	//   ....[1]....
        /*005c*/ 	.word	0x00001930


	//   ....[2]....
        /*0060*/ 	.word	0x00001980


	//   ....[3]....
        /*0064*/ 	.word	0x000019a0


	//   ....[4]....
        /*0068*/ 	.word	0x000019e0


	//   ....[5]....
        /*006c*/ 	.word	0x000019f0


	//   ....[6]....
        /*0070*/ 	.word	0x00001a30


	//   ....[7]....
        /*0074*/ 	.word	0x00001a60


	//   ....[8]....
        /*0078*/ 	.word	0x00001ab0


	//   ....[9]....
        /*007c*/ 	.word	0x00001ac0


	//----- nvinfo : EIATTR_VRC_CTA_INIT_COUNT
	.align		4
.L_2963:
        /*0080*/ 	.byte	0x02, 0x4a
	.zero		1
	.zero		1


	//----- nvinfo : EIATTR_EXIT_INSTR_OFFSETS
	.align		4
        /*0084*/ 	.byte	0x04, 0x1c
        /*0086*/ 	.short	(.L_2965 - .L_2964)


	//   ....[0]....
.L_2964:
        /*0088*/ 	.word	0x000088e0


	//----- nvinfo : EIATTR_MAX_THREADS
	.align		4
.L_2965:
        /*008c*/ 	.byte	0x04, 0x05
        /*008e*/ 	.short	(.L_2967 - .L_2966)
.L_2966:
        /*0090*/ 	.word	0x00000080
        /*0094*/ 	.word	0x00000001
        /*0098*/ 	.word	0x00000001


	//----- nvinfo : EIATTR_CRS_STACK_SIZE
	.align		4
.L_2967:
        /*009c*/ 	.byte	0x04, 0x1e
        /*009e*/ 	.short	(.L_2969 - .L_2968)
.L_2968:
        /*00a0*/ 	.word	0x00000000


	//----- nvinfo : EIATTR_CBANK_PARAM_SIZE
	.align		4
.L_2969:
        /*00a4*/ 	.byte	0x03, 0x19
        /*00a6*/ 	.short	0x0128


	//----- nvinfo : EIATTR_PARAM_CBANK
	.align		4
        /*00a8*/ 	.byte	0x04, 0x0a
        /*00aa*/ 	.short	(.L_2971 - .L_2970)
	.align		4
.L_2970:
        /*00ac*/ 	.word	index@(.nv.constant0._ZN10layer_norm13ln_bwd_kernelINS_13Kernel_traitsIf13__nv_bfloat16fS2_fjLj3072ELj1ELj1ELj4ELj16ENS_18Kernel_traits_baseILj3072EfS2_fS2_fjLj128EEEEELb1ELb1ELb1ELb1EEEvNS_9BwdParamsE)
        /*00b0*/ 	.short	0x0380
        /*00b2*/ 	.short	0x0128


	//----- nvinfo : EIATTR_SW_WAR
	.align		4
.L_2971:
        /*00b4*/ 	.byte	0x04, 0x36
        /*00b6*/ 	.short	(.L_2973 - .L_2972)
.L_2972:
        /*00b8*/ 	.word	0x00000008
.L_2973:


//--------------------- .nv.info._ZN10layer_norm13ln_bwd_kernelINS_13Kernel_traitsIf6__halfS2_S2_fjLj3072ELj1ELj1ELj4ELj16ENS_18Kernel_traits_baseILj3072EfS2_S2_S2_fjLj128EEEEELb0ELb0ELb0ELb0EEEvNS_9BwdParamsE --------------------------
	.section	.nv.info._ZN10layer_norm13ln_bwd_kernelINS_13Kernel_traitsIf6__halfS2_S2_fjLj3072ELj1ELj1ELj4ELj16ENS_18Kernel_traits_baseILj3072EfS2_S2_S2_fjLj128EEEEELb0ELb0ELb0ELb0EEEvNS_9BwdParamsE,"",@"SHT_CUDA_INFO"
	.sectionflags	@""
	.align	4


	//----- nvinfo : EIATTR_CUDA_API_VERSION
	.align		4
        /*0000*/ 	.byte	0x04, 0x37
        /*0002*/ 	.short	(.L_2975 - .L_2974)
.L_2974:
        /*0004*/ 	.word	0x00000082


	//----- nvinfo : EIATTR_KPARAM_INFO
	.align		4
.L_2975:
        /*0008*/ 	.byte	0x04, 0x17
        /*000a*/ 	.short	(.L_2977 - .L_2976)
.L_2976:
        /*000c*/ 	.word	0x00000000
        /*0010*/ 	.short	0x0000
        /*0012*/ 	.short	0x0000
        /*0014*/ 	.byte	0x00, 0xf0, 0xa1, 0x04


	//----- nvinfo : EIATTR_SPARSE_MMA_MASK
	.align		4
.L_2977:
        /*0018*/ 	.byte	0x03, 0x50
        /*001a*/ 	.short	0x0000


	//----- nvinfo : EIATTR_MAXREG_COUNT
	.align		4
        /*001c*/ 	.byte	0x03, 0x1b
        /*001e*/ 	.short	0x00ff


	//----- nvinfo : EIATTR_NUM_BARRIERS
	.align		4
        /*0020*/ 	.byte	0x02, 0x4c
        /*0022*/ 	.byte	0x01
	.zero		1


	//----- nvinfo : EIATTR_MERCURY_ISA_VERSION
	.align		4
        /*0024*/ 	.byte	0x03, 0x5f
        /*0026*/ 	.short	0x0101


	//----- nvinfo : EIATTR_COOP_GROUP_MASK_REGIDS
	.align		4
        /*0028*/ 	.byte	0x04, 0x29
        /*002a*/ 	.short	(.L_2979 - .L_2978)


	//   ....[0]....
.L_2978:
        /*002c*/ 	.word	0xffffffff


	//   ....[1]....
        /*0030*/ 	.word	0xffffffff


	//   ....[2]....
        /*0034*/ 	.word	0xffffffff


	//   ....[3]....
        /*0038*/ 	.word	0xffffffff


	//   ....[4]....
        /*003c*/ 	.word	0xffffffff


	//   ....[5]....
        /*0040*/ 	.word	0xffffffff


	//   ....[6]....
        /*0044*/ 	.word	0xffffffff


	//   ....[7]....
        /*0048*/ 	.word	0xffffffff


	//   ....[8]....
        /*004c*/ 	.word	0xffffffff


	//   ....[9]....
        /*0050*/ 	.word	0xffffffff


	//----- nvinfo : EIATTR_COOP_GROUP_INSTR_OFFSETS
	.align		4
.L_2979:
        /*0054*/ 	.byte	0x04, 0x28
        /*0056*/ 	.short	(.L_2981 - .L_2980)


	//   ....[0]....
.L_2980:
        /*0058*/ 	.word	0x000017f0


	//   ....[1]....
        /*005c*/ 	.word	0x00001820


	//   ....[2]....
        /*0060*/ 	.word	0x00001850


	//   ....[3]....
        /*0064*/ 	.word	0x00001860


	//   ....[4]....
        /*0068*/ 	.word	0x00001890


	//   ....[5]....
        /*006c*/ 	.word	0x000018a0


	//   ....[6]....
        /*0070*/ 	.word	0x000018d0


	//   ....[7]....
        /*0074*/ 	.word	0x000018e0


	//   ....[8]....
        /*0078*/ 	.word	0x00001910


	//   ....[9]....
        /*007c*/ 	.word	0x00001920


	//----- nvinfo : EIATTR_VRC_CTA_INIT_COUNT
	.align		4
.L_2981:
        /*0080*/ 	.byte	0x02, 0x4a
	.zero		1
	.zero		1


	//----- nvinfo : EIATTR_EXIT_INSTR_OFFSETS
	.align		4
        /*0084*/ 	.byte	0x04, 0x1c
        /*0086*/ 	.short	(.L_2983 - .L_2982)


	//   ....[0]....
.L_2982:
        /*0088*/ 	.word	0x00004250


	//   ....[1]....
        /*008c*/ 	.word	0x000042f0


	//----- nvinfo : EIATTR_MAX_THREADS
	.align		4
.L_2983:
        /*0090*/ 	.byte	0x04, 0x05
        /*0092*/ 	.short	(.L_2985 - .L_2984)
.L_2984:
        /*0094*/ 	.word	0x00000080
        /*0098*/ 	.word	0x00000001
        /*009c*/ 	.word	0x00000001


	//----- nvinfo : EIATTR_CRS_STACK_SIZE
	.align		4
.L_2985:
        /*00a0*/ 	.byte	0x04, 0x1e
        /*00a2*/ 	.short	(.L_2987 - .L_2986)
.L_2986:
        /*00a4*/ 	.word	0x00000000


	//----- nvinfo : EIATTR_CBANK_PARAM_SIZE
	.align		4
.L_2987:
        /*00a8*/ 	.byte	0x03, 0x19
        /*00aa*/ 	.short	0x0128


	//----- nvinfo : EIATTR_PARAM_CBANK
	.align		4
        /*00ac*/ 	.byte	0x04, 0x0a
        /*00ae*/ 	.short	(.L_2989 - .L_2988)
	.align		4
.L_2988:
        /*00b0*/ 	.word	index@(.nv.constant0._ZN10layer_norm13ln_bwd_kernelINS_13Kernel_traitsIf6__halfS2_S2_fjLj3072ELj1ELj1ELj4ELj16ENS_18Kernel_traits_baseILj3072EfS2_S2_S2_fjLj128EEEEELb0ELb0ELb0ELb0EEEvNS_9BwdParamsE)
        /*00b4*/ 	.short	0x0380
        /*00b6*/ 	.short	0x0128


	//----- nvinfo : EIATTR_SW_WAR
	.align		4
.L_2989:
        /*00b8*/ 	.byte	0x04, 0x36
        /*00ba*/ 	.short	(.L_2991 - .L_2990)
.L_2990:
        /*00bc*/ 	.word	0x00000008
.L_2991:


//--------------------- .nv.info._ZN10layer_norm13ln_bwd_kernelINS_13Kernel_traitsIf6__halfS2_S2_fjLj3072ELj1ELj1ELj4ELj16ENS_18Kernel_traits_baseILj3072EfS2_S2_S2_fjLj128EEEEELb0ELb0ELb0ELb1EEEvNS_9BwdParamsE --------------------------
	.section	.nv.info._ZN10layer_norm13ln_bwd_kernelINS_13Kernel_traitsIf6__halfS2_S2_fjLj3072ELj1ELj1ELj4ELj16ENS_18Kernel_traits_baseILj3072EfS2_S2_S2_fjLj128EEEEELb0ELb0ELb0ELb1EEEvNS_9BwdParamsE,"",@"SHT_CUDA_INFO"
	.sectionflags	@""
	.align	4


	//----- nvinfo : EIATTR_CUDA_API_VERSION
	.align		4
        /*0000*/ 	.byte	0x04, 0x37
        /*0002*/ 	.short	(.L_2993 - .L_2992)
.L_2992:
        /*0004*/ 	.word	0x00000082


	//----- nvinfo : EIATTR_KPARAM_INFO
	.align		4
.L_2993:
        /*0008*/ 	.byte	0x04, 0x17
        /*000a*/ 	.short	(.L_2995 - .L_2994)
.L_2994:
        /*000c*/ 	.word	0x00000000
        /*0010*/ 	.short	0x0000
        /*0012*/ 	.short	0x0000
        /*0014*/ 	.byte	0x00, 0xf0, 0xa1, 0x04


	//----- nvinfo : EIATTR_SPARSE_MMA_MASK
	.align		4
.L_2995:
        /*0018*/ 	.byte	0x03, 0x50
        /*001a*/ 	.short	0x0000


	//----- nvinfo : EIATTR_MAXREG_COUNT
	.align		4
        /*001c*/ 	.byte	0x03, 0x1b
        /*001e*/ 	.short	0x00ff


	//----- nvinfo : EIATTR_NUM_BARRIERS
	.align		4
        /*0020*/ 	.byte	0x02, 0x4c
        /*0022*/ 	.byte	0x01
	.zero		1


	//----- nvinfo : EIATTR_MERCURY_ISA_VERSION
	.align		4
        /*0024*/ 	.byte	0x03, 0x5f
        /*0026*/ 	.short	0x0101


	//----- nvinfo : EIATTR_COOP_GROUP_MASK_REGIDS
	.align		4
        /*0028*/ 	.byte	0x04, 0x29
        /*002a*/ 	.short	(.L_2997 - .L_2996)


	//   ....[0]....
.L_2996:
        /*002c*/ 	.word	0xffffffff


	//   ....[1]....
        /*0030*/ 	.word	0xffffffff


	//   ....[2]....
        /*0034*/ 	.word	0xffffffff


	//   ....[3]....
        /*0038*/ 	.word	0xffffffff


	//   ....[4]....
        /*003c*/ 	.word	0xffffffff


	//   ....[5]....
        /*0040*/ 	.word	0xffffffff


	//   ....[6]....
        /*0044*/ 	.word	0xffffffff


	//   ....[7]....
        /*0048*/ 	.word	0xffffffff


	//   ....[8]....
        /*004c*/ 	.word	0xffffffff


	//   ....[9]....
        /*0050*/ 	.word	0xffffffff


	//----- nvinfo : EIATTR_COOP_GROUP_INSTR_OFFSETS
	.align		4
.L_2997:
        /*0054*/ 	.byte	0x04, 0x28
        /*0056*/ 	.short	(.L_2999 - .L_2998)


	//   ....[0]....
.L_2998:
        /*0058*/ 	.word	0x00001270


	//   ....[1]....
        /*005c*/ 	.word	0x00001320


	//   ....[2]....
        /*0060*/ 	.word	0x00001330


	//   ....[3]....
        /*0064*/ 	.word	0x00001360


	//   ....[4]....
        /*0068*/ 	.word	0x00001370


	//   ....[5]....
        /*006c*/ 	.word	0x000013a0


	//   ....[6]....
        /*0070*/ 	.word	0x000013b0


	//   ....[7]....
        /*0074*/ 	.word	0x000013e0


	//   ....[8]....
        /*0078*/ 	.word	0x000013f0


	//   ....[9]....
        /*007c*/ 	.word	0x00001430


	//----- nvinfo : EIATTR_VRC_CTA_INIT_COUNT
	.align		4
.L_2999:
        /*0080*/ 	.byte	0x02, 0x4a
	.zero		1
	.zero		1


	//----- nvinfo : EIATTR_EXIT_INSTR_OFFSETS
	.align		4
        /*0084*/ 	.byte	0x04, 0x1c
        /*0086*/ 	.short	(.L_3001 - .L_3000)


	//   ....[0]....
.L_3000:
        /*0088*/ 	.word	0x00003fd0


	//----- nvinfo : EIATTR_MAX_THREADS
	.align		4
.L_3001:
        /*008c*/ 	.byte	0x04, 0x05
        /*008e*/ 	.short	(.L_3003 - .L_3002)
.L_3002:
        /*0090*/ 	.word	0x00000080
        /*0094*/ 	.word	0x00000001
        /*0098*/ 	.word	0x00000001


	//----- nvinfo : EIATTR_CRS_STACK_SIZE
	.align		4
.L_3003:
        /*009c*/ 	.byte	0x04, 0x1e
        /*009e*/ 	.short	(.L_3005 - .L_3004)
.L_3004:
        /*00a0*/ 	.word	0x00000000


	//----- nvinfo : EIATTR_CBANK_PARAM_SIZE
	.align		4
.L_3005:
        /*00a4*/ 	.byte	0x03, 0x19
        /*00a6*/ 	.short	0x0128


	//----- nvinfo : EIATTR_PARAM_CBANK
	.align		4
        /*00a8*/ 	.byte	0x04, 0x0a
        /*00aa*/ 	.short	(.L_3007 - .L_3006)
	.align		4
.L_3006:
        /*00ac*/ 	.word	index@(.nv.constant0._ZN10layer_norm13ln_bwd_kernelINS_13Kernel_traitsIf6__halfS2_S2_fjLj3072ELj1ELj1ELj4ELj16ENS_18Kernel_traits_baseILj3072EfS2_S2_S2_fjLj128EEEEELb0ELb0ELb0ELb1EEEvNS_9BwdParamsE)
        /*00b0*/ 	.short	0x0380
        /*00b2*/ 	.short	0x0128


	//----- nvinfo : EIATTR_SW_WAR
	.align		4
.L_3007:
        /*00b4*/ 	.byte	0x04, 0x36
        /*00b6*/ 	.short	(.L_3009 - .L_3008)
.L_3008:
        /*00b8*/ 	.word	0x00000008
.L_3009:


//--------------------- .nv.info._ZN10layer_norm13ln_bwd_kernelINS_13Kernel_traitsIf6__halfS2_S2_fjLj3072ELj1ELj1ELj4ELj16ENS_18Kernel_traits_baseILj3072EfS2_S2_S2_fjLj128EEEEELb0ELb0ELb1ELb0EEEvNS_9BwdParamsE --------------------------
	.section	.nv.info._ZN10layer_norm13ln_bwd_kernelINS_13Kernel_traitsIf6__halfS2_S2_fjLj3072ELj1ELj1ELj4ELj16ENS_18Kernel_traits_baseILj3072EfS2_S2_S2_fjLj128EEEEELb0ELb0ELb1ELb0EEEvNS_9BwdParamsE,"",@"SHT_CUDA_INFO"
	.sectionflags	@""
	.align	4


	//----- nvinfo : EIATTR_CUDA_API_VERSION
	.align		4
        /*0000*/ 	.byte	0x04, 0x37
        /*0002*/ 	.short	(.L_3011 - .L_3010)
.L_3010:
        /*0004*/ 	.word	0x00000082


	//----- nvinfo : EIATTR_KPARAM_INFO
	.align		4
.L_3011:
        /*0008*/ 	.byte	0x04, 0x17
        /*000a*/ 	.short	(.L_3013 - .L_3012)
.L_3012:
        /*000c*/ 	.word	0x00000000
        /*0010*/ 	.short	0x0000
        /*0012*/ 	.short	0x0000
        /*0014*/ 	.byte	0x00, 0xf0, 0xa1, 0x04


	//----- nvinfo : EIATTR_SPARSE_MMA_MASK
	.align		4
.L_3013:
        /*0018*/ 	.byte	0x03, 0x50
        /*001a*/ 	.short	0x0000


	//----- nvinfo : EIATTR_MAXREG_COUNT
	.align		4
        /*001c*/ 	.byte	0x03, 0x1b
        /*001e*/ 	.short	0x00ff


	//----- nvinfo : EIATTR_NUM_BARRIERS
	.align		4
        /*0020*/ 	.byte	0x02, 0x4c
        /*0022*/ 	.byte	0x01
	.zero		1


	//----- nvinfo : EIATTR_MERCURY_ISA_VERSION
	.align		4
        /*0024*/ 	.byte	0x03, 0x5f
        /*0026*/ 	.short	0x0101


	//----- nvinfo : EIATTR_COOP_GROUP_MASK_REGIDS
	.align		4
        /*0028*/ 	.byte	0x04, 0x29
        /*002a*/ 	.short	(.L_3015 - .L_3014)


	//   ....[0]....
.L_3014:
        /*002c*/ 	.word	0xffffffff


	//   ....[1]....
        /*0030*/ 	.word	0xffffffff


	//   ....[2]....
        /*0034*/ 	.word	0xffffffff


	//   ....[3]....
        /*0038*/ 	.word	0xffffffff


	//   ....[4]....
        /*003c*/ 	.word	0xffffffff


	//   ....[5]....
        /*0040*/ 	.word	0xffffffff


	//   ....[6]....
        /*0044*/ 	.word	0xffffffff


	//   ....[7]....
        /*0048*/ 	.word	0xffffffff


	//   ....[8]....
        /*004c*/ 	.word	0xffffffff


	//   ....[9]....
        /*0050*/ 	.word	0xffffffff


	//----- nvinfo : EIATTR_COOP_GROUP_INSTR_OFFSETS
	.align		4
.L_3015:
        /*0054*/ 	.byte	0x04, 0x28
        /*0056*/ 	.short	(.L_3017 - .L_3016)


	//   ....[0]....
.L_3016:
        /*0058*/ 	.word	0x00001980


	//   ....[1]....
        /*005c*/ 	.word	0x000019a0


	//   ....[2]....
        /*0060*/ 	.word	0x000019e0


	//   ....[3]....
        /*0064*/ 	.word	0x000019f0


	//   ....[4]....
        /*0068*/ 	.word	0x00001a30


	//   ....[5]....
        /*006c*/ 	.word	0x00001a40


	//   ....[6]....
        /*0070*/ 	.word	0x00001a70


	//   ....[7]....
        /*0074*/ 	.word	0x00001a80


	//   ....[8]....
        /*0078*/ 	.word	0x00001ab0


	//   ....[9]....
        /*007c*/ 	.word	0x00001ac0


	//----- nvinfo : EIATTR_VRC_CTA_INIT_COUNT
	.align		4
.L_3017:
        /*0080*/ 	.byte	0x02, 0x4a
	.zero		1
	.zero		1


	//----- nvinfo : EIATTR_EXIT_INSTR_OFFSETS
	.align		4
        /*0084*/ 	.byte	0x04, 0x1c
        /*0086*/ 	.short	(.L_3019 - .L_3018)


	//   ....[0]....
.L_3018:
        /*0088*/ 	.word	0x00005780


	//   ....[1]....
        /*008c*/ 	.word	0x00005820


	//----- nvinfo : EIATTR_MAX_THREADS
	.align		4
.L_3019:
        /*0090*/ 	.byte	0x04, 0x05
        /*0092*/ 	.short	(.L_3021 - .L_3020)
.L_3020:
        /*0094*/ 	.word	0x00000080
        /*0098*/ 	.word	0x00000001
        /*009c*/ 	.word	0x00000001


	//----- nvinfo : EIATTR_CRS_STACK_SIZE
	.align		4
.L_3021:
        /*00a0*/ 	.byte	0x04, 0x1e
        /*00a2*/ 	.short	(.L_3023 - .L_3022)
.L_3022:
        /*00a4*/ 	.word	0x00000000


	//----- nvinfo : EIATTR_CBANK_PARAM_SIZE
	.align		4
.L_3023:
        /*00a8*/ 	.byte	0x03, 0x19
        /*00aa*/ 	.short	0x0128


	//----- nvinfo : EIATTR_PARAM_CBANK
	.align		4
        /*00ac*/ 	.byte	0x04, 0x0a
        /*00ae*/ 	.short	(.L_3025 - .L_3024)
	.align		4
.L_3024:
        /*00b0*/ 	.word	index@(.nv.constant0._ZN10layer_norm13ln_bwd_kernelINS_13Kernel_traitsIf6__halfS2_S2_fjLj3072ELj1ELj1ELj4ELj16ENS_18Kernel_traits_baseILj3072EfS2_S2_S2_fjLj128EEEEELb0ELb0ELb1ELb0EEEvNS_9BwdParamsE)
        /*00b4*/ 	.short	0x0380
        /*00b6*/ 	.short	0x0128


	//----- nvinfo : EIATTR_SW_WAR
	.align		4
.L_3025:
        /*00b8*/ 	.byte	0x04, 0x36
        /*00ba*/ 	.short	(.L_3027 - .L_3026)
.L_3026:
        /*00bc*/ 	.word	0x00000008
.L_3027:


//--------------------- .nv.info._ZN10layer_norm13ln_bwd_kernelINS_13Kernel_traitsIf6__halfS2_S2_fjLj3072ELj1ELj1ELj4ELj16ENS_18Kernel_traits_baseILj3072EfS2_S2_S2_fjLj128EEEEELb0ELb0ELb1ELb1EEEvNS_9BwdParamsE --------------------------
	.section	.nv.info._ZN10layer_norm13ln_bwd_kernelINS_13Kernel_traitsIf6__halfS2_S2_fjLj3072ELj1ELj1ELj4ELj16ENS_18Kernel_traits_baseILj3072EfS2_S2_S2_fjLj128EEEEELb0ELb0ELb1ELb1EEEvNS_9BwdParamsE,"",@"SHT_CUDA_INFO"
	.sectionflags	@""
	.align	4


	//----- nvinfo : EIATTR_CUDA_API_VERSION
	.align		4
        /*0000*/ 	.byte	0x04, 0x37
        /*0002*/ 	.short	(.L_3029 - .L_3028)
.L_3028:
        /*0004*/ 	.word	0x00000082


	//----- nvinfo : EIATTR_KPARAM_INFO
	.align		4
.L_3029:
        /*0008*/ 	.byte	0x04, 0x17
        /*000a*/ 	.short	(.L_3031 - .L_3030)
.L_3030:
        /*000c*/ 	.word	0x00000000
        /*0010*/ 	.short	0x0000
        /*0012*/ 	.short	0x0000
        /*0014*/ 	.byte	0x00, 0xf0, 0xa1, 0x04


	//----- nvinfo : EIATTR_SPARSE_MMA_MASK
	.align		4
.L_3031:
        /*0018*/ 	.byte	0x03, 0x50
        /*001a*/ 	.short	0x0000


	//----- nvinfo : EIATTR_MAXREG_COUNT
	.align		4
        /*001c*/ 	.byte	0x03, 0x1b
        /*001e*/ 	.short	0x00ff


	//----- nvinfo : EIATTR_NUM_BARRIERS
	.align		4
        /*0020*/ 	.byte	0x02, 0x4c
        /*0022*/ 	.byte	0x01
	.zero		1


	//----- nvinfo : EIATTR_MERCURY_ISA_VERSION
	.align		4
        /*0024*/ 	.byte	0x03, 0x5f
        /*0026*/ 	.short	0x0101


	//----- nvinfo : EIATTR_COOP_GROUP_MASK_REGIDS
	.align		4
        /*0028*/ 	.byte	0x04, 0x29
        /*002a*/ 	.short	(.L_3033 - .L_3032)


	//   ....[0]....
.L_3032:
        /*002c*/ 	.word	0xffffffff


	//   ....[1]....
        /*0030*/ 	.word	0xffffffff


	//   ....[2]....
        /*0034*/ 	.word	0xffffffff


	//   ....[3]....
        /*0038*/ 	.word	0xffffffff


	//   ....[4]....
        /*003c*/ 	.word	0xffffffff


	//   ....[5]....
        /*0040*/ 	.word	0xffffffff


	//   ....[6]....
        /*0044*/ 	.word	0xffffffff


	//   ....[7]....
        /*0048*/ 	.word	0xffffffff


	//   ....[8]....
        /*004c*/ 	.word	0xffffffff


	//   ....[9]....
        /*0050*/ 	.word	0xffffffff


	//----- nvinfo : EIATTR_COOP_GROUP_INSTR_OFFSETS
	.align		4
.L_3033:
        /*0054*/ 	.byte	0x04, 0x28
        /*0056*/ 	.short	(.L_3035 - .L_3034)


	//   ....[0]....
.L_3034:
        /*0058*/ 	.word	0x00001530


	//   ....[1]....
        /*005c*/ 	.word	0x00001550


	//   ....[2]....
        /*0060*/ 	.word	0x00001580


	//   ....[3]....
        /*0064*/ 	.word	0x00001590


	//   ....[4]....
        /*0068*/ 	.word	0x000015c0


	//   ....[5]....
        /*006c*/ 	.word	0x000015d0


	//   ....[6]....
        /*0070*/ 	.word	0x00001600


	//   ....[7]....
        /*0074*/ 	.word	0x00001610


	//   ....[8]....
        /*0078*/ 	.word	0x00001650


	//   ....[9]....
        /*007c*/ 	.word	0x00001660


	//----- nvinfo : EIATTR_VRC_CTA_INIT_COUNT
	.align		4
.L_3035:
        /*0080*/ 	.byte	0x02, 0x4a
	.zero		1
	.zero		1


	//----- nvinfo : EIATTR_EXIT_INSTR_OFFSETS
	.align		4
        /*0084*/ 	.byte	0x04, 0x1c
        /*0086*/ 	.short	(.L_3037 - .L_3036)


	//   ....[0]....
.L_3036:
        /*0088*/ 	.word	0x000051b0


	//----- nvinfo : EIATTR_MAX_THREADS
	.align		4
.L_3037:
        /*008c*/ 	.byte	0x04, 0x05
        /*008e*/ 	.short	(.L_3039 - .L_3038)
.L_3038:
        /*0090*/ 	.word	0x00000080
        /*0094*/ 	.word	0x00000001
        /*0098*/ 	.word	0x00000001


	//----- nvinfo : EIATTR_CRS_STACK_SIZE
	.align		4
.L_3039:
        /*009c*/ 	.byte	0x04, 0x1e
        /*009e*/ 	.short	(.L_3041 - .L_3040)
.L_3040:
        /*00a0*/ 	.word	0x00000000


	//----- nvinfo : EIATTR_CBANK_PARAM_SIZE
	.align		4
.L_3041:
        /*00a4*/ 	.byte	0x03, 0x19
        /*00a6*/ 	.short	0x0128


	//----- nvinfo : EIATTR_PARAM_CBANK
	.align		4
        /*00a8*/ 	.byte	0x04, 0x0a
        /*00aa*/ 	.short	(.L_3043 - .L_3042)
	.align		4
.L_3042:
        /*00ac*/ 	.word	index@(.nv.constant0._ZN10layer_norm13ln_bwd_kernelINS_13Kernel_traitsIf6__halfS2_S2_fjLj3072ELj1ELj1ELj4ELj16ENS_18Kernel_traits_baseILj3072EfS2_S2_S2_fjLj128EEEEELb0ELb0ELb1ELb1EEEvNS_9BwdParamsE)
        /*00b0*/ 	.short	0x0380
        /*00b2*/ 	.short	0x0128


	//----- nvinfo : EIATTR_SW_WAR
	.align		4
.L_3043:
        /*00b4*/ 	.byte	0x04, 0x36
        /*00b6*/ 	.short	(.L_3045 - .L_3044)
.L_3044:
        /*00b8*/ 	.word	0x00000008
.L_3045:


//--------------------- .nv.info._ZN10layer_norm13ln_bwd_kernelINS_13Kernel_traitsIf6__halfS2_S2_fjLj3072ELj1ELj1ELj4ELj16ENS_18Kernel_traits_baseILj3072EfS2_S2_S2_fjLj128EEEEELb0ELb1ELb0ELb0EEEvNS_9BwdParamsE --------------------------
	.section	.nv.info._ZN10layer_norm13ln_bwd_kernelINS_13Kernel_traitsIf6__halfS2_S2_fjLj3072ELj1ELj1ELj4ELj16ENS_18Kernel_traits_baseILj3072EfS2_S2_S2_fjLj128EEEEELb0ELb1ELb0ELb0EEEvNS_9BwdParamsE,"",@"SHT_CUDA_INFO"
	.sectionflags	@""
	.align	4


	//----- nvinfo : EIATTR_CUDA_API_VERSION
	.align		4
        /*0000*/ 	.byte	0x04, 0x37
        /*0002*/ 	.short	(.L_3047 - .L_3046)
.L_3046:
        /*0004*/ 	.word	0x00000082


	//----- nvinfo : EIATTR_KPARAM_INFO
	.align		4
.L_3047:
        /*0008*/ 	.byte	0x04, 0x17
        /*000a*/ 	.short	(.L_3049 - .L_3048)
.L_3048:
        /*000c*/ 	.word	0x00000000
        /*0010*/ 	.short	0x0000
        /*0012*/ 	.short	0x0000
        /*0014*/ 	.byte	0x00, 0xf0, 0xa1, 0x04


	//----- nvinfo : EIATTR_SPARSE_MMA_MASK
	.align		4
.L_3049:
        /*0018*/ 	.byte	0x03, 0x50
        /*001a*/ 	.short	0x0000


	//----- nvinfo : EIATTR_MAXREG_COUNT
	.align		4
        /*001c*/ 	.byte	0x03, 0x1b
        /*001e*/ 	.short	0x00ff


	//----- nvinfo : EIATTR_NUM_BARRIERS
	.align		4
        /*0020*/ 	.byte	0x02, 0x4c
        /*0022*/ 	.byte	0x01
	.zero		1


	//----- nvinfo : EIATTR_MERCURY_ISA_VERSION
	.align		4
        /*0024*/ 	.byte	0x03, 0x5f
        /*0026*/ 	.short	0x0101


	//----- nvinfo : EIATTR_COOP_GROUP_MASK_REGIDS
	.align		4
        /*0028*/ 	.byte	0x04, 0x29
        /*002a*/ 	.short	(.L_3051 - .L_3050)


	//   ....[0]....
.L_3050:
        /*002c*/ 	.word	0xffffffff


	//   ....[1]....
        /*0030*/ 	.word	0xffffffff


	//   ....[2]....
        /*0034*/ 	.word	0xffffffff


	//   ....[3]....
        /*0038*/ 	.word	0xffffffff


	//   ....[4]....
        /*003c*/ 	.word	0xffffffff


	//   ....[5]....
        /*0040*/ 	.word	0xffffffff


	//   ....[6]....
        /*0044*/ 	.word	0xffffffff


	//   ....[7]....
        /*0048*/ 	.word	0xffffffff


	//   ....[8]....
        /*004c*/ 	.word	0xffffffff


	//   ....[9]....
        /*0050*/ 	.word	0xffffffff


	//----- nvinfo : EIATTR_COOP_GROUP_INSTR_OFFSETS
	.align		4
.L_3051:
        /*0054*/ 	.byte	0x04, 0x28
        /*0056*/ 	.short	(.L_3053 - .L_3052)


	//   ....[0]....
.L_3052:
        /*0058*/ 	.word	0x000019a0


	//   ....[1]....
        /*005c*/ 	.word	0x000019d0


	//   ....[2]....
        /*0060*/ 	.word	0x00001a80


	//   ....[3]....
        /*0064*/ 	.word	0x00001ac0


	//   ....[4]....
        /*0068*/ 	.word	0x00001af0


	//   ....[5]....
        /*006c*/ 	.word	0x00001b00


	//   ....[6]....
        /*0070*/ 	.word	0x00001b50


	//   ....[7]....
        /*0074*/ 	.word	0x00001b60


	//   ....[8]....
        /*0078*/ 	.word	0x00001b90


	//   ....[9]....
        /*007c*/ 	.word	0x00001ba0


	//----- nvinfo : EIATTR_VRC_CTA_INIT_COUNT
	.align		4
.L_3053:
        /*0080*/ 	.byte	0x02, 0x4a
	.zero		1
	.zero		1


	//----- nvinfo : EIATTR_EXIT_INSTR_OFFSETS
	.align		4
        /*0084*/ 	.byte	0x04, 0x1c
        /*0086*/ 	.short	(.L_3055 - .L_3054)


	//   ....[0]....
.L_3054:
        /*0088*/ 	.word	0x000057f0


	//   ....[1]....
        /*008c*/ 	.word	0x000058c0


	//----- nvinfo : EIATTR_MAX_THREADS
	.align		4
.L_3055:
        /*0090*/ 	.byte	0x04, 0x05
        /*0092*/ 	.short	(.L_3057 - .L_3056)
.L_3056:
        /*0094*/ 	.word	0x00000080
        /*0098*/ 	.word	0x00000001
        /*009c*/ 	.word	0x00000001


	//----- nvinfo : EIATTR_CRS_STACK_SIZE
	.align		4
.L_3057:
        /*00a0*/ 	.byte	0x04, 0x1e
        /*00a2*/ 	.short	(.L_3059 - .L_3058)
.L_3058:
        /*00a4*/ 	.word	0x00000000


	//----- nvinfo : EIATTR_CBANK_PARAM_SIZE
	.align		4
.L_3059:
        /*00a8*/ 	.byte	0x03, 0x19
        /*00aa*/ 	.short	0x0128


	//----- nvinfo : EIATTR_PARAM_CBANK
	.align		4
        /*00ac*/ 	.byte	0x04, 0x0a
        /*00ae*/ 	.short	(.L_3061 - .L_3060)
	.align		4
.L_3060:
        /*00b0*/ 	.word	index@(.nv.constant0._ZN10layer_norm13ln_bwd_kernelINS_13Kernel_traitsIf6__halfS2_S2_fjLj3072ELj1ELj1ELj4ELj16ENS_18Kernel_traits_baseILj3072EfS2_S2_S2_fjLj128EEEEELb0ELb1ELb0ELb0EEEvNS_9BwdParamsE)
        /*00b4*/ 	.short	0x0380
        /*00b6*/ 	.short	0x0128


	//----- nvinfo : EIATTR_SW_WAR
	.align		4
.L_3061:
        /*00b8*/ 	.byte	0x04, 0x36
        /*00ba*/ 	.short	(.L_3063 - .L_3062)
.L_3062:
        /*00bc*/ 	.word	0x00000008
.L_3063:


//--------------------- .nv.info._ZN10layer_norm13ln_bwd_kernelINS_13Kernel_traitsIf6__halfS2_S2_fjLj3072ELj1ELj1ELj4ELj16ENS_18Kernel_traits_baseILj3072EfS2_S2_S2_fjLj128EEEEELb0ELb1ELb0ELb1EEEvNS_9BwdParamsE --------------------------
	.section	.nv.info._ZN10layer_norm13ln_bwd_kernelINS_13Kernel_traitsIf6__halfS2_S2_fjLj3072ELj1ELj1ELj4ELj16ENS_18Kernel_traits_baseILj3072EfS2_S2_S2_fjLj128EEEEELb0ELb1ELb0ELb1EEEvNS_9BwdParamsE,"",@"SHT_CUDA_INFO"
	.sectionflags	@""
	.align	4


	//----- nvinfo : EIATTR_CUDA_API_VERSION
	.align		4
        /*0000*/ 	.byte	0x04, 0x37
        /*0002*/ 	.short	(.L_3065 - .L_3064)
.L_3064:
        /*0004*/ 	.word	0x00000082


	//----- nvinfo : EIATTR_KPARAM_INFO
	.align		4
.L_3065:
        /*0008*/ 	.byte	0x04, 0x17
        /*000a*/ 	.short	(.L_3067 - .L_3066)
.L_3066:
        /*000c*/ 	.word	0x00000000
        /*0010*/ 	.short	0x0000
        /*0012*/ 	.short	0x0000
        /*0014*/ 	.byte	0x00, 0xf0, 0xa1, 0x04


	//----- nvinfo : EIATTR_SPARSE_MMA_MASK
	.align		4
.L_3067:
        /*0018*/ 	.byte	0x03, 0x50
        /*001a*/ 	.short	0x0000


	//----- nvinfo : EIATTR_MAXREG_COUNT
	.align		4
        /*001c*/ 	.byte	0x03, 0x1b
        /*001e*/ 	.short	0x00ff


	//----- nvinfo : EIATTR_NUM_BARRIERS
	.align		4
        /*0020*/ 	.byte	0x02, 0x4c
        /*0022*/ 	.byte	0x01
	.zero		1


	//----- nvinfo : EIATTR_MERCURY_ISA_VERSION
	.align		4
        /*0024*/ 	.byte	0x03, 0x5f
        /*0026*/ 	.short	0x0101


	//----- nvinfo : EIATTR_COOP_GROUP_MASK_REGIDS
	.align		4
        /*0028*/ 	.byte	0x04, 0x29
        /*002a*/ 	.short	(.L_3069 - .L_3068)


	//   ....[0]....
.L_3068:
        /*002c*/ 	.word	0xffffffff


	//   ....[1]....
        /*0030*/ 	.word	0xffffffff


	//   ....[2]....
        /*0034*/ 	.word	0xffffffff


	//   ....[3]....
        /*0038*/ 	.word	0xffffffff


	//   ....[4]....
        /*003c*/ 	.word	0xffffffff


	//   ....[5]....
        /*0040*/ 	.word	0xffffffff


	//   ....[6]....
        /*0044*/ 	.word	0xffffffff


	//   ....[7]....
        /*0048*/ 	.word	0xffffffff


	//   ....[8]....
        /*004c*/ 	.word	0xffffffff


	//   ....[9]....
        /*0050*/ 	.word	0xffffffff


	//----- nvinfo : EIATTR_COOP_GROUP_INSTR_OFFSETS
	.align		4
.L_3069:
        /*0054*/ 	.byte	0x04, 0x28
        /*0056*/ 	.short	(.L_3071 - .L_3070)


	//   ....[0]....
.L_3070:
        /*0058*/ 	.word	0x00001390


	//   ....[1]....
        /*005c*/ 	.word	0x000013b0


	//   ....[2]....
        /*0060*/ 	.word	0x00001420


	//   ....[3]....
        /*0064*/ 	.word	0x00001430


	//   ....[4]....
        /*0068*/ 	.word	0x00001460


	//   ....[5]....
        /*006c*/ 	.word	0x00001470


	//   ....[6]....
        /*0070*/ 	.word	0x000014b0


	//   ....[7]....
        /*0074*/ 	.word	0x000014c0


	//   ....[8]....
        /*0078*/ 	.word	0x00001530


	//   ....[9]....
        /*007c*/ 	.word	0x00001540


	//----- nvinfo : EIATTR_VRC_CTA_INIT_COUNT
	.align		4
.L_3071:
        /*0080*/ 	.byte	0x02, 0x4a
	.zero		1
	.zero		1


	//----- nvinfo : EIATTR_EXIT_INSTR_OFFSETS
	.align		4
        /*0084*/ 	.byte	0x04, 0x1c
        /*0086*/ 	.short	(.L_3073 - .L_3072)


	//   ....[0]....
.L_3072:
        /*0088*/ 	.word	0x00005790


	//----- nvinfo : EIATTR_MAX_THREADS
	.align		4
.L_3073:
        /*008c*/ 	.byte	0x04, 0x05
        /*008e*/ 	.short	(.L_3075 - .L_3074)
.L_3074:
        /*0090*/ 	.word	0x00000080
        /*0094*/ 	.word	0x00000001
        /*0098*/ 	.word	0x00000001


	//----- nvinfo : EIATTR_CBANK_PARAM_SIZE
	.align		4
.L_3075:
        /*009c*/ 	.byte	0x03, 0x19
        /*009e*/ 	.short	0x0128


	//----- nvinfo : EIATTR_PARAM_CBANK
	.align		4
        /*00a0*/ 	.byte	0x04, 0x0a
        /*00a2*/ 	.short	(.L_3077 - .L_3076)
	.align		4
.L_3076:
        /*00a4*/ 	.word	index@(.nv.constant0._ZN10layer_norm13ln_bwd_kernelINS_13Kernel_traitsIf6__halfS2_S2_fjLj3072ELj1ELj1ELj4ELj16ENS_18Kernel_traits_baseILj3072EfS2_S2_S2_fjLj128EEEEELb0ELb1ELb0ELb1EEEvNS_9BwdParamsE)
        /*00a8*/ 	.short	0x0380
        /*00aa*/ 	.short	0x0128


	//----- nvinfo : EIATTR_SW_WAR
	.align		4
.L_3077:
        /*00ac*/ 	.byte	0x04, 0x36
        /*00ae*/ 	.short	(.L_3079 - .L_3078)
.L_3078:
        /*00b0*/ 	.word	0x00000008
.L_3079:


//--------------------- .nv.info._ZN10layer_norm13ln_bwd_kernelINS_13Kernel_traitsIf6__halfS2_S2_fjLj3072ELj1ELj1ELj4ELj16ENS_18Kernel_traits_baseILj3072EfS2_S2_S2_fjLj128EEEEELb0ELb1ELb1ELb0EEEvNS_9BwdParamsE --------------------------
	.section	.nv.info._ZN10layer_norm13ln_bwd_kernelINS_13Kernel_traitsIf6__halfS2_S2_fjLj3072ELj1ELj1ELj4ELj16ENS_18Kernel_traits_baseILj3072EfS2_S2_S2_fjLj128EEEEELb0ELb1ELb1ELb0EEEvNS_9BwdParamsE,"",@"SHT_CUDA_INFO"
	.sectionflags	@""
	.align	4


	//----- nvinfo : EIATTR_CUDA_API_VERSION
	.align		4
        /*0000*/ 	.byte	0x04, 0x37
        /*0002*/ 	.short	(.L_3081 - .L_3080)
.L_3080:
        /*0004*/ 	.word	0x00000082


	//----- nvinfo : EIATTR_KPARAM_INFO
	.align		4
.L_3081:
        /*0008*/ 	.byte	0x04, 0x17
        /*000a*/ 	.short	(.L_3083 - .L_3082)
.L_3082:
        /*000c*/ 	.word	0x00000000
        /*0010*/ 	.short	0x0000
        /*0012*/ 	.short	0x0000
        /*0014*/ 	.byte	0x00, 0xf0, 0xa1, 0x04


	//----- nvinfo : EIATTR_SPARSE_MMA_MASK
	.align		4
.L_3083:
        /*0018*/ 	.byte	0x03, 0x50
        /*001a*/ 	.short	0x0000


	//----- nvinfo : EIATTR_MAXREG_COUNT
	.align		4
        /*001c*/ 	.byte	0x03, 0x1b
        /*001e*/ 	.short	0x00ff


	//----- nvinfo : EIATTR_NUM_BARRIERS
	.align		4
        /*0020*/ 	.byte	0x02, 0x4c
        /*0022*/ 	.byte	0x01
	.zero		1


	//----- nvinfo : EIATTR_MERCURY_ISA_VERSION
	.align		4
        /*0024*/ 	.byte	0x03, 0x5f
        /*0026*/ 	.short	0x0101


	//----- nvinfo : EIATTR_COOP_GROUP_MASK_REGIDS
	.align		4
        /*0028*/ 	.byte	0x04, 0x29
        /*002a*/ 	.short	(.L_3085 - .L_3084)


	//   ....[0]....
.L_3084:
        /*002c*/ 	.word	0xffffffff


	//   ....[1]....
        /*0030*/ 	.word	0xffffffff


	//   ....[2]....
        /*0034*/ 	.word	0xffffffff


	//   ....[3]....
        /*0038*/ 	.word	0xffffffff


	//   ....[4]....
        /*003c*/ 	.word	0xffffffff


	//   ....[5]....
        /*0040*/ 	.word	0xffffffff


	//   ....[6]....
        /*0044*/ 	.word	0xffffffff


	//   ....[7]....
        /*0048*/ 	.word	0xffffffff


	//   ....[8]....
        /*004c*/ 	.word	0xffffffff


	//   ....[9]....
        /*0050*/ 	.word	0xffffffff


	//----- nvinfo : EIATTR_COOP_GROUP_INSTR_OFFSETS
	.align		4
.L_3085:
        /*0054*/ 	.byte	0x04, 0x28
        /*0056*/ 	.short	(.L_3087 - .L_3086)


	//   ....[0]....
.L_3086:
        /*0058*/ 	.word	0x00001ba0


	//   ....[1]....
        /*005c*/ 	.word	0x00001bc0


	//   ....[2]....
        /*0060*/ 	.word	0x00001c00


	//   ....[3]....
        /*0064*/ 	.word	0x00001c10


	//   ....[4]....
        /*0068*/ 	.word	0x00001c50


	//   ....[5]....
        /*006c*/ 	.word	0x00001c60


	//   ....[6]....
        /*0070*/ 	.word	0x00001c90


	//   ....[7]....
        /*0074*/ 	.word	0x00001ca0


	//   ....[8]....
        /*0078*/ 	.word	0x00001cd0


	//   ....[9]....
        /*007c*/ 	.word	0x00001ce0


	//----- nvinfo : EIATTR_VRC_CTA_INIT_COUNT
	.align		4
.L_3087:
        /*0080*/ 	.byte	0x02, 0x4a
	.zero		1
	.zero		1


	//----- nvinfo : EIATTR_EXIT_INSTR_OFFSETS
	.align		4
        /*0084*/ 	.byte	0x04, 0x1c
        /*0086*/ 	.short	(.L_3089 - .L_3088)


	//   ....[0]....
.L_3088:
        /*0088*/ 	.word	0x00006ef0


	//   ....[1]....
        /*008c*/ 	.word	0x00006fc0


	//----- nvinfo : EIATTR_MAX_THREADS
	.align		4
.L_3089:
        /*0090*/ 	.byte	0x04, 0x05
        /*0092*/ 	.short	(.L_3091 - .L_3090)
.L_3090:
        /*0094*/ 	.word	0x00000080
        /*0098*/ 	.word	0x00000001
        /*009c*/ 	.word	0x00000001


	//----- nvinfo : EIATTR_CRS_STACK_SIZE
	.align		4
.L_3091:
        /*00a0*/ 	.byte	0x04, 0x1e
        /*00a2*/ 	.short	(.L_3093 - .L_3092)
.L_3092:
        /*00a4*/ 	.word	0x00000000


	//----- nvinfo : EIATTR_CBANK_PARAM_SIZE
	.align		4
.L_3093:
        /*00a8*/ 	.byte	0x03, 0x19
        /*00aa*/ 	.short	0x0128


	//----- nvinfo : EIATTR_PARAM_CBANK
	.align		4
        /*00ac*/ 	.byte	0x04, 0x0a
        /*00ae*/ 	.short	(.L_3095 - .L_3094)
	.align		4
.L_3094:
        /*00b0*/ 	.word	index@(.nv.constant0._ZN10layer_norm13ln_bwd_kernelINS_13Kernel_traitsIf6__halfS2_S2_fjLj3072ELj1ELj1ELj4ELj16ENS_18Kernel_traits_baseILj3072EfS2_S2_S2_fjLj128EEEEELb0ELb1ELb1ELb0EEEvNS_9BwdParamsE)
        /*00b4*/ 	.short	0x0380
        /*00b6*/ 	.short	0x0128


	//----- nvinfo : EIATTR_SW_WAR
	.align		4
.L_3095:
        /*00b8*/ 	.byte	0x04, 0x36
        /*00ba*/ 	.short	(.L_3097 - .L_3096)
.L_3096:
        /*00bc*/ 	.word	0x00000008
.L_3097:


//--------------------- .nv.info._ZN10layer_norm13ln_bwd_kernelINS_13Kernel_traitsIf6__halfS2_S2_fjLj3072ELj1ELj1ELj4ELj16ENS_18Kernel_traits_baseILj3072EfS2_S2_S2_fjLj128EEEEELb0ELb1ELb1ELb1EEEvNS_9BwdParamsE --------------------------
	.section	.nv.info._ZN10layer_norm13ln_bwd_kernelINS_13Kernel_traitsIf6__halfS2_S2_fjLj3072ELj1ELj1ELj4ELj16ENS_18Kernel_traits_baseILj3072EfS2_S2_S2_fjLj128EEEEELb0ELb1ELb1ELb1EEEvNS_9BwdParamsE,"",@"SHT_CUDA_INFO"
	.sectionflags	@""
	.align	4


	//----- nvinfo : EIATTR_CUDA_API_VERSION
	.align		4
        /*0000*/ 	.byte	0x04, 0x37
        /*0002*/ 	.short	(.L_3099 - .L_3098)
.L_3098:
        /*0004*/ 	.word	0x00000082


	//----- nvinfo : EIATTR_KPARAM_INFO
	.align		4
.L_3099:
        /*0008*/ 	.byte	0x04, 0x17
        /*000a*/ 	.short	(.L_3101 - .L_3100)
.L_3100:
        /*000c*/ 	.word	0x00000000
        /*0010*/ 	.short	0x0000
        /*0012*/ 	.short	0x0000
        /*0014*/ 	.byte	0x00, 0xf0, 0xa1, 0x04


	//----- nvinfo : EIATTR_SPARSE_MMA_MASK
	.align		4
.L_3101:
        /*0018*/ 	.byte	0x03, 0x50
        /*001a*/ 	.short	0x0000


	//----- nvinfo : EIATTR_MAXREG_COUNT
	.align		4
        /*001c*/ 	.byte	0x03, 0x1b
        /*001e*/ 	.short	0x00ff


	//----- nvinfo : EIATTR_NUM_BARRIERS
	.align		4
        /*0020*/ 	.byte	0x02, 0x4c
        /*0022*/ 	.byte	0x01
	.zero		1


	//----- nvinfo : EIATTR_MERCURY_ISA_VERSION
	.align		4
        /*0024*/ 	.byte	0x03, 0x5f
        /*0026*/ 	.short	0x0101


	//----- nvinfo : EIATTR_COOP_GROUP_MASK_REGIDS
	.align		4
        /*0028*/ 	.byte	0x04, 0x29
        /*002a*/ 	.short	(.L_3103 - .L_3102)


	//   ....[0]....
.L_3102:
        /*002c*/ 	.word	0xffffffff


	//   ....[1]....
        /*0030*/ 	.word	0xffffffff


	//   ....[2]....
        /*0034*/ 	.word	0xffffffff


	//   ....[3]....
        /*0038*/ 	.word	0xffffffff


	//   ....[4]....
        /*003c*/ 	.word	0xffffffff


	//   ....[5]....
        /*0040*/ 	.word	0xffffffff


	//   ....[6]....
        /*0044*/ 	.word	0xffffffff


	//   ....[7]....
        /*0048*/ 	.word	0xffffffff


	//   ....[8]....
        /*004c*/ 	.word	0xffffffff


	//   ....[9]....
        /*0050*/ 	.word	0xffffffff


	//----- nvinfo : EIATTR_COOP_GROUP_INSTR_OFFSETS
	.align		4
.L_3103:
        /*0054*/ 	.byte	0x04, 0x28
        /*0056*/ 	.short	(.L_3105 - .L_3104)


	//   ....[0]....
.L_3104:
        /*0058*/ 	.word	0x00001680


	//   ....[1]....
        /*005c*/ 	.word	0x000016c0


	//   ....[2]....
        /*0060*/ 	.word	0x00001730


	//   ....[3]....
        /*0064*/ 	.word	0x00001740


	//   ....[4]....
        /*0068*/ 	.word	0x00001780


	//   ....[5]....
        /*006c*/ 	.word	0x00001790


	//   ....[6]....
        /*0070*/ 	.word	0x000017d0


	//   ....[7]....
        /*0074*/ 	.word	0x000017f0


	//   ....[8]....
        /*0078*/ 	.word	0x00001830


	//   ....[9]....
        /*007c*/ 	.word	0x00001850


	//----- nvinfo : EIATTR_VRC_CTA_INIT_COUNT
	.align		4
.L_3105:
        /*0080*/ 	.byte	0x02, 0x4a
	.zero		1
	.zero		1


	//----- nvinfo : EIATTR_EXIT_INSTR_OFFSETS
	.align		4
        /*0084*/ 	.byte	0x04, 0x1c
        /*0086*/ 	.short	(.L_3107 - .L_3106)


	//   ....[0]....
.L_3106:
        /*0088*/ 	.word	0x000067e0


	//----- nvinfo : EIATTR_MAX_THREADS
	.align		4
.L_3107:
        /*008c*/ 	.byte	0x04, 0x05
        /*008e*/ 	.short	(.L_3109 - .L_3108)
.L_3108:
        /*0090*/ 	.word	0x00000080
        /*0094*/ 	.word	0x00000001
        /*0098*/ 	.word	0x00000001


	//----- nvinfo : EIATTR_CRS_STACK_SIZE
	.align		4
.L_3109:
        /*009c*/ 	.byte	0x04, 0x1e
        /*009e*/ 	.short	(.L_3111 - .L_3110)
.L_3110:
        /*00a0*/ 	.word	0x00000000


	//----- nvinfo : EIATTR_CBANK_PARAM_SIZE
	.align		4
.L_3111:
        /*00a4*/ 	.byte	0x03, 0x19
        /*00a6*/ 	.short	0x0128


	//----- nvinfo : EIATTR_PARAM_CBANK
	.align		4
        /*00a8*/ 	.byte	0x04, 0x0a
        /*00aa*/ 	.short	(.L_3113 - .L_3112)
	.align		4
.L_3112:
        /*00ac*/ 	.word	index@(.nv.constant0._ZN10layer_norm13ln_bwd_kernelINS_13Kernel_traitsIf6__halfS2_S2_fjLj3072ELj1ELj1ELj4ELj16ENS_18Kernel_traits_baseILj3072EfS2_S2_S2_fjLj128EEEEELb0ELb1ELb1ELb1EEEvNS_9BwdParamsE)
        /*00b0*/ 	.short	0x0380
        /*00b2*/ 	.short	0x0128


	//----- nvinfo : EIATTR_SW_WAR
	.align		4
.L_3113:
        /*00b4*/ 	.byte	0x04, 0x36
        /*00b6*/ 	.short	(.L_3115 - .L_3114)
.L_3114:
        /*00b8*/ 	.word	0x00000008
.L_3115:


//--------------------- .nv.info._ZN10layer_norm13ln_bwd_kernelINS_13Kernel_traitsIf6__halfS2_S2_fjLj3072ELj1ELj1ELj4ELj16ENS_18Kernel_traits_baseILj3072EfS2_S2_S2_fjLj128EEEEELb1ELb0ELb0ELb0EEEvNS_9BwdParamsE --------------------------
	.section	.nv.info._ZN10layer_norm13ln_bwd_kernelINS_13Kernel_traitsIf6__halfS2_S2_fjLj3072ELj1ELj1ELj4ELj16ENS_18Kernel_traits_baseILj3072EfS2_S2_S2_fjLj128EEEEELb1ELb0ELb0ELb0EEEvNS_9BwdParamsE,"",@"SHT_CUDA_INFO"
	.sectionflags	@""
	.align	4


	//----- nvinfo : EIATTR_CUDA_API_VERSION
	.align		4
        /*0000*/ 	.byte	0x04, 0x37
        /*0002*/ 	.short	(.L_3117 - .L_3116)
.L_3116:
        /*0004*/ 	.word	0x00000082


	//----- nvinfo : EIATTR_KPARAM_INFO
	.align		4
.L_3117:
        /*0008*/ 	.byte	0x04, 0x17
        /*000a*/ 	.short	(.L_3119 - .L_3118)
.L_3118:
        /*000c*/ 	.word	0x00000000
        /*0010*/ 	.short	0x0000
        /*0012*/ 	.short	0x0000
        /*0014*/ 	.byte	0x00, 0xf0, 0xa1, 0x04


	//----- nvinfo : EIATTR_SPARSE_MMA_MASK
	.align		4
.L_3119:
        /*0018*/ 	.byte	0x03, 0x50
        /*001a*/ 	.short	0x0000


	//----- nvinfo : EIATTR_MAXREG_COUNT
	.align		4
        /*001c*/ 	.byte	0x03, 0x1b
        /*001e*/ 	.short	0x00ff


	//----- nvinfo : EIATTR_NUM_BARRIERS
	.align		4
        /*0020*/ 	.byte	0x02, 0x4c
        /*0022*/ 	.byte	0x01
	.zero		1


	//----- nvinfo : EIATTR_MERCURY_ISA_VERSION
	.align		4
        /*0024*/ 	.byte	0x03, 0x5f
        /*0026*/ 	.short	0x0101


	//----- nvinfo : EIATTR_COOP_GROUP_MASK_REGIDS
	.align		4
        /*0028*/ 	.byte	0x04, 0x29
        /*002a*/ 	.short	(.L_3121 - .L_3120)


	//   ....[0]....
.L_3120:
        /*002c*/ 	.word	0xffffffff


	//   ....[1]....
        /*0030*/ 	.word	0xffffffff


	//   ....[2]....
        /*0034*/ 	.word	0xffffffff


	//   ....[3]....
        /*0038*/ 	.word	0xffffffff


	//   ....[4]....
        /*003c*/ 	.word	0xffffffff


	//   ....[5]....
        /*0040*/ 	.word	0xffffffff


	//   ....[6]....
        /*0044*/ 	.word	0xffffffff


	//   ....[7]....
        /*0048*/ 	.word	0xffffffff


	//   ....[8]....
        /*004c*/ 	.word	0xffffffff


	//   ....[9]....
        /*0050*/ 	.word	0xffffffff


	//----- nvinfo : EIATTR_COOP_GROUP_INSTR_OFFSETS
	.align		4
.L_3121:
        /*0054*/ 	.byte	0x04, 0x28
        /*0056*/ 	.short	(.L_3123 - .L_3122)


	//   ....[0]....
.L_3122:
        /*0058*/ 	.word	0x00001890


	//   ....[1]....
        /*005c*/ 	.word	0x000018c0


	//   ....[2]....
        /*0060*/ 	.word	0x000018f0


	//   ....[3]....
        /*0064*/ 	.word	0x00001900


	//   ....[4]....
        /*0068*/ 	.word	0x00001930


	//   ....[5]....
        /*006c*/ 	.word	0x00001940


	//   ....[6]....
        /*0070*/ 	.word	0x00001970


	//   ....[7]....
        /*0074*/ 	.word	0x00001980


	//   ....[8]....
        /*0078*/ 	.word	0x000019b0


	//   ....[9]....
        /*007c*/ 	.word	0x000019c0


	//----- nvinfo : EIATTR_VRC_CTA_INIT_COUNT
	.align		4
.L_3123:
        /*0080*/ 	.byte	0x02, 0x4a
	.zero		1
	.zero		1


	//----- nvinfo : EIATTR_EXIT_INSTR_OFFSETS
	.align		4
        /*0084*/ 	.byte	0x04, 0x1c
        /*0086*/ 	.short	(.L_3125 - .L_3124)


	//   ....[0]....
.L_3124:
        /*0088*/ 	.word	0x00005610


	//   ....[1]....
        /*008c*/ 	.word	0x000056b0


	//----- nvinfo : EIATTR_MAX_THREADS
	.align		4
.L_3125:
        /*0090*/ 	.byte	0x04, 0x05
        /*0092*/ 	.short	(.L_3127 - .L_3126)
.L_3126:
        /*0094*/ 	.word	0x00000080
        /*0098*/ 	.word	0x00000001
        /*009c*/ 	.word	0x00000001


	//----- nvinfo : EIATTR_CRS_STACK_SIZE
	.align		4
.L_3127:
        /*00a0*/ 	.byte	0x04, 0x1e
        /*00a2*/ 	.short	(.L_3129 - .L_3128)
.L_3128:
        /*00a4*/ 	.word	0x00000000


	//----- nvinfo : EIATTR_CBANK_PARAM_SIZE
	.align		4
.L_3129:
        /*00a8*/ 	.byte	0x03, 0x19
        /*00aa*/ 	.short	0x0128


	//----- nvinfo : EIATTR_PARAM_CBANK
	.align		4
        /*00ac*/ 	.byte	0x04, 0x0a
        /*00ae*/ 	.short	(.L_3131 - .L_3130)
	.align		4
.L_3130:
        /*00b0*/ 	.word	index@(.nv.constant0._ZN10layer_norm13ln_bwd_kernelINS_13Kernel_traitsIf6__halfS2_S2_fjLj3072ELj1ELj1ELj4ELj16ENS_18Kernel_traits_baseILj3072EfS2_S2_S2_fjLj128EEEEELb1ELb0ELb0ELb0EEEvNS_9BwdParamsE)
        /*00b4*/ 	.short	0x0380
        /*00b6*/ 	.short	0x0128


	//----- nvinfo : EIATTR_SW_WAR
	.align		4
.L_3131:
        /*00b8*/ 	.byte	0x04, 0x36
        /*00ba*/ 	.short	(.L_3133 - .L_3132)
.L_3132:
        /*00bc*/ 	.word	0x00000008
.L_3133:


//--------------------- .nv.info._ZN10layer_norm13ln_bwd_kernelINS_13Kernel_traitsIf6__halfS2_S2_fjLj3072ELj1ELj1ELj4ELj16ENS_18Kernel_traits_baseILj3072EfS2_S2_S2_fjLj128EEEEELb1ELb0ELb0ELb1EEEvNS_9BwdParamsE --------------------------
	.section	.nv.info._ZN10layer_norm13ln_bwd_kernelINS_13Kernel_traitsIf6__halfS2_S2_fjLj3072ELj1ELj1ELj4ELj16ENS_18Kernel_traits_baseILj3072EfS2_S2_S2_fjLj128EEEEELb1ELb0ELb0ELb1EEEvNS_9BwdParamsE,"",@"SHT_CUDA_INFO"
	.sectionflags	@""
	.align	4


	//----- nvinfo : EIATTR_CUDA_API_VERSION
	.align		4
        /*0000*/ 	.byte	0x04, 0x37
        /*0002*/ 	.short	(.L_3135 - .L_3134)
.L_3134:
        /*0004*/ 	.word	0x00000082


	//----- nvinfo : EIATTR_KPARAM_INFO
	.align		4
.L_3135:
        /*0008*/ 	.byte	0x04, 0x17
        /*000a*/ 	.short	(.L_3137 - .L_3136)
.L_3136:
        /*000c*/ 	.word	0x00000000
        /*0010*/ 	.short	0x0000
        /*0012*/ 	.short	0x0000
        /*0014*/ 	.byte	0x00, 0xf0, 0xa1, 0x04


	//----- nvinfo : EIATTR_SPARSE_MMA_MASK
	.align		4
.L_3137:
        /*0018*/ 	.byte	0x03, 0x50
        /*001a*/ 	.short	0x0000


	//----- nvinfo : EIATTR_MAXREG_COUNT
	.align		4
        /*001c*/ 	.byte	0x03, 0x1b
        /*001e*/ 	.short	0x00ff


	//----- nvinfo : EIATTR_NUM_BARRIERS
	.align		4
        /*0020*/ 	.byte	0x02, 0x4c
        /*0022*/ 	.byte	0x01
	.zero		1


	//----- nvinfo : EIATTR_MERCURY_ISA_VERSION
	.align		4
        /*0024*/ 	.byte	0x03, 0x5f
        /*0026*/ 	.short	0x0101


	//----- nvinfo : EIATTR_COOP_GROUP_MASK_REGIDS
	.align		4
        /*0028*/ 	.byte	0x04, 0x29
        /*002a*/ 	.short	(.L_3139 - .L_3138)


	//   ....[0]....
.L_3138:
        /*002c*/ 	.word	0xffffffff


	//   ....[1]....
        /*0030*/ 	.word	0xffffffff


	//   ....[2]....
        /*0034*/ 	.word	0xffffffff


	//   ....[3]....
        /*0038*/ 	.word	0xffffffff


	//   ....[4]....
        /*003c*/ 	.word	0xffffffff


	//   ....[5]....
        /*0040*/ 	.word	0xffffffff


	//   ....[6]....
        /*0044*/ 	.word	0xffffffff


	//   ....[7]....
        /*0048*/ 	.word	0xffffffff


	//   ....[8]....
        /*004c*/ 	.word	0xffffffff


	//   ....[9]....
        /*0050*/ 	.word	0xffffffff


	//----- nvinfo : EIATTR_COOP_GROUP_INSTR_OFFSETS
	.align		4
.L_3139:
        /*0054*/ 	.byte	0x04, 0x28
        /*0056*/ 	.short	(.L_3141 - .L_3140)


	//   ....[0]....
.L_3140:
        /*0058*/ 	.word	0x00001280


	//   ....[1]....
        /*005c*/ 	.word	0x00001340


	//   ....[2]....
        /*0060*/ 	.word	0x00001360


	//   ....[3]....
        /*0064*/ 	.word	0x00001390


	//   ....[4]....
        /*0068*/ 	.word	0x000013b0


	//   ....[5]....
        /*006c*/ 	.word	0x000013c0


	//   ....[6]....
        /*0070*/ 	.word	0x000013e0


	//   ....[7]....
        /*0074*/ 	.word	0x00001430


	//   ....[8]....
        /*0078*/ 	.word	0x00001440


	//   ....[9]....
        /*007c*/ 	.word	0x000014a0


	//----- nvinfo : EIATTR_VRC_CTA_INIT_COUNT
	.align		4
.L_3141:
        /*0080*/ 	.byte	0x02, 0x4a
	.zero		1
	.zero		1


	//----- nvinfo : EIATTR_EXIT_INSTR_OFFSETS
	.align		4
        /*0084*/ 	.byte	0x04, 0x1c
        /*0086*/ 	.short	(.L_3143 - .L_3142)


	//   ....[0]....
.L_3142:
        /*0088*/ 	.word	0x00005280


	//----- nvinfo : EIATTR_MAX_THREADS
	.align		4
.L_3143:
        /*008c*/ 	.byte	0x04, 0x05
        /*008e*/ 	.short	(.L_3145 - .L_3144)
.L_3144:
        /*0090*/ 	.word	0x00000080
        /*0094*/ 	.word	0x00000001
        /*0098*/ 	.word	0x00000001


	//----- nvinfo : EIATTR_CBANK_PARAM_SIZE
	.align		4
.L_3145:
        /*009c*/ 	.byte	0x03, 0x19
        /*009e*/ 	.short	0x0128


	//----- nvinfo : EIATTR_PARAM_CBANK
	.align		4
        /*00a0*/ 	.byte	0x04, 0x0a
        /*00a2*/ 	.short	(.L_3147 - .L_3146)
	.align		4
.L_3146:
        /*00a4*/ 	.word	index@(.nv.constant0._ZN10layer_norm13ln_bwd_kernelINS_13Kernel_traitsIf6__halfS2_S2_fjLj3072ELj1ELj1ELj4ELj16ENS_18Kernel_traits_baseILj3072EfS2_S2_S2_fjLj128EEEEELb1ELb0ELb0ELb1EEEvNS_9BwdParamsE)
        /*00a8*/ 	.short	0x0380
        /*00aa*/ 	.short	0x0128


	//----- nvinfo : EIATTR_SW_WAR
	.align		4
.L_3147:
        /*00ac*/ 	.byte	0x04, 0x36
        /*00ae*/ 	.short	(.L_3149 - .L_3148)
.L_3148:
        /*00b0*/ 	.word	0x00000008
.L_3149:


//--------------------- .nv.info._ZN10layer_norm22ln_bwd_finalize_kernelINS_22Kernel_traits_finalizeILj3072Ef6__halfS2_S2_fjLb0ELj1024ELj4ENS_18Kernel_traits_baseILj3072EfS2_S2_S2_fjLj1024EEEEELb0ELb0EEEvNS_9BwdParamsE --------------------------
	.section	.nv.info._ZN10layer_norm22ln_bwd_finalize_kernelINS_22Kernel_traits_finalizeILj3072Ef6__halfS2_S2_fjLb0ELj1024ELj4ENS_18Kernel_traits_baseILj3072EfS2_S2_S2_fjLj1024EEEEELb0ELb0EEEvNS_9BwdParamsE,"",@"SHT_CUDA_INFO"
	.sectionflags	@""
	.align	4


	//----- nvinfo : EIATTR_CUDA_API_VERSION
	.align		4
        /*0000*/ 	.byte	0x04, 0x37
        /*0002*/ 	.short	(.L_3151 - .L_3150)
.L_3150:
        /*0004*/ 	.word	0x00000082


	//----- nvinfo : EIATTR_KPARAM_INFO
	.align		4
.L_3151:
        /*0008*/ 	.byte	0x04, 0x17
        /*000a*/ 	.short	(.L_3153 - .L_3152)
.L_3152:
        /*000c*/ 	.word	0x00000000
        /*0010*/ 	.short	0x0000
        /*0012*/ 	.short	0x0000
        /*0014*/ 	.byte	0x00, 0xf0, 0xa1, 0x04


	//----- nvinfo : EIATTR_SPARSE_MMA_MASK
	.align		4
.L_3153:
        /*0018*/ 	.byte	0x03, 0x50
        /*001a*/ 	.short	0x0000


	//----- nvinfo : EIATTR_MAXREG_COUNT
	.align		4
        /*001c*/ 	.byte	0x03, 0x1b
        /*001e*/ 	.short	0x0040


	//----- nvinfo : EIATTR_NUM_BARRIERS
	.align		4
        /*0020*/ 	.byte	0x02, 0x4c
        /*0022*/ 	.byte	0x01
	.zero		1


	//----- nvinfo : EIATTR_MERCURY_ISA_VERSION
	.align		4
        /*0024*/ 	.byte	0x03, 0x5f
        /*0026*/ 	.short	0x0101


	//----- nvinfo : EIATTR_COOP_GROUP_MASK_REGIDS
	.align		4
        /*0028*/ 	.byte	0x04, 0x29
        /*002a*/ 	.short	(.L_3155 - .L_3154)


	//   ....[0]....
.L_3154:
        /*002c*/ 	.word	0xffffffff


	//   ....[1]....
        /*0030*/ 	.word	0xffffffff


	//   ....[2]....
        /*0034*/ 	.word	0xffffffff


	//   ....[3]....
        /*0038*/ 	.word	0xffffffff


	//   ....[4]....
        /*003c*/ 	.word	0xffffffff


	//   ....[5]....
        /*0040*/ 	.word	0xffffffff


	//   ....[6]....
        /*0044*/ 	.word	0xffffffff


	//   ....[7]....
        /*0048*/ 	.word	0xffffffff


	//   ....[8]....
        /*004c*/ 	.word	0xffffffff


	//   ....[9]....
        /*0050*/ 	.word	0xffffffff


	//----- nvinfo : EIATTR_COOP_GROUP_INSTR_OFFSETS
	.align		4
.L_3155:
        /*0054*/ 	.byte	0x04, 0x28
        /*0056*/ 	.short	(.L_3157 - .L_3156)


	//   ....[0]....
.L_3156:
        /*0058*/ 	.word	0x00001550


	//   ....[1]....
        /*005c*/ 	.word	0x00001560


	//   ....[2]....
        /*0060*/ 	.word	0x00001590


	//   ....[3]....
        /*0064*/ 	.word	0x000015a0


	//   ....[4]....
        /*0068*/ 	.word	0x000015d0


	//   ....[5]....
        /*006c*/ 	.word	0x000015e0


	//   ....[6]....
        /*0070*/ 	.word	0x00001610


	//   ....[7]....
        /*0074*/ 	.word	0x00001630


	//   ....[8]....
        /*0078*/ 	.word	0x00001680


	//   ....[9]....
        /*007c*/ 	.word	0x00001690


	//----- nvinfo : EIATTR_VRC_CTA_INIT_COUNT
	.align		4
.L_3157:
        /*0080*/ 	.byte	0x02, 0x4a
	.zero		1
	.zero		1


	//----- nvinfo : EIATTR_EXIT_INSTR_OFFSETS
	.align		4
        /*0084*/ 	.byte	0x04, 0x1c
        /*0086*/ 	.short	(.L_3159 - .L_3158)


	//   ....[0]....
.L_3158:
        /*0088*/ 	.word	0x00000060


	//   ....[1]....
        /*008c*/ 	.word	0x000016f0


	//   ....[2]....
        /*0090*/ 	.word	0x00001720


	//   ....[3]....
        /*0094*/ 	.word	0x000017c0


	//----- nvinfo : EIATTR_MAX_THREADS
	.align		4
.L_3159:
        /*0098*/ 	.byte	0x04, 0x05
        /*009a*/ 	.short	(.L_3161 - .L_3160)
.L_3160:
        /*009c*/ 	.word	0x00000400
        /*00a0*/ 	.word	0x00000001
        /*00a4*/ 	.word	0x00000001


	//----- nvinfo : EIATTR_CRS_STACK_SIZE
	.align		4
.L_3161:
        /*00a8*/ 	.byte	0x04, 0x1e
        /*00aa*/ 	.short	(.L_3163 - .L_3162)
.L_3162:
        /*00ac*/ 	.word	0x00000000


	//----- nvinfo : EIATTR_CBANK_PARAM_SIZE
	.align		4
.L_3163:
        /*00b0*/ 	.byte	0x03, 0x19
        /*00b2*/ 	.short	0x0128


	//----- nvinfo : EIATTR_PARAM_CBANK
	.align		4
        /*00b4*/ 	.byte	0x04, 0x0a
        /*00b6*/ 	.short	(.L_3165 - .L_3164)
	.align		4
.L_3164:
        /*00b8*/ 	.word	index@(.nv.constant0._ZN10layer_norm22ln_bwd_finalize_kernelINS_22Kernel_traits_finalizeILj3072Ef6__halfS2_S2_fjLb0ELj1024ELj4ENS_18Kernel_traits_baseILj3072EfS2_S2_S2_fjLj1024EEEEELb0ELb0EEEvNS_9BwdParamsE)
        /*00bc*/ 	.short	0x0380
        /*00be*/ 	.short	0x0128


	//----- nvinfo : EIATTR_SW_WAR
	.align		4
.L_3165:
        /*00c0*/ 	.byte	0x04, 0x36
        /*00c2*/ 	.short	(.L_3167 - .L_3166)
.L_3166:
        /*00c4*/ 	.word	0x00000008
.L_3167:


//--------------------- .nv.info._ZN10layer_norm13ln_bwd_kernelINS_13Kernel_traitsIf6__halfS2_S2_fjLj3072ELj1ELj1ELj4ELj16ENS_18Kernel_traits_baseILj3072EfS2_S2_S2_fjLj128EEEEELb1ELb0ELb1ELb0EEEvNS_9BwdParamsE --------------------------
	.section	.nv.info._ZN10layer_norm13ln_bwd_kernelINS_13Kernel_traitsIf6__halfS2_S2_fjLj3072ELj1ELj1ELj4ELj16ENS_18Kernel_traits_baseILj3072EfS2_S2_S2_fjLj128EEEEELb1ELb0ELb1ELb0EEEvNS_9BwdParamsE,"",@"SHT_CUDA_INFO"
	.sectionflags	@""
	.align	4


	//----- nvinfo : EIATTR_CUDA_API_VERSION
	.align		4
        /*0000*/ 	.byte	0x04, 0x37
        /*0002*/ 	.short	(.L_3169 - .L_3168)
.L_3168:
        /*0004*/ 	.word	0x00000082


	//----- nvinfo : EIATTR_KPARAM_INFO
	.align		4
.L_3169:
        /*0008*/ 	.byte	0x04, 0x17
        /*000a*/ 	.short	(.L_3171 - .L_3170)
.L_3170:
        /*000c*/ 	.word	0x00000000
        /*0010*/ 	.short	0x0000
        /*0012*/ 	.short	0x0000
        /*0014*/ 	.byte	0x00, 0xf0, 0xa1, 0x04


	//----- nvinfo : EIATTR_SPARSE_MMA_MASK
	.align		4
.L_3171:
        /*0018*/ 	.byte	0x03, 0x50
        /*001a*/ 	.short	0x0000


	//----- nvinfo : EIATTR_MAXREG_COUNT
	.align		4
        /*001c*/ 	.byte	0x03, 0x1b
        /*001e*/ 	.short	0x00ff


	//----- nvinfo : EIATTR_NUM_BARRIERS
	.align		4
        /*0020*/ 	.byte	0x02, 0x4c
        /*0022*/ 	.byte	0x01
	.zero		1


	//----- nvinfo : EIATTR_MERCURY_ISA_VERSION
	.align		4
        /*0024*/ 	.byte	0x03, 0x5f
        /*0026*/ 	.short	0x0101


	//----- nvinfo : EIATTR_COOP_GROUP_MASK_REGIDS
	.align		4
        /*0028*/ 	.byte	0x04, 0x29
        /*002a*/ 	.short	(.L_3173 - .L_3172)


	//   ....[0]....
.L_3172:
        /*002c*/ 	.word	0xffffffff


	//   ....[1]....
        /*0030*/ 	.word	0xffffffff


	//   ....[2]....
        /*0034*/ 	.word	0xffffffff


	//   ....[3]....
        /*0038*/ 	.word	0xffffffff


	//   ....[4]....
        /*003c*/ 	.word	0xffffffff


	//   ....[5]....
        /*0040*/ 	.word	0xffffffff


	//   ....[6]....
        /*0044*/ 	.word	0xffffffff


	//   ....[7]....
        /*0048*/ 	.word	0xffffffff


	//   ....[8]....
        /*004c*/ 	.word	0xffffffff


	//   ....[9]....
        /*0050*/ 	.word	0xffffffff


	//----- nvinfo : EIATTR_COOP_GROUP_INSTR_OFFSETS
	.align		4
.L_3173:
        /*0054*/ 	.byte	0x04, 0x28
        /*0056*/ 	.short	(.L_3175 - .L_3174)


	//   ....[0]....
.L_3174:
        /*0058*/ 	.word	0x00001d30


	//   ....[1]....
        /*005c*/ 	.word	0x00001d50


	//   ....[2]....
        /*0060*/ 	.word	0x00001d90


	//   ....[3]....
        /*0064*/ 	.word	0x00001da0


	//   ....[4]....
        /*0068*/ 	.word	0x00001de0


	//   ....[5]....
        /*006c*/ 	.word	0x00001df0


	//   ....[6]....
        /*0070*/ 	.word	0x00001e20


	//   ....[7]....
        /*0074*/ 	.word	0x00001e30


	//   ....[8]....
        /*0078*/ 	.word	0x00001e60


	//   ....[9]....
        /*007c*/ 	.word	0x00001e70


	//----- nvinfo : EIATTR_VRC_CTA_INIT_COUNT
	.align		4
.L_3175:
        /*0080*/ 	.byte	0x02, 0x4a
	.zero		1
	.zero		1


	//----- nvinfo : EIATTR_EXIT_INSTR_OFFSETS
	.align		4
        /*0084*/ 	.byte	0x04, 0x1c
        /*0086*/ 	.short	(.L_3177 - .L_3176)


	//   ....[0]....
.L_3176:
        /*0088*/ 	.word	0x00006d90


	//   ....[1]....
        /*008c*/ 	.word	0x00006e30


	//----- nvinfo : EIATTR_MAX_THREADS
	.align		4
.L_3177:
        /*0090*/ 	.byte	0x04, 0x05
        /*0092*/ 	.short	(.L_3179 - .L_3178)
.L_3178:
        /*0094*/ 	.word	0x00000080
        /*0098*/ 	.word	0x00000001
        /*009c*/ 	.word	0x00000001


	//----- nvinfo : EIATTR_CRS_STACK_SIZE
	.align		4
.L_3179:
        /*00a0*/ 	.byte	0x04, 0x1e
        /*00a2*/ 	.short	(.L_3181 - .L_3180)
.L_3180:
        /*00a4*/ 	.word	0x00000000


	//----- nvinfo : EIATTR_CBANK_PARAM_SIZE
	.align		4
.L_3181:
        /*00a8*/ 	.byte	0x03, 0x19
        /*00aa*/ 	.short	0x0128


	//----- nvinfo : EIATTR_PARAM_CBANK
	.align		4
        /*00ac*/ 	.byte	0x04, 0x0a
        /*00ae*/ 	.short	(.L_3183 - .L_3182)
	.align		4
.L_3182:
        /*00b0*/ 	.word	index@(.nv.constant0._ZN10layer_norm13ln_bwd_kernelINS_13Kernel_traitsIf6__halfS2_S2_fjLj3072ELj1ELj1ELj4ELj16ENS_18Kernel_traits_baseILj3072EfS2_S2_S2_fjLj128EEEEELb1ELb0ELb1ELb0EEEvNS_9BwdParamsE)
        /*00b4*/ 	.short	0x0380
        /*00b6*/ 	.short	0x0128


	//----- nvinfo : EIATTR_SW_WAR
	.align		4
.L_3183:
        /*00b8*/ 	.byte	0x04, 0x36
        /*00ba*/ 	.short	(.L_3185 - .L_3184)
.L_3184:
        /*00bc*/ 	.word	0x00000008
.L_3185:


//--------------------- .nv.info._ZN10layer_norm22ln_bwd_finalize_kernelINS_22Kernel_traits_finalizeILj3072Ef6__halfS2_S2_fjLb0ELj1024ELj4ENS_18Kernel_traits_baseILj3072EfS2_S2_S2_fjLj1024EEEEELb0ELb1EEEvNS_9BwdParamsE --------------------------
	.section	.nv.info._ZN10layer_norm22ln_bwd_finalize_kernelINS_22Kernel_traits_finalizeILj3072Ef6__halfS2_S2_fjLb0ELj1024ELj4ENS_18Kernel_traits_baseILj3072EfS2_S2_S2_fjLj1024EEEEELb0ELb1EEEvNS_9BwdParamsE,"",@"SHT_CUDA_INFO"
	.sectionflags	@""
	.align	4


	//----- nvinfo : EIATTR_CUDA_API_VERSION
	.align		4
        /*0000*/ 	.byte	0x04, 0x37
        /*0002*/ 	.short	(.L_3187 - .L_3186)
.L_3186:
        /*0004*/ 	.word	0x00000082


	//----- nvinfo : EIATTR_KPARAM_INFO
	.align		4
.L_3187:
        /*0008*/ 	.byte	0x04, 0x17
        /*000a*/ 	.short	(.L_3189 - .L_3188)
.L_3188:
        /*000c*/ 	.word	0x00000000
        /*0010*/ 	.short	0x0000
        /*0012*/ 	.short	0x0000
        /*0014*/ 	.byte	0x00, 0xf0, 0xa1, 0x04


	//----- nvinfo : EIATTR_SPARSE_MMA_MASK
	.align		4
.L_3189:
        /*0018*/ 	.byte	0x03, 0x50
        /*001a*/ 	.short	0x0000


	//----- nvinfo : EIATTR_MAXREG_COUNT
	.align		4
        /*001c*/ 	.byte	0x03, 0x1b
        /*001e*/ 	.short	0x0040


	//----- nvinfo : EIATTR_NUM_BARRIERS
	.align		4
        /*0020*/ 	.byte	0x02, 0x4c
        /*0022*/ 	.byte	0x01
	.zero		1


	//----- nvinfo : EIATTR_MERCURY_ISA_VERSION
	.align		4
        /*0024*/ 	.byte	0x03, 0x5f
        /*0026*/ 	.short	0x0101


	//----- nvinfo : EIATTR_COOP_GROUP_MASK_REGIDS
	.align		4
        /*0028*/ 	.byte	0x04, 0x29
        /*002a*/ 	.short	(.L_3191 - .L_3190)


	//   ....[0]....
.L_3190:
        /*002c*/ 	.word	0xffffffff


	//   ....[1]....
        /*0030*/ 	.word	0xffffffff


	//   ....[2]....
        /*0034*/ 	.word	0xffffffff


	//   ....[3]....
        /*0038*/ 	.word	0xffffffff


	//   ....[4]....
        /*003c*/ 	.word	0xffffffff


	//   ....[5]....
        /*0040*/ 	.word	0xffffffff


	//   ....[6]....
        /*0044*/ 	.word	0xffffffff


	//   ....[7]....
        /*0048*/ 	.word	0xffffffff


	//   ....[8]....
        /*004c*/ 	.word	0xffffffff


	//   ....[9]....
        /*0050*/ 	.word	0xffffffff


	//----- nvinfo : EIATTR_COOP_GROUP_INSTR_OFFSETS
	.align		4
.L_3191:
        /*0054*/ 	.byte	0x04, 0x28
        /*0056*/ 	.short	(.L_3193 - .L_3192)


	//   ....[0]....
.L_3192:
        /*0058*/ 	.word	0x00001560


	//   ....[1]....
        /*005c*/ 	.word	0x00001570


	//   ....[2]....
        /*0060*/ 	.word	0x000015a0


	//   ....[3]....
        /*0064*/ 	.word	0x000015b0


	//   ....[4]....
        /*0068*/ 	.word	0x000015e0


	//   ....[5]....
        /*006c*/ 	.word	0x000015f0


	//   ....[6]....
        /*0070*/ 	.word	0x00001620


	//   ....[7]....
        /*0074*/ 	.word	0x00001640


	//   ....[8]....
        /*0078*/ 	.word	0x00001670


	//   ....[9]....
        /*007c*/ 	.word	0x00001680


	//----- nvinfo : EIATTR_VRC_CTA_INIT_COUNT
	.align		4
.L_3193:
        /*0080*/ 	.byte	0x02, 0x4a
	.zero		1
	.zero		1


	//----- nvinfo : EIATTR_EXIT_INSTR_OFFSETS
	.align		4
        /*0084*/ 	.byte	0x04, 0x1c
        /*0086*/ 	.short	(.L_3195 - .L_3194)


	//   ....[0]....
.L_3194:
        /*0088*/ 	.word	0x00000060


	//   ....[1]....
        /*008c*/ 	.word	0x000016e0


	//   ....[2]....
        /*0090*/ 	.word	0x000017b0


	//----- nvinfo : EIATTR_MAX_THREADS
	.align		4
.L_3195:
        /*0094*/ 	.byte	0x04, 0x05
        /*0096*/ 	.short	(.L_3197 - .L_3196)
.L_3196:
        /*0098*/ 	.word	0x00000400
        /*009c*/ 	.word	0x00000001
        /*00a0*/ 	.word	0x00000001


	//----- nvinfo : EIATTR_CRS_STACK_SIZE
	.align		4
.L_3197:
        /*00a4*/ 	.byte	0x04, 0x1e
        /*00a6*/ 	.short	(.L_3199 - .L_3198)
.L_3198:
        /*00a8*/ 	.word	0x00000000


	//----- nvinfo : EIATTR_CBANK_PARAM_SIZE
	.align		4
.L_3199:
        /*00ac*/ 	.byte	0x03, 0x19
        /*00ae*/ 	.short	0x0128


	//----- nvinfo : EIATTR_PARAM_CBANK
	.align		4
        /*00b0*/ 	.byte	0x04, 0x0a
        /*00b2*/ 	.short	(.L_3201 - .L_3200)
	.align		4
.L_3200:
        /*00b4*/ 	.word	index@(.nv.constant0._ZN10layer_norm22ln_bwd_finalize_kernelINS_22Kernel_traits_finalizeILj3072Ef6__halfS2_S2_fjLb0ELj1024ELj4ENS_18Kernel_traits_baseILj3072EfS2_S2_S2_fjLj1024EEEEELb0ELb1EEEvNS_9BwdParamsE)
        /*00b8*/ 	.short	0x0380
        /*00ba*/ 	.short	0x0128


	//----- nvinfo : EIATTR_SW_WAR
	.align		4
.L_3201:
        /*00bc*/ 	.byte	0x04, 0x36
        /*00be*/ 	.short	(.L_3203 - .L_3202)
.L_3202:
        /*00c0*/ 	.word	0x00000008
.L_3203:


//--------------------- .nv.info._ZN10layer_norm13ln_bwd_kernelINS_13Kernel_traitsIf6__halfS2_S2_fjLj3072ELj1ELj1ELj4ELj16ENS_18Kernel_traits_baseILj3072EfS2_S2_S2_fjLj128EEEEELb1ELb0ELb1ELb1EEEvNS_9BwdParamsE --------------------------
	.section	.nv.info._ZN10layer_norm13ln_bwd_kernelINS_13Kernel_traitsIf6__halfS2_S2_fjLj3072ELj1ELj1ELj4ELj16ENS_18Kernel_traits_baseILj3072EfS2_S2_S2_fjLj128EEEEELb1ELb0ELb1ELb1EEEvNS_9BwdParamsE,"",@"SHT_CUDA_INFO"
	.sectionflags	@""
	.align	4


	//----- nvinfo : EIATTR_CUDA_API_VERSION
	.align		4
        /*0000*/ 	.byte	0x04, 0x37
        /*0002*/ 	.short	(.L_3205 - .L_3204)
.L_3204:
        /*0004*/ 	.word	0x00000082


	//----- nvinfo : EIATTR_KPARAM_INFO
	.align		4
.L_3205:
        /*0008*/ 	.byte	0x04, 0x17
        /*000a*/ 	.short	(.L_3207 - .L_3206)
.L_3206:
        /*000c*/ 	.word	0x00000000
        /*0010*/ 	.short	0x0000
        /*0012*/ 	.short	0x0000
        /*0014*/ 	.byte	0x00, 0xf0, 0xa1, 0x04


	//----- nvinfo : EIATTR_SPARSE_MMA_MASK
	.align		4
.L_3207:
        /*0018*/ 	.byte	0x03, 0x50
        /*001a*/ 	.short	0x0000


	//----- nvinfo : EIATTR_MAXREG_COUNT
	.align		4
        /*001c*/ 	.byte	0x03, 0x1b
        /*001e*/ 	.short	0x00ff


	//----- nvinfo : EIATTR_NUM_BARRIERS
	.align		4
        /*0020*/ 	.byte	0x02, 0x4c
        /*0022*/ 	.byte	0x01
	.zero		1


	//----- nvinfo : EIATTR_MERCURY_ISA_VERSION
	.align		4
        /*0024*/ 	.byte	0x03, 0x5f
        /*0026*/ 	.short	0x0101


	//----- nvinfo : EIATTR_COOP_GROUP_MASK_REGIDS
	.align		4
        /*0028*/ 	.byte	0x04, 0x29
        /*002a*/ 	.short	(.L_3209 - .L_3208)


	//   ....[0]....
.L_3208:
        /*002c*/ 	.word	0xffffffff


	//   ....[1]....
        /*0030*/ 	.word	0xffffffff


	//   ....[2]....
        /*0034*/ 	.word	0xffffffff


	//   ....[3]....
        /*0038*/ 	.word	0xffffffff


	//   ....[4]....
        /*003c*/ 	.word	0xffffffff


	//   ....[5]....
        /*0040*/ 	.word	0xffffffff


	//   ....[6]....
        /*0044*/ 	.word	0xffffffff


	//   ....[7]....
        /*0048*/ 	.word	0xffffffff


	//   ....[8]....
        /*004c*/ 	.word	0xffffffff


	//   ....[9]....
        /*0050*/ 	.word	0xffffffff


	//----- nvinfo : EIATTR_COOP_GROUP_INSTR_OFFSETS
	.align		4
.L_3209:
        /*0054*/ 	.byte	0x04, 0x28
        /*0056*/ 	.short	(.L_3211 - .L_3210)


	//   ....[0]....
.L_3210:
        /*0058*/ 	.word	0x000017d0


	//   ....[1]....
        /*005c*/ 	.word	0x000017f0


	//   ....[2]....
        /*0060*/ 	.word	0x00001830


	//   ....[3]....
        /*0064*/ 	.word	0x00001840


	//   ....[4]....
        /*0068*/ 	.word	0x00001880


	//   ....[5]....
        /*006c*/ 	.word	0x00001890


	//   ....[6]....
        /*0070*/ 	.word	0x000018c0


	//   ....[7]....
        /*0074*/ 	.word	0x000018d0


	//   ....[8]....
        /*0078*/ 	.word	0x00001900


	//   ....[9]....
        /*007c*/ 	.word	0x00001910


	//----- nvinfo : EIATTR_VRC_CTA_INIT_COUNT
	.align		4
.L_3211:
        /*0080*/ 	.byte	0x02, 0x4a
	.zero		1
	.zero		1


	//----- nvinfo : EIATTR_EXIT_INSTR_OFFSETS
	.align		4
        /*0084*/ 	.byte	0x04, 0x1c
        /*0086*/ 	.short	(.L_3213 - .L_3212)


	//   ....[0]....
.L_3212:
        /*0088*/ 	.word	0x00006730


	//----- nvinfo : EIATTR_MAX_THREADS
	.align		4
.L_3213:
        /*008c*/ 	.byte	0x04, 0x05
        /*008e*/ 	.short	(.L_3215 - .L_3214)
.L_3214:
        /*0090*/ 	.word	0x00000080
        /*0094*/ 	.word	0x00000001
        /*0098*/ 	.word	0x00000001


	//----- nvinfo : EIATTR_CRS_STACK_SIZE
	.align		4
.L_3215:
        /*009c*/ 	.byte	0x04, 0x1e
        /*009e*/ 	.short	(.L_3217 - .L_3216)
.L_3216:
        /*00a0*/ 	.word	0x00000000


	//----- nvinfo : EIATTR_CBANK_PARAM_SIZE
	.align		4
.L_3217:
        /*00a4*/ 	.byte	0x03, 0x19
        /*00a6*/ 	.short	0x0128


	//----- nvinfo : EIATTR_PARAM_CBANK
	.align		4
        /*00a8*/ 	.byte	0x04, 0x0a
        /*00aa*/ 	.short	(.L_3219 - .L_3218)
	.align		4
.L_3218:
        /*00ac*/ 	.word	index@(.nv.constant0._ZN10layer_norm13ln_bwd_kernelINS_13Kernel_traitsIf6__halfS2_S2_fjLj3072ELj1ELj1ELj4ELj16ENS_18Kernel_traits_baseILj3072EfS2_S2_S2_fjLj128EEEEELb1ELb0ELb1ELb1EEEvNS_9BwdParamsE)
        /*00b0*/ 	.short	0x0380
        /*00b2*/ 	.short	0x0128


	//----- nvinfo : EIATTR_SW_WAR
	.align		4
.L_3219:
        /*00b4*/ 	.byte	0x04, 0x36
        /*00b6*/ 	.short	(.L_3221 - .L_3220)
.L_3220:
        /*00b8*/ 	.word	0x00000008
.L_3221:


//--------------------- .nv.info._ZN10layer_norm13ln_bwd_kernelINS_13Kernel_traitsIf6__halfS2_S2_fjLj3072ELj1ELj1ELj4ELj16ENS_18Kernel_traits_baseILj3072EfS2_S2_S2_fjLj128EEEEELb1ELb1ELb0ELb0EEEvNS_9BwdParamsE --------------------------
	.section	.nv.info._ZN10layer_norm13ln_bwd_kernelINS_13Kernel_traitsIf6__halfS2_S2_fjLj3072ELj1ELj1ELj4ELj16ENS_18Kernel_traits_baseILj3072EfS2_S2_S2_fjLj128EEEEELb1ELb1ELb0ELb0EEEvNS_9BwdParamsE,"",@"SHT_CUDA_INFO"
	.sectionflags	@""
	.align	4


	//----- nvinfo : EIATTR_CUDA_API_VERSION
	.align		4
        /*0000*/ 	.byte	0x04, 0x37
        /*0002*/ 	.short	(.L_3223 - .L_3222)
.L_3222:
        /*0004*/ 	.word	0x00000082


	//----- nvinfo : EIATTR_KPARAM_INFO
	.align		4
.L_3223:
        /*0008*/ 	.byte	0x04, 0x17
        /*000a*/ 	.short	(.L_3225 - .L_3224)
.L_3224:
        /*000c*/ 	.word	0x00000000
        /*0010*/ 	.short	0x0000
        /*0012*/ 	.short	0x0000
        /*0014*/ 	.byte	0x00, 0xf0, 0xa1, 0x04


	//----- nvinfo : EIATTR_SPARSE_MMA_MASK
	.align		4
.L_3225:
        /*0018*/ 	.byte	0x03, 0x50
        /*001a*/ 	.short	0x0000


	//----- nvinfo : EIATTR_MAXREG_COUNT
	.align		4
        /*001c*/ 	.byte	0x03, 0x1b
        /*001e*/ 	.short	0x00ff


	//----- nvinfo : EIATTR_NUM_BARRIERS
	.align		4
        /*0020*/ 	.byte	0x02, 0x4c
        /*0022*/ 	.byte	0x01
	.zero		1


	//----- nvinfo : EIATTR_MERCURY_ISA_VERSION
	.align		4
        /*0024*/ 	.byte	0x03, 0x5f
        /*0026*/ 	.short	0x0101


	//----- nvinfo : EIATTR_COOP_GROUP_MASK_REGIDS
	.align		4
        /*0028*/ 	.byte	0x04, 0x29
        /*002a*/ 	.short	(.L_3227 - .L_3226)


	//   ....[0]....
.L_3226:
        /*002c*/ 	.word	0xffffffff


	//   ....[1]....
        /*0030*/ 	.word	0xffffffff


	//   ....[2]....
        /*0034*/ 	.word	0xffffffff


	//   ....[3]....
        /*0038*/ 	.word	0xffffffff


	//   ....[4]....
        /*003c*/ 	.word	0xffffffff


	//   ....[5]....
        /*0040*/ 	.word	0xffffffff


	//   ....[6]....
        /*0044*/ 	.word	0xffffffff


	//   ....[7]....
        /*0048*/ 	.word	0xffffffff


	//   ....[8]....
        /*004c*/ 	.word	0xffffffff


	//   ....[9]....
        /*0050*/ 	.word	0xffffffff


	//----- nvinfo : EIATTR_COOP_GROUP_INSTR_OFFSETS
	.align		4
.L_3227:
        /*0054*/ 	.byte	0x04, 0x28
        /*0056*/ 	.short	(.L_3229 - .L_3228)


	//   ....[0]....
.L_3228:
        /*0058*/ 	.word	0x00001a30


	//   ....[1]....
        /*005c*/ 	.word	0x00001a60


	//   ....[2]....
        /*0060*/ 	.word	0x00001b10


	//   ....[3]....
        /*0064*/ 	.word	0x00001b40


	//   ....[4]....
        /*0068*/ 	.word	0x00001b70


	//   ....[5]....
        /*006c*/ 	.word	0x00001b90


	//   ....[6]....
        /*0070*/ 	.word	0x00001bf0


	//   ....[7]....
        /*0074*/ 	.word	0x00001c00


	//   ....[8]....
        /*0078*/ 	.word	0x00001c30


	//   ....[9]....
        /*007c*/ 	.word	0x00001c40


	//----- nvinfo : EIATTR_VRC_CTA_INIT_COUNT
	.align		4
.L_3229:
        /*0080*/ 	.byte	0x02, 0x4a
	.zero		1
	.zero		1


	//----- nvinfo : EIATTR_EXIT_INSTR_OFFSETS
	.align		4
        /*0084*/ 	.byte	0x04, 0x1c
        /*0086*/ 	.short	(.L_3231 - .L_3230)


	//   ....[0]....
.L_3230:
        /*0088*/ 	.word	0x00007770


	//   ....[1]....
        /*008c*/ 	.word	0x00007840


	//----- nvinfo : EIATTR_MAX_THREADS
	.align		4
.L_3231:
        /*0090*/ 	.byte	0x04, 0x05
        /*0092*/ 	.short	(.L_3233 - .L_3232)
.L_3232:
        /*0094*/ 	.word	0x00000080
        /*0098*/ 	.word	0x00000001
        /*009c*/ 	.word	0x00000001


	//----- nvinfo : EIATTR_CRS_STACK_SIZE
	.align		4
.L_3233:
        /*00a0*/ 	.byte	0x04, 0x1e
        /*00a2*/ 	.short	(.L_3235 - .L_3234)
.L_3234:
        /*00a4*/ 	.word	0x00000000


	//----- nvinfo : EIATTR_CBANK_PARAM_SIZE
	.align		4
.L_3235:
        /*00a8*/ 	.byte	0x03, 0x19
        /*00aa*/ 	.short	0x0128


	//----- nvinfo : EIATTR_PARAM_CBANK
	.align		4
        /*00ac*/ 	.byte	0x04, 0x0a
        /*00ae*/ 	.short	(.L_3237 - .L_3236)
	.align		4
.L_3236:
        /*00b0*/ 	.word	index@(.nv.constant0._ZN10layer_norm13ln_bwd_kernelINS_13Kernel_traitsIf6__halfS2_S2_fjLj3072ELj1ELj1ELj4ELj16ENS_18Kernel_traits_baseILj3072EfS2_S2_S2_fjLj128EEEEELb1ELb1ELb0ELb0EEEvNS_9BwdParamsE)
        /*00b4*/ 	.short	0x0380
        /*00b6*/ 	.short	0x0128


	//----- nvinfo : EIATTR_SW_WAR
	.align		4
.L_3237:
        /*00b8*/ 	.byte	0x04, 0x36
        /*00ba*/ 	.short	(.L_3239 - .L_3238)
.L_3238:
        /*00bc*/ 	.word	0x00000008
.L_3239:


//--------------------- .nv.info._ZN10layer_norm13ln_bwd_kernelINS_13Kernel_traitsIf6__halfS2_S2_fjLj3072ELj1ELj1ELj4ELj16ENS_18Kernel_traits_baseILj3072EfS2_S2_S2_fjLj128EEEEELb1ELb1ELb0ELb1EEEvNS_9BwdParamsE --------------------------
	.section	.nv.info._ZN10layer_norm13ln_bwd_kernelINS_13Kernel_traitsIf6__halfS2_S2_fjLj3072ELj1ELj1ELj4ELj16ENS_18Kernel_traits_baseILj3072EfS2_S2_S2_fjLj128EEEEELb1ELb1ELb0ELb1EEEvNS_9BwdParamsE,"",@"SHT_CUDA_INFO"
	.sectionflags	@""
	.align	4


	//----- nvinfo : EIATTR_CUDA_API_VERSION
	.align		4
        /*0000*/ 	.byte	0x04, 0x37
        /*0002*/ 	.short	(.L_3241 - .L_3240)
.L_3240:
        /*0004*/ 	.word	0x00000082


	//----- nvinfo : EIATTR_KPARAM_INFO
	.align		4
.L_3241:
        /*0008*/ 	.byte	0x04, 0x17
        /*000a*/ 	.short	(.L_3243 - .L_3242)
.L_3242:
        /*000c*/ 	.word	0x00000000
        /*0010*/ 	.short	0x0000
        /*0012*/ 	.short	0x0000
        /*0014*/ 	.byte	0x00, 0xf0, 0xa1, 0x04


	//----- nvinfo : EIATTR_SPARSE_MMA_MASK
	.align		4
.L_3243:
        /*0018*/ 	.byte	0x03, 0x50
        /*001a*/ 	.short	0x0000


	//----- nvinfo : EIATTR_MAXREG_COUNT
	.align		4
        /*001c*/ 	.byte	0x03, 0x1b
        /*001e*/ 	.short	0x00ff


	//----- nvinfo : EIATTR_NUM_BARRIERS
	.align		4
        /*0020*/ 	.byte	0x02, 0x4c
        /*0022*/ 	.byte	0x01
	.zero		1


	//----- nvinfo : EIATTR_MERCURY_ISA_VERSION
	.align		4
        /*0024*/ 	.byte	0x03, 0x5f
        /*0026*/ 	.short	0x0101


	//----- nvinfo : EIATTR_COOP_GROUP_MASK_REGIDS
	.align		4
        /*0028*/ 	.byte	0x04, 0x29
        /*002a*/ 	.short	(.L_3245 - .L_3244)


	//   ....[0]....
.L_3244:
        /*002c*/ 	.word	0xffffffff


	//   ....[1]....
        /*0030*/ 	.word	0xffffffff


	//   ....[2]....
        /*0034*/ 	.word	0xffffffff


	//   ....[3]....
        /*0038*/ 	.word	0xffffffff


	//   ....[4]....
        /*003c*/ 	.word	0xffffffff


	//   ....[5]....
        /*0040*/ 	.word	0xffffffff


	//   ....[6]....
        /*0044*/ 	.word	0xffffffff


	//   ....[7]....
        /*0048*/ 	.word	0xffffffff


	//   ....[8]....
        /*004c*/ 	.word	0xffffffff


	//   ....[9]....
        /*0050*/ 	.word	0xffffffff


	//----- nvinfo : EIATTR_COOP_GROUP_INSTR_OFFSETS
	.align		4
.L_3245:
        /*0054*/ 	.byte	0x04, 0x28
        /*0056*/ 	.short	(.L_3247 - .L_3246)


	//   ....[0]....
.L_3246:
        /*0058*/ 	.word	0x00001450


	//   ....[1]....
        /*005c*/ 	.word	0x00001460


	//   ....[2]....
        /*0060*/ 	.word	0x000014b0


	//   ....[3]....
        /*0064*/ 	.word	0x000014c0


	//   ....[4]....
        /*0068*/ 	.word	0x000014f0


	//   ....[5]....
        /*006c*/ 	.word	0x00001500


	//   ....[6]....
        /*0070*/ 	.word	0x00001540


	//   ....[7]....
        /*0074*/ 	.word	0x00001550


	//   ....[8]....
        /*0078*/ 	.word	0x000015c0


	//   ....[9]....
        /*007c*/ 	.word	0x000015d0


	//----- nvinfo : EIATTR_VRC_CTA_INIT_COUNT
	.align		4
.L_3247:
        /*0080*/ 	.byte	0x02, 0x4a
	.zero		1
	.zero		1


	//----- nvinfo : EIATTR_EXIT_INSTR_OFFSETS
	.align		4
        /*0084*/ 	.byte	0x04, 0x1c
        /*0086*/ 	.short	(.L_3249 - .L_3248)


	//   ....[0]....
.L_3248:
        /*0088*/ 	.word	0x00006ff0


	//----- nvinfo : EIATTR_MAX_THREADS
	.align		4
.L_3249:
        /*008c*/ 	.byte	0x04, 0x05
        /*008e*/ 	.short	(.L_3251 - .L_3250)
.L_3250:
        /*0090*/ 	.word	0x00000080
        /*0094*/ 	.word	0x00000001
        /*0098*/ 	.word	0x00000001


	//----- nvinfo : EIATTR_CBANK_PARAM_SIZE
	.align		4
.L_3251:
        /*009c*/ 	.byte	0x03, 0x19
        /*009e*/ 	.short	0x0128


	//----- nvinfo : EIATTR_PARAM_CBANK
	.align		4
        /*00a0*/ 	.byte	0x04, 0x0a
        /*00a2*/ 	.short	(.L_3253 - .L_3252)
	.align		4
.L_3252:
        /*00a4*/ 	.word	index@(.nv.constant0._ZN10layer_norm13ln_bwd_kernelINS_13Kernel_traitsIf6__halfS2_S2_fjLj3072ELj1ELj1ELj4ELj16ENS_18Kernel_traits_baseILj3072EfS2_S2_S2_fjLj128EEEEELb1ELb1ELb0ELb1EEEvNS_9BwdParamsE)
        /*00a8*/ 	.short	0x0380
        /*00aa*/ 	.short	0x0128


	//----- nvinfo : EIATTR_SW_WAR
	.align		4
.L_3253:
        /*00ac*/ 	.byte	0x04, 0x36
        /*00ae*/ 	.short	(.L_3255 - .L_3254)
.L_3254:
        /*00b0*/ 	.word	0x00000008
.L_3255:


//--------------------- .nv.info._ZN10layer_norm22ln_bwd_finalize_kernelINS_22Kernel_traits_finalizeILj3072Ef6__halfS2_S2_fjLb1ELj1024ELj4ENS_18Kernel_traits_baseILj3072EfS2_S2_S2_fjLj1024EEEEELb1ELb0EEEvNS_9BwdParamsE --------------------------
	.section	.nv.info._ZN10layer_norm22ln_bwd_finalize_kernelINS_22Kernel_traits_finalizeILj3072Ef6__halfS2_S2_fjLb1ELj1024ELj4ENS_18Kernel_traits_baseILj3072EfS2_S2_S2_fjLj1024EEEEELb1ELb0EEEvNS_9BwdParamsE,"",@"SHT_CUDA_INFO"
	.sectionflags	@""
	.align	4


	//----- nvinfo : EIATTR_CUDA_API_VERSION
	.align		4
        /*0000*/ 	.byte	0x04, 0x37
        /*0002*/ 	.short	(.L_3257 - .L_3256)
.L_3256:
        /*0004*/ 	.word	0x00000082


	//----- nvinfo : EIATTR_KPARAM_INFO
	.align		4
.L_3257:
        /*0008*/ 	.byte	0x04, 0x17
        /*000a*/ 	.short	(.L_3259 - .L_3258)
.L_3258:
        /*000c*/ 	.word	0x00000000
        /*0010*/ 	.short	0x0000
        /*0012*/ 	.short	0x0000
        /*0014*/ 	.byte	0x00, 0xf0, 0xa1, 0x04


	//----- nvinfo : EIATTR_SPARSE_MMA_MASK
	.align		4
.L_3259:
        /*0018*/ 	.byte	0x03, 0x50
        /*001a*/ 	.short	0x0000


	//----- nvinfo : EIATTR_MAXREG_COUNT
	.align		4
        /*001c*/ 	.byte	0x03, 0x1b
        /*001e*/ 	.short	0x0040


	//----- nvinfo : EIATTR_NUM_BARRIERS
	.align		4
        /*0020*/ 	.byte	0x02, 0x4c
        /*0022*/ 	.byte	0x01
	.zero		1


	//----- nvinfo : EIATTR_MERCURY_ISA_VERSION
	.align		4
        /*0024*/ 	.byte	0x03, 0x5f
        /*0026*/ 	.short	0x0101


	//----- nvinfo : EIATTR_COOP_GROUP_MASK_REGIDS
	.align		4
        /*0028*/ 	.byte	0x04, 0x29
        /*002a*/ 	.short	(.L_3261 - .L_3260)


	//   ....[0]....
.L_3260:
        /*002c*/ 	.word	0xffffffff


	//   ....[1]....
        /*0030*/ 	.word	0xffffffff


	//   ....[2]....
        /*0034*/ 	.word	0xffffffff


	//   ....[3]....
        /*0038*/ 	.word	0xffffffff


	//   ....[4]....
        /*003c*/ 	.word	0xffffffff


	//   ....[5]....
        /*0040*/ 	.word	0xffffffff


	//   ....[6]....
        /*0044*/ 	.word	0xffffffff


	//   ....[7]....
        /*0048*/ 	.word	0xffffffff


	//   ....[8]....
        /*004c*/ 	.word	0xffffffff


	//   ....[9]....
        /*0050*/ 	.word	0xffffffff


	//   ....[10]....
        /*0054*/ 	.word	0xffffffff


	//   ....[11]....
        /*0058*/ 	.word	0xffffffff


	//   ....[12]....
        /*005c*/ 	.word	0xffffffff


	//   ....[13]....
        /*0060*/ 	.word	0xffffffff


	//   ....[14]....
        /*0064*/ 	.word	0xffffffff


	//----- nvinfo : EIATTR_COOP_GROUP_INSTR_OFFSETS
	.align		4
.L_3261:
        /*0068*/ 	.byte	0x04, 0x28
        /*006a*/ 	.short	(.L_3263 - .L_3262)


	//   ....[0]....
.L_3262:
        /*006c*/ 	.word	0x00001030


	//   ....[1]....
        /*0070*/ 	.word	0x00001040


	//   ....[2]....
        /*0074*/ 	.word	0x00001050


	//   ....[3]....
        /*0078*/ 	.word	0x00001090


	//   ....[4]....
        /*007c*/ 	.word	0x000010a0


	//   ....[5]....
        /*0080*/ 	.word	0x000010b0


	//   ....[6]....
        /*0084*/ 	.word	0x000010e0


	//   ....[7]....
        /*0088*/ 	.word	0x00001100


	//   ....[8]....
        /*008c*/ 	.word	0x00001120


	//   ....[9]....
        /*0090*/ 	.word	0x00001160


	//   ....[10]....
        /*0094*/ 	.word	0x00001180


	//   ....[11]....
        /*0098*/ 	.word	0x00001190


	//   ....[12]....
        /*009c*/ 	.word	0x000011e0


	//   ....[13]....
        /*00a0*/ 	.word	0x00001210


	//   ....[14]....
        /*00a4*/ 	.word	0x00001220


	//----- nvinfo : EIATTR_VRC_CTA_INIT_COUNT
	.align		4
.L_3263:
        /*00a8*/ 	.byte	0x02, 0x4a
	.zero		1
	.zero		1


	//----- nvinfo : EIATTR_EXIT_INSTR_OFFSETS
	.align		4
        /*00ac*/ 	.byte	0x04, 0x1c
        /*00ae*/ 	.short	(.L_3265 - .L_3264)


	//   ....[0]....
.L_3264:
        /*00b0*/ 	.word	0x00000060


	//   ....[1]....
        /*00b4*/ 	.word	0x000012a0


	//   ....[2]....
        /*00b8*/ 	.word	0x000012d0


	//   ....[3]....
        /*00bc*/ 	.word	0x000013b0


	//----- nvinfo : EIATTR_MAX_THREADS
	.align		4
.L_3265:
        /*00c0*/ 	.byte	0x04, 0x05
        /*00c2*/ 	.short	(.L_3267 - .L_3266)
.L_3266:
        /*00c4*/ 	.word	0x00000400
        /*00c8*/ 	.word	0x00000001
        /*00cc*/ 	.word	0x00000001


	//----- nvinfo : EIATTR_CRS_STACK_SIZE
	.align		4
.L_3267:
        /*00d0*/ 	.byte	0x04, 0x1e
        /*00d2*/ 	.short	(.L_3269 - .L_3268)
.L_3268:
        /*00d4*/ 	.word	0x00000000


	//----- nvinfo : EIATTR_CBANK_PARAM_SIZE
	.align		4
.L_3269:
        /*00d8*/ 	.byte	0x03, 0x19
        /*00da*/ 	.short	0x0128


	//----- nvinfo : EIATTR_PARAM_CBANK
	.align		4
        /*00dc*/ 	.byte	0x04, 0x0a
        /*00de*/ 	.short	(.L_3271 - .L_3270)
	.align		4
.L_3270:
        /*00e0*/ 	.word	index@(.nv.constant0._ZN10layer_norm22ln_bwd_finalize_kernelINS_22Kernel_traits_finalizeILj3072Ef6__halfS2_S2_fjLb1ELj1024ELj4ENS_18Kernel_traits_baseILj3072EfS2_S2_S2_fjLj1024EEEEELb1ELb0EEEvNS_9BwdParamsE)
        /*00e4*/ 	.short	0x0380
        /*00e6*/ 	.short	0x0128


	//----- nvinfo : EIATTR_SW_WAR
	.align		4
.L_3271:
        /*00e8*/ 	.byte	0x04, 0x36
        /*00ea*/ 	.short	(.L_3273 - .L_3272)
.L_3272:
        /*00ec*/ 	.word	0x00000008
.L_3273:


//--------------------- .nv.info._ZN10layer_norm13ln_bwd_kernelINS_13Kernel_traitsIf6__halfS2_S2_fjLj3072ELj1ELj1ELj4ELj16ENS_18Kernel_traits_baseILj3072EfS2_S2_S2_fjLj128EEEEELb1ELb1ELb1ELb0EEEvNS_9BwdParamsE --------------------------
	.section	.nv.info._ZN10layer_norm13ln_bwd_kernelINS_13Kernel_traitsIf6__halfS2_S2_fjLj3072ELj1ELj1ELj4ELj16ENS_18Kernel_traits_baseILj3072EfS2_S2_S2_fjLj128EEEEELb1ELb1ELb1ELb0EEEvNS_9BwdParamsE,"",@"SHT_CUDA_INFO"
	.sectionflags	@""
	.align	4


	//----- nvinfo : EIATTR_CUDA_API_VERSION
	.align		4
        /*0000*/ 	.byte	0x04, 0x37
        /*0002*/ 	.short	(.L_3275 - .L_3274)
.L_3274:
        /*0004*/ 	.word	0x00000082


	//----- nvinfo : EIATTR_KPARAM_INFO
	.align		4
.L_3275:
        /*0008*/ 	.byte	0x04, 0x17
        /*000a*/ 	.short	(.L_3277 - .L_3276)
.L_3276:
        /*000c*/ 	.word	0x00000000
        /*0010*/ 	.short	0x0000
        /*0012*/ 	.short	0x0000
        /*0014*/ 	.byte	0x00, 0xf0, 0xa1, 0x04


	//----- nvinfo : EIATTR_SPARSE_MMA_MASK
	.align		4
.L_3277:
        /*0018*/ 	.byte	0x03, 0x50
        /*001a*/ 	.short	0x0000


	//----- nvinfo : EIATTR_MAXREG_COUNT
	.align		4
        /*001c*/ 	.byte	0x03, 0x1b
        /*001e*/ 	.short	0x00ff


	//----- nvinfo : EIATTR_NUM_BARRIERS
	.align		4
        /*0020*/ 	.byte	0x02, 0x4c
        /*0022*/ 	.byte	0x01
	.zero		1


	//----- nvinfo : EIATTR_MERCURY_ISA_VERSION
	.align		4
        /*0024*/ 	.byte	0x03, 0x5f
        /*0026*/ 	.short	0x0101


	//----- nvinfo : EIATTR_COOP_GROUP_MASK_REGIDS
	.align		4
        /*0028*/ 	.byte	0x04, 0x29
        /*002a*/ 	.short	(.L_3279 - .L_3278)


	//   ....[0]....
.L_3278:
        /*002c*/ 	.word	0xffffffff


	//   ....[1]....
        /*0030*/ 	.word	0xffffffff


	//   ....[2]....
        /*0034*/ 	.word	0xffffffff


	//   ....[3]....
        /*0038*/ 	.word	0xffffffff


	//   ....[4]....
        /*003c*/ 	.word	0xffffffff


	//   ....[5]....
        /*0040*/ 	.word	0xffffffff


	//   ....[6]....
        /*0044*/ 	.word	0xffffffff


	//   ....[7]....
        /*0048*/ 	.word	0xffffffff


	//   ....[8]....
        /*004c*/ 	.word	0xffffffff


	//   ....[9]....
        /*0050*/ 	.word	0xffffffff


	//----- nvinfo : EIATTR_COOP_GROUP_INSTR_OFFSETS
	.align		4
.L_3279:
        /*0054*/ 	.byte	0x04, 0x28
        /*0056*/ 	.short	(.L_3281 - .L_3280)


	//   ....[0]....
.L_3280:
        /*0058*/ 	.word	0x00001f00


	//   ....[1]....
        /*005c*/ 	.word	0x00001f20


	//   ....[2]....
        /*0060*/ 	.word	0x00001f60


	//   ....[3]....
        /*0064*/ 	.word	0x00001f70


	//   ....[4]....
        /*0068*/ 	.word	0x00001fb0


	//   ....[5]....
        /*006c*/ 	.word	0x00001fc0


	//   ....[6]....
        /*0070*/ 	.word	0x00001ff0


	//   ....[7]....
        /*0074*/ 	.word	0x00002000


	//   ....[8]....
        /*0078*/ 	.word	0x00002030


	//   ....[9]....
        /*007c*/ 	.word	0x00002040


	//----- nvinfo : EIATTR_VRC_CTA_INIT_COUNT
	.align		4
.L_3281:
        /*0080*/ 	.byte	0x02, 0x4a
	.zero		1
	.zero		1


	//----- nvinfo : EIATTR_EXIT_INSTR_OFFSETS
	.align		4
        /*0084*/ 	.byte	0x04, 0x1c
        /*0086*/ 	.short	(.L_3283 - .L_3282)


	//   ....[0]....
.L_3282:
        /*0088*/ 	.word	0x00009180


	//   ....[1]....
        /*008c*/ 	.word	0x00009250


	//----- nvinfo : EIATTR_MAX_THREADS
	.align		4
.L_3283:
        /*0090*/ 	.byte	0x04, 0x05
        /*0092*/ 	.short	(.L_3285 - .L_3284)
.L_3284:
        /*0094*/ 	.word	0x00000080
        /*0098*/ 	.word	0x00000001
        /*009c*/ 	.word	0x00000001


	//----- nvinfo : EIATTR_CRS_STACK_SIZE
	.align		4
.L_3285:
        /*00a0*/ 	.byte	0x04, 0x1e
        /*00a2*/ 	.short	(.L_3287 - .L_3286)
.L_3286:
        /*00a4*/ 	.word	0x00000000


	//----- nvinfo : EIATTR_CBANK_PARAM_SIZE
	.align		4
.L_3287:
        /*00a8*/ 	.byte	0x03, 0x19
        /*00aa*/ 	.short	0x0128


	//----- nvinfo : EIATTR_PARAM_CBANK
	.align		4
        /*00ac*/ 	.byte	0x04, 0x0a
        /*00ae*/ 	.short	(.L_3289 - .L_3288)
	.align		4
.L_3288:
        /*00b0*/ 	.word	index@(.nv.constant0._ZN10layer_norm13ln_bwd_kernelINS_13Kernel_traitsIf6__halfS2_S2_fjLj3072ELj1ELj1ELj4ELj16ENS_18Kernel_traits_baseILj3072EfS2_S2_S2_fjLj128EEEEELb1ELb1ELb1ELb0EEEvNS_9BwdParamsE)
        /*00b4*/ 	.short	0x0380
        /*00b6*/ 	.short	0x0128


	//----- nvinfo : EIATTR_SW_WAR
	.align		4
.L_3289:
        /*00b8*/ 	.byte	0x04, 0x36
        /*00ba*/ 	.short	(.L_3291 - .L_3290)
.L_3290:
        /*00bc*/ 	.word	0x00000008
.L_3291:


//--------------------- .nv.info._ZN10layer_norm22ln_bwd_finalize_kernelINS_22Kernel_traits_finalizeILj3072Ef6__halfS2_S2_fjLb1ELj1024ELj4ENS_18Kernel_traits_baseILj3072EfS2_S2_S2_fjLj1024EEEEELb1ELb1EEEvNS_9BwdParamsE --------------------------
	.section	.nv.info._ZN10layer_norm22ln_bwd_finalize_kernelINS_22Kernel_traits_finalizeILj3072Ef6__halfS2_S2_fjLb1ELj1024ELj4ENS_18Kernel_traits_baseILj3072EfS2_S2_S2_fjLj1024EEEEELb1ELb1EEEvNS_9BwdParamsE,"",@"SHT_CUDA_INFO"
	.sectionflags	@""
	.align	4


	//----- nvinfo : EIATTR_CUDA_API_VERSION
	.align		4
        /*0000*/ 	.byte	0x04, 0x37
        /*0002*/ 	.short	(.L_3293 - .L_3292)
.L_3292:
        /*0004*/ 	.word	0x00000082


	//----- nvinfo : EIATTR_KPARAM_INFO
	.align		4
.L_3293:
        /*0008*/ 	.byte	0x04, 0x17
        /*000a*/ 	.short	(.L_3295 - .L_3294)
.L_3294:
        /*000c*/ 	.word	0x00000000
        /*0010*/ 	.short	0x0000
        /*0012*/ 	.short	0x0000
        /*0014*/ 	.byte	0x00, 0xf0, 0xa1, 0x04


	//----- nvinfo : EIATTR_SPARSE_MMA_MASK
	.align		4
.L_3295:
        /*0018*/ 	.byte	0x03, 0x50
        /*001a*/ 	.short	0x0000


	//----- nvinfo : EIATTR_MAXREG_COUNT
	.align		4
        /*001c*/ 	.byte	0x03, 0x1b
        /*001e*/ 	.short	0x0040


	//----- nvinfo : EIATTR_NUM_BARRIERS
	.align		4
        /*0020*/ 	.byte	0x02, 0x4c
        /*0022*/ 	.byte	0x01
	.zero		1


	//----- nvinfo : EIATTR_MERCURY_ISA_VERSION
	.align		4
        /*0024*/ 	.byte	0x03, 0x5f
        /*0026*/ 	.short	0x0101


	//----- nvinfo : EIATTR_COOP_GROUP_MASK_REGIDS
	.align		4
        /*0028*/ 	.byte	0x04, 0x29
        /*002a*/ 	.short	(.L_3297 - .L_3296)


	//   ....[0]....
.L_3296:
        /*002c*/ 	.word	0xffffffff


	//   ....[1]....
        /*0030*/ 	.word	0xffffffff


	//   ....[2]....
        /*0034*/ 	.word	0xffffffff


	//   ....[3]....
        /*0038*/ 	.word	0xffffffff


	//   ....[4]....
        /*003c*/ 	.word	0xffffffff


	//   ....[5]....
        /*0040*/ 	.word	0xffffffff


	//   ....[6]....
        /*0044*/ 	.word	0xffffffff


	//   ....[7]....
        /*0048*/ 	.word	0xffffffff


	//   ....[8]....
        /*004c*/ 	.word	0xffffffff


	//   ....[9]....
        /*0050*/ 	.word	0xffffffff


	//   ....[10]....
        /*0054*/ 	.word	0xffffffff


	//   ....[11]....
        /*0058*/ 	.word	0xffffffff


	//   ....[12]....
        /*005c*/ 	.word	0xffffffff


	//   ....[13]....
        /*0060*/ 	.word	0xffffffff


	//   ....[14]....
        /*0064*/ 	.word	0xffffffff


	//----- nvinfo : EIATTR_COOP_GROUP_INSTR_OFFSETS
	.align		4
.L_3297:
        /*0068*/ 	.byte	0x04, 0x28
        /*006a*/ 	.short	(.L_3299 - .L_3298)


	//   ....[0]....
.L_3298:
        /*006c*/ 	.word	0x00001070


	//   ....[1]....
        /*0070*/ 	.word	0x00001080


	//   ....[2]....
        /*0074*/ 	.word	0x00001090


	//   ....[3]....
        /*0078*/ 	.word	0x000010c0


	//   ....[4]....
        /*007c*/ 	.word	0x000010e0


	//   ....[5]....
        /*0080*/ 	.word	0x000010f0


	//   ....[6]....
        /*0084*/ 	.word	0x00001120


	//   ....[7]....
        /*0088*/ 	.word	0x00001140


	//   ....[8]....
        /*008c*/ 	.word	0x00001150


	//   ....[9]....
        /*0090*/ 	.word	0x00001180


	//   ....[10]....
        /*0094*/ 	.word	0x000011a0


	//   ....[11]....
        /*0098*/ 	.word	0x000011b0


	//   ....[12]....
        /*009c*/ 	.word	0x000011e0


	//   ....[13]....
        /*00a0*/ 	.word	0x00001200


	//   ....[14]....
        /*00a4*/ 	.word	0x00001210


	//----- nvinfo : EIATTR_VRC_CTA_INIT_COUNT
	.align		4
.L_3299:
        /*00a8*/ 	.byte	0x02, 0x4a
	.zero		1
	.zero		1


	//----- nvinfo : EIATTR_EXIT_INSTR_OFFSETS
	.align		4
        /*00ac*/ 	.byte	0x04, 0x1c
        /*00ae*/ 	.short	(.L_3301 - .L_3300)


	//   ....[0]....
.L_3300:
        /*00b0*/ 	.word	0x00000060


	//   ....[1]....
        /*00b4*/ 	.word	0x00001290


	//   ....[2]....
        /*00b8*/ 	.word	0x000013a0


	//----- nvinfo : EIATTR_MAX_THREADS
	.align		4
.L_3301:
        /*00bc*/ 	.byte	0x04, 0x05
        /*00be*/ 	.short	(.L_3303 - .L_3302)
.L_3302:
        /*00c0*/ 	.word	0x00000400
        /*00c4*/ 	.word	0x00000001
        /*00c8*/ 	.word	0x00000001


	//----- nvinfo : EIATTR_CRS_STACK_SIZE
	.align		4
.L_3303:
        /*00cc*/ 	.byte	0x04, 0x1e
        /*00ce*/ 	.short	(.L_3305 - .L_3304)
.L_3304:
        /*00d0*/ 	.word	0x00000000


	//----- nvinfo : EIATTR_CBANK_PARAM_SIZE
	.align		4
.L_3305:
        /*00d4*/ 	.byte	0x03, 0x19
        /*00d6*/ 	.short	0x0128


	//----- nvinfo : EIATTR_PARAM_CBANK
	.align		4
        /*00d8*/ 	.byte	0x04, 0x0a
        /*00da*/ 	.short	(.L_3307 - .L_3306)
	.align		4
.L_3306:
        /*00dc*/ 	.word	index@(.nv.constant0._ZN10layer_norm22ln_bwd_finalize_kernelINS_22Kernel_traits_finalizeILj3072Ef6__halfS2_S2_fjLb1ELj1024ELj4ENS_18Kernel_traits_baseILj3072EfS2_S2_S2_fjLj1024EEEEELb1ELb1EEEvNS_9BwdParamsE)
        /*00e0*/ 	.short	0x0380
        /*00e2*/ 	.short	0x0128


	//----- nvinfo : EIATTR_SW_WAR
	.align		4
.L_3307:
        /*00e4*/ 	.byte	0x04, 0x36
        /*00e6*/ 	.short	(.L_3309 - .L_3308)
.L_3308:
        /*00e8*/ 	.word	0x00000008
.L_3309:


//--------------------- .nv.info._ZN10layer_norm13ln_bwd_kernelINS_13Kernel_traitsIf6__halfS2_S2_fjLj3072ELj1ELj1ELj4ELj16ENS_18Kernel_traits_baseILj3072EfS2_S2_S2_fjLj128EEEEELb1ELb1ELb1ELb1EEEvNS_9BwdParamsE --------------------------
	.section	.nv.info._ZN10layer_norm13ln_bwd_kernelINS_13Kernel_traitsIf6__halfS2_S2_fjLj3072ELj1ELj1ELj4ELj16ENS_18Kernel_traits_baseILj3072EfS2_S2_S2_fjLj128EEEEELb1ELb1ELb1ELb1EEEvNS_9BwdParamsE,"",@"SHT_CUDA_INFO"
	.sectionflags	@""
	.align	4


	//----- nvinfo : EIATTR_CUDA_API_VERSION
	.align		4
        /*0000*/ 	.byte	0x04, 0x37
        /*0002*/ 	.short	(.L_3311 - .L_3310)
.L_3310:
        /*0004*/ 	.word	0x00000082


	//----- nvinfo : EIATTR_KPARAM_INFO
	.align		4
.L_3311:
        /*0008*/ 	.byte	0x04, 0x17
        /*000a*/ 	.short	(.L_3313 - .L_3312)
.L_3312:
        /*000c*/ 	.word	0x00000000
        /*0010*/ 	.short	0x0000
        /*0012*/ 	.short	0x0000
        /*0014*/ 	.byte	0x00, 0xf0, 0xa1, 0x04


	//----- nvinfo : EIATTR_SPARSE_MMA_MASK
	.align		4
.L_3313:
        /*0018*/ 	.byte	0x03, 0x50
        /*001a*/ 	.short	0x0000


	//----- nvinfo : EIATTR_MAXREG_COUNT
	.align		4
        /*001c*/ 	.byte	0x03, 0x1b
        /*001e*/ 	.short	0x00ff


	//----- nvinfo : EIATTR_NUM_BARRIERS
	.align		4
        /*0020*/ 	.byte	0x02, 0x4c
        /*0022*/ 	.byte	0x01
	.zero		1


	//----- nvinfo : EIATTR_MERCURY_ISA_VERSION
	.align		4
        /*0024*/ 	.byte	0x03, 0x5f
        /*0026*/ 	.short	0x0101


	//----- nvinfo : EIATTR_COOP_GROUP_MASK_REGIDS
	.align		4
        /*0028*/ 	.byte	0x04, 0x29
        /*002a*/ 	.short	(.L_3315 - .L_3314)


	//   ....[0]....
.L_3314:
        /*002c*/ 	.word	0xffffffff


	//   ....[1]....
        /*0030*/ 	.word	0xffffffff


	//   ....[2]....
        /*0034*/ 	.word	0xffffffff


	//   ....[3]....
        /*0038*/ 	.word	0xffffffff


	//   ....[4]....
        /*003c*/ 	.word	0xffffffff


	//   ....[5]....
        /*0040*/ 	.word	0xffffffff


	//   ....[6]....
        /*0044*/ 	.word	0xffffffff


	//   ....[7]....
        /*0048*/ 	.word	0xffffffff


	//   ....[8]....
        /*004c*/ 	.word	0xffffffff


	//   ....[9]....
        /*0050*/ 	.word	0xffffffff


	//----- nvinfo : EIATTR_COOP_GROUP_INSTR_OFFSETS
	.align		4
.L_3315:
        /*0054*/ 	.byte	0x04, 0x28
        /*0056*/ 	.short	(.L_3317 - .L_3316)


	//   ....[0]....
.L_3316:
        /*0058*/ 	.word	0x00001920


	//   ....[1]....
        /*005c*/ 	.word	0x00001960


	//   ....[2]....
        /*0060*/ 	.word	0x000019c0


	//   ....[3]....
        /*0064*/ 	.word	0x000019d0


	//   ....[4]....
        /*0068*/ 	.word	0x00001a10


	//   ....[5]....
        /*006c*/ 	.word	0x00001a20


	//   ....[6]....
        /*0070*/ 	.word	0x00001a50


	//   ....[7]....
        /*0074*/ 	.word	0x00001a70


	//   ....[8]....
        /*0078*/ 	.word	0x00001ab0


	//   ....[9]....
        /*007c*/ 	.word	0x00001ad0


	//----- nvinfo : EIATTR_VRC_CTA_INIT_COUNT
	.align		4
.L_3317:
        /*0080*/ 	.byte	0x02, 0x4a
	.zero		1
	.zero		1


	//----- nvinfo : EIATTR_EXIT_INSTR_OFFSETS
	.align		4
        /*0084*/ 	.byte	0x04, 0x1c
        /*0086*/ 	.short	(.L_3319 - .L_3318)


	//   ....[0]....
.L_3318:
        /*0088*/ 	.word	0x00008990


	//----- nvinfo : EIATTR_MAX_THREADS
	.align		4
.L_3319:
        /*008c*/ 	.byte	0x04, 0x05
        /*008e*/ 	.short	(.L_3321 - .L_3320)
.L_3320:
        /*0090*/ 	.word	0x00000080
        /*0094*/ 	.word	0x00000001
        /*0098*/ 	.word	0x00000001


	//----- nvinfo : EIATTR_CRS_STACK_SIZE
	.align		4
.L_3321:
        /*009c*/ 	.byte	0x04, 0x1e
        /*009e*/ 	.short	(.L_3323 - .L_3322)
.L_3322:
        /*00a0*/ 	.word	0x00000000


	//----- nvinfo : EIATTR_CBANK_PARAM_SIZE
	.align		4
.L_3323:
        /*00a4*/ 	.byte	0x03, 0x19
        /*00a6*/ 	.short	0x0128


	//----- nvinfo : EIATTR_PARAM_CBANK
	.align		4
        /*00a8*/ 	.byte	0x04, 0x0a
        /*00aa*/ 	.short	(.L_3325 - .L_3324)
	.align		4
.L_3324:
        /*00ac*/ 	.word	index@(.nv.constant0._ZN10layer_norm13ln_bwd_kernelINS_13Kernel_traitsIf6__halfS2_S2_fjLj3072ELj1ELj1ELj4ELj16ENS_18Kernel_traits_baseILj3072EfS2_S2_S2_fjLj128EEEEELb1ELb1ELb1ELb1EEEvNS_9BwdParamsE)
        /*00b0*/ 	.short	0x0380
        /*00b2*/ 	.short	0x0128


	//----- nvinfo : EIATTR_SW_WAR
	.align		4
.L_3325:
        /*00b4*/ 	.byte	0x04, 0x36
        /*00b6*/ 	.short	(.L_3327 - .L_3326)
.L_3326:
        /*00b8*/ 	.word	0x00000008
.L_3327:


//--------------------- .nv.info._ZN10layer_norm13ln_bwd_kernelINS_13Kernel_traitsI6__halfS2_fS2_fjLj3072ELj1ELj1ELj4ELj16ENS_18Kernel_traits_baseILj3072ES2_S2_fS2_fjLj128EEEEELb0ELb0ELb0ELb0EEEvNS_9BwdParamsE --------------------------
	.section	.nv.info._ZN10layer_norm13ln_bwd_kernelINS_13Kernel_traitsI6__halfS2_fS2_fjLj3072ELj1ELj1ELj4ELj16ENS_18Kernel_traits_baseILj3072ES2_S2_fS2_fjLj128EEEEELb0ELb0ELb0ELb0EEEvNS_9BwdParamsE,"",@"SHT_CUDA_INFO"
	.sectionflags	@""
	.align	4


	//----- nvinfo : EIATTR_CUDA_API_VERSION
	.align		4
        /*0000*/ 	.byte	0x04, 0x37
        /*0002*/ 	.short	(.L_3329 - .L_3328)
.L_3328:
        /*0004*/ 	.word	0x00000082


	//----- nvinfo : EIATTR_KPARAM_INFO
	.align		4
.L_3329:
        /*0008*/ 	.byte	0x04, 0x17
        /*000a*/ 	.short	(.L_3331 - .L_3330)
.L_3330:
        /*000c*/ 	.word	0x00000000
        /*0010*/ 	.short	0x0000
        /*0012*/ 	.short	0x0000
        /*0014*/ 	.byte	0x00, 0xf0, 0xa1, 0x04


	//----- nvinfo : EIATTR_SPARSE_MMA_MASK
	.align		4
.L_3331:
        /*0018*/ 	.byte	0x03, 0x50
        /*001a*/ 	.short	0x0000


	//----- nvinfo : EIATTR_MAXREG_COUNT
	.align		4
        /*001c*/ 	.byte	0x03, 0x1b
        /*001e*/ 	.short	0x00ff


	//----- nvinfo : EIATTR_NUM_BARRIERS
	.align		4
        /*0020*/ 	.byte	0x02, 0x4c
        /*0022*/ 	.byte	0x01
	.zero		1


	//----- nvinfo : EIATTR_MERCURY_ISA_VERSION
	.align		4
        /*0024*/ 	.byte	0x03, 0x5f
        /*0026*/ 	.short	0x0101


	//----- nvinfo : EIATTR_COOP_GROUP_MASK_REGIDS
	.align		4
        /*0028*/ 	.byte	0x04, 0x29
        /*002a*/ 	.short	(.L_3333 - .L_3332)


	//   ....[0]....
.L_3332:
        /*002c*/ 	.word	0xffffffff


	//   ....[1]....
        /*0030*/ 	.word	0xffffffff


	//   ....[2]....
        /*0034*/ 	.word	0xffffffff


	//   ....[3]....
        /*0038*/ 	.word	0xffffffff


	//   ....[4]....
        /*003c*/ 	.word	0xffffffff


	//   ....[5]....
        /*0040*/ 	.word	0xffffffff


	//   ....[6]....
        /*0044*/ 	.word	0xffffffff


	//   ....[7]....
        /*0048*/ 	.word	0xffffffff


	//   ....[8]....
        /*004c*/ 	.word	0xffffffff


	//   ....[9]....
        /*0050*/ 	.word	0xffffffff


	//----- nvinfo : EIATTR_COOP_GROUP_INSTR_OFFSETS
	.align		4
.L_3333:
        /*0054*/ 	.byte	0x04, 0x28
        /*0056*/ 	.short	(.L_3335 - .L_3334)


	//   ....[0]....
.L_3334:
        /*0058*/ 	.word	0x00001830


	//   ....[1]....
        /*005c*/ 	.word	0x00001860


	//   ....[2]....
        /*0060*/ 	.word	0x00001890


	//   ....[3]....
        /*0064*/ 	.word	0x000018a0


	//   ....[4]....
        /*0068*/ 	.word	0x000018d0


	//   ....[5]....
        /*006c*/ 	.word	0x000018e0


	//   ....[6]....
        /*0070*/ 	.word	0x00001910


	//   ....[7]....
        /*0074*/ 	.word	0x00001920


	//   ....[8]....
        /*0078*/ 	.word	0x00001950


	//   ....[9]....
        /*007c*/ 	.word	0x00001960


	//----- nvinfo : EIATTR_VRC_CTA_INIT_COUNT
	.align		4
.L_3335:
        /*0080*/ 	.byte	0x02, 0x4a
	.zero		1
	.zero		1


	//----- nvinfo : EIATTR_EXIT_INSTR_OFFSETS
	.align		4
        /*0084*/ 	.byte	0x04, 0x1c
        /*0086*/ 	.short	(.L_3337 - .L_3336)


	//   ....[0]....
.L_3336:
        /*0088*/ 	.word	0x00003de0


	//   ....[1]....
        /*008c*/ 	.word	0x00003e80


	//----- nvinfo : EIATTR_MAX_THREADS
	.align		4
.L_3337:
        /*0090*/ 	.byte	0x04, 0x05
        /*0092*/ 	.short	(.L_3339 - .L_3338)
.L_3338:
        /*0094*/ 	.word	0x00000080
        /*0098*/ 	.word	0x00000001
        /*009c*/ 	.word	0x00000001


	//----- nvinfo : EIATTR_CRS_STACK_SIZE
	.align		4
.L_3339:
        /*00a0*/ 	.byte	0x04, 0x1e
        /*00a2*/ 	.short	(.L_3341 - .L_3340)
.L_3340:
        /*00a4*/ 	.word	0x00000000


	//----- nvinfo : EIATTR_CBANK_PARAM_SIZE
	.align		4
.L_3341:
        /*00a8*/ 	.byte	0x03, 0x19
        /*00aa*/ 	.short	0x0128


	//----- nvinfo : EIATTR_PARAM_CBANK
	.align		4
        /*00ac*/ 	.byte	0x04, 0x0a
        /*00ae*/ 	.short	(.L_3343 - .L_3342)
	.align		4
.L_3342:
        /*00b0*/ 	.word	index@(.nv.constant0._ZN10layer_norm13ln_bwd_kernelINS_13Kernel_traitsI6__halfS2_fS2_fjLj3072ELj1ELj1ELj4ELj16ENS_18Kernel_traits_baseILj3072ES2_S2_fS2_fjLj128EEEEELb0ELb0ELb0ELb0EEEvNS_9BwdParamsE)
        /*00b4*/ 	.short	0x0380
        /*00b6*/ 	.short	0x0128


	//----- nvinfo : EIATTR_SW_WAR
	.align		4
.L_3343:
        /*00b8*/ 	.byte	0x04, 0x36
        /*00ba*/ 	.short	(.L_3345 - .L_3344)
.L_3344:
        /*00bc*/ 	.word	0x00000008
.L_3345:


//--------------------- .nv.info._ZN10layer_norm13ln_bwd_kernelINS_13Kernel_traitsI6__halfS2_fS2_fjLj3072ELj1ELj1ELj4ELj16ENS_18Kernel_traits_baseILj3072ES2_S2_fS2_fjLj128EEEEELb0ELb0ELb0ELb1EEEvNS_9BwdParamsE --------------------------
	.section	.nv.info._ZN10layer_norm13ln_bwd_kernelINS_13Kernel_traitsI6__halfS2_fS2_fjLj3072ELj1ELj1ELj4ELj16ENS_18Kernel_traits_baseILj3072ES2_S2_fS2_fjLj128EEEEELb0ELb0ELb0ELb1EEEvNS_9BwdParamsE,"",@"SHT_CUDA_INFO"
	.sectionflags	@""
	.align	4


	//----- nvinfo : EIATTR_CUDA_API_VERSION
	.align		4
        /*0000*/ 	.byte	0x04, 0x37
        /*0002*/ 	.short	(.L_3347 - .L_3346)
.L_3346:
        /*0004*/ 	.word	0x00000082


	//----- nvinfo : EIATTR_KPARAM_INFO
	.align		4
.L_3347:
        /*0008*/ 	.byte	0x04, 0x17
        /*000a*/ 	.short	(.L_3349 - .L_3348)
.L_3348:
        /*000c*/ 	.word	0x00000000
        /*0010*/ 	.short	0x0000
        /*0012*/ 	.short	0x0000
        /*0014*/ 	.byte	0x00, 0xf0, 0xa1, 0x04


	//----- nvinfo : EIATTR_SPARSE_MMA_MASK
	.align		4
.L_3349:
        /*0018*/ 	.byte	0x03, 0x50
        /*001a*/ 	.short	0x0000


	//----- nvinfo : EIATTR_MAXREG_COUNT
	.align		4
        /*001c*/ 	.byte	0x03, 0x1b
        /*001e*/ 	.short	0x00ff


	//----- nvinfo : EIATTR_NUM_BARRIERS
	.align		4
        /*0020*/ 	.byte	0x02, 0x4c
        /*0022*/ 	.byte	0x01
	.zero		1


	//----- nvinfo : EIATTR_MERCURY_ISA_VERSION
	.align		4
        /*0024*/ 	.byte	0x03, 0x5f
        /*0026*/ 	.short	0x0101


	//----- nvinfo : EIATTR_COOP_GROUP_MASK_REGIDS
	.align		4
        /*0028*/ 	.byte	0x04, 0x29
        /*002a*/ 	.short	(.L_3351 - .L_3350)


	//   ....[0]....
.L_3350:
        /*002c*/ 	.word	0xffffffff


	//   ....[1]....
        /*0030*/ 	.word	0xffffffff


	//   ....[2]....
        /*0034*/ 	.word	0xffffffff


	//   ....[3]....
        /*0038*/ 	.word	0xffffffff


	//   ....[4]....
        /*003c*/ 	.word	0xffffffff


	//   ....[5]....
        /*0040*/ 	.word	0xffffffff


	//   ....[6]....
        /*0044*/ 	.word	0xffffffff


	//   ....[7]....
        /*0048*/ 	.word	0xffffffff


	//   ....[8]....
        /*004c*/ 	.word	0xffffffff


	//   ....[9]....
        /*0050*/ 	.word	0xffffffff


	//----- nvinfo : EIATTR_COOP_GROUP_INSTR_OFFSETS
	.align		4
.L_3351:
        /*0054*/ 	.byte	0x04, 0x28
        /*0056*/ 	.short	(.L_3353 - .L_3352)


	//   ....[0]....
.L_3352:
        /*0058*/ 	.word	0x00001540


	//   ....[1]....
        /*005c*/ 	.word	0x000015d0


	//   ....[2]....
        /*0060*/ 	.word	0x000015e0


	//   ....[3]....
        /*0064*/ 	.word	0x00001610


	//   ....[4]....
        /*0068*/ 	.word	0x00001620


	//   ....[5]....
        /*006c*/ 	.word	0x00001650


	//   ....[6]....
        /*0070*/ 	.word	0x00001660


	//   ....[7]....
        /*0074*/ 	.word	0x00001680


	//   ....[8]....
        /*0078*/ 	.word	0x000016a0


	//   ....[9]....
        /*007c*/ 	.word	0x000016d0


	//----- nvinfo : EIATTR_VRC_CTA_INIT_COUNT
	.align		4
.L_3353:
        /*0080*/ 	.byte	0x02, 0x4a
	.zero		1
	.zero		1


	//----- nvinfo : EIATTR_EXIT_INSTR_OFFSETS
	.align		4
        /*0084*/ 	.byte	0x04, 0x1c
        /*0086*/ 	.short	(.L_3355 - .L_3354)


	//   ....[0]....
.L_3354:
        /*0088*/ 	.word	0x00003c60


	//----- nvinfo : EIATTR_MAX_THREADS
	.align		4
.L_3355:
        /*008c*/ 	.byte	0x04, 0x05
        /*008e*/ 	.short	(.L_3357 - .L_3356)
.L_3356:
        /*0090*/ 	.word	0x00000080
        /*0094*/ 	.word	0x00000001
        /*0098*/ 	.word	0x00000001


	//----- nvinfo : EIATTR_CRS_STACK_SIZE
	.align		4
.L_3357:
        /*009c*/ 	.byte	0x04, 0x1e
        /*009e*/ 	.short	(.L_3359 - .L_3358)
.L_3358:
        /*00a0*/ 	.word	0x00000000


	//----- nvinfo : EIATTR_CBANK_PARAM_SIZE
	.align		4
.L_3359:
        /*00a4*/ 	.byte	0x03, 0x19
        /*00a6*/ 	.short	0x0128


	//----- nvinfo : EIATTR_PARAM_CBANK
	.align		4
        /*00a8*/ 	.byte	0x04, 0x0a
        /*00aa*/ 	.short	(.L_3361 - .L_3360)
	.align		4
.L_3360:
        /*00ac*/ 	.word	index@(.nv.constant0._ZN10layer_norm13ln_bwd_kernelINS_13Kernel_traitsI6__halfS2_fS2_fjLj3072ELj1ELj1ELj4ELj16ENS_18Kernel_traits_baseILj3072ES2_S2_fS2_fjLj128EEEEELb0ELb0ELb0ELb1EEEvNS_9BwdParamsE)
        /*00b0*/ 	.short	0x0380
        /*00b2*/ 	.short	0x0128


	//----- nvinfo : EIATTR_SW_WAR
	.align		4
.L_3361:
        /*00b4*/ 	.byte	0x04, 0x36
        /*00b6*/ 	.short	(.L_3363 - .L_3362)
.L_3362:
        /*00b8*/ 	.word	0x00000008
.L_3363:


//--------------------- .nv.info._ZN10layer_norm13ln_bwd_kernelINS_13Kernel_traitsI6__halfS2_fS2_fjLj3072ELj1ELj1ELj4ELj16ENS_18Kernel_traits_baseILj3072ES2_S2_fS2_fjLj128EEEEELb0ELb0ELb1ELb0EEEvNS_9BwdParamsE --------------------------
	.section	.nv.info._ZN10layer_norm13ln_bwd_kernelINS_13Kernel_traitsI6__halfS2_fS2_fjLj3072ELj1ELj1ELj4ELj16ENS_18Kernel_traits_baseILj3072ES2_S2_fS2_fjLj128EEEEELb0ELb0ELb1ELb0EEEvNS_9BwdParamsE,"",@"SHT_CUDA_INFO"
	.sectionflags	@""
	.align	4


	//----- nvinfo : EIATTR_CUDA_API_VERSION
	.align		4
        /*0000*/ 	.byte	0x04, 0x37
        /*0002*/ 	.short	(.L_3365 - .L_3364)
.L_3364:
        /*0004*/ 	.word	0x00000082


	//----- nvinfo : EIATTR_KPARAM_INFO
	.align		4
.L_3365:
        /*0008*/ 	.byte	0x04, 0x17
        /*000a*/ 	.short	(.L_3367 - .L_3366)
.L_3366:
        /*000c*/ 	.word	0x00000000
        /*0010*/ 	.short	0x0000
        /*0012*/ 	.short	0x0000
        /*0014*/ 	.byte	0x00, 0xf0, 0xa1, 0x04


	//----- nvinfo : EIATTR_SPARSE_MMA_MASK
	.align		4
.L_3367:
        /*0018*/ 	.byte	0x03, 0x50
        /*001a*/ 	.short	0x0000


	//----- nvinfo : EIATTR_MAXREG_COUNT
	.align		4
        /*001c*/ 	.byte	0x03, 0x1b
        /*001e*/ 	.short	0x00ff


	//----- nvinfo : EIATTR_NUM_BARRIERS
	.align		4
        /*0020*/ 	.byte	0x02, 0x4c
        /*0022*/ 	.byte	0x01
	.zero		1


	//----- nvinfo : EIATTR_MERCURY_ISA_VERSION
	.align		4
        /*0024*/ 	.byte	0x03, 0x5f
        /*0026*/ 	.short	0x0101


	//----- nvinfo : EIATTR_COOP_GROUP_MASK_REGIDS
	.align		4
        /*0028*/ 	.byte	0x04, 0x29
        /*002a*/ 	.short	(.L_3369 - .L_3368)


	//   ....[0]....
.L_3368:
        /*002c*/ 	.word	0xffffffff


	//   ....[1]....
        /*0030*/ 	.word	0xffffffff


	//   ....[2]....
        /*0034*/ 	.word	0xffffffff


	//   ....[3]....
        /*0038*/ 	.word	0xffffffff


	//   ....[4]....
        /*003c*/ 	.word	0xffffffff


	//   ....[5]....
        /*0040*/ 	.word	0xffffffff


	//   ....[6]....
        /*0044*/ 	.word	0xffffffff


	//   ....[7]....
        /*0048*/ 	.word	0xffffffff


	//   ....[8]....
        /*004c*/ 	.word	0xffffffff


	//   ....[9]....
        /*0050*/ 	.word	0xffffffff


	//----- nvinfo : EIATTR_COOP_GROUP_INSTR_OFFSETS
	.align		4
.L_3369:
        /*0054*/ 	.byte	0x04, 0x28
        /*0056*/ 	.short	(.L_3371 - .L_3370)


	//   ....[0]....
.L_3370:
        /*0058*/ 	.word	0x00001aa0


	//   ....[1]....
        /*005c*/ 	.word	0x00001ad0


	//   ....[2]....
        /*0060*/ 	.word	0x00001b00


	//   ....[3]....
        /*0064*/ 	.word	0x00001b10


	//   ....[4]....
        /*0068*/ 	.word	0x00001b40


	//   ....[5]....
        /*006c*/ 	.word	0x00001b50


	//   ....[6]....
        /*0070*/ 	.word	0x00001b80


	//   ....[7]....
        /*0074*/ 	.word	0x00001b90


	//   ....[8]....
        /*0078*/ 	.word	0x00001bc0


	//   ....[9]....
        /*007c*/ 	.word	0x00001bd0


	//----- nvinfo : EIATTR_VRC_CTA_INIT_COUNT
	.align		4
.L_3371:
        /*0080*/ 	.byte	0x02, 0x4a
	.zero		1
	.zero		1


	//----- nvinfo : EIATTR_EXIT_INSTR_OFFSETS
	.align		4
        /*0084*/ 	.byte	0x04, 0x1c
        /*0086*/ 	.short	(.L_3373 - .L_3372)


	//   ....[0]....
.L_3372:
        /*0088*/ 	.word	0x00005df0


	//   ....[1]....
        /*008c*/ 	.word	0x00005e90


	//----- nvinfo : EIATTR_MAX_THREADS
	.align		4
.L_3373:
        /*0090*/ 	.byte	0x04, 0x05
        /*0092*/ 	.short	(.L_3375 - .L_3374)
.L_3374:
        /*0094*/ 	.word	0x00000080
        /*0098*/ 	.word	0x00000001
        /*009c*/ 	.word	0x00000001


	//----- nvinfo : EIATTR_CRS_STACK_SIZE
	.align		4
.L_3375:
        /*00a0*/ 	.byte	0x04, 0x1e
        /*00a2*/ 	.short	(.L_3377 - .L_3376)
.L_3376:
        /*00a4*/ 	.word	0x00000000


	//----- nvinfo : EIATTR_CBANK_PARAM_SIZE
	.align		4
.L_3377:
        /*00a8*/ 	.byte	0x03, 0x19
        /*00aa*/ 	.short	0x0128


	//----- nvinfo : EIATTR_PARAM_CBANK
	.align		4
        /*00ac*/ 	.byte	0x04, 0x0a
        /*00ae*/ 	.short	(.L_3379 - .L_3378)
	.align		4
.L_3378:
        /*00b0*/ 	.word	index@(.nv.constant0._ZN10layer_norm13ln_bwd_kernelINS_13Kernel_traitsI6__halfS2_fS2_fjLj3072ELj1ELj1ELj4ELj16ENS_18Kernel_traits_baseILj3072ES2_S2_fS2_fjLj128EEEEELb0ELb0ELb1ELb0EEEvNS_9BwdParamsE)
        /*00b4*/ 	.short	0x0380
        /*00b6*/ 	.short	0x0128


	//----- nvinfo : EIATTR_SW_WAR
	.align		4
.L_3379:
        /*00b8*/ 	.byte	0x04, 0x36
        /*00ba*/ 	.short	(.L_3381 - .L_3380)
.L_3380:
        /*00bc*/ 	.word	0x00000008
.L_3381:


//--------------------- .nv.info._ZN10layer_norm13ln_bwd_kernelINS_13Kernel_traitsI6__halfS2_fS2_fjLj3072ELj1ELj1ELj4ELj16ENS_18Kernel_traits_baseILj3072ES2_S2_fS2_fjLj128EEEEELb0ELb0ELb1ELb1EEEvNS_9BwdParamsE --------------------------
	.section	.nv.info._ZN10layer_norm13ln_bwd_kernelINS_13Kernel_traitsI6__halfS2_fS2_fjLj3072ELj1ELj1ELj4ELj16ENS_18Kernel_traits_baseILj3072ES2_S2_fS2_fjLj128EEEEELb0ELb0ELb1ELb1EEEvNS_9BwdParamsE,"",@"SHT_CUDA_INFO"
	.sectionflags	@""
	.align	4


	//----- nvinfo : EIATTR_CUDA_API_VERSION
	.align		4
        /*0000*/ 	.byte	0x04, 0x37
        /*0002*/ 	.short	(.L_3383 - .L_3382)
.L_3382:
        /*0004*/ 	.word	0x00000082


	//----- nvinfo : EIATTR_KPARAM_INFO
	.align		4
.L_3383:
        /*0008*/ 	.byte	0x04, 0x17
        /*000a*/ 	.short	(.L_3385 - .L_3384)
.L_3384:
        /*000c*/ 	.word	0x00000000
        /*0010*/ 	.short	0x0000
        /*0012*/ 	.short	0x0000
        /*0014*/ 	.byte	0x00, 0xf0, 0xa1, 0x04


	//----- nvinfo : EIATTR_SPARSE_MMA_MASK
	.align		4
.L_3385:
        /*0018*/ 	.byte	0x03, 0x50
        /*001a*/ 	.short	0x0000


	//----- nvinfo : EIATTR_MAXREG_COUNT
	.align		4
        /*001c*/ 	.byte	0x03, 0x1b
        /*001e*/ 	.short	0x00ff


	//----- nvinfo : EIATTR_NUM_BARRIERS
	.align		4
        /*0020*/ 	.byte	0x02, 0x4c
        /*0022*/ 	.byte	0x01
	.zero		1


	//----- nvinfo : EIATTR_MERCURY_ISA_VERSION
	.align		4
        /*0024*/ 	.byte	0x03, 0x5f
        /*0026*/ 	.short	0x0101


	//----- nvinfo : EIATTR_COOP_GROUP_MASK_REGIDS
	.align		4
        /*0028*/ 	.byte	0x04, 0x29
        /*002a*/ 	.short	(.L_3387 - .L_3386)


	//   ....[0]....
.L_3386:
        /*002c*/ 	.word	0xffffffff


	//   ....[1]....
        /*0030*/ 	.word	0xffffffff


	//   ....[2]....
        /*0034*/ 	.word	0xffffffff


	//   ....[3]....
        /*0038*/ 	.word	0xffffffff


	//   ....[4]....
        /*003c*/ 	.word	0xffffffff


	//   ....[5]....
        /*0040*/ 	.word	0xffffffff


	//   ....[6]....
        /*0044*/ 	.word	0xffffffff


	//   ....[7]....
        /*0048*/ 	.word	0xffffffff


	//   ....[8]....
        /*004c*/ 	.word	0xffffffff


	//   ....[9]....
        /*0050*/ 	.word	0xffffffff


	//----- nvinfo : EIATTR_COOP_GROUP_INSTR_OFFSETS
	.align		4
.L_3387:
        /*0054*/ 	.byte	0x04, 0x28
        /*0056*/ 	.short	(.L_3389 - .L_3388)


	//   ....[0]....
.L_3388:
        /*0058*/ 	.word	0x00001670


	//   ....[1]....
        /*005c*/ 	.word	0x00001690


	//   ....[2]....
        /*0060*/ 	.word	0x000016d0


	//   ....[3]....
        /*0064*/ 	.word	0x000016e0


	//   ....[4]....
        /*0068*/ 	.word	0x00001720


	//   ....[5]....
        /*006c*/ 	.word	0x00001730


	//   ....[6]....
        /*0070*/ 	.word	0x00001760


	//   ....[7]....
        /*0074*/ 	.word	0x00001770


	//   ....[8]....
        /*0078*/ 	.word	0x000017a0


	//   ....[9]....
        /*007c*/ 	.word	0x000017b0


	//----- nvinfo : EIATTR_VRC_CTA_INIT_COUNT
	.align		4
.L_3389:
        /*0080*/ 	.byte	0x02, 0x4a
	.zero		1
	.zero		1


	//----- nvinfo : EIATTR_EXIT_INSTR_OFFSETS
	.align		4
        /*0084*/ 	.byte	0x04, 0x1c
        /*0086*/ 	.short	(.L_3391 - .L_3390)


	//   ....[0]....
.L_3390:
        /*0088*/ 	.word	0x00005800


	//----- nvinfo : EIATTR_MAX_THREADS
	.align		4
.L_3391:
        /*008c*/ 	.byte	0x04, 0x05
        /*008e*/ 	.short	(.L_3393 - .L_3392)
.L_3392:
        /*0090*/ 	.word	0x00000080
        /*0094*/ 	.word	0x00000001
        /*0098*/ 	.word	0x00000001


	//----- nvinfo : EIATTR_CRS_STACK_SIZE
	.align		4
.L_3393:
        /*009c*/ 	.byte	0x04, 0x1e
        /*009e*/ 	.short	(.L_3395 - .L_3394)
.L_3394:
        /*00a0*/ 	.word	0x00000000


	//----- nvinfo : EIATTR_CBANK_PARAM_SIZE
	.align		4
.L_3395:
        /*00a4*/ 	.byte	0x03, 0x19
        /*00a6*/ 	.short	0x0128


	//----- nvinfo : EIATTR_PARAM_CBANK
	.align		4
        /*00a8*/ 	.byte	0x04, 0x0a
        /*00aa*/ 	.short	(.L_3397 - .L_3396)
	.align		4
.L_3396:
        /*00ac*/ 	.word	index@(.nv.constant0._ZN10layer_norm13ln_bwd_kernelINS_13Kernel_traitsI6__halfS2_fS2_fjLj3072ELj1ELj1ELj4ELj16ENS_18Kernel_traits_baseILj3072ES2_S2_fS2_fjLj128EEEEELb0ELb0ELb1ELb1EEEvNS_9BwdParamsE)
        /*00b0*/ 	.short	0x0380
        /*00b2*/ 	.short	0x0128


	//----- nvinfo : EIATTR_SW_WAR
	.align		4
.L_3397:
        /*00b4*/ 	.byte	0x04, 0x36
        /*00b6*/ 	.short	(.L_3399 - .L_3398)
.L_3398:
        /*00b8*/ 	.word	0x00000008
.L_3399:


//--------------------- .nv.info._ZN10layer_norm13ln_bwd_kernelINS_13Kernel_traitsI6__halfS2_fS2_fjLj3072ELj1ELj1ELj4ELj16ENS_18Kernel_traits_baseILj3072ES2_S2_fS2_fjLj128EEEEELb0ELb1ELb0ELb0EEEvNS_9BwdParamsE --------------------------
	.section	.nv.info._ZN10layer_norm13ln_bwd_kernelINS_13Kernel_traitsI6__halfS2_fS2_fjLj3072ELj1ELj1ELj4ELj16ENS_18Kernel_traits_baseILj3072ES2_S2_fS2_fjLj128EEEEELb0ELb1ELb0ELb0EEEvNS_9BwdParamsE,"",@"SHT_CUDA_INFO"
	.sectionflags	@""
	.align	4


	//----- nvinfo : EIATTR_CUDA_API_VERSION
	.align		4
        /*0000*/ 	.byte	0x04, 0x37
        /*0002*/ 	.short	(.L_3401 - .L_3400)
.L_3400:
        /*0004*/ 	.word	0x00000082


	//----- nvinfo : EIATTR_KPARAM_INFO
	.align		4
.L_3401:
        /*0008*/ 	.byte	0x04, 0x17
        /*000a*/ 	.short	(.L_3403 - .L_3402)
.L_3402:
        /*000c*/ 	.word	0x00000000
        /*0010*/ 	.short	0x0000
        /*0012*/ 	.short	0x0000
        /*0014*/ 	.byte	0x00, 0xf0, 0xa1, 0x04


	//----- nvinfo : EIATTR_SPARSE_MMA_MASK
	.align		4
.L_3403:
        /*0018*/ 	.byte	0x03, 0x50
        /*001a*/ 	.short	0x0000


	//----- nvinfo : EIATTR_MAXREG_COUNT
	.align		4
        /*001c*/ 	.byte	0x03, 0x1b
        /*001e*/ 	.short	0x00ff


	//----- nvinfo : EIATTR_NUM_BARRIERS
	.align		4
        /*0020*/ 	.byte	0x02, 0x4c
        /*0022*/ 	.byte	0x01
	.zero		1


	//----- nvinfo : EIATTR_MERCURY_ISA_VERSION
	.align		4
        /*0024*/ 	.byte	0x03, 0x5f
        /*0026*/ 	.short	0x0101


	//----- nvinfo : EIATTR_COOP_GROUP_MASK_REGIDS
	.align		4
        /*0028*/ 	.byte	0x04, 0x29
        /*002a*/ 	.short	(.L_3405 - .L_3404)


	//   ....[0]....
.L_3404:
        /*002c*/ 	.word	0xffffffff


	//   ....[1]....
        /*0030*/ 	.word	0xffffffff


	//   ....[2]....
        /*0034*/ 	.word	0xffffffff


	//   ....[3]....
        /*0038*/ 	.word	0xffffffff


	//   ....[4]....
        /*003c*/ 	.word	0xffffffff


	//   ....[5]....
        /*0040*/ 	.word	0xffffffff


	//   ....[6]....
        /*0044*/ 	.word	0xffffffff


	//   ....[7]....
        /*0048*/ 	.word	0xffffffff


	//   ....[8]....
        /*004c*/ 	.word	0xffffffff


	//   ....[9]....
        /*0050*/ 	.word	0xffffffff


	//----- nvinfo : EIATTR_COOP_GROUP_INSTR_OFFSETS
	.align		4
.L_3405:
        /*0054*/ 	.byte	0x04, 0x28
        /*0056*/ 	.short	(.L_3407 - .L_3406)


	//   ....[0]....
.L_3406:
        /*0058*/ 	.word	0x00001960


	//   ....[1]....
        /*005c*/ 	.word	0x00001990


	//   ....[2]....
        /*0060*/ 	.word	0x000019c0


	//   ....[3]....
        /*0064*/ 	.word	0x000019d0


	//   ....[4]....
        /*0068*/ 	.word	0x00001a00


	//   ....[5]....
        /*006c*/ 	.word	0x00001a10


	//   ....[6]....
        /*0070*/ 	.word	0x00001a40


	//   ....[7]....
        /*0074*/ 	.word	0x00001a50


	//   ....[8]....
        /*0078*/ 	.word	0x00001a80


	//   ....[9]....
        /*007c*/ 	.word	0x00001a90


	//----- nvinfo : EIATTR_VRC_CTA_INIT_COUNT
	.align		4
.L_3407:
        /*0080*/ 	.byte	0x02, 0x4a
	.zero		1
	.zero		1


	//----- nvinfo : EIATTR_EXIT_INSTR_OFFSETS
	.align		4
        /*0084*/ 	.byte	0x04, 0x1c
        /*0086*/ 	.short	(.L_3409 - .L_3408)


	//   ....[0]....
.L_3408:
        /*0088*/ 	.word	0x00005820


	//   ....[1]....
        /*008c*/ 	.word	0x000058f0


	//----- nvinfo : EIATTR_MAX_THREADS
	.align		4
.L_3409:
        /*0090*/ 	.byte	0x04, 0x05
        /*0092*/ 	.short	(.L_3411 - .L_3410)
.L_3410:
        /*0094*/ 	.word	0x00000080
        /*0098*/ 	.word	0x00000001
        /*009c*/ 	.word	0x00000001


	//----- nvinfo : EIATTR_CRS_STACK_SIZE
	.align		4
.L_3411:
        /*00a0*/ 	.byte	0x04, 0x1e
        /*00a2*/ 	.short	(.L_3413 - .L_3412)
.L_3412:
        /*00a4*/ 	.word	0x00000000


	//----- nvinfo : EIATTR_CBANK_PARAM_SIZE
	.align		4
.L_3413:
        /*00a8*/ 	.byte	0x03, 0x19
        /*00aa*/ 	.short	0x0128


	//----- nvinfo : EIATTR_PARAM_CBANK
	.align		4
        /*00ac*/ 	.byte	0x04, 0x0a
        /*00ae*/ 	.short	(.L_3415 - .L_3414)
	.align		4
.L_3414:
        /*00b0*/ 	.word	index@(.nv.constant0._ZN10layer_norm13ln_bwd_kernelINS_13Kernel_traitsI6__halfS2_fS2_fjLj3072ELj1ELj1ELj4ELj16ENS_18Kernel_traits_baseILj3072ES2_S2_fS2_fjLj128EEEEELb0ELb1ELb0ELb0EEEvNS_9BwdParamsE)
        /*00b4*/ 	.short	0x0380
        /*00b6*/ 	.short	0x0128


	//----- nvinfo : EIATTR_SW_WAR
	.align		4
.L_3415:
        /*00b8*/ 	.byte	0x04, 0x36
        /*00ba*/ 	.short	(.L_3417 - .L_3416)
.L_3416:
        /*00bc*/ 	.word	0x00000008
.L_3417:


//--------------------- .nv.info._ZN10layer_norm13ln_bwd_kernelINS_13Kernel_traitsI6__halfS2_fS2_fjLj3072ELj1ELj1ELj4ELj16ENS_18Kernel_traits_baseILj3072ES2_S2_fS2_fjLj128EEEEELb0ELb1ELb0ELb1EEEvNS_9BwdParamsE --------------------------
	.section	.nv.info._ZN10layer_norm13ln_bwd_kernelINS_13Kernel_traitsI6__halfS2_fS2_fjLj3072ELj1ELj1ELj4ELj16ENS_18Kernel_traits_baseILj3072ES2_S2_fS2_fjLj128EEEEELb0ELb1ELb0ELb1EEEvNS_9BwdParamsE,"",@"SHT_CUDA_INFO"
	.sectionflags	@""
	.align	4


	//----- nvinfo : EIATTR_CUDA_API_VERSION
	.align		4
        /*0000*/ 	.byte	0x04, 0x37
        /*0002*/ 	.short	(.L_3419 - .L_3418)
.L_3418:
        /*0004*/ 	.word	0x00000082


	//----- nvinfo : EIATTR_KPARAM_INFO
	.align		4
.L_3419:
        /*0008*/ 	.byte	0x04, 0x17
        /*000a*/ 	.short	(.L_3421 - .L_3420)
.L_3420:
        /*000c*/ 	.word	0x00000000
        /*0010*/ 	.short	0x0000
        /*0012*/ 	.short	0x0000
        /*0014*/ 	.byte	0x00, 0xf0, 0xa1, 0x04


	//----- nvinfo : EIATTR_SPARSE_MMA_MASK
	.align		4
.L_3421:
        /*0018*/ 	.byte	0x03, 0x50
        /*001a*/ 	.short	0x0000


	//----- nvinfo : EIATTR_MAXREG_COUNT
	.align		4
        /*001c*/ 	.byte	0x03, 0x1b
        /*001e*/ 	.short	0x00ff


	//----- nvinfo : EIATTR_NUM_BARRIERS
	.align		4
        /*0020*/ 	.byte	0x02, 0x4c
        /*0022*/ 	.byte	0x01
	.zero		1


	//----- nvinfo : EIATTR_MERCURY_ISA_VERSION
	.align		4
        /*0024*/ 	.byte	0x03, 0x5f
        /*0026*/ 	.short	0x0101


	//----- nvinfo : EIATTR_COOP_GROUP_MASK_REGIDS
	.align		4
        /*0028*/ 	.byte	0x04, 0x29
        /*002a*/ 	.short	(.L_3423 - .L_3422)


	//   ....[0]....
.L_3422:
        /*002c*/ 	.word	0xffffffff


	//   ....[1]....
        /*0030*/ 	.word	0xffffffff


	//   ....[2]....
        /*0034*/ 	.word	0xffffffff


	//   ....[3]....
        /*0038*/ 	.word	0xffffffff


	//   ....[4]....
        /*003c*/ 	.word	0xffffffff


	//   ....[5]....
        /*0040*/ 	.word	0xffffffff


	//   ....[6]....
        /*0044*/ 	.word	0xffffffff


	//   ....[7]....
        /*0048*/ 	.word	0xffffffff


	//   ....[8]....
        /*004c*/ 	.word	0xffffffff


	//   ....[9]....
        /*0050*/ 	.word	0xffffffff


	//----- nvinfo : EIATTR_COOP_GROUP_INSTR_OFFSETS
	.align		4
.L_3423:
        /*0054*/ 	.byte	0x04, 0x28
        /*0056*/ 	.short	(.L_3425 - .L_3424)


	//   ....[0]....
.L_3424:
        /*0058*/ 	.word	0x000013e0


	//   ....[1]....
        /*005c*/ 	.word	0x000013f0


	//   ....[2]....
        /*0060*/ 	.word	0x00001420


	//   ....[3]....
        /*0064*/ 	.word	0x00001430


	//   ....[4]....
        /*0068*/ 	.word	0x00001460


	//   ....[5]....
        /*006c*/ 	.word	0x00001470


	//   ....[6]....
        /*0070*/ 	.word	0x000014a0


	//   ....[7]....
        /*0074*/ 	.word	0x000014b0


	//   ....[8]....
        /*0078*/ 	.word	0x000014f0


	//   ....[9]....
        /*007c*/ 	.word	0x00001500


	//----- nvinfo : EIATTR_VRC_CTA_INIT_COUNT
	.align		4
.L_3425:
        /*0080*/ 	.byte	0x02, 0x4a
	.zero		1
	.zero		1


	//----- nvinfo : EIATTR_EXIT_INSTR_OFFSETS
	.align		4
        /*0084*/ 	.byte	0x04, 0x1c
        /*0086*/ 	.short	(.L_3427 - .L_3426)


	//   ....[0]....
.L_3426:
        /*0088*/ 	.word	0x00005a00


	//----- nvinfo : EIATTR_MAX_THREADS
	.align		4
.L_3427:
        /*008c*/ 	.byte	0x04, 0x05
        /*008e*/ 	.short	(.L_3429 - .L_3428)
.L_3428:
        /*0090*/ 	.word	0x00000080
        /*0094*/ 	.word	0x00000001
        /*0098*/ 	.word	0x00000001


	//----- nvinfo : EIATTR_CRS_STACK_SIZE
	.align		4
.L_3429:
        /*009c*/ 	.byte	0x04, 0x1e
        /*009e*/ 	.short	(.L_3431 - .L_3430)
.L_3430:
        /*00a0*/ 	.word	0x00000000


	//----- nvinfo : EIATTR_CBANK_PARAM_SIZE
	.align		4
.L_3431:
        /*00a4*/ 	.byte	0x03, 0x19
        /*00a6*/ 	.short	0x0128


	//----- nvinfo : EIATTR_PARAM_CBANK
	.align		4
        /*00a8*/ 	.byte	0x04, 0x0a
        /*00aa*/ 	.short	(.L_3433 - .L_3432)
	.align		4
.L_3432:
        /*00ac*/ 	.word	index@(.nv.constant0._ZN10layer_norm13ln_bwd_kernelINS_13Kernel_traitsI6__halfS2_fS2_fjLj3072ELj1ELj1ELj4ELj16ENS_18Kernel_traits_baseILj3072ES2_S2_fS2_fjLj128EEEEELb0ELb1ELb0ELb1EEEvNS_9BwdParamsE)
        /*00b0*/ 	.short	0x0380
        /*00b2*/ 	.short	0x0128


	//----- nvinfo : EIATTR_SW_WAR
	.align		4
.L_3433:
        /*00b4*/ 	.byte	0x04, 0x36
        /*00b6*/ 	.short	(.L_3435 - .L_3434)
.L_3434:
        /*00b8*/ 	.word	0x00000008
.L_3435:


//--------------------- .nv.info._ZN10layer_norm13ln_bwd_kernelINS_13Kernel_traitsI6__halfS2_fS2_fjLj3072ELj1ELj1ELj4ELj16ENS_18Kernel_traits_baseILj3072ES2_S2_fS2_fjLj128EEEEELb0ELb1ELb1ELb0EEEvNS_9BwdParamsE --------------------------
	.section	.nv.info._ZN10layer_norm13ln_bwd_kernelINS_13Kernel_traitsI6__halfS2_fS2_fjLj3072ELj1ELj1ELj4ELj16ENS_18Kernel_traits_baseILj3072ES2_S2_fS2_fjLj128EEEEELb0ELb1ELb1ELb0EEEvNS_9BwdParamsE,"",@"SHT_CUDA_INFO"
	.sectionflags	@""
	.align	4


	//----- nvinfo : EIATTR_CUDA_API_VERSION
	.align		4
        /*0000*/ 	.byte	0x04, 0x37
        /*0002*/ 	.short	(.L_3437 - .L_3436)
.L_3436:
        /*0004*/ 	.word	0x00000082


	//----- nvinfo : EIATTR_KPARAM_INFO
	.align		4
.L_3437:
        /*0008*/ 	.byte	0x04, 0x17
        /*000a*/ 	.short	(.L_3439 - .L_3438)
.L_3438:
        /*000c*/ 	.word	0x00000000
        /*0010*/ 	.short	0x0000
        /*0012*/ 	.short	0x0000
        /*0014*/ 	.byte	0x00, 0xf0, 0xa1, 0x04


	//----- nvinfo : EIATTR_SPARSE_MMA_MASK
	.align		4
.L_3439:
        /*0018*/ 	.byte	0x03, 0x50
        /*001a*/ 	.short	0x0000


	//----- nvinfo : EIATTR_MAXREG_COUNT
	.align		4
        /*001c*/ 	.byte	0x03, 0x1b
        /*001e*/ 	.short	0x00ff


	//----- nvinfo : EIATTR_NUM_BARRIERS
	.align		4
        /*0020*/ 	.byte	0x02, 0x4c
        /*0022*/ 	.byte	0x01
	.zero		1


	//----- nvinfo : EIATTR_MERCURY_ISA_VERSION
	.align		4
        /*0024*/ 	.byte	0x03, 0x5f
        /*0026*/ 	.short	0x0101


	//----- nvinfo : EIATTR_COOP_GROUP_MASK_REGIDS
	.align		4
        /*0028*/ 	.byte	0x04, 0x29
        /*002a*/ 	.short	(.L_3441 - .L_3440)


	//   ....[0]....
.L_3440:
        /*002c*/ 	.word	0xffffffff


	//   ....[1]....
        /*0030*/ 	.word	0xffffffff


	//   ....[2]....
        /*0034*/ 	.word	0xffffffff


	//   ....[3]....
        /*0038*/ 	.word	0xffffffff


	//   ....[4]....
        /*003c*/ 	.word	0xffffffff


	//   ....[5]....
        /*0040*/ 	.word	0xffffffff


	//   ....[6]....
        /*0044*/ 	.word	0xffffffff


	//   ....[7]....
        /*0048*/ 	.word	0xffffffff


	//   ....[8]....
        /*004c*/ 	.word	0xffffffff


	//   ....[9]....
        /*0050*/ 	.word	0xffffffff


	//----- nvinfo : EIATTR_COOP_GROUP_INSTR_OFFSETS
	.align		4
.L_3441:
        /*0054*/ 	.byte	0x04, 0x28
        /*0056*/ 	.short	(.L_3443 - .L_3442)


	//   ....[0]....
.L_3442:
        /*0058*/ 	.word	0x00001bd0


	//   ....[1]....
        /*005c*/ 	.word	0x00001bf0


	//   ....[2]....
        /*0060*/ 	.word	0x00001c30


	//   ....[3]....
        /*0064*/ 	.word	0x00001c40


	//   ....[4]....
        /*0068*/ 	.word	0x00001c80


	//   ....[5]....
        /*006c*/ 	.word	0x00001c90


	//   ....[6]....
        /*0070*/ 	.word	0x00001cc0


	//   ....[7]....
        /*0074*/ 	.word	0x00001cd0


	//   ....[8]....
        /*0078*/ 	.word	0x00001d00


	//   ....[9]....
        /*007c*/ 	.word	0x00001d10


	//----- nvinfo : EIATTR_VRC_CTA_INIT_COUNT
	.align		4
.L_3443:
        /*0080*/ 	.byte	0x02, 0x4a
	.zero		1
	.zero		1


	//----- nvinfo : EIATTR_EXIT_INSTR_OFFSETS
	.align		4
        /*0084*/ 	.byte	0x04, 0x1c
        /*0086*/ 	.short	(.L_3445 - .L_3444)


	//   ....[0]....
.L_3444:
        /*0088*/ 	.word	0x00007310


	//   ....[1]....
        /*008c*/ 	.word	0x000073e0


	//----- nvinfo : EIATTR_MAX_THREADS
	.align		4
.L_3445:
        /*0090*/ 	.byte	0x04, 0x05
        /*0092*/ 	.short	(.L_3447 - .L_3446)
.L_3446:
        /*0094*/ 	.word	0x00000080
        /*0098*/ 	.word	0x00000001
        /*009c*/ 	.word	0x00000001


	//----- nvinfo : EIATTR_CRS_STACK_SIZE
	.align		4
.L_3447:
        /*00a0*/ 	.byte	0x04, 0x1e
        /*00a2*/ 	.short	(.L_3449 - .L_3448)
.L_3448:
        /*00a4*/ 	.word	0x00000000


	//----- nvinfo : EIATTR_CBANK_PARAM_SIZE
	.align		4
.L_3449:
        /*00a8*/ 	.byte	0x03, 0x19
        /*00aa*/ 	.short	0x0128


	//----- nvinfo : EIATTR_PARAM_CBANK
	.align		4
        /*00ac*/ 	.byte	0x04, 0x0a
        /*00ae*/ 	.short	(.L_3451 - .L_3450)
	.align		4
.L_3450:
        /*00b0*/ 	.word	index@(.nv.constant0._ZN10layer_norm13ln_bwd_kernelINS_13Kernel_traitsI6__halfS2_fS2_fjLj3072ELj1ELj1ELj4ELj16ENS_18Kernel_traits_baseILj3072ES2_S2_fS2_fjLj128EEEEELb0ELb1ELb1ELb0EEEvNS_9BwdParamsE)
        /*00b4*/ 	.short	0x0380
        /*00b6*/ 	.short	0x0128


	//----- nvinfo : EIATTR_SW_WAR
	.align		4
.L_3451:
        /*00b8*/ 	.byte	0x04, 0x36
        /*00ba*/ 	.short	(.L_3453 - .L_3452)
.L_3452:
        /*00bc*/ 	.word	0x00000008
.L_3453:


//--------------------- .nv.info._ZN10layer_norm13ln_bwd_kernelINS_13Kernel_traitsI6__halfS2_fS2_fjLj3072ELj1ELj1ELj4ELj16ENS_18Kernel_traits_baseILj3072ES2_S2_fS2_fjLj128EEEEELb0ELb1ELb1ELb1EEEvNS_9BwdParamsE --------------------------
	.section	.nv.info._ZN10layer_norm13ln_bwd_kernelINS_13Kernel_traitsI6__halfS2_fS2_fjLj3072ELj1ELj1ELj4ELj16ENS_18Kernel_traits_baseILj3072ES2_S2_fS2_fjLj128EEEEELb0ELb1ELb1ELb1EEEvNS_9BwdParamsE,"",@"SHT_CUDA_INFO"
	.sectionflags	@""
	.align	4


	//----- nvinfo : EIATTR_CUDA_API_VERSION
	.align		4
        /*0000*/ 	.byte	0x04, 0x37
        /*0002*/ 	.short	(.L_3455 - .L_3454)
.L_3454:
        /*0004*/ 	.word	0x00000082


	//----- nvinfo : EIATTR_KPARAM_INFO
	.align		4
.L_3455:
        /*0008*/ 	.byte	0x04, 0x17
        /*000a*/ 	.short	(.L_3457 - .L_3456)
.L_3456:
        /*000c*/ 	.word	0x00000000
        /*0010*/ 	.short	0x0000
        /*0012*/ 	.short	0x0000
        /*0014*/ 	.byte	0x00, 0xf0, 0xa1, 0x04


	//----- nvinfo : EIATTR_SPARSE_MMA_MASK
	.align		4
.L_3457:
        /*0018*/ 	.byte	0x03, 0x50
        /*001a*/ 	.short	0x0000


	//----- nvinfo : EIATTR_MAXREG_COUNT
	.align		4
        /*001c*/ 	.byte	0x03, 0x1b
        /*001e*/ 	.short	0x00ff


	//----- nvinfo : EIATTR_NUM_BARRIERS
	.align		4
        /*0020*/ 	.byte	0x02, 0x4c
        /*0022*/ 	.byte	0x01
	.zero		1


	//----- nvinfo : EIATTR_MERCURY_ISA_VERSION
	.align		4
        /*0024*/ 	.byte	0x03, 0x5f
        /*0026*/ 	.short	0x0101


	//----- nvinfo : EIATTR_COOP_GROUP_MASK_REGIDS
	.align		4
        /*0028*/ 	.byte	0x04, 0x29
        /*002a*/ 	.short	(.L_3459 - .L_3458)


	//   ....[0]....
.L_3458:
        /*002c*/ 	.word	0xffffffff


	//   ....[1]....
        /*0030*/ 	.word	0xffffffff


	//   ....[2]....
        /*0034*/ 	.word	0xffffffff


	//   ....[3]....
        /*0038*/ 	.word	0xffffffff


	//   ....[4]....
        /*003c*/ 	.word	0xffffffff


	//   ....[5]....
        /*0040*/ 	.word	0xffffffff


	//   ....[6]....
        /*0044*/ 	.word	0xffffffff


	//   ....[7]....
        /*0048*/ 	.word	0xffffffff


	//   ....[8]....
        /*004c*/ 	.word	0xffffffff


	//   ....[9]....
        /*0050*/ 	.word	0xffffffff


	//----- nvinfo : EIATTR_COOP_GROUP_INSTR_OFFSETS
	.align		4
.L_3459:
        /*0054*/ 	.byte	0x04, 0x28
        /*0056*/ 	.short	(.L_3461 - .L_3460)


	//   ....[0]....
.L_3460:
        /*0058*/ 	.word	0x000016b0


	//   ....[1]....
        /*005c*/ 	.word	0x000016f0


	//   ....[2]....
        /*0060*/ 	.word	0x00001760


	//   ....[3]....
        /*0064*/ 	.word	0x00001770


	//   ....[4]....
        /*0068*/ 	.word	0x000017b0


	//   ....[5]....
        /*006c*/ 	.word	0x000017d0


	//   ....[6]....
        /*0070*/ 	.word	0x00001800


	//   ....[7]....
        /*0074*/ 	.word	0x00001810


	//   ....[8]....
        /*0078*/ 	.word	0x00001840


	//   ....[9]....
        /*007c*/ 	.word	0x00001860


	//----- nvinfo : EIATTR_VRC_CTA_INIT_COUNT
	.align		4
.L_3461:
        /*0080*/ 	.byte	0x02, 0x4a
	.zero		1
	.zero		1


	//----- nvinfo : EIATTR_EXIT_INSTR_OFFSETS
	.align		4
        /*0084*/ 	.byte	0x04, 0x1c
        /*0086*/ 	.short	(.L_3463 - .L_3462)


	//   ....[0]....
.L_3462:
        /*0088*/ 	.word	0x00006c40


	//----- nvinfo : EIATTR_MAX_THREADS
	.align		4
.L_3463:
        /*008c*/ 	.byte	0x04, 0x05
        /*008e*/ 	.short	(.L_3465 - .L_3464)
.L_3464:
        /*0090*/ 	.word	0x00000080
        /*0094*/ 	.word	0x00000001
        /*0098*/ 	.word	0x00000001


	//----- nvinfo : EIATTR_CRS_STACK_SIZE
	.align		4
.L_3465:
        /*009c*/ 	.byte	0x04, 0x1e
        /*009e*/ 	.short	(.L_3467 - .L_3466)
.L_3466:
        /*00a0*/ 	.word	0x00000000


	//----- nvinfo : EIATTR_CBANK_PARAM_SIZE
	.align		4
.L_3467:
        /*00a4*/ 	.byte	0x03, 0x19
        /*00a6*/ 	.short	0x0128


	//----- nvinfo : EIATTR_PARAM_CBANK
	.align		4
        /*00a8*/ 	.byte	0x04, 0x0a
        /*00aa*/ 	.short	(.L_3469 - .L_3468)
	.align		4
.L_3468:
        /*00ac*/ 	.word	index@(.nv.constant0._ZN10layer_norm13ln_bwd_kernelINS_13Kernel_traitsI6__halfS2_fS2_fjLj3072ELj1ELj1ELj4ELj16ENS_18Kernel_traits_baseILj3072ES2_S2_fS2_fjLj128EEEEELb0ELb1ELb1ELb1EEEvNS_9BwdParamsE)
        /*00b0*/ 	.short	0x0380
        /*00b2*/ 	.short	0x0128


	//----- nvinfo : EIATTR_SW_WAR
	.align		4
.L_3469:
        /*00b4*/ 	.byte	0x04, 0x36
        /*00b6*/ 	.short	(.L_3471 - .L_3470)
.L_3470:
        /*00b8*/ 	.word	0x00000008
.L_3471:


//--------------------- .nv.info._ZN10layer_norm13ln_bwd_kernelINS_13Kernel_traitsI6__halfS2_fS2_fjLj3072ELj1ELj1ELj4ELj16ENS_18Kernel_traits_baseILj3072ES2_S2_fS2_fjLj128EEEEELb1ELb0ELb0ELb0EEEvNS_9BwdParamsE --------------------------
	.section	.nv.info._ZN10layer_norm13ln_bwd_kernelINS_13Kernel_traitsI6__halfS2_fS2_fjLj3072ELj1ELj1ELj4ELj16ENS_18Kernel_traits_baseILj3072ES2_S2_fS2_fjLj128EEEEELb1ELb0ELb0ELb0EEEvNS_9BwdParamsE,"",@"SHT_CUDA_INFO"
	.sectionflags	@""
	.align	4


	//----- nvinfo : EIATTR_CUDA_API_VERSION
	.align		4
        /*0000*/ 	.byte	0x04, 0x37
        /*0002*/ 	.short	(.L_3473 - .L_3472)
.L_3472:
        /*0004*/ 	.word	0x00000082


	//----- nvinfo : EIATTR_KPARAM_INFO
	.align		4
.L_3473:
        /*0008*/ 	.byte	0x04, 0x17
        /*000a*/ 	.short	(.L_3475 - .L_3474)
.L_3474:
        /*000c*/ 	.word	0x00000000
        /*0010*/ 	.short	0x0000
        /*0012*/ 	.short	0x0000
        /*0014*/ 	.byte	0x00, 0xf0, 0xa1, 0x04


	//----- nvinfo : EIATTR_SPARSE_MMA_MASK
	.align		4
.L_3475:
        /*0018*/ 	.byte	0x03, 0x50
        /*001a*/ 	.short	0x0000


	//----- nvinfo : EIATTR_MAXREG_COUNT
	.align		4
        /*001c*/ 	.byte	0x03, 0x1b
        /*001e*/ 	.short	0x00ff


	//----- nvinfo : EIATTR_NUM_BARRIERS
	.align		4
        /*0020*/ 	.byte	0x02, 0x4c
        /*0022*/ 	.byte	0x01
	.zero		1


	//----- nvinfo : EIATTR_MERCURY_ISA_VERSION
	.align		4
        /*0024*/ 	.byte	0x03, 0x5f
        /*0026*/ 	.short	0x0101


	//----- nvinfo : EIATTR_COOP_GROUP_MASK_REGIDS
	.align		4
        /*0028*/ 	.byte	0x04, 0x29
        /*002a*/ 	.short	(.L_3477 - .L_3476)


	//   ....[0]....
.L_3476:
        /*002c*/ 	.word	0xffffffff


	//   ....[1]....
        /*0030*/ 	.word	0xffffffff


	//   ....[2]....
        /*0034*/ 	.word	0xffffffff


	//   ....[3]....
        /*0038*/ 	.word	0xffffffff


	//   ....[4]....
        /*003c*/ 	.word	0xffffffff


	//   ....[5]....
        /*0040*/ 	.word	0xffffffff


	//   ....[6]....
        /*0044*/ 	.word	0xffffffff


	//   ....[7]....
        /*0048*/ 	.word	0xffffffff


	//   ....[8]....
        /*004c*/ 	.word	0xffffffff


	//   ....[9]....
        /*0050*/ 	.word	0xffffffff


	//----- nvinfo : EIATTR_COOP_GROUP_INSTR_OFFSETS
	.align		4
.L_3477:
        /*0054*/ 	.byte	0x04, 0x28
        /*0056*/ 	.short	(.L_3479 - .L_3478)


	//   ....[0]....
.L_3478:
        /*0058*/ 	.word	0x000018d0


	//   ....[1]....
        /*005c*/ 	.word	0x00001900


	//   ....[2]....
        /*0060*/ 	.word	0x00001930


	//   ....[3]....
        /*0064*/ 	.word	0x00001940


	//   ....[4]....
        /*0068*/ 	.word	0x00001970


	//   ....[5]....
        /*006c*/ 	.word	0x00001980


	//   ....[6]....
        /*0070*/ 	.word	0x000019b0


	//   ....[7]....
        /*0074*/ 	.word	0x000019c0


	//   ....[8]....
        /*0078*/ 	.word	0x000019f0


	//   ....[9]....
        /*007c*/ 	.word	0x00001a00


	//----- nvinfo : EIATTR_VRC_CTA_INIT_COUNT
	.align		4
.L_3479:
        /*0080*/ 	.byte	0x02, 0x4a
	.zero		1
	.zero		1


	//----- nvinfo : EIATTR_EXIT_INSTR_OFFSETS
	.align		4
        /*0084*/ 	.byte	0x04, 0x1c
        /*0086*/ 	.short	(.L_3481 - .L_3480)


	//   ....[0]....
.L_3480:
        /*0088*/ 	.word	0x00005140


	//   ....[1]....
        /*008c*/ 	.word	0x000051e0


	//----- nvinfo : EIATTR_MAX_THREADS
	.align		4
.L_3481:
        /*0090*/ 	.byte	0x04, 0x05
        /*0092*/ 	.short	(.L_3483 - .L_3482)
.L_3482:
        /*0094*/ 	.word	0x00000080
        /*0098*/ 	.word	0x00000001
        /*009c*/ 	.word	0x00000001


	//----- nvinfo : EIATTR_CRS_STACK_SIZE
	.align		4
.L_3483:
        /*00a0*/ 	.byte	0x04, 0x1e
        /*00a2*/ 	.short	(.L_3485 - .L_3484)
.L_3484:
        /*00a4*/ 	.word	0x00000000


	//----- nvinfo : EIATTR_CBANK_PARAM_SIZE
	.align		4
.L_3485:
        /*00a8*/ 	.byte	0x03, 0x19
        /*00aa*/ 	.short	0x0128


	//----- nvinfo : EIATTR_PARAM_CBANK
	.align		4
        /*00ac*/ 	.byte	0x04, 0x0a
        /*00ae*/ 	.short	(.L_3487 - .L_3486)
	.align		4
.L_3486:
        /*00b0*/ 	.word	index@(.nv.constant0._ZN10layer_norm13ln_bwd_kernelINS_13Kernel_traitsI6__halfS2_fS2_fjLj3072ELj1ELj1ELj4ELj16ENS_18Kernel_traits_baseILj3072ES2_S2_fS2_fjLj128EEEEELb1ELb0ELb0ELb0EEEvNS_9BwdParamsE)
        /*00b4*/ 	.short	0x0380
        /*00b6*/ 	.short	0x0128


	//----- nvinfo : EIATTR_SW_WAR
	.align		4
.L_3487:
        /*00b8*/ 	.byte	0x04, 0x36
        /*00ba*/ 	.short	(.L_3489 - .L_3488)
.L_3488:
        /*00bc*/ 	.word	0x00000008
.L_3489:


//--------------------- .nv.info._ZN10layer_norm13ln_bwd_kernelINS_13Kernel_traitsI6__halfS2_fS2_fjLj3072ELj1ELj1ELj4ELj16ENS_18Kernel_traits_baseILj3072ES2_S2_fS2_fjLj128EEEEELb1ELb0ELb0ELb1EEEvNS_9BwdParamsE --------------------------
	.section	.nv.info._ZN10layer_norm13ln_bwd_kernelINS_13Kernel_traitsI6__halfS2_fS2_fjLj3072ELj1ELj1ELj4ELj16ENS_18Kernel_traits_baseILj3072ES2_S2_fS2_fjLj128EEEEELb1ELb0ELb0ELb1EEEvNS_9BwdParamsE,"",@"SHT_CUDA_INFO"
	.sectionflags	@""
	.align	4


	//----- nvinfo : EIATTR_CUDA_API_VERSION
	.align		4
        /*0000*/ 	.byte	0x04, 0x37
        /*0002*/ 	.short	(.L_3491 - .L_3490)
.L_3490:
        /*0004*/ 	.word	0x00000082


	//----- nvinfo : EIATTR_KPARAM_INFO
	.align		4
.L_3491:
        /*0008*/ 	.byte	0x04, 0x17
        /*000a*/ 	.short	(.L_3493 - .L_3492)
.L_3492:
        /*000c*/ 	.word	0x00000000
        /*0010*/ 	.short	0x0000
        /*0012*/ 	.short	0x0000
        /*0014*/ 	.byte	0x00, 0xf0, 0xa1, 0x04


	//----- nvinfo : EIATTR_SPARSE_MMA_MASK
	.align		4
.L_3493:
        /*0018*/ 	.byte	0x03, 0x50
        /*001a*/ 	.short	0x0000


	//----- nvinfo : EIATTR_MAXREG_COUNT
	.align		4
        /*001c*/ 	.byte	0x03, 0x1b
        /*001e*/ 	.short	0x00ff


	//----- nvinfo : EIATTR_NUM_BARRIERS
	.align		4
        /*0020*/ 	.byte	0x02, 0x4c
        /*0022*/ 	.byte	0x01
	.zero		1


	//----- nvinfo : EIATTR_MERCURY_ISA_VERSION
	.align		4
        /*0024*/ 	.byte	0x03, 0x5f
        /*0026*/ 	.short	0x0101


	//----- nvinfo : EIATTR_COOP_GROUP_MASK_REGIDS
	.align		4
        /*0028*/ 	.byte	0x04, 0x29
        /*002a*/ 	.short	(.L_3495 - .L_3494)


	//   ....[0]....
.L_3494:
        /*002c*/ 	.word	0xffffffff


	//   ....[1]....
        /*0030*/ 	.word	0xffffffff


	//   ....[2]....
        /*0034*/ 	.word	0xffffffff


	//   ....[3]....
        /*0038*/ 	.word	0xffffffff


	//   ....[4]....
        /*003c*/ 	.word	0xffffffff


	//   ....[5]....
        /*0040*/ 	.word	0xffffffff


	//   ....[6]....
        /*0044*/ 	.word	0xffffffff


	//   ....[7]....
        /*0048*/ 	.word	0xffffffff


	//   ....[8]....
        /*004c*/ 	.word	0xffffffff


	//   ....[9]....
        /*0050*/ 	.word	0xffffffff


	//----- nvinfo : EIATTR_COOP_GROUP_INSTR_OFFSETS
	.align		4
.L_3495:
        /*0054*/ 	.byte	0x04, 0x28
        /*0056*/ 	.short	(.L_3497 - .L_3496)


	//   ....[0]....
.L_3496:
        /*0058*/ 	.word	0x000012c0


	//   ....[1]....
        /*005c*/ 	.word	0x000012d0


	//   ....[2]....
        /*0060*/ 	.word	0x00001300


	//   ....[3]....
        /*0064*/ 	.word	0x00001310


	//   ....[4]....
        /*0068*/ 	.word	0x00001340


	//   ....[5]....
        /*006c*/ 	.word	0x00001350


	//   ....[6]....
        /*0070*/ 	.word	0x00001380


	//   ....[7]....
        /*0074*/ 	.word	0x00001390


	//   ....[8]....
        /*0078*/ 	.word	0x000013f0


	//   ....[9]....
        /*007c*/ 	.word	0x00001400


	//----- nvinfo : EIATTR_VRC_CTA_INIT_COUNT
	.align		4
.L_3497:
        /*0080*/ 	.byte	0x02, 0x4a
	.zero		1
	.zero		1


	//----- nvinfo : EIATTR_EXIT_INSTR_OFFSETS
	.align		4
        /*0084*/ 	.byte	0x04, 0x1c
        /*0086*/ 	.short	(.L_3499 - .L_3498)


	//   ....[0]....
.L_3498:
        /*0088*/ 	.word	0x00004f90


	//----- nvinfo : EIATTR_MAX_THREADS
	.align		4
.L_3499:
        /*008c*/ 	.byte	0x04, 0x05
        /*008e*/ 	.short	(.L_3501 - .L_3500)
.L_3500:
        /*0090*/ 	.word	0x00000080
        /*0094*/ 	.word	0x00000001
        /*0098*/ 	.word	0x00000001


	//----- nvinfo : EIATTR_CBANK_PARAM_SIZE
	.align		4
.L_3501:
        /*009c*/ 	.byte	0x03, 0x19
        /*009e*/ 	.short	0x0128


	//----- nvinfo : EIATTR_PARAM_CBANK
	.align		4
        /*00a0*/ 	.byte	0x04, 0x0a
        /*00a2*/ 	.short	(.L_3503 - .L_3502)
	.align		4
.L_3502:
        /*00a4*/ 	.word	index@(.nv.constant0._ZN10layer_norm13ln_bwd_kernelINS_13Kernel_traitsI6__halfS2_fS2_fjLj3072ELj1ELj1ELj4ELj16ENS_18Kernel_traits_baseILj3072ES2_S2_fS2_fjLj128EEEEELb1ELb0ELb0ELb1EEEvNS_9BwdParamsE)
        /*00a8*/ 	.short	0x0380
        /*00aa*/ 	.short	0x0128


	//----- nvinfo : EIATTR_SW_WAR
	.align		4
.L_3503:
        /*00ac*/ 	.byte	0x04, 0x36
        /*00ae*/ 	.short	(.L_3505 - .L_3504)
.L_3504:
        /*00b0*/ 	.word	0x00000008
.L_3505:


//--------------------- .nv.info._ZN10layer_norm22ln_bwd_finalize_kernelINS_22Kernel_traits_finalizeILj3072E6__halfS2_fS2_fjLb0ELj1024ELj4ENS_18Kernel_traits_baseILj3072ES2_S2_fS2_fjLj1024EEEEELb0ELb0EEEvNS_9BwdParamsE --------------------------
	.section	.nv.info._ZN10layer_norm22ln_bwd_finalize_kernelINS_22Kernel_traits_finalizeILj3072E6__halfS2_fS2_fjLb0ELj1024ELj4ENS_18Kernel_traits_baseILj3072ES2_S2_fS2_fjLj1024EEEEELb0ELb0EEEvNS_9BwdParamsE,"",@"SHT_CUDA_INFO"
	.sectionflags	@""
	.align	4


	//----- nvinfo : EIATTR_CUDA_API_VERSION
	.align		4
        /*0000*/ 	.byte	0x04, 0x37
        /*0002*/ 	.short	(.L_3507 - .L_3506)
.L_3506:
        /*0004*/ 	.word	0x00000082


	//----- nvinfo : EIATTR_KPARAM_INFO
	.align		4
.L_3507:
        /*0008*/ 	.byte	0x04, 0x17
        /*000a*/ 	.short	(.L_3509 - .L_3508)
.L_3508:
        /*000c*/ 	.word	0x00000000
        /*0010*/ 	.short	0x0000
        /*0012*/ 	.short	0x0000
        /*0014*/ 	.byte	0x00, 0xf0, 0xa1, 0x04


	//----- nvinfo : EIATTR_SPARSE_MMA_MASK
	.align		4
.L_3509:
        /*0018*/ 	.byte	0x03, 0x50
        /*001a*/ 	.short	0x0000


	//----- nvinfo : EIATTR_MAXREG_COUNT
	.align		4
        /*001c*/ 	.byte	0x03, 0x1b
        /*001e*/ 	.short	0x0040


	//----- nvinfo : EIATTR_NUM_BARRIERS
	.align		4
        /*0020*/ 	.byte	0x02, 0x4c
        /*0022*/ 	.byte	0x01
	.zero		1


	//----- nvinfo : EIATTR_MERCURY_ISA_VERSION
	.align		4
        /*0024*/ 	.byte	0x03, 0x5f
        /*0026*/ 	.short	0x0101


	//----- nvinfo : EIATTR_COOP_GROUP_MASK_REGIDS
	.align		4
        /*0028*/ 	.byte	0x04, 0x29
        /*002a*/ 	.short	(.L_3511 - .L_3510)


	//   ....[0]....
.L_3510:
        /*002c*/ 	.word	0xffffffff


	//   ....[1]....
        /*0030*/ 	.word	0xffffffff


	//   ....[2]....
        /*0034*/ 	.word	0xffffffff


	//   ....[3]....
        /*0038*/ 	.word	0xffffffff


	//   ....[4]....
        /*003c*/ 	.word	0xffffffff


	//   ....[5]....
        /*0040*/ 	.word	0xffffffff


	//   ....[6]....
        /*0044*/ 	.word	0xffffffff


	//   ....[7]....
        /*0048*/ 	.word	0xffffffff


	//   ....[8]....
        /*004c*/ 	.word	0xffffffff


	//   ....[9]....
        /*0050*/ 	.word	0xffffffff


	//----- nvinfo : EIATTR_COOP_GROUP_INSTR_OFFSETS
	.align		4
.L_3511:
        /*0054*/ 	.byte	0x04, 0x28
        /*0056*/ 	.short	(.L_3513 - .L_3512)


	//   ....[0]....
.L_3512:
        /*0058*/ 	.word	0x00001540


	//   ....[1]....
        /*005c*/ 	.word	0x00001550


	//   ....[2]....
        /*0060*/ 	.word	0x00001580


	//   ....[3]....
        /*0064*/ 	.word	0x00001590


	//   ....[4]....
        /*0068*/ 	.word	0x000015c0


	//   ....[5]....
        /*006c*/ 	.word	0x000015d0


	//   ....[6]....
        /*0070*/ 	.word	0x00001610


	//   ....[7]....
        /*0074*/ 	.word	0x00001630


	//   ....[8]....
        /*0078*/ 	.word	0x00001680


	//   ....[9]....
        /*007c*/ 	.word	0x00001690


	//----- nvinfo : EIATTR_VRC_CTA_INIT_COUNT
	.align		4
.L_3513:
        /*0080*/ 	.byte	0x02, 0x4a
	.zero		1
	.zero		1


	//----- nvinfo : EIATTR_EXIT_INSTR_OFFSETS
	.align		4
        /*0084*/ 	.byte	0x04, 0x1c
        /*0086*/ 	.short	(.L_3515 - .L_3514)


	//   ....[0]....
.L_3514:
        /*0088*/ 	.word	0x00000060


	//   ....[1]....
        /*008c*/ 	.word	0x000016f0


	//   ....[2]....
        /*0090*/ 	.word	0x00001720


	//   ....[3]....
        /*0094*/ 	.word	0x000017e0


	//----- nvinfo : EIATTR_MAX_THREADS
	.align		4
.L_3515:
        /*0098*/ 	.byte	0x04, 0x05
        /*009a*/ 	.short	(.L_3517 - .L_3516)
.L_3516:
        /*009c*/ 	.word	0x00000400
        /*00a0*/ 	.word	0x00000001
        /*00a4*/ 	.word	0x00000001


	//----- nvinfo : EIATTR_CRS_STACK_SIZE
	.align		4
.L_3517:
        /*00a8*/ 	.byte	0x04, 0x1e
        /*00aa*/ 	.short	(.L_3519 - .L_3518)
.L_3518:
        /*00ac*/ 	.word	0x00000000


	//----- nvinfo : EIATTR_CBANK_PARAM_SIZE
	.align		4
.L_3519:
        /*00b0*/ 	.byte	0x03, 0x19
        /*00b2*/ 	.short	0x0128


	//----- nvinfo : EIATTR_PARAM_CBANK
	.align		4
        /*00b4*/ 	.byte	0x04, 0x0a
        /*00b6*/ 	.short	(.L_3521 - .L_3520)
	.align		4
.L_3520:
        /*00b8*/ 	.word	index@(.nv.constant0._ZN10layer_norm22ln_bwd_finalize_kernelINS_22Kernel_traits_finalizeILj3072E6__halfS2_fS2_fjLb0ELj1024ELj4ENS_18Kernel_traits_baseILj3072ES2_S2_fS2_fjLj1024EEEEELb0ELb0EEEvNS_9BwdParamsE)
        /*00bc*/ 	.short	0x0380
        /*00be*/ 	.short	0x0128


	//----- nvinfo : EIATTR_SW_WAR
	.align		4
.L_3521:
        /*00c0*/ 	.byte	0x04, 0x36
        /*00c2*/ 	.short	(.L_3523 - .L_3522)
.L_3522:
        /*00c4*/ 	.word	0x00000008
.L_3523:


//--------------------- .nv.info._ZN10layer_norm13ln_bwd_kernelINS_13Kernel_traitsI6__halfS2_fS2_fjLj3072ELj1ELj1ELj4ELj16ENS_18Kernel_traits_baseILj3072ES2_S2_fS2_fjLj128EEEEELb1ELb0ELb1ELb0EEEvNS_9BwdParamsE --------------------------
	.section	.nv.info._ZN10layer_norm13ln_bwd_kernelINS_13Kernel_traitsI6__halfS2_fS2_fjLj3072ELj1ELj1ELj4ELj16ENS_18Kernel_traits_baseILj3072ES2_S2_fS2_fjLj128EEEEELb1ELb0ELb1ELb0EEEvNS_9BwdParamsE,"",@"SHT_CUDA_INFO"
	.sectionflags	@""
	.align	4


	//----- nvinfo : EIATTR_CUDA_API_VERSION
	.align		4
        /*0000*/ 	.byte	0x04, 0x37
        /*0002*/ 	.short	(.L_3525 - .L_3524)
.L_3524:
        /*0004*/ 	.word	0x00000082


	//----- nvinfo : EIATTR_KPARAM_INFO
	.align		4
.L_3525:
        /*0008*/ 	.byte	0x04, 0x17
        /*000a*/ 	.short	(.L_3527 - .L_3526)
.L_3526:
        /*000c*/ 	.word	0x00000000
        /*0010*/ 	.short	0x0000
        /*0012*/ 	.short	0x0000
        /*0014*/ 	.byte	0x00, 0xf0, 0xa1, 0x04


	//----- nvinfo : EIATTR_SPARSE_MMA_MASK
	.align		4
.L_3527:
        /*0018*/ 	.byte	0x03, 0x50
        /*001a*/ 	.short	0x0000


	//----- nvinfo : EIATTR_MAXREG_COUNT
	.align		4
        /*001c*/ 	.byte	0x03, 0x1b
        /*001e*/ 	.short	0x00ff


	//----- nvinfo : EIATTR_NUM_BARRIERS
	.align		4
        /*0020*/ 	.byte	0x02, 0x4c
        /*0022*/ 	.byte	0x01
	.zero		1


	//----- nvinfo : EIATTR_MERCURY_ISA_VERSION
	.align		4
        /*0024*/ 	.byte	0x03, 0x5f
        /*0026*/ 	.short	0x0101


	//----- nvinfo : EIATTR_COOP_GROUP_MASK_REGIDS
	.align		4
        /*0028*/ 	.byte	0x04, 0x29
        /*002a*/ 	.short	(.L_3529 - .L_3528)


	//   ....[0]....
.L_3528:
        /*002c*/ 	.word	0xffffffff


	//   ....[1]....
        /*0030*/ 	.word	0xffffffff


	//   ....[2]....
        /*0034*/ 	.word	0xffffffff


	//   ....[3]....
        /*0038*/ 	.word	0xffffffff


	//   ....[4]....
        /*003c*/ 	.word	0xffffffff


	//   ....[5]....
        /*0040*/ 	.word	0xffffffff


	//   ....[6]....
        /*0044*/ 	.word	0xffffffff


	//   ....[7]....
        /*0048*/ 	.word	0xffffffff


	//   ....[8]....
        /*004c*/ 	.word	0xffffffff


	//   ....[9]....
        /*0050*/ 	.word	0xffffffff


	//----- nvinfo : EIATTR_COOP_GROUP_INSTR_OFFSETS
	.align		4
.L_3529:
        /*0054*/ 	.byte	0x04, 0x28
        /*0056*/ 	.short	(.L_3531 - .L_3530)


	//   ....[0]....
.L_3530:
        /*0058*/ 	.word	0x00001de0


	//   ....[1]....
        /*005c*/ 	.word	0x00001e10


	//   ....[2]....
        /*0060*/ 	.word	0x00001e40


	//   ....[3]....
        /*0064*/ 	.word	0x00001e50


	//   ....[4]....
        /*0068*/ 	.word	0x00001e80


	//   ....[5]....
        /*006c*/ 	.word	0x00001e90


	//   ....[6]....
        /*0070*/ 	.word	0x00001ec0


	//   ....[7]....
        /*0074*/ 	.word	0x00001ed0


	//   ....[8]....
        /*0078*/ 	.word	0x00001f00


	//   ....[9]....
        /*007c*/ 	.word	0x00001f10


	//----- nvinfo : EIATTR_VRC_CTA_INIT_COUNT
	.align		4
.L_3531:
        /*0080*/ 	.byte	0x02, 0x4a
	.zero		1
	.zero		1


	//----- nvinfo : EIATTR_EXIT_INSTR_OFFSETS
	.align		4
        /*0084*/ 	.byte	0x04, 0x1c
        /*0086*/ 	.short	(.L_3533 - .L_3532)


	//   ....[0]....
.L_3532:
        /*0088*/ 	.word	0x000074b0


	//   ....[1]....
        /*008c*/ 	.word	0x00007550


	//----- nvinfo : EIATTR_MAX_THREADS
	.align		4
.L_3533:
        /*0090*/ 	.byte	0x04, 0x05
        /*0092*/ 	.short	(.L_3535 - .L_3534)
.L_3534:
        /*0094*/ 	.word	0x00000080
        /*0098*/ 	.word	0x00000001
        /*009c*/ 	.word	0x00000001


	//----- nvinfo : EIATTR_CRS_STACK_SIZE
	.align		4
.L_3535:
        /*00a0*/ 	.byte	0x04, 0x1e
        /*00a2*/ 	.short	(.L_3537 - .L_3536)
.L_3536:
        /*00a4*/ 	.word	0x00000000


	//----- nvinfo : EIATTR_CBANK_PARAM_SIZE
	.align		4
.L_3537:
        /*00a8*/ 	.byte	0x03, 0x19
        /*00aa*/ 	.short	0x0128


	//----- nvinfo : EIATTR_PARAM_CBANK
	.align		4
        /*00ac*/ 	.byte	0x04, 0x0a
        /*00ae*/ 	.short	(.L_3539 - .L_3538)
	.align		4
.L_3538:
        /*00b0*/ 	.word	index@(.nv.constant0._ZN10layer_norm13ln_bwd_kernelINS_13Kernel_traitsI6__halfS2_fS2_fjLj3072ELj1ELj1ELj4ELj16ENS_18Kernel_traits_baseILj3072ES2_S2_fS2_fjLj128EEEEELb1ELb0ELb1ELb0EEEvNS_9BwdParamsE)
        /*00b4*/ 	.short	0x0380
        /*00b6*/ 	.short	0x0128


	//----- nvinfo : EIATTR_SW_WAR
	.align		4
.L_3539:
        /*00b8*/ 	.byte	0x04, 0x36
        /*00ba*/ 	.short	(.L_3541 - .L_3540)
.L_3540:
        /*00bc*/ 	.word	0x00000008
.L_3541:


//--------------------- .nv.info._ZN10layer_norm22ln_bwd_finalize_kernelINS_22Kernel_traits_finalizeILj3072E6__halfS2_fS2_fjLb0ELj1024ELj4ENS_18Kernel_traits_baseILj3072ES2_S2_fS2_fjLj1024EEEEELb0ELb1EEEvNS_9BwdParamsE --------------------------
	.section	.nv.info._ZN10layer_norm22ln_bwd_finalize_kernelINS_22Kernel_traits_finalizeILj3072E6__halfS2_fS2_fjLb0ELj1024ELj4ENS_18Kernel_traits_baseILj3072ES2_S2_fS2_fjLj1024EEEEELb0ELb1EEEvNS_9BwdParamsE,"",@"SHT_CUDA_INFO"
	.sectionflags	@""
	.align	4


	//----- nvinfo : EIATTR_CUDA_API_VERSION
	.align		4
        /*0000*/ 	.byte	0x04, 0x37
        /*0002*/ 	.short	(.L_3543 - .L_3542)
.L_3542:
        /*0004*/ 	.word	0x00000082


	//----- nvinfo : EIATTR_KPARAM_INFO
	.align		4
.L_3543:
        /*0008*/ 	.byte	0x04, 0x17
        /*000a*/ 	.short	(.L_3545 - .L_3544)
.L_3544:
        /*000c*/ 	.word	0x00000000
        /*0010*/ 	.short	0x0000
        /*0012*/ 	.short	0x0000
        /*0014*/ 	.byte	0x00, 0xf0, 0xa1, 0x04


	//----- nvinfo : EIATTR_SPARSE_MMA_MASK
	.align		4
.L_3545:
        /*0018*/ 	.byte	0x03, 0x50
        /*001a*/ 	.short	0x0000


	//----- nvinfo : EIATTR_MAXREG_COUNT
	.align		4
        /*001c*/ 	.byte	0x03, 0x1b
        /*001e*/ 	.short	0x0040


	//----- nvinfo : EIATTR_NUM_BARRIERS
	.align		4
        /*0020*/ 	.byte	0x02, 0x4c
        /*0022*/ 	.byte	0x01
	.zero		1


	//----- nvinfo : EIATTR_MERCURY_ISA_VERSION
	.align		4
        /*0024*/ 	.byte	0x03, 0x5f
        /*0026*/ 	.short	0x0101


	//----- nvinfo : EIATTR_COOP_GROUP_MASK_REGIDS
	.align		4
        /*0028*/ 	.byte	0x04, 0x29
        /*002a*/ 	.short	(.L_3547 - .L_3546)


	//   ....[0]....
.L_3546:
        /*002c*/ 	.word	0xffffffff


	//   ....[1]....
        /*0030*/ 	.word	0xffffffff


	//   ....[2]....
        /*0034*/ 	.word	0xffffffff


	//   ....[3]....
        /*0038*/ 	.word	0xffffffff


	//   ....[4]....
        /*003c*/ 	.word	0xffffffff


	//   ....[5]....
        /*0040*/ 	.word	0xffffffff


	//   ....[6]....
        /*0044*/ 	.word	0xffffffff


	//   ....[7]....
        /*0048*/ 	.word	0xffffffff


	//   ....[8]....
        /*004c*/ 	.word	0xffffffff


	//   ....[9]....
        /*0050*/ 	.word	0xffffffff


	//----- nvinfo : EIATTR_COOP_GROUP_INSTR_OFFSETS
	.align		4
.L_3547:
        /*0054*/ 	.byte	0x04, 0x28
        /*0056*/ 	.short	(.L_3549 - .L_3548)


	//   ....[0]....
.L_3548:
        /*0058*/ 	.word	0x00001560


	//   ....[1]....
        /*005c*/ 	.word	0x00001570


	//   ....[2]....
        /*0060*/ 	.word	0x000015a0


	//   ....[3]....
        /*0064*/ 	.word	0x000015b0


	//   ....[4]....
        /*0068*/ 	.word	0x000015e0


	//   ....[5]....
        /*006c*/ 	.word	0x000015f0


	//   ....[6]....
        /*0070*/ 	.word	0x00001620


	//   ....[7]....
        /*0074*/ 	.word	0x00001640


	//   ....[8]....
        /*0078*/ 	.word	0x00001670


	//   ....[9]....
        /*007c*/ 	.word	0x00001680


	//----- nvinfo : EIATTR_VRC_CTA_INIT_COUNT
	.align		4
.L_3549:
        /*0080*/ 	.byte	0x02, 0x4a
	.zero		1
	.zero		1


	//----- nvinfo : EIATTR_EXIT_INSTR_OFFSETS
	.align		4
        /*0084*/ 	.byte	0x04, 0x1c
        /*0086*/ 	.short	(.L_3551 - .L_3550)


	//   ....[0]....
.L_3550:
        /*0088*/ 	.word	0x00000060


	//   ....[1]....
        /*008c*/ 	.word	0x000016e0


	//   ....[2]....
        /*0090*/ 	.word	0x000017d0


	//----- nvinfo : EIATTR_MAX_THREADS
	.align		4
.L_3551:
        /*0094*/ 	.byte	0x04, 0x05
        /*0096*/ 	.short	(.L_3553 - .L_3552)
.L_3552:
        /*0098*/ 	.word	0x00000400
        /*009c*/ 	.word	0x00000001
        /*00a0*/ 	.word	0x00000001


	//----- nvinfo : EIATTR_CRS_STACK_SIZE
	.align		4
.L_3553:
        /*00a4*/ 	.byte	0x04, 0x1e
        /*00a6*/ 	.short	(.L_3555 - .L_3554)
.L_3554:
        /*00a8*/ 	.word	0x00000000


	//----- nvinfo : EIATTR_CBANK_PARAM_SIZE
	.align		4
.L_3555:
        /*00ac*/ 	.byte	0x03, 0x19
        /*00ae*/ 	.short	0x0128


	//----- nvinfo : EIATTR_PARAM_CBANK
	.align		4
        /*00b0*/ 	.byte	0x04, 0x0a
        /*00b2*/ 	.short	(.L_3557 - .L_3556)
	.align		4
.L_3556:
        /*00b4*/ 	.word	index@(.nv.constant0._ZN10layer_norm22ln_bwd_finalize_kernelINS_22Kernel_traits_finalizeILj3072E6__halfS2_fS2_fjLb0ELj1024ELj4ENS_18Kernel_traits_baseILj3072ES2_S2_fS2_fjLj1024EEEEELb0ELb1EEEvNS_9BwdParamsE)
        /*00b8*/ 	.short	0x0380
        /*00ba*/ 	.short	0x0128


	//----- nvinfo : EIATTR_SW_WAR
	.align		4
.L_3557:
        /*00bc*/ 	.byte	0x04, 0x36
        /*00be*/ 	.short	(.L_3559 - .L_3558)
.L_3558:
        /*00c0*/ 	.word	0x00000008
.L_3559:


//--------------------- .nv.info._ZN10layer_norm13ln_bwd_kernelINS_13Kernel_traitsI6__halfS2_fS2_fjLj3072ELj1ELj1ELj4ELj16ENS_18Kernel_traits_baseILj3072ES2_S2_fS2_fjLj128EEEEELb1ELb0ELb1ELb1EEEvNS_9BwdParamsE --------------------------
	.section	.nv.info._ZN10layer_norm13ln_bwd_kernelINS_13Kernel_traitsI6__halfS2_fS2_fjLj3072ELj1ELj1ELj4ELj16ENS_18Kernel_traits_baseILj3072ES2_S2_fS2_fjLj128EEEEELb1ELb0ELb1ELb1EEEvNS_9BwdParamsE,"",@"SHT_CUDA_INFO"
	.sectionflags	@""
	.align	4


	//----- nvinfo : EIATTR_CUDA_API_VERSION
	.align		4
        /*0000*/ 	.byte	0x04, 0x37
        /*0002*/ 	.short	(.L_3561 - .L_3560)
.L_3560:
        /*0004*/ 	.word	0x00000082


	//----- nvinfo : EIATTR_KPARAM_INFO
	.align		4
.L_3561:
        /*0008*/ 	.byte	0x04, 0x17
        /*000a*/ 	.short	(.L_3563 - .L_3562)
.L_3562:
        /*000c*/ 	.word	0x00000000
        /*0010*/ 	.short	0x0000
        /*0012*/ 	.short	0x0000
        /*0014*/ 	.byte	0x00, 0xf0, 0xa1, 0x04


	//----- nvinfo : EIATTR_SPARSE_MMA_MASK
	.align		4
.L_3563:
        /*0018*/ 	.byte	0x03, 0x50
        /*001a*/ 	.short	0x0000


	//----- nvinfo : EIATTR_MAXREG_COUNT
	.align		4
        /*001c*/ 	.byte	0x03, 0x1b
        /*001e*/ 	.short	0x00ff


	//----- nvinfo : EIATTR_NUM_BARRIERS
	.align		4
        /*0020*/ 	.byte	0x02, 0x4c
        /*0022*/ 	.byte	0x01
	.zero		1


	//----- nvinfo : EIATTR_MERCURY_ISA_VERSION
	.align		4
        /*0024*/ 	.byte	0x03, 0x5f
        /*0026*/ 	.short	0x0101


	//----- nvinfo : EIATTR_COOP_GROUP_MASK_REGIDS
	.align		4
        /*0028*/ 	.byte	0x04, 0x29
        /*002a*/ 	.short	(.L_3565 - .L_3564)


	//   ....[0]....
.L_3564:
        /*002c*/ 	.word	0xffffffff


	//   ....[1]....
        /*0030*/ 	.word	0xffffffff


	//   ....[2]....
        /*0034*/ 	.word	0xffffffff


	//   ....[3]....
        /*0038*/ 	.word	0xffffffff


	//   ....[4]....
        /*003c*/ 	.word	0xffffffff


	//   ....[5]....
        /*0040*/ 	.word	0xffffffff


	//   ....[6]....
        /*0044*/ 	.word	0xffffffff


	//   ....[7]....
        /*0048*/ 	.word	0xffffffff


	//   ....[8]....
        /*004c*/ 	.word	0xffffffff


	//   ....[9]....
        /*0050*/ 	.word	0xffffffff


	//----- nvinfo : EIATTR_COOP_GROUP_INSTR_OFFSETS
	.align		4
.L_3565:
        /*0054*/ 	.byte	0x04, 0x28
        /*0056*/ 	.short	(.L_3567 - .L_3566)


	//   ....[0]....
.L_3566:
        /*0058*/ 	.word	0x000018d0


	//   ....[1]....
        /*005c*/ 	.word	0x000018f0


	//   ....[2]....
        /*0060*/ 	.word	0x00001930


	//   ....[3]....
        /*0064*/ 	.word	0x00001940


	//   ....[4]....
        /*0068*/ 	.word	0x00001980


	//   ....[5]....
        /*006c*/ 	.word	0x00001990


	//   ....[6]....
        /*0070*/ 	.word	0x000019c0


	//   ....[7]....
        /*0074*/ 	.word	0x000019d0


	//   ....[8]....
        /*0078*/ 	.word	0x00001a00


	//   ....[9]....
        /*007c*/ 	.word	0x00001a10


	//----- nvinfo : EIATTR_VRC_CTA_INIT_COUNT
	.align		4
.L_3567:
        /*0080*/ 	.byte	0x02, 0x4a
	.zero		1
	.zero		1


	//----- nvinfo : EIATTR_EXIT_INSTR_OFFSETS
	.align		4
        /*0084*/ 	.byte	0x04, 0x1c
        /*0086*/ 	.short	(.L_3569 - .L_3568)


	//   ....[0]....
.L_3568:
        /*0088*/ 	.word	0x00006e80


	//----- nvinfo : EIATTR_MAX_THREADS
	.align		4
.L_3569:
        /*008c*/ 	.byte	0x04, 0x05
        /*008e*/ 	.short	(.L_3571 - .L_3570)
.L_3570:
        /*0090*/ 	.word	0x00000080
        /*0094*/ 	.word	0x00000001
        /*0098*/ 	.word	0x00000001


	//----- nvinfo : EIATTR_CRS_STACK_SIZE
	.align		4
.L_3571:
        /*009c*/ 	.byte	0x04, 0x1e
        /*009e*/ 	.short	(.L_3573 - .L_3572)
.L_3572:
        /*00a0*/ 	.word	0x00000000


	//----- nvinfo : EIATTR_CBANK_PARAM_SIZE
	.align		4
.L_3573:
        /*00a4*/ 	.byte	0x03, 0x19
        /*00a6*/ 	.short	0x0128


	//----- nvinfo : EIATTR_PARAM_CBANK
	.align		4
        /*00a8*/ 	.byte	0x04, 0x0a
        /*00aa*/ 	.short	(.L_3575 - .L_3574)
	.align		4
.L_3574:
        /*00ac*/ 	.word	index@(.nv.constant0._ZN10layer_norm13ln_bwd_kernelINS_13Kernel_traitsI6__halfS2_fS2_fjLj3072ELj1ELj1ELj4ELj16ENS_18Kernel_traits_baseILj3072ES2_S2_fS2_fjLj128EEEEELb1ELb0ELb1ELb1EEEvNS_9BwdParamsE)
        /*00b0*/ 	.short	0x0380
        /*00b2*/ 	.short	0x0128


	//----- nvinfo : EIATTR_SW_WAR
	.align		4
.L_3575:
        /*00b4*/ 	.byte	0x04, 0x36
        /*00b6*/ 	.short	(.L_3577 - .L_3576)
.L_3576:
        /*00b8*/ 	.word	0x00000008
.L_3577:


//--------------------- .nv.info._ZN10layer_norm13ln_bwd_kernelINS_13Kernel_traitsI6__halfS2_fS2_fjLj3072ELj1ELj1ELj4ELj16ENS_18Kernel_traits_baseILj3072ES2_S2_fS2_fjLj128EEEEELb1ELb1ELb0ELb0EEEvNS_9BwdParamsE --------------------------
	.section	.nv.info._ZN10layer_norm13ln_bwd_kernelINS_13Kernel_traitsI6__halfS2_fS2_fjLj3072ELj1ELj1ELj4ELj16ENS_18Kernel_traits_baseILj3072ES2_S2_fS2_fjLj128EEEEELb1ELb1ELb0ELb0EEEvNS_9BwdParamsE,"",@"SHT_CUDA_INFO"
	.sectionflags	@""
	.align	4


	//----- nvinfo : EIATTR_CUDA_API_VERSION
	.align		4
        /*0000*/ 	.byte	0x04, 0x37
        /*0002*/ 	.short	(.L_3579 - .L_3578)
.L_3578:
        /*0004*/ 	.word	0x00000082


	//----- nvinfo : EIATTR_KPARAM_INFO
	.align		4
.L_3579:
        /*0008*/ 	.byte	0x04, 0x17
        /*000a*/ 	.short	(.L_3581 - .L_3580)
.L_3580:
        /*000c*/ 	.word	0x00000000
        /*0010*/ 	.short	0x0000
        /*0012*/ 	.short	0x0000
        /*0014*/ 	.byte	0x00, 0xf0, 0xa1, 0x04


	//----- nvinfo : EIATTR_SPARSE_MMA_MASK
	.align		4
.L_3581:
        /*0018*/ 	.byte	0x03, 0x50
        /*001a*/ 	.short	0x0000


	//----- nvinfo : EIATTR_MAXREG_COUNT
	.align		4
        /*001c*/ 	.byte	0x03, 0x1b
        /*001e*/ 	.short	0x00ff


	//----- nvinfo : EIATTR_NUM_BARRIERS
	.align		4
        /*0020*/ 	.byte	0x02, 0x4c
        /*0022*/ 	.byte	0x01
	.zero		1


	//----- nvinfo : EIATTR_MERCURY_ISA_VERSION
	.align		4
        /*0024*/ 	.byte	0x03, 0x5f
        /*0026*/ 	.short	0x0101


	//----- nvinfo : EIATTR_COOP_GROUP_MASK_REGIDS
	.align		4
        /*0028*/ 	.byte	0x04, 0x29
        /*002a*/ 	.short	(.L_3583 - .L_3582)


	//   ....[0]....
.L_3582:
        /*002c*/ 	.word	0xffffffff


	//   ....[1]....
        /*0030*/ 	.word	0xffffffff


	//   ....[2]....
        /*0034*/ 	.word	0xffffffff


	//   ....[3]....
        /*0038*/ 	.word	0xffffffff


	//   ....[4]....
        /*003c*/ 	.word	0xffffffff


	//   ....[5]....
        /*0040*/ 	.word	0xffffffff


	//   ....[6]....
        /*0044*/ 	.word	0xffffffff


	//   ....[7]....
        /*0048*/ 	.word	0xffffffff


	//   ....[8]....
        /*004c*/ 	.word	0xffffffff


	//   ....[9]....
        /*0050*/ 	.word	0xffffffff


	//----- nvinfo : EIATTR_COOP_GROUP_INSTR_OFFSETS
	.align		4
.L_3583:
        /*0054*/ 	.byte	0x04, 0x28
        /*0056*/ 	.short	(.L_3585 - .L_3584)


	//   ....[0]....
.L_3584:
        /*0058*/ 	.word	0x00001a00


	//   ....[1]....
        /*005c*/ 	.word	0x00001a30


	//   ....[2]....
        /*0060*/ 	.word	0x00001a60


	//   ....[3]....
        /*0064*/ 	.word	0x00001a70


	//   ....[4]....
        /*0068*/ 	.word	0x00001aa0


	//   ....[5]....
        /*006c*/ 	.word	0x00001ab0


	//   ....[6]....
        /*0070*/ 	.word	0x00001ae0


	//   ....[7]....
        /*0074*/ 	.word	0x00001af0


	//   ....[8]....
        /*0078*/ 	.word	0x00001b20


	//   ....[9]....
        /*007c*/ 	.word	0x00001b30


	//----- nvinfo : EIATTR_VRC_CTA_INIT_COUNT
	.align		4
.L_3585:
        /*0080*/ 	.byte	0x02, 0x4a
	.zero		1
	.zero		1


	//----- nvinfo : EIATTR_EXIT_INSTR_OFFSETS
	.align		4
        /*0084*/ 	.byte	0x04, 0x1c
        /*0086*/ 	.short	(.L_3587 - .L_3586)


	//   ....[0]....
.L_3586:
        /*0088*/ 	.word	0x00007560


	//   ....[1]....
        /*008c*/ 	.word	0x00007630


	//----- nvinfo : EIATTR_MAX_THREADS
	.align		4
.L_3587:
        /*0090*/ 	.byte	0x04, 0x05
        /*0092*/ 	.short	(.L_3589 - .L_3588)
.L_3588:
        /*0094*/ 	.word	0x00000080
        /*0098*/ 	.word	0x00000001
        /*009c*/ 	.word	0x00000001


	//----- nvinfo : EIATTR_CRS_STACK_SIZE
	.align		4
.L_3589:
        /*00a0*/ 	.byte	0x04, 0x1e
        /*00a2*/ 	.short	(.L_3591 - .L_3590)
.L_3590:
        /*00a4*/ 	.word	0x00000000


	//----- nvinfo : EIATTR_CBANK_PARAM_SIZE
	.align		4
.L_3591:
        /*00a8*/ 	.byte	0x03, 0x19
        /*00aa*/ 	.short	0x0128


	//----- nvinfo : EIATTR_PARAM_CBANK
	.align		4
        /*00ac*/ 	.byte	0x04, 0x0a
        /*00ae*/ 	.short	(.L_3593 - .L_3592)
	.align		4
.L_3592:
        /*00b0*/ 	.word	index@(.nv.constant0._ZN10layer_norm13ln_bwd_kernelINS_13Kernel_traitsI6__halfS2_fS2_fjLj3072ELj1ELj1ELj4ELj16ENS_18Kernel_traits_baseILj3072ES2_S2_fS2_fjLj128EEEEELb1ELb1ELb0ELb0EEEvNS_9BwdParamsE)
        /*00b4*/ 	.short	0x0380
        /*00b6*/ 	.short	0x0128


	//----- nvinfo : EIATTR_SW_WAR
	.align		4
.L_3593:
        /*00b8*/ 	.byte	0x04, 0x36
        /*00ba*/ 	.short	(.L_3595 - .L_3594)
.L_3594:
        /*00bc*/ 	.word	0x00000008
.L_3595:


//--------------------- .nv.info._ZN10layer_norm13ln_bwd_kernelINS_13Kernel_traitsI6__halfS2_fS2_fjLj3072ELj1ELj1ELj4ELj16ENS_18Kernel_traits_baseILj3072ES2_S2_fS2_fjLj128EEEEELb1ELb1ELb0ELb1EEEvNS_9BwdParamsE --------------------------
	.section	.nv.info._ZN10layer_norm13ln_bwd_kernelINS_13Kernel_traitsI6__halfS2_fS2_fjLj3072ELj1ELj1ELj4ELj16ENS_18Kernel_traits_baseILj3072ES2_S2_fS2_fjLj128EEEEELb1ELb1ELb0ELb1EEEvNS_9BwdParamsE,"",@"SHT_CUDA_INFO"
	.sectionflags	@""
	.align	4


	//----- nvinfo : EIATTR_CUDA_API_VERSION
	.align		4
        /*0000*/ 	.byte	0x04, 0x37
        /*0002*/ 	.short	(.L_3597 - .L_3596)
.L_3596:
        /*0004*/ 	.word	0x00000082


	//----- nvinfo : EIATTR_KPARAM_INFO
	.align		4
.L_3597:
        /*0008*/ 	.byte	0x04, 0x17
        /*000a*/ 	.short	(.L_3599 - .L_3598)
.L_3598:
        /*000c*/ 	.word	0x00000000
        /*0010*/ 	.short	0x0000
        /*0012*/ 	.short	0x0000
        /*0014*/ 	.byte	0x00, 0xf0, 0xa1, 0x04


	//----- nvinfo : EIATTR_SPARSE_MMA_MASK
	.align		4
.L_3599:
        /*0018*/ 	.byte	0x03, 0x50
        /*001a*/ 	.short	0x0000


	//----- nvinfo : EIATTR_MAXREG_COUNT
	.align		4
        /*001c*/ 	.byte	0x03, 0x1b
        /*001e*/ 	.short	0x00ff


	//----- nvinfo : EIATTR_NUM_BARRIERS
	.align		4
        /*0020*/ 	.byte	0x02, 0x4c
        /*0022*/ 	.byte	0x01
	.zero		1


	//----- nvinfo : EIATTR_MERCURY_ISA_VERSION
	.align		4
        /*0024*/ 	.byte	0x03, 0x5f
        /*0026*/ 	.short	0x0101


	//----- nvinfo : EIATTR_COOP_GROUP_MASK_REGIDS
	.align		4
        /*0028*/ 	.byte	0x04, 0x29
        /*002a*/ 	.short	(.L_3601 - .L_3600)


	//   ....[0]....
.L_3600:
        /*002c*/ 	.word	0xffffffff


	//   ....[1]....
        /*0030*/ 	.word	0xffffffff


	//   ....[2]....
        /*0034*/ 	.word	0xffffffff


	//   ....[3]....
        /*0038*/ 	.word	0xffffffff


	//   ....[4]....
        /*003c*/ 	.word	0xffffffff


	//   ....[5]....
        /*0040*/ 	.word	0xffffffff


	//   ....[6]....
        /*0044*/ 	.word	0xffffffff


	//   ....[7]....
        /*0048*/ 	.word	0xffffffff


	//   ....[8]....
        /*004c*/ 	.word	0xffffffff


	//   ....[9]....
        /*0050*/ 	.word	0xffffffff


	//----- nvinfo : EIATTR_COOP_GROUP_INSTR_OFFSETS
	.align		4
.L_3601:
        /*0054*/ 	.byte	0x04, 0x28
        /*0056*/ 	.short	(.L_3603 - .L_3602)


	//   ....[0]....
.L_3602:
        /*0058*/ 	.word	0x00001320


	//   ....[1]....
        /*005c*/ 	.word	0x00001330


	//   ....[2]....
        /*0060*/ 	.word	0x00001360


	//   ....[3]....
        /*0064*/ 	.word	0x00001370


	//   ....[4]....
        /*0068*/ 	.word	0x000013a0


	//   ....[5]....
        /*006c*/ 	.word	0x000013b0


	//   ....[6]....
        /*0070*/ 	.word	0x000013f0


	//   ....[7]....
        /*0074*/ 	.word	0x00001400


	//   ....[8]....
        /*0078*/ 	.word	0x00001480


	//   ....[9]....
        /*007c*/ 	.word	0x000014b0


	//----- nvinfo : EIATTR_VRC_CTA_INIT_COUNT
	.align		4
.L_3603:
        /*0080*/ 	.byte	0x02, 0x4a
	.zero		1
	.zero		1


	//----- nvinfo : EIATTR_EXIT_INSTR_OFFSETS
	.align		4
        /*0084*/ 	.byte	0x04, 0x1c
        /*0086*/ 	.short	(.L_3605 - .L_3604)


	//   ....[0]....
.L_3604:
        /*0088*/ 	.word	0x00007000


	//----- nvinfo : EIATTR_MAX_THREADS
	.align		4
.L_3605:
        /*008c*/ 	.byte	0x04, 0x05
        /*008e*/ 	.short	(.L_3607 - .L_3606)
.L_3606:
        /*0090*/ 	.word	0x00000080
        /*0094*/ 	.word	0x00000001
        /*0098*/ 	.word	0x00000001


	//----- nvinfo : EIATTR_CBANK_PARAM_SIZE
	.align		4
.L_3607:
        /*009c*/ 	.byte	0x03, 0x19
        /*009e*/ 	.short	0x0128


	//----- nvinfo : EIATTR_PARAM_CBANK
	.align		4
        /*00a0*/ 	.byte	0x04, 0x0a
        /*00a2*/ 	.short	(.L_3609 - .L_3608)
	.align		4
.L_3608:
        /*00a4*/ 	.word	index@(.nv.constant0._ZN10layer_norm13ln_bwd_kernelINS_13Kernel_traitsI6__halfS2_fS2_fjLj3072ELj1ELj1ELj4ELj16ENS_18Kernel_traits_baseILj3072ES2_S2_fS2_fjLj128EEEEELb1ELb1ELb0ELb1EEEvNS_9BwdParamsE)
        /*00a8*/ 	.short	0x0380
        /*00aa*/ 	.short	0x0128


	//----- nvinfo : EIATTR_SW_WAR
	.align		4
.L_3609:
        /*00ac*/ 	.byte	0x04, 0x36
        /*00ae*/ 	.short	(.L_3611 - .L_3610)
.L_3610:
        /*00b0*/ 	.word	0x00000008
.L_3611:


//--------------------- .nv.info._ZN10layer_norm22ln_bwd_finalize_kernelINS_22Kernel_traits_finalizeILj3072E6__halfS2_fS2_fjLb1ELj1024ELj4ENS_18Kernel_traits_baseILj3072ES2_S2_fS2_fjLj1024EEEEELb1ELb0EEEvNS_9BwdParamsE --------------------------
	.section	.nv.info._ZN10layer_norm22ln_bwd_finalize_kernelINS_22Kernel_traits_finalizeILj3072E6__halfS2_fS2_fjLb1ELj1024ELj4ENS_18Kernel_traits_baseILj3072ES2_S2_fS2_fjLj1024EEEEELb1ELb0EEEvNS_9BwdParamsE,"",@"SHT_CUDA_INFO"
	.sectionflags	@""
	.align	4


	//----- nvinfo : EIATTR_CUDA_API_VERSION
	.align		4
        /*0000*/ 	.byte	0x04, 0x37
        /*0002*/ 	.short	(.L_3613 - .L_3612)
.L_3612:
        /*0004*/ 	.word	0x00000082


	//----- nvinfo : EIATTR_KPARAM_INFO
	.align		4
.L_3613:
        /*0008*/ 	.byte	0x04, 0x17
        /*000a*/ 	.short	(.L_3615 - .L_3614)
.L_3614:
        /*000c*/ 	.word	0x00000000
        /*0010*/ 	.short	0x0000
        /*0012*/ 	.short	0x0000
        /*0014*/ 	.byte	0x00, 0xf0, 0xa1, 0x04


	//----- nvinfo : EIATTR_SPARSE_MMA_MASK
	.align		4
.L_3615:
        /*0018*/ 	.byte	0x03, 0x50
        /*001a*/ 	.short	0x0000


	//----- nvinfo : EIATTR_MAXREG_COUNT
	.align		4
        /*001c*/ 	.byte	0x03, 0x1b
        /*001e*/ 	.short	0x0040


	//----- nvinfo : EIATTR_NUM_BARRIERS
	.align		4
        /*0020*/ 	.byte	0x02, 0x4c
        /*0022*/ 	.byte	0x01
	.zero		1


	//----- nvinfo : EIATTR_MERCURY_ISA_VERSION
	.align		4
        /*0024*/ 	.byte	0x03, 0x5f
        /*0026*/ 	.short	0x0101


	//----- nvinfo : EIATTR_COOP_GROUP_MASK_REGIDS
	.align		4
        /*0028*/ 	.byte	0x04, 0x29
        /*002a*/ 	.short	(.L_3617 - .L_3616)


	//   ....[0]....
.L_3616:
        /*002c*/ 	.word	0xffffffff


	//   ....[1]....
        /*0030*/ 	.word	0xffffffff


	//   ....[2]....
        /*0034*/ 	.word	0xffffffff


	//   ....[3]....
        /*0038*/ 	.word	0xffffffff


	//   ....[4]....
        /*003c*/ 	.word	0xffffffff


	//   ....[5]....
        /*0040*/ 	.word	0xffffffff


	//   ....[6]....
        /*0044*/ 	.word	0xffffffff


	//   ....[7]....
        /*0048*/ 	.word	0xffffffff


	//   ....[8]....
        /*004c*/ 	.word	0xffffffff


	//   ....[9]....
        /*0050*/ 	.word	0xffffffff


	//   ....[10]....
        /*0054*/ 	.word	0xffffffff


	//   ....[11]....
        /*0058*/ 	.word	0xffffffff


	//   ....[12]....
        /*005c*/ 	.word	0xffffffff


	//   ....[13]....
        /*0060*/ 	.word	0xffffffff


	//   ....[14]....
        /*0064*/ 	.word	0xffffffff


	//----- nvinfo : EIATTR_COOP_GROUP_INSTR_OFFSETS
	.align		4
.L_3617:
        /*0068*/ 	.byte	0x04, 0x28
        /*006a*/ 	.short	(.L_3619 - .L_3618)


	//   ....[0]....
.L_3618:
        /*006c*/ 	.word	0x00001030


	//   ....[1]....
        /*0070*/ 	.word	0x00001040


	//   ....[2]....
        /*0074*/ 	.word	0x00001050


	//   ....[3]....
        /*0078*/ 	.word	0x00001080


	//   ....[4]....
        /*007c*/ 	.word	0x000010a0


	//   ....[5]....
        /*0080*/ 	.word	0x000010b0


	//   ....[6]....
        /*0084*/ 	.word	0x000010f0


	//   ....[7]....
        /*0088*/ 	.word	0x00001100


	//   ....[8]....
        /*008c*/ 	.word	0x00001110


	//   ....[9]....
        /*0090*/ 	.word	0x00001140


	//   ....[10]....
        /*0094*/ 	.word	0x00001170


	//   ....[11]....
        /*0098*/ 	.word	0x00001190


	//   ....[12]....
        /*009c*/ 	.word	0x000011c0


	//   ....[13]....
        /*00a0*/ 	.word	0x000011f0


	//   ....[14]....
        /*00a4*/ 	.word	0x00001220


	//----- nvinfo : EIATTR_VRC_CTA_INIT_COUNT
	.align		4
.L_3619:
        /*00a8*/ 	.byte	0x02, 0x4a
	.zero		1
	.zero		1


	//----- nvinfo : EIATTR_EXIT_INSTR_OFFSETS
	.align		4
        /*00ac*/ 	.byte	0x04, 0x1c
        /*00ae*/ 	.short	(.L_3621 - .L_3620)


	//   ....[0]....
.L_3620:
        /*00b0*/ 	.word	0x00000060


	//   ....[1]....
        /*00b4*/ 	.word	0x000012a0


	//   ....[2]....
        /*00b8*/ 	.word	0x000012d0


	//   ....[3]....
        /*00bc*/ 	.word	0x000013e0


	//----- nvinfo : EIATTR_MAX_THREADS
	.align		4
.L_3621:
        /*00c0*/ 	.byte	0x04, 0x05
        /*00c2*/ 	.short	(.L_3623 - .L_3622)
.L_3622:
        /*00c4*/ 	.word	0x00000400
        /*00c8*/ 	.word	0x00000001
        /*00cc*/ 	.word	0x00000001


	//----- nvinfo : EIATTR_CRS_STACK_SIZE
	.align		4
.L_3623:
        /*00d0*/ 	.byte	0x04, 0x1e
        /*00d2*/ 	.short	(.L_3625 - .L_3624)
.L_3624:
        /*00d4*/ 	.word	0x00000000


	//----- nvinfo : EIATTR_CBANK_PARAM_SIZE
	.align		4
.L_3625:
        /*00d8*/ 	.byte	0x03, 0x19
        /*00da*/ 	.short	0x0128


	//----- nvinfo : EIATTR_PARAM_CBANK
	.align		4
        /*00dc*/ 	.byte	0x04, 0x0a
        /*00de*/ 	.short	(.L_3627 - .L_3626)
	.align		4
.L_3626:
        /*00e0*/ 	.word	index@(.nv.constant0._ZN10layer_norm22ln_bwd_finalize_kernelINS_22Kernel_traits_finalizeILj3072E6__halfS2_fS2_fjLb1ELj1024ELj4ENS_18Kernel_traits_baseILj3072ES2_S2_fS2_fjLj1024EEEEELb1ELb0EEEvNS_9BwdParamsE)
        /*00e4*/ 	.short	0x0380
        /*00e6*/ 	.short	0x0128


	//----- nvinfo : EIATTR_SW_WAR
	.align		4
.L_3627:
        /*00e8*/ 	.byte	0x04, 0x36
        /*00ea*/ 	.short	(.L_3629 - .L_3628)
.L_3628:
        /*00ec*/ 	.word	0x00000008
.L_3629:


//--------------------- .nv.info._ZN10layer_norm13ln_bwd_kernelINS_13Kernel_traitsI6__halfS2_fS2_fjLj3072ELj1ELj1ELj4ELj16ENS_18Kernel_traits_baseILj3072ES2_S2_fS2_fjLj128EEEEELb1ELb1ELb1ELb0EEEvNS_9BwdParamsE --------------------------
	.section	.nv.info._ZN10layer_norm13ln_bwd_kernelINS_13Kernel_traitsI6__halfS2_fS2_fjLj3072ELj1ELj1ELj4ELj16ENS_18Kernel_traits_baseILj3072ES2_S2_fS2_fjLj128EEEEELb1ELb1ELb1ELb0EEEvNS_9BwdParamsE,"",@"SHT_CUDA_INFO"
	.sectionflags	@""
	.align	4


	//----- nvinfo : EIATTR_CUDA_API_VERSION
	.align		4
        /*0000*/ 	.byte	0x04, 0x37
        /*0002*/ 	.short	(.L_3631 - .L_3630)
.L_3630:
        /*0004*/ 	.word	0x00000082


	//----- nvinfo : EIATTR_KPARAM_INFO
	.align		4
.L_3631:
        /*0008*/ 	.byte	0x04, 0x17
        /*000a*/ 	.short	(.L_3633 - .L_3632)
.L_3632:
        /*000c*/ 	.word	0x00000000
        /*0010*/ 	.short	0x0000
        /*0012*/ 	.short	0x0000
        /*0014*/ 	.byte	0x00, 0xf0, 0xa1, 0x04


	//----- nvinfo : EIATTR_SPARSE_MMA_MASK
	.align		4
.L_3633:
        /*0018*/ 	.byte	0x03, 0x50
        /*001a*/ 	.short	0x0000


	//----- nvinfo : EIATTR_MAXREG_COUNT
	.align		4
        /*001c*/ 	.byte	0x03, 0x1b
        /*001e*/ 	.short	0x00ff


	//----- nvinfo : EIATTR_NUM_BARRIERS
	.align		4
        /*0020*/ 	.byte	0x02, 0x4c
        /*0022*/ 	.byte	0x01
	.zero		1


	//----- nvinfo : EIATTR_MERCURY_ISA_VERSION
	.align		4
        /*0024*/ 	.byte	0x03, 0x5f
        /*0026*/ 	.short	0x0101


	//----- nvinfo : EIATTR_COOP_GROUP_MASK_REGIDS
	.align		4
        /*0028*/ 	.byte	0x04, 0x29
        /*002a*/ 	.short	(.L_3635 - .L_3634)


	//   ....[0]....
.L_3634:
        /*002c*/ 	.word	0xffffffff


	//   ....[1]....
        /*0030*/ 	.word	0xffffffff


	//   ....[2]....
        /*0034*/ 	.word	0xffffffff


	//   ....[3]....
        /*0038*/ 	.word	0xffffffff


	//   ....[4]....
        /*003c*/ 	.word	0xffffffff


	//   ....[5]....
        /*0040*/ 	.word	0xffffffff


	//   ....[6]....
        /*0044*/ 	.word	0xffffffff


	//   ....[7]....
        /*0048*/ 	.word	0xffffffff


	//   ....[8]....
        /*004c*/ 	.word	0xffffffff


	//   ....[9]....
        /*0050*/ 	.word	0xffffffff


	//----- nvinfo : EIATTR_COOP_GROUP_INSTR_OFFSETS
	.align		4
.L_3635:
        /*0054*/ 	.byte	0x04, 0x28
        /*0056*/ 	.short	(.L_3637 - .L_3636)


	//   ....[0]....
.L_3636:
        /*0058*/ 	.word	0x00001f10


	//   ....[1]....
        /*005c*/ 	.word	0x00001f30


	//   ....[2]....
        /*0060*/ 	.word	0x00001f70


	//   ....[3]....
        /*0064*/ 	.word	0x00001f80


	//   ....[4]....
        /*0068*/ 	.word	0x00001fc0


	//   ....[5]....
        /*006c*/ 	.word	0x00001fd0


	//   ....[6]....
        /*0070*/ 	.word	0x00002000


	//   ....[7]....
        /*0074*/ 	.word	0x00002010


	//   ....[8]....
        /*0078*/ 	.word	0x00002040


	//   ....[9]....
        /*007c*/ 	.word	0x00002050


	//----- nvinfo : EIATTR_VRC_CTA_INIT_COUNT
	.align		4
.L_3637:
        /*0080*/ 	.byte	0x02, 0x4a
	.zero		1
	.zero		1


	//----- nvinfo : EIATTR_EXIT_INSTR_OFFSETS
	.align		4
        /*0084*/ 	.byte	0x04, 0x1c
        /*0086*/ 	.short	(.L_3639 - .L_3638)


	//   ....[0]....
.L_3638:
        /*0088*/ 	.word	0x0000ada0


	//   ....[1]....
        /*008c*/ 	.word	0x0000ae70


	//----- nvinfo : EIATTR_MAX_THREADS
	.align		4
.L_3639:
        /*0090*/ 	.byte	0x04, 0x05
        /*0092*/ 	.short	(.L_3641 - .L_3640)
.L_3640:
        /*0094*/ 	.word	0x00000080
        /*0098*/ 	.word	0x00000001
        /*009c*/ 	.word	0x00000001


	//----- nvinfo : EIATTR_CRS_STACK_SIZE
	.align		4
.L_3641:
        /*00a0*/ 	.byte	0x04, 0x1e
        /*00a2*/ 	.short	(.L_3643 - .L_3642)
.L_3642:
        /*00a4*/ 	.word	0x00000000


	//----- nvinfo : EIATTR_CBANK_PARAM_SIZE
	.align		4
.L_3643:
        /*00a8*/ 	.byte	0x03, 0x19
        /*00aa*/ 	.short	0x0128


	//----- nvinfo : EIATTR_PARAM_CBANK
	.align		4
        /*00ac*/ 	.byte	0x04, 0x0a
        /*00ae*/ 	.short	(.L_3645 - .L_3644)
	.align		4
.L_3644:
        /*00b0*/ 	.word	index@(.nv.constant0._ZN10layer_norm13ln_bwd_kernelINS_13Kernel_traitsI6__halfS2_fS2_fjLj3072ELj1ELj1ELj4ELj16ENS_18Kernel_traits_baseILj3072ES2_S2_fS2_fjLj128EEEEELb1ELb1ELb1ELb0EEEvNS_9BwdParamsE)
        /*00b4*/ 	.short	0x0380
        /*00b6*/ 	.short	0x0128


	//----- nvinfo : EIATTR_SW_WAR
	.align		4
.L_3645:
        /*00b8*/ 	.byte	0x04, 0x36
        /*00ba*/ 	.short	(.L_3647 - .L_3646)
.L_3646:
        /*00bc*/ 	.word	0x00000008
.L_3647:


//--------------------- .nv.info._ZN10layer_norm22ln_bwd_finalize_kernelINS_22Kernel_traits_finalizeILj3072E6__halfS2_fS2_fjLb1ELj1024ELj4ENS_18Kernel_traits_baseILj3072ES2_S2_fS2_fjLj1024EEEEELb1ELb1EEEvNS_9BwdParamsE --------------------------
	.section	.nv.info._ZN10layer_norm22ln_bwd_finalize_kernelINS_22Kernel_traits_finalizeILj3072E6__halfS2_fS2_fjLb1ELj1024ELj4ENS_18Kernel_traits_baseILj3072ES2_S2_fS2_fjLj1024EEEEELb1ELb1EEEvNS_9BwdParamsE,"",@"SHT_CUDA_INFO"
	.sectionflags	@""
	.align	4


	//----- nvinfo : EIATTR_CUDA_API_VERSION
	.align		4
        /*0000*/ 	.byte	0x04, 0x37
        /*0002*/ 	.short	(.L_3649 - .L_3648)
.L_3648:
        /*0004*/ 	.word	0x00000082


	//----- nvinfo : EIATTR_KPARAM_INFO
	.align		4
.L_3649:
        /*0008*/ 	.byte	0x04, 0x17
        /*000a*/ 	.short	(.L_3651 - .L_3650)
.L_3650:
        /*000c*/ 	.word	0x00000000
        /*0010*/ 	.short	0x0000
        /*0012*/ 	.short	0x0000
        /*0014*/ 	.byte	0x00, 0xf0, 0xa1, 0x04


	//----- nvinfo : EIATTR_SPARSE_MMA_MASK
	.align		4
.L_3651:
        /*0018*/ 	.byte	0x03, 0x50
        /*001a*/ 	.short	0x0000


	//----- nvinfo : EIATTR_MAXREG_COUNT
	.align		4
        /*001c*/ 	.byte	0x03, 0x1b
        /*001e*/ 	.short	0x0040


	//----- nvinfo : EIATTR_NUM_BARRIERS
	.align		4
        /*0020*/ 	.byte	0x02, 0x4c
        /*0022*/ 	.byte	0x01
	.zero		1


	//----- nvinfo : EIATTR_MERCURY_ISA_VERSION
	.align		4
        /*0024*/ 	.byte	0x03, 0x5f
        /*0026*/ 	.short	0x0101


	//----- nvinfo : EIATTR_COOP_GROUP_MASK_REGIDS
	.align		4
        /*0028*/ 	.byte	0x04, 0x29
        /*002a*/ 	.short	(.L_3653 - .L_3652)


	//   ....[0]....
.L_3652:
        /*002c*/ 	.word	0xffffffff


	//   ....[1]....
        /*0030*/ 	.word	0xffffffff


	//   ....[2]....
        /*0034*/ 	.word	0xffffffff


	//   ....[3]....
        /*0038*/ 	.word	0xffffffff


	//   ....[4]....
        /*003c*/ 	.word	0xffffffff


	//   ....[5]....
        /*0040*/ 	.word	0xffffffff


	//   ....[6]....
        /*0044*/ 	.word	0xffffffff


	//   ....[7]....
        /*0048*/ 	.word	0xffffffff


	//   ....[8]....
        /*004c*/ 	.word	0xffffffff


	//   ....[9]....
        /*0050*/ 	.word	0xffffffff


	//   ....[10]....
        /*0054*/ 	.word	0xffffffff


	//   ....[11]....
        /*0058*/ 	.word	0xffffffff


	//   ....[12]....
        /*005c*/ 	.word	0xffffffff


	//   ....[13]....
        /*0060*/ 	.word	0xffffffff


	//   ....[14]....
        /*0064*/ 	.word	0xffffffff


	//----- nvinfo : EIATTR_COOP_GROUP_INSTR_OFFSETS
	.align		4
.L_3653:
        /*0068*/ 	.byte	0x04, 0x28
        /*006a*/ 	.short	(.L_3655 - .L_3654)


	//   ....[0]....
.L_3654:
        /*006c*/ 	.word	0x00001060


	//   ....[1]....
        /*0070*/ 	.word	0x00001070


	//   ....[2]....
        /*0074*/ 	.word	0x00001080


	//   ....[3]....
        /*0078*/ 	.word	0x000010b0


	//   ....[4]....
        /*007c*/ 	.word	0x000010d0


	//   ....[5]....
        /*0080*/ 	.word	0x000010e0


	//   ....[6]....
        /*0084*/ 	.word	0x00001120


	//   ....[7]....
        /*0088*/ 	.word	0x00001140


	//   ....[8]....
        /*008c*/ 	.word	0x00001150


	//   ....[9]....
        /*0090*/ 	.word	0x00001180


	//   ....[10]....
        /*0094*/ 	.word	0x000011a0


	//   ....[11]....
        /*0098*/ 	.word	0x000011b0


	//   ....[12]....
        /*009c*/ 	.word	0x000011f0


	//   ....[13]....
        /*00a0*/ 	.word	0x00001200


	//   ....[14]....
        /*00a4*/ 	.word	0x00001210


	//----- nvinfo : EIATTR_VRC_CTA_INIT_COUNT
	.align		4
.L_3655:
        /*00a8*/ 	.byte	0x02, 0x4a
	.zero		1
	.zero		1


	//----- nvinfo : EIATTR_EXIT_INSTR_OFFSETS
	.align		4
        /*00ac*/ 	.byte	0x04, 0x1c
        /*00ae*/ 	.short	(.L_3657 - .L_3656)


	//   ....[0]....
.L_3656:
        /*00b0*/ 	.word	0x00000060


	//   ....[1]....
        /*00b4*/ 	.word	0x00001290


	//   ....[2]....
        /*00b8*/ 	.word	0x000013d0


	//----- nvinfo : EIATTR_MAX_THREADS
	.align		4
.L_3657:
        /*00bc*/ 	.byte	0x04, 0x05
        /*00be*/ 	.short	(.L_3659 - .L_3658)
.L_3658:
        /*00c0*/ 	.word	0x00000400
        /*00c4*/ 	.word	0x00000001
        /*00c8*/ 	.word	0x00000001


	//----- nvinfo : EIATTR_CRS_STACK_SIZE
	.align		4
.L_3659:
        /*00cc*/ 	.byte	0x04, 0x1e
        /*00ce*/ 	.short	(.L_3661 - .L_3660)
.L_3660:
        /*00d0*/ 	.word	0x00000000


	//----- nvinfo : EIATTR_CBANK_PARAM_SIZE
	.align		4
.L_3661:
        /*00d4*/ 	.byte	0x03, 0x19
        /*00d6*/ 	.short	0x0128


	//----- nvinfo : EIATTR_PARAM_CBANK
	.align		4
        /*00d8*/ 	.byte	0x04, 0x0a
        /*00da*/ 	.short	(.L_3663 - .L_3662)
	.align		4
.L_3662:
        /*00dc*/ 	.word	index@(.nv.constant0._ZN10layer_norm22ln_bwd_finalize_kernelINS_22Kernel_traits_finalizeILj3072E6__halfS2_fS2_fjLb1ELj1024ELj4ENS_18Kernel_traits_baseILj3072ES2_S2_fS2_fjLj1024EEEEELb1ELb1EEEvNS_9BwdParamsE)
        /*00e0*/ 	.short	0x0380
        /*00e2*/ 	.short	0x0128


	//----- nvinfo : EIATTR_SW_WAR
	.align		4
.L_3663:
        /*00e4*/ 	.byte	0x04, 0x36
        /*00e6*/ 	.short	(.L_3665 - .L_3664)
.L_3664:
        /*00e8*/ 	.word	0x00000008
.L_3665:


//--------------------- .nv.info._ZN10layer_norm13ln_bwd_kernelINS_13Kernel_traitsI6__halfS2_fS2_fjLj3072ELj1ELj1ELj4ELj16ENS_18Kernel_traits_baseILj3072ES2_S2_fS2_fjLj128EEEEELb1ELb1ELb1ELb1EEEvNS_9BwdParamsE --------------------------
	.section	.nv.info._ZN10layer_norm13ln_bwd_kernelINS_13Kernel_traitsI6__halfS2_fS2_fjLj3072ELj1ELj1ELj4ELj16ENS_18Kernel_traits_baseILj3072ES2_S2_fS2_fjLj128EEEEELb1ELb1ELb1ELb1EEEvNS_9BwdParamsE,"",@"SHT_CUDA_INFO"
	.sectionflags	@""
	.align	4


	//----- nvinfo : EIATTR_CUDA_API_VERSION
	.align		4
        /*0000*/ 	.byte	0x04, 0x37
        /*0002*/ 	.short	(.L_3667 - .L_3666)
.L_3666:
        /*0004*/ 	.word	0x00000082


	//----- nvinfo : EIATTR_KPARAM_INFO
	.align		4
.L_3667:
        /*0008*/ 	.byte	0x04, 0x17
        /*000a*/ 	.short	(.L_3669 - .L_3668)
.L_3668:
        /*000c*/ 	.word	0x00000000
        /*0010*/ 	.short	0x0000
        /*0012*/ 	.short	0x0000
        /*0014*/ 	.byte	0x00, 0xf0, 0xa1, 0x04


	//----- nvinfo : EIATTR_SPARSE_MMA_MASK
	.align		4
.L_3669:
        /*0018*/ 	.byte	0x03, 0x50
        /*001a*/ 	.short	0x0000


	//----- nvinfo : EIATTR_MAXREG_COUNT
	.align		4
        /*001c*/ 	.byte	0x03, 0x1b
        /*001e*/ 	.short	0x00ff


	//----- nvinfo : EIATTR_NUM_BARRIERS
	.align		4
        /*0020*/ 	.byte	0x02, 0x4c
        /*0022*/ 	.byte	0x01
	.zero		1


	//----- nvinfo : EIATTR_MERCURY_ISA_VERSION
	.align		4
        /*0024*/ 	.byte	0x03, 0x5f
        /*0026*/ 	.short	0x0101


	//----- nvinfo : EIATTR_COOP_GROUP_MASK_REGIDS
	.align		4
        /*0028*/ 	.byte	0x04, 0x29
        /*002a*/ 	.short	(.L_3671 - .L_3670)


	//   ....[0]....
.L_3670:
        /*002c*/ 	.word	0xffffffff


	//   ....[1]....
        /*0030*/ 	.word	0xffffffff


	//   ....[2]....
        /*0034*/ 	.word	0xffffffff


	//   ....[3]....
        /*0038*/ 	.word	0xffffffff


	//   ....[4]....
        /*003c*/ 	.word	0xffffffff


	//   ....[5]....
        /*0040*/ 	.word	0xffffffff


	//   ....[6]....
        /*0044*/ 	.word	0xffffffff


	//   ....[7]....
        /*0048*/ 	.word	0xffffffff


	//   ....[8]....
        /*004c*/ 	.word	0xffffffff


	//   ....[9]....
        /*0050*/ 	.word	0xffffffff


	//----- nvinfo : EIATTR_COOP_GROUP_INSTR_OFFSETS
	.align		4
.L_3671:
        /*0054*/ 	.byte	0x04, 0x28
        /*0056*/ 	.short	(.L_3673 - .L_3672)


	//   ....[0]....
.L_3672:
        /*0058*/ 	.word	0x00001950


	//   ....[1]....
        /*005c*/ 	.word	0x00001990


	//   ....[2]....
        /*0060*/ 	.word	0x000019f0


	//   ....[3]....
        /*0064*/ 	.word	0x00001a00


	//   ....[4]....
        /*0068*/ 	.word	0x00001a40


	//   ....[5]....
        /*006c*/ 	.word	0x00001a50


	//   ....[6]....
        /*0070*/ 	.word	0x00001a90


	//   ....[7]....
        /*0074*/ 	.word	0x00001ab0


	//   ....[8]....
        /*0078*/ 	.word	0x00001af0


	//   ....[9]....
        /*007c*/ 	.word	0x00001b10


	//----- nvinfo : EIATTR_VRC_CTA_INIT_COUNT
	.align		4
.L_3673:
        /*0080*/ 	.byte	0x02, 0x4a
	.zero		1
	.zero		1


	//----- nvinfo : EIATTR_EXIT_INSTR_OFFSETS
	.align		4
        /*0084*/ 	.byte	0x04, 0x1c
        /*0086*/ 	.short	(.L_3675 - .L_3674)


	//   ....[0]....
.L_3674:
        /*0088*/ 	.word	0x00008c70


	//----- nvinfo : EIATTR_MAX_THREADS
	.align		4
.L_3675:
        /*008c*/ 	.byte	0x04, 0x05
        /*008e*/ 	.short	(.L_3677 - .L_3676)
.L_3676:
        /*0090*/ 	.word	0x00000080
        /*0094*/ 	.word	0x00000001
        /*0098*/ 	.word	0x00000001


	//----- nvinfo : EIATTR_CRS_STACK_SIZE
	.align		4
.L_3677:
        /*009c*/ 	.byte	0x04, 0x1e
        /*009e*/ 	.short	(.L_3679 - .L_3678)
.L_3678:
        /*00a0*/ 	.word	0x00000000


	//----- nvinfo : EIATTR_CBANK_PARAM_SIZE
	.align		4
.L_3679:
        /*00a4*/ 	.byte	0x03, 0x19
        /*00a6*/ 	.short	0x0128


	//----- nvinfo : EIATTR_PARAM_CBANK
	.align		4
        /*00a8*/ 	.byte	0x04, 0x0a
        /*00aa*/ 	.short	(.L_3681 - .L_3680)
	.align		4
.L_3680:
        /*00ac*/ 	.word	index@(.nv.constant0._ZN10layer_norm13ln_bwd_kernelINS_13Kernel_traitsI6__halfS2_fS2_fjLj3072ELj1ELj1ELj4ELj16ENS_18Kernel_traits_baseILj3072ES2_S2_fS2_fjLj128EEEEELb1ELb1ELb1ELb1EEEvNS_9BwdParamsE)
        /*00b0*/ 	.short	0x0380
        /*00b2*/ 	.short	0x0128


	//----- nvinfo : EIATTR_SW_WAR
	.align		4
.L_3681:
        /*00b4*/ 	.byte	0x04, 0x36
        /*00b6*/ 	.short	(.L_3683 - .L_3682)
.L_3682:
        /*00b8*/ 	.word	0x00000008
.L_3683:


//--------------------- .nv.info._ZN10layer_norm13ln_bwd_kernelINS_13Kernel_traitsIf6__halffS2_fjLj3072ELj1ELj1ELj4ELj16ENS_18Kernel_traits_baseILj3072EfS2_fS2_fjLj128EEEEELb0ELb0ELb0ELb0EEEvNS_9BwdParamsE --------------------------
	.section	.nv.info._ZN10layer_norm13ln_bwd_kernelINS_13Kernel_traitsIf6__halffS2_fjLj3072ELj1ELj1ELj4ELj16ENS_18Kernel_traits_baseILj3072EfS2_fS2_fjLj128EEEEELb0ELb0ELb0ELb0EEEvNS_9BwdParamsE,"",@"SHT_CUDA_INFO"
	.sectionflags	@""
	.align	4


	//----- nvinfo : EIATTR_CUDA_API_VERSION
	.align		4
        /*0000*/ 	.byte	0x04, 0x37
        /*0002*/ 	.short	(.L_3685 - .L_3684)
.L_3684:
        /*0004*/ 	.word	0x00000082


	//----- nvinfo : EIATTR_KPARAM_INFO
	.align		4
.L_3685:
        /*0008*/ 	.byte	0x04, 0x17
        /*000a*/ 	.short	(.L_3687 - .L_3686)
.L_3686:
        /*000c*/ 	.word	0x00000000
        /*0010*/ 	.short	0x0000
        /*0012*/ 	.short	0x0000
        /*0014*/ 	.byte	0x00, 0xf0, 0xa1, 0x04


	//----- nvinfo : EIATTR_SPARSE_MMA_MASK
	.align		4
.L_3687:
        /*0018*/ 	.byte	0x03, 0x50
        /*001a*/ 	.short	0x0000


	//----- nvinfo : EIATTR_MAXREG_COUNT
	.align		4
        /*001c*/ 	.byte	0x03, 0x1b
        /*001e*/ 	.short	0x00ff


	//----- nvinfo : EIATTR_NUM_BARRIERS
	.align		4
        /*0020*/ 	.byte	0x02, 0x4c
        /*0022*/ 	.byte	0x01
	.zero		1


	//----- nvinfo : EIATTR_MERCURY_ISA_VERSION
	.align		4
        /*0024*/ 	.byte	0x03, 0x5f
        /*0026*/ 	.short	0x0101


	//----- nvinfo : EIATTR_COOP_GROUP_MASK_REGIDS
	.align		4
        /*0028*/ 	.byte	0x04, 0x29
        /*002a*/ 	.short	(.L_3689 - .L_3688)


	//   ....[0]....
.L_3688:
        /*002c*/ 	.word	0xffffffff


	//   ....[1]....
        /*0030*/ 	.word	0xffffffff


	//   ....[2]....
        /*0034*/ 	.word	0xffffffff


	//   ....[3]....
        /*0038*/ 	.word	0xffffffff


	//   ....[4]....
        /*003c*/ 	.word	0xffffffff


	//   ....[5]....
        /*0040*/ 	.word	0xffffffff


	//   ....[6]....
        /*0044*/ 	.word	0xffffffff


	//   ....[7]....
        /*0048*/ 	.word	0xffffffff


	//   ....[8]....
        /*004c*/ 	.word	0xffffffff


	//   ....[9]....
        /*0050*/ 	.word	0xffffffff


	//----- nvinfo : EIATTR_COOP_GROUP_INSTR_OFFSETS
	.align		4
.L_3689:
        /*0054*/ 	.byte	0x04, 0x28
        /*0056*/ 	.short	(.L_3691 - .L_3690)


	//   ....[0]....
.L_3690:
        /*0058*/ 	.word	0x000016e0


	//   ....[1]....
        /*005c*/ 	.word	0x00001710


	//   ....[2]....
        /*0060*/ 	.word	0x00001740


	//   ....[3]....
        /*0064*/ 	.word	0x00001750


	//   ....[4]....
        /*0068*/ 	.word	0x00001780


	//   ....[5]....
        /*006c*/ 	.word	0x00001790


	//   ....[6]....
        /*0070*/ 	.word	0x000017c0


	//   ....[7]....
        /*0074*/ 	.word	0x000017d0


	//   ....[8]....
        /*0078*/ 	.word	0x00001800


	//   ....[9]....
        /*007c*/ 	.word	0x00001810


	//----- nvinfo : EIATTR_VRC_CTA_INIT_COUNT
	.align		4
.L_3691:
        /*0080*/ 	.byte	0x02, 0x4a
	.zero		1
	.zero		1


	//----- nvinfo : EIATTR_EXIT_INSTR_OFFSETS
	.align		4
        /*0084*/ 	.byte	0x04, 0x1c
        /*0086*/ 	.short	(.L_3693 - .L_3692)


	//   ....[0]....
.L_3692:
        /*0088*/ 	.word	0x00003c90


	//   ....[1]....
        /*008c*/ 	.word	0x00003d30


	//----- nvinfo : EIATTR_MAX_THREADS
	.align		4
.L_3693:
        /*0090*/ 	.byte	0x04, 0x05
        /*0092*/ 	.short	(.L_3695 - .L_3694)
.L_3694:
        /*0094*/ 	.word	0x00000080
        /*0098*/ 	.word	0x00000001
        /*009c*/ 	.word	0x00000001


	//----- nvinfo : EIATTR_CRS_STACK_SIZE
	.align		4
.L_3695:
        /*00a0*/ 	.byte	0x04, 0x1e
        /*00a2*/ 	.short	(.L_3697 - .L_3696)
.L_3696:
        /*00a4*/ 	.word	0x00000000


	//----- nvinfo : EIATTR_CBANK_PARAM_SIZE
	.align		4
.L_3697:
        /*00a8*/ 	.byte	0x03, 0x19
        /*00aa*/ 	.short	0x0128


	//----- nvinfo : EIATTR_PARAM_CBANK
	.align		4
        /*00ac*/ 	.byte	0x04, 0x0a
        /*00ae*/ 	.short	(.L_3699 - .L_3698)
	.align		4
.L_3698:
        /*00b0*/ 	.word	index@(.nv.constant0._ZN10layer_norm13ln_bwd_kernelINS_13Kernel_traitsIf6__halffS2_fjLj3072ELj1ELj1ELj4ELj16ENS_18Kernel_traits_baseILj3072EfS2_fS2_fjLj128EEEEELb0ELb0ELb0ELb0EEEvNS_9BwdParamsE)
        /*00b4*/ 	.short	0x0380
        /*00b6*/ 	.short	0x0128


	//----- nvinfo : EIATTR_SW_WAR
	.align		4
.L_3699:
        /*00b8*/ 	.byte	0x04, 0x36
        /*00ba*/ 	.short	(.L_3701 - .L_3700)
.L_3700:
        /*00bc*/ 	.word	0x00000008
.L_3701:


//--------------------- .nv.info._ZN10layer_norm13ln_bwd_kernelINS_13Kernel_traitsIf6__halffS2_fjLj3072ELj1ELj1ELj4ELj16ENS_18Kernel_traits_baseILj3072EfS2_fS2_fjLj128EEEEELb0ELb0ELb0ELb1EEEvNS_9BwdParamsE --------------------------
	.section	.nv.info._ZN10layer_norm13ln_bwd_kernelINS_13Kernel_traitsIf6__halffS2_fjLj3072ELj1ELj1ELj4ELj16ENS_18Kernel_traits_baseILj3072EfS2_fS2_fjLj128EEEEELb0ELb0ELb0ELb1EEEvNS_9BwdParamsE,"",@"SHT_CUDA_INFO"
	.sectionflags	@""
	.align	4


	//----- nvinfo : EIATTR_CUDA_API_VERSION
	.align		4
        /*0000*/ 	.byte	0x04, 0x37
        /*0002*/ 	.short	(.L_3703 - .L_3702)
.L_3702:
        /*0004*/ 	.word	0x00000082


	//----- nvinfo : EIATTR_KPARAM_INFO
	.align		4
.L_3703:
        /*0008*/ 	.byte	0x04, 0x17
        /*000a*/ 	.short	(.L_3705 - .L_3704)
.L_3704:
        /*000c*/ 	.word	0x00000000
        /*0010*/ 	.short	0x0000
        /*0012*/ 	.short	0x0000
        /*0014*/ 	.byte	0x00, 0xf0, 0xa1, 0x04


	//----- nvinfo : EIATTR_SPARSE_MMA_MASK
	.align		4
.L_3705:
        /*0018*/ 	.byte	0x03, 0x50
        /*001a*/ 	.short	0x0000


	//----- nvinfo : EIATTR_MAXREG_COUNT
	.align		4
        /*001c*/ 	.byte	0x03, 0x1b
        /*001e*/ 	.short	0x00ff


	//----- nvinfo : EIATTR_NUM_BARRIERS
	.align		4
        /*0020*/ 	.byte	0x02, 0x4c
        /*0022*/ 	.byte	0x01
	.zero		1


	//----- nvinfo : EIATTR_MERCURY_ISA_VERSION
	.align		4
        /*0024*/ 	.byte	0x03, 0x5f
        /*0026*/ 	.short	0x0101


	//----- nvinfo : EIATTR_COOP_GROUP_MASK_REGIDS
	.align		4
        /*0028*/ 	.byte	0x04, 0x29
        /*002a*/ 	.short	(.L_3707 - .L_3706)


	//   ....[0]....
.L_3706:
        /*002c*/ 	.word	0xffffffff


	//   ....[1]....
        /*0030*/ 	.word	0xffffffff


	//   ....[2]....
        /*0034*/ 	.word	0xffffffff


	//   ....[3]....
        /*0038*/ 	.word	0xffffffff


	//   ....[4]....
        /*003c*/ 	.word	0xffffffff


	//   ....[5]....
        /*0040*/ 	.word	0xffffffff


	//   ....[6]....
        /*0044*/ 	.word	0xffffffff


	//   ....[7]....
        /*0048*/ 	.word	0xffffffff


	//   ....[8]....
        /*004c*/ 	.word	0xffffffff


	//   ....[9]....
        /*0050*/ 	.word	0xffffffff


	//----- nvinfo : EIATTR_COOP_GROUP_INSTR_OFFSETS
	.align		4
.L_3707:
        /*0054*/ 	.byte	0x04, 0x28
        /*0056*/ 	.short	(.L_3709 - .L_3708)


	//   ....[0]....
.L_3708:
        /*0058*/ 	.word	0x00001370


	//   ....[1]....
        /*005c*/ 	.word	0x00001410


	//   ....[2]....
        /*0060*/ 	.word	0x00001420


	//   ....[3]....
        /*0064*/ 	.word	0x00001440


	//   ....[4]....
        /*0068*/ 	.word	0x00001490


	//   ....[5]....
        /*006c*/ 	.word	0x000014d0


	//   ....[6]....
        /*0070*/ 	.word	0x00001510


	//   ....[7]....
        /*0074*/ 	.word	0x00001530


	//   ....[8]....
        /*0078*/ 	.word	0x00001550


	//   ....[9]....
        /*007c*/ 	.word	0x00001590


	//----- nvinfo : EIATTR_VRC_CTA_INIT_COUNT
	.align		4
.L_3709:
        /*0080*/ 	.byte	0x02, 0x4a
	.zero		1
	.zero		1


	//----- nvinfo : EIATTR_EXIT_INSTR_OFFSETS
	.align		4
        /*0084*/ 	.byte	0x04, 0x1c
        /*0086*/ 	.short	(.L_3711 - .L_3710)


	//   ....[0]....
.L_3710:
        /*0088*/ 	.word	0x00003af0


	//----- nvinfo : EIATTR_MAX_THREADS
	.align		4
.L_3711:
        /*008c*/ 	.byte	0x04, 0x05
        /*008e*/ 	.short	(.L_3713 - .L_3712)
.L_3712:
        /*0090*/ 	.word	0x00000080
        /*0094*/ 	.word	0x00000001
        /*0098*/ 	.word	0x00000001


	//----- nvinfo : EIATTR_CRS_STACK_SIZE
	.align		4
.L_3713:
        /*009c*/ 	.byte	0x04, 0x1e
        /*009e*/ 	.short	(.L_3715 - .L_3714)
.L_3714:
        /*00a0*/ 	.word	0x00000000


	//----- nvinfo : EIATTR_CBANK_PARAM_SIZE
	.align		4
.L_3715:
        /*00a4*/ 	.byte	0x03, 0x19
        /*00a6*/ 	.short	0x0128


	//----- nvinfo : EIATTR_PARAM_CBANK
	.align		4
        /*00a8*/ 	.byte	0x04, 0x0a
        /*00aa*/ 	.short	(.L_3717 - .L_3716)
	.align		4
.L_3716:
        /*00ac*/ 	.word	index@(.nv.constant0._ZN10layer_norm13ln_bwd_kernelINS_13Kernel_traitsIf6__halffS2_fjLj3072ELj1ELj1ELj4ELj16ENS_18Kernel_traits_baseILj3072EfS2_fS2_fjLj128EEEEELb0ELb0ELb0ELb1EEEvNS_9BwdParamsE)
        /*00b0*/ 	.short	0x0380
        /*00b2*/ 	.short	0x0128


	//----- nvinfo : EIATTR_SW_WAR
	.align		4
.L_3717:
        /*00b4*/ 	.byte	0x04, 0x36
        /*00b6*/ 	.short	(.L_3719 - .L_3718)
.L_3718:
        /*00b8*/ 	.word	0x00000008
.L_3719:


//--------------------- .nv.info._ZN10layer_norm13ln_bwd_kernelINS_13Kernel_traitsIf6__halffS2_fjLj3072ELj1ELj1ELj4ELj16ENS_18Kernel_traits_baseILj3072EfS2_fS2_fjLj128EEEEELb0ELb0ELb1ELb0EEEvNS_9BwdParamsE --------------------------
	.section	.nv.info._ZN10layer_norm13ln_bwd_kernelINS_13Kernel_traitsIf6__halffS2_fjLj3072ELj1ELj1ELj4ELj16ENS_18Kernel_traits_baseILj3072EfS2_fS2_fjLj128EEEEELb0ELb0ELb1ELb0EEEvNS_9BwdParamsE,"",@"SHT_CUDA_INFO"
	.sectionflags	@""
	.align	4


	//----- nvinfo : EIATTR_CUDA_API_VERSION
	.align		4
        /*0000*/ 	.byte	0x04, 0x37
        /*0002*/ 	.short	(.L_3721 - .L_3720)
.L_3720:
        /*0004*/ 	.word	0x00000082


	//----- nvinfo : EIATTR_KPARAM_INFO
	.align		4
.L_3721:
        /*0008*/ 	.byte	0x04, 0x17
        /*000a*/ 	.short	(.L_3723 - .L_3722)
.L_3722:
        /*000c*/ 	.word	0x00000000
        /*0010*/ 	.short	0x0000
        /*0012*/ 	.short	0x0000
        /*0014*/ 	.byte	0x00, 0xf0, 0xa1, 0x04


	//----- nvinfo : EIATTR_SPARSE_MMA_MASK
	.align		4
.L_3723:
        /*0018*/ 	.byte	0x03, 0x50
        /*001a*/ 	.short	0x0000


	//----- nvinfo : EIATTR_MAXREG_COUNT
	.align		4
        /*001c*/ 	.byte	0x03, 0x1b
        /*001e*/ 	.short	0x00ff


	//----- nvinfo : EIATTR_NUM_BARRIERS
	.align		4
        /*0020*/ 	.byte	0x02, 0x4c
        /*0022*/ 	.byte	0x01
	.zero		1


	//----- nvinfo : EIATTR_MERCURY_ISA_VERSION
	.align		4
        /*0024*/ 	.byte	0x03, 0x5f
        /*0026*/ 	.short	0x0101


	//----- nvinfo : EIATTR_COOP_GROUP_MASK_REGIDS
	.align		4
        /*0028*/ 	.byte	0x04, 0x29
        /*002a*/ 	.short	(.L_3725 - .L_3724)


	//   ....[0]....
.L_3724:
        /*002c*/ 	.word	0xffffffff


	//   ....[1]....
        /*0030*/ 	.word	0xffffffff


	//   ....[2]....
        /*0034*/ 	.word	0xffffffff


	//   ....[3]....
        /*0038*/ 	.word	0xffffffff


	//   ....[4]....
        /*003c*/ 	.word	0xffffffff


	//   ....[5]....
        /*0040*/ 	.word	0xffffffff


	//   ....[6]....
        /*0044*/ 	.word	0xffffffff


	//   ....[7]....
        /*0048*/ 	.word	0xffffffff


	//   ....[8]....
        /*004c*/ 	.word	0xffffffff


	//   ....[9]....
        /*0050*/ 	.word	0xffffffff


	//----- nvinfo : EIATTR_COOP_GROUP_INSTR_OFFSETS
	.align		4
.L_3725:
        /*0054*/ 	.byte	0x04, 0x28
        /*0056*/ 	.short	(.L_3727 - .L_3726)


	//   ....[0]....
.L_3726:
        /*0058*/ 	.word	0x00001870


	//   ....[1]....
        /*005c*/ 	.word	0x000018a0


	//   ....[2]....
        /*0060*/ 	.word	0x000018d0


	//   ....[3]....
        /*0064*/ 	.word	0x000018e0


	//   ....[4]....
        /*0068*/ 	.word	0x00001910


	//   ....[5]....
        /*006c*/ 	.word	0x00001920


	//   ....[6]....
        /*0070*/ 	.word	0x00001950


	//   ....[7]....
        /*0074*/ 	.word	0x00001960


	//   ....[8]....
        /*0078*/ 	.word	0x00001990


	//   ....[9]....
        /*007c*/ 	.word	0x000019a0


	//----- nvinfo : EIATTR_VRC_CTA_INIT_COUNT
	.align		4
.L_3727:
        /*0080*/ 	.byte	0x02, 0x4a
	.zero		1
	.zero		1


	//----- nvinfo : EIATTR_EXIT_INSTR_OFFSETS
	.align		4
        /*0084*/ 	.byte	0x04, 0x1c
        /*0086*/ 	.short	(.L_3729 - .L_3728)


	//   ....[0]....
.L_3728:
        /*0088*/ 	.word	0x00005b90


	//   ....[1]....
        /*008c*/ 	.word	0x00005c30


	//----- nvinfo : EIATTR_MAX_THREADS
	.align		4
.L_3729:
        /*0090*/ 	.byte	0x04, 0x05
        /*0092*/ 	.short	(.L_3731 - .L_3730)
.L_3730:
        /*0094*/ 	.word	0x00000080
        /*0098*/ 	.word	0x00000001
        /*009c*/ 	.word	0x00000001


	//----- nvinfo : EIATTR_CRS_STACK_SIZE
	.align		4
.L_3731:
        /*00a0*/ 	.byte	0x04, 0x1e
        /*00a2*/ 	.short	(.L_3733 - .L_3732)
.L_3732:
        /*00a4*/ 	.word	0x00000000


	//----- nvinfo : EIATTR_CBANK_PARAM_SIZE
	.align		4
.L_3733:
        /*00a8*/ 	.byte	0x03, 0x19
        /*00aa*/ 	.short	0x0128


	//----- nvinfo : EIATTR_PARAM_CBANK
	.align		4
        /*00ac*/ 	.byte	0x04, 0x0a
        /*00ae*/ 	.short	(.L_3735 - .L_3734)
	.align		4
.L_3734:
        /*00b0*/ 	.word	index@(.nv.constant0._ZN10layer_norm13ln_bwd_kernelINS_13Kernel_traitsIf6__halffS2_fjLj3072ELj1ELj1ELj4ELj16ENS_18Kernel_traits_baseILj3072EfS2_fS2_fjLj128EEEEELb0ELb0ELb1ELb0EEEvNS_9BwdParamsE)
        /*00b4*/ 	.short	0x0380
        /*00b6*/ 	.short	0x0128


	//----- nvinfo : EIATTR_SW_WAR
	.align		4
.L_3735:
        /*00b8*/ 	.byte	0x04, 0x36
        /*00ba*/ 	.short	(.L_3737 - .L_3736)
.L_3736:
        /*00bc*/ 	.word	0x00000008
.L_3737:


//--------------------- .nv.info._ZN10layer_norm13ln_bwd_kernelINS_13Kernel_traitsIf6__halffS2_fjLj3072ELj1ELj1ELj4ELj16ENS_18Kernel_traits_baseILj3072EfS2_fS2_fjLj128EEEEELb0ELb0ELb1ELb1EEEvNS_9BwdParamsE --------------------------
	.section	.nv.info._ZN10layer_norm13ln_bwd_kernelINS_13Kernel_traitsIf6__halffS2_fjLj3072ELj1ELj1ELj4ELj16ENS_18Kernel_traits_baseILj3072EfS2_fS2_fjLj128EEEEELb0ELb0ELb1ELb1EEEvNS_9BwdParamsE,"",@"SHT_CUDA_INFO"
	.sectionflags	@""
	.align	4


	//----- nvinfo : EIATTR_CUDA_API_VERSION
	.align		4
        /*0000*/ 	.byte	0x04, 0x37
        /*0002*/ 	.short	(.L_3739 - .L_3738)
.L_3738:
        /*0004*/ 	.word	0x00000082


	//----- nvinfo : EIATTR_KPARAM_INFO
	.align		4
.L_3739:
        /*0008*/ 	.byte	0x04, 0x17
        /*000a*/ 	.short	(.L_3741 - .L_3740)
.L_3740:
        /*000c*/ 	.word	0x00000000
        /*0010*/ 	.short	0x0000
        /*0012*/ 	.short	0x0000
        /*0014*/ 	.byte	0x00, 0xf0, 0xa1, 0x04


	//----- nvinfo : EIATTR_SPARSE_MMA_MASK
	.align		4
.L_3741:
        /*0018*/ 	.byte	0x03, 0x50
        /*001a*/ 	.short	0x0000


	//----- nvinfo : EIATTR_MAXREG_COUNT
	.align		4
        /*001c*/ 	.byte	0x03, 0x1b
        /*001e*/ 	.short	0x00ff


	//----- nvinfo : EIATTR_NUM_BARRIERS
	.align		4
        /*0020*/ 	.byte	0x02, 0x4c
        /*0022*/ 	.byte	0x01
	.zero		1


	//----- nvinfo : EIATTR_MERCURY_ISA_VERSION
	.align		4
        /*0024*/ 	.byte	0x03, 0x5f
        /*0026*/ 	.short	0x0101


	//----- nvinfo : EIATTR_COOP_GROUP_MASK_REGIDS
	.align		4
        /*0028*/ 	.byte	0x04, 0x29
        /*002a*/ 	.short	(.L_3743 - .L_3742)


	//   ....[0]....
.L_3742:
        /*002c*/ 	.word	0xffffffff


	//   ....[1]....
        /*0030*/ 	.word	0xffffffff


	//   ....[2]....
        /*0034*/ 	.word	0xffffffff


	//   ....[3]....
        /*0038*/ 	.word	0xffffffff


	//   ....[4]....
        /*003c*/ 	.word	0xffffffff


	//   ....[5]....
        /*0040*/ 	.word	0xffffffff


	//   ....[6]....
        /*0044*/ 	.word	0xffffffff


	//   ....[7]....
        /*0048*/ 	.word	0xffffffff


	//   ....[8]....
        /*004c*/ 	.word	0xffffffff


	//   ....[9]....
        /*0050*/ 	.word	0xffffffff


	//----- nvinfo : EIATTR_COOP_GROUP_INSTR_OFFSETS
	.align		4
.L_3743:
        /*0054*/ 	.byte	0x04, 0x28
        /*0056*/ 	.short	(.L_3745 - .L_3744)


	//   ....[0]....
.L_3744:
        /*0058*/ 	.word	0x00001520


	//   ....[1]....
        /*005c*/ 	.word	0x00001540


	//   ....[2]....
        /*0060*/ 	.word	0x00001580


	//   ....[3]....
        /*0064*/ 	.word	0x00001590


	//   ....[4]....
        /*0068*/ 	.word	0x000015d0


	//   ....[5]....
        /*006c*/ 	.word	0x000015e0


	//   ....[6]....
        /*0070*/ 	.word	0x00001610


	//   ....[7]....
        /*0074*/ 	.word	0x00001620


	//   ....[8]....
        /*0078*/ 	.word	0x00001650


	//   ....[9]....
        /*007c*/ 	.word	0x00001660


	//----- nvinfo : EIATTR_VRC_CTA_INIT_COUNT
	.align		4
.L_3745:
        /*0080*/ 	.byte	0x02, 0x4a
	.zero		1
	.zero		1


	//----- nvinfo : EIATTR_EXIT_INSTR_OFFSETS
	.align		4
        /*0084*/ 	.byte	0x04, 0x1c
        /*0086*/ 	.short	(.L_3747 - .L_3746)


	//   ....[0]....
.L_3746:
        /*0088*/ 	.word	0x00005700


	//----- nvinfo : EIATTR_MAX_THREADS
	.align		4
.L_3747:
        /*008c*/ 	.byte	0x04, 0x05
        /*008e*/ 	.short	(.L_3749 - .L_3748)
.L_3748:
        /*0090*/ 	.word	0x00000080
        /*0094*/ 	.word	0x00000001
        /*0098*/ 	.word	0x00000001


	//----- nvinfo : EIATTR_CRS_STACK_SIZE
	.align		4
.L_3749:
        /*009c*/ 	.byte	0x04, 0x1e
        /*009e*/ 	.short	(.L_3751 - .L_3750)
.L_3750:
        /*00a0*/ 	.word	0x00000000


	//----- nvinfo : EIATTR_CBANK_PARAM_SIZE
	.align		4
.L_3751:
        /*00a4*/ 	.byte	0x03, 0x19
        /*00a6*/ 	.short	0x0128


	//----- nvinfo : EIATTR_PARAM_CBANK
	.align		4
        /*00a8*/ 	.byte	0x04, 0x0a
        /*00aa*/ 	.short	(.L_3753 - .L_3752)
	.align		4
.L_3752:
        /*00ac*/ 	.word	index@(.nv.constant0._ZN10layer_norm13ln_bwd_kernelINS_13Kernel_traitsIf6__halffS2_fjLj3072ELj1ELj1ELj4ELj16ENS_18Kernel_traits_baseILj3072EfS2_fS2_fjLj128EEEEELb0ELb0ELb1ELb1EEEvNS_9BwdParamsE)
        /*00b0*/ 	.short	0x0380
        /*00b2*/ 	.short	0x0128


	//----- nvinfo : EIATTR_SW_WAR
	.align		4
.L_3753:
        /*00b4*/ 	.byte	0x04, 0x36
        /*00b6*/ 	.short	(.L_3755 - .L_3754)
.L_3754:
        /*00b8*/ 	.word	0x00000008
.L_3755:


//--------------------- .nv.info._ZN10layer_norm13ln_bwd_kernelINS_13Kernel_traitsIf6__halffS2_fjLj3072ELj1ELj1ELj4ELj16ENS_18Kernel_traits_baseILj3072EfS2_fS2_fjLj128EEEEELb0ELb1ELb0ELb0EEEvNS_9BwdParamsE --------------------------
	.section	.nv.info._ZN10layer_norm13ln_bwd_kernelINS_13Kernel_traitsIf6__halffS2_fjLj3072ELj1ELj1ELj4ELj16ENS_18Kernel_traits_baseILj3072EfS2_fS2_fjLj128EEEEELb0ELb1ELb0ELb0EEEvNS_9BwdParamsE,"",@"SHT_CUDA_INFO"
	.sectionflags	@""
	.align	4


	//----- nvinfo : EIATTR_CUDA_API_VERSION
	.align		4
        /*0000*/ 	.byte	0x04, 0x37
        /*0002*/ 	.short	(.L_3757 - .L_3756)
.L_3756:
        /*0004*/ 	.word	0x00000082


	//----- nvinfo : EIATTR_KPARAM_INFO
	.align		4
.L_3757:
        /*0008*/ 	.byte	0x04, 0x17
        /*000a*/ 	.short	(.L_3759 - .L_3758)
.L_3758:
        /*000c*/ 	.word	0x00000000
        /*0010*/ 	.short	0x0000
        /*0012*/ 	.short	0x0000
        /*0014*/ 	.byte	0x00, 0xf0, 0xa1, 0x04


	//----- nvinfo : EIATTR_SPARSE_MMA_MASK
	.align		4
.L_3759:
        /*0018*/ 	.byte	0x03, 0x50
        /*001a*/ 	.short	0x0000


	//----- nvinfo : EIATTR_MAXREG_COUNT
	.align		4
        /*001c*/ 	.byte	0x03, 0x1b
        /*001e*/ 	.short	0x00ff


	//----- nvinfo : EIATTR_NUM_BARRIERS
	.align		4
        /*0020*/ 	.byte	0x02, 0x4c
        /*0022*/ 	.byte	0x01
	.zero		1


	//----- nvinfo : EIATTR_MERCURY_ISA_VERSION
	.align		4
        /*0024*/ 	.byte	0x03, 0x5f
        /*0026*/ 	.short	0x0101


	//----- nvinfo : EIATTR_COOP_GROUP_MASK_REGIDS
	.align		4
        /*0028*/ 	.byte	0x04, 0x29
        /*002a*/ 	.short	(.L_3761 - .L_3760)


	//   ....[0]....
.L_3760:
        /*002c*/ 	.word	0xffffffff


	//   ....[1]....
        /*0030*/ 	.word	0xffffffff


	//   ....[2]....
        /*0034*/ 	.word	0xffffffff


	//   ....[3]....
        /*0038*/ 	.word	0xffffffff


	//   ....[4]....
        /*003c*/ 	.word	0xffffffff


	//   ....[5]....
        /*0040*/ 	.word	0xffffffff


	//   ....[6]....
        /*0044*/ 	.word	0xffffffff


	//   ....[7]....
        /*0048*/ 	.word	0xffffffff


	//   ....[8]....
        /*004c*/ 	.word	0xffffffff


	//   ....[9]....
        /*0050*/ 	.word	0xffffffff


	//----- nvinfo : EIATTR_COOP_GROUP_INSTR_OFFSETS
	.align		4
.L_3761:
        /*0054*/ 	.byte	0x04, 0x28
        /*0056*/ 	.short	(.L_3763 - .L_3762)


	//   ....[0]....
.L_3762:
        /*0058*/ 	.word	0x00001850


	//   ....[1]....
        /*005c*/ 	.word	0x00001880


	//   ....[2]....
        /*0060*/ 	.word	0x000018b0


	//   ....[3]....
        /*0064*/ 	.word	0x000018c0


	//   ....[4]....
        /*0068*/ 	.word	0x000018f0


	//   ....[5]....
        /*006c*/ 	.word	0x00001900


	//   ....[6]....
        /*0070*/ 	.word	0x00001930


	//   ....[7]....
        /*0074*/ 	.word	0x00001940


	//   ....[8]....
        /*0078*/ 	.word	0x00001970


	//   ....[9]....
        /*007c*/ 	.word	0x00001980


	//----- nvinfo : EIATTR_VRC_CTA_INIT_COUNT
	.align		4
.L_3763:
        /*0080*/ 	.byte	0x02, 0x4a
	.zero		1
	.zero		1


	//----- nvinfo : EIATTR_EXIT_INSTR_OFFSETS
	.align		4
        /*0084*/ 	.byte	0x04, 0x1c
        /*0086*/ 	.short	(.L_3765 - .L_3764)


	//   ....[0]....
.L_3764:
        /*0088*/ 	.word	0x00005130


	//   ....[1]....
        /*008c*/ 	.word	0x00005200


	//----- nvinfo : EIATTR_MAX_THREADS
	.align		4
.L_3765:
        /*0090*/ 	.byte	0x04, 0x05
        /*0092*/ 	.short	(.L_3767 - .L_3766)
.L_3766:
        /*0094*/ 	.word	0x00000080
        /*0098*/ 	.word	0x00000001
        /*009c*/ 	.word	0x00000001


	//----- nvinfo : EIATTR_CRS_STACK_SIZE
	.align		4
.L_3767:
        /*00a0*/ 	.byte	0x04, 0x1e
        /*00a2*/ 	.short	(.L_3769 - .L_3768)
.L_3768:
        /*00a4*/ 	.word	0x00000000


	//----- nvinfo : EIATTR_CBANK_PARAM_SIZE
	.align		4
.L_3769:
        /*00a8*/ 	.byte	0x03, 0x19
        /*00aa*/ 	.short	0x0128


	//----- nvinfo : EIATTR_PARAM_CBANK
	.align		4
        /*00ac*/ 	.byte	0x04, 0x0a
        /*00ae*/ 	.short	(.L_3771 - .L_3770)
	.align		4
.L_3770:
        /*00b0*/ 	.word	index@(.nv.constant0._ZN10layer_norm13ln_bwd_kernelINS_13Kernel_traitsIf6__halffS2_fjLj3072ELj1ELj1ELj4ELj16ENS_18Kernel_traits_baseILj3072EfS2_fS2_fjLj128EEEEELb0ELb1ELb0ELb0EEEvNS_9BwdParamsE)
        /*00b4*/ 	.short	0x0380
        /*00b6*/ 	.short	0x0128


	//----- nvinfo : EIATTR_SW_WAR
	.align		4
.L_3771:
        /*00b8*/ 	.byte	0x04, 0x36
        /*00ba*/ 	.short	(.L_3773 - .L_3772)
.L_3772:
        /*00bc*/ 	.word	0x00000008
.L_3773:


//--------------------- .nv.info._ZN10layer_norm13ln_bwd_kernelINS_13Kernel_traitsIf6__halffS2_fjLj3072ELj1ELj1ELj4ELj16ENS_18Kernel_traits_baseILj3072EfS2_fS2_fjLj128EEEEELb0ELb1ELb0ELb1EEEvNS_9BwdParamsE --------------------------
	.section	.nv.info._ZN10layer_norm13ln_bwd_kernelINS_13Kernel_traitsIf6__halffS2_fjLj3072ELj1ELj1ELj4ELj16ENS_18Kernel_traits_baseILj3072EfS2_fS2_fjLj128EEEEELb0ELb1ELb0ELb1EEEvNS_9BwdParamsE,"",@"SHT_CUDA_INFO"
	.sectionflags	@""
	.align	4


	//----- nvinfo : EIATTR_CUDA_API_VERSION
	.align		4
        /*0000*/ 	.byte	0x04, 0x37
        /*0002*/ 	.short	(.L_3775 - .L_3774)
.L_3774:
        /*0004*/ 	.word	0x00000082


	//----- nvinfo : EIATTR_KPARAM_INFO
	.align		4
.L_3775:
        /*0008*/ 	.byte	0x04, 0x17
        /*000a*/ 	.short	(.L_3777 - .L_3776)
.L_3776:
        /*000c*/ 	.word	0x00000000
        /*0010*/ 	.short	0x0000
        /*0012*/ 	.short	0x0000
        /*0014*/ 	.byte	0x00, 0xf0, 0xa1, 0x04


	//----- nvinfo : EIATTR_SPARSE_MMA_MASK
	.align		4
.L_3777:
        /*0018*/ 	.byte	0x03, 0x50
        /*001a*/ 	.short	0x0000


	//----- nvinfo : EIATTR_MAXREG_COUNT
	.align		4
        /*001c*/ 	.byte	0x03, 0x1b
        /*001e*/ 	.short	0x00ff


	//----- nvinfo : EIATTR_NUM_BARRIERS
	.align		4
        /*0020*/ 	.byte	0x02, 0x4c
        /*0022*/ 	.byte	0x01
	.zero		1


	//----- nvinfo : EIATTR_MERCURY_ISA_VERSION
	.align		4
        /*0024*/ 	.byte	0x03, 0x5f
        /*0026*/ 	.short	0x0101


	//----- nvinfo : EIATTR_COOP_GROUP_MASK_REGIDS
	.align		4
        /*0028*/ 	.byte	0x04, 0x29
        /*002a*/ 	.short	(.L_3779 - .L_3778)


	//   ....[0]....
.L_3778:
        /*002c*/ 	.word	0xffffffff


	//   ....[1]....
        /*0030*/ 	.word	0xffffffff


	//   ....[2]....
        /*0034*/ 	.word	0xffffffff


	//   ....[3]....
        /*0038*/ 	.word	0xffffffff


	//   ....[4]....
        /*003c*/ 	.word	0xffffffff


	//   ....[5]....
        /*0040*/ 	.word	0xffffffff


	//   ....[6]....
        /*0044*/ 	.word	0xffffffff


	//   ....[7]....
        /*0048*/ 	.word	0xffffffff


	//   ....[8]....
        /*004c*/ 	.word	0xffffffff


	//   ....[9]....
        /*0050*/ 	.word	0xffffffff


	//----- nvinfo : EIATTR_COOP_GROUP_INSTR_OFFSETS
	.align		4
.L_3779:
        /*0054*/ 	.byte	0x04, 0x28
        /*0056*/ 	.short	(.L_3781 - .L_3780)


	//   ....[0]....
.L_3780:
        /*0058*/ 	.word	0x000012b0


	//   ....[1]....
        /*005c*/ 	.word	0x000012c0


	//   ....[2]....
        /*0060*/ 	.word	0x000012f0


	//   ....[3]....
        /*0064*/ 	.word	0x00001300


	//   ....[4]....
        /*0068*/ 	.word	0x00001330


	//   ....[5]....
        /*006c*/ 	.word	0x00001340


	//   ....[6]....
        /*0070*/ 	.word	0x00001370


	//   ....[7]....
        /*0074*/ 	.word	0x00001380


	//   ....[8]....
        /*0078*/ 	.word	0x000013c0


	//   ....[9]....
        /*007c*/ 	.word	0x000013d0


	//----- nvinfo : EIATTR_VRC_CTA_INIT_COUNT
	.align		4
.L_3781:
        /*0080*/ 	.byte	0x02, 0x4a
	.zero		1
	.zero		1


	//----- nvinfo : EIATTR_EXIT_INSTR_OFFSETS
	.align		4
        /*0084*/ 	.byte	0x04, 0x1c
        /*0086*/ 	.short	(.L_3783 - .L_3782)


	//   ....[0]....
.L_3782:
        /*0088*/ 	.word	0x000052d0


	//----- nvinfo : EIATTR_MAX_THREADS
	.align		4
.L_3783:
        /*008c*/ 	.byte	0x04, 0x05
        /*008e*/ 	.short	(.L_3785 - .L_3784)
.L_3784:
        /*0090*/ 	.word	0x00000080
        /*0094*/ 	.word	0x00000001
        /*0098*/ 	.word	0x00000001


	//----- nvinfo : EIATTR_CRS_STACK_SIZE
	.align		4
.L_3785:
        /*009c*/ 	.byte	0x04, 0x1e
        /*009e*/ 	.short	(.L_3787 - .L_3786)
.L_3786:
        /*00a0*/ 	.word	0x00000000


	//----- nvinfo : EIATTR_CBANK_PARAM_SIZE
	.align		4
.L_3787:
        /*00a4*/ 	.byte	0x03, 0x19
        /*00a6*/ 	.short	0x0128


	//----- nvinfo : EIATTR_PARAM_CBANK
	.align		4
        /*00a8*/ 	.byte	0x04, 0x0a
        /*00aa*/ 	.short	(.L_3789 - .L_3788)
	.align		4
.L_3788:
        /*00ac*/ 	.word	index@(.nv.constant0._ZN10layer_norm13ln_bwd_kernelINS_13Kernel_traitsIf6__halffS2_fjLj3072ELj1ELj1ELj4ELj16ENS_18Kernel_traits_baseILj3072EfS2_fS2_fjLj128EEEEELb0ELb1ELb0ELb1EEEvNS_9BwdParamsE)
        /*00b0*/ 	.short	0x0380
        /*00b2*/ 	.short	0x0128


	//----- nvinfo : EIATTR_SW_WAR
	.align		4
.L_3789:
        /*00b4*/ 	.byte	0x04, 0x36
        /*00b6*/ 	.short	(.L_3791 - .L_3790)
.L_3790:
        /*00b8*/ 	.word	0x00000008
.L_3791:


//--------------------- .nv.info._ZN10layer_norm13ln_bwd_kernelINS_13Kernel_traitsIf6__halffS2_fjLj3072ELj1ELj1ELj4ELj16ENS_18Kernel_traits_baseILj3072EfS2_fS2_fjLj128EEEEELb0ELb1ELb1ELb0EEEvNS_9BwdParamsE --------------------------
	.section	.nv.info._ZN10layer_norm13ln_bwd_kernelINS_13Kernel_traitsIf6__halffS2_fjLj3072ELj1ELj1ELj4ELj16ENS_18Kernel_traits_baseILj3072EfS2_fS2_fjLj128EEEEELb0ELb1ELb1ELb0EEEvNS_9BwdParamsE,"",@"SHT_CUDA_INFO"
	.sectionflags	@""
	.align	4


	//----- nvinfo : EIATTR_CUDA_API_VERSION
	.align		4
        /*0000*/ 	.byte	0x04, 0x37
        /*0002*/ 	.short	(.L_3793 - .L_3792)
.L_3792:
        /*0004*/ 	.word	0x00000082


	//----- nvinfo : EIATTR_KPARAM_INFO
	.align		4
.L_3793:
        /*0008*/ 	.byte	0x04, 0x17
        /*000a*/ 	.short	(.L_3795 - .L_3794)
.L_3794:
        /*000c*/ 	.word	0x00000000
        /*0010*/ 	.short	0x0000
        /*0012*/ 	.short	0x0000
        /*0014*/ 	.byte	0x00, 0xf0, 0xa1, 0x04


	//----- nvinfo : EIATTR_SPARSE_MMA_MASK
	.align		4
.L_3795:
        /*0018*/ 	.byte	0x03, 0x50
        /*001a*/ 	.short	0x0000


	//----- nvinfo : EIATTR_MAXREG_COUNT
	.align		4
        /*001c*/ 	.byte	0x03, 0x1b
        /*001e*/ 	.short	0x00ff


	//----- nvinfo : EIATTR_NUM_BARRIERS
	.align		4
        /*0020*/ 	.byte	0x02, 0x4c
        /*0022*/ 	.byte	0x01
	.zero		1


	//----- nvinfo : EIATTR_MERCURY_ISA_VERSION
	.align		4
        /*0024*/ 	.byte	0x03, 0x5f
        /*0026*/ 	.short	0x0101


	//----- nvinfo : EIATTR_COOP_GROUP_MASK_REGIDS
	.align		4
        /*0028*/ 	.byte	0x04, 0x29
        /*002a*/ 	.short	(.L_3797 - .L_3796)


	//   ....[0]....
.L_3796:
        /*002c*/ 	.word	0xffffffff


	//   ....[1]....
        /*0030*/ 	.word	0xffffffff


	//   ....[2]....
        /*0034*/ 	.word	0xffffffff


	//   ....[3]....
        /*0038*/ 	.word	0xffffffff


	//   ....[4]....
        /*003c*/ 	.word	0xffffffff


	//   ....[5]....
        /*0040*/ 	.word	0xffffffff


	//   ....[6]....
        /*0044*/ 	.word	0xffffffff


	//   ....[7]....
        /*0048*/ 	.word	0xffffffff


	//   ....[8]....
        /*004c*/ 	.word	0xffffffff


	//   ....[9]....
        /*0050*/ 	.word	0xffffffff


	//----- nvinfo : EIATTR_COOP_GROUP_INSTR_OFFSETS
	.align		4
.L_3797:
        /*0054*/ 	.byte	0x04, 0x28
        /*0056*/ 	.short	(.L_3799 - .L_3798)


	//   ....[0]....
.L_3798:
        /*0058*/ 	.word	0x00001ab0


	//   ....[1]....
        /*005c*/ 	.word	0x00001ad0


	//   ....[2]....
        /*0060*/ 	.word	0x00001b10


	//   ....[3]....
        /*0064*/ 	.word	0x00001b20


	//   ....[4]....
        /*0068*/ 	.word	0x00001b60


	//   ....[5]....
        /*006c*/ 	.word	0x00001b70


	//   ....[6]....
        /*0070*/ 	.word	0x00001ba0


	//   ....[7]....
        /*0074*/ 	.word	0x00001bb0


	//   ....[8]....
        /*0078*/ 	.word	0x00001be0


	//   ....[9]....
        /*007c*/ 	.word	0x00001bf0


	//----- nvinfo : EIATTR_VRC_CTA_INIT_COUNT
	.align		4
.L_3799:
        /*0080*/ 	.byte	0x02, 0x4a
	.zero		1
	.zero		1


	//----- nvinfo : EIATTR_EXIT_INSTR_OFFSETS
	.align		4
        /*0084*/ 	.byte	0x04, 0x1c
        /*0086*/ 	.short	(.L_3801 - .L_3800)


	//   ....[0]....
.L_3800:
        /*0088*/ 	.word	0x00006b20


	//   ....[1]....
        /*008c*/ 	.word	0x00006bf0


	//----- nvinfo : EIATTR_MAX_THREADS
	.align		4
.L_3801:
        /*0090*/ 	.byte	0x04, 0x05
        /*0092*/ 	.short	(.L_3803 - .L_3802)
.L_3802:
        /*0094*/ 	.word	0x00000080
        /*0098*/ 	.word	0x00000001
        /*009c*/ 	.word	0x00000001


	//----- nvinfo : EIATTR_CRS_STACK_SIZE
	.align		4
.L_3803:
        /*00a0*/ 	.byte	0x04, 0x1e
        /*00a2*/ 	.short	(.L_3805 - .L_3804)
.L_3804:
        /*00a4*/ 	.word	0x00000000


	//----- nvinfo : EIATTR_CBANK_PARAM_SIZE
	.align		4
.L_3805:
        /*00a8*/ 	.byte	0x03, 0x19
        /*00aa*/ 	.short	0x0128


	//----- nvinfo : EIATTR_PARAM_CBANK
	.align		4
        /*00ac*/ 	.byte	0x04, 0x0a
        /*00ae*/ 	.short	(.L_3807 - .L_3806)
	.align		4
.L_3806:
        /*00b0*/ 	.word	index@(.nv.constant0._ZN10layer_norm13ln_bwd_kernelINS_13Kernel_traitsIf6__halffS2_fjLj3072ELj1ELj1ELj4ELj16ENS_18Kernel_traits_baseILj3072EfS2_fS2_fjLj128EEEEELb0ELb1ELb1ELb0EEEvNS_9BwdParamsE)
        /*00b4*/ 	.short	0x0380
        /*00b6*/ 	.short	0x0128


	//----- nvinfo : EIATTR_SW_WAR
	.align		4
.L_3807:
        /*00b8*/ 	.byte	0x04, 0x36
        /*00ba*/ 	.short	(.L_3809 - .L_3808)
.L_3808:
        /*00bc*/ 	.word	0x00000008
.L_3809:


//--------------------- .nv.info._ZN10layer_norm13ln_bwd_kernelINS_13Kernel_traitsIf6__halffS2_fjLj3072ELj1ELj1ELj4ELj16ENS_18Kernel_traits_baseILj3072EfS2_fS2_fjLj128EEEEELb0ELb1ELb1ELb1EEEvNS_9BwdParamsE --------------------------
	.section	.nv.info._ZN10layer_norm13ln_bwd_kernelINS_13Kernel_traitsIf6__halffS2_fjLj3072ELj1ELj1ELj4ELj16ENS_18Kernel_traits_baseILj3072EfS2_fS2_fjLj128EEEEELb0ELb1ELb1ELb1EEEvNS_9BwdParamsE,"",@"SHT_CUDA_INFO"
	.sectionflags	@""
	.align	4


	//----- nvinfo : EIATTR_CUDA_API_VERSION
	.align		4
        /*0000*/ 	.byte	0x04, 0x37
        /*0002*/ 	.short	(.L_3811 - .L_3810)
.L_3810:
        /*0004*/ 	.word	0x00000082


	//----- nvinfo : EIATTR_KPARAM_INFO
	.align		4
.L_3811:
        /*0008*/ 	.byte	0x04, 0x17
        /*000a*/ 	.short	(.L_3813 - .L_3812)
.L_3812:
        /*000c*/ 	.word	0x00000000
        /*0010*/ 	.short	0x0000
        /*0012*/ 	.short	0x0000
        /*0014*/ 	.byte	0x00, 0xf0, 0xa1, 0x04


	//----- nvinfo : EIATTR_SPARSE_MMA_MASK
	.align		4
.L_3813:
        /*0018*/ 	.byte	0x03, 0x50
        /*001a*/ 	.short	0x0000


	//----- nvinfo : EIATTR_MAXREG_COUNT
	.align		4
        /*001c*/ 	.byte	0x03, 0x1b
        /*001e*/ 	.short	0x00ff


	//----- nvinfo : EIATTR_NUM_BARRIERS
	.align		4
        /*0020*/ 	.byte	0x02, 0x4c
        /*0022*/ 	.byte	0x01
	.zero		1


	//----- nvinfo : EIATTR_MERCURY_ISA_VERSION
	.align		4
        /*0024*/ 	.byte	0x03, 0x5f
        /*0026*/ 	.short	0x0101


	//----- nvinfo : EIATTR_COOP_GROUP_MASK_REGIDS
	.align		4
        /*0028*/ 	.byte	0x04, 0x29
        /*002a*/ 	.short	(.L_3815 - .L_3814)


	//   ....[0]....
.L_3814:
        /*002c*/ 	.word	0xffffffff


	//   ....[1]....
        /*0030*/ 	.word	0xffffffff


	//   ....[2]....
        /*0034*/ 	.word	0xffffffff


	//   ....[3]....
        /*0038*/ 	.word	0xffffffff


	//   ....[4]....
        /*003c*/ 	.word	0xffffffff


	//   ....[5]....
        /*0040*/ 	.word	0xffffffff


	//   ....[6]....
        /*0044*/ 	.word	0xffffffff


	//   ....[7]....
        /*0048*/ 	.word	0xffffffff


	//   ....[8]....
        /*004c*/ 	.word	0xffffffff


	//   ....[9]....
        /*0050*/ 	.word	0xffffffff


	//----- nvinfo : EIATTR_COOP_GROUP_INSTR_OFFSETS
	.align		4
.L_3815:
        /*0054*/ 	.byte	0x04, 0x28
        /*0056*/ 	.short	(.L_3817 - .L_3816)


	//   ....[0]....
.L_3816:
        /*0058*/ 	.word	0x00001590


	//   ....[1]....
        /*005c*/ 	.word	0x000015d0


	//   ....[2]....
        /*0060*/ 	.word	0x00001630


	//   ....[3]....
        /*0064*/ 	.word	0x00001640


	//   ....[4]....
        /*0068*/ 	.word	0x00001680


	//   ....[5]....
        /*006c*/ 	.word	0x00001690


	//   ....[6]....
        /*0070*/ 	.word	0x000016c0


	//   ....[7]....
        /*0074*/ 	.word	0x000016e0


	//   ....[8]....
        /*0078*/ 	.word	0x00001710


	//   ....[9]....
        /*007c*/ 	.word	0x00001740


	//----- nvinfo : EIATTR_VRC_CTA_INIT_COUNT
	.align		4
.L_3817:
        /*0080*/ 	.byte	0x02, 0x4a
	.zero		1
	.zero		1


	//----- nvinfo : EIATTR_EXIT_INSTR_OFFSETS
	.align		4
        /*0084*/ 	.byte	0x04, 0x1c
        /*0086*/ 	.short	(.L_3819 - .L_3818)


	//   ....[0]....
.L_3818:
        /*0088*/ 	.word	0x00006480


	//----- nvinfo : EIATTR_MAX_THREADS
	.align		4
.L_3819:
        /*008c*/ 	.byte	0x04, 0x05
        /*008e*/ 	.short	(.L_3821 - .L_3820)
.L_3820:
        /*0090*/ 	.word	0x00000080
        /*0094*/ 	.word	0x00000001
        /*0098*/ 	.word	0x00000001


	//----- nvinfo : EIATTR_CRS_STACK_SIZE
	.align		4
.L_3821:
        /*009c*/ 	.byte	0x04, 0x1e
        /*009e*/ 	.short	(.L_3823 - .L_3822)
.L_3822:
        /*00a0*/ 	.word	0x00000000


	//----- nvinfo : EIATTR_CBANK_PARAM_SIZE
	.align		4
.L_3823:
        /*00a4*/ 	.byte	0x03, 0x19
        /*00a6*/ 	.short	0x0128


	//----- nvinfo : EIATTR_PARAM_CBANK
	.align		4
        /*00a8*/ 	.byte	0x04, 0x0a
        /*00aa*/ 	.short	(.L_3825 - .L_3824)
	.align		4
.L_3824:
        /*00ac*/ 	.word	index@(.nv.constant0._ZN10layer_norm13ln_bwd_kernelINS_13Kernel_traitsIf6__halffS2_fjLj3072ELj1ELj1ELj4ELj16ENS_18Kernel_traits_baseILj3072EfS2_fS2_fjLj128EEEEELb0ELb1ELb1ELb1EEEvNS_9BwdParamsE)
        /*00b0*/ 	.short	0x0380
        /*00b2*/ 	.short	0x0128


	//----- nvinfo : EIATTR_SW_WAR
	.align		4
.L_3825:
        /*00b4*/ 	.byte	0x04, 0x36
        /*00b6*/ 	.short	(.L_3827 - .L_3826)
.L_3826:
        /*00b8*/ 	.word	0x00000008
.L_3827:


//--------------------- .nv.info._ZN10layer_norm13ln_bwd_kernelINS_13Kernel_traitsIf6__halffS2_fjLj3072ELj1ELj1ELj4ELj16ENS_18Kernel_traits_baseILj3072EfS2_fS2_fjLj128EEEEELb1ELb0ELb0ELb0EEEvNS_9BwdParamsE --------------------------
	.section	.nv.info._ZN10layer_norm13ln_bwd_kernelINS_13Kernel_traitsIf6__halffS2_fjLj3072ELj1ELj1ELj4ELj16ENS_18Kernel_traits_baseILj3072EfS2_fS2_fjLj128EEEEELb1ELb0ELb0ELb0EEEvNS_9BwdParamsE,"",@"SHT_CUDA_INFO"
	.sectionflags	@""
	.align	4


	//----- nvinfo : EIATTR_CUDA_API_VERSION
	.align		4
        /*0000*/ 	.byte	0x04, 0x37
        /*0002*/ 	.short	(.L_3829 - .L_3828)
.L_3828:
        /*0004*/ 	.word	0x00000082


	//----- nvinfo : EIATTR_KPARAM_INFO
	.align		4
.L_3829:
        /*0008*/ 	.byte	0x04, 0x17
        /*000a*/ 	.short	(.L_3831 - .L_3830)
.L_3830:
        /*000c*/ 	.word	0x00000000
        /*0010*/ 	.short	0x0000
        /*0012*/ 	.short	0x0000
        /*0014*/ 	.byte	0x00, 0xf0, 0xa1, 0x04


	//----- nvinfo : EIATTR_SPARSE_MMA_MASK
	.align		4
.L_3831:
        /*0018*/ 	.byte	0x03, 0x50
        /*001a*/ 	.short	0x0000


	//----- nvinfo : EIATTR_MAXREG_COUNT
	.align		4
        /*001c*/ 	.byte	0x03, 0x1b
        /*001e*/ 	.short	0x00ff


	//----- nvinfo : EIATTR_NUM_BARRIERS
	.align		4
        /*0020*/ 	.byte	0x02, 0x4c
        /*0022*/ 	.byte	0x01
	.zero		1


	//----- nvinfo : EIATTR_MERCURY_ISA_VERSION
	.align		4
        /*0024*/ 	.byte	0x03, 0x5f
        /*0026*/ 	.short	0x0101


	//----- nvinfo : EIATTR_COOP_GROUP_MASK_REGIDS
	.align		4
        /*0028*/ 	.byte	0x04, 0x29
        /*002a*/ 	.short	(.L_3833 - .L_3832)


	//   ....[0]....
.L_3832:
        /*002c*/ 	.word	0xffffffff


	//   ....[1]....
        /*0030*/ 	.word	0xffffffff


	//   ....[2]....
        /*0034*/ 	.word	0xffffffff


	//   ....[3]....
        /*0038*/ 	.word	0xffffffff


	//   ....[4]....
        /*003c*/ 	.word	0xffffffff


	//   ....[5]....
        /*0040*/ 	.word	0xffffffff


	//   ....[6]....
        /*0044*/ 	.word	0xffffffff


	//   ....[7]....
        /*0048*/ 	.word	0xffffffff


	//   ....[8]....
        /*004c*/ 	.word	0xffffffff


	//   ....[9]....
        /*0050*/ 	.word	0xffffffff


	//----- nvinfo : EIATTR_COOP_GROUP_INSTR_OFFSETS
	.align		4
.L_3833:
        /*0054*/ 	.byte	0x04, 0x28
        /*0056*/ 	.short	(.L_3835 - .L_3834)


	//   ....[0]....
.L_3834:
        /*0058*/ 	.word	0x00001770


	//   ....[1]....
        /*005c*/ 	.word	0x000017a0


	//   ....[2]....
        /*0060*/ 	.word	0x000017d0


	//   ....[3]....
        /*0064*/ 	.word	0x000017e0


	//   ....[4]....
        /*0068*/ 	.word	0x00001810


	//   ....[5]....
        /*006c*/ 	.word	0x00001820


	//   ....[6]....
        /*0070*/ 	.word	0x00001850


	//   ....[7]....
        /*0074*/ 	.word	0x00001860


	//   ....[8]....
        /*0078*/ 	.word	0x00001890


	//   ....[9]....
        /*007c*/ 	.word	0x000018a0


	//----- nvinfo : EIATTR_VRC_CTA_INIT_COUNT
	.align		4
.L_3835:
        /*0080*/ 	.byte	0x02, 0x4a
	.zero		1
	.zero		1


	//----- nvinfo : EIATTR_EXIT_INSTR_OFFSETS
	.align		4
        /*0084*/ 	.byte	0x04, 0x1c
        /*0086*/ 	.short	(.L_3837 - .L_3836)


	//   ....[0]....
.L_3836:
        /*0088*/ 	.word	0x00004fe0


	//   ....[1]....
        /*008c*/ 	.word	0x00005080


	//----- nvinfo : EIATTR_MAX_THREADS
	.align		4
.L_3837:
        /*0090*/ 	.byte	0x04, 0x05
        /*0092*/ 	.short	(.L_3839 - .L_3838)
.L_3838:
        /*0094*/ 	.word	0x00000080
        /*0098*/ 	.word	0x00000001
        /*009c*/ 	.word	0x00000001


	//----- nvinfo : EIATTR_CRS_STACK_SIZE
	.align		4
.L_3839:
        /*00a0*/ 	.byte	0x04, 0x1e
        /*00a2*/ 	.short	(.L_3841 - .L_3840)
.L_3840:
        /*00a4*/ 	.word	0x00000000


	//----- nvinfo : EIATTR_CBANK_PARAM_SIZE
	.align		4
.L_3841:
        /*00a8*/ 	.byte	0x03, 0x19
        /*00aa*/ 	.short	0x0128


	//----- nvinfo : EIATTR_PARAM_CBANK
	.align		4
        /*00ac*/ 	.byte	0x04, 0x0a
        /*00ae*/ 	.short	(.L_3843 - .L_3842)
	.align		4
.L_3842:
        /*00b0*/ 	.word	index@(.nv.constant0._ZN10layer_norm13ln_bwd_kernelINS_13Kernel_traitsIf6__halffS2_fjLj3072ELj1ELj1ELj4ELj16ENS_18Kernel_traits_baseILj3072EfS2_fS2_fjLj128EEEEELb1ELb0ELb0ELb0EEEvNS_9BwdParamsE)
        /*00b4*/ 	.short	0x0380
        /*00b6*/ 	.short	0x0128


	//----- nvinfo : EIATTR_SW_WAR
	.align		4
.L_3843:
        /*00b8*/ 	.byte	0x04, 0x36
        /*00ba*/ 	.short	(.L_3845 - .L_3844)
.L_3844:
        /*00bc*/ 	.word	0x00000008
.L_3845:


//--------------------- .nv.info._ZN10layer_norm13ln_bwd_kernelINS_13Kernel_traitsIf6__halffS2_fjLj3072ELj1ELj1ELj4ELj16ENS_18Kernel_traits_baseILj3072EfS2_fS2_fjLj128EEEEELb1ELb0ELb0ELb1EEEvNS_9BwdParamsE --------------------------
	.section	.nv.info._ZN10layer_norm13ln_bwd_kernelINS_13Kernel_traitsIf6__halffS2_fjLj3072ELj1ELj1ELj4ELj16ENS_18Kernel_traits_baseILj3072EfS2_fS2_fjLj128EEEEELb1ELb0ELb0ELb1EEEvNS_9BwdParamsE,"",@"SHT_CUDA_INFO"
	.sectionflags	@""
	.align	4


	//----- nvinfo : EIATTR_CUDA_API_VERSION
	.align		4
        /*0000*/ 	.byte	0x04, 0x37
        /*0002*/ 	.short	(.L_3847 - .L_3846)
.L_3846:
        /*0004*/ 	.word	0x00000082


	//----- nvinfo : EIATTR_KPARAM_INFO
	.align		4
.L_3847:
        /*0008*/ 	.byte	0x04, 0x17
        /*000a*/ 	.short	(.L_3849 - .L_3848)
.L_3848:
        /*000c*/ 	.word	0x00000000
        /*0010*/ 	.short	0x0000
        /*0012*/ 	.short	0x0000
        /*0014*/ 	.byte	0x00, 0xf0, 0xa1, 0x04


	//----- nvinfo : EIATTR_SPARSE_MMA_MASK
	.align		4
.L_3849:
        /*0018*/ 	.byte	0x03, 0x50
        /*001a*/ 	.short	0x0000


	//----- nvinfo : EIATTR_MAXREG_COUNT
	.align		4
        /*001c*/ 	.byte	0x03, 0x1b
        /*001e*/ 	.short	0x00ff


	//----- nvinfo : EIATTR_NUM_BARRIERS
	.align		4
        /*0020*/ 	.byte	0x02, 0x4c
        /*0022*/ 	.byte	0x01
	.zero		1


	//----- nvinfo : EIATTR_MERCURY_ISA_VERSION
	.align		4
        /*0024*/ 	.byte	0x03, 0x5f
        /*0026*/ 	.short	0x0101


	//----- nvinfo : EIATTR_COOP_GROUP_MASK_REGIDS
	.align		4
        /*0028*/ 	.byte	0x04, 0x29
        /*002a*/ 	.short	(.L_3851 - .L_3850)


	//   ....[0]....
.L_3850:
        /*002c*/ 	.word	0xffffffff


	//   ....[1]....
        /*0030*/ 	.word	0xffffffff


	//   ....[2]....
        /*0034*/ 	.word	0xffffffff


	//   ....[3]....
        /*0038*/ 	.word	0xffffffff


	//   ....[4]....
        /*003c*/ 	.word	0xffffffff


	//   ....[5]....
        /*0040*/ 	.word	0xffffffff


	//   ....[6]....
        /*0044*/ 	.word	0xffffffff


	//   ....[7]....
        /*0048*/ 	.word	0xffffffff


	//   ....[8]....
        /*004c*/ 	.word	0xffffffff


	//   ....[9]....
        /*0050*/ 	.word	0xffffffff


	//----- nvinfo : EIATTR_COOP_GROUP_INSTR_OFFSETS
	.align		4
.L_3851:
        /*0054*/ 	.byte	0x04, 0x28
        /*0056*/ 	.short	(.L_3853 - .L_3852)


	//   ....[0]....
.L_3852:
        /*0058*/ 	.word	0x00001160


	//   ....[1]....
        /*005c*/ 	.word	0x00001170


	//   ....[2]....
        /*0060*/ 	.word	0x000011a0


	//   ....[3]....
        /*0064*/ 	.word	0x000011b0


	//   ....[4]....
        /*0068*/ 	.word	0x000011e0


	//   ....[5]....
        /*006c*/ 	.word	0x000011f0


	//   ....[6]....
        /*0070*/ 	.word	0x00001230


	//   ....[7]....
        /*0074*/ 	.word	0x00001240


	//   ....[8]....
        /*0078*/ 	.word	0x000012a0


	//   ....[9]....
        /*007c*/ 	.word	0x000012b0


	//----- nvinfo : EIATTR_VRC_CTA_INIT_COUNT
	.align		4
.L_3853:
        /*0080*/ 	.byte	0x02, 0x4a
	.zero		1
	.zero		1


	//----- nvinfo : EIATTR_EXIT_INSTR_OFFSETS
	.align		4
        /*0084*/ 	.byte	0x04, 0x1c
        /*0086*/ 	.short	(.L_3855 - .L_3854)


	//   ....[0]....
.L_3854:
        /*0088*/ 	.word	0x00004de0


	//----- nvinfo : EIATTR_MAX_THREADS
	.align		4
.L_3855:
        /*008c*/ 	.byte	0x04, 0x05
        /*008e*/ 	.short	(.L_3857 - .L_3856)
.L_3856:
        /*0090*/ 	.word	0x00000080
        /*0094*/ 	.word	0x00000001
        /*0098*/ 	.word	0x00000001


	//----- nvinfo : EIATTR_CBANK_PARAM_SIZE
	.align		4
.L_3857:
        /*009c*/ 	.byte	0x03, 0x19
        /*009e*/ 	.short	0x0128


	//----- nvinfo : EIATTR_PARAM_CBANK
	.align		4
        /*00a0*/ 	.byte	0x04, 0x0a
        /*00a2*/ 	.short	(.L_3859 - .L_3858)
	.align		4
.L_3858:
        /*00a4*/ 	.word	index@(.nv.constant0._ZN10layer_norm13ln_bwd_kernelINS_13Kernel_traitsIf6__halffS2_fjLj3072ELj1ELj1ELj4ELj16ENS_18Kernel_traits_baseILj3072EfS2_fS2_fjLj128EEEEELb1ELb0ELb0ELb1EEEvNS_9BwdParamsE)
        /*00a8*/ 	.short	0x0380
        /*00aa*/ 	.short	0x0128


	//----- nvinfo : EIATTR_SW_WAR
	.align		4
.L_3859:
        /*00ac*/ 	.byte	0x04, 0x36
        /*00ae*/ 	.short	(.L_3861 - .L_3860)
.L_3860:
        /*00b0*/ 	.word	0x00000008
.L_3861:


//--------------------- .nv.info._ZN10layer_norm22ln_bwd_finalize_kernelINS_22Kernel_traits_finalizeILj3072Ef6__halffS2_fjLb0ELj1024ELj4ENS_18Kernel_traits_baseILj3072EfS2_fS2_fjLj1024EEEEELb0ELb0EEEvNS_9BwdParamsE --------------------------
	.section	.nv.info._ZN10layer_norm22ln_bwd_finalize_kernelINS_22Kernel_traits_finalizeILj3072Ef6__halffS2_fjLb0ELj1024ELj4ENS_18Kernel_traits_baseILj3072EfS2_fS2_fjLj1024EEEEELb0ELb0EEEvNS_9BwdParamsE,"",@"SHT_CUDA_INFO"
	.sectionflags	@""
	.align	4


	//----- nvinfo : EIATTR_CUDA_API_VERSION
	.align		4
        /*0000*/ 	.byte	0x04, 0x37
        /*0002*/ 	.short	(.L_3863 - .L_3862)
.L_3862:
        /*0004*/ 	.word	0x00000082


	//----- nvinfo : EIATTR_KPARAM_INFO
	.align		4
.L_3863:
        /*0008*/ 	.byte	0x04, 0x17
        /*000a*/ 	.short	(.L_3865 - .L_3864)
.L_3864:
        /*000c*/ 	.word	0x00000000
        /*0010*/ 	.short	0x0000
        /*0012*/ 	.short	0x0000
        /*0014*/ 	.byte	0x00, 0xf0, 0xa1, 0x04


	//----- nvinfo : EIATTR_SPARSE_MMA_MASK
	.align		4
.L_3865:
        /*0018*/ 	.byte	0x03, 0x50
        /*001a*/ 	.short	0x0000


	//----- nvinfo : EIATTR_MAXREG_COUNT
	.align		4
        /*001c*/ 	.byte	0x03, 0x1b
        /*001e*/ 	.short	0x0040


	//----- nvinfo : EIATTR_NUM_BARRIERS
	.align		4
        /*0020*/ 	.byte	0x02, 0x4c
        /*0022*/ 	.byte	0x01
	.zero		1


	//----- nvinfo : EIATTR_MERCURY_ISA_VERSION
	.align		4
        /*0024*/ 	.byte	0x03, 0x5f
        /*0026*/ 	.short	0x0101


	//----- nvinfo : EIATTR_COOP_GROUP_MASK_REGIDS
	.align		4
        /*0028*/ 	.byte	0x04, 0x29
        /*002a*/ 	.short	(.L_3867 - .L_3866)


	//   ....[0]....
.L_3866:
        /*002c*/ 	.word	0xffffffff


	//   ....[1]....
        /*0030*/ 	.word	0xffffffff


	//   ....[2]....
        /*0034*/ 	.word	0xffffffff


	//   ....[3]....
        /*0038*/ 	.word	0xffffffff


	//   ....[4]....
        /*003c*/ 	.word	0xffffffff


	//   ....[5]....
        /*0040*/ 	.word	0xffffffff


	//   ....[6]....
        /*0044*/ 	.word	0xffffffff


	//   ....[7]....
        /*0048*/ 	.word	0xffffffff


	//   ....[8]....
        /*004c*/ 	.word	0xffffffff


	//   ....[9]....
        /*0050*/ 	.word	0xffffffff


	//----- nvinfo : EIATTR_COOP_GROUP_INSTR_OFFSETS
	.align		4
.L_3867:
        /*0054*/ 	.byte	0x04, 0x28
        /*0056*/ 	.short	(.L_3869 - .L_3868)


	//   ....[0]....
.L_3868:
        /*0058*/ 	.word	0x00001550


	//   ....[1]....
        /*005c*/ 	.word	0x00001560


	//   ....[2]....
        /*0060*/ 	.word	0x00001590


	//   ....[3]....
        /*0064*/ 	.word	0x000015a0


	//   ....[4]....
        /*0068*/ 	.word	0x000015d0


	//   ....[5]....
        /*006c*/ 	.word	0x000015e0


	//   ....[6]....
        /*0070*/ 	.word	0x00001610


	//   ....[7]....
        /*0074*/ 	.word	0x00001630


	//   ....[8]....
        /*0078*/ 	.word	0x00001680


	//   ....[9]....
        /*007c*/ 	.word	0x00001690


	//----- nvinfo : EIATTR_VRC_CTA_INIT_COUNT
	.align		4
.L_3869:
        /*0080*/ 	.byte	0x02, 0x4a
	.zero		1
	.zero		1


	//----- nvinfo : EIATTR_EXIT_INSTR_OFFSETS
	.align		4
        /*0084*/ 	.byte	0x04, 0x1c
        /*0086*/ 	.short	(.L_3871 - .L_3870)


	//   ....[0]....
.L_3870:
        /*0088*/ 	.word	0x00000060


	//   ....[1]....
        /*008c*/ 	.word	0x000016f0


	//   ....[2]....
        /*0090*/ 	.word	0x00001720


	//   ....[3]....
        /*0094*/ 	.word	0x000017c0


	//----- nvinfo : EIATTR_MAX_THREADS
	.align		4
.L_3871:
        /*0098*/ 	.byte	0x04, 0x05
        /*009a*/ 	.short	(.L_3873 - .L_3872)
.L_3872:
        /*009c*/ 	.word	0x00000400
        /*00a0*/ 	.word	0x00000001
        /*00a4*/ 	.word	0x00000001


	//----- nvinfo : EIATTR_CRS_STACK_SIZE
	.align		4
.L_3873:
        /*00a8*/ 	.byte	0x04, 0x1e
        /*00aa*/ 	.short	(.L_3875 - .L_3874)
.L_3874:
        /*00ac*/ 	.word	0x00000000


	//----- nvinfo : EIATTR_CBANK_PARAM_SIZE
	.align		4
.L_3875:
        /*00b0*/ 	.byte	0x03, 0x19
        /*00b2*/ 	.short	0x0128


	//----- nvinfo : EIATTR_PARAM_CBANK
	.align		4
        /*00b4*/ 	.byte	0x04, 0x0a
        /*00b6*/ 	.short	(.L_3877 - .L_3876)
	.align		4
.L_3876:
        /*00b8*/ 	.word	index@(.nv.constant0._ZN10layer_norm22ln_bwd_finalize_kernelINS_22Kernel_traits_finalizeILj3072Ef6__halffS2_fjLb0ELj1024ELj4ENS_18Kernel_traits_baseILj3072EfS2_fS2_fjLj1024EEEEELb0ELb0EEEvNS_9BwdParamsE)
        /*00bc*/ 	.short	0x0380
        /*00be*/ 	.short	0x0128


	//----- nvinfo : EIATTR_SW_WAR
	.align		4
.L_3877:
        /*00c0*/ 	.byte	0x04, 0x36
        /*00c2*/ 	.short	(.L_3879 - .L_3878)
.L_3878:
        /*00c4*/ 	.word	0x00000008
.L_3879:


//--------------------- .nv.info._ZN10layer_norm13ln_bwd_kernelINS_13Kernel_traitsIf6__halffS2_fjLj3072ELj1ELj1ELj4ELj16ENS_18Kernel_traits_baseILj3072EfS2_fS2_fjLj128EEEEELb1ELb0ELb1ELb0EEEvNS_9BwdParamsE --------------------------
	.section	.nv.info._ZN10layer_norm13ln_bwd_kernelINS_13Kernel_traitsIf6__halffS2_fjLj3072ELj1ELj1ELj4ELj16ENS_18Kernel_traits_baseILj3072EfS2_fS2_fjLj128EEEEELb1ELb0ELb1ELb0EEEvNS_9BwdParamsE,"",@"SHT_CUDA_INFO"
	.sectionflags	@""
	.align	4


	//----- nvinfo : EIATTR_CUDA_API_VERSION
	.align		4
        /*0000*/ 	.byte	0x04, 0x37
        /*0002*/ 	.short	(.L_3881 - .L_3880)
.L_3880:
        /*0004*/ 	.word	0x00000082


	//----- nvinfo : EIATTR_KPARAM_INFO
	.align		4
.L_3881:
        /*0008*/ 	.byte	0x04, 0x17
        /*000a*/ 	.short	(.L_3883 - .L_3882)
.L_3882:
        /*000c*/ 	.word	0x00000000
        /*0010*/ 	.short	0x0000
        /*0012*/ 	.short	0x0000
        /*0014*/ 	.byte	0x00, 0xf0, 0xa1, 0x04


	//----- nvinfo : EIATTR_SPARSE_MMA_MASK
	.align		4
.L_3883:
        /*0018*/ 	.byte	0x03, 0x50
        /*001a*/ 	.short	0x0000


	//----- nvinfo : EIATTR_MAXREG_COUNT
	.align		4
        /*001c*/ 	.byte	0x03, 0x1b
        /*001e*/ 	.short	0x00ff


	//----- nvinfo : EIATTR_NUM_BARRIERS
	.align		4
        /*0020*/ 	.byte	0x02, 0x4c
        /*0022*/ 	.byte	0x01
	.zero		1


	//----- nvinfo : EIATTR_MERCURY_ISA_VERSION
	.align		4
        /*0024*/ 	.byte	0x03, 0x5f
        /*0026*/ 	.short	0x0101


	//----- nvinfo : EIATTR_COOP_GROUP_MASK_REGIDS
	.align		4
        /*0028*/ 	.byte	0x04, 0x29
        /*002a*/ 	.short	(.L_3885 - .L_3884)


	//   ....[0]....
.L_3884:
        /*002c*/ 	.word	0xffffffff


	//   ....[1]....
        /*0030*/ 	.word	0xffffffff


	//   ....[2]....
        /*0034*/ 	.word	0xffffffff


	//   ....[3]....
        /*0038*/ 	.word	0xffffffff


	//   ....[4]....
        /*003c*/ 	.word	0xffffffff


	//   ....[5]....
        /*0040*/ 	.word	0xffffffff


	//   ....[6]....
        /*0044*/ 	.word	0xffffffff


	//   ....[7]....
        /*0048*/ 	.word	0xffffffff


	//   ....[8]....
        /*004c*/ 	.word	0xffffffff


	//   ....[9]....
        /*0050*/ 	.word	0xffffffff


	//----- nvinfo : EIATTR_COOP_GROUP_INSTR_OFFSETS
	.align		4
.L_3885:
        /*0054*/ 	.byte	0x04, 0x28
        /*0056*/ 	.short	(.L_3887 - .L_3886)


	//   ....[0]....
.L_3886:
        /*0058*/ 	.word	0x00001bf0


	//   ....[1]....
        /*005c*/ 	.word	0x00001c20


	//   ....[2]....
        /*0060*/ 	.word	0x00001c50


	//   ....[3]....
        /*0064*/ 	.word	0x00001c60


	//   ....[4]....
        /*0068*/ 	.word	0x00001c90


	//   ....[5]....
        /*006c*/ 	.word	0x00001ca0


	//   ....[6]....
        /*0070*/ 	.word	0x00001cd0


	//   ....[7]....
        /*0074*/ 	.word	0x00001ce0


	//   ....[8]....
        /*0078*/ 	.word	0x00001d10


	//   ....[9]....
        /*007c*/ 	.word	0x00001d20


	//----- nvinfo : EIATTR_VRC_CTA_INIT_COUNT
	.align		4
.L_3887:
        /*0080*/ 	.byte	0x02, 0x4a
	.zero		1
	.zero		1


	//----- nvinfo : EIATTR_EXIT_INSTR_OFFSETS
	.align		4
        /*0084*/ 	.byte	0x04, 0x1c
        /*0086*/ 	.short	(.L_3889 - .L_3888)


	//   ....[0]....
.L_3888:
        /*0088*/ 	.word	0x00007200


	//   ....[1]....
        /*008c*/ 	.word	0x000072a0


	//----- nvinfo : EIATTR_MAX_THREADS
	.align		4
.L_3889:
        /*0090*/ 	.byte	0x04, 0x05
        /*0092*/ 	.short	(.L_3891 - .L_3890)
.L_3890:
        /*0094*/ 	.word	0x00000080
        /*0098*/ 	.word	0x00000001
        /*009c*/ 	.word	0x00000001


	//----- nvinfo : EIATTR_CRS_STACK_SIZE
	.align		4
.L_3891:
        /*00a0*/ 	.byte	0x04, 0x1e
        /*00a2*/ 	.short	(.L_3893 - .L_3892)
.L_3892:
        /*00a4*/ 	.word	0x00000000


	//----- nvinfo : EIATTR_CBANK_PARAM_SIZE
	.align		4
.L_3893:
        /*00a8*/ 	.byte	0x03, 0x19
        /*00aa*/ 	.short	0x0128


	//----- nvinfo : EIATTR_PARAM_CBANK
	.align		4
        /*00ac*/ 	.byte	0x04, 0x0a
        /*00ae*/ 	.short	(.L_3895 - .L_3894)
	.align		4
.L_3894:
        /*00b0*/ 	.word	index@(.nv.constant0._ZN10layer_norm13ln_bwd_kernelINS_13Kernel_traitsIf6__halffS2_fjLj3072ELj1ELj1ELj4ELj16ENS_18Kernel_traits_baseILj3072EfS2_fS2_fjLj128EEEEELb1ELb0ELb1ELb0EEEvNS_9BwdParamsE)
        /*00b4*/ 	.short	0x0380
        /*00b6*/ 	.short	0x0128


	//----- nvinfo : EIATTR_SW_WAR
	.align		4
.L_3895:
        /*00b8*/ 	.byte	0x04, 0x36
        /*00ba*/ 	.short	(.L_3897 - .L_3896)
.L_3896:
        /*00bc*/ 	.word	0x00000008
.L_3897:


//--------------------- .nv.info._ZN10layer_norm22ln_bwd_finalize_kernelINS_22Kernel_traits_finalizeILj3072Ef6__halffS2_fjLb0ELj1024ELj4ENS_18Kernel_traits_baseILj3072EfS2_fS2_fjLj1024EEEEELb0ELb1EEEvNS_9BwdParamsE --------------------------
	.section	.nv.info._ZN10layer_norm22ln_bwd_finalize_kernelINS_22Kernel_traits_finalizeILj3072Ef6__halffS2_fjLb0ELj1024ELj4ENS_18Kernel_traits_baseILj3072EfS2_fS2_fjLj1024EEEEELb0ELb1EEEvNS_9BwdParamsE,"",@"SHT_CUDA_INFO"
	.sectionflags	@""
	.align	4


	//----- nvinfo : EIATTR_CUDA_API_VERSION
	.align		4
        /*0000*/ 	.byte	0x04, 0x37
        /*0002*/ 	.short	(.L_3899 - .L_3898)
.L_3898:
        /*0004*/ 	.word	0x00000082


	//----- nvinfo : EIATTR_KPARAM_INFO
	.align		4
.L_3899:
        /*0008*/ 	.byte	0x04, 0x17
        /*000a*/ 	.short	(.L_3901 - .L_3900)
.L_3900:
        /*000c*/ 	.word	0x00000000
        /*0010*/ 	.short	0x0000
        /*0012*/ 	.short	0x0000
        /*0014*/ 	.byte	0x00, 0xf0, 0xa1, 0x04


	//----- nvinfo : EIATTR_SPARSE_MMA_MASK
	.align		4
.L_3901:
        /*0018*/ 	.byte	0x03, 0x50
        /*001a*/ 	.short	0x0000


	//----- nvinfo : EIATTR_MAXREG_COUNT
	.align		4
        /*001c*/ 	.byte	0x03, 0x1b
        /*001e*/ 	.short	0x0040


	//----- nvinfo : EIATTR_NUM_BARRIERS
	.align		4
        /*0020*/ 	.byte	0x02, 0x4c
        /*0022*/ 	.byte	0x01
	.zero		1


	//----- nvinfo : EIATTR_MERCURY_ISA_VERSION
	.align		4
        /*0024*/ 	.byte	0x03, 0x5f
        /*0026*/ 	.short	0x0101


	//----- nvinfo : EIATTR_COOP_GROUP_MASK_REGIDS
	.align		4
        /*0028*/ 	.byte	0x04, 0x29
        /*002a*/ 	.short	(.L_3903 - .L_3902)


	//   ....[0]....
.L_3902:
        /*002c*/ 	.word	0xffffffff


	//   ....[1]....
        /*0030*/ 	.word	0xffffffff


	//   ....[2]....
        /*0034*/ 	.word	0xffffffff


	//   ....[3]....
        /*0038*/ 	.word	0xffffffff


	//   ....[4]....
        /*003c*/ 	.word	0xffffffff


	//   ....[5]....
        /*0040*/ 	.word	0xffffffff


	//   ....[6]....
        /*0044*/ 	.word	0xffffffff


	//   ....[7]....
        /*0048*/ 	.word	0xffffffff


	//   ....[8]....
        /*004c*/ 	.word	0xffffffff


	//   ....[9]....
        /*0050*/ 	.word	0xffffffff


	//----- nvinfo : EIATTR_COOP_GROUP_INSTR_OFFSETS
	.align		4
.L_3903:
        /*0054*/ 	.byte	0x04, 0x28
        /*0056*/ 	.short	(.L_3905 - .L_3904)


	//   ....[0]....
.L_3904:
        /*0058*/ 	.word	0x00001560


	//   ....[1]....
        /*005c*/ 	.word	0x00001570


	//   ....[2]....
        /*0060*/ 	.word	0x000015a0


	//   ....[3]....
        /*0064*/ 	.word	0x000015b0


	//   ....[4]....
        /*0068*/ 	.word	0x000015e0


	//   ....[5]....
        /*006c*/ 	.word	0x000015f0


	//   ....[6]....
        /*0070*/ 	.word	0x00001620


	//   ....[7]....
        /*0074*/ 	.word	0x00001640


	//   ....[8]....
        /*0078*/ 	.word	0x00001670


	//   ....[9]....
        /*007c*/ 	.word	0x00001680


	//----- nvinfo : EIATTR_VRC_CTA_INIT_COUNT
	.align		4
.L_3905:
        /*0080*/ 	.byte	0x02, 0x4a
	.zero		1
	.zero		1


	//----- nvinfo : EIATTR_EXIT_INSTR_OFFSETS
	.align		4
        /*0084*/ 	.byte	0x04, 0x1c
        /*0086*/ 	.short	(.L_3907 - .L_3906)


	//   ....[0]....
.L_3906:
        /*0088*/ 	.word	0x00000060


	//   ....[1]....
        /*008c*/ 	.word	0x000016e0


	//   ....[2]....
        /*0090*/ 	.word	0x000017b0


	//----- nvinfo : EIATTR_MAX_THREADS
	.align		4
.L_3907:
        /*0094*/ 	.byte	0x04, 0x05
        /*0096*/ 	.short	(.L_3909 - .L_3908)
.L_3908:
        /*0098*/ 	.word	0x00000400
        /*009c*/ 	.word	0x00000001
        /*00a0*/ 	.word	0x00000001


	//----- nvinfo : EIATTR_CRS_STACK_SIZE
	.align		4
.L_3909:
        /*00a4*/ 	.byte	0x04, 0x1e
        /*00a6*/ 	.short	(.L_3911 - .L_3910)
.L_3910:
        /*00a8*/ 	.word	0x00000000


	//----- nvinfo : EIATTR_CBANK_PARAM_SIZE
	.align		4
.L_3911:
        /*00ac*/ 	.byte	0x03, 0x19
        /*00ae*/ 	.short	0x0128


	//----- nvinfo : EIATTR_PARAM_CBANK
	.align		4
        /*00b0*/ 	.byte	0x04, 0x0a
        /*00b2*/ 	.short	(.L_3913 - .L_3912)
	.align		4
.L_3912:
        /*00b4*/ 	.word	index@(.nv.constant0._ZN10layer_norm22ln_bwd_finalize_kernelINS_22Kernel_traits_finalizeILj3072Ef6__halffS2_fjLb0ELj1024ELj4ENS_18Kernel_traits_baseILj3072EfS2_fS2_fjLj1024EEEEELb0ELb1EEEvNS_9BwdParamsE)
        /*00b8*/ 	.short	0x0380
        /*00ba*/ 	.short	0x0128


	//----- nvinfo : EIATTR_SW_WAR
	.align		4
.L_3913:
        /*00bc*/ 	.byte	0x04, 0x36
        /*00be*/ 	.short	(.L_3915 - .L_3914)
.L_3914:
        /*00c0*/ 	.word	0x00000008
.L_3915:


//--------------------- .nv.info._ZN10layer_norm13ln_bwd_kernelINS_13Kernel_traitsIf6__halffS2_fjLj3072ELj1ELj1ELj4ELj16ENS_18Kernel_traits_baseILj3072EfS2_fS2_fjLj128EEEEELb1ELb0ELb1ELb1EEEvNS_9BwdParamsE --------------------------
	.section	.nv.info._ZN10layer_norm13ln_bwd_kernelINS_13Kernel_traitsIf6__halffS2_fjLj3072ELj1ELj1ELj4ELj16ENS_18Kernel_traits_baseILj3072EfS2_fS2_fjLj128EEEEELb1ELb0ELb1ELb1EEEvNS_9BwdParamsE,"",@"SHT_CUDA_INFO"
	.sectionflags	@""
	.align	4


	//----- nvinfo : EIATTR_CUDA_API_VERSION
	.align		4
        /*0000*/ 	.byte	0x04, 0x37
        /*0002*/ 	.short	(.L_3917 - .L_3916)
.L_3916:
        /*0004*/ 	.word	0x00000082


	//----- nvinfo : EIATTR_KPARAM_INFO
	.align		4
.L_3917:
        /*0008*/ 	.byte	0x04, 0x17
        /*000a*/ 	.short	(.L_3919 - .L_3918)
.L_3918:
        /*000c*/ 	.word	0x00000000
        /*0010*/ 	.short	0x0000
        /*0012*/ 	.short	0x0000
        /*0014*/ 	.byte	0x00, 0xf0, 0xa1, 0x04


	//----- nvinfo : EIATTR_SPARSE_MMA_MASK
	.align		4
.L_3919:
        /*0018*/ 	.byte	0x03, 0x50
        /*001a*/ 	.short	0x0000


	//----- nvinfo : EIATTR_MAXREG_COUNT
	.align		4
        /*001c*/ 	.byte	0x03, 0x1b
        /*001e*/ 	.short	0x00ff


	//----- nvinfo : EIATTR_NUM_BARRIERS
	.align		4
        /*0020*/ 	.byte	0x02, 0x4c
        /*0022*/ 	.byte	0x01
	.zero		1


	//----- nvinfo : EIATTR_MERCURY_ISA_VERSION
	.align		4
        /*0024*/ 	.byte	0x03, 0x5f
        /*0026*/ 	.short	0x0101


	//----- nvinfo : EIATTR_COOP_GROUP_MASK_REGIDS
	.align		4
        /*0028*/ 	.byte	0x04, 0x29
        /*002a*/ 	.short	(.L_3921 - .L_3920)


	//   ....[0]....
.L_3920:
        /*002c*/ 	.word	0xffffffff


	//   ....[1]....
        /*0030*/ 	.word	0xffffffff


	//   ....[2]....
        /*0034*/ 	.word	0xffffffff


	//   ....[3]....
        /*0038*/ 	.word	0xffffffff


	//   ....[4]....
        /*003c*/ 	.word	0xffffffff


	//   ....[5]....
        /*0040*/ 	.word	0xffffffff


	//   ....[6]....
        /*0044*/ 	.word	0xffffffff


	//   ....[7]....
        /*0048*/ 	.word	0xffffffff


	//   ....[8]....
        /*004c*/ 	.word	0xffffffff


	//   ....[9]....
        /*0050*/ 	.word	0xffffffff


	//----- nvinfo : EIATTR_COOP_GROUP_INSTR_OFFSETS
	.align		4
.L_3921:
        /*0054*/ 	.byte	0x04, 0x28
        /*0056*/ 	.short	(.L_3923 - .L_3922)


	//   ....[0]....
.L_3922:
        /*0058*/ 	.word	0x00001710


	//   ....[1]....
        /*005c*/ 	.word	0x00001730


	//   ....[2]....
        /*0060*/ 	.word	0x00001770


	//   ....[3]....
        /*0064*/ 	.word	0x00001780


	//   ....[4]....
        /*0068*/ 	.word	0x000017c0


	//   ....[5]....
        /*006c*/ 	.word	0x000017d0


	//   ....[6]....
        /*0070*/ 	.word	0x00001800


	//   ....[7]....
        /*0074*/ 	.word	0x00001810


	//   ....[8]....
        /*0078*/ 	.word	0x00001840


	//   ....[9]....
        /*007c*/ 	.word	0x00001850


	//----- nvinfo : EIATTR_VRC_CTA_INIT_COUNT
	.align		4
.L_3923:
        /*0080*/ 	.byte	0x02, 0x4a
	.zero		1
	.zero		1


	//----- nvinfo : EIATTR_EXIT_INSTR_OFFSETS
	.align		4
        /*0084*/ 	.byte	0x04, 0x1c
        /*0086*/ 	.short	(.L_3925 - .L_3924)


	//   ....[0]....
.L_3924:
        /*0088*/ 	.word	0x00006c00


	//----- nvinfo : EIATTR_MAX_THREADS
	.align		4
.L_3925:
        /*008c*/ 	.byte	0x04, 0x05
        /*008e*/ 	.short	(.L_3927 - .L_3926)
.L_3926:
        /*0090*/ 	.word	0x00000080
        /*0094*/ 	.word	0x00000001
        /*0098*/ 	.word	0x00000001


	//----- nvinfo : EIATTR_CRS_STACK_SIZE
	.align		4
.L_3927:
        /*009c*/ 	.byte	0x04, 0x1e
        /*009e*/ 	.short	(.L_3929 - .L_3928)
.L_3928:
        /*00a0*/ 	.word	0x00000000


	//----- nvinfo : EIATTR_CBANK_PARAM_SIZE
	.align		4
.L_3929:
        /*00a4*/ 	.byte	0x03, 0x19
        /*00a6*/ 	.short	0x0128


	//----- nvinfo : EIATTR_PARAM_CBANK
	.align		4
        /*00a8*/ 	.byte	0x04, 0x0a
        /*00aa*/ 	.short	(.L_3931 - .L_3930)
	.align		4
.L_3930:
        /*00ac*/ 	.word	index@(.nv.constant0._ZN10layer_norm13ln_bwd_kernelINS_13Kernel_traitsIf6__halffS2_fjLj3072ELj1ELj1ELj4ELj16ENS_18Kernel_traits_baseILj3072EfS2_fS2_fjLj128EEEEELb1ELb0ELb1ELb1EEEvNS_9BwdParamsE)
        /*00b0*/ 	.short	0x0380
        /*00b2*/ 	.short	0x0128


	//----- nvinfo : EIATTR_SW_WAR
	.align		4
.L_3931:
        /*00b4*/ 	.byte	0x04, 0x36
        /*00b6*/ 	.short	(.L_3933 - .L_3932)
.L_3932:
        /*00b8*/ 	.word	0x00000008
.L_3933:


//--------------------- .nv.info._ZN10layer_norm13ln_bwd_kernelINS_13Kernel_traitsIf6__halffS2_fjLj3072ELj1ELj1ELj4ELj16ENS_18Kernel_traits_baseILj3072EfS2_fS2_fjLj128EEEEELb1ELb1ELb0ELb0EEEvNS_9BwdParamsE --------------------------
	.section	.nv.info._ZN10layer_norm13ln_bwd_kernelINS_13Kernel_traitsIf6__halffS2_fjLj3072ELj1ELj1ELj4ELj16ENS_18Kernel_traits_baseILj3072EfS2_fS2_fjLj128EEEEELb1ELb1ELb0ELb0EEEvNS_9BwdParamsE,"",@"SHT_CUDA_INFO"
	.sectionflags	@""
	.align	4


	//----- nvinfo : EIATTR_CUDA_API_VERSION
	.align		4
        /*0000*/ 	.byte	0x04, 0x37
        /*0002*/ 	.short	(.L_3935 - .L_3934)
.L_3934:
        /*0004*/ 	.word	0x00000082


	//----- nvinfo : EIATTR_KPARAM_INFO
	.align		4
.L_3935:
        /*0008*/ 	.byte	0x04, 0x17
        /*000a*/ 	.short	(.L_3937 - .L_3936)
.L_3936:
        /*000c*/ 	.word	0x00000000
        /*0010*/ 	.short	0x0000
        /*0012*/ 	.short	0x0000
        /*0014*/ 	.byte	0x00, 0xf0, 0xa1, 0x04


	//----- nvinfo : EIATTR_SPARSE_MMA_MASK
	.align		4
.L_3937:
        /*0018*/ 	.byte	0x03, 0x50
        /*001a*/ 	.short	0x0000


	//----- nvinfo : EIATTR_MAXREG_COUNT
	.align		4
        /*001c*/ 	.byte	0x03, 0x1b
        /*001e*/ 	.short	0x00ff


	//----- nvinfo : EIATTR_NUM_BARRIERS
	.align		4
        /*0020*/ 	.byte	0x02, 0x4c
        /*0022*/ 	.byte	0x01
	.zero		1


	//----- nvinfo : EIATTR_MERCURY_ISA_VERSION
	.align		4
        /*0024*/ 	.byte	0x03, 0x5f
        /*0026*/ 	.short	0x0101


	//----- nvinfo : EIATTR_COOP_GROUP_MASK_REGIDS
	.align		4
        /*0028*/ 	.byte	0x04, 0x29
        /*002a*/ 	.short	(.L_3939 - .L_3938)


	//   ....[0]....
.L_3938:
        /*002c*/ 	.word	0xffffffff


	//   ....[1]....
        /*0030*/ 	.word	0xffffffff


	//   ....[2]....
        /*0034*/ 	.word	0xffffffff


	//   ....[3]....
        /*0038*/ 	.word	0xffffffff


	//   ....[4]....
        /*003c*/ 	.word	0xffffffff


	//   ....[5]....
        /*0040*/ 	.word	0xffffffff


	//   ....[6]....
        /*0044*/ 	.word	0xffffffff


	//   ....[7]....
        /*0048*/ 	.word	0xffffffff


	//   ....[8]....
        /*004c*/ 	.word	0xffffffff


	//   ....[9]....
        /*0050*/ 	.word	0xffffffff


	//----- nvinfo : EIATTR_COOP_GROUP_INSTR_OFFSETS
	.align		4
.L_3939:
        /*0054*/ 	.byte	0x04, 0x28
        /*0056*/ 	.short	(.L_3941 - .L_3940)


	//   ....[0]....
.L_3940:
        /*0058*/ 	.word	0x000018d0


	//   ....[1]....
        /*005c*/ 	.word	0x00001900


	//   ....[2]....
        /*0060*/ 	.word	0x00001930


	//   ....[3]....
        /*0064*/ 	.word	0x00001940


	//   ....[4]....
        /*0068*/ 	.word	0x00001970


	//   ....[5]....
        /*006c*/ 	.word	0x00001980


	//   ....[6]....
        /*0070*/ 	.word	0x000019b0


	//   ....[7]....
        /*0074*/ 	.word	0x000019c0


	//   ....[8]....
        /*0078*/ 	.word	0x000019f0


	//   ....[9]....
        /*007c*/ 	.word	0x00001a00


	//----- nvinfo : EIATTR_VRC_CTA_INIT_COUNT
	.align		4
.L_3941:
        /*0080*/ 	.byte	0x02, 0x4a
	.zero		1
	.zero		1


	//----- nvinfo : EIATTR_EXIT_INSTR_OFFSETS
	.align		4
        /*0084*/ 	.byte	0x04, 0x1c
        /*0086*/ 	.short	(.L_3943 - .L_3942)


	//   ....[0]....
.L_3942:
        /*0088*/ 	.word	0x00006f60


	//   ....[1]....
        /*008c*/ 	.word	0x00007030


	//----- nvinfo : EIATTR_MAX_THREADS
	.align		4
.L_3943:
        /*0090*/ 	.byte	0x04, 0x05
        /*0092*/ 	.short	(.L_3945 - .L_3944)
.L_3944:
        /*0094*/ 	.word	0x00000080
        /*0098*/ 	.word	0x00000001
        /*009c*/ 	.word	0x00000001


	//----- nvinfo : EIATTR_CRS_STACK_SIZE
	.align		4
.L_3945:
        /*00a0*/ 	.byte	0x04, 0x1e
        /*00a2*/ 	.short	(.L_3947 - .L_3946)
.L_3946:
        /*00a4*/ 	.word	0x00000000


	//----- nvinfo : EIATTR_CBANK_PARAM_SIZE
	.align		4
.L_3947:
        /*00a8*/ 	.byte	0x03, 0x19
        /*00aa*/ 	.short	0x0128


	//----- nvinfo : EIATTR_PARAM_CBANK
	.align		4
        /*00ac*/ 	.byte	0x04, 0x0a
        /*00ae*/ 	.short	(.L_3949 - .L_3948)
	.align		4
.L_3948:
        /*00b0*/ 	.word	index@(.nv.constant0._ZN10layer_norm13ln_bwd_kernelINS_13Kernel_traitsIf6__halffS2_fjLj3072ELj1ELj1ELj4ELj16ENS_18Kernel_traits_baseILj3072EfS2_fS2_fjLj128EEEEELb1ELb1ELb0ELb0EEEvNS_9BwdParamsE)
        /*00b4*/ 	.short	0x0380
        /*00b6*/ 	.short	0x0128


	//----- nvinfo : EIATTR_SW_WAR
	.align		4
.L_3949:
        /*00b8*/ 	.byte	0x04, 0x36
        /*00ba*/ 	.short	(.L_3951 - .L_3950)
.L_3950:
        /*00bc*/ 	.word	0x00000008
.L_3951:


//--------------------- .nv.info._ZN10layer_norm13ln_bwd_kernelINS_13Kernel_traitsIf6__halffS2_fjLj3072ELj1ELj1ELj4ELj16ENS_18Kernel_traits_baseILj3072EfS2_fS2_fjLj128EEEEELb1ELb1ELb0ELb1EEEvNS_9BwdParamsE --------------------------
	.section	.nv.info._ZN10layer_norm13ln_bwd_kernelINS_13Kernel_traitsIf6__halffS2_fjLj3072ELj1ELj1ELj4ELj16ENS_18Kernel_traits_baseILj3072EfS2_fS2_fjLj128EEEEELb1ELb1ELb0ELb1EEEvNS_9BwdParamsE,"",@"SHT_CUDA_INFO"
	.sectionflags	@""
	.align	4


	//----- nvinfo : EIATTR_CUDA_API_VERSION
	.align		4
        /*0000*/ 	.byte	0x04, 0x37
        /*0002*/ 	.short	(.L_3953 - .L_3952)
.L_3952:
        /*0004*/ 	.word	0x00000082


	//----- nvinfo : EIATTR_KPARAM_INFO
	.align		4
.L_3953:
        /*0008*/ 	.byte	0x04, 0x17
        /*000a*/ 	.short	(.L_3955 - .L_3954)
.L_3954:
        /*000c*/ 	.word	0x00000000
        /*0010*/ 	.short	0x0000
        /*0012*/ 	.short	0x0000
        /*0014*/ 	.byte	0x00, 0xf0, 0xa1, 0x04


	//----- nvinfo : EIATTR_SPARSE_MMA_MASK
	.align		4
.L_3955:
        /*0018*/ 	.byte	0x03, 0x50
        /*001a*/ 	.short	0x0000


	//----- nvinfo : EIATTR_MAXREG_COUNT
	.align		4
        /*001c*/ 	.byte	0x03, 0x1b
        /*001e*/ 	.short	0x00ff


	//----- nvinfo : EIATTR_NUM_BARRIERS
	.align		4
        /*0020*/ 	.byte	0x02, 0x4c
        /*0022*/ 	.byte	0x01
	.zero		1


	//----- nvinfo : EIATTR_MERCURY_ISA_VERSION
	.align		4
        /*0024*/ 	.byte	0x03, 0x5f
        /*0026*/ 	.short	0x0101


	//----- nvinfo : EIATTR_COOP_GROUP_MASK_REGIDS
	.align		4
        /*0028*/ 	.byte	0x04, 0x29
        /*002a*/ 	.short	(.L_3957 - .L_3956)


	//   ....[0]....
.L_3956:
        /*002c*/ 	.word	0xffffffff


	//   ....[1]....
        /*0030*/ 	.word	0xffffffff


	//   ....[2]....
        /*0034*/ 	.word	0xffffffff


	//   ....[3]....
        /*0038*/ 	.word	0xffffffff


	//   ....[4]....
        /*003c*/ 	.word	0xffffffff


	//   ....[5]....
        /*0040*/ 	.word	0xffffffff


	//   ....[6]....
        /*0044*/ 	.word	0xffffffff


	//   ....[7]....
        /*0048*/ 	.word	0xffffffff


	//   ....[8]....
        /*004c*/ 	.word	0xffffffff


	//   ....[9]....
        /*0050*/ 	.word	0xffffffff


	//----- nvinfo : EIATTR_COOP_GROUP_INSTR_OFFSETS
	.align		4
.L_3957:
        /*0054*/ 	.byte	0x04, 0x28
        /*0056*/ 	.short	(.L_3959 - .L_3958)


	//   ....[0]....
.L_3958:
        /*0058*/ 	.word	0x00001200


	//   ....[1]....
        /*005c*/ 	.word	0x00001210


	//   ....[2]....
        /*0060*/ 	.word	0x00001240


	//   ....[3]....
        /*0064*/ 	.word	0x00001250


	//   ....[4]....
        /*0068*/ 	.word	0x00001280


	//   ....[5]....
        /*006c*/ 	.word	0x00001290


	//   ....[6]....
        /*0070*/ 	.word	0x000012d0


	//   ....[7]....
        /*0074*/ 	.word	0x000012e0


	//   ....[8]....
        /*0078*/ 	.word	0x00001360


	//   ....[9]....
        /*007c*/ 	.word	0x00001390


	//----- nvinfo : EIATTR_VRC_CTA_INIT_COUNT
	.align		4
.L_3959:
        /*0080*/ 	.byte	0x02, 0x4a
	.zero		1
	.zero		1


	//----- nvinfo : EIATTR_EXIT_INSTR_OFFSETS
	.align		4
        /*0084*/ 	.byte	0x04, 0x1c
        /*0086*/ 	.short	(.L_3961 - .L_3960)


	//   ....[0]....
.L_3960:
        /*0088*/ 	.word	0x00006890


	//----- nvinfo : EIATTR_MAX_THREADS
	.align		4
.L_3961:
        /*008c*/ 	.byte	0x04, 0x05
        /*008e*/ 	.short	(.L_3963 - .L_3962)
.L_3962:
        /*0090*/ 	.word	0x00000080
        /*0094*/ 	.word	0x00000001
        /*0098*/ 	.word	0x00000001


	//----- nvinfo : EIATTR_CBANK_PARAM_SIZE
	.align		4
.L_3963:
        /*009c*/ 	.byte	0x03, 0x19
        /*009e*/ 	.short	0x0128


	//----- nvinfo : EIATTR_PARAM_CBANK
	.align		4
        /*00a0*/ 	.byte	0x04, 0x0a
        /*00a2*/ 	.short	(.L_3965 - .L_3964)
	.align		4
.L_3964:
        /*00a4*/ 	.word	index@(.nv.constant0._ZN10layer_norm13ln_bwd_kernelINS_13Kernel_traitsIf6__halffS2_fjLj3072ELj1ELj1ELj4ELj16ENS_18Kernel_traits_baseILj3072EfS2_fS2_fjLj128EEEEELb1ELb1ELb0ELb1EEEvNS_9BwdParamsE)
        /*00a8*/ 	.short	0x0380
        /*00aa*/ 	.short	0x0128


	//----- nvinfo : EIATTR_SW_WAR
	.align		4
.L_3965:
        /*00ac*/ 	.byte	0x04, 0x36
        /*00ae*/ 	.short	(.L_3967 - .L_3966)
.L_3966:
        /*00b0*/ 	.word	0x00000008
.L_3967:


//--------------------- .nv.info._ZN10layer_norm22ln_bwd_finalize_kernelINS_22Kernel_traits_finalizeILj3072Ef6__halffS2_fjLb1ELj1024ELj4ENS_18Kernel_traits_baseILj3072EfS2_fS2_fjLj1024EEEEELb1ELb0EEEvNS_9BwdParamsE --------------------------
	.section	.nv.info._ZN10layer_norm22ln_bwd_finalize_kernelINS_22Kernel_traits_finalizeILj3072Ef6__halffS2_fjLb1ELj1024ELj4ENS_18Kernel_traits_baseILj3072EfS2_fS2_fjLj1024EEEEELb1ELb0EEEvNS_9BwdParamsE,"",@"SHT_CUDA_INFO"
	.sectionflags	@""
	.align	4


	//----- nvinfo : EIATTR_CUDA_API_VERSION
	.align		4
        /*0000*/ 	.byte	0x04, 0x37
        /*0002*/ 	.short	(.L_3969 - .L_3968)
.L_3968:
        /*0004*/ 	.word	0x00000082


	//----- nvinfo : EIATTR_KPARAM_INFO
	.align		4
.L_3969:
        /*0008*/ 	.byte	0x04, 0x17
        /*000a*/ 	.short	(.L_3971 - .L_3970)
.L_3970:
        /*000c*/ 	.word	0x00000000
        /*0010*/ 	.short	0x0000
        /*0012*/ 	.short	0x0000
        /*0014*/ 	.byte	0x00, 0xf0, 0xa1, 0x04


	//----- nvinfo : EIATTR_SPARSE_MMA_MASK
	.align		4
.L_3971:
        /*0018*/ 	.byte	0x03, 0x50
        /*001a*/ 	.short	0x0000


	//----- nvinfo : EIATTR_MAXREG_COUNT
	.align		4
        /*001c*/ 	.byte	0x03, 0x1b
        /*001e*/ 	.short	0x0040


	//----- nvinfo : EIATTR_NUM_BARRIERS
	.align		4
        /*0020*/ 	.byte	0x02, 0x4c
        /*0022*/ 	.byte	0x01
	.zero		1


	//----- nvinfo : EIATTR_MERCURY_ISA_VERSION
	.align		4
        /*0024*/ 	.byte	0x03, 0x5f
        /*0026*/ 	.short	0x0101


	//----- nvinfo : EIATTR_COOP_GROUP_MASK_REGIDS
	.align		4
        /*0028*/ 	.byte	0x04, 0x29
        /*002a*/ 	.short	(.L_3973 - .L_3972)


	//   ....[0]....
.L_3972:
        /*002c*/ 	.word	0xffffffff


	//   ....[1]....
        /*0030*/ 	.word	0xffffffff


	//   ....[2]....
        /*0034*/ 	.word	0xffffffff


	//   ....[3]....
        /*0038*/ 	.word	0xffffffff


	//   ....[4]....
        /*003c*/ 	.word	0xffffffff


	//   ....[5]....
        /*0040*/ 	.word	0xffffffff


	//   ....[6]....
        /*0044*/ 	.word	0xffffffff


	//   ....[7]....
        /*0048*/ 	.word	0xffffffff


	//   ....[8]....
        /*004c*/ 	.word	0xffffffff


	//   ....[9]....
        /*0050*/ 	.word	0xffffffff


	//   ....[10]....
        /*0054*/ 	.word	0xffffffff


	//   ....[11]....
        /*0058*/ 	.word	0xffffffff


	//   ....[12]....
        /*005c*/ 	.word	0xffffffff


	//   ....[13]....
        /*0060*/ 	.word	0xffffffff


	//   ....[14]....
        /*0064*/ 	.word	0xffffffff


	//----- nvinfo : EIATTR_COOP_GROUP_INSTR_OFFSETS
	.align		4
.L_3973:
        /*0068*/ 	.byte	0x04, 0x28
        /*006a*/ 	.short	(.L_3975 - .L_3974)


	//   ....[0]....
.L_3974:
        /*006c*/ 	.word	0x00001030


	//   ....[1]....
        /*0070*/ 	.word	0x00001040


	//   ....[2]....
        /*0074*/ 	.word	0x00001050


	//   ....[3]....
        /*0078*/ 	.word	0x00001090


	//   ....[4]....
        /*007c*/ 	.word	0x000010a0


	//   ....[5]....
        /*0080*/ 	.word	0x000010b0


	//   ....[6]....
        /*0084*/ 	.word	0x000010e0


	//   ....[7]....
        /*0088*/ 	.word	0x00001100


	//   ....[8]....
        /*008c*/ 	.word	0x00001120


	//   ....[9]....
        /*0090*/ 	.word	0x00001160


	//   ....[10]....
        /*0094*/ 	.word	0x00001180


	//   ....[11]....
        /*0098*/ 	.word	0x00001190


	//   ....[12]....
        /*009c*/ 	.word	0x000011e0


	//   ....[13]....
        /*00a0*/ 	.word	0x00001210


	//   ....[14]....
        /*00a4*/ 	.word	0x00001220


	//----- nvinfo : EIATTR_VRC_CTA_INIT_COUNT
	.align		4
.L_3975:
        /*00a8*/ 	.byte	0x02, 0x4a
	.zero		1
	.zero		1


	//----- nvinfo : EIATTR_EXIT_INSTR_OFFSETS
	.align		4
        /*00ac*/ 	.byte	0x04, 0x1c
        /*00ae*/ 	.short	(.L_3977 - .L_3976)


	//   ....[0]....
.L_3976:
        /*00b0*/ 	.word	0x00000060


	//   ....[1]....
        /*00b4*/ 	.word	0x000012a0


	//   ....[2]....
        /*00b8*/ 	.word	0x000012d0


	//   ....[3]....
        /*00bc*/ 	.word	0x000013b0


	//----- nvinfo : EIATTR_MAX_THREADS
	.align		4
.L_3977:
        /*00c0*/ 	.byte	0x04, 0x05
        /*00c2*/ 	.short	(.L_3979 - .L_3978)
.L_3978:
        /*00c4*/ 	.word	0x00000400
        /*00c8*/ 	.word	0x00000001
        /*00cc*/ 	.word	0x00000001


	//----- nvinfo : EIATTR_CRS_STACK_SIZE
	.align		4
.L_3979:
        /*00d0*/ 	.byte	0x04, 0x1e
        /*00d2*/ 	.short	(.L_3981 - .L_3980)
.L_3980:
        /*00d4*/ 	.word	0x00000000


	//----- nvinfo : EIATTR_CBANK_PARAM_SIZE
	.align		4
.L_3981:
        /*00d8*/ 	.byte	0x03, 0x19
        /*00da*/ 	.short	0x0128


	//----- nvinfo : EIATTR_PARAM_CBANK
	.align		4
        /*00dc*/ 	.byte	0x04, 0x0a
        /*00de*/ 	.short	(.L_3983 - .L_3982)
	.align		4
.L_3982:
        /*00e0*/ 	.word	index@(.nv.constant0._ZN10layer_norm22ln_bwd_finalize_kernelINS_22Kernel_traits_finalizeILj3072Ef6__halffS2_fjLb1ELj1024ELj4ENS_18Kernel_traits_baseILj3072EfS2_fS2_fjLj1024EEEEELb1ELb0EEEvNS_9BwdParamsE)
        /*00e4*/ 	.short	0x0380
        /*00e6*/ 	.short	0x0128


	//----- nvinfo : EIATTR_SW_WAR
	.align		4
.L_3983:
        /*00e8*/ 	.byte	0x04, 0x36
        /*00ea*/ 	.short	(.L_3985 - .L_3984)
.L_3984:
        /*00ec*/ 	.word	0x00000008
.L_3985:


//--------------------- .nv.info._ZN10layer_norm13ln_bwd_kernelINS_13Kernel_traitsIf6__halffS2_fjLj3072ELj1ELj1ELj4ELj16ENS_18Kernel_traits_baseILj3072EfS2_fS2_fjLj128EEEEELb1ELb1ELb1ELb0EEEvNS_9BwdParamsE --------------------------
	.section	.nv.info._ZN10layer_norm13ln_bwd_kernelINS_13Kernel_traitsIf6__halffS2_fjLj3072ELj1ELj1ELj4ELj16ENS_18Kernel_traits_baseILj3072EfS2_fS2_fjLj128EEEEELb1ELb1ELb1ELb0EEEvNS_9BwdParamsE,"",@"SHT_CUDA_INFO"
	.sectionflags	@""
	.align	4


	//----- nvinfo : EIATTR_CUDA_API_VERSION
	.align		4
        /*0000*/ 	.byte	0x04, 0x37
        /*0002*/ 	.short	(.L_3987 - .L_3986)
.L_3986:
        /*0004*/ 	.word	0x00000082


	//----- nvinfo : EIATTR_KPARAM_INFO
	.align		4
.L_3987:
        /*0008*/ 	.byte	0x04, 0x17
        /*000a*/ 	.short	(.L_3989 - .L_3988)
.L_3988:
        /*000c*/ 	.word	0x00000000
        /*0010*/ 	.short	0x0000
        /*0012*/ 	.short	0x0000
        /*0014*/ 	.byte	0x00, 0xf0, 0xa1, 0x04


	//----- nvinfo : EIATTR_SPARSE_MMA_MASK
	.align		4
.L_3989:
        /*0018*/ 	.byte	0x03, 0x50
        /*001a*/ 	.short	0x0000


	//----- nvinfo : EIATTR_MAXREG_COUNT
	.align		4
        /*001c*/ 	.byte	0x03, 0x1b
        /*001e*/ 	.short	0x00ff


	//----- nvinfo : EIATTR_NUM_BARRIERS
	.align		4
        /*0020*/ 	.byte	0x02, 0x4c
        /*0022*/ 	.byte	0x01
	.zero		1


	//----- nvinfo : EIATTR_MERCURY_ISA_VERSION
	.align		4
        /*0024*/ 	.byte	0x03, 0x5f
        /*0026*/ 	.short	0x0101


	//----- nvinfo : EIATTR_COOP_GROUP_MASK_REGIDS
	.align		4
        /*0028*/ 	.byte	0x04, 0x29
        /*002a*/ 	.short	(.L_3991 - .L_3990)


	//   ....[0]....
.L_3990:
        /*002c*/ 	.word	0xffffffff


	//   ....[1]....
        /*0030*/ 	.word	0xffffffff


	//   ....[2]....
        /*0034*/ 	.word	0xffffffff


	//   ....[3]....
        /*0038*/ 	.word	0xffffffff


	//   ....[4]....
        /*003c*/ 	.word	0xffffffff


	//   ....[5]....
        /*0040*/ 	.word	0xffffffff


	//   ....[6]....
        /*0044*/ 	.word	0xffffffff


	//   ....[7]....
        /*0048*/ 	.word	0xffffffff


	//   ....[8]....
        /*004c*/ 	.word	0xffffffff


	//   ....[9]....
        /*0050*/ 	.word	0xffffffff


	//----- nvinfo : EIATTR_COOP_GROUP_INSTR_OFFSETS
	.align		4
.L_3991:
        /*0054*/ 	.byte	0x04, 0x28
        /*0056*/ 	.short	(.L_3993 - .L_3992)


	//   ....[0]....
.L_3992:
        /*0058*/ 	.word	0x00001f20


	//   ....[1]....
        /*005c*/ 	.word	0x00001f40


	//   ....[2]....
        /*0060*/ 	.word	0x00001f70


	//   ....[3]....
        /*0064*/ 	.word	0x00001f80


	//   ....[4]....
        /*0068*/ 	.word	0x00001fb0


	//   ....[5]....
        /*006c*/ 	.word	0x00001fc0


	//   ....[6]....
        /*0070*/ 	.word	0x00001ff0


	//   ....[7]....
        /*0074*/ 	.word	0x00002000


	//   ....[8]....
        /*0078*/ 	.word	0x00002040


	//   ....[9]....
        /*007c*/ 	.word	0x00002050


	//----- nvinfo : EIATTR_VRC_CTA_INIT_COUNT
	.align		4
.L_3993:
        /*0080*/ 	.byte	0x02, 0x4a
	.zero		1
	.zero		1


	//----- nvinfo : EIATTR_EXIT_INSTR_OFFSETS
	.align		4
        /*0084*/ 	.byte	0x04, 0x1c
        /*0086*/ 	.short	(.L_3995 - .L_3994)


	//   ....[0]....
.L_3994:
        /*0088*/ 	.word	0x0000a480


	//   ....[1]....
        /*008c*/ 	.word	0x0000a550


	//----- nvinfo : EIATTR_MAX_THREADS
	.align		4
.L_3995:
        /*0090*/ 	.byte	0x04, 0x05
        /*0092*/ 	.short	(.L_3997 - .L_3996)
.L_3996:
        /*0094*/ 	.word	0x00000080
        /*0098*/ 	.word	0x00000001
        /*009c*/ 	.word	0x00000001


	//----- nvinfo : EIATTR_CRS_STACK_SIZE
	.align		4
.L_3997:
        /*00a0*/ 	.byte	0x04, 0x1e
        /*00a2*/ 	.short	(.L_3999 - .L_3998)
.L_3998:
        /*00a4*/ 	.word	0x00000000


	//----- nvinfo : EIATTR_CBANK_PARAM_SIZE
	.align		4
.L_3999:
        /*00a8*/ 	.byte	0x03, 0x19
        /*00aa*/ 	.short	0x0128


	//----- nvinfo : EIATTR_PARAM_CBANK
	.align		4
        /*00ac*/ 	.byte	0x04, 0x0a
        /*00ae*/ 	.short	(.L_4001 - .L_4000)
	.align		4
.L_4000:
        /*00b0*/ 	.word	index@(.nv.constant0._ZN10layer_norm13ln_bwd_kernelINS_13Kernel_traitsIf6__halffS2_fjLj3072ELj1ELj1ELj4ELj16ENS_18Kernel_traits_baseILj3072EfS2_fS2_fjLj128EEEEELb1ELb1ELb1ELb0EEEvNS_9BwdParamsE)
        /*00b4*/ 	.short	0x0380
        /*00b6*/ 	.short	0x0128


	//----- nvinfo : EIATTR_SW_WAR
	.align		4
.L_4001:
        /*00b8*/ 	.byte	0x04, 0x36
        /*00ba*/ 	.short	(.L_4003 - .L_4002)
.L_4002:
        /*00bc*/ 	.word	0x00000008
.L_4003:


//--------------------- .nv.info._ZN10layer_norm22ln_bwd_finalize_kernelINS_22Kernel_traits_finalizeILj3072Ef6__halffS2_fjLb1ELj1024ELj4ENS_18Kernel_traits_baseILj3072EfS2_fS2_fjLj1024EEEEELb1ELb1EEEvNS_9BwdParamsE --------------------------
	.section	.nv.info._ZN10layer_norm22ln_bwd_finalize_kernelINS_22Kernel_traits_finalizeILj3072Ef6__halffS2_fjLb1ELj1024ELj4ENS_18Kernel_traits_baseILj3072EfS2_fS2_fjLj1024EEEEELb1ELb1EEEvNS_9BwdParamsE,"",@"SHT_CUDA_INFO"
	.sectionflags	@""
	.align	4


	//----- nvinfo : EIATTR_CUDA_API_VERSION
	.align		4
        /*0000*/ 	.byte	0x04, 0x37
        /*0002*/ 	.short	(.L_4005 - .L_4004)
.L_4004:
        /*0004*/ 	.word	0x00000082


	//----- nvinfo : EIATTR_KPARAM_INFO
	.align		4
.L_4005:
        /*0008*/ 	.byte	0x04, 0x17
        /*000a*/ 	.short	(.L_4007 - .L_4006)
.L_4006:
        /*000c*/ 	.word	0x00000000
        /*0010*/ 	.short	0x0000
        /*0012*/ 	.short	0x0000
        /*0014*/ 	.byte	0x00, 0xf0, 0xa1, 0x04


	//----- nvinfo : EIATTR_SPARSE_MMA_MASK
	.align		4
.L_4007:
        /*0018*/ 	.byte	0x03, 0x50
        /*001a*/ 	.short	0x0000


	//----- nvinfo : EIATTR_MAXREG_COUNT
	.align		4
        /*001c*/ 	.byte	0x03, 0x1b
        /*001e*/ 	.short	0x0040


	//----- nvinfo : EIATTR_NUM_BARRIERS
	.align		4
        /*0020*/ 	.byte	0x02, 0x4c
        /*0022*/ 	.byte	0x01
	.zero		1


	//----- nvinfo : EIATTR_MERCURY_ISA_VERSION
	.align		4
        /*0024*/ 	.byte	0x03, 0x5f
        /*0026*/ 	.short	0x0101


	//----- nvinfo : EIATTR_COOP_GROUP_MASK_REGIDS
	.align		4
        /*0028*/ 	.byte	0x04, 0x29
        /*002a*/ 	.short	(.L_4009 - .L_4008)


	//   ....[0]....
.L_4008:
        /*002c*/ 	.word	0xffffffff


	//   ....[1]....
        /*0030*/ 	.word	0xffffffff


	//   ....[2]....
        /*0034*/ 	.word	0xffffffff


	//   ....[3]....
        /*0038*/ 	.word	0xffffffff


	//   ....[4]....
        /*003c*/ 	.word	0xffffffff


	//   ....[5]....
        /*0040*/ 	.word	0xffffffff


	//   ....[6]....
        /*0044*/ 	.word	0xffffffff


	//   ....[7]....
        /*0048*/ 	.word	0xffffffff


	//   ....[8]....
        /*004c*/ 	.word	0xffffffff


	//   ....[9]....
        /*0050*/ 	.word	0xffffffff


	//   ....[10]....
        /*0054*/ 	.word	0xffffffff


	//   ....[11]....
        /*0058*/ 	.word	0xffffffff


	//   ....[12]....
        /*005c*/ 	.word	0xffffffff


	//   ....[13]....
        /*0060*/ 	.word	0xffffffff


	//   ....[14]....
        /*0064*/ 	.word	0xffffffff


	//----- nvinfo : EIATTR_COOP_GROUP_INSTR_OFFSETS
	.align		4
.L_4009:
        /*0068*/ 	.byte	0x04, 0x28
        /*006a*/ 	.short	(.L_4011 - .L_4010)


	//   ....[0]....
.L_4010:
        /*006c*/ 	.word	0x00001070


	//   ....[1]....
        /*0070*/ 	.word	0x00001080


	//   ....[2]....
        /*0074*/ 	.word	0x00001090


	//   ....[3]....
        /*0078*/ 	.word	0x000010c0


	//   ....[4]....
        /*007c*/ 	.word	0x000010e0


	//   ....[5]....
        /*0080*/ 	.word	0x000010f0


	//   ....[6]....
        /*0084*/ 	.word	0x00001120


	//   ....[7]....
        /*0088*/ 	.word	0x00001140


	//   ....[8]....
        /*008c*/ 	.word	0x00001150


	//   ....[9]....
        /*0090*/ 	.word	0x00001180


	//   ....[10]....
        /*0094*/ 	.word	0x000011a0


	//   ....[11]....
        /*0098*/ 	.word	0x000011b0


	//   ....[12]....
        /*009c*/ 	.word	0x000011e0


	//   ....[13]....
        /*00a0*/ 	.word	0x00001200


	//   ....[14]....
        /*00a4*/ 	.word	0x00001210


	//----- nvinfo : EIATTR_VRC_CTA_INIT_COUNT
	.align		4
.L_4011:
        /*00a8*/ 	.byte	0x02, 0x4a
	.zero		1
	.zero		1


	//----- nvinfo : EIATTR_EXIT_INSTR_OFFSETS
	.align		4
        /*00ac*/ 	.byte	0x04, 0x1c
        /*00ae*/ 	.short	(.L_4013 - .L_4012)


	//   ....[0]....
.L_4012:
        /*00b0*/ 	.word	0x00000060


	//   ....[1]....
        /*00b4*/ 	.word	0x00001290


	//   ....[2]....
        /*00b8*/ 	.word	0x000013a0


	//----- nvinfo : EIATTR_MAX_THREADS
	.align		4
.L_4013:
        /*00bc*/ 	.byte	0x04, 0x05
        /*00be*/ 	.short	(.L_4015 - .L_4014)
.L_4014:
        /*00c0*/ 	.word	0x00000400
        /*00c4*/ 	.word	0x00000001
        /*00c8*/ 	.word	0x00000001


	//----- nvinfo : EIATTR_CRS_STACK_SIZE
	.align		4
.L_4015:
        /*00cc*/ 	.byte	0x04, 0x1e
        /*00ce*/ 	.short	(.L_4017 - .L_4016)
.L_4016:
        /*00d0*/ 	.word	0x00000000


	//----- nvinfo : EIATTR_CBANK_PARAM_SIZE
	.align		4
.L_4017:
        /*00d4*/ 	.byte	0x03, 0x19
        /*00d6*/ 	.short	0x0128


	//----- nvinfo : EIATTR_PARAM_CBANK
	.align		4
        /*00d8*/ 	.byte	0x04, 0x0a
        /*00da*/ 	.short	(.L_4019 - .L_4018)
	.align		4
.L_4018:
        /*00dc*/ 	.word	index@(.nv.constant0._ZN10layer_norm22ln_bwd_finalize_kernelINS_22Kernel_traits_finalizeILj3072Ef6__halffS2_fjLb1ELj1024ELj4ENS_18Kernel_traits_baseILj3072EfS2_fS2_fjLj1024EEEEELb1ELb1EEEvNS_9BwdParamsE)
        /*00e0*/ 	.short	0x0380
        /*00e2*/ 	.short	0x0128


	//----- nvinfo : EIATTR_SW_WAR
	.align		4
.L_4019:
        /*00e4*/ 	.byte	0x04, 0x36
        /*00e6*/ 	.short	(.L_4021 - .L_4020)
.L_4020:
        /*00e8*/ 	.word	0x00000008
.L_4021:


//--------------------- .nv.info._ZN10layer_norm13ln_bwd_kernelINS_13Kernel_traitsIf6__halffS2_fjLj3072ELj1ELj1ELj4ELj16ENS_18Kernel_traits_baseILj3072EfS2_fS2_fjLj128EEEEELb1ELb1ELb1ELb1EEEvNS_9BwdParamsE --------------------------
	.section	.nv.info._ZN10layer_norm13ln_bwd_kernelINS_13Kernel_traitsIf6__halffS2_fjLj3072ELj1ELj1ELj4ELj16ENS_18Kernel_traits_baseILj3072EfS2_fS2_fjLj128EEEEELb1ELb1ELb1ELb1EEEvNS_9BwdParamsE,"",@"SHT_CUDA_INFO"
	.sectionflags	@""
	.align	4


	//----- nvinfo : EIATTR_CUDA_API_VERSION
	.align		4
        /*0000*/ 	.byte	0x04, 0x37
        /*0002*/ 	.short	(.L_4023 - .L_4022)
.L_4022:
        /*0004*/ 	.word	0x00000082


	//----- nvinfo : EIATTR_KPARAM_INFO
	.align		4
.L_4023:
        /*0008*/ 	.byte	0x04, 0x17
        /*000a*/ 	.short	(.L_4025 - .L_4024)
.L_4024:
        /*000c*/ 	.word	0x00000000
        /*0010*/ 	.short	0x0000
        /*0012*/ 	.short	0x0000
        /*0014*/ 	.byte	0x00, 0xf0, 0xa1, 0x04


	//----- nvinfo : EIATTR_SPARSE_MMA_MASK
	.align		4
.L_4025:
        /*0018*/ 	.byte	0x03, 0x50
        /*001a*/ 	.short	0x0000


	//----- nvinfo : EIATTR_MAXREG_COUNT
	.align		4
        /*001c*/ 	.byte	0x03, 0x1b
        /*001e*/ 	.short	0x00ff


	//----- nvinfo : EIATTR_NUM_BARRIERS
	.align		4
        /*0020*/ 	.byte	0x02, 0x4c
        /*0022*/ 	.byte	0x01
	.zero		1


	//----- nvinfo : EIATTR_MERCURY_ISA_VERSION
	.align		4
        /*0024*/ 	.byte	0x03, 0x5f
        /*0026*/ 	.short	0x0101


	//----- nvinfo : EIATTR_COOP_GROUP_MASK_REGIDS
	.align		4
        /*0028*/ 	.byte	0x04, 0x29
        /*002a*/ 	.short	(.L_4027 - .L_4026)


	//   ....[0]....
.L_4026:
        /*002c*/ 	.word	0xffffffff


	//   ....[1]....
        /*0030*/ 	.word	0xffffffff


	//   ....[2]....
        /*0034*/ 	.word	0xffffffff


	//   ....[3]....
        /*0038*/ 	.word	0xffffffff


	//   ....[4]....
        /*003c*/ 	.word	0xffffffff


	//   ....[5]....
        /*0040*/ 	.word	0xffffffff


	//   ....[6]....
        /*0044*/ 	.word	0xffffffff


	//   ....[7]....
        /*0048*/ 	.word	0xffffffff


	//   ....[8]....
        /*004c*/ 	.word	0xffffffff


	//   ....[9]....
        /*0050*/ 	.word	0xffffffff


	//----- nvinfo : EIATTR_COOP_GROUP_INSTR_OFFSETS
	.align		4
.L_4027:
        /*0054*/ 	.byte	0x04, 0x28
        /*0056*/ 	.short	(.L_4029 - .L_4028)


	//   ....[0]....
.L_4028:
        /*0058*/ 	.word	0x00001830


	//   ....[1]....
        /*005c*/ 	.word	0x00001870


	//   ....[2]....
        /*0060*/ 	.word	0x000018c0


	//   ....[3]....
        /*0064*/ 	.word	0x000018e0


	//   ....[4]....
        /*0068*/ 	.word	0x00001920


	//   ....[5]....
        /*006c*/ 	.word	0x00001930


	//   ....[6]....
        /*0070*/ 	.word	0x00001970


	//   ....[7]....
        /*0074*/ 	.word	0x000019a0


	//   ....[8]....
        /*0078*/ 	.word	0x000019f0


	//   ....[9]....
        /*007c*/ 	.word	0x00001a00


	//----- nvinfo : EIATTR_VRC_CTA_INIT_COUNT
	.align		4
.L_4029:
        /*0080*/ 	.byte	0x02, 0x4a
	.zero		1
	.zero		1


	//----- nvinfo : EIATTR_EXIT_INSTR_OFFSETS
	.align		4
        /*0084*/ 	.byte	0x04, 0x1c
        /*0086*/ 	.short	(.L_4031 - .L_4030)


	//   ....[0]....
.L_4030:
        /*0088*/ 	.word	0x00008520


	//----- nvinfo : EIATTR_MAX_THREADS
	.align		4
.L_4031:
        /*008c*/ 	.byte	0x04, 0x05
        /*008e*/ 	.short	(.L_4033 - .L_4032)
.L_4032:
        /*0090*/ 	.word	0x00000080
        /*0094*/ 	.word	0x00000001
        /*0098*/ 	.word	0x00000001


	//----- nvinfo : EIATTR_CRS_STACK_SIZE
	.align		4
.L_4033:
        /*009c*/ 	.byte	0x04, 0x1e
        /*009e*/ 	.short	(.L_4035 - .L_4034)
.L_4034:
        /*00a0*/ 	.word	0x00000000


	//----- nvinfo : EIATTR_CBANK_PARAM_SIZE
	.align		4
.L_4035:
        /*00a4*/ 	.byte	0x03, 0x19
        /*00a6*/ 	.short	0x0128


	//----- nvinfo : EIATTR_PARAM_CBANK
	.align		4
        /*00a8*/ 	.byte	0x04, 0x0a
        /*00aa*/ 	.short	(.L_4037 - .L_4036)
	.align		4
.L_4036:
        /*00ac*/ 	.word	index@(.nv.constant0._ZN10layer_norm13ln_bwd_kernelINS_13Kernel_traitsIf6__halffS2_fjLj3072ELj1ELj1ELj4ELj16ENS_18Kernel_traits_baseILj3072EfS2_fS2_fjLj128EEEEELb1ELb1ELb1ELb1EEEvNS_9BwdParamsE)
        /*00b0*/ 	.short	0x0380
        /*00b2*/ 	.short	0x0128


	//----- nvinfo : EIATTR_SW_WAR
	.align		4
.L_4037:
        /*00b4*/ 	.byte	0x04, 0x36
        /*00b6*/ 	.short	(.L_4039 - .L_4038)
.L_4038:
        /*00b8*/ 	.word	0x00000008
.L_4039:


//--------------------- .nv.info._ZN10layer_norm13ln_bwd_kernelINS_13Kernel_traitsI6__halfffffjLj3072ELj1ELj1ELj4ELj16ENS_18Kernel_traits_baseILj3072ES2_ffffjLj128EEEEELb0ELb0ELb0ELb0EEEvNS_9BwdParamsE --------------------------
	.section	.nv.info._ZN10layer_norm13ln_bwd_kernelINS_13Kernel_traitsI6__halfffffjLj3072ELj1ELj1ELj4ELj16ENS_18Kernel_traits_baseILj3072ES2_ffffjLj128EEEEELb0ELb0ELb0ELb0EEEvNS_9BwdParamsE,"",@"SHT_CUDA_INFO"
	.sectionflags	@""
	.align	4


	//----- nvinfo : EIATTR_CUDA_API_VERSION
	.align		4
        /*0000*/ 	.byte	0x04, 0x37
        /*0002*/ 	.short	(.L_4041 - .L_4040)
.L_4040:
        /*0004*/ 	.word	0x00000082


	//----- nvinfo : EIATTR_KPARAM_INFO
	.align		4
.L_4041:
        /*0008*/ 	.byte	0x04, 0x17
        /*000a*/ 	.short	(.L_4043 - .L_4042)
.L_4042:
        /*000c*/ 	.word	0x00000000
        /*0010*/ 	.short	0x0000
        /*0012*/ 	.short	0x0000
        /*0014*/ 	.byte	0x00, 0xf0, 0xa1, 0x04


	//----- nvinfo : EIATTR_SPARSE_MMA_MASK
	.align		4
.L_4043:
        /*0018*/ 	.byte	0x03, 0x50
        /*001a*/ 	.short	0x0000


	//----- nvinfo : EIATTR_MAXREG_COUNT
	.align		4
        /*001c*/ 	.byte	0x03, 0x1b
        /*001e*/ 	.short	0x00ff


	//----- nvinfo : EIATTR_NUM_BARRIERS
	.align		4
        /*0020*/ 	.byte	0x02, 0x4c
        /*0022*/ 	.byte	0x01
	.zero		1


	//----- nvinfo : EIATTR_MERCURY_ISA_VERSION
	.align		4
        /*0024*/ 	.byte	0x03, 0x5f
        /*0026*/ 	.short	0x0101


	//----- nvinfo : EIATTR_COOP_GROUP_MASK_REGIDS
	.align		4
        /*0028*/ 	.byte	0x04, 0x29
        /*002a*/ 	.short	(.L_4045 - .L_4044)


	//   ....[0]....
.L_4044:
        /*002c*/ 	.word	0xffffffff


	//   ....[1]....
        /*0030*/ 	.word	0xffffffff


	//   ....[2]....
        /*0034*/ 	.word	0xffffffff


	//   ....[3]....
        /*0038*/ 	.word	0xffffffff


	//   ....[4]....
        /*003c*/ 	.word	0xffffffff


	//   ....[5]....
        /*0040*/ 	.word	0xffffffff


	//   ....[6]....
        /*0044*/ 	.word	0xffffffff


	//   ....[7]....
        /*0048*/ 	.word	0xffffffff


	//   ....[8]....
        /*004c*/ 	.word	0xffffffff


	//   ....[9]....
        /*0050*/ 	.word	0xffffffff


	//----- nvinfo : EIATTR_COOP_GROUP_INSTR_OFFSETS
	.align		4
.L_4045:
        /*0054*/ 	.byte	0x04, 0x28
        /*0056*/ 	.short	(.L_4047 - .L_4046)


	//   ....[0]....
.L_4046:
        /*0058*/ 	.word	0x00001c80


	//   ....[1]....
        /*005c*/ 	.word	0x00001cb0


	//   ....[2]....
        /*0060*/ 	.word	0x00001ce0


	//   ....[3]....
        /*0064*/ 	.word	0x00001cf0


	//   ....[4]....
        /*0068*/ 	.word	0x00001d20


	//   ....[5]....
        /*006c*/ 	.word	0x00001d30


	//   ....[6]....
        /*0070*/ 	.word	0x00001d60


	//   ....[7]....
        /*0074*/ 	.word	0x00001d70


	//   ....[8]....
        /*0078*/ 	.word	0x00001da0


	//   ....[9]....
        /*007c*/ 	.word	0x00001db0


	//----- nvinfo : EIATTR_VRC_CTA_INIT_COUNT
	.align		4
.L_4047:
        /*0080*/ 	.byte	0x02, 0x4a
	.zero		1
	.zero		1


	//----- nvinfo : EIATTR_EXIT_INSTR_OFFSETS
	.align		4
        /*0084*/ 	.byte	0x04, 0x1c
        /*0086*/ 	.short	(.L_4049 - .L_4048)


	//   ....[0]....
.L_4048:
        /*0088*/ 	.word	0x00004650


	//   ....[1]....
        /*008c*/ 	.word	0x000046d0


	//----- nvinfo : EIATTR_MAX_THREADS
	.align		4
.L_4049:
        /*0090*/ 	.byte	0x04, 0x05
        /*0092*/ 	.short	(.L_4051 - .L_4050)
.L_4050:
        /*0094*/ 	.word	0x00000080
        /*0098*/ 	.word	0x00000001
        /*009c*/ 	.word	0x00000001


	//----- nvinfo : EIATTR_CRS_STACK_SIZE
	.align		4
.L_4051:
        /*00a0*/ 	.byte	0x04, 0x1e
        /*00a2*/ 	.short	(.L_4053 - .L_4052)
.L_4052:
        /*00a4*/ 	.word	0x00000000


	//----- nvinfo : EIATTR_CBANK_PARAM_SIZE
	.align		4
.L_4053:
        /*00a8*/ 	.byte	0x03, 0x19
        /*00aa*/ 	.short	0x0128


	//----- nvinfo : EIATTR_PARAM_CBANK
	.align		4
        /*00ac*/ 	.byte	0x04, 0x0a
        /*00ae*/ 	.short	(.L_4055 - .L_4054)
	.align		4
.L_4054:
        /*00b0*/ 	.word	index@(.nv.constant0._ZN10layer_norm13ln_bwd_kernelINS_13Kernel_traitsI6__halfffffjLj3072ELj1ELj1ELj4ELj16ENS_18Kernel_traits_baseILj3072ES2_ffffjLj128EEEEELb0ELb0ELb0ELb0EEEvNS_9BwdParamsE)
        /*00b4*/ 	.short	0x0380
        /*00b6*/ 	.short	0x0128


	//----- nvinfo : EIATTR_SW_WAR
	.align		4
.L_4055:
        /*00b8*/ 	.byte	0x04, 0x36
        /*00ba*/ 	.short	(.L_4057 - .L_4056)
.L_4056:
        /*00bc*/ 	.word	0x00000008
.L_4057:


//--------------------- .nv.info._ZN10layer_norm13ln_bwd_kernelINS_13Kernel_traitsI6__halfffffjLj3072ELj1ELj1ELj4ELj16ENS_18Kernel_traits_baseILj3072ES2_ffffjLj128EEEEELb0ELb0ELb0ELb1EEEvNS_9BwdParamsE --------------------------
	.section	.nv.info._ZN10layer_norm13ln_bwd_kernelINS_13Kernel_traitsI6__halfffffjLj3072ELj1ELj1ELj4ELj16ENS_18Kernel_traits_baseILj3072ES2_ffffjLj128EEEEELb0ELb0ELb0ELb1EEEvNS_9BwdParamsE,"",@"SHT_CUDA_INFO"
	.sectionflags	@""
	.align	4


	//----- nvinfo : EIATTR_CUDA_API_VERSION
	.align		4
        /*0000*/ 	.byte	0x04, 0x37
        /*0002*/ 	.short	(.L_4059 - .L_4058)
.L_4058:
        /*0004*/ 	.word	0x00000082


	//----- nvinfo : EIATTR_KPARAM_INFO
	.align		4
.L_4059:
        /*0008*/ 	.byte	0x04, 0x17
        /*000a*/ 	.short	(.L_4061 - .L_4060)
.L_4060:
        /*000c*/ 	.word	0x00000000
        /*0010*/ 	.short	0x0000
        /*0012*/ 	.short	0x0000
        /*0014*/ 	.byte	0x00, 0xf0, 0xa1, 0x04


	//----- nvinfo : EIATTR_SPARSE_MMA_MASK
	.align		4
.L_4061:
        /*0018*/ 	.byte	0x03, 0x50
        /*001a*/ 	.short	0x0000


	//----- nvinfo : EIATTR_MAXREG_COUNT
	.align		4
        /*001c*/ 	.byte	0x03, 0x1b
        /*001e*/ 	.short	0x00ff


	//----- nvinfo : EIATTR_NUM_BARRIERS
	.align		4
        /*0020*/ 	.byte	0x02, 0x4c
        /*0022*/ 	.byte	0x01
	.zero		1


	//----- nvinfo : EIATTR_MERCURY_ISA_VERSION
	.align		4
        /*0024*/ 	.byte	0x03, 0x5f
        /*0026*/ 	.short	0x0101


	//----- nvinfo : EIATTR_COOP_GROUP_MASK_REGIDS
	.align		4
        /*0028*/ 	.byte	0x04, 0x29
        /*002a*/ 	.short	(.L_4063 - .L_4062)


	//   ....[0]....
.L_4062:
        /*002c*/ 	.word	0xffffffff


	//   ....[1]....
        /*0030*/ 	.word	0xffffffff


	//   ....[2]....
        /*0034*/ 	.word	0xffffffff


	//   ....[3]....
        /*0038*/ 	.word	0xffffffff


	//   ....[4]....
        /*003c*/ 	.word	0xffffffff


	//   ....[5]....
        /*0040*/ 	.word	0xffffffff


	//   ....[6]....
        /*0044*/ 	.word	0xffffffff


	//   ....[7]....
        /*0048*/ 	.word	0xffffffff


	//   ....[8]....
        /*004c*/ 	.word	0xffffffff


	//   ....[9]....
        /*0050*/ 	.word	0xffffffff


	//----- nvinfo : EIATTR_COOP_GROUP_INSTR_OFFSETS
	.align		4
.L_4063:
        /*0054*/ 	.byte	0x04, 0x28
        /*0056*/ 	.short	(.L_4065 - .L_4064)


	//   ....[0]....
.L_4064:
        /*0058*/ 	.word	0x00001580


	//   ....[1]....
        /*005c*/ 	.word	0x000015c0


	//   ....[2]....
        /*0060*/ 	.word	0x000015e0


	//   ....[3]....
        /*0064*/ 	.word	0x00001600


	//   ....[4]....
        /*0068*/ 	.word	0x00001620


	//   ....[5]....
        /*006c*/ 	.word	0x00001640


	//   ....[6]....
        /*0070*/ 	.word	0x00001660


	//   ....[7]....
        /*0074*/ 	.word	0x00001680


	//   ....[8]....
        /*0078*/ 	.word	0x000016a0


	//   ....[9]....
        /*007c*/ 	.word	0x000016e0


	//----- nvinfo : EIATTR_VRC_CTA_INIT_COUNT
	.align		4
.L_4065:
        /*0080*/ 	.byte	0x02, 0x4a
	.zero		1
	.zero		1


	//----- nvinfo : EIATTR_EXIT_INSTR_OFFSETS
	.align		4
        /*0084*/ 	.byte	0x04, 0x1c
        /*0086*/ 	.short	(.L_4067 - .L_4066)


	//   ....[0]....
.L_4066:
        /*0088*/ 	.word	0x00003c10


	//----- nvinfo : EIATTR_MAX_THREADS
	.align		4
.L_4067:
        /*008c*/ 	.byte	0x04, 0x05
        /*008e*/ 	.short	(.L_4069 - .L_4068)
.L_4068:
        /*0090*/ 	.word	0x00000080
        /*0094*/ 	.word	0x00000001
        /*0098*/ 	.word	0x00000001


	//----- nvinfo : EIATTR_CRS_STACK_SIZE
	.align		4
.L_4069:
        /*009c*/ 	.byte	0x04, 0x1e
        /*009e*/ 	.short	(.L_4071 - .L_4070)
.L_4070:
        /*00a0*/ 	.word	0x00000000


	//----- nvinfo : EIATTR_CBANK_PARAM_SIZE
	.align		4
.L_4071:
        /*00a4*/ 	.byte	0x03, 0x19
        /*00a6*/ 	.short	0x0128


	//----- nvinfo : EIATTR_PARAM_CBANK
	.align		4
        /*00a8*/ 	.byte	0x04, 0x0a
        /*00aa*/ 	.short	(.L_4073 - .L_4072)
	.align		4
.L_4072:
        /*00ac*/ 	.word	index@(.nv.constant0._ZN10layer_norm13ln_bwd_kernelINS_13Kernel_traitsI6__halfffffjLj3072ELj1ELj1ELj4ELj16ENS_18Kernel_traits_baseILj3072ES2_ffffjLj128EEEEELb0ELb0ELb0ELb1EEEvNS_9BwdParamsE)
        /*00b0*/ 	.short	0x0380
        /*00b2*/ 	.short	0x0128


	//----- nvinfo : EIATTR_SW_WAR
	.align		4
.L_4073:
        /*00b4*/ 	.byte	0x04, 0x36
        /*00b6*/ 	.short	(.L_4075 - .L_4074)
.L_4074:
        /*00b8*/ 	.word	0x00000008
.L_4075:


//--------------------- .nv.info._ZN10layer_norm13ln_bwd_kernelINS_13Kernel_traitsI6__halfffffjLj3072ELj1ELj1ELj4ELj16ENS_18Kernel_traits_baseILj3072ES2_ffffjLj128EEEEELb0ELb0ELb1ELb0EEEvNS_9BwdParamsE --------------------------
	.section	.nv.info._ZN10layer_norm13ln_bwd_kernelINS_13Kernel_traitsI6__halfffffjLj3072ELj1ELj1ELj4ELj16ENS_18Kernel_traits_baseILj3072ES2_ffffjLj128EEEEELb0ELb0ELb1ELb0EEEvNS_9BwdParamsE,"",@"SHT_CUDA_INFO"
	.sectionflags	@""
	.align	4


	//----- nvinfo : EIATTR_CUDA_API_VERSION
	.align		4
        /*0000*/ 	.byte	0x04, 0x37
        /*0002*/ 	.short	(.L_4077 - .L_4076)
.L_4076:
        /*0004*/ 	.word	0x00000082


	//----- nvinfo : EIATTR_KPARAM_INFO
	.align		4
.L_4077:
        /*0008*/ 	.byte	0x04, 0x17
        /*000a*/ 	.short	(.L_4079 - .L_4078)
.L_4078:
        /*000c*/ 	.word	0x00000000
        /*0010*/ 	.short	0x0000
        /*0012*/ 	.short	0x0000
        /*0014*/ 	.byte	0x00, 0xf0, 0xa1, 0x04


	//----- nvinfo : EIATTR_SPARSE_MMA_MASK
	.align		4
.L_4079:
        /*0018*/ 	.byte	0x03, 0x50
        /*001a*/ 	.short	0x0000


	//----- nvinfo : EIATTR_MAXREG_COUNT
	.align		4
        /*001c*/ 	.byte	0x03, 0x1b
        /*001e*/ 	.short	0x00ff


	//----- nvinfo : EIATTR_NUM_BARRIERS
	.align		4
        /*0020*/ 	.byte	0x02, 0x4c
        /*0022*/ 	.byte	0x01
	.zero		1


	//----- nvinfo : EIATTR_MERCURY_ISA_VERSION
	.align		4
        /*0024*/ 	.byte	0x03, 0x5f
        /*0026*/ 	.short	0x0101


	//----- nvinfo : EIATTR_COOP_GROUP_MASK_REGIDS
	.align		4
        /*0028*/ 	.byte	0x04, 0x29
        /*002a*/ 	.short	(.L_4081 - .L_4080)


	//   ....[0]....
.L_4080:
        /*002c*/ 	.word	0xffffffff


	//   ....[1]....
        /*0030*/ 	.word	0xffffffff


	//   ....[2]....
        /*0034*/ 	.word	0xffffffff


	//   ....[3]....
        /*0038*/ 	.word	0xffffffff


	//   ....[4]....
        /*003c*/ 	.word	0xffffffff


	//   ....[5]....
        /*0040*/ 	.word	0xffffffff


	//   ....[6]....
        /*0044*/ 	.word	0xffffffff


	//   ....[7]....
        /*0048*/ 	.word	0xffffffff


	//   ....[8]....
        /*004c*/ 	.word	0xffffffff


	//   ....[9]....
        /*0050*/ 	.word	0xffffffff


	//----- nvinfo : EIATTR_COOP_GROUP_INSTR_OFFSETS
	.align		4
.L_4081:
        /*0054*/ 	.byte	0x04, 0x28
        /*0056*/ 	.short	(.L_4083 - .L_4082)


	//   ....[0]....
.L_4082:
        /*0058*/ 	.word	0x00001ff0


	//   ....[1]....
        /*005c*/ 	.word	0x00002020


	//   ....[2]....
        /*0060*/ 	.word	0x00002050


	//   ....[3]....
        /*0064*/ 	.word	0x00002060


	//   ....[4]....
        /*0068*/ 	.word	0x00002090


	//   ....[5]....
        /*006c*/ 	.word	0x000020a0


	//   ....[6]....
        /*0070*/ 	.word	0x000020d0


	//   ....[7]....
        /*0074*/ 	.word	0x000020e0


	//   ....[8]....
        /*0078*/ 	.word	0x00002110


	//   ....[9]....
        /*007c*/ 	.word	0x00002120


	//----- nvinfo : EIATTR_VRC_CTA_INIT_COUNT
	.align		4
.L_4083:
        /*0080*/ 	.byte	0x02, 0x4a
	.zero		1
	.zero		1


	//----- nvinfo : EIATTR_EXIT_INSTR_OFFSETS
	.align		4
        /*0084*/ 	.byte	0x04, 0x1c
        /*0086*/ 	.short	(.L_4085 - .L_4084)


	//   ....[0]....
.L_4084:
        /*0088*/ 	.word	0x00006020


	//   ....[1]....
        /*008c*/ 	.word	0x000060a0


	//----- nvinfo : EIATTR_MAX_THREADS
	.align		4
.L_4085:
        /*0090*/ 	.byte	0x04, 0x05
        /*0092*/ 	.short	(.L_4087 - .L_4086)
.L_4086:
        /*0094*/ 	.word	0x00000080
        /*0098*/ 	.word	0x00000001
        /*009c*/ 	.word	0x00000001


	//----- nvinfo : EIATTR_CRS_STACK_SIZE
	.align		4
.L_4087:
        /*00a0*/ 	.byte	0x04, 0x1e
        /*00a2*/ 	.short	(.L_4089 - .L_4088)
.L_4088:
        /*00a4*/ 	.word	0x00000000


	//----- nvinfo : EIATTR_CBANK_PARAM_SIZE
	.align		4
.L_4089:
        /*00a8*/ 	.byte	0x03, 0x19
        /*00aa*/ 	.short	0x0128


	//----- nvinfo : EIATTR_PARAM_CBANK
	.align		4
        /*00ac*/ 	.byte	0x04, 0x0a
        /*00ae*/ 	.short	(.L_4091 - .L_4090)
	.align		4
.L_4090:
        /*00b0*/ 	.word	index@(.nv.constant0._ZN10layer_norm13ln_bwd_kernelINS_13Kernel_traitsI6__halfffffjLj3072ELj1ELj1ELj4ELj16ENS_18Kernel_traits_baseILj3072ES2_ffffjLj128EEEEELb0ELb0ELb1ELb0EEEvNS_9BwdParamsE)
        /*00b4*/ 	.short	0x0380
        /*00b6*/ 	.short	0x0128


	//----- nvinfo : EIATTR_SW_WAR
	.align		4
.L_4091:
        /*00b8*/ 	.byte	0x04, 0x36
        /*00ba*/ 	.short	(.L_4093 - .L_4092)
.L_4092:
        /*00bc*/ 	.word	0x00000008
.L_4093:


//--------------------- .nv.info._ZN10layer_norm13ln_bwd_kernelINS_13Kernel_traitsI6__halfffffjLj3072ELj1ELj1ELj4ELj16ENS_18Kernel_traits_baseILj3072ES2_ffffjLj128EEEEELb0ELb0ELb1ELb1EEEvNS_9BwdParamsE --------------------------
	.section	.nv.info._ZN10layer_norm13ln_bwd_kernelINS_13Kernel_traitsI6__halfffffjLj3072ELj1ELj1ELj4ELj16ENS_18Kernel_traits_baseILj3072ES2_ffffjLj128EEEEELb0ELb0ELb1ELb1EEEvNS_9BwdParamsE,"",@"SHT_CUDA_INFO"
	.sectionflags	@""
	.align	4


	//----- nvinfo : EIATTR_CUDA_API_VERSION
	.align		4
        /*0000*/ 	.byte	0x04, 0x37
        /*0002*/ 	.short	(.L_4095 - .L_4094)
.L_4094:
        /*0004*/ 	.word	0x00000082


	//----- nvinfo : EIATTR_KPARAM_INFO
	.align		4
.L_4095:
        /*0008*/ 	.byte	0x04, 0x17
        /*000a*/ 	.short	(.L_4097 - .L_4096)
.L_4096:
        /*000c*/ 	.word	0x00000000
        /*0010*/ 	.short	0x0000
        /*0012*/ 	.short	0x0000
        /*0014*/ 	.byte	0x00, 0xf0, 0xa1, 0x04


	//----- nvinfo : EIATTR_SPARSE_MMA_MASK
	.align		4
.L_4097:
        /*0018*/ 	.byte	0x03, 0x50
        /*001a*/ 	.short	0x0000


	//----- nvinfo : EIATTR_MAXREG_COUNT
	.align		4
        /*001c*/ 	.byte	0x03, 0x1b
        /*001e*/ 	.short	0x00ff


	//----- nvinfo : EIATTR_NUM_BARRIERS
	.align		4
        /*0020*/ 	.byte	0x02, 0x4c
        /*0022*/ 	.byte	0x01
	.zero		1


	//----- nvinfo : EIATTR_MERCURY_ISA_VERSION
	.align		4
        /*0024*/ 	.byte	0x03, 0x5f
        /*0026*/ 	.short	0x0101


	//----- nvinfo : EIATTR_COOP_GROUP_MASK_REGIDS
	.align		4
        /*0028*/ 	.byte	0x04, 0x29
        /*002a*/ 	.short	(.L_4099 - .L_4098)


	//   ....[0]....
.L_4098:
        /*002c*/ 	.word	0xffffffff


	//   ....[1]....
        /*0030*/ 	.word	0xffffffff


	//   ....[2]....
        /*0034*/ 	.word	0xffffffff


	//   ....[3]....
        /*0038*/ 	.word	0xffffffff


	//   ....[4]....
        /*003c*/ 	.word	0xffffffff


	//   ....[5]....
        /*0040*/ 	.word	0xffffffff


	//   ....[6]....
        /*0044*/ 	.word	0xffffffff


	//   ....[7]....
        /*0048*/ 	.word	0xffffffff


	//   ....[8]....
        /*004c*/ 	.word	0xffffffff


	//   ....[9]....
        /*0050*/ 	.word	0xffffffff


	//----- nvinfo : EIATTR_COOP_GROUP_INSTR_OFFSETS
	.align		4
.L_4099:
        /*0054*/ 	.byte	0x04, 0x28
        /*0056*/ 	.short	(.L_4101 - .L_4100)


	//   ....[0]....
.L_4100:
        /*0058*/ 	.word	0x00001710


	//   ....[1]....
        /*005c*/ 	.word	0x00001730


	//   ....[2]....
        /*0060*/ 	.word	0x00001770


	//   ....[3]....
        /*0064*/ 	.word	0x00001780


	//   ....[4]....
        /*0068*/ 	.word	0x000017c0


	//   ....[5]....
        /*006c*/ 	.word	0x000017d0


	//   ....[6]....
        /*0070*/ 	.word	0x00001800


	//   ....[7]....
        /*0074*/ 	.word	0x00001810


	//   ....[8]....
        /*0078*/ 	.word	0x00001840


	//   ....[9]....
        /*007c*/ 	.word	0x00001850


	//----- nvinfo : EIATTR_VRC_CTA_INIT_COUNT
	.align		4
.L_4101:
        /*0080*/ 	.byte	0x02, 0x4a
	.zero		1
	.zero		1


	//----- nvinfo : EIATTR_EXIT_INSTR_OFFSETS
	.align		4
        /*0084*/ 	.byte	0x04, 0x1c
        /*0086*/ 	.short	(.L_4103 - .L_4102)


	//   ....[0]....
.L_4102:
        /*0088*/ 	.word	0x00004850


	//----- nvinfo : EIATTR_MAX_THREADS
	.align		4
.L_4103:
        /*008c*/ 	.byte	0x04, 0x05
        /*008e*/ 	.short	(.L_4105 - .L_4104)
.L_4104:
        /*0090*/ 	.word	0x00000080
        /*0094*/ 	.word	0x00000001
        /*0098*/ 	.word	0x00000001


	//----- nvinfo : EIATTR_CRS_STACK_SIZE
	.align		4
.L_4105:
        /*009c*/ 	.byte	0x04, 0x1e
        /*009e*/ 	.short	(.L_4107 - .L_4106)
.L_4106:
        /*00a0*/ 	.word	0x00000000


	//----- nvinfo : EIATTR_CBANK_PARAM_SIZE
	.align		4
.L_4107:
        /*00a4*/ 	.byte	0x03, 0x19
        /*00a6*/ 	.short	0x0128


	//----- nvinfo : EIATTR_PARAM_CBANK
	.align		4
        /*00a8*/ 	.byte	0x04, 0x0a
        /*00aa*/ 	.short	(.L_4109 - .L_4108)
	.align		4
.L_4108:
        /*00ac*/ 	.word	index@(.nv.constant0._ZN10layer_norm13ln_bwd_kernelINS_13Kernel_traitsI6__halfffffjLj3072ELj1ELj1ELj4ELj16ENS_18Kernel_traits_baseILj3072ES2_ffffjLj128EEEEELb0ELb0ELb1ELb1EEEvNS_9BwdParamsE)
        /*00b0*/ 	.short	0x0380
        /*00b2*/ 	.short	0x0128


	//----- nvinfo : EIATTR_SW_WAR
	.align		4
.L_4109:
        /*00b4*/ 	.byte	0x04, 0x36
        /*00b6*/ 	.short	(.L_4111 - .L_4110)
.L_4110:
        /*00b8*/ 	.word	0x00000008
.L_4111:


//--------------------- .nv.info._ZN10layer_norm13ln_bwd_kernelINS_13Kernel_traitsI6__halfffffjLj3072ELj1ELj1ELj4ELj16ENS_18Kernel_traits_baseILj3072ES2_ffffjLj128EEEEELb0ELb1ELb0ELb0EEEvNS_9BwdParamsE --------------------------
	.section	.nv.info._ZN10layer_norm13ln_bwd_kernelINS_13Kernel_traitsI6__halfffffjLj3072ELj1ELj1ELj4ELj16ENS_18Kernel_traits_baseILj3072ES2_ffffjLj128EEEEELb0ELb1ELb0ELb0EEEvNS_9BwdParamsE,"",@"SHT_CUDA_INFO"
	.sectionflags	@""
	.align	4


	//----- nvinfo : EIATTR_CUDA_API_VERSION
	.align		4
        /*0000*/ 	.byte	0x04, 0x37
        /*0002*/ 	.short	(.L_4113 - .L_4112)
.L_4112:
        /*0004*/ 	.word	0x00000082


	//----- nvinfo : EIATTR_KPARAM_INFO
	.align		4
.L_4113:
        /*0008*/ 	.byte	0x04, 0x17
        /*000a*/ 	.short	(.L_4115 - .L_4114)
.L_4114:
        /*000c*/ 	.word	0x00000000
        /*0010*/ 	.short	0x0000
        /*0012*/ 	.short	0x0000
        /*0014*/ 	.byte	0x00, 0xf0, 0xa1, 0x04


	//----- nvinfo : EIATTR_SPARSE_MMA_MASK
	.align		4
.L_4115:
        /*0018*/ 	.byte	0x03, 0x50
        /*001a*/ 	.short	0x0000


	//----- nvinfo : EIATTR_MAXREG_COUNT
	.align		4
        /*001c*/ 	.byte	0x03, 0x1b
        /*001e*/ 	.short	0x00ff


	//----- nvinfo : EIATTR_NUM_BARRIERS
	.align		4
        /*0020*/ 	.byte	0x02, 0x4c
        /*0022*/ 	.byte	0x01
	.zero		1


	//----- nvinfo : EIATTR_MERCURY_ISA_VERSION
	.align		4
        /*0024*/ 	.byte	0x03, 0x5f
        /*0026*/ 	.short	0x0101


	//----- nvinfo : EIATTR_COOP_GROUP_MASK_REGIDS
	.align		4
        /*0028*/ 	.byte	0x04, 0x29
        /*002a*/ 	.short	(.L_4117 - .L_4116)


	//   ....[0]....
.L_4116:
        /*002c*/ 	.word	0xffffffff


	//   ....[1]....
        /*0030*/ 	.word	0xffffffff


	//   ....[2]....
        /*0034*/ 	.word	0xffffffff


	//   ....[3]....
        /*0038*/ 	.word	0xffffffff


	//   ....[4]....
        /*003c*/ 	.word	0xffffffff


	//   ....[5]....
        /*0040*/ 	.word	0xffffffff


	//   ....[6]....
        /*0044*/ 	.word	0xffffffff


	//   ....[7]....
        /*0048*/ 	.word	0xffffffff


	//   ....[8]....
        /*004c*/ 	.word	0xffffffff


	//   ....[9]....
        /*0050*/ 	.word	0xffffffff


	//----- nvinfo : EIATTR_COOP_GROUP_INSTR_OFFSETS
	.align		4
.L_4117:
        /*0054*/ 	.byte	0x04, 0x28
        /*0056*/ 	.short	(.L_4119 - .L_4118)


	//   ....[0]....
.L_4118:
        /*0058*/ 	.word	0x000020d0


	//   ....[1]....
        /*005c*/ 	.word	0x00002100


	//   ....[2]....
        /*0060*/ 	.word	0x00002130


	//   ....[3]....
        /*0064*/ 	.word	0x00002140


	//   ....[4]....
        /*0068*/ 	.word	0x00002170


	//   ....[5]....
        /*006c*/ 	.word	0x00002180


	//   ....[6]....
        /*0070*/ 	.word	0x000021b0


	//   ....[7]....
        /*0074*/ 	.word	0x000021c0


	//   ....[8]....
        /*0078*/ 	.word	0x000021f0


	//   ....[9]....
        /*007c*/ 	.word	0x00002200


	//----- nvinfo : EIATTR_VRC_CTA_INIT_COUNT
	.align		4
.L_4119:
        /*0080*/ 	.byte	0x02, 0x4a
	.zero		1
	.zero		1


	//----- nvinfo : EIATTR_EXIT_INSTR_OFFSETS
	.align		4
        /*0084*/ 	.byte	0x04, 0x1c
        /*0086*/ 	.short	(.L_4121 - .L_4120)


	//   ....[0]....
.L_4120:
        /*0088*/ 	.word	0x00006160


	//   ....[1]....
        /*008c*/ 	.word	0x00006200


	//----- nvinfo : EIATTR_MAX_THREADS
	.align		4
.L_4121:
        /*0090*/ 	.byte	0x04, 0x05
        /*0092*/ 	.short	(.L_4123 - .L_4122)
.L_4122:
        /*0094*/ 	.word	0x00000080
        /*0098*/ 	.word	0x00000001
        /*009c*/ 	.word	0x00000001


	//----- nvinfo : EIATTR_CRS_STACK_SIZE
	.align		4
.L_4123:
        /*00a0*/ 	.byte	0x04, 0x1e
        /*00a2*/ 	.short	(.L_4125 - .L_4124)
.L_4124:
        /*00a4*/ 	.word	0x00000000


	//----- nvinfo : EIATTR_CBANK_PARAM_SIZE
	.align		4
.L_4125:
        /*00a8*/ 	.byte	0x03, 0x19
        /*00aa*/ 	.short	0x0128


	//----- nvinfo : EIATTR_PARAM_CBANK
	.align		4
        /*00ac*/ 	.byte	0x04, 0x0a
        /*00ae*/ 	.short	(.L_4127 - .L_4126)
	.align		4
.L_4126:
        /*00b0*/ 	.word	index@(.nv.constant0._ZN10layer_norm13ln_bwd_kernelINS_13Kernel_traitsI6__halfffffjLj3072ELj1ELj1ELj4ELj16ENS_18Kernel_traits_baseILj3072ES2_ffffjLj128EEEEELb0ELb1ELb0ELb0EEEvNS_9BwdParamsE)
        /*00b4*/ 	.short	0x0380
        /*00b6*/ 	.short	0x0128


	//----- nvinfo : EIATTR_SW_WAR
	.align		4
.L_4127:
        /*00b8*/ 	.byte	0x04, 0x36
        /*00ba*/ 	.short	(.L_4129 - .L_4128)
.L_4128:
        /*00bc*/ 	.word	0x00000008
.L_4129:


//--------------------- .nv.info._ZN10layer_norm13ln_bwd_kernelINS_13Kernel_traitsI6__halfffffjLj3072ELj1ELj1ELj4ELj16ENS_18Kernel_traits_baseILj3072ES2_ffffjLj128EEEEELb0ELb1ELb0ELb1EEEvNS_9BwdParamsE --------------------------
	.section	.nv.info._ZN10layer_norm13ln_bwd_kernelINS_13Kernel_traitsI6__halfffffjLj3072ELj1ELj1ELj4ELj16ENS_18Kernel_traits_baseILj3072ES2_ffffjLj128EEEEELb0ELb1ELb0ELb1EEEvNS_9BwdParamsE,"",@"SHT_CUDA_INFO"
	.sectionflags	@""
	.align	4


	//----- nvinfo : EIATTR_CUDA_API_VERSION
	.align		4
        /*0000*/ 	.byte	0x04, 0x37
        /*0002*/ 	.short	(.L_4131 - .L_4130)
.L_4130:
        /*0004*/ 	.word	0x00000082


	//----- nvinfo : EIATTR_KPARAM_INFO
	.align		4
.L_4131:
        /*0008*/ 	.byte	0x04, 0x17
        /*000a*/ 	.short	(.L_4133 - .L_4132)
.L_4132:
        /*000c*/ 	.word	0x00000000
        /*0010*/ 	.short	0x0000
        /*0012*/ 	.short	0x0000
        /*0014*/ 	.byte	0x00, 0xf0, 0xa1, 0x04


	//----- nvinfo : EIATTR_SPARSE_MMA_MASK
	.align		4
.L_4133:
        /*0018*/ 	.byte	0x03, 0x50
        /*001a*/ 	.short	0x0000


	//----- nvinfo : EIATTR_MAXREG_COUNT
	.align		4
        /*001c*/ 	.byte	0x03, 0x1b
        /*001e*/ 	.short	0x00ff


	//----- nvinfo : EIATTR_NUM_BARRIERS
	.align		4
        /*0020*/ 	.byte	0x02, 0x4c
        /*0022*/ 	.byte	0x01
	.zero		1


	//----- nvinfo : EIATTR_MERCURY_ISA_VERSION
	.align		4
        /*0024*/ 	.byte	0x03, 0x5f
        /*0026*/ 	.short	0x0101


	//----- nvinfo : EIATTR_COOP_GROUP_MASK_REGIDS
	.align		4
        /*0028*/ 	.byte	0x04, 0x29
        /*002a*/ 	.short	(.L_4135 - .L_4134)


	//   ....[0]....
.L_4134:
        /*002c*/ 	.word	0xffffffff


	//   ....[1]....
        /*0030*/ 	.word	0xffffffff


	//   ....[2]....
        /*0034*/ 	.word	0xffffffff


	//   ....[3]....
        /*0038*/ 	.word	0xffffffff


	//   ....[4]....
        /*003c*/ 	.word	0xffffffff


	//   ....[5]....
        /*0040*/ 	.word	0xffffffff


	//   ....[6]....
        /*0044*/ 	.word	0xffffffff


	//   ....[7]....
        /*0048*/ 	.word	0xffffffff


	//   ....[8]....
        /*004c*/ 	.word	0xffffffff


	//   ....[9]....
        /*0050*/ 	.word	0xffffffff


	//----- nvinfo : EIATTR_COOP_GROUP_INSTR_OFFSETS
	.align		4
.L_4135:
        /*0054*/ 	.byte	0x04, 0x28
        /*0056*/ 	.short	(.L_4137 - .L_4136)


	//   ....[0]....
.L_4136:
        /*0058*/ 	.word	0x000015c0


	//   ....[1]....
        /*005c*/ 	.word	0x000015d0


	//   ....[2]....
        /*0060*/ 	.word	0x00001600


	//   ....[3]....
        /*0064*/ 	.word	0x00001610


	//   ....[4]....
        /*0068*/ 	.word	0x00001640


	//   ....[5]....
        /*006c*/ 	.word	0x00001650


	//   ....[6]....
        /*0070*/ 	.word	0x00001680


	//   ....[7]....
        /*0074*/ 	.word	0x00001690


	//   ....[8]....
        /*0078*/ 	.word	0x000016d0


	//   ....[9]....
        /*007c*/ 	.word	0x000016e0


	//----- nvinfo : EIATTR_VRC_CTA_INIT_COUNT
	.align		4
.L_4137:
        /*0080*/ 	.byte	0x02, 0x4a
	.zero		1
	.zero		1


	//----- nvinfo : EIATTR_EXIT_INSTR_OFFSETS
	.align		4
        /*0084*/ 	.byte	0x04, 0x1c
        /*0086*/ 	.short	(.L_4139 - .L_4138)


	//   ....[0]....
.L_4138:
        /*0088*/ 	.word	0x000055b0


	//----- nvinfo : EIATTR_MAX_THREADS
	.align		4
.L_4139:
        /*008c*/ 	.byte	0x04, 0x05
        /*008e*/ 	.short	(.L_4141 - .L_4140)
.L_4140:
        /*0090*/ 	.word	0x00000080
        /*0094*/ 	.word	0x00000001
        /*0098*/ 	.word	0x00000001


	//----- nvinfo : EIATTR_CRS_STACK_SIZE
	.align		4
.L_4141:
        /*009c*/ 	.byte	0x04, 0x1e
        /*009e*/ 	.short	(.L_4143 - .L_4142)
.L_4142:
        /*00a0*/ 	.word	0x00000000


	//----- nvinfo : EIATTR_CBANK_PARAM_SIZE
	.align		4
.L_4143:
        /*00a4*/ 	.byte	0x03, 0x19
        /*00a6*/ 	.short	0x0128


	//----- nvinfo : EIATTR_PARAM_CBANK
	.align		4
        /*00a8*/ 	.byte	0x04, 0x0a
        /*00aa*/ 	.short	(.L_4145 - .L_4144)
	.align		4
.L_4144:
        /*00ac*/ 	.word	index@(.nv.constant0._ZN10layer_norm13ln_bwd_kernelINS_13Kernel_traitsI6__halfffffjLj3072ELj1ELj1ELj4ELj16ENS_18Kernel_traits_baseILj3072ES2_ffffjLj128EEEEELb0ELb1ELb0ELb1EEEvNS_9BwdParamsE)
        /*00b0*/ 	.short	0x0380
        /*00b2*/ 	.short	0x0128


	//----- nvinfo : EIATTR_SW_WAR
	.align		4
.L_4145:
        /*00b4*/ 	.byte	0x04, 0x36
        /*00b6*/ 	.short	(.L_4147 - .L_4146)
.L_4146:
        /*00b8*/ 	.word	0x00000008
.L_4147:


//--------------------- .nv.info._ZN10layer_norm13ln_bwd_kernelINS_13Kernel_traitsI6__halfffffjLj3072ELj1ELj1ELj4ELj16ENS_18Kernel_traits_baseILj3072ES2_ffffjLj128EEEEELb0ELb1ELb1ELb0EEEvNS_9BwdParamsE --------------------------
	.section	.nv.info._ZN10layer_norm13ln_bwd_kernelINS_13Kernel_traitsI6__halfffffjLj3072ELj1ELj1ELj4ELj16ENS_18Kernel_traits_baseILj3072ES2_ffffjLj128EEEEELb0ELb1ELb1ELb0EEEvNS_9BwdParamsE,"",@"SHT_CUDA_INFO"
	.sectionflags	@""
	.align	4


	//----- nvinfo : EIATTR_CUDA_API_VERSION
	.align		4
        /*0000*/ 	.byte	0x04, 0x37
        /*0002*/ 	.short	(.L_4149 - .L_4148)
.L_4148:
        /*0004*/ 	.word	0x00000082


	//----- nvinfo : EIATTR_KPARAM_INFO
	.align		4
.L_4149:
        /*0008*/ 	.byte	0x04, 0x17
        /*000a*/ 	.short	(.L_4151 - .L_4150)
.L_4150:
        /*000c*/ 	.word	0x00000000
        /*0010*/ 	.short	0x0000
        /*0012*/ 	.short	0x0000
        /*0014*/ 	.byte	0x00, 0xf0, 0xa1, 0x04


	//----- nvinfo : EIATTR_SPARSE_MMA_MASK
	.align		4
.L_4151:
        /*0018*/ 	.byte	0x03, 0x50
        /*001a*/ 	.short	0x0000


	//----- nvinfo : EIATTR_MAXREG_COUNT
	.align		4
        /*001c*/ 	.byte	0x03, 0x1b
        /*001e*/ 	.short	0x00ff


	//----- nvinfo : EIATTR_NUM_BARRIERS
	.align		4
        /*0020*/ 	.byte	0x02, 0x4c
        /*0022*/ 	.byte	0x01
	.zero		1


	//----- nvinfo : EIATTR_MERCURY_ISA_VERSION
	.align		4
        /*0024*/ 	.byte	0x03, 0x5f
        /*0026*/ 	.short	0x0101


	//----- nvinfo : EIATTR_COOP_GROUP_MASK_REGIDS
	.align		4
        /*0028*/ 	.byte	0x04, 0x29
        /*002a*/ 	.short	(.L_4153 - .L_4152)


	//   ....[0]....
.L_4152:
        /*002c*/ 	.word	0xffffffff


	//   ....[1]....
        /*0030*/ 	.word	0xffffffff


	//   ....[2]....
        /*0034*/ 	.word	0xffffffff


	//   ....[3]....
        /*0038*/ 	.word	0xffffffff


	//   ....[4]....
        /*003c*/ 	.word	0xffffffff


	//   ....[5]....
        /*0040*/ 	.word	0xffffffff


	//   ....[6]....
        /*0044*/ 	.word	0xffffffff


	//   ....[7]....
        /*0048*/ 	.word	0xffffffff


	//   ....[8]....
        /*004c*/ 	.word	0xffffffff


	//   ....[9]....
        /*0050*/ 	.word	0xffffffff


	//----- nvinfo : EIATTR_COOP_GROUP_INSTR_OFFSETS
	.align		4
.L_4153:
        /*0054*/ 	.byte	0x04, 0x28
        /*0056*/ 	.short	(.L_4155 - .L_4154)


	//   ....[0]....
.L_4154:
        /*0058*/ 	.word	0x00002430


	//   ....[1]....
        /*005c*/ 	.word	0x00002460


	//   ....[2]....
        /*0060*/ 	.word	0x00002490


	//   ....[3]....
        /*0064*/ 	.word	0x000024a0


	//   ....[4]....
        /*0068*/ 	.word	0x000024d0


	//   ....[5]....
        /*006c*/ 	.word	0x000024e0


	//   ....[6]....
        /*0070*/ 	.word	0x00002510


	//   ....[7]....
        /*0074*/ 	.word	0x00002520


	//   ....[8]....
        /*0078*/ 	.word	0x00002550


	//   ....[9]....
        /*007c*/ 	.word	0x00002560


	//----- nvinfo : EIATTR_VRC_CTA_INIT_COUNT
	.align		4
.L_4155:
        /*0080*/ 	.byte	0x02, 0x4a
	.zero		1
	.zero		1


	//----- nvinfo : EIATTR_EXIT_INSTR_OFFSETS
	.align		4
        /*0084*/ 	.byte	0x04, 0x1c
        /*0086*/ 	.short	(.L_4157 - .L_4156)


	//   ....[0]....
.L_4156:
        /*0088*/ 	.word	0x00007740


	//   ....[1]....
        /*008c*/ 	.word	0x000077e0


	//----- nvinfo : EIATTR_MAX_THREADS
	.align		4
.L_4157:
        /*0090*/ 	.byte	0x04, 0x05
        /*0092*/ 	.short	(.L_4159 - .L_4158)
.L_4158:
        /*0094*/ 	.word	0x00000080
        /*0098*/ 	.word	0x00000001
        /*009c*/ 	.word	0x00000001


	//----- nvinfo : EIATTR_CRS_STACK_SIZE
	.align		4
.L_4159:
        /*00a0*/ 	.byte	0x04, 0x1e
        /*00a2*/ 	.short	(.L_4161 - .L_4160)
.L_4160:
        /*00a4*/ 	.word	0x00000000


	//----- nvinfo : EIATTR_CBANK_PARAM_SIZE
	.align		4
.L_4161:
        /*00a8*/ 	.byte	0x03, 0x19
        /*00aa*/ 	.short	0x0128


	//----- nvinfo : EIATTR_PARAM_CBANK
	.align		4
        /*00ac*/ 	.byte	0x04, 0x0a
        /*00ae*/ 	.short	(.L_4163 - .L_4162)
	.align		4
.L_4162:
        /*00b0*/ 	.word	index@(.nv.constant0._ZN10layer_norm13ln_bwd_kernelINS_13Kernel_traitsI6__halfffffjLj3072ELj1ELj1ELj4ELj16ENS_18Kernel_traits_baseILj3072ES2_ffffjLj128EEEEELb0ELb1ELb1ELb0EEEvNS_9BwdParamsE)
        /*00b4*/ 	.short	0x0380
        /*00b6*/ 	.short	0x0128


	//----- nvinfo : EIATTR_SW_WAR
	.align		4
.L_4163:
        /*00b8*/ 	.byte	0x04, 0x36
        /*00ba*/ 	.short	(.L_4165 - .L_4164)
.L_4164:
        /*00bc*/ 	.word	0x00000008
.L_4165:


//--------------------- .nv.info._ZN10layer_norm13ln_bwd_kernelINS_13Kernel_traitsI6__halfffffjLj3072ELj1ELj1ELj4ELj16ENS_18Kernel_traits_baseILj3072ES2_ffffjLj128EEEEELb0ELb1ELb1ELb1EEEvNS_9BwdParamsE --------------------------
	.section	.nv.info._ZN10layer_norm13ln_bwd_kernelINS_13Kernel_traitsI6__halfffffjLj3072ELj1ELj1ELj4ELj16ENS_18Kernel_traits_baseILj3072ES2_ffffjLj128EEEEELb0ELb1ELb1ELb1EEEvNS_9BwdParamsE,"",@"SHT_CUDA_INFO"
	.sectionflags	@""
	.align	4


	//----- nvinfo : EIATTR_CUDA_API_VERSION
	.align		4
        /*0000*/ 	.byte	0x04, 0x37
        /*0002*/ 	.short	(.L_4167 - .L_4166)
.L_4166:
        /*0004*/ 	.word	0x00000082


	//----- nvinfo : EIATTR_KPARAM_INFO
	.align		4
.L_4167:
        /*0008*/ 	.byte	0x04, 0x17
        /*000a*/ 	.short	(.L_4169 - .L_4168)
.L_4168:
        /*000c*/ 	.word	0x00000000
        /*0010*/ 	.short	0x0000
        /*0012*/ 	.short	0x0000
        /*0014*/ 	.byte	0x00, 0xf0, 0xa1, 0x04


	//----- nvinfo : EIATTR_SPARSE_MMA_MASK
	.align		4
.L_4169:
        /*0018*/ 	.byte	0x03, 0x50
        /*001a*/ 	.short	0x0000


	//----- nvinfo : EIATTR_MAXREG_COUNT
	.align		4
        /*001c*/ 	.byte	0x03, 0x1b
        /*001e*/ 	.short	0x00ff


	//----- nvinfo : EIATTR_NUM_BARRIERS
	.align		4
        /*0020*/ 	.byte	0x02, 0x4c
        /*0022*/ 	.byte	0x01
	.zero		1


	//----- nvinfo : EIATTR_MERCURY_ISA_VERSION
	.align		4
        /*0024*/ 	.byte	0x03, 0x5f
        /*0026*/ 	.short	0x0101


	//----- nvinfo : EIATTR_COOP_GROUP_MASK_REGIDS
	.align		4
        /*0028*/ 	.byte	0x04, 0x29
        /*002a*/ 	.short	(.L_4171 - .L_4170)


	//   ....[0]....
.L_4170:
        /*002c*/ 	.word	0xffffffff


	//   ....[1]....
        /*0030*/ 	.word	0xffffffff


	//   ....[2]....
        /*0034*/ 	.word	0xffffffff


	//   ....[3]....
        /*0038*/ 	.word	0xffffffff


	//   ....[4]....
        /*003c*/ 	.word	0xffffffff


	//   ....[5]....
        /*0040*/ 	.word	0xffffffff


	//   ....[6]....
        /*0044*/ 	.word	0xffffffff


	//   ....[7]....
        /*0048*/ 	.word	0xffffffff


	//   ....[8]....
        /*004c*/ 	.word	0xffffffff


	//   ....[9]....
        /*0050*/ 	.word	0xffffffff


	//----- nvinfo : EIATTR_COOP_GROUP_INSTR_OFFSETS
	.align		4
.L_4171:
        /*0054*/ 	.byte	0x04, 0x28
        /*0056*/ 	.short	(.L_4173 - .L_4172)


	//   ....[0]....
.L_4172:
        /*0058*/ 	.word	0x00001970


	//   ....[1]....
        /*005c*/ 	.word	0x000019b0


	//   ....[2]....
        /*0060*/ 	.word	0x00001a20


	//   ....[3]....
        /*0064*/ 	.word	0x00001a30


	//   ....[4]....
        /*0068*/ 	.word	0x00001a70


	//   ....[5]....
        /*006c*/ 	.word	0x00001a90


	//   ....[6]....
        /*0070*/ 	.word	0x00001b00


	//   ....[7]....
        /*0074*/ 	.word	0x00001b10


	//   ....[8]....
        /*0078*/ 	.word	0x00001b40


	//   ....[9]....
        /*007c*/ 	.word	0x00001b50


	//----- nvinfo : EIATTR_VRC_CTA_INIT_COUNT
	.align		4
.L_4173:
        /*0080*/ 	.byte	0x02, 0x4a
	.zero		1
	.zero		1


	//----- nvinfo : EIATTR_EXIT_INSTR_OFFSETS
	.align		4
        /*0084*/ 	.byte	0x04, 0x1c
        /*0086*/ 	.short	(.L_4175 - .L_4174)


	//   ....[0]....
.L_4174:
        /*0088*/ 	.word	0x00006620


	//----- nvinfo : EIATTR_MAX_THREADS
	.align		4
.L_4175:
        /*008c*/ 	.byte	0x04, 0x05
        /*008e*/ 	.short	(.L_4177 - .L_4176)
.L_4176:
        /*0090*/ 	.word	0x00000080
        /*0094*/ 	.word	0x00000001
        /*0098*/ 	.word	0x00000001


	//----- nvinfo : EIATTR_CRS_STACK_SIZE
	.align		4
.L_4177:
        /*009c*/ 	.byte	0x04, 0x1e
        /*009e*/ 	.short	(.L_4179 - .L_4178)
.L_4178:
        /*00a0*/ 	.word	0x00000000


	//----- nvinfo : EIATTR_CBANK_PARAM_SIZE
	.align		4
.L_4179:
        /*00a4*/ 	.byte	0x03, 0x19
        /*00a6*/ 	.short	0x0128


	//----- nvinfo : EIATTR_PARAM_CBANK
	.align		4
        /*00a8*/ 	.byte	0x04, 0x0a
        /*00aa*/ 	.short	(.L_4181 - .L_4180)
	.align		4
.L_4180:
        /*00ac*/ 	.word	index@(.nv.constant0._ZN10layer_norm13ln_bwd_kernelINS_13Kernel_traitsI6__halfffffjLj3072ELj1ELj1ELj4ELj16ENS_18Kernel_traits_baseILj3072ES2_ffffjLj128EEEEELb0ELb1ELb1ELb1EEEvNS_9BwdParamsE)
        /*00b0*/ 	.short	0x0380
        /*00b2*/ 	.short	0x0128


	//----- nvinfo : EIATTR_SW_WAR
	.align		4
.L_4181:
        /*00b4*/ 	.byte	0x04, 0x36
        /*00b6*/ 	.short	(.L_4183 - .L_4182)
.L_4182:
        /*00b8*/ 	.word	0x00000008
.L_4183:


//--------------------- .nv.info._ZN10layer_norm13ln_bwd_kernelINS_13Kernel_traitsI6__halfffffjLj3072ELj1ELj1ELj4ELj16ENS_18Kernel_traits_baseILj3072ES2_ffffjLj128EEEEELb1ELb0ELb0ELb0EEEvNS_9BwdParamsE --------------------------
	.section	.nv.info._ZN10layer_norm13ln_bwd_kernelINS_13Kernel_traitsI6__halfffffjLj3072ELj1ELj1ELj4ELj16ENS_18Kernel_traits_baseILj3072ES2_ffffjLj128EEEEELb1ELb0ELb0ELb0EEEvNS_9BwdParamsE,"",@"SHT_CUDA_INFO"
	.sectionflags	@""
	.align	4


	//----- nvinfo : EIATTR_CUDA_API_VERSION
	.align		4
        /*0000*/ 	.byte	0x04, 0x37
        /*0002*/ 	.short	(.L_4185 - .L_4184)
.L_4184:
        /*0004*/ 	.word	0x00000082


	//----- nvinfo : EIATTR_KPARAM_INFO
	.align		4
.L_4185:
        /*0008*/ 	.byte	0x04, 0x17
        /*000a*/ 	.short	(.L_4187 - .L_4186)
.L_4186:
        /*000c*/ 	.word	0x00000000
        /*0010*/ 	.short	0x0000
        /*0012*/ 	.short	0x0000
        /*0014*/ 	.byte	0x00, 0xf0, 0xa1, 0x04


	//----- nvinfo : EIATTR_SPARSE_MMA_MASK
	.align		4
.L_4187:
        /*0018*/ 	.byte	0x03, 0x50
        /*001a*/ 	.short	0x0000


	//----- nvinfo : EIATTR_MAXREG_COUNT
	.align		4
        /*001c*/ 	.byte	0x03, 0x1b
        /*001e*/ 	.short	0x00ff


	//----- nvinfo : EIATTR_NUM_BARRIERS
	.align		4
        /*0020*/ 	.byte	0x02, 0x4c
        /*0022*/ 	.byte	0x01
	.zero		1


	//----- nvinfo : EIATTR_MERCURY_ISA_VERSION
	.align		4
        /*0024*/ 	.byte	0x03, 0x5f
        /*0026*/ 	.short	0x0101


	//----- nvinfo : EIATTR_COOP_GROUP_MASK_REGIDS
	.align		4
        /*0028*/ 	.byte	0x04, 0x29
        /*002a*/ 	.short	(.L_4189 - .L_4188)


	//   ....[0]....
.L_4188:
        /*002c*/ 	.word	0xffffffff


	//   ....[1]....
        /*0030*/ 	.word	0xffffffff


	//   ....[2]....
        /*0034*/ 	.word	0xffffffff


	//   ....[3]....
        /*0038*/ 	.word	0xffffffff


	//   ....[4]....
        /*003c*/ 	.word	0xffffffff


	//   ....[5]....
        /*0040*/ 	.word	0xffffffff


	//   ....[6]....
        /*0044*/ 	.word	0xffffffff


	//   ....[7]....
        /*0048*/ 	.word	0xffffffff


	//   ....[8]....
        /*004c*/ 	.word	0xffffffff


	//   ....[9]....
        /*0050*/ 	.word	0xffffffff


	//----- nvinfo : EIATTR_COOP_GROUP_INSTR_OFFSETS
	.align		4
.L_4189:
        /*0054*/ 	.byte	0x04, 0x28
        /*0056*/ 	.short	(.L_4191 - .L_4190)


	//   ....[0]....
.L_4190:
        /*0058*/ 	.word	0x00001db0


	//   ....[1]....
        /*005c*/ 	.word	0x00001de0


	//   ....[2]....
        /*0060*/ 	.word	0x00001e10


	//   ....[3]....
        /*0064*/ 	.word	0x00001e20


	//   ....[4]....
        /*0068*/ 	.word	0x00001e50


	//   ....[5]....
        /*006c*/ 	.word	0x00001e60


	//   ....[6]....
        /*0070*/ 	.word	0x00001e90


	//   ....[7]....
        /*0074*/ 	.word	0x00001ea0


	//   ....[8]....
        /*0078*/ 	.word	0x00001ed0


	//   ....[9]....
        /*007c*/ 	.word	0x00001ee0


	//----- nvinfo : EIATTR_VRC_CTA_INIT_COUNT
	.align		4
.L_4191:
        /*0080*/ 	.byte	0x02, 0x4a
	.zero		1
	.zero		1


	//----- nvinfo : EIATTR_EXIT_INSTR_OFFSETS
	.align		4
        /*0084*/ 	.byte	0x04, 0x1c
        /*0086*/ 	.short	(.L_4193 - .L_4192)


	//   ....[0]....
.L_4192:
        /*0088*/ 	.word	0x000059a0


	//   ....[1]....
        /*008c*/ 	.word	0x00005a20


	//----- nvinfo : EIATTR_MAX_THREADS
	.align		4
.L_4193:
        /*0090*/ 	.byte	0x04, 0x05
        /*0092*/ 	.short	(.L_4195 - .L_4194)
.L_4194:
        /*0094*/ 	.word	0x00000080
        /*0098*/ 	.word	0x00000001
        /*009c*/ 	.word	0x00000001


	//----- nvinfo : EIATTR_CRS_STACK_SIZE
	.align		4
.L_4195:
        /*00a0*/ 	.byte	0x04, 0x1e
        /*00a2*/ 	.short	(.L_4197 - .L_4196)
.L_4196:
        /*00a4*/ 	.word	0x00000000


	//----- nvinfo : EIATTR_CBANK_PARAM_SIZE
	.align		4
.L_4197:
        /*00a8*/ 	.byte	0x03, 0x19
        /*00aa*/ 	.short	0x0128


	//----- nvinfo : EIATTR_PARAM_CBANK
	.align		4
        /*00ac*/ 	.byte	0x04, 0x0a
        /*00ae*/ 	.short	(.L_4199 - .L_4198)
	.align		4
.L_4198:
        /*00b0*/ 	.word	index@(.nv.constant0._ZN10layer_norm13ln_bwd_kernelINS_13Kernel_traitsI6__halfffffjLj3072ELj1ELj1ELj4ELj16ENS_18Kernel_traits_baseILj3072ES2_ffffjLj128EEEEELb1ELb0ELb0ELb0EEEvNS_9BwdParamsE)
        /*00b4*/ 	.short	0x0380
        /*00b6*/ 	.short	0x0128


	//----- nvinfo : EIATTR_SW_WAR
	.align		4
.L_4199:
        /*00b8*/ 	.byte	0x04, 0x36
        /*00ba*/ 	.short	(.L_4201 - .L_4200)
.L_4200:
        /*00bc*/ 	.word	0x00000008
.L_4201:


//--------------------- .nv.info._ZN10layer_norm13ln_bwd_kernelINS_13Kernel_traitsI6__halfffffjLj3072ELj1ELj1ELj4ELj16ENS_18Kernel_traits_baseILj3072ES2_ffffjLj128EEEEELb1ELb0ELb0ELb1EEEvNS_9BwdParamsE --------------------------
	.section	.nv.info._ZN10layer_norm13ln_bwd_kernelINS_13Kernel_traitsI6__halfffffjLj3072ELj1ELj1ELj4ELj16ENS_18Kernel_traits_baseILj3072ES2_ffffjLj128EEEEELb1ELb0ELb0ELb1EEEvNS_9BwdParamsE,"",@"SHT_CUDA_INFO"
	.sectionflags	@""
	.align	4


	//----- nvinfo : EIATTR_CUDA_API_VERSION
	.align		4
        /*0000*/ 	.byte	0x04, 0x37
        /*0002*/ 	.short	(.L_4203 - .L_4202)
.L_4202:
        /*0004*/ 	.word	0x00000082


	//----- nvinfo : EIATTR_KPARAM_INFO
	.align		4
.L_4203:
        /*0008*/ 	.byte	0x04, 0x17
        /*000a*/ 	.short	(.L_4205 - .L_4204)
.L_4204:
        /*000c*/ 	.word	0x00000000
        /*0010*/ 	.short	0x0000
        /*0012*/ 	.short	0x0000
        /*0014*/ 	.byte	0x00, 0xf0, 0xa1, 0x04


	//----- nvinfo : EIATTR_SPARSE_MMA_MASK
	.align		4
.L_4205:
        /*0018*/ 	.byte	0x03, 0x50
        /*001a*/ 	.short	0x0000


	//----- nvinfo : EIATTR_MAXREG_COUNT
	.align		4
        /*001c*/ 	.byte	0x03, 0x1b
        /*001e*/ 	.short	0x00ff


	//----- nvinfo : EIATTR_NUM_BARRIERS
	.align		4
        /*0020*/ 	.byte	0x02, 0x4c
        /*0022*/ 	.byte	0x01
	.zero		1


	//----- nvinfo : EIATTR_MERCURY_ISA_VERSION
	.align		4
        /*0024*/ 	.byte	0x03, 0x5f
        /*0026*/ 	.short	0x0101


	//----- nvinfo : EIATTR_COOP_GROUP_MASK_REGIDS
	.align		4
        /*0028*/ 	.byte	0x04, 0x29
        /*002a*/ 	.short	(.L_4207 - .L_4206)


	//   ....[0]....
.L_4206:
        /*002c*/ 	.word	0xffffffff


	//   ....[1]....
        /*0030*/ 	.word	0xffffffff


	//   ....[2]....
        /*0034*/ 	.word	0xffffffff


	//   ....[3]....
        /*0038*/ 	.word	0xffffffff


	//   ....[4]....
        /*003c*/ 	.word	0xffffffff


	//   ....[5]....
        /*0040*/ 	.word	0xffffffff


	//   ....[6]....
        /*0044*/ 	.word	0xffffffff


	//   ....[7]....
        /*0048*/ 	.word	0xffffffff


	//   ....[8]....
        /*004c*/ 	.word	0xffffffff


	//   ....[9]....
        /*0050*/ 	.word	0xffffffff


	//----- nvinfo : EIATTR_COOP_GROUP_INSTR_OFFSETS
	.align		4
.L_4207:
        /*0054*/ 	.byte	0x04, 0x28
        /*0056*/ 	.short	(.L_4209 - .L_4208)


	//   ....[0]....
.L_4208:
        /*0058*/ 	.word	0x00001420


	//   ....[1]....
        /*005c*/ 	.word	0x00001430


	//   ....[2]....
        /*0060*/ 	.word	0x00001480


	//   ....[3]....
        /*0064*/ 	.word	0x00001490


	//   ....[4]....
        /*0068*/ 	.word	0x000014e0


	//   ....[5]....
        /*006c*/ 	.word	0x000014f0


	//   ....[6]....
        /*0070*/ 	.word	0x00001530


	//   ....[7]....
        /*0074*/ 	.word	0x00001540


	//   ....[8]....
        /*0078*/ 	.word	0x000015b0


	//   ....[9]....
        /*007c*/ 	.word	0x000015c0


	//----- nvinfo : EIATTR_VRC_CTA_INIT_COUNT
	.align		4
.L_4209:
        /*0080*/ 	.byte	0x02, 0x4a
	.zero		1
	.zero		1


	//----- nvinfo : EIATTR_EXIT_INSTR_OFFSETS
	.align		4
        /*0084*/ 	.byte	0x04, 0x1c
        /*0086*/ 	.short	(.L_4211 - .L_4210)


	//   ....[0]....
.L_4210:
        /*0088*/ 	.word	0x00004ef0


	//----- nvinfo : EIATTR_MAX_THREADS
	.align		4
.L_4211:
        /*008c*/ 	.byte	0x04, 0x05
        /*008e*/ 	.short	(.L_4213 - .L_4212)
.L_4212:
        /*0090*/ 	.word	0x00000080
        /*0094*/ 	.word	0x00000001
        /*0098*/ 	.word	0x00000001


	//----- nvinfo : EIATTR_CBANK_PARAM_SIZE
	.align		4
.L_4213:
        /*009c*/ 	.byte	0x03, 0x19
        /*009e*/ 	.short	0x0128


	//----- nvinfo : EIATTR_PARAM_CBANK
	.align		4
        /*00a0*/ 	.byte	0x04, 0x0a
        /*00a2*/ 	.short	(.L_4215 - .L_4214)
	.align		4
.L_4214:
        /*00a4*/ 	.word	index@(.nv.constant0._ZN10layer_norm13ln_bwd_kernelINS_13Kernel_traitsI6__halfffffjLj3072ELj1ELj1ELj4ELj16ENS_18Kernel_traits_baseILj3072ES2_ffffjLj128EEEEELb1ELb0ELb0ELb1EEEvNS_9BwdParamsE)
        /*00a8*/ 	.short	0x0380
        /*00aa*/ 	.short	0x0128


	//----- nvinfo : EIATTR_SW_WAR
	.align		4
.L_4215:
        /*00ac*/ 	.byte	0x04, 0x36
        /*00ae*/ 	.short	(.L_4217 - .L_4216)
.L_4216:
        /*00b0*/ 	.word	0x00000008
.L_4217:


//--------------------- .nv.info._ZN10layer_norm22ln_bwd_finalize_kernelINS_22Kernel_traits_finalizeILj3072E6__halfffffjLb0ELj1024ELj4ENS_18Kernel_traits_baseILj3072ES2_ffffjLj1024EEEEELb0ELb0EEEvNS_9BwdParamsE --------------------------
	.section	.nv.info._ZN10layer_norm22ln_bwd_finalize_kernelINS_22Kernel_traits_finalizeILj3072E6__halfffffjLb0ELj1024ELj4ENS_18Kernel_traits_baseILj3072ES2_ffffjLj1024EEEEELb0ELb0EEEvNS_9BwdParamsE,"",@"SHT_CUDA_INFO"
	.sectionflags	@""
	.align	4


	//----- nvinfo : EIATTR_CUDA_API_VERSION
	.align		4
        /*0000*/ 	.byte	0x04, 0x37
        /*0002*/ 	.short	(.L_4219 - .L_4218)
.L_4218:
        /*0004*/ 	.word	0x00000082


	//----- nvinfo : EIATTR_KPARAM_INFO
	.align		4
.L_4219:
        /*0008*/ 	.byte	0x04, 0x17
        /*000a*/ 	.short	(.L_4221 - .L_4220)
.L_4220:
        /*000c*/ 	.word	0x00000000
        /*0010*/ 	.short	0x0000
        /*0012*/ 	.short	0x0000
        /*0014*/ 	.byte	0x00, 0xf0, 0xa1, 0x04


	//----- nvinfo : EIATTR_SPARSE_MMA_MASK
	.align		4
.L_4221:
        /*0018*/ 	.byte	0x03, 0x50
        /*001a*/ 	.short	0x0000


	//----- nvinfo : EIATTR_MAXREG_COUNT
	.align		4
        /*001c*/ 	.byte	0x03, 0x1b
        /*001e*/ 	.short	0x0040


	//----- nvinfo : EIATTR_NUM_BARRIERS
	.align		4
        /*0020*/ 	.byte	0x02, 0x4c
        /*0022*/ 	.byte	0x01
	.zero		1


	//----- nvinfo : EIATTR_MERCURY_ISA_VERSION
	.align		4
        /*0024*/ 	.byte	0x03, 0x5f
        /*0026*/ 	.short	0x0101


	//----- nvinfo : EIATTR_COOP_GROUP_MASK_REGIDS
	.align		4
        /*0028*/ 	.byte	0x04, 0x29
        /*002a*/ 	.short	(.L_4223 - .L_4222)


	//   ....[0]....
.L_4222:
        /*002c*/ 	.word	0xffffffff


	//   ....[1]....
        /*0030*/ 	.word	0xffffffff


	//   ....[2]....
        /*0034*/ 	.word	0xffffffff


	//   ....[3]....
        /*0038*/ 	.word	0xffffffff


	//   ....[4]....
        /*003c*/ 	.word	0xffffffff


	//   ....[5]....
        /*0040*/ 	.word	0xffffffff


	//   ....[6]....
        /*0044*/ 	.word	0xffffffff


	//   ....[7]....
        /*0048*/ 	.word	0xffffffff


	//   ....[8]....
        /*004c*/ 	.word	0xffffffff


	//   ....[9]....
        /*0050*/ 	.word	0xffffffff


	//----- nvinfo : EIATTR_COOP_GROUP_INSTR_OFFSETS
	.align		4
.L_4223:
        /*0054*/ 	.byte	0x04, 0x28
        /*0056*/ 	.short	(.L_4225 - .L_4224)


	//   ....[0]....
.L_4224:
        /*0058*/ 	.word	0x00001540


	//   ....[1]....
        /*005c*/ 	.word	0x00001550


	//   ....[2]....
        /*0060*/ 	.word	0x00001580


	//   ....[3]....
        /*0064*/ 	.word	0x00001590


	//   ....[4]....
        /*0068*/ 	.word	0x000015c0


	//   ....[5]....
        /*006c*/ 	.word	0x000015d0


	//   ....[6]....
        /*0070*/ 	.word	0x00001610


	//   ....[7]....
        /*0074*/ 	.word	0x00001630


	//   ....[8]....
        /*0078*/ 	.word	0x00001680


	//   ....[9]....
        /*007c*/ 	.word	0x00001690


	//----- nvinfo : EIATTR_VRC_CTA_INIT_COUNT
	.align		4
.L_4225:
        /*0080*/ 	.byte	0x02, 0x4a
	.zero		1
	.zero		1


	//----- nvinfo : EIATTR_EXIT_INSTR_OFFSETS
	.align		4
        /*0084*/ 	.byte	0x04, 0x1c
        /*0086*/ 	.short	(.L_4227 - .L_4226)


	//   ....[0]....
.L_4226:
        /*0088*/ 	.word	0x00000060


	//   ....[1]....
        /*008c*/ 	.word	0x000016f0


	//   ....[2]....
        /*0090*/ 	.word	0x00001720


	//   ....[3]....
        /*0094*/ 	.word	0x000017e0


	//----- nvinfo : EIATTR_MAX_THREADS
	.align		4
.L_4227:
        /*0098*/ 	.byte	0x04, 0x05
        /*009a*/ 	.short	(.L_4229 - .L_4228)
.L_4228:
        /*009c*/ 	.word	0x00000400
        /*00a0*/ 	.word	0x00000001
        /*00a4*/ 	.word	0x00000001


	//----- nvinfo : EIATTR_CRS_STACK_SIZE
	.align		4
.L_4229:
        /*00a8*/ 	.byte	0x04, 0x1e
        /*00aa*/ 	.short	(.L_4231 - .L_4230)
.L_4230:
        /*00ac*/ 	.word	0x00000000


	//----- nvinfo : EIATTR_CBANK_PARAM_SIZE
	.align		4
.L_4231:
        /*00b0*/ 	.byte	0x03, 0x19
        /*00b2*/ 	.short	0x0128


	//----- nvinfo : EIATTR_PARAM_CBANK
	.align		4
        /*00b4*/ 	.byte	0x04, 0x0a
        /*00b6*/ 	.short	(.L_4233 - .L_4232)
	.align		4
.L_4232:
        /*00b8*/ 	.word	index@(.nv.constant0._ZN10layer_norm22ln_bwd_finalize_kernelINS_22Kernel_traits_finalizeILj3072E6__halfffffjLb0ELj1024ELj4ENS_18Kernel_traits_baseILj3072ES2_ffffjLj1024EEEEELb0ELb0EEEvNS_9BwdParamsE)
        /*00bc*/ 	.short	0x0380
        /*00be*/ 	.short	0x0128


	//----- nvinfo : EIATTR_SW_WAR
	.align		4
.L_4233:
        /*00c0*/ 	.byte	0x04, 0x36
        /*00c2*/ 	.short	(.L_4235 - .L_4234)
.L_4234:
        /*00c4*/ 	.word	0x00000008
.L_4235:


//--------------------- .nv.info._ZN10layer_norm13ln_bwd_kernelINS_13Kernel_traitsI6__halfffffjLj3072ELj1ELj1ELj4ELj16ENS_18Kernel_traits_baseILj3072ES2_ffffjLj128EEEEELb1ELb0ELb1ELb0EEEvNS_9BwdParamsE --------------------------
	.section	.nv.info._ZN10layer_norm13ln_bwd_kernelINS_13Kernel_traitsI6__halfffffjLj3072ELj1ELj1ELj4ELj16ENS_18Kernel_traits_baseILj3072ES2_ffffjLj128EEEEELb1ELb0ELb1ELb0EEEvNS_9BwdParamsE,"",@"SHT_CUDA_INFO"
	.sectionflags	@""
	.align	4


	//----- nvinfo : EIATTR_CUDA_API_VERSION
	.align		4
        /*0000*/ 	.byte	0x04, 0x37
        /*0002*/ 	.short	(.L_4237 - .L_4236)
.L_4236:
        /*0004*/ 	.word	0x00000082


	//----- nvinfo : EIATTR_KPARAM_INFO
	.align		4
.L_4237:
        /*0008*/ 	.byte	0x04, 0x17
        /*000a*/ 	.short	(.L_4239 - .L_4238)
.L_4238:
        /*000c*/ 	.word	0x00000000
        /*0010*/ 	.short	0x0000
        /*0012*/ 	.short	0x0000
        /*0014*/ 	.byte	0x00, 0xf0, 0xa1, 0x04


	//----- nvinfo : EIATTR_SPARSE_MMA_MASK
	.align		4
.L_4239:
        /*0018*/ 	.byte	0x03, 0x50
        /*001a*/ 	.short	0x0000


	//----- nvinfo : EIATTR_MAXREG_COUNT
	.align		4
        /*001c*/ 	.byte	0x03, 0x1b
        /*001e*/ 	.short	0x00ff


	//----- nvinfo : EIATTR_NUM_BARRIERS
	.align		4
        /*0020*/ 	.byte	0x02, 0x4c
        /*0022*/ 	.byte	0x01
	.zero		1


	//----- nvinfo : EIATTR_MERCURY_ISA_VERSION
	.align		4
        /*0024*/ 	.byte	0x03, 0x5f
        /*0026*/ 	.short	0x0101


	//----- nvinfo : EIATTR_COOP_GROUP_MASK_REGIDS
	.align		4
        /*0028*/ 	.byte	0x04, 0x29
        /*002a*/ 	.short	(.L_4241 - .L_4240)


	//   ....[0]....
.L_4240:
        /*002c*/ 	.word	0xffffffff


	//   ....[1]....
        /*0030*/ 	.word	0xffffffff


	//   ....[2]....
        /*0034*/ 	.word	0xffffffff


	//   ....[3]....
        /*0038*/ 	.word	0xffffffff


	//   ....[4]....
        /*003c*/ 	.word	0xffffffff


	//   ....[5]....
        /*0040*/ 	.word	0xffffffff


	//   ....[6]....
        /*0044*/ 	.word	0xffffffff


	//   ....[7]....
        /*0048*/ 	.word	0xffffffff


	//   ....[8]....
        /*004c*/ 	.word	0xffffffff


	//   ....[9]....
        /*0050*/ 	.word	0xffffffff


	//----- nvinfo : EIATTR_COOP_GROUP_INSTR_OFFSETS
	.align		4
.L_4241:
        /*0054*/ 	.byte	0x04, 0x28
        /*0056*/ 	.short	(.L_4243 - .L_4242)


	//   ....[0]....
.L_4242:
        /*0058*/ 	.word	0x00002580


	//   ....[1]....
        /*005c*/ 	.word	0x000025b0


	//   ....[2]....
        /*0060*/ 	.word	0x000025e0


	//   ....[3]....
        /*0064*/ 	.word	0x000025f0


	//   ....[4]....
        /*0068*/ 	.word	0x00002620


	//   ....[5]....
        /*006c*/ 	.word	0x00002630


	//   ....[6]....
        /*0070*/ 	.word	0x00002660


	//   ....[7]....
        /*0074*/ 	.word	0x00002670


	//   ....[8]....
        /*0078*/ 	.word	0x000026a0


	//   ....[9]....
        /*007c*/ 	.word	0x000026b0


	//----- nvinfo : EIATTR_VRC_CTA_INIT_COUNT
	.align		4
.L_4243:
        /*0080*/ 	.byte	0x02, 0x4a
	.zero		1
	.zero		1


	//----- nvinfo : EIATTR_EXIT_INSTR_OFFSETS
	.align		4
        /*0084*/ 	.byte	0x04, 0x1c
        /*0086*/ 	.short	(.L_4245 - .L_4244)


	//   ....[0]....
.L_4244:
        /*0088*/ 	.word	0x000073a0


	//   ....[1]....
        /*008c*/ 	.word	0x00007420


	//----- nvinfo : EIATTR_MAX_THREADS
	.align		4
.L_4245:
        /*0090*/ 	.byte	0x04, 0x05
        /*0092*/ 	.short	(.L_4247 - .L_4246)
.L_4246:
        /*0094*/ 	.word	0x00000080
        /*0098*/ 	.word	0x00000001
        /*009c*/ 	.word	0x00000001


	//----- nvinfo : EIATTR_CRS_STACK_SIZE
	.align		4
.L_4247:
        /*00a0*/ 	.byte	0x04, 0x1e
        /*00a2*/ 	.short	(.L_4249 - .L_4248)
.L_4248:
        /*00a4*/ 	.word	0x00000000


	//----- nvinfo : EIATTR_CBANK_PARAM_SIZE
	.align		4
.L_4249:
        /*00a8*/ 	.byte	0x03, 0x19
        /*00aa*/ 	.short	0x0128


	//----- nvinfo : EIATTR_PARAM_CBANK
	.align		4
        /*00ac*/ 	.byte	0x04, 0x0a
        /*00ae*/ 	.short	(.L_4251 - .L_4250)
	.align		4
.L_4250:
        /*00b0*/ 	.word	index@(.nv.constant0._ZN10layer_norm13ln_bwd_kernelINS_13Kernel_traitsI6__halfffffjLj3072ELj1ELj1ELj4ELj16ENS_18Kernel_traits_baseILj3072ES2_ffffjLj128EEEEELb1ELb0ELb1ELb0EEEvNS_9BwdParamsE)
        /*00b4*/ 	.short	0x0380
        /*00b6*/ 	.short	0x0128


	//----- nvinfo : EIATTR_SW_WAR
	.align		4
.L_4251:
        /*00b8*/ 	.byte	0x04, 0x36
        /*00ba*/ 	.short	(.L_4253 - .L_4252)
.L_4252:
        /*00bc*/ 	.word	0x00000008
.L_4253:


//--------------------- .nv.info._ZN10layer_norm22ln_bwd_finalize_kernelINS_22Kernel_traits_finalizeILj3072E6__halfffffjLb0ELj1024ELj4ENS_18Kernel_traits_baseILj3072ES2_ffffjLj1024EEEEELb0ELb1EEEvNS_9BwdParamsE --------------------------
	.section	.nv.info._ZN10layer_norm22ln_bwd_finalize_kernelINS_22Kernel_traits_finalizeILj3072E6__halfffffjLb0ELj1024ELj4ENS_18Kernel_traits_baseILj3072ES2_ffffjLj1024EEEEELb0ELb1EEEvNS_9BwdParamsE,"",@"SHT_CUDA_INFO"
	.sectionflags	@""
	.align	4


	//----- nvinfo : EIATTR_CUDA_API_VERSION
	.align		4
        /*0000*/ 	.byte	0x04, 0x37
        /*0002*/ 	.short	(.L_4255 - .L_4254)
.L_4254:
        /*0004*/ 	.word	0x00000082


	//----- nvinfo : EIATTR_KPARAM_INFO
	.align		4
.L_4255:
        /*0008*/ 	.byte	0x04, 0x17
        /*000a*/ 	.short	(.L_4257 - .L_4256)
.L_4256:
        /*000c*/ 	.word	0x00000000
        /*0010*/ 	.short	0x0000
        /*0012*/ 	.short	0x0000
        /*0014*/ 	.byte	0x00, 0xf0, 0xa1, 0x04


	//----- nvinfo : EIATTR_SPARSE_MMA_MASK
	.align		4
.L_4257:
        /*0018*/ 	.byte	0x03, 0x50
        /*001a*/ 	.short	0x0000


	//----- nvinfo : EIATTR_MAXREG_COUNT
	.align		4
        /*001c*/ 	.byte	0x03, 0x1b
        /*001e*/ 	.short	0x0040


	//----- nvinfo : EIATTR_NUM_BARRIERS
	.align		4
        /*0020*/ 	.byte	0x02, 0x4c
        /*0022*/ 	.byte	0x01
	.zero		1


	//----- nvinfo : EIATTR_MERCURY_ISA_VERSION
	.align		4
        /*0024*/ 	.byte	0x03, 0x5f
        /*0026*/ 	.short	0x0101


	//----- nvinfo : EIATTR_COOP_GROUP_MASK_REGIDS
	.align		4
        /*0028*/ 	.byte	0x04, 0x29
        /*002a*/ 	.short	(.L_4259 - .L_4258)


	//   ....[0]....
.L_4258:
        /*002c*/ 	.word	0xffffffff


	//   ....[1]....
        /*0030*/ 	.word	0xffffffff


	//   ....[2]....
        /*0034*/ 	.word	0xffffffff


	//   ....[3]....
        /*0038*/ 	.word	0xffffffff


	//   ....[4]....
        /*003c*/ 	.word	0xffffffff


	//   ....[5]....
        /*0040*/ 	.word	0xffffffff


	//   ....[6]....
        /*0044*/ 	.word	0xffffffff


	//   ....[7]....
        /*0048*/ 	.word	0xffffffff


	//   ....[8]....
        /*004c*/ 	.word	0xffffffff


	//   ....[9]....
        /*0050*/ 	.word	0xffffffff


	//----- nvinfo : EIATTR_COOP_GROUP_INSTR_OFFSETS
	.align		4
.L_4259:
        /*0054*/ 	.byte	0x04, 0x28
        /*0056*/ 	.short	(.L_4261 - .L_4260)


	//   ....[0]....
.L_4260:
        /*0058*/ 	.word	0x00001560


	//   ....[1]....
        /*005c*/ 	.word	0x00001570


	//   ....[2]....
        /*0060*/ 	.word	0x000015a0


	//   ....[3]....
        /*0064*/ 	.word	0x000015b0


	//   ....[4]....
        /*0068*/ 	.word	0x000015e0


	//   ....[5]....
        /*006c*/ 	.word	0x000015f0


	//   ....[6]....
        /*0070*/ 	.word	0x00001620


	//   ....[7]....
        /*0074*/ 	.word	0x00001640


	//   ....[8]....
        /*0078*/ 	.word	0x00001670


	//   ....[9]....
        /*007c*/ 	.word	0x00001680


	//----- nvinfo : EIATTR_VRC_CTA_INIT_COUNT
	.align		4
.L_4261:
        /*0080*/ 	.byte	0x02, 0x4a
	.zero		1
	.zero		1


	//----- nvinfo : EIATTR_EXIT_INSTR_OFFSETS
	.align		4
        /*0084*/ 	.byte	0x04, 0x1c
        /*0086*/ 	.short	(.L_4263 - .L_4262)


	//   ....[0]....
.L_4262:
        /*0088*/ 	.word	0x00000060


	//   ....[1]....
        /*008c*/ 	.word	0x000016e0


	//   ....[2]....
        /*0090*/ 	.word	0x000017d0


	//----- nvinfo : EIATTR_MAX_THREADS
	.align		4
.L_4263:
        /*0094*/ 	.byte	0x04, 0x05
        /*0096*/ 	.short	(.L_4265 - .L_4264)
.L_4264:
        /*0098*/ 	.word	0x00000400
        /*009c*/ 	.word	0x00000001
        /*00a0*/ 	.word	0x00000001


	//----- nvinfo : EIATTR_CRS_STACK_SIZE
	.align		4
.L_4265:
        /*00a4*/ 	.byte	0x04, 0x1e
        /*00a6*/ 	.short	(.L_4267 - .L_4266)
.L_4266:
        /*00a8*/ 	.word	0x00000000


	//----- nvinfo : EIATTR_CBANK_PARAM_SIZE
	.align		4
.L_4267:
        /*00ac*/ 	.byte	0x03, 0x19
        /*00ae*/ 	.short	0x0128


	//----- nvinfo : EIATTR_PARAM_CBANK
	.align		4
        /*00b0*/ 	.byte	0x04, 0x0a
        /*00b2*/ 	.short	(.L_4269 - .L_4268)
	.align		4
.L_4268:
        /*00b4*/ 	.word	index@(.nv.constant0._ZN10layer_norm22ln_bwd_finalize_kernelINS_22Kernel_traits_finalizeILj3072E6__halfffffjLb0ELj1024ELj4ENS_18Kernel_traits_baseILj3072ES2_ffffjLj1024EEEEELb0ELb1EEEvNS_9BwdParamsE)
        /*00b8*/ 	.short	0x0380
        /*00ba*/ 	.short	0x0128


	//----- nvinfo : EIATTR_SW_WAR
	.align		4
.L_4269:
        /*00bc*/ 	.byte	0x04, 0x36
        /*00be*/ 	.short	(.L_4271 - .L_4270)
.L_4270:
        /*00c0*/ 	.word	0x00000008
.L_4271:


//--------------------- .nv.info._ZN10layer_norm13ln_bwd_kernelINS_13Kernel_traitsI6__halfffffjLj3072ELj1ELj1ELj4ELj16ENS_18Kernel_traits_baseILj3072ES2_ffffjLj128EEEEELb1ELb0ELb1ELb1EEEvNS_9BwdParamsE --------------------------
	.section	.nv.info._ZN10layer_norm13ln_bwd_kernelINS_13Kernel_traitsI6__halfffffjLj3072ELj1ELj1ELj4ELj16ENS_18Kernel_traits_baseILj3072ES2_ffffjLj128EEEEELb1ELb0ELb1ELb1EEEvNS_9BwdParamsE,"",@"SHT_CUDA_INFO"
	.sectionflags	@""
	.align	4


	//----- nvinfo : EIATTR_CUDA_API_VERSION
	.align		4
        /*0000*/ 	.byte	0x04, 0x37
        /*0002*/ 	.short	(.L_4273 - .L_4272)
.L_4272:
        /*0004*/ 	.word	0x00000082


	//----- nvinfo : EIATTR_KPARAM_INFO
	.align		4
.L_4273:
        /*0008*/ 	.byte	0x04, 0x17
        /*000a*/ 	.short	(.L_4275 - .L_4274)
.L_4274:
        /*000c*/ 	.word	0x00000000
        /*0010*/ 	.short	0x0000
        /*0012*/ 	.short	0x0000
        /*0014*/ 	.byte	0x00, 0xf0, 0xa1, 0x04


	//----- nvinfo : EIATTR_SPARSE_MMA_MASK
	.align		4
.L_4275:
        /*0018*/ 	.byte	0x03, 0x50
        /*001a*/ 	.short	0x0000


	//----- nvinfo : EIATTR_MAXREG_COUNT
	.align		4
        /*001c*/ 	.byte	0x03, 0x1b
        /*001e*/ 	.short	0x00ff


	//----- nvinfo : EIATTR_NUM_BARRIERS
	.align		4
        /*0020*/ 	.byte	0x02, 0x4c
        /*0022*/ 	.byte	0x01
	.zero		1


	//----- nvinfo : EIATTR_MERCURY_ISA_VERSION
	.align		4
        /*0024*/ 	.byte	0x03, 0x5f
        /*0026*/ 	.short	0x0101


	//----- nvinfo : EIATTR_COOP_GROUP_MASK_REGIDS
	.align		4
        /*0028*/ 	.byte	0x04, 0x29
        /*002a*/ 	.short	(.L_4277 - .L_4276)


	//   ....[0]....
.L_4276:
        /*002c*/ 	.word	0xffffffff


	//   ....[1]....
        /*0030*/ 	.word	0xffffffff


	//   ....[2]....
        /*0034*/ 	.word	0xffffffff


	//   ....[3]....
        /*0038*/ 	.word	0xffffffff


	//   ....[4]....
        /*003c*/ 	.word	0xffffffff


	//   ....[5]....
        /*0040*/ 	.word	0xffffffff


	//   ....[6]....
        /*0044*/ 	.word	0xffffffff


	//   ....[7]....
        /*0048*/ 	.word	0xffffffff


	//   ....[8]....
        /*004c*/ 	.word	0xffffffff


	//   ....[9]....
        /*0050*/ 	.word	0xffffffff


	//----- nvinfo : EIATTR_COOP_GROUP_INSTR_OFFSETS
	.align		4
.L_4277:
        /*0054*/ 	.byte	0x04, 0x28
        /*0056*/ 	.short	(.L_4279 - .L_4278)


	//   ....[0]....
.L_4278:
        /*0058*/ 	.word	0x00001bc0


	//   ....[1]....
        /*005c*/ 	.word	0x00001be0


	//   ....[2]....
        /*0060*/ 	.word	0x00001c10


	//   ....[3]....
        /*0064*/ 	.word	0x00001c20


	//   ....[4]....
        /*0068*/ 	.word	0x00001c60


	//   ....[5]....
        /*006c*/ 	.word	0x00001c70


	//   ....[6]....
        /*0070*/ 	.word	0x00001cb0


	//   ....[7]....
        /*0074*/ 	.word	0x00001cc0


	//   ....[8]....
        /*0078*/ 	.word	0x00001cf0


	//   ....[9]....
        /*007c*/ 	.word	0x00001d00


	//----- nvinfo : EIATTR_VRC_CTA_INIT_COUNT
	.align		4
.L_4279:
        /*0080*/ 	.byte	0x02, 0x4a
	.zero		1
	.zero		1


	//----- nvinfo : EIATTR_EXIT_INSTR_OFFSETS
	.align		4
        /*0084*/ 	.byte	0x04, 0x1c
        /*0086*/ 	.short	(.L_4281 - .L_4280)


	//   ....[0]....
.L_4280:
        /*0088*/ 	.word	0x00006570


	//----- nvinfo : EIATTR_MAX_THREADS
	.align		4
.L_4281:
        /*008c*/ 	.byte	0x04, 0x05
        /*008e*/ 	.short	(.L_4283 - .L_4282)
.L_4282:
        /*0090*/ 	.word	0x00000080
        /*0094*/ 	.word	0x00000001
        /*0098*/ 	.word	0x00000001


	//----- nvinfo : EIATTR_CRS_STACK_SIZE
	.align		4
.L_4283:
        /*009c*/ 	.byte	0x04, 0x1e
        /*009e*/ 	.short	(.L_4285 - .L_4284)
.L_4284:
        /*00a0*/ 	.word	0x00000000


	//----- nvinfo : EIATTR_CBANK_PARAM_SIZE
	.align		4
.L_4285:
        /*00a4*/ 	.byte	0x03, 0x19
        /*00a6*/ 	.short	0x0128


	//----- nvinfo : EIATTR_PARAM_CBANK
	.align		4
        /*00a8*/ 	.byte	0x04, 0x0a
        /*00aa*/ 	.short	(.L_4287 - .L_4286)
	.align		4
.L_4286:
        /*00ac*/ 	.word	index@(.nv.constant0._ZN10layer_norm13ln_bwd_kernelINS_13Kernel_traitsI6__halfffffjLj3072ELj1ELj1ELj4ELj16ENS_18Kernel_traits_baseILj3072ES2_ffffjLj128EEEEELb1ELb0ELb1ELb1EEEvNS_9BwdParamsE)
        /*00b0*/ 	.short	0x0380
        /*00b2*/ 	.short	0x0128


	//----- nvinfo : EIATTR_SW_WAR
	.align		4
.L_4287:
        /*00b4*/ 	.byte	0x04, 0x36
        /*00b6*/ 	.short	(.L_4289 - .L_4288)
.L_4288:
        /*00b8*/ 	.word	0x00000008
.L_4289:


//--------------------- .nv.info._ZN10layer_norm13ln_bwd_kernelINS_13Kernel_traitsI6__halfffffjLj3072ELj1ELj1ELj4ELj16ENS_18Kernel_traits_baseILj3072ES2_ffffjLj128EEEEELb1ELb1ELb0ELb0EEEvNS_9BwdParamsE --------------------------
	.section	.nv.info._ZN10layer_norm13ln_bwd_kernelINS_13Kernel_traitsI6__halfffffjLj3072ELj1ELj1ELj4ELj16ENS_18Kernel_traits_baseILj3072ES2_ffffjLj128EEEEELb1ELb1ELb0ELb0EEEvNS_9BwdParamsE,"",@"SHT_CUDA_INFO"
	.sectionflags	@""
	.align	4


	//----- nvinfo : EIATTR_CUDA_API_VERSION
	.align		4
        /*0000*/ 	.byte	0x04, 0x37
        /*0002*/ 	.short	(.L_4291 - .L_4290)
.L_4290:
        /*0004*/ 	.word	0x00000082


	//----- nvinfo : EIATTR_KPARAM_INFO
	.align		4
.L_4291:
        /*0008*/ 	.byte	0x04, 0x17
        /*000a*/ 	.short	(.L_4293 - .L_4292)
.L_4292:
        /*000c*/ 	.word	0x00000000
        /*0010*/ 	.short	0x0000
        /*0012*/ 	.short	0x0000
        /*0014*/ 	.byte	0x00, 0xf0, 0xa1, 0x04


	//----- nvinfo : EIATTR_SPARSE_MMA_MASK
	.align		4
.L_4293:
        /*0018*/ 	.byte	0x03, 0x50
        /*001a*/ 	.short	0x0000


	//----- nvinfo : EIATTR_MAXREG_COUNT
	.align		4
        /*001c*/ 	.byte	0x03, 0x1b
        /*001e*/ 	.short	0x00ff


	//----- nvinfo : EIATTR_NUM_BARRIERS
	.align		4
        /*0020*/ 	.byte	0x02, 0x4c
        /*0022*/ 	.byte	0x01
	.zero		1


	//----- nvinfo : EIATTR_MERCURY_ISA_VERSION
	.align		4
        /*0024*/ 	.byte	0x03, 0x5f
        /*0026*/ 	.short	0x0101


	//----- nvinfo : EIATTR_COOP_GROUP_MASK_REGIDS
	.align		4
        /*0028*/ 	.byte	0x04, 0x29
        /*002a*/ 	.short	(.L_4295 - .L_4294)


	//   ....[0]....
.L_4294:
        /*002c*/ 	.word	0xffffffff


	//   ....[1]....
        /*0030*/ 	.word	0xffffffff


	//   ....[2]....
        /*0034*/ 	.word	0xffffffff


	//   ....[3]....
        /*0038*/ 	.word	0xffffffff


	//   ....[4]....
        /*003c*/ 	.word	0xffffffff


	//   ....[5]....
        /*0040*/ 	.word	0xffffffff


	//   ....[6]....
        /*0044*/ 	.word	0xffffffff


	//   ....[7]....
        /*0048*/ 	.word	0xffffffff


	//   ....[8]....
        /*004c*/ 	.word	0xffffffff


	//   ....[9]....
        /*0050*/ 	.word	0xffffffff


	//----- nvinfo : EIATTR_COOP_GROUP_INSTR_OFFSETS
	.align		4
.L_4295:
        /*0054*/ 	.byte	0x04, 0x28
        /*0056*/ 	.short	(.L_4297 - .L_4296)


	//   ....[0]....
.L_4296:
        /*0058*/ 	.word	0x00002210


	//   ....[1]....
        /*005c*/ 	.word	0x00002240


	//   ....[2]....
        /*0060*/ 	.word	0x00002270


	//   ....[3]....
        /*0064*/ 	.word	0x00002280


	//   ....[4]....
        /*0068*/ 	.word	0x000022b0


	//   ....[5]....
        /*006c*/ 	.word	0x000022c0


	//   ....[6]....
        /*0070*/ 	.word	0x000022f0


	//   ....[7]....
        /*0074*/ 	.word	0x00002300


	//   ....[8]....
        /*0078*/ 	.word	0x00002330


	//   ....[9]....
        /*007c*/ 	.word	0x00002340


	//----- nvinfo : EIATTR_VRC_CTA_INIT_COUNT
	.align		4
.L_4297:
        /*0080*/ 	.byte	0x02, 0x4a
	.zero		1
	.zero		1


	//----- nvinfo : EIATTR_EXIT_INSTR_OFFSETS
	.align		4
        /*0084*/ 	.byte	0x04, 0x1c
        /*0086*/ 	.short	(.L_4299 - .L_4298)


	//   ....[0]....
.L_4298:
        /*0088*/ 	.word	0x00008430


	//   ....[1]....
        /*008c*/ 	.word	0x000084d0


	//----- nvinfo : EIATTR_MAX_THREADS
	.align		4
.L_4299:
        /*0090*/ 	.byte	0x04, 0x05
        /*0092*/ 	.short	(.L_4301 - .L_4300)
.L_4300:
        /*0094*/ 	.word	0x00000080
        /*0098*/ 	.word	0x00000001
        /*009c*/ 	.word	0x00000001


	//----- nvinfo : EIATTR_CRS_STACK_SIZE
	.align		4
.L_4301:
        /*00a0*/ 	.byte	0x04, 0x1e
        /*00a2*/ 	.short	(.L_4303 - .L_4302)
.L_4302:
        /*00a4*/ 	.word	0x00000000


	//----- nvinfo : EIATTR_CBANK_PARAM_SIZE
	.align		4
.L_4303:
        /*00a8*/ 	.byte	0x03, 0x19
        /*00aa*/ 	.short	0x0128


	//----- nvinfo : EIATTR_PARAM_CBANK
	.align		4
        /*00ac*/ 	.byte	0x04, 0x0a
        /*00ae*/ 	.short	(.L_4305 - .L_4304)
	.align		4
.L_4304:
        /*00b0*/ 	.word	index@(.nv.constant0._ZN10layer_norm13ln_bwd_kernelINS_13Kernel_traitsI6__halfffffjLj3072ELj1ELj1ELj4ELj16ENS_18Kernel_traits_baseILj3072ES2_ffffjLj128EEEEELb1ELb1ELb0ELb0EEEvNS_9BwdParamsE)
        /*00b4*/ 	.short	0x0380
        /*00b6*/ 	.short	0x0128


	//----- nvinfo : EIATTR_SW_WAR
	.align		4
.L_4305:
        /*00b8*/ 	.byte	0x04, 0x36
        /*00ba*/ 	.short	(.L_4307 - .L_4306)
.L_4306:
        /*00bc*/ 	.word	0x00000008
.L_4307:


//--------------------- .nv.info._ZN10layer_norm13ln_bwd_kernelINS_13Kernel_traitsI6__halfffffjLj3072ELj1ELj1ELj4ELj16ENS_18Kernel_traits_baseILj3072ES2_ffffjLj128EEEEELb1ELb1ELb0ELb1EEEvNS_9BwdParamsE --------------------------
	.section	.nv.info._ZN10layer_norm13ln_bwd_kernelINS_13Kernel_traitsI6__halfffffjLj3072ELj1ELj1ELj4ELj16ENS_18Kernel_traits_baseILj3072ES2_ffffjLj128EEEEELb1ELb1ELb0ELb1EEEvNS_9BwdParamsE,"",@"SHT_CUDA_INFO"
	.sectionflags	@""
	.align	4


	//----- nvinfo : EIATTR_CUDA_API_VERSION
	.align		4
        /*0000*/ 	.byte	0x04, 0x37
        /*0002*/ 	.short	(.L_4309 - .L_4308)
.L_4308:
        /*0004*/ 	.word	0x00000082


	//----- nvinfo : EIATTR_KPARAM_INFO
	.align		4
.L_4309:
        /*0008*/ 	.byte	0x04, 0x17
        /*000a*/ 	.short	(.L_4311 - .L_4310)
.L_4310:
        /*000c*/ 	.word	0x00000000
        /*0010*/ 	.short	0x0000
        /*0012*/ 	.short	0x0000
        /*0014*/ 	.byte	0x00, 0xf0, 0xa1, 0x04


	//----- nvinfo : EIATTR_SPARSE_MMA_MASK
	.align		4
.L_4311:
        /*0018*/ 	.byte	0x03, 0x50
        /*001a*/ 	.short	0x0000


	//----- nvinfo : EIATTR_MAXREG_COUNT
	.align		4
        /*001c*/ 	.byte	0x03, 0x1b
        /*001e*/ 	.short	0x00ff


	//----- nvinfo : EIATTR_NUM_BARRIERS
	.align		4
        /*0020*/ 	.byte	0x02, 0x4c
        /*0022*/ 	.byte	0x01
	.zero		1


	//----- nvinfo : EIATTR_MERCURY_ISA_VERSION
	.align		4
        /*0024*/ 	.byte	0x03, 0x5f
        /*0026*/ 	.short	0x0101


	//----- nvinfo : EIATTR_COOP_GROUP_MASK_REGIDS
	.align		4
        /*0028*/ 	.byte	0x04, 0x29
        /*002a*/ 	.short	(.L_4313 - .L_4312)


	//   ....[0]....
.L_4312:
        /*002c*/ 	.word	0xffffffff


	//   ....[1]....
        /*0030*/ 	.word	0xffffffff


	//   ....[2]....
        /*0034*/ 	.word	0xffffffff


	//   ....[3]....
        /*0038*/ 	.word	0xffffffff


	//   ....[4]....
        /*003c*/ 	.word	0xffffffff


	//   ....[5]....
        /*0040*/ 	.word	0xffffffff


	//   ....[6]....
        /*0044*/ 	.word	0xffffffff


	//   ....[7]....
        /*0048*/ 	.word	0xffffffff


	//   ....[8]....
        /*004c*/ 	.word	0xffffffff


	//   ....[9]....
        /*0050*/ 	.word	0xffffffff


	//----- nvinfo : EIATTR_COOP_GROUP_INSTR_OFFSETS
	.align		4
.L_4313:
        /*0054*/ 	.byte	0x04, 0x28
        /*0056*/ 	.short	(.L_4315 - .L_4314)


	//   ....[0]....
.L_4314:
        /*0058*/ 	.word	0x00001660


	//   ....[1]....
        /*005c*/ 	.word	0x00001670


	//   ....[2]....
        /*0060*/ 	.word	0x000016c0


	//   ....[3]....
        /*0064*/ 	.word	0x000016d0


	//   ....[4]....
        /*0068*/ 	.word	0x00001720


	//   ....[5]....
        /*006c*/ 	.word	0x00001730


	//   ....[6]....
        /*0070*/ 	.word	0x00001760


	//   ....[7]....
        /*0074*/ 	.word	0x00001770


	//   ....[8]....
        /*0078*/ 	.word	0x000017e0


	//   ....[9]....
        /*007c*/ 	.word	0x000017f0


	//----- nvinfo : EIATTR_VRC_CTA_INIT_COUNT
	.align		4
.L_4315:
        /*0080*/ 	.byte	0x02, 0x4a
	.zero		1
	.zero		1


	//----- nvinfo : EIATTR_EXIT_INSTR_OFFSETS
	.align		4
        /*0084*/ 	.byte	0x04, 0x1c
        /*0086*/ 	.short	(.L_4317 - .L_4316)


	//   ....[0]....
.L_4316:
        /*0088*/ 	.word	0x00006e60


	//----- nvinfo : EIATTR_MAX_THREADS
	.align		4
.L_4317:
        /*008c*/ 	.byte	0x04, 0x05
        /*008e*/ 	.short	(.L_4319 - .L_4318)
.L_4318:
        /*0090*/ 	.word	0x00000080
        /*0094*/ 	.word	0x00000001
        /*0098*/ 	.word	0x00000001


	//----- nvinfo : EIATTR_CRS_STACK_SIZE
	.align		4
.L_4319:
        /*009c*/ 	.byte	0x04, 0x1e
        /*009e*/ 	.short	(.L_4321 - .L_4320)
.L_4320:
        /*00a0*/ 	.word	0x00000000


	//----- nvinfo : EIATTR_CBANK_PARAM_SIZE
	.align		4
.L_4321:
        /*00a4*/ 	.byte	0x03, 0x19
        /*00a6*/ 	.short	0x0128


	//----- nvinfo : EIATTR_PARAM_CBANK
	.align		4
        /*00a8*/ 	.byte	0x04, 0x0a
        /*00aa*/ 	.short	(.L_4323 - .L_4322)
	.align		4
.L_4322:
        /*00ac*/ 	.word	index@(.nv.constant0._ZN10layer_norm13ln_bwd_kernelINS_13Kernel_traitsI6__halfffffjLj3072ELj1ELj1ELj4ELj16ENS_18Kernel_traits_baseILj3072ES2_ffffjLj128EEEEELb1ELb1ELb0ELb1EEEvNS_9BwdParamsE)
        /*00b0*/ 	.short	0x0380
        /*00b2*/ 	.short	0x0128


	//----- nvinfo : EIATTR_SW_WAR
	.align		4
.L_4323:
        /*00b4*/ 	.byte	0x04, 0x36
        /*00b6*/ 	.short	(.L_4325 - .L_4324)
.L_4324:
        /*00b8*/ 	.word	0x00000008
.L_4325:


//--------------------- .nv.info._ZN10layer_norm22ln_bwd_finalize_kernelINS_22Kernel_traits_finalizeILj3072E6__halfffffjLb1ELj1024ELj4ENS_18Kernel_traits_baseILj3072ES2_ffffjLj1024EEEEELb1ELb0EEEvNS_9BwdParamsE --------------------------
	.section	.nv.info._ZN10layer_norm22ln_bwd_finalize_kernelINS_22Kernel_traits_finalizeILj3072E6__halfffffjLb1ELj1024ELj4ENS_18Kernel_traits_baseILj3072ES2_ffffjLj1024EEEEELb1ELb0EEEvNS_9BwdParamsE,"",@"SHT_CUDA_INFO"
	.sectionflags	@""
	.align	4


	//----- nvinfo : EIATTR_CUDA_API_VERSION
	.align		4
        /*0000*/ 	.byte	0x04, 0x37
        /*0002*/ 	.short	(.L_4327 - .L_4326)
.L_4326:
        /*0004*/ 	.word	0x00000082


	//----- nvinfo : EIATTR_KPARAM_INFO
	.align		4
.L_4327:
        /*0008*/ 	.byte	0x04, 0x17
        /*000a*/ 	.short	(.L_4329 - .L_4328)
.L_4328:
        /*000c*/ 	.word	0x00000000
        /*0010*/ 	.short	0x0000
        /*0012*/ 	.short	0x0000
        /*0014*/ 	.byte	0x00, 0xf0, 0xa1, 0x04


	//----- nvinfo : EIATTR_SPARSE_MMA_MASK
	.align		4
.L_4329:
        /*0018*/ 	.byte	0x03, 0x50
        /*001a*/ 	.short	0x0000


	//----- nvinfo : EIATTR_MAXREG_COUNT
	.align		4
        /*001c*/ 	.byte	0x03, 0x1b
        /*001e*/ 	.short	0x0040


	//----- nvinfo : EIATTR_NUM_BARRIERS
	.align		4
        /*0020*/ 	.byte	0x02, 0x4c
        /*0022*/ 	.byte	0x01
	.zero		1


	//----- nvinfo : EIATTR_MERCURY_ISA_VERSION
	.align		4
        /*0024*/ 	.byte	0x03, 0x5f
        /*0026*/ 	.short	0x0101


	//----- nvinfo : EIATTR_COOP_GROUP_MASK_REGIDS
	.align		4
        /*0028*/ 	.byte	0x04, 0x29
        /*002a*/ 	.short	(.L_4331 - .L_4330)


	//   ....[0]....
.L_4330:
        /*002c*/ 	.word	0xffffffff


	//   ....[1]....
        /*0030*/ 	.word	0xffffffff


	//   ....[2]....
        /*0034*/ 	.word	0xffffffff


	//   ....[3]....
        /*0038*/ 	.word	0xffffffff


	//   ....[4]....
        /*003c*/ 	.word	0xffffffff


	//   ....[5]....
        /*0040*/ 	.word	0xffffffff


	//   ....[6]....
        /*0044*/ 	.word	0xffffffff


	//   ....[7]....
        /*0048*/ 	.word	0xffffffff


	//   ....[8]....
        /*004c*/ 	.word	0xffffffff


	//   ....[9]....
        /*0050*/ 	.word	0xffffffff


	//   ....[10]....
        /*0054*/ 	.word	0xffffffff


	//   ....[11]....
        /*0058*/ 	.word	0xffffffff


	//   ....[12]....
        /*005c*/ 	.word	0xffffffff


	//   ....[13]....
        /*0060*/ 	.word	0xffffffff


	//   ....[14]....
        /*0064*/ 	.word	0xffffffff


	//----- nvinfo : EIATTR_COOP_GROUP_INSTR_OFFSETS
	.align		4
.L_4331:
        /*0068*/ 	.byte	0x04, 0x28
        /*006a*/ 	.short	(.L_4333 - .L_4332)


	//   ....[0]....
.L_4332:
        /*006c*/ 	.word	0x00001030


	//   ....[1]....
        /*0070*/ 	.word	0x00001040


	//   ....[2]....
        /*0074*/ 	.word	0x00001050


	//   ....[3]....
        /*0078*/ 	.word	0x00001080


	//   ....[4]....
        /*007c*/ 	.word	0x000010a0


	//   ....[5]....
        /*0080*/ 	.word	0x000010b0


	//   ....[6]....
        /*0084*/ 	.word	0x000010f0


	//   ....[7]....
        /*0088*/ 	.word	0x00001100


	//   ....[8]....
        /*008c*/ 	.word	0x00001110


	//   ....[9]....
        /*0090*/ 	.word	0x00001140


	//   ....[10]....
        /*0094*/ 	.word	0x00001170


	//   ....[11]....
        /*0098*/ 	.word	0x00001190


	//   ....[12]....
        /*009c*/ 	.word	0x000011c0


	//   ....[13]....
        /*00a0*/ 	.word	0x000011f0


	//   ....[14]....
        /*00a4*/ 	.word	0x00001220


	//----- nvinfo : EIATTR_VRC_CTA_INIT_COUNT
	.align		4
.L_4333:
        /*00a8*/ 	.byte	0x02, 0x4a
	.zero		1
	.zero		1


	//----- nvinfo : EIATTR_EXIT_INSTR_OFFSETS
	.align		4
        /*00ac*/ 	.byte	0x04, 0x1c
        /*00ae*/ 	.short	(.L_4335 - .L_4334)


	//   ....[0]....
.L_4334:
        /*00b0*/ 	.word	0x00000060


	//   ....[1]....
        /*00b4*/ 	.word	0x000012a0


	//   ....[2]....
        /*00b8*/ 	.word	0x000012d0


	//   ....[3]....
        /*00bc*/ 	.word	0x000013e0


	//----- nvinfo : EIATTR_MAX_THREADS
	.align		4
.L_4335:
        /*00c0*/ 	.byte	0x04, 0x05
        /*00c2*/ 	.short	(.L_4337 - .L_4336)
.L_4336:
        /*00c4*/ 	.word	0x00000400
        /*00c8*/ 	.word	0x00000001
        /*00cc*/ 	.word	0x00000001


	//----- nvinfo : EIATTR_CRS_STACK_SIZE
	.align		4
.L_4337:
        /*00d0*/ 	.byte	0x04, 0x1e
        /*00d2*/ 	.short	(.L_4339 - .L_4338)
.L_4338:
        /*00d4*/ 	.word	0x00000000


	//----- nvinfo : EIATTR_CBANK_PARAM_SIZE
	.align		4
.L_4339:
        /*00d8*/ 	.byte	0x03, 0x19
        /*00da*/ 	.short	0x0128


	//----- nvinfo : EIATTR_PARAM_CBANK
	.align		4
        /*00dc*/ 	.byte	0x04, 0x0a
        /*00de*/ 	.short	(.L_4341 - .L_4340)
	.align		4
.L_4340:
        /*00e0*/ 	.word	index@(.nv.constant0._ZN10layer_norm22ln_bwd_finalize_kernelINS_22Kernel_traits_finalizeILj3072E6__halfffffjLb1ELj1024ELj4ENS_18Kernel_traits_baseILj3072ES2_ffffjLj1024EEEEELb1ELb0EEEvNS_9BwdParamsE)
        /*00e4*/ 	.short	0x0380
        /*00e6*/ 	.short	0x0128


	//----- nvinfo : EIATTR_SW_WAR
	.align		4
.L_4341:
        /*00e8*/ 	.byte	0x04, 0x36
        /*00ea*/ 	.short	(.L_4343 - .L_4342)
.L_4342:
        /*00ec*/ 	.word	0x00000008
.L_4343:


//--------------------- .nv.info._ZN10layer_norm13ln_bwd_kernelINS_13Kernel_traitsI6__halfffffjLj3072ELj1ELj1ELj4ELj16ENS_18Kernel_traits_baseILj3072ES2_ffffjLj128EEEEELb1ELb1ELb1ELb0EEEvNS_9BwdParamsE --------------------------
	.section	.nv.info._ZN10layer_norm13ln_bwd_kernelINS_13Kernel_traitsI6__halfffffjLj3072ELj1ELj1ELj4ELj16ENS_18Kernel_traits_baseILj3072ES2_ffffjLj128EEEEELb1ELb1ELb1ELb0EEEvNS_9BwdParamsE,"",@"SHT_CUDA_INFO"
	.sectionflags	@""
	.align	4


	//----- nvinfo : EIATTR_CUDA_API_VERSION
	.align		4
        /*0000*/ 	.byte	0x04, 0x37
        /*0002*/ 	.short	(.L_4345 - .L_4344)
.L_4344:
        /*0004*/ 	.word	0x00000082


	//----- nvinfo : EIATTR_KPARAM_INFO
	.align		4
.L_4345:
        /*0008*/ 	.byte	0x04, 0x17
        /*000a*/ 	.short	(.L_4347 - .L_4346)
.L_4346:
        /*000c*/ 	.word	0x00000000
        /*0010*/ 	.short	0x0000
        /*0012*/ 	.short	0x0000
        /*0014*/ 	.byte	0x00, 0xf0, 0xa1, 0x04


	//----- nvinfo : EIATTR_SPARSE_MMA_MASK
	.align		4
.L_4347:
        /*0018*/ 	.byte	0x03, 0x50
        /*001a*/ 	.short	0x0000


	//----- nvinfo : EIATTR_MAXREG_COUNT
	.align		4
        /*001c*/ 	.byte	0x03, 0x1b
        /*001e*/ 	.short	0x00ff


	//----- nvinfo : EIATTR_NUM_BARRIERS
	.align		4
        /*0020*/ 	.byte	0x02, 0x4c
        /*0022*/ 	.byte	0x01
	.zero		1


	//----- nvinfo : EIATTR_MERCURY_ISA_VERSION
	.align		4
        /*0024*/ 	.byte	0x03, 0x5f
        /*0026*/ 	.short	0x0101


	//----- nvinfo : EIATTR_COOP_GROUP_MASK_REGIDS
	.align		4
        /*0028*/ 	.byte	0x04, 0x29
        /*002a*/ 	.short	(.L_4349 - .L_4348)


	//   ....[0]....
.L_4348:
        /*002c*/ 	.word	0xffffffff


	//   ....[1]....
        /*0030*/ 	.word	0xffffffff


	//   ....[2]....
        /*0034*/ 	.word	0xffffffff


	//   ....[3]....
        /*0038*/ 	.word	0xffffffff


	//   ....[4]....
        /*003c*/ 	.word	0xffffffff


	//   ....[5]....
        /*0040*/ 	.word	0xffffffff


	//   ....[6]....
        /*0044*/ 	.word	0xffffffff


	//   ....[7]....
        /*0048*/ 	.word	0xffffffff


	//   ....[8]....
        /*004c*/ 	.word	0xffffffff


	//   ....[9]....
        /*0050*/ 	.word	0xffffffff


	//----- nvinfo : EIATTR_COOP_GROUP_INSTR_OFFSETS
	.align		4
.L_4349:
        /*0054*/ 	.byte	0x04, 0x28
        /*0056*/ 	.short	(.L_4351 - .L_4350)


	//   ....[0]....
.L_4350:
        /*0058*/ 	.word	0x00002a20


	//   ....[1]....
        /*005c*/ 	.word	0x00002a50


	//   ....[2]....
        /*0060*/ 	.word	0x00002a80


	//   ....[3]....
        /*0064*/ 	.word	0x00002a90


	//   ....[4]....
        /*0068*/ 	.word	0x00002ac0


	//   ....[5]....
        /*006c*/ 	.word	0x00002ad0


	//   ....[6]....
        /*0070*/ 	.word	0x00002b00


	//   ....[7]....
        /*0074*/ 	.word	0x00002b10


	//   ....[8]....
        /*0078*/ 	.word	0x00002b40


	//   ....[9]....
        /*007c*/ 	.word	0x00002b50


	//----- nvinfo : EIATTR_VRC_CTA_INIT_COUNT
	.align		4
.L_4351:
        /*0080*/ 	.byte	0x02, 0x4a
	.zero		1
	.zero		1


	//----- nvinfo : EIATTR_EXIT_INSTR_OFFSETS
	.align		4
        /*0084*/ 	.byte	0x04, 0x1c
        /*0086*/ 	.short	(.L_4353 - .L_4352)


	//   ....[0]....
.L_4352:
        /*0088*/ 	.word	0x00009be0


	//   ....[1]....
        /*008c*/ 	.word	0x00009c80


	//----- nvinfo : EIATTR_MAX_THREADS
	.align		4
.L_4353:
        /*0090*/ 	.byte	0x04, 0x05
        /*0092*/ 	.short	(.L_4355 - .L_4354)
.L_4354:
        /*0094*/ 	.word	0x00000080
        /*0098*/ 	.word	0x00000001
        /*009c*/ 	.word	0x00000001


	//----- nvinfo : EIATTR_CRS_STACK_SIZE
	.align		4
.L_4355:
        /*00a0*/ 	.byte	0x04, 0x1e
        /*00a2*/ 	.short	(.L_4357 - .L_4356)
.L_4356:
        /*00a4*/ 	.word	0x00000000


	//----- nvinfo : EIATTR_CBANK_PARAM_SIZE
	.align		4
.L_4357:
        /*00a8*/ 	.byte	0x03, 0x19
        /*00aa*/ 	.short	0x0128


	//----- nvinfo : EIATTR_PARAM_CBANK
	.align		4
        /*00ac*/ 	.byte	0x04, 0x0a
        /*00ae*/ 	.short	(.L_4359 - .L_4358)
	.align		4
.L_4358:
        /*00b0*/ 	.word	index@(.nv.constant0._ZN10layer_norm13ln_bwd_kernelINS_13Kernel_traitsI6__halfffffjLj3072ELj1ELj1ELj4ELj16ENS_18Kernel_traits_baseILj3072ES2_ffffjLj128EEEEELb1ELb1ELb1ELb0EEEvNS_9BwdParamsE)
        /*00b4*/ 	.short	0x0380
        /*00b6*/ 	.short	0x0128


	//----- nvinfo : EIATTR_SW_WAR
	.align		4
.L_4359:
        /*00b8*/ 	.byte	0x04, 0x36
        /*00ba*/ 	.short	(.L_4361 - .L_4360)
.L_4360:
        /*00bc*/ 	.word	0x00000008
.L_4361:


//--------------------- .nv.info._ZN10layer_norm22ln_bwd_finalize_kernelINS_22Kernel_traits_finalizeILj3072E6__halfffffjLb1ELj1024ELj4ENS_18Kernel_traits_baseILj3072ES2_ffffjLj1024EEEEELb1ELb1EEEvNS_9BwdParamsE --------------------------
	.section	.nv.info._ZN10layer_norm22ln_bwd_finalize_kernelINS_22Kernel_traits_finalizeILj3072E6__halfffffjLb1ELj1024ELj4ENS_18Kernel_traits_baseILj3072ES2_ffffjLj1024EEEEELb1ELb1EEEvNS_9BwdParamsE,"",@"SHT_CUDA_INFO"
	.sectionflags	@""
	.align	4


	//----- nvinfo : EIATTR_CUDA_API_VERSION
	.align		4
        /*0000*/ 	.byte	0x04, 0x37
        /*0002*/ 	.short	(.L_4363 - .L_4362)
.L_4362:
        /*0004*/ 	.word	0x00000082


	//----- nvinfo : EIATTR_KPARAM_INFO
	.align		4
.L_4363:
        /*0008*/ 	.byte	0x04, 0x17
        /*000a*/ 	.short	(.L_4365 - .L_4364)
.L_4364:
        /*000c*/ 	.word	0x00000000
        /*0010*/ 	.short	0x0000
        /*0012*/ 	.short	0x0000
        /*0014*/ 	.byte	0x00, 0xf0, 0xa1, 0x04


	//----- nvinfo : EIATTR_SPARSE_MMA_MASK
	.align		4
.L_4365:
        /*0018*/ 	.byte	0x03, 0x50
        /*001a*/ 	.short	0x0000


	//----- nvinfo : EIATTR_MAXREG_COUNT
	.align		4
        /*001c*/ 	.byte	0x03, 0x1b
        /*001e*/ 	.short	0x0040


	//----- nvinfo : EIATTR_NUM_BARRIERS
	.align		4
        /*0020*/ 	.byte	0x02, 0x4c
        /*0022*/ 	.byte	0x01
	.zero		1


	//----- nvinfo : EIATTR_MERCURY_ISA_VERSION
	.align		4
        /*0024*/ 	.byte	0x03, 0x5f
        /*0026*/ 	.short	0x0101


	//----- nvinfo : EIATTR_COOP_GROUP_MASK_REGIDS
	.align		4
        /*0028*/ 	.byte	0x04, 0x29
        /*002a*/ 	.short	(.L_4367 - .L_4366)


	//   ....[0]....
.L_4366:
        /*002c*/ 	.word	0xffffffff


	//   ....[1]....
        /*0030*/ 	.word	0xffffffff


	//   ....[2]....
        /*0034*/ 	.word	0xffffffff


	//   ....[3]....
        /*0038*/ 	.word	0xffffffff


	//   ....[4]....
        /*003c*/ 	.word	0xffffffff


	//   ....[5]....
        /*0040*/ 	.word	0xffffffff


	//   ....[6]....
        /*0044*/ 	.word	0xffffffff


	//   ....[7]....
        /*0048*/ 	.word	0xffffffff


	//   ....[8]....
        /*004c*/ 	.word	0xffffffff


	//   ....[9]....
        /*0050*/ 	.word	0xffffffff


	//   ....[10]....
        /*0054*/ 	.word	0xffffffff


	//   ....[11]....
        /*0058*/ 	.word	0xffffffff


	//   ....[12]....
        /*005c*/ 	.word	0xffffffff


	//   ....[13]....
        /*0060*/ 	.word	0xffffffff


	//   ....[14]....
        /*0064*/ 	.word	0xffffffff


	//----- nvinfo : EIATTR_COOP_GROUP_INSTR_OFFSETS
	.align		4
.L_4367:
        /*0068*/ 	.byte	0x04, 0x28
        /*006a*/ 	.short	(.L_4369 - .L_4368)


	//   ....[0]....
.L_4368:
        /*006c*/ 	.word	0x00001060


	//   ....[1]....
        /*0070*/ 	.word	0x00001070


	//   ....[2]....
        /*0074*/ 	.word	0x00001080


	//   ....[3]....
        /*0078*/ 	.word	0x000010b0


	//   ....[4]....
        /*007c*/ 	.word	0x000010d0


	//   ....[5]....
        /*0080*/ 	.word	0x000010e0


	//   ....[6]....
        /*0084*/ 	.word	0x00001120


	//   ....[7]....
        /*0088*/ 	.word	0x00001140


	//   ....[8]....
        /*008c*/ 	.word	0x00001150


	//   ....[9]....
        /*0090*/ 	.word	0x00001180


	//   ....[10]....
        /*0094*/ 	.word	0x000011a0


	//   ....[11]....
        /*0098*/ 	.word	0x000011b0


	//   ....[12]....
        /*009c*/ 	.word	0x000011f0


	//   ....[13]....
        /*00a0*/ 	.word	0x00001200


	//   ....[14]....
        /*00a4*/ 	.word	0x00001210


	//----- nvinfo : EIATTR_VRC_CTA_INIT_COUNT
	.align		4
.L_4369:
        /*00a8*/ 	.byte	0x02, 0x4a
	.zero		1
	.zero		1


	//----- nvinfo : EIATTR_EXIT_INSTR_OFFSETS
	.align		4
        /*00ac*/ 	.byte	0x04, 0x1c
        /*00ae*/ 	.short	(.L_4371 - .L_4370)


	//   ....[0]....
.L_4370:
        /*00b0*/ 	.word	0x00000060


	//   ....[1]....
        /*00b4*/ 	.word	0x00001290


	//   ....[2]....
        /*00b8*/ 	.word	0x000013d0


	//----- nvinfo : EIATTR_MAX_THREADS
	.align		4
.L_4371:
        /*00bc*/ 	.byte	0x04, 0x05
        /*00be*/ 	.short	(.L_4373 - .L_4372)
.L_4372:
        /*00c0*/ 	.word	0x00000400
        /*00c4*/ 	.word	0x00000001
        /*00c8*/ 	.word	0x00000001


	//----- nvinfo : EIATTR_CRS_STACK_SIZE
	.align		4
.L_4373:
        /*00cc*/ 	.byte	0x04, 0x1e
        /*00ce*/ 	.short	(.L_4375 - .L_4374)
.L_4374:
        /*00d0*/ 	.word	0x00000000


	//----- nvinfo : EIATTR_CBANK_PARAM_SIZE
	.align		4
.L_4375:
        /*00d4*/ 	.byte	0x03, 0x19
        /*00d6*/ 	.short	0x0128


	//----- nvinfo : EIATTR_PARAM_CBANK
	.align		4
        /*00d8*/ 	.byte	0x04, 0x0a
        /*00da*/ 	.short	(.L_4377 - .L_4376)
	.align		4
.L_4376:
        /*00dc*/ 	.word	index@(.nv.constant0._ZN10layer_norm22ln_bwd_finalize_kernelINS_22Kernel_traits_finalizeILj3072E6__halfffffjLb1ELj1024ELj4ENS_18Kernel_traits_baseILj3072ES2_ffffjLj1024EEEEELb1ELb1EEEvNS_9BwdParamsE)
        /*00e0*/ 	.short	0x0380
        /*00e2*/ 	.short	0x0128


	//----- nvinfo : EIATTR_SW_WAR
	.align		4
.L_4377:
        /*00e4*/ 	.byte	0x04, 0x36
        /*00e6*/ 	.short	(.L_4379 - .L_4378)
.L_4378:
        /*00e8*/ 	.word	0x00000008
.L_4379:


//--------------------- .nv.info._ZN10layer_norm13ln_bwd_kernelINS_13Kernel_traitsI6__halfffffjLj3072ELj1ELj1ELj4ELj16ENS_18Kernel_traits_baseILj3072ES2_ffffjLj128EEEEELb1ELb1ELb1ELb1EEEvNS_9BwdParamsE --------------------------
	.section	.nv.info._ZN10layer_norm13ln_bwd_kernelINS_13Kernel_traitsI6__halfffffjLj3072ELj1ELj1ELj4ELj16ENS_18Kernel_traits_baseILj3072ES2_ffffjLj128EEEEELb1ELb1ELb1ELb1EEEvNS_9BwdParamsE,"",@"SHT_CUDA_INFO"
	.sectionflags	@""
	.align	4


	//----- nvinfo : EIATTR_CUDA_API_VERSION
	.align		4
        /*0000*/ 	.byte	0x04, 0x37
        /*0002*/ 	.short	(.L_4381 - .L_4380)
.L_4380:
        /*0004*/ 	.word	0x00000082


	//----- nvinfo : EIATTR_KPARAM_INFO
	.align		4
.L_4381:
        /*0008*/ 	.byte	0x04, 0x17
        /*000a*/ 	.short	(.L_4383 - .L_4382)
.L_4382:
        /*000c*/ 	.word	0x00000000
        /*0010*/ 	.short	0x0000
        /*0012*/ 	.short	0x0000
        /*0014*/ 	.byte	0x00, 0xf0, 0xa1, 0x04


	//----- nvinfo : EIATTR_SPARSE_MMA_MASK
	.align		4
.L_4383:
        /*0018*/ 	.byte	0x03, 0x50
        /*001a*/ 	.short	0x0000


	//----- nvinfo : EIATTR_MAXREG_COUNT
	.align		4
        /*001c*/ 	.byte	0x03, 0x1b
        /*001e*/ 	.short	0x00ff


	//----- nvinfo : EIATTR_NUM_BARRIERS
	.align		4
        /*0020*/ 	.byte	0x02, 0x4c
        /*0022*/ 	.byte	0x01
	.zero		1


	//----- nvinfo : EIATTR_MERCURY_ISA_VERSION
	.align		4
        /*0024*/ 	.byte	0x03, 0x5f
        /*0026*/ 	.short	0x0101


	//----- nvinfo : EIATTR_COOP_GROUP_MASK_REGIDS
	.align		4
        /*0028*/ 	.byte	0x04, 0x29
        /*002a*/ 	.short	(.L_4385 - .L_4384)


	//   ....[0]....
.L_4384:
        /*002c*/ 	.word	0xffffffff


	//   ....[1]....
        /*0030*/ 	.word	0xffffffff


	//   ....[2]....
        /*0034*/ 	.word	0xffffffff


	//   ....[3]....
        /*0038*/ 	.word	0xffffffff


	//   ....[4]....
        /*003c*/ 	.word	0xffffffff


	//   ....[5]....
        /*0040*/ 	.word	0xffffffff


	//   ....[6]....
        /*0044*/ 	.word	0xffffffff


	//   ....[7]....
        /*0048*/ 	.word	0xffffffff


	//   ....[8]....
        /*004c*/ 	.word	0xffffffff


	//   ....[9]....
        /*0050*/ 	.word	0xffffffff


	//----- nvinfo : EIATTR_COOP_GROUP_INSTR_OFFSETS
	.align		4
.L_4385:
        /*0054*/ 	.byte	0x04, 0x28
        /*0056*/ 	.short	(.L_4387 - .L_4386)


	//   ....[0]....
.L_4386:
        /*0058*/ 	.word	0x00001d30


	//   ....[1]....
        /*005c*/ 	.word	0x00001d60


	//   ....[2]....
        /*0060*/ 	.word	0x00001df0


	//   ....[3]....
        /*0064*/ 	.word	0x00001e00


	//   ....[4]....
        /*0068*/ 	.word	0x00001e40


	//   ....[5]....
        /*006c*/ 	.word	0x00001e70


	//   ....[6]....
        /*0070*/ 	.word	0x00001eb0


	//   ....[7]....
        /*0074*/ 	.word	0x00001ee0


	//   ....[8]....
        /*0078*/ 	.word	0x00001f10


	//   ....[9]....
        /*007c*/ 	.word	0x00001f30


	//----- nvinfo : EIATTR_VRC_CTA_INIT_COUNT
	.align		4
.L_4387:
        /*0080*/ 	.byte	0x02, 0x4a
	.zero		1
	.zero		1


	//----- nvinfo : EIATTR_EXIT_INSTR_OFFSETS
	.align		4
        /*0084*/ 	.byte	0x04, 0x1c
        /*0086*/ 	.short	(.L_4389 - .L_4388)


	//   ....[0]....
.L_4388:
        /*0088*/ 	.word	0x00008b10


	//----- nvinfo : EIATTR_MAX_THREADS
	.align		4
.L_4389:
        /*008c*/ 	.byte	0x04, 0x05
        /*008e*/ 	.short	(.L_4391 - .L_4390)
.L_4390:
        /*0090*/ 	.word	0x00000080
        /*0094*/ 	.word	0x00000001
        /*0098*/ 	.word	0x00000001


	//----- nvinfo : EIATTR_CRS_STACK_SIZE
	.align		4
.L_4391:
        /*009c*/ 	.byte	0x04, 0x1e
        /*009e*/ 	.short	(.L_4393 - .L_4392)
.L_4392:
        /*00a0*/ 	.word	0x00000000


	//----- nvinfo : EIATTR_CBANK_PARAM_SIZE
	.align		4
.L_4393:
        /*00a4*/ 	.byte	0x03, 0x19
        /*00a6*/ 	.short	0x0128


	//----- nvinfo : EIATTR_PARAM_CBANK
	.align		4
        /*00a8*/ 	.byte	0x04, 0x0a
        /*00aa*/ 	.short	(.L_4395 - .L_4394)
	.align		4
.L_4394:
        /*00ac*/ 	.word	index@(.nv.constant0._ZN10layer_norm13ln_bwd_kernelINS_13Kernel_traitsI6__halfffffjLj3072ELj1ELj1ELj4ELj16ENS_18Kernel_traits_baseILj3072ES2_ffffjLj128EEEEELb1ELb1ELb1ELb1EEEvNS_9BwdParamsE)
        /*00b0*/ 	.short	0x0380
        /*00b2*/ 	.short	0x0128


	//----- nvinfo : EIATTR_SW_WAR
	.align		4
.L_4395:
        /*00b4*/ 	.byte	0x04, 0x36
        /*00b6*/ 	.short	(.L_4397 - .L_4396)
.L_4396:
        /*00b8*/ 	.word	0x00000008
.L_4397:


//--------------------- .nv.info._ZN10layer_norm13ln_bwd_kernelINS_13Kernel_traitsIfffffjLj3072ELj1ELj1ELj4ELj16ENS_18Kernel_traits_baseILj3072EfffffjLj128EEEEELb0ELb0ELb0ELb0EEEvNS_9BwdParamsE --------------------------
	.section	.nv.info._ZN10layer_norm13ln_bwd_kernelINS_13Kernel_traitsIfffffjLj3072ELj1ELj1ELj4ELj16ENS_18Kernel_traits_baseILj3072EfffffjLj128EEEEELb0ELb0ELb0ELb0EEEvNS_9BwdParamsE,"",@"SHT_CUDA_INFO"
	.sectionflags	@""
	.align	4


	//----- nvinfo : EIATTR_CUDA_API_VERSION
	.align		4
        /*0000*/ 	.byte	0x04, 0x37
        /*0002*/ 	.short	(.L_4399 - .L_4398)
.L_4398:
        /*0004*/ 	.word	0x00000082


	//----- nvinfo : EIATTR_KPARAM_INFO
	.align		4
.L_4399:
        /*0008*/ 	.byte	0x04, 0x17
        /*000a*/ 	.short	(.L_4401 - .L_4400)
.L_4400:
        /*000c*/ 	.word	0x00000000
        /*0010*/ 	.short	0x0000
        /*0012*/ 	.short	0x0000
        /*0014*/ 	.byte	0x00, 0xf0, 0xa1, 0x04


	//----- nvinfo : EIATTR_SPARSE_MMA_MASK
	.align		4
.L_4401:
        /*0018*/ 	.byte	0x03, 0x50
        /*001a*/ 	.short	0x0000


	//----- nvinfo : EIATTR_MAXREG_COUNT
	.align		4
        /*001c*/ 	.byte	0x03, 0x1b
        /*001e*/ 	.short	0x00ff


	//----- nvinfo : EIATTR_NUM_BARRIERS
	.align		4
        /*0020*/ 	.byte	0x02, 0x4c
        /*0022*/ 	.byte	0x01
	.zero		1


	//----- nvinfo : EIATTR_MERCURY_ISA_VERSION
	.align		4
        /*0024*/ 	.byte	0x03, 0x5f
        /*0026*/ 	.short	0x0101


	//----- nvinfo : EIATTR_COOP_GROUP_MASK_REGIDS
	.align		4
        /*0028*/ 	.byte	0x04, 0x29
        /*002a*/ 	.short	(.L_4403 - .L_4402)


	//   ....[0]....
.L_4402:
        /*002c*/ 	.word	0xffffffff


	//   ....[1]....
        /*0030*/ 	.word	0xffffffff


	//   ....[2]....
        /*0034*/ 	.word	0xffffffff


	//   ....[3]....
        /*0038*/ 	.word	0xffffffff


	//   ....[4]....
        /*003c*/ 	.word	0xffffffff


	//   ....[5]....
        /*0040*/ 	.word	0xffffffff


	//   ....[6]....
        /*0044*/ 	.word	0xffffffff


	//   ....[7]....
        /*0048*/ 	.word	0xffffffff


	//   ....[8]....
        /*004c*/ 	.word	0xffffffff


	//   ....[9]....
        /*0050*/ 	.word	0xffffffff


	//----- nvinfo : EIATTR_COOP_GROUP_INSTR_OFFSETS
	.align		4
.L_4403:
        /*0054*/ 	.byte	0x04, 0x28
        /*0056*/ 	.short	(.L_4405 - .L_4404)


	//   ....[0]....
.L_4404:
        /*0058*/ 	.word	0x000018b0


	//   ....[1]....
        /*005c*/ 	.word	0x000018e0


	//   ....[2]....
        /*0060*/ 	.word	0x00001910


	//   ....[3]....
        /*0064*/ 	.word	0x00001920


	//   ....[4]....
        /*0068*/ 	.word	0x00001950


	//   ....[5]....
        /*006c*/ 	.word	0x00001960


	//   ....[6]....
        /*0070*/ 	.word	0x00001990


	//   ....[7]....
        /*0074*/ 	.word	0x000019a0


	//   ....[8]....
        /*0078*/ 	.word	0x000019d0


	//   ....[9]....
        /*007c*/ 	.word	0x000019e0


	//----- nvinfo : EIATTR_VRC_CTA_INIT_COUNT
	.align		4
.L_4405:
        /*0080*/ 	.byte	0x02, 0x4a
	.zero		1
	.zero		1


	//----- nvinfo : EIATTR_EXIT_INSTR_OFFSETS
	.align		4
        /*0084*/ 	.byte	0x04, 0x1c
        /*0086*/ 	.short	(.L_4407 - .L_4406)


	//   ....[0]....
.L_4406:
        /*0088*/ 	.word	0x00004280


	//   ....[1]....
        /*008c*/ 	.word	0x00004300


	//----- nvinfo : EIATTR_MAX_THREADS
	.align		4
.L_4407:
        /*0090*/ 	.byte	0x04, 0x05
        /*0092*/ 	.short	(.L_4409 - .L_4408)
.L_4408:
        /*0094*/ 	.word	0x00000080
        /*0098*/ 	.word	0x00000001
        /*009c*/ 	.word	0x00000001


	//----- nvinfo : EIATTR_CRS_STACK_SIZE
	.align		4
.L_4409:
        /*00a0*/ 	.byte	0x04, 0x1e
        /*00a2*/ 	.short	(.L_4411 - .L_4410)
.L_4410:
        /*00a4*/ 	.word	0x00000000


	//----- nvinfo : EIATTR_CBANK_PARAM_SIZE
	.align		4
.L_4411:
        /*00a8*/ 	.byte	0x03, 0x19
        /*00aa*/ 	.short	0x0128


	//----- nvinfo : EIATTR_PARAM_CBANK
	.align		4
        /*00ac*/ 	.byte	0x04, 0x0a
        /*00ae*/ 	.short	(.L_4413 - .L_4412)
	.align		4
.L_4412:
        /*00b0*/ 	.word	index@(.nv.constant0._ZN10layer_norm13ln_bwd_kernelINS_13Kernel_traitsIfffffjLj3072ELj1ELj1ELj4ELj16ENS_18Kernel_traits_baseILj3072EfffffjLj128EEEEELb0ELb0ELb0ELb0EEEvNS_9BwdParamsE)
        /*00b4*/ 	.short	0x0380
        /*00b6*/ 	.short	0x0128


	//----- nvinfo : EIATTR_SW_WAR
	.align		4
.L_4413:
        /*00b8*/ 	.byte	0x04, 0x36
        /*00ba*/ 	.short	(.L_4415 - .L_4414)
.L_4414:
        /*00bc*/ 	.word	0x00000008
.L_4415:


//--------------------- .nv.info._ZN10layer_norm13ln_bwd_kernelINS_13Kernel_traitsIfffffjLj3072ELj1ELj1ELj4ELj16ENS_18Kernel_traits_baseILj3072EfffffjLj128EEEEELb0ELb0ELb0ELb1EEEvNS_9BwdParamsE --------------------------
	.section	.nv.info._ZN10layer_norm13ln_bwd_kernelINS_13Kernel_traitsIfffffjLj3072ELj1ELj1ELj4ELj16ENS_18Kernel_traits_baseILj3072EfffffjLj128EEEEELb0ELb0ELb0ELb1EEEvNS_9BwdParamsE,"",@"SHT_CUDA_INFO"
	.sectionflags	@""
	.align	4


	//----- nvinfo : EIATTR_CUDA_API_VERSION
	.align		4
        /*0000*/ 	.byte	0x04, 0x37
        /*0002*/ 	.short	(.L_4417 - .L_4416)
.L_4416:
        /*0004*/ 	.word	0x00000082


	//----- nvinfo : EIATTR_KPARAM_INFO
	.align		4
.L_4417:
        /*0008*/ 	.byte	0x04, 0x17
        /*000a*/ 	.short	(.L_4419 - .L_4418)
.L_4418:
        /*000c*/ 	.word	0x00000000
        /*0010*/ 	.short	0x0000
        /*0012*/ 	.short	0x0000
        /*0014*/ 	.byte	0x00, 0xf0, 0xa1, 0x04


	//----- nvinfo : EIATTR_SPARSE_MMA_MASK
	.align		4
.L_4419:
        /*0018*/ 	.byte	0x03, 0x50
        /*001a*/ 	.short	0x0000


	//----- nvinfo : EIATTR_MAXREG_COUNT
	.align		4
        /*001c*/ 	.byte	0x03, 0x1b
        /*001e*/ 	.short	0x00ff


	//----- nvinfo : EIATTR_NUM_BARRIERS
	.align		4
        /*0020*/ 	.byte	0x02, 0x4c
        /*0022*/ 	.byte	0x01
	.zero		1


	//----- nvinfo : EIATTR_MERCURY_ISA_VERSION
	.align		4
        /*0024*/ 	.byte	0x03, 0x5f
        /*0026*/ 	.short	0x0101


	//----- nvinfo : EIATTR_COOP_GROUP_MASK_REGIDS
	.align		4
        /*0028*/ 	.byte	0x04, 0x29
        /*002a*/ 	.short	(.L_4421 - .L_4420)


	//   ....[0]....
.L_4420:
        /*002c*/ 	.word	0xffffffff


	//   ....[1]....
        /*0030*/ 	.word	0xffffffff


	//   ....[2]....
        /*0034*/ 	.word	0xffffffff


	//   ....[3]....
        /*0038*/ 	.word	0xffffffff


	//   ....[4]....
        /*003c*/ 	.word	0xffffffff


	//   ....[5]....
        /*0040*/ 	.word	0xffffffff


	//   ....[6]....
        /*0044*/ 	.word	0xffffffff


	//   ....[7]....
        /*0048*/ 	.word	0xffffffff


	//   ....[8]....
        /*004c*/ 	.word	0xffffffff


	//   ....[9]....
        /*0050*/ 	.word	0xffffffff


	//----- nvinfo : EIATTR_COOP_GROUP_INSTR_OFFSETS
	.align		4
.L_4421:
        /*0054*/ 	.byte	0x04, 0x28
        /*0056*/ 	.short	(.L_4423 - .L_4422)


	//   ....[0]....
.L_4422:
        /*0058*/ 	.word	0x00001340


	//   ....[1]....
        /*005c*/ 	.word	0x00001380


	//   ....[2]....
        /*0060*/ 	.word	0x000013a0


	//   ....[3]....
        /*0064*/ 	.word	0x000013c0


	//   ....[4]....
        /*0068*/ 	.word	0x000013e0


	//   ....[5]....
        /*006c*/ 	.word	0x00001400


	//   ....[6]....
        /*0070*/ 	.word	0x00001420


	//   ....[7]....
        /*0074*/ 	.word	0x00001440


	//   ....[8]....
        /*0078*/ 	.word	0x00001460


	//   ....[9]....
        /*007c*/ 	.word	0x000014a0


	//----- nvinfo : EIATTR_VRC_CTA_INIT_COUNT
	.align		4
.L_4423:
        /*0080*/ 	.byte	0x02, 0x4a
	.zero		1
	.zero		1


	//----- nvinfo : EIATTR_EXIT_INSTR_OFFSETS
	.align		4
        /*0084*/ 	.byte	0x04, 0x1c
        /*0086*/ 	.short	(.L_4425 - .L_4424)


	//   ....[0]....
.L_4424:
        /*0088*/ 	.word	0x000039d0


	//----- nvinfo : EIATTR_MAX_THREADS
	.align		4
.L_4425:
        /*008c*/ 	.byte	0x04, 0x05
        /*008e*/ 	.short	(.L_4427 - .L_4426)
.L_4426:
        /*0090*/ 	.word	0x00000080
        /*0094*/ 	.word	0x00000001
        /*0098*/ 	.word	0x00000001


	//----- nvinfo : EIATTR_CRS_STACK_SIZE
	.align		4
.L_4427:
        /*009c*/ 	.byte	0x04, 0x1e
        /*009e*/ 	.short	(.L_4429 - .L_4428)
.L_4428:
        /*00a0*/ 	.word	0x00000000


	//----- nvinfo : EIATTR_CBANK_PARAM_SIZE
	.align		4
.L_4429:
        /*00a4*/ 	.byte	0x03, 0x19
        /*00a6*/ 	.short	0x0128


	//----- nvinfo : EIATTR_PARAM_CBANK
	.align		4
        /*00a8*/ 	.byte	0x04, 0x0a
        /*00aa*/ 	.short	(.L_4431 - .L_4430)
	.align		4
.L_4430:
        /*00ac*/ 	.word	index@(.nv.constant0._ZN10layer_norm13ln_bwd_kernelINS_13Kernel_traitsIfffffjLj3072ELj1ELj1ELj4ELj16ENS_18Kernel_traits_baseILj3072EfffffjLj128EEEEELb0ELb0ELb0ELb1EEEvNS_9BwdParamsE)
        /*00b0*/ 	.short	0x0380
        /*00b2*/ 	.short	0x0128


	//----- nvinfo : EIATTR_SW_WAR
	.align		4
.L_4431:
        /*00b4*/ 	.byte	0x04, 0x36
        /*00b6*/ 	.short	(.L_4433 - .L_4432)
.L_4432:
        /*00b8*/ 	.word	0x00000008
.L_4433:


//--------------------- .nv.info._ZN10layer_norm13ln_bwd_kernelINS_13Kernel_traitsIfffffjLj3072ELj1ELj1ELj4ELj16ENS_18Kernel_traits_baseILj3072EfffffjLj128EEEEELb0ELb0ELb1ELb0EEEvNS_9BwdParamsE --------------------------
	.section	.nv.info._ZN10layer_norm13ln_bwd_kernelINS_13Kernel_traitsIfffffjLj3072ELj1ELj1ELj4ELj16ENS_18Kernel_traits_baseILj3072EfffffjLj128EEEEELb0ELb0ELb1ELb0EEEvNS_9BwdParamsE,"",@"SHT_CUDA_INFO"
	.sectionflags	@""
	.align	4


	//----- nvinfo : EIATTR_CUDA_API_VERSION
	.align		4
        /*0000*/ 	.byte	0x04, 0x37
        /*0002*/ 	.short	(.L_4435 - .L_4434)
.L_4434:
        /*0004*/ 	.word	0x00000082


	//----- nvinfo : EIATTR_KPARAM_INFO
	.align		4
.L_4435:
        /*0008*/ 	.byte	0x04, 0x17
        /*000a*/ 	.short	(.L_4437 - .L_4436)
.L_4436:
        /*000c*/ 	.word	0x00000000
        /*0010*/ 	.short	0x0000
        /*0012*/ 	.short	0x0000
        /*0014*/ 	.byte	0x00, 0xf0, 0xa1, 0x04


	//----- nvinfo : EIATTR_SPARSE_MMA_MASK
	.align		4
.L_4437:
        /*0018*/ 	.byte	0x03, 0x50
        /*001a*/ 	.short	0x0000


	//----- nvinfo : EIATTR_MAXREG_COUNT
	.align		4
        /*001c*/ 	.byte	0x03, 0x1b
        /*001e*/ 	.short	0x00ff


	//----- nvinfo : EIATTR_NUM_BARRIERS
	.align		4
        /*0020*/ 	.byte	0x02, 0x4c
        /*0022*/ 	.byte	0x01
	.zero		1


	//----- nvinfo : EIATTR_MERCURY_ISA_VERSION
	.align		4
        /*0024*/ 	.byte	0x03, 0x5f
        /*0026*/ 	.short	0x0101


	//----- nvinfo : EIATTR_COOP_GROUP_MASK_REGIDS
	.align		4
        /*0028*/ 	.byte	0x04, 0x29
        /*002a*/ 	.short	(.L_4439 - .L_4438)


	//   ....[0]....
.L_4438:
        /*002c*/ 	.word	0xffffffff


	//   ....[1]....
        /*0030*/ 	.word	0xffffffff


	//   ....[2]....
        /*0034*/ 	.word	0xffffffff


	//   ....[3]....
        /*0038*/ 	.word	0xffffffff


	//   ....[4]....
        /*003c*/ 	.word	0xffffffff


	//   ....[5]....
        /*0040*/ 	.word	0xffffffff


	//   ....[6]....
        /*0044*/ 	.word	0xffffffff


	//   ....[7]....
        /*0048*/ 	.word	0xffffffff


	//   ....[8]....
        /*004c*/ 	.word	0xffffffff


	//   ....[9]....
        /*0050*/ 	.word	0xffffffff


	//----- nvinfo : EIATTR_COOP_GROUP_INSTR_OFFSETS
	.align		4
.L_4439:
        /*0054*/ 	.byte	0x04, 0x28
        /*0056*/ 	.short	(.L_4441 - .L_4440)


	//   ....[0]....
.L_4440:
        /*0058*/ 	.word	0x00001c40


	//   ....[1]....
        /*005c*/ 	.word	0x00001c70


	//   ....[2]....
        /*0060*/ 	.word	0x00001ca0


	//   ....[3]....
        /*0064*/ 	.word	0x00001cb0


	//   ....[4]....
        /*0068*/ 	.word	0x00001ce0


	//   ....[5]....
        /*006c*/ 	.word	0x00001cf0


	//   ....[6]....
        /*0070*/ 	.word	0x00001d20


	//   ....[7]....
        /*0074*/ 	.word	0x00001d30


	//   ....[8]....
        /*0078*/ 	.word	0x00001d60


	//   ....[9]....
        /*007c*/ 	.word	0x00001d70


	//----- nvinfo : EIATTR_VRC_CTA_INIT_COUNT
	.align		4
.L_4441:
        /*0080*/ 	.byte	0x02, 0x4a
	.zero		1
	.zero		1


	//----- nvinfo : EIATTR_EXIT_INSTR_OFFSETS
	.align		4
        /*0084*/ 	.byte	0x04, 0x1c
        /*0086*/ 	.short	(.L_4443 - .L_4442)


	//   ....[0]....
.L_4442:
        /*0088*/ 	.word	0x00005c80


	//   ....[1]....
        /*008c*/ 	.word	0x00005d00


	//----- nvinfo : EIATTR_MAX_THREADS
	.align		4
.L_4443:
        /*0090*/ 	.byte	0x04, 0x05
        /*0092*/ 	.short	(.L_4445 - .L_4444)
.L_4444:
        /*0094*/ 	.word	0x00000080
        /*0098*/ 	.word	0x00000001
        /*009c*/ 	.word	0x00000001


	//----- nvinfo : EIATTR_CRS_STACK_SIZE
	.align		4
.L_4445:
        /*00a0*/ 	.byte	0x04, 0x1e
        /*00a2*/ 	.short	(.L_4447 - .L_4446)
.L_4446:
        /*00a4*/ 	.word	0x00000000


	//----- nvinfo : EIATTR_CBANK_PARAM_SIZE
	.align		4
.L_4447:
        /*00a8*/ 	.byte	0x03, 0x19
        /*00aa*/ 	.short	0x0128


	//----- nvinfo : EIATTR_PARAM_CBANK
	.align		4
        /*00ac*/ 	.byte	0x04, 0x0a
        /*00ae*/ 	.short	(.L_4449 - .L_4448)
	.align		4
.L_4448:
        /*00b0*/ 	.word	index@(.nv.constant0._ZN10layer_norm13ln_bwd_kernelINS_13Kernel_traitsIfffffjLj3072ELj1ELj1ELj4ELj16ENS_18Kernel_traits_baseILj3072EfffffjLj128EEEEELb0ELb0ELb1ELb0EEEvNS_9BwdParamsE)
        /*00b4*/ 	.short	0x0380
        /*00b6*/ 	.short	0x0128


	//----- nvinfo : EIATTR_SW_WAR
	.align		4
.L_4449:
        /*00b8*/ 	.byte	0x04, 0x36
        /*00ba*/ 	.short	(.L_4451 - .L_4450)
.L_4450:
        /*00bc*/ 	.word	0x00000008
.L_4451:


//--------------------- .nv.info._ZN10layer_norm13ln_bwd_kernelINS_13Kernel_traitsIfffffjLj3072ELj1ELj1ELj4ELj16ENS_18Kernel_traits_baseILj3072EfffffjLj128EEEEELb0ELb0ELb1ELb1EEEvNS_9BwdParamsE --------------------------
	.section	.nv.info._ZN10layer_norm13ln_bwd_kernelINS_13Kernel_traitsIfffffjLj3072ELj1ELj1ELj4ELj16ENS_18Kernel_traits_baseILj3072EfffffjLj128EEEEELb0ELb0ELb1ELb1EEEvNS_9BwdParamsE,"",@"SHT_CUDA_INFO"
	.sectionflags	@""
	.align	4


	//----- nvinfo : EIATTR_CUDA_API_VERSION
	.align		4
        /*0000*/ 	.byte	0x04, 0x37
        /*0002*/ 	.short	(.L_4453 - .L_4452)
.L_4452:
        /*0004*/ 	.word	0x00000082


	//----- nvinfo : EIATTR_KPARAM_INFO
	.align		4
.L_4453:
        /*0008*/ 	.byte	0x04, 0x17
        /*000a*/ 	.short	(.L_4455 - .L_4454)
.L_4454:
        /*000c*/ 	.word	0x00000000
        /*0010*/ 	.short	0x0000
        /*0012*/ 	.short	0x0000
        /*0014*/ 	.byte	0x00, 0xf0, 0xa1, 0x04


	//----- nvinfo : EIATTR_SPARSE_MMA_MASK
	.align		4
.L_4455:
        /*0018*/ 	.byte	0x03, 0x50
        /*001a*/ 	.short	0x0000


	//----- nvinfo : EIATTR_MAXREG_COUNT
	.align		4
        /*001c*/ 	.byte	0x03, 0x1b
        /*001e*/ 	.short	0x00ff


	//----- nvinfo : EIATTR_NUM_BARRIERS
	.align		4
        /*0020*/ 	.byte	0x02, 0x4c
        /*0022*/ 	.byte	0x01
	.zero		1


	//----- nvinfo : EIATTR_MERCURY_ISA_VERSION
	.align		4
        /*0024*/ 	.byte	0x03, 0x5f
        /*0026*/ 	.short	0x0101


	//----- nvinfo : EIATTR_COOP_GROUP_MASK_REGIDS
	.align		4
        /*0028*/ 	.byte	0x04, 0x29
        /*002a*/ 	.short	(.L_4457 - .L_4456)


	//   ....[0]....
.L_4456:
        /*002c*/ 	.word	0xffffffff


	//   ....[1]....
        /*0030*/ 	.word	0xffffffff


	//   ....[2]....
        /*0034*/ 	.word	0xffffffff


	//   ....[3]....
        /*0038*/ 	.word	0xffffffff


	//   ....[4]....
        /*003c*/ 	.word	0xffffffff


	//   ....[5]....
        /*0040*/ 	.word	0xffffffff


	//   ....[6]....
        /*0044*/ 	.word	0xffffffff


	//   ....[7]....
        /*0048*/ 	.word	0xffffffff


	//   ....[8]....
        /*004c*/ 	.word	0xffffffff


	//   ....[9]....
        /*0050*/ 	.word	0xffffffff


	//----- nvinfo : EIATTR_COOP_GROUP_INSTR_OFFSETS
	.align		4
.L_4457:
        /*0054*/ 	.byte	0x04, 0x28
        /*0056*/ 	.short	(.L_4459 - .L_4458)


	//   ....[0]....
.L_4458:
        /*0058*/ 	.word	0x00001500


	//   ....[1]....
        /*005c*/ 	.word	0x00001520


	//   ....[2]....
        /*0060*/ 	.word	0x00001550


	//   ....[3]....
        /*0064*/ 	.word	0x00001560


	//   ....[4]....
        /*0068*/ 	.word	0x00001590


	//   ....[5]....
        /*006c*/ 	.word	0x000015a0


	//   ....[6]....
        /*0070*/ 	.word	0x000015e0


	//   ....[7]....
        /*0074*/ 	.word	0x000015f0


	//   ....[8]....
        /*0078*/ 	.word	0x00001630


	//   ....[9]....
        /*007c*/ 	.word	0x00001640


	//----- nvinfo : EIATTR_VRC_CTA_INIT_COUNT
	.align		4
.L_4459:
        /*0080*/ 	.byte	0x02, 0x4a
	.zero		1
	.zero		1


	//----- nvinfo : EIATTR_EXIT_INSTR_OFFSETS
	.align		4
        /*0084*/ 	.byte	0x04, 0x1c
        /*0086*/ 	.short	(.L_4461 - .L_4460)


	//   ....[0]....
.L_4460:
        /*0088*/ 	.word	0x000044e0


	//----- nvinfo : EIATTR_MAX_THREADS
	.align		4
.L_4461:
        /*008c*/ 	.byte	0x04, 0x05
        /*008e*/ 	.short	(.L_4463 - .L_4462)
.L_4462:
        /*0090*/ 	.word	0x00000080
        /*0094*/ 	.word	0x00000001
        /*0098*/ 	.word	0x00000001


	//----- nvinfo : EIATTR_CRS_STACK_SIZE
	.align		4
.L_4463:
        /*009c*/ 	.byte	0x04, 0x1e
        /*009e*/ 	.short	(.L_4465 - .L_4464)
.L_4464:
        /*00a0*/ 	.word	0x00000000


	//----- nvinfo : EIATTR_CBANK_PARAM_SIZE
	.align		4
.L_4465:
        /*00a4*/ 	.byte	0x03, 0x19
        /*00a6*/ 	.short	0x0128


	//----- nvinfo : EIATTR_PARAM_CBANK
	.align		4
        /*00a8*/ 	.byte	0x04, 0x0a
        /*00aa*/ 	.short	(.L_4467 - .L_4466)
	.align		4
.L_4466:
        /*00ac*/ 	.word	index@(.nv.constant0._ZN10layer_norm13ln_bwd_kernelINS_13Kernel_traitsIfffffjLj3072ELj1ELj1ELj4ELj16ENS_18Kernel_traits_baseILj3072EfffffjLj128EEEEELb0ELb0ELb1ELb1EEEvNS_9BwdParamsE)
        /*00b0*/ 	.short	0x0380
        /*00b2*/ 	.short	0x0128


	//----- nvinfo : EIATTR_SW_WAR
	.align		4
.L_4467:
        /*00b4*/ 	.byte	0x04, 0x36
        /*00b6*/ 	.short	(.L_4469 - .L_4468)
.L_4468:
        /*00b8*/ 	.word	0x00000008
.L_4469:


//--------------------- .nv.info._ZN10layer_norm13ln_bwd_kernelINS_13Kernel_traitsIfffffjLj3072ELj1ELj1ELj4ELj16ENS_18Kernel_traits_baseILj3072EfffffjLj128EEEEELb0ELb1ELb0ELb0EEEvNS_9BwdParamsE --------------------------
	.section	.nv.info._ZN10layer_norm13ln_bwd_kernelINS_13Kernel_traitsIfffffjLj3072ELj1ELj1ELj4ELj16ENS_18Kernel_traits_baseILj3072EfffffjLj128EEEEELb0ELb1ELb0ELb0EEEvNS_9BwdParamsE,"",@"SHT_CUDA_INFO"
	.sectionflags	@""
	.align	4


	//----- nvinfo : EIATTR_CUDA_API_VERSION
	.align		4
        /*0000*/ 	.byte	0x04, 0x37
        /*0002*/ 	.short	(.L_4471 - .L_4470)
.L_4470:
        /*0004*/ 	.word	0x00000082


	//----- nvinfo : EIATTR_KPARAM_INFO
	.align		4
.L_4471:
        /*0008*/ 	.byte	0x04, 0x17
        /*000a*/ 	.short	(.L_4473 - .L_4472)
.L_4472:
        /*000c*/ 	.word	0x00000000
        /*0010*/ 	.short	0x0000
        /*0012*/ 	.short	0x0000
        /*0014*/ 	.byte	0x00, 0xf0, 0xa1, 0x04


	//----- nvinfo : EIATTR_SPARSE_MMA_MASK
	.align		4
.L_4473:
        /*0018*/ 	.byte	0x03, 0x50
        /*001a*/ 	.short	0x0000


	//----- nvinfo : EIATTR_MAXREG_COUNT
	.align		4
        /*001c*/ 	.byte	0x03, 0x1b
        /*001e*/ 	.short	0x00ff


	//----- nvinfo : EIATTR_NUM_BARRIERS
	.align		4
        /*0020*/ 	.byte	0x02, 0x4c
        /*0022*/ 	.byte	0x01
	.zero		1


	//----- nvinfo : EIATTR_MERCURY_ISA_VERSION
	.align		4
        /*0024*/ 	.byte	0x03, 0x5f
        /*0026*/ 	.short	0x0101


	//----- nvinfo : EIATTR_COOP_GROUP_MASK_REGIDS
	.align		4
        /*0028*/ 	.byte	0x04, 0x29
        /*002a*/ 	.short	(.L_4475 - .L_4474)


	//   ....[0]....
.L_4474:
        /*002c*/ 	.word	0xffffffff


	//   ....[1]....
        /*0030*/ 	.word	0xffffffff


	//   ....[2]....
        /*0034*/ 	.word	0xffffffff


	//   ....[3]....
        /*0038*/ 	.word	0xffffffff


	//   ....[4]....
        /*003c*/ 	.word	0xffffffff


	//   ....[5]....
        /*0040*/ 	.word	0xffffffff


	//   ....[6]....
        /*0044*/ 	.word	0xffffffff


	//   ....[7]....
        /*0048*/ 	.word	0xffffffff


	//   ....[8]....
        /*004c*/ 	.word	0xffffffff


	//   ....[9]....
        /*0050*/ 	.word	0xffffffff


	//----- nvinfo : EIATTR_COOP_GROUP_INSTR_OFFSETS
	.align		4
.L_4475:
        /*0054*/ 	.byte	0x04, 0x28
        /*0056*/ 	.short	(.L_4477 - .L_4476)


	//   ....[0]....
.L_4476:
        /*0058*/ 	.word	0x00001ae0


	//   ....[1]....
        /*005c*/ 	.word	0x00001b10


	//   ....[2]....
        /*0060*/ 	.word	0x00001b40


	//   ....[3]....
        /*0064*/ 	.word	0x00001b50


	//   ....[4]....
        /*0068*/ 	.word	0x00001b80


	//   ....[5]....
        /*006c*/ 	.word	0x00001b90


	//   ....[6]....
        /*0070*/ 	.word	0x00001bc0


	//   ....[7]....
        /*0074*/ 	.word	0x00001bd0


	//   ....[8]....
        /*0078*/ 	.word	0x00001c00


	//   ....[9]....
        /*007c*/ 	.word	0x00001c10


	//----- nvinfo : EIATTR_VRC_CTA_INIT_COUNT
	.align		4
.L_4477:
        /*0080*/ 	.byte	0x02, 0x4a
	.zero		1
	.zero		1


	//----- nvinfo : EIATTR_EXIT_INSTR_OFFSETS
	.align		4
        /*0084*/ 	.byte	0x04, 0x1c
        /*0086*/ 	.short	(.L_4479 - .L_4478)


	//   ....[0]....
.L_4478:
        /*0088*/ 	.word	0x00005150


	//   ....[1]....
        /*008c*/ 	.word	0x000051f0


	//----- nvinfo : EIATTR_MAX_THREADS
	.align		4
.L_4479:
        /*0090*/ 	.byte	0x04, 0x05
        /*0092*/ 	.short	(.L_4481 - .L_4480)
.L_4480:
        /*0094*/ 	.word	0x00000080
        /*0098*/ 	.word	0x00000001
        /*009c*/ 	.word	0x00000001


	//----- nvinfo : EIATTR_CRS_STACK_SIZE
	.align		4
.L_4481:
        /*00a0*/ 	.byte	0x04, 0x1e
        /*00a2*/ 	.short	(.L_4483 - .L_4482)
.L_4482:
        /*00a4*/ 	.word	0x00000000


	//----- nvinfo : EIATTR_CBANK_PARAM_SIZE
	.align		4
.L_4483:
        /*00a8*/ 	.byte	0x03, 0x19
        /*00aa*/ 	.short	0x0128


	//----- nvinfo : EIATTR_PARAM_CBANK
	.align		4
        /*00ac*/ 	.byte	0x04, 0x0a
        /*00ae*/ 	.short	(.L_4485 - .L_4484)
	.align		4
.L_4484:
        /*00b0*/ 	.word	index@(.nv.constant0._ZN10layer_norm13ln_bwd_kernelINS_13Kernel_traitsIfffffjLj3072ELj1ELj1ELj4ELj16ENS_18Kernel_traits_baseILj3072EfffffjLj128EEEEELb0ELb1ELb0ELb0EEEvNS_9BwdParamsE)
        /*00b4*/ 	.short	0x0380
        /*00b6*/ 	.short	0x0128


	//----- nvinfo : EIATTR_SW_WAR
	.align		4
.L_4485:
        /*00b8*/ 	.byte	0x04, 0x36
        /*00ba*/ 	.short	(.L_4487 - .L_4486)
.L_4486:
        /*00bc*/ 	.word	0x00000008
.L_4487:


//--------------------- .nv.info._ZN10layer_norm13ln_bwd_kernelINS_13Kernel_traitsIfffffjLj3072ELj1ELj1ELj4ELj16ENS_18Kernel_traits_baseILj3072EfffffjLj128EEEEELb0ELb1ELb0ELb1EEEvNS_9BwdParamsE --------------------------
	.section	.nv.info._ZN10layer_norm13ln_bwd_kernelINS_13Kernel_traitsIfffffjLj3072ELj1ELj1ELj4ELj16ENS_18Kernel_traits_baseILj3072EfffffjLj128EEEEELb0ELb1ELb0ELb1EEEvNS_9BwdParamsE,"",@"SHT_CUDA_INFO"
	.sectionflags	@""
	.align	4


	//----- nvinfo : EIATTR_CUDA_API_VERSION
	.align		4
        /*0000*/ 	.byte	0x04, 0x37
        /*0002*/ 	.short	(.L_4489 - .L_4488)
.L_4488:
        /*0004*/ 	.word	0x00000082


	//----- nvinfo : EIATTR_KPARAM_INFO
	.align		4
.L_4489:
        /*0008*/ 	.byte	0x04, 0x17
        /*000a*/ 	.short	(.L_4491 - .L_4490)
.L_4490:
        /*000c*/ 	.word	0x00000000
        /*0010*/ 	.short	0x0000
        /*0012*/ 	.short	0x0000
        /*0014*/ 	.byte	0x00, 0xf0, 0xa1, 0x04


	//----- nvinfo : EIATTR_SPARSE_MMA_MASK
	.align		4
.L_4491:
        /*0018*/ 	.byte	0x03, 0x50
        /*001a*/ 	.short	0x0000


	//----- nvinfo : EIATTR_MAXREG_COUNT
	.align		4
        /*001c*/ 	.byte	0x03, 0x1b
        /*001e*/ 	.short	0x00ff


	//----- nvinfo : EIATTR_NUM_BARRIERS
	.align		4
        /*0020*/ 	.byte	0x02, 0x4c
        /*0022*/ 	.byte	0x01
	.zero		1


	//----- nvinfo : EIATTR_MERCURY_ISA_VERSION
	.align		4
        /*0024*/ 	.byte	0x03, 0x5f
        /*0026*/ 	.short	0x0101


	//----- nvinfo : EIATTR_COOP_GROUP_MASK_REGIDS
	.align		4
        /*0028*/ 	.byte	0x04, 0x29
        /*002a*/ 	.short	(.L_4493 - .L_4492)


	//   ....[0]....
.L_4492:
        /*002c*/ 	.word	0xffffffff


	//   ....[1]....
        /*0030*/ 	.word	0xffffffff


	//   ....[2]....
        /*0034*/ 	.word	0xffffffff


	//   ....[3]....
        /*0038*/ 	.word	0xffffffff


	//   ....[4]....
        /*003c*/ 	.word	0xffffffff


	//   ....[5]....
        /*0040*/ 	.word	0xffffffff


	//   ....[6]....
        /*0044*/ 	.word	0xffffffff


	//   ....[7]....
        /*0048*/ 	.word	0xffffffff


	//   ....[8]....
        /*004c*/ 	.word	0xffffffff


	//   ....[9]....
        /*0050*/ 	.word	0xffffffff


	//----- nvinfo : EIATTR_COOP_GROUP_INSTR_OFFSETS
	.align		4
.L_4493:
        /*0054*/ 	.byte	0x04, 0x28
        /*0056*/ 	.short	(.L_4495 - .L_4494)


	//   ....[0]....
.L_4494:
        /*0058*/ 	.word	0x00001270


	//   ....[1]....
        /*005c*/ 	.word	0x00001280


	//   ....[2]....
        /*0060*/ 	.word	0x000012b0


	//   ....[3]....
        /*0064*/ 	.word	0x000012c0


	//   ....[4]....
        /*0068*/ 	.word	0x000012f0


	//   ....[5]....
        /*006c*/ 	.word	0x00001300


	//   ....[6]....
        /*0070*/ 	.word	0x00001330


	//   ....[7]....
        /*0074*/ 	.word	0x00001340


	//   ....[8]....
        /*0078*/ 	.word	0x00001380


	//   ....[9]....
        /*007c*/ 	.word	0x00001390


	//----- nvinfo : EIATTR_VRC_CTA_INIT_COUNT
	.align		4
.L_4495:
        /*0080*/ 	.byte	0x02, 0x4a
	.zero		1
	.zero		1


	//----- nvinfo : EIATTR_EXIT_INSTR_OFFSETS
	.align		4
        /*0084*/ 	.byte	0x04, 0x1c
        /*0086*/ 	.short	(.L_4497 - .L_4496)


	//   ....[0]....
.L_4496:
        /*0088*/ 	.word	0x00004c70


	//----- nvinfo : EIATTR_MAX_THREADS
	.align		4
.L_4497:
        /*008c*/ 	.byte	0x04, 0x05
        /*008e*/ 	.short	(.L_4499 - .L_4498)
.L_4498:
        /*0090*/ 	.word	0x00000080
        /*0094*/ 	.word	0x00000001
        /*0098*/ 	.word	0x00000001


	//----- nvinfo : EIATTR_CRS_STACK_SIZE
	.align		4
.L_4499:
        /*009c*/ 	.byte	0x04, 0x1e
        /*009e*/ 	.short	(.L_4501 - .L_4500)
.L_4500:
        /*00a0*/ 	.word	0x00000000


	//----- nvinfo : EIATTR_CBANK_PARAM_SIZE
	.align		4
.L_4501:
        /*00a4*/ 	.byte	0x03, 0x19
        /*00a6*/ 	.short	0x0128


	//----- nvinfo : EIATTR_PARAM_CBANK
	.align		4
        /*00a8*/ 	.byte	0x04, 0x0a
        /*00aa*/ 	.short	(.L_4503 - .L_4502)
	.align		4
.L_4502:
        /*00ac*/ 	.word	index@(.nv.constant0._ZN10layer_norm13ln_bwd_kernelINS_13Kernel_traitsIfffffjLj3072ELj1ELj1ELj4ELj16ENS_18Kernel_traits_baseILj3072EfffffjLj128EEEEELb0ELb1ELb0ELb1EEEvNS_9BwdParamsE)
        /*00b0*/ 	.short	0x0380
        /*00b2*/ 	.short	0x0128


	//----- nvinfo : EIATTR_SW_WAR
	.align		4
.L_4503:
        /*00b4*/ 	.byte	0x04, 0x36
        /*00b6*/ 	.short	(.L_4505 - .L_4504)
.L_4504:
        /*00b8*/ 	.word	0x00000008
.L_4505:


//--------------------- .nv.info._ZN10layer_norm13ln_bwd_kernelINS_13Kernel_traitsIfffffjLj3072ELj1ELj1ELj4ELj16ENS_18Kernel_traits_baseILj3072EfffffjLj128EEEEELb0ELb1ELb1ELb0EEEvNS_9BwdParamsE --------------------------
	.section	.nv.info._ZN10layer_norm13ln_bwd_kernelINS_13Kernel_traitsIfffffjLj3072ELj1ELj1ELj4ELj16ENS_18Kernel_traits_baseILj3072EfffffjLj128EEEEELb0ELb1ELb1ELb0EEEvNS_9BwdParamsE,"",@"SHT_CUDA_INFO"
	.sectionflags	@""
	.align	4


	//----- nvinfo : EIATTR_CUDA_API_VERSION
	.align		4
        /*0000*/ 	.byte	0x04, 0x37
        /*0002*/ 	.short	(.L_4507 - .L_4506)
.L_4506:
        /*0004*/ 	.word	0x00000082


	//----- nvinfo : EIATTR_KPARAM_INFO
	.align		4
.L_4507:
        /*0008*/ 	.byte	0x04, 0x17
        /*000a*/ 	.short	(.L_4509 - .L_4508)
.L_4508:
        /*000c*/ 	.word	0x00000000
        /*0010*/ 	.short	0x0000
        /*0012*/ 	.short	0x0000
        /*0014*/ 	.byte	0x00, 0xf0, 0xa1, 0x04


	//----- nvinfo : EIATTR_SPARSE_MMA_MASK
	.align		4
.L_4509:
        /*0018*/ 	.byte	0x03, 0x50
        /*001a*/ 	.short	0x0000


	//----- nvinfo : EIATTR_MAXREG_COUNT
	.align		4
        /*001c*/ 	.byte	0x03, 0x1b
        /*001e*/ 	.short	0x00ff


	//----- nvinfo : EIATTR_NUM_BARRIERS
	.align		4
        /*0020*/ 	.byte	0x02, 0x4c
        /*0022*/ 	.byte	0x01
	.zero		1


	//----- nvinfo : EIATTR_MERCURY_ISA_VERSION
	.align		4
        /*0024*/ 	.byte	0x03, 0x5f
        /*0026*/ 	.short	0x0101


	//----- nvinfo : EIATTR_COOP_GROUP_MASK_REGIDS
	.align		4
        /*0028*/ 	.byte	0x04, 0x29
        /*002a*/ 	.short	(.L_4511 - .L_4510)


	//   ....[0]....
.L_4510:
        /*002c*/ 	.word	0xffffffff


	//   ....[1]....
        /*0030*/ 	.word	0xffffffff


	//   ....[2]....
        /*0034*/ 	.word	0xffffffff


	//   ....[3]....
        /*0038*/ 	.word	0xffffffff


	//   ....[4]....
        /*003c*/ 	.word	0xffffffff


	//   ....[5]....
        /*0040*/ 	.word	0xffffffff


	//   ....[6]....
        /*0044*/ 	.word	0xffffffff


	//   ....[7]....
        /*0048*/ 	.word	0xffffffff


	//   ....[8]....
        /*004c*/ 	.word	0xffffffff


	//   ....[9]....
        /*0050*/ 	.word	0xffffffff


	//----- nvinfo : EIATTR_COOP_GROUP_INSTR_OFFSETS
	.align		4
.L_4511:
        /*0054*/ 	.byte	0x04, 0x28
        /*0056*/ 	.short	(.L_4513 - .L_4512)


	//   ....[0]....
.L_4512:
        /*0058*/ 	.word	0x00001e10


	//   ....[1]....
        /*005c*/ 	.word	0x00001e40


	//   ....[2]....
        /*0060*/ 	.word	0x00001e70


	//   ....[3]....
        /*0064*/ 	.word	0x00001e80


	//   ....[4]....
        /*0068*/ 	.word	0x00001eb0


	//   ....[5]....
        /*006c*/ 	.word	0x00001ec0


	//   ....[6]....
        /*0070*/ 	.word	0x00001ef0


	//   ....[7]....
        /*0074*/ 	.word	0x00001f00


	//   ....[8]....
        /*0078*/ 	.word	0x00001f30


	//   ....[9]....
        /*007c*/ 	.word	0x00001f40


	//----- nvinfo : EIATTR_VRC_CTA_INIT_COUNT
	.align		4
.L_4513:
        /*0080*/ 	.byte	0x02, 0x4a
	.zero		1
	.zero		1


	//----- nvinfo : EIATTR_EXIT_INSTR_OFFSETS
	.align		4
        /*0084*/ 	.byte	0x04, 0x1c
        /*0086*/ 	.short	(.L_4515 - .L_4514)


	//   ....[0]....
.L_4514:
        /*0088*/ 	.word	0x00006b30


	//   ....[1]....
        /*008c*/ 	.word	0x00006bd0


	//----- nvinfo : EIATTR_MAX_THREADS
	.align		4
.L_4515:
        /*0090*/ 	.byte	0x04, 0x05
        /*0092*/ 	.short	(.L_4517 - .L_4516)
.L_4516:
        /*0094*/ 	.word	0x00000080
        /*0098*/ 	.word	0x00000001
        /*009c*/ 	.word	0x00000001


	//----- nvinfo : EIATTR_CRS_STACK_SIZE
	.align		4
.L_4517:
        /*00a0*/ 	.byte	0x04, 0x1e
        /*00a2*/ 	.short	(.L_4519 - .L_4518)
.L_4518:
        /*00a4*/ 	.word	0x00000000


	//----- nvinfo : EIATTR_CBANK_PARAM_SIZE
	.align		4
.L_4519:
        /*00a8*/ 	.byte	0x03, 0x19
        /*00aa*/ 	.short	0x0128


	//----- nvinfo : EIATTR_PARAM_CBANK
	.align		4
        /*00ac*/ 	.byte	0x04, 0x0a
        /*00ae*/ 	.short	(.L_4521 - .L_4520)
	.align		4
.L_4520:
        /*00b0*/ 	.word	index@(.nv.constant0._ZN10layer_norm13ln_bwd_kernelINS_13Kernel_traitsIfffffjLj3072ELj1ELj1ELj4ELj16ENS_18Kernel_traits_baseILj3072EfffffjLj128EEEEELb0ELb1ELb1ELb0EEEvNS_9BwdParamsE)
        /*00b4*/ 	.short	0x0380
        /*00b6*/ 	.short	0x0128


	//----- nvinfo : EIATTR_SW_WAR
	.align		4
.L_4521:
        /*00b8*/ 	.byte	0x04, 0x36
        /*00ba*/ 	.short	(.L_4523 - .L_4522)
.L_4522:
        /*00bc*/ 	.word	0x00000008
.L_4523:


//--------------------- .nv.info._ZN10layer_norm13ln_bwd_kernelINS_13Kernel_traitsIfffffjLj3072ELj1ELj1ELj4ELj16ENS_18Kernel_traits_baseILj3072EfffffjLj128EEEEELb0ELb1ELb1ELb1EEEvNS_9BwdParamsE --------------------------
	.section	.nv.info._ZN10layer_norm13ln_bwd_kernelINS_13Kernel_traitsIfffffjLj3072ELj1ELj1ELj4ELj16ENS_18Kernel_traits_baseILj3072EfffffjLj128EEEEELb0ELb1ELb1ELb1EEEvNS_9BwdParamsE,"",@"SHT_CUDA_INFO"
	.sectionflags	@""
	.align	4


	//----- nvinfo : EIATTR_CUDA_API_VERSION
	.align		4
        /*0000*/ 	.byte	0x04, 0x37
        /*0002*/ 	.short	(.L_4525 - .L_4524)
.L_4524:
        /*0004*/ 	.word	0x00000082


	//----- nvinfo : EIATTR_KPARAM_INFO
	.align		4
.L_4525:
        /*0008*/ 	.byte	0x04, 0x17
        /*000a*/ 	.short	(.L_4527 - .L_4526)
.L_4526:
        /*000c*/ 	.word	0x00000000
        /*0010*/ 	.short	0x0000
        /*0012*/ 	.short	0x0000
        /*0014*/ 	.byte	0x00, 0xf0, 0xa1, 0x04


	//----- nvinfo : EIATTR_SPARSE_MMA_MASK
	.align		4
.L_4527:
        /*0018*/ 	.byte	0x03, 0x50
        /*001a*/ 	.short	0x0000


	//----- nvinfo : EIATTR_MAXREG_COUNT
	.align		4
        /*001c*/ 	.byte	0x03, 0x1b
        /*001e*/ 	.short	0x00ff


	//----- nvinfo : EIATTR_NUM_BARRIERS
	.align		4
        /*0020*/ 	.byte	0x02, 0x4c
        /*0022*/ 	.byte	0x01
	.zero		1


	//----- nvinfo : EIATTR_MERCURY_ISA_VERSION
	.align		4
        /*0024*/ 	.byte	0x03, 0x5f
        /*0026*/ 	.short	0x0101


	//----- nvinfo : EIATTR_COOP_GROUP_MASK_REGIDS
	.align		4
        /*0028*/ 	.byte	0x04, 0x29
        /*002a*/ 	.short	(.L_4529 - .L_4528)


	//   ....[0]....
.L_4528:
        /*002c*/ 	.word	0xffffffff


	//   ....[1]....
        /*0030*/ 	.word	0xffffffff


	//   ....[2]....
        /*0034*/ 	.word	0xffffffff


	//   ....[3]....
        /*0038*/ 	.word	0xffffffff


	//   ....[4]....
        /*003c*/ 	.word	0xffffffff


	//   ....[5]....
        /*0040*/ 	.word	0xffffffff


	//   ....[6]....
        /*0044*/ 	.word	0xffffffff


	//   ....[7]....
        /*0048*/ 	.word	0xffffffff


	//   ....[8]....
        /*004c*/ 	.word	0xffffffff


	//   ....[9]....
        /*0050*/ 	.word	0xffffffff


	//----- nvinfo : EIATTR_COOP_GROUP_INSTR_OFFSETS
	.align		4
.L_4529:
        /*0054*/ 	.byte	0x04, 0x28
        /*0056*/ 	.short	(.L_4531 - .L_4530)


	//   ....[0]....
.L_4530:
        /*0058*/ 	.word	0x000015b0


	//   ....[1]....
        /*005c*/ 	.word	0x000015f0


	//   ....[2]....
        /*0060*/ 	.word	0x00001650


	//   ....[3]....
        /*0064*/ 	.word	0x00001660


	//   ....[4]....
        /*0068*/ 	.word	0x000016a0


	//   ....[5]....
        /*006c*/ 	.word	0x000016c0


	//   ....[6]....
        /*0070*/ 	.word	0x00001720


	//   ....[7]....
        /*0074*/ 	.word	0x00001740


	//   ....[8]....
        /*0078*/ 	.word	0x00001780


	//   ....[9]....
        /*007c*/ 	.word	0x00001790


	//----- nvinfo : EIATTR_VRC_CTA_INIT_COUNT
	.align		4
.L_4531:
        /*0080*/ 	.byte	0x02, 0x4a
	.zero		1
	.zero		1


	//----- nvinfo : EIATTR_EXIT_INSTR_OFFSETS
	.align		4
        /*0084*/ 	.byte	0x04, 0x1c
        /*0086*/ 	.short	(.L_4533 - .L_4532)


	//   ....[0]....
.L_4532:
        /*0088*/ 	.word	0x00005c60


	//----- nvinfo : EIATTR_MAX_THREADS
	.align		4
.L_4533:
        /*008c*/ 	.byte	0x04, 0x05
        /*008e*/ 	.short	(.L_4535 - .L_4534)
.L_4534:
        /*0090*/ 	.word	0x00000080
        /*0094*/ 	.word	0x00000001
        /*0098*/ 	.word	0x00000001


	//----- nvinfo : EIATTR_CRS_STACK_SIZE
	.align		4
.L_4535:
        /*009c*/ 	.byte	0x04, 0x1e
        /*009e*/ 	.short	(.L_4537 - .L_4536)
.L_4536:
        /*00a0*/ 	.word	0x00000000


	//----- nvinfo : EIATTR_CBANK_PARAM_SIZE
	.align		4
.L_4537:
        /*00a4*/ 	.byte	0x03, 0x19
        /*00a6*/ 	.short	0x0128


	//----- nvinfo : EIATTR_PARAM_CBANK
	.align		4
        /*00a8*/ 	.byte	0x04, 0x0a
        /*00aa*/ 	.short	(.L_4539 - .L_4538)
	.align		4
.L_4538:
        /*00ac*/ 	.word	index@(.nv.constant0._ZN10layer_norm13ln_bwd_kernelINS_13Kernel_traitsIfffffjLj3072ELj1ELj1ELj4ELj16ENS_18Kernel_traits_baseILj3072EfffffjLj128EEEEELb0ELb1ELb1ELb1EEEvNS_9BwdParamsE)
        /*00b0*/ 	.short	0x0380
        /*00b2*/ 	.short	0x0128


	//----- nvinfo : EIATTR_SW_WAR
	.align		4
.L_4539:
        /*00b4*/ 	.byte	0x04, 0x36
        /*00b6*/ 	.short	(.L_4541 - .L_4540)
.L_4540:
        /*00b8*/ 	.word	0x00000008
.L_4541:


//--------------------- .nv.info._ZN10layer_norm13ln_bwd_kernelINS_13Kernel_traitsIfffffjLj3072ELj1ELj1ELj4ELj16ENS_18Kernel_traits_baseILj3072EfffffjLj128EEEEELb1ELb0ELb0ELb0EEEvNS_9BwdParamsE --------------------------
	.section	.nv.info._ZN10layer_norm13ln_bwd_kernelINS_13Kernel_traitsIfffffjLj3072ELj1ELj1ELj4ELj16ENS_18Kernel_traits_baseILj3072EfffffjLj128EEEEELb1ELb0ELb0ELb0EEEvNS_9BwdParamsE,"",@"SHT_CUDA_INFO"
	.sectionflags	@""
	.align	4


	//----- nvinfo : EIATTR_CUDA_API_VERSION
	.align		4
        /*0000*/ 	.byte	0x04, 0x37
        /*0002*/ 	.short	(.L_4543 - .L_4542)
.L_4542:
        /*0004*/ 	.word	0x00000082


	//----- nvinfo : EIATTR_KPARAM_INFO
	.align		4
.L_4543:
        /*0008*/ 	.byte	0x04, 0x17
        /*000a*/ 	.short	(.L_4545 - .L_4544)
.L_4544:
        /*000c*/ 	.word	0x00000000
        /*0010*/ 	.short	0x0000
        /*0012*/ 	.short	0x0000
        /*0014*/ 	.byte	0x00, 0xf0, 0xa1, 0x04


	//----- nvinfo : EIATTR_SPARSE_MMA_MASK
	.align		4
.L_4545:
        /*0018*/ 	.byte	0x03, 0x50
        /*001a*/ 	.short	0x0000


	//----- nvinfo : EIATTR_MAXREG_COUNT
	.align		4
        /*001c*/ 	.byte	0x03, 0x1b
        /*001e*/ 	.short	0x00ff


	//----- nvinfo : EIATTR_NUM_BARRIERS
	.align		4
        /*0020*/ 	.byte	0x02, 0x4c
        /*0022*/ 	.byte	0x01
	.zero		1


	//----- nvinfo : EIATTR_MERCURY_ISA_VERSION
	.align		4
        /*0024*/ 	.byte	0x03, 0x5f
        /*0026*/ 	.short	0x0101


	//----- nvinfo : EIATTR_COOP_GROUP_MASK_REGIDS
	.align		4
        /*0028*/ 	.byte	0x04, 0x29
        /*002a*/ 	.short	(.L_4547 - .L_4546)


	//   ....[0]....
.L_4546:
        /*002c*/ 	.word	0xffffffff


	//   ....[1]....
        /*0030*/ 	.word	0xffffffff


	//   ....[2]....
        /*0034*/ 	.word	0xffffffff


	//   ....[3]....
        /*0038*/ 	.word	0xffffffff


	//   ....[4]....
        /*003c*/ 	.word	0xffffffff


	//   ....[5]....
        /*0040*/ 	.word	0xffffffff


	//   ....[6]....
        /*0044*/ 	.word	0xffffffff


	//   ....[7]....
        /*0048*/ 	.word	0xffffffff


	//   ....[8]....
        /*004c*/ 	.word	0xffffffff


	//   ....[9]....
        /*0050*/ 	.word	0xffffffff


	//----- nvinfo : EIATTR_COOP_GROUP_INSTR_OFFSETS
	.align		4
.L_4547:
        /*0054*/ 	.byte	0x04, 0x28
        /*0056*/ 	.short	(.L_4549 - .L_4548)


	//   ....[0]....
.L_4548:
        /*0058*/ 	.word	0x00001a00


	//   ....[1]....
        /*005c*/ 	.word	0x00001a30


	//   ....[2]....
        /*0060*/ 	.word	0x00001a60


	//   ....[3]....
        /*0064*/ 	.word	0x00001a70


	//   ....[4]....
        /*0068*/ 	.word	0x00001aa0


	//   ....[5]....
        /*006c*/ 	.word	0x00001ab0


	//   ....[6]....
        /*0070*/ 	.word	0x00001ae0


	//   ....[7]....
        /*0074*/ 	.word	0x00001af0


	//   ....[8]....
        /*0078*/ 	.word	0x00001b20


	//   ....[9]....
        /*007c*/ 	.word	0x00001b30


	//----- nvinfo : EIATTR_VRC_CTA_INIT_COUNT
	.align		4
.L_4549:
        /*0080*/ 	.byte	0x02, 0x4a
	.zero		1
	.zero		1


	//----- nvinfo : EIATTR_EXIT_INSTR_OFFSETS
	.align		4
        /*0084*/ 	.byte	0x04, 0x1c
        /*0086*/ 	.short	(.L_4551 - .L_4550)


	//   ....[0]....
.L_4550:
        /*0088*/ 	.word	0x000055f0


	//   ....[1]....
        /*008c*/ 	.word	0x00005670


	//----- nvinfo : EIATTR_MAX_THREADS
	.align		4
.L_4551:
        /*0090*/ 	.byte	0x04, 0x05
        /*0092*/ 	.short	(.L_4553 - .L_4552)
.L_4552:
        /*0094*/ 	.word	0x00000080
        /*0098*/ 	.word	0x00000001
        /*009c*/ 	.word	0x00000001


	//----- nvinfo : EIATTR_CRS_STACK_SIZE
	.align		4
.L_4553:
        /*00a0*/ 	.byte	0x04, 0x1e
        /*00a2*/ 	.short	(.L_4555 - .L_4554)
.L_4554:
        /*00a4*/ 	.word	0x00000000


	//----- nvinfo : EIATTR_CBANK_PARAM_SIZE
	.align		4
.L_4555:
        /*00a8*/ 	.byte	0x03, 0x19
        /*00aa*/ 	.short	0x0128


	//----- nvinfo : EIATTR_PARAM_CBANK
	.align		4
        /*00ac*/ 	.byte	0x04, 0x0a
        /*00ae*/ 	.short	(.L_4557 - .L_4556)
	.align		4
.L_4556:
        /*00b0*/ 	.word	index@(.nv.constant0._ZN10layer_norm13ln_bwd_kernelINS_13Kernel_traitsIfffffjLj3072ELj1ELj1ELj4ELj16ENS_18Kernel_traits_baseILj3072EfffffjLj128EEEEELb1ELb0ELb0ELb0EEEvNS_9BwdParamsE)
        /*00b4*/ 	.short	0x0380
        /*00b6*/ 	.short	0x0128


	//----- nvinfo : EIATTR_SW_WAR
	.align		4
.L_4557:
        /*00b8*/ 	.byte	0x04, 0x36
        /*00ba*/ 	.short	(.L_4559 - .L_4558)
.L_4558:
        /*00bc*/ 	.word	0x00000008
.L_4559:


//--------------------- .nv.info._ZN10layer_norm13ln_bwd_kernelINS_13Kernel_traitsIfffffjLj3072ELj1ELj1ELj4ELj16ENS_18Kernel_traits_baseILj3072EfffffjLj128EEEEELb1ELb0ELb0ELb1EEEvNS_9BwdParamsE --------------------------
	.section	.nv.info._ZN10layer_norm13ln_bwd_kernelINS_13Kernel_traitsIfffffjLj3072ELj1ELj1ELj4ELj16ENS_18Kernel_traits_baseILj3072EfffffjLj128EEEEELb1ELb0ELb0ELb1EEEvNS_9BwdParamsE,"",@"SHT_CUDA_INFO"
	.sectionflags	@""
	.align	4


	//----- nvinfo : EIATTR_CUDA_API_VERSION
	.align		4
        /*0000*/ 	.byte	0x04, 0x37
        /*0002*/ 	.short	(.L_4561 - .L_4560)
.L_4560:
        /*0004*/ 	.word	0x00000082


	//----- nvinfo : EIATTR_KPARAM_INFO
	.align		4
.L_4561:
        /*0008*/ 	.byte	0x04, 0x17
        /*000a*/ 	.short	(.L_4563 - .L_4562)
.L_4562:
        /*000c*/ 	.word	0x00000000
        /*0010*/ 	.short	0x0000
        /*0012*/ 	.short	0x0000
        /*0014*/ 	.byte	0x00, 0xf0, 0xa1, 0x04


	//----- nvinfo : EIATTR_SPARSE_MMA_MASK
	.align		4
.L_4563:
        /*0018*/ 	.byte	0x03, 0x50
        /*001a*/ 	.short	0x0000


	//----- nvinfo : EIATTR_MAXREG_COUNT
	.align		4
        /*001c*/ 	.byte	0x03, 0x1b
        /*001e*/ 	.short	0x00ff


	//----- nvinfo : EIATTR_NUM_BARRIERS
	.align		4
        /*0020*/ 	.byte	0x02, 0x4c
        /*0022*/ 	.byte	0x01
	.zero		1


	//----- nvinfo : EIATTR_MERCURY_ISA_VERSION
	.align		4
        /*0024*/ 	.byte	0x03, 0x5f
        /*0026*/ 	.short	0x0101


	//----- nvinfo : EIATTR_COOP_GROUP_MASK_REGIDS
	.align		4
        /*0028*/ 	.byte	0x04, 0x29
        /*002a*/ 	.short	(.L_4565 - .L_4564)


	//   ....[0]....
.L_4564:
        /*002c*/ 	.word	0xffffffff


	//   ....[1]....
        /*0030*/ 	.word	0xffffffff


	//   ....[2]....
        /*0034*/ 	.word	0xffffffff


	//   ....[3]....
        /*0038*/ 	.word	0xffffffff


	//   ....[4]....
        /*003c*/ 	.word	0xffffffff


	//   ....[5]....
        /*0040*/ 	.word	0xffffffff


	//   ....[6]....
        /*0044*/ 	.word	0xffffffff


	//   ....[7]....
        /*0048*/ 	.word	0xffffffff


	//   ....[8]....
        /*004c*/ 	.word	0xffffffff


	//   ....[9]....
        /*0050*/ 	.word	0xffffffff


	//----- nvinfo : EIATTR_COOP_GROUP_INSTR_OFFSETS
	.align		4
.L_4565:
        /*0054*/ 	.byte	0x04, 0x28
        /*0056*/ 	.short	(.L_4567 - .L_4566)


	//   ....[0]....
.L_4566:
        /*0058*/ 	.word	0x00001170


	//   ....[1]....
        /*005c*/ 	.word	0x00001180


	//   ....[2]....
        /*0060*/ 	.word	0x000011d0


	//   ....[3]....
        /*0064*/ 	.word	0x000011e0


	//   ....[4]....
        /*0068*/ 	.word	0x00001230


	//   ....[5]....
        /*006c*/ 	.word	0x00001240


	//   ....[6]....
        /*0070*/ 	.word	0x00001280


	//   ....[7]....
        /*0074*/ 	.word	0x00001290


	//   ....[8]....
        /*0078*/ 	.word	0x00001300


	//   ....[9]....
        /*007c*/ 	.word	0x00001310


	//----- nvinfo : EIATTR_VRC_CTA_INIT_COUNT
	.align		4
.L_4567:
        /*0080*/ 	.byte	0x02, 0x4a
	.zero		1
	.zero		1


	//----- nvinfo : EIATTR_EXIT_INSTR_OFFSETS
	.align		4
        /*0084*/ 	.byte	0x04, 0x1c
        /*0086*/ 	.short	(.L_4569 - .L_4568)


	//   ....[0]....
.L_4568:
        /*0088*/ 	.word	0x00004c40


	//----- nvinfo : EIATTR_MAX_THREADS
	.align		4
.L_4569:
        /*008c*/ 	.byte	0x04, 0x05
        /*008e*/ 	.short	(.L_4571 - .L_4570)
.L_4570:
        /*0090*/ 	.word	0x00000080
        /*0094*/ 	.word	0x00000001
        /*0098*/ 	.word	0x00000001


	//----- nvinfo : EIATTR_CBANK_PARAM_SIZE
	.align		4
.L_4571:
        /*009c*/ 	.byte	0x03, 0x19
        /*009e*/ 	.short	0x0128


	//----- nvinfo : EIATTR_PARAM_CBANK
	.align		4
        /*00a0*/ 	.byte	0x04, 0x0a
        /*00a2*/ 	.short	(.L_4573 - .L_4572)
	.align		4
.L_4572:
        /*00a4*/ 	.word	index@(.nv.constant0._ZN10layer_norm13ln_bwd_kernelINS_13Kernel_traitsIfffffjLj3072ELj1ELj1ELj4ELj16ENS_18Kernel_traits_baseILj3072EfffffjLj128EEEEELb1ELb0ELb0ELb1EEEvNS_9BwdParamsE)
        /*00a8*/ 	.short	0x0380
        /*00aa*/ 	.short	0x0128


	//----- nvinfo : EIATTR_SW_WAR
	.align		4
.L_4573:
        /*00ac*/ 	.byte	0x04, 0x36
        /*00ae*/ 	.short	(.L_4575 - .L_4574)
.L_4574:
        /*00b0*/ 	.word	0x00000008
.L_4575:


//--------------------- .nv.info._ZN10layer_norm22ln_bwd_finalize_kernelINS_22Kernel_traits_finalizeILj3072EfffffjLb0ELj1024ELj4ENS_18Kernel_traits_baseILj3072EfffffjLj1024EEEEELb0ELb0EEEvNS_9BwdParamsE --------------------------
	.section	.nv.info._ZN10layer_norm22ln_bwd_finalize_kernelINS_22Kernel_traits_finalizeILj3072EfffffjLb0ELj1024ELj4ENS_18Kernel_traits_baseILj3072EfffffjLj1024EEEEELb0ELb0EEEvNS_9BwdParamsE,"",@"SHT_CUDA_INFO"
	.sectionflags	@""
	.align	4


	//----- nvinfo : EIATTR_CUDA_API_VERSION
	.align		4
        /*0000*/ 	.byte	0x04, 0x37
        /*0002*/ 	.short	(.L_4577 - .L_4576)
.L_4576:
        /*0004*/ 	.word	0x00000082


	//----- nvinfo : EIATTR_KPARAM_INFO
	.align		4
.L_4577:
        /*0008*/ 	.byte	0x04, 0x17
        /*000a*/ 	.short	(.L_4579 - .L_4578)
.L_4578:
        /*000c*/ 	.word	0x00000000
        /*0010*/ 	.short	0x0000
        /*0012*/ 	.short	0x0000
        /*0014*/ 	.byte	0x00, 0xf0, 0xa1, 0x04


	//----- nvinfo : EIATTR_SPARSE_MMA_MASK
	.align		4
.L_4579:
        /*0018*/ 	.byte	0x03, 0x50
        /*001a*/ 	.short	0x0000


	//----- nvinfo : EIATTR_MAXREG_COUNT
	.align		4
        /*001c*/ 	.byte	0x03, 0x1b
        /*001e*/ 	.short	0x0040


	//----- nvinfo : EIATTR_NUM_BARRIERS
	.align		4
        /*0020*/ 	.byte	0x02, 0x4c
        /*0022*/ 	.byte	0x01
	.zero		1


	//----- nvinfo : EIATTR_MERCURY_ISA_VERSION
	.align		4
        /*0024*/ 	.byte	0x03, 0x5f
        /*0026*/ 	.short	0x0101


	//----- nvinfo : EIATTR_COOP_GROUP_MASK_REGIDS
	.align		4
        /*0028*/ 	.byte	0x04, 0x29
        /*002a*/ 	.short	(.L_4581 - .L_4580)


	//   ....[0]....
.L_4580:
        /*002c*/ 	.word	0xffffffff


	//   ....[1]....
        /*0030*/ 	.word	0xffffffff


	//   ....[2]....
        /*0034*/ 	.word	0xffffffff


	//   ....[3]....
        /*0038*/ 	.word	0xffffffff


	//   ....[4]....
        /*003c*/ 	.word	0xffffffff


	//   ....[5]....
        /*0040*/ 	.word	0xffffffff


	//   ....[6]....
        /*0044*/ 	.word	0xffffffff


	//   ....[7]....
        /*0048*/ 	.word	0xffffffff


	//   ....[8]....
        /*004c*/ 	.word	0xffffffff


	//   ....[9]....
        /*0050*/ 	.word	0xffffffff


	//----- nvinfo : EIATTR_COOP_GROUP_INSTR_OFFSETS
	.align		4
.L_4581:
        /*0054*/ 	.byte	0x04, 0x28
        /*0056*/ 	.short	(.L_4583 - .L_4582)


	//   ....[0]....
.L_4582:
        /*0058*/ 	.word	0x00001550


	//   ....[1]....
        /*005c*/ 	.word	0x00001560


	//   ....[2]....
        /*0060*/ 	.word	0x00001590


	//   ....[3]....
        /*0064*/ 	.word	0x000015a0


	//   ....[4]....
        /*0068*/ 	.word	0x000015d0


	//   ....[5]....
        /*006c*/ 	.word	0x000015e0


	//   ....[6]....
        /*0070*/ 	.word	0x00001610


	//   ....[7]....
        /*0074*/ 	.word	0x00001630


	//   ....[8]....
        /*0078*/ 	.word	0x00001680


	//   ....[9]....
        /*007c*/ 	.word	0x00001690


	//----- nvinfo : EIATTR_VRC_CTA_INIT_COUNT
	.align		4
.L_4583:
        /*0080*/ 	.byte	0x02, 0x4a
	.zero		1
	.zero		1


	//----- nvinfo : EIATTR_EXIT_INSTR_OFFSETS
	.align		4
        /*0084*/ 	.byte	0x04, 0x1c
        /*0086*/ 	.short	(.L_4585 - .L_4584)


	//   ....[0]....
.L_4584:
        /*0088*/ 	.word	0x00000060


	//   ....[1]....
        /*008c*/ 	.word	0x000016f0


	//   ....[2]....
        /*0090*/ 	.word	0x00001720


	//   ....[3]....
        /*0094*/ 	.word	0x000017c0


	//----- nvinfo : EIATTR_MAX_THREADS
	.align		4
.L_4585:
        /*0098*/ 	.byte	0x04, 0x05
        /*009a*/ 	.short	(.L_4587 - .L_4586)
.L_4586:
        /*009c*/ 	.word	0x00000400
        /*00a0*/ 	.word	0x00000001
        /*00a4*/ 	.word	0x00000001


	//----- nvinfo : EIATTR_CRS_STACK_SIZE
	.align		4
.L_4587:
        /*00a8*/ 	.byte	0x04, 0x1e
        /*00aa*/ 	.short	(.L_4589 - .L_4588)
.L_4588:
        /*00ac*/ 	.word	0x00000000


	//----- nvinfo : EIATTR_CBANK_PARAM_SIZE
	.align		4
.L_4589:
        /*00b0*/ 	.byte	0x03, 0x19
        /*00b2*/ 	.short	0x0128


	//----- nvinfo : EIATTR_PARAM_CBANK
	.align		4
        /*00b4*/ 	.byte	0x04, 0x0a
        /*00b6*/ 	.short	(.L_4591 - .L_4590)
	.align		4
.L_4590:
        /*00b8*/ 	.word	index@(.nv.constant0._ZN10layer_norm22ln_bwd_finalize_kernelINS_22Kernel_traits_finalizeILj3072EfffffjLb0ELj1024ELj4ENS_18Kernel_traits_baseILj3072EfffffjLj1024EEEEELb0ELb0EEEvNS_9BwdParamsE)
        /*00bc*/ 	.short	0x0380
        /*00be*/ 	.short	0x0128


	//----- nvinfo : EIATTR_SW_WAR
	.align		4
.L_4591:
        /*00c0*/ 	.byte	0x04, 0x36
        /*00c2*/ 	.short	(.L_4593 - .L_4592)
.L_4592:
        /*00c4*/ 	.word	0x00000008
.L_4593:


//--------------------- .nv.info._ZN10layer_norm13ln_bwd_kernelINS_13Kernel_traitsIfffffjLj3072ELj1ELj1ELj4ELj16ENS_18Kernel_traits_baseILj3072EfffffjLj128EEEEELb1ELb0ELb1ELb0EEEvNS_9BwdParamsE --------------------------
	.section	.nv.info._ZN10layer_norm13ln_bwd_kernelINS_13Kernel_traitsIfffffjLj3072ELj1ELj1ELj4ELj16ENS_18Kernel_traits_baseILj3072EfffffjLj128EEEEELb1ELb0ELb1ELb0EEEvNS_9BwdParamsE,"",@"SHT_CUDA_INFO"
	.sectionflags	@""
	.align	4


	//----- nvinfo : EIATTR_CUDA_API_VERSION
	.align		4
        /*0000*/ 	.byte	0x04, 0x37
        /*0002*/ 	.short	(.L_4595 - .L_4594)
.L_4594:
        /*0004*/ 	.word	0x00000082


	//----- nvinfo : EIATTR_KPARAM_INFO
	.align		4
.L_4595:
        /*0008*/ 	.byte	0x04, 0x17
        /*000a*/ 	.short	(.L_4597 - .L_4596)
.L_4596:
        /*000c*/ 	.word	0x00000000
        /*0010*/ 	.short	0x0000
        /*0012*/ 	.short	0x0000
        /*0014*/ 	.byte	0x00, 0xf0, 0xa1, 0x04


	//----- nvinfo : EIATTR_SPARSE_MMA_MASK
	.align		4
.L_4597:
        /*0018*/ 	.byte	0x03, 0x50
        /*001a*/ 	.short	0x0000


	//----- nvinfo : EIATTR_MAXREG_COUNT
	.align		4
        /*001c*/ 	.byte	0x03, 0x1b
        /*001e*/ 	.short	0x00ff


	//----- nvinfo : EIATTR_NUM_BARRIERS
	.align		4
        /*0020*/ 	.byte	0x02, 0x4c
        /*0022*/ 	.byte	0x01
	.zero		1


	//----- nvinfo : EIATTR_MERCURY_ISA_VERSION
	.align		4
        /*0024*/ 	.byte	0x03, 0x5f
        /*0026*/ 	.short	0x0101


	//----- nvinfo : EIATTR_COOP_GROUP_MASK_REGIDS
	.align		4
        /*0028*/ 	.byte	0x04, 0x29
        /*002a*/ 	.short	(.L_4599 - .L_4598)


	//   ....[0]....
.L_4598:
        /*002c*/ 	.word	0xffffffff


	//   ....[1]....
        /*0030*/ 	.word	0xffffffff


	//   ....[2]....
        /*0034*/ 	.word	0xffffffff


	//   ....[3]....
        /*0038*/ 	.word	0xffffffff


	//   ....[4]....
        /*003c*/ 	.word	0xffffffff


	//   ....[5]....
        /*0040*/ 	.word	0xffffffff


	//   ....[6]....
        /*0044*/ 	.word	0xffffffff


	//   ....[7]....
        /*0048*/ 	.word	0xffffffff


	//   ....[8]....
        /*004c*/ 	.word	0xffffffff


	//   ....[9]....
        /*0050*/ 	.word	0xffffffff


	//----- nvinfo : EIATTR_COOP_GROUP_INSTR_OFFSETS
	.align		4
.L_4599:
        /*0054*/ 	.byte	0x04, 0x28
        /*0056*/ 	.short	(.L_4601 - .L_4600)


	//   ....[0]....
.L_4600:
        /*0058*/ 	.word	0x000021e0


	//   ....[1]....
        /*005c*/ 	.word	0x00002210


	//   ....[2]....
        /*0060*/ 	.word	0x00002240


	//   ....[3]....
        /*0064*/ 	.word	0x00002250


	//   ....[4]....
        /*0068*/ 	.word	0x00002280


	//   ....[5]....
        /*006c*/ 	.word	0x00002290


	//   ....[6]....
        /*0070*/ 	.word	0x000022c0


	//   ....[7]....
        /*0074*/ 	.word	0x000022d0


	//   ....[8]....
        /*0078*/ 	.word	0x00002300


	//   ....[9]....
        /*007c*/ 	.word	0x00002310


	//----- nvinfo : EIATTR_VRC_CTA_INIT_COUNT
	.align		4
.L_4601:
        /*0080*/ 	.byte	0x02, 0x4a
	.zero		1
	.zero		1


	//----- nvinfo : EIATTR_EXIT_INSTR_OFFSETS
	.align		4
        /*0084*/ 	.byte	0x04, 0x1c
        /*0086*/ 	.short	(.L_4603 - .L_4602)


	//   ....[0]....
.L_4602:
        /*0088*/ 	.word	0x00006fb0


	//   ....[1]....
        /*008c*/ 	.word	0x00007030


	//----- nvinfo : EIATTR_MAX_THREADS
	.align		4
.L_4603:
        /*0090*/ 	.byte	0x04, 0x05
        /*0092*/ 	.short	(.L_4605 - .L_4604)
.L_4604:
        /*0094*/ 	.word	0x00000080
        /*0098*/ 	.word	0x00000001
        /*009c*/ 	.word	0x00000001


	//----- nvinfo : EIATTR_CRS_STACK_SIZE
	.align		4
.L_4605:
        /*00a0*/ 	.byte	0x04, 0x1e
        /*00a2*/ 	.short	(.L_4607 - .L_4606)
.L_4606:
        /*00a4*/ 	.word	0x00000000


	//----- nvinfo : EIATTR_CBANK_PARAM_SIZE
	.align		4
.L_4607:
        /*00a8*/ 	.byte	0x03, 0x19
        /*00aa*/ 	.short	0x0128


	//----- nvinfo : EIATTR_PARAM_CBANK
	.align		4
        /*00ac*/ 	.byte	0x04, 0x0a
        /*00ae*/ 	.short	(.L_4609 - .L_4608)
	.align		4
.L_4608:
        /*00b0*/ 	.word	index@(.nv.constant0._ZN10layer_norm13ln_bwd_kernelINS_13Kernel_traitsIfffffjLj3072ELj1ELj1ELj4ELj16ENS_18Kernel_traits_baseILj3072EfffffjLj128EEEEELb1ELb0ELb1ELb0EEEvNS_9BwdParamsE)
        /*00b4*/ 	.short	0x0380
        /*00b6*/ 	.short	0x0128


	//----- nvinfo : EIATTR_SW_WAR
	.align		4
.L_4609:
        /*00b8*/ 	.byte	0x04, 0x36
        /*00ba*/ 	.short	(.L_4611 - .L_4610)
.L_4610:
        /*00bc*/ 	.word	0x00000008
.L_4611:


//--------------------- .nv.info._ZN10layer_norm22ln_bwd_finalize_kernelINS_22Kernel_traits_finalizeILj3072EfffffjLb0ELj1024ELj4ENS_18Kernel_traits_baseILj3072EfffffjLj1024EEEEELb0ELb1EEEvNS_9BwdParamsE --------------------------
	.section	.nv.info._ZN10layer_norm22ln_bwd_finalize_kernelINS_22Kernel_traits_finalizeILj3072EfffffjLb0ELj1024ELj4ENS_18Kernel_traits_baseILj3072EfffffjLj1024EEEEELb0ELb1EEEvNS_9BwdParamsE,"",@"SHT_CUDA_INFO"
	.sectionflags	@""
	.align	4


	//----- nvinfo : EIATTR_CUDA_API_VERSION
	.align		4
        /*0000*/ 	.byte	0x04, 0x37
        /*0002*/ 	.short	(.L_4613 - .L_4612)
.L_4612:
        /*0004*/ 	.word	0x00000082


	//----- nvinfo : EIATTR_KPARAM_INFO
	.align		4
.L_4613:
        /*0008*/ 	.byte	0x04, 0x17
        /*000a*/ 	.short	(.L_4615 - .L_4614)
.L_4614:
        /*000c*/ 	.word	0x00000000
        /*0010*/ 	.short	0x0000
        /*0012*/ 	.short	0x0000
        /*0014*/ 	.byte	0x00, 0xf0, 0xa1, 0x04


	//----- nvinfo : EIATTR_SPARSE_MMA_MASK
	.align		4
.L_4615:
        /*0018*/ 	.byte	0x03, 0x50
        /*001a*/ 	.short	0x0000


	//----- nvinfo : EIATTR_MAXREG_COUNT
	.align		4
        /*001c*/ 	.byte	0x03, 0x1b
        /*001e*/ 	.short	0x0040


	//----- nvinfo : EIATTR_NUM_BARRIERS
	.align		4
        /*0020*/ 	.byte	0x02, 0x4c
        /*0022*/ 	.byte	0x01
	.zero		1


	//----- nvinfo : EIATTR_MERCURY_ISA_VERSION
	.align		4
        /*0024*/ 	.byte	0x03, 0x5f
        /*0026*/ 	.short	0x0101


	//----- nvinfo : EIATTR_COOP_GROUP_MASK_REGIDS
	.align		4
        /*0028*/ 	.byte	0x04, 0x29
        /*002a*/ 	.short	(.L_4617 - .L_4616)


	//   ....[0]....
.L_4616:
        /*002c*/ 	.word	0xffffffff


	//   ....[1]....
        /*0030*/ 	.word	0xffffffff


	//   ....[2]....
        /*0034*/ 	.word	0xffffffff


	//   ....[3]....
        /*0038*/ 	.word	0xffffffff


	//   ....[4]....
        /*003c*/ 	.word	0xffffffff


	//   ....[5]....
        /*0040*/ 	.word	0xffffffff


	//   ....[6]....
        /*0044*/ 	.word	0xffffffff


	//   ....[7]....
        /*0048*/ 	.word	0xffffffff


	//   ....[8]....
        /*004c*/ 	.word	0xffffffff


	//   ....[9]....
        /*0050*/ 	.word	0xffffffff


	//----- nvinfo : EIATTR_COOP_GROUP_INSTR_OFFSETS
	.align		4
.L_4617:
        /*0054*/ 	.byte	0x04, 0x28
        /*0056*/ 	.short	(.L_4619 - .L_4618)


	//   ....[0]....
.L_4618:
        /*0058*/ 	.word	0x00001560


	//   ....[1]....
        /*005c*/ 	.word	0x00001570


	//   ....[2]....
        /*0060*/ 	.word	0x000015a0


	//   ....[3]....
        /*0064*/ 	.word	0x000015b0


	//   ....[4]....
        /*0068*/ 	.word	0x000015e0


	//   ....[5]....
        /*006c*/ 	.word	0x000015f0


	//   ....[6]....
        /*0070*/ 	.word	0x00001620


	//   ....[7]....
        /*0074*/ 	.word	0x00001640


	//   ....[8]....
        /*0078*/ 	.word	0x00001670


	//   ....[9]....
        /*007c*/ 	.word	0x00001680


	//----- nvinfo : EIATTR_VRC_CTA_INIT_COUNT
	.align		4
.L_4619:
        /*0080*/ 	.byte	0x02, 0x4a
	.zero		1
	.zero		1


	//----- nvinfo : EIATTR_EXIT_INSTR_OFFSETS
	.align		4
        /*0084*/ 	.byte	0x04, 0x1c
        /*0086*/ 	.short	(.L_4621 - .L_4620)


	//   ....[0]....
.L_4620:
        /*0088*/ 	.word	0x00000060


	//   ....[1]....
        /*008c*/ 	.word	0x000016e0


	//   ....[2]....
        /*0090*/ 	.word	0x000017b0


	//----- nvinfo : EIATTR_MAX_THREADS
	.align		4
.L_4621:
        /*0094*/ 	.byte	0x04, 0x05
        /*0096*/ 	.short	(.L_4623 - .L_4622)
.L_4622:
        /*0098*/ 	.word	0x00000400
        /*009c*/ 	.word	0x00000001
        /*00a0*/ 	.word	0x00000001


	//----- nvinfo : EIATTR_CRS_STACK_SIZE
	.align		4
.L_4623:
        /*00a4*/ 	.byte	0x04, 0x1e
        /*00a6*/ 	.short	(.L_4625 - .L_4624)
.L_4624:
        /*00a8*/ 	.word	0x00000000


	//----- nvinfo : EIATTR_CBANK_PARAM_SIZE
	.align		4
.L_4625:
        /*00ac*/ 	.byte	0x03, 0x19
        /*00ae*/ 	.short	0x0128


	//----- nvinfo : EIATTR_PARAM_CBANK
	.align		4
        /*00b0*/ 	.byte	0x04, 0x0a
        /*00b2*/ 	.short	(.L_4627 - .L_4626)
	.align		4
.L_4626:
        /*00b4*/ 	.word	index@(.nv.constant0._ZN10layer_norm22ln_bwd_finalize_kernelINS_22Kernel_traits_finalizeILj3072EfffffjLb0ELj1024ELj4ENS_18Kernel_traits_baseILj3072EfffffjLj1024EEEEELb0ELb1EEEvNS_9BwdParamsE)
        /*00b8*/ 	.short	0x0380
        /*00ba*/ 	.short	0x0128


	//----- nvinfo : EIATTR_SW_WAR
	.align		4
.L_4627:
        /*00bc*/ 	.byte	0x04, 0x36
        /*00be*/ 	.short	(.L_4629 - .L_4628)
.L_4628:
        /*00c0*/ 	.word	0x00000008
.L_4629:


//--------------------- .nv.info._ZN10layer_norm13ln_bwd_kernelINS_13Kernel_traitsIfffffjLj3072ELj1ELj1ELj4ELj16ENS_18Kernel_traits_baseILj3072EfffffjLj128EEEEELb1ELb0ELb1ELb1EEEvNS_9BwdParamsE --------------------------
	.section	.nv.info._ZN10layer_norm13ln_bwd_kernelINS_13Kernel_traitsIfffffjLj3072ELj1ELj1ELj4ELj16ENS_18Kernel_traits_baseILj3072EfffffjLj128EEEEELb1ELb0ELb1ELb1EEEvNS_9BwdParamsE,"",@"SHT_CUDA_INFO"
	.sectionflags	@""
	.align	4


	//----- nvinfo : EIATTR_CUDA_API_VERSION
	.align		4
        /*0000*/ 	.byte	0x04, 0x37
        /*0002*/ 	.short	(.L_4631 - .L_4630)
.L_4630:
        /*0004*/ 	.word	0x00000082


	//----- nvinfo : EIATTR_KPARAM_INFO
	.align		4
.L_4631:
        /*0008*/ 	.byte	0x04, 0x17
        /*000a*/ 	.short	(.L_4633 - .L_4632)
.L_4632:
        /*000c*/ 	.word	0x00000000
        /*0010*/ 	.short	0x0000
        /*0012*/ 	.short	0x0000
        /*0014*/ 	.byte	0x00, 0xf0, 0xa1, 0x04


	//----- nvinfo : EIATTR_SPARSE_MMA_MASK
	.align		4
.L_4633:
        /*0018*/ 	.byte	0x03, 0x50
        /*001a*/ 	.short	0x0000


	//----- nvinfo : EIATTR_MAXREG_COUNT
	.align		4
        /*001c*/ 	.byte	0x03, 0x1b
        /*001e*/ 	.short	0x00ff


	//----- nvinfo : EIATTR_NUM_BARRIERS
	.align		4
        /*0020*/ 	.byte	0x02, 0x4c
        /*0022*/ 	.byte	0x01
	.zero		1


	//----- nvinfo : EIATTR_MERCURY_ISA_VERSION
	.align		4
        /*0024*/ 	.byte	0x03, 0x5f
        /*0026*/ 	.short	0x0101


	//----- nvinfo : EIATTR_COOP_GROUP_MASK_REGIDS
	.align		4
        /*0028*/ 	.byte	0x04, 0x29
        /*002a*/ 	.short	(.L_4635 - .L_4634)


	//   ....[0]....
.L_4634:
        /*002c*/ 	.word	0xffffffff


	//   ....[1]....
        /*0030*/ 	.word	0xffffffff


	//   ....[2]....
        /*0034*/ 	.word	0xffffffff


	//   ....[3]....
        /*0038*/ 	.word	0xffffffff


	//   ....[4]....
        /*003c*/ 	.word	0xffffffff


	//   ....[5]....
        /*0040*/ 	.word	0xffffffff


	//   ....[6]....
        /*0044*/ 	.word	0xffffffff


	//   ....[7]....
        /*0048*/ 	.word	0xffffffff


	//   ....[8]....
        /*004c*/ 	.word	0xffffffff


	//   ....[9]....
        /*0050*/ 	.word	0xffffffff


	//----- nvinfo : EIATTR_COOP_GROUP_INSTR_OFFSETS
	.align		4
.L_4635:
        /*0054*/ 	.byte	0x04, 0x28
        /*0056*/ 	.short	(.L_4637 - .L_4636)


	//   ....[0]....
.L_4636:
        /*0058*/ 	.word	0x00001980


	//   ....[1]....
        /*005c*/ 	.word	0x000019a0


	//   ....[2]....
        /*0060*/ 	.word	0x000019e0


	//   ....[3]....
        /*0064*/ 	.word	0x000019f0


	//   ....[4]....
        /*0068*/ 	.word	0x00001a20


	//   ....[5]....
        /*006c*/ 	.word	0x00001a40


	//   ....[6]....
        /*0070*/ 	.word	0x00001a70


	//   ....[7]....
        /*0074*/ 	.word	0x00001a80


	//   ....[8]....
        /*0078*/ 	.word	0x00001ab0


	//   ....[9]....
        /*007c*/ 	.word	0x00001ac0


	//----- nvinfo : EIATTR_VRC_CTA_INIT_COUNT
	.align		4
.L_4637:
        /*0080*/ 	.byte	0x02, 0x4a
	.zero		1
	.zero		1


	//----- nvinfo : EIATTR_EXIT_INSTR_OFFSETS
	.align		4
        /*0084*/ 	.byte	0x04, 0x1c
        /*0086*/ 	.short	(.L_4639 - .L_4638)


	//   ....[0]....
.L_4638:
        /*0088*/ 	.word	0x00006380


	//----- nvinfo : EIATTR_MAX_THREADS
	.align		4
.L_4639:
        /*008c*/ 	.byte	0x04, 0x05
        /*008e*/ 	.short	(.L_4641 - .L_4640)
.L_4640:
        /*0090*/ 	.word	0x00000080
        /*0094*/ 	.word	0x00000001
        /*0098*/ 	.word	0x00000001


	//----- nvinfo : EIATTR_CRS_STACK_SIZE
	.align		4
.L_4641:
        /*009c*/ 	.byte	0x04, 0x1e
        /*009e*/ 	.short	(.L_4643 - .L_4642)
.L_4642:
        /*00a0*/ 	.word	0x00000000


	//----- nvinfo : EIATTR_CBANK_PARAM_SIZE
	.align		4
.L_4643:
        /*00a4*/ 	.byte	0x03, 0x19
        /*00a6*/ 	.short	0x0128


	//----- nvinfo : EIATTR_PARAM_CBANK
	.align		4
        /*00a8*/ 	.byte	0x04, 0x0a
        /*00aa*/ 	.short	(.L_4645 - .L_4644)
	.align		4
.L_4644:
        /*00ac*/ 	.word	index@(.nv.constant0._ZN10layer_norm13ln_bwd_kernelINS_13Kernel_traitsIfffffjLj3072ELj1ELj1ELj4ELj16ENS_18Kernel_traits_baseILj3072EfffffjLj128EEEEELb1ELb0ELb1ELb1EEEvNS_9BwdParamsE)
        /*00b0*/ 	.short	0x0380
        /*00b2*/ 	.short	0x0128


	//----- nvinfo : EIATTR_SW_WAR
	.align		4
.L_4645:
        /*00b4*/ 	.byte	0x04, 0x36
        /*00b6*/ 	.short	(.L_4647 - .L_4646)
.L_4646:
        /*00b8*/ 	.word	0x00000008
.L_4647:


//--------------------- .nv.info._ZN10layer_norm13ln_bwd_kernelINS_13Kernel_traitsIfffffjLj3072ELj1ELj1ELj4ELj16ENS_18Kernel_traits_baseILj3072EfffffjLj128EEEEELb1ELb1ELb0ELb0EEEvNS_9BwdParamsE --------------------------
	.section	.nv.info._ZN10layer_norm13ln_bwd_kernelINS_13Kernel_traitsIfffffjLj3072ELj1ELj1ELj4ELj16ENS_18Kernel_traits_baseILj3072EfffffjLj128EEEEELb1ELb1ELb0ELb0EEEvNS_9BwdParamsE,"",@"SHT_CUDA_INFO"
	.sectionflags	@""
	.align	4


	//----- nvinfo : EIATTR_CUDA_API_VERSION
	.align		4
        /*0000*/ 	.byte	0x04, 0x37
        /*0002*/ 	.short	(.L_4649 - .L_4648)
.L_4648:
        /*0004*/ 	.word	0x00000082


	//----- nvinfo : EIATTR_KPARAM_INFO
	.align		4
.L_4649:
        /*0008*/ 	.byte	0x04, 0x17
        /*000a*/ 	.short	(.L_4651 - .L_4650)
.L_4650:
        /*000c*/ 	.word	0x00000000
        /*0010*/ 	.short	0x0000
        /*0012*/ 	.short	0x0000
        /*0014*/ 	.byte	0x00, 0xf0, 0xa1, 0x04


	//----- nvinfo : EIATTR_SPARSE_MMA_MASK
	.align		4
.L_4651:
        /*0018*/ 	.byte	0x03, 0x50
        /*001a*/ 	.short	0x0000


	//----- nvinfo : EIATTR_MAXREG_COUNT
	.align		4
        /*001c*/ 	.byte	0x03, 0x1b
        /*001e*/ 	.short	0x00ff


	//----- nvinfo : EIATTR_NUM_BARRIERS
	.align		4
        /*0020*/ 	.byte	0x02, 0x4c
        /*0022*/ 	.byte	0x01
	.zero		1


	//----- nvinfo : EIATTR_MERCURY_ISA_VERSION
	.align		4
        /*0024*/ 	.byte	0x03, 0x5f
        /*0026*/ 	.short	0x0101


	//----- nvinfo : EIATTR_COOP_GROUP_MASK_REGIDS
	.align		4
        /*0028*/ 	.byte	0x04, 0x29
        /*002a*/ 	.short	(.L_4653 - .L_4652)


	//   ....[0]....
.L_4652:
        /*002c*/ 	.word	0xffffffff


	//   ....[1]....
        /*0030*/ 	.word	0xffffffff


	//   ....[2]....
        /*0034*/ 	.word	0xffffffff


	//   ....[3]....
        /*0038*/ 	.word	0xffffffff


	//   ....[4]....
        /*003c*/ 	.word	0xffffffff


	//   ....[5]....
        /*0040*/ 	.word	0xffffffff


	//   ....[6]....
        /*0044*/ 	.word	0xffffffff


	//   ....[7]....
        /*0048*/ 	.word	0xffffffff


	//   ....[8]....
        /*004c*/ 	.word	0xffffffff


	//   ....[9]....
        /*0050*/ 	.word	0xffffffff


	//----- nvinfo : EIATTR_COOP_GROUP_INSTR_OFFSETS
	.align		4
.L_4653:
        /*0054*/ 	.byte	0x04, 0x28
        /*0056*/ 	.short	(.L_4655 - .L_4654)


	//   ....[0]....
.L_4654:
        /*0058*/ 	.word	0x00001c00


	//   ....[1]....
        /*005c*/ 	.word	0x00001c30


	//   ....[2]....
        /*0060*/ 	.word	0x00001c60


	//   ....[3]....
        /*0064*/ 	.word	0x00001c70


	//   ....[4]....
        /*0068*/ 	.word	0x00001ca0


	//   ....[5]....
        /*006c*/ 	.word	0x00001cb0


	//   ....[6]....
        /*0070*/ 	.word	0x00001ce0


	//   ....[7]....
        /*0074*/ 	.word	0x00001cf0


	//   ....[8]....
        /*0078*/ 	.word	0x00001d20


	//   ....[9]....
        /*007c*/ 	.word	0x00001d30


	//----- nvinfo : EIATTR_VRC_CTA_INIT_COUNT
	.align		4
.L_4655:
        /*0080*/ 	.byte	0x02, 0x4a
	.zero		1
	.zero		1


	//----- nvinfo : EIATTR_EXIT_INSTR_OFFSETS
	.align		4
        /*0084*/ 	.byte	0x04, 0x1c
        /*0086*/ 	.short	(.L_4657 - .L_4656)


	//   ....[0]....
.L_4656:
        /*0088*/ 	.word	0x00007350


	//   ....[1]....
        /*008c*/ 	.word	0x000073f0


	//----- nvinfo : EIATTR_MAX_THREADS
	.align		4
.L_4657:
        /*0090*/ 	.byte	0x04, 0x05
        /*0092*/ 	.short	(.L_4659 - .L_4658)
.L_4658:
        /*0094*/ 	.word	0x00000080
        /*0098*/ 	.word	0x00000001
        /*009c*/ 	.word	0x00000001


	//----- nvinfo : EIATTR_CRS_STACK_SIZE
	.align		4
.L_4659:
        /*00a0*/ 	.byte	0x04, 0x1e
        /*00a2*/ 	.short	(.L_4661 - .L_4660)
.L_4660:
        /*00a4*/ 	.word	0x00000000


	//----- nvinfo : EIATTR_CBANK_PARAM_SIZE
	.align		4
.L_4661:
        /*00a8*/ 	.byte	0x03, 0x19
        /*00aa*/ 	.short	0x0128


	//----- nvinfo : EIATTR_PARAM_CBANK
	.align		4
        /*00ac*/ 	.byte	0x04, 0x0a
        /*00ae*/ 	.short	(.L_4663 - .L_4662)
	.align		4
.L_4662:
        /*00b0*/ 	.word	index@(.nv.constant0._ZN10layer_norm13ln_bwd_kernelINS_13Kernel_traitsIfffffjLj3072ELj1ELj1ELj4ELj16ENS_18Kernel_traits_baseILj3072EfffffjLj128EEEEELb1ELb1ELb0ELb0EEEvNS_9BwdParamsE)
        /*00b4*/ 	.short	0x0380
        /*00b6*/ 	.short	0x0128


	//----- nvinfo : EIATTR_SW_WAR
	.align		4
.L_4663:
        /*00b8*/ 	.byte	0x04, 0x36
        /*00ba*/ 	.short	(.L_4665 - .L_4664)
.L_4664:
        /*00bc*/ 	.word	0x00000008
.L_4665:


//--------------------- .nv.info._ZN10layer_norm13ln_bwd_kernelINS_13Kernel_traitsIfffffjLj3072ELj1ELj1ELj4ELj16ENS_18Kernel_traits_baseILj3072EfffffjLj128EEEEELb1ELb1ELb0ELb1EEEvNS_9BwdParamsE --------------------------
	.section	.nv.info._ZN10layer_norm13ln_bwd_kernelINS_13Kernel_traitsIfffffjLj3072ELj1ELj1ELj4ELj16ENS_18Kernel_traits_baseILj3072EfffffjLj128EEEEELb1ELb1ELb0ELb1EEEvNS_9BwdParamsE,"",@"SHT_CUDA_INFO"
	.sectionflags	@""
	.align	4


	//----- nvinfo : EIATTR_CUDA_API_VERSION
	.align		4
        /*0000*/ 	.byte	0x04, 0x37
        /*0002*/ 	.short	(.L_4667 - .L_4666)
.L_4666:
        /*0004*/ 	.word	0x00000082


	//----- nvinfo : EIATTR_KPARAM_INFO
	.align		4
.L_4667:
        /*0008*/ 	.byte	0x04, 0x17
        /*000a*/ 	.short	(.L_4669 - .L_4668)
.L_4668:
        /*000c*/ 	.word	0x00000000
        /*0010*/ 	.short	0x0000
        /*0012*/ 	.short	0x0000
        /*0014*/ 	.byte	0x00, 0xf0, 0xa1, 0x04


	//----- nvinfo : EIATTR_SPARSE_MMA_MASK
	.align		4
.L_4669:
        /*0018*/ 	.byte	0x03, 0x50
        /*001a*/ 	.short	0x0000


	//----- nvinfo : EIATTR_MAXREG_COUNT
	.align		4
        /*001c*/ 	.byte	0x03, 0x1b
        /*001e*/ 	.short	0x00ff


	//----- nvinfo : EIATTR_NUM_BARRIERS
	.align		4
        /*0020*/ 	.byte	0x02, 0x4c
        /*0022*/ 	.byte	0x01
	.zero		1


	//----- nvinfo : EIATTR_MERCURY_ISA_VERSION
	.align		4
        /*0024*/ 	.byte	0x03, 0x5f
        /*0026*/ 	.short	0x0101


	//----- nvinfo : EIATTR_COOP_GROUP_MASK_REGIDS
	.align		4
        /*0028*/ 	.byte	0x04, 0x29
        /*002a*/ 	.short	(.L_4671 - .L_4670)


	//   ....[0]....
.L_4670:
        /*002c*/ 	.word	0xffffffff


	//   ....[1]....
        /*0030*/ 	.word	0xffffffff


	//   ....[2]....
        /*0034*/ 	.word	0xffffffff


	//   ....[3]....
        /*0038*/ 	.word	0xffffffff


	//   ....[4]....
        /*003c*/ 	.word	0xffffffff


	//   ....[5]....
        /*0040*/ 	.word	0xffffffff


	//   ....[6]....
        /*0044*/ 	.word	0xffffffff


	//   ....[7]....
        /*0048*/ 	.word	0xffffffff


	//   ....[8]....
        /*004c*/ 	.word	0xffffffff


	//   ....[9]....
        /*0050*/ 	.word	0xffffffff


	//----- nvinfo : EIATTR_COOP_GROUP_INSTR_OFFSETS
	.align		4
.L_4671:
        /*0054*/ 	.byte	0x04, 0x28
        /*0056*/ 	.short	(.L_4673 - .L_4672)


	//   ....[0]....
.L_4672:
        /*0058*/ 	.word	0x00001300


	//   ....[1]....
        /*005c*/ 	.word	0x00001310


	//   ....[2]....
        /*0060*/ 	.word	0x00001360


	//   ....[3]....
        /*0064*/ 	.word	0x00001370


	//   ....[4]....
        /*0068*/ 	.word	0x000013c0


	//   ....[5]....
        /*006c*/ 	.word	0x000013d0


	//   ....[6]....
        /*0070*/ 	.word	0x00001410


	//   ....[7]....
        /*0074*/ 	.word	0x00001420


	//   ....[8]....
        /*0078*/ 	.word	0x00001480


	//   ....[9]....
        /*007c*/ 	.word	0x00001490


	//----- nvinfo : EIATTR_VRC_CTA_INIT_COUNT
	.align		4
.L_4673:
        /*0080*/ 	.byte	0x02, 0x4a
	.zero		1
	.zero		1


	//----- nvinfo : EIATTR_EXIT_INSTR_OFFSETS
	.align		4
        /*0084*/ 	.byte	0x04, 0x1c
        /*0086*/ 	.short	(.L_4675 - .L_4674)


	//   ....[0]....
.L_4674:
        /*0088*/ 	.word	0x00006520


	//----- nvinfo : EIATTR_MAX_THREADS
	.align		4
.L_4675:
        /*008c*/ 	.byte	0x04, 0x05
        /*008e*/ 	.short	(.L_4677 - .L_4676)
.L_4676:
        /*0090*/ 	.word	0x00000080
        /*0094*/ 	.word	0x00000001
        /*0098*/ 	.word	0x00000001


	//----- nvinfo : EIATTR_CBANK_PARAM_SIZE
	.align		4
.L_4677:
        /*009c*/ 	.byte	0x03, 0x19
        /*009e*/ 	.short	0x0128


	//----- nvinfo : EIATTR_PARAM_CBANK
	.align		4
        /*00a0*/ 	.byte	0x04, 0x0a
        /*00a2*/ 	.short	(.L_4679 - .L_4678)
	.align		4
.L_4678:
        /*00a4*/ 	.word	index@(.nv.constant0._ZN10layer_norm13ln_bwd_kernelINS_13Kernel_traitsIfffffjLj3072ELj1ELj1ELj4ELj16ENS_18Kernel_traits_baseILj3072EfffffjLj128EEEEELb1ELb1ELb0ELb1EEEvNS_9BwdParamsE)
        /*00a8*/ 	.short	0x0380
        /*00aa*/ 	.short	0x0128


	//----- nvinfo : EIATTR_SW_WAR
	.align		4
.L_4679:
        /*00ac*/ 	.byte	0x04, 0x36
        /*00ae*/ 	.short	(.L_4681 - .L_4680)
.L_4680:
        /*00b0*/ 	.word	0x00000008
.L_4681:


//--------------------- .nv.info._ZN10layer_norm22ln_bwd_finalize_kernelINS_22Kernel_traits_finalizeILj3072EfffffjLb1ELj1024ELj4ENS_18Kernel_traits_baseILj3072EfffffjLj1024EEEEELb1ELb0EEEvNS_9BwdParamsE --------------------------
	.section	.nv.info._ZN10layer_norm22ln_bwd_finalize_kernelINS_22Kernel_traits_finalizeILj3072EfffffjLb1ELj1024ELj4ENS_18Kernel_traits_baseILj3072EfffffjLj1024EEEEELb1ELb0EEEvNS_9BwdParamsE,"",@"SHT_CUDA_INFO"
	.sectionflags	@""
	.align	4


	//----- nvinfo : EIATTR_CUDA_API_VERSION
	.align		4
        /*0000*/ 	.byte	0x04, 0x37
        /*0002*/ 	.short	(.L_4683 - .L_4682)
.L_4682:
        /*0004*/ 	.word	0x00000082


	//----- nvinfo : EIATTR_KPARAM_INFO
	.align		4
.L_4683:
        /*0008*/ 	.byte	0x04, 0x17
        /*000a*/ 	.short	(.L_4685 - .L_4684)
.L_4684:
        /*000c*/ 	.word	0x00000000
        /*0010*/ 	.short	0x0000
        /*0012*/ 	.short	0x0000
        /*0014*/ 	.byte	0x00, 0xf0, 0xa1, 0x04


	//----- nvinfo : EIATTR_SPARSE_MMA_MASK
	.align		4
.L_4685:
        /*0018*/ 	.byte	0x03, 0x50
        /*001a*/ 	.short	0x0000


	//----- nvinfo : EIATTR_MAXREG_COUNT
	.align		4
        /*001c*/ 	.byte	0x03, 0x1b
        /*001e*/ 	.short	0x0040


	//----- nvinfo : EIATTR_NUM_BARRIERS
	.align		4
        /*0020*/ 	.byte	0x02, 0x4c
        /*0022*/ 	.byte	0x01
	.zero		1


	//----- nvinfo : EIATTR_MERCURY_ISA_VERSION
	.align		4
        /*0024*/ 	.byte	0x03, 0x5f
        /*0026*/ 	.short	0x0101


	//----- nvinfo : EIATTR_COOP_GROUP_MASK_REGIDS
	.align		4
        /*0028*/ 	.byte	0x04, 0x29
        /*002a*/ 	.short	(.L_4687 - .L_4686)


	//   ....[0]....
.L_4686:
        /*002c*/ 	.word	0xffffffff


	//   ....[1]....
        /*0030*/ 	.word	0xffffffff


	//   ....[2]....
        /*0034*/ 	.word	0xffffffff


	//   ....[3]....
        /*0038*/ 	.word	0xffffffff


	//   ....[4]....
        /*003c*/ 	.word	0xffffffff


	//   ....[5]....
        /*0040*/ 	.word	0xffffffff


	//   ....[6]....
        /*0044*/ 	.word	0xffffffff


	//   ....[7]....
        /*0048*/ 	.word	0xffffffff


	//   ....[8]....
        /*004c*/ 	.word	0xffffffff


	//   ....[9]....
        /*0050*/ 	.word	0xffffffff


	//   ....[10]....
        /*0054*/ 	.word	0xffffffff


	//   ....[11]....
        /*0058*/ 	.word	0xffffffff


	//   ....[12]....
        /*005c*/ 	.word	0xffffffff


	//   ....[13]....
        /*0060*/ 	.word	0xffffffff


	//   ....[14]....
        /*0064*/ 	.word	0xffffffff


	//----- nvinfo : EIATTR_COOP_GROUP_INSTR_OFFSETS
	.align		4
.L_4687:
        /*0068*/ 	.byte	0x04, 0x28
        /*006a*/ 	.short	(.L_4689 - .L_4688)


	//   ....[0]....
.L_4688:
        /*006c*/ 	.word	0x00001030


	//   ....[1]....
        /*0070*/ 	.word	0x00001040


	//   ....[2]....
        /*0074*/ 	.word	0x00001050


	//   ....[3]....
        /*0078*/ 	.word	0x00001090


	//   ....[4]....
        /*007c*/ 	.word	0x000010a0


	//   ....[5]....
        /*0080*/ 	.word	0x000010b0


	//   ....[6]....
        /*0084*/ 	.word	0x000010e0


	//   ....[7]....
        /*0088*/ 	.word	0x00001100


	//   ....[8]....
        /*008c*/ 	.word	0x00001120


	//   ....[9]....
        /*0090*/ 	.word	0x00001160


	//   ....[10]....
        /*0094*/ 	.word	0x00001180


	//   ....[11]....
        /*0098*/ 	.word	0x00001190


	//   ....[12]....
        /*009c*/ 	.word	0x000011e0


	//   ....[13]....
        /*00a0*/ 	.word	0x00001210


	//   ....[14]....
        /*00a4*/ 	.word	0x00001220


	//----- nvinfo : EIATTR_VRC_CTA_INIT_COUNT
	.align		4
.L_4689:
        /*00a8*/ 	.byte	0x02, 0x4a
	.zero		1
	.zero		1


	//----- nvinfo : EIATTR_EXIT_INSTR_OFFSETS
	.align		4
        /*00ac*/ 	.byte	0x04, 0x1c
        /*00ae*/ 	.short	(.L_4691 - .L_4690)


	//   ....[0]....
.L_4690:
        /*00b0*/ 	.word	0x00000060


	//   ....[1]....
        /*00b4*/ 	.word	0x000012a0


	//   ....[2]....
        /*00b8*/ 	.word	0x000012d0


	//   ....[3]....
        /*00bc*/ 	.word	0x000013b0


	//----- nvinfo : EIATTR_MAX_THREADS
	.align		4
.L_4691:
        /*00c0*/ 	.byte	0x04, 0x05
        /*00c2*/ 	.short	(.L_4693 - .L_4692)
.L_4692:
        /*00c4*/ 	.word	0x00000400
        /*00c8*/ 	.word	0x00000001
        /*00cc*/ 	.word	0x00000001


	//----- nvinfo : EIATTR_CRS_STACK_SIZE
	.align		4
.L_4693:
        /*00d0*/ 	.byte	0x04, 0x1e
        /*00d2*/ 	.short	(.L_4695 - .L_4694)
.L_4694:
        /*00d4*/ 	.word	0x00000000


	//----- nvinfo : EIATTR_CBANK_PARAM_SIZE
	.align		4
.L_4695:
        /*00d8*/ 	.byte	0x03, 0x19
        /*00da*/ 	.short	0x0128


	//----- nvinfo : EIATTR_PARAM_CBANK
	.align		4
        /*00dc*/ 	.byte	0x04, 0x0a
        /*00de*/ 	.short	(.L_4697 - .L_4696)
	.align		4
.L_4696:
        /*00e0*/ 	.word	index@(.nv.constant0._ZN10layer_norm22ln_bwd_finalize_kernelINS_22Kernel_traits_finalizeILj3072EfffffjLb1ELj1024ELj4ENS_18Kernel_traits_baseILj3072EfffffjLj1024EEEEELb1ELb0EEEvNS_9BwdParamsE)
        /*00e4*/ 	.short	0x0380
        /*00e6*/ 	.short	0x0128


	//----- nvinfo : EIATTR_SW_WAR
	.align		4
.L_4697:
        /*00e8*/ 	.byte	0x04, 0x36
        /*00ea*/ 	.short	(.L_4699 - .L_4698)
.L_4698:
        /*00ec*/ 	.word	0x00000008
.L_4699:


//--------------------- .nv.info._ZN10layer_norm13ln_bwd_kernelINS_13Kernel_traitsIfffffjLj3072ELj1ELj1ELj4ELj16ENS_18Kernel_traits_baseILj3072EfffffjLj128EEEEELb1ELb1ELb1ELb0EEEvNS_9BwdParamsE --------------------------
	.section	.nv.info._ZN10layer_norm13ln_bwd_kernelINS_13Kernel_traitsIfffffjLj3072ELj1ELj1ELj4ELj16ENS_18Kernel_traits_baseILj3072EfffffjLj128EEEEELb1ELb1ELb1ELb0EEEvNS_9BwdParamsE,"",@"SHT_CUDA_INFO"
	.sectionflags	@""
	.align	4


	//----- nvinfo : EIATTR_CUDA_API_VERSION
	.align		4
        /*0000*/ 	.byte	0x04, 0x37
        /*0002*/ 	.short	(.L_4701 - .L_4700)
.L_4700:
        /*0004*/ 	.word	0x00000082


	//----- nvinfo : EIATTR_KPARAM_INFO
	.align		4
.L_4701:
        /*0008*/ 	.byte	0x04, 0x17
        /*000a*/ 	.short	(.L_4703 - .L_4702)
.L_4702:
        /*000c*/ 	.word	0x00000000
        /*0010*/ 	.short	0x0000
        /*0012*/ 	.short	0x0000
        /*0014*/ 	.byte	0x00, 0xf0, 0xa1, 0x04


	//----- nvinfo : EIATTR_SPARSE_MMA_MASK
	.align		4
.L_4703:
        /*0018*/ 	.byte	0x03, 0x50
        /*001a*/ 	.short	0x0000


	//----- nvinfo : EIATTR_MAXREG_COUNT
	.align		4
        /*001c*/ 	.byte	0x03, 0x1b
        /*001e*/ 	.short	0x00ff


	//----- nvinfo : EIATTR_NUM_BARRIERS
	.align		4
        /*0020*/ 	.byte	0x02, 0x4c
        /*0022*/ 	.byte	0x01
	.zero		1


	//----- nvinfo : EIATTR_MERCURY_ISA_VERSION
	.align		4
        /*0024*/ 	.byte	0x03, 0x5f
        /*0026*/ 	.short	0x0101


	//----- nvinfo : EIATTR_COOP_GROUP_MASK_REGIDS
	.align		4
        /*0028*/ 	.byte	0x04, 0x29
        /*002a*/ 	.short	(.L_4705 - .L_4704)


	//   ....[0]....
.L_4704:
        /*002c*/ 	.word	0xffffffff


	//   ....[1]....
        /*0030*/ 	.word	0xffffffff


	//   ....[2]....
        /*0034*/ 	.word	0xffffffff


	//   ....[3]....
        /*0038*/ 	.word	0xffffffff


	//   ....[4]....
        /*003c*/ 	.word	0xffffffff


	//   ....[5]....
        /*0040*/ 	.word	0xffffffff


	//   ....[6]....
        /*0044*/ 	.word	0xffffffff


	//   ....[7]....
        /*0048*/ 	.word	0xffffffff


	//   ....[8]....
        /*004c*/ 	.word	0xffffffff


	//   ....[9]....
        /*0050*/ 	.word	0xffffffff


	//----- nvinfo : EIATTR_COOP_GROUP_INSTR_OFFSETS
	.align		4
.L_4705:
        /*0054*/ 	.byte	0x04, 0x28
        /*0056*/ 	.short	(.L_4707 - .L_4706)


	//   ....[0]....
.L_4706:
        /*0058*/ 	.word	0x000024e0


	//   ....[1]....
        /*005c*/ 	.word	0x00002510


	//   ....[2]....
        /*0060*/ 	.word	0x00002540


	//   ....[3]....
        /*0064*/ 	.word	0x00002550


	//   ....[4]....
        /*0068*/ 	.word	0x00002580


	//   ....[5]....
        /*006c*/ 	.word	0x00002590


	//   ....[6]....
        /*0070*/ 	.word	0x000025c0


	//   ....[7]....
        /*0074*/ 	.word	0x000025d0


	//   ....[8]....
        /*0078*/ 	.word	0x00002600


	//   ....[9]....
        /*007c*/ 	.word	0x00002610


	//----- nvinfo : EIATTR_VRC_CTA_INIT_COUNT
	.align		4
.L_4707:
        /*0080*/ 	.byte	0x02, 0x4a
	.zero		1
	.zero		1


	//----- nvinfo : EIATTR_EXIT_INSTR_OFFSETS
	.align		4
        /*0084*/ 	.byte	0x04, 0x1c
        /*0086*/ 	.short	(.L_4709 - .L_4708)


	//   ....[0]....
.L_4708:
        /*0088*/ 	.word	0x000092b0


	//   ....[1]....
        /*008c*/ 	.word	0x00009350


	//----- nvinfo : EIATTR_MAX_THREADS
	.align		4
.L_4709:
        /*0090*/ 	.byte	0x04, 0x05
        /*0092*/ 	.short	(.L_4711 - .L_4710)
.L_4710:
        /*0094*/ 	.word	0x00000080
        /*0098*/ 	.word	0x00000001
        /*009c*/ 	.word	0x00000001


	//----- nvinfo : EIATTR_CRS_STACK_SIZE
	.align		4
.L_4711:
        /*00a0*/ 	.byte	0x04, 0x1e
        /*00a2*/ 	.short	(.L_4713 - .L_4712)
.L_4712:
        /*00a4*/ 	.word	0x00000000


	//----- nvinfo : EIATTR_CBANK_PARAM_SIZE
	.align		4
.L_4713:
        /*00a8*/ 	.byte	0x03, 0x19
        /*00aa*/ 	.short	0x0128


	//----- nvinfo : EIATTR_PARAM_CBANK
	.align		4
        /*00ac*/ 	.byte	0x04, 0x0a
        /*00ae*/ 	.short	(.L_4715 - .L_4714)
	.align		4
.L_4714:
        /*00b0*/ 	.word	index@(.nv.constant0._ZN10layer_norm13ln_bwd_kernelINS_13Kernel_traitsIfffffjLj3072ELj1ELj1ELj4ELj16ENS_18Kernel_traits_baseILj3072EfffffjLj128EEEEELb1ELb1ELb1ELb0EEEvNS_9BwdParamsE)
        /*00b4*/ 	.short	0x0380
        /*00b6*/ 	.short	0x0128


	//----- nvinfo : EIATTR_SW_WAR
	.align		4
.L_4715:
        /*00b8*/ 	.byte	0x04, 0x36
        /*00ba*/ 	.short	(.L_4717 - .L_4716)
.L_4716:
        /*00bc*/ 	.word	0x00000008
.L_4717:


//--------------------- .nv.info._ZN10layer_norm22ln_bwd_finalize_kernelINS_22Kernel_traits_finalizeILj3072EfffffjLb1ELj1024ELj4ENS_18Kernel_traits_baseILj3072EfffffjLj1024EEEEELb1ELb1EEEvNS_9BwdParamsE --------------------------
	.section	.nv.info._ZN10layer_norm22ln_bwd_finalize_kernelINS_22Kernel_traits_finalizeILj3072EfffffjLb1ELj1024ELj4ENS_18Kernel_traits_baseILj3072EfffffjLj1024EEEEELb1ELb1EEEvNS_9BwdParamsE,"",@"SHT_CUDA_INFO"
	.sectionflags	@""
	.align	4


	//----- nvinfo : EIATTR_CUDA_API_VERSION
	.align		4
        /*0000*/ 	.byte	0x04, 0x37
        /*0002*/ 	.short	(.L_4719 - .L_4718)
.L_4718:
        /*0004*/ 	.word	0x00000082


	//----- nvinfo : EIATTR_KPARAM_INFO
	.align		4
.L_4719:
        /*0008*/ 	.byte	0x04, 0x17
        /*000a*/ 	.short	(.L_4721 - .L_4720)
.L_4720:
        /*000c*/ 	.word	0x00000000
        /*0010*/ 	.short	0x0000
        /*0012*/ 	.short	0x0000
        /*0014*/ 	.byte	0x00, 0xf0, 0xa1, 0x04


	//----- nvinfo : EIATTR_SPARSE_MMA_MASK
	.align		4
.L_4721:
        /*0018*/ 	.byte	0x03, 0x50
        /*001a*/ 	.short	0x0000


	//----- nvinfo : EIATTR_MAXREG_COUNT
	.align		4
        /*001c*/ 	.byte	0x03, 0x1b
        /*001e*/ 	.short	0x0040


	//----- nvinfo : EIATTR_NUM_BARRIERS
	.align		4
        /*0020*/ 	.byte	0x02, 0x4c
        /*0022*/ 	.byte	0x01
	.zero		1


	//----- nvinfo : EIATTR_MERCURY_ISA_VERSION
	.align		4
        /*0024*/ 	.byte	0x03, 0x5f
        /*0026*/ 	.short	0x0101


	//----- nvinfo : EIATTR_COOP_GROUP_MASK_REGIDS
	.align		4
        /*0028*/ 	.byte	0x04, 0x29
        /*002a*/ 	.short	(.L_4723 - .L_4722)


	//   ....[0]....
.L_4722:
        /*002c*/ 	.word	0xffffffff


	//   ....[1]....
        /*0030*/ 	.word	0xffffffff


	//   ....[2]....
        /*0034*/ 	.word	0xffffffff


	//   ....[3]....
        /*0038*/ 	.word	0xffffffff


	//   ....[4]....
        /*003c*/ 	.word	0xffffffff


	//   ....[5]....
        /*0040*/ 	.word	0xffffffff


	//   ....[6]....
        /*0044*/ 	.word	0xffffffff


	//   ....[7]....
        /*0048*/ 	.word	0xffffffff


	//   ....[8]....
        /*004c*/ 	.word	0xffffffff


	//   ....[9]....
        /*0050*/ 	.word	0xffffffff


	//   ....[10]....
        /*0054*/ 	.word	0xffffffff


	//   ....[11]....
        /*0058*/ 	.word	0xffffffff


	//   ....[12]....
        /*005c*/ 	.word	0xffffffff


	//   ....[13]....
        /*0060*/ 	.word	0xffffffff


	//   ....[14]....
        /*0064*/ 	.word	0xffffffff


	//----- nvinfo : EIATTR_COOP_GROUP_INSTR_OFFSETS
	.align		4
.L_4723:
        /*0068*/ 	.byte	0x04, 0x28
        /*006a*/ 	.short	(.L_4725 - .L_4724)


	//   ....[0]....
.L_4724:
        /*006c*/ 	.word	0x00001070


	//   ....[1]....
        /*0070*/ 	.word	0x00001080


	//   ....[2]....
        /*0074*/ 	.word	0x00001090


	//   ....[3]....
        /*0078*/ 	.word	0x000010c0


	//   ....[4]....
        /*007c*/ 	.word	0x000010e0


	//   ....[5]....
        /*0080*/ 	.word	0x000010f0


	//   ....[6]....
        /*0084*/ 	.word	0x00001120


	//   ....[7]....
        /*0088*/ 	.word	0x00001140


	//   ....[8]....
        /*008c*/ 	.word	0x00001150


	//   ....[9]....
        /*0090*/ 	.word	0x00001180


	//   ....[10]....
        /*0094*/ 	.word	0x000011a0


	//   ....[11]....
        /*0098*/ 	.word	0x000011b0


	//   ....[12]....
        /*009c*/ 	.word	0x000011e0


	//   ....[13]....
        /*00a0*/ 	.word	0x00001200


	//   ....[14]....
        /*00a4*/ 	.word	0x00001210


	//----- nvinfo : EIATTR_VRC_CTA_INIT_COUNT
	.align		4
.L_4725:
        /*00a8*/ 	.byte	0x02, 0x4a
	.zero		1
	.zero		1


	//----- nvinfo : EIATTR_EXIT_INSTR_OFFSETS
	.align		4
        /*00ac*/ 	.byte	0x04, 0x1c
        /*00ae*/ 	.short	(.L_4727 - .L_4726)


	//   ....[0]....
.L_4726:
        /*00b0*/ 	.word	0x00000060


	//   ....[1]....
        /*00b4*/ 	.word	0x00001290


	//   ....[2]....
        /*00b8*/ 	.word	0x000013a0


	//----- nvinfo : EIATTR_MAX_THREADS
	.align		4
.L_4727:
        /*00bc*/ 	.byte	0x04, 0x05
        /*00be*/ 	.short	(.L_4729 - .L_4728)
.L_4728:
        /*00c0*/ 	.word	0x00000400
        /*00c4*/ 	.word	0x00000001
        /*00c8*/ 	.word	0x00000001


	//----- nvinfo : EIATTR_CRS_STACK_SIZE
	.align		4
.L_4729:
        /*00cc*/ 	.byte	0x04, 0x1e
        /*00ce*/ 	.short	(.L_4731 - .L_4730)
.L_4730:
        /*00d0*/ 	.word	0x00000000


	//----- nvinfo : EIATTR_CBANK_PARAM_SIZE
	.align		4
.L_4731:
        /*00d4*/ 	.byte	0x03, 0x19
        /*00d6*/ 	.short	0x0128


	//----- nvinfo : EIATTR_PARAM_CBANK
	.align		4
        /*00d8*/ 	.byte	0x04, 0x0a
        /*00da*/ 	.short	(.L_4733 - .L_4732)
	.align		4
.L_4732:
        /*00dc*/ 	.word	index@(.nv.constant0._ZN10layer_norm22ln_bwd_finalize_kernelINS_22Kernel_traits_finalizeILj3072EfffffjLb1ELj1024ELj4ENS_18Kernel_traits_baseILj3072EfffffjLj1024EEEEELb1ELb1EEEvNS_9BwdParamsE)
        /*00e0*/ 	.short	0x0380
        /*00e2*/ 	.short	0x0128


	//----- nvinfo : EIATTR_SW_WAR
	.align		4
.L_4733:
        /*00e4*/ 	.byte	0x04, 0x36
        /*00e6*/ 	.short	(.L_4735 - .L_4734)
.L_4734:
        /*00e8*/ 	.word	0x00000008
.L_4735:


//--------------------- .nv.info._ZN10layer_norm13ln_bwd_kernelINS_13Kernel_traitsIfffffjLj3072ELj1ELj1ELj4ELj16ENS_18Kernel_traits_baseILj3072EfffffjLj128EEEEELb1ELb1ELb1ELb1EEEvNS_9BwdParamsE --------------------------
	.section	.nv.info._ZN10layer_norm13ln_bwd_kernelINS_13Kernel_traitsIfffffjLj3072ELj1ELj1ELj4ELj16ENS_18Kernel_traits_baseILj3072EfffffjLj128EEEEELb1ELb1ELb1ELb1EEEvNS_9BwdParamsE,"",@"SHT_CUDA_INFO"
	.sectionflags	@""
	.align	4


	//----- nvinfo : EIATTR_CUDA_API_VERSION
	.align		4
        /*0000*/ 	.byte	0x04, 0x37
        /*0002*/ 	.short	(.L_4737 - .L_4736)
.L_4736:
        /*0004*/ 	.word	0x00000082


	//----- nvinfo : EIATTR_KPARAM_INFO
	.align		4
.L_4737:
        /*0008*/ 	.byte	0x04, 0x17
        /*000a*/ 	.short	(.L_4739 - .L_4738)
.L_4738:
        /*000c*/ 	.word	0x00000000
        /*0010*/ 	.short	0x0000
        /*0012*/ 	.short	0x0000
        /*0014*/ 	.byte	0x00, 0xf0, 0xa1, 0x04


	//----- nvinfo : EIATTR_SPARSE_MMA_MASK
	.align		4
.L_4739:
        /*0018*/ 	.byte	0x03, 0x50
        /*001a*/ 	.short	0x0000


	//----- nvinfo : EIATTR_MAXREG_COUNT
	.align		4
        /*001c*/ 	.byte	0x03, 0x1b
        /*001e*/ 	.short	0x00ff


	//----- nvinfo : EIATTR_NUM_BARRIERS
	.align		4
        /*0020*/ 	.byte	0x02, 0x4c
        /*0022*/ 	.byte	0x01
	.zero		1


	//----- nvinfo : EIATTR_MERCURY_ISA_VERSION
	.align		4
        /*0024*/ 	.byte	0x03, 0x5f
        /*0026*/ 	.short	0x0101


	//----- nvinfo : EIATTR_COOP_GROUP_MASK_REGIDS
	.align		4
        /*0028*/ 	.byte	0x04, 0x29
        /*002a*/ 	.short	(.L_4741 - .L_4740)


	//   ....[0]....
.L_4740:
        /*002c*/ 	.word	0xffffffff


	//   ....[1]....
        /*0030*/ 	.word	0xffffffff


	//   ....[2]....
        /*0034*/ 	.word	0xffffffff


	//   ....[3]....
        /*0038*/ 	.word	0xffffffff


	//   ....[4]....
        /*003c*/ 	.word	0xffffffff


	//   ....[5]....
        /*0040*/ 	.word	0xffffffff


	//   ....[6]....
        /*0044*/ 	.word	0xffffffff


	//   ....[7]....
        /*0048*/ 	.word	0xffffffff


	//   ....[8]....
        /*004c*/ 	.word	0xffffffff


	//   ....[9]....
        /*0050*/ 	.word	0xffffffff


	//----- nvinfo : EIATTR_COOP_GROUP_INSTR_OFFSETS
	.align		4
.L_4741:
        /*0054*/ 	.byte	0x04, 0x28
        /*0056*/ 	.short	(.L_4743 - .L_4742)


	//   ....[0]....
.L_4742:
        /*0058*/ 	.word	0x00001a50


	//   ....[1]....
        /*005c*/ 	.word	0x00001a80


	//   ....[2]....
        /*0060*/ 	.word	0x00001af0


	//   ....[3]....
        /*0064*/ 	.word	0x00001b10


	//   ....[4]....
        /*0068*/ 	.word	0x00001b60


	//   ....[5]....
        /*006c*/ 	.word	0x00001b90


	//   ....[6]....
        /*0070*/ 	.word	0x00001c00


	//   ....[7]....
        /*0074*/ 	.word	0x00001c30


	//   ....[8]....
        /*0078*/ 	.word	0x00001c80


	//   ....[9]....
        /*007c*/ 	.word	0x00001ca0


	//----- nvinfo : EIATTR_VRC_CTA_INIT_COUNT
	.align		4
.L_4743:
        /*0080*/ 	.byte	0x02, 0x4a
	.zero		1
	.zero		1


	//----- nvinfo : EIATTR_EXIT_INSTR_OFFSETS
	.align		4
        /*0084*/ 	.byte	0x04, 0x1c
        /*0086*/ 	.short	(.L_4745 - .L_4744)


	//   ....[0]....
.L_4744:
        /*0088*/ 	.word	0x000077c0


	//----- nvinfo : EIATTR_MAX_THREADS
	.align		4
.L_4745:
        /*008c*/ 	.byte	0x04, 0x05
        /*008e*/ 	.short	(.L_4747 - .L_4746)
.L_4746:
        /*0090*/ 	.word	0x00000080
        /*0094*/ 	.word	0x00000001
        /*0098*/ 	.word	0x00000001


	//----- nvinfo : EIATTR_CBANK_PARAM_SIZE
	.align		4
.L_4747:
        /*009c*/ 	.byte	0x03, 0x19
        /*009e*/ 	.short	0x0128


	//----- nvinfo : EIATTR_PARAM_CBANK
	.align		4
        /*00a0*/ 	.byte	0x04, 0x0a
        /*00a2*/ 	.short	(.L_4749 - .L_4748)
	.align		4
.L_4748:
        /*00a4*/ 	.word	index@(.nv.constant0._ZN10layer_norm13ln_bwd_kernelINS_13Kernel_traitsIfffffjLj3072ELj1ELj1ELj4ELj16ENS_18Kernel_traits_baseILj3072EfffffjLj128EEEEELb1ELb1ELb1ELb1EEEvNS_9BwdParamsE)
        /*00a8*/ 	.short	0x0380
        /*00aa*/ 	.short	0x0128


	//----- nvinfo : EIATTR_SW_WAR
	.align		4
.L_4749:
        /*00ac*/ 	.byte	0x04, 0x36
        /*00ae*/ 	.short	(.L_4751 - .L_4750)
.L_4750:
        /*00b0*/ 	.word	0x00000008
.L_4751:


//--------------------- .nv.callgraph             --------------------------
	.section	.nv.callgraph,"",@"SHT_CUDA_CALLGRAPH"
	.align	4
	.sectionentsize	8
	.align		4
        /*0000*/ 	.word	0x00000000
	.align		4
        /*0004*/ 	.word	0xffffffff
	.align		4
        /*0008*/ 	.word	0x00000000
	.align		4
        /*000c*/ 	.word	0xfffffffe
	.align		4
        /*0010*/ 	.word	0x00000000
	.align		4
        /*0014*/ 	.word	0xfffffffd
	.align		4
        /*0018*/ 	.word	0x00000000
	.align		4
        /*001c*/ 	.word	0xfffffffc


//--------------------- .text._ZN10layer_norm13ln_bwd_kernelINS_13Kernel_traitsI13__nv_bfloat16S2_S2_S2_fjLj3072ELj1ELj1ELj4ELj16ENS_18Kernel_traits_baseILj3072ES2_S2_S2_S2_fjLj128EEEEELb0ELb0ELb0ELb0EEEvNS_9BwdParamsE --------------------------
	.section	.text._ZN10layer_norm13ln_bwd_kernelINS_13Kernel_traitsI13__nv_bfloat16S2_S2_S2_fjLj3072ELj1ELj1ELj4ELj16ENS_18Kernel_traits_baseILj3072ES2_S2_S2_S2_fjLj128EEEEELb0ELb0ELb0ELb0EEEvNS_9BwdParamsE,"ax",@progbits
	.align	128
        .global         _ZN10layer_norm13ln_bwd_kernelINS_13Kernel_traitsI13__nv_bfloat16S2_S2_S2_fjLj3072ELj1ELj1ELj4ELj16ENS_18Kernel_traits_baseILj3072ES2_S2_S2_S2_fjLj128EEEEELb0ELb0ELb0ELb0EEEvNS_9BwdParamsE
        .type           _ZN10layer_norm13ln_bwd_kernelINS_13Kernel_traitsI13__nv_bfloat16S2_S2_S2_fjLj3072ELj1ELj1ELj4ELj16ENS_18Kernel_traits_baseILj3072ES2_S2_S2_S2_fjLj128EEEEELb0ELb0ELb0ELb0EEEvNS_9BwdParamsE,@function
        .size           _ZN10layer_norm13ln_bwd_kernelINS_13Kernel_traitsI13__nv_bfloat16S2_S2_S2_fjLj3072ELj1ELj1ELj4ELj16ENS_18Kernel_traits_baseILj3072ES2_S2_S2_S2_fjLj128EEEEELb0ELb0ELb0ELb0EEEvNS_9BwdParamsE,(.L_x_10654 - _ZN10layer_norm13ln_bwd_kernelINS_13Kernel_traitsI13__nv_bfloat16S2_S2_S2_fjLj3072ELj1ELj1ELj4ELj16ENS_18Kernel_traits_baseILj3072ES2_S2_S2_S2_fjLj128EEEEELb0ELb0ELb0ELb0EEEvNS_9BwdParamsE)
        .other          _ZN10layer_norm13ln_bwd_kernelINS_13Kernel_traitsI13__nv_bfloat16S2_S2_S2_fjLj3072ELj1ELj1ELj4ELj16ENS_18Kernel_traits_baseILj3072ES2_S2_S2_S2_fjLj128EEEEELb0ELb0ELb0ELb0EEEvNS_9BwdParamsE,@"STO_CUDA_ENTRY STV_DEFAULT"
_ZN10layer_norm13ln_bwd_kernelINS_13Kernel_traitsI13__nv_bfloat16S2_S2_S2_fjLj3072ELj1ELj1ELj4ELj16ENS_18Kernel_traits_baseILj3072ES2_S2_S2_S2_fjLj128EEEEELb0ELb0ELb0ELb0EEEvNS_9BwdParamsE:
.text._ZN10layer_norm13ln_bwd_kernelINS_13Kernel_traitsI13__nv_bfloat16S2_S2_S2_fjLj3072ELj1ELj1ELj4ELj16ENS_18Kernel_traits_baseILj3072ES2_S2_S2_S2_fjLj128EEEEELb0ELb0ELb0ELb0EEEvNS_9BwdParamsE:
[----:B------:R-:W-:Y:S01]  /*0000*/  LDC R1, c[0x0][0x37c] ;  /* 0x0000df00ff017b82 */ /* 0x000fe20000000800 */
[----:B------:R-:W0:Y:S01]  /*0010*/  S2R R0, SR_TID.X ;  /* 0x0000000000007919 */ /* 0x000e220000002100 */
[----:B------:R-:W1:Y:S01]  /*0020*/  LDCU UR6, c[0x0][0x388] ;  /* 0x00007100ff0677ac */ /* 0x000e620008000800 */
[----:B------:R-:W2:Y:S01]  /*0030*/  LDCU.64 UR14, c[0x0][0x358] ;  /* 0x00006b00ff0e77ac */ /* 0x000ea20008000a00 */
[----:B-1----:R-:W-:-:S04]  /*0040*/  USHF.R.S32.HI UR4, URZ, 0x1f, UR6 ;  /* 0x0000001fff047899 */ /* 0x002fc80008011406 */
[----:B------:R-:W-:-:S06]  /*0050*/  ULEA.HI UR4, UR4, UR6, URZ, 0x3 ;  /* 0x0000000604047291 */ /* 0x000fcc000f8f18ff */
[----:B------:R-:W-:Y:S02]  /*0060*/  MOV R2, UR4 ;  /* 0x0000000400027c02 */ /* 0x000fe40008000f00 */
[----:B0-----:R-:W-:Y:S02]  /*0070*/  LOP3.LUT R113, R0, 0x7f, RZ, 0x3c, !PT ;  /* 0x0000007f00717812 */ /* 0x001fe400078e3cff */
[----:B------:R-:W-:Y:S01]  /*0080*/  MOV R11, R0 ;  /* 0x00000000000b7202 */ /* 0x000fe20000000f00 */
[----:B------:R-:W0:Y:S01]  /*0090*/  S2UR UR7, SR_CTAID.X ;  /* 0x00000000000779c3 */ /* 0x000e220000002500 */
[----:B------:R-:W-:Y:S01]  /*00a0*/  LEA.HI.SX32 R113, R2, R113, 0x1d ;  /* 0x0000007102717211 */ /* 0x000fe200078feaff */
[----:B------:R-:W0:Y:S03]  /*00b0*/  LDCU UR4, c[0x0][0x384] ;  /* 0x00007080ff0477ac */ /* 0x000e260008000800 */
[----:B------:R-:W-:-:S02]  /*00c0*/  ISETP.GE.U32.AND P3, PT, R113, 0x80, PT ;  /* 0x000000807100780c */ /* 0x000fc40003f66070 */
[C---:B------:R-:W-:Y:S02]  /*00d0*/  ISETP.GE.U32.AND P2, PT, R113.reuse, 0x100, PT ;  /* 0x000001007100780c */ /* 0x040fe40003f46070 */
[----:B------:R-:W-:-:S09]  /*00e0*/  ISETP.GE.U32.AND P1, PT, R113, 0x180, PT ;  /* 0x000001807100780c */ /* 0x000fd20003f26070 */
[----:B------:R-:W1:Y:S08]  /*00f0*/  @P3 LDC.64 R2, c[0x0][0x3d0] ;  /* 0x0000f400ff023b82 */ /* 0x000e700000000a00 */
[----:B------:R-:W3:Y:S08]  /*0100*/  @P2 LDC.64 R4, c[0x0][0x3d0] ;  /* 0x0000f400ff042b82 */ /* 0x000ef00000000a00 */
[----:B------:R-:W4:Y:S01]  /*0110*/  @P1 LDC.64 R8, c[0x0][0x3d0] ;  /* 0x0000f400ff081b82 */ /* 0x000f220000000a00 */
[C---:B-1----:R-:W-:Y:S01]  /*0120*/  @P3 IMAD.WIDE.U32 R2, R11.reuse, 0x10, R2 ;  /* 0x000000100b023825 */ /* 0x042fe200078e0002 */
[----:B------:R-:W-:-:S04]  /*0130*/  @P3 LOP3.LUT R11, R11, 0x80, RZ, 0xfc, !PT ;  /* 0x000000800b0b3812 */ /* 0x000fc800078efcff */
[----:B--2---:R1:W5:Y:S01]  /*0140*/  @P3 LDG.E.128 R24, desc[UR14][R2.64] ;  /* 0x0000000e02183981 */ /* 0x004362000c1e1d00 */
[C---:B---3--:R-:W-:Y:S01]  /*0150*/  @P2 IMAD.WIDE.U32 R6, R11.reuse, 0x10, R4 ;  /* 0x000000100b062825 */ /* 0x048fe200078e0004 */
[----:B------:R-:W-:-:S04]  /*0160*/  @P2 IADD3 R11, PT, PT, R11, 0x80, RZ ;  /* 0x000000800b0b2810 */ /* 0x000fc80007ffe0ff */
[----:B------:R1:W5:Y:S01]  /*0170*/  @P2 LDG.E.128 R28, desc[UR14][R6.64] ;  /* 0x0000000e061c2981 */ /* 0x000362000c1e1d00 */
[----:B----4-:R-:W-:-:S05]  /*0180*/  @P1 IMAD.WIDE.U32 R4, R11, 0x10, R8 ;  /* 0x000000100b041825 */ /* 0x010fca00078e0008 */
[----:B------:R1:W5:Y:S01]  /*0190*/  @P1 LDG.E.128 R32, desc[UR14][R4.64] ;  /* 0x0000000e04201981 */ /* 0x000362000c1e1d00 */
[----:B0-----:R-:W-:Y:S01]  /*01a0*/  UISETP.GE.AND UP0, UPT, UR7, UR4, UPT ;  /* 0x000000040700728c */ /* 0x001fe2000bf06270 */
[----:B------:R-:W-:Y:S02]  /*01b0*/  CS2R R36, SRZ ;  /* 0x0000000000247805 */ /* 0x000fe4000001ff00 */
[----:B------:R-:W-:Y:S02]  /*01c0*/  CS2R R38, SRZ ;  /* 0x0000000000267805 */ /* 0x000fe4000001ff00 */
[----:B------:R-:W-:Y:S02]  /*01d0*/  CS2R R40, SRZ ;  /* 0x0000000000287805 */ /* 0x000fe4000001ff00 */
[----:B------:R-:W-:Y:S02]  /*01e0*/  CS2R R42, SRZ ;  /* 0x00000000002a7805 */ /* 0x000fe4000001ff00 */
[----:B------:R-:W-:-:S02]  /*01f0*/  CS2R R60, SRZ ;  /* 0x00000000003c7805 */ /* 0x000fc4000001ff00 */
[----:B------:R-:W-:Y:S02]  /*0200*/  CS2R R62, SRZ ;  /* 0x00000000003e7805 */ /* 0x000fe4000001ff00 */
        /* <DEDUP_REMOVED lines=17> */
[----:B------:R-:W-:Y:S01]  /*0320*/  CS2R R74, SRZ ;  /* 0x00000000004a7805 */ /* 0x000fe2000001ff00 */
[----:B-1----:R-:W-:Y:S06]  /*0330*/  BRA.U UP0, `(.L_x_0) ;  /* 0x0000004100b07547 */ /* 0x002fec000b800000 */
[----:B------:R-:W0:Y:S01]  /*0340*/  LDCU.64 UR4, c[0x0][0x3e0] ;  /* 0x00007c00ff0477ac */ /* 0x000e220008000a00 */
[----:B-----5:R-:W-:Y:S02]  /*0350*/  PRMT R2, R27, 0x7632, R2 ;  /* 0x000076321b027816 */ /* 0x020fe40000000002 */
[----:B------:R-:W-:Y:S02]  /*0360*/  CS2R R36, SRZ ;  /* 0x0000000000247805 */ /* 0x000fe4000001ff00 */
[----:B------:R-:W-:Y:S02]  /*0370*/  PRMT R3, R26, 0x7632, R3 ;  /* 0x000076321a037816 */ /* 0x000fe40000000003 */
[----:B------:R-:W-:Y:S02]  /*0380*/  CS2R R38, SRZ ;  /* 0x0000000000267805 */ /* 0x000fe4000001ff00 */
[----:B------:R-:W-:Y:S02]  /*0390*/  PRMT R4, R25, 0x7632, R4 ;  /* 0x0000763219047816 */ /* 0x000fe40000000004 */
[----:B------:R-:W-:-:S02]  /*03a0*/  CS2R R40, SRZ ;  /* 0x0000000000287805 */ /* 0x000fc4000001ff00 */
[----:B------:R-:W-:Y:S02]  /*03b0*/  PRMT R5, R24, 0x7632, R5 ;  /* 0x0000763218057816 */ /* 0x000fe40000000005 */
        /* <DEDUP_REMOVED lines=9> */
[----:B------:R-:W-:Y:S01]  /*0450*/  PRMT R10, R35, 0x7632, R10 ;  /* 0x00007632230a7816 */ /* 0x000fe2000000000a */
[----:B0-----:R-:W-:Y:S01]  /*0460*/  UISETP.NE.U32.AND UP0, UPT, UR4, URZ, UPT ;  /* 0x000000ff0400728c */ /* 0x001fe2000bf05070 */
[----:B------:R-:W-:-:S02]  /*0470*/  PRMT R11, R34, 0x7632, R11 ;  /* 0x00007632220b7816 */ /* 0x000fc4000000000b */
[----:B------:R-:W-:Y:S02]  /*0480*/  CS2R R44, SRZ ;  /* 0x00000000002c7805 */ /* 0x000fe4000001ff00 */
[----:B------:R-:W-:Y:S02]  /*0490*/  PRMT R12, R33, 0x7632, R12 ;  /* 0x00007632210c7816 */ /* 0x000fe4000000000c */
[----:B------:R-:W-:Y:S02]  /*04a0*/  CS2R R46, SRZ ;  /* 0x00000000002e7805 */ /* 0x000fe4000001ff00 */
[----:B------:R-:W-:Y:S02]  /*04b0*/  PRMT R13, R32, 0x7632, R13 ;  /* 0x00007632200d7816 */ /* 0x000fe4000000000d */
        /* <DEDUP_REMOVED lines=13> */
[----:B------:R-:W-:Y:S01]  /*0590*/  CS2R R74, SRZ ;  /* 0x00000000004a7805 */ /* 0x000fe2000001ff00 */
[----:B------:R-:W-:Y:S01]  /*05a0*/  UPLOP3.LUT UP2, UPT, UPT, UPT, UPT, 0x40, 0x4 ;  /* 0x000000000004789c */ /* 0x000fe20003f4e870 */
[----:B------:R-:W0:Y:S01]  /*05b0*/  LDCU UR6, c[0x0][0x388] ;  /* 0x00007100ff0677ac */ /* 0x000e220008000800 */
[----:B------:R-:W-:Y:S01]  /*05c0*/  UISETP.NE.AND.EX UP0, UPT, UR5, URZ, UPT, UP0 ;  /* 0x000000ff0500728c */ /* 0x000fe2000bf05300 */
[----:B------:R-:W1:Y:S01]  /*05d0*/  LDCU.U8 UR16, c[0x0][0x410] ;  /* 0x00008200ff1077ac */ /* 0x000e620008000000 */
[----:B------:R-:W2:Y:S01]  /*05e0*/  LDCU UR17, c[0x0][0x400] ;  /* 0x00008000ff1177ac */ /* 0x000ea20008000800 */
[----:B------:R-:W3:Y:S01]  /*05f0*/  LDCU.64 UR18, c[0x0][0x438] ;  /* 0x00008700ff1277ac */ /* 0x000ee20008000a00 */
[----:B------:R-:W4:Y:S01]  /*0600*/  LDCU.64 UR20, c[0x0][0x478] ;  /* 0x00008f00ff1477ac */ /* 0x000f220008000a00 */
[----:B------:R-:W0:Y:S01]  /*0610*/  LDCU.128 UR8, c[0x0][0x3c0] ;  /* 0x00007800ff0877ac */ /* 0x000e220008000c00 */
[----:B------:R-:W0:Y:S05]  /*0620*/  LDCU.64 UR22, c[0x0][0x380] ;  /* 0x00007000ff1677ac */ /* 0x000e2a0008000a00 */
.L_x_31:
[----:B-----5:R-:W5:Y:S01]  /*0630*/  @UP0 LDCU.64 UR4, c[0x0][0x3e0] ;  /* 0x00007c00ff0407ac */ /* 0x020f620008000a00 */
[----:B------:R-:W-:Y:S01]  /*0640*/  PLOP3.LUT P0, PT, PT, PT, UP0, 0x80, 0x8 ;  /* 0x000000000008781c */ /* 0x000fe20003f0f008 */
[----:B0-----:R-:W-:-:S06]  /*0650*/  UIMAD.WIDE UR12, UR7, 0x4, UR8 ;  /* 0x00000004070c78a5 */ /* 0x001fcc000f8e0208 */
[----:B-1234-:R-:W-:Y:S02]  /*0660*/  MOV R98, UR12 ;  /* 0x0000000c00627c02 */ /* 0x01efe40008000f00 */
[----:B------:R-:W-:-:S05]  /*0670*/  MOV R99, UR13 ;  /* 0x0000000d00637c02 */ /* 0x000fca0008000f00 */
[----:B------:R-:W2:Y:S01]  /*0680*/  LDG.E R98, desc[UR14][R98.64] ;  /* 0x0000000e62627981 */ /* 0x000ea2000c1e1900 */
[----:B-----5:R-:W-:-:S06]  /*0690*/  @UP0 UIMAD.WIDE UR4, UR7, 0x2, UR4 ;  /* 0x00000002070408a5 */ /* 0x020fcc000f8e0204 */
[----:B------:R-:W-:Y:S02]  /*06a0*/  MOV R96, UR4 ;  /* 0x0000000400607c02 */ /* 0x000fe40008000f00 */
[----:B------:R-:W-:Y:S01]  /*06b0*/  MOV R97, UR5 ;  /* 0x0000000500617c02 */ /* 0x000fe20008000f00 */
[----:B------:R-:W-:-:S04]  /*06c0*/  UIMAD.WIDE UR4, UR7, 0x4, UR10 ;  /* 0x00000004070478a5 */ /* 0x000fc8000f8e020a */
[----:B------:R-:W5:Y:S02]  /*06d0*/  @P0 LDG.E.U16 R96, desc[UR14][R96.64] ;  /* 0x0000000e60600981 */ /* 0x000f64000c1e1500 */
[----:B------:R-:W-:Y:S02]  /*06e0*/  MOV R100, UR4 ;  /* 0x0000000400647c02 */ /* 0x000fe40008000f00 */
[----:B------:R-:W-:-:S05]  /*06f0*/  MOV R101, UR5 ;  /* 0x0000000500657c02 */ /* 0x000fca0008000f00 */
[----:B------:R-:W3:Y:S01]  /*0700*/  LDG.E R100, desc[UR14][R100.64] ;  /* 0x0000000e64647981 */ /* 0x000ee2000c1e1900 */
[----:B------:R-:W0:Y:S01]  /*0710*/  S2R R0, SR_TID.X ;  /* 0x0000000000007919 */ /* 0x000e220000002100 */
[----:B------:R-:W-:Y:S01]  /*0720*/  UIMAD UR4, UR7, UR6, URZ ;  /* 0x00000006070472a4 */ /* 0x000fe2000f8e02ff */
[----:B------:R-:W-:-:S03]  /*0730*/  ISETP.GE.U32.AND P3, PT, R113, 0x80, PT ;  /* 0x000000807100780c */ /* 0x000fc60003f66070 */
[----:B------:R-:W-:Y:S01]  /*0740*/  USHF.R.S32.HI UR5, URZ, 0x1f, UR4 ;  /* 0x0000001fff057899 */ /* 0x000fe20008011404 */
[----:B-1----:R-:W-:-:S03]  /*0750*/  ISETP.NE.AND P4, PT, RZ, UR16, PT ;  /* 0x00000010ff007c0c */ /* 0x002fc6000bf85270 */
[----:B------:R-:W-:Y:S01]  /*0760*/  ULEA.HI UR5, UR5, UR4, URZ, 0x3 ;  /* 0x0000000405057291 */ /* 0x000fe2000f8f18ff */
[----:B------:R-:W-:Y:S01]  /*0770*/  BSSY.RECONVERGENT B0, `(.L_x_1) ;  /* 0x0000072000007945 */ /* 0x000fe20003800200 */
[----:B------:R-:W-:-:S04]  /*0780*/  UMOV UR12, 0x3f800000 ;  /* 0x3f800000000c7882 */ /* 0x000fc80000000000 */
[----:B------:R-:W-:Y:S02]  /*0790*/  MOV R115, UR5 ;  /* 0x0000000500737c02 */ /* 0x000fe40008000f00 */
[----:B------:R-:W-:Y:S02]  /*07a0*/  CS2R R148, SRZ ;  /* 0x0000000000947805 */ /* 0x000fe4000001ff00 */
[C---:B------:R-:W-:Y:S02]  /*07b0*/  ISETP.GE.U32.AND P2, PT, R113.reuse, 0x100, PT ;  /* 0x000001007100780c */ /* 0x040fe40003f46070 */
[----:B------:R-:W-:Y:S02]  /*07c0*/  ISETP.GE.U32.AND P1, PT, R113, 0x180, PT ;  /* 0x000001807100780c */ /* 0x000fe40003f26070 */
[----:B0-----:R-:W-:-:S04]  /*07d0*/  LEA.HI.SX32 R115, R115, R0, 0x1d ;  /* 0x0000000073737211 */ /* 0x001fc800078feaff */
[----:B------:R-:W-:Y:S02]  /*07e0*/  MOV R151, R115 ;  /* 0x0000007300977202 */ /* 0x000fe40000000f00 */
[----:B--2---:R-:W-:Y:S02]  /*07f0*/  FSEL R102, R98, RZ, !P4 ;  /* 0x000000ff62667208 */ /* 0x004fe40006000000 */
[----:B-----5:R-:W-:Y:S02]  /*0800*/  @P0 R2UR UR13, R96 ;  /* 0x00000000600d02ca */ /* 0x020fe400000e0000 */
[----:B------:R-:W-:Y:S02]  /*0810*/  R2UR UR4, R102 ;  /* 0x00000000660472ca */ /* 0x000fe400000e0000 */
[----:B---3--:R-:W-:-:S09]  /*0820*/  R2UR UR24, R100 ;  /* 0x00000000641872ca */ /* 0x008fd200000e0000 */
[----:B------:R-:W-:Y:S01]  /*0830*/  @UP0 USHF.L.U32 UR12, UR13, 0x10, URZ ;  /* 0x000000100d0c0899 */ /* 0x000fe200080006ff */
[----:B------:R-:W-:Y:S11]  /*0840*/  @!P3 BRA `(.L_x_2) ;  /* 0x000000040090b947 */ /* 0x000ff60003800000 */
[----:B------:R-:W0:Y:S08]  /*0850*/  LDC.64 R96, c[0x0][0x3a8] ;  /* 0x0000ea00ff607b82 */ /* 0x000e300000000a00 */
[----:B------:R-:W1:Y:S01]  /*0860*/  LDC.64 R100, c[0x0][0x428] ;  /* 0x00010a00ff647b82 */ /* 0x000e620000000a00 */
[----:B0-----:R-:W-:-:S06]  /*0870*/  IMAD.WIDE.U32 R96, R115, 0x10, R96 ;  /* 0x0000001073607825 */ /* 0x001fcc00078e0060 */
[----:B------:R-:W2:Y:S01]  /*0880*/  LDG.E.128 R96, desc[UR14][R96.64] ;  /* 0x0000000e60607981 */ /* 0x000ea2000c1e1d00 */
[----:B-1----:R-:W-:-:S06]  /*0890*/  IMAD.WIDE.U32 R100, R115, 0x10, R100 ;  /* 0x0000001073647825 */ /* 0x002fcc00078e0064 */
[----:B------:R-:W3:Y:S01]  /*08a0*/  LDG.E.128 R100, desc[UR14][R100.64] ;  /* 0x0000000e64647981 */ /* 0x000ee2000c1e1d00 */
[----:B------:R-:W-:-:S04]  /*08b0*/  ISETP.NE.U32.AND P0, PT, RZ, UR18, PT ;  /* 0x00000012ff007c0c */ /* 0x000fc8000bf05070 */
[----:B------:R-:W-:-:S13]  /*08c0*/  ISETP.NE.AND.EX P0, PT, RZ, UR19, PT, P0 ;  /* 0x00000013ff007c0c */ /* 0x000fda000bf05300 */
[----:B------:R-:W0:Y:S01]  /*08d0*/  @P0 LDC.64 R132, c[0x0][0x438] ;  /* 0x00010e00ff840b82 */ /* 0x000e220000000a00 */
[----:B------:R-:W-:Y:S02]  /*08e0*/  SHF.L.U32 R145, R24, 0x10, RZ ;  /* 0x0000001018917819 */ /* 0x000fe400000006ff */
[----:B------:R-:W-:Y:S02]  /*08f0*/  SHF.L.U32 R141, R25, 0x10, RZ ;  /* 0x00000010198d7819 */ /* 0x000fe400000006ff */
[----:B------:R-:W-:Y:S01]  /*0900*/  SHF.L.U32 R144, R5, 0x10, RZ ;  /* 0x0000001005907819 */ /* 0x000fe200000006ff */
[----:B0-----:R-:W-:-:S05]  /*0910*/  @P0 IMAD.WIDE.U32 R132, R115, 0x10, R132 ;  /* 0x0000001073840825 */ /* 0x001fca00078e0084 */
[----:B------:R0:W5:Y:S01]  /*0920*/  @P0 LDG.E.128 R80, desc[UR14][R132.64] ;  /* 0x0000000e84500981 */ /* 0x000162000c1e1d00 */
[----:B------:R-:W-:Y:S02]  /*0930*/  IADD3 R151, PT, PT, R115, 0x80, RZ ;  /* 0x0000008073977810 */ /* 0x000fe40007ffe0ff */
[----:B--2---:R-:W-:Y:S02]  /*0940*/  SHF.L.U32 R135, R96, 0x10, RZ ;  /* 0x0000001060877819 */ /* 0x004fe400000006ff */
[----:B------:R-:W-:Y:S02]  /*0950*/  SHF.L.U32 R137, R97, 0x10, RZ ;  /* 0x0000001061897819 */ /* 0x000fe400000006ff */
[----:B------:R-:W-:Y:S01]  /*0960*/  SHF.L.U32 R139, R98, 0x10, RZ ;  /* 0x00000010628b7819 */ /* 0x000fe200000006ff */
[----:B------:R-:W-:Y:S01]  /*0970*/  FADD.FTZ R135, R135, -UR4 ;  /* 0x8000000487877e21 */ /* 0x000fe20008010000 */
[----:B------:R-:W-:Y:S01]  /*0980*/  PRMT R134, R96, 0x7632, R134 ;  /* 0x0000763260867816 */ /* 0x000fe20000000086 */
[----:B------:R-:W-:Y:S01]  /*0990*/  FADD.FTZ R137, R137, -UR4 ;  /* 0x8000000489897e21 */ /* 0x000fe20008010000 */
[C---:B---3--:R-:W-:Y:S01]  /*09a0*/  PRMT R136, R100.reuse, 0x7632, R136 ;  /* 0x0000763264887816 */ /* 0x048fe20000000088 */
[----:B------:R-:W-:Y:S01]  /*09b0*/  FMUL.FTZ R147, R135, UR24 ;  /* 0x0000001887937c20 */ /* 0x000fe20008410000 */
[----:B------:R-:W-:Y:S01]  /*09c0*/  SHF.L.U32 R100, R100, 0x10, RZ ;  /* 0x0000001064647819 */ /* 0x000fe200000006ff */
[----:B------:R-:W-:Y:S01]  /*09d0*/  FMUL.FTZ R143, R137, UR24 ;  /* 0x00000018898f7c20 */ /* 0x000fe20008410000 */
[----:B0-----:R-:W-:Y:S01]  /*09e0*/  PRMT R132, R101, 0x7632, R132 ;  /* 0x0000763265847816 */ /* 0x001fe20000000084 */
[----:B------:R-:W-:Y:S01]  /*09f0*/  FADD.FTZ R139, R139, -UR4 ;  /* 0x800000048b8b7e21 */ /* 0x000fe20008010000 */
[----:B------:R-:W-:Y:S01]  /*0a00*/  SHF.L.U32 R101, R101, 0x10, RZ ;  /* 0x0000001065657819 */ /* 0x000fe200000006ff */
[-C--:B------:R-:W-:Y:S01]  /*0a10*/  FMUL.FTZ R145, R145, R100.reuse ;  /* 0x0000006491917220 */ /* 0x080fe20000410000 */
[----:B------:R-:W-:Y:S01]  /*0a20*/  SHF.L.U32 R140, R99, 0x10, RZ ;  /* 0x00000010638c7819 */ /* 0x000fe200000006ff */
[----:B------:R-:W-:Y:S01]  /*0a30*/  FADD.FTZ R52, R52, R100 ;  /* 0x0000006434347221 */ /* 0x000fe20000010000 */
[----:B------:R-:W-:Y:S01]  /*0a40*/  SHF.L.U32 R134, R134, 0x10, RZ ;  /* 0x0000001086867819 */ /* 0x000fe200000006ff */
[----:B------:R-:W-:Y:S01]  /*0a50*/  FFMA.FTZ R36, R147, R100, R36 ;  /* 0x0000006493247223 */ /* 0x000fe20000010024 */
[----:B------:R-:W-:Y:S01]  /*0a60*/  PRMT R96, R99, 0x7632, R96 ;  /* 0x0000763263607816 */ /* 0x000fe20000000060 */
[-C--:B------:R-:W-:Y:S01]  /*0a70*/  FMUL.FTZ R141, R141, R101.reuse ;  /* 0x000000658d8d7220 */ /* 0x080fe20000410000 */
[----:B------:R-:W-:Y:S01]  /*0a80*/  SHF.L.U32 R133, R102, 0x10, RZ ;  /* 0x0000001066857819 */ /* 0x000fe200000006ff */
[----:B------:R-:W-:Y:S01]  /*0a90*/  FADD.FTZ R54, R54, R101 ;  /* 0x0000006536367221 */ /* 0x000fe20000010000 */
[----:B------:R-:W-:Y:S01]  /*0aa0*/  PRMT R99, R103, 0x7632, R99 ;  /* 0x0000763267637816 */ /* 0x000fe20000000063 */
[----:B------:R-:W-:Y:S01]  /*0ab0*/  FFMA.FTZ R38, R143, R101, R38 ;  /* 0x000000658f267223 */ /* 0x000fe20000010026 */
[----:B------:R-:W-:Y:S01]  /*0ac0*/  SHF.L.U32 R100, R26, 0x10, RZ ;  /* 0x000000101a647819 */ /* 0x000fe200000006ff */
[----:B------:R-:W-:Y:S01]  /*0ad0*/  FMUL.FTZ R139, R139, UR24 ;  /* 0x000000188b8b7c20 */ /* 0x000fe20008410000 */
[----:B------:R-:W-:Y:S01]  /*0ae0*/  PRMT R138, R97, 0x7632, R138 ;  /* 0x00007632618a7816 */ /* 0x000fe2000000008a */
[----:B------:R-:W-:Y:S01]  /*0af0*/  FADD.FTZ R135, R140, -UR4 ;  /* 0x800000048c877e21 */ /* 0x000fe20008010000 */
[----:B------:R-:W-:Y:S01]  /*0b00*/  SHF.L.U32 R103, R103, 0x10, RZ ;  /* 0x0000001067677819 */ /* 0x000fe200000006ff */
[----:B------:R-:W-:Y:S01]  /*0b10*/  FADD.FTZ R134, R134, -UR4 ;  /* 0x8000000486867e21 */ /* 0x000fe20008010000 */
[----:B------:R-:W-:Y:S01]  /*0b20*/  SHF.L.U32 R101, R27, 0x10, RZ ;  /* 0x000000101b657819 */ /* 0x000fe200000006ff */
[-C--:B------:R-:W-:Y:S01]  /*0b30*/  FMUL.FTZ R137, R100, R133.reuse ;  /* 0x0000008564897220 */ /* 0x080fe20000410000 */
[----:B------:R-:W-:Y:S01]  /*0b40*/  PRMT R97, R98, 0x7632, R97 ;  /* 0x0000763262617816 */ /* 0x000fe20000000061 */
[----:B------:R-:W-:Y:S01]  /*0b50*/  FADD.FTZ R56, R56, R133 ;  /* 0x0000008538387221 */ /* 0x000fe20000010000 */
[----:B------:R-:W-:Y:S01]  /*0b60*/  SHF.L.U32 R136, R136, 0x10, RZ ;  /* 0x0000001088887819 */ /* 0x000fe200000006ff */
[----:B------:R-:W-:Y:S01]  /*0b70*/  FFMA.FTZ R40, R139, R133, R40 ;  /* 0x000000858b287223 */ /* 0x000fe20000010028 */
[----:B------:R-:W-:Y:S01]  /*0b80*/  FMUL.FTZ R135, R135, UR24 ;  /* 0x0000001887877c20 */ /* 0x000fe20008410000 */
[----:B------:R-:W-:Y:S01]  /*0b90*/  PRMT R98, R102, 0x7632, R98 ;  /* 0x0000763266627816 */ /* 0x000fe20000000062 */
[----:B------:R-:W-:Y:S01]  /*0ba0*/  FMUL.FTZ R133, R101, R103 ;  /* 0x0000006765857220 */ /* 0x000fe20000410000 */
[----:B------:R-:W-:Y:S01]  /*0bb0*/  SHF.L.U32 R138, R138, 0x10, RZ ;  /* 0x000000108a8a7819 */ /* 0x000fe200000006ff */
[----:B------:R-:W-:Y:S01]  /*0bc0*/  FMUL.FTZ R146, R134, UR24 ;  /* 0x0000001886927c20 */ /* 0x000fe20008410000 */
[----:B------:R-:W-:Y:S01]  /*0bd0*/  SHF.L.U32 R100, R97, 0x10, RZ ;  /* 0x0000001061647819 */ /* 0x000fe200000006ff */
[----:B------:R-:W-:Y:S01]  /*0be0*/  FMUL.FTZ R144, R144, R136 ;  /* 0x0000008890907220 */ /* 0x000fe20000410000 */
[----:B------:R-:W-:Y:S01]  /*0bf0*/  FADD.FTZ R97, RZ, R145 ;  /* 0x00000091ff617221 */ /* 0x000fe20000010000 */
[----:B------:R-:W-:Y:S01]  /*0c00*/  FFMA.FTZ R101, R147, R145, RZ ;  /* 0x0000009193657223 */ /* 0x000fe200000100ff */
[----:B------:R-:W-:Y:S01]  /*0c10*/  FADD.FTZ R58, R58, R103 ;  /* 0x000000673a3a7221 */ /* 0x000fe20000010000 */
[----:B------:R-:W-:Y:S01]  /*0c20*/  FFMA.FTZ R42, R135, R103, R42 ;  /* 0x00000067872a7223 */ /* 0x000fe2000001002a */
[----:B------:R-:W-:Y:S01]  /*0c30*/  SHF.L.U32 R140, R4, 0x10, RZ ;  /* 0x00000010048c7819 */ /* 0x000fe200000006ff */
[----:B------:R-:W-:Y:S01]  /*0c40*/  FADD.FTZ R138, R138, -UR4 ;  /* 0x800000048a8a7e21 */ /* 0x000fe20008010000 */
[----:B------:R-:W-:Y:S01]  /*0c50*/  SHF.L.U32 R132, R132, 0x10, RZ ;  /* 0x0000001084847819 */ /* 0x000fe200000006ff */
[----:B------:R-:W-:Y:S01]  /*0c60*/  FADD.FTZ R53, R53, R136 ;  /* 0x0000008835357221 */ /* 0x000fe20000010000 */
[----:B------:R-:W-:Y:S01]  /*0c70*/  SHF.L.U32 R103, R96, 0x10, RZ ;  /* 0x0000001060677819 */ /* 0x000fe200000006ff */
[----:B------:R-:W-:Y:S01]  /*0c80*/  FADD.FTZ R96, R97, R144 ;  /* 0x0000009061607221 */ /* 0x000fe20000010000 */
[----:B------:R-:W-:Y:S01]  /*0c90*/  SHF.L.U32 R102, R98, 0x10, RZ ;  /* 0x0000001062667819 */ /* 0x000fe200000006ff */
[----:B------:R-:W-:Y:S01]  /*0ca0*/  FFMA.FTZ R98, R146, R144, R101 ;  /* 0x0000009092627223 */ /* 0x000fe20000010065 */
[----:B------:R-:W-:Y:S01]  /*0cb0*/  SHF.L.U32 R101, R99, 0x10, RZ ;  /* 0x0000001063657819 */ /* 0x000fe200000006ff */
[----:B------:R-:W-:Y:S01]  /*0cc0*/  FMUL.FTZ R142, R138, UR24 ;  /* 0x000000188a8e7c20 */ /* 0x000fe20008410000 */
[----:B------:R-:W-:Y:S01]  /*0cd0*/  FMUL.FTZ R140, R140, R132 ;  /* 0x000000848c8c7220 */ /* 0x000fe20000410000 */
[----:B------:R-:W-:Y:S01]  /*0ce0*/  FADD.FTZ R97, R96, R141 ;  /* 0x0000008d60617221 */ /* 0x000fe20000010000 */
[----:B------:R-:W-:Y:S01]  /*0cf0*/  FFMA.FTZ R99, R143, R141, R98 ;  /* 0x0000008d8f637223 */ /* 0x000fe20000010062 */
[----:B------:R-:W-:Y:S01]  /*0d00*/  FFMA.FTZ R37, R146, R136, R37 ;  /* 0x0000008892257223 */ /* 0x000fe20000010025 */
[----:B------:R-:W-:Y:S01]  /*0d10*/  SHF.L.U32 R136, R3, 0x10, RZ ;  /* 0x0000001003887819 */ /* 0x000fe200000006ff */
[----:B------:R-:W-:Y:S01]  /*0d20*/  FADD.FTZ R100, R100, -UR4 ;  /* 0x8000000464647e21 */ /* 0x000fe20008010000 */
[----:B------:R-:W-:Y:S01]  /*0d30*/  FADD.FTZ R96, R97, R140 ;  /* 0x0000008c61607221 */ /* 0x000fe20000010000 */
[----:B------:R-:W-:Y:S01]  /*0d40*/  FFMA.FTZ R98, R142, R140, R99 ;  /* 0x0000008c8e627223 */ /* 0x000fe20000010063 */
[----:B------:R-:W-:Y:S01]  /*0d50*/  FADD.FTZ R55, R55, R132 ;  /* 0x0000008437377221 */ /* 0x000fe20000010000 */
[----:B------:R-:W-:Y:S01]  /*0d60*/  FMUL.FTZ R136, R136, R102 ;  /* 0x0000006688887220 */ /* 0x000fe20000410000 */
[----:B------:R-:W-:Y:S01]  /*0d70*/  FMUL.FTZ R138, R100, UR24 ;  /* 0x00000018648a7c20 */ /* 0x000fe20008410000 */
        /* <DEDUP_REMOVED lines=13> */
[----:B------:R-:W-:Y:S01]  /*0e50*/  FADD.FTZ R59, R59, R101 ;  /* 0x000000653b3b7221 */ /* 0x000fe20000010000 */
[C---:B------:R-:W-:Y:S01]  /*0e60*/  FFMA.FTZ R43, R134.reuse, R101, R43 ;  /* 0x00000065862b7223 */ /* 0x040fe2000001002b */
[----:B------:R-:W-:Y:S01]  /*0e70*/  FADD.FTZ R149, R149, R132 ;  /* 0x0000008495957221 */ /* 0x000fe20000010000 */
[----:B------:R-:W-:-:S07]  /*0e80*/  FFMA.FTZ R148, R134, R132, R97 ;  /* 0x0000008486947223 */ /* 0x000fce0000010061 */
.L_x_2:
[----:B----4-:R-:W-:Y:S05]  /*0e90*/  BSYNC.RECONVERGENT B0 ;  /* 0x0000000000007941 */ /* 0x010fea0003800200 */
.L_x_1:
[----:B------:R-:W-:Y:S04]  /*0ea0*/  BSSY.RECONVERGENT B0, `(.L_x_3) ;  /* 0x0000066000007945 */ /* 0x000fe80003800200 */
[----:B------:R-:W-:Y:S05]  /*0eb0*/  @!P2 BRA `(.L_x_4) ;  /* 0x000000040090a947 */ /* 0x000fea0003800000 */
        /* <DEDUP_REMOVED lines=15> */
[C---:B--2---:R-:W-:Y:S02]  /*0fb0*/  SHF.L.U32 R123, R98.reuse, 0x10, RZ ;  /* 0x00000010627b7819 */ /* 0x044fe400000006ff */
[C---:B------:R-:W-:Y:S02]  /*0fc0*/  PRMT R118, R97.reuse, 0x7632, R118 ;  /* 0x0000763261767816 */ /* 0x040fe40000000076 */
[----:B------:R-:W-:Y:S01]  /*0fd0*/  SHF.L.U32 R121, R97, 0x10, RZ ;  /* 0x0000001061797819 */ /* 0x000fe200000006ff */
[----:B------:R-:W-:Y:S01]  /*0fe0*/  FADD.FTZ R123, R123, -UR4 ;  /* 0x800000047b7b7e21 */ /* 0x000fe20008010000 */
[----:B------:R-:W-:Y:S02]  /*0ff0*/  SHF.L.U32 R124, R99, 0x10, RZ ;  /* 0x00000010637c7819 */ /* 0x000fe400000006ff */
[----:B------:R-:W-:Y:S01]  /*1000*/  PRMT R97, R98, 0x7632, R97 ;  /* 0x0000763262617816 */ /* 0x000fe20000000061 */
[----:B------:R-:W-:Y:S01]  /*1010*/  FADD.FTZ R121, R121, -UR4 ;  /* 0x8000000479797e21 */ /* 0x000fe20008010000 */
[C---:B---3--:R-:W-:Y:S01]  /*1020*/  PRMT R98, R102.reuse, 0x7632, R98 ;  /* 0x0000763266627816 */ /* 0x048fe20000000062 */
[----:B------:R-:W-:Y:S01]  /*1030*/  FMUL.FTZ R123, R123, UR24 ;  /* 0x000000187b7b7c20 */ /* 0x000fe20008410000 */
[----:B0-----:R-:W-:Y:S01]  /*1040*/  SHF.L.U32 R117, R102, 0x10, RZ ;  /* 0x0000001066757819 */ /* 0x001fe200000006ff */
[----:B------:R-:W-:Y:S01]  /*1050*/  FADD.FTZ R124, R124, -UR4 ;  /* 0x800000047c7c7e21 */ /* 0x000fe20008010000 */
[----:B------:R-:W-:Y:S01]  /*1060*/  SHF.L.U32 R118, R118, 0x10, RZ ;  /* 0x0000001076767819 */ /* 0x000fe200000006ff */
[----:B------:R-:W-:Y:S01]  /*1070*/  FMUL.FTZ R127, R121, UR24 ;  /* 0x00000018797f7c20 */ /* 0x000fe20008410000 */
[----:B------:R-:W-:Y:S01]  /*1080*/  SHF.L.U32 R102, R30, 0x10, RZ ;  /* 0x000000101e667819 */ /* 0x000fe200000006ff */
[----:B------:R-:W-:Y:S01]  /*1090*/  FADD.FTZ R88, R88, R117 ;  /* 0x0000007558587221 */ /* 0x000fe20000010000 */
[----:B------:R-:W-:Y:S01]  /*10a0*/  PRMT R119, R96, 0x7632, R119 ;  /* 0x0000763260777816 */ /* 0x000fe20000000077 */
[----:B------:R-:W-:Y:S01]  /*10b0*/  FADD.FTZ R118, R118, -UR4 ;  /* 0x8000000476767e21 */ /* 0x000fe20008010000 */
[----:B------:R-:W-:Y:S01]  /*10c0*/  SHF.L.U32 R120, R96, 0x10, RZ ;  /* 0x0000001060787819 */ /* 0x000fe200000006ff */
[-C--:B------:R-:W-:Y:S01]  /*10d0*/  FMUL.FTZ R121, R102, R117.reuse ;  /* 0x0000007566797220 */ /* 0x080fe20000410000 */
[C---:B------:R-:W-:Y:S01]  /*10e0*/  PRMT R122, R100.reuse, 0x7632, R122 ;  /* 0x00007632647a7816 */ /* 0x040fe2000000007a */
[----:B------:R-:W-:Y:S01]  /*10f0*/  FFMA.FTZ R64, R123, R117, R64 ;  /* 0x000000757b407223 */ /* 0x000fe20000010040 */
[----:B------:R-:W-:Y:S01]  /*1100*/  SHF.L.U32 R116, R100, 0x10, RZ ;  /* 0x0000001064747819 */ /* 0x000fe200000006ff */
[----:B------:R-:W-:Y:S01]  /*1110*/  FADD.FTZ R120, R120, -UR4 ;  /* 0x8000000478787e21 */ /* 0x000fe20008010000 */
[----:B------:R-:W-:Y:S01]  /*1120*/  PRMT R100, R101, 0x7632, R100 ;  /* 0x0000763265647816 */ /* 0x000fe20000000064 */
[----:B------:R-:W-:Y:S01]  /*1130*/  FMUL.FTZ R117, R124, UR24 ;  /* 0x000000187c757c20 */ /* 0x000fe20008410000 */
[----:B------:R-:W-:Y:S01]  /*1140*/  SHF.L.U32 R119, R119, 0x10, RZ ;  /* 0x0000001077777819 */ /* 0x000fe200000006ff */
[----:B------:R-:W-:Y:S01]  /*1150*/  FMUL.FTZ R126, R118, UR24 ;  /* 0x00000018767e7c20 */ /* 0x000fe20008410000 */
[----:B------:R-:W-:Y:S01]  /*1160*/  SHF.L.U32 R124, R8, 0x10, RZ ;  /* 0x00000010087c7819 */ /* 0x000fe200000006ff */
[----:B------:R-:W-:Y:S01]  /*1170*/  FMUL.FTZ R129, R129, R116 ;  /* 0x0000007481817220 */ /* 0x000fe20000410000 */
[----:B------:R-:W-:Y:S01]  /*1180*/  SHF.L.U32 R100, R100, 0x10, RZ ;  /* 0x0000001064647819 */ /* 0x000fe200000006ff */
[----:B------:R-:W-:Y:S01]  /*1190*/  FMUL.FTZ R131, R120, UR24 ;  /* 0x0000001878837c20 */ /* 0x000fe20008410000 */
[----:B------:R-:W-:Y:S01]  /*11a0*/  SHF.L.U32 R122, R122, 0x10, RZ ;  /* 0x000000107a7a7819 */ /* 0x000fe200000006ff */
[----:B------:R-:W-:Y:S01]  /*11b0*/  FADD.FTZ R119, R119, -UR4 ;  /* 0x8000000477777e21 */ /* 0x000fe20008010000 */
[----:B------:R-:W-:Y:S01]  /*11c0*/  SHF.L.U32 R101, R101, 0x10, RZ ;  /* 0x0000001065657819 */ /* 0x000fe200000006ff */
[-C--:B------:R-:W-:Y:S01]  /*11d0*/  FMUL.FTZ R124, R124, R100.reuse ;  /* 0x000000647c7c7220 */ /* 0x080fe20000410000 */
[----:B------:R-:W-:Y:S01]  /*11e0*/  PRMT R96, R99, 0x7632, R96 ;  /* 0x0000763263607816 */ /* 0x000fe20000000060 */
[----:B------:R-:W-:Y:S01]  /*11f0*/  FADD.FTZ R87, R87, R100 ;  /* 0x0000006457577221 */ /* 0x000fe20000010000 */
[----:B------:R-:W-:Y:S01]  /*1200*/  FFMA.FTZ R63, R126, R100, R63 ;  /* 0x000000647e3f7223 */ /* 0x000fe2000001003f */
[----:B------:R-:W-:Y:S01]  /*1210*/  FMUL.FTZ R128, R128, R122 ;  /* 0x0000007a80807220 */ /* 0x000fe20000410000 */
[----:B------:R-:W-:Y:S01]  /*1220*/  SHF.L.U32 R100, R97, 0x10, RZ ;  /* 0x0000001061647819 */ /* 0x000fe200000006ff */
[----:B------:R-:W-:Y:S01]  /*1230*/  FADD.FTZ R149, R149, R129 ;  /* 0x0000008195957221 */ /* 0x000fe20000010000 */
[----:B------:R-:W-:Y:S01]  /*1240*/  PRMT R99, R103, 0x7632, R99 ;  /* 0x0000763267637816 */ /* 0x000fe20000000063 */
[----:B------:R-:W-:Y:S01]  /*1250*/  FADD.FTZ R84, R84, R116 ;  /* 0x0000007454547221 */ /* 0x000fe20000010000 */
[----:B------:R-:W-:Y:S01]  /*1260*/  FFMA.FTZ R60, R131, R116, R60 ;  /* 0x00000074833c7223 */ /* 0x000fe2000001003c */
[----:B------:R-:W-:Y:S01]  /*1270*/  FMUL.FTZ R130, R119, UR24 ;  /* 0x0000001877827c20 */ /* 0x000fe20008410000 */
[----:B------:R-:W-:Y:S01]  /*1280*/  FFMA.FTZ R97, R131, R129, R148 ;  /* 0x0000008183617223 */ /* 0x000fe20000010094 */
[----:B------:R-:W-:Y:S01]  /*1290*/  SHF.L.U32 R103, R103, 0x10, RZ ;  /* 0x0000001067677819 */ /* 0x000fe200000006ff */
[-C--:B------:R-:W-:Y:S01]  /*12a0*/  FMUL.FTZ R125, R125, R101.reuse ;  /* 0x000000657d7d7220 */ /* 0x080fe20000410000 */
[----:B------:R-:W-:Y:S01]  /*12b0*/  FADD.FTZ R86, R86, R101 ;  /* 0x0000006556567221 */ /* 0x000fe20000010000 */
[----:B------:R-:W-:Y:S01]  /*12c0*/  FFMA.FTZ R62, R127, R101, R62 ;  /* 0x000000657f3e7223 */ /* 0x000fe2000001003e */
[----:B------:R-:W-:Y:S01]  /*12d0*/  SHF.L.U32 R116, R31, 0x10, RZ ;  /* 0x000000101f747819 */ /* 0x000fe200000006ff */
[----:B------:R-:W-:Y:S01]  /*12e0*/  FADD.FTZ R90, R90, R103 ;  /* 0x000000675a5a7221 */ /* 0x000fe20000010000 */
[----:B------:R-:W-:Y:S01]  /*12f0*/  SHF.L.U32 R101, R96, 0x10, RZ ;  /* 0x0000001060657819 */ /* 0x000fe200000006ff */
[----:B------:R-:W-:Y:S01]  /*1300*/  FADD.FTZ R96, R149, R128 ;  /* 0x0000008095607221 */ /* 0x000fe20000010000 */
[----:B------:R-:W-:Y:S01]  /*1310*/  SHF.L.U32 R102, R98, 0x10, RZ ;  /* 0x0000001062667819 */ /* 0x000fe200000006ff */
[----:B------:R-:W-:Y:S01]  /*1320*/  FFMA.FTZ R98, R130, R128, R97 ;  /* 0x0000008082627223 */ /* 0x000fe20000010061 */
[-C--:B------:R-:W-:Y:S01]  /*1330*/  FMUL.FTZ R116, R116, R103.reuse ;  /* 0x0000006774747220 */ /* 0x080fe20000410000 */
[----:B------:R-:W-:Y:S01]  /*1340*/  FFMA.FTZ R66, R117, R103, R66 ;  /* 0x0000006775427223 */ /* 0x000fe20000010042 */
[----:B------:R-:W-:Y:S01]  /*1350*/  SHF.L.U32 R103, R99, 0x10, RZ ;  /* 0x0000001063677819 */ /* 0x000fe200000006ff */
[----:B------:R-:W-:Y:S01]  /*1360*/  FADD.FTZ R97, R96, R125 ;  /* 0x0000007d60617221 */ /* 0x000fe20000010000 */
[----:B------:R-:W-:Y:S01]  /*1370*/  FFMA.FTZ R99, R127, R125, R98 ;  /* 0x0000007d7f637223 */ /* 0x000fe20000010062 */
[----:B------:R-:W-:Y:S01]  /*1380*/  SHF.L.U32 R119, R7, 0x10, RZ ;  /* 0x0000001007777819 */ /* 0x000fe200000006ff */
[----:B------:R-:W-:Y:S01]  /*1390*/  FADD.FTZ R100, R100, -UR4 ;  /* 0x8000000464647e21 */ /* 0x000fe20008010000 */
[----:B------:R-:W-:Y:S01]  /*13a0*/  FADD.FTZ R96, R97, R124 ;  /* 0x0000007c61607221 */ /* 0x000fe20000010000 */
[----:B------:R-:W-:Y:S01]  /*13b0*/  FFMA.FTZ R98, R126, R124, R99 ;  /* 0x0000007c7e627223 */ /* 0x000fe20000010063 */
[----:B------:R-:W-:Y:S01]  /*13c0*/  FADD.FTZ R85, R85, R122 ;  /* 0x0000007a55557221 */ /* 0x000fe20000010000 */
[----:B------:R-:W-:Y:S01]  /*13d0*/  FFMA.FTZ R61, R130, R122, R61 ;  /* 0x0000007a823d7223 */ /* 0x000fe2000001003d */
[----:B------:R-:W-:Y:S01]  /*13e0*/  FMUL.FTZ R119, R119, R102 ;  /* 0x0000006677777220 */ /* 0x000fe20000410000 */
[----:B------:R-:W-:Y:S01]  /*13f0*/  FADD.FTZ R96, R96, R121 ;  /* 0x0000007960607221 */ /* 0x000fe20000010000 */
[----:B------:R-:W-:Y:S01]  /*1400*/  FMUL.FTZ R122, R100, UR24 ;  /* 0x00000018647a7c20 */ /* 0x000fe20008410000 */
[----:B------:R-:W-:Y:S01]  /*1410*/  FFMA.FTZ R97, R123, R121, R98 ;  /* 0x000000797b617223 */ /* 0x000fe20000010062 */
[----:B------:R-:W-:Y:S01]  /*1420*/  SHF.L.U32 R118, R6, 0x10, RZ ;  /* 0x0000001006767819 */ /* 0x000fe200000006ff */
[----:B------:R-:W-:Y:S01]  /*1430*/  FADD.FTZ R99, R96, R119 ;  /* 0x0000007760637221 */ /* 0x000fe20000010000 */
[----:B------:R-:W-:Y:S01]  /*1440*/  FADD.FTZ R101, R101, -UR4 ;  /* 0x8000000465657e21 */ /* 0x000fe20008010000 */
[----:B------:R-:W-:Y:S01]  /*1450*/  FFMA.FTZ R96, R122, R119, R97 ;  /* 0x000000777a607223 */ /* 0x000fe20000010061 */
[----:B------:R-:W-:Y:S01]  /*1460*/  FADD.FTZ R89, R89, R102 ;  /* 0x0000006659597221 */ /* 0x000fe20000010000 */
[-C--:B------:R-:W-:Y:S01]  /*1470*/  FMUL.FTZ R118, R118, R103.reuse ;  /* 0x0000006776767220 */ /* 0x080fe20000410000 */
        /* <DEDUP_REMOVED lines=8> */
.L_x_4:
[----:B------:R-:W-:Y:S05]  /*1500*/  BSYNC.RECONVERGENT B0 ;  /* 0x0000000000007941 */ /* 0x000fea0003800200 */
.L_x_3:
        /* <DEDUP_REMOVED lines=10> */
[----:B------:R-:W0:Y:S02]  /*15b0*/  @P0 LDC.64 R14, c[0x0][0x438] ;  /* 0x00010e00ff0e0b82 */ /* 0x000e240000000a00 */
[----:B0-----:R-:W-:-:S05]  /*15c0*/  @P0 IMAD.WIDE.U32 R14, R151, 0x10, R14 ;  /* 0x00000010970e0825 */ /* 0x001fca00078e000e */
[----:B------:R0:W5:Y:S01]  /*15d0*/  @P0 LDG.E.128 R92, desc[UR14][R14.64] ;  /* 0x0000000e0e5c0981 */ /* 0x000162000c1e1d00 */
[C---:B--2---:R-:W-:Y:S02]  /*15e0*/  SHF.L.U32 R105, R16.reuse, 0x10, RZ ;  /* 0x0000001010697819 */ /* 0x044fe400000006ff */
[----:B------:R-:W-:Y:S02]  /*15f0*/  PRMT R104, R16, 0x7632, R104 ;  /* 0x0000763210687816 */ /* 0x000fe40000000068 */
[----:B------:R-:W-:Y:S01]  /*1600*/  PRMT R103, R17, 0x7632, R103 ;  /* 0x0000763211677816 */ /* 0x000fe20000000067 */
[----:B0-----:R-:W-:Y:S01]  /*1610*/  FADD.FTZ R15, R105, -UR4 ;  /* 0x80000004690f7e21 */ /* 0x001fe20008010000 */
[----:B------:R-:W-:Y:S02]  /*1620*/  SHF.L.U32 R107, R17, 0x10, RZ ;  /* 0x00000010116b7819 */ /* 0x000fe400000006ff */
[C---:B------:R-:W-:Y:S01]  /*1630*/  PRMT R100, R18.reuse, 0x7632, R100 ;  /* 0x0000763212647816 */ /* 0x040fe20000000064 */
[----:B------:R-:W-:Y:S01]  /*1640*/  FMUL.FTZ R15, R15, UR24 ;  /* 0x000000180f0f7c20 */ /* 0x000fe20008410000 */
[----:B------:R-:W-:Y:S01]  /*1650*/  SHF.L.U32 R108, R18, 0x10, RZ ;  /* 0x00000010126c7819 */ /* 0x000fe200000006ff */
[----:B------:R-:W-:Y:S01]  /*1660*/  FADD.FTZ R107, R107, -UR4 ;  /* 0x800000046b6b7e21 */ /* 0x000fe20008010000 */
[----:B------:R-:W-:-:S02]  /*1670*/  PRMT R101, R19, 0x7632, R101 ;  /* 0x0000763213657816 */ /* 0x000fc40000000065 */
[----:B------:R-:W-:Y:S01]  /*1680*/  SHF.L.U32 R110, R19, 0x10, RZ ;  /* 0x00000010136e7819 */ /* 0x000fe200000006ff */
[----:B------:R-:W-:Y:S01]  /*1690*/  FADD.FTZ R108, R108, -UR4 ;  /* 0x800000046c6c7e21 */ /* 0x000fe20008010000 */
[----:B------:R-:W-:Y:S02]  /*16a0*/  SHF.L.U32 R16, R32, 0x10, RZ ;  /* 0x0000001020107819 */ /* 0x000fe400000006ff */
[----:B---3--:R-:W-:Y:S01]  /*16b0*/  PRMT R106, R96, 0x7632, R106 ;  /* 0x00007632606a7816 */ /* 0x008fe2000000006a */
[----:B------:R-:W-:Y:S01]  /*16c0*/  FADD.FTZ R105, R110, -UR4 ;  /* 0x800000046e697e21 */ /* 0x000fe20008010000 */
[----:B------:R-:W-:Y:S02]  /*16d0*/  SHF.L.U32 R17, R96, 0x10, RZ ;  /* 0x0000001060117819 */ /* 0x000fe400000006ff */
[----:B------:R-:W-:Y:S01]  /*16e0*/  SHF.L.U32 R19, R97, 0x10, RZ ;  /* 0x0000001061137819 */ /* 0x000fe200000006ff */
[----:B------:R-:W-:Y:S01]  /*16f0*/  FMUL.FTZ R105, R105, UR24 ;  /* 0x0000001869697c20 */ /* 0x000fe20008410000 */
[----:B------:R-:W-:Y:S01]  /*1700*/  PRMT R96, R98, 0x7632, R96 ;  /* 0x0000763262607816 */ /* 0x000fe20000000060 */
[-C--:B------:R-:W-:Y:S01]  /*1710*/  FMUL.FTZ R14, R16, R17.reuse ;  /* 0x00000011100e7220 */ /* 0x080fe20000410000 */
[----:B------:R-:W-:Y:S01]  /*1720*/  SHF.L.U32 R109, R98, 0x10, RZ ;  /* 0x00000010626d7819 */ /* 0x000fe200000006ff */
[----:B------:R-:W-:Y:S01]  /*1730*/  FADD.FTZ R68, R68, R17 ;  /* 0x0000001144447221 */ /* 0x000fe20000010000 */
[----:B------:R-:W-:Y:S01]  /*1740*/  SHF.L.U32 R18, R33, 0x10, RZ ;  /* 0x0000001021127819 */ /* 0x000fe200000006ff */
[----:B------:R-:W-:Y:S01]  /*1750*/  FFMA.FTZ R44, R15, R17, R44 ;  /* 0x000000110f2c7223 */ /* 0x000fe2000001002c */
[----:B------:R-:W-:Y:S01]  /*1760*/  SHF.L.U32 R98, R34, 0x10, RZ ;  /* 0x0000001022627819 */ /* 0x000fe200000006ff */
[----:B------:R-:W-:Y:S01]  /*1770*/  FMUL.FTZ R17, R107, UR24 ;  /* 0x000000186b117c20 */ /* 0x000fe20008410000 */
[----:B------:R-:W-:Y:S01]  /*1780*/  PRMT R102, R97, 0x7632, R102 ;  /* 0x0000763261667816 */ /* 0x000fe20000000066 */
[----:B------:R-:W-:Y:S01]  /*1790*/  FMUL.FTZ R16, R18, R19 ;  /* 0x0000001312107220 */ /* 0x000fe20000410000 */
[----:B------:R-:W-:Y:S01]  /*17a0*/  SHF.L.U32 R103, R103, 0x10, RZ ;  /* 0x0000001067677819 */ /* 0x000fe200000006ff */
[----:B------:R-:W-:Y:S01]  /*17b0*/  FMUL.FTZ R18, R98, R109 ;  /* 0x0000006d62127220 */ /* 0x000fe20000410000 */
[----:B------:R-:W-:Y:S01]  /*17c0*/  SHF.L.U32 R98, R104, 0x10, RZ ;  /* 0x0000001068627819 */ /* 0x000fe200000006ff */
[----:B------:R-:W-:Y:S01]  /*17d0*/  FADD.FTZ R70, R70, R19 ;  /* 0x0000001346467221 */ /* 0x000fe20000010000 */
[----:B------:R-:W-:Y:S01]  /*17e0*/  PRMT R97, R99, 0x7632, R97 ;  /* 0x0000763263617816 */ /* 0x000fe20000000061 */
[----:B------:R-:W-:Y:S01]  /*17f0*/  FFMA.FTZ R46, R17, R19, R46 ;  /* 0x00000013112e7223 */ /* 0x000fe2000001002e */
[----:B------:R-:W-:Y:S01]  /*1800*/  SHF.L.U32 R111, R99, 0x10, RZ ;  /* 0x00000010636f7819 */ /* 0x000fe200000006ff */
[----:B------:R-:W-:Y:S01]  /*1810*/  FADD.FTZ R98, R98, -UR4 ;  /* 0x8000000462627e21 */ /* 0x000fe20008010000 */
[----:B------:R-:W-:Y:S01]  /*1820*/  SHF.L.U32 R99, R35, 0x10, RZ ;  /* 0x0000001023637819 */ /* 0x000fe200000006ff */
[----:B------:R-:W-:Y:S01]  /*1830*/  FMUL.FTZ R19, R108, UR24 ;  /* 0x000000186c137c20 */ /* 0x000fe20008410000 */
[----:B------:R-:W-:Y:S01]  /*1840*/  SHF.L.U32 R107, R13, 0x10, RZ ;  /* 0x000000100d6b7819 */ /* 0x000fe200000006ff */
[----:B------:R-:W-:Y:S01]  /*1850*/  FADD.FTZ R103, R103, -UR4 ;  /* 0x8000000467677e21 */ /* 0x000fe20008010000 */
[----:B------:R-:W-:Y:S01]  /*1860*/  SHF.L.U32 R110, R106, 0x10, RZ ;  /* 0x000000106a6e7819 */ /* 0x000fe200000006ff */
[----:B------:R-:W-:Y:S01]  /*1870*/  FMUL.FTZ R106, R98, UR24 ;  /* 0x00000018626a7c20 */ /* 0x000fe20008410000 */
[----:B------:R-:W-:Y:S01]  /*1880*/  FADD.FTZ R72, R72, R109 ;  /* 0x0000006d48487221 */ /* 0x000fe20000010000 */
[----:B------:R-:W-:Y:S01]  /*1890*/  FFMA.FTZ R48, R19, R109, R48 ;  /* 0x0000006d13307223 */ /* 0x000fe20000010030 */
[----:B------:R-:W-:Y:S01]  /*18a0*/  FMUL.FTZ R104, R99, R111 ;  /* 0x0000006f63687220 */ /* 0x000fe20000410000 */
[----:B------:R-:W-:Y:S01]  /*18b0*/  FMUL.FTZ R107, R107, R110 ;  /* 0x0000006e6b6b7220 */ /* 0x000fe20000410000 */
[----:B------:R-:W-:Y:S01]  /*18c0*/  FADD.FTZ R98, R149, R14 ;  /* 0x0000000e95627221 */ /* 0x000fe20000010000 */
[----:B------:R-:W-:Y:S01]  /*18d0*/  SHF.L.U32 R109, R12, 0x10, RZ ;  /* 0x000000100c6d7819 */ /* 0x000fe200000006ff */
[----:B------:R-:W-:Y:S01]  /*18e0*/  FFMA.FTZ R99, R15, R14, R148 ;  /* 0x0000000e0f637223 */ /* 0x000fe20000010094 */
[----:B------:R-:W-:Y:S01]  /*18f0*/  SHF.L.U32 R102, R102, 0x10, RZ ;  /* 0x0000001066667819 */ /* 0x000fe200000006ff */
[----:B------:R-:W-:Y:S01]  /*1900*/  FMUL.FTZ R108, R103, UR24 ;  /* 0x00000018676c7c20 */ /* 0x000fe20008410000 */
[----:B------:R-:W-:Y:S01]  /*1910*/  SHF.L.U32 R103, R101, 0x10, RZ ;  /* 0x0000001065677819 */ /* 0x000fe200000006ff */
[----:B------:R-:W-:Y:S01]  /*1920*/  FADD.FTZ R101, R98, R107 ;  /* 0x0000006b62657221 */ /* 0x000fe20000010000 */
[----:B------:R-:W-:Y:S01]  /*1930*/  FFMA.FTZ R98, R106, R107, R99 ;  /* 0x0000006b6a627223 */ /* 0x000fe20000010063 */
        /* <DEDUP_REMOVED lines=9> */
[----:B------:R-:W-:Y:S01]  /*19d0*/  FFMA.FTZ R45, R106, R110, R45 ;  /* 0x0000006e6a2d7223 */ /* 0x000fe2000001002d */
[----:B------:R-:W-:Y:S01]  /*19e0*/  SHF.L.U32 R110, R11, 0x10, RZ ;  /* 0x000000100b6e7819 */ /* 0x000fe200000006ff */
[----:B------:R-:W-:Y:S01]  /*19f0*/  FADD.FTZ R99, R96, R109 ;  /* 0x0000006d60637221 */ /* 0x000fe20000010000 */
[----:B------:R-:W-:Y:S01]  /*1a00*/  FADD.FTZ R100, R100, -UR4 ;  /* 0x8000000464647e21 */ /* 0x000fe20008010000 */
        /* <DEDUP_REMOVED lines=12> */
[----:B------:R-:W-:Y:S01]  /*1ad0*/  FMUL.FTZ R114, R103, UR24 ;  /* 0x0000001867727c20 */ /* 0x000fe20008410000 */
[----:B------:R-:W-:Y:S01]  /*1ae0*/  FMUL.FTZ R111, R111, R148 ;  /* 0x000000946f6f7220 */ /* 0x000fe20000410000 */
[----:B------:R-:W-:Y:S01]  /*1af0*/  FADD.FTZ R98, R99, R104 ;  /* 0x0000006863627221 */ /* 0x000fe20000010000 */
[----:B------:R-:W-:Y:S01]  /*1b00*/  FFMA.FTZ R96, R105, R104, R96 ;  /* 0x0000006869607223 */ /* 0x000fe20000010060 */
[----:B------:R-:W-:Y:S01]  /*1b10*/  FFMA.FTZ R51, R114, R148, R51 ;  /* 0x0000009472337223 */ /* 0x000fe20000010033 */
[----:B------:R-:W-:Y:S01]  /*1b20*/  FADD.FTZ R73, R73, R102 ;  /* 0x0000006649497221 */ /* 0x000fe20000010000 */
[----:B------:R-:W-:Y:S01]  /*1b30*/  FFMA.FTZ R49, R112, R102, R49 ;  /* 0x0000006670317223 */ /* 0x000fe20000010031 */
[----:B------:R-:W-:Y:S01]  /*1b40*/  FADD.FTZ R149, R98, R111 ;  /* 0x0000006f62957221 */ /* 0x000fe20000010000 */
[----:B------:R-:W-:-:S07]  /*1b50*/  FFMA.FTZ R148, R114, R111, R96 ;  /* 0x0000006f72947223 */ /* 0x000fce0000010060 */
.L_x_6:
[----:B------:R-:W-:Y:S05]  /*1b60*/  BSYNC.RECONVERGENT B0 ;  /* 0x0000000000007941 */ /* 0x000fea0003800200 */
.L_x_5:
[----:B------:R-:W0:Y:S01]  /*1b70*/  SHFL.DOWN PT, R96, R149, 0x10, 0x1f ;  /* 0x0a001f0095607f89 */ /* 0x000e2200000e0000 */
[----:B------:R-:W-:Y:S01]  /*1b80*/  LOP3.LUT P0, RZ, R0, 0x1f, RZ, 0xc0, !PT ;  /* 0x0000001f00ff7812 */ /* 0x000fe2000780c0ff */
[----:B------:R-:W-:Y:S02]  /*1b90*/  BSSY.RECONVERGENT B0, `(.L_x_7) ;  /* 0x000001d000007945 */ /* 0x000fe40003800200 */
[----:B------:R-:W1:Y:S01]  /*1ba0*/  SHFL.DOWN PT, R97, R148, 0x10, 0x1f ;  /* 0x0a001f0094617f89 */ /* 0x000e6200000e0000 */
[----:B0-----:R-:W-:Y:S01]  /*1bb0*/  FADD.FTZ R96, R96, R149 ;  /* 0x0000009560607221 */ /* 0x001fe20000010000 */
[----:B-1----:R-:W-:-:S04]  /*1bc0*/  FADD.FTZ R97, R97, R148 ;  /* 0x0000009461617221 */ /* 0x002fc80000010000 */
[----:B------:R-:W0:Y:S04]  /*1bd0*/  SHFL.DOWN PT, R99, R96, 0x8, 0x1f ;  /* 0x09001f0060637f89 */ /* 0x000e2800000e0000 */
        /* <DEDUP_REMOVED lines=14> */
[----:B-1----:R-:W-:Y:S01]  /*1cc0*/  FADD.FTZ R97, R102, R97 ;  /* 0x0000006166617221 */ /* 0x002fe20000010000 */
[----:B------:R-:W-:Y:S06]  /*1cd0*/  @P0 BRA `(.L_x_8) ;  /* 0x0000000000200947 */ /* 0x000fec0003800000 */
[----:B------:R-:W0:Y:S01]  /*1ce0*/  S2UR UR5, SR_CgaCtaId ;  /* 0x00000000000579c3 */ /* 0x000e220000008800 */
[----:B------:R-:W-:Y:S01]  /*1cf0*/  UMOV UR4, 0x400 ;  /* 0x0000040000047882 */ /* 0x000fe20000000000 */
[----:B------:R-:W-:-:S04]  /*1d00*/  SHF.R.U32.HI R98, RZ, 0x2, R0 ;  /* 0x00000002ff627819 */ /* 0x000fc80000011600 */
[----:B------:R-:W-:Y:S01]  /*1d10*/  LOP3.LUT R98, R98, 0x18, RZ, 0xc0, !PT ;  /* 0x0000001862627812 */ /* 0x000fe200078ec0ff */
[----:B0-----:R-:W-:-:S04]  /*1d20*/  ULEA UR4, UR5, UR4, 0x18 ;  /* 0x0000000405047291 */ /* 0x001fc8000f8ec0ff */
[----:B------:R-:W-:Y:S02]  /*1d30*/  UIADD3 UR5, UPT, UPT, UR4, 0x3020, URZ ;  /* 0x0000302004057890 */ /* 0x000fe4000fffe0ff */
[----:B------:R-:W-:-:S09]  /*1d40*/  @!UP2 UIADD3 UR5, UPT, UPT, UR4, 0x3000, URZ ;  /* 0x000030000405a890 */ /* 0x000fd2000fffe0ff */
[----:B------:R0:W-:Y:S03]  /*1d50*/  STS.64 [R98+UR5], R96 ;  /* 0x0000006062007988 */ /* 0x0001e60008000a05 */
.L_x_8:
[----:B------:R-:W-:Y:S05]  /*1d60*/  BSYNC.RECONVERGENT B0 ;  /* 0x0000000000007941 */ /* 0x000fea0003800200 */
.L_x_7:
[----:B------:R-:W1:Y:S08]  /*1d70*/  S2UR UR5, SR_CgaCtaId ;  /* 0x00000000000579c3 */ /* 0x000e700000008800 */
[----:B------:R-:W-:Y:S01]  /*1d80*/  BAR.SYNC.DEFER_BLOCKING 0x0 ;  /* 0x0000000000007b1d */ /* 0x000fe20000010000 */
[----:B------:R-:W-:-:S04]  /*1d90*/  UISETP.NE.U32.AND UP1, UPT, UR18, URZ, UPT ;  /* 0x000000ff1200728c */ /* 0x000fc8000bf25070 */
[----:B------:R-:W-:Y:S01]  /*1da0*/  UISETP.NE.AND.EX UP1, UPT, UR19, URZ, UPT, UP1 ;  /* 0x000000ff1300728c */ /* 0x000fe2000bf25310 */
[----:B------:R-:W-:Y:S01]  /*1db0*/  BSSY.RECONVERGENT B0, `(.L_x_9) ;  /* 0x0000280000007945 */ /* 0x000fe20003800200 */
[----:B------:R-:W-:Y:S02]  /*1dc0*/  UMOV UR4, 0x400 ;  /* 0x0000040000047882 */ /* 0x000fe40000000000 */
[----:B-1----:R-:W-:-:S04]  /*1dd0*/  ULEA UR4, UR5, UR4, 0x18 ;  /* 0x0000000405047291 */ /* 0x002fc8000f8ec0ff */
[----:B------:R-:W-:Y:S02]  /*1de0*/  UIADD3 UR5, UPT, UPT, UR4, 0x3020, URZ ;  /* 0x0000302004057890 */ /* 0x000fe4000fffe0ff */
[----:B------:R-:W-:Y:S02]  /*1df0*/  @!UP2 UIADD3 UR5, UPT, UPT, UR4, 0x3000, URZ ;  /* 0x000030000405a890 */ /* 0x000fe4000fffe0ff */
[----:B------:R-:W-:Y:S02]  /*1e00*/  UIADD3 UR13, UPT, UPT, UR4, 0x3030, URZ ;  /* 0x00003030040d7890 */ /* 0x000fe4000fffe0ff */
[----:B------:R-:W-:-:S05]  /*1e10*/  @!UP2 UIADD3 UR13, UPT, UPT, UR4, 0x3010, URZ ;  /* 0x00003010040da890 */ /* 0x000fca000fffe0ff */
[----:B0-----:R-:W0:Y:S04]  /*1e20*/  LDS.128 R96, [UR5] ;  /* 0x00000005ff607984 */ /* 0x001e280008000c00 */
[----:B------:R-:W1:Y:S01]  /*1e30*/  LDS.128 R100, [UR13] ;  /* 0x0000000dff647984 */ /* 0x000e620008000c00 */
[----:B0-----:R-:W-:Y:S01]  /*1e40*/  FADD.FTZ R148, RZ, R97 ;  /* 0x00000061ff947221 */ /* 0x001fe20000010000 */
[----:B------:R-:W-:-:S03]  /*1e50*/  FADD.FTZ R97, RZ, R96 ;  /* 0x00000060ff617221 */ /* 0x000fc60000010000 */
[----:B------:R-:W-:Y:S01]  /*1e60*/  FADD.FTZ R148, R99, R148 ;  /* 0x0000009463947221 */ /* 0x000fe20000010000 */
[----:B------:R-:W-:-:S03]  /*1e70*/  FADD.FTZ R97, R98, R97 ;  /* 0x0000006162617221 */ /* 0x000fc60000010000 */
[----:B-1----:R-:W-:Y:S01]  /*1e80*/  FADD.FTZ R148, R148, R101 ;  /* 0x0000006594947221 */ /* 0x002fe20000010000 */
[----:B------:R-:W-:-:S03]  /*1e90*/  FADD.FTZ R97, R97, R100 ;  /* 0x0000006461617221 */ /* 0x000fc60000010000 */
[----:B------:R-:W-:Y:S01]  /*1ea0*/  FADD.FTZ R103, R103, R148 ;  /* 0x0000009467677221 */ /* 0x000fe20000010000 */
[----:B------:R-:W-:-:S03]  /*1eb0*/  FADD.FTZ R97, R102, R97 ;  /* 0x0000006166617221 */ /* 0x000fc60000010000 */
[----:B------:R-:W-:Y:S01]  /*1ec0*/  FMUL.FTZ R103, R103, UR17 ;  /* 0x0000001167677c20 */ /* 0x000fe20008410000 */
[----:B------:R-:W-:-:S04]  /*1ed0*/  FMUL.FTZ R97, R97, UR17 ;  /* 0x0000001161617c20 */ /* 0x000fc80008410000 */
[----:B------:R-:W-:Y:S02]  /*1ee0*/  R2UR UR4, R103 ;  /* 0x00000000670472ca */ /* 0x000fe400000e0000 */
[----:B------:R-:W-:Y:S01]  /*1ef0*/  FSEL R100, R97, RZ, !P4 ;  /* 0x000000ff61647208 */ /* 0x000fe20006000000 */
[----:B------:R-:W-:-:S12]  /*1f00*/  BRA.U UP1, `(.L_x_10) ;  /* 0x0000001101307547 */ /* 0x000fd8000b800000 */
[----:B------:R-:W-:Y:S04]  /*1f10*/  BSSY.RECONVERGENT B1, `(.L_x_11) ;  /* 0x0000059000017945 */ /* 0x000fe80003800200 */
[----:B------:R-:W-:Y:S05]  /*1f20*/  @!P3 BRA `(.L_x_12) ;  /* 0x00000004005cb947 */ /* 0x000fea0003800000 */
[----:B------:R-:W-:-:S04]  /*1f30*/  ISETP.NE.U32.AND P0, PT, RZ, UR20, PT ;  /* 0x00000014ff007c0c */ /* 0x000fc8000bf05070 */
[----:B------:R-:W-:-:S13]  /*1f40*/  ISETP.NE.AND.EX P0, PT, RZ, UR21, PT, P0 ;  /* 0x00000015ff007c0c */ /* 0x000fda000bf05300 */
[----:B------:R-:W-:Y:S05]  /*1f50*/  @P0 BRA `(.L_x_13) ;  /* 0x0000000000940947 */ /* 0x000fea0003800000 */
[--C-:B------:R-:W-:Y:S01]  /*1f60*/  FFMA.FTZ R96, R147, UR4, R100.reuse ;  /* 0x0000000493607c23 */ /* 0x100fe20008010064 */
[--C-:B------:R-:W-:Y:S01]  /*1f70*/  FFMA.FTZ R97, R146, UR4, R100.reuse ;  /* 0x0000000492617c23 */ /* 0x100fe20008010064 */
[--C-:B------:R-:W-:Y:S01]  /*1f80*/  FFMA.FTZ R98, R143, UR4, R100.reuse ;  /* 0x000000048f627c23 */ /* 0x100fe20008010064 */
[--C-:B------:R-:W-:Y:S01]  /*1f90*/  FFMA.FTZ R99, R142, UR4, R100.reuse ;  /* 0x000000048e637c23 */ /* 0x100fe20008010064 */
[--C-:B------:R-:W-:Y:S01]  /*1fa0*/  FFMA.FTZ R102, R139, UR4, R100.reuse ;  /* 0x000000048b667c23 */ /* 0x100fe20008010064 */
[--C-:B------:R-:W-:Y:S01]  /*1fb0*/  FFMA.FTZ R101, R138, UR4, R100.reuse ;  /* 0x000000048a657c23 */ /* 0x100fe20008010064 */
[--C-:B------:R-:W-:Y:S01]  /*1fc0*/  FFMA.FTZ R148, R135, UR4, R100.reuse ;  /* 0x0000000487947c23 */ /* 0x100fe20008010064 */
[----:B------:R-:W-:Y:S01]  /*1fd0*/  FFMA.FTZ R103, R134, UR4, R100 ;  /* 0x0000000486677c23 */ /* 0x000fe20008010064 */
[----:B------:R-:W-:Y:S01]  /*1fe0*/  FADD.FTZ R96, R145, -R96 ;  /* 0x8000006091607221 */ /* 0x000fe20000010000 */
[----:B------:R-:W-:Y:S01]  /*1ff0*/  FADD.FTZ R97, R144, -R97 ;  /* 0x8000006190617221 */ /* 0x000fe20000010000 */
[----:B------:R-:W-:Y:S01]  /*2000*/  FADD.FTZ R98, R141, -R98 ;  /* 0x800000628d627221 */ /* 0x000fe20000010000 */
[----:B------:R-:W-:Y:S01]  /*2010*/  FADD.FTZ R99, R140, -R99 ;  /* 0x800000638c637221 */ /* 0x000fe20000010000 */
[----:B------:R-:W-:Y:S01]  /*2020*/  FADD.FTZ R102, R137, -R102 ;  /* 0x8000006689667221 */ /* 0x000fe20000010000 */
[----:B------:R-:W-:Y:S01]  /*2030*/  FADD.FTZ R101, R136, -R101 ;  /* 0x8000006588657221 */ /* 0x000fe20000010000 */
[----:B------:R-:W-:Y:S01]  /*2040*/  FADD.FTZ R148, R133, -R148 ;  /* 0x8000009485947221 */ /* 0x000fe20000010000 */
[----:B------:R-:W-:Y:S01]  /*2050*/  FADD.FTZ R103, R132, -R103 ;  /* 0x8000006784677221 */ /* 0x000fe20000010000 */
[----:B------:R-:W-:Y:S01]  /*2060*/  FMUL.FTZ R96, R96, UR24 ;  /* 0x0000001860607c20 */ /* 0x000fe20008410000 */
        /* <DEDUP_REMOVED lines=15> */
[----:B------:R-:W-:-:S02]  /*2160*/  F2FP.BF16.F32.PACK_AB R96, R97, R96 ;  /* 0x000000606160723e */ /* 0x000fc400000010ff */
[----:B------:R-:W-:Y:S02]  /*2170*/  F2FP.BF16.F32.PACK_AB R97, R99, R98 ;  /* 0x000000626361723e */ /* 0x000fe400000010ff */
[----:B------:R-:W-:Y:S02]  /*2180*/  F2FP.BF16.F32.PACK_AB R98, R101, R102 ;  /* 0x000000666562723e */ /* 0x000fe400000010ff */
[----:B------:R-:W-:Y:S01]  /*2190*/  F2FP.BF16.F32.PACK_AB R99, R103, R148 ;  /* 0x000000946763723e */ /* 0x000fe200000010ff */
[----:B------:R-:W-:Y:S06]  /*21a0*/  BRA `(.L_x_14) ;  /* 0x0000000000a07947 */ /* 0x000fec0003800000 */
.L_x_13:
        /* <DEDUP_REMOVED lines=25> */
[C---:B------:R-:W-:Y:S01]  /*2340*/  F2FP.BF16.F32.PACK_AB R79, R103.reuse, R102 ;  /* 0x00000066674f723e */ /* 0x040fe200000010ff */
[----:B------:R-:W-:Y:S01]  /*2350*/  FMUL.FTZ R151, R103, UR12 ;  /* 0x0000000c67977c20 */ /* 0x000fe20008410000 */
[C---:B------:R-:W-:Y:S01]  /*2360*/  F2FP.BF16.F32.PACK_AB R78, R101.reuse, R98 ;  /* 0x00000062654e723e */ /* 0x040fe200000010ff */
[----:B------:R-:W-:Y:S01]  /*2370*/  FMUL.FTZ R149, R101, UR12 ;  /* 0x0000000c65957c20 */ /* 0x000fe20008410000 */
[----:B------:R-:W-:Y:S01]  /*2380*/  FMUL.FTZ R102, R96, UR12 ;  /* 0x0000000c60667c20 */ /* 0x000fe20008410000 */
[C---:B------:R-:W-:Y:S01]  /*2390*/  F2FP.BF16.F32.PACK_AB R77, R99.reuse, R96 ;  /* 0x00000060634d723e */ /* 0x040fe200000010ff */
[----:B------:R-:W-:Y:S01]  /*23a0*/  FMUL.FTZ R148, R98, UR12 ;  /* 0x0000000c62947c20 */ /* 0x000fe20008410000 */
[----:B------:R-:W-:Y:S01]  /*23b0*/  FMUL.FTZ R103, R99, UR12 ;  /* 0x0000000c63677c20 */ /* 0x000fe20008410000 */
[----:B------:R-:W-:Y:S01]  /*23c0*/  FMUL.FTZ R96, R76, UR12 ;  /* 0x0000000c4c607c20 */ /* 0x000fe20008410000 */
[C---:B------:R-:W-:Y:S01]  /*23d0*/  FMUL.FTZ R101, R97.reuse, UR12 ;  /* 0x0000000c61657c20 */ /* 0x040fe20008410000 */
[----:B------:R-:W-:-:S02]  /*23e0*/  F2FP.BF16.F32.PACK_AB R76, R97, R76 ;  /* 0x0000004c614c723e */ /* 0x000fc400000010ff */
[----:B------:R-:W-:Y:S02]  /*23f0*/  F2FP.BF16.F32.PACK_AB R99, R151, R150 ;  /* 0x000000969763723e */ /* 0x000fe400000010ff */
[----:B------:R-:W-:Y:S02]  /*2400*/  F2FP.BF16.F32.PACK_AB R98, R149, R148 ;  /* 0x000000949562723e */ /* 0x000fe400000010ff */
[----:B------:R-:W-:Y:S02]  /*2410*/  F2FP.BF16.F32.PACK_AB R97, R103, R102 ;  /* 0x000000666761723e */ /* 0x000fe400000010ff */
[----:B------:R-:W-:-:S07]  /*2420*/  F2FP.BF16.F32.PACK_AB R96, R101, R96 ;  /* 0x000000606560723e */ /* 0x000fce00000010ff */
.L_x_14:
[----:B------:R-:W0:Y:S08]  /*2430*/  @P0 LDC.64 R148, c[0x0][0x478] ;  /* 0x00011e00ff940b82 */ /* 0x000e300000000a00 */
[----:B------:R-:W1:Y:S01]  /*2440*/  LDC.64 R102, c[0x0][0x468] ;  /* 0x00011a00ff667b82 */ /* 0x000e620000000a00 */
[----:B0-----:R-:W-:-:S05]  /*2450*/  @P0 IMAD.WIDE.U32 R148, R115, 0x10, R148 ;  /* 0x0000001073940825 */ /* 0x001fca00078e0094 */
[----:B------:R0:W-:Y:S01]  /*2460*/  @P0 STG.E.128 desc[UR14][R148.64], R76 ;  /* 0x0000004c94000986 */ /* 0x0001e2000c101d0e */
[C---:B-1----:R-:W-:Y:S01]  /*2470*/  IMAD.WIDE.U32 R102, R115.reuse, 0x10, R102 ;  /* 0x0000001073667825 */ /* 0x042fe200078e0066 */
[----:B------:R-:W-:-:S04]  /*2480*/  IADD3 R115, PT, PT, R115, 0x80, RZ ;  /* 0x0000008073737810 */ /* 0x000fc80007ffe0ff */
[----:B------:R0:W-:Y:S03]  /*2490*/  STG.E.128 desc[UR14][R102.64], R96 ;  /* 0x0000006066007986 */ /* 0x0001e6000c101d0e */
.L_x_12:
[----:B------:R-:W-:Y:S05]  /*24a0*/  BSYNC.RECONVERGENT B1 ;  /* 0x0000000000017941 */ /* 0x000fea0003800200 */
.L_x_11:
[----:B------:R-:W-:Y:S04]  /*24b0*/  BSSY.RECONVERGENT B1, `(.L_x_15) ;  /* 0x0000059000017945 */ /* 0x000fe80003800200 */
[----:B------:R-:W-:Y:S05]  /*24c0*/  @!P2 BRA `(.L_x_16) ;  /* 0x00000004005ca947 */ /* 0x000fea0003800000 */
[----:B------:R-:W-:-:S04]  /*24d0*/  ISETP.NE.U32.AND P0, PT, RZ, UR20, PT ;  /* 0x00000014ff007c0c */ /* 0x000fc8000bf05070 */
[----:B------:R-:W-:-:S13]  /*24e0*/  ISETP.NE.AND.EX P0, PT, RZ, UR21, PT, P0 ;  /* 0x00000015ff007c0c */ /* 0x000fda000bf05300 */
[----:B------:R-:W-:Y:S05]  /*24f0*/  @!P0 BRA `(.L_x_17) ;  /* 0x0000000000a48947 */ /* 0x000fea0003800000 */
[--C-:B0-----:R-:W-:Y:S01]  /*2500*/  FFMA.FTZ R97, R117, UR4, R100.reuse ;  /* 0x0000000475617c23 */ /* 0x101fe20008010064 */
        /* <DEDUP_REMOVED lines=38> */
[----:B------:R-:W-:Y:S01]  /*2770*/  F2FP.BF16.F32.PACK_AB R96, R101, R96 ;  /* 0x000000606560723e */ /* 0x000fe200000010ff */
[----:B------:R-:W-:Y:S06]  /*2780*/  BRA `(.L_x_18) ;  /* 0x0000000000907947 */ /* 0x000fec0003800000 */
.L_x_17:
        /* <DEDUP_REMOVED lines=35> */
[----:B------:R-:W-:-:S07]  /*29c0*/  F2FP.BF16.F32.PACK_AB R99, R148, R103 ;  /* 0x000000679463723e */ /* 0x000fce00000010ff */
.L_x_18:
[----:B------:R-:W0:Y:S08]  /*29d0*/  @P0 LDC.64 R148, c[0x0][0x478] ;  /* 0x00011e00ff940b82 */ /* 0x000e300000000a00 */
[----:B------:R-:W1:Y:S01]  /*29e0*/  LDC.64 R102, c[0x0][0x468] ;  /* 0x00011a00ff667b82 */ /* 0x000e620000000a00 */
[----:B0-----:R-:W-:-:S05]  /*29f0*/  @P0 IMAD.WIDE.U32 R148, R115, 0x10, R148 ;  /* 0x0000001073940825 */ /* 0x001fca00078e0094 */
[----:B------:R2:W-:Y:S01]  /*2a00*/  @P0 STG.E.128 desc[UR14][R148.64], R76 ;  /* 0x0000004c94000986 */ /* 0x0005e2000c101d0e */
[C---:B-1----:R-:W-:Y:S01]  /*2a10*/  IMAD.WIDE.U32 R102, R115.reuse, 0x10, R102 ;  /* 0x0000001073667825 */ /* 0x042fe200078e0066 */
[----:B------:R-:W-:-:S04]  /*2a20*/  IADD3 R115, PT, PT, R115, 0x80, RZ ;  /* 0x0000008073737810 */ /* 0x000fc80007ffe0ff */
[----:B------:R2:W-:Y:S03]  /*2a30*/  STG.E.128 desc[UR14][R102.64], R96 ;  /* 0x0000006066007986 */ /* 0x0005e6000c101d0e */
.L_x_16:
[----:B------:R-:W-:Y:S05]  /*2a40*/  BSYNC.RECONVERGENT B1 ;  /* 0x0000000000017941 */ /* 0x000fea0003800200 */
.L_x_15:
[----:B------:R-:W-:Y:S05]  /*2a50*/  @!P1 BRA `(.L_x_19) ;  /* 0x0000001800d49947 */ /* 0x000fea0003800000 */
[----:B------:R-:W-:-:S04]  /*2a60*/  ISETP.NE.U32.AND P0, PT, RZ, UR20, PT ;  /* 0x00000014ff007c0c */ /* 0x000fc8000bf05070 */
[----:B------:R-:W-:-:S13]  /*2a70*/  ISETP.NE.AND.EX P0, PT, RZ, UR21, PT, P0 ;  /* 0x00000015ff007c0c */ /* 0x000fda000bf05300 */
[----:B------:R-:W-:Y:S05]  /*2a80*/  @!P0 BRA `(.L_x_20) ;  /* 0x0000000000a48947 */ /* 0x000fea0003800000 */
[--C-:B0-2---:R-:W-:Y:S01]  /*2a90*/  FFMA.FTZ R78, R114, UR4, R100.reuse ;  /* 0x00000004724e7c23 */ /* 0x105fe20008010064 */
        /* <DEDUP_REMOVED lines=40> */
.L_x_20:
        /* <DEDUP_REMOVED lines=36> */
.L_x_21:
[----:B------:R-:W0:Y:S08]  /*2f60*/  @P0 LDC.64 R102, c[0x0][0x478] ;  /* 0x00011e00ff660b82 */ /* 0x000e300000000a00 */
[----:B------:R-:W1:Y:S01]  /*2f70*/  LDC.64 R100, c[0x0][0x468] ;  /* 0x00011a00ff647b82 */ /* 0x000e620000000a00 */
[----:B0-----:R-:W-:-:S05]  /*2f80*/  @P0 IMAD.WIDE.U32 R102, R115, 0x10, R102 ;  /* 0x0000001073660825 */ /* 0x001fca00078e0066 */
[----:B------:R4:W-:Y:S01]  /*2f90*/  @P0 STG.E.128 desc[UR14][R102.64], R76 ;  /* 0x0000004c66000986 */ /* 0x0009e2000c101d0e */
[----:B-1----:R-:W-:-:S05]  /*2fa0*/  IMAD.WIDE.U32 R100, R115, 0x10, R100 ;  /* 0x0000001073647825 */ /* 0x002fca00078e0064 */
[----:B------:R4:W-:Y:S01]  /*2fb0*/  STG.E.128 desc[UR14][R100.64], R96 ;  /* 0x0000006064007986 */ /* 0x0009e2000c101d0e */
[----:B------:R-:W-:Y:S05]  /*2fc0*/  BRA `(.L_x_19) ;  /* 0x0000001400787947 */ /* 0x000fea0003800000 */
.L_x_10:
[----:B------:R-:W-:-:S04]  /*2fd0*/  UISETP.NE.U32.AND UP1, UPT, UR20, URZ, UPT ;  /* 0x000000ff1400728c */ /* 0x000fc8000bf25070 */
[----:B------:R-:W-:-:S09]  /*2fe0*/  UISETP.NE.AND.EX UP1, UPT, UR21, URZ, UPT, UP1 ;  /* 0x000000ff1500728c */ /* 0x000fd2000bf25310 */
[----:B------:R-:W-:Y:S05]  /*2ff0*/  BRA.U UP1, `(.L_x_22) ;  /* 0x0000000901907547 */ /* 0x000fea000b800000 */
[----:B------:R-:W-:Y:S01]  /*3000*/  ISETP.GT.U32.AND P0, PT, R113, 0x7f, PT ;  /* 0x0000007f7100780c */ /* 0x000fe20003f04070 */
[----:B------:R-:W-:-:S12]  /*3010*/  BSSY.RECONVERGENT B1, `(.L_x_23) ;  /* 0x0000036000017945 */ /* 0x000fd80003800200 */
[----:B------:R-:W-:Y:S05]  /*3020*/  @!P0 BRA `(.L_x_24) ;  /* 0x0000000000d08947 */ /* 0x000fea0003800000 */
[----:B------:R-:W-:Y:S01]  /*3030*/  FFMA.FTZ R98, R135, UR4, R100 ;  /* 0x0000000487627c23 */ /* 0x000fe20008010064 */
[C---:B-----5:R-:W-:Y:S01]  /*3040*/  PRMT R96, R83.reuse, 0x7632, R96 ;  /* 0x0000763253607816 */ /* 0x060fe20000000060 */
[----:B------:R-:W-:Y:S01]  /*3050*/  FFMA.FTZ R99, R134, UR4, R100 ;  /* 0x0000000486637c23 */ /* 0x000fe20008010064 */
[----:B------:R-:W-:Y:S01]  /*3060*/  SHF.L.U32 R97, R83, 0x10, RZ ;  /* 0x0000001053617819 */ /* 0x000fe200000006ff */
[----:B------:R-:W-:Y:S01]  /*3070*/  FADD.FTZ R102, R133, -R98 ;  /* 0x8000006285667221 */ /* 0x000fe20000010000 */
[----:B------:R-:W-:Y:S01]  /*3080*/  SHF.L.U32 R98, R96, 0x10, RZ ;  /* 0x0000001060627819 */ /* 0x000fe200000006ff */
[----:B------:R-:W-:Y:S01]  /*3090*/  FADD.FTZ R99, R132, -R99 ;  /* 0x8000006384637221 */ /* 0x000fe20000010000 */
[--C-:B------:R-:W-:Y:S01]  /*30a0*/  FFMA.FTZ R103, R138, UR4, R100.reuse ;  /* 0x000000048a677c23 */ /* 0x100fe20008010064 */
[----:B------:R-:W-:Y:S01]  /*30b0*/  FFMA.FTZ R96, R102, UR24, R97 ;  /* 0x0000001866607c23 */ /* 0x000fe20008010061 */
[----:B------:R-:W-:Y:S01]  /*30c0*/  FFMA.FTZ R148, R139, UR4, R100 ;  /* 0x000000048b947c23 */ /* 0x000fe20008010064 */
[----:B------:R-:W-:Y:S01]  /*30d0*/  FFMA.FTZ R97, R99, UR24, R98 ;  /* 0x0000001863617c23 */ /* 0x000fe20008010062 */
[----:B------:R-:W-:Y:S01]  /*30e0*/  PRMT R99, R81, 0x7632, R99 ;  /* 0x0000763251637816 */ /* 0x000fe20000000063 */
[----:B------:R-:W-:Y:S01]  /*30f0*/  FADD.FTZ R150, R136, -R103 ;  /* 0x8000006788967221 */ /* 0x000fe20000010000 */
[----:B------:R-:W-:Y:S01]  /*3100*/  FFMA.FTZ R149, R142, UR4, R100 ;  /* 0x000000048e957c23 */ /* 0x000fe20008010064 */
[----:B------:R-:W-:Y:S01]  /*3110*/  PRMT R98, R80, 0x7632, R98 ;  /* 0x0000763250627816 */ /* 0x000fe20000000062 */
[----:B------:R-:W-:Y:S01]  /*3120*/  FFMA.FTZ R103, R146, UR4, R100 ;  /* 0x0000000492677c23 */ /* 0x000fe20008010064 */
[----:B------:R-:W-:Y:S01]  /*3130*/  FADD.FTZ R151, R137, -R148 ;  /* 0x8000009489977221 */ /* 0x000fe20000010000 */
[----:B------:R-:W-:Y:S01]  /*3140*/  SHF.L.U32 R99, R99, 0x10, RZ ;  /* 0x0000001063637819 */ /* 0x000fe200000006ff */
[----:B------:R-:W-:Y:S01]  /*3150*/  FADD.FTZ R148, R140, -R149 ;  /* 0x800000958c947221 */ /* 0x000fe20000010000 */
[----:B------:R-:W-:Y:S01]  /*3160*/  SHF.L.U32 R102, R82, 0x10, RZ ;  /* 0x0000001052667819 */ /* 0x000fe200000006ff */
[----:B------:R-:W-:Y:S01]  /*3170*/  FADD.FTZ R103, R144, -R103 ;  /* 0x8000006790677221 */ /* 0x000fe20000010000 */
[----:B------:R-:W-:Y:S01]  /*3180*/  SHF.L.U32 R98, R98, 0x10, RZ ;  /* 0x0000001062627819 */ /* 0x000fe200000006ff */
[----:B------:R-:W-:Y:S01]  /*3190*/  FFMA.FTZ R148, R148, UR24, R99 ;  /* 0x0000001894947c23 */ /* 0x000fe20008010063 */
[----:B------:R-:W-:Y:S01]  /*31a0*/  PRMT R101, R82, 0x7632, R101 ;  /* 0x0000763252657816 */ /* 0x000fe20000000065 */
[----:B------:R-:W-:Y:S01]  /*31b0*/  FFMA.FTZ R149, R151, UR24, R102 ;  /* 0x0000001897957c23 */ /* 0x000fe20008010066 */
[----:B------:R-:W-:Y:S01]  /*31c0*/  FFMA.FTZ R152, R143, UR4, R100 ;  /* 0x000000048f987c23 */ /* 0x000fe20008010064 */
[----:B------:R-:W-:Y:S01]  /*31d0*/  FFMA.FTZ R99, R103, UR24, R98 ;  /* 0x0000001867637c23 */ /* 0x000fe20008010062 */
[----:B------:R-:W-:Y:S01]  /*31e0*/  SHF.L.U32 R101, R101, 0x10, RZ ;  /* 0x0000001065657819 */ /* 0x000fe200000006ff */
[----:B------:R-:W0:Y:S01]  /*31f0*/  LDC.64 R102, c[0x0][0x468] ;  /* 0x00011a00ff667b82 */ /* 0x000e220000000a00 */
[----:B------:R-:W-:Y:S01]  /*3200*/  FFMA.FTZ R98, R147, UR4, R100 ;  /* 0x0000000493627c23 */ /* 0x000fe20008010064 */
[----:B------:R-:W-:Y:S01]  /*3210*/  FADD.FTZ R152, R141, -R152 ;  /* 0x800000988d987221 */ /* 0x000fe20000010000 */
[----:B------:R-:W-:Y:S01]  /*3220*/  FMUL.FTZ R149, R149, UR12 ;  /* 0x0000000c95957c20 */ /* 0x000fe20008410000 */
[----:B------:R-:W-:Y:S01]  /*3230*/  FFMA.FTZ R150, R150, UR24, R101 ;  /* 0x0000001896967c23 */ /* 0x000fe20008010065 */
[----:B------:R-:W-:Y:S01]  /*3240*/  FADD.FTZ R151, R145, -R98 ;  /* 0x8000006291977221 */ /* 0x000fe20000010000 */
[----:B------:R-:W-:Y:S01]  /*3250*/  SHF.L.U32 R101, R81, 0x10, RZ ;  /* 0x0000001051657819 */ /* 0x000fe200000006ff */
[----:B------:R-:W-:Y:S01]  /*3260*/  FMUL.FTZ R148, R148, UR12 ;  /* 0x0000000c94947c20 */ /* 0x000fe20008410000 */
[----:B------:R-:W-:Y:S01]  /*3270*/  SHF.L.U32 R98, R80, 0x10, RZ ;  /* 0x0000001050627819 */ /* 0x000fe200000006ff */
[----:B------:R-:W-:-:S02]  /*3280*/  FMUL.FTZ R150, R150, UR12 ;  /* 0x0000000c96967c20 */ /* 0x000fc40008410000 */
[----:B------:R-:W-:Y:S01]  /*3290*/  FFMA.FTZ R101, R152, UR24, R101 ;  /* 0x0000001898657c23 */ /* 0x000fe20008010065 */
[----:B------:R-:W-:Y:S01]  /*32a0*/  FMUL.FTZ R152, R97, UR12 ;  /* 0x0000000c61987c20 */ /* 0x000fe20008410000 */
[----:B------:R-:W-:Y:S01]  /*32b0*/  FFMA.FTZ R98, R151, UR24, R98 ;  /* 0x0000001897627c23 */ /* 0x000fe20008010062 */
[----:B------:R-:W-:Y:S01]  /*32c0*/  FMUL.FTZ R151, R96, UR12 ;  /* 0x0000000c60977c20 */ /* 0x000fe20008410000 */
[----:B------:R-:W-:Y:S01]  /*32d0*/  FMUL.FTZ R97, R101, UR12 ;  /* 0x0000000c65617c20 */ /* 0x000fe20008410000 */
[----:B------:R-:W-:Y:S01]  /*32e0*/  FMUL.FTZ R101, R99, UR12 ;  /* 0x0000000c63657c20 */ /* 0x000fe20008410000 */
[----:B------:R-:W-:Y:S01]  /*32f0*/  FMUL.FTZ R96, R98, UR12 ;  /* 0x0000000c62607c20 */ /* 0x000fe20008410000 */
[----:B------:R-:W-:Y:S02]  /*3300*/  F2FP.BF16.F32.PACK_AB R98, R150, R149 ;  /* 0x000000959662723e */ /* 0x000fe400000010ff */
[----:B------:R-:W-:Y:S02]  /*3310*/  F2FP.BF16.F32.PACK_AB R99, R152, R151 ;  /* 0x000000979863723e */ /* 0x000fe400000010ff */
[----:B------:R-:W-:-:S02]  /*3320*/  F2FP.BF16.F32.PACK_AB R97, R148, R97 ;  /* 0x000000619461723e */ /* 0x000fc400000010ff */
[----:B------:R-:W-:Y:S01]  /*3330*/  F2FP.BF16.F32.PACK_AB R96, R101, R96 ;  /* 0x000000606560723e */ /* 0x000fe200000010ff */
[C---:B0-----:R-:W-:Y:S01]  /*3340*/  IMAD.WIDE.U32 R102, R115.reuse, 0x10, R102 ;  /* 0x0000001073667825 */ /* 0x041fe200078e0066 */
[----:B------:R-:W-:-:S04]  /*3350*/  IADD3 R115, PT, PT, R115, 0x80, RZ ;  /* 0x0000008073737810 */ /* 0x000fc80007ffe0ff */
[----:B------:R0:W-:Y:S03]  /*3360*/  STG.E.128 desc[UR14][R102.64], R96 ;  /* 0x0000006066007986 */ /* 0x0001e6000c101d0e */
.L_x_24:
[----:B------:R-:W-:Y:S05]  /*3370*/  BSYNC.RECONVERGENT B1 ;  /* 0x0000000000017941 */ /* 0x000fea0003800200 */
.L_x_23:
[----:B------:R-:W-:Y:S04]  /*3380*/  BSSY.RECONVERGENT B1, `(.L_x_25) ;  /* 0x0000036000017945 */ /* 0x000fe80003800200 */
[----:B------:R-:W-:Y:S05]  /*3390*/  @!P2 BRA `(.L_x_26) ;  /* 0x0000000000d0a947 */ /* 0x000fea0003800000 */
[----:B0-----:R-:W-:Y:S01]  /*33a0*/  FFMA.FTZ R99, R117, UR4, R100 ;  /* 0x0000000475637c23 */ /* 0x001fe20008010064 */
[C---:B-----5:R-:W-:Y:S01]  /*33b0*/  PRMT R96, R23.reuse, 0x7632, R96 ;  /* 0x0000763217607816 */ /* 0x060fe20000000060 */
[--C-:B------:R-:W-:Y:S01]  /*33c0*/  FFMA.FTZ R101, R120, UR4, R100.reuse ;  /* 0x0000000478657c23 */ /* 0x100fe20008010064 */
[----:B------:R-:W-:Y:S01]  /*33d0*/  SHF.L.U32 R97, R23, 0x10, RZ ;  /* 0x0000001017617819 */ /* 0x000fe200000006ff */
[----:B------:R-:W-:Y:S01]  /*33e0*/  FADD.FTZ R102, R116, -R99 ;  /* 0x8000006374667221 */ /* 0x000fe20000010000 */
[----:B------:R-:W-:Y:S01]  /*33f0*/  SHF.L.U32 R98, R96, 0x10, RZ ;  /* 0x0000001060627819 */ /* 0x000fe200000006ff */
[----:B------:R-:W-:Y:S01]  /*3400*/  FADD.FTZ R101, R118, -R101 ;  /* 0x8000006576657221 */ /* 0x000fe20000010000 */
[----:B------:R-:W-:Y:S01]  /*3410*/  FFMA.FTZ R148, R123, UR4, R100 ;  /* 0x000000047b947c23 */ /* 0x000fe20008010064 */
[----:B------:R-:W-:Y:S01]  /*3420*/  FFMA.FTZ R96, R102, UR24, R97 ;  /* 0x0000001866607c23 */ /* 0x000fe20008010061 */
[----:B------:R-:W-:Y:S01]  /*3430*/  PRMT R99, R21, 0x7632, R99 ;  /* 0x0000763215637816 */ /* 0x000fe20000000063 */
[----:B------:R-:W-:Y:S01]  /*3440*/  FFMA.FTZ R97, R101, UR24, R98 ;  /* 0x0000001865617c23 */ /* 0x000fe20008010062 */
        /* <DEDUP_REMOVED lines=16> */
[----:B------:R-:W-:Y:S01]  /*3550*/  FADD.FTZ R150, R119, -R150 ;  /* 0x8000009677967221 */ /* 0x000fe20000010000 */
[--C-:B------:R-:W-:Y:S01]  /*3560*/  FFMA.FTZ R98, R131, UR4, R100.reuse ;  /* 0x0000000483627c23 */ /* 0x100fe20008010064 */
[----:B------:R-:W-:Y:S01]  /*3570*/  FFMA.FTZ R152, R127, UR4, R100 ;  /* 0x000000047f987c23 */ /* 0x000fe20008010064 */
[----:B------:R-:W-:Y:S01]  /*3580*/  FMUL.FTZ R149, R149, UR12 ;  /* 0x0000000c95957c20 */ /* 0x000fe20008410000 */
[----:B------:R-:W-:Y:S01]  /*3590*/  FFMA.FTZ R150, R150, UR24, R101 ;  /* 0x0000001896967c23 */ /* 0x000fe20008010065 */
[----:B------:R-:W-:Y:S01]  /*35a0*/  FADD.FTZ R151, R129, -R98 ;  /* 0x8000006281977221 */ /* 0x000fe20000010000 */
[----:B------:R-:W-:Y:S01]  /*35b0*/  SHF.L.U32 R101, R21, 0x10, RZ ;  /* 0x0000001015657819 */ /* 0x000fe200000006ff */
[----:B------:R-:W-:Y:S01]  /*35c0*/  FADD.FTZ R152, R125, -R152 ;  /* 0x800000987d987221 */ /* 0x000fe20000010000 */
[----:B------:R-:W-:Y:S01]  /*35d0*/  SHF.L.U32 R98, R20, 0x10, RZ ;  /* 0x0000001014627819 */ /* 0x000fe200000006ff */
[----:B------:R-:W-:Y:S01]  /*35e0*/  FMUL.FTZ R150, R150, UR12 ;  /* 0x0000000c96967c20 */ /* 0x000fe20008410000 */
[----:B------:R-:W-:Y:S01]  /*35f0*/  FMUL.FTZ R148, R148, UR12 ;  /* 0x0000000c94947c20 */ /* 0x000fe20008410000 */
[----:B------:R-:W-:Y:S01]  /*3600*/  FFMA.FTZ R101, R152, UR24, R101 ;  /* 0x0000001898657c23 */ /* 0x000fe20008010065 */
[----:B------:R-:W-:Y:S01]  /*3610*/  FMUL.FTZ R152, R97, UR12 ;  /* 0x0000000c61987c20 */ /* 0x000fe20008410000 */
[----:B------:R-:W-:Y:S01]  /*3620*/  FFMA.FTZ R98, R151, UR24, R98 ;  /* 0x0000001897627c23 */ /* 0x000fe20008010062 */
[----:B------:R-:W-:Y:S01]  /*3630*/  FMUL.FTZ R151, R96, UR12 ;  /* 0x0000000c60977c20 */ /* 0x000fe20008410000 */
[----:B------:R-:W-:Y:S01]  /*3640*/  FMUL.FTZ R97, R101, UR12 ;  /* 0x0000000c65617c20 */ /* 0x000fe20008410000 */
[----:B------:R-:W-:Y:S01]  /*3650*/  FMUL.FTZ R101, R99, UR12 ;  /* 0x0000000c63657c20 */ /* 0x000fe20008410000 */
[----:B------:R-:W-:Y:S01]  /*3660*/  FMUL.FTZ R96, R98, UR12 ;  /* 0x0000000c62607c20 */ /* 0x000fe20008410000 */
[----:B------:R-:W-:-:S02]  /*3670*/  F2FP.BF16.F32.PACK_AB R98, R150, R149 ;  /* 0x000000959662723e */ /* 0x000fc400000010ff */
[----:B------:R-:W-:Y:S02]  /*3680*/  F2FP.BF16.F32.PACK_AB R99, R152, R151 ;  /* 0x000000979863723e */ /* 0x000fe400000010ff */
[----:B------:R-:W-:Y:S01]  /*3690*/  F2FP.BF16.F32.PACK_AB R97, R148, R97 ;  /* 0x000000619461723e */ /* 0x000fe200000010ff */
[----:B0-----:R-:W-:Y:S01]  /*36a0*/  IMAD.WIDE.U32 R102, R115, 0x10, R102 ;  /* 0x0000001073667825 */ /* 0x001fe200078e0066 */
[----:B------:R-:W-:Y:S02]  /*36b0*/  F2FP.BF16.F32.PACK_AB R96, R101, R96 ;  /* 0x000000606560723e */ /* 0x000fe400000010ff */
[----:B------:R-:W-:-:S03]  /*36c0*/  IADD3 R115, PT, PT, R115, 0x80, RZ ;  /* 0x0000008073737810 */ /* 0x000fc60007ffe0ff */
[----:B------:R1:W-:Y:S04]  /*36d0*/  STG.E.128 desc[UR14][R102.64], R96 ;  /* 0x0000006066007986 */ /* 0x0003e8000c101d0e */
.L_x_26:
[----:B------:R-:W-:Y:S05]  /*36e0*/  BSYNC.RECONVERGENT B1 ;  /* 0x0000000000017941 */ /* 0x000fea0003800200 */
.L_x_25:
[----:B------:R-:W-:Y:S05]  /*36f0*/  @!P1 BRA `(.L_x_19) ;  /* 0x0000000c00ac9947 */ /* 0x000fea0003800000 */
[----:B01---5:R-:W-:Y:S01]  /*3700*/  PRMT R96, R95, 0x7632, R96 ;  /* 0x000076325f607816 */ /* 0x023fe20000000060 */
[--C-:B------:R-:W-:Y:S01]  /*3710*/  FFMA.FTZ R97, R105, UR4, R100.reuse ;  /* 0x0000000469617c23 */ /* 0x100fe20008010064 */
[--C-:B------:R-:W-:Y:S01]  /*3720*/  FFMA.FTZ R102, R114, UR4, R100.reuse ;  /* 0x0000000472667c23 */ /* 0x100fe20008010064 */
[----:B------:R-:W-:Y:S01]  /*3730*/  SHF.L.U32 R98, R95, 0x10, RZ ;  /* 0x000000105f627819 */ /* 0x000fe200000006ff */
[----:B------:R-:W-:Y:S01]  /*3740*/  FFMA.FTZ R103, R112, UR4, R100 ;  /* 0x0000000470677c23 */ /* 0x000fe20008010064 */
[----:B------:R-:W-:Y:S01]  /*3750*/  SHF.L.U32 R96, R96, 0x10, RZ ;  /* 0x0000001060607819 */ /* 0x000fe200000006ff */
[----:B------:R-:W-:Y:S01]  /*3760*/  FADD.FTZ R97, R104, -R97 ;  /* 0x8000006168617221 */ /* 0x000fe20000010000 */
[----:B------:R-:W-:Y:S01]  /*3770*/  FADD.FTZ R99, R111, -R102 ;  /* 0x800000666f637221 */ /* 0x000fe20000010000 */
[----:B------:R-:W-:Y:S01]  /*3780*/  PRMT R101, R94, 0x7632, R101 ;  /* 0x000076325e657816 */ /* 0x000fe20000000065 */
[----:B------:R-:W-:Y:S01]  /*3790*/  FFMA.FTZ R148, R108, UR4, R100 ;  /* 0x000000046c947c23 */ /* 0x000fe20008010064 */
[----:B------:R-:W-:Y:S01]  /*37a0*/  FFMA.FTZ R98, R97, UR24, R98 ;  /* 0x0000001861627c23 */ /* 0x000fe20008010062 */
[----:B------:R-:W-:Y:S01]  /*37b0*/  FFMA.FTZ R99, R99, UR24, R96 ;  /* 0x0000001863637c23 */ /* 0x000fe20008010060 */
[----:B------:R-:W-:Y:S01]  /*37c0*/  PRMT R97, R93, 0x7632, R97 ;  /* 0x000076325d617816 */ /* 0x000fe20000000061 */
[----:B------:R-:W-:Y:S01]  /*37d0*/  FFMA.FTZ R102, R106, UR4, R100 ;  /* 0x000000046a667c23 */ /* 0x000fe20008010064 */
[----:B------:R-:W-:Y:S01]  /*37e0*/  PRMT R96, R92, 0x7632, R96 ;  /* 0x000076325c607816 */ /* 0x000fe20000000060 */
[----:B------:R-:W-:Y:S01]  /*37f0*/  FADD.FTZ R150, R110, -R103 ;  /* 0x800000676e967221 */ /* 0x000fe20000010000 */
[----:B------:R-:W-:Y:S01]  /*3800*/  SHF.L.U32 R101, R101, 0x10, RZ ;  /* 0x0000001065657819 */ /* 0x000fe200000006ff */
[----:B------:R-:W-:Y:S01]  /*3810*/  FADD.FTZ R148, R109, -R148 ;  /* 0x800000946d947221 */ /* 0x000fe20000010000 */
[----:B------:R-:W-:Y:S01]  /*3820*/  SHF.L.U32 R97, R97, 0x10, RZ ;  /* 0x0000001061617819 */ /* 0x000fe200000006ff */
[----:B------:R-:W-:Y:S01]  /*3830*/  FADD.FTZ R149, R107, -R102 ;  /* 0x800000666b957221 */ /* 0x000fe20000010000 */
[----:B------:R-:W-:Y:S01]  /*3840*/  SHF.L.U32 R96, R96, 0x10, RZ ;  /* 0x0000001060607819 */ /* 0x000fe200000006ff */
[----:B------:R-:W-:Y:S01]  /*3850*/  FFMA.FTZ R103, R150, UR24, R101 ;  /* 0x0000001896677c23 */ /* 0x000fe20008010065 */
[----:B------:R-:W-:Y:S01]  /*3860*/  FFMA.FTZ R151, R19, UR4, R100 ;  /* 0x0000000413977c23 */ /* 0x000fe20008010064 */
[----:B------:R-:W-:Y:S01]  /*3870*/  FFMA.FTZ R102, R148, UR24, R97 ;  /* 0x0000001894667c23 */ /* 0x000fe20008010061 */
[----:B------:R-:W-:Y:S01]  /*3880*/  SHF.L.U32 R148, R94, 0x10, RZ ;  /* 0x000000105e947819 */ /* 0x000fe200000006ff */
[----:B------:R-:W-:Y:S01]  /*3890*/  FFMA.FTZ R101, R149, UR24, R96 ;  /* 0x0000001895657c23 */ /* 0x000fe20008010060 */
[----:B------:R-:W-:Y:S01]  /*38a0*/  FADD.FTZ R149, R18, -R151 ;  /* 0x8000009712957221 */ /* 0x000fe20000010000 */
[----:B------:R-:W0:Y:S01]  /*38b0*/  LDC.64 R96, c[0x0][0x468] ;  /* 0x00011a00ff607b82 */ /* 0x000e220000000a00 */
[--C-:B------:R-:W-:Y:S01]  /*38c0*/  FFMA.FTZ R153, R17, UR4, R100.reuse ;  /* 0x0000000411997c23 */ /* 0x100fe20008010064 */
[----:B------:R-:W-:Y:S01]  /*38d0*/  FFMA.FTZ R151, R15, UR4, R100 ;  /* 0x000000040f977c23 */ /* 0x000fe20008010064 */
[----:B------:R-:W-:Y:S01]  /*38e0*/  FFMA.FTZ R149, R149, UR24, R148 ;  /* 0x0000001895957c23 */ /* 0x000fe20008010094 */
[----:B------:R-:W-:Y:S01]  /*38f0*/  SHF.L.U32 R148, R93, 0x10, RZ ;  /* 0x000000105d947819 */ /* 0x000fe200000006ff */
[----:B------:R-:W-:Y:S01]  /*3900*/  FADD.FTZ R153, R16, -R153 ;  /* 0x8000009910997221 */ /* 0x000fe20000010000 */
[----:B------:R-:W-:Y:S01]  /*3910*/  SHF.L.U32 R100, R92, 0x10, RZ ;  /* 0x000000105c647819 */ /* 0x000fe200000006ff */
[----:B------:R-:W-:Y:S01]  /*3920*/  FADD.FTZ R151, R14, -R151 ;  /* 0x800000970e977221 */ /* 0x000fe20000010000 */
        /* <DEDUP_REMOVED lines=8> */
[----:B------:R-:W-:Y:S01]  /*39b0*/  FMUL.FTZ R102, R100, UR12 ;  /* 0x0000000c64667c20 */ /* 0x000fe20008410000 */
[----:B------:R-:W-:Y:S01]  /*39c0*/  FMUL.FTZ R103, R101, UR12 ;  /* 0x0000000c65677c20 */ /* 0x000fe20008410000 */
[----:B------:R-:W-:-:S02]  /*39d0*/  F2FP.BF16.F32.PACK_AB R98, R151, R98 ;  /* 0x000000629762723e */ /* 0x000fc400000010ff */
[----:B------:R-:W-:Y:S01]  /*39e0*/  F2FP.BF16.F32.PACK_AB R99, R99, R150 ;  /* 0x000000966363723e */ /* 0x000fe200000010ff */
[----:B0-----:R-:W-:Y:S01]  /*39f0*/  IMAD.WIDE.U32 R100, R115, 0x10, R96 ;  /* 0x0000001073647825 */ /* 0x001fe200078e0060 */
[----:B------:R-:W-:Y:S02]  /*3a00*/  F2FP.BF16.F32.PACK_AB R97, R149, R148 ;  /* 0x000000949561723e */ /* 0x000fe400000010ff */
[----:B------:R-:W-:-:S05]  /*3a10*/  F2FP.BF16.F32.PACK_AB R96, R103, R102 ;  /* 0x000000666760723e */ /* 0x000fca00000010ff */
[----:B------:R3:W-:Y:S01]  /*3a20*/  STG.E.128 desc[UR14][R100.64], R96 ;  /* 0x0000006064007986 */ /* 0x0007e2000c101d0e */
[----:B------:R-:W-:Y:S05]  /*3a30*/  BRA `(.L_x_19) ;  /* 0x0000000800dc7947 */ /* 0x000fea0003800000 */
.L_x_22:
[----:B------:R-:W-:Y:S04]  /*3a40*/  BSSY.RECONVERGENT B1, `(.L_x_27) ;  /* 0x000003d000017945 */ /* 0x000fe80003800200 */
[----:B------:R-:W-:Y:S05]  /*3a50*/  @!P3 BRA `(.L_x_28) ;  /* 0x0000000000ecb947 */ /* 0x000fea0003800000 */
[----:B-----5:R-:W-:Y:S01]  /*3a60*/  PRMT R77, R80, 0x7632, R77 ;  /* 0x00007632504d7816 */ /* 0x020fe2000000004d */
[--C-:B------:R-:W-:Y:S01]  /*3a70*/  FFMA.FTZ R97, R146, UR4, R100.reuse ;  /* 0x0000000492617c23 */ /* 0x100fe20008010064 */
[--C-:B------:R-:W-:Y:S01]  /*3a80*/  FFMA.FTZ R76, R147, UR4, R100.reuse ;  /* 0x00000004934c7c23 */ /* 0x100fe20008010064 */
[--C-:B------:R-:W-:Y:S01]  /*3a90*/  FFMA.FTZ R103, R134, UR4, R100.reuse ;  /* 0x0000000486677c23 */ /* 0x100fe20008010064 */
[----:B------:R-:W-:Y:S01]  /*3aa0*/  SHF.L.U32 R78, R77, 0x10, RZ ;  /* 0x000000104d4e7819 */ /* 0x000fe200000006ff */
[----:B------:R-:W-:Y:S01]  /*3ab0*/  FADD.FTZ R77, R144, -R97 ;  /* 0x80000061904d7221 */ /* 0x000fe20000010000 */
[----:B------:R-:W-:Y:S01]  /*3ac0*/  FFMA.FTZ R97, R142, UR4, R100 ;  /* 0x000000048e617c23 */ /* 0x000fe20008010064 */
[----:B------:R-:W-:Y:S01]  /*3ad0*/  PRMT R101, R83, 0x7632, R101 ;  /* 0x0000763253657816 */ /* 0x000fe20000000065 */
[----:B------:R-:W-:Y:S01]  /*3ae0*/  FADD.FTZ R76, R145, -R76 ;  /* 0x8000004c914c7221 */ /* 0x000fe20000010000 */
[--C-:B------:R-:W-:Y:S01]  /*3af0*/  FFMA.FTZ R77, R77, UR24, R78.reuse ;  /* 0x000000184d4d7c23 */ /* 0x100fe2000801004e */
[----:B------:R-:W-:Y:S01]  /*3b00*/  PRMT R78, R81, 0x7632, R78 ;  /* 0x00007632514e7816 */ /* 0x000fe2000000004e */
[--C-:B------:R-:W-:Y:S01]  /*3b10*/  FFMA.FTZ R96, R143, UR4, R100.reuse ;  /* 0x000000048f607c23 */ /* 0x100fe20008010064 */
[----:B------:R-:W-:Y:S01]  /*3b20*/  SHF.L.U32 R79, R80, 0x10, RZ ;  /* 0x00000010504f7819 */ /* 0x000fe200000006ff */
[----:B------:R-:W-:Y:S01]  /*3b30*/  FADD.FTZ R97, R140, -R97 ;  /* 0x800000618c617221 */ /* 0x000fe20000010000 */
[----:B------:R-:W-:Y:S01]  /*3b40*/  SHF.L.U32 R78, R78, 0x10, RZ ;  /* 0x000000104e4e7819 */ /* 0x000fe200000006ff */
[----:B------:R-:W-:Y:S01]  /*3b50*/  FADD.FTZ R103, R132, -R103 ;  /* 0x8000006784677221 */ /* 0x000fe20000010000 */
[----:B------:R-:W-:Y:S01]  /*3b60*/  SHF.L.U32 R102, R101, 0x10, RZ ;  /* 0x0000001065667819 */ /* 0x000fe200000006ff */
[----:B------:R-:W-:Y:S01]  /*3b70*/  FFMA.FTZ R76, R76, UR24, R79 ;  /* 0x000000184c4c7c23 */ /* 0x000fe2000801004f */
[----:B------:R-:W-:Y:S01]  /*3b80*/  SHF.L.U32 R79, R81, 0x10, RZ ;  /* 0x00000010514f7819 */ /* 0x000fe200000006ff */
[----:B------:R-:W-:Y:S01]  /*3b90*/  FFMA.FTZ R99, R138, UR4, R100 ;  /* 0x000000048a637c23 */ /* 0x000fe20008010064 */
[----:B------:R-:W-:Y:S01]  /*3ba0*/  PRMT R98, R82, 0x7632, R98 ;  /* 0x0000763252627816 */ /* 0x000fe20000000062 */
[----:B------:R-:W-:Y:S01]  /*3bb0*/  FADD.FTZ R96, R141, -R96 ;  /* 0x800000608d607221 */ /* 0x000fe20000010000 */
[----:B------:R-:W-:Y:S01]  /*3bc0*/  FFMA.FTZ R78, R97, UR24, R78 ;  /* 0x00000018614e7c23 */ /* 0x000fe2000801004e */
[----:B------:R-:W-:Y:S01]  /*3bd0*/  FFMA.FTZ R97, R103, UR24, R102 ;  /* 0x0000001867617c23 */ /* 0x000fe20008010066 */
[----:B------:R-:W0:Y:S01]  /*3be0*/  LDC.64 R148, c[0x0][0x478] ;  /* 0x00011e00ff947b82 */ /* 0x000e220000000a00 */
[----:B------:R-:W-:Y:S01]  /*3bf0*/  SHF.L.U32 R98, R98, 0x10, RZ ;  /* 0x0000001062627819 */ /* 0x000fe200000006ff */
[----:B------:R-:W-:Y:S01]  /*3c00*/  FADD.FTZ R99, R136, -R99 ;  /* 0x8000006388637221 */ /* 0x000fe20000010000 */
[----:B------:R-:W-:Y:S01]  /*3c10*/  FFMA.FTZ R79, R96, UR24, R79 ;  /* 0x00000018604f7c23 */ /* 0x000fe2000801004f */
[--C-:B------:R-:W-:Y:S01]  /*3c20*/  FFMA.FTZ R96, R139, UR4, R100.reuse ;  /* 0x000000048b607c23 */ /* 0x100fe20008010064 */
[----:B------:R-:W-:Y:S01]  /*3c30*/  FFMA.FTZ R150, R135, UR4, R100 ;  /* 0x0000000487967c23 */ /* 0x000fe20008010064 */
[----:B------:R-:W-:Y:S01]  /*3c40*/  FFMA.FTZ R152, R99, UR24, R98 ;  /* 0x0000001863987c23 */ /* 0x000fe20008010062 */
[----:B------:R-:W-:Y:S01]  /*3c50*/  SHF.L.U32 R99, R82, 0x10, RZ ;  /* 0x0000001052637819 */ /* 0x000fe200000006ff */
[----:B------:R-:W1:Y:S01]  /*3c60*/  LDC.64 R102, c[0x0][0x468] ;  /* 0x00011a00ff667b82 */ /* 0x000e620000000a00 */
[----:B------:R-:W-:Y:S01]  /*3c70*/  FADD.FTZ R98, R137, -R96 ;  /* 0x8000006089627221 */ /* 0x000fe20000010000 */
[----:B------:R-:W-:Y:S01]  /*3c80*/  FMUL.FTZ R96, R76, UR12 ;  /* 0x0000000c4c607c20 */ /* 0x000fe20008410000 */
[C---:B------:R-:W-:Y:S01]  /*3c90*/  F2FP.BF16.F32.PACK_AB R76, R77.reuse, R76 ;  /* 0x0000004c4d4c723e */ /* 0x040fe200000010ff */
[----:B------:R-:W-:Y:S01]  /*3ca0*/  FMUL.FTZ R77, R77, UR12 ;  /* 0x0000000c4d4d7c20 */ /* 0x000fe20008410000 */
[----:B------:R-:W-:Y:S01]  /*3cb0*/  SHF.L.U32 R151, R83, 0x10, RZ ;  /* 0x0000001053977819 */ /* 0x000fe200000006ff */
[----:B------:R-:W-:Y:S01]  /*3cc0*/  FADD.FTZ R150, R133, -R150 ;  /* 0x8000009685967221 */ /* 0x000fe20000010000 */
[----:B------:R-:W-:Y:S01]  /*3cd0*/  FFMA.FTZ R101, R98, UR24, R99 ;  /* 0x0000001862657c23 */ /* 0x000fe20008010063 */
[----:B------:R-:W-:Y:S01]  /*3ce0*/  FMUL.FTZ R99, R78, UR12 ;  /* 0x0000000c4e637c20 */ /* 0x000fe20008410000 */
[----:B------:R-:W-:Y:S01]  /*3cf0*/  F2FP.BF16.F32.PACK_AB R96, R77, R96 ;  /* 0x000000604d60723e */ /* 0x000fe200000010ff */
[----:B------:R-:W-:Y:S01]  /*3d00*/  FFMA.FTZ R154, R150, UR24, R151 ;  /* 0x00000018969a7c23 */ /* 0x000fe20008010097 */
[----:B------:R-:W-:Y:S01]  /*3d10*/  F2FP.BF16.F32.PACK_AB R77, R78, R79 ;  /* 0x0000004f4e4d723e */ /* 0x000fe200000010ff */
[----:B------:R-:W-:Y:S01]  /*3d20*/  FMUL.FTZ R150, R101, UR12 ;  /* 0x0000000c65967c20 */ /* 0x000fe20008410000 */
[C---:B------:R-:W-:Y:S01]  /*3d30*/  F2FP.BF16.F32.PACK_AB R78, R152.reuse, R101 ;  /* 0x00000065984e723e */ /* 0x040fe200000010ff */
[----:B------:R-:W-:Y:S01]  /*3d40*/  FMUL.FTZ R98, R79, UR12 ;  /* 0x0000000c4f627c20 */ /* 0x000fe20008410000 */
[----:B------:R-:W-:Y:S01]  /*3d50*/  FMUL.FTZ R101, R152, UR12 ;  /* 0x0000000c98657c20 */ /* 0x000fe20008410000 */
[----:B------:R-:W-:Y:S01]  /*3d60*/  FMUL.FTZ R151, R154, UR12 ;  /* 0x0000000c9a977c20 */ /* 0x000fe20008410000 */
[C---:B------:R-:W-:Y:S01]  /*3d70*/  FMUL.FTZ R152, R97.reuse, UR12 ;  /* 0x0000000c61987c20 */ /* 0x040fe20008410000 */
[----:B------:R-:W-:Y:S01]  /*3d80*/  F2FP.BF16.F32.PACK_AB R79, R97, R154 ;  /* 0x0000009a614f723e */ /* 0x000fe200000010ff */
[----:B0-----:R-:W-:Y:S01]  /*3d90*/  IMAD.WIDE.U32 R148, R115, 0x10, R148 ;  /* 0x0000001073947825 */ /* 0x001fe200078e0094 */
[----:B------:R-:W-:-:S02]  /*3da0*/  F2FP.BF16.F32.PACK_AB R97, R99, R98 ;  /* 0x000000626361723e */ /* 0x000fc400000010ff */
[----:B------:R-:W-:Y:S02]  /*3db0*/  F2FP.BF16.F32.PACK_AB R98, R101, R150 ;  /* 0x000000966562723e */ /* 0x000fe400000010ff */
[----:B------:R-:W-:Y:S01]  /*3dc0*/  F2FP.BF16.F32.PACK_AB R99, R152, R151 ;  /* 0x000000979863723e */ /* 0x000fe200000010ff */
[C---:B-1----:R-:W-:Y:S01]  /*3dd0*/  IMAD.WIDE.U32 R102, R115.reuse, 0x10, R102 ;  /* 0x0000001073667825 */ /* 0x042fe200078e0066 */
[----:B------:R0:W-:Y:S01]  /*3de0*/  STG.E.128 desc[UR14][R148.64], R76 ;  /* 0x0000004c94007986 */ /* 0x0001e2000c101d0e */
[----:B------:R-:W-:-:S03]  /*3df0*/  IADD3 R115, PT, PT, R115, 0x80, RZ ;  /* 0x0000008073737810 */ /* 0x000fc60007ffe0ff */
[----:B------:R0:W-:Y:S04]  /*3e00*/  STG.E.128 desc[UR14][R102.64], R96 ;  /* 0x0000006066007986 */ /* 0x0001e8000c101d0e */
.L_x_28:
[----:B------:R-:W-:Y:S05]  /*3e10*/  BSYNC.RECONVERGENT B1 ;  /* 0x0000000000017941 */ /* 0x000fea0003800200 */
.L_x_27:
[----:B------:R-:W-:Y:S04]  /*3e20*/  BSSY.RECONVERGENT B1, `(.L_x_29) ;  /* 0x000003d000017945 */ /* 0x000fe80003800200 */
[----:B------:R-:W-:Y:S05]  /*3e30*/  @!P2 BRA `(.L_x_30) ;  /* 0x0000000000eca947 */ /* 0x000fea0003800000 */
[----:B0----5:R-:W-:Y:S01]  /*3e40*/  PRMT R77, R20, 0x7632, R77 ;  /* 0x00007632144d7816 */ /* 0x021fe2000000004d */
[--C-:B------:R-:W-:Y:S01]  /*3e50*/  FFMA.FTZ R97, R130, UR4, R100.reuse ;  /* 0x0000000482617c23 */ /* 0x100fe20008010064 */
[----:B------:R-:W-:Y:S01]  /*3e60*/  FFMA.FTZ R76, R131, UR4, R100 ;  /* 0x00000004834c7c23 */ /* 0x000fe20008010064 */
[----:B------:R-:W-:Y:S01]  /*3e70*/  PRMT R98, R22, 0x7632, R98 ;  /* 0x0000763216627816 */ /* 0x000fe20000000062 */
[--C-:B------:R-:W-:Y:S01]  /*3e80*/  FFMA.FTZ R102, R122, UR4, R100.reuse ;  /* 0x000000047a667c23 */ /* 0x100fe20008010064 */
[----:B------:R-:W-:Y:S01]  /*3e90*/  SHF.L.U32 R78, R77, 0x10, RZ ;  /* 0x000000104d4e7819 */ /* 0x000fe200000006ff */
[----:B------:R-:W-:Y:S01]  /*3ea0*/  FADD.FTZ R77, R128, -R97 ;  /* 0x80000061804d7221 */ /* 0x000fe20000010000 */
[--C-:B------:R-:W-:Y:S01]  /*3eb0*/  FFMA.FTZ R97, R126, UR4, R100.reuse ;  /* 0x000000047e617c23 */ /* 0x100fe20008010064 */
[----:B------:R-:W-:Y:S01]  /*3ec0*/  FFMA.FTZ R103, R120, UR4, R100 ;  /* 0x0000000478677c23 */ /* 0x000fe20008010064 */
[----:B------:R-:W-:Y:S01]  /*3ed0*/  PRMT R101, R23, 0x7632, R101 ;  /* 0x0000763217657816 */ /* 0x000fe20000000065 */
[--C-:B------:R-:W-:Y:S01]  /*3ee0*/  FFMA.FTZ R77, R77, UR24, R78.reuse ;  /* 0x000000184d4d7c23 */ /* 0x100fe2000801004e */
[----:B------:R-:W-:Y:S01]  /*3ef0*/  PRMT R78, R21, 0x7632, R78 ;  /* 0x00007632154e7816 */ /* 0x000fe2000000004e */
[----:B------:R-:W-:Y:S01]  /*3f00*/  FADD.FTZ R76, R129, -R76 ;  /* 0x8000004c814c7221 */ /* 0x000fe20000010000 */
[----:B------:R-:W-:Y:S01]  /*3f10*/  SHF.L.U32 R79, R20, 0x10, RZ ;  /* 0x00000010144f7819 */ /* 0x000fe200000006ff */
[----:B------:R-:W-:Y:S01]  /*3f20*/  FFMA.FTZ R96, R127, UR4, R100 ;  /* 0x000000047f607c23 */ /* 0x000fe20008010064 */
[----:B------:R-:W-:Y:S01]  /*3f30*/  SHF.L.U32 R78, R78, 0x10, RZ ;  /* 0x000000104e4e7819 */ /* 0x000fe200000006ff */
[----:B------:R-:W-:Y:S01]  /*3f40*/  FADD.FTZ R97, R124, -R97 ;  /* 0x800000617c617221 */ /* 0x000fe20000010000 */
[----:B------:R-:W-:Y:S01]  /*3f50*/  SHF.L.U32 R99, R98, 0x10, RZ ;  /* 0x0000001062637819 */ /* 0x000fe200000006ff */
[----:B------:R-:W-:Y:S01]  /*3f60*/  FADD.FTZ R102, R119, -R102 ;  /* 0x8000006677667221 */ /* 0x000fe20000010000 */
[----:B------:R-:W-:Y:S01]  /*3f70*/  SHF.L.U32 R98, R101, 0x10, RZ ;  /* 0x0000001065627819 */ /* 0x000fe200000006ff */
[----:B------:R-:W-:Y:S01]  /*3f80*/  FADD.FTZ R103, R118, -R103 ;  /* 0x8000006776677221 */ /* 0x000fe20000010000 */
[----:B------:R-:W-:Y:S01]  /*3f90*/  FFMA.FTZ R76, R76, UR24, R79 ;  /* 0x000000184c4c7c23 */ /* 0x000fe2000801004f */
[----:B------:R-:W-:Y:S01]  /*3fa0*/  SHF.L.U32 R79, R21, 0x10, RZ ;  /* 0x00000010154f7819 */ /* 0x000fe200000006ff */
[----:B------:R-:W-:Y:S01]  /*3fb0*/  FADD.FTZ R96, R125, -R96 ;  /* 0x800000607d607221 */ /* 0x000fe20000010000 */
[----:B------:R-:W-:Y:S01]  /*3fc0*/  FFMA.FTZ R78, R97, UR24, R78 ;  /* 0x00000018614e7c23 */ /* 0x000fe2000801004e */
[----:B------:R-:W-:Y:S01]  /*3fd0*/  FFMA.FTZ R152, R102, UR24, R99 ;  /* 0x0000001866987c23 */ /* 0x000fe20008010063 */
[----:B------:R-:W-:Y:S01]  /*3fe0*/  FFMA.FTZ R97, R103, UR24, R98 ;  /* 0x0000001867617c23 */ /* 0x000fe20008010062 */
[----:B------:R-:W0:Y:S01]  /*3ff0*/  LDC.64 R148, c[0x0][0x478] ;  /* 0x00011e00ff947b82 */ /* 0x000e220000000a00 */
[----:B------:R-:W-:Y:S01]  /*4000*/  FFMA.FTZ R79, R96, UR24, R79 ;  /* 0x00000018604f7c23 */ /* 0x000fe2000801004f */
[--C-:B------:R-:W-:Y:S01]  /*4010*/  FFMA.FTZ R99, R117, UR4, R100.reuse ;  /* 0x0000000475637c23 */ /* 0x100fe20008010064 */
[----:B------:R-:W-:Y:S01]  /*4020*/  FFMA.FTZ R96, R123, UR4, R100 ;  /* 0x000000047b607c23 */ /* 0x000fe20008010064 */
[----:B------:R-:W-:-:S02]  /*4030*/  SHF.L.U32 R151, R23, 0x10, RZ ;  /* 0x0000001017977819 */ /* 0x000fc400000006ff */
[----:B------:R-:W-:Y:S01]  /*4040*/  FADD.FTZ R150, R116, -R99 ;  /* 0x8000006374967221 */ /* 0x000fe20000010000 */
[----:B------:R-:W-:Y:S01]  /*4050*/  FADD.FTZ R98, R121, -R96 ;  /* 0x8000006079627221 */ /* 0x000fe20000010000 */
[----:B------:R-:W1:Y:S01]  /*4060*/  LDC.64 R102, c[0x0][0x468] ;  /* 0x00011a00ff667b82 */ /* 0x000e620000000a00 */
[----:B------:R-:W-:Y:S01]  /*4070*/  SHF.L.U32 R99, R22, 0x10, RZ ;  /* 0x0000001016637819 */ /* 0x000fe200000006ff */
[----:B------:R-:W-:Y:S01]  /*4080*/  FMUL.FTZ R96, R76, UR12 ;  /* 0x0000000c4c607c20 */ /* 0x000fe20008410000 */
[C---:B------:R-:W-:Y:S01]  /*4090*/  F2FP.BF16.F32.PACK_AB R76, R77.reuse, R76 ;  /* 0x0000004c4d4c723e */ /* 0x040fe200000010ff */
[----:B------:R-:W-:Y:S01]  /*40a0*/  FMUL.FTZ R77, R77, UR12 ;  /* 0x0000000c4d4d7c20 */ /* 0x000fe20008410000 */
[----:B------:R-:W-:Y:S01]  /*40b0*/  FFMA.FTZ R154, R150, UR24, R151 ;  /* 0x00000018969a7c23 */ /* 0x000fe20008010097 */
[----:B------:R-:W-:Y:S01]  /*40c0*/  FFMA.FTZ R101, R98, UR24, R99 ;  /* 0x0000001862657c23 */ /* 0x000fe20008010063 */
[C---:B------:R-:W-:Y:S01]  /*40d0*/  FMUL.FTZ R99, R78.reuse, UR12 ;  /* 0x0000000c4e637c20 */ /* 0x040fe20008410000 */
[----:B------:R-:W-:Y:S01]  /*40e0*/  FMUL.FTZ R98, R79, UR12 ;  /* 0x0000000c4f627c20 */ /* 0x000fe20008410000 */
[----:B------:R-:W-:Y:S01]  /*40f0*/  F2FP.BF16.F32.PACK_AB R96, R77, R96 ;  /* 0x000000604d60723e */ /* 0x000fe200000010ff */
[----:B------:R-:W-:Y:S01]  /*4100*/  FMUL.FTZ R150, R101, UR12 ;  /* 0x0000000c65967c20 */ /* 0x000fe20008410000 */
[----:B------:R-:W-:Y:S01]  /*4110*/  F2FP.BF16.F32.PACK_AB R77, R78, R79 ;  /* 0x0000004f4e4d723e */ /* 0x000fe200000010ff */
[----:B------:R-:W-:Y:S01]  /*4120*/  FMUL.FTZ R151, R154, UR12 ;  /* 0x0000000c9a977c20 */ /* 0x000fe20008410000 */
[C---:B------:R-:W-:Y:S01]  /*4130*/  F2FP.BF16.F32.PACK_AB R78, R152.reuse, R101 ;  /* 0x00000065984e723e */ /* 0x040fe200000010ff */
[----:B------:R-:W-:Y:S01]  /*4140*/  FMUL.FTZ R101, R152, UR12 ;  /* 0x0000000c98657c20 */ /* 0x000fe20008410000 */
[C---:B------:R-:W-:Y:S01]  /*4150*/  FMUL.FTZ R152, R97.reuse, UR12 ;  /* 0x0000000c61987c20 */ /* 0x040fe20008410000 */
[----:B------:R-:W-:Y:S01]  /*4160*/  F2FP.BF16.F32.PACK_AB R79, R97, R154 ;  /* 0x0000009a614f723e */ /* 0x000fe200000010ff */
[----:B0-----:R-:W-:Y:S01]  /*4170*/  IMAD.WIDE.U32 R148, R115, 0x10, R148 ;  /* 0x0000001073947825 */ /* 0x001fe200078e0094 */
[----:B------:R-:W-:-:S02]  /*4180*/  F2FP.BF16.F32.PACK_AB R97, R99, R98 ;  /* 0x000000626361723e */ /* 0x000fc400000010ff */
[----:B------:R-:W-:Y:S02]  /*4190*/  F2FP.BF16.F32.PACK_AB R98, R101, R150 ;  /* 0x000000966562723e */ /* 0x000fe400000010ff */
[----:B------:R-:W-:Y:S01]  /*41a0*/  F2FP.BF16.F32.PACK_AB R99, R152, R151 ;  /* 0x000000979863723e */ /* 0x000fe200000010ff */
[----:B------:R2:W-:Y:S01]  /*41b0*/  STG.E.128 desc[UR14][R148.64], R76 ;  /* 0x0000004c94007986 */ /* 0x0005e2000c101d0e */
[C---:B-1----:R-:W-:Y:S01]  /*41c0*/  IMAD.WIDE.U32 R102, R115.reuse, 0x10, R102 ;  /* 0x0000001073667825 */ /* 0x042fe200078e0066 */
[----:B------:R-:W-:-:S04]  /*41d0*/  IADD3 R115, PT, PT, R115, 0x80, RZ ;  /* 0x0000008073737810 */ /* 0x000fc80007ffe0ff */
[----:B------:R2:W-:Y:S03]  /*41e0*/  STG.E.128 desc[UR14][R102.64], R96 ;  /* 0x0000006066007986 */ /* 0x0005e6000c101d0e */
.L_x_30:
[----:B------:R-:W-:Y:S05]  /*41f0*/  BSYNC.RECONVERGENT B1 ;  /* 0x0000000000017941 */ /* 0x000fea0003800200 */
.L_x_29:
[----:B------:R-:W-:Y:S05]  /*4200*/  @!P1 BRA `(.L_x_19) ;  /* 0x0000000000e89947 */ /* 0x000fea0003800000 */
[----:B0-2---:R-:W-:Y:S01]  /*4210*/  FFMA.FTZ R77, R15, UR4, R100 ;  /* 0x000000040f4d7c23 */ /* 0x005fe20008010064 */
[----:B-----5:R-:W-:Y:S01]  /*4220*/  PRMT R78, R92, 0x7632, R78 ;  /* 0x000076325c4e7816 */ /* 0x020fe2000000004e */
[----:B------:R-:W-:Y:S01]  /*4230*/  FFMA.FTZ R148, R108, UR4, R100 ;  /* 0x000000046c947c23 */ /* 0x000fe20008010064 */
[----:B------:R-:W-:Y:S01]  /*4240*/  PRMT R98, R93, 0x7632, R98 ;  /* 0x000076325d627816 */ /* 0x000fe20000000062 */
[--C-:B------:R-:W-:Y:S01]  /*4250*/  FFMA.FTZ R96, R106, UR4, R100.reuse ;  /* 0x000000046a607c23 */ /* 0x100fe20008010064 */
[----:B------:R-:W-:Y:S01]  /*4260*/  FADD.FTZ R76, R14, -R77 ;  /* 0x8000004d0e4c7221 */ /* 0x000fe20000010000 */
[----:B------:R-:W-:Y:S01]  /*4270*/  FFMA.FTZ R97, R17, UR4, R100 ;  /* 0x0000000411617c23 */ /* 0x000fe20008010064 */
[----:B------:R-:W-:Y:S01]  /*4280*/  SHF.L.U32 R77, R78, 0x10, RZ ;  /* 0x000000104e4d7819 */ /* 0x000fe200000006ff */
        /* <DEDUP_REMOVED lines=9> */
[----:B------:R-:W-:Y:S01]  /*4320*/  PRMT R98, R95, 0x7632, R98 ;  /* 0x000076325f627816 */ /* 0x000fe20000000062 */
[----:B------:R-:W-:Y:S01]  /*4330*/  FFMA.FTZ R79, R96, UR24, R77 ;  /* 0x00000018604f7c23 */ /* 0x000fe2000801004d */
[----:B------:R-:W-:Y:S01]  /*4340*/  FFMA.FTZ R77, R97, UR24, R102 ;  /* 0x00000018614d7c23 */ /* 0x000fe20008010066 */
[----:B------:R-:W-:Y:S01]  /*4350*/  FFMA.FTZ R97, R19, UR4, R100 ;  /* 0x0000000413617c23 */ /* 0x000fe20008010064 */
[----:B------:R-:W-:Y:S01]  /*4360*/  PRMT R96, R94, 0x7632, R96 ;  /* 0x000076325e607816 */ /* 0x000fe20000000060 */
[----:B------:R-:W-:Y:S01]  /*4370*/  FADD.FTZ R149, R110, -R99 ;  /* 0x800000636e957221 */ /* 0x000fe20000010000 */
[----:B------:R-:W-:Y:S01]  /*4380*/  SHF.L.U32 R151, R98, 0x10, RZ ;  /* 0x0000001062977819 */ /* 0x000fe200000006ff */
[----:B------:R-:W0:Y:S01]  /*4390*/  LDC.64 R102, c[0x0][0x478] ;  /* 0x00011e00ff667b82 */ /* 0x000e220000000a00 */
[----:B------:R-:W-:Y:S01]  /*43a0*/  SHF.L.U32 R148, R94, 0x10, RZ ;  /* 0x000000105e947819 */ /* 0x000fe200000006ff */
[----:B------:R-:W-:Y:S01]  /*43b0*/  FADD.FTZ R97, R18, -R97 ;  /* 0x8000006112617221 */ /* 0x000fe20000010000 */
[----:B------:R-:W-:Y:S01]  /*43c0*/  SHF.L.U32 R96, R96, 0x10, RZ ;  /* 0x0000001060607819 */ /* 0x000fe200000006ff */
[----:B------:R-:W-:-:S02]  /*43d0*/  FFMA.FTZ R150, R114, UR4, R100 ;  /* 0x0000000472967c23 */ /* 0x000fc40008010064 */
[----:B------:R-:W-:Y:S01]  /*43e0*/  FFMA.FTZ R101, R97, UR24, R148 ;  /* 0x0000001861657c23 */ /* 0x000fe20008010094 */
[----:B------:R-:W-:Y:S01]  /*43f0*/  FFMA.FTZ R97, R105, UR4, R100 ;  /* 0x0000000469617c23 */ /* 0x000fe20008010064 */
[----:B------:R-:W1:Y:S01]  /*4400*/  LDC.64 R98, c[0x0][0x468] ;  /* 0x00011a00ff627b82 */ /* 0x000e620000000a00 */
[----:B------:R-:W-:Y:S01]  /*4410*/  FFMA.FTZ R100, R149, UR24, R96 ;  /* 0x0000001895647c23 */ /* 0x000fe20008010060 */
[----:B------:R-:W-:Y:S01]  /*4420*/  FADD.FTZ R150, R111, -R150 ;  /* 0x800000966f967221 */ /* 0x000fe20000010000 */
[----:B------:R-:W-:Y:S01]  /*4430*/  SHF.L.U32 R149, R95, 0x10, RZ ;  /* 0x000000105f957819 */ /* 0x000fe200000006ff */
[----:B------:R-:W-:Y:S01]  /*4440*/  FADD.FTZ R148, R104, -R97 ;  /* 0x8000006168947221 */ /* 0x000fe20000010000 */
[----:B------:R-:W-:Y:S01]  /*4450*/  FMUL.FTZ R96, R76, UR12 ;  /* 0x0000000c4c607c20 */ /* 0x000fe20008410000 */
[----:B------:R-:W-:Y:S01]  /*4460*/  FFMA.FTZ R154, R150, UR24, R151 ;  /* 0x00000018969a7c23 */ /* 0x000fe20008010097 */
[C---:B------:R-:W-:Y:S01]  /*4470*/  FMUL.FTZ R97, R79.reuse, UR12 ;  /* 0x0000000c4f617c20 */ /* 0x040fe20008410000 */
[----:B------:R-:W-:Y:S01]  /*4480*/  FFMA.FTZ R151, R148, UR24, R149 ;  /* 0x0000001894977c23 */ /* 0x000fe20008010095 */
[----:B------:R-:W-:Y:S01]  /*4490*/  F2FP.BF16.F32.PACK_AB R76, R79, R76 ;  /* 0x0000004c4f4c723e */ /* 0x000fe200000010ff */
[----:B------:R-:W-:Y:S01]  /*44a0*/  FMUL.FTZ R148, R78, UR12 ;  /* 0x0000000c4e947c20 */ /* 0x000fe20008410000 */
[----:B------:R-:W-:Y:S01]  /*44b0*/  FMUL.FTZ R149, R101, UR12 ;  /* 0x0000000c65957c20 */ /* 0x000fe20008410000 */
[----:B------:R-:W-:Y:S01]  /*44c0*/  F2FP.BF16.F32.PACK_AB R96, R97, R96 ;  /* 0x000000606160723e */ /* 0x000fe200000010ff */
[----:B------:R-:W-:Y:S01]  /*44d0*/  FMUL.FTZ R152, R151, UR12 ;  /* 0x0000000c97987c20 */ /* 0x000fe20008410000 */
[----:B------:R-:W-:Y:S01]  /*44e0*/  F2FP.BF16.F32.PACK_AB R79, R154, R151 ;  /* 0x000000979a4f723e */ /* 0x000fe200000010ff */
[----:B------:R-:W-:Y:S01]  /*44f0*/  FMUL.FTZ R97, R77, UR12 ;  /* 0x0000000c4d617c20 */ /* 0x000fe20008410000 */
[----:B------:R-:W-:Y:S01]  /*4500*/  FMUL.FTZ R150, R100, UR12 ;  /* 0x0000000c64967c20 */ /* 0x000fe20008410000 */
[----:B------:R-:W-:Y:S01]  /*4510*/  FMUL.FTZ R151, R154, UR12 ;  /* 0x0000000c9a977c20 */ /* 0x000fe20008410000 */
[----:B------:R-:W-:Y:S01]  /*4520*/  F2FP.BF16.F32.PACK_AB R77, R78, R77 ;  /* 0x0000004d4e4d723e */ /* 0x000fe200000010ff */
[----:B0-----:R-:W-:Y:S01]  /*4530*/  IMAD.WIDE.U32 R102, R115, 0x10, R102 ;  /* 0x0000001073667825 */ /* 0x001fe200078e0066 */
[----:B------:R-:W-:-:S02]  /*4540*/  F2FP.BF16.F32.PACK_AB R78, R100, R101 ;  /* 0x00000065644e723e */ /* 0x000fc400000010ff */
[----:B------:R-:W-:Y:S01]  /*4550*/  F2FP.BF16.F32.PACK_AB R97, R148, R97 ;  /* 0x000000619461723e */ /* 0x000fe200000010ff */
[----:B-1----:R-:W-:Y:S01]  /*4560*/  IMAD.WIDE.U32 R100, R115, 0x10, R98 ;  /* 0x0000001073647825 */ /* 0x002fe200078e0062 */
[----:B------:R-:W-:Y:S01]  /*4570*/  F2FP.BF16.F32.PACK_AB R98, R150, R149 ;  /* 0x000000959662723e */ /* 0x000fe200000010ff */
[----:B------:R1:W-:Y:S01]  /*4580*/  STG.E.128 desc[UR14][R102.64], R76 ;  /* 0x0000004c66007986 */ /* 0x0003e2000c101d0e */
[----:B------:R-:W-:-:S05]  /*4590*/  F2FP.BF16.F32.PACK_AB R99, R151, R152 ;  /* 0x000000989763723e */ /* 0x000fca00000010ff */
[----:B------:R1:W-:Y:S02]  /*45a0*/  STG.E.128 desc[UR14][R100.64], R96 ;  /* 0x0000006064007986 */ /* 0x0003e4000c101d0e */
.L_x_19:
[----:B------:R-:W-:Y:S05]  /*45b0*/  BSYNC.RECONVERGENT B0 ;  /* 0x0000000000007941 */ /* 0x000fea0003800200 */
.L_x_9:
[----:B------:R-:W-:Y:S02]  /*45c0*/  UIADD3 UR7, UPT, UPT, UR7, UR22, URZ ;  /* 0x0000001607077290 */ /* 0x000fe4000fffe0ff */
[----:B------:R-:W-:Y:S02]  /*45d0*/  UPLOP3.LUT UP2, UPT, UPT, UPT, UP2, 0x40, 0x4 ;  /* 0x000000000004789c */ /* 0x000fe40003f4e820 */
[----:B------:R-:W-:-:S09]  /*45e0*/  UISETP.GE.AND UP1, UPT, UR7, UR23, UPT ;  /* 0x000000170700728c */ /* 0x000fd2000bf26270 */
[----:B------:R-:W-:Y:S05]  /*45f0*/  BRA.U !UP1, `(.L_x_31) ;  /* 0xffffffc1090c7547 */ /* 0x000fea000b83ffff */
.L_x_0:
[----:B------:R-:W0:Y:S08]  /*4600*/  S2UR UR4, SR_CTAID.X ;  /* 0x00000000000479c3 */ /* 0x000e300000002500 */
[----:B------:R-:W1:Y:S08]  /*4610*/  LDC.64 R2, c[0x0][0x440] ;  /* 0x00011000ff027b82 */ /* 0x000e700000000a00 */
[----:B------:R-:W2:Y:S08]  /*4620*/  LDC.64 R4, c[0x0][0x448] ;  /* 0x00011200ff047b82 */ /* 0x000eb00000000a00 */
[----:B------:R-:W3:Y:S01]  /*4630*/  LDC.64 R6, c[0x0][0x440] ;  /* 0x00011000ff067b82 */ /* 0x000ee20000000a00 */
[----:B0-----:R-:W-:-:S06]  /*4640*/  UIMAD UR4, UR4, UR6, URZ ;  /* 0x00000006040472a4 */ /* 0x001fcc000f8e02ff */
[----:B------:R-:W-:Y:S01]  /*4650*/  MOV R11, UR4 ;  /* 0x00000004000b7c02 */ /* 0x000fe20008000f00 */
[----:B------:R-:W0:Y:S03]  /*4660*/  LDC.64 R8, c[0x0][0x448] ;  /* 0x00011200ff087b82 */ /* 0x000e260000000a00 */
[----:B------:R-:W-:-:S05]  /*4670*/  LEA.HI R11, R11, R0, RZ, 0x1d ;  /* 0x000000000b0b7211 */ /* 0x000fca00078fe8ff */
[----:B-1----:R-:W-:-:S04]  /*4680*/  @P3 IMAD.WIDE.U32 R2, R11, 0x20, R2 ;  /* 0x000000200b023825 */ /* 0x002fc800078e0002 */
[C---:B--2---:R-:W-:Y:S01]  /*4690*/  @P3 IMAD.WIDE.U32 R4, R11.reuse, 0x20, R4 ;  /* 0x000000200b043825 */ /* 0x044fe200078e0004 */
[----:B------:R-:W-:Y:S01]  /*46a0*/  @P3 IADD3 R11, PT, PT, R11, 0x80, RZ ;  /* 0x000000800b0b3810 */ /* 0x000fe20007ffe0ff */
[----:B------:R1:W-:Y:S04]  /*46b0*/  @P3 STG.E.128 desc[UR14][R2.64], R52 ;  /* 0x0000003402003986 */ /* 0x0003e8000c101d0e */
[C---:B---3--:R-:W-:Y:S01]  /*46c0*/  @P2 IMAD.WIDE.U32 R6, R11.reuse, 0x20, R6 ;  /* 0x000000200b062825 */ /* 0x048fe200078e0006 */
[----:B------:R1:W-:Y:S04]  /*46d0*/  @P3 STG.E.128 desc[UR14][R2.64+0x10], R56 ;  /* 0x0000103802003986 */ /* 0x0003e8000c101d0e */
[----:B------:R1:W-:Y:S01]  /*46e0*/  @P3 STG.E.128 desc[UR14][R4.64], R36 ;  /* 0x0000002404003986 */ /* 0x0003e2000c101d0e */
[----:B0-----:R-:W-:-:S03]  /*46f0*/  @P2 IMAD.WIDE.U32 R8, R11, 0x20, R8 ;  /* 0x000000200b082825 */ /* 0x001fc600078e0008 */
[----:B------:R1:W-:Y:S04]  /*4700*/  @P3 STG.E.128 desc[UR14][R4.64+0x10], R40 ;  /* 0x0000102804003986 */ /* 0x0003e8000c101d0e */
[----:B------:R1:W-:Y:S04]  /*4710*/  @P2 STG.E.128 desc[UR14][R6.64], R84 ;  /* 0x0000005406002986 */ /* 0x0003e8000c101d0e */
[----:B------:R1:W-:Y:S04]  /*4720*/  @P2 STG.E.128 desc[UR14][R6.64+0x10], R88 ;  /* 0x0000105806002986 */ /* 0x0003e8000c101d0e */
[----:B------:R1:W-:Y:S04]  /*4730*/  @P2 STG.E.128 desc[UR14][R8.64], R60 ;  /* 0x0000003c08002986 */ /* 0x0003e8000c101d0e */
[----:B------:R1:W-:Y:S01]  /*4740*/  @P2 STG.E.128 desc[UR14][R8.64+0x10], R64 ;  /* 0x0000104008002986 */ /* 0x0003e2000c101d0e */
[----:B------:R-:W-:Y:S05]  /*4750*/  @!P1 EXIT ;  /* 0x000000000000994d */ /* 0x000fea0003800000 */
[----:B-1----:R-:W0:Y:S01]  /*4760*/  LDC.64 R2, c[0x0][0x440] ;  /* 0x00011000ff027b82 */ /* 0x002e220000000a00 */
[----:B------:R-:W-:-:S07]  /*4770*/  @P2 IADD3 R11, PT, PT, R11, 0x80, RZ ;  /* 0x000000800b0b2810 */ /* 0x000fce0007ffe0ff */
[----:B------:R-:W1:Y:S01]  /*4780*/  LDC.64 R4, c[0x0][0x448] ;  /* 0x00011200ff047b82 */ /* 0x000e620000000a00 */
[----:B0-----:R-:W-:-:S05]  /*4790*/  IMAD.WIDE.U32 R2, R11, 0x20, R2 ;  /* 0x000000200b027825 */ /* 0x001fca00078e0002 */
[----:B------:R-:W-:Y:S01]  /*47a0*/  STG.E.128 desc[UR14][R2.64], R68 ;  /* 0x0000004402007986 */ /* 0x000fe2000c101d0e */
[----:B-1----:R-:W-:-:S03]  /*47b0*/  IMAD.WIDE.U32 R4, R11, 0x20, R4 ;  /* 0x000000200b047825 */ /* 0x002fc600078e0004 */
[----:B------:R-:W-:Y:S04]  /*47c0*/  STG.E.128 desc[UR14][R2.64+0x10], R72 ;  /* 0x0000104802007986 */ /* 0x000fe8000c101d0e */
[----:B------:R-:W-:Y:S04]  /*47d0*/  STG.E.128 desc[UR14][R4.64], R44 ;  /* 0x0000002c04007986 */ /* 0x000fe8000c101d0e */
[----:B------:R-:W-:Y:S01]  /*47e0*/  STG.E.128 desc[UR14][R4.64+0x10], R48 ;  /* 0x0000103004007986 */ /* 0x000fe2000c101d0e */
[----:B------:R-:W-:Y:S05]  /*47f0*/  EXIT ;  /* 0x000000000000794d */ /* 0x000fea0003800000 */
.L_x_32:
[----:B------:R-:W-:-:S00]  /*4800*/  BRA `(.L_x_32) ;  /* 0xfffffffc00fc7947 */ /* 0x000fc0000383ffff */
[----:B------:R-:W-:-:S00]  /*4810*/  NOP ;  /* 0x0000000000007918 */ /* 0x000fc00000000000 */
        /* <DEDUP_REMOVED lines=14> */
.L_x_10654:


//--------------------- .text._ZN10layer_norm13ln_bwd_kernelINS_13Kernel_traitsI13__nv_bfloat16S2_S2_S2_fjLj3072ELj1ELj1ELj4ELj16ENS_18Kernel_traits_baseILj3072ES2_S2_S2_S2_fjLj128EEEEELb0ELb0ELb0ELb1EEEvNS_9BwdParamsE --------------------------
	.section	.text._ZN10layer_norm13ln_bwd_kernelINS_13Kernel_traitsI13__nv_bfloat16S2_S2_S2_fjLj3072ELj1ELj1ELj4ELj16ENS_18Kernel_traits_baseILj3072ES2_S2_S2_S2_fjLj128EEEEELb0ELb0ELb0ELb1EEEvNS_9BwdParamsE,"ax",@progbits
	.align	128
        .global         _ZN10layer_norm13ln_bwd_kernelINS_13Kernel_traitsI13__nv_bfloat16S2_S2_S2_fjLj3072ELj1ELj1ELj4ELj16ENS_18Kernel_traits_baseILj3072ES2_S2_S2_S2_fjLj128EEEEELb0ELb0ELb0ELb1EEEvNS_9BwdParamsE
        .type           _ZN10layer_norm13ln_bwd_kernelINS_13Kernel_traitsI13__nv_bfloat16S2_S2_S2_fjLj3072ELj1ELj1ELj4ELj16ENS_18Kernel_traits_baseILj3072ES2_S2_S2_S2_fjLj128EEEEELb0ELb0ELb0ELb1EEEvNS_9BwdParamsE,@function
        .size           _ZN10layer_norm13ln_bwd_kernelINS_13Kernel_traitsI13__nv_bfloat16S2_S2_S2_fjLj3072ELj1ELj1ELj4ELj16ENS_18Kernel_traits_baseILj3072ES2_S2_S2_S2_fjLj128EEEEELb0ELb0ELb0ELb1EEEvNS_9BwdParamsE,(.L_x_10655 - _ZN10layer_norm13ln_bwd_kernelINS_13Kernel_traitsI13__nv_bfloat16S2_S2_S2_fjLj3072ELj1ELj1ELj4ELj16ENS_18Kernel_traits_baseILj3072ES2_S2_S2_S2_fjLj128EEEEELb0ELb0ELb0ELb1EEEvNS_9BwdParamsE)
        .other          _ZN10layer_norm13ln_bwd_kernelINS_13Kernel_traitsI13__nv_bfloat16S2_S2_S2_fjLj3072ELj1ELj1ELj4ELj16ENS_18Kernel_traits_baseILj3072ES2_S2_S2_S2_fjLj128EEEEELb0ELb0ELb0ELb1EEEvNS_9BwdParamsE,@"STO_CUDA_ENTRY STV_DEFAULT"
_ZN10layer_norm13ln_bwd_kernelINS_13Kernel_traitsI13__nv_bfloat16S2_S2_S2_fjLj3072ELj1ELj1ELj4ELj16ENS_18Kernel_traits_baseILj3072ES2_S2_S2_S2_fjLj128EEEEELb0ELb0ELb0ELb1EEEvNS_9BwdParamsE:
.text._ZN10layer_norm13ln_bwd_kernelINS_13Kernel_traitsI13__nv_bfloat16S2_S2_S2_fjLj3072ELj1ELj1ELj4ELj16ENS_18Kernel_traits_baseILj3072ES2_S2_S2_S2_fjLj128EEEEELb0ELb0ELb0ELb1EEEvNS_9BwdParamsE:
[----:B------:R-:W-:Y:S08]  /*0000*/  LDC R1, c[0x0][0x37c] ;  /* 0x0000df00ff017b82 */ /* 0x000ff00000000800 */
[----:B------:R-:W0:Y:S01]  /*0010*/  S2UR UR7, SR_CTAID.X ;  /* 0x00000000000779c3 */ /* 0x000e220000002500 */
[----:B------:R-:W0:Y:S01]  /*0020*/  LDCU UR4, c[0x0][0x384] ;  /* 0x00007080ff0477ac */ /* 0x000e220008000800 */
[----:B------:R-:W1:Y:S01]  /*0030*/  S2R R0, SR_TID.X ;  /* 0x0000000000007919 */ /* 0x000e620000002100 */
        /* <DEDUP_REMOVED lines=20> */
[----:B------:R-:W-:Y:S01]  /*0180*/  CS2R R38, SRZ ;  /* 0x0000000000267805 */ /* 0x000fe2000001ff00 */
[----:B0-----:R-:W-:Y:S01]  /*0190*/  UISETP.GE.AND UP0, UPT, UR7, UR4, UPT ;  /* 0x000000040700728c */ /* 0x001fe2000bf06270 */
[----:B------:R-:W-:Y:S02]  /*01a0*/  CS2R R36, SRZ ;  /* 0x0000000000247805 */ /* 0x000fe4000001ff00 */
[----:B------:R-:W-:Y:S02]  /*01b0*/  CS2R R34, SRZ ;  /* 0x0000000000227805 */ /* 0x000fe4000001ff00 */
[----:B------:R-:W-:Y:S01]  /*01c0*/  CS2R R32, SRZ ;  /* 0x0000000000207805 */ /* 0x000fe2000001ff00 */
[----:B------:R-:W0:Y:S03]  /*01d0*/  LDCU.64 UR8, c[0x0][0x358] ;  /* 0x00006b00ff0877ac */ /* 0x000e260008000a00 */
[----:B-1----:R-:W-:Y:S05]  /*01e0*/  BRA.U UP0, `(.L_x_33) ;  /* 0x0000004100707547 */ /* 0x002fea000b800000 */
[----:B------:R-:W1:Y:S08]  /*01f0*/  LDC.64 R2, c[0x0][0x3d0] ;  /* 0x0000f400ff027b82 */ /* 0x000e700000000a00 */
[----:B------:R-:W2:Y:S01]  /*0200*/  LDC.64 R4, c[0x0][0x3e0] ;  /* 0x0000f800ff047b82 */ /* 0x000ea20000000a00 */
[----:B------:R-:W-:Y:S01]  /*0210*/  HFMA2 R84, -RZ, RZ, 0, 0 ;  /* 0x00000000ff547431 */ /* 0x000fe200000001ff */
[----:B------:R-:W-:-:S02]  /*0220*/  LOP3.LUT R111, R0, 0x1f, RZ, 0xc0, !PT ;  /* 0x0000001f006f7812 */ /* 0x000fc400078ec0ff */
        /* <DEDUP_REMOVED lines=13> */
[----:B-1----:R-:W-:Y:S01]  /*0300*/  IMAD.WIDE.U32 R2, R0, 0x10, R2 ;  /* 0x0000001000027825 */ /* 0x002fe200078e0002 */
[----:B------:R-:W-:Y:S02]  /*0310*/  CS2R R18, SRZ ;  /* 0x0000000000127805 */ /* 0x000fe4000001ff00 */
[----:B------:R-:W-:Y:S02]  /*0320*/  CS2R R20, SRZ ;  /* 0x0000000000147805 */ /* 0x000fe4000001ff00 */
[----:B------:R-:W-:Y:S02]  /*0330*/  CS2R R22, SRZ ;  /* 0x0000000000167805 */ /* 0x000fe4000001ff00 */
[----:B------:R-:W-:Y:S01]  /*0340*/  CS2R R24, SRZ ;  /* 0x0000000000187805 */ /* 0x000fe2000001ff00 */
[----:B0-----:R-:W3:Y:S01]  /*0350*/  LDG.E.128 R104, desc[UR8][R2.64] ;  /* 0x0000000802687981 */ /* 0x001ee2000c1e1d00 */
[----:B------:R-:W-:-:S02]  /*0360*/  CS2R R26, SRZ ;  /* 0x00000000001a7805 */ /* 0x000fc4000001ff00 */
[----:B------:R-:W-:Y:S02]  /*0370*/  CS2R R28, SRZ ;  /* 0x00000000001c7805 */ /* 0x000fe4000001ff00 */
[----:B------:R-:W-:Y:S01]  /*0380*/  CS2R R30, SRZ ;  /* 0x00000000001e7805 */ /* 0x000fe2000001ff00 */
[----:B------:R-:W4:Y:S01]  /*0390*/  LDG.E.128 R96, desc[UR8][R2.64+0x800] ;  /* 0x0008000802607981 */ /* 0x000f22000c1e1d00 */
[----:B------:R-:W-:Y:S02]  /*03a0*/  CS2R R68, SRZ ;  /* 0x0000000000447805 */ /* 0x000fe4000001ff00 */
[----:B------:R-:W-:Y:S01]  /*03b0*/  MOV R86, RZ ;  /* 0x000000ff00567202 */ /* 0x000fe20000000f00 */
[----:B------:R-:W-:Y:S01]  /*03c0*/  UPLOP3.LUT UP1, UPT, UPT, UPT, UPT, 0x40, 0x4 ;  /* 0x000000000004789c */ /* 0x000fe20003f2e870 */
[----:B------:R0:W5:Y:S01]  /*03d0*/  LDG.E.128 R88, desc[UR8][R2.64+0x1000] ;  /* 0x0010000802587981 */ /* 0x000162000c1e1d00 */
[----:B--2---:R-:W-:Y:S01]  /*03e0*/  ISETP.NE.U32.AND P0, PT, R4, RZ, PT ;  /* 0x000000ff0400720c */ /* 0x004fe20003f05070 */
[----:B------:R-:W1:Y:S01]  /*03f0*/  LDCU UR11, c[0x0][0x388] ;  /* 0x00007100ff0b77ac */ /* 0x000e620008000800 */
[----:B------:R-:W-:-:S02]  /*0400*/  MOV R85, UR7 ;  /* 0x0000000700557c02 */ /* 0x000fc40008000f00 */
[----:B------:R-:W-:Y:S02]  /*0410*/  ISETP.NE.AND.EX P0, PT, R5, RZ, PT, P0 ;  /* 0x000000ff0500720c */ /* 0x000fe40003f05300 */
[----:B------:R-:W-:Y:S01]  /*0420*/  CS2R R4, SRZ ;  /* 0x0000000000047805 */ /* 0x000fe2000001ff00 */
[----:B------:R-:W2:Y:S01]  /*0430*/  LDCU.U8 UR10, c[0x0][0x410] ;  /* 0x00008200ff0a77ac */ /* 0x000ea20008000000 */
[----:B0-----:R-:W-:Y:S01]  /*0440*/  CS2R R2, SRZ ;  /* 0x0000000000027805 */ /* 0x001fe2000001ff00 */
[----:B------:R-:W0:Y:S01]  /*0450*/  LDCU UR14, c[0x0][0x400] ;  /* 0x00008000ff0e77ac */ /* 0x000e220008000800 */
[----:B------:R-:W0:Y:S01]  /*0460*/  LDCU.64 UR16, c[0x0][0x478] ;  /* 0x00008f00ff1077ac */ /* 0x000e220008000a00 */
[----:B------:R-:W0:Y:S01]  /*0470*/  LDCU.64 UR12, c[0x0][0x438] ;  /* 0x00008700ff0c77ac */ /* 0x000e220008000a00 */
[C---:B---3--:R-:W-:Y:S02]  /*0480*/  PRMT R32, R105.reuse, 0x7632, R32 ;  /* 0x0000763269207816 */ /* 0x048fe40000000020 */
[----:B------:R-:W-:-:S02]  /*0490*/  SHF.L.U32 R108, R105, 0x10, RZ ;  /* 0x00000010696c7819 */ /* 0x000fc400000006ff */
[C---:B----4-:R-:W-:Y:S02]  /*04a0*/  PRMT R33, R97.reuse, 0x7632, R33 ;  /* 0x0000763261217816 */ /* 0x050fe40000000021 */
[----:B------:R-:W-:Y:S02]  /*04b0*/  SHF.L.U32 R100, R97, 0x10, RZ ;  /* 0x0000001061647819 */ /* 0x000fe400000006ff */
[C---:B-----5:R-:W-:Y:S02]  /*04c0*/  PRMT R34, R89.reuse, 0x7632, R34 ;  /* 0x0000763259227816 */ /* 0x060fe40000000022 */
[----:B------:R-:W-:Y:S02]  /*04d0*/  SHF.L.U32 R92, R89, 0x10, RZ ;  /* 0x00000010595c7819 */ /* 0x000fe400000006ff */
[----:B------:R-:W-:Y:S02]  /*04e0*/  PRMT R109, R104, 0x7632, R109 ;  /* 0x00007632686d7816 */ /* 0x000fe4000000006d */
[----:B------:R-:W-:-:S02]  /*04f0*/  PRMT R105, R106, 0x7632, R105 ;  /* 0x000076326a697816 */ /* 0x000fc40000000069 */
[----:B------:R-:W-:Y:S02]  /*0500*/  PRMT R103, R107, 0x7632, R103 ;  /* 0x000076326b677816 */ /* 0x000fe40000000067 */
[----:B------:R-:W-:Y:S02]  /*0510*/  PRMT R101, R96, 0x7632, R101 ;  /* 0x0000763260657816 */ /* 0x000fe40000000065 */
[----:B------:R-:W-:Y:S02]  /*0520*/  PRMT R97, R98, 0x7632, R97 ;  /* 0x0000763262617816 */ /* 0x000fe40000000061 */
[----:B------:R-:W-:Y:S02]  /*0530*/  PRMT R95, R99, 0x7632, R95 ;  /* 0x00007632635f7816 */ /* 0x000fe4000000005f */
[----:B------:R-:W-:Y:S02]  /*0540*/  PRMT R93, R88, 0x7632, R93 ;  /* 0x00007632585d7816 */ /* 0x000fe4000000005d */
[----:B------:R-:W-:-:S02]  /*0550*/  PRMT R89, R90, 0x7632, R89 ;  /* 0x000076325a597816 */ /* 0x000fc40000000059 */
[----:B------:R-:W-:Y:S02]  /*0560*/  PRMT R87, R91, 0x7632, R87 ;  /* 0x000076325b577816 */ /* 0x000fe40000000057 */
[----:B------:R-:W-:Y:S02]  /*0570*/  SHF.L.U32 R110, R104, 0x10, RZ ;  /* 0x00000010686e7819 */ /* 0x000fe400000006ff */
[----:B------:R-:W-:Y:S02]  /*0580*/  SHF.L.U32 R102, R96, 0x10, RZ ;  /* 0x0000001060667819 */ /* 0x000fe400000006ff */
[----:B------:R-:W-:Y:S02]  /*0590*/  SHF.L.U32 R94, R88, 0x10, RZ ;  /* 0x00000010585e7819 */ /* 0x000fe400000006ff */
[----:B------:R-:W-:Y:S02]  /*05a0*/  SHF.L.U32 R104, R107, 0x10, RZ ;  /* 0x000000106b687819 */ /* 0x000fe400000006ff */
[----:B------:R-:W-:-:S02]  /*05b0*/  SHF.L.U32 R96, R99, 0x10, RZ ;  /* 0x0000001063607819 */ /* 0x000fc400000006ff */
[----:B------:R-:W-:Y:S02]  /*05c0*/  SHF.L.U32 R88, R91, 0x10, RZ ;  /* 0x000000105b587819 */ /* 0x000fe400000006ff */
        /* <DEDUP_REMOVED lines=14> */
[----:B012---:R-:W-:-:S07]  /*06b0*/  SHF.L.U32 R87, R87, 0x10, RZ ;  /* 0x0000001057577819 */ /* 0x007fce00000006ff */
.L_x_40:
[----:B------:R-:W0:Y:S01]  /*06c0*/  S2R R0, SR_TID.X ;  /* 0x0000000000007919 */ /* 0x000e220000002100 */
[----:B------:R-:W1:Y:S01]  /*06d0*/  LDC.64 R60, c[0x0][0x3a8] ;  /* 0x0000ea00ff3c7b82 */ /* 0x000e620000000a00 */
[----:B------:R-:W-:-:S05]  /*06e0*/  IMAD R44, R85, UR11, RZ ;  /* 0x0000000b552c7c24 */ /* 0x000fca000f8e02ff */
[----:B------:R-:W-:Y:S02]  /*06f0*/  SHF.R.S32.HI R45, RZ, 0x1f, R44 ;  /* 0x0000001fff2d7819 */ /* 0x000fe4000001142c */
[----:B------:R-:W2:Y:S02]  /*0700*/  LDC.64 R64, c[0x0][0x428] ;  /* 0x00010a00ff407b82 */ /* 0x000ea40000000a00 */
[----:B------:R-:W-:-:S06]  /*0710*/  LEA.HI R45, R45, R44, RZ, 0x3 ;  /* 0x0000002c2d2d7211 */ /* 0x000fcc00078f18ff */
[----:B------:R-:W3:Y:S08]  /*0720*/  LDC.64 R62, c[0x0][0x3c0] ;  /* 0x0000f000ff3e7b82 */ /* 0x000ef00000000a00 */
[----:B------:R-:W4:Y:S01]  /*0730*/  @P0 LDC.64 R66, c[0x0][0x3e0] ;  /* 0x0000f800ff420b82 */ /* 0x000f220000000a00 */
[----:B0-----:R-:W-:-:S07]  /*0740*/  LOP3.LUT R46, R0, 0x60, RZ, 0xc0, !PT ;  /* 0x00000060002e7812 */ /* 0x001fce00078ec0ff */
[----:B------:R-:W0:Y:S01]  /*0750*/  LDC.64 R112, c[0x0][0x3c8] ;  /* 0x0000f200ff707b82 */ /* 0x000e220000000a00 */
[----:B------:R-:W-:-:S04]  /*0760*/  LOP3.LUT R46, R46, R111, RZ, 0xfc, !PT ;  /* 0x0000006f2e2e7212 */ /* 0x000fc800078efcff */
[----:B------:R-:W-:-:S05]  /*0770*/  LEA.HI.SX32 R116, R45, R46, 0x1d ;  /* 0x0000002e2d747211 */ /* 0x000fca00078feaff */
[----:B-1----:R-:W-:-:S04]  /*0780*/  IMAD.WIDE.U32 R44, R116, 0x10, R60 ;  /* 0x00000010742c7825 */ /* 0x002fc800078e003c */
[C---:B--2---:R-:W-:Y:S01]  /*0790*/  IMAD.WIDE.U32 R48, R116.reuse, 0x10, R64 ;  /* 0x0000001074307825 */ /* 0x044fe200078e0040 */
[C---:B------:R-:W-:Y:S01]  /*07a0*/  IADD3 R115, PT, PT, R116.reuse, 0x80, RZ ;  /* 0x0000008074737810 */ /* 0x040fe20007ffe0ff */
[----:B------:R-:W2:Y:S01]  /*07b0*/  LDG.E.128 R44, desc[UR8][R44.64] ;  /* 0x000000082c2c7981 */ /* 0x000ea2000c1e1d00 */
[----:B------:R-:W-:Y:S01]  /*07c0*/  IADD3 R114, PT, PT, R116, 0x100, RZ ;  /* 0x0000010074727810 */ /* 0x000fe20007ffe0ff */
[----:B---3--:R-:W-:Y:S02]  /*07d0*/  IMAD.WIDE R120, R85, 0x4, R62 ;  /* 0x0000000455787825 */ /* 0x008fe400078e023e */
[----:B------:R-:W3:Y:S02]  /*07e0*/  LDG.E.128 R48, desc[UR8][R48.64] ;  /* 0x0000000830307981 */ /* 0x000ee4000c1e1d00 */
[C---:B------:R-:W-:Y:S02]  /*07f0*/  IMAD.WIDE.U32 R52, R115.reuse, 0x10, R60 ;  /* 0x0000001073347825 */ /* 0x040fe400078e003c */
[----:B------:R-:W3:Y:S02]  /*0800*/  LDG.E R164, desc[UR8][R120.64] ;  /* 0x0000000878a47981 */ /* 0x000ee4000c1e1900 */
[----:B------:R-:W-:-:S02]  /*0810*/  IMAD.WIDE.U32 R56, R115, 0x10, R64 ;  /* 0x0000001073387825 */ /* 0x000fc400078e0040 */
[----:B------:R-:W3:Y:S02]  /*0820*/  LDG.E.128 R52, desc[UR8][R52.64] ;  /* 0x0000000834347981 */ /* 0x000ee4000c1e1d00 */
[----:B------:R-:W-:Y:S02]  /*0830*/  IMAD.WIDE.U32 R60, R114, 0x10, R60 ;  /* 0x00000010723c7825 */ /* 0x000fe400078e003c */
[----:B------:R-:W3:Y:S02]  /*0840*/  LDG.E.128 R56, desc[UR8][R56.64] ;  /* 0x0000000838387981 */ /* 0x000ee4000c1e1d00 */
[C---:B----4-:R-:W-:Y:S02]  /*0850*/  @P0 IMAD.WIDE R66, R85.reuse, 0x2, R66 ;  /* 0x0000000255420825 */ /* 0x050fe400078e0242 */
[----:B------:R-:W4:Y:S04]  /*0860*/  LDG.E.128 R60, desc[UR8][R60.64] ;  /* 0x000000083c3c7981 */ /* 0x000f28000c1e1d00 */
[----:B------:R-:W4:Y:S01]  /*0870*/  @P0 LDG.E.U16 R117, desc[UR8][R66.64] ;  /* 0x0000000842750981 */ /* 0x000f22000c1e1500 */
[----:B0-----:R-:W-:-:S05]  /*0880*/  IMAD.WIDE R118, R85, 0x4, R112 ;  /* 0x0000000455767825 */ /* 0x001fca00078e0270 */
[----:B------:R3:W4:Y:S01]  /*0890*/  LDG.E R113, desc[UR8][R118.64] ;  /* 0x0000000876717981 */ /* 0x000722000c1e1900 */
[----:B------:R-:W-:-:S06]  /*08a0*/  IMAD.WIDE.U32 R64, R114, 0x10, R64 ;  /* 0x0000001072407825 */ /* 0x000fcc00078e0040 */
[----:B------:R-:W4:Y:S01]  /*08b0*/  LDG.E.128 R64, desc[UR8][R64.64] ;  /* 0x0000000840407981 */ /* 0x000f22000c1e1d00 */
[----:B------:R-:W-:-:S04]  /*08c0*/  ISETP.NE.U32.AND P1, PT, RZ, UR12, PT ;  /* 0x0000000cff007c0c */ /* 0x000fc8000bf25070 */
[----:B------:R-:W-:Y:S02]  /*08d0*/  ISETP.NE.AND.EX P1, PT, RZ, UR13, PT, P1 ;  /* 0x0000000dff007c0c */ /* 0x000fe4000bf25310 */
[----:B------:R-:W-:Y:S02]  /*08e0*/  ISETP.NE.AND P2, PT, RZ, UR10, PT ;  /* 0x0000000aff007c0c */ /* 0x000fe4000bf45270 */
[----:B------:R-:W-:Y:S02]  /*08f0*/  MOV R112, 0x3f800000 ;  /* 0x3f80000000707802 */ /* 0x000fe40000000f00 */
[C---:B--2---:R-:W-:Y:S02]  /*0900*/  PRMT R130, R47.reuse, 0x7632, R130 ;  /* 0x000076322f827816 */ /* 0x044fe40000000082 */
[----:B------:R-:W-:Y:S02]  /*0910*/  SHF.L.U32 R141, R47, 0x10, RZ ;  /* 0x000000102f8d7819 */ /* 0x000fe400000006ff */
[----:B---3--:R-:W-:-:S02]  /*0920*/  PRMT R118, R49, 0x7632, R118 ;  /* 0x0000763231767816 */ /* 0x008fc40000000076 */
[----:B------:R-:W-:Y:S02]  /*0930*/  SHF.L.U32 R125, R49, 0x10, RZ ;  /* 0x00000010317d7819 */ /* 0x000fe400000006ff */
[C---:B------:R-:W-:Y:S02]  /*0940*/  PRMT R120, R50.reuse, 0x7632, R120 ;  /* 0x0000763232787816 */ /* 0x040fe40000000078 */
[----:B------:R-:W-:Y:S02]  /*0950*/  SHF.L.U32 R121, R50, 0x10, RZ ;  /* 0x0000001032797819 */ /* 0x000fe400000006ff */
[C---:B------:R-:W-:Y:S02]  /*0960*/  PRMT R47, R51.reuse, 0x7632, R47 ;  /* 0x00007632332f7816 */ /* 0x040fe4000000002f */
[----:B------:R-:W-:Y:S02]  /*0970*/  SHF.L.U32 R49, R51, 0x10, RZ ;  /* 0x0000001033317819 */ /* 0x000fe400000006ff */
[----:B------:R-:W0:Y:S01]  /*0980*/  @P1 LDC.64 R50, c[0x0][0x438] ;  /* 0x00010e00ff321b82 */ /* 0x000e220000000a00 */
[----:B------:R-:W-:-:S02]  /*0990*/  PRMT R126, R44, 0x7632, R126 ;  /* 0x000076322c7e7816 */ /* 0x000fc4000000007e */
[----:B------:R-:W-:Y:S02]  /*09a0*/  SHF.L.U32 R149, R44, 0x10, RZ ;  /* 0x000000102c957819 */ /* 0x000fe400000006ff */
[C---:B------:R-:W-:Y:S02]  /*09b0*/  PRMT R132, R45.reuse, 0x7632, R132 ;  /* 0x000076322d847816 */ /* 0x040fe40000000084 */
[----:B------:R-:W-:Y:S02]  /*09c0*/  SHF.L.U32 R151, R45, 0x10, RZ ;  /* 0x000000102d977819 */ /* 0x000fe400000006ff */
[C---:B------:R-:W-:Y:S01]  /*09d0*/  PRMT R122, R48.reuse, 0x7632, R122 ;  /* 0x00007632307a7816 */ /* 0x040fe2000000007a */
[----:B------:R-:W1:Y:S01]  /*09e0*/  @P1 LDC.64 R44, c[0x0][0x438] ;  /* 0x00010e00ff2c1b82 */ /* 0x000e620000000a00 */
[----:B------:R-:W-:Y:S02]  /*09f0*/  SHF.L.U32 R127, R48, 0x10, RZ ;  /* 0x00000010307f7819 */ /* 0x000fe400000006ff */
[----:B------:R-:W-:-:S02]  /*0a00*/  SHF.L.U32 R153, R46, 0x10, RZ ;  /* 0x000000102e997819 */ /* 0x000fc400000006ff */
[C---:B------:R-:W-:Y:S02]  /*0a10*/  PRMT R129, R52.reuse, 0x7632, R129 ;  /* 0x0000763234817816 */ /* 0x040fe40000000081 */
[----:B------:R-:W-:Y:S02]  /*0a20*/  SHF.L.U32 R135, R52, 0x10, RZ ;  /* 0x0000001034877819 */ /* 0x000fe400000006ff */
[----:B------:R-:W-:Y:S02]  /*0a30*/  SHF.L.U32 R133, R53, 0x10, RZ ;  /* 0x0000001035857819 */ /* 0x000fe400000006ff */
[C---:B------:R-:W-:Y:S02]  /*0a40*/  PRMT R123, R59.reuse, 0x7632, R123 ;  /* 0x000076323b7b7816 */ /* 0x040fe4000000007b */
[----:B------:R-:W-:Y:S02]  /*0a50*/  SHF.L.U32 R48, R59, 0x10, RZ ;  /* 0x000000103b307819 */ /* 0x000fe400000006ff */
[----:B------:R-:W-:-:S02]  /*0a60*/  FSEL R164, R164, RZ, !P2 ;  /* 0x000000ffa4a47208 */ /* 0x000fc40005000000 */
[----:B----4-:R-:W-:Y:S02]  /*0a70*/  PRMT R142, R63, 0x7632, R142 ;  /* 0x000076323f8e7816 */ /* 0x010fe4000000008e */
[----:B------:R-:W-:Y:S02]  /*0a80*/  PRMT R52, R53, 0x7632, R52 ;  /* 0x0000763235347816 */ /* 0x000fe40000000034 */
[C---:B------:R-:W-:Y:S02]  /*0a90*/  PRMT R59, R61.reuse, 0x7632, R59 ;  /* 0x000076323d3b7816 */ /* 0x040fe4000000003b */
[----:B------:R-:W-:Y:S02]  /*0aa0*/  SHF.L.U32 R143, R61, 0x10, RZ ;  /* 0x000000103d8f7819 */ /* 0x000fe400000006ff */
[----:B------:R-:W-:Y:S02]  /*0ab0*/  SHF.L.U32 R63, R63, 0x10, RZ ;  /* 0x000000103f3f7819 */ /* 0x000fe400000006ff */
[----:B------:R-:W-:-:S02]  /*0ac0*/  @P0 SHF.L.U32 R112, R117, 0x10, RZ ;  /* 0x0000001075700819 */ /* 0x000fc400000006ff */
[----:B------:R-:W-:Y:S02]  /*0ad0*/  PRMT R128, R46, 0x7632, R128 ;  /* 0x000076322e807816 */ /* 0x000fe40000000080 */
[----:B------:R-:W-:Y:S02]  /*0ae0*/  PRMT R53, R54, 0x7632, R53 ;  /* 0x0000763236357816 */ /* 0x000fe40000000035 */
[----:B------:R-:W-:Y:S02]  /*0af0*/  PRMT R131, R55, 0x7632, R131 ;  /* 0x0000763237837816 */ /* 0x000fe40000000083 */
[----:B------:R-:W-:Y:S02]  /*0b00*/  PRMT R138, R60, 0x7632, R138 ;  /* 0x000076323c8a7816 */ /* 0x000fe4000000008a */
[----:B------:R-:W-:Y:S02]  /*0b10*/  PRMT R61, R62, 0x7632, R61 ;  /* 0x000076323e3d7816 */ /* 0x000fe4000000003d */
[----:B------:R-:W-:-:S02]  /*0b20*/  PRMT R117, R57, 0x7632, R117 ;  /* 0x0000763239757816 */ /* 0x000fc40000000075 */
[----:B------:R-:W-:Y:S01]  /*0b30*/  SHF.L.U32 R46, R57, 0x10, RZ ;  /* 0x00000010392e7819 */ /* 0x000fe200000006ff */
[----:B------:R-:W-:Y:S01]  /*0b40*/  FADD.FTZ R124, -R164, R149 ;  /* 0x00000095a47c7221 */ /* 0x000fe20000010100 */
[----:B------:R-:W-:Y:S01]  /*0b50*/  SHF.L.U32 R57, R126, 0x10, RZ ;  /* 0x000000107e397819 */ /* 0x000fe200000006ff */
[C---:B------:R-:W-:Y:S01]  /*0b60*/  FADD.FTZ R126, -R164.reuse, R151 ;  /* 0x00000097a47e7221 */ /* 0x040fe20000010100 */
[C---:B------:R-:W-:Y:S01]  /*0b70*/  FADD.FTZ R136, -R164.reuse, R153 ;  /* 0x00000099a4887221 */ /* 0x040fe20000010100 */
[C---:B------:R-:W-:Y:S01]  /*0b80*/  FADD.FTZ R134, -R164.reuse, R135 ;  /* 0x00000087a4867221 */ /* 0x040fe20000010100 */
[----:B------:R-:W-:Y:S01]  /*0b90*/  FADD.FTZ R140, -R164, R133 ;  /* 0x00000085a48c7221 */ /* 0x000fe20000010100 */
[----:B------:R-:W-:Y:S01]  /*0ba0*/  SHF.L.U32 R137, R54, 0x10, RZ ;  /* 0x0000001036897819 */ /* 0x000fe200000006ff */
[----:B------:R-:W-:Y:S01]  /*0bb0*/  FADD.FTZ R160, -R164, R63 ;  /* 0x0000003fa4a07221 */ /* 0x000fe20000010100 */
[----:B------:R-:W-:Y:S02]  /*0bc0*/  SHF.L.U32 R139, R55, 0x10, RZ ;  /* 0x00000010378b7819 */ /* 0x000fe400000006ff */
[----:B------:R-:W-:Y:S01]  /*0bd0*/  SHF.L.U32 R147, R60, 0x10, RZ ;  /* 0x000000103c937819 */ /* 0x000fe200000006ff */
[----:B------:R-:W2:Y:S01]  /*0be0*/  @P1 LDC.64 R54, c[0x0][0x438] ;  /* 0x00010e00ff361b82 */ /* 0x000ea20000000a00 */
        /* <DEDUP_REMOVED lines=11> */
[----:B------:R-:W-:Y:S01]  /*0ca0*/  SHF.L.U32 R63, R142, 0x10, RZ ;  /* 0x000000108e3f7819 */ /* 0x000fe200000006ff */
[C---:B------:R-:W-:Y:S01]  /*0cb0*/  FADD.FTZ R57, -R164.reuse, R57 ;  /* 0x00000039a4397221 */ /* 0x040fe20000010100 */
        /* <DEDUP_REMOVED lines=16> */
[----:B------:R-:W-:Y:S01]  /*0dc0*/  FADD.FTZ R164, -R164, R63 ;  /* 0x0000003fa4a47221 */ /* 0x000fe20000010100 */
[----:B0-----:R-:W-:Y:S01]  /*0dd0*/  @P1 IMAD.WIDE.U32 R50, R115, 0x10, R50 ;  /* 0x0000001073321825 */ /* 0x001fe200078e0032 */
[----:B------:R-:W-:-:S03]  /*0de0*/  SHF.L.U32 R63, R122, 0x10, RZ ;  /* 0x000000107a3f7819 */ /* 0x000fc600000006ff */
[C---:B------:R-:W-:Y:S01]  /*0df0*/  FMUL.FTZ R53, R113.reuse, R124 ;  /* 0x0000007c71357220 */ /* 0x040fe20000410000 */
[----:B------:R-:W-:Y:S01]  /*0e00*/  FMUL.FTZ R122, R113, R57 ;  /* 0x00000039717a7220 */ /* 0x000fe20000410000 */
[----:B------:R-:W-:Y:S01]  /*0e10*/  FMUL.FTZ R124, R110, R127 ;  /* 0x0000007f6e7c7220 */ /* 0x000fe20000410000 */
[----:B-----5:R0:W5:Y:S01]  /*0e20*/  @P1 LDG.E.128 R36, desc[UR8][R50.64] ;  /* 0x0000000832241981 */ /* 0x020162000c1e1d00 */
[----:B------:R-:W-:Y:S01]  /*0e30*/  FADD.FTZ R82, R63, R82 ;  /* 0x000000523f527221 */ /* 0x000fe20000010000 */
[-C--:B------:R-:W-:Y:S01]  /*0e40*/  FFMA.FTZ R83, R122, R63.reuse, R83 ;  /* 0x0000003f7a537223 */ /* 0x080fe20000010053 */
[----:B------:R-:W-:Y:S01]  /*0e50*/  FMUL.FTZ R63, R109, R63 ;  /* 0x0000003f6d3f7220 */ /* 0x000fe20000410000 */
[----:B------:R-:W-:Y:S01]  /*0e60*/  SHF.L.U32 R59, R118, 0x10, RZ ;  /* 0x00000010763b7819 */ /* 0x000fe200000006ff */
[----:B------:R-:W-:Y:S01]  /*0e70*/  FMUL.FTZ R118, R113, R132 ;  /* 0x0000008471767220 */ /* 0x000fe20000410000 */
[C---:B------:R-:W-:Y:S01]  /*0e80*/  PRMT R133, R65.reuse, 0x7632, R133 ;  /* 0x0000763241857816 */ /* 0x040fe20000000085 */
[----:B0-----:R-:W-:Y:S01]  /*0e90*/  FADD.FTZ R50, RZ, R124 ;  /* 0x0000007cff327221 */ /* 0x001fe20000010000 */
[----:B------:R-:W-:Y:S01]  /*0ea0*/  SHF.L.U32 R52, R65, 0x10, RZ ;  /* 0x0000001041347819 */ /* 0x000fe200000006ff */
[----:B------:R-:W-:Y:S01]  /*0eb0*/  FMUL.FTZ R65, R108, R125 ;  /* 0x0000007d6c417220 */ /* 0x000fe20000410000 */
[----:B-1----:R-:W-:-:S04]  /*0ec0*/  @P1 IMAD.WIDE.U32 R44, R114, 0x10, R44 ;  /* 0x00000010722c1825 */ /* 0x002fc800078e002c */
[----:B------:R-:W-:Y:S01]  /*0ed0*/  FADD.FTZ R50, R63, R50 ;  /* 0x000000323f327221 */ /* 0x000fe20000010000 */
[----:B------:R-:W-:Y:S01]  /*0ee0*/  FADD.FTZ R78, R59, R78 ;  /* 0x0000004e3b4e7221 */ /* 0x000fe20000010000 */
[-C--:B------:R-:W-:Y:S01]  /*0ef0*/  FFMA.FTZ R79, R118, R59.reuse, R79 ;  /* 0x0000003b764f7223 */ /* 0x080fe2000001004f */
[----:B------:R-:W-:Y:S01]  /*0f00*/  FMUL.FTZ R59, R107, R59 ;  /* 0x0000003b6b3b7220 */ /* 0x000fe20000410000 */
[----:B------:R-:W-:Y:S01]  /*0f10*/  FADD.FTZ R50, R65, R50 ;  /* 0x0000003241327221 */ /* 0x000fe20000010000 */
[----:B------:R0:W5:Y:S01]  /*0f20*/  @P1 LDG.E.128 R40, desc[UR8][R44.64] ;  /* 0x000000082c281981 */ /* 0x000162000c1e1d00 */
[----:B------:R-:W-:Y:S02]  /*0f30*/  FMUL.FTZ R61, R106, R121 ;  /* 0x000000796a3d7220 */ /* 0x000fe40000410000 */
[----:B------:R-:W-:Y:S01]  /*0f40*/  FADD.FTZ R50, R59, R50 ;  /* 0x000000323b327221 */ /* 0x000fe20000010000 */
[----:B--2---:R-:W-:Y:S01]  /*0f50*/  @P1 IMAD.WIDE.U32 R54, R116, 0x10, R54 ;  /* 0x0000001074361825 */ /* 0x004fe200078e0036 */
[----:B0-----:R-:W-:-:S03]  /*0f60*/  SHF.L.U32 R44, R120, 0x10, RZ ;  /* 0x00000010782c7819 */ /* 0x001fc600000006ff */
[----:B------:R-:W-:Y:S01]  /*0f70*/  FADD.FTZ R50, R61, R50 ;  /* 0x000000323d327221 */ /* 0x000fe20000010000 */
[----:B------:R0:W5:Y:S01]  /*0f80*/  @P1 LDG.E.128 R32, desc[UR8][R54.64] ;  /* 0x0000000836201981 */ /* 0x000162000c1e1d00 */
[----:B------:R-:W-:Y:S01]  /*0f90*/  FMUL.FTZ R57, R105, R44 ;  /* 0x0000002c69397220 */ /* 0x000fe20000410000 */
[----:B------:R-:W-:Y:S01]  /*0fa0*/  SHF.L.U32 R47, R47, 0x10, RZ ;  /* 0x000000102f2f7819 */ /* 0x000fe200000006ff */
[----:B------:R-:W-:Y:S02]  /*0fb0*/  FMUL.FTZ R60, R113, R60 ;  /* 0x0000003c713c7220 */ /* 0x000fe40000410000 */
[----:B------:R-:W-:Y:S01]  /*0fc0*/  FADD.FTZ R50, R57, R50 ;  /* 0x0000003239327221 */ /* 0x000fe20000010000 */
[----:B------:R-:W-:Y:S01]  /*0fd0*/  PRMT R162, R56, 0x7632, R162 ;  /* 0x0000763238a27816 */ /* 0x000fe200000000a2 */
[-C--:B0-----:R-:W-:Y:S01]  /*0fe0*/  FMUL.FTZ R55, R104, R49.reuse ;  /* 0x0000003168377220 */ /* 0x081fe20000410000 */
[----:B------:R-:W-:Y:S01]  /*0ff0*/  SHF.L.U32 R56, R56, 0x10, RZ ;  /* 0x0000001038387819 */ /* 0x000fe200000006ff */
[----:B------:R-:W-:Y:S01]  /*1000*/  FMUL.FTZ R62, R113, R62 ;  /* 0x0000003e713e7220 */ /* 0x000fe20000410000 */
[----:B------:R-:W-:Y:S01]  /*1010*/  FADD.FTZ R72, R49, R72 ;  /* 0x0000004831487221 */ /* 0x000fe20000010000 */
[----:B------:R-:W-:Y:S01]  /*1020*/  FFMA.FTZ R73, R60, R49, R73 ;  /* 0x000000313c497223 */ /* 0x000fe20000010049 */
[----:B------:R-:W-:Y:S01]  /*1030*/  FFMA.FTZ R45, R53, R124, RZ ;  /* 0x0000007c352d7223 */ /* 0x000fe200000100ff */
[----:B------:R-:W-:Y:S01]  /*1040*/  FMUL.FTZ R54, R103, R47 ;  /* 0x0000002f67367220 */ /* 0x000fe20000410000 */
[----:B------:R-:W-:Y:S01]  /*1050*/  FADD.FTZ R49, R55, R50 ;  /* 0x0000003237317221 */ /* 0x000fe20000010000 */
[----:B------:R-:W-:Y:S01]  /*1060*/  PRMT R137, R67, 0x7632, R137 ;  /* 0x0000763243897816 */ /* 0x000fe20000000089 */
[----:B------:R-:W-:Y:S01]  /*1070*/  FMUL.FTZ R126, R113, R126 ;  /* 0x0000007e717e7220 */ /* 0x000fe20000410000 */
[----:B------:R-:W-:Y:S01]  /*1080*/  SHF.L.U32 R128, R67, 0x10, RZ ;  /* 0x0000001043807819 */ /* 0x000fe200000006ff */
[----:B------:R-:W-:Y:S01]  /*1090*/  FMUL.FTZ R120, R113, R136 ;  /* 0x0000008871787220 */ /* 0x000fe20000410000 */
[----:B------:R-:W-:Y:S01]  /*10a0*/  FADD.FTZ R74, R44, R74 ;  /* 0x0000004a2c4a7221 */ /* 0x000fe20000010000 */
[----:B------:R-:W-:Y:S01]  /*10b0*/  FFMA.FTZ R75, R62, R44, R75 ;  /* 0x0000002c3e4b7223 */ /* 0x000fe2000001004b */
[----:B------:R-:W-:Y:S01]  /*10c0*/  SHF.L.U32 R162, R162, 0x10, RZ ;  /* 0x00000010a2a27819 */ /* 0x000fe200000006ff */
[----:B------:R-:W-:Y:S01]  /*10d0*/  FFMA.FTZ R45, R122, R63, R45 ;  /* 0x0000003f7a2d7223 */ /* 0x000fe2000001002d */
[----:B------:R-:W-:Y:S01]  /*10e0*/  SHF.L.U32 R67, R117, 0x10, RZ ;  /* 0x0000001075437819 */ /* 0x000fe200000006ff */
[----:B------:R-:W-:Y:S01]  /*10f0*/  FMUL.FTZ R117, R102, R56 ;  /* 0x0000003866757220 */ /* 0x000fe20000410000 */
[----:B------:R-:W-:Y:S01]  /*1100*/  FADD.FTZ R44, R54, R49 ;  /* 0x00000031362c7221 */ /* 0x000fe20000010000 */
[----:B------:R-:W-:Y:S01]  /*1110*/  FADD.FTZ R76, R121, R76 ;  /* 0x0000004c794c7221 */ /* 0x000fe20000010000 */
[----:B------:R-:W-:Y:S01]  /*1120*/  FFMA.FTZ R77, R120, R121, R77 ;  /* 0x00000079784d7223 */ /* 0x000fe2000001004d */
[C---:B------:R-:W-:Y:S01]  /*1130*/  FFMA.FTZ R45, R126.reuse, R65, R45 ;  /* 0x000000417e2d7223 */ /* 0x040fe2000001002d */
[----:B------:R-:W-:Y:S01]  /*1140*/  FMUL.FTZ R121, R101, R162 ;  /* 0x000000a265797220 */ /* 0x000fe20000410000 */
[----:B------:R-:W-:Y:S01]  /*1150*/  FADD.FTZ R44, R117, R44 ;  /* 0x0000002c752c7221 */ /* 0x000fe20000010000 */
[----:B------:R-:W-:Y:S01]  /*1160*/  FADD.FTZ R80, R125, R80 ;  /* 0x000000507d507221 */ /* 0x000fe20000010000 */
[----:B------:R-:W-:Y:S01]  /*1170*/  FFMA.FTZ R81, R126, R125, R81 ;  /* 0x0000007d7e517223 */ /* 0x000fe20000010051 */
[----:B------:R-:W-:Y:S01]  /*1180*/  FFMA.FTZ R45, R118, R59, R45 ;  /* 0x0000003b762d7223 */ /* 0x000fe2000001002d */
[----:B------:R-:W-:Y:S01]  /*1190*/  FMUL.FTZ R125, R100, R46 ;  /* 0x0000002e647d7220 */ /* 0x000fe20000410000 */
[----:B------:R-:W-:Y:S01]  /*11a0*/  FADD.FTZ R44, R121, R44 ;  /* 0x0000002c792c7221 */ /* 0x000fe20000010000 */
[----:B------:R-:W-:Y:S01]  /*11b0*/  PRMT R119, R58, 0x7632, R119 ;  /* 0x000076323a777816 */ /* 0x000fe20000000077 */
[----:B------:R-:W-:Y:S01]  /*11c0*/  FFMA.FTZ R45, R120, R61, R45 ;  /* 0x0000003d782d7223 */ /* 0x000fe2000001002d */
[----:B------:R-:W-:Y:S01]  /*11d0*/  SHF.L.U32 R58, R58, 0x10, RZ ;  /* 0x000000103a3a7819 */ /* 0x000fe200000006ff */
[----:B------:R-:W-:Y:S01]  /*11e0*/  FMUL.FTZ R129, R99, R67 ;  /* 0x0000004363817220 */ /* 0x000fe20000410000 */
[----:B------:R-:W-:Y:S01]  /*11f0*/  FADD.FTZ R44, R125, R44 ;  /* 0x0000002c7d2c7221 */ /* 0x000fe20000010000 */
[----:B------:R-:W-:Y:S01]  /*1200*/  FADD.FTZ R84, R127, R84 ;  /* 0x000000547f547221 */ /* 0x000fe20000010000 */
[----:B------:R-:W-:Y:S01]  /*1210*/  FFMA.FTZ R86, R53, R127, R86 ;  /* 0x0000007f35567223 */ /* 0x000fe20000010056 */
[----:B------:R-:W-:Y:S01]  /*1220*/  SHF.L.U32 R119, R119, 0x10, RZ ;  /* 0x0000001077777819 */ /* 0x000fe200000006ff */
[----:B------:R-:W-:Y:S01]  /*1230*/  FFMA.FTZ R45, R62, R57, R45 ;  /* 0x000000393e2d7223 */ /* 0x000fe2000001002d */
[----:B------:R-:W-:Y:S01]  /*1240*/  FMUL.FTZ R127, R98, R58 ;  /* 0x0000003a627f7220 */ /* 0x000fe20000410000 */
[----:B------:R-:W-:Y:S01]  /*1250*/  FADD.FTZ R44, R129, R44 ;  /* 0x0000002c812c7221 */ /* 0x000fe20000010000 */
[----:B------:R-:W-:Y:S01]  /*1260*/  FMUL.FTZ R130, R113, R130 ;  /* 0x0000008271827220 */ /* 0x000fe20000410000 */
[----:B------:R-:W-:Y:S01]  /*1270*/  FFMA.FTZ R45, R60, R55, R45 ;  /* 0x000000373c2d7223 */ /* 0x000fe2000001002d */
[----:B------:R-:W-:Y:S01]  /*1280*/  FMUL.FTZ R132, R97, R119 ;  /* 0x0000007761847220 */ /* 0x000fe20000410000 */
[----:B------:R-:W-:Y:S01]  /*1290*/  FADD.FTZ R49, R127, R44 ;  /* 0x0000002c7f317221 */ /* 0x000fe20000010000 */
[----:B------:R-:W-:Y:S01]  /*12a0*/  SHF.L.U32 R123, R123, 0x10, RZ ;  /* 0x000000107b7b7819 */ /* 0x000fe200000006ff */
[C---:B------:R-:W-:Y:S01]  /*12b0*/  FMUL.FTZ R134, R113.reuse, R134 ;  /* 0x0000008671867220 */ /* 0x040fe20000410000 */
[----:B------:R-:W-:Y:S01]  /*12c0*/  FFMA.FTZ R45, R130, R54, R45 ;  /* 0x00000036822d7223 */ /* 0x000fe2000001002d */
[----:B------:R-:W-:Y:S01]  /*12d0*/  FADD.FTZ R49, R132, R49 ;  /* 0x0000003184317221 */ /* 0x000fe20000010000 */
[----:B------:R-:W-:Y:S01]  /*12e0*/  FMUL.FTZ R136, R96, R48 ;  /* 0x0000003060887220 */ /* 0x000fe20000410000 */
[C---:B------:R-:W-:Y:S01]  /*12f0*/  PRMT R131, R64.reuse, 0x7632, R131 ;  /* 0x0000763240837816 */ /* 0x040fe20000000083 */
[----:B------:R-:W-:Y:S01]  /*1300*/  FMUL.FTZ R139, R113, R138 ;  /* 0x0000008a718b7220 */ /* 0x000fe20000410000 */
[----:B------:R-:W-:Y:S01]  /*1310*/  SHF.L.U32 R64, R64, 0x10, RZ ;  /* 0x0000001040407819 */ /* 0x000fe200000006ff */
[----:B------:R-:W-:Y:S01]  /*1320*/  FFMA.FTZ R44, R134, R117, R45 ;  /* 0x00000075862c7223 */ /* 0x000fe2000001002d */
[----:B------:R-:W-:Y:S01]  /*1330*/  FADD.FTZ R49, R136, R49 ;  /* 0x0000003188317221 */ /* 0x000fe20000010000 */
[----:B------:R-:W-:Y:S01]  /*1340*/  FMUL.FTZ R138, R95, R123 ;  /* 0x0000007b5f8a7220 */ /* 0x000fe20000410000 */
[----:B------:R-:W-:Y:S01]  /*1350*/  SHF.L.U32 R131, R131, 0x10, RZ ;  /* 0x0000001083837819 */ /* 0x000fe200000006ff */
[----:B------:R-:W-:Y:S01]  /*1360*/  FMUL.FTZ R140, R113, R140 ;  /* 0x0000008c718c7220 */ /* 0x000fe20000410000 */
[----:B------:R-:W-:Y:S01]  /*1370*/  FFMA.FTZ R45, R139, R121, R44 ;  /* 0x000000798b2d7223 */ /* 0x000fe2000001002c */
[----:B------:R-:W-:Y:S01]  /*1380*/  FADD.FTZ R50, R138, R49 ;  /* 0x000000318a327221 */ /* 0x000fe20000010000 */
[----:B------:R-:W-:Y:S01]  /*1390*/  FMUL.FTZ R141, R94, R64 ;  /* 0x000000405e8d7220 */ /* 0x000fe20000410000 */
[----:B------:R-:W-:Y:S01]  /*13a0*/  FMUL.FTZ R143, R113, R142 ;  /* 0x0000008e718f7220 */ /* 0x000fe20000410000 */
[----:B------:R-:W-:Y:S01]  /*13b0*/  FFMA.FTZ R44, R140, R125, R45 ;  /* 0x0000007d8c2c7223 */ /* 0x000fe2000001002d */
[----:B------:R-:W-:Y:S01]  /*13c0*/  FMUL.FTZ R142, R93, R131 ;  /* 0x000000835d8e7220 */ /* 0x000fe20000410000 */
[----:B------:R-:W-:Y:S01]  /*13d0*/  FADD.FTZ R49, R141, R50 ;  /* 0x000000328d317221 */ /* 0x000fe20000010000 */
[----:B------:R-:W-:Y:S01]  /*13e0*/  SHF.L.U32 R133, R133, 0x10, RZ ;  /* 0x0000001085857819 */ /* 0x000fe200000006ff */
[----:B------:R-:W-:Y:S01]  /*13f0*/  FMUL.FTZ R144, R113, R144 ;  /* 0x0000009071907220 */ /* 0x000fe20000410000 */
        /* <DEDUP_REMOVED lines=27> */
[----:B------:R-:W-:Y:S01]  /*15b0*/  FMUL.FTZ R156, R113, R156 ;  /* 0x0000009c719c7220 */ /* 0x000fe20000410000 */
[----:B------:R-:W-:-:S02]  /*15c0*/  FFMA.FTZ R45, R155, R142, R44 ;  /* 0x0000008e9b2d7223 */ /* 0x000fc4000001002c */
[----:B------:R-:W-:Y:S01]  /*15d0*/  FADD.FTZ R44, R49, R154 ;  /* 0x0000009a312c7221 */ /* 0x000fe20000010000 */
[----:B------:R-:W-:Y:S01]  /*15e0*/  FMUL.FTZ R157, R113, R157 ;  /* 0x0000009d719d7220 */ /* 0x000fe20000410000 */
[----:B------:R-:W-:-:S03]  /*15f0*/  FFMA.FTZ R50, R156, R145, R45 ;  /* 0x000000919c327223 */ /* 0x000fc6000001002d */
[----:B------:R-:W0:Y:S01]  /*1600*/  SHFL.DOWN PT, R45, R44, 0x10, 0x1f ;  /* 0x0a001f002c2d7f89 */ /* 0x000e2200000e0000 */
[----:B------:R-:W-:Y:S01]  /*1610*/  FMUL.FTZ R158, R113, R158 ;  /* 0x0000009e719e7220 */ /* 0x000fe20000410000 */
[----:B------:R-:W-:Y:S01]  /*1620*/  FFMA.FTZ R49, R157, R146, R50 ;  /* 0x000000929d317223 */ /* 0x000fe20000010032 */
[----:B------:R-:W-:-:S03]  /*1630*/  FMUL.FTZ R159, R113, R159 ;  /* 0x0000009f719f7220 */ /* 0x000fc60000410000 */
[----:B------:R-:W-:Y:S01]  /*1640*/  FFMA.FTZ R50, R158, R149, R49 ;  /* 0x000000959e327223 */ /* 0x000fe20000010031 */
[----:B------:R-:W-:-:S03]  /*1650*/  FMUL.FTZ R160, R113, R160 ;  /* 0x000000a071a07220 */ /* 0x000fc60000410000 */
[----:B------:R-:W-:Y:S01]  /*1660*/  FFMA.FTZ R49, R159, R150, R50 ;  /* 0x000000969f317223 */ /* 0x000fe20000010032 */
[----:B------:R-:W-:-:S03]  /*1670*/  FMUL.FTZ R161, R113, R164 ;  /* 0x000000a471a17220 */ /* 0x000fc60000410000 */
[----:B------:R-:W-:-:S04]  /*1680*/  FFMA.FTZ R50, R160, R153, R49 ;  /* 0x00000099a0327223 */ /* 0x000fc80000010031 */
[----:B------:R-:W-:Y:S01]  /*1690*/  FFMA.FTZ R50, R161, R154, R50 ;  /* 0x0000009aa1327223 */ /* 0x000fe20000010032 */
[----:B0-----:R-:W-:-:S04]  /*16a0*/  FADD.FTZ R49, R44, R45 ;  /* 0x0000002d2c317221 */ /* 0x001fc80000010000 */
[----:B------:R-:W0:Y:S04]  /*16b0*/  SHFL.DOWN PT, R45, R50, 0x10, 0x1f ;  /* 0x0a001f00322d7f89 */ /* 0x000e2800000e0000 */
[----:B------:R-:W1:Y:S01]  /*16c0*/  SHFL.DOWN PT, R44, R49, 0x8, 0x1f ;  /* 0x09001f00312c7f89 */ /* 0x000e6200000e0000 */
[----:B0-----:R-:W-:Y:S01]  /*16d0*/  FADD.FTZ R45, R50, R45 ;  /* 0x0000002d322d7221 */ /* 0x001fe20000010000 */
[----:B-1----:R-:W-:-:S04]  /*16e0*/  FADD.FTZ R51, R49, R44 ;  /* 0x0000002c31337221 */ /* 0x002fc80000010000 */
[----:B------:R-:W0:Y:S02]  /*16f0*/  SHFL.DOWN PT, R44, R45, 0x8, 0x1f ;  /* 0x09001f002d2c7f89 */ /* 0x000e2400000e0000 */
[----:B0-----:R-:W-:Y:S02]  /*1700*/  FADD.FTZ R163, R45, R44 ;  /* 0x0000002c2da37221 */ /* 0x001fe40000010000 */
[----:B------:R-:W0:Y:S02]  /*1710*/  SHFL.DOWN PT, R44, R51, 0x4, 0x1f ;  /* 0x08801f00332c7f89 */ /* 0x000e2400000e0000 */
[----:B0-----:R-:W-:Y:S02]  /*1720*/  FADD.FTZ R164, R51, R44 ;  /* 0x0000002c33a47221 */ /* 0x001fe40000010000 */
[----:B------:R-:W0:Y:S02]  /*1730*/  SHFL.DOWN PT, R44, R163, 0x4, 0x1f ;  /* 0x08801f00a32c7f89 */ /* 0x000e2400000e0000 */
[----:B0-----:R-:W-:-:S02]  /*1740*/  FADD.FTZ R165, R163, R44 ;  /* 0x0000002ca3a57221 */ /* 0x001fc40000010000 */
[----:B------:R-:W0:Y:S02]  /*1750*/  SHFL.DOWN PT, R44, R164, 0x2, 0x1f ;  /* 0x08401f00a42c7f89 */ /* 0x000e2400000e0000 */
[----:B0-----:R-:W-:Y:S02]  /*1760*/  FADD.FTZ R50, R164, R44 ;  /* 0x0000002ca4327221 */ /* 0x001fe40000010000 */
[----:B------:R-:W0:Y:S01]  /*1770*/  SHFL.DOWN PT, R44, R165, 0x2, 0x1f ;  /* 0x08401f00a52c7f89 */ /* 0x000e2200000e0000 */
[----:B------:R-:W-:Y:S01]  /*1780*/  ISETP.NE.AND P1, PT, R111, RZ, PT ;  /* 0x000000ff6f00720c */ /* 0x000fe20003f25270 */
[----:B0-----:R-:W-:Y:S02]  /*1790*/  FADD.FTZ R49, R165, R44 ;  /* 0x0000002ca5317221 */ /* 0x001fe40000010000 */
[----:B------:R-:W0:Y:S04]  /*17a0*/  SHFL.DOWN PT, R44, R50, 0x1, 0x1f ;  /* 0x08201f00322c7f89 */ /* 0x000e2800000e0000 */
[----:B------:R-:W1:Y:S01]  /*17b0*/  SHFL.DOWN PT, R45, R49, 0x1, 0x1f ;  /* 0x08201f00312d7f89 */ /* 0x000e6200000e0000 */
[----:B------:R-:W-:Y:S01]  /*17c0*/  BSSY.RECONVERGENT B0, `(.L_x_34) ;  /* 0x000000c000007945 */ /* 0x000fe20003800200 */
[----:B0-----:R-:W-:Y:S01]  /*17d0*/  FADD.FTZ R44, R50, R44 ;  /* 0x0000002c322c7221 */ /* 0x001fe20000010000 */
[----:B-1----:R-:W-:-:S03]  /*17e0*/  FADD.FTZ R45, R49, R45 ;  /* 0x0000002d312d7221 */ /* 0x002fc60000010000 */
[----:B------:R-:W-:Y:S05]  /*17f0*/  @P1 BRA `(.L_x_35) ;  /* 0x0000000000201947 */ /* 0x000fea0003800000 */
        /* <DEDUP_REMOVED lines=8> */
.L_x_35:
[----:B------:R-:W-:Y:S05]  /*1880*/  BSYNC.RECONVERGENT B0 ;  /* 0x0000000000007941 */ /* 0x000fea0003800200 */
.L_x_34:
[----:B------:R-:W1:Y:S08]  /*1890*/  S2UR UR5, SR_CgaCtaId ;  /* 0x00000000000579c3 */ /* 0x000e700000008800 */
[----:B------:R-:W-:Y:S01]  /*18a0*/  BAR.SYNC.DEFER_BLOCKING 0x0 ;  /* 0x0000000000007b1d */ /* 0x000fe20000010000 */
[----:B------:R-:W-:Y:S01]  /*18b0*/  FADD.FTZ R70, R47, R70 ;  /* 0x000000462f467221 */ /* 0x000fe20000010000 */
[----:B------:R-:W-:Y:S01]  /*18c0*/  FFMA.FTZ R71, R130, R47, R71 ;  /* 0x0000002f82477223 */ /* 0x000fe20000010047 */
[----:B------:R-:W-:Y:S01]  /*18d0*/  FADD.FTZ R15, R46, R15 ;  /* 0x0000000f2e0f7221 */ /* 0x000fe20000010000 */
[----:B------:R-:W-:Y:S01]  /*18e0*/  FFMA.FTZ R31, R140, R46, R31 ;  /* 0x0000002e8c1f7223 */ /* 0x000fe2000001001f */
[----:B------:R-:W-:Y:S01]  /*18f0*/  FADD.FTZ R11, R48, R11 ;  /* 0x0000000b300b7221 */ /* 0x000fe20000010000 */
[----:B------:R-:W-:Y:S01]  /*1900*/  UMOV UR4, 0x400 ;  /* 0x0000040000047882 */ /* 0x000fe20000000000 */
[----:B------:R-:W-:Y:S01]  /*1910*/  FFMA.FTZ R27, R148, R48, R27 ;  /* 0x00000030941b7223 */ /* 0x000fe2000001001b */
[----:B------:R-:W-:Y:S01]  /*1920*/  FADD.FTZ R14, R67, R14 ;  /* 0x0000000e430e7221 */ /* 0x000fe20000010000 */
[----:B------:R-:W-:Y:S01]  /*1930*/  FFMA.FTZ R30, R143, R67, R30 ;  /* 0x000000438f1e7223 */ /* 0x000fe2000001001e */
[----:B------:R-:W-:Y:S01]  /*1940*/  UISETP.NE.U32.AND UP0, UPT, UR12, URZ, UPT ;  /* 0x000000ff0c00728c */ /* 0x000fe2000bf05070 */
[----:B------:R-:W-:Y:S01]  /*1950*/  FADD.FTZ R17, R56, R17 ;  /* 0x0000001138117221 */ /* 0x000fe20000010000 */
[----:B------:R-:W-:Y:S01]  /*1960*/  FFMA.FTZ R69, R134, R56, R69 ;  /* 0x0000003886457223 */ /* 0x000fe20000010045 */
[----:B------:R-:W-:Y:S01]  /*1970*/  FADD.FTZ R13, R58, R13 ;  /* 0x0000000d3a0d7221 */ /* 0x000fe20000010000 */
[----:B------:R-:W-:Y:S01]  /*1980*/  UISETP.NE.AND.EX UP0, UPT, UR13, URZ, UPT, UP0 ;  /* 0x000000ff0d00728c */ /* 0x000fe2000bf05300 */
[----:B------:R-:W-:Y:S01]  /*1990*/  FFMA.FTZ R29, R144, R58, R29 ;  /* 0x0000003a901d7223 */ /* 0x000fe2000001001d */
[----:B------:R-:W-:Y:S01]  /*19a0*/  FADD.FTZ R16, R162, R16 ;  /* 0x00000010a2107221 */ /* 0x000fe20000010000 */
[----:B------:R-:W-:Y:S01]  /*19b0*/  FFMA.FTZ R68, R139, R162, R68 ;  /* 0x000000a28b447223 */ /* 0x000fe20000010044 */
[----:B------:R-:W-:Y:S01]  /*19c0*/  FADD.FTZ R12, R119, R12 ;  /* 0x0000000c770c7221 */ /* 0x000fe20000010000 */
[----:B------:R-:W-:Y:S01]  /*19d0*/  FFMA.FTZ R28, R147, R119, R28 ;  /* 0x00000077931c7223 */ /* 0x000fe2000001001c */
[----:B------:R-:W-:Y:S01]  /*19e0*/  FADD.FTZ R10, R123, R10 ;  /* 0x0000000a7b0a7221 */ /* 0x000fe20000010000 */
[----:B------:R-:W-:Y:S01]  /*19f0*/  FFMA.FTZ R26, R151, R123, R26 ;  /* 0x0000007b971a7223 */ /* 0x000fe2000001001a */
[----:B------:R-:W-:Y:S01]  /*1a00*/  FADD.FTZ R9, R64, R9 ;  /* 0x0000000940097221 */ /* 0x000fe20000010000 */
[----:B-1----:R-:W-:Y:S01]  /*1a10*/  ULEA UR4, UR5, UR4, 0x18 ;  /* 0x0000000405047291 */ /* 0x002fe2000f8ec0ff */
[----:B------:R-:W-:Y:S01]  /*1a20*/  FFMA.FTZ R25, R152, R64, R25 ;  /* 0x0000004098197223 */ /* 0x000fe20000010019 */
[----:B------:R-:W-:Y:S01]  /*1a30*/  FADD.FTZ R7, R52, R7 ;  /* 0x0000000734077221 */ /* 0x000fe20000010000 */
[----:B------:R-:W-:Y:S01]  /*1a40*/  FFMA.FTZ R23, R156, R52, R23 ;  /* 0x000000349c177223 */ /* 0x000fe20000010017 */
[----:B------:R-:W-:Y:S01]  /*1a50*/  UIADD3 UR5, UPT, UPT, UR4, 0x3020, URZ ;  /* 0x0000302004057890 */ /* 0x000fe2000fffe0ff */
[----:B------:R-:W-:Y:S01]  /*1a60*/  FADD.FTZ R5, R66, R5 ;  /* 0x0000000542057221 */ /* 0x000fe20000010000 */
[----:B------:R-:W-:Y:S01]  /*1a70*/  @!UP1 UIADD3 UR5, UPT, UPT, UR4, 0x3000, URZ ;  /* 0x0000300004059890 */ /* 0x000fe2000fffe0ff */
[----:B------:R-:W-:Y:S01]  /*1a80*/  FFMA.FTZ R21, R158, R66, R21 ;  /* 0x000000429e157223 */ /* 0x000fe20000010015 */
[----:B------:R-:W-:Y:S01]  /*1a90*/  UIADD3 UR6, UPT, UPT, UR4, 0x3030, URZ ;  /* 0x0000303004067890 */ /* 0x000fe2000fffe0ff */
[----:B------:R-:W-:Y:S01]  /*1aa0*/  FADD.FTZ R3, R128, R3 ;  /* 0x0000000380037221 */ /* 0x000fe20000010000 */
[----:B------:R-:W-:Y:S01]  /*1ab0*/  @!UP1 UIADD3 UR6, UPT, UPT, UR4, 0x3010, URZ ;  /* 0x0000301004069890 */ /* 0x000fe2000fffe0ff */
[----:B------:R-:W-:Y:S01]  /*1ac0*/  FFMA.FTZ R19, R160, R128, R19 ;  /* 0x00000080a0137223 */ /* 0x000fe20000010013 */
[----:B------:R-:W-:Y:S01]  /*1ad0*/  FADD.FTZ R8, R131, R8 ;  /* 0x0000000883087221 */ /* 0x000fe20000010000 */
[----:B------:R-:W-:Y:S01]  /*1ae0*/  FFMA.FTZ R24, R155, R131, R24 ;  /* 0x000000839b187223 */ /* 0x000fe20000010018 */
[----:B------:R-:W-:Y:S01]  /*1af0*/  FADD.FTZ R6, R133, R6 ;  /* 0x0000000685067221 */ /* 0x000fe20000010000 */
[----:B0-----:R-:W0:Y:S01]  /*1b00*/  LDS.128 R44, [UR5] ;  /* 0x00000005ff2c7984 */ /* 0x001e220008000c00 */
[----:B------:R-:W-:Y:S01]  /*1b10*/  FFMA.FTZ R22, R157, R133, R22 ;  /* 0x000000859d167223 */ /* 0x000fe20000010016 */
[----:B------:R-:W-:Y:S01]  /*1b20*/  FADD.FTZ R4, R135, R4 ;  /* 0x0000000487047221 */ /* 0x000fe20000010000 */
[----:B------:R-:W-:Y:S01]  /*1b30*/  FFMA.FTZ R20, R159, R135, R20 ;  /* 0x000000879f147223 */ /* 0x000fe20000010014 */
[----:B------:R-:W1:Y:S01]  /*1b40*/  LDS.128 R48, [UR6] ;  /* 0x00000006ff307984 */ /* 0x000e620008000c00 */
[----:B------:R-:W-:Y:S01]  /*1b50*/  FADD.FTZ R2, R137, R2 ;  /* 0x0000000289027221 */ /* 0x000fe20000010000 */
[----:B------:R-:W-:Y:S01]  /*1b60*/  FFMA.FTZ R18, R161, R137, R18 ;  /* 0x00000089a1127223 */ /* 0x000fe20000010012 */
        /* <DEDUP_REMOVED lines=10> */
[----:B------:R-:W-:Y:S01]  /*1c10*/  FSEL R44, R50, RZ, !P2 ;  /* 0x000000ff322c7208 */ /* 0x000fe20005000000 */
[----:B------:R-:W-:Y:S06]  /*1c20*/  BRA.U UP0, `(.L_x_36) ;  /* 0x0000000d00f87547 */ /* 0x000fec000b800000 */
[----:B------:R-:W-:-:S04]  /*1c30*/  UISETP.NE.U32.AND UP0, UPT, UR16, URZ, UPT ;  /* 0x000000ff1000728c */ /* 0x000fc8000bf05070 */
[----:B------:R-:W-:-:S09]  /*1c40*/  UISETP.NE.AND.EX UP0, UPT, UR17, URZ, UPT, UP0 ;  /* 0x000000ff1100728c */ /* 0x000fd2000bf05300 */
[----:B------:R-:W-:Y:S05]  /*1c50*/  BRA.U UP0, `(.L_x_37) ;  /* 0x0000000500d07547 */ /* 0x000fea000b800000 */
[-CC-:B------:R-:W-:Y:S01]  /*1c60*/  FFMA.FTZ R53, R53, R45.reuse, R44.reuse ;  /* 0x0000002d35357223 */ /* 0x180fe2000001002c */
        /* <DEDUP_REMOVED lines=22> */
[----:B------:R-:W-:Y:S01]  /*1dd0*/  FFMA.FTZ R45, R161, R45, R44 ;  /* 0x0000002da12d7223 */ /* 0x000fe2000001002c */
[----:B------:R-:W-:Y:S01]  /*1de0*/  FADD.FTZ R124, R124, -R53 ;  /* 0x800000357c7c7221 */ /* 0x000fe20000010000 */
[----:B------:R-:W-:Y:S01]  /*1df0*/  FADD.FTZ R118, R59, -R118 ;  /* 0x800000763b767221 */ /* 0x000fe20000010000 */
[----:B------:R-:W-:Y:S01]  /*1e00*/  FADD.FTZ R122, R63, -R122 ;  /* 0x8000007a3f7a7221 */ /* 0x000fe20000010000 */
[----:B------:R-:W-:Y:S01]  /*1e10*/  FADD.FTZ R154, R154, -R45 ;  /* 0x8000002d9a9a7221 */ /* 0x000fe20000010000 */
[----:B------:R-:W-:Y:S01]  /*1e20*/  FADD.FTZ R126, R65, -R126 ;  /* 0x8000007e417e7221 */ /* 0x000fe20000010000 */
[----:B------:R-:W0:Y:S01]  /*1e30*/  LDC.64 R44, c[0x0][0x468] ;  /* 0x00011a00ff2c7b82 */ /* 0x000e220000000a00 */
        /* <DEDUP_REMOVED lines=19> */
[C---:B------:R-:W-:Y:S01]  /*1f70*/  FMUL.FTZ R47, R113.reuse, R124 ;  /* 0x0000007c712f7220 */ /* 0x040fe20000410000 */
        /* <DEDUP_REMOVED lines=22> */
[----:B------:R-:W-:Y:S01]  /*20e0*/  FMUL.FTZ R113, R113, R154 ;  /* 0x0000009a71717220 */ /* 0x000fe20000410000 */
[-C--:B------:R-:W-:Y:S01]  /*20f0*/  FMUL.FTZ R48, R47, R112.reuse ;  /* 0x000000702f307220 */ /* 0x080fe20000410000 */
        /* <DEDUP_REMOVED lines=22> */
[----:B------:R-:W-:Y:S01]  /*2260*/  FMUL.FTZ R112, R113, R112 ;  /* 0x0000007071707220 */ /* 0x000fe20000410000 */
[----:B0-----:R-:W-:Y:S01]  /*2270*/  IMAD.WIDE.U32 R56, R115, 0x10, R44 ;  /* 0x0000001073387825 */ /* 0x001fe200078e002c */
[----:B------:R-:W-:-:S02]  /*2280*/  F2FP.BF16.F32.PACK_AB R47, R52, R47 ;  /* 0x0000002f342f723e */ /* 0x000fc400000010ff */
[----:B------:R-:W-:Y:S01]  /*2290*/  F2FP.BF16.F32.PACK_AB R46, R53, R46 ;  /* 0x0000002e352e723e */ /* 0x000fe200000010ff */
[--C-:B------:R-:W-:Y:S01]  /*22a0*/  IMAD.WIDE.U32 R116, R116, 0x10, R44.reuse ;  /* 0x0000001074747825 */ /* 0x100fe200078e002c */
[----:B------:R-:W-:Y:S02]  /*22b0*/  F2FP.BF16.F32.PACK_AB R55, R112, R55 ;  /* 0x000000377037723e */ /* 0x000fe400000010ff */
[----:B------:R-:W-:Y:S01]  /*22c0*/  F2FP.BF16.F32.PACK_AB R53, R66, R131 ;  /* 0x000000834235723e */ /* 0x000fe200000010ff */
[----:B------:R-:W-:Y:S01]  /*22d0*/  IMAD.WIDE.U32 R114, R114, 0x10, R44 ;  /* 0x0000001072727825 */ /* 0x000fe200078e002c */
[----:B------:R-:W-:Y:S02]  /*22e0*/  F2FP.BF16.F32.PACK_AB R45, R50, R51 ;  /* 0x00000033322d723e */ /* 0x000fe400000010ff */
[----:B------:R-:W-:Y:S02]  /*22f0*/  F2FP.BF16.F32.PACK_AB R44, R49, R48 ;  /* 0x00000030312c723e */ /* 0x000fe400000010ff */
[----:B------:R-:W-:-:S02]  /*2300*/  F2FP.BF16.F32.PACK_AB R51, R62, R123 ;  /* 0x0000007b3e33723e */ /* 0x000fc400000010ff */
[----:B------:R-:W-:Y:S01]  /*2310*/  F2FP.BF16.F32.PACK_AB R50, R60, R119 ;  /* 0x000000773c32723e */ /* 0x000fe200000010ff */
[----:B------:R3:W-:Y:S01]  /*2320*/  STG.E.128 desc[UR8][R116.64], R44 ;  /* 0x0000002c74007986 */ /* 0x0007e2000c101d08 */
[----:B------:R-:W-:Y:S02]  /*2330*/  F2FP.BF16.F32.PACK_AB R49, R58, R67 ;  /* 0x000000433a31723e */ /* 0x000fe400000010ff */
[----:B------:R-:W-:Y:S02]  /*2340*/  F2FP.BF16.F32.PACK_AB R48, R54, R63 ;  /* 0x0000003f3630723e */ /* 0x000fe400000010ff */
[----:B------:R-:W-:Y:S02]  /*2350*/  F2FP.BF16.F32.PACK_AB R54, R118, R135 ;  /* 0x000000877636723e */ /* 0x000fe400000010ff */
[----:B------:R-:W-:Y:S01]  /*2360*/  F2FP.BF16.F32.PACK_AB R52, R64, R127 ;  /* 0x0000007f4034723e */ /* 0x000fe200000010ff */
[----:B------:R3:W-:Y:S04]  /*2370*/  STG.E.128 desc[UR8][R56.64], R48 ;  /* 0x0000003038007986 */ /* 0x0007e8000c101d08 */
[----:B------:R3:W-:Y:S01]  /*2380*/  STG.E.128 desc[UR8][R114.64], R52 ;  /* 0x0000003472007986 */ /* 0x0007e2000c101d08 */
[----:B------:R-:W-:Y:S05]  /*2390*/  BRA `(.L_x_38) ;  /* 0x0000001c00307947 */ /* 0x000fea0003800000 */
.L_x_37:
[----:B------:R-:W0:Y:S01]  /*23a0*/  LDC.64 R48, c[0x0][0x478] ;  /* 0x00011e00ff307b82 */ /* 0x000e220000000a00 */
[-CC-:B------:R-:W-:Y:S01]  /*23b0*/  FFMA.FTZ R50, R143, R45.reuse, R44.reuse ;  /* 0x0000002d8f327223 */ /* 0x180fe2000001002c */
[-CC-:B------:R-:W-:Y:S01]  /*23c0*/  FFMA.FTZ R51, R148, R45.reuse, R44.reuse ;  /* 0x0000002d94337223 */ /* 0x180fe2000001002c */
[-CC-:B------:R-:W-:Y:S01]  /*23d0*/  FFMA.FTZ R60, R60, R45.reuse, R44.reuse ;  /* 0x0000002d3c3c7223 */ /* 0x180fe2000001002c */
[-C--:B------:R-:W-:Y:S01]  /*23e0*/  FFMA.FTZ R53, R53, R45.reuse, R44 ;  /* 0x0000002d35357223 */ /* 0x080fe2000001002c */
[----:B------:R-:W-:Y:S01]  /*23f0*/  FADD.FTZ R64, R129, -R50 ;  /* 0x8000003281407221 */ /* 0x000fe20000010000 */
[----:B------:R-:W-:Y:S01]  /*2400*/  FADD.FTZ R136, R136, -R51 ;  /* 0x8000003388887221 */ /* 0x000fe20000010000 */
[-CC-:B------:R-:W-:Y:S01]  /*2410*/  FFMA.FTZ R122, R122, R45.reuse, R44.reuse ;  /* 0x0000002d7a7a7223 */ /* 0x180fe2000001002c */
[-CC-:B------:R-:W-:Y:S01]  /*2420*/  FFMA.FTZ R126, R126, R45.reuse, R44.reuse ;  /* 0x0000002d7e7e7223 */ /* 0x180fe2000001002c */
[-CC-:B------:R-:W-:Y:S01]  /*2430*/  FFMA.FTZ R118, R118, R45.reuse, R44.reuse ;  /* 0x0000002d76767223 */ /* 0x180fe2000001002c */
[-CC-:B------:R-:W-:Y:S01]  /*2440*/  FFMA.FTZ R120, R120, R45.reuse, R44.reuse ;  /* 0x0000002d78787223 */ /* 0x180fe2000001002c */
[-CC-:B------:R-:W-:Y:S01]  /*2450*/  FFMA.FTZ R62, R62, R45.reuse, R44.reuse ;  /* 0x0000002d3e3e7223 */ /* 0x180fe2000001002c */
[-CC-:B------:R-:W-:Y:S01]  /*2460*/  FFMA.FTZ R47, R130, R45.reuse, R44.reuse ;  /* 0x0000002d822f7223 */ /* 0x180fe2000001002c */
[----:B------:R-:W1:Y:S01]  /*2470*/  LDC.64 R50, c[0x0][0x468] ;  /* 0x00011a00ff327b82 */ /* 0x000e620000000a00 */
        /* <DEDUP_REMOVED lines=31> */
[----:B------:R-:W-:Y:S01]  /*2670*/  FADD.FTZ R134, R117, -R134 ;  /* 0x8000008675867221 */ /* 0x000fe20000010000 */
[----:B------:R-:W-:Y:S01]  /*2680*/  FADD.FTZ R140, R125, -R140 ;  /* 0x8000008c7d8c7221 */ /* 0x000fe20000010000 */
[----:B------:R-:W-:Y:S01]  /*2690*/  FADD.FTZ R154, R154, -R45 ;  /* 0x8000002d9a9a7221 */ /* 0x000fe20000010000 */
[----:B------:R-:W-:Y:S01]  /*26a0*/  FMUL.FTZ R122, R113, R46 ;  /* 0x0000002e717a7220 */ /* 0x000fe20000410000 */
[----:B0-----:R-:W-:Y:S01]  /*26b0*/  IMAD.WIDE.U32 R52, R116, 0x10, R48 ;  /* 0x0000001074347825 */ /* 0x001fe200078e0030 */
[----:B------:R-:W-:-:S03]  /*26c0*/  F2FP.BF16.F32.PACK_AB R44, R56, R59 ;  /* 0x0000003b382c723e */ /* 0x000fc600000010ff */
[----:B------:R-:W-:Y:S01]  /*26d0*/  FADD.FTZ R144, R127, -R144 ;  /* 0x800000907f907221 */ /* 0x000fe20000010000 */
[----:B------:R-:W-:Y:S01]  /*26e0*/  F2FP.BF16.F32.PACK_AB R45, R58, R61 ;  /* 0x0000003d3a2d723e */ /* 0x000fe200000010ff */
[----:B------:R-:W-:Y:S01]  /*26f0*/  FADD.FTZ R132, R132, -R147 ;  /* 0x8000009384847221 */ /* 0x000fe20000010000 */
[----:B------:R-:W-:Y:S01]  /*2700*/  F2FP.BF16.F32.PACK_AB R46, R62, R63 ;  /* 0x0000003f3e2e723e */ /* 0x000fe200000010ff */
[----:B------:R-:W-:Y:S01]  /*2710*/  FADD.FTZ R138, R138, -R151 ;  /* 0x800000978a8a7221 */ /* 0x000fe20000010000 */
[----:B------:R-:W-:Y:S01]  /*2720*/  F2FP.BF16.F32.PACK_AB R47, R60, R121 ;  /* 0x000000793c2f723e */ /* 0x000fe200000010ff */
[----:B------:R-:W-:Y:S01]  /*2730*/  FMUL.FTZ R123, R113, R134 ;  /* 0x00000086717b7220 */ /* 0x000fe20000410000 */
        /* <DEDUP_REMOVED lines=13> */
[----:B------:R0:W-:Y:S01]  /*2810*/  STG.E.128 desc[UR8][R52.64], R44 ;  /* 0x0000002c34007986 */ /* 0x0001e2000c101d08 */
[C---:B------:R-:W-:Y:S01]  /*2820*/  FMUL.FTZ R131, R113.reuse, R152 ;  /* 0x0000009871837220 */ /* 0x040fe20000410000 */
[C---:B------:R-:W-:Y:S01]  /*2830*/  FMUL.FTZ R142, R113.reuse, R142 ;  /* 0x0000008e718e7220 */ /* 0x040fe20000410000 */
[C---:B------:R-:W-:Y:S01]  /*2840*/  FMUL.FTZ R133, R113.reuse, R156 ;  /* 0x0000009c71857220 */ /* 0x040fe20000410000 */
[----:B------:R-:W-:Y:S01]  /*2850*/  FMUL.FTZ R146, R113, R146 ;  /* 0x0000009271927220 */ /* 0x000fe20000410000 */
[----:B------:R-:W-:Y:S01]  /*2860*/  FMUL.FTZ R120, R123, R112 ;  /* 0x000000707b787220 */ /* 0x000fe20000410000 */
        /* <DEDUP_REMOVED lines=12> */
[C---:B0-----:R-:W-:Y:S01]  /*2930*/  F2FP.BF16.F32.PACK_AB R44, R122.reuse, R123 ;  /* 0x0000007b7a2c723e */ /* 0x041fe200000010ff */
[-C--:B------:R-:W-:Y:S01]  /*2940*/  FMUL.FTZ R123, R122, R112.reuse ;  /* 0x000000707a7b7220 */ /* 0x080fe20000410000 */
[-C--:B------:R-:W-:Y:S01]  /*2950*/  FMUL.FTZ R122, R125, R112.reuse ;  /* 0x000000707d7a7220 */ /* 0x080fe20000410000 */
[C---:B------:R-:W-:Y:S01]  /*2960*/  F2FP.BF16.F32.PACK_AB R45, R124.reuse, R125 ;  /* 0x0000007d7c2d723e */ /* 0x040fe200000010ff */
[----:B------:R-:W-:Y:S01]  /*2970*/  FMUL.FTZ R125, R124, R112 ;  /* 0x000000707c7d7220 */ /* 0x000fe20000410000 */
[----:B------:R-:W-:-:S04]  /*2980*/  IMAD.WIDE.U32 R64, R115, 0x10, R48 ;  /* 0x0000001073407825 */ /* 0x000fc800078e0030 */
[-C--:B------:R-:W-:Y:S01]  /*2990*/  FMUL.FTZ R124, R127, R112.reuse ;  /* 0x000000707f7c7220 */ /* 0x080fe20000410000 */
[----:B------:R-:W-:Y:S01]  /*29a0*/  F2FP.BF16.F32.PACK_AB R46, R132, R127 ;  /* 0x0000007f842e723e */ /* 0x000fe200000010ff */
[----:B------:R-:W-:Y:S01]  /*29b0*/  FMUL.FTZ R126, R129, R112 ;  /* 0x00000070817e7220 */ /* 0x000fe20000410000 */
[----:B------:R-:W-:Y:S01]  /*29c0*/  IMAD.WIDE.U32 R66, R114, 0x10, R48 ;  /* 0x0000001072427825 */ /* 0x000fe200078e0030 */
[----:B------:R-:W-:-:S03]  /*29d0*/  F2FP.BF16.F32.PACK_AB R47, R138, R129 ;  /* 0x000000818a2f723e */ /* 0x000fc600000010ff */
[-C--:B------:R-:W-:Y:S01]  /*29e0*/  FMUL.FTZ R127, R132, R112.reuse ;  /* 0x00000070847f7220 */ /* 0x080fe20000410000 */
[----:B------:R-:W-:Y:S01]  /*29f0*/  FMUL.FTZ R129, R138, R112 ;  /* 0x000000708a817220 */ /* 0x000fe20000410000 */
[----:B-1----:R-:W-:-:S04]  /*2a00*/  IMAD.WIDE.U32 R118, R115, 0x10, R50 ;  /* 0x0000001073767825 */ /* 0x002fc800078e0032 */
[-C--:B------:R-:W-:Y:S01]  /*2a10*/  FMUL.FTZ R128, R131, R112.reuse ;  /* 0x0000007083807220 */ /* 0x080fe20000410000 */
[----:B------:R-:W-:Y:S01]  /*2a20*/  F2FP.BF16.F32.PACK_AB R48, R142, R131 ;  /* 0x000000838e30723e */ /* 0x000fe200000010ff */
[----:B------:R-:W-:Y:S01]  /*2a30*/  FMUL.FTZ R130, R133, R112 ;  /* 0x0000007085827220 */ /* 0x000fe20000410000 */
[----:B------:R-:W-:Y:S01]  /*2a40*/  F2FP.BF16.F32.PACK_AB R49, R146, R133 ;  /* 0x000000859231723e */ /* 0x000fe200000010ff */
[----:B------:R-:W-:-:S04]  /*2a50*/  IMAD.WIDE.U32 R116, R116, 0x10, R50 ;  /* 0x0000001074747825 */ /* 0x000fc800078e0032 */
[-C--:B------:R-:W-:Y:S01]  /*2a60*/  FMUL.FTZ R131, R142, R112.reuse ;  /* 0x000000708e837220 */ /* 0x080fe20000410000 */
[-C--:B------:R-:W-:Y:S01]  /*2a70*/  FMUL.FTZ R133, R146, R112.reuse ;  /* 0x0000007092857220 */ /* 0x080fe20000410000 */
[----:B------:R-:W-:Y:S01]  /*2a80*/  FMUL.FTZ R132, R57, R112 ;  /* 0x0000007039847220 */ /* 0x000fe20000410000 */
[----:B------:R-:W-:-:S04]  /*2a90*/  IMAD.WIDE.U32 R114, R114, 0x10, R50 ;  /* 0x0000001072727825 */ /* 0x000fc800078e0032 */
[CC--:B------:R-:W-:Y:S01]  /*2aa0*/  FMUL.FTZ R135, R54.reuse, R112.reuse ;  /* 0x0000007036877220 */ /* 0x0c0fe20000410000 */
[-C--:B------:R-:W-:Y:S01]  /*2ab0*/  FMUL.FTZ R137, R113, R112.reuse ;  /* 0x0000007071897220 */ /* 0x080fe20000410000 */
[----:B------:R-:W-:Y:S01]  /*2ac0*/  F2FP.BF16.F32.PACK_AB R50, R54, R57 ;  /* 0x000000393632723e */ /* 0x000fe200000010ff */
[----:B------:R-:W-:Y:S01]  /*2ad0*/  FMUL.FTZ R112, R55, R112 ;  /* 0x0000007037707220 */ /* 0x000fe20000410000 */
[----:B------:R-:W-:Y:S02]  /*2ae0*/  F2FP.BF16.F32.PACK_AB R51, R113, R55 ;  /* 0x000000377133723e */ /* 0x000fe400000010ff */
[----:B------:R-:W-:Y:S02]  /*2af0*/  F2FP.BF16.F32.PACK_AB R55, R60, R121 ;  /* 0x000000793c37723e */ /* 0x000fe400000010ff */
[----:B------:R-:W-:Y:S02]  /*2b00*/  F2FP.BF16.F32.PACK_AB R54, R62, R63 ;  /* 0x0000003f3e36723e */ /* 0x000fe400000010ff */
[----:B------:R-:W-:-:S02]  /*2b10*/  F2FP.BF16.F32.PACK_AB R53, R58, R61 ;  /* 0x0000003d3a35723e */ /* 0x000fc400000010ff */
[----:B------:R-:W-:Y:S02]  /*2b20*/  F2FP.BF16.F32.PACK_AB R52, R56, R59 ;  /* 0x0000003b3834723e */ /* 0x000fe400000010ff */
[----:B------:R-:W-:Y:S02]  /*2b30*/  F2FP.BF16.F32.PACK_AB R59, R129, R126 ;  /* 0x0000007e813b723e */ /* 0x000fe400000010ff */
[----:B------:R-:W-:Y:S01]  /*2b40*/  F2FP.BF16.F32.PACK_AB R58, R127, R124 ;  /* 0x0000007c7f3a723e */ /* 0x000fe200000010ff */
[----:B------:R2:W-:Y:S01]  /*2b50*/  STG.E.128 desc[UR8][R116.64], R52 ;  /* 0x0000003474007986 */ /* 0x0005e2000c101d08 */
[----:B------:R-:W-:Y:S02]  /*2b60*/  F2FP.BF16.F32.PACK_AB R57, R125, R122 ;  /* 0x0000007a7d39723e */ /* 0x000fe400000010ff */
[----:B------:R-:W-:Y:S01]  /*2b70*/  F2FP.BF16.F32.PACK_AB R56, R123, R120 ;  /* 0x000000787b38723e */ /* 0x000fe200000010ff */
[----:B------:R2:W-:Y:S01]  /*2b80*/  STG.E.128 desc[UR8][R64.64], R44 ;  /* 0x0000002c40007986 */ /* 0x0005e2000c101d08 */
[----:B------:R-:W-:-:S02]  /*2b90*/  F2FP.BF16.F32.PACK_AB R63, R137, R112 ;  /* 0x00000070893f723e */ /* 0x000fc400000010ff */
[----:B------:R-:W-:Y:S01]  /*2ba0*/  F2FP.BF16.F32.PACK_AB R62, R135, R132 ;  /* 0x00000084873e723e */ /* 0x000fe200000010ff */
[----:B------:R2:W-:Y:S01]  /*2bb0*/  STG.E.128 desc[UR8][R118.64], R56 ;  /* 0x0000003876007986 */ /* 0x0005e2000c101d08 */
[----:B------:R-:W-:Y:S02]  /*2bc0*/  F2FP.BF16.F32.PACK_AB R61, R133, R130 ;  /* 0x00000082853d723e */ /* 0x000fe400000010ff */
[----:B------:R-:W-:Y:S01]  /*2bd0*/  F2FP.BF16.F32.PACK_AB R60, R131, R128 ;  /* 0x00000080833c723e */ /* 0x000fe200000010ff */
[----:B------:R2:W-:Y:S04]  /*2be0*/  STG.E.128 desc[UR8][R66.64], R48 ;  /* 0x0000003042007986 */ /* 0x0005e8000c101d08 */
[----:B------:R2:W-:Y:S01]  /*2bf0*/  STG.E.128 desc[UR8][R114.64], R60 ;  /* 0x0000003c72007986 */ /* 0x0005e2000c101d08 */
[----:B------:R-:W-:Y:S05]  /*2c00*/  BRA `(.L_x_38) ;  /* 0x0000001400147947 */ /* 0x000fea0003800000 */
.L_x_36:
        /* <DEDUP_REMOVED lines=28> */
[--C-:B------:R-:W-:Y:S01]  /*2dd0*/  FADD.FTZ R49, R54, -R47.reuse ;  /* 0x8000002f36317221 */ /* 0x100fe20000010000 */
[----:B-----5:R-:W-:Y:S01]  /*2de0*/  PRMT R47, R35, 0x7632, R47 ;  /* 0x00007632232f7816 */ /* 0x020fe2000000002f */
[----:B------:R-:W-:Y:S01]  /*2df0*/  FADD.FTZ R55, R55, -R48 ;  /* 0x8000003037377221 */ /* 0x000fe20000010000 */
[----:B------:R-:W-:Y:S01]  /*2e00*/  SHF.L.U32 R118, R35, 0x10, RZ ;  /* 0x0000001023767819 */ /* 0x000fe200000006ff */
[--C-:B------:R-:W-:Y:S01]  /*2e10*/  FADD.FTZ R139, R154, -R45.reuse ;  /* 0x8000002d9a8b7221 */ /* 0x100fe20000010000 */
[----:B------:R-:W-:Y:S01]  /*2e20*/  PRMT R45, R34, 0x7632, R45 ;  /* 0x00007632222d7816 */ /* 0x000fe2000000002d */
[----:B------:R-:W-:Y:S01]  /*2e30*/  FADD.FTZ R51, R61, -R120 ;  /* 0x800000783d337221 */ /* 0x000fe20000010000 */
[----:B------:R-:W-:Y:S01]  /*2e40*/  SHF.L.U32 R120, R47, 0x10, RZ ;  /* 0x000000102f787819 */ /* 0x000fe200000006ff */
[--C-:B------:R-:W-:Y:S01]  /*2e50*/  FADD.FTZ R124, R124, -R53.reuse ;  /* 0x800000357c7c7221 */ /* 0x100fe20000010000 */
[----:B------:R-:W-:Y:S01]  /*2e60*/  FFMA.FTZ R47, R113, R55, R118 ;  /* 0x00000037712f7223 */ /* 0x000fe20000010076 */
[----:B------:R-:W-:Y:S01]  /*2e70*/  PRMT R53, R33, 0x7632, R53 ;  /* 0x0000763221357816 */ /* 0x000fe20000000035 */
[----:B------:R-:W-:Y:S01]  /*2e80*/  FADD.FTZ R59, R57, -R46 ;  /* 0x8000002e393b7221 */ /* 0x000fe20000010000 */
[----:B------:R-:W-:Y:S01]  /*2e90*/  SHF.L.U32 R118, R45, 0x10, RZ ;  /* 0x000000102d767819 */ /* 0x000fe200000006ff */
[----:B------:R-:W-:Y:S01]  /*2ea0*/  FADD.FTZ R62, R65, -R126 ;  /* 0x8000007e413e7221 */ /* 0x000fe20000010000 */
[----:B------:R-:W-:Y:S01]  /*2eb0*/  PRMT R45, R32, 0x7632, R45 ;  /* 0x00007632202d7816 */ /* 0x000fe2000000002d */
[----:B------:R-:W-:Y:S01]  /*2ec0*/  FADD.FTZ R52, R63, -R52 ;  /* 0x800000343f347221 */ /* 0x000fe20000010000 */
[----:B------:R-:W-:Y:S01]  /*2ed0*/  SHF.L.U32 R55, R33, 0x10, RZ ;  /* 0x0000001021377819 */ /* 0x000fe200000006ff */
[----:B------:R-:W-:Y:S01]  /*2ee0*/  FADD.FTZ R67, R136, -R67 ;  /* 0x8000004388437221 */ /* 0x000fe20000010000 */
[----:B------:R-:W-:Y:S01]  /*2ef0*/  SHF.L.U32 R57, R53, 0x10, RZ ;  /* 0x0000001035397819 */ /* 0x000fe200000006ff */
[----:B------:R-:W-:Y:S01]  /*2f00*/  FADD.FTZ R48, R121, -R56 ;  /* 0x8000003879307221 */ /* 0x000fe20000010000 */
[----:B------:R-:W-:Y:S01]  /*2f10*/  SHF.L.U32 R45, R45, 0x10, RZ ;  /* 0x000000102d2d7819 */ /* 0x000fe200000006ff */
[----:B------:R-:W-:Y:S01]  /*2f20*/  FFMA.FTZ R55, R113, R62, R55 ;  /* 0x0000003e71377223 */ /* 0x000fe20000010037 */
[----:B------:R-:W-:Y:S01]  /*2f30*/  SHF.L.U32 R62, R39, 0x10, RZ ;  /* 0x00000010273e7819 */ /* 0x000fe200000006ff */
[----:B------:R-:W-:Y:S01]  /*2f40*/  FFMA.FTZ R57, R113, R60, R57 ;  /* 0x0000003c71397223 */ /* 0x000fe20000010039 */
[----:B------:R-:W-:Y:S01]  /*2f50*/  PRMT R60, R39, 0x7632, R60 ;  /* 0x00007632273c7816 */ /* 0x000fe2000000003c */
[--C-:B------:R-:W-:Y:S01]  /*2f60*/  FFMA.FTZ R61, R113, R52, R45.reuse ;  /* 0x00000034713d7223 */ /* 0x100fe2000001002d */
[----:B------:R-:W-:Y:S01]  /*2f70*/  PRMT R45, R38, 0x7632, R45 ;  /* 0x00007632262d7816 */ /* 0x000fe2000000002d */
[----:B------:R-:W-:Y:S01]  /*2f80*/  FADD.FTZ R56, R125, -R140 ;  /* 0x8000008c7d387221 */ /* 0x000fe20000010000 */
[----:B------:R-:W-:Y:S01]  /*2f90*/  FFMA.FTZ R123, R113, R67, R62 ;  /* 0x00000043717b7223 */ /* 0x000fe2000001003e */
[----:B------:R-:W-:Y:S01]  /*2fa0*/  SHF.L.U32 R60, R60, 0x10, RZ ;  /* 0x000000103c3c7819 */ /* 0x000fe200000006ff */
[----:B------:R-:W-:Y:S01]  /*2fb0*/  FADD.FTZ R125, R138, -R151 ;  /* 0x800000978a7d7221 */ /* 0x000fe20000010000 */
[----:B------:R-:W-:Y:S01]  /*2fc0*/  SHF.L.U32 R67, R45, 0x10, RZ ;  /* 0x000000102d437819 */ /* 0x000fe200000006ff */
[----:B------:R-:W-:Y:S01]  /*2fd0*/  FADD.FTZ R132, R132, -R147 ;  /* 0x8000009384847221 */ /* 0x000fe20000010000 */
[----:B------:R-:W-:Y:S01]  /*2fe0*/  PRMT R45, R37, 0x7632, R45 ;  /* 0x00007632252d7816 */ /* 0x000fe2000000002d */
[----:B------:R-:W-:Y:S01]  /*2ff0*/  FFMA.FTZ R125, R113, R125, R60 ;  /* 0x0000007d717d7223 */ /* 0x000fe2000001003c */
[----:B------:R-:W-:Y:S01]  /*3000*/  SHF.L.U32 R65, R38, 0x10, RZ ;  /* 0x0000001026417819 */ /* 0x000fe200000006ff */
[----:B------:R-:W-:Y:S01]  /*3010*/  FADD.FTZ R64, R127, -R64 ;  /* 0x800000407f407221 */ /* 0x000fe20000010000 */
[----:B------:R-:W-:Y:S01]  /*3020*/  SHF.L.U32 R60, R45, 0x10, RZ ;  /* 0x000000102d3c7819 */ /* 0x000fe200000006ff */
[----:B------:R-:W-:Y:S01]  /*3030*/  FADD.FTZ R50, R117, -R50 ;  /* 0x8000003275327221 */ /* 0x000fe20000010000 */
[C---:B------:R-:W-:Y:S01]  /*3040*/  PRMT R45, R36.reuse, 0x7632, R45 ;  /* 0x00007632242d7816 */ /* 0x040fe2000000002d */
[----:B------:R-:W-:Y:S01]  /*3050*/  FFMA.FTZ R121, R113, R132, R67 ;  /* 0x0000008471797223 */ /* 0x000fe20000010043 */
[----:B------:R-:W-:Y:S01]  /*3060*/  SHF.L.U32 R63, R37, 0x10, RZ ;  /* 0x00000010253f7819 */ /* 0x000fe200000006ff */
[----:B------:R-:W-:Y:S01]  /*3070*/  FADD.FTZ R54, R129, -R58 ;  /* 0x8000003a81367221 */ /* 0x000fe20000010000 */
[----:B------:R-:W-:Y:S01]  /*3080*/  SHF.L.U32 R52, R36, 0x10, RZ ;  /* 0x0000001024347819 */ /* 0x000fe200000006ff */
[----:B------:R-:W-:Y:S01]  /*3090*/  FFMA.FTZ R119, R113, R64, R65 ;  /* 0x0000004071777223 */ /* 0x000fe20000010041 */
[----:B------:R-:W-:Y:S01]  /*30a0*/  SHF.L.U32 R45, R45, 0x10, RZ ;  /* 0x000000102d2d7819 */ /* 0x000fe200000006ff */
[----:B------:R-:W-:Y:S01]  /*30b0*/  FFMA.FTZ R67, R113, R56, R63 ;  /* 0x0000003871437223 */ /* 0x000fe2000001003f */
[C---:B------:R-:W-:Y:S01]  /*30c0*/  SHF.L.U32 R127, R42.reuse, 0x10, RZ ;  /* 0x000000102a7f7819 */ /* 0x040fe200000006ff */
[----:B------:R-:W-:Y:S01]  /*30d0*/  FADD.FTZ R58, R149, -R158 ;  /* 0x8000009e953a7221 */ /* 0x000fe20000010000 */
[C---:B------:R-:W-:Y:S01]  /*30e0*/  FFMA.FTZ R63, R113.reuse, R50, R52 ;  /* 0x00000032713f7223 */ /* 0x040fe20000010034 */
[----:B------:R-:W-:Y:S01]  /*30f0*/  FFMA.FTZ R65, R113, R48, R45 ;  /* 0x0000003071417223 */ /* 0x000fe2000001002d */
[----:B------:R-:W-:Y:S01]  /*3100*/  PRMT R56, R43, 0x7632, R56 ;  /* 0x000076322b387816 */ /* 0x000fe20000000038 */
[C---:B------:R-:W-:Y:S01]  /*3110*/  FFMA.FTZ R53, R113.reuse, R59, R118 ;  /* 0x0000003b71357223 */ /* 0x040fe20000010076 */
[----:B------:R-:W-:Y:S01]  /*3120*/  PRMT R50, R42, 0x7632, R50 ;  /* 0x000076322a327816 */ /* 0x000fe20000000032 */
[----:B------:R-:W-:Y:S01]  /*3130*/  FFMA.FTZ R117, R113, R54, R60 ;  /* 0x0000003671757223 */ /* 0x000fe2000001003c */
[----:B------:R-:W-:Y:S01]  /*3140*/  PRMT R48, R41, 0x7632, R48 ;  /* 0x0000763229307816 */ /* 0x000fe20000000030 */
[----:B------:R-:W-:Y:S01]  /*3150*/  FFMA.FTZ R133, R113, R58, R127 ;  /* 0x0000003a71857223 */ /* 0x000fe2000001007f */
[----:B------:R-:W-:Y:S01]  /*3160*/  PRMT R45, R40, 0x7632, R45 ;  /* 0x00007632282d7816 */ /* 0x000fe2000000002d */
[----:B------:R-:W-:Y:S01]  /*3170*/  FADD.FTZ R44, R141, -R152 ;  /* 0x800000988d2c7221 */ /* 0x000fe20000010000 */
[----:B------:R-:W-:Y:S01]  /*3180*/  SHF.L.U32 R66, R34, 0x10, RZ ;  /* 0x0000001022427819 */ /* 0x000fe200000006ff */
        /* <DEDUP_REMOVED lines=10> */
[C---:B------:R-:W-:Y:S01]  /*3230*/  FFMA.FTZ R49, R113.reuse, R49, R120 ;  /* 0x0000003171317223 */ /* 0x040fe20000010078 */
[----:B------:R-:W-:Y:S01]  /*3240*/  SHF.L.U32 R131, R48, 0x10, RZ ;  /* 0x0000001030837819 */ /* 0x000fe200000006ff */
[C---:B------:R-:W-:Y:S01]  /*3250*/  FFMA.FTZ R51, R113.reuse, R51, R66 ;  /* 0x0000003371337223 */ /* 0x040fe20000010042 */
[----:B------:R-:W-:Y:S01]  /*3260*/  SHF.L.U32 R127, R40, 0x10, RZ ;  /* 0x00000010287f7819 */ /* 0x000fe200000006ff */
[----:B------:R-:W-:Y:S01]  /*3270*/  FFMA.FTZ R59, R113, R124, R59 ;  /* 0x0000007c713b7223 */ /* 0x000fe2000001003b */
[----:B------:R-:W-:Y:S01]  /*3280*/  SHF.L.U32 R45, R45, 0x10, RZ ;  /* 0x000000102d2d7819 */ /* 0x000fe200000006ff */
[C---:B------:R-:W-:Y:S01]  /*3290*/  FFMA.FTZ R139, R113.reuse, R139, R56 ;  /* 0x0000008b718b7223 */ /* 0x040fe20000010038 */
[C---:B------:R-:W-:Y:S01]  /*32a0*/  FFMA.FTZ R137, R113.reuse, R137, R54 ;  /* 0x0000008971897223 */ /* 0x040fe20000010036 */
[C---:B------:R-:W-:Y:S01]  /*32b0*/  FFMA.FTZ R135, R113.reuse, R150, R50 ;  /* 0x0000009671877223 */ /* 0x040fe20000010032 */
[C---:B------:R-:W-:Y:S01]  /*32c0*/  FFMA.FTZ R129, R113.reuse, R46, R129 ;  /* 0x0000002e71817223 */ /* 0x040fe20000010081 */
[C---:B------:R-:W-:Y:S01]  /*32d0*/  FFMA.FTZ R131, R113.reuse, R146, R131 ;  /* 0x0000009271837223 */ /* 0x040fe20000010083 */
[C---:B------:R-:W-:Y:S01]  /*32e0*/  FFMA.FTZ R127, R113.reuse, R44, R127 ;  /* 0x0000002c717f7223 */ /* 0x040fe2000001007f */
[----:B------:R-:W-:Y:S01]  /*32f0*/  FFMA.FTZ R113, R113, R142, R45 ;  /* 0x0000008e71717223 */ /* 0x000fe2000001002d */
[-C--:B------:R-:W-:Y:S01]  /*3300*/  FMUL.FTZ R47, R47, R112.reuse ;  /* 0x000000702f2f7220 */ /* 0x080fe20000410000 */
[----:B------:R-:W0:Y:S01]  /*3310*/  LDC.64 R44, c[0x0][0x468] ;  /* 0x00011a00ff2c7b82 */ /* 0x000e220000000a00 */
        /* <DEDUP_REMOVED lines=36> */
[----:B------:R-:W-:Y:S01]  /*3560*/  F2FP.BF16.F32.PACK_AB R54, R66, R133 ;  /* 0x000000854236723e */ /* 0x000fe200000010ff */
[----:B------:R0:W-:Y:S01]  /*3570*/  STG.E.128 desc[UR8][R56.64], R48 ;  /* 0x0000003038007986 */ /* 0x0001e2000c101d08 */
[----:B------:R-:W-:Y:S02]  /*3580*/  F2FP.BF16.F32.PACK_AB R53, R64, R129 ;  /* 0x000000814035723e */ /* 0x000fe400000010ff */
[----:B------:R-:W-:-:S05]  /*3590*/  F2FP.BF16.F32.PACK_AB R52, R112, R127 ;  /* 0x0000007f7034723e */ /* 0x000fca00000010ff */
[----:B------:R0:W-:Y:S01]  /*35a0*/  STG.E.128 desc[UR8][R114.64], R52 ;  /* 0x0000003472007986 */ /* 0x0001e2000c101d08 */
[----:B------:R-:W-:Y:S05]  /*35b0*/  BRA `(.L_x_38) ;  /* 0x0000000800a87947 */ /* 0x000fea0003800000 */
.L_x_39:
[-CC-:B------:R-:W-:Y:S01]  /*35c0*/  FFMA.FTZ R47, R130, R45.reuse, R44.reuse ;  /* 0x0000002d822f7223 */ /* 0x180fe2000001002c */
[-CC-:B------:R-:W-:Y:S01]  /*35d0*/  FFMA.FTZ R49, R148, R45.reuse, R44.reuse ;  /* 0x0000002d94317223 */ /* 0x180fe2000001002c */
[-CC-:B------:R-:W-:Y:S01]  /*35e0*/  FFMA.FTZ R53, R53, R45.reuse, R44.reuse ;  /* 0x0000002d35357223 */ /* 0x180fe2000001002c */
[-CC-:B------:R-:W-:Y:S01]  /*35f0*/  FFMA.FTZ R52, R122, R45.reuse, R44.reuse ;  /* 0x0000002d7a347223 */ /* 0x180fe2000001002c */
[----:B------:R-:W-:Y:S01]  /*3600*/  FADD.FTZ R66, R54, -R47 ;  /* 0x8000002f36427221 */ /* 0x000fe20000010000 */
[----:B------:R-:W-:Y:S01]  /*3610*/  FADD.FTZ R136, R136, -R49 ;  /* 0x8000003188887221 */ /* 0x000fe20000010000 */
[----:B-----5:R-:W-:Y:S01]  /*3620*/  PRMT R47, R32, 0x7632, R47 ;  /* 0x00007632202f7816 */ /* 0x020fe2000000002f */
[-CC-:B------:R-:W-:Y:S01]  /*3630*/  FFMA.FTZ R128, R126, R45.reuse, R44.reuse ;  /* 0x0000002d7e807223 */ /* 0x180fe2000001002c */
[----:B------:R-:W-:Y:S01]  /*3640*/  PRMT R49, R33, 0x7632, R49 ;  /* 0x0000763221317816 */ /* 0x000fe20000000031 */
        /* <DEDUP_REMOVED lines=19> */
[----:B------:R-:W-:Y:S01]  /*3780*/  SHF.L.U32 R54, R32, 0x10, RZ ;  /* 0x0000001020367819 */ /* 0x000fe200000006ff */
[----:B------:R-:W-:Y:S01]  /*3790*/  FADD.FTZ R124, R124, -R53 ;  /* 0x800000357c7c7221 */ /* 0x000fe20000010000 */
[----:B------:R-:W-:Y:S01]  /*37a0*/  SHF.L.U32 R47, R47, 0x10, RZ ;  /* 0x000000102f2f7819 */ /* 0x000fe200000006ff */
[----:B------:R-:W-:Y:S01]  /*37b0*/  FADD.FTZ R52, R63, -R52 ;  /* 0x800000343f347221 */ /* 0x000fe20000010000 */
[----:B------:R-:W-:Y:S01]  /*37c0*/  SHF.L.U32 R49, R49, 0x10, RZ ;  /* 0x0000001031317819 */ /* 0x000fe200000006ff */
[----:B------:R-:W-:Y:S01]  /*37d0*/  FADD.FTZ R126, R59, -R126 ;  /* 0x8000007e3b7e7221 */ /* 0x000fe20000010000 */
[----:B------:R-:W-:Y:S01]  /*37e0*/  FADD.FTZ R64, R125, -R64 ;  /* 0x800000407d407221 */ /* 0x000fe20000010000 */
[----:B------:R-:W-:Y:S01]  /*37f0*/  FADD.FTZ R154, R154, -R45 ;  /* 0x8000002d9a9a7221 */ /* 0x000fe20000010000 */
[----:B------:R-:W-:Y:S01]  /*3800*/  FADD.FTZ R118, R121, -R118 ;  /* 0x8000007679767221 */ /* 0x000fe20000010000 */
[C---:B------:R-:W-:Y:S01]  /*3810*/  FFMA.FTZ R53, R113.reuse, R124, R54 ;  /* 0x0000007c71357223 */ /* 0x040fe20000010036 */
[----:B------:R-:W-:Y:S01]  /*3820*/  FFMA.FTZ R52, R113, R52, R47 ;  /* 0x0000003471347223 */ /* 0x000fe2000001002f */
[----:B------:R-:W-:Y:S01]  /*3830*/  PRMT R45, R34, 0x7632, R45 ;  /* 0x00007632222d7816 */ /* 0x000fe2000000002d */
[----:B------:R-:W-:Y:S01]  /*3840*/  FADD.FTZ R48, R127, -R48 ;  /* 0x800000307f307221 */ /* 0x000fe20000010000 */
[----:B------:R-:W-:Y:S01]  /*3850*/  SHF.L.U32 R125, R38, 0x10, RZ ;  /* 0x00000010267d7819 */ /* 0x000fe200000006ff */
[----:B------:R-:W-:Y:S01]  /*3860*/  FFMA.FTZ R54, R113, R126, R49 ;  /* 0x0000007e71367223 */ /* 0x000fe20000010031 */
[----:B------:R-:W-:Y:S01]  /*3870*/  PRMT R47, R35, 0x7632, R47 ;  /* 0x00007632232f7816 */ /* 0x000fe2000000002f */
[----:B------:R-:W-:Y:S01]  /*3880*/  FADD.FTZ R60, R57, -R62 ;  /* 0x8000003e393c7221 */ /* 0x000fe20000010000 */
[----:B------:R-:W-:Y:S01]  /*3890*/  SHF.L.U32 R121, R37, 0x10, RZ ;  /* 0x0000001025797819 */ /* 0x000fe200000006ff */
[----:B------:R-:W-:Y:S01]  /*38a0*/  FFMA.FTZ R125, R113, R48, R125 ;  /* 0x00000030717d7223 */ /* 0x000fe2000001007d */
[C---:B------:R-:W-:Y:S01]  /*38b0*/  PRMT R49, R36.reuse, 0x7632, R49 ;  /* 0x0000763224317816 */ /* 0x040fe20000000031 */
[----:B------:R-:W-:Y:S01]  /*38c0*/  FADD.FTZ R128, R65, -R128 ;  /* 0x8000008041807221 */ /* 0x000fe20000010000 */
[----:B------:R-:W-:Y:S01]  /*38d0*/  SHF.L.U32 R45, R45, 0x10, RZ ;  /* 0x000000102d2d7819 */ /* 0x000fe200000006ff */
[----:B------:R-:W-:Y:S01]  /*38e0*/  FADD.FTZ R62, R117, -R134 ;  /* 0x80000086753e7221 */ /* 0x000fe20000010000 */
[----:B------:R-:W-:Y:S01]  /*38f0*/  SHF.L.U32 R47, R47, 0x10, RZ ;  /* 0x000000102f2f7819 */ /* 0x000fe200000006ff */
[----:B------:R-:W-:Y:S01]  /*3900*/  FFMA.FTZ R121, R113, R64, R121 ;  /* 0x0000004071797223 */ /* 0x000fe20000010079 */
[----:B------:R-:W-:Y:S01]  /*3910*/  SHF.L.U32 R63, R36, 0x10, RZ ;  /* 0x00000010243f7819 */ /* 0x000fe200000006ff */
[----:B------:R-:W0:Y:S01]  /*3920*/  LDC.64 R64, c[0x0][0x478] ;  /* 0x00011e00ff407b82 */ /* 0x000e220000000a00 */
[----:B------:R-:W-:Y:S01]  /*3930*/  SHF.L.U32 R49, R49, 0x10, RZ ;  /* 0x0000001031317819 */ /* 0x000fe200000006ff */
[----:B------:R-:W-:Y:S01]  /*3940*/  FFMA.FTZ R59, R113, R60, R45 ;  /* 0x0000003c713b7223 */ /* 0x000fe2000001002d */
[----:B------:R-:W-:Y:S01]  /*3950*/  PRMT R48, R43, 0x7632, R48 ;  /* 0x000076322b307816 */ /* 0x000fe20000000030 */
[C---:B------:R-:W-:Y:S01]  /*3960*/  FFMA.FTZ R60, R113.reuse, R66, R47 ;  /* 0x00000042713c7223 */ /* 0x040fe2000001002f */
[C---:B------:R-:W-:Y:S01]  /*3970*/  FFMA.FTZ R63, R113.reuse, R62, R63 ;  /* 0x0000003e713f7223 */ /* 0x040fe2000001003f */
[----:B------:R-:W-:Y:S01]  /*3980*/  SHF.L.U32 R124, R34, 0x10, RZ ;  /* 0x00000010227c7819 */ /* 0x000fe200000006ff */
[----:B------:R-:W-:Y:S01]  /*3990*/  FFMA.FTZ R62, R113, R118, R49 ;  /* 0x00000076713e7223 */ /* 0x000fe20000010031 */
[----:B------:R-:W-:Y:S01]  /*39a0*/  PRMT R47, R38, 0x7632, R47 ;  /* 0x00007632262f7816 */ /* 0x000fe2000000002f */
[----:B------:R-:W-:Y:S01]  /*39b0*/  FADD.FTZ R120, R61, -R120 ;  /* 0x800000783d787221 */ /* 0x000fe20000010000 */
[----:B------:R-:W-:Y:S01]  /*39c0*/  SHF.L.U32 R123, R48, 0x10, RZ ;  /* 0x00000010307b7819 */ /* 0x000fe200000006ff */
[----:B------:R-:W-:Y:S01]  /*39d0*/  FADD.FTZ R132, R132, -R147 ;  /* 0x8000009384847221 */ /* 0x000fe20000010000 */
[----:B------:R-:W1:Y:S01]  /*39e0*/  LDC.64 R48, c[0x0][0x468] ;  /* 0x00011a00ff307b82 */ /* 0x000e620000000a00 */
[----:B------:R-:W-:Y:S01]  /*39f0*/  PRMT R45, R37, 0x7632, R45 ;  /* 0x00007632252d7816 */ /* 0x000fe2000000002d */
[----:B------:R-:W-:Y:S01]  /*3a00*/  FFMA.FTZ R57, R113, R120, R124 ;  /* 0x0000007871397223 */ /* 0x000fe2000001007c */
[----:B------:R-:W-:Y:S01]  /*3a10*/  SHF.L.U32 R47, R47, 0x10, RZ ;  /* 0x000000102f2f7819 */ /* 0x000fe200000006ff */
[----:B------:R-:W-:Y:S01]  /*3a20*/  FADD.FTZ R50, R129, -R50 ;  /* 0x8000003281327221 */ /* 0x000fe20000010000 */
[----:B------:R-:W-:Y:S01]  /*3a30*/  SHF.L.U32 R120, R45, 0x10, RZ ;  /* 0x000000102d787819 */ /* 0x000fe200000006ff */
[----:B------:R-:W-:Y:S01]  /*3a40*/  FADD.FTZ R44, R145, -R156 ;  /* 0x8000009c912c7221 */ /* 0x000fe20000010000 */
[----:B------:R-:W-:Y:S01]  /*3a50*/  SHF.L.U32 R131, R41, 0x10, RZ ;  /* 0x0000001029837819 */ /* 0x000fe200000006ff */
[----:B------:R-:W-:Y:S01]  /*3a60*/  FADD.FTZ R122, R55, -R122 ;  /* 0x8000007a377a7221 */ /* 0x000fe20000010000 */
[----:B------:R-:W-:Y:S01]  /*3a70*/  PRMT R45, R39, 0x7632, R45 ;  /* 0x00007632272d7816 */ /* 0x000fe2000000002d */
[----:B------:R-:W-:Y:S01]  /*3a80*/  FFMA.FTZ R132, R113, R132, R47 ;  /* 0x0000008471847223 */ /* 0x000fe2000001002f */
[----:B------:R-:W-:Y:S01]  /*3a90*/  SHF.L.U32 R55, R33, 0x10, RZ ;  /* 0x0000001021377819 */ /* 0x000fe200000006ff */
[----:B------:R-:W-:Y:S01]  /*3aa0*/  FFMA.FTZ R120, R113, R50, R120 ;  /* 0x0000003271787223 */ /* 0x000fe20000010078 */
[----:B------:R-:W-:Y:S01]  /*3ab0*/  SHF.L.U32 R61, R35, 0x10, RZ ;  /* 0x00000010233d7819 */ /* 0x000fe200000006ff */
[----:B------:R-:W-:Y:S01]  /*3ac0*/  FFMA.FTZ R131, R113, R44, R131 ;  /* 0x0000002c71837223 */ /* 0x000fe20000010083 */
[----:B------:R-:W-:Y:S01]  /*3ad0*/  PRMT R47, R40, 0x7632, R47 ;  /* 0x00007632282f7816 */ /* 0x000fe2000000002f */
[----:B------:R-:W-:Y:S01]  /*3ae0*/  FADD.FTZ R138, R138, -R151 ;  /* 0x800000978a8a7221 */ /* 0x000fe20000010000 */
[----:B------:R-:W-:Y:S01]  /*3af0*/  SHF.L.U32 R50, R45, 0x10, RZ ;  /* 0x000000102d327819 */ /* 0x000fe200000006ff */
[----:B------:R-:W-:Y:S01]  /*3b00*/  FADD.FTZ R46, R141, -R46 ;  /* 0x8000002e8d2e7221 */ /* 0x000fe20000010000 */
[----:B------:R-:W-:Y:S01]  /*3b10*/  PRMT R44, R41, 0x7632, R44 ;  /* 0x00007632292c7816 */ /* 0x000fe2000000002c */
[----:B------:R-:W-:Y:S01]  /*3b20*/  FADD.FTZ R142, R142, -R155 ;  /* 0x8000009b8e8e7221 */ /* 0x000fe20000010000 */
[----:B------:R-:W-:Y:S01]  /*3b30*/  PRMT R45, R42, 0x7632, R45 ;  /* 0x000076322a2d7816 */ /* 0x000fe2000000002d */
[C---:B------:R-:W-:Y:S01]  /*3b40*/  FFMA.FTZ R55, R113.reuse, R128, R55 ;  /* 0x0000008071377223 */ /* 0x040fe20000010037 */
[----:B------:R-:W-:Y:S01]  /*3b50*/  SHF.L.U32 R129, R40, 0x10, RZ ;  /* 0x0000001028817819 */ /* 0x000fe200000006ff */
[----:B------:R-:W-:Y:S01]  /*3b60*/  FFMA.FTZ R61, R113, R122, R61 ;  /* 0x0000007a713d7223 */ /* 0x000fe2000001003d */
        /* <DEDUP_REMOVED lines=11> */
[C---:B------:R-:W-:Y:S01]  /*3c20*/  FFMA.FTZ R129, R113.reuse, R46, R129 ;  /* 0x0000002e71817223 */ /* 0x040fe20000010081 */
[----:B------:R-:W-:Y:S01]  /*3c30*/  FFMA.FTZ R142, R113, R142, R47 ;  /* 0x0000008e718e7223 */ /* 0x000fe2000001002f */
[----:B0-----:R-:W-:Y:S01]  /*3c40*/  IMAD.WIDE.U32 R50, R116, 0x10, R64 ;  /* 0x0000001074327825 */ /* 0x001fe200078e0040 */
[----:B------:R-:W-:-:S03]  /*3c50*/  F2FP.BF16.F32.PACK_AB R44, R52, R53 ;  /* 0x00000035342c723e */ /* 0x000fc600000010ff */
[C---:B------:R-:W-:Y:S01]  /*3c60*/  FFMA.FTZ R127, R113.reuse, R136, R127 ;  /* 0x00000088717f7223 */ /* 0x040fe2000001007f */
[----:B------:R-:W-:Y:S01]  /*3c70*/  F2FP.BF16.F32.PACK_AB R45, R54, R55 ;  /* 0x00000037362d723e */ /* 0x000fe200000010ff */
[----:B------:R-:W-:Y:S01]  /*3c80*/  FFMA.FTZ R123, R113, R154, R123 ;  /* 0x0000009a717b7223 */ /* 0x000fe2000001007b */
[----:B------:R-:W-:Y:S01]  /*3c90*/  F2FP.BF16.F32.PACK_AB R46, R59, R57 ;  /* 0x000000393b2e723e */ /* 0x000fe200000010ff */
[C---:B------:R-:W-:Y:S01]  /*3ca0*/  FFMA.FTZ R146, R113.reuse, R146, R66 ;  /* 0x0000009271927223 */ /* 0x040fe20000010042 */
[----:B------:R-:W-:Y:S01]  /*3cb0*/  F2FP.BF16.F32.PACK_AB R47, R60, R61 ;  /* 0x0000003d3c2f723e */ /* 0x000fe200000010ff */
[C---:B------:R-:W-:Y:S01]  /*3cc0*/  FFMA.FTZ R133, R113.reuse, R56, R133 ;  /* 0x0000003871857223 */ /* 0x040fe20000010085 */
[C---:B------:R-:W-:Y:S01]  /*3cd0*/  FFMA.FTZ R150, R113.reuse, R150, R67 ;  /* 0x0000009671967223 */ /* 0x040fe20000010043 */
[----:B------:R-:W-:Y:S01]  /*3ce0*/  FFMA.FTZ R58, R113, R58, R117 ;  /* 0x0000003a713a7223 */ /* 0x000fe20000010075 */
[-C--:B------:R-:W-:Y:S01]  /*3cf0*/  FMUL.FTZ R56, R53, R112.reuse ;  /* 0x0000007035387220 */ /* 0x080fe20000410000 */
[----:B------:R-:W-:Y:S01]  /*3d00*/  FMUL.FTZ R113, R52, R112 ;  /* 0x0000007034717220 */ /* 0x000fe20000410000 */
[----:B------:R-:W-:-:S04]  /*3d10*/  IMAD.WIDE.U32 R66, R115, 0x10, R64 ;  /* 0x0000001073427825 */ /* 0x000fc800078e0040 */
[-C--:B------:R-:W-:Y:S01]  /*3d20*/  FMUL.FTZ R53, R55, R112.reuse ;  /* 0x0000007037357220 */ /* 0x080fe20000410000 */
[----:B------:R-:W-:Y:S01]  /*3d30*/  FMUL.FTZ R52, R54, R112 ;  /* 0x0000007036347220 */ /* 0x000fe20000410000 */
[----:B------:R0:W-:Y:S01]  /*3d40*/  STG.E.128 desc[UR8][R50.64], R44 ;  /* 0x0000002c32007986 */ /* 0x0001e2000c101d08 */
[----:B------:R-:W-:-:S04]  /*3d50*/  IMAD.WIDE.U32 R64, R114, 0x10, R64 ;  /* 0x0000001072407825 */ /* 0x000fc800078e0040 */
[-C--:B------:R-:W-:Y:S01]  /*3d60*/  FMUL.FTZ R54, R57, R112.reuse ;  /* 0x0000007039367220 */ /* 0x080fe20000410000 */
[-C--:B------:R-:W-:Y:S01]  /*3d70*/  FMUL.FTZ R59, R59, R112.reuse ;  /* 0x000000703b3b7220 */ /* 0x080fe20000410000 */
[----:B------:R-:W-:Y:S01]  /*3d80*/  FMUL.FTZ R55, R61, R112 ;  /* 0x000000703d377220 */ /* 0x000fe20000410000 */
[----:B-1----:R-:W-:-:S04]  /*3d90*/  IMAD.WIDE.U32 R118, R115, 0x10, R48 ;  /* 0x0000001073767825 */ /* 0x002fc800078e0030 */
[-C--:B------:R-:W-:Y:S01]  /*3da0*/  FMUL.FTZ R60, R60, R112.reuse ;  /* 0x000000703c3c7220 */ /* 0x080fe20000410000 */
[-C--:B------:R-:W-:Y:S01]  /*3db0*/  FMUL.FTZ R61, R63, R112.reuse ;  /* 0x000000703f3d7220 */ /* 0x080fe20000410000 */
[----:B------:R-:W-:Y:S01]  /*3dc0*/  FMUL.FTZ R57, R121, R112 ;  /* 0x0000007079397220 */ /* 0x000fe20000410000 */
[----:B------:R-:W-:-:S04]  /*3dd0*/  IMAD.WIDE.U32 R116, R116, 0x10, R48 ;  /* 0x0000001074747825 */ /* 0x000fc800078e0030 */
[-C--:B------:R-:W-:Y:S01]  /*3de0*/  FMUL.FTZ R122, R129, R112.reuse ;  /* 0x00000070817a7220 */ /* 0x080fe20000410000 */
[-C--:B------:R-:W-:Y:S01]  /*3df0*/  FMUL.FTZ R124, R131, R112.reuse ;  /* 0x00000070837c7220 */ /* 0x080fe20000410000 */
[----:B------:R-:W-:Y:S01]  /*3e00*/  FMUL.FTZ R126, R133, R112 ;  /* 0x00000070857e7220 */ /* 0x000fe20000410000 */
[----:B------:R-:W-:Y:S01]  /*3e10*/  IMAD.WIDE.U32 R114, R114, 0x10, R48 ;  /* 0x0000001072727825 */ /* 0x000fe200078e0030 */
[----:B------:R-:W-:-:S03]  /*3e20*/  F2FP.BF16.F32.PACK_AB R48, R142, R129 ;  /* 0x000000818e30723e */ /* 0x000fc600000010ff */
[-C--:B------:R-:W-:Y:S01]  /*3e30*/  FMUL.FTZ R129, R150, R112.reuse ;  /* 0x0000007096817220 */ /* 0x080fe20000410000 */
[----:B------:R-:W-:Y:S01]  /*3e40*/  F2FP.BF16.F32.PACK_AB R49, R146, R131 ;  /* 0x000000839231723e */ /* 0x000fe200000010ff */
[-C--:B------:R-:W-:Y:S01]  /*3e50*/  FMUL.FTZ R131, R123, R112.reuse ;  /* 0x000000707b837220 */ /* 0x080fe20000410000 */
[C---:B0-----:R-:W-:Y:S01]  /*3e60*/  F2FP.BF16.F32.PACK_AB R44, R62.reuse, R63 ;  /* 0x0000003f3e2c723e */ /* 0x041fe200000010ff */
[-C--:B------:R-:W-:Y:S01]  /*3e70*/  FMUL.FTZ R62, R62, R112.reuse ;  /* 0x000000703e3e7220 */ /* 0x080fe20000410000 */
[C---:B------:R-:W-:Y:S01]  /*3e80*/  F2FP.BF16.F32.PACK_AB R45, R120.reuse, R121 ;  /* 0x00000079782d723e */ /* 0x040fe200000010ff */
[-C--:B------:R-:W-:Y:S01]  /*3e90*/  FMUL.FTZ R120, R120, R112.reuse ;  /* 0x0000007078787220 */ /* 0x080fe20000410000 */
[----:B------:R-:W-:Y:S01]  /*3ea0*/  F2FP.BF16.F32.PACK_AB R46, R132, R125 ;  /* 0x0000007d842e723e */ /* 0x000fe200000010ff */
[-C--:B------:R-:W-:Y:S01]  /*3eb0*/  FMUL.FTZ R63, R125, R112.reuse ;  /* 0x000000707d3f7220 */ /* 0x080fe20000410000 */
[----:B------:R-:W-:Y:S01]  /*3ec0*/  F2FP.BF16.F32.PACK_AB R47, R138, R127 ;  /* 0x0000007f8a2f723e */ /* 0x000fe200000010ff */
[-C--:B------:R-:W-:Y:S01]  /*3ed0*/  FMUL.FTZ R132, R132, R112.reuse ;  /* 0x0000007084847220 */ /* 0x080fe20000410000 */
[-C--:B------:R-:W-:Y:S01]  /*3ee0*/  FMUL.FTZ R121, R127, R112.reuse ;  /* 0x000000707f797220 */ /* 0x080fe20000410000 */
[-C--:B------:R-:W-:Y:S01]  /*3ef0*/  FMUL.FTZ R138, R138, R112.reuse ;  /* 0x000000708a8a7220 */ /* 0x080fe20000410000 */
[-C--:B------:R-:W-:Y:S01]  /*3f00*/  FMUL.FTZ R125, R142, R112.reuse ;  /* 0x000000708e7d7220 */ /* 0x080fe20000410000 */
[-C--:B------:R-:W-:Y:S01]  /*3f10*/  FMUL.FTZ R127, R146, R112.reuse ;  /* 0x00000070927f7220 */ /* 0x080fe20000410000 */
[----:B------:R-:W-:Y:S01]  /*3f20*/  FMUL.FTZ R112, R58, R112 ;  /* 0x000000703a707220 */ /* 0x000fe20000410000 */
[----:B------:R-:W-:-:S02]  /*3f30*/  F2FP.BF16.F32.PACK_AB R53, R52, R53 ;  /* 0x000000353435723e */ /* 0x000fc400000010ff */
[----:B------:R-:W-:Y:S02]  /*3f40*/  F2FP.BF16.F32.PACK_AB R55, R60, R55 ;  /* 0x000000373c37723e */ /* 0x000fe400000010ff */
[----:B------:R-:W-:Y:S02]  /*3f50*/  F2FP.BF16.F32.PACK_AB R54, R59, R54 ;  /* 0x000000363b36723e */ /* 0x000fe400000010ff */
[----:B------:R-:W-:Y:S02]  /*3f60*/  F2FP.BF16.F32.PACK_AB R52, R113, R56 ;  /* 0x000000387134723e */ /* 0x000fe400000010ff */
[----:B------:R-:W-:Y:S02]  /*3f70*/  F2FP.BF16.F32.PACK_AB R51, R123, R58 ;  /* 0x0000003a7b33723e */ /* 0x000fe400000010ff */
[----:B------:R-:W-:Y:S01]  /*3f80*/  F2FP.BF16.F32.PACK_AB R59, R138, R121 ;  /* 0x000000798a3b723e */ /* 0x000fe200000010ff */
[----:B------:R1:W-:Y:S01]  /*3f90*/  STG.E.128 desc[UR8][R116.64], R52 ;  /* 0x0000003474007986 */ /* 0x0003e2000c101d08 */
[----:B------:R-:W-:-:S02]  /*3fa0*/  F2FP.BF16.F32.PACK_AB R58, R132, R63 ;  /* 0x0000003f843a723e */ /* 0x000fc400000010ff */
[----:B------:R-:W-:Y:S01]  /*3fb0*/  F2FP.BF16.F32.PACK_AB R57, R120, R57 ;  /* 0x000000397839723e */ /* 0x000fe200000010ff */
[----:B------:R1:W-:Y:S01]  /*3fc0*/  STG.E.128 desc[UR8][R66.64], R44 ;  /* 0x0000002c42007986 */ /* 0x0003e2000c101d08 */
[----:B------:R-:W-:Y:S02]  /*3fd0*/  F2FP.BF16.F32.PACK_AB R56, R62, R61 ;  /* 0x0000003d3e38723e */ /* 0x000fe400000010ff */
[----:B------:R-:W-:Y:S02]  /*3fe0*/  F2FP.BF16.F32.PACK_AB R50, R150, R133 ;  /* 0x000000859632723e */ /* 0x000fe400000010ff */
[----:B------:R-:W-:Y:S01]  /*3ff0*/  F2FP.BF16.F32.PACK_AB R63, R131, R112 ;  /* 0x00000070833f723e */ /* 0x000fe200000010ff */
[----:B------:R1:W-:Y:S01]  /*4000*/  STG.E.128 desc[UR8][R118.64], R56 ;  /* 0x0000003876007986 */ /* 0x0003e2000c101d08 */
[----:B------:R-:W-:Y:S02]  /*4010*/  F2FP.BF16.F32.PACK_AB R62, R129, R126 ;  /* 0x0000007e813e723e */ /* 0x000fe400000010ff */
[----:B------:R-:W-:Y:S01]  /*4020*/  F2FP.BF16.F32.PACK_AB R61, R127, R124 ;  /* 0x0000007c7f3d723e */ /* 0x000fe200000010ff */
[----:B------:R1:W-:Y:S01]  /*4030*/  STG.E.128 desc[UR8][R64.64], R48 ;  /* 0x0000003040007986 */ /* 0x0003e2000c101d08 */
[----:B------:R-:W-:-:S05]  /*4040*/  F2FP.BF16.F32.PACK_AB R60, R125, R122 ;  /* 0x0000007a7d3c723e */ /* 0x000fca00000010ff */
[----:B------:R1:W-:Y:S02]  /*4050*/  STG.E.128 desc[UR8][R114.64], R60 ;  /* 0x0000003c72007986 */ /* 0x0003e4000c101d08 */
.L_x_38:
[----:B0123--:R-:W0:Y:S01]  /*4060*/  LDC.64 R44, c[0x0][0x380] ;  /* 0x0000e000ff2c7b82 */ /* 0x00fe220000000a00 */
[----:B------:R-:W-:Y:S01]  /*4070*/  UPLOP3.LUT UP1, UPT, UPT, UPT, UP1, 0x40, 0x4 ;  /* 0x000000000004789c */ /* 0x000fe20003f2e810 */
[----:B0-----:R-:W-:-:S04]  /*4080*/  IADD3 R85, PT, PT, R85, R44, RZ ;  /* 0x0000002c55557210 */ /* 0x001fc80007ffe0ff */
[----:B------:R-:W-:-:S13]  /*4090*/  ISETP.GE.AND P1, PT, R85, R45, PT ;  /* 0x0000002d5500720c */ /* 0x000fda0003f26270 */
[----:B------:R-:W-:Y:S05]  /*40a0*/  @!P1 BRA `(.L_x_40) ;  /* 0xffffffc400849947 */ /* 0x000fea000383ffff */
[----:B------:R-:W-:Y:S02]  /*40b0*/  MOV R56, R29 ;  /* 0x0000001d00387202 */ /* 0x000fe40000000f00 */
[----:B------:R-:W-:Y:S02]  /*40c0*/  MOV R60, R13 ;  /* 0x0000000d003c7202 */ /* 0x000fe40000000f00 */
[----:B------:R-:W-:Y:S02]  /*40d0*/  MOV R57, R28 ;  /* 0x0000001c00397202 */ /* 0x000fe40000000f00 */
[----:B------:R-:W-:Y:S02]  /*40e0*/  MOV R61, R12 ;  /* 0x0000000c003d7202 */ /* 0x000fe40000000f00 */
[----:B------:R-:W-:Y:S02]  /*40f0*/  MOV R50, R31 ;  /* 0x0000001f00327202 */ /* 0x000fe40000000f00 */
[----:B------:R-:W-:-:S02]  /*4100*/  MOV R54, R15 ;  /* 0x0000000f00367202 */ /* 0x000fc40000000f00 */
        /* <DEDUP_REMOVED lines=10> */
[----:B-----5:R-:W-:Y:S02]  /*41b0*/  MOV R32, R86 ;  /* 0x0000005600207202 */ /* 0x020fe40000000f00 */
        /* <DEDUP_REMOVED lines=30> */
[----:B------:R-:W-:-:S07]  /*43a0*/  MOV R11, R2 ;  /* 0x00000002000b7202 */ /* 0x000fce0000000f00 */
.L_x_33:
[----:B------:R-:W1:Y:S08]  /*43b0*/  LDC R7, c[0x0][0x388] ;  /* 0x0000e200ff077b82 */ /* 0x000e700000000800 */
[----:B------:R-:W2:Y:S08]  /*43c0*/  LDC.64 R2, c[0x0][0x440] ;  /* 0x00011000ff027b82 */ /* 0x000eb00000000a00 */
[----:B------:R-:W3:Y:S01]  /*43d0*/  LDC.64 R4, c[0x0][0x448] ;  /* 0x00011200ff047b82 */ /* 0x000ee20000000a00 */
[----:B-1----:R-:W-:-:S05]  /*43e0*/  IMAD R7, R7, UR7, RZ ;  /* 0x0000000707077c24 */ /* 0x002fca000f8e02ff */
[----:B------:R-:W-:-:S05]  /*43f0*/  LEA.HI R7, R7, R0, RZ, 0x1d ;  /* 0x0000000007077211 */ /* 0x000fca00078fe8ff */
[----:B--2---:R-:W-:-:S05]  /*4400*/  IMAD.WIDE.U32 R2, R7, 0x20, R2 ;  /* 0x0000002007027825 */ /* 0x004fca00078e0002 */
[----:B0-----:R-:W-:Y:S01]  /*4410*/  STG.E.128 desc[UR8][R2.64], R40 ;  /* 0x0000002802007986 */ /* 0x001fe2000c101d08 */
[----:B---3--:R-:W-:-:S03]  /*4420*/  IMAD.WIDE.U32 R4, R7, 0x20, R4 ;  /* 0x0000002007047825 */ /* 0x008fc600078e0004 */
[----:B------:R-:W-:Y:S04]  /*4430*/  STG.E.128 desc[UR8][R2.64+0x10], R44 ;  /* 0x0000102c02007986 */ /* 0x000fe8000c101d08 */
        /* <DEDUP_REMOVED lines=9> */
[----:B------:R-:W-:Y:S01]  /*44d0*/  STG.E.128 desc[UR8][R4.64+0x2010], R24 ;  /* 0x0020101804007986 */ /* 0x000fe2000c101d08 */
[----:B------:R-:W-:Y:S05]  /*44e0*/  EXIT ;  /* 0x000000000000794d */ /* 0x000fea0003800000 */
.L_x_41:
        /* <DEDUP_REMOVED lines=9> */
.L_x_10655:


//--------------------- .text._ZN10layer_norm13ln_bwd_kernelINS_13Kernel_traitsI13__nv_bfloat16S2_S2_S2_fjLj3072ELj1ELj1ELj4ELj16ENS_18Kernel_traits_baseILj3072ES2_S2_S2_S2_fjLj128EEEEELb0ELb0ELb1ELb0EEEvNS_9BwdParamsE --------------------------
	.section	.text._ZN10layer_norm13ln_bwd_kernelINS_13Kernel_traitsI13__nv_bfloat16S2_S2_S2_fjLj3072ELj1ELj1ELj4ELj16ENS_18Kernel_traits_baseILj3072ES2_S2_S2_S2_fjLj128EEEEELb0ELb0ELb1ELb0EEEvNS_9BwdParamsE,"ax",@progbits
	.align	128
        .global         _ZN10layer_norm13ln_bwd_kernelINS_13Kernel_traitsI13__nv_bfloat16S2_S2_S2_fjLj3072ELj1ELj1ELj4ELj16ENS_18Kernel_traits_baseILj3072ES2_S2_S2_S2_fjLj128EEEEELb0ELb0ELb1ELb0EEEvNS_9BwdParamsE
        .type           _ZN10layer_norm13ln_bwd_kernelINS_13Kernel_traitsI13__nv_bfloat16S2_S2_S2_fjLj3072ELj1ELj1ELj4ELj16ENS_18Kernel_traits_baseILj3072ES2_S2_S2_S2_fjLj128EEEEELb0ELb0ELb1ELb0EEEvNS_9BwdParamsE,@function
        .size           _ZN10layer_norm13ln_bwd_kernelINS_13Kernel_traitsI13__nv_bfloat16S2_S2_S2_fjLj3072ELj1ELj1ELj4ELj16ENS_18Kernel_traits_baseILj3072ES2_S2_S2_S2_fjLj128EEEEELb0ELb0ELb1ELb0EEEvNS_9BwdParamsE,(.L_x_10656 - _ZN10layer_norm13ln_bwd_kernelINS_13Kernel_traitsI13__nv_bfloat16S2_S2_S2_fjLj3072ELj1ELj1ELj4ELj16ENS_18Kernel_traits_baseILj3072ES2_S2_S2_S2_fjLj128EEEEELb0ELb0ELb1ELb0EEEvNS_9BwdParamsE)
        .other          _ZN10layer_norm13ln_bwd_kernelINS_13Kernel_traitsI13__nv_bfloat16S2_S2_S2_fjLj3072ELj1ELj1ELj4ELj16ENS_18Kernel_traits_baseILj3072ES2_S2_S2_S2_fjLj128EEEEELb0ELb0ELb1ELb0EEEvNS_9BwdParamsE,@"STO_CUDA_ENTRY STV_DEFAULT"
_ZN10layer_norm13ln_bwd_kernelINS_13Kernel_traitsI13__nv_bfloat16S2_S2_S2_fjLj3072ELj1ELj1ELj4ELj16ENS_18Kernel_traits_baseILj3072ES2_S2_S2_S2_fjLj128EEEEELb0ELb0ELb1ELb0EEEvNS_9BwdParamsE:
.text._ZN10layer_norm13ln_bwd_kernelINS_13Kernel_traitsI13__nv_bfloat16S2_S2_S2_fjLj3072ELj1ELj1ELj4ELj16ENS_18Kernel_traits_baseILj3072ES2_S2_S2_S2_fjLj128EEEEELb0ELb0ELb1ELb0EEEvNS_9BwdParamsE:
        /* <DEDUP_REMOVED lines=15> */
[----:B------:R-:W1:Y:S02]  /*00f0*/  @P3 LDC.64 R4, c[0x0][0x3d0] ;  /* 0x0000f400ff043b82 */ /* 0x000e640000000a00 */
[----:B------:R-:W-:-:S06]  /*0100*/  @P1 LOP3.LUT R9, R153, 0x80, RZ, 0xfc, !PT ;  /* 0x0000008099091812 */ /* 0x000fcc00078efcff */
[----:B------:R-:W3:Y:S08]  /*0110*/  @P1 LDC.64 R2, c[0x0][0x3d0] ;  /* 0x0000f400ff021b82 */ /* 0x000ef00000000a00 */
[----:B------:R-:W4:Y:S01]  /*0120*/  @P4 LDC.64 R6, c[0x0][0x3d0] ;  /* 0x0000f400ff064b82 */ /* 0x000f220000000a00 */
[C---:B-1----:R-:W-:Y:S01]  /*0130*/  @P3 IMAD.WIDE.U32 R4, R9.reuse, 0x10, R4 ;  /* 0x0000001009043825 */ /* 0x042fe200078e0004 */
[----:B------:R-:W-:-:S04]  /*0140*/  @P3 IADD3 R9, PT, PT, R9, 0x80, RZ ;  /* 0x0000008009093810 */ /* 0x000fc80007ffe0ff */
[----:B--2---:R1:W5:Y:S01]  /*0150*/  @P3 LDG.E.128 R24, desc[UR16][R4.64] ;  /* 0x0000001004183981 */ /* 0x004362000c1e1d00 */
[----:B---3--:R-:W-:-:S05]  /*0160*/  @P1 IMAD.WIDE.U32 R2, R153, 0x10, R2 ;  /* 0x0000001099021825 */ /* 0x008fca00078e0002 */
        /* <DEDUP_REMOVED lines=67> */
[----:B------:R-:W1:Y:S01]  /*05a0*/  LDCU UR6, c[0x0][0x388] ;  /* 0x00007100ff0677ac */ /* 0x000e620008000800 */
[----:B------:R-:W2:Y:S01]  /*05b0*/  LDCU.U8 UR28, c[0x0][0x410] ;  /* 0x00008200ff1c77ac */ /* 0x000ea20008000000 */
[----:B------:R-:W3:Y:S01]  /*05c0*/  LDCU.64 UR18, c[0x0][0x3c8] ;  /* 0x00007900ff1277ac */ /* 0x000ee20008000a00 */
[----:B------:R-:W4:Y:S01]  /*05d0*/  LDCU UR29, c[0x0][0x400] ;  /* 0x00008000ff1d77ac */ /* 0x000f220008000800 */
[----:B------:R-:W0:Y:S01]  /*05e0*/  LDCU.64 UR20, c[0x0][0x438] ;  /* 0x00008700ff1477ac */ /* 0x000e220008000a00 */
[----:B------:R-:W0:Y:S01]  /*05f0*/  LDCU.64 UR4, c[0x0][0x478] ;  /* 0x00008f00ff0477ac */ /* 0x000e220008000a00 */
[----:B------:R-:W0:Y:S01]  /*0600*/  LDCU.128 UR12, c[0x0][0x3f0] ;  /* 0x00007e00ff0c77ac */ /* 0x000e220008000c00 */
[----:B------:R-:W0:Y:S01]  /*0610*/  LDCU.64 UR22, c[0x0][0x3c0] ;  /* 0x00007800ff1677ac */ /* 0x000e220008000a00 */
[----:B------:R-:W0:Y:S02]  /*0620*/  LDCU.64 UR24, c[0x0][0x380] ;  /* 0x00007000ff1877ac */ /* 0x000e240008000a00 */
.L_x_91:
[----:B0-----:R-:W-:Y:S02]  /*0630*/  UIMAD.WIDE UR8, UR26, 0x4, UR14 ;  /* 0x000000041a0878a5 */ /* 0x001fe4000f8e020e */
[----:B------:R-:W-:-:S04]  /*0640*/  UIMAD.WIDE UR10, UR26, 0x4, UR12 ;  /* 0x000000041a0a78a5 */ /* 0x000fc8000f8e020c */
[----:B------:R-:W-:Y:S02]  /*0650*/  MOV R104, UR8 ;  /* 0x0000000800687c02 */ /* 0x000fe40008000f00 */
[----:B------:R-:W-:Y:S01]  /*0660*/  MOV R105, UR9 ;  /* 0x0000000900697c02 */ /* 0x000fe20008000f00 */
[----:B---3--:R-:W-:-:S04]  /*0670*/  UIMAD.WIDE UR8, UR26, 0x4, UR18 ;  /* 0x000000041a0878a5 */ /* 0x008fc8000f8e0212 */
[----:B------:R-:W3:Y:S01]  /*0680*/  LDG.E R104, desc[UR16][R104.64] ;  /* 0x0000001068687981 */ /* 0x000ee2000c1e1900 */
[----:B-12---:R-:W-:Y:S02]  /*0690*/  MOV R100, UR10 ;  /* 0x0000000a00647c02 */ /* 0x006fe40008000f00 */
[----:B------:R-:W-:Y:S02]  /*06a0*/  MOV R102, UR8 ;  /* 0x0000000800667c02 */ /* 0x000fe40008000f00 */
[----:B------:R-:W-:Y:S02]  /*06b0*/  MOV R103, UR9 ;  /* 0x0000000900677c02 */ /* 0x000fe40008000f00 */
[----:B------:R-:W-:-:S03]  /*06c0*/  MOV R101, UR11 ;  /* 0x0000000b00657c02 */ /* 0x000fc60008000f00 */
[----:B------:R-:W5:Y:S04]  /*06d0*/  LDG.E R102, desc[UR16][R102.64] ;  /* 0x0000001066667981 */ /* 0x000f68000c1e1900 */
[----:B------:R-:W2:Y:S01]  /*06e0*/  LDG.E R100, desc[UR16][R100.64] ;  /* 0x0000001064647981 */ /* 0x000ea2000c1e1900 */
[----:B------:R-:W-:Y:S01]  /*06f0*/  BSSY.RECONVERGENT B0, `(.L_x_43) ;  /* 0x000016b000007945 */ /* 0x000fe20003800200 */
[----:B------:R-:W-:Y:S02]  /*0700*/  CS2R R154, SRZ ;  /* 0x00000000009a7805 */ /* 0x000fe4000001ff00 */
[----:B---3--:R-:W-:Y:S02]  /*0710*/  R2UR UR30, R104 ;  /* 0x00000000681e72ca */ /* 0x008fe400000e0000 */
[----:B-----5:R-:W-:-:S11]  /*0720*/  R2UR UR31, R102 ;  /* 0x00000000661f72ca */ /* 0x020fd600000e0000 */
[----:B------:R-:W-:Y:S01]  /*0730*/  UISETP.GE.AND UP2, UPT, UR30, 0x1, UPT ;  /* 0x000000011e00788c */ /* 0x000fe2000bf46270 */
[----:B--2---:R-:W-:-:S08]  /*0740*/  R2UR UR11, R100 ;  /* 0x00000000640b72ca */ /* 0x004fd000000e0000 */
[----:B------:R-:W-:Y:S07]  /*0750*/  BRA.U !UP2, `(.L_x_44) ;  /* 0x000000150a347547 */ /* 0x000fee000b800000 */
[----:B------:R-:W-:Y:S02]  /*0760*/  USHF.R.S32.HI UR7, URZ, 0x1f, UR26 ;  /* 0x0000001fff077899 */ /* 0x000fe4000801141a */
[----:B------:R-:W-:-:S04]  /*0770*/  ULEA UR8, UP0, UR26, UR22, 0x2 ;  /* 0x000000161a087291 */ /* 0x000fc8000f8010ff */
[----:B------:R-:W-:Y:S02]  /*0780*/  ULEA.HI.X UR7, UR26, UR23, UR7, 0x2, UP0 ;  /* 0x000000171a077291 */ /* 0x000fe400080f1407 */
[----:B------:R-:W-:-:S04]  /*0790*/  MOV R100, UR8 ;  /* 0x0000000800647c02 */ /* 0x000fc80008000f00 */
[----:B------:R-:W-:-:S05]  /*07a0*/  MOV R101, UR7 ;  /* 0x0000000700657c02 */ /* 0x000fca0008000f00 */
[----:B------:R-:W2:Y:S01]  /*07b0*/  LDG.E R100, desc[UR16][R100.64] ;  /* 0x0000001064647981 */ /* 0x000ea2000c1e1900 */
[----:B------:R-:W-:Y:S01]  /*07c0*/  UIADD3 UR8, UPT, UPT, UR30, -0x1, URZ ;  /* 0xffffffff1e087890 */ /* 0x000fe2000fffe0ff */
[C---:B------:R-:W-:Y:S01]  /*07d0*/  ISETP.GE.U32.AND P2, PT, R13.reuse, 0x80, PT ;  /* 0x000000800d00780c */ /* 0x040fe20003f46070 */
[----:B-1----:R-:W-:Y:S01]  /*07e0*/  UIMAD UR7, UR26, UR6, URZ ;  /* 0x000000061a0772a4 */ /* 0x002fe2000f8e02ff */
[----:B------:R-:W-:Y:S01]  /*07f0*/  ISETP.NE.AND P0, PT, RZ, UR28, PT ;  /* 0x0000001cff007c0c */ /* 0x000fe2000bf05270 */
[----:B------:R-:W-:Y:S01]  /*0800*/  UIMAD UR9, UR8, UR6, URZ ;  /* 0x00000006080972a4 */ /* 0x000fe2000f8e02ff */
[----:B------:R-:W-:Y:S01]  /*0810*/  BSSY.RECONVERGENT B1, `(.L_x_45) ;  /* 0x0000074000017945 */ /* 0x000fe20003800200 */
[----:B------:R-:W-:Y:S01]  /*0820*/  USHF.R.S32.HI UR8, URZ, 0x1f, UR7 ;  /* 0x0000001fff087899 */ /* 0x000fe20008011407 */
[C---:B------:R-:W-:Y:S01]  /*0830*/  ISETP.GE.U32.AND P3, PT, R13.reuse, 0x100, PT ;  /* 0x000001000d00780c */ /* 0x040fe20003f66070 */
[----:B------:R-:W-:Y:S01]  /*0840*/  USHF.R.S32.HI UR10, URZ, 0x1f, UR9 ;  /* 0x0000001fff0a7899 */ /* 0x000fe20008011409 */
[----:B------:R-:W-:Y:S01]  /*0850*/  ISETP.GE.U32.AND P1, PT, R13, 0x180, PT ;  /* 0x000001800d00780c */ /* 0x000fe20003f26070 */
[----:B------:R-:W-:Y:S01]  /*0860*/  ULEA.HI UR8, UR8, UR7, URZ, 0x3 ;  /* 0x0000000708087291 */ /* 0x000fe2000f8f18ff */
[----:B------:R-:W-:Y:S01]  /*0870*/  CS2R R154, SRZ ;  /* 0x00000000009a7805 */ /* 0x000fe2000001ff00 */
[----:B------:R-:W-:-:S04]  /*0880*/  ULEA.HI UR10, UR10, UR9, URZ, 0x3 ;  /* 0x000000090a0a7291 */ /* 0x000fc8000f8f18ff */
[----:B------:R-:W-:Y:S02]  /*0890*/  MOV R14, UR8 ;  /* 0x00000008000e7c02 */ /* 0x000fe40008000f00 */
[----:B------:R-:W-:Y:S02]  /*08a0*/  MOV R102, UR10 ;  /* 0x0000000a00667c02 */ /* 0x000fe40008000f00 */
[-C--:B------:R-:W-:Y:S02]  /*08b0*/  LEA.HI.SX32 R14, R14, R153.reuse, 0x1d ;  /* 0x000000990e0e7211 */ /* 0x080fe400078feaff */
[----:B------:R-:W-:Y:S02]  /*08c0*/  LEA.HI.SX32 R153, R102, R153, 0x1d ;  /* 0x0000009966997211 */ /* 0x000fe400078feaff */
[----:B------:R-:W-:Y:S02]  /*08d0*/  MOV R152, R14 ;  /* 0x0000000e00987202 */ /* 0x000fe40000000f00 */
[----:B--2---:R-:W-:Y:S01]  /*08e0*/  FSEL R150, R100, RZ, !P0 ;  /* 0x000000ff64967208 */ /* 0x004fe20004000000 */
[----:B------:R-:W-:Y:S06]  /*08f0*/  @!P2 BRA `(.L_x_46) ;  /* 0x000000040094a947 */ /* 0x000fec0003800000 */
        /* <DEDUP_REMOVED lines=9> */
[----:B------:R-:W-:Y:S01]  /*0990*/  SHF.L.U32 R149, R28, 0x10, RZ ;  /* 0x000000101c957819 */ /* 0x000fe200000006ff */
[----:B0-----:R-:W-:-:S05]  /*09a0*/  @P0 IMAD.WIDE.U32 R104, R152, 0x10, R104 ;  /* 0x0000001098680825 */ /* 0x001fca00078e0068 */
[----:B------:R0:W5:Y:S01]  /*09b0*/  @P0 LDG.E.128 R80, desc[UR16][R104.64] ;  /* 0x0000001068500981 */ /* 0x000162000c1e1d00 */
[----:B------:R-:W-:Y:S01]  /*09c0*/  VIADD R153, R153, 0x80 ;  /* 0x0000008099997836 */ /* 0x000fe20000000000 */
[----:B------:R-:W-:Y:S02]  /*09d0*/  IADD3 R152, PT, PT, R152, 0x80, RZ ;  /* 0x0000008098987810 */ /* 0x000fe40007ffe0ff */
[C---:B--2---:R-:W-:Y:S02]  /*09e0*/  SHF.L.U32 R143, R16.reuse, 0x10, RZ ;  /* 0x00000010108f7819 */ /* 0x044fe400000006ff */
[----:B------:R-:W-:Y:S02]  /*09f0*/  PRMT R15, R16, 0x7632, R15 ;  /* 0x00007632100f7816 */ /* 0x000fe4000000000f */
[----:B------:R-:W-:Y:S01]  /*0a00*/  PRMT R108, R17, 0x7632, R108 ;  /* 0x00007632116c7816 */ /* 0x000fe2000000006c */
[----:B------:R-:W-:Y:S01]  /*0a10*/  FADD.FTZ R143, -R150, R143 ;  /* 0x0000008f968f7221 */ /* 0x000fe20000010100 */
[----:B------:R-:W-:-:S02]  /*0a20*/  SHF.L.U32 R147, R18, 0x10, RZ ;  /* 0x0000001012937819 */ /* 0x000fc400000006ff */
[----:B------:R-:W-:Y:S01]  /*0a30*/  SHF.L.U32 R17, R17, 0x10, RZ ;  /* 0x0000001011117819 */ /* 0x000fe200000006ff */
[----:B------:R-:W-:Y:S01]  /*0a40*/  FMUL.FTZ R151, R143, UR31 ;  /* 0x0000001f8f977c20 */ /* 0x000fe20008410000 */
[----:B------:R-:W-:Y:S01]  /*0a50*/  PRMT R106, R18, 0x7632, R106 ;  /* 0x00007632126a7816 */ /* 0x000fe2000000006a */
[C---:B------:R-:W-:Y:S01]  /*0a60*/  FADD.FTZ R147, -R150.reuse, R147 ;  /* 0x0000009396937221 */ /* 0x040fe20000010100 */
[C---:B------:R-:W-:Y:S01]  /*0a70*/  PRMT R107, R19.reuse, 0x7632, R107 ;  /* 0x00007632136b7816 */ /* 0x040fe2000000006b */
[----:B------:R-:W-:Y:S01]  /*0a80*/  FADD.FTZ R17, -R150, R17 ;  /* 0x0000001196117221 */ /* 0x000fe20000010100 */
[----:B------:R-:W-:Y:S02]  /*0a90*/  SHF.L.U32 R155, R19, 0x10, RZ ;  /* 0x00000010139b7819 */ /* 0x000fe400000006ff */
[----:B---3--:R-:W-:Y:S01]  /*0aa0*/  SHF.L.U32 R16, R100, 0x10, RZ ;  /* 0x0000001064107819 */ /* 0x008fe200000006ff */
[----:B------:R-:W-:Y:S01]  /*0ab0*/  FMUL.FTZ R145, R17, UR31 ;  /* 0x0000001f11917c20 */ /* 0x000fe20008410000 */
[C---:B------:R-:W-:Y:S01]  /*0ac0*/  PRMT R18, R101.reuse, 0x7632, R18 ;  /* 0x0000763265127816 */ /* 0x040fe20000000012 */
[----:B------:R-:W-:Y:S01]  /*0ad0*/  FADD.FTZ R17, -R150, R155 ;  /* 0x0000009b96117221 */ /* 0x000fe20000010100 */
[----:B0-----:R-:W-:Y:S01]  /*0ae0*/  SHF.L.U32 R104, R101, 0x10, RZ ;  /* 0x0000001065687819 */ /* 0x001fe200000006ff */
[-C--:B------:R-:W-:Y:S01]  /*0af0*/  FMUL.FTZ R149, R149, R16.reuse ;  /* 0x0000001095957220 */ /* 0x080fe20000410000 */
[C---:B------:R-:W-:Y:S01]  /*0b00*/  PRMT R101, R103.reuse, 0x7632, R101 ;  /* 0x0000763267657816 */ /* 0x040fe20000000065 */
[----:B------:R-:W-:Y:S01]  /*0b10*/  FADD.FTZ R56, R56, R16 ;  /* 0x0000001038387221 */ /* 0x000fe20000010000 */
[----:B------:R-:W-:Y:S01]  /*0b20*/  SHF.L.U32 R157, R103, 0x10, RZ ;  /* 0x00000010679d7819 */ /* 0x000fe200000006ff */
[----:B------:R-:W-:Y:S01]  /*0b30*/  FFMA.FTZ R36, R151, R16, R36 ;  /* 0x0000001097247223 */ /* 0x000fe20000010024 */
[----:B------:R-:W-:Y:S01]  /*0b40*/  SHF.L.U32 R19, R29, 0x10, RZ ;  /* 0x000000101d137819 */ /* 0x000fe200000006ff */
[----:B------:R-:W-:Y:S01]  /*0b50*/  FADD.FTZ R58, R58, R104 ;  /* 0x000000683a3a7221 */ /* 0x000fe20000010000 */
[----:B------:R-:W-:Y:S01]  /*0b60*/  PRMT R109, R100, 0x7632, R109 ;  /* 0x00007632646d7816 */ /* 0x000fe2000000006d */
[-C--:B------:R-:W-:Y:S01]  /*0b70*/  FFMA.FTZ R38, R145, R104.reuse, R38 ;  /* 0x0000006891267223 */ /* 0x080fe20000010026 */
[----:B------:R-:W-:Y:S01]  /*0b80*/  SHF.L.U32 R103, R15, 0x10, RZ ;  /* 0x000000100f677819 */ /* 0x000fe200000006ff */
[----:B------:R-:W-:Y:S01]  /*0b90*/  FMUL.FTZ R143, R19, R104 ;  /* 0x00000068138f7220 */ /* 0x000fe20000410000 */
[C---:B------:R-:W-:Y:S01]  /*0ba0*/  PRMT R100, R102.reuse, 0x7632, R100 ;  /* 0x0000763266647816 */ /* 0x040fe20000000064 */
[----:B------:R-:W-:Y:S01]  /*0bb0*/  FMUL.FTZ R19, R147, UR31 ;  /* 0x0000001f93137c20 */ /* 0x000fe20008410000 */
[----:B------:R-:W-:Y:S01]  /*0bc0*/  SHF.L.U32 R105, R102, 0x10, RZ ;  /* 0x0000001066697819 */ /* 0x000fe200000006ff */
[----:B------:R-:W-:Y:S01]  /*0bd0*/  FADD.FTZ R103, -R150, R103 ;  /* 0x0000006796677221 */ /* 0x000fe20000010100 */
[----:B------:R-:W-:Y:S01]  /*0be0*/  SHF.L.U32 R102, R31, 0x10, RZ ;  /* 0x000000101f667819 */ /* 0x000fe200000006ff */
[----:B------:R-:W-:Y:S01]  /*0bf0*/  FMUL.FTZ R17, R17, UR31 ;  /* 0x0000001f11117c20 */ /* 0x000fe20008410000 */
[----:B------:R-:W-:Y:S01]  /*0c00*/  SHF.L.U32 R16, R30, 0x10, RZ ;  /* 0x000000101e107819 */ /* 0x000fe200000006ff */
[----:B------:R-:W-:Y:S01]  /*0c10*/  FADD.FTZ R60, R60, R105 ;  /* 0x000000693c3c7221 */ /* 0x000fe20000010000 */
[----:B------:R-:W-:Y:S01]  /*0c20*/  SHF.L.U32 R147, R9, 0x10, RZ ;  /* 0x0000001009937819 */ /* 0x000fe200000006ff */
[----:B------:R-:W-:Y:S01]  /*0c30*/  FMUL.FTZ R15, R102, R157 ;  /* 0x0000009d660f7220 */ /* 0x000fe20000410000 */
[----:B------:R-:W-:Y:S01]  /*0c40*/  SHF.L.U32 R102, R109, 0x10, RZ ;  /* 0x000000106d667819 */ /* 0x000fe200000006ff */
[-C--:B------:R-:W-:Y:S01]  /*0c50*/  FMUL.FTZ R16, R16, R105.reuse ;  /* 0x0000006910107220 */ /* 0x080fe20000410000 */
[----:B------:R-:W-:Y:S01]  /*0c60*/  FFMA.FTZ R40, R19, R105, R40 ;  /* 0x0000006913287223 */ /* 0x000fe20000010028 */
[----:B------:R-:W-:Y:S01]  /*0c70*/  FMUL.FTZ R148, R103, UR31 ;  /* 0x0000001f67947c20 */ /* 0x000fe20008410000 */
[----:B------:R-:W-:Y:S01]  /*0c80*/  SHF.L.U32 R105, R108, 0x10, RZ ;  /* 0x000000106c697819 */ /* 0x000fe200000006ff */
[-C--:B------:R-:W-:Y:S01]  /*0c90*/  FMUL.FTZ R147, R147, R102.reuse ;  /* 0x0000006693937220 */ /* 0x080fe20000410000 */
[----:B------:R-:W-:Y:S01]  /*0ca0*/  SHF.L.U32 R104, R10, 0x10, RZ ;  /* 0x000000100a687819 */ /* 0x000fe200000006ff */
[----:B------:R-:W-:Y:S01]  /*0cb0*/  FADD.FTZ R57, R57, R102 ;  /* 0x0000006639397221 */ /* 0x000fe20000010000 */
[----:B------:R-:W-:Y:S01]  /*0cc0*/  SHF.L.U32 R108, R18, 0x10, RZ ;  /* 0x00000010126c7819 */ /* 0x000fe200000006ff */
[----:B------:R-:W-:Y:S01]  /*0cd0*/  FFMA.FTZ R37, R148, R102, R37 ;  /* 0x0000006694257223 */ /* 0x000fe20000010025 */
[----:B------:R-:W-:Y:S01]  /*0ce0*/  FADD.FTZ R102, RZ, R149 ;  /* 0x00000095ff667221 */ /* 0x000fe20000010000 */
[----:B------:R-:W-:Y:S01]  /*0cf0*/  FFMA.FTZ R103, R151, R149, RZ ;  /* 0x0000009597677223 */ /* 0x000fe200000100ff */
[----:B------:R-:W-:Y:S01]  /*0d00*/  FADD.FTZ R105, -R150, R105 ;  /* 0x0000006996697221 */ /* 0x000fe20000010100 */
[-C--:B------:R-:W-:Y:S01]  /*0d10*/  FMUL.FTZ R18, R104, R108.reuse ;  /* 0x0000006c68127220 */ /* 0x080fe20000410000 */
[----:B------:R-:W-:Y:S01]  /*0d20*/  SHF.L.U32 R104, R100, 0x10, RZ ;  /* 0x0000001064687819 */ /* 0x000fe200000006ff */
[----:B------:R-:W-:Y:S01]  /*0d30*/  FADD.FTZ R102, R102, R147 ;  /* 0x0000009366667221 */ /* 0x000fe20000010000 */
[----:B------:R-:W-:Y:S01]  /*0d40*/  FFMA.FTZ R100, R148, R147, R103 ;  /* 0x0000009394647223 */ /* 0x000fe20000010067 */
[----:B------:R-:W-:Y:S01]  /*0d50*/  FMUL.FTZ R146, R105, UR31 ;  /* 0x0000001f69927c20 */ /* 0x000fe20008410000 */
[----:B------:R-:W-:Y:S01]  /*0d60*/  SHF.L.U32 R105, R106, 0x10, RZ ;  /* 0x000000106a697819 */ /* 0x000fe200000006ff */
[----:B------:R-:W-:Y:S01]  /*0d70*/  FADD.FTZ R59, R59, R108 ;  /* 0x0000006c3b3b7221 */ /* 0x000fe20000010000 */
[----:B------:R-:W-:Y:S01]  /*0d80*/  SHF.L.U32 R106, R101, 0x10, RZ ;  /* 0x00000010656a7819 */ /* 0x000fe200000006ff */
[----:B------:R-:W-:Y:S01]  /*0d90*/  FADD.FTZ R101, R102, R143 ;  /* 0x0000008f66657221 */ /* 0x000fe20000010000 */
[----:B------:R-:W-:Y:S01]  /*0da0*/  FFMA.FTZ R103, R145, R143, R100 ;  /* 0x0000008f91677223 */ /* 0x000fe20000010064 */
[----:B------:R-:W-:Y:S01]  /*0db0*/  FFMA.FTZ R39, R146, R108, R39 ;  /* 0x0000006c92277223 */ /* 0x000fe20000010027 */
[----:B------:R-:W-:Y:S01]  /*0dc0*/  SHF.L.U32 R108, R11, 0x10, RZ ;  /* 0x000000100b6c7819 */ /* 0x000fe200000006ff */
[----:B------:R-:W-:Y:S01]  /*0dd0*/  FADD.FTZ R105, -R150, R105 ;  /* 0x0000006996697221 */ /* 0x000fe20000010100 */
[----:B------:R-:W-:Y:S01]  /*0de0*/  FADD.FTZ R101, R101, R18 ;  /* 0x0000001265657221 */ /* 0x000fe20000010000 */
[----:B------:R-:W-:Y:S01]  /*0df0*/  FFMA.FTZ R100, R146, R18, R103 ;  /* 0x0000001292647223 */ /* 0x000fe20000010067 */
[----:B------:R-:W-:Y:S01]  /*0e00*/  SHF.L.U32 R107, R107, 0x10, RZ ;  /* 0x000000106b6b7819 */ /* 0x000fe200000006ff */
[----:B------:R-:W-:Y:S01]  /*0e10*/  FMUL.FTZ R108, R108, R104 ;  /* 0x000000686c6c7220 */ /* 0x000fe20000410000 */
[----:B------:R-:W-:Y:S01]  /*0e20*/  FMUL.FTZ R110, R105, UR31 ;  /* 0x0000001f696e7c20 */ /* 0x000fe20008410000 */
[----:B------:R-:W-:Y:S01]  /*0e30*/  FADD.FTZ R101, R101, R16 ;  /* 0x0000001065657221 */ /* 0x000fe20000010000 */
[----:B------:R-:W-:Y:S01]  /*0e40*/  FFMA.FTZ R103, R19, R16, R100 ;  /* 0x0000001013677223 */ /* 0x000fe20000010064 */
[----:B------:R-:W-:Y:S01]  /*0e50*/  SHF.L.U32 R109, R12, 0x10, RZ ;  /* 0x000000100c6d7819 */ /* 0x000fe200000006ff */
[----:B------:R-:W-:Y:S01]  /*0e60*/  FADD.FTZ R107, -R150, R107 ;  /* 0x0000006b966b7221 */ /* 0x000fe20000010100 */
[----:B------:R-:W-:Y:S01]  /*0e70*/  FADD.FTZ R100, R101, R108 ;  /* 0x0000006c65647221 */ /* 0x000fe20000010000 */
[----:B------:R-:W-:Y:S01]  /*0e80*/  FFMA.FTZ R102, R110, R108, R103 ;  /* 0x0000006c6e667223 */ /* 0x000fe20000010067 */
[----:B------:R-:W-:Y:S01]  /*0e90*/  FADD.FTZ R62, R62, R157 ;  /* 0x0000009d3e3e7221 */ /* 0x000fe20000010000 */
[----:B------:R-:W-:Y:S01]  /*0ea0*/  FMUL.FTZ R109, R109, R106 ;  /* 0x0000006a6d6d7220 */ /* 0x000fe20000410000 */
[----:B------:R-:W-:Y:S01]  /*0eb0*/  FMUL.FTZ R112, R107, UR31 ;  /* 0x0000001f6b707c20 */ /* 0x000fe20008410000 */
[----:B------:R-:W-:Y:S01]  /*0ec0*/  FADD.FTZ R100, R100, R15 ;  /* 0x0000000f64647221 */ /* 0x000fe20000010000 */
[C---:B------:R-:W-:Y:S01]  /*0ed0*/  FFMA.FTZ R101, R17.reuse, R15, R102 ;  /* 0x0000000f11657223 */ /* 0x040fe20000010066 */
[----:B------:R-:W-:Y:S01]  /*0ee0*/  FFMA.FTZ R42, R17, R157, R42 ;  /* 0x0000009d112a7223 */ /* 0x000fe2000001002a */
[----:B------:R-:W-:Y:S01]  /*0ef0*/  FADD.FTZ R61, R61, R104 ;  /* 0x000000683d3d7221 */ /* 0x000fe20000010000 */
[----:B------:R-:W-:Y:S01]  /*0f00*/  FFMA.FTZ R41, R110, R104, R41 ;  /* 0x000000686e297223 */ /* 0x000fe20000010029 */
[----:B------:R-:W-:Y:S01]  /*0f10*/  FADD.FTZ R63, R63, R106 ;  /* 0x0000006a3f3f7221 */ /* 0x000fe20000010000 */
[----:B------:R-:W-:Y:S01]  /*0f20*/  FFMA.FTZ R43, R112, R106, R43 ;  /* 0x0000006a702b7223 */ /* 0x000fe2000001002b */
[----:B------:R-:W-:Y:S01]  /*0f30*/  FADD.FTZ R155, R100, R109 ;  /* 0x0000006d649b7221 */ /* 0x000fe20000010000 */
[----:B------:R-:W-:-:S07]  /*0f40*/  FFMA.FTZ R154, R112, R109, R101 ;  /* 0x0000006d709a7223 */ /* 0x000fce0000010065 */
.L_x_46:
[----:B----4-:R-:W-:Y:S05]  /*0f50*/  BSYNC.RECONVERGENT B1 ;  /* 0x0000000000017941 */ /* 0x010fea0003800200 */
.L_x_45:
        /* <DEDUP_REMOVED lines=17> */
[----:B------:R-:W-:Y:S02]  /*1070*/  IADD3 R152, PT, PT, R152, 0x80, RZ ;  /* 0x0000008098987810 */ /* 0x000fe40007ffe0ff */
[----:B--2---:R-:W-:Y:S02]  /*1080*/  SHF.L.U32 R111, R100, 0x10, RZ ;  /* 0x00000010646f7819 */ /* 0x004fe400000006ff */
[C---:B------:R-:W-:Y:S02]  /*1090*/  SHF.L.U32 R123, R101.reuse, 0x10, RZ ;  /* 0x00000010657b7819 */ /* 0x040fe400000006ff */
[----:B------:R-:W-:Y:S01]  /*10a0*/  SHF.L.U32 R125, R102, 0x10, RZ ;  /* 0x00000010667d7819 */ /* 0x000fe200000006ff */
[C---:B------:R-:W-:Y:S01]  /*10b0*/  FADD.FTZ R111, -R150.reuse, R111 ;  /* 0x0000006f966f7221 */ /* 0x040fe20000010100 */
[----:B------:R-:W-:Y:S01]  /*10c0*/  PRMT R119, R101, 0x7632, R119 ;  /* 0x0000763265777816 */ /* 0x000fe20000000077 */
[----:B------:R-:W-:Y:S01]  /*10d0*/  FADD.FTZ R123, -R150, R123 ;  /* 0x0000007b967b7221 */ /* 0x000fe20000010100 */
[C---:B---3--:R-:W-:Y:S01]  /*10e0*/  SHF.L.U32 R115, R104.reuse, 0x10, RZ ;  /* 0x0000001068737819 */ /* 0x048fe200000006ff */
[----:B------:R-:W-:Y:S01]  /*10f0*/  FMUL.FTZ R111, R111, UR31 ;  /* 0x0000001f6f6f7c20 */ /* 0x000fe20008410000 */
[----:B------:R-:W-:-:S02]  /*1100*/  PRMT R121, R104, 0x7632, R121 ;  /* 0x0000763268797816 */ /* 0x000fc40000000079 */
[----:B------:R-:W-:Y:S01]  /*1110*/  PRMT R104, R105, 0x7632, R104 ;  /* 0x0000763269687816 */ /* 0x000fe20000000068 */
[-C--:B------:R-:W-:Y:S01]  /*1120*/  FMUL.FTZ R114, R113, R115.reuse ;  /* 0x0000007371727220 */ /* 0x080fe20000410000 */
[----:B------:R-:W-:Y:S01]  /*1130*/  SHF.L.U32 R105, R105, 0x10, RZ ;  /* 0x0000001069697819 */ /* 0x000fe200000006ff */
[----:B------:R-:W-:Y:S01]  /*1140*/  FMUL.FTZ R113, R123, UR31 ;  /* 0x0000001f7b717c20 */ /* 0x000fe20008410000 */
[----:B------:R-:W-:Y:S01]  /*1150*/  PRMT R120, R100, 0x7632, R120 ;  /* 0x0000763264787816 */ /* 0x000fe20000000078 */
[----:B------:R-:W-:Y:S01]  /*1160*/  FADD.FTZ R64, R64, R115 ;  /* 0x0000007340407221 */ /* 0x000fe20000010000 */
[----:B------:R-:W-:Y:S01]  /*1170*/  PRMT R101, R103, 0x7632, R101 ;  /* 0x0000763267657816 */ /* 0x000fe20000000065 */
[----:B------:R-:W-:Y:S01]  /*1180*/  FFMA.FTZ R44, R111, R115, R44 ;  /* 0x000000736f2c7223 */ /* 0x000fe2000001002c */
[----:B------:R-:W-:Y:S01]  /*1190*/  SHF.L.U32 R157, R103, 0x10, RZ ;  /* 0x00000010679d7819 */ /* 0x000fe200000006ff */
[----:B------:R-:W-:Y:S01]  /*11a0*/  FADD.FTZ R115, -R150, R125 ;  /* 0x0000007d96737221 */ /* 0x000fe20000010100 */
[----:B------:R-:W-:Y:S01]  /*11b0*/  PRMT R103, R107, 0x7632, R103 ;  /* 0x000076326b677816 */ /* 0x000fe20000000067 */
[-C--:B------:R-:W-:Y:S01]  /*11c0*/  FMUL.FTZ R116, R116, R105.reuse ;  /* 0x0000006974747220 */ /* 0x080fe20000410000 */
[----:B------:R-:W-:Y:S01]  /*11d0*/  FADD.FTZ R66, R66, R105 ;  /* 0x0000006942427221 */ /* 0x000fe20000010000 */
[----:B------:R-:W-:Y:S01]  /*11e0*/  FFMA.FTZ R46, R113, R105, R46 ;  /* 0x00000069712e7223 */ /* 0x000fe2000001002e */
[----:B------:R-:W-:Y:S01]  /*11f0*/  SHF.L.U32 R107, R107, 0x10, RZ ;  /* 0x000000106b6b7819 */ /* 0x000fe200000006ff */
[----:B------:R-:W-:Y:S01]  /*1200*/  FMUL.FTZ R115, R115, UR31 ;  /* 0x0000001f73737c20 */ /* 0x000fe20008410000 */
[----:B------:R-:W-:Y:S01]  /*1210*/  SHF.L.U32 R105, R27, 0x10, RZ ;  /* 0x000000101b697819 */ /* 0x000fe200000006ff */
[----:B------:R-:W-:Y:S01]  /*1220*/  FADD.FTZ R157, -R150, R157 ;  /* 0x0000009d969d7221 */ /* 0x000fe20000010100 */
[----:B------:R-:W-:Y:S01]  /*1230*/  SHF.L.U32 R117, R106, 0x10, RZ ;  /* 0x000000106a757819 */ /* 0x000fe200000006ff */
[----:B------:R-:W-:Y:S01]  /*1240*/  FADD.FTZ R70, R70, R107 ;  /* 0x0000006b46467221 */ /* 0x000fe20000010000 */
[----:B------:R-:W-:Y:S01]  /*1250*/  SHF.L.U32 R123, R120, 0x10, RZ ;  /* 0x00000010787b7819 */ /* 0x000fe200000006ff */
[----:B------:R-:W-:Y:S01]  /*1260*/  FMUL.FTZ R120, R105, R107 ;  /* 0x0000006b69787220 */ /* 0x000fe20000410000 */
[----:B------:R-:W-:Y:S01]  /*1270*/  PRMT R100, R102, 0x7632, R100 ;  /* 0x0000763266647816 */ /* 0x000fe20000000064 */
[-C--:B------:R-:W-:Y:S01]  /*1280*/  FMUL.FTZ R118, R118, R117.reuse ;  /* 0x0000007576767220 */ /* 0x080fe20000410000 */
[----:B------:R-:W-:Y:S01]  /*1290*/  PRMT R102, R106, 0x7632, R102 ;  /* 0x000076326a667816 */ /* 0x000fe20000000066 */
[----:B------:R-:W-:Y:S01]  /*12a0*/  FADD.FTZ R68, R68, R117 ;  /* 0x0000007544447221 */ /* 0x000fe20000010000 */
[----:B------:R-:W-:Y:S01]  /*12b0*/  SHF.L.U32 R119, R119, 0x10, RZ ;  /* 0x0000001077777819 */ /* 0x000fe200000006ff */
[----:B------:R-:W-:Y:S01]  /*12c0*/  FFMA.FTZ R48, R115, R117, R48 ;  /* 0x0000007573307223 */ /* 0x000fe20000010030 */
[----:B------:R-:W-:Y:S01]  /*12d0*/  SHF.L.U32 R105, R5, 0x10, RZ ;  /* 0x0000001005697819 */ /* 0x000fe200000006ff */
[C---:B------:R-:W-:Y:S01]  /*12e0*/  FADD.FTZ R122, -R150.reuse, R123 ;  /* 0x0000007b967a7221 */ /* 0x040fe20000010100 */
[----:B------:R-:W-:Y:S01]  /*12f0*/  SHF.L.U32 R106, R121, 0x10, RZ ;  /* 0x00000010796a7819 */ /* 0x000fe200000006ff */
[----:B------:R-:W-:Y:S01]  /*1300*/  FMUL.FTZ R117, R157, UR31 ;  /* 0x0000001f9d757c20 */ /* 0x000fe20008410000 */
[----:B------:R-:W-:Y:S01]  /*1310*/  FADD.FTZ R124, -R150, R119 ;  /* 0x00000077967c7221 */ /* 0x000fe20000010100 */
[----:B------:R-:W-:Y:S01]  /*1320*/  FMUL.FTZ R122, R122, UR31 ;  /* 0x0000001f7a7a7c20 */ /* 0x000fe20008410000 */
[----:B------:R-:W-:Y:S01]  /*1330*/  SHF.L.U32 R121, R6, 0x10, RZ ;  /* 0x0000001006797819 */ /* 0x000fe200000006ff */
[----:B------:R-:W-:Y:S01]  /*1340*/  FMUL.FTZ R119, R105, R106 ;  /* 0x0000006a69777220 */ /* 0x000fe20000410000 */
[----:B------:R-:W-:Y:S01]  /*1350*/  FFMA.FTZ R50, R117, R107, R50 ;  /* 0x0000006b75327223 */ /* 0x000fe20000010032 */
[----:B------:R-:W-:Y:S01]  /*1360*/  SHF.L.U32 R105, R100, 0x10, RZ ;  /* 0x0000001064697819 */ /* 0x000fe200000006ff */
[----:B------:R-:W-:Y:S01]  /*1370*/  FADD.FTZ R100, R155, R114 ;  /* 0x000000729b647221 */ /* 0x000fe20000010000 */
[----:B------:R-:W-:Y:S01]  /*1380*/  SHF.L.U32 R107, R101, 0x10, RZ ;  /* 0x00000010656b7819 */ /* 0x000fe200000006ff */
[----:B------:R-:W-:Y:S01]  /*1390*/  FFMA.FTZ R101, R111, R114, R154 ;  /* 0x000000726f657223 */ /* 0x000fe2000001009a */
[----:B------:R-:W-:Y:S01]  /*13a0*/  SHF.L.U32 R104, R104, 0x10, RZ ;  /* 0x0000001068687819 */ /* 0x000fe200000006ff */
[----:B------:R-:W-:Y:S01]  /*13b0*/  FADD.FTZ R65, R65, R106 ;  /* 0x0000006a41417221 */ /* 0x000fe20000010000 */
[----:B------:R-:W-:Y:S01]  /*13c0*/  FFMA.FTZ R45, R122, R106, R45 ;  /* 0x0000006a7a2d7223 */ /* 0x000fe2000001002d */
        /* <DEDUP_REMOVED lines=19> */
[----:B------:R-:W-:Y:S01]  /*1500*/  FADD.FTZ R107, -R150, R107 ;  /* 0x0000006b966b7221 */ /* 0x000fe20000010100 */
[----:B------:R-:W-:Y:S01]  /*1510*/  FMUL.FTZ R125, R125, R106 ;  /* 0x0000006a7d7d7220 */ /* 0x000fe20000410000 */
[----:B------:R-:W-:Y:S01]  /*1520*/  FADD.FTZ R103, R102, R123 ;  /* 0x0000007b66677221 */ /* 0x000fe20000010000 */
[C---:B------:R-:W-:Y:S01]  /*1530*/  FFMA.FTZ R100, R126.reuse, R123, R101 ;  /* 0x0000007b7e647223 */ /* 0x040fe20000010065 */
[----:B------:R-:W-:Y:S01]  /*1540*/  FMUL.FTZ R128, R107, UR31 ;  /* 0x0000001f6b807c20 */ /* 0x000fe20008410000 */
[----:B------:R-:W-:Y:S01]  /*1550*/  FADD.FTZ R69, R69, R104 ;  /* 0x0000006845457221 */ /* 0x000fe20000010000 */
[----:B------:R-:W-:Y:S01]  /*1560*/  FADD.FTZ R102, R103, R120 ;  /* 0x0000007867667221 */ /* 0x000fe20000010000 */
[----:B------:R-:W-:Y:S01]  /*1570*/  FFMA.FTZ R101, R117, R120, R100 ;  /* 0x0000007875657223 */ /* 0x000fe20000010064 */
[----:B------:R-:W-:Y:S01]  /*1580*/  FFMA.FTZ R49, R126, R104, R49 ;  /* 0x000000687e317223 */ /* 0x000fe20000010031 */
[----:B------:R-:W-:Y:S01]  /*1590*/  FADD.FTZ R71, R71, R106 ;  /* 0x0000006a47477221 */ /* 0x000fe20000010000 */
[----:B------:R-:W-:Y:S01]  /*15a0*/  FFMA.FTZ R51, R128, R106, R51 ;  /* 0x0000006a80337223 */ /* 0x000fe20000010033 */
[----:B------:R-:W-:Y:S01]  /*15b0*/  FADD.FTZ R155, R102, R125 ;  /* 0x0000007d669b7221 */ /* 0x000fe20000010000 */
[----:B------:R-:W-:-:S07]  /*15c0*/  FFMA.FTZ R154, R128, R125, R101 ;  /* 0x0000007d809a7223 */ /* 0x000fce0000010065 */
.L_x_48:
[----:B------:R-:W-:Y:S05]  /*15d0*/  BSYNC.RECONVERGENT B1 ;  /* 0x0000000000017941 */ /* 0x000fea0003800200 */
.L_x_47:
        /* <DEDUP_REMOVED lines=13> */
[----:B------:R-:W-:Y:S02]  /*16b0*/  SHF.L.U32 R139, R3, 0x10, RZ ;  /* 0x00000010038b7819 */ /* 0x000fe400000006ff */
[----:B------:R-:W-:Y:S02]  /*16c0*/  SHF.L.U32 R141, R4, 0x10, RZ ;  /* 0x00000010048d7819 */ /* 0x000fe400000006ff */
[----:B0-----:R-:W-:Y:S02]  /*16d0*/  SHF.L.U32 R130, R32, 0x10, RZ ;  /* 0x0000001020827819 */ /* 0x001fe400000006ff */
[C---:B--2---:R-:W-:Y:S02]  /*16e0*/  PRMT R127, R100.reuse, 0x7632, R127 ;  /* 0x00007632647f7816 */ /* 0x044fe4000000007f */
[----:B------:R-:W-:Y:S02]  /*16f0*/  SHF.L.U32 R129, R100, 0x10, RZ ;  /* 0x0000001064817819 */ /* 0x000fe400000006ff */
[C---:B------:R-:W-:Y:S01]  /*1700*/  PRMT R132, R101.reuse, 0x7632, R132 ;  /* 0x0000763265847816 */ /* 0x040fe20000000084 */
[----:B------:R-:W-:Y:S01]  /*1710*/  IMAD.U32 R101, R101, 0x10000, RZ ;  /* 0x0001000065657824 */ /* 0x000fe200078e00ff */
[----:B------:R-:W-:Y:S01]  /*1720*/  PRMT R100, R102, 0x7632, R100 ;  /* 0x0000763266647816 */ /* 0x000fe20000000064 */
[----:B------:R-:W-:Y:S01]  /*1730*/  FADD.FTZ R129, -R150, R129 ;  /* 0x0000008196817221 */ /* 0x000fe20000010100 */
[----:B------:R-:W-:Y:S01]  /*1740*/  SHF.L.U32 R133, R102, 0x10, RZ ;  /* 0x0000001066857819 */ /* 0x000fe200000006ff */
[----:B------:R-:W-:Y:S01]  /*1750*/  FADD.FTZ R131, -R150, R101 ;  /* 0x0000006596837221 */ /* 0x000fe20000010100 */
[----:B------:R-:W-:-:S02]  /*1760*/  SHF.L.U32 R127, R127, 0x10, RZ ;  /* 0x000000107f7f7819 */ /* 0x000fc400000006ff */
[C---:B------:R-:W-:Y:S01]  /*1770*/  PRMT R102, R103.reuse, 0x7632, R102 ;  /* 0x0000763267667816 */ /* 0x040fe20000000066 */
[C---:B------:R-:W-:Y:S01]  /*1780*/  FADD.FTZ R133, -R150.reuse, R133 ;  /* 0x0000008596857221 */ /* 0x040fe20000010100 */
[----:B------:R-:W-:Y:S01]  /*1790*/  SHF.L.U32 R135, R103, 0x10, RZ ;  /* 0x0000001067877819 */ /* 0x000fe200000006ff */
[----:B------:R-:W-:Y:S01]  /*17a0*/  FADD.FTZ R138, -R150, R127 ;  /* 0x0000007f968a7221 */ /* 0x000fe20000010100 */
[----:B------:R-:W-:Y:S01]  /*17b0*/  SHF.L.U32 R103, R100, 0x10, RZ ;  /* 0x0000001064677819 */ /* 0x000fe200000006ff */
[----:B------:R-:W-:Y:S01]  /*17c0*/  FMUL.FTZ R127, R129, UR31 ;  /* 0x0000001f817f7c20 */ /* 0x000fe20008410000 */
[----:B------:R-:W-:Y:S01]  /*17d0*/  FMUL.FTZ R129, R131, UR31 ;  /* 0x0000001f83817c20 */ /* 0x000fe20008410000 */
[----:B------:R-:W-:Y:S01]  /*17e0*/  FADD.FTZ R136, -R150, R135 ;  /* 0x0000008796887221 */ /* 0x000fe20000010100 */
[----:B---3--:R-:W-:Y:S01]  /*17f0*/  SHF.L.U32 R135, R106, 0x10, RZ ;  /* 0x000000106a877819 */ /* 0x008fe200000006ff */
[----:B------:R-:W-:Y:S01]  /*1800*/  FADD.FTZ R142, -R150, R103 ;  /* 0x00000067968e7221 */ /* 0x000fe20000010100 */
[----:B------:R-:W-:Y:S01]  /*1810*/  SHF.L.U32 R137, R102, 0x10, RZ ;  /* 0x0000001066897819 */ /* 0x000fe200000006ff */
[----:B------:R-:W-:Y:S01]  /*1820*/  FMUL.FTZ R131, R133, UR31 ;  /* 0x0000001f85837c20 */ /* 0x000fe20008410000 */
[----:B------:R-:W-:Y:S01]  /*1830*/  SHF.L.U32 R103, R104, 0x10, RZ ;  /* 0x0000001068677819 */ /* 0x000fe200000006ff */
[-C--:B------:R-:W-:Y:S01]  /*1840*/  FMUL.FTZ R134, R134, R135.reuse ;  /* 0x0000008786867220 */ /* 0x080fe20000410000 */
[----:B------:R-:W-:Y:S01]  /*1850*/  PRMT R102, R104, 0x7632, R102 ;  /* 0x0000763268667816 */ /* 0x000fe20000000066 */
[----:B------:R-:W-:Y:S01]  /*1860*/  FADD.FTZ R92, R92, R135 ;  /* 0x000000875c5c7221 */ /* 0x000fe20000010000 */
[----:B------:R-:W-:Y:S01]  /*1870*/  FFMA.FTZ R76, R131, R135, R76 ;  /* 0x00000087834c7223 */ /* 0x000fe2000001004c */
[----:B------:R-:W-:Y:S01]  /*1880*/  PRMT R100, R107, 0x7632, R100 ;  /* 0x000076326b647816 */ /* 0x000fe20000000064 */
[-C--:B------:R-:W-:Y:S01]  /*1890*/  FMUL.FTZ R130, R130, R103.reuse ;  /* 0x0000006782827220 */ /* 0x080fe20000410000 */
[----:B------:R-:W-:Y:S01]  /*18a0*/  FADD.FTZ R88, R88, R103 ;  /* 0x0000006758587221 */ /* 0x000fe20000010000 */
[----:B------:R-:W-:Y:S01]  /*18b0*/  FFMA.FTZ R72, R127, R103, R72 ;  /* 0x000000677f487223 */ /* 0x000fe20000010048 */
[----:B------:R-:W-:Y:S01]  /*18c0*/  SHF.L.U32 R135, R0, 0x10, RZ ;  /* 0x0000001000877819 */ /* 0x000fe200000006ff */
[----:B------:R-:W-:Y:S01]  /*18d0*/  FMUL.FTZ R138, R138, UR31 ;  /* 0x0000001f8a8a7c20 */ /* 0x000fe20008410000 */
[----:B------:R-:W-:Y:S01]  /*18e0*/  SHF.L.U32 R102, R102, 0x10, RZ ;  /* 0x0000001066667819 */ /* 0x000fe200000006ff */
[----:B------:R-:W-:Y:S01]  /*18f0*/  FMUL.FTZ R133, R136, UR31 ;  /* 0x0000001f88857c20 */ /* 0x000fe20008410000 */
[----:B------:R-:W-:Y:S01]  /*1900*/  SHF.L.U32 R101, R132, 0x10, RZ ;  /* 0x0000001084657819 */ /* 0x000fe200000006ff */
[----:B------:R-:W-:Y:S01]  /*1910*/  FADD.FTZ R144, -R150, R137 ;  /* 0x0000008996907221 */ /* 0x000fe20000010100 */
[----:B------:R-:W-:Y:S01]  /*1920*/  SHF.L.U32 R107, R107, 0x10, RZ ;  /* 0x000000106b6b7819 */ /* 0x000fe200000006ff */
[-C--:B------:R-:W-:Y:S01]  /*1930*/  FMUL.FTZ R135, R135, R102.reuse ;  /* 0x0000006687877220 */ /* 0x080fe20000410000 */
[----:B------:R-:W-:Y:S01]  /*1940*/  SHF.L.U32 R103, R35, 0x10, RZ ;  /* 0x0000001023677819 */ /* 0x000fe200000006ff */
[----:B------:R-:W-:Y:S01]  /*1950*/  FADD.FTZ R89, R89, R102 ;  /* 0x0000006659597221 */ /* 0x000fe20000010000 */
[C---:B------:R-:W-:Y:S01]  /*1960*/  PRMT R104, R105.reuse, 0x7632, R104 ;  /* 0x0000763269687816 */ /* 0x040fe20000000068 */
[----:B------:R-:W-:Y:S01]  /*1970*/  FFMA.FTZ R73, R138, R102, R73 ;  /* 0x000000668a497223 */ /* 0x000fe20000010049 */
[----:B------:R-:W-:Y:S01]  /*1980*/  SHF.L.U32 R105, R105, 0x10, RZ ;  /* 0x0000001069697819 */ /* 0x000fe200000006ff */
[----:B------:R-:W-:Y:S01]  /*1990*/  FADD.FTZ R140, -R150, R101 ;  /* 0x00000065968c7221 */ /* 0x000fe20000010100 */
[----:B------:R-:W-:Y:S01]  /*19a0*/  SHF.L.U32 R132, R33, 0x10, RZ ;  /* 0x0000001021847819 */ /* 0x000fe200000006ff */
[----:B------:R-:W-:Y:S01]  /*19b0*/  FMUL.FTZ R136, R103, R107 ;  /* 0x0000006b67887220 */ /* 0x000fe20000410000 */
[----:B------:R-:W-:Y:S01]  /*19c0*/  FADD.FTZ R102, R155, R130 ;  /* 0x000000829b667221 */ /* 0x000fe20000010000 */
[----:B------:R-:W-:Y:S01]  /*19d0*/  FFMA.FTZ R103, R127, R130, R154 ;  /* 0x000000827f677223 */ /* 0x000fe2000001009a */
[----:B------:R-:W-:Y:S01]  /*19e0*/  FADD.FTZ R90, R90, R105 ;  /* 0x000000695a5a7221 */ /* 0x000fe20000010000 */
[-C--:B------:R-:W-:Y:S01]  /*19f0*/  FMUL.FTZ R132, R132, R105.reuse ;  /* 0x0000006984847220 */ /* 0x080fe20000410000 */
[----:B------:R-:W-:Y:S01]  /*1a00*/  FFMA.FTZ R74, R129, R105, R74 ;  /* 0x00000069814a7223 */ /* 0x000fe2000001004a */
[----:B------:R-:W-:Y:S01]  /*1a10*/  SHF.L.U32 R137, R2, 0x10, RZ ;  /* 0x0000001002897819 */ /* 0x000fe200000006ff */
[----:B------:R-:W-:Y:S01]  /*1a20*/  FMUL.FTZ R140, R140, UR31 ;  /* 0x0000001f8c8c7c20 */ /* 0x000fe20008410000 */
[----:B------:R-:W-:Y:S01]  /*1a30*/  SHF.L.U32 R104, R104, 0x10, RZ ;  /* 0x0000001068687819 */ /* 0x000fe200000006ff */
[----:B------:R-:W-:Y:S01]  /*1a40*/  FADD.FTZ R105, R102, R135 ;  /* 0x0000008766697221 */ /* 0x000fe20000010000 */
[----:B------:R-:W-:Y:S01]  /*1a50*/  PRMT R101, R106, 0x7632, R101 ;  /* 0x000076326a657816 */ /* 0x000fe20000000065 */
[----:B------:R-:W-:Y:S01]  /*1a60*/  FFMA.FTZ R102, R138, R135, R103 ;  /* 0x000000878a667223 */ /* 0x000fe20000010067 */
[----:B------:R-:W-:Y:S01]  /*1a70*/  SHF.L.U32 R150, R100, 0x10, RZ ;  /* 0x0000001064967819 */ /* 0x000fe200000006ff */
[-C--:B------:R-:W-:Y:S01]  /*1a80*/  FMUL.FTZ R137, R137, R104.reuse ;  /* 0x0000006889897220 */ /* 0x080fe20000410000 */
[----:B------:R-:W-:Y:S01]  /*1a90*/  FADD.FTZ R91, R91, R104 ;  /* 0x000000685b5b7221 */ /* 0x000fe20000010000 */
[----:B------:R-:W-:Y:S01]  /*1aa0*/  FFMA.FTZ R75, R140, R104, R75 ;  /* 0x000000688c4b7223 */ /* 0x000fe2000001004b */
[----:B------:R-:W-:Y:S01]  /*1ab0*/  SHF.L.U32 R106, R101, 0x10, RZ ;  /* 0x00000010656a7819 */ /* 0x000fe200000006ff */
[----:B------:R-:W-:Y:S01]  /*1ac0*/  FADD.FTZ R104, R105, R132 ;  /* 0x0000008469687221 */ /* 0x000fe20000010000 */
[----:B------:R-:W-:Y:S01]  /*1ad0*/  FFMA.FTZ R101, R129, R132, R102 ;  /* 0x0000008481657223 */ /* 0x000fe20000010066 */
[----:B------:R-:W-:Y:S01]  /*1ae0*/  FMUL.FTZ R142, R142, UR31 ;  /* 0x0000001f8e8e7c20 */ /* 0x000fe20008410000 */
[----:B------:R-:W-:Y:S01]  /*1af0*/  FMUL.FTZ R141, R141, R150 ;  /* 0x000000968d8d7220 */ /* 0x000fe20000410000 */
[----:B------:R-:W-:Y:S01]  /*1b00*/  FADD.FTZ R103, R104, R137 ;  /* 0x0000008968677221 */ /* 0x000fe20000010000 */
[----:B------:R-:W-:Y:S01]  /*1b10*/  FFMA.FTZ R100, R140, R137, R101 ;  /* 0x000000898c647223 */ /* 0x000fe20000010065 */
[----:B------:R-:W-:Y:S01]  /*1b20*/  FMUL.FTZ R139, R139, R106 ;  /* 0x0000006a8b8b7220 */ /* 0x000fe20000410000 */
[----:B------:R-:W-:Y:S01]  /*1b30*/  FMUL.FTZ R144, R144, UR31 ;  /* 0x0000001f90907c20 */ /* 0x000fe20008410000 */
[----:B------:R-:W-:Y:S01]  /*1b40*/  FADD.FTZ R102, R103, R134 ;  /* 0x0000008667667221 */ /* 0x000fe20000010000 */
[----:B------:R-:W-:Y:S01]  /*1b50*/  FFMA.FTZ R100, R131, R134, R100 ;  /* 0x0000008683647223 */ /* 0x000fe20000010064 */
[----:B------:R-:W-:Y:S01]  /*1b60*/  FADD.FTZ R94, R94, R107 ;  /* 0x0000006b5e5e7221 */ /* 0x000fe20000010000 */
[----:B------:R-:W-:Y:S01]  /*1b70*/  FFMA.FTZ R78, R133, R107, R78 ;  /* 0x0000006b854e7223 */ /* 0x000fe2000001004e */
[----:B------:R-:W-:Y:S01]  /*1b80*/  FADD.FTZ R101, R102, R139 ;  /* 0x0000008b66657221 */ /* 0x000fe20000010000 */
[C---:B------:R-:W-:Y:S01]  /*1b90*/  FFMA.FTZ R100, R142.reuse, R139, R100 ;  /* 0x0000008b8e647223 */ /* 0x040fe20000010064 */
[----:B------:R-:W-:Y:S01]  /*1ba0*/  FADD.FTZ R93, R93, R106 ;  /* 0x0000006a5d5d7221 */ /* 0x000fe20000010000 */
[----:B------:R-:W-:Y:S01]  /*1bb0*/  FFMA.FTZ R77, R142, R106, R77 ;  /* 0x0000006a8e4d7223 */ /* 0x000fe2000001004d */
[----:B------:R-:W-:Y:S01]  /*1bc0*/  FADD.FTZ R102, R101, R136 ;  /* 0x0000008865667221 */ /* 0x000fe20000010000 */
[----:B------:R-:W-:Y:S01]  /*1bd0*/  FFMA.FTZ R100, R133, R136, R100 ;  /* 0x0000008885647223 */ /* 0x000fe20000010064 */
[----:B------:R-:W-:Y:S01]  /*1be0*/  FADD.FTZ R95, R95, R150 ;  /* 0x000000965f5f7221 */ /* 0x000fe20000010000 */
[----:B------:R-:W-:Y:S01]  /*1bf0*/  FFMA.FTZ R79, R144, R150, R79 ;  /* 0x00000096904f7223 */ /* 0x000fe2000001004f */
[----:B------:R-:W-:Y:S01]  /*1c00*/  FADD.FTZ R155, R102, R141 ;  /* 0x0000008d669b7221 */ /* 0x000fe20000010000 */
[----:B------:R-:W-:Y:S01]  /*1c10*/  FFMA.FTZ R154, R144, R141, R100 ;  /* 0x0000008d909a7223 */ /* 0x000fe20000010064 */
[----:B------:R-:W-:Y:S06]  /*1c20*/  BRA `(.L_x_49) ;  /* 0x00000000005c7947 */ /* 0x000fec0003800000 */
.L_x_44:
[----:B-1----:R-:W-:Y:S02]  /*1c30*/  UIMAD UR7, UR26, UR6, URZ ;  /* 0x000000061a0772a4 */ /* 0x002fe4000f8e02ff */
[----:B------:R-:W-:Y:S02]  /*1c40*/  UISETP.NE.U32.AND UP0, UPT, UR20, URZ, UPT ;  /* 0x000000ff1400728c */ /* 0x000fe4000bf05070 */
[----:B------:R-:W-:Y:S02]  /*1c50*/  USHF.R.S32.HI UR8, URZ, 0x1f, UR7 ;  /* 0x0000001fff087899 */ /* 0x000fe40008011407 */
[----:B------:R-:W-:Y:S02]  /*1c60*/  UISETP.NE.AND.EX UP0, UPT, UR21, URZ, UPT, UP0 ;  /* 0x000000ff1500728c */ /* 0x000fe4000bf05300 */
[----:B------:R-:W-:-:S06]  /*1c70*/  ULEA.HI UR8, UR8, UR7, URZ, 0x3 ;  /* 0x0000000708087291 */ /* 0x000fcc000f8f18ff */
[----:B------:R-:W-:-:S04]  /*1c80*/  MOV R14, UR8 ;  /* 0x00000008000e7c02 */ /* 0x000fc80008000f00 */
[----:B------:R-:W-:Y:S01]  /*1c90*/  LEA.HI.SX32 R14, R14, R153, 0x1d ;  /* 0x000000990e0e7211 */ /* 0x000fe200078feaff */
[----:B------:R-:W-:Y:S06]  /*1ca0*/  BRA.U !UP0, `(.L_x_49) ;  /* 0x00000001083c7547 */ /* 0x000fec000b800000 */
[C---:B------:R-:W-:Y:S02]  /*1cb0*/  ISETP.GE.U32.AND P0, PT, R13.reuse, 0x80, PT ;  /* 0x000000800d00780c */ /* 0x040fe40003f06070 */
[C---:B------:R-:W-:Y:S02]  /*1cc0*/  ISETP.GE.U32.AND P1, PT, R13.reuse, 0x100, PT ;  /* 0x000001000d00780c */ /* 0x040fe40003f26070 */
[----:B------:R-:W-:Y:S02]  /*1cd0*/  ISETP.GE.U32.AND P2, PT, R13, 0x180, PT ;  /* 0x000001800d00780c */ /* 0x000fe40003f46070 */
[----:B------:R-:W-:-:S07]  /*1ce0*/  MOV R107, R14 ;  /* 0x0000000e006b7202 */ /* 0x000fce0000000f00 */
[----:B------:R-:W0:Y:S08]  /*1cf0*/  @P0 LDC.64 R104, c[0x0][0x438] ;  /* 0x00010e00ff680b82 */ /* 0x000e300000000a00 */
[----:B------:R-:W1:Y:S08]  /*1d00*/  @P1 LDC.64 R102, c[0x0][0x438] ;  /* 0x00010e00ff661b82 */ /* 0x000e700000000a00 */
[----:B------:R-:W2:Y:S01]  /*1d10*/  @P2 LDC.64 R100, c[0x0][0x438] ;  /* 0x00010e00ff642b82 */ /* 0x000ea20000000a00 */
[C---:B0-----:R-:W-:Y:S01]  /*1d20*/  @P0 IMAD.WIDE.U32 R104, R107.reuse, 0x10, R104 ;  /* 0x000000106b680825 */ /* 0x041fe200078e0068 */
[----:B------:R-:W-:-:S04]  /*1d30*/  @P0 IADD3 R107, PT, PT, R107, 0x80, RZ ;  /* 0x000000806b6b0810 */ /* 0x000fc80007ffe0ff */
[----:B------:R0:W5:Y:S01]  /*1d40*/  @P0 LDG.E.128 R80, desc[UR16][R104.64] ;  /* 0x0000001068500981 */ /* 0x000162000c1e1d00 */
[C---:B-1----:R-:W-:Y:S01]  /*1d50*/  @P1 IMAD.WIDE.U32 R102, R107.reuse, 0x10, R102 ;  /* 0x000000106b661825 */ /* 0x042fe200078e0066 */
[----:B------:R-:W-:-:S04]  /*1d60*/  @P1 IADD3 R107, PT, PT, R107, 0x80, RZ ;  /* 0x000000806b6b1810 */ /* 0x000fc80007ffe0ff */
[----:B------:R0:W5:Y:S01]  /*1d70*/  @P1 LDG.E.128 R84, desc[UR16][R102.64] ;  /* 0x0000001066541981 */ /* 0x000162000c1e1d00 */
[----:B--2---:R-:W-:-:S05]  /*1d80*/  @P2 IMAD.WIDE.U32 R100, R107, 0x10, R100 ;  /* 0x000000106b642825 */ /* 0x004fca00078e0064 */
[----:B------:R0:W5:Y:S02]  /*1d90*/  @P2 LDG.E.128 R20, desc[UR16][R100.64] ;  /* 0x0000001064142981 */ /* 0x000164000c1e1d00 */
.L_x_49:
[----:B----4-:R-:W-:Y:S05]  /*1da0*/  BSYNC.RECONVERGENT B0 ;  /* 0x0000000000007941 */ /* 0x010fea0003800200 */
.L_x_43:
[----:B0-----:R-:W0:Y:S01]  /*1db0*/  SHFL.DOWN PT, R100, R155, 0x10, 0x1f ;  /* 0x0a001f009b647f89 */ /* 0x001e2200000e0000 */
[----:B------:R-:W-:Y:S03]  /*1dc0*/  BSSY.RECONVERGENT B0, `(.L_x_50) ;  /* 0x000001f000007945 */ /* 0x000fe60003800200 */
[----:B------:R-:W1:Y:S01]  /*1dd0*/  SHFL.DOWN PT, R101, R154, 0x10, 0x1f ;  /* 0x0a001f009a657f89 */ /* 0x000e6200000e0000 */
[----:B------:R-:W2:Y:S01]  /*1de0*/  S2R R153, SR_TID.X ;  /* 0x0000000000997919 */ /* 0x000ea20000002100 */
[----:B0-----:R-:W-:Y:S01]  /*1df0*/  FADD.FTZ R100, R100, R155 ;  /* 0x0000009b64647221 */ /* 0x001fe20000010000 */
[----:B-1----:R-:W-:-:S04]  /*1e00*/  FADD.FTZ R101, R101, R154 ;  /* 0x0000009a65657221 */ /* 0x002fc80000010000 */
[----:B------:R-:W0:Y:S04]  /*1e10*/  SHFL.DOWN PT, R103, R100, 0x8, 0x1f ;  /* 0x09001f0064677f89 */ /* 0x000e2800000e0000 */
[----:B------:R-:W1:Y:S01]  /*1e20*/  SHFL.DOWN PT, R102, R101, 0x8, 0x1f ;  /* 0x09001f0065667f89 */ /* 0x000e6200000e0000 */
[----:B--2---:R-:W-:Y:S01]  /*1e30*/  LOP3.LUT P0, RZ, R153, 0x1f, RZ, 0xc0, !PT ;  /* 0x0000001f99ff7812 */ /* 0x004fe2000780c0ff */
        /* <DEDUP_REMOVED lines=23> */
.L_x_51:
[----:B------:R-:W-:Y:S05]  /*1fb0*/  BSYNC.RECONVERGENT B0 ;  /* 0x0000000000007941 */ /* 0x000fea0003800200 */
.L_x_50:
[----:B------:R-:W1:Y:S08]  /*1fc0*/  S2UR UR8, SR_CgaCtaId ;  /* 0x00000000000879c3 */ /* 0x000e700000008800 */
[----:B------:R-:W-:Y:S01]  /*1fd0*/  BAR.SYNC.DEFER_BLOCKING 0x0 ;  /* 0x0000000000007b1d */ /* 0x000fe20000010000 */
[----:B------:R-:W-:Y:S01]  /*1fe0*/  UISETP.GE.AND UP3, UPT, UR11, 0x1, UPT ;  /* 0x000000010b00788c */ /* 0x000fe2000bf66270 */
[----:B------:R-:W-:-:S02]  /*1ff0*/  ISETP.GE.U32.AND P1, PT, R13, 0x80, PT ;  /* 0x000000800d00780c */ /* 0x000fc40003f26070 */
[----:B------:R-:W-:Y:S02]  /*2000*/  ISETP.NE.AND P0, PT, RZ, UR28, PT ;  /* 0x0000001cff007c0c */ /* 0x000fe4000bf05270 */
[----:B------:R-:W-:Y:S01]  /*2010*/  UMOV UR7, 0x400 ;  /* 0x0000040000077882 */ /* 0x000fe20000000000 */
[----:B------:R-:W-:Y:S01]  /*2020*/  PLOP3.LUT P2, PT, PT, PT, UP3, 0x80, 0x8 ;  /* 0x000000000008781c */ /* 0x000fe20003f4f038 */
[----:B------:R-:W-:Y:S01]  /*2030*/  BSSY.RECONVERGENT B0, `(.L_x_52) ;  /* 0x000014e000007945 */ /* 0x000fe20003800200 */
[----:B-----5:R-:W-:Y:S02]  /*2040*/  PRMT R150, R20, 0x7632, R150 ;  /* 0x0000763214967816 */ /* 0x020fe40000000096 */
[----:B------:R-:W-:Y:S01]  /*2050*/  PRMT R152, R81, 0x7632, R152 ;  /* 0x0000763251987816 */ /* 0x000fe20000000098 */
[----:B-1----:R-:W-:-:S04]  /*2060*/  ULEA UR7, UR8, UR7, 0x18 ;  /* 0x0000000708077291 */ /* 0x002fc8000f8ec0ff */
[----:B------:R-:W-:Y:S02]  /*2070*/  UIADD3 UR8, UPT, UPT, UR7, 0x3020, URZ ;  /* 0x0000302007087890 */ /* 0x000fe4000fffe0ff */
[----:B------:R-:W-:-:S09]  /*2080*/  @!UP1 UIADD3 UR8, UPT, UPT, UR7, 0x3000, URZ ;  /* 0x0000300007089890 */ /* 0x000fd2000fffe0ff */
[----:B0-----:R-:W0:Y:S01]  /*2090*/  LDS.128 R100, [UR8] ;  /* 0x00000008ff647984 */ /* 0x001e220008000c00 */
[----:B------:R-:W-:Y:S02]  /*20a0*/  UIADD3 UR8, UPT, UPT, UR7, 0x3030, URZ ;  /* 0x0000303007087890 */ /* 0x000fe4000fffe0ff */
[----:B------:R-:W-:Y:S02]  /*20b0*/  @!UP1 UIADD3 UR8, UPT, UPT, UR7, 0x3010, URZ ;  /* 0x0000301007089890 */ /* 0x000fe4000fffe0ff */
[----:B------:R-:W-:-:S04]  /*20c0*/  @UP3 UIADD3 UR7, UPT, UPT, UR11, -0x1, URZ ;  /* 0xffffffff0b073890 */ /* 0x000fc8000fffe0ff */
[----:B------:R-:W-:-:S03]  /*20d0*/  @UP3 UIMAD UR7, UR7, UR6, URZ ;  /* 0x00000006070732a4 */ /* 0x000fc6000f8e02ff */
[----:B------:R-:W1:Y:S01]  /*20e0*/  LDS.128 R104, [UR8] ;  /* 0x00000008ff687984 */ /* 0x000e620008000c00 */
[----:B------:R-:W-:-:S04]  /*20f0*/  @UP3 USHF.R.S32.HI UR8, URZ, 0x1f, UR7 ;  /* 0x0000001fff083899 */ /* 0x000fc80008011407 */
[----:B------:R-:W-:Y:S01]  /*2100*/  @UP3 ULEA.HI UR8, UR8, UR7, URZ, 0x3 ;  /* 0x0000000708083291 */ /* 0x000fe2000f8f18ff */
[----:B0-----:R-:W-:Y:S01]  /*2110*/  FADD.FTZ R155, RZ, R100 ;  /* 0x00000064ff9b7221 */ /* 0x001fe20000010000 */
[--C-:B------:R-:W-:Y:S01]  /*2120*/  FADD.FTZ R100, RZ, R101.reuse ;  /* 0x00000065ff647221 */ /* 0x100fe20000010000 */
[----:B------:R-:W-:Y:S02]  /*2130*/  PRMT R101, R82, 0x7632, R101 ;  /* 0x0000763252657816 */ /* 0x000fe40000000065 */
[----:B------:R-:W-:Y:S01]  /*2140*/  FADD.FTZ R155, R102, R155 ;  /* 0x0000009b669b7221 */ /* 0x000fe20000010000 */
[----:B------:R-:W-:Y:S01]  /*2150*/  FADD.FTZ R100, R103, R100 ;  /* 0x0000006467647221 */ /* 0x000fe20000010000 */
[----:B------:R-:W-:-:S03]  /*2160*/  MOV R102, UR8 ;  /* 0x0000000800667c02 */ /* 0x000fc60008000f00 */
[----:B-1----:R-:W-:Y:S01]  /*2170*/  FADD.FTZ R100, R100, R105 ;  /* 0x0000006964647221 */ /* 0x002fe20000010000 */
[----:B------:R-:W-:Y:S01]  /*2180*/  FADD.FTZ R155, R155, R104 ;  /* 0x000000689b9b7221 */ /* 0x000fe20000010000 */
[----:B------:R-:W-:Y:S02]  /*2190*/  HFMA2 R104, -RZ, RZ, 0, 0 ;  /* 0x00000000ff687431 */ /* 0x000fe400000001ff */
[----:B------:R-:W-:Y:S01]  /*21a0*/  FADD.FTZ R100, R107, R100 ;  /* 0x000000646b647221 */ /* 0x000fe20000010000 */
[----:B------:R-:W-:Y:S01]  /*21b0*/  FADD.FTZ R105, R106, R155 ;  /* 0x0000009b6a697221 */ /* 0x000fe20000010000 */
[----:B------:R-:W-:Y:S02]  /*21c0*/  PRMT R106, R22, 0x7632, R106 ;  /* 0x00007632166a7816 */ /* 0x000fe4000000006a */
[----:B------:R-:W-:Y:S01]  /*21d0*/  FMUL.FTZ R100, R100, UR29 ;  /* 0x0000001d64647c20 */ /* 0x000fe20008410000 */
[----:B------:R-:W-:Y:S01]  /*21e0*/  FMUL.FTZ R105, R105, UR29 ;  /* 0x0000001d69697c20 */ /* 0x000fe20008410000 */
[----:B------:R-:W-:-:S02]  /*21f0*/  @P2 LEA.HI.SX32 R104, R102, R153, 0x1d ;  /* 0x0000009966682211 */ /* 0x000fc400078feaff */
[----:B------:R-:W-:Y:S02]  /*2200*/  PRMT R107, R21, 0x7632, R107 ;  /* 0x00007632156b7816 */ /* 0x000fe4000000006b */
[----:B------:R-:W-:Y:S02]  /*2210*/  R2UR UR7, R100 ;  /* 0x00000000640772ca */ /* 0x000fe400000e0000 */
[----:B------:R-:W-:Y:S02]  /*2220*/  PRMT R100, R83, 0x7632, R100 ;  /* 0x0000763253647816 */ /* 0x000fe40000000064 */
[----:B------:R-:W-:Y:S02]  /*2230*/  FSEL R105, R105, RZ, !P0 ;  /* 0x000000ff69697208 */ /* 0x000fe40004000000 */
[----:B------:R-:W-:Y:S01]  /*2240*/  PRMT R102, R80, 0x7632, R102 ;  /* 0x0000763250667816 */ /* 0x000fe20000000066 */
[----:B------:R-:W-:Y:S08]  /*2250*/  @!P1 BRA `(.L_x_53) ;  /* 0x0000001000ac9947 */ /* 0x000ff00003800000 */
[----:B------:R-:W-:-:S04]  /*2260*/  UISETP.NE.U32.AND UP0, UPT, UR20, URZ, UPT ;  /* 0x000000ff1400728c */ /* 0x000fc8000bf05070 */
[----:B------:R-:W-:-:S09]  /*2270*/  UISETP.NE.AND.EX UP0, UPT, UR21, URZ, UPT, UP0 ;  /* 0x000000ff1500728c */ /* 0x000fd2000bf05300 */
[----:B------:R-:W-:Y:S05]  /*2280*/  BRA.U UP0, `(.L_x_54) ;  /* 0x0000000900487547 */ /* 0x000fea000b800000 */
[----:B------:R-:W-:-:S04]  /*2290*/  UISETP.NE.U32.AND UP0, UPT, UR4, URZ, UPT ;  /* 0x000000ff0400728c */ /* 0x000fc8000bf05070 */
[----:B------:R-:W-:-:S09]  /*22a0*/  UISETP.NE.AND.EX UP0, UPT, UR5, URZ, UPT, UP0 ;  /* 0x000000ff0500728c */ /* 0x000fd2000bf05300 */
[----:B------:R-:W-:Y:S05]  /*22b0*/  BRA.U UP0, `(.L_x_55) ;  /* 0x0000000500247547 */ /* 0x000fea000b800000 */
[----:B------:R-:W-:Y:S05]  /*22c0*/  BRA.U !UP3, `(.L_x_56) ;  /* 0x000000010b207547 */ /* 0x000fea000b800000 */
[----:B------:R-:W-:Y:S01]  /*22d0*/  FFMA.FTZ R100, R151, UR7, R105 ;  /* 0x0000000797647c23 */ /* 0x000fe20008010069 */
[----:B------:R-:W-:-:S03]  /*22e0*/  ISETP.LT.AND P0, PT, RZ, UR30, PT ;  /* 0x0000001eff007c0c */ /* 0x000fc6000bf01270 */
[----:B------:R-:W-:-:S04]  /*22f0*/  FADD.FTZ R100, R149, -R100 ;  /* 0x8000006495647221 */ /* 0x000fc80000010000 */
[----:B------:R-:W-:-:S05]  /*2300*/  FMUL.FTZ R100, R100, UR31 ;  /* 0x0000001f64647c20 */ /* 0x000fca0008410000 */
[----:B------:R-:W-:-:S05]  /*2310*/  FSEL R100, R100, RZ, P0 ;  /* 0x000000ff64647208 */ /* 0x000fca0000000000 */
[----:B------:R-:W-:-:S05]  /*2320*/  FMUL.FTZ R100, R100, UR27 ;  /* 0x0000001b64647c20 */ /* 0x000fca0008410000 */
[----:B------:R-:W-:-:S04]  /*2330*/  F2FP.BF16.F32.PACK_AB R100, RZ, R100 ;  /* 0x00000064ff64723e */ /* 0x000fc800000010ff */
[----:B------:R-:W-:-:S07]  /*2340*/  PRMT R96, R100, 0x7610, R96 ;  /* 0x0000761064607816 */ /* 0x000fce0000000060 */
.L_x_56:
        /* <DEDUP_REMOVED lines=9> */
.L_x_57:
        /* <DEDUP_REMOVED lines=9> */
.L_x_58:
        /* <DEDUP_REMOVED lines=9> */
.L_x_59:
        /* <DEDUP_REMOVED lines=9> */
.L_x_60:
        /* <DEDUP_REMOVED lines=9> */
.L_x_61:
        /* <DEDUP_REMOVED lines=9> */
.L_x_62:
        /* <DEDUP_REMOVED lines=8> */
[----:B------:R-:W-:Y:S01]  /*2730*/  PRMT R99, R99, 0x5410, R100 ;  /* 0x0000541063637816 */ /* 0x000fe20000000064 */
[----:B------:R-:W-:Y:S06]  /*2740*/  BRA `(.L_x_63) ;  /* 0x0000000c00447947 */ /* 0x000fec0003800000 */
.L_x_55:
[--C-:B------:R-:W-:Y:S01]  /*2750*/  FFMA.FTZ R52, R151, UR7, R105.reuse ;  /* 0x0000000797347c23 */ /* 0x100fe20008010069 */
[--C-:B------:R-:W-:Y:S01]  /*2760*/  FFMA.FTZ R54, R148, UR7, R105.reuse ;  /* 0x0000000794367c23 */ /* 0x100fe20008010069 */
[----:B------:R-:W0:Y:S01]  /*2770*/  @UP3 LDCU UR8, c[0x0][0x40c] ;  /* 0x00008180ff0837ac */ /* 0x000e220008000800 */
[--C-:B------:R-:W-:Y:S01]  /*2780*/  FFMA.FTZ R55, R146, UR7, R105.reuse ;  /* 0x0000000792377c23 */ /* 0x100fe20008010069 */
[----:B------:R-:W-:Y:S01]  /*2790*/  FADD.FTZ R52, R149, -R52 ;  /* 0x8000003495347221 */ /* 0x000fe20000010000 */
[----:B------:R-:W-:Y:S01]  /*27a0*/  FADD.FTZ R53, R147, -R54 ;  /* 0x8000003693357221 */ /* 0x000fe20000010000 */
[----:B------:R-:W1:Y:S01]  /*27b0*/  @UP3 LDCU UR9, c[0x0][0x40c] ;  /* 0x00008180ff0937ac */ /* 0x000e620008000800 */
[----:B------:R-:W-:Y:S01]  /*27c0*/  FFMA.FTZ R54, R145, UR7, R105 ;  /* 0x0000000791367c23 */ /* 0x000fe20008010069 */
[----:B------:R-:W-:Y:S01]  /*27d0*/  FMUL.FTZ R52, R52, UR31 ;  /* 0x0000001f34347c20 */ /* 0x000fe20008410000 */
[----:B------:R-:W-:Y:S01]  /*27e0*/  ISETP.LT.AND P0, PT, RZ, UR30, PT ;  /* 0x0000001eff007c0c */ /* 0x000fe2000bf01270 */
[----:B------:R-:W2:Y:S01]  /*27f0*/  @UP3 LDCU UR10, c[0x0][0x40c] ;  /* 0x00008180ff0a37ac */ /* 0x000ea20008000800 */
[----:B------:R-:W-:Y:S01]  /*2800*/  FADD.FTZ R54, R143, -R54 ;  /* 0x800000368f367221 */ /* 0x000fe20000010000 */
[----:B------:R-:W-:Y:S01]  /*2810*/  FADD.FTZ R55, R18, -R55 ;  /* 0x8000003712377221 */ /* 0x000fe20000010000 */
[----:B------:R-:W-:Y:S01]  /*2820*/  FMUL.FTZ R53, R53, UR31 ;  /* 0x0000001f35357c20 */ /* 0x000fe20008410000 */
[----:B------:R-:W3:Y:S01]  /*2830*/  @UP3 LDCU UR11, c[0x0][0x40c] ;  /* 0x00008180ff0b37ac */ /* 0x000ee20008000800 */
[----:B------:R-:W-:Y:S01]  /*2840*/  FSEL R101, R52, RZ, P0 ;  /* 0x000000ff34657208 */ /* 0x000fe20000000000 */
[----:B------:R-:W-:Y:S01]  /*2850*/  FMUL.FTZ R54, R54, UR31 ;  /* 0x0000001f36367c20 */ /* 0x000fe20008410000 */
[----:B------:R-:W-:Y:S01]  /*2860*/  FMUL.FTZ R52, R55, UR31 ;  /* 0x0000001f37347c20 */ /* 0x000fe20008410000 */
[----:B------:R-:W-:Y:S01]  /*2870*/  FSEL R102, R53, RZ, P0 ;  /* 0x000000ff35667208 */ /* 0x000fe20000000000 */
[--C-:B------:R-:W-:Y:S01]  /*2880*/  FFMA.FTZ R103, R19, UR7, R105.reuse ;  /* 0x0000000713677c23 */ /* 0x100fe20008010069 */
[----:B0-----:R-:W-:Y:S01]  /*2890*/  @P2 FMUL.FTZ R100, R101, UR8 ;  /* 0x0000000865642c20 */ /* 0x001fe20008410000 */
[----:B------:R-:W-:Y:S01]  /*28a0*/  FSEL R53, R54, RZ, P0 ;  /* 0x000000ff36357208 */ /* 0x000fe20000000000 */
[----:B------:R-:W0:Y:S01]  /*28b0*/  @UP3 LDCU UR8, c[0x0][0x40c] ;  /* 0x00008180ff0837ac */ /* 0x000e220008000800 */
[----:B------:R-:W-:Y:S01]  /*28c0*/  FSEL R54, R52, RZ, P0 ;  /* 0x000000ff34367208 */ /* 0x000fe20000000000 */
[C---:B-1----:R-:W-:Y:S01]  /*28d0*/  @P2 FMUL.FTZ R55, R102.reuse, UR9 ;  /* 0x0000000966372c20 */ /* 0x042fe20008410000 */
[----:B------:R-:W-:Y:S01]  /*28e0*/  F2FP.BF16.F32.PACK_AB R52, R102, R101 ;  /* 0x000000656634723e */ /* 0x000fe200000010ff */
[----:B------:R-:W-:Y:S01]  /*28f0*/  FFMA.FTZ R155, R110, UR7, R105 ;  /* 0x000000076e9b7c23 */ /* 0x000fe20008010069 */
[----:B------:R-:W1:Y:S01]  /*2900*/  @UP3 LDCU UR9, c[0x0][0x40c] ;  /* 0x00008180ff0937ac */ /* 0x000e620008000800 */
[----:B--2---:R-:W-:Y:S01]  /*2910*/  @P2 FMUL.FTZ R101, R53, UR10 ;  /* 0x0000000a35652c20 */ /* 0x004fe20008410000 */
[C---:B------:R-:W-:Y:S01]  /*2920*/  F2FP.BF16.F32.PACK_AB R53, R54.reuse, R53 ;  /* 0x000000353635723e */ /* 0x040fe200000010ff */
[----:B------:R-:W2:Y:S01]  /*2930*/  @UP3 LDCU UR10, c[0x0][0x40c] ;  /* 0x00008180ff0a37ac */ /* 0x000ea20008000800 */
[----:B---3--:R-:W-:Y:S01]  /*2940*/  @P2 FMUL.FTZ R102, R54, UR11 ;  /* 0x0000000b36662c20 */ /* 0x008fe20008410000 */
[----:B------:R-:W-:Y:S01]  /*2950*/  FADD.FTZ R54, R16, -R103 ;  /* 0x8000006710367221 */ /* 0x000fe20000010000 */
[----:B------:R-:W-:Y:S01]  /*2960*/  FADD.FTZ R103, R108, -R155 ;  /* 0x8000009b6c677221 */ /* 0x000fe20000010000 */
[----:B------:R-:W-:-:S02]  /*2970*/  @P2 F2FP.BF16.F32.PACK_AB R100, RZ, R100 ;  /* 0x00000064ff64223e */ /* 0x000fc400000010ff */
[----:B------:R-:W-:Y:S01]  /*2980*/  FMUL.FTZ R54, R54, UR31 ;  /* 0x0000001f36367c20 */ /* 0x000fe20008410000 */
[----:B------:R-:W-:Y:S01]  /*2990*/  FMUL.FTZ R103, R103, UR31 ;  /* 0x0000001f67677c20 */ /* 0x000fe20008410000 */
[----:B------:R-:W-:Y:S02]  /*29a0*/  @P2 F2FP.BF16.F32.PACK_AB R101, RZ, R101 ;  /* 0x00000065ff65223e */ /* 0x000fe400000010ff */
[----:B------:R-:W-:Y:S02]  /*29b0*/  @P2 F2FP.BF16.F32.PACK_AB R55, RZ, R55 ;  /* 0x00000037ff37223e */ /* 0x000fe400000010ff */
[----:B------:R-:W-:Y:S01]  /*29c0*/  FSEL R155, R54, RZ, P0 ;  /* 0x000000ff369b7208 */ /* 0x000fe20000000000 */
[----:B------:R-:W-:Y:S01]  /*29d0*/  FFMA.FTZ R54, R17, UR7, R105 ;  /* 0x0000000711367c23 */ /* 0x000fe20008010069 */
[----:B------:R-:W-:Y:S02]  /*29e0*/  FSEL R156, R103, RZ, P0 ;  /* 0x000000ff679c7208 */ /* 0x000fe40000000000 */
[----:B------:R-:W-:Y:S01]  /*29f0*/  @P2 PRMT R96, R100, 0x7610, R96 ;  /* 0x0000761064602816 */ /* 0x000fe20000000060 */
[----:B------:R-:W-:Y:S01]  /*2a00*/  FADD.FTZ R103, R15, -R54 ;  /* 0x800000360f677221 */ /* 0x000fe20000010000 */
[----:B0-----:R-:W-:Y:S01]  /*2a10*/  @P2 FMUL.FTZ R54, R155, UR8 ;  /* 0x000000089b362c20 */ /* 0x001fe20008410000 */
[----:B-1----:R-:W-:Y:S01]  /*2a20*/  @P2 FMUL.FTZ R152, R156, UR9 ;  /* 0x000000099c982c20 */ /* 0x002fe20008410000 */
[----:B------:R-:W-:Y:S01]  /*2a30*/  @P2 F2FP.BF16.F32.PACK_AB R102, RZ, R102 ;  /* 0x00000066ff66223e */ /* 0x000fe200000010ff */
[----:B------:R-:W-:Y:S01]  /*2a40*/  FMUL.FTZ R154, R103, UR31 ;  /* 0x0000001f679a7c20 */ /* 0x000fe20008410000 */
[----:B------:R-:W-:-:S02]  /*2a50*/  @P2 PRMT R97, R101, 0x7610, R97 ;  /* 0x0000761065612816 */ /* 0x000fc40000000061 */
[----:B------:R-:W-:Y:S02]  /*2a60*/  @P2 F2FP.BF16.F32.PACK_AB R103, RZ, R54 ;  /* 0x00000036ff67223e */ /* 0x000fe400000010ff */
[----:B------:R-:W-:Y:S02]  /*2a70*/  F2FP.BF16.F32.PACK_AB R54, R156, R155 ;  /* 0x0000009b9c36723e */ /* 0x000fe400000010ff */
[----:B------:R-:W-:Y:S01]  /*2a80*/  FSEL R156, R154, RZ, P0 ;  /* 0x000000ff9a9c7208 */ /* 0x000fe20000000000 */
[----:B------:R-:W-:Y:S01]  /*2a90*/  FFMA.FTZ R154, R112, UR7, R105 ;  /* 0x00000007709a7c23 */ /* 0x000fe20008010069 */
[----:B------:R-:W-:Y:S02]  /*2aa0*/  @P2 F2FP.BF16.F32.PACK_AB R152, RZ, R152 ;  /* 0x00000098ff98223e */ /* 0x000fe400000010ff */
[----:B------:R-:W-:Y:S01]  /*2ab0*/  @P2 PRMT R98, R103, 0x7610, R98 ;  /* 0x0000761067622816 */ /* 0x000fe20000000062 */
[----:B------:R-:W-:Y:S01]  /*2ac0*/  FADD.FTZ R155, R109, -R154 ;  /* 0x8000009a6d9b7221 */ /* 0x000fe20000010000 */
[----:B--2---:R-:W-:Y:S01]  /*2ad0*/  @P2 FMUL.FTZ R154, R156, UR10 ;  /* 0x0000000a9c9a2c20 */ /* 0x004fe20008410000 */
[----:B------:R-:W-:-:S02]  /*2ae0*/  @P2 PRMT R96, R96, 0x5410, R55 ;  /* 0x0000541060602816 */ /* 0x000fc40000000037 */
[----:B------:R-:W-:Y:S01]  /*2af0*/  FMUL.FTZ R155, R155, UR31 ;  /* 0x0000001f9b9b7c20 */ /* 0x000fe20008410000 */
[----:B------:R-:W-:Y:S02]  /*2b00*/  @P2 PRMT R97, R97, 0x5410, R102 ;  /* 0x0000541061612816 */ /* 0x000fe40000000066 */
[----:B------:R-:W-:Y:S02]  /*2b10*/  @P2 F2FP.BF16.F32.PACK_AB R154, RZ, R154 ;  /* 0x0000009aff9a223e */ /* 0x000fe400000010ff */
[----:B------:R-:W-:Y:S02]  /*2b20*/  FSEL R155, R155, RZ, P0 ;  /* 0x000000ff9b9b7208 */ /* 0x000fe40000000000 */
[----:B------:R-:W-:Y:S02]  /*2b30*/  @P2 PRMT R99, R154, 0x7610, R99 ;  /* 0x000076109a632816 */ /* 0x000fe40000000063 */
[----:B------:R-:W-:Y:S02]  /*2b40*/  F2FP.BF16.F32.PACK_AB R55, R155, R156 ;  /* 0x0000009c9b37723e */ /* 0x000fe400000010ff */
[----:B------:R-:W-:Y:S01]  /*2b50*/  @P2 PRMT R98, R98, 0x5410, R152 ;  /* 0x0000541062622816 */ /* 0x000fe20000000098 */
[----:B------:R-:W-:Y:S06]  /*2b60*/  BRA.U !UP3, `(.L_x_63) ;  /* 0x000000090b3c7547 */ /* 0x000fec000b800000 */
[----:B------:R-:W-:-:S05]  /*2b70*/  FMUL.FTZ R100, R155, UR27 ;  /* 0x0000001b9b647c20 */ /* 0x000fca0008410000 */
[----:B------:R-:W-:-:S04]  /*2b80*/  F2FP.BF16.F32.PACK_AB R100, RZ, R100 ;  /* 0x00000064ff64723e */ /* 0x000fc800000010ff */
[----:B------:R-:W-:Y:S01]  /*2b90*/  PRMT R99, R99, 0x5410, R100 ;  /* 0x0000541063637816 */ /* 0x000fe20000000064 */
[----:B------:R-:W-:Y:S06]  /*2ba0*/  BRA `(.L_x_63) ;  /* 0x00000008002c7947 */ /* 0x000fec0003800000 */
.L_x_54:
[----:B------:R-:W-:-:S04]  /*2bb0*/  UISETP.NE.U32.AND UP0, UPT, UR4, URZ, UPT ;  /* 0x000000ff0400728c */ /* 0x000fc8000bf05070 */
[----:B------:R-:W-:-:S09]  /*2bc0*/  UISETP.NE.AND.EX UP0, UPT, UR5, URZ, UPT, UP0 ;  /* 0x000000ff0500728c */ /* 0x000fd2000bf05300 */
[----:B------:R-:W-:Y:S05]  /*2bd0*/  BRA.U UP0, `(.L_x_64) ;  /* 0x0000000500087547 */ /* 0x000fea000b800000 */
[----:B------:R-:W-:Y:S01]  /*2be0*/  ISETP.LT.AND P0, PT, RZ, UR30, PT ;  /* 0x0000001eff007c0c */ /* 0x000fe2000bf01270 */
[----:B------:R-:W-:Y:S01]  /*2bf0*/  IMAD.U32 R102, R102, 0x10000, RZ ;  /* 0x0001000066667824 */ /* 0x000fe200078e00ff */
[----:B------:R-:W-:Y:S01]  /*2c00*/  SHF.L.U32 R103, R80, 0x10, RZ ;  /* 0x0000001050677819 */ /* 0x000fe200000006ff */
[----:B------:R-:W0:Y:S01]  /*2c10*/  @UP3 LDCU UR8, c[0x0][0x40c] ;  /* 0x00008180ff0837ac */ /* 0x000e220008000800 */
[----:B------:R-:W-:Y:S02]  /*2c20*/  SHF.L.U32 R152, R152, 0x10, RZ ;  /* 0x0000001098987819 */ /* 0x000fe400000006ff */
[----:B------:R-:W-:Y:S01]  /*2c30*/  SHF.L.U32 R101, R101, 0x10, RZ ;  /* 0x0000001065657819 */ /* 0x000fe200000006ff */
[----:B------:R-:W1:Y:S01]  /*2c40*/  @UP3 LDCU UR10, c[0x0][0x40c] ;  /* 0x00008180ff0a37ac */ /* 0x000e620008000800 */
[----:B------:R-:W2:Y:S05]  /*2c50*/  @UP3 LDCU UR32, c[0x0][0x40c] ;  /* 0x00008180ff2037ac */ /* 0x000eaa0008000800 */
[--C-:B------:R-:W-:Y:S01]  /*2c60*/  @P0 FFMA.FTZ R154, R151, UR7, R105.reuse ;  /* 0x00000007979a0c23 */ /* 0x100fe20008010069 */
[--C-:B------:R-:W-:Y:S01]  /*2c70*/  @P0 FFMA.FTZ R156, R148, UR7, R105.reuse ;  /* 0x00000007949c0c23 */ /* 0x100fe20008010069 */
[----:B------:R-:W-:Y:S01]  /*2c80*/  @P0 FFMA.FTZ R157, R146, UR7, R105 ;  /* 0x00000007929d0c23 */ /* 0x000fe20008010069 */
[----:B------:R-:W3:Y:S01]  /*2c90*/  @UP3 LDCU UR9, c[0x0][0x40c] ;  /* 0x00008180ff0937ac */ /* 0x000ee20008000800 */
[----:B------:R-:W-:Y:S01]  /*2ca0*/  @P0 FADD.FTZ R154, R149, -R154 ;  /* 0x8000009a959a0221 */ /* 0x000fe20000010000 */
[----:B------:R-:W-:Y:S01]  /*2cb0*/  @P0 FADD.FTZ R155, R147, -R156 ;  /* 0x8000009c939b0221 */ /* 0x000fe20000010000 */
[----:B------:R-:W-:Y:S01]  /*2cc0*/  @P0 FADD.FTZ R157, R18, -R157 ;  /* 0x8000009d129d0221 */ /* 0x000fe20000010000 */
[----:B------:R-:W4:Y:S01]  /*2cd0*/  @UP3 LDCU UR11, c[0x0][0x40c] ;  /* 0x00008180ff0b37ac */ /* 0x000f220008000800 */
[----:B------:R-:W-:Y:S01]  /*2ce0*/  @P0 FFMA.FTZ R103, R154, UR31, R103 ;  /* 0x0000001f9a670c23 */ /* 0x000fe20008010067 */
[--C-:B------:R-:W-:Y:S01]  /*2cf0*/  @P0 FFMA.FTZ R154, R145, UR7, R105.reuse ;  /* 0x00000007919a0c23 */ /* 0x100fe20008010069 */
[----:B------:R-:W-:Y:S01]  /*2d00*/  @P0 FFMA.FTZ R102, R155, UR31, R102 ;  /* 0x0000001f9b660c23 */ /* 0x000fe20008010066 */
[----:B------:R-:W-:Y:S01]  /*2d10*/  SHF.L.U32 R155, R81, 0x10, RZ ;  /* 0x00000010519b7819 */ /* 0x000fe200000006ff */
[----:B------:R-:W-:Y:S01]  /*2d20*/  @P0 FFMA.FTZ R152, R157, UR31, R152 ;  /* 0x0000001f9d980c23 */ /* 0x000fe20008010098 */
[----:B------:R-:W-:Y:S01]  /*2d30*/  @P0 FADD.FTZ R154, R143, -R154 ;  /* 0x8000009a8f9a0221 */ /* 0x000fe20000010000 */
[----:B------:R-:W-:Y:S01]  /*2d40*/  @P0 FFMA.FTZ R157, R19, UR7, R105 ;  /* 0x00000007139d0c23 */ /* 0x000fe20008010069 */
[----:B------:R-:W5:Y:S01]  /*2d50*/  @UP3 LDCU UR33, c[0x0][0x40c] ;  /* 0x00008180ff2137ac */ /* 0x000f620008000800 */
[----:B0-----:R-:W-:Y:S01]  /*2d60*/  @P2 FMUL.FTZ R103, R103, UR8 ;  /* 0x0000000867672c20 */ /* 0x001fe20008410000 */
[----:B------:R-:W-:Y:S01]  /*2d70*/  @P0 FFMA.FTZ R155, R154, UR31, R155 ;  /* 0x0000001f9a9b0c23 */ /* 0x000fe2000801009b */
[----:B------:R-:W-:Y:S01]  /*2d80*/  SHF.L.U32 R154, R82, 0x10, RZ ;  /* 0x00000010529a7819 */ /* 0x000fe200000006ff */
[----:B------:R-:W-:Y:S01]  /*2d90*/  @P0 FADD.FTZ R157, R16, -R157 ;  /* 0x8000009d109d0221 */ /* 0x000fe20000010000 */
[----:B------:R-:W0:Y:S01]  /*2da0*/  @UP3 LDCU UR34, c[0x0][0x40c] ;  /* 0x00008180ff2237ac */ /* 0x000e220008000800 */
[----:B-1----:R-:W-:Y:S01]  /*2db0*/  @P2 FMUL.FTZ R155, R155, UR10 ;  /* 0x0000000a9b9b2c20 */ /* 0x002fe20008410000 */
[----:B---3--:R-:W-:Y:S01]  /*2dc0*/  @P2 FMUL.FTZ R102, R102, UR9 ;  /* 0x0000000966662c20 */ /* 0x008fe20008410000 */
[----:B------:R-:W-:Y:S01]  /*2dd0*/  @P0 FFMA.FTZ R154, R157, UR31, R154 ;  /* 0x0000001f9d9a0c23 */ /* 0x000fe2000801009a */
[----:B------:R-:W-:Y:S01]  /*2de0*/  @P0 FFMA.FTZ R157, R110, UR7, R105 ;  /* 0x000000076e9d0c23 */ /* 0x000fe20008010069 */
[----:B----4-:R-:W-:Y:S01]  /*2df0*/  @P2 FMUL.FTZ R152, R152, UR11 ;  /* 0x0000000b98982c20 */ /* 0x010fe20008410000 */
[----:B------:R-:W-:Y:S01]  /*2e00*/  @P2 F2FP.BF16.F32.PACK_AB R103, RZ, R103 ;  /* 0x00000067ff67223e */ /* 0x000fe200000010ff */
[----:B--2---:R-:W-:Y:S01]  /*2e10*/  @P2 FMUL.FTZ R154, R154, UR32 ;  /* 0x000000209a9a2c20 */ /* 0x004fe20008410000 */
[----:B------:R-:W-:Y:S01]  /*2e20*/  @P0 FADD.FTZ R156, R108, -R157 ;  /* 0x8000009d6c9c0221 */ /* 0x000fe20000010000 */
[----:B------:R-:W-:-:S02]  /*2e30*/  @P2 F2FP.BF16.F32.PACK_AB R155, RZ, R155 ;  /* 0x0000009bff9b223e */ /* 0x000fc400000010ff */
[----:B------:R-:W-:Y:S01]  /*2e40*/  @P2 F2FP.BF16.F32.PACK_AB R102, RZ, R102 ;  /* 0x00000066ff66223e */ /* 0x000fe200000010ff */
[----:B------:R-:W-:Y:S01]  /*2e50*/  @P0 FFMA.FTZ R101, R156, UR31, R101 ;  /* 0x0000001f9c650c23 */ /* 0x000fe20008010065 */
[----:B------:R-:W-:Y:S01]  /*2e60*/  @P0 FFMA.FTZ R156, R17, UR7, R105 ;  /* 0x00000007119c0c23 */ /* 0x000fe20008010069 */
[----:B------:R-:W-:Y:S02]  /*2e70*/  @P2 F2FP.BF16.F32.PACK_AB R154, RZ, R154 ;  /* 0x0000009aff9a223e */ /* 0x000fe400000010ff */
[----:B-----5:R-:W-:Y:S01]  /*2e80*/  @P2 FMUL.FTZ R101, R101, UR33 ;  /* 0x0000002165652c20 */ /* 0x020fe20008410000 */
[----:B------:R-:W-:Y:S01]  /*2e90*/  @P0 FADD.FTZ R157, R15, -R156 ;  /* 0x8000009c0f9d0221 */ /* 0x000fe20000010000 */
[----:B------:R-:W-:Y:S02]  /*2ea0*/  SHF.L.U32 R156, R83, 0x10, RZ ;  /* 0x00000010539c7819 */ /* 0x000fe400000006ff */
[----:B------:R-:W-:Y:S02]  /*2eb0*/  @P2 F2FP.BF16.F32.PACK_AB R152, RZ, R152 ;  /* 0x00000098ff98223e */ /* 0x000fe400000010ff */
[----:B------:R-:W-:Y:S01]  /*2ec0*/  @P2 F2FP.BF16.F32.PACK_AB R101, RZ, R101 ;  /* 0x00000065ff65223e */ /* 0x000fe200000010ff */
[----:B------:R-:W-:Y:S01]  /*2ed0*/  @P0 FFMA.FTZ R156, R157, UR31, R156 ;  /* 0x0000001f9d9c0c23 */ /* 0x000fe2000801009c */
[----:B------:R-:W-:-:S02]  /*2ee0*/  @P2 PRMT R96, R103, 0x7610, R96 ;  /* 0x0000761067602816 */ /* 0x000fc40000000060 */
[----:B------:R-:W-:Y:S01]  /*2ef0*/  @P2 PRMT R97, R155, 0x7610, R97 ;  /* 0x000076109b612816 */ /* 0x000fe20000000061 */
[----:B0-----:R-:W-:Y:S01]  /*2f00*/  @P2 FMUL.FTZ R156, R156, UR34 ;  /* 0x000000229c9c2c20 */ /* 0x001fe20008410000 */
[----:B------:R-:W-:Y:S02]  /*2f10*/  @P2 PRMT R98, R154, 0x7610, R98 ;  /* 0x000076109a622816 */ /* 0x000fe40000000062 */
[----:B------:R-:W-:Y:S02]  /*2f20*/  @P2 PRMT R96, R96, 0x5410, R102 ;  /* 0x0000541060602816 */ /* 0x000fe40000000066 */
[----:B------:R-:W-:Y:S02]  /*2f30*/  @P2 F2FP.BF16.F32.PACK_AB R156, RZ, R156 ;  /* 0x0000009cff9c223e */ /* 0x000fe400000010ff */
[----:B------:R-:W-:Y:S02]  /*2f40*/  @P2 PRMT R97, R97, 0x5410, R152 ;  /* 0x0000541061612816 */ /* 0x000fe40000000098 */
[----:B------:R-:W-:-:S02]  /*2f50*/  @P2 PRMT R99, R156, 0x7610, R99 ;  /* 0x000076109c632816 */ /* 0x000fc40000000063 */
[----:B------:R-:W-:Y:S01]  /*2f60*/  @P2 PRMT R98, R98, 0x5410, R101 ;  /* 0x0000541062622816 */ /* 0x000fe20000000065 */
[----:B------:R-:W-:Y:S06]  /*2f70*/  BRA.U !UP3, `(.L_x_63) ;  /* 0x000000050b387547 */ /* 0x000fec000b800000 */
[----:B------:R-:W-:Y:S01]  /*2f80*/  @P0 FFMA.FTZ R102, R112, UR7, R105 ;  /* 0x0000000770660c23 */ /* 0x000fe20008010069 */
[----:B------:R-:W-:-:S03]  /*2f90*/  SHF.L.U32 R100, R100, 0x10, RZ ;  /* 0x0000001064647819 */ /* 0x000fc600000006ff */
[----:B------:R-:W-:-:S04]  /*2fa0*/  @P0 FADD.FTZ R101, R109, -R102 ;  /* 0x800000666d650221 */ /* 0x000fc80000010000 */
[----:B------:R-:W-:-:S04]  /*2fb0*/  @P0 FFMA.FTZ R100, R101, UR31, R100 ;  /* 0x0000001f65640c23 */ /* 0x000fc80008010064 */
[----:B------:R-:W-:-:S05]  /*2fc0*/  FMUL.FTZ R100, R100, UR27 ;  /* 0x0000001b64647c20 */ /* 0x000fca0008410000 */
[----:B------:R-:W-:-:S04]  /*2fd0*/  F2FP.BF16.F32.PACK_AB R100, RZ, R100 ;  /* 0x00000064ff64723e */ /* 0x000fc800000010ff */
[----:B------:R-:W-:Y:S01]  /*2fe0*/  PRMT R99, R99, 0x5410, R100 ;  /* 0x0000541063637816 */ /* 0x000fe20000000064 */
[----:B------:R-:W-:Y:S06]  /*2ff0*/  BRA `(.L_x_63) ;  /* 0x0000000400187947 */ /* 0x000fec0003800000 */
.L_x_64:
[----:B------:R-:W-:Y:S01]  /*3000*/  ISETP.LT.AND P0, PT, RZ, UR30, PT ;  /* 0x0000001eff007c0c */ /* 0x000fe2000bf01270 */
[----:B------:R-:W0:Y:S01]  /*3010*/  @UP3 LDCU UR8, c[0x0][0x40c] ;  /* 0x00008180ff0837ac */ /* 0x000e220008000800 */
[----:B------:R-:W-:Y:S02]  /*3020*/  SHF.L.U32 R53, R152, 0x10, RZ ;  /* 0x0000001098357819 */ /* 0x000fe400000006ff */
[----:B------:R-:W-:Y:S01]  /*3030*/  SHF.L.U32 R152, R81, 0x10, RZ ;  /* 0x0000001051987819 */ /* 0x000fe200000006ff */
[----:B------:R-:W1:Y:S01]  /*3040*/  @UP3 LDCU UR9, c[0x0][0x40c] ;  /* 0x00008180ff0937ac */ /* 0x000e620008000800 */
[----:B------:R-:W-:Y:S02]  /*3050*/  SHF.L.U32 R54, R82, 0x10, RZ ;  /* 0x0000001052367819 */ /* 0x000fe400000006ff */
[----:B------:R-:W-:Y:S01]  /*3060*/  PLOP3.LUT P3, PT, PT, PT, UP2, 0x80, 0x8 ;  /* 0x000000000008781c */ /* 0x000fe20003f6f028 */
[----:B------:R-:W2:Y:S01]  /*3070*/  @UP3 LDCU UR10, c[0x0][0x40c] ;  /* 0x00008180ff0a37ac */ /* 0x000ea20008000800 */
[----:B------:R-:W-:-:S03]  /*3080*/  SHF.L.U32 R155, R101, 0x10, RZ ;  /* 0x00000010659b7819 */ /* 0x000fc600000006ff */
[--C-:B------:R-:W-:Y:S01]  /*3090*/  @P0 FFMA.FTZ R52, R145, UR7, R105.reuse ;  /* 0x0000000791340c23 */ /* 0x100fe20008010069 */
[----:B------:R-:W-:Y:S01]  /*30a0*/  @P0 FFMA.FTZ R103, R146, UR7, R105 ;  /* 0x0000000792670c23 */ /* 0x000fe20008010069 */
[----:B------:R-:W3:Y:S02]  /*30b0*/  @UP3 LDCU UR11, c[0x0][0x40c] ;  /* 0x00008180ff0b37ac */ /* 0x000ee40008000800 */
[----:B------:R-:W-:Y:S01]  /*30c0*/  @P0 FADD.FTZ R55, R143, -R52 ;  /* 0x800000348f370221 */ /* 0x000fe20000010000 */
[----:B------:R-:W-:Y:S01]  /*30d0*/  @P0 FADD.FTZ R52, R18, -R103 ;  /* 0x8000006712340221 */ /* 0x000fe20000010000 */
[----:B------:R-:W4:Y:S02]  /*30e0*/  @UP3 LDCU UR32, c[0x0][0x40c] ;  /* 0x00008180ff2037ac */ /* 0x000f240008000800 */
[----:B------:R-:W-:Y:S01]  /*30f0*/  @P0 FFMA.FTZ R152, R55, UR31, R152 ;  /* 0x0000001f37980c23 */ /* 0x000fe20008010098 */
[----:B------:R-:W-:Y:S01]  /*3100*/  @P0 FFMA.FTZ R55, R19, UR7, R105 ;  /* 0x0000000713370c23 */ /* 0x000fe20008010069 */
[----:B------:R-:W-:Y:S01]  /*3110*/  @P0 FFMA.FTZ R53, R52, UR31, R53 ;  /* 0x0000001f34350c23 */ /* 0x000fe20008010035 */
[----:B------:R-:W-:Y:S01]  /*3120*/  SHF.L.U32 R52, R102, 0x10, RZ ;  /* 0x0000001066347819 */ /* 0x000fe200000006ff */
[----:B------:R-:W-:Y:S01]  /*3130*/  @P0 FFMA.FTZ R102, R148, UR7, R105 ;  /* 0x0000000794660c23 */ /* 0x000fe20008010069 */
[----:B------:R-:W-:Y:S01]  /*3140*/  @P0 FADD.FTZ R55, R16, -R55 ;  /* 0x8000003710370221 */ /* 0x000fe20000010000 */
[----:B------:R-:W5:Y:S03]  /*3150*/  @UP3 LDCU UR33, c[0x0][0x40c] ;  /* 0x00008180ff2137ac */ /* 0x000f660008000800 */
[----:B------:R-:W-:Y:S01]  /*3160*/  @P0 FFMA.FTZ R54, R55, UR31, R54 ;  /* 0x0000001f37360c23 */ /* 0x000fe20008010036 */
[----:B------:R-:W-:-:S03]  /*3170*/  @P0 FFMA.FTZ R55, R110, UR7, R105 ;  /* 0x000000076e370c23 */ /* 0x000fc60008010069 */
[----:B--2---:R-:W-:Y:S01]  /*3180*/  @P2 FMUL.FTZ R103, R54, UR10 ;  /* 0x0000000a36672c20 */ /* 0x004fe20008410000 */
[----:B------:R-:W-:Y:S01]  /*3190*/  @P0 FADD.FTZ R154, R108, -R55 ;  /* 0x800000376c9a0221 */ /* 0x000fe20000010000 */
[----:B------:R-:W-:Y:S01]  /*31a0*/  @P0 FADD.FTZ R55, R147, -R102 ;  /* 0x8000006693370221 */ /* 0x000fe20000010000 */
[----:B------:R-:W-:Y:S02]  /*31b0*/  @P0 FFMA.FTZ R102, R17, UR7, R105 ;  /* 0x0000000711660c23 */ /* 0x000fe40008010069 */
[----:B------:R-:W-:Y:S01]  /*31c0*/  @P0 FFMA.FTZ R155, R154, UR31, R155 ;  /* 0x0000001f9a9b0c23 */ /* 0x000fe2000801009b */
[----:B------:R-:W-:Y:S01]  /*31d0*/  @P0 FFMA.FTZ R52, R55, UR31, R52 ;  /* 0x0000001f37340c23 */ /* 0x000fe20008010034 */
[----:B------:R-:W-:Y:S01]  /*31e0*/  SHF.L.U32 R55, R83, 0x10, RZ ;  /* 0x0000001053377819 */ /* 0x000fe200000006ff */
[----:B------:R-:W-:Y:S01]  /*31f0*/  @P0 FADD.FTZ R102, R15, -R102 ;  /* 0x800000660f660221 */ /* 0x000fe20000010000 */
[----:B------:R-:W-:Y:S01]  /*3200*/  SHF.L.U32 R154, R100, 0x10, RZ ;  /* 0x00000010649a7819 */ /* 0x000fe200000006ff */
[----:B------:R-:W-:Y:S01]  /*3210*/  @P3 FFMA.FTZ R100, R151, UR7, R105 ;  /* 0x0000000797643c23 */ /* 0x000fe20008010069 */
[----:B------:R-:W-:Y:S01]  /*3220*/  F2FP.BF16.F32.PACK_AB R54, R155, R54 ;  /* 0x000000369b36723e */ /* 0x000fe200000010ff */
[----:B------:R-:W-:Y:S01]  /*3230*/  @P0 FFMA.FTZ R55, R102, UR31, R55 ;  /* 0x0000001f66370c23 */ /* 0x000fe20008010037 */
[----:B------:R-:W-:Y:S01]  /*3240*/  @P0 FFMA.FTZ R102, R112, UR7, R105 ;  /* 0x0000000770660c23 */ /* 0x000fe20008010069 */
[----:B------:R-:W-:Y:S01]  /*3250*/  @P3 FADD.FTZ R100, R149, -R100 ;  /* 0x8000006495643221 */ /* 0x000fe20000010000 */
[----:B------:R-:W-:-:S02]  /*3260*/  @P2 F2FP.BF16.F32.PACK_AB R103, RZ, R103 ;  /* 0x00000067ff67223e */ /* 0x000fc400000010ff */
[----:B------:R-:W-:Y:S01]  /*3270*/  @P0 FADD.FTZ R101, R109, -R102 ;  /* 0x800000666d650221 */ /* 0x000fe20000010000 */
[C---:B-1----:R-:W-:Y:S01]  /*3280*/  @P2 FMUL.FTZ R102, R53.reuse, UR9 ;  /* 0x0000000935662c20 */ /* 0x042fe20008410000 */
[----:B------:R-:W1:Y:S01]  /*3290*/  @UP3 LDCU UR9, c[0x0][0x40c] ;  /* 0x00008180ff0937ac */ /* 0x000e620008000800 */
[----:B------:R-:W-:Y:S01]  /*32a0*/  F2FP.BF16.F32.PACK_AB R53, R53, R152 ;  /* 0x000000983535723e */ /* 0x000fe200000010ff */
[----:B------:R-:W-:Y:S01]  /*32b0*/  @P0 FFMA.FTZ R154, R101, UR31, R154 ;  /* 0x0000001f659a0c23 */ /* 0x000fe2000801009a */
[----:B------:R-:W-:Y:S02]  /*32c0*/  SHF.L.U32 R101, R80, 0x10, RZ ;  /* 0x0000001050657819 */ /* 0x000fe400000006ff */
[----:B------:R-:W-:Y:S01]  /*32d0*/  @P2 F2FP.BF16.F32.PACK_AB R102, RZ, R102 ;  /* 0x00000066ff66223e */ /* 0x000fe200000010ff */
[----:B-----5:R-:W-:Y:S01]  /*32e0*/  @P2 FMUL.FTZ R157, R154, UR33 ;  /* 0x000000219a9d2c20 */ /* 0x020fe20008410000 */
[----:B------:R-:W-:Y:S01]  /*32f0*/  @P2 PRMT R98, R103, 0x7610, R98 ;  /* 0x0000761067622816 */ /* 0x000fe20000000062 */
[----:B------:R-:W-:Y:S01]  /*3300*/  @P3 FFMA.FTZ R101, R100, UR31, R101 ;  /* 0x0000001f64653c23 */ /* 0x000fe20008010065 */
[----:B0-----:R-:W-:Y:S01]  /*3310*/  @P2 FMUL.FTZ R100, R152, UR8 ;  /* 0x0000000898642c20 */ /* 0x001fe20008410000 */
[----:B------:R-:W0:Y:S01]  /*3320*/  @UP3 LDCU UR8, c[0x0][0x40c] ;  /* 0x00008180ff0837ac */ /* 0x000e220008000800 */
[----:B---3--:R-:W-:Y:S01]  /*3330*/  @P2 FMUL.FTZ R152, R155, UR11 ;  /* 0x0000000b9b982c20 */ /* 0x008fe20008410000 */
[----:B----4-:R-:W-:Y:S01]  /*3340*/  @P2 FMUL.FTZ R155, R55, UR32 ;  /* 0x00000020379b2c20 */ /* 0x010fe20008410000 */
[----:B------:R-:W-:-:S02]  /*3350*/  F2FP.BF16.F32.PACK_AB R55, R154, R55 ;  /* 0x000000379a37723e */ /* 0x000fc400000010ff */
[----:B------:R-:W-:Y:S02]  /*3360*/  @P2 F2FP.BF16.F32.PACK_AB R100, RZ, R100 ;  /* 0x00000064ff64223e */ /* 0x000fe400000010ff */
[----:B------:R-:W-:Y:S01]  /*3370*/  @P2 F2FP.BF16.F32.PACK_AB R156, RZ, R155 ;  /* 0x0000009bff9c223e */ /* 0x000fe200000010ff */
[----:B-1----:R-:W-:Y:S01]  /*3380*/  @P2 FMUL.FTZ R155, R52, UR9 ;  /* 0x00000009349b2c20 */ /* 0x002fe20008410000 */
[----:B------:R-:W-:Y:S02]  /*3390*/  @P2 F2FP.BF16.F32.PACK_AB R152, RZ, R152 ;  /* 0x00000098ff98223e */ /* 0x000fe400000010ff */
[----:B------:R-:W-:Y:S02]  /*33a0*/  @P2 F2FP.BF16.F32.PACK_AB R157, RZ, R157 ;  /* 0x0000009dff9d223e */ /* 0x000fe400000010ff */
[----:B------:R-:W-:Y:S02]  /*33b0*/  @P2 F2FP.BF16.F32.PACK_AB R155, RZ, R155 ;  /* 0x0000009bff9b223e */ /* 0x000fe400000010ff */
[----:B------:R-:W-:-:S02]  /*33c0*/  @P2 PRMT R97, R100, 0x7610, R97 ;  /* 0x0000761064612816 */ /* 0x000fc40000000061 */
[----:B------:R-:W-:Y:S01]  /*33d0*/  @P2 PRMT R99, R156, 0x7610, R99 ;  /* 0x000076109c632816 */ /* 0x000fe20000000063 */
[----:B0-----:R-:W-:Y:S01]  /*33e0*/  @P2 FMUL.FTZ R154, R101, UR8 ;  /* 0x00000008659a2c20 */ /* 0x001fe20008410000 */
[----:B------:R-:W-:Y:S02]  /*33f0*/  F2FP.BF16.F32.PACK_AB R52, R52, R101 ;  /* 0x000000653434723e */ /* 0x000fe400000010ff */
[----:B------:R-:W-:Y:S02]  /*3400*/  @P2 PRMT R97, R97, 0x5410, R102 ;  /* 0x0000541061612816 */ /* 0x000fe40000000066 */
[----:B------:R-:W-:Y:S02]  /*3410*/  @P2 F2FP.BF16.F32.PACK_AB R154, RZ, R154 ;  /* 0x0000009aff9a223e */ /* 0x000fe400000010ff */
[----:B------:R-:W-:Y:S02]  /*3420*/  @P2 PRMT R98, R98, 0x5410, R152 ;  /* 0x0000541062622816 */ /* 0x000fe40000000098 */
[----:B------:R-:W-:-:S02]  /*3430*/  @P2 PRMT R96, R154, 0x7610, R96 ;  /* 0x000076109a602816 */ /* 0x000fc40000000060 */
[----:B------:R-:W-:Y:S02]  /*3440*/  @P2 PRMT R99, R99, 0x5410, R157 ;  /* 0x0000541063632816 */ /* 0x000fe4000000009d */
[----:B------:R-:W-:-:S07]  /*3450*/  @P2 PRMT R96, R96, 0x5410, R155 ;  /* 0x0000541060602816 */ /* 0x000fce000000009b */
.L_x_63:
[----:B------:R-:W-:Y:S01]  /*3460*/  ISETP.NE.U32.AND P0, PT, RZ, UR4, PT ;  /* 0x00000004ff007c0c */ /* 0x000fe2000bf05070 */
[----:B------:R-:W0:Y:S03]  /*3470*/  @UP3 LDCU.64 UR8, c[0x0][0x468] ;  /* 0x00008d00ff0837ac */ /* 0x000e260008000a00 */
[----:B------:R-:W-:-:S13]  /*3480*/  ISETP.NE.AND.EX P0, PT, RZ, UR5, PT, P0 ;  /* 0x00000005ff007c0c */ /* 0x000fda000bf05300 */
[----:B------:R-:W1:Y:S02]  /*3490*/  @P0 LDC.64 R100, c[0x0][0x478] ;  /* 0x00011e00ff640b82 */ /* 0x000e640000000a00 */
[C---:B-1----:R-:W-:Y:S01]  /*34a0*/  @P0 IMAD.WIDE.U32 R102, R14.reuse, 0x10, R100 ;  /* 0x000000100e660825 */ /* 0x042fe200078e0064 */
[----:B------:R-:W-:Y:S02]  /*34b0*/  MOV R101, 0x10 ;  /* 0x0000001000657802 */ /* 0x000fe40000000f00 */
[----:B------:R-:W-:Y:S02]  /*34c0*/  IADD3 R14, PT, PT, R14, 0x80, RZ ;  /* 0x000000800e0e7810 */ /* 0x000fe40007ffe0ff */
[----:B------:R1:W-:Y:S01]  /*34d0*/  @P0 STG.E.128 desc[UR16][R102.64], R52 ;  /* 0x0000003466000986 */ /* 0x0003e2000c101d10 */
[C---:B0-----:R-:W-:Y:S01]  /*34e0*/  @P2 IMAD.WIDE.U32 R100, R104.reuse, R101, UR8 ;  /* 0x0000000868642e25 */ /* 0x041fe2000f8e0065 */
[----:B------:R-:W-:-:S04]  /*34f0*/  IADD3 R104, PT, PT, R104, 0x80, RZ ;  /* 0x0000008068687810 */ /* 0x000fc80007ffe0ff */
[----:B------:R1:W-:Y:S03]  /*3500*/  @P2 STG.E.128 desc[UR16][R100.64], R96 ;  /* 0x0000006064002986 */ /* 0x0003e6000c101d10 */
.L_x_53:
[----:B------:R-:W-:Y:S05]  /*3510*/  BSYNC.RECONVERGENT B0 ;  /* 0x0000000000007941 */ /* 0x000fea0003800200 */
.L_x_52:
[----:B------:R-:W-:Y:S01]  /*3520*/  ISETP.GE.U32.AND P3, PT, R13, 0x100, PT ;  /* 0x000001000d00780c */ /* 0x000fe20003f66070 */
[----:B------:R-:W-:-:S12]  /*3530*/  BSSY.RECONVERGENT B0, `(.L_x_65) ;  /* 0x0000134000007945 */ /* 0x000fd80003800200 */
[----:B------:R-:W-:Y:S05]  /*3540*/  @!P3 BRA `(.L_x_66) ;  /* 0x0000001000c8b947 */ /* 0x000fea0003800000 */
[----:B------:R-:W-:-:S04]  /*3550*/  UISETP.NE.U32.AND UP0, UPT, UR20, URZ, UPT ;  /* 0x000000ff1400728c */ /* 0x000fc8000bf05070 */
[----:B------:R-:W-:-:S09]  /*3560*/  UISETP.NE.AND.EX UP0, UPT, UR21, URZ, UPT, UP0 ;  /* 0x000000ff1500728c */ /* 0x000fd2000bf05300 */
[----:B------:R-:W-:Y:S05]  /*3570*/  BRA.U !UP0, `(.L_x_67) ;  /* 0x0000000908507547 */ /* 0x000fea000b800000 */
[----:B------:R-:W-:-:S04]  /*3580*/  UISETP.NE.U32.AND UP0, UPT, UR4, URZ, UPT ;  /* 0x000000ff0400728c */ /* 0x000fc8000bf05070 */
[----:B------:R-:W-:-:S06]  /*3590*/  UISETP.NE.AND.EX UP0, UPT, UR5, URZ, UPT, UP0 ;  /* 0x000000ff0500728c */ /* 0x000fcc000bf05300 */
[----:B------:R-:W-:-:S13]  /*35a0*/  PLOP3.LUT P0, PT, PT, PT, UP0, 0x80, 0x8 ;  /* 0x000000000008781c */ /* 0x000fda0003f0f008 */
[----:B------:R-:W-:Y:S05]  /*35b0*/  @!P0 BRA `(.L_x_68) ;  /* 0x0000000400288947 */ /* 0x000fea0003800000 */
[----:B------:R-:W-:Y:S01]  /*35c0*/  ISETP.LT.AND P4, PT, RZ, UR30, PT ;  /* 0x0000001eff007c0c */ /* 0x000fe2000bf81270 */
[----:B------:R-:W0:Y:S01]  /*35d0*/  @UP3 LDCU UR8, c[0x0][0x40c] ;  /* 0x00008180ff0837ac */ /* 0x000e220008000800 */
[C---:B-1----:R-:W-:Y:S02]  /*35e0*/  PRMT R55, R84.reuse, 0x7632, R55 ;  /* 0x0000763254377816 */ /* 0x042fe40000000037 */
[----:B------:R-:W-:Y:S01]  /*35f0*/  SHF.L.U32 R52, R84, 0x10, RZ ;  /* 0x0000001054347819 */ /* 0x000fe200000006ff */
[----:B------:R-:W1:Y:S01]  /*3600*/  @UP3 LDCU UR9, c[0x0][0x40c] ;  /* 0x00008180ff0937ac */ /* 0x000e620008000800 */
[----:B------:R-:W-:Y:S02]  /*3610*/  SHF.L.U32 R55, R55, 0x10, RZ ;  /* 0x0000001037377819 */ /* 0x000fe400000006ff */
[----:B------:R-:W-:Y:S01]  /*3620*/  SHF.L.U32 R103, R86, 0x10, RZ ;  /* 0x0000001056677819 */ /* 0x000fe200000006ff */
[----:B------:R-:W2:Y:S04]  /*3630*/  @UP3 LDCU UR10, c[0x0][0x40c] ;  /* 0x00008180ff0a37ac */ /* 0x000ea80008000800 */
[--C-:B------:R-:W-:Y:S01]  /*3640*/  @P4 FFMA.FTZ R53, R111, UR7, R105.reuse ;  /* 0x000000076f354c23 */ /* 0x100fe20008010069 */
[--C-:B------:R-:W-:Y:S01]  /*3650*/  @P4 FFMA.FTZ R54, R122, UR7, R105.reuse ;  /* 0x000000077a364c23 */ /* 0x100fe20008010069 */
[--C-:B------:R-:W-:Y:S01]  /*3660*/  @P4 FFMA.FTZ R101, R113, UR7, R105.reuse ;  /* 0x0000000771654c23 */ /* 0x100fe20008010069 */
[----:B------:R-:W-:Y:S01]  /*3670*/  @P4 FFMA.FTZ R102, R124, UR7, R105 ;  /* 0x000000077c664c23 */ /* 0x000fe20008010069 */
[----:B------:R-:W-:Y:S01]  /*3680*/  @P4 FADD.FTZ R53, R114, -R53 ;  /* 0x8000003572354221 */ /* 0x000fe20000010000 */
[----:B------:R-:W-:Y:S01]  /*3690*/  @P4 FADD.FTZ R54, R119, -R54 ;  /* 0x8000003677364221 */ /* 0x000fe20000010000 */
[----:B------:R-:W-:Y:S01]  /*36a0*/  @P4 FADD.FTZ R100, R116, -R101 ;  /* 0x8000006574644221 */ /* 0x000fe20000010000 */
[----:B------:R-:W-:Y:S01]  /*36b0*/  @P4 FADD.FTZ R101, R121, -R102 ;  /* 0x8000006679654221 */ /* 0x000fe20000010000 */
[----:B------:R-:W-:Y:S01]  /*36c0*/  @P4 FFMA.FTZ R52, R53, UR31, R52 ;  /* 0x0000001f35344c23 */ /* 0x000fe20008010034 */
[----:B------:R-:W-:Y:S01]  /*36d0*/  PRMT R53, R85, 0x7632, R53 ;  /* 0x0000763255357816 */ /* 0x000fe20000000035 */
[----:B------:R-:W-:Y:S01]  /*36e0*/  @P4 FFMA.FTZ R55, R54, UR31, R55 ;  /* 0x0000001f36374c23 */ /* 0x000fe20008010037 */
[--C-:B------:R-:W-:Y:S01]  /*36f0*/  @P4 FFMA.FTZ R152, R126, UR7, R105.reuse ;  /* 0x000000077e984c23 */ /* 0x100fe20008010069 */
[----:B------:R-:W3:Y:S01]  /*3700*/  @UP3 LDCU UR32, c[0x0][0x40c] ;  /* 0x00008180ff2037ac */ /* 0x000ee20008000800 */
[----:B------:R-:W-:Y:S01]  /*3710*/  SHF.L.U32 R54, R53, 0x10, RZ ;  /* 0x0000001035367819 */ /* 0x000fe200000006ff */
[----:B-1----:R-:W-:Y:S01]  /*3720*/  @P2 FMUL.FTZ R154, R55, UR9 ;  /* 0x00000009379a2c20 */ /* 0x002fe20008410000 */
[----:B------:R-:W-:Y:S01]  /*3730*/  SHF.L.U32 R53, R85, 0x10, RZ ;  /* 0x0000001055357819 */ /* 0x000fe200000006ff */
[----:B------:R-:W1:Y:S02]  /*3740*/  @UP3 LDCU UR11, c[0x0][0x40c] ;  /* 0x00008180ff0b37ac */ /* 0x000e640008000800 */
[----:B------:R-:W-:Y:S01]  /*3750*/  @P4 FFMA.FTZ R54, R101, UR31, R54 ;  /* 0x0000001f65364c23 */ /* 0x000fe20008010036 */
[----:B------:R-:W-:Y:S01]  /*3760*/  @P4 FFMA.FTZ R101, R115, UR7, R105 ;  /* 0x0000000773654c23 */ /* 0x000fe20008010069 */
[----:B------:R-:W-:Y:S01]  /*3770*/  @P4 FFMA.FTZ R53, R100, UR31, R53 ;  /* 0x0000001f64354c23 */ /* 0x000fe20008010035 */
[----:B------:R-:W-:Y:S01]  /*3780*/  PRMT R100, R86, 0x7632, R100 ;  /* 0x0000763256647816 */ /* 0x000fe20000000064 */
[----:B------:R-:W4:Y:S01]  /*3790*/  @UP3 LDCU UR33, c[0x0][0x40c] ;  /* 0x00008180ff2137ac */ /* 0x000f220008000800 */
[----:B------:R-:W-:Y:S01]  /*37a0*/  @P4 FADD.FTZ R102, R118, -R101 ;  /* 0x8000006576664221 */ /* 0x000fe20000010000 */
[----:B------:R-:W-:Y:S01]  /*37b0*/  @P4 FADD.FTZ R101, R123, -R152 ;  /* 0x800000987b654221 */ /* 0x000fe20000010000 */
[----:B------:R-:W-:Y:S01]  /*37c0*/  SHF.L.U32 R100, R100, 0x10, RZ ;  /* 0x0000001064647819 */ /* 0x000fe200000006ff */
[----:B------:R-:W5:Y:S01]  /*37d0*/  @UP3 LDCU UR34, c[0x0][0x40c] ;  /* 0x00008180ff2237ac */ /* 0x000f620008000800 */
[----:B------:R-:W-:Y:S01]  /*37e0*/  @P4 FFMA.FTZ R103, R102, UR31, R103 ;  /* 0x0000001f66674c23 */ /* 0x000fe20008010067 */
[----:B------:R-:W-:Y:S01]  /*37f0*/  SHF.L.U32 R102, R87, 0x10, RZ ;  /* 0x0000001057667819 */ /* 0x000fe200000006ff */
[--C-:B------:R-:W-:Y:S01]  /*3800*/  @P4 FFMA.FTZ R152, R128, UR7, R105.reuse ;  /* 0x0000000780984c23 */ /* 0x100fe20008010069 */
[----:B------:R-:W-:Y:S01]  /*3810*/  @P4 FFMA.FTZ R100, R101, UR31, R100 ;  /* 0x0000001f65644c23 */ /* 0x000fe20008010064 */
[----:B------:R-:W-:Y:S01]  /*3820*/  @P4 FFMA.FTZ R101, R117, UR7, R105 ;  /* 0x0000000775654c23 */ /* 0x000fe20008010069 */
[----:B---3--:R-:W-:Y:S01]  /*3830*/  @P2 FMUL.FTZ R156, R103, UR32 ;  /* 0x00000020679c2c20 */ /* 0x008fe20008410000 */
[----:B------:R-:W-:Y:S01]  /*3840*/  @P4 FADD.FTZ R152, R125, -R152 ;  /* 0x800000987d984221 */ /* 0x000fe20000010000 */
[----:B-1----:R-:W-:Y:S01]  /*3850*/  @P2 FMUL.FTZ R155, R54, UR11 ;  /* 0x0000000b369b2c20 */ /* 0x002fe20008410000 */
[----:B------:R-:W-:Y:S01]  /*3860*/  @P4 FADD.FTZ R101, R120, -R101 ;  /* 0x8000006578654221 */ /* 0x000fe20000010000 */
[----:B------:R-:W-:-:S02]  /*3870*/  @P2 F2FP.BF16.F32.PACK_AB R154, RZ, R154 ;  /* 0x0000009aff9a223e */ /* 0x000fc400000010ff */
[----:B------:R-:W-:Y:S01]  /*3880*/  @P2 F2FP.BF16.F32.PACK_AB R156, RZ, R156 ;  /* 0x0000009cff9c223e */ /* 0x000fe200000010ff */
[----:B------:R-:W-:Y:S01]  /*3890*/  @P4 FFMA.FTZ R102, R101, UR31, R102 ;  /* 0x0000001f65664c23 */ /* 0x000fe20008010066 */
[----:B------:R-:W-:Y:S02]  /*38a0*/  PRMT R101, R87, 0x7632, R101 ;  /* 0x0000763257657816 */ /* 0x000fe40000000065 */
[----:B------:R-:W-:Y:S02]  /*38b0*/  @P2 F2FP.BF16.F32.PACK_AB R155, RZ, R155 ;  /* 0x0000009bff9b223e */ /* 0x000fe400000010ff */
[----:B------:R-:W-:Y:S02]  /*38c0*/  SHF.L.U32 R101, R101, 0x10, RZ ;  /* 0x0000001065657819 */ /* 0x000fe400000006ff */
[----:B------:R-:W-:-:S03]  /*38d0*/  @P2 PRMT R98, R156, 0x7610, R98 ;  /* 0x000076109c622816 */ /* 0x000fc60000000062 */
[----:B------:R-:W-:Y:S01]  /*38e0*/  @P4 FFMA.FTZ R101, R152, UR31, R101 ;  /* 0x0000001f98654c23 */ /* 0x000fe20008010065 */
[----:B0-----:R-:W-:Y:S01]  /*38f0*/  @P2 FMUL.FTZ R152, R52, UR8 ;  /* 0x0000000834982c20 */ /* 0x001fe20008410000 */
[----:B------:R-:W-:Y:S01]  /*3900*/  F2FP.BF16.F32.PACK_AB R52, R55, R52 ;  /* 0x000000343734723e */ /* 0x000fe200000010ff */
[----:B--2---:R-:W-:Y:S01]  /*3910*/  @P2 FMUL.FTZ R55, R53, UR10 ;  /* 0x0000000a35372c20 */ /* 0x004fe20008410000 */
[----:B------:R-:W-:Y:S02]  /*3920*/  F2FP.BF16.F32.PACK_AB R53, R54, R53 ;  /* 0x000000353635723e */ /* 0x000fe400000010ff */
[C---:B------:R-:W-:Y:S01]  /*3930*/  F2FP.BF16.F32.PACK_AB R54, R100.reuse, R103 ;  /* 0x000000676436723e */ /* 0x040fe200000010ff */
[----:B----4-:R-:W-:Y:S01]  /*3940*/  @P2 FMUL.FTZ R100, R100, UR33 ;  /* 0x0000002164642c20 */ /* 0x010fe20008410000 */
[----:B-----5:R-:W-:Y:S01]  /*3950*/  @P2 FMUL.FTZ R103, R102, UR34 ;  /* 0x0000002266672c20 */ /* 0x020fe20008410000 */
[----:B------:R-:W-:Y:S02]  /*3960*/  @P2 F2FP.BF16.F32.PACK_AB R152, RZ, R152 ;  /* 0x00000098ff98223e */ /* 0x000fe400000010ff */
[----:B------:R-:W-:-:S02]  /*3970*/  @P2 F2FP.BF16.F32.PACK_AB R55, RZ, R55 ;  /* 0x00000037ff37223e */ /* 0x000fc400000010ff */
[----:B------:R-:W-:Y:S02]  /*3980*/  @P2 F2FP.BF16.F32.PACK_AB R103, RZ, R103 ;  /* 0x00000067ff67223e */ /* 0x000fe400000010ff */
[----:B------:R-:W-:Y:S02]  /*3990*/  @P2 F2FP.BF16.F32.PACK_AB R100, RZ, R100 ;  /* 0x00000064ff64223e */ /* 0x000fe400000010ff */
[----:B------:R-:W-:Y:S02]  /*39a0*/  @P2 PRMT R96, R152, 0x7610, R96 ;  /* 0x0000761098602816 */ /* 0x000fe40000000060 */
[----:B------:R-:W-:Y:S02]  /*39b0*/  @P2 PRMT R97, R55, 0x7610, R97 ;  /* 0x0000761037612816 */ /* 0x000fe40000000061 */
[----:B------:R-:W-:Y:S02]  /*39c0*/  @P2 PRMT R99, R103, 0x7610, R99 ;  /* 0x0000761067632816 */ /* 0x000fe40000000063 */
[----:B------:R-:W-:-:S02]  /*39d0*/  @P2 PRMT R96, R96, 0x5410, R154 ;  /* 0x0000541060602816 */ /* 0x000fc4000000009a */
[----:B------:R-:W-:Y:S02]  /*39e0*/  F2FP.BF16.F32.PACK_AB R55, R101, R102 ;  /* 0x000000666537723e */ /* 0x000fe400000010ff */
[----:B------:R-:W-:Y:S02]  /*39f0*/  @P2 PRMT R97, R97, 0x5410, R155 ;  /* 0x0000541061612816 */ /* 0x000fe4000000009b */
[----:B------:R-:W-:Y:S01]  /*3a00*/  @P2 PRMT R98, R98, 0x5410, R100 ;  /* 0x0000541062622816 */ /* 0x000fe20000000064 */
[----:B------:R-:W-:Y:S06]  /*3a10*/  BRA.U !UP3, `(.L_x_69) ;  /* 0x0000000d0b707547 */ /* 0x000fec000b800000 */
[----:B------:R-:W-:-:S05]  /*3a20*/  FMUL.FTZ R101, R101, UR27 ;  /* 0x0000001b65657c20 */ /* 0x000fca0008410000 */
[----:B------:R-:W-:-:S04]  /*3a30*/  F2FP.BF16.F32.PACK_AB R101, RZ, R101 ;  /* 0x00000065ff65723e */ /* 0x000fc800000010ff */
[----:B------:R-:W-:Y:S01]  /*3a40*/  PRMT R99, R99, 0x5410, R101 ;  /* 0x0000541063637816 */ /* 0x000fe20000000065 */
[----:B------:R-:W-:Y:S06]  /*3a50*/  BRA `(.L_x_69) ;  /* 0x0000000c00607947 */ /* 0x000fec0003800000 */
.L_x_68:
[----:B------:R-:W-:Y:S01]  /*3a60*/  ISETP.LT.AND P4, PT, RZ, UR30, PT ;  /* 0x0000001eff007c0c */ /* 0x000fe2000bf81270 */
[----:B------:R-:W-:Y:S01]  /*3a70*/  IMAD.U32 R154, R85, 0x10000, RZ ;  /* 0x00010000559a7824 */ /* 0x000fe200078e00ff */
[----:B-1----:R-:W-:Y:S01]  /*3a80*/  PRMT R100, R84, 0x7632, R100 ;  /* 0x0000763254647816 */ /* 0x002fe20000000064 */
[----:B------:R-:W0:Y:S03]  /*3a90*/  @UP3 LDCU UR8, c[0x0][0x40c] ;  /* 0x00008180ff0837ac */ /* 0x000e260008000800 */
[----:B------:R-:W-:Y:S01]  /*3aa0*/  SHF.L.U32 R100, R100, 0x10, RZ ;  /* 0x0000001064647819 */ /* 0x000fe200000006ff */
[----:B------:R-:W1:Y:S01]  /*3ab0*/  @UP3 LDCU UR10, c[0x0][0x40c] ;  /* 0x00008180ff0a37ac */ /* 0x000e620008000800 */
[----:B------:R-:W2:Y:S05]  /*3ac0*/  @UP3 LDCU UR32, c[0x0][0x40c] ;  /* 0x00008180ff2037ac */ /* 0x000eaa0008000800 */
[--C-:B------:R-:W-:Y:S01]  /*3ad0*/  @P4 FFMA.FTZ R101, R111, UR7, R105.reuse ;  /* 0x000000076f654c23 */ /* 0x100fe20008010069 */
[--C-:B------:R-:W-:Y:S01]  /*3ae0*/  @P4 FFMA.FTZ R152, R122, UR7, R105.reuse ;  /* 0x000000077a984c23 */ /* 0x100fe20008010069 */
[--C-:B------:R-:W-:Y:S01]  /*3af0*/  @P4 FFMA.FTZ R155, R113, UR7, R105.reuse ;  /* 0x00000007719b4c23 */ /* 0x100fe20008010069 */
[----:B------:R-:W-:Y:S01]  /*3b00*/  @P4 FFMA.FTZ R156, R126, UR7, R105 ;  /* 0x000000077e9c4c23 */ /* 0x000fe20008010069 */
[----:B------:R-:W-:Y:S01]  /*3b10*/  @P4 FADD.FTZ R102, R114, -R101 ;  /* 0x8000006572664221 */ /* 0x000fe20000010000 */
[----:B------:R-:W-:Y:S01]  /*3b20*/  SHF.L.U32 R101, R84, 0x10, RZ ;  /* 0x0000001054657819 */ /* 0x000fe200000006ff */
[--C-:B------:R-:W-:Y:S01]  /*3b30*/  @P4 FADD.FTZ R103, R119, -R152.reuse ;  /* 0x8000009877674221 */ /* 0x100fe20000010000 */
[----:B------:R-:W-:Y:S01]  /*3b40*/  @P4 FADD.FTZ R155, R116, -R155 ;  /* 0x8000009b749b4221 */ /* 0x000fe20000010000 */
[----:B------:R-:W-:Y:S01]  /*3b50*/  PRMT R152, R86, 0x7632, R152 ;  /* 0x0000763256987816 */ /* 0x000fe20000000098 */
[----:B------:R-:W3:Y:S01]  /*3b60*/  @UP3 LDCU UR9, c[0x0][0x40c] ;  /* 0x00008180ff0937ac */ /* 0x000ee20008000800 */
[----:B------:R-:W-:Y:S01]  /*3b70*/  @P4 FFMA.FTZ R100, R103, UR31, R100 ;  /* 0x0000001f67644c23 */ /* 0x000fe20008010064 */
[----:B------:R-:W-:Y:S01]  /*3b80*/  @P4 FFMA.FTZ R101, R102, UR31, R101 ;  /* 0x0000001f66654c23 */ /* 0x000fe20008010065 */
[----:B------:R-:W-:Y:S01]  /*3b90*/  PRMT R103, R85, 0x7632, R103 ;  /* 0x0000763255677816 */ /* 0x000fe20000000067 */
[--C-:B------:R-:W-:Y:S01]  /*3ba0*/  @P4 FFMA.FTZ R102, R124, UR7, R105.reuse ;  /* 0x000000077c664c23 */ /* 0x100fe20008010069 */
[----:B------:R-:W-:Y:S01]  /*3bb0*/  @P4 FFMA.FTZ R154, R155, UR31, R154 ;  /* 0x0000001f9b9a4c23 */ /* 0x000fe2000801009a */
[----:B------:R-:W-:Y:S01]  /*3bc0*/  @P4 FFMA.FTZ R155, R115, UR7, R105 ;  /* 0x00000007739b4c23 */ /* 0x000fe20008010069 */
[----:B------:R-:W-:Y:S01]  /*3bd0*/  SHF.L.U32 R103, R103, 0x10, RZ ;  /* 0x0000001067677819 */ /* 0x000fe200000006ff */
[----:B------:R-:W-:Y:S01]  /*3be0*/  @P4 FADD.FTZ R102, R121, -R102 ;  /* 0x8000006679664221 */ /* 0x000fe20000010000 */
[----:B------:R-:W-:Y:S01]  /*3bf0*/  SHF.L.U32 R152, R152, 0x10, RZ ;  /* 0x0000001098987819 */ /* 0x000fe200000006ff */
[----:B------:R-:W-:Y:S01]  /*3c00*/  @P4 FADD.FTZ R155, R118, -R155 ;  /* 0x8000009b769b4221 */ /* 0x000fe20000010000 */
[----:B------:R-:W4:Y:S01]  /*3c10*/  @UP3 LDCU UR11, c[0x0][0x40c] ;  /* 0x00008180ff0b37ac */ /* 0x000f220008000800 */
[----:B------:R-:W-:Y:S01]  /*3c20*/  @P4 FFMA.FTZ R103, R102, UR31, R103 ;  /* 0x0000001f66674c23 */ /* 0x000fe20008010067 */
[----:B------:R-:W-:Y:S01]  /*3c30*/  SHF.L.U32 R102, R86, 0x10, RZ ;  /* 0x0000001056667819 */ /* 0x000fe200000006ff */
[----:B0-----:R-:W-:Y:S01]  /*3c40*/  @P2 FMUL.FTZ R101, R101, UR8 ;  /* 0x0000000865652c20 */ /* 0x001fe20008410000 */
[----:B------:R-:W0:Y:S01]  /*3c50*/  @UP3 LDCU UR33, c[0x0][0x40c] ;  /* 0x00008180ff2137ac */ /* 0x000e220008000800 */
[----:B-1----:R-:W-:-:S02]  /*3c60*/  @P2 FMUL.FTZ R154, R154, UR10 ;  /* 0x0000000a9a9a2c20 */ /* 0x002fc40008410000 */
[----:B------:R-:W-:Y:S01]  /*3c70*/  @P4 FFMA.FTZ R102, R155, UR31, R102 ;  /* 0x0000001f9b664c23 */ /* 0x000fe20008010066 */
[----:B------:R-:W-:Y:S01]  /*3c80*/  @P4 FADD.FTZ R155, R123, -R156 ;  /* 0x8000009c7b9b4221 */ /* 0x000fe20000010000 */
[----:B------:R-:W1:Y:S01]  /*3c90*/  @UP3 LDCU UR34, c[0x0][0x40c] ;  /* 0x00008180ff2237ac */ /* 0x000e620008000800 */
[----:B---3--:R-:W-:Y:S01]  /*3ca0*/  @P2 FMUL.FTZ R100, R100, UR9 ;  /* 0x0000000964642c20 */ /* 0x008fe20008410000 */
[----:B--2---:R-:W-:Y:S01]  /*3cb0*/  @P2 FMUL.FTZ R102, R102, UR32 ;  /* 0x0000002066662c20 */ /* 0x004fe20008410000 */
[----:B------:R-:W-:Y:S01]  /*3cc0*/  @P4 FFMA.FTZ R152, R155, UR31, R152 ;  /* 0x0000001f9b984c23 */ /* 0x000fe20008010098 */
[----:B------:R-:W-:Y:S01]  /*3cd0*/  @P4 FFMA.FTZ R155, R117, UR7, R105 ;  /* 0x00000007759b4c23 */ /* 0x000fe20008010069 */
[----:B------:R-:W-:Y:S02]  /*3ce0*/  @P2 F2FP.BF16.F32.PACK_AB R101, RZ, R101 ;  /* 0x00000065ff65223e */ /* 0x000fe400000010ff */
[----:B------:R-:W-:Y:S01]  /*3cf0*/  @P2 F2FP.BF16.F32.PACK_AB R154, RZ, R154 ;  /* 0x0000009aff9a223e */ /* 0x000fe200000010ff */
[----:B------:R-:W-:Y:S01]  /*3d00*/  @P4 FADD.FTZ R156, R120, -R155 ;  /* 0x8000009b789c4221 */ /* 0x000fe20000010000 */
[----:B------:R-:W-:Y:S01]  /*3d10*/  SHF.L.U32 R155, R87, 0x10, RZ ;  /* 0x00000010579b7819 */ /* 0x000fe200000006ff */
[----:B----4-:R-:W-:Y:S01]  /*3d20*/  @P2 FMUL.FTZ R103, R103, UR11 ;  /* 0x0000000b67672c20 */ /* 0x010fe20008410000 */
[----:B------:R-:W-:Y:S01]  /*3d30*/  @P2 F2FP.BF16.F32.PACK_AB R102, RZ, R102 ;  /* 0x00000066ff66223e */ /* 0x000fe200000010ff */
[----:B0-----:R-:W-:-:S02]  /*3d40*/  @P2 FMUL.FTZ R152, R152, UR33 ;  /* 0x0000002198982c20 */ /* 0x001fc40008410000 */
[----:B------:R-:W-:Y:S01]  /*3d50*/  @P4 FFMA.FTZ R155, R156, UR31, R155 ;  /* 0x0000001f9c9b4c23 */ /* 0x000fe2000801009b */
[----:B------:R-:W-:Y:S02]  /*3d60*/  @P2 F2FP.BF16.F32.PACK_AB R100, RZ, R100 ;  /* 0x00000064ff64223e */ /* 0x000fe400000010ff */
[----:B------:R-:W-:Y:S01]  /*3d70*/  @P2 F2FP.BF16.F32.PACK_AB R103, RZ, R103 ;  /* 0x00000067ff67223e */ /* 0x000fe200000010ff */
[----:B-1----:R-:W-:Y:S01]  /*3d80*/  @P2 FMUL.FTZ R155, R155, UR34 ;  /* 0x000000229b9b2c20 */ /* 0x002fe20008410000 */
[----:B------:R-:W-:Y:S02]  /*3d90*/  @P2 F2FP.BF16.F32.PACK_AB R152, RZ, R152 ;  /* 0x00000098ff98223e */ /* 0x000fe400000010ff */
[----:B------:R-:W-:Y:S02]  /*3da0*/  @P2 PRMT R96, R101, 0x7610, R96 ;  /* 0x0000761065602816 */ /* 0x000fe40000000060 */
[----:B------:R-:W-:Y:S02]  /*3db0*/  @P2 F2FP.BF16.F32.PACK_AB R155, RZ, R155 ;  /* 0x0000009bff9b223e */ /* 0x000fe400000010ff */
[----:B------:R-:W-:-:S02]  /*3dc0*/  @P2 PRMT R97, R154, 0x7610, R97 ;  /* 0x000076109a612816 */ /* 0x000fc40000000061 */
[----:B------:R-:W-:Y:S02]  /*3dd0*/  @P2 PRMT R98, R102, 0x7610, R98 ;  /* 0x0000761066622816 */ /* 0x000fe40000000062 */
[----:B------:R-:W-:Y:S02]  /*3de0*/  @P2 PRMT R99, R155, 0x7610, R99 ;  /* 0x000076109b632816 */ /* 0x000fe40000000063 */
[----:B------:R-:W-:Y:S02]  /*3df0*/  @P2 PRMT R96, R96, 0x5410, R100 ;  /* 0x0000541060602816 */ /* 0x000fe40000000064 */
[----:B------:R-:W-:Y:S02]  /*3e00*/  @P2 PRMT R97, R97, 0x5410, R103 ;  /* 0x0000541061612816 */ /* 0x000fe40000000067 */
[----:B------:R-:W-:Y:S01]  /*3e10*/  @P2 PRMT R98, R98, 0x5410, R152 ;  /* 0x0000541062622816 */ /* 0x000fe20000000098 */
[----:B------:R-:W-:Y:S06]  /*3e20*/  BRA.U !UP3, `(.L_x_69) ;  /* 0x000000090b6c7547 */ /* 0x000fec000b800000 */
[----:B------:R-:W-:Y:S01]  /*3e30*/  PRMT R100, R87, 0x7632, R100 ;  /* 0x0000763257647816 */ /* 0x000fe20000000064 */
[----:B------:R-:W-:-:S03]  /*3e40*/  @P4 FFMA.FTZ R102, R128, UR7, R105 ;  /* 0x0000000780664c23 */ /* 0x000fc60008010069 */
[----:B------:R-:W-:Y:S01]  /*3e50*/  SHF.L.U32 R100, R100, 0x10, RZ ;  /* 0x0000001064647819 */ /* 0x000fe200000006ff */
[----:B------:R-:W-:-:S04]  /*3e60*/  @P4 FADD.FTZ R101, R125, -R102 ;  /* 0x800000667d654221 */ /* 0x000fc80000010000 */
[----:B------:R-:W-:-:S04]  /*3e70*/  @P4 FFMA.FTZ R100, R101, UR31, R100 ;  /* 0x0000001f65644c23 */ /* 0x000fc80008010064 */
[----:B------:R-:W-:-:S05]  /*3e80*/  FMUL.FTZ R100, R100, UR27 ;  /* 0x0000001b64647c20 */ /* 0x000fca0008410000 */
[----:B------:R-:W-:-:S04]  /*3e90*/  F2FP.BF16.F32.PACK_AB R100, RZ, R100 ;  /* 0x00000064ff64723e */ /* 0x000fc800000010ff */
[----:B------:R-:W-:Y:S01]  /*3ea0*/  PRMT R99, R99, 0x5410, R100 ;  /* 0x0000541063637816 */ /* 0x000fe20000000064 */
[----:B------:R-:W-:Y:S06]  /*3eb0*/  BRA `(.L_x_69) ;  /* 0x0000000800487947 */ /* 0x000fec0003800000 */
.L_x_67:
[----:B-1----:R-:W0:Y:S02]  /*3ec0*/  LDC.64 R100, c[0x0][0x478] ;  /* 0x00011e00ff647b82 */ /* 0x002e240000000a00 */
[----:B0-----:R-:W-:-:S04]  /*3ed0*/  ISETP.NE.U32.AND P0, PT, R100, RZ, PT ;  /* 0x000000ff6400720c */ /* 0x001fc80003f05070 */
[----:B------:R-:W-:-:S13]  /*3ee0*/  ISETP.NE.AND.EX P0, PT, R101, RZ, PT, P0 ;  /* 0x000000ff6500720c */ /* 0x000fda0003f05300 */
[----:B------:R-:W-:Y:S05]  /*3ef0*/  @!P0 BRA `(.L_x_70) ;  /* 0x0000000400188947 */ /* 0x000fea0003800000 */
[--C-:B------:R-:W-:Y:S01]  /*3f00*/  FFMA.FTZ R53, R111, UR7, R105.reuse ;  /* 0x000000076f357c23 */ /* 0x100fe20008010069 */
[--C-:B------:R-:W-:Y:S01]  /*3f10*/  FFMA.FTZ R54, R122, UR7, R105.reuse ;  /* 0x000000077a367c23 */ /* 0x100fe20008010069 */
[----:B------:R-:W0:Y:S01]  /*3f20*/  @UP3 LDCU UR9, c[0x0][0x40c] ;  /* 0x00008180ff0937ac */ /* 0x000e220008000800 */
[----:B------:R-:W-:Y:S01]  /*3f30*/  FFMA.FTZ R55, R113, UR7, R105 ;  /* 0x0000000771377c23 */ /* 0x000fe20008010069 */
[----:B------:R-:W-:Y:S01]  /*3f40*/  FADD.FTZ R52, R114, -R53 ;  /* 0x8000003572347221 */ /* 0x000fe20000010000 */
[----:B------:R-:W-:Y:S01]  /*3f50*/  FADD.FTZ R53, R119, -R54 ;  /* 0x8000003677357221 */ /* 0x000fe20000010000 */
[----:B------:R-:W1:Y:S01]  /*3f60*/  @UP3 LDCU UR10, c[0x0][0x40c] ;  /* 0x00008180ff0a37ac */ /* 0x000e620008000800 */
[----:B------:R-:W-:Y:S01]  /*3f70*/  FFMA.FTZ R54, R124, UR7, R105 ;  /* 0x000000077c367c23 */ /* 0x000fe20008010069 */
[----:B------:R-:W-:Y:S01]  /*3f80*/  FMUL.FTZ R52, R52, UR31 ;  /* 0x0000001f34347c20 */ /* 0x000fe20008410000 */
[----:B------:R-:W-:Y:S01]  /*3f90*/  ISETP.LT.AND P4, PT, RZ, UR30, PT ;  /* 0x0000001eff007c0c */ /* 0x000fe2000bf81270 */
[----:B------:R-:W2:Y:S01]  /*3fa0*/  @UP3 LDCU UR11, c[0x0][0x40c] ;  /* 0x00008180ff0b37ac */ /* 0x000ea20008000800 */
[----:B------:R-:W-:Y:S01]  /*3fb0*/  FMUL.FTZ R53, R53, UR31 ;  /* 0x0000001f35357c20 */ /* 0x000fe20008410000 */
[----:B------:R-:W-:Y:S01]  /*3fc0*/  FADD.FTZ R55, R116, -R55 ;  /* 0x8000003774377221 */ /* 0x000fe20000010000 */
[----:B------:R-:W-:Y:S01]  /*3fd0*/  FADD.FTZ R100, R121, -R54 ;  /* 0x8000003679647221 */ /* 0x000fe20000010000 */
[----:B------:R-:W3:Y:S01]  /*3fe0*/  @UP3 LDCU UR8, c[0x0][0x40c] ;  /* 0x00008180ff0837ac */ /* 0x000ee20008000800 */
[----:B------:R-:W-:Y:S01]  /*3ff0*/  FSEL R54, R52, RZ, P4 ;  /* 0x000000ff34367208 */ /* 0x000fe20002000000 */
[----:B------:R-:W-:Y:S01]  /*4000*/  FMUL.FTZ R52, R55, UR31 ;  /* 0x0000001f37347c20 */ /* 0x000fe20008410000 */
[----:B------:R-:W-:Y:S01]  /*4010*/  FSEL R101, R53, RZ, P4 ;  /* 0x000000ff35657208 */ /* 0x000fe20002000000 */
[----:B------:R-:W-:-:S03]  /*4020*/  FMUL.FTZ R53, R100, UR31 ;  /* 0x0000001f64357c20 */ /* 0x000fc60008410000 */
[----:B------:R-:W-:Y:S01]  /*4030*/  FSEL R103, R52, RZ, P4 ;  /* 0x000000ff34677208 */ /* 0x000fe20002000000 */
[----:B0-----:R-:W-:Y:S01]  /*4040*/  @P2 FMUL.FTZ R100, R101, UR9 ;  /* 0x0000000965642c20 */ /* 0x001fe20008410000 */
[----:B------:R-:W-:Y:S01]  /*4050*/  FSEL R152, R53, RZ, P4 ;  /* 0x000000ff35987208 */ /* 0x000fe20002000000 */
[----:B------:R-:W0:Y:S01]  /*4060*/  @UP3 LDCU UR9, c[0x0][0x40c] ;  /* 0x00008180ff0937ac */ /* 0x000e220008000800 */
[----:B------:R-:W-:Y:S01]  /*4070*/  F2FP.BF16.F32.PACK_AB R52, R101, R54 ;  /* 0x000000366534723e */ /* 0x000fe200000010ff */
[----:B-1----:R-:W-:Y:S01]  /*4080*/  @P2 FMUL.FTZ R102, R103, UR10 ;  /* 0x0000000a67662c20 */ /* 0x002fe20008410000 */
[C---:B------:R-:W-:Y:S01]  /*4090*/  F2FP.BF16.F32.PACK_AB R53, R152.reuse, R103 ;  /* 0x000000679835723e */ /* 0x040fe200000010ff */
[----:B--2---:R-:W-:Y:S01]  /*40a0*/  @P2 FMUL.FTZ R101, R152, UR11 ;  /* 0x0000000b98652c20 */ /* 0x004fe20008410000 */
[--C-:B------:R-:W-:Y:S01]  /*40b0*/  FFMA.FTZ R103, R115, UR7, R105.reuse ;  /* 0x0000000773677c23 */ /* 0x100fe20008010069 */
[----:B------:R-:W-:Y:S01]  /*40c0*/  FFMA.FTZ R152, R126, UR7, R105 ;  /* 0x000000077e987c23 */ /* 0x000fe20008010069 */
[----:B------:R-:W1:Y:S01]  /*40d0*/  @UP3 LDCU UR10, c[0x0][0x40c] ;  /* 0x00008180ff0a37ac */ /* 0x000e620008000800 */
[----:B---3--:R-:W-:Y:S01]  /*40e0*/  @P2 FMUL.FTZ R55, R54, UR8 ;  /* 0x0000000836372c20 */ /* 0x008fe20008410000 */
[----:B------:R-:W-:Y:S01]  /*40f0*/  FADD.FTZ R54, R118, -R103 ;  /* 0x8000006776367221 */ /* 0x000fe20000010000 */
[----:B------:R-:W-:Y:S01]  /*4100*/  FADD.FTZ R103, R123, -R152 ;  /* 0x800000987b677221 */ /* 0x000fe20000010000 */
[----:B------:R-:W2:Y:S01]  /*4110*/  @UP3 LDCU UR8, c[0x0][0x40c] ;  /* 0x00008180ff0837ac */ /* 0x000ea20008000800 */
[----:B------:R-:W-:Y:S01]  /*4120*/  @P2 F2FP.BF16.F32.PACK_AB R102, RZ, R102 ;  /* 0x00000066ff66223e */ /* 0x000fe200000010ff */
[----:B------:R-:W-:Y:S01]  /*4130*/  FMUL.FTZ R54, R54, UR31 ;  /* 0x0000001f36367c20 */ /* 0x000fe20008410000 */
[----:B------:R-:W-:Y:S01]  /*4140*/  FMUL.FTZ R103, R103, UR31 ;  /* 0x0000001f67677c20 */ /* 0x000fe20008410000 */
[----:B------:R-:W-:-:S02]  /*4150*/  @P2 F2FP.BF16.F32.PACK_AB R55, RZ, R55 ;  /* 0x00000037ff37223e */ /* 0x000fc400000010ff */
[----:B------:R-:W-:Y:S02]  /*4160*/  @P2 F2FP.BF16.F32.PACK_AB R100, RZ, R100 ;  /* 0x00000064ff64223e */ /* 0x000fe400000010ff */
[----:B------:R-:W-:Y:S01]  /*4170*/  FSEL R156, R103, RZ, P4 ;  /* 0x000000ff679c7208 */ /* 0x000fe20002000000 */
[----:B------:R-:W-:Y:S01]  /*4180*/  FFMA.FTZ R103, R117, UR7, R105 ;  /* 0x0000000775677c23 */ /* 0x000fe20008010069 */
[----:B------:R-:W-:Y:S02]  /*4190*/  FSEL R155, R54, RZ, P4 ;  /* 0x000000ff369b7208 */ /* 0x000fe40002000000 */
[----:B------:R-:W-:Y:S01]  /*41a0*/  @P2 F2FP.BF16.F32.PACK_AB R101, RZ, R101 ;  /* 0x00000065ff65223e */ /* 0x000fe200000010ff */
[----:B------:R-:W-:Y:S01]  /*41b0*/  FADD.FTZ R103, R120, -R103 ;  /* 0x8000006778677221 */ /* 0x000fe20000010000 */
[----:B0-----:R-:W-:Y:S01]  /*41c0*/  @P2 FMUL.FTZ R152, R156, UR9 ;  /* 0x000000099c982c20 */ /* 0x001fe20008410000 */
[----:B------:R-:W-:Y:S02]  /*41d0*/  @P2 PRMT R96, R55, 0x7610, R96 ;  /* 0x0000761037602816 */ /* 0x000fe40000000060 */
[----:B------:R-:W-:Y:S01]  /*41e0*/  FMUL.FTZ R154, R103, UR31 ;  /* 0x0000001f679a7c20 */ /* 0x000fe20008410000 */
[----:B--2---:R-:W-:Y:S01]  /*41f0*/  @P2 FMUL.FTZ R54, R155, UR8 ;  /* 0x000000089b362c20 */ /* 0x004fe20008410000 */
[----:B------:R-:W-:-:S02]  /*4200*/  @P2 F2FP.BF16.F32.PACK_AB R152, RZ, R152 ;  /* 0x00000098ff98223e */ /* 0x000fc400000010ff */
[----:B------:R-:W-:Y:S02]  /*4210*/  @P2 PRMT R97, R102, 0x7610, R97 ;  /* 0x0000761066612816 */ /* 0x000fe40000000061 */
[----:B------:R-:W-:Y:S02]  /*4220*/  @P2 F2FP.BF16.F32.PACK_AB R103, RZ, R54 ;  /* 0x00000036ff67223e */ /* 0x000fe400000010ff */
[----:B------:R-:W-:Y:S02]  /*4230*/  F2FP.BF16.F32.PACK_AB R54, R156, R155 ;  /* 0x0000009b9c36723e */ /* 0x000fe400000010ff */
[----:B------:R-:W-:Y:S01]  /*4240*/  FSEL R156, R154, RZ, P4 ;  /* 0x000000ff9a9c7208 */ /* 0x000fe20002000000 */
[----:B------:R-:W-:Y:S01]  /*4250*/  FFMA.FTZ R154, R128, UR7, R105 ;  /* 0x00000007809a7c23 */ /* 0x000fe20008010069 */
[----:B------:R-:W-:Y:S02]  /*4260*/  @P2 PRMT R98, R103, 0x7610, R98 ;  /* 0x0000761067622816 */ /* 0x000fe40000000062 */
[----:B------:R-:W-:Y:S01]  /*4270*/  @P2 PRMT R96, R96, 0x5410, R100 ;  /* 0x0000541060602816 */ /* 0x000fe20000000064 */
[----:B------:R-:W-:Y:S01]  /*4280*/  FADD.FTZ R155, R125, -R154 ;  /* 0x8000009a7d9b7221 */ /* 0x000fe20000010000 */
[----:B-1----:R-:W-:Y:S01]  /*4290*/  @P2 FMUL.FTZ R154, R156, UR10 ;  /* 0x0000000a9c9a2c20 */ /* 0x002fe20008410000 */
[----:B------:R-:W-:-:S02]  /*42a0*/  @P2 PRMT R97, R97, 0x5410, R101 ;  /* 0x0000541061612816 */ /* 0x000fc40000000065 */
[----:B------:R-:W-:Y:S01]  /*42b0*/  FMUL.FTZ R155, R155, UR31 ;  /* 0x0000001f9b9b7c20 */ /* 0x000fe20008410000 */
[----:B------:R-:W-:Y:S02]  /*42c0*/  @P2 PRMT R98, R98, 0x5410, R152 ;  /* 0x0000541062622816 */ /* 0x000fe40000000098 */
[----:B------:R-:W-:Y:S02]  /*42d0*/  @P2 F2FP.BF16.F32.PACK_AB R154, RZ, R154 ;  /* 0x0000009aff9a223e */ /* 0x000fe400000010ff */
[----:B------:R-:W-:Y:S02]  /*42e0*/  FSEL R155, R155, RZ, P4 ;  /* 0x000000ff9b9b7208 */ /* 0x000fe40002000000 */
[----:B------:R-:W-:Y:S02]  /*42f0*/  @P2 PRMT R99, R154, 0x7610, R99 ;  /* 0x000076109a632816 */ /* 0x000fe40000000063 */
[----:B------:R-:W-:Y:S01]  /*4300*/  F2FP.BF16.F32.PACK_AB R55, R155, R156 ;  /* 0x0000009c9b37723e */ /* 0x000fe200000010ff */
[----:B------:R-:W-:Y:S06]  /*4310*/  BRA.U !UP3, `(.L_x_69) ;  /* 0x000000050b307547 */ /* 0x000fec000b800000 */
[----:B------:R-:W-:-:S05]  /*4320*/  FMUL.FTZ R100, R155, UR27 ;  /* 0x0000001b9b647c20 */ /* 0x000fca0008410000 */
[----:B------:R-:W-:-:S04]  /*4330*/  F2FP.BF16.F32.PACK_AB R100, RZ, R100 ;  /* 0x00000064ff64723e */ /* 0x000fc800000010ff */
[----:B------:R-:W-:Y:S01]  /*4340*/  PRMT R99, R99, 0x5410, R100 ;  /* 0x0000541063637816 */ /* 0x000fe20000000064 */
[----:B------:R-:W-:Y:S06]  /*4350*/  BRA `(.L_x_69) ;  /* 0x0000000400207947 */ /* 0x000fec0003800000 */
.L_x_70:
        /* <DEDUP_REMOVED lines=9> */
.L_x_71:
        /* <DEDUP_REMOVED lines=9> */
.L_x_72:
        /* <DEDUP_REMOVED lines=9> */
.L_x_73:
        /* <DEDUP_REMOVED lines=9> */
.L_x_74:
        /* <DEDUP_REMOVED lines=9> */
.L_x_75:
        /* <DEDUP_REMOVED lines=9> */
.L_x_76:
        /* <DEDUP_REMOVED lines=9> */
.L_x_77:
        /* <DEDUP_REMOVED lines=9> */
.L_x_69:
[----:B------:R-:W0:Y:S01]  /*47e0*/  @P0 LDC.64 R102, c[0x0][0x478] ;  /* 0x00011e00ff660b82 */ /* 0x000e220000000a00 */
[----:B------:R-:W1:Y:S01]  /*47f0*/  @UP3 LDCU.64 UR8, c[0x0][0x468] ;  /* 0x00008d00ff0837ac */ /* 0x000e620008000a00 */
[----:B------:R-:W-:-:S05]  /*4800*/  HFMA2 R101, -RZ, RZ, 0, 9.5367431640625e-07 ;  /* 0x00000010ff657431 */ /* 0x000fca00000001ff */
[C---:B-1----:R-:W-:Y:S01]  /*4810*/  @P2 IMAD.WIDE.U32 R100, R104.reuse, R101, UR8 ;  /* 0x0000000868642e25 */ /* 0x042fe2000f8e0065 */
[----:B------:R-:W-:-:S03]  /*4820*/  IADD3 R104, PT, PT, R104, 0x80, RZ ;  /* 0x0000008068687810 */ /* 0x000fc60007ffe0ff */
[C---:B0-----:R-:W-:Y:S01]  /*4830*/  @P0 IMAD.WIDE.U32 R102, R14.reuse, 0x10, R102 ;  /* 0x000000100e660825 */ /* 0x041fe200078e0066 */
[----:B------:R-:W-:-:S04]  /*4840*/  IADD3 R14, PT, PT, R14, 0x80, RZ ;  /* 0x000000800e0e7810 */ /* 0x000fc80007ffe0ff */
[----:B------:R0:W-:Y:S04]  /*4850*/  @P0 STG.E.128 desc[UR16][R102.64], R52 ;  /* 0x0000003466000986 */ /* 0x0001e8000c101d10 */
[----:B------:R0:W-:Y:S02]  /*4860*/  @P2 STG.E.128 desc[UR16][R100.64], R96 ;  /* 0x0000006064002986 */ /* 0x0001e4000c101d10 */
.L_x_66:
[----:B------:R-:W-:Y:S05]  /*4870*/  BSYNC.RECONVERGENT B0 ;  /* 0x0000000000007941 */ /* 0x000fea0003800200 */
.L_x_65:
        /* <DEDUP_REMOVED lines=11> */
[----:B------:R-:W2:Y:S01]  /*4930*/  @UP3 LDCU UR8, c[0x0][0x40c] ;  /* 0x00008180ff0837ac */ /* 0x000ea20008000800 */
[C---:B01----:R-:W-:Y:S02]  /*4940*/  SHF.L.U32 R52, R20.reuse, 0x10, RZ ;  /* 0x0000001014347819 */ /* 0x043fe400000006ff */
[----:B------:R-:W-:Y:S01]  /*4950*/  PRMT R54, R21, 0x7632, R54 ;  /* 0x0000763215367816 */ /* 0x000fe20000000036 */
[----:B------:R-:W0:Y:S01]  /*4960*/  @UP3 LDCU UR9, c[0x0][0x40c] ;  /* 0x00008180ff0937ac */ /* 0x000e220008000800 */
[----:B------:R-:W-:Y:S02]  /*4970*/  PRMT R101, R20, 0x7632, R101 ;  /* 0x0000763214657816 */ /* 0x000fe40000000065 */
[----:B------:R-:W-:Y:S01]  /*4980*/  SHF.L.U32 R54, R54, 0x10, RZ ;  /* 0x0000001036367819 */ /* 0x000fe200000006ff */
[----:B------:R-:W1:Y:S01]  /*4990*/  @UP3 LDCU UR10, c[0x0][0x40c] ;  /* 0x00008180ff0a37ac */ /* 0x000e620008000800 */
[----:B------:R-:W-:-:S03]  /*49a0*/  SHF.L.U32 R101, R101, 0x10, RZ ;  /* 0x0000001065657819 */ /* 0x000fc600000006ff */
        /* <DEDUP_REMOVED lines=9> */
[----:B------:R-:W-:Y:S01]  /*4a40*/  SHF.L.U32 R53, R21, 0x10, RZ ;  /* 0x0000001015357819 */ /* 0x000fe200000006ff */
[----:B------:R-:W-:Y:S01]  /*4a50*/  @P5 FFMA.FTZ R103, R131, UR7, R105 ;  /* 0x0000000783675c23 */ /* 0x000fe20008010069 */
[----:B------:R-:W-:Y:S01]  /*4a60*/  @P5 FFMA.FTZ R54, R55, UR31, R54 ;  /* 0x0000001f37365c23 */ /* 0x000fe20008010036 */
[----:B------:R-:W-:Y:S01]  /*4a70*/  @P5 FFMA.FTZ R101, R100, UR31, R101 ;  /* 0x0000001f64655c23 */ /* 0x000fe20008010065 */
[----:B------:R-:W-:Y:S01]  /*4a80*/  SHF.L.U32 R55, R22, 0x10, RZ ;  /* 0x0000001016377819 */ /* 0x000fe200000006ff */
[----:B------:R-:W-:Y:S01]  /*4a90*/  @P5 FFMA.FTZ R53, R102, UR31, R53 ;  /* 0x0000001f66355c23 */ /* 0x000fe20008010035 */
[----:B------:R-:W3:Y:S01]  /*4aa0*/  @UP3 LDCU UR32, c[0x0][0x40c] ;  /* 0x00008180ff2037ac */ /* 0x000ee20008000800 */
[----:B------:R-:W-:Y:S01]  /*4ab0*/  PRMT R100, R22, 0x7632, R100 ;  /* 0x0000763216647816 */ /* 0x000fe20000000064 */
[----:B------:R-:W-:Y:S01]  /*4ac0*/  @P5 FADD.FTZ R102, R134, -R103 ;  /* 0x8000006786665221 */ /* 0x000fe20000010000 */
[----:B------:R-:W-:Y:S01]  /*4ad0*/  @P5 FFMA.FTZ R106, R142, UR7, R105 ;  /* 0x000000078e6a5c23 */ /* 0x000fe20008010069 */
[----:B------:R-:W4:Y:S01]  /*4ae0*/  @UP3 LDCU UR11, c[0x0][0x40c] ;  /* 0x00008180ff0b37ac */ /* 0x000f220008000800 */
[----:B------:R-:W-:Y:S01]  /*4af0*/  SHF.L.U32 R100, R100, 0x10, RZ ;  /* 0x0000001064647819 */ /* 0x000fe200000006ff */
[----:B------:R-:W-:Y:S01]  /*4b00*/  @P5 FFMA.FTZ R55, R102, UR31, R55 ;  /* 0x0000001f66375c23 */ /* 0x000fe20008010037 */
[----:B------:R-:W-:Y:S01]  /*4b10*/  @P5 FADD.FTZ R103, R139, -R106 ;  /* 0x8000006a8b675221 */ /* 0x000fe20000010000 */
[----:B------:R-:W5:Y:S01]  /*4b20*/  @UP3 LDCU UR34, c[0x0][0x40c] ;  /* 0x00008180ff2237ac */ /* 0x000f620008000800 */
[----:B------:R-:W-:Y:S01]  /*4b30*/  PRMT R102, R23, 0x7632, R102 ;  /* 0x0000763217667816 */ /* 0x000fe20000000066 */
[--C-:B------:R-:W-:Y:S01]  /*4b40*/  @P5 FFMA.FTZ R150, R144, UR7, R105.reuse ;  /* 0x0000000790965c23 */ /* 0x100fe20008010069 */
[----:B------:R-:W-:Y:S01]  /*4b50*/  @P5 FFMA.FTZ R107, R133, UR7, R105 ;  /* 0x00000007856b5c23 */ /* 0x000fe20008010069 */
[----:B------:R-:W5:Y:S01]  /*4b60*/  @UP3 LDCU UR33, c[0x0][0x40c] ;  /* 0x00008180ff2137ac */ /* 0x000f620008000800 */
[----:B------:R-:W-:Y:S01]  /*4b70*/  @P5 FFMA.FTZ R100, R103, UR31, R100 ;  /* 0x0000001f67645c23 */ /* 0x000fe20008010064 */
[----:B------:R-:W-:Y:S01]  /*4b80*/  SHF.L.U32 R102, R102, 0x10, RZ ;  /* 0x0000001066667819 */ /* 0x000fe200000006ff */
[----:B------:R-:W-:Y:S01]  /*4b90*/  @P5 FADD.FTZ R105, R141, -R150 ;  /* 0x800000968d695221 */ /* 0x000fe20000010000 */
[----:B------:R-:W-:Y:S01]  /*4ba0*/  SHF.L.U32 R103, R23, 0x10, RZ ;  /* 0x0000001017677819 */ /* 0x000fe200000006ff */
[----:B------:R-:W-:Y:S01]  /*4bb0*/  @P5 FADD.FTZ R106, R136, -R107 ;  /* 0x8000006b886a5221 */ /* 0x000fe20000010000 */
[----:B---3--:R-:W-:Y:S01]  /*4bc0*/  @P2 FMUL.FTZ R150, R55, UR32 ;  /* 0x0000002037962c20 */ /* 0x008fe20008410000 */
[----:B------:R-:W-:Y:S01]  /*4bd0*/  @P5 FFMA.FTZ R102, R105, UR31, R102 ;  /* 0x0000001f69665c23 */ /* 0x000fe20008010066 */
[----:B--2---:R-:W-:Y:S01]  /*4be0*/  @P2 FMUL.FTZ R105, R52, UR8 ;  /* 0x0000000834692c20 */ /* 0x004fe20008410000 */
[----:B------:R-:W-:Y:S01]  /*4bf0*/  @P5 FFMA.FTZ R103, R106, UR31, R103 ;  /* 0x0000001f6a675c23 */ /* 0x000fe20008010067 */
[C---:B0-----:R-:W-:Y:S01]  /*4c00*/  @P2 FMUL.FTZ R106, R101.reuse, UR9 ;  /* 0x00000009656a2c20 */ /* 0x041fe20008410000 */
[----:B------:R-:W-:Y:S01]  /*4c10*/  F2FP.BF16.F32.PACK_AB R52, R101, R52 ;  /* 0x000000346534723e */ /* 0x000fe200000010ff */
[----:B-1----:R-:W-:Y:S01]  /*4c20*/  @P2 FMUL.FTZ R101, R53, UR10 ;  /* 0x0000000a35652c20 */ /* 0x002fe20008410000 */
[C---:B----4-:R-:W-:Y:S01]  /*4c30*/  @P2 FMUL.FTZ R107, R54.reuse, UR11 ;  /* 0x0000000b366b2c20 */ /* 0x050fe20008410000 */
[----:B------:R-:W-:-:S02]  /*4c40*/  F2FP.BF16.F32.PACK_AB R53, R54, R53 ;  /* 0x000000353635723e */ /* 0x000fc400000010ff */
[C---:B------:R-:W-:Y:S01]  /*4c50*/  F2FP.BF16.F32.PACK_AB R54, R100.reuse, R55 ;  /* 0x000000376436723e */ /* 0x040fe200000010ff */
[----:B-----5:R-:W-:Y:S01]  /*4c60*/  @P2 FMUL.FTZ R55, R103, UR34 ;  /* 0x0000002267372c20 */ /* 0x020fe20008410000 */
[----:B------:R-:W-:Y:S01]  /*4c70*/  @P2 FMUL.FTZ R100, R100, UR33 ;  /* 0x0000002164642c20 */ /* 0x000fe20008410000 */
[----:B------:R-:W-:Y:S02]  /*4c80*/  @P2 F2FP.BF16.F32.PACK_AB R105, RZ, R105 ;  /* 0x00000069ff69223e */ /* 0x000fe400000010ff */
[----:B------:R-:W-:Y:S02]  /*4c90*/  @P2 F2FP.BF16.F32.PACK_AB R101, RZ, R101 ;  /* 0x00000065ff65223e */ /* 0x000fe400000010ff */
[----:B------:R-:W-:Y:S02]  /*4ca0*/  @P2 F2FP.BF16.F32.PACK_AB R150, RZ, R150 ;  /* 0x00000096ff96223e */ /* 0x000fe400000010ff */
        /* <DEDUP_REMOVED lines=8> */
[----:B------:R-:W-:Y:S02]  /*4d30*/  @P2 PRMT R96, R96, 0x5410, R106 ;  /* 0x0000541060602816 */ /* 0x000fe4000000006a */
        /* <DEDUP_REMOVED lines=8> */
.L_x_81:
[----:B------:R-:W-:Y:S01]  /*4dc0*/  ISETP.LT.AND P5, PT, RZ, UR30, PT ;  /* 0x0000001eff007c0c */ /* 0x000fe2000bfa1270 */
[----:B------:R-:W2:Y:S01]  /*4dd0*/  @UP3 LDCU UR8, c[0x0][0x40c] ;  /* 0x00008180ff0837ac */ /* 0x000ea20008000800 */
[----:B------:R-:W-:Y:S01]  /*4de0*/  SHF.L.U32 R150, R150, 0x10, RZ ;  /* 0x0000001096967819 */ /* 0x000fe200000006ff */
[----:B------:R-:W3:Y:S01]  /*4df0*/  @UP3 LDCU UR10, c[0x0][0x40c] ;  /* 0x00008180ff0a37ac */ /* 0x000ee20008000800 */
[----:B------:R-:W4:Y:S09]  /*4e00*/  @UP3 LDCU UR32, c[0x0][0x40c] ;  /* 0x00008180ff2037ac */ /* 0x000f320008000800 */
[----:B01----:R-:W-:Y:S01]  /*4e10*/  @P5 FFMA.FTZ R100, R140, UR7, R105 ;  /* 0x000000078c645c23 */ /* 0x003fe20008010069 */
[----:B------:R-:W-:Y:S01]  /*4e20*/  @!P5 PRMT R101, R21, 0x7632, R101 ;  /* 0x000076321565d816 */ /* 0x000fe20000000065 */
[----:B------:R-:W-:Y:S01]  /*4e30*/  @P5 FFMA.FTZ R102, R142, UR7, R105 ;  /* 0x000000078e665c23 */ /* 0x000fe20008010069 */
[----:B------:R-:W-:Y:S01]  /*4e40*/  @P5 SHF.L.U32 R107, R107, 0x10, RZ ;  /* 0x000000106b6b5819 */ /* 0x000fe200000006ff */
[----:B------:R-:W-:Y:S01]  /*4e50*/  @P5 FADD.FTZ R100, R137, -R100 ;  /* 0x8000006489645221 */ /* 0x000fe20000010000 */
[----:B------:R-:W-:Y:S01]  /*4e60*/  @!P5 SHF.L.U32 R101, R101, 0x10, RZ ;  /* 0x000000106565d819 */ /* 0x000fe200000006ff */
[----:B------:R-:W-:Y:S01]  /*4e70*/  @P5 FADD.FTZ R103, R139, -R102 ;  /* 0x800000668b675221 */ /* 0x000fe20000010000 */
[----:B------:R-:W-:Y:S01]  /*4e80*/  @P5 SHF.L.U32 R106, R106, 0x10, RZ ;  /* 0x000000106a6a5819 */ /* 0x000fe200000006ff */
[----:B------:R-:W-:Y:S01]  /*4e90*/  @P5 FFMA.FTZ R101, R100, UR31, R107 ;  /* 0x0000001f64655c23 */ /* 0x000fe2000801006b */
[----:B------:R-:W-:Y:S01]  /*4ea0*/  @!P5 PRMT R100, R22, 0x7632, R100 ;  /* 0x000076321664d816 */ /* 0x000fe20000000064 */
[----:B------:R-:W0:Y:S01]  /*4eb0*/  @UP3 LDCU UR9, c[0x0][0x40c] ;  /* 0x00008180ff0937ac */ /* 0x000e220008000800 */
[----:B------:R-:W-:-:S02]  /*4ec0*/  SHF.L.U32 R102, R20, 0x10, RZ ;  /* 0x0000001014667819 */ /* 0x000fc400000006ff */
[----:B------:R-:W-:Y:S01]  /*4ed0*/  @!P5 SHF.L.U32 R100, R100, 0x10, RZ ;  /* 0x000000106464d819 */ /* 0x000fe200000006ff */
[----:B------:R-:W-:Y:S01]  /*4ee0*/  @P5 FFMA.FTZ R100, R103, UR31, R106 ;  /* 0x0000001f67645c23 */ /* 0x000fe2000801006a */
[--C-:B------:R-:W-:Y:S01]  /*4ef0*/  @P5 FFMA.FTZ R103, R127, UR7, R105.reuse ;  /* 0x000000077f675c23 */ /* 0x100fe20008010069 */
[----:B------:R-:W-:Y:S01]  /*4f00*/  @P5 FFMA.FTZ R106, R138, UR7, R105 ;  /* 0x000000078a6a5c23 */ /* 0x000fe20008010069 */
[----:B------:R-:W1:Y:S02]  /*4f10*/  @UP3 LDCU UR11, c[0x0][0x40c] ;  /* 0x00008180ff0b37ac */ /* 0x000e640008000800 */
[----:B------:R-:W-:Y:S01]  /*4f20*/  @P5 FADD.FTZ R103, R130, -R103 ;  /* 0x8000006782675221 */ /* 0x000fe20000010000 */
[----:B------:R-:W-:Y:S01]  /*4f30*/  @P5 FADD.FTZ R107, R135, -R106 ;  /* 0x8000006a876b5221 */ /* 0x000fe20000010000 */
[----:B------:R-:W5:Y:S02]  /*4f40*/  @UP3 LDCU UR33, c[0x0][0x40c] ;  /* 0x00008180ff2137ac */ /* 0x000f640008000800 */
[----:B------:R-:W-:Y:S01]  /*4f50*/  @P5 FFMA.FTZ R102, R103, UR31, R102 ;  /* 0x0000001f67665c23 */ /* 0x000fe20008010066 */
[--C-:B------:R-:W-:Y:S01]  /*4f60*/  @P5 FFMA.FTZ R103, R129, UR7, R105.reuse ;  /* 0x0000000781675c23 */ /* 0x100fe20008010069 */
[----:B------:R-:W-:Y:S01]  /*4f70*/  @P5 FFMA.FTZ R150, R107, UR31, R150 ;  /* 0x0000001f6b965c23 */ /* 0x000fe20008010096 */
[----:B------:R-:W-:Y:S01]  /*4f80*/  @P5 FFMA.FTZ R107, R131, UR7, R105 ;  /* 0x00000007836b5c23 */ /* 0x000fe20008010069 */
[----:B------:R-:W4:Y:S01]  /*4f90*/  @UP3 LDCU UR34, c[0x0][0x40c] ;  /* 0x00008180ff2237ac */ /* 0x000f220008000800 */
[----:B------:R-:W-:Y:S01]  /*4fa0*/  @P5 FADD.FTZ R106, R132, -R103 ;  /* 0x80000067846a5221 */ /* 0x000fe20000010000 */
[----:B------:R-:W-:Y:S01]  /*4fb0*/  SHF.L.U32 R103, R21, 0x10, RZ ;  /* 0x0000001015677819 */ /* 0x000fe200000006ff */
[----:B------:R-:W-:Y:S01]  /*4fc0*/  @P5 FADD.FTZ R107, R134, -R107 ;  /* 0x8000006b866b5221 */ /* 0x000fe20000010000 */
[----:B--2---:R-:W-:Y:S01]  /*4fd0*/  @P2 FMUL.FTZ R102, R102, UR8 ;  /* 0x0000000866662c20 */ /* 0x004fe20008410000 */
[----:B0-----:R-:W-:-:S02]  /*4fe0*/  @P2 FMUL.FTZ R150, R150, UR9 ;  /* 0x0000000996962c20 */ /* 0x001fc40008410000 */
[----:B------:R-:W-:Y:S01]  /*4ff0*/  @P5 FFMA.FTZ R103, R106, UR31, R103 ;  /* 0x0000001f6a675c23 */ /* 0x000fe20008010067 */
[----:B------:R-:W-:Y:S01]  /*5000*/  SHF.L.U32 R106, R22, 0x10, RZ ;  /* 0x00000010166a7819 */ /* 0x000fe200000006ff */
[----:B-1----:R-:W-:Y:S01]  /*5010*/  @P2 FMUL.FTZ R101, R101, UR11 ;  /* 0x0000000b65652c20 */ /* 0x002fe20008410000 */
[----:B------:R-:W-:Y:S01]  /*5020*/  @P2 F2FP.BF16.F32.PACK_AB R102, RZ, R102 ;  /* 0x00000066ff66223e */ /* 0x000fe200000010ff */
[----:B---3--:R-:W-:Y:S01]  /*5030*/  @P2 FMUL.FTZ R103, R103, UR10 ;  /* 0x0000000a67672c20 */ /* 0x008fe20008410000 */
[----:B-----5:R-:W-:Y:S01]  /*5040*/  @P2 FMUL.FTZ R100, R100, UR33 ;  /* 0x0000002164642c20 */ /* 0x020fe20008410000 */
[----:B------:R-:W-:Y:S01]  /*5050*/  @P5 FFMA.FTZ R106, R107, UR31, R106 ;  /* 0x0000001f6b6a5c23 */ /* 0x000fe2000801006a */
[----:B------:R-:W-:Y:S01]  /*5060*/  @P5 FFMA.FTZ R107, R133, UR7, R105 ;  /* 0x00000007856b5c23 */ /* 0x000fe20008010069 */
[----:B------:R-:W-:Y:S02]  /*5070*/  @P2 F2FP.BF16.F32.PACK_AB R150, RZ, R150 ;  /* 0x00000096ff96223e */ /* 0x000fe400000010ff */
[----:B----4-:R-:W-:Y:S01]  /*5080*/  @P2 FMUL.FTZ R106, R106, UR32 ;  /* 0x000000206a6a2c20 */ /* 0x010fe20008410000 */
[----:B------:R-:W-:Y:S01]  /*5090*/  @P5 FADD.FTZ R152, R136, -R107 ;  /* 0x8000006b88985221 */ /* 0x000fe20000010000 */
[----:B------:R-:W-:-:S02]  /*50a0*/  SHF.L.U32 R107, R23, 0x10, RZ ;  /* 0x00000010176b7819 */ /* 0x000fc400000006ff */
[----:B------:R-:W-:Y:S02]  /*50b0*/  @P2 F2FP.BF16.F32.PACK_AB R103, RZ, R103 ;  /* 0x00000067ff67223e */ /* 0x000fe400000010ff */
[----:B------:R-:W-:Y:S01]  /*50c0*/  @P2 F2FP.BF16.F32.PACK_AB R106, RZ, R106 ;  /* 0x0000006aff6a223e */ /* 0x000fe200000010ff */
[----:B------:R-:W-:Y:S01]  /*50d0*/  @P5 FFMA.FTZ R107, R152, UR31, R107 ;  /* 0x0000001f986b5c23 */ /* 0x000fe2000801006b */
[----:B------:R-:W-:Y:S02]  /*50e0*/  @P2 F2FP.BF16.F32.PACK_AB R101, RZ, R101 ;  /* 0x00000065ff65223e */ /* 0x000fe400000010ff */
[----:B------:R-:W-:Y:S01]  /*50f0*/  @P2 F2FP.BF16.F32.PACK_AB R100, RZ, R100 ;  /* 0x00000064ff64223e */ /* 0x000fe200000010ff */
[----:B------:R-:W-:Y:S01]  /*5100*/  @P2 FMUL.FTZ R107, R107, UR34 ;  /* 0x000000226b6b2c20 */ /* 0x000fe20008410000 */
[----:B------:R-:W-:Y:S02]  /*5110*/  @P2 PRMT R96, R102, 0x7610, R96 ;  /* 0x0000761066602816 */ /* 0x000fe40000000060 */
[----:B------:R-:W-:-:S02]  /*5120*/  @P2 PRMT R97, R103, 0x7610, R97 ;  /* 0x0000761067612816 */ /* 0x000fc40000000061 */
[----:B------:R-:W-:Y:S02]  /*5130*/  @P2 F2FP.BF16.F32.PACK_AB R107, RZ, R107 ;  /* 0x0000006bff6b223e */ /* 0x000fe400000010ff */
        /* <DEDUP_REMOVED lines=15> */
.L_x_80:
[----:B01----:R-:W0:Y:S02]  /*5230*/  LDC.64 R100, c[0x0][0x478] ;  /* 0x00011e00ff647b82 */ /* 0x003e240000000a00 */
[----:B0-----:R-:W-:-:S04]  /*5240*/  ISETP.NE.U32.AND P0, PT, R100, RZ, PT ;  /* 0x000000ff6400720c */ /* 0x001fc80003f05070 */
[----:B------:R-:W-:-:S13]  /*5250*/  ISETP.NE.AND.EX P0, PT, R101, RZ, PT, P0 ;  /* 0x000000ff6500720c */ /* 0x000fda0003f05300 */
[----:B------:R-:W-:Y:S05]  /*5260*/  @!P0 BRA `(.L_x_83) ;  /* 0x0000000400188947 */ /* 0x000fea0003800000 */
[----:B------:R-:W0:Y:S01]  /*5270*/  @UP3 LDCU UR8, c[0x0][0x40c] ;  /* 0x00008180ff0837ac */ /* 0x000e220008000800 */
[--C-:B------:R-:W-:Y:S01]  /*5280*/  FFMA.FTZ R53, R127, UR7, R105.reuse ;  /* 0x000000077f357c23 */ /* 0x100fe20008010069 */
[----:B------:R-:W-:Y:S01]  /*5290*/  FFMA.FTZ R54, R138, UR7, R105 ;  /* 0x000000078a367c23 */ /* 0x000fe20008010069 */
[----:B------:R-:W-:Y:S01]  /*52a0*/  ISETP.LT.AND P5, PT, RZ, UR30, PT ;  /* 0x0000001eff007c0c */ /* 0x000fe2000bfa1270 */
[----:B------:R-:W1:Y:S01]  /*52b0*/  @UP3 LDCU UR9, c[0x0][0x40c] ;  /* 0x00008180ff0937ac */ /* 0x000e620008000800 */
[----:B------:R-:W-:Y:S01]  /*52c0*/  FADD.FTZ R52, R130, -R53 ;  /* 0x8000003582347221 */ /* 0x000fe20000010000 */
[----:B------:R-:W-:Y:S01]  /*52d0*/  FADD.FTZ R53, R135, -R54 ;  /* 0x8000003687357221 */ /* 0x000fe20000010000 */
[--C-:B------:R-:W-:Y:S01]  /*52e0*/  FFMA.FTZ R101, R129, UR7, R105.reuse ;  /* 0x0000000781657c23 */ /* 0x100fe20008010069 */
[----:B------:R-:W-:Y:S01]  /*52f0*/  FFMA.FTZ R54, R140, UR7, R105 ;  /* 0x000000078c367c23 */ /* 0x000fe20008010069 */
[----:B------:R-:W-:Y:S01]  /*5300*/  FMUL.FTZ R52, R52, UR31 ;  /* 0x0000001f34347c20 */ /* 0x000fe20008410000 */
[----:B------:R-:W-:Y:S01]  /*5310*/  FMUL.FTZ R53, R53, UR31 ;  /* 0x0000001f35357c20 */ /* 0x000fe20008410000 */
[----:B------:R-:W-:Y:S01]  /*5320*/  FADD.FTZ R101, R132, -R101 ;  /* 0x8000006584657221 */ /* 0x000fe20000010000 */
[----:B------:R-:W2:Y:S01]  /*5330*/  @UP3 LDCU UR10, c[0x0][0x40c] ;  /* 0x00008180ff0a37ac */ /* 0x000ea20008000800 */
[----:B------:R-:W-:Y:S01]  /*5340*/  FADD.FTZ R54, R137, -R54 ;  /* 0x8000003689367221 */ /* 0x000fe20000010000 */
[----:B------:R-:W-:Y:S01]  /*5350*/  FSEL R52, R52, RZ, P5 ;  /* 0x000000ff34347208 */ /* 0x000fe20002800000 */
[--C-:B------:R-:W-:Y:S01]  /*5360*/  FFMA.FTZ R102, R142, UR7, R105.reuse ;  /* 0x000000078e667c23 */ /* 0x100fe20008010069 */
[----:B------:R-:W-:Y:S01]  /*5370*/  FSEL R53, R53, RZ, P5 ;  /* 0x000000ff35357208 */ /* 0x000fe20002800000 */
[----:B------:R-:W3:Y:S01]  /*5380*/  @UP3 LDCU UR11, c[0x0][0x40c] ;  /* 0x00008180ff0b37ac */ /* 0x000ee20008000800 */
[--C-:B------:R-:W-:Y:S01]  /*5390*/  FFMA.FTZ R103, R133, UR7, R105.reuse ;  /* 0x0000000785677c23 */ /* 0x100fe20008010069 */
[----:B0-----:R-:W-:Y:S01]  /*53a0*/  @P2 FMUL.FTZ R55, R52, UR8 ;  /* 0x0000000834372c20 */ /* 0x001fe20008410000 */
[C---:B------:R-:W-:Y:S01]  /*53b0*/  F2FP.BF16.F32.PACK_AB R52, R53.reuse, R52 ;  /* 0x000000343534723e */ /* 0x040fe200000010ff */
[----:B------:R-:W0:Y:S01]  /*53c0*/  @UP3 LDCU UR8, c[0x0][0x40c] ;  /* 0x00008180ff0837ac */ /* 0x000e220008000800 */
[----:B-1----:R-:W-:Y:S01]  /*53d0*/  @P2 FMUL.FTZ R100, R53, UR9 ;  /* 0x0000000935642c20 */ /* 0x002fe20008410000 */
[----:B------:R-:W-:Y:S01]  /*53e0*/  FMUL.FTZ R53, R101, UR31 ;  /* 0x0000001f65357c20 */ /* 0x000fe20008410000 */
[----:B------:R-:W-:Y:S01]  /*53f0*/  FFMA.FTZ R101, R131, UR7, R105 ;  /* 0x0000000783657c23 */ /* 0x000fe20008010069 */
[----:B------:R-:W1:Y:S01]  /*5400*/  @UP3 LDCU UR9, c[0x0][0x40c] ;  /* 0x00008180ff0937ac */ /* 0x000e620008000800 */
[----:B------:R-:W-:Y:S01]  /*5410*/  FMUL.FTZ R54, R54, UR31 ;  /* 0x0000001f36367c20 */ /* 0x000fe20008410000 */
[----:B------:R-:W-:Y:S01]  /*5420*/  FADD.FTZ R102, R139, -R102 ;  /* 0x800000668b667221 */ /* 0x000fe20000010000 */
[----:B------:R-:W-:Y:S01]  /*5430*/  FSEL R106, R53, RZ, P5 ;  /* 0x000000ff356a7208 */ /* 0x000fe20002800000 */
[----:B------:R-:W4:Y:S01]  /*5440*/  @UP3 LDCU UR32, c[0x0][0x40c] ;  /* 0x00008180ff2037ac */ /* 0x000f220008000800 */
[----:B------:R-:W-:Y:S01]  /*5450*/  FADD.FTZ R53, R134, -R101 ;  /* 0x8000006586357221 */ /* 0x000fe20000010000 */
[----:B------:R-:W-:Y:S01]  /*5460*/  FADD.FTZ R103, R136, -R103 ;  /* 0x8000006788677221 */ /* 0x000fe20000010000 */
[----:B------:R-:W-:Y:S01]  /*5470*/  FSEL R107, R54, RZ, P5 ;  /* 0x000000ff366b7208 */ /* 0x000fe20002800000 */
[----:B------:R-:W-:Y:S01]  /*5480*/  FMUL.FTZ R54, R102, UR31 ;  /* 0x0000001f66367c20 */ /* 0x000fe20008410000 */
[----:B------:R-:W-:Y:S01]  /*5490*/  FMUL.FTZ R53, R53, UR31 ;  /* 0x0000001f35357c20 */ /* 0x000fe20008410000 */
[----:B------:R-:W-:Y:S01]  /*54a0*/  FMUL.FTZ R103, R103, UR31 ;  /* 0x0000001f67677c20 */ /* 0x000fe20008410000 */
[----:B------:R-:W-:Y:S01]  /*54b0*/  FFMA.FTZ R154, R144, UR7, R105 ;  /* 0x00000007909a7c23 */ /* 0x000fe20008010069 */
[----:B------:R-:W-:-:S02]  /*54c0*/  @P2 F2FP.BF16.F32.PACK_AB R55, RZ, R55 ;  /* 0x00000037ff37223e */ /* 0x000fc400000010ff */
[----:B------:R-:W-:Y:S01]  /*54d0*/  FSEL R150, R53, RZ, P5 ;  /* 0x000000ff35967208 */ /* 0x000fe20002800000 */
[----:B0-----:R-:W-:Y:S01]  /*54e0*/  @P2 FMUL.FTZ R101, R106, UR8 ;  /* 0x000000086a652c20 */ /* 0x001fe20008410000 */
[----:B------:R-:W-:Y:S01]  /*54f0*/  FSEL R155, R54, RZ, P5 ;  /* 0x000000ff369b7208 */ /* 0x000fe20002800000 */
[C---:B-1----:R-:W-:Y:S01]  /*5500*/  @P2 FMUL.FTZ R102, R107.reuse, UR9 ;  /* 0x000000096b662c20 */ /* 0x042fe20008410000 */
[----:B------:R-:W-:Y:S01]  /*5510*/  F2FP.BF16.F32.PACK_AB R53, R107, R106 ;  /* 0x0000006a6b35723e */ /* 0x000fe200000010ff */
[----:B--2---:R-:W-:Y:S01]  /*5520*/  @P2 FMUL.FTZ R54, R150, UR10 ;  /* 0x0000000a96362c20 */ /* 0x004fe20008410000 */
[----:B------:R-:W-:Y:S01]  /*5530*/  FSEL R152, R103, RZ, P5 ;  /* 0x000000ff67987208 */ /* 0x000fe20002800000 */
[----:B------:R-:W-:Y:S01]  /*5540*/  FADD.FTZ R107, R141, -R154 ;  /* 0x8000009a8d6b7221 */ /* 0x000fe20000010000 */
[----:B---3--:R-:W-:Y:S01]  /*5550*/  @P2 FMUL.FTZ R106, R155, UR11 ;  /* 0x0000000b9b6a2c20 */ /* 0x008fe20008410000 */
[----:B------:R-:W-:Y:S02]  /*5560*/  @P2 F2FP.BF16.F32.PACK_AB R101, RZ, R101 ;  /* 0x00000065ff65223e */ /* 0x000fe400000010ff */
[----:B----4-:R-:W-:Y:S01]  /*5570*/  @P2 FMUL.FTZ R105, R152, UR32 ;  /* 0x0000002098692c20 */ /* 0x010fe20008410000 */
[----:B------:R-:W-:Y:S01]  /*5580*/  FMUL.FTZ R107, R107, UR31 ;  /* 0x0000001f6b6b7c20 */ /* 0x000fe20008410000 */
[----:B------:R-:W-:-:S02]  /*5590*/  @P2 F2FP.BF16.F32.PACK_AB R103, RZ, R54 ;  /* 0x00000036ff67223e */ /* 0x000fc400000010ff */
[----:B------:R-:W-:Y:S02]  /*55a0*/  @P2 F2FP.BF16.F32.PACK_AB R100, RZ, R100 ;  /* 0x00000064ff64223e */ /* 0x000fe400000010ff */
[----:B------:R-:W-:Y:S02]  /*55b0*/  @P2 F2FP.BF16.F32.PACK_AB R102, RZ, R102 ;  /* 0x00000066ff66223e */ /* 0x000fe400000010ff */
[----:B------:R-:W-:Y:S02]  /*55c0*/  @P2 F2FP.BF16.F32.PACK_AB R106, RZ, R106 ;  /* 0x0000006aff6a223e */ /* 0x000fe400000010ff */
[----:B------:R-:W-:Y:S02]  /*55d0*/  @P2 F2FP.BF16.F32.PACK_AB R105, RZ, R105 ;  /* 0x00000069ff69223e */ /* 0x000fe400000010ff */
[----:B------:R-:W-:Y:S02]  /*55e0*/  @P2 PRMT R96, R55, 0x7610, R96 ;  /* 0x0000761037602816 */ /* 0x000fe40000000060 */
[----:B------:R-:W-:-:S02]  /*55f0*/  @P2 PRMT R97, R101, 0x7610, R97 ;  /* 0x0000761065612816 */ /* 0x000fc40000000061 */
[----:B------:R-:W-:Y:S02]  /*5600*/  FSEL R107, R107, RZ, P5 ;  /* 0x000000ff6b6b7208 */ /* 0x000fe40002800000 */
[----:B------:R-:W-:Y:S02]  /*5610*/  @P2 PRMT R98, R103, 0x7610, R98 ;  /* 0x0000761067622816 */ /* 0x000fe40000000062 */
[----:B------:R-:W-:Y:S02]  /*5620*/  F2FP.BF16.F32.PACK_AB R54, R155, R150 ;  /* 0x000000969b36723e */ /* 0x000fe400000010ff */
[----:B------:R-:W-:Y:S02]  /*5630*/  @P2 PRMT R99, R105, 0x7610, R99 ;  /* 0x0000761069632816 */ /* 0x000fe40000000063 */
[----:B------:R-:W-:Y:S02]  /*5640*/  @P2 PRMT R96, R96, 0x5410, R100 ;  /* 0x0000541060602816 */ /* 0x000fe40000000064 */
[----:B------:R-:W-:-:S02]  /*5650*/  F2FP.BF16.F32.PACK_AB R55, R107, R152 ;  /* 0x000000986b37723e */ /* 0x000fc400000010ff */
[----:B------:R-:W-:Y:S02]  /*5660*/  @P2 PRMT R97, R97, 0x5410, R102 ;  /* 0x0000541061612816 */ /* 0x000fe40000000066 */
[----:B------:R-:W-:Y:S01]  /*5670*/  @P2 PRMT R98, R98, 0x5410, R106 ;  /* 0x0000541062622816 */ /* 0x000fe2000000006a */
[----:B------:R-:W-:Y:S06]  /*5680*/  BRA.U !UP3, `(.L_x_82) ;  /* 0x000000050b307547 */ /* 0x000fec000b800000 */
[----:B------:R-:W-:-:S05]  /*5690*/  FMUL.FTZ R100, R107, UR27 ;  /* 0x0000001b6b647c20 */ /* 0x000fca0008410000 */
[----:B------:R-:W-:-:S04]  /*56a0*/  F2FP.BF16.F32.PACK_AB R100, RZ, R100 ;  /* 0x00000064ff64723e */ /* 0x000fc800000010ff */
[----:B------:R-:W-:Y:S01]  /*56b0*/  PRMT R99, R99, 0x5410, R100 ;  /* 0x0000541063637816 */ /* 0x000fe20000000064 */
[----:B------:R-:W-:Y:S06]  /*56c0*/  BRA `(.L_x_82) ;  /* 0x0000000400207947 */ /* 0x000fec0003800000 */
.L_x_83:
[----:B------:R-:W0:Y:S01]  /*56d0*/  @UP3 LDCU UR8, c[0x0][0x40c] ;  /* 0x00008180ff0837ac */ /* 0x000e220008000800 */
[----:B------:R-:W-:Y:S01]  /*56e0*/  FFMA.FTZ R100, R144, UR7, R105 ;  /* 0x0000000790647c23 */ /* 0x000fe20008010069 */
[----:B------:R-:W-:-:S03]  /*56f0*/  ISETP.LT.AND P5, PT, RZ, UR30, PT ;  /* 0x0000001eff007c0c */ /* 0x000fc6000bfa1270 */
[----:B------:R-:W-:-:S04]  /*5700*/  FADD.FTZ R100, R141, -R100 ;  /* 0x800000648d647221 */ /* 0x000fc80000010000 */
[----:B------:R-:W-:-:S05]  /*5710*/  FMUL.FTZ R100, R100, UR31 ;  /* 0x0000001f64647c20 */ /* 0x000fca0008410000 */
[----:B------:R-:W-:-:S05]  /*5720*/  FSEL R100, R100, RZ, P5 ;  /* 0x000000ff64647208 */ /* 0x000fca0002800000 */
[----:B0-----:R-:W-:Y:S01]  /*5730*/  @P2 FMUL.FTZ R100, R100, UR8 ;  /* 0x0000000864642c20 */ /* 0x001fe20008410000 */
[----:B------:R-:W-:Y:S06]  /*5740*/  BRA.U !UP3, `(.L_x_84) ;  /* 0x000000010b207547 */ /* 0x000fec000b800000 */
        /* <DEDUP_REMOVED lines=8> */
.L_x_84:
        /* <DEDUP_REMOVED lines=9> */
.L_x_85:
        /* <DEDUP_REMOVED lines=9> */
.L_x_86:
        /* <DEDUP_REMOVED lines=9> */
.L_x_87:
        /* <DEDUP_REMOVED lines=9> */
.L_x_88:
        /* <DEDUP_REMOVED lines=9> */
.L_x_89:
        /* <DEDUP_REMOVED lines=9> */
.L_x_90:
[----:B------:R-:W-:-:S04]  /*5b30*/  @P2 F2FP.BF16.F32.PACK_AB R100, RZ, R100 ;  /* 0x00000064ff64223e */ /* 0x000fc800000010ff */
[----:B------:R-:W-:-:S07]  /*5b40*/  @P2 PRMT R99, R99, 0x5410, R100 ;  /* 0x0000541063632816 */ /* 0x000fce0000000064 */
.L_x_82:
[----:B------:R-:W0:Y:S01]  /*5b50*/  @P0 LDC.64 R102, c[0x0][0x478] ;  /* 0x00011e00ff660b82 */ /* 0x000e220000000a00 */
[----:B------:R-:W1:Y:S01]  /*5b60*/  @UP3 LDCU.64 UR8, c[0x0][0x468] ;  /* 0x00008d00ff0837ac */ /* 0x000e620008000a00 */
[----:B------:R-:W-:-:S05]  /*5b70*/  MOV R101, 0x10 ;  /* 0x0000001000657802 */ /* 0x000fca0000000f00 */
[----:B-1----:R-:W-:-:S04]  /*5b80*/  @P2 IMAD.WIDE.U32 R100, R104, R101, UR8 ;  /* 0x0000000868642e25 */ /* 0x002fc8000f8e0065 */
[----:B0-----:R-:W-:-:S05]  /*5b90*/  @P0 IMAD.WIDE.U32 R102, R14, 0x10, R102 ;  /* 0x000000100e660825 */ /* 0x001fca00078e0066 */
[----:B------:R2:W-:Y:S04]  /*5ba0*/  @P0 STG.E.128 desc[UR16][R102.64], R52 ;  /* 0x0000003466000986 */ /* 0x0005e8000c101d10 */
[----:B------:R2:W-:Y:S02]  /*5bb0*/  @P2 STG.E.128 desc[UR16][R100.64], R96 ;  /* 0x0000006064002986 */ /* 0x0005e4000c101d10 */
.L_x_79:
[----:B------:R-:W-:Y:S05]  /*5bc0*/  BSYNC.RECONVERGENT B0 ;  /* 0x0000000000007941 */ /* 0x000fea0003800200 */
.L_x_78:
[----:B------:R-:W-:Y:S02]  /*5bd0*/  UIADD3 UR26, UPT, UPT, UR26, UR24, URZ ;  /* 0x000000181a1a7290 */ /* 0x000fe4000fffe0ff */
[----:B------:R-:W-:Y:S02]  /*5be0*/  UPLOP3.LUT UP1, UPT, UPT, UPT, UP1, 0x40, 0x4 ;  /* 0x000000000004789c */ /* 0x000fe40003f2e810 */
[----:B------:R-:W-:-:S09]  /*5bf0*/  UISETP.GE.AND UP0, UPT, UR26, UR25, UPT ;  /* 0x000000191a00728c */ /* 0x000fd2000bf06270 */
[----:B------:R-:W-:Y:S05]  /*5c00*/  BRA.U !UP0, `(.L_x_91) ;  /* 0xffffffa908887547 */ /* 0x000fea000b83ffff */
.L_x_42:
[----:B------:R-:W3:Y:S08]  /*5c10*/  S2UR UR7, SR_CTAID.X ;  /* 0x00000000000779c3 */ /* 0x000ef00000002500 */
[----:B------:R-:W4:Y:S08]  /*5c20*/  LDC.64 R2, c[0x0][0x440] ;  /* 0x00011000ff027b82 */ /* 0x000f300000000a00 */
[----:B------:R-:W0:Y:S08]  /*5c30*/  LDC.64 R4, c[0x0][0x448] ;  /* 0x00011200ff047b82 */ /* 0x000e300000000a00 */
[----:B------:R-:W1:Y:S01]  /*5c40*/  LDC.64 R6, c[0x0][0x440] ;  /* 0x00011000ff067b82 */ /* 0x000e620000000a00 */
[----:B---3--:R-:W-:-:S06]  /*5c50*/  UIMAD UR7, UR7, UR6, URZ ;  /* 0x00000006070772a4 */ /* 0x008fcc000f8e02ff */
[----:B------:R-:W-:Y:S01]  /*5c60*/  MOV R0, UR7 ;  /* 0x0000000700007c02 */ /* 0x000fe20008000f00 */
[----:B------:R-:W3:Y:S03]  /*5c70*/  LDC.64 R8, c[0x0][0x448] ;  /* 0x00011200ff087b82 */ /* 0x000ee60000000a00 */
[----:B------:R-:W-:-:S05]  /*5c80*/  LEA.HI R153, R0, R153, RZ, 0x1d ;  /* 0x0000009900997211 */ /* 0x000fca00078fe8ff */
[----:B----4-:R-:W-:-:S04]  /*5c90*/  @P1 IMAD.WIDE.U32 R2, R153, 0x20, R2 ;  /* 0x0000002099021825 */ /* 0x010fc800078e0002 */
[C---:B0-----:R-:W-:Y:S01]  /*5ca0*/  @P1 IMAD.WIDE.U32 R4, R153.reuse, 0x20, R4 ;  /* 0x0000002099041825 */ /* 0x041fe200078e0004 */
[----:B------:R-:W-:Y:S01]  /*5cb0*/  @P1 IADD3 R153, PT, PT, R153, 0x80, RZ ;  /* 0x0000008099991810 */ /* 0x000fe20007ffe0ff */
[----:B------:R0:W-:Y:S04]  /*5cc0*/  @P1 STG.E.128 desc[UR16][R2.64], R56 ;  /* 0x0000003802001986 */ /* 0x0001e8000c101d10 */
[C---:B-1----:R-:W-:Y:S01]  /*5cd0*/  @P3 IMAD.WIDE.U32 R6, R153.reuse, 0x20, R6 ;  /* 0x0000002099063825 */ /* 0x042fe200078e0006 */
[----:B------:R0:W-:Y:S04]  /*5ce0*/  @P1 STG.E.128 desc[UR16][R2.64+0x10], R60 ;  /* 0x0000103c02001986 */ /* 0x0001e8000c101d10 */
[----:B------:R0:W-:Y:S01]  /*5cf0*/  @P1 STG.E.128 desc[UR16][R4.64], R36 ;  /* 0x0000002404001986 */ /* 0x0001e2000c101d10 */
[----:B---3--:R-:W-:-:S03]  /*5d00*/  @P3 IMAD.WIDE.U32 R8, R153, 0x20, R8 ;  /* 0x0000002099083825 */ /* 0x008fc600078e0008 */
[----:B------:R0:W-:Y:S04]  /*5d10*/  @P1 STG.E.128 desc[UR16][R4.64+0x10], R40 ;  /* 0x0000102804001986 */ /* 0x0001e8000c101d10 */
[----:B------:R0:W-:Y:S04]  /*5d20*/  @P3 STG.E.128 desc[UR16][R6.64], R64 ;  /* 0x0000004006003986 */ /* 0x0001e8000c101d10 */
[----:B------:R0:W-:Y:S04]  /*5d30*/  @P3 STG.E.128 desc[UR16][R6.64+0x10], R68 ;  /* 0x0000104406003986 */ /* 0x0001e8000c101d10 */
[----:B------:R0:W-:Y:S04]  /*5d40*/  @P3 STG.E.128 desc[UR16][R8.64], R44 ;  /* 0x0000002c08003986 */ /* 0x0001e8000c101d10 */
[----:B------:R0:W-:Y:S01]  /*5d50*/  @P3 STG.E.128 desc[UR16][R8.64+0x10], R48 ;  /* 0x0000103008003986 */ /* 0x0001e2000c101d10 */
[----:B------:R-:W-:Y:S05]  /*5d60*/  @!P4 EXIT ;  /* 0x000000000000c94d */ /* 0x000fea0003800000 */
[----:B0-----:R-:W0:Y:S01]  /*5d70*/  LDC.64 R2, c[0x0][0x440] ;  /* 0x00011000ff027b82 */ /* 0x001e220000000a00 */
        /* <DEDUP_REMOVED lines=9> */
.L_x_92:
        /* <DEDUP_REMOVED lines=15> */
.L_x_10656:


//--------------------- .text._ZN10layer_norm13ln_bwd_kernelINS_13Kernel_traitsI13__nv_bfloat16S2_S2_S2_fjLj3072ELj1ELj1ELj4ELj16ENS_18Kernel_traits_baseILj3072ES2_S2_S2_S2_fjLj128EEEEELb0ELb0ELb1ELb1EEEvNS_9BwdParamsE --------------------------
	.section	.text._ZN10layer_norm13ln_bwd_kernelINS_13Kernel_traitsI13__nv_bfloat16S2_S2_S2_fjLj3072ELj1ELj1ELj4ELj16ENS_18Kernel_traits_baseILj3072ES2_S2_S2_S2_fjLj128EEEEELb0ELb0ELb1ELb1EEEvNS_9BwdParamsE,"ax",@progbits
	.align	128
        .global         _ZN10layer_norm13ln_bwd_kernelINS_13Kernel_traitsI13__nv_bfloat16S2_S2_S2_fjLj3072ELj1ELj1ELj4ELj16ENS_18Kernel_traits_baseILj3072ES2_S2_S2_S2_fjLj128EEEEELb0ELb0ELb1ELb1EEEvNS_9BwdParamsE
        .type           _ZN10layer_norm13ln_bwd_kernelINS_13Kernel_traitsI13__nv_bfloat16S2_S2_S2_fjLj3072ELj1ELj1ELj4ELj16ENS_18Kernel_traits_baseILj3072ES2_S2_S2_S2_fjLj128EEEEELb0ELb0ELb1ELb1EEEvNS_9BwdParamsE,@function
        .size           _ZN10layer_norm13ln_bwd_kernelINS_13Kernel_traitsI13__nv_bfloat16S2_S2_S2_fjLj3072ELj1ELj1ELj4ELj16ENS_18Kernel_traits_baseILj3072ES2_S2_S2_S2_fjLj128EEEEELb0ELb0ELb1ELb1EEEvNS_9BwdParamsE,(.L_x_10657 - _ZN10layer_norm13ln_bwd_kernelINS_13Kernel_traitsI13__nv_bfloat16S2_S2_S2_fjLj3072ELj1ELj1ELj4ELj16ENS_18Kernel_traits_baseILj3072ES2_S2_S2_S2_fjLj128EEEEELb0ELb0ELb1ELb1EEEvNS_9BwdParamsE)
        .other          _ZN10layer_norm13ln_bwd_kernelINS_13Kernel_traitsI13__nv_bfloat16S2_S2_S2_fjLj3072ELj1ELj1ELj4ELj16ENS_18Kernel_traits_baseILj3072ES2_S2_S2_S2_fjLj128EEEEELb0ELb0ELb1ELb1EEEvNS_9BwdParamsE,@"STO_CUDA_ENTRY STV_DEFAULT"
_ZN10layer_norm13ln_bwd_kernelINS_13Kernel_traitsI13__nv_bfloat16S2_S2_S2_fjLj3072ELj1ELj1ELj4ELj16ENS_18Kernel_traits_baseILj3072ES2_S2_S2_S2_fjLj128EEEEELb0ELb0ELb1ELb1EEEvNS_9BwdParamsE:
.text._ZN10layer_norm13ln_bwd_kernelINS_13Kernel_traitsI13__nv_bfloat16S2_S2_S2_fjLj3072ELj1ELj1ELj4ELj16ENS_18Kernel_traits_baseILj3072ES2_S2_S2_S2_fjLj128EEEEELb0ELb0ELb1ELb1EEEvNS_9BwdParamsE:
        /* <DEDUP_REMOVED lines=31> */
[----:B------:R-:W1:Y:S01]  /*01f0*/  LDC.64 R4, c[0x0][0x3d0] ;  /* 0x0000f400ff047b82 */ /* 0x000e620000000a00 */
[----:B------:R-:W2:Y:S01]  /*0200*/  LDCU UR17, c[0x0][0x40c] ;  /* 0x00008180ff1177ac */ /* 0x000ea20008000800 */
[----:B------:R-:W3:Y:S01]  /*0210*/  LDCU UR15, c[0x0][0x388] ;  /* 0x00007100ff0f77ac */ /* 0x000ee20008000800 */
[----:B------:R-:W4:Y:S01]  /*0220*/  LDCU.U8 UR14, c[0x0][0x410] ;  /* 0x00008200ff0e77ac */ /* 0x000f220008000000 */
[----:B------:R-:W0:Y:S01]  /*0230*/  LDCU UR16, c[0x0][0x400] ;  /* 0x00008000ff1077ac */ /* 0x000e220008000800 */
[----:B------:R-:W0:Y:S01]  /*0240*/  LDCU.64 UR6, c[0x0][0x438] ;  /* 0x00008700ff0677ac */ /* 0x000e220008000a00 */
[----:B------:R-:W0:Y:S01]  /*0250*/  LDCU.64 UR8, c[0x0][0x478] ;  /* 0x00008f00ff0877ac */ /* 0x000e220008000a00 */
[----:B-1----:R-:W-:-:S05]  /*0260*/  IMAD.WIDE.U32 R4, R0, 0x10, R4 ;  /* 0x0000001000047825 */ /* 0x002fca00078e0004 */
[----:B0-----:R0:W5:Y:S04]  /*0270*/  LDG.E.128 R40, desc[UR12][R4.64+0x1000] ;  /* 0x0010000c04287981 */ /* 0x001168000c1e1d00 */
[----:B------:R0:W5:Y:S04]  /*0280*/  LDG.E.128 R36, desc[UR12][R4.64+0x800] ;  /* 0x0008000c04247981 */ /* 0x000168000c1e1d00 */
[----:B------:R0:W5:Y:S01]  /*0290*/  LDG.E.128 R32, desc[UR12][R4.64] ;  /* 0x0000000c04207981 */ /* 0x000162000c1e1d00 */
[----:B------:R-:W-:Y:S01]  /*02a0*/  HFMA2 R88, -RZ, RZ, 0, 0 ;  /* 0x00000000ff587431 */ /* 0x000fe200000001ff */
[----:B------:R-:W-:Y:S01]  /*02b0*/  MOV R2, UR11 ;  /* 0x0000000b00027c02 */ /* 0x000fe20008000f00 */
[----:B--234-:R-:W-:-:S11]  /*02c0*/  UPLOP3.LUT UP1, UPT, UPT, UPT, UPT, 0x40, 0x4 ;  /* 0x000000000004789c */ /* 0x01cfd60003f2e870 */
.L_x_131:
[----:B------:R-:W1:Y:S08]  /*02d0*/  LDC.64 R104, c[0x0][0x3f8] ;  /* 0x0000fe00ff687b82 */ /* 0x000e700000000a00 */
[----:B------:R-:W2:Y:S08]  /*02e0*/  LDC.64 R100, c[0x0][0x3c8] ;  /* 0x0000f200ff647b82 */ /* 0x000eb00000000a00 */
[----:B------:R-:W3:Y:S01]  /*02f0*/  LDC.64 R102, c[0x0][0x3f0] ;  /* 0x0000fc00ff667b82 */ /* 0x000ee20000000a00 */
[----:B-1----:R-:W-:-:S05]  /*0300*/  IMAD.WIDE R104, R2, 0x4, R104 ;  /* 0x0000000402687825 */ /* 0x002fca00078e0268 */
[----:B------:R-:W4:Y:S01]  /*0310*/  LDG.E R139, desc[UR12][R104.64] ;  /* 0x0000000c688b7981 */ /* 0x000f22000c1e1900 */
[----:B--2---:R-:W-:-:S05]  /*0320*/  IMAD.WIDE R100, R2, 0x4, R100 ;  /* 0x0000000402647825 */ /* 0x004fca00078e0264 */
[----:B-----5:R1:W5:Y:S01]  /*0330*/  LDG.E R140, desc[UR12][R100.64] ;  /* 0x0000000c648c7981 */ /* 0x020362000c1e1900 */
[----:B---3--:R-:W-:-:S05]  /*0340*/  IMAD.WIDE R102, R2, 0x4, R102 ;  /* 0x0000000402667825 */ /* 0x008fca00078e0266 */
[----:B------:R1:W5:Y:S01]  /*0350*/  LDG.E R141, desc[UR12][R102.64] ;  /* 0x0000000c668d7981 */ /* 0x000362000c1e1900 */
[----:B------:R-:W-:Y:S02]  /*0360*/  CS2R R106, SRZ ;  /* 0x00000000006a7805 */ /* 0x000fe4000001ff00 */
[----:B----4-:R-:W-:-:S13]  /*0370*/  ISETP.GE.AND P1, PT, R139, 0x1, PT ;  /* 0x000000018b00780c */ /* 0x010fda0003f26270 */
[----:B-1----:R-:W-:Y:S05]  /*0380*/  @!P1 BRA `(.L_x_94) ;  /* 0x00000014000c9947 */ /* 0x002fea0003800000 */
[----:B------:R-:W-:Y:S01]  /*0390*/  IMAD R3, R2, UR15, RZ ;  /* 0x0000000f02037c24 */ /* 0x000fe2000f8e02ff */
[----:B------:R-:W-:Y:S01]  /*03a0*/  IADD3 R7, PT, PT, R139, -0x1, RZ ;  /* 0xffffffff8b077810 */ /* 0x000fe20007ffe0ff */
[----:B------:R-:W1:Y:S03]  /*03b0*/  LDC.64 R8, c[0x0][0x3a8] ;  /* 0x0000ea00ff087b82 */ /* 0x000e660000000a00 */
[----:B------:R-:W-:Y:S01]  /*03c0*/  SHF.R.S32.HI R6, RZ, 0x1f, R3 ;  /* 0x0000001fff067819 */ /* 0x000fe20000011403 */
[----:B------:R-:W-:-:S03]  /*03d0*/  IMAD R7, R7, UR15, RZ ;  /* 0x0000000f07077c24 */ /* 0x000fc6000f8e02ff */
[----:B------:R-:W-:Y:S01]  /*03e0*/  LEA.HI R3, R6, R3, RZ, 0x3 ;  /* 0x0000000306037211 */ /* 0x000fe200078f18ff */
[----:B------:R-:W2:Y:S01]  /*03f0*/  LDC.64 R108, c[0x0][0x3c0] ;  /* 0x0000f000ff6c7b82 */ /* 0x000ea20000000a00 */
[----:B------:R-:W-:Y:S02]  /*0400*/  SHF.R.S32.HI R6, RZ, 0x1f, R7 ;  /* 0x0000001fff067819 */ /* 0x000fe40000011407 */
[----:B------:R-:W-:Y:S02]  /*0410*/  LEA.HI.SX32 R117, R3, R0, 0x1d ;  /* 0x0000000003757211 */ /* 0x000fe400078feaff */
[----:B------:R-:W-:-:S03]  /*0420*/  LEA.HI R7, R6, R7, RZ, 0x3 ;  /* 0x0000000706077211 */ /* 0x000fc600078f18ff */
[----:B0-----:R-:W0:Y:S01]  /*0430*/  LDC.64 R4, c[0x0][0x428] ;  /* 0x00010a00ff047b82 */ /* 0x001e220000000a00 */
[----:B------:R-:W-:Y:S02]  /*0440*/  LEA.HI.SX32 R7, R7, R0, 0x1d ;  /* 0x0000000007077211 */ /* 0x000fe400078feaff */
[----:B------:R-:W-:Y:S02]  /*0450*/  IADD3 R119, PT, PT, R117, 0x80, RZ ;  /* 0x0000008075777810 */ /* 0x000fe40007ffe0ff */
[----:B------:R-:W-:Y:S02]  /*0460*/  IADD3 R13, PT, PT, R7, 0x80, RZ ;  /* 0x00000080070d7810 */ /* 0x000fe40007ffe0ff */
[C---:B------:R-:W-:Y:S01]  /*0470*/  IADD3 R121, PT, PT, R117.reuse, 0x100, RZ ;  /* 0x0000010075797810 */ /* 0x040fe20007ffe0ff */
[----:B-1----:R-:W-:Y:S01]  /*0480*/  IMAD.WIDE.U32 R104, R117, 0x10, R8 ;  /* 0x0000001075687825 */ /* 0x002fe200078e0008 */
[----:B------:R-:W-:-:S03]  /*0490*/  SHF.R.S32.HI R0, RZ, 0x1f, R2 ;  /* 0x0000001fff007819 */ /* 0x000fc60000011402 */
[--C-:B------:R-:W-:Y:S02]  /*04a0*/  IMAD.WIDE.U32 R16, R119, 0x10, R8.reuse ;  /* 0x0000001077107825 */ /* 0x100fe400078e0008 */
[----:B------:R-:W3:Y:S01]  /*04b0*/  LDG.E.128 R104, desc[UR12][R104.64] ;  /* 0x0000000c68687981 */ /* 0x000ee2000c1e1d00 */
[C---:B--2---:R-:W-:Y:S01]  /*04c0*/  LEA R108, P0, R2.reuse, R108, 0x2 ;  /* 0x0000006c026c7211 */ /* 0x044fe200078010ff */
[----:B------:R-:W-:Y:S02]  /*04d0*/  IMAD.WIDE.U32 R8, R121, 0x10, R8 ;  /* 0x0000001079087825 */ /* 0x000fe400078e0008 */
[----:B------:R-:W2:Y:S01]  /*04e0*/  LDG.E.128 R16, desc[UR12][R16.64] ;  /* 0x0000000c10107981 */ /* 0x000ea2000c1e1d00 */
[----:B------:R-:W-:-:S03]  /*04f0*/  LEA.HI.X R109, R2, R109, R0, 0x2, P0 ;  /* 0x0000006d026d7211 */ /* 0x000fc600000f1400 */
[----:B------:R-:W4:Y:S01]  /*0500*/  LDG.E.128 R8, desc[UR12][R8.64] ;  /* 0x0000000c08087981 */ /* 0x000f22000c1e1d00 */
[----:B0-----:R-:W-:-:S03]  /*0510*/  IMAD.WIDE.U32 R100, R7, 0x10, R4 ;  /* 0x0000001007647825 */ /* 0x001fc600078e0004 */
[----:B------:R0:W2:Y:S01]  /*0520*/  LDG.E R0, desc[UR12][R108.64] ;  /* 0x0000000c6c007981 */ /* 0x0000a2000c1e1900 */
[----:B------:R-:W-:-:S03]  /*0530*/  IMAD.WIDE.U32 R12, R13, 0x10, R4 ;  /* 0x000000100d0c7825 */ /* 0x000fc600078e0004 */
[----:B------:R-:W2:Y:S04]  /*0540*/  LDG.E.128 R100, desc[UR12][R100.64] ;  /* 0x0000000c64647981 */ /* 0x000ea8000c1e1d00 */
[----:B------:R-:W2:Y:S01]  /*0550*/  LDG.E.128 R12, desc[UR12][R12.64] ;  /* 0x0000000c0c0c7981 */ /* 0x000ea2000c1e1d00 */
[----:B------:R-:W-:-:S05]  /*0560*/  IADD3 R3, PT, PT, R7, 0x100, RZ ;  /* 0x0000010007037810 */ /* 0x000fca0007ffe0ff */
[----:B------:R-:W-:-:S06]  /*0570*/  IMAD.WIDE.U32 R4, R3, 0x10, R4 ;  /* 0x0000001003047825 */ /* 0x000fcc00078e0004 */
[----:B------:R-:W2:Y:S01]  /*0580*/  LDG.E.128 R4, desc[UR12][R4.64] ;  /* 0x0000000c04047981 */ /* 0x000ea2000c1e1d00 */
[----:B------:R-:W-:-:S04]  /*0590*/  UISETP.NE.U32.AND UP0, UPT, UR6, URZ, UPT ;  /* 0x000000ff0600728c */ /* 0x000fc8000bf05070 */
[----:B------:R-:W-:-:S06]  /*05a0*/  UISETP.NE.AND.EX UP0, UPT, UR7, URZ, UPT, UP0 ;  /* 0x000000ff0700728c */ /* 0x000fcc000bf05300 */
[----:B------:R-:W-:-:S13]  /*05b0*/  PLOP3.LUT P0, PT, PT, PT, UP0, 0x80, 0x8 ;  /* 0x000000000008781c */ /* 0x000fda0003f0f008 */
[----:B------:R-:W0:Y:S08]  /*05c0*/  @P0 LDC.64 R110, c[0x0][0x438] ;  /* 0x00010e00ff6e0b82 */ /* 0x000e300000000a00 */
[----:B------:R-:W1:Y:S08]  /*05d0*/  @P0 LDC.64 R112, c[0x0][0x438] ;  /* 0x00010e00ff700b82 */ /* 0x000e700000000a00 */
[----:B------:R-:W1:Y:S01]  /*05e0*/  @P0 LDC.64 R114, c[0x0][0x438] ;  /* 0x00010e00ff720b82 */ /* 0x000e620000000a00 */
[----:B------:R-:W-:Y:S01]  /*05f0*/  ISETP.NE.AND P2, PT, RZ, UR14, PT ;  /* 0x0000000eff007c0c */ /* 0x000fe2000bf45270 */
[----:B0-----:R-:W-:-:S05]  /*0600*/  @P0 IMAD.WIDE.U32 R108, R117, 0x10, R110 ;  /* 0x00000010756c0825 */ /* 0x001fca00078e006e */
[----:B------:R2:W5:Y:S01]  /*0610*/  @P0 LDG.E.128 R28, desc[UR12][R108.64] ;  /* 0x0000000c6c1c0981 */ /* 0x000562000c1e1d00 */
[----:B-1----:R-:W-:-:S05]  /*0620*/  @P0 IMAD.WIDE.U32 R110, R119, 0x10, R112 ;  /* 0x00000010776e0825 */ /* 0x002fca00078e0070 */
[----:B------:R-:W5:Y:S01]  /*0630*/  @P0 LDG.E.128 R24, desc[UR12][R110.64] ;  /* 0x0000000c6e180981 */ /* 0x000f62000c1e1d00 */
[----:B------:R-:W-:-:S05]  /*0640*/  @P0 IMAD.WIDE.U32 R114, R121, 0x10, R114 ;  /* 0x0000001079720825 */ /* 0x000fca00078e0072 */
[----:B------:R0:W5:Y:S01]  /*0650*/  @P0 LDG.E.128 R20, desc[UR12][R114.64] ;  /* 0x0000000c72140981 */ /* 0x000162000c1e1d00 */
[----:B------:R-:W-:-:S04]  /*0660*/  PRMT R136, R41, 0x7632, R136 ;  /* 0x0000763229887816 */ /* 0x000fc80000000088 */
[----:B------:R-:W-:Y:S02]  /*0670*/  SHF.L.U32 R136, R136, 0x10, RZ ;  /* 0x0000001088887819 */ /* 0x000fe400000006ff */
[C---:B---3--:R-:W-:Y:S02]  /*0680*/  PRMT R118, R105.reuse, 0x7632, R118 ;  /* 0x0000763269767816 */ /* 0x048fe40000000076 */
[----:B------:R-:W-:Y:S02]  /*0690*/  SHF.L.U32 R120, R105, 0x10, RZ ;  /* 0x0000001069787819 */ /* 0x000fe400000006ff */
[C---:B------:R-:W-:Y:S02]  /*06a0*/  PRMT R105, R106.reuse, 0x7632, R105 ;  /* 0x000076326a697816 */ /* 0x040fe40000000069 */
[----:B------:R-:W-:Y:S02]  /*06b0*/  SHF.L.U32 R122, R106, 0x10, RZ ;  /* 0x000000106a7a7819 */ /* 0x000fe400000006ff */
[----:B----4-:R-:W-:-:S02]  /*06c0*/  PRMT R127, R9, 0x7632, R127 ;  /* 0x00007632097f7816 */ /* 0x010fc4000000007f */
[----:B------:R-:W-:Y:S02]  /*06d0*/  PRMT R121, R107, 0x7632, R121 ;  /* 0x000076326b797816 */ /* 0x000fe40000000079 */
[C---:B--2---:R-:W-:Y:S02]  /*06e0*/  PRMT R109, R101.reuse, 0x7632, R109 ;  /* 0x00007632656d7816 */ /* 0x044fe4000000006d */
[----:B------:R-:W-:Y:S02]  /*06f0*/  SHF.L.U32 R155, R101, 0x10, RZ ;  /* 0x00000010659b7819 */ /* 0x000fe400000006ff */
[C---:B------:R-:W-:Y:S02]  /*0700*/  PRMT R106, R14.reuse, 0x7632, R106 ;  /* 0x000076320e6a7816 */ /* 0x040fe4000000006a */
[----:B------:R-:W-:Y:S02]  /*0710*/  SHF.L.U32 R113, R14, 0x10, RZ ;  /* 0x000000100e717819 */ /* 0x000fe400000006ff */
[----:B------:R-:W-:-:S02]  /*0720*/  FSEL R101, R0, RZ, !P2 ;  /* 0x000000ff00657208 */ /* 0x000fc40005000000 */
[----:B------:R-:W-:Y:S02]  /*0730*/  SHF.L.U32 R14, R8, 0x10, RZ ;  /* 0x00000010080e7819 */ /* 0x000fe400000006ff */
[C---:B------:R-:W-:Y:S02]  /*0740*/  PRMT R112, R100.reuse, 0x7632, R112 ;  /* 0x0000763264707816 */ /* 0x040fe40000000070 */
[----:B------:R-:W-:Y:S02]  /*0750*/  SHF.L.U32 R159, R100, 0x10, RZ ;  /* 0x00000010649f7819 */ /* 0x000fe400000006ff */
[C---:B------:R-:W-:Y:S01]  /*0760*/  PRMT R100, R16.reuse, 0x7632, R100 ;  /* 0x0000763210647816 */ /* 0x040fe20000000064 */
[----:B------:R-:W-:Y:S01]  /*0770*/  FADD.FTZ R123, -R101, R14 ;  /* 0x0000000e657b7221 */ /* 0x000fe20000010100 */
[----:B------:R-:W-:Y:S02]  /*0780*/  SHF.L.U32 R16, R16, 0x10, RZ ;  /* 0x0000001010107819 */ /* 0x000fe400000006ff */
[----:B------:R-:W-:-:S02]  /*0790*/  PRMT R116, R104, 0x7632, R116 ;  /* 0x0000763268747816 */ /* 0x000fc40000000074 */
[----:B------:R-:W-:Y:S02]  /*07a0*/  PRMT R129, R10, 0x7632, R129 ;  /* 0x000076320a817816 */ /* 0x000fe40000000081 */
[----:B------:R-:W-:Y:S02]  /*07b0*/  SHF.L.U32 R14, R127, 0x10, RZ ;  /* 0x000000107f0e7819 */ /* 0x000fe400000006ff */
[----:B------:R-:W-:Y:S02]  /*07c0*/  SHF.L.U32 R124, R107, 0x10, RZ ;  /* 0x000000106b7c7819 */ /* 0x000fe400000006ff */
[C---:B------:R-:W-:Y:S02]  /*07d0*/  PRMT R108, R103.reuse, 0x7632, R108 ;  /* 0x00007632676c7816 */ /* 0x040fe4000000006c */
[----:B------:R-:W-:Y:S02]  /*07e0*/  SHF.L.U32 R149, R103, 0x10, RZ ;  /* 0x0000001067957819 */ /* 0x000fe400000006ff */
[----:B0-----:R-:W-:-:S02]  /*07f0*/  PRMT R114, R12, 0x7632, R114 ;  /* 0x000076320c727816 */ /* 0x001fc40000000072 */
[----:B------:R-:W-:Y:S02]  /*0800*/  SHF.L.U32 R143, R12, 0x10, RZ ;  /* 0x000000100c8f7819 */ /* 0x000fe400000006ff */
[----:B------:R-:W-:Y:S02]  /*0810*/  SHF.L.U32 R132, R10, 0x10, RZ ;  /* 0x000000100a847819 */ /* 0x000fe400000006ff */
[----:B------:R-:W-:Y:S02]  /*0820*/  PRMT R103, R18, 0x7632, R103 ;  /* 0x0000763212677816 */ /* 0x000fe40000000067 */
[C---:B------:R-:W-:Y:S02]  /*0830*/  PRMT R107, R19.reuse, 0x7632, R107 ;  /* 0x00007632136b7816 */ /* 0x040fe4000000006b */
[----:B------:R-:W-:Y:S01]  /*0840*/  SHF.L.U32 R128, R19, 0x10, RZ ;  /* 0x0000001013807819 */ /* 0x000fe200000006ff */
[----:B------:R-:W-:Y:S01]  /*0850*/  FADD.FTZ R19, -R101, R16 ;  /* 0x0000001065137221 */ /* 0x000fe20000010100 */
[----:B------:R-:W-:-:S02]  /*0860*/  PRMT R12, R8, 0x7632, R12 ;  /* 0x00007632080c7816 */ /* 0x000fc4000000000c */
[----:B------:R-:W-:Y:S02]  /*0870*/  SHF.L.U32 R0, R105, 0x10, RZ ;  /* 0x0000001069007819 */ /* 0x000fe400000006ff */
[----:B------:R-:W-:Y:S02]  /*0880*/  SHF.L.U32 R10, R121, 0x10, RZ ;  /* 0x00000010790a7819 */ /* 0x000fe400000006ff */
[C---:B------:R-:W-:Y:S02]  /*0890*/  PRMT R110, R102.reuse, 0x7632, R110 ;  /* 0x00007632666e7816 */ /* 0x040fe4000000006e */
[----:B------:R-:W-:Y:S02]  /*08a0*/  SHF.L.U32 R153, R102, 0x10, RZ ;  /* 0x0000001066997819 */ /* 0x000fe400000006ff */
[----:B------:R-:W-:Y:S02]  /*08b0*/  SHF.L.U32 R18, R18, 0x10, RZ ;  /* 0x0000001012127819 */ /* 0x000fe400000006ff */
[----:B------:R-:W-:Y:S01]  /*08c0*/  SHF.L.U32 R116, R116, 0x10, RZ ;  /* 0x0000001074747819 */ /* 0x000fe200000006ff */
[----:B------:R-:W-:Y:S01]  /*08d0*/  FADD.FTZ R105, -R101, R14 ;  /* 0x0000000e65697221 */ /* 0x000fe20000010100 */
[----:B------:R-:W-:-:S02]  /*08e0*/  PRMT R102, R17, 0x7632, R102 ;  /* 0x0000763211667816 */ /* 0x000fc40000000066 */
[----:B------:R-:W-:Y:S02]  /*08f0*/  SHF.L.U32 R16, R129, 0x10, RZ ;  /* 0x0000001081107819 */ /* 0x000fe400000006ff */
[----:B------:R-:W-:Y:S02]  /*0900*/  PRMT R131, R11, 0x7632, R131 ;  /* 0x000076320b837816 */ /* 0x000fe40000000083 */
[----:B------:R-:W-:Y:S01]  /*0910*/  SHF.L.U32 R126, R17, 0x10, RZ ;  /* 0x00000010117e7819 */ /* 0x000fe200000006ff */
[----:B------:R-:W-:Y:S01]  /*0920*/  FADD.FTZ R17, -R101, R10 ;  /* 0x0000000a65117221 */ /* 0x000fe20000010100 */
[C---:B------:R-:W-:Y:S02]  /*0930*/  PRMT R119, R15.reuse, 0x7632, R119 ;  /* 0x000076320f777816 */ /* 0x040fe40000000077 */
[----:B------:R-:W-:Y:S01]  /*0940*/  SHF.L.U32 R117, R15, 0x10, RZ ;  /* 0x000000100f757819 */ /* 0x000fe200000006ff */
[----:B------:R-:W-:Y:S01]  /*0950*/  FADD.FTZ R15, -R101, R0 ;  /* 0x00000000650f7221 */ /* 0x000fe20000010100 */
[----:B------:R-:W-:-:S02]  /*0960*/  SHF.L.U32 R12, R12, 0x10, RZ ;  /* 0x000000100c0c7819 */ /* 0x000fc400000006ff */
[----:B------:R-:W-:Y:S01]  /*0970*/  PRMT R14, R32, 0x7632, R14 ;  /* 0x00007632200e7816 */ /* 0x000fe2000000000e */
[----:B------:R-:W-:Y:S01]  /*0980*/  FADD.FTZ R161, -R101, R18 ;  /* 0x0000001265a17221 */ /* 0x000fe20000010100 */
[----:B------:R-:W-:Y:S01]  /*0990*/  SHF.L.U32 R134, R11, 0x10, RZ ;  /* 0x000000100b867819 */ /* 0x000fe200000006ff */
[----:B------:R-:W-:Y:S01]  /*09a0*/  FADD.FTZ R11, -R101, R116 ;  /* 0x00000074650b7221 */ /* 0x000fe20000010100 */
[----:B------:R-:W-:Y:S02]  /*09b0*/  SHF.L.U32 R118, R118, 0x10, RZ ;  /* 0x0000001076767819 */ /* 0x000fe400000006ff */
[----:B------:R-:W-:Y:S02]  /*09c0*/  SHF.L.U32 R104, R104, 0x10, RZ ;  /* 0x0000001068687819 */ /* 0x000fe400000006ff */
[----:B------:R-:W-:Y:S02]  /*09d0*/  SHF.L.U32 R130, R9, 0x10, RZ ;  /* 0x0000001009827819 */ /* 0x000fe400000006ff */
[----:B------:R-:W-:-:S02]  /*09e0*/  SHF.L.U32 R100, R100, 0x10, RZ ;  /* 0x0000001064647819 */ /* 0x000fc400000006ff */
[----:B------:R-:W-:Y:S02]  /*09f0*/  SHF.L.U32 R102, R102, 0x10, RZ ;  /* 0x0000001066667819 */ /* 0x000fe400000006ff */
[----:B------:R-:W-:Y:S01]  /*0a00*/  SHF.L.U32 R0, R103, 0x10, RZ ;  /* 0x0000001067007819 */ /* 0x000fe200000006ff */
[----:B------:R-:W-:Y:S01]  /*0a10*/  FADD.FTZ R103, -R101, R16 ;  /* 0x0000001065677221 */ /* 0x000fe20000010100 */
[----:B------:R-:W-:Y:S02]  /*0a20*/  SHF.L.U32 R10, R107, 0x10, RZ ;  /* 0x000000106b0a7819 */ /* 0x000fe400000006ff */
[----:B------:R-:W-:Y:S01]  /*0a30*/  SHF.L.U32 R18, R131, 0x10, RZ ;  /* 0x0000001083127819 */ /* 0x000fe200000006ff */
[----:B------:R-:W-:Y:S01]  /*0a40*/  FADD.FTZ R107, -R101, R12 ;  /* 0x0000000c656b7221 */ /* 0x000fe20000010100 */
[----:B------:R-:W-:Y:S02]  /*0a50*/  SHF.L.U32 R14, R14, 0x10, RZ ;  /* 0x000000100e0e7819 */ /* 0x000fe400000006ff */
[----:B------:R-:W-:-:S02]  /*0a60*/  SHF.L.U32 R112, R112, 0x10, RZ ;  /* 0x0000001070707819 */ /* 0x000fc400000006ff */
[----:B------:R-:W-:Y:S01]  /*0a70*/  PRMT R16, R33, 0x7632, R16 ;  /* 0x0000763221107816 */ /* 0x000fe20000000010 */
[----:B-----5:R-:W-:Y:S01]  /*0a80*/  FMUL.FTZ R12, R140, R11 ;  /* 0x0000000b8c0c7220 */ /* 0x020fe20000410000 */
[C---:B------:R-:W-:Y:S02]  /*0a90*/  PRMT R115, R13.reuse, 0x7632, R115 ;  /* 0x000076320d737816 */ /* 0x040fe40000000073 */
        /* <DEDUP_REMOVED lines=16> */
[----:B------:R-:W-:Y:S01]  /*0ba0*/  SHF.L.U32 R16, R16, 0x10, RZ ;  /* 0x0000001010107819 */ /* 0x000fe200000006ff */
[-C--:B------:R-:W-:Y:S01]  /*0bb0*/  FMUL.FTZ R11, R14, R112.reuse ;  /* 0x000000700e0b7220 */ /* 0x080fe20000410000 */
[----:B------:R-:W-:Y:S01]  /*0bc0*/  SHF.L.U32 R109, R109, 0x10, RZ ;  /* 0x000000106d6d7819 */ /* 0x000fe200000006ff */
[----:B------:R-:W-:Y:S01]  /*0bd0*/  FADD.FTZ R77, R77, R112 ;  /* 0x000000704d4d7221 */ /* 0x000fe20000010000 */
[----:B------:R-:W-:Y:S01]  /*0be0*/  PRMT R18, R34, 0x7632, R18 ;  /* 0x0000763222127816 */ /* 0x000fe20000000012 */
[----:B------:R-:W-:Y:S01]  /*0bf0*/  FFMA.FTZ R45, R12, R112, R45 ;  /* 0x000000700c2d7223 */ /* 0x000fe2000001002d */
[----:B------:R-:W-:Y:S01]  /*0c00*/  FMUL.FTZ R14, R140, R13 ;  /* 0x0000000d8c0e7220 */ /* 0x000fe20000410000 */
[----:B------:R-:W-:Y:S01]  /*0c10*/  PRMT R112, R35, 0x7632, R112 ;  /* 0x0000763223707816 */ /* 0x000fe20000000070 */
[-C--:B------:R-:W-:Y:S01]  /*0c20*/  FMUL.FTZ R13, R16, R109.reuse ;  /* 0x0000006d100d7220 */ /* 0x080fe20000410000 */
[----:B------:R-:W-:Y:S01]  /*0c30*/  SHF.L.U32 R18, R18, 0x10, RZ ;  /* 0x0000001012127819 */ /* 0x000fe200000006ff */
[----:B------:R-:W-:Y:S01]  /*0c40*/  FADD.FTZ R79, R79, R109 ;  /* 0x0000006d4f4f7221 */ /* 0x000fe20000010000 */
[----:B------:R-:W-:Y:S01]  /*0c50*/  SHF.L.U32 R110, R110, 0x10, RZ ;  /* 0x000000106e6e7819 */ /* 0x000fe200000006ff */
[----:B------:R-:W-:Y:S01]  /*0c60*/  FFMA.FTZ R47, R14, R109, R47 ;  /* 0x0000006d0e2f7223 */ /* 0x000fe2000001002f */
[----:B------:R-:W-:Y:S01]  /*0c70*/  FMUL.FTZ R16, R140, R15 ;  /* 0x0000000f8c107220 */ /* 0x000fe20000410000 */
[----:B------:R-:W-:-:S02]  /*0c80*/  SHF.L.U32 R109, R112, 0x10, RZ ;  /* 0x00000010706d7819 */ /* 0x000fc400000006ff */
[----:B------:R-:W-:Y:S01]  /*0c90*/  SHF.L.U32 R108, R108, 0x10, RZ ;  /* 0x000000106c6c7819 */ /* 0x000fe200000006ff */
[-C--:B------:R-:W-:Y:S01]  /*0ca0*/  FMUL.FTZ R15, R18, R110.reuse ;  /* 0x0000006e120f7220 */ /* 0x080fe20000410000 */
[----:B------:R-:W-:Y:S01]  /*0cb0*/  FADD.FTZ R73, R73, R110 ;  /* 0x0000006e49497221 */ /* 0x000fe20000010000 */
[----:B------:R-:W-:Y:S01]  /*0cc0*/  FFMA.FTZ R49, R16, R110, R49 ;  /* 0x0000006e10317223 */ /* 0x000fe20000010031 */
[----:B------:R-:W-:Y:S01]  /*0cd0*/  FMUL.FTZ R18, R140, R17 ;  /* 0x000000118c127220 */ /* 0x000fe20000410000 */
[----:B------:R-:W-:Y:S01]  /*0ce0*/  SHF.L.U32 R110, R36, 0x10, RZ ;  /* 0x00000010246e7819 */ /* 0x000fe200000006ff */
[-C--:B------:R-:W-:Y:S01]  /*0cf0*/  FMUL.FTZ R17, R109, R108.reuse ;  /* 0x0000006c6d117220 */ /* 0x080fe20000410000 */
[----:B------:R-:W-:Y:S01]  /*0d00*/  SHF.L.U32 R112, R37, 0x10, RZ ;  /* 0x0000001025707819 */ /* 0x000fe200000006ff */
[----:B------:R-:W-:Y:S01]  /*0d10*/  FMUL.FTZ R109, R140, R163 ;  /* 0x000000a38c6d7220 */ /* 0x000fe20000410000 */
[----:B------:R-:W-:Y:S01]  /*0d20*/  SHF.L.U32 R116, R38, 0x10, RZ ;  /* 0x0000001026747819 */ /* 0x000fe200000006ff */
[----:B------:R-:W-:Y:S01]  /*0d30*/  FADD.FTZ R75, R75, R108 ;  /* 0x0000006c4b4b7221 */ /* 0x000fe20000010000 */
[----:B------:R-:W-:Y:S01]  /*0d40*/  FFMA.FTZ R51, R18, R108, R51 ;  /* 0x0000006c12337223 */ /* 0x000fe20000010033 */
[----:B------:R-:W-:Y:S01]  /*0d50*/  FMUL.FTZ R108, R110, R143 ;  /* 0x0000008f6e6c7220 */ /* 0x000fe20000410000 */
[-C--:B------:R-:W-:Y:S01]  /*0d60*/  FMUL.FTZ R110, R112, R111.reuse ;  /* 0x0000006f706e7220 */ /* 0x080fe20000410000 */
[----:B------:R-:W-:Y:S01]  /*0d70*/  FADD.FTZ R70, R70, R111 ;  /* 0x0000006f46467221 */ /* 0x000fe20000010000 */
[----:B------:R-:W-:Y:S01]  /*0d80*/  FFMA.FTZ R54, R109, R111, R54 ;  /* 0x0000006f6d367223 */ /* 0x000fe20000010036 */
[----:B------:R-:W-:Y:S01]  /*0d90*/  FMUL.FTZ R111, R140, R161 ;  /* 0x000000a18c6f7220 */ /* 0x000fe20000410000 */
[-C--:B------:R-:W-:Y:S01]  /*0da0*/  FMUL.FTZ R112, R116, R113.reuse ;  /* 0x0000007174707220 */ /* 0x080fe20000410000 */
[----:B------:R-:W-:Y:S01]  /*0db0*/  SHF.L.U32 R116, R39, 0x10, RZ ;  /* 0x0000001027747819 */ /* 0x000fe200000006ff */
[----:B------:R-:W-:Y:S01]  /*0dc0*/  FADD.FTZ R64, R64, R113 ;  /* 0x0000007140407221 */ /* 0x000fe20000010000 */
[----:B------:R-:W-:Y:S01]  /*0dd0*/  PRMT R118, R36, 0x7632, R118 ;  /* 0x0000763224767816 */ /* 0x000fe20000000076 */
[----:B------:R-:W-:Y:S01]  /*0de0*/  FFMA.FTZ R88, R111, R113, R88 ;  /* 0x000000716f587223 */ /* 0x000fe20000010058 */
[----:B------:R-:W-:Y:S01]  /*0df0*/  FMUL.FTZ R113, R140, R157 ;  /* 0x0000009d8c717220 */ /* 0x000fe20000410000 */
[----:B------:R-:W-:-:S02]  /*0e00*/  PRMT R122, R37, 0x7632, R122 ;  /* 0x00007632257a7816 */ /* 0x000fc4000000007a */
[----:B------:R-:W-:Y:S01]  /*0e10*/  SHF.L.U32 R120, R114, 0x10, RZ ;  /* 0x0000001072787819 */ /* 0x000fe200000006ff */
[----:B------:R-:W-:Y:S01]  /*0e20*/  FMUL.FTZ R114, R116, R117 ;  /* 0x0000007574727220 */ /* 0x000fe20000410000 */
[----:B------:R-:W-:Y:S01]  /*0e30*/  SHF.L.U32 R118, R118, 0x10, RZ ;  /* 0x0000001076767819 */ /* 0x000fe200000006ff */
[----:B------:R-:W-:Y:S01]  /*0e40*/  FMUL.FTZ R116, R140, R151 ;  /* 0x000000978c747220 */ /* 0x000fe20000410000 */
[----:B------:R-:W-:Y:S01]  /*0e50*/  PRMT R124, R38, 0x7632, R124 ;  /* 0x00007632267c7816 */ /* 0x000fe2000000007c */
[----:B------:R-:W-:Y:S01]  /*0e60*/  FADD.FTZ R66, R66, R117 ;  /* 0x0000007542427221 */ /* 0x000fe20000010000 */
[----:B------:R-:W-:Y:S01]  /*0e70*/  SHF.L.U32 R10, R32, 0x10, RZ ;  /* 0x00000010200a7819 */ /* 0x000fe200000006ff */
[----:B------:R-:W-:Y:S01]  /*0e80*/  FFMA.FTZ R90, R113, R117, R90 ;  /* 0x00000075715a7223 */ /* 0x000fe2000001005a */
[----:B------:R-:W-:Y:S01]  /*0e90*/  SHF.L.U32 R117, R122, 0x10, RZ ;  /* 0x000000107a757819 */ /* 0x000fe200000006ff */
[----:B------:R-:W-:Y:S01]  /*0ea0*/  FADD.FTZ R69, R69, R120 ;  /* 0x0000007845457221 */ /* 0x000fe20000010000 */
[----:B------:R-:W-:Y:S01]  /*0eb0*/  SHF.L.U32 R122, R115, 0x10, RZ ;  /* 0x00000010737a7819 */ /* 0x000fe200000006ff */
[-C--:B------:R-:W-:Y:S01]  /*0ec0*/  FMUL.FTZ R115, R118, R120.reuse ;  /* 0x0000007876737220 */ /* 0x080fe20000410000 */
[----:B------:R-:W-:Y:S01]  /*0ed0*/  FFMA.FTZ R53, R116, R120, R53 ;  /* 0x0000007874357223 */ /* 0x000fe20000010035 */
[----:B------:R-:W-:Y:S01]  /*0ee0*/  SHF.L.U32 R124, R124, 0x10, RZ ;  /* 0x000000107c7c7819 */ /* 0x000fe200000006ff */
[----:B------:R-:W-:Y:S01]  /*0ef0*/  FMUL.FTZ R120, R140, R145 ;  /* 0x000000918c787220 */ /* 0x000fe20000410000 */
[----:B------:R-:W-:Y:S01]  /*0f00*/  SHF.L.U32 R106, R106, 0x10, RZ ;  /* 0x000000106a6a7819 */ /* 0x000fe200000006ff */
[----:B------:R-:W-:Y:S01]  /*0f10*/  FMUL.FTZ R19, R140, R19 ;  /* 0x000000138c137220 */ /* 0x000fe20000410000 */
[----:B------:R-:W-:-:S02]  /*0f20*/  PRMT R102, R4, 0x7632, R102 ;  /* 0x0000763204667816 */ /* 0x000fc40000000066 */
[----:B------:R-:W-:Y:S01]  /*0f30*/  SHF.L.U32 R137, R4, 0x10, RZ ;  /* 0x0000001004897819 */ /* 0x000fe200000006ff */
[----:B------:R-:W-:Y:S01]  /*0f40*/  FMUL.FTZ R4, R10, R159 ;  /* 0x0000009f0a047220 */ /* 0x000fe20000410000 */
[----:B------:R-:W-:Y:S01]  /*0f50*/  FMUL.FTZ R3, R140, R3 ;  /* 0x000000038c037220 */ /* 0x000fe20000410000 */
[----:B------:R-:W-:Y:S01]  /*0f60*/  PRMT R0, R6, 0x7632, R0 ;  /* 0x0000763206007816 */ /* 0x000fe20000000000 */
[----:B------:R-:W-:Y:S01]  /*0f70*/  FMUL.FTZ R118, R140, R147 ;  /* 0x000000938c767220 */ /* 0x000fe20000410000 */
[----:B------:R-:W-:Y:S01]  /*0f80*/  SHF.L.U32 R133, R6, 0x10, RZ ;  /* 0x0000001006857819 */ /* 0x000fe200000006ff */
[----:B------:R-:W-:Y:S01]  /*0f90*/  FADD.FTZ R65, R65, R106 ;  /* 0x0000006a41417221 */ /* 0x000fe20000010000 */
[----:B------:R-:W-:Y:S01]  /*0fa0*/  PRMT R126, R39, 0x7632, R126 ;  /* 0x00007632277e7816 */ /* 0x000fe2000000007e */
[-C--:B------:R-:W-:Y:S01]  /*0fb0*/  FFMA.FTZ R89, R120, R106.reuse, R89 ;  /* 0x0000006a78597223 */ /* 0x080fe20000010059 */
[----:B------:R-:W-:Y:S01]  /*0fc0*/  SHF.L.U32 R128, R119, 0x10, RZ ;  /* 0x0000001077807819 */ /* 0x000fe200000006ff */
[----:B------:R-:W-:Y:S01]  /*0fd0*/  FMUL.FTZ R119, R124, R106 ;  /* 0x0000006a7c777220 */ /* 0x000fe20000410000 */
[----:B------:R-:W-:Y:S01]  /*0fe0*/  SHF.L.U32 R6, R33, 0x10, RZ ;  /* 0x0000001021067819 */ /* 0x000fe200000006ff */
[----:B------:R-:W-:Y:S01]  /*0ff0*/  FADD.FTZ R68, R68, R143 ;  /* 0x0000008f44447221 */ /* 0x000fe20000010000 */
[----:B------:R-:W-:Y:S01]  /*1000*/  FFMA.FTZ R52, R19, R143, R52 ;  /* 0x0000008f13347223 */ /* 0x000fe20000010034 */
[----:B------:R-:W-:Y:S01]  /*1010*/  FADD.FTZ R106, RZ, R4 ;  /* 0x00000004ff6a7221 */ /* 0x000fe20000010000 */
[----:B------:R-:W-:Y:S01]  /*1020*/  FFMA.FTZ R143, R3, R4, RZ ;  /* 0x00000004038f7223 */ /* 0x000fe200000100ff */
[-C--:B------:R-:W-:Y:S01]  /*1030*/  FMUL.FTZ R117, R117, R122.reuse ;  /* 0x0000007a75757220 */ /* 0x080fe20000410000 */
[----:B------:R-:W-:Y:S01]  /*1040*/  FADD.FTZ R71, R71, R122 ;  /* 0x0000007a47477221 */ /* 0x000fe20000010000 */
[----:B------:R-:W-:Y:S01]  /*1050*/  FFMA.FTZ R55, R118, R122, R55 ;  /* 0x0000007a76377223 */ /* 0x000fe20000010037 */
[----:B------:R-:W-:Y:S01]  /*1060*/  SHF.L.U32 R126, R126, 0x10, RZ ;  /* 0x000000107e7e7819 */ /* 0x000fe200000006ff */
[----:B------:R-:W-:Y:S01]  /*1070*/  FMUL.FTZ R122, R140, R121 ;  /* 0x000000798c7a7220 */ /* 0x000fe20000410000 */
[----:B------:R-:W-:Y:S01]  /*1080*/  SHF.L.U32 R124, R40, 0x10, RZ ;  /* 0x00000010287c7819 */ /* 0x000fe200000006ff */
[----:B------:R-:W-:Y:S01]  /*1090*/  FMUL.FTZ R6, R6, R155 ;  /* 0x0000009b06067220 */ /* 0x000fe20000410000 */
[C---:B------:R-:W-:Y:S01]  /*10a0*/  PRMT R104, R5.reuse, 0x7632, R104 ;  /* 0x0000763205687816 */ /* 0x040fe20000000068 */
[----:B------:R-:W-:Y:S01]  /*10b0*/  FMUL.FTZ R123, R140, R123 ;  /* 0x0000007b8c7b7220 */ /* 0x000fe20000410000 */
[----:B------:R-:W-:Y:S01]  /*10c0*/  SHF.L.U32 R135, R5, 0x10, RZ ;  /* 0x0000001005877819 */ /* 0x000fe200000006ff */
[----:B------:R-:W-:Y:S01]  /*10d0*/  FADD.FTZ R145, R106, R11 ;  /* 0x0000000b6a917221 */ /* 0x000fe20000010000 */
[----:B------:R-:W-:Y:S01]  /*10e0*/  FMUL.FTZ R5, R140, R8 ;  /* 0x000000088c057220 */ /* 0x000fe20000410000 */
[----:B------:R-:W-:Y:S01]  /*10f0*/  FFMA.FTZ R106, R12, R11, R143 ;  /* 0x0000000b0c6a7223 */ /* 0x000fe2000001008f */
[----:B------:R-:W-:Y:S01]  /*1100*/  SHF.L.U32 R8, R34, 0x10, RZ ;  /* 0x0000001022087819 */ /* 0x000fe200000006ff */
[-C--:B------:R-:W-:Y:S01]  /*1110*/  FMUL.FTZ R121, R126, R128.reuse ;  /* 0x000000807e797220 */ /* 0x080fe20000410000 */
[----:B------:R-:W-:Y:S01]  /*1120*/  FADD.FTZ R67, R67, R128 ;  /* 0x0000008043437221 */ /* 0x000fe20000010000 */
[----:B------:R-:W-:Y:S01]  /*1130*/  FFMA.FTZ R91, R122, R128, R91 ;  /* 0x000000807a5b7223 */ /* 0x000fe2000001005b */
[-C--:B------:R-:W-:Y:S01]  /*1140*/  FMUL.FTZ R124, R124, R137.reuse ;  /* 0x000000897c7c7220 */ /* 0x080fe20000410000 */
[----:B------:R-:W-:Y:S01]  /*1150*/  FADD.FTZ R60, R60, R137 ;  /* 0x000000893c3c7221 */ /* 0x000fe20000010000 */
[----:B------:R-:W-:Y:S01]  /*1160*/  FFMA.FTZ R84, R123, R137, R84 ;  /* 0x000000897b547223 */ /* 0x000fe20000010054 */
[----:B------:R-:W-:Y:S01]  /*1170*/  FADD.FTZ R128, R145, R6 ;  /* 0x0000000691807221 */ /* 0x000fe20000010000 */
[----:B------:R-:W-:Y:S01]  /*1180*/  FFMA.FTZ R137, R5, R6, R106 ;  /* 0x0000000605897223 */ /* 0x000fe2000001006a */
        /* <DEDUP_REMOVED lines=12> */
[----:B------:R-:W-:Y:S01]  /*1250*/  FADD.FTZ R128, R143, R8 ;  /* 0x000000088f807221 */ /* 0x000fe20000010000 */
[----:B------:R-:W-:Y:S01]  /*1260*/  FFMA.FTZ R135, R7, R8, R106 ;  /* 0x0000000807877223 */ /* 0x000fe2000001006a */
[----:B------:R-:W-:Y:S01]  /*1270*/  SHF.L.U32 R130, R42, 0x10, RZ ;  /* 0x000000102a827819 */ /* 0x000fe200000006ff */
[----:B------:R-:W-:Y:S01]  /*1280*/  FMUL.FTZ R10, R10, R149 ;  /* 0x000000950a0a7220 */ /* 0x000fe20000410000 */
[----:B------:R-:W-:Y:S01]  /*1290*/  FADD.FTZ R137, R128, R15 ;  /* 0x0000000f80897221 */ /* 0x000fe20000010000 */
[----:B------:R-:W-:Y:S01]  /*12a0*/  FMUL.FTZ R9, R140, R9 ;  /* 0x000000098c097220 */ /* 0x000fe20000410000 */
[----:B------:R-:W-:Y:S01]  /*12b0*/  FFMA.FTZ R106, R16, R15, R135 ;  /* 0x0000000f106a7223 */ /* 0x000fe20000010087 */
[----:B------:R-:W-:Y:S01]  /*12c0*/  FMUL.FTZ R127, R140, R127 ;  /* 0x0000007f8c7f7220 */ /* 0x000fe20000410000 */
[-C--:B------:R-:W-:Y:S01]  /*12d0*/  FMUL.FTZ R128, R130, R133.reuse ;  /* 0x0000008582807220 */ /* 0x080fe20000410000 */
[----:B------:R-:W-:Y:S01]  /*12e0*/  FADD.FTZ R130, R137, R10 ;  /* 0x0000000a89827221 */ /* 0x000fe20000010000 */
[----:B------:R-:W-:Y:S01]  /*12f0*/  FFMA.FTZ R135, R9, R10, R106 ;  /* 0x0000000a09877223 */ /* 0x000fe2000001006a */
[----:B------:R-:W-:Y:S01]  /*1300*/  FADD.FTZ R56, R56, R133 ;  /* 0x0000008538387221 */ /* 0x000fe20000010000 */
[----:B------:R-:W-:Y:S01]  /*1310*/  FFMA.FTZ R80, R127, R133, R80 ;  /* 0x000000857f507223 */ /* 0x000fe20000010050 */
[----:B------:R-:W-:Y:S01]  /*1320*/  FADD.FTZ R133, R130, R17 ;  /* 0x0000001182857221 */ /* 0x000fe20000010000 */
[----:B------:R-:W-:Y:S01]  /*1330*/  FFMA.FTZ R134, R18, R17, R135 ;  /* 0x0000001112867223 */ /* 0x000fe20000010087 */
[----:B------:R-:W-:Y:S01]  /*1340*/  SHF.L.U32 R132, R43, 0x10, RZ ;  /* 0x000000102b847819 */ /* 0x000fe200000006ff */
[----:B------:R-:W-:Y:S01]  /*1350*/  FMUL.FTZ R129, R140, R129 ;  /* 0x000000818c817220 */ /* 0x000fe20000410000 */
[----:B------:R-:W-:Y:S01]  /*1360*/  FADD.FTZ R106, R133, R108 ;  /* 0x0000006c856a7221 */ /* 0x000fe20000010000 */
[----:B------:R-:W-:Y:S01]  /*1370*/  FFMA.FTZ R133, R19, R108, R134 ;  /* 0x0000006c13857223 */ /* 0x000fe20000010086 */
[----:B------:R-:W-:Y:S01]  /*1380*/  FADD.FTZ R58, R58, R131 ;  /* 0x000000833a3a7221 */ /* 0x000fe20000010000 */
[-C--:B------:R-:W-:Y:S01]  /*1390*/  FMUL.FTZ R130, R132, R131.reuse ;  /* 0x0000008384827220 */ /* 0x080fe20000410000 */
[----:B------:R-:W-:Y:S01]  /*13a0*/  FFMA.FTZ R82, R129, R131, R82 ;  /* 0x0000008381527223 */ /* 0x000fe20000010052 */
[----:B------:R-:W-:Y:S01]  /*13b0*/  FADD.FTZ R131, R106, R115 ;  /* 0x000000736a837221 */ /* 0x000fe20000010000 */
[----:B------:R-:W-:-:S03]  /*13c0*/  FFMA.FTZ R106, R116, R115, R133 ;  /* 0x00000073746a7223 */ /* 0x000fc60000010085 */
[----:B------:R-:W-:Y:S01]  /*13d0*/  FADD.FTZ R132, R131, R110 ;  /* 0x0000006e83847221 */ /* 0x000fe20000010000 */
[----:B------:R-:W-:-:S03]  /*13e0*/  FFMA.FTZ R131, R109, R110, R106 ;  /* 0x0000006e6d837223 */ /* 0x000fc6000001006a */
[----:B------:R-:W-:Y:S01]  /*13f0*/  FADD.FTZ R133, R132, R117 ;  /* 0x0000007584857221 */ /* 0x000fe20000010000 */
[----:B------:R-:W-:Y:S01]  /*1400*/  FFMA.FTZ R106, R118, R117, R131 ;  /* 0x00000075766a7223 */ /* 0x000fe20000010083 */
[----:B------:R-:W-:Y:S02]  /*1410*/  SHF.L.U32 R135, R102, 0x10, RZ ;  /* 0x0000001066877819 */ /* 0x000fe400000006ff */
[----:B------:R-:W-:Y:S01]  /*1420*/  FADD.FTZ R102, R133, R112 ;  /* 0x0000007085667221 */ /* 0x000fe20000010000 */
[----:B------:R-:W-:Y:S01]  /*1430*/  PRMT R134, R40, 0x7632, R134 ;  /* 0x0000763228867816 */ /* 0x000fe20000000086 */
[----:B------:R-:W-:Y:S01]  /*1440*/  FFMA.FTZ R133, R111, R112, R106 ;  /* 0x000000706f857223 */ /* 0x000fe2000001006a */
[----:B------:R-:W-:Y:S01]  /*1450*/  FMUL.FTZ R132, R140, R107 ;  /* 0x0000006b8c847220 */ /* 0x000fe20000410000 */
[----:B------:R-:W-:Y:S01]  /*1460*/  FADD.FTZ R107, R102, R119 ;  /* 0x00000077666b7221 */ /* 0x000fe20000010000 */
[----:B------:R-:W-:Y:S01]  /*1470*/  SHF.L.U32 R134, R134, 0x10, RZ ;  /* 0x0000001086867819 */ /* 0x000fe200000006ff */
[----:B------:R-:W-:Y:S01]  /*1480*/  FFMA.FTZ R102, R120, R119, R133 ;  /* 0x0000007778667223 */ /* 0x000fe20000010085 */
[----:B------:R-:W-:Y:S01]  /*1490*/  SHF.L.U32 R137, R104, 0x10, RZ ;  /* 0x0000001068897819 */ /* 0x000fe200000006ff */
[----:B------:R-:W-:-:S02]  /*14a0*/  FADD.FTZ R104, R107, R114 ;  /* 0x000000726b687221 */ /* 0x000fc40000010000 */
[----:B------:R-:W-:Y:S01]  /*14b0*/  FFMA.FTZ R107, R113, R114, R102 ;  /* 0x00000072716b7223 */ /* 0x000fe20000010066 */
[----:B------:R-:W-:Y:S01]  /*14c0*/  FMUL.FTZ R131, R134, R135 ;  /* 0x0000008786837220 */ /* 0x000fe20000410000 */
[----:B------:R-:W-:Y:S01]  /*14d0*/  FMUL.FTZ R134, R140, R105 ;  /* 0x000000698c867220 */ /* 0x000fe20000410000 */
[----:B------:R-:W-:Y:S01]  /*14e0*/  FADD.FTZ R105, R104, R121 ;  /* 0x0000007968697221 */ /* 0x000fe20000010000 */
[----:B------:R-:W-:-:S03]  /*14f0*/  FFMA.FTZ R104, R122, R121, R107 ;  /* 0x000000797a687223 */ /* 0x000fc6000001006b */
[----:B------:R-:W-:Y:S01]  /*1500*/  FADD.FTZ R102, R105, R124 ;  /* 0x0000007c69667221 */ /* 0x000fe20000010000 */
[----:B------:R-:W-:-:S03]  /*1510*/  FFMA.FTZ R105, R123, R124, R104 ;  /* 0x0000007c7b697223 */ /* 0x000fc60000010068 */
[----:B------:R-:W-:Y:S01]  /*1520*/  FADD.FTZ R107, R102, R131 ;  /* 0x00000083666b7221 */ /* 0x000fe20000010000 */
[C---:B------:R-:W-:Y:S01]  /*1530*/  FFMA.FTZ R102, R132.reuse, R131, R105 ;  /* 0x0000008384667223 */ /* 0x040fe20000010069 */
[----:B------:R-:W-:Y:S01]  /*1540*/  FADD.FTZ R61, R61, R135 ;  /* 0x000000873d3d7221 */ /* 0x000fe20000010000 */
[----:B------:R-:W-:Y:S01]  /*1550*/  FFMA.FTZ R85, R132, R135, R85 ;  /* 0x0000008784557223 */ /* 0x000fe20000010055 */
[----:B------:R-:W-:Y:S01]  /*1560*/  PRMT R135, R42, 0x7632, R135 ;  /* 0x000076322a877816 */ /* 0x000fe20000000087 */
[----:B------:R-:W-:Y:S01]  /*1570*/  FMUL.FTZ R133, R136, R137 ;  /* 0x0000008988857220 */ /* 0x000fe20000410000 */
[----:B------:R-:W-:Y:S01]  /*1580*/  FADD.FTZ R104, R107, R126 ;  /* 0x0000007e6b687221 */ /* 0x000fe20000010000 */
[----:B------:R-:W-:Y:S01]  /*1590*/  FFMA.FTZ R105, R125, R126, R102 ;  /* 0x0000007e7d697223 */ /* 0x000fe20000010066 */
[----:B------:R-:W-:Y:S02]  /*15a0*/  SHF.L.U32 R135, R135, 0x10, RZ ;  /* 0x0000001087877819 */ /* 0x000fe400000006ff */
[----:B------:R-:W-:Y:S01]  /*15b0*/  SHF.L.U32 R102, R0, 0x10, RZ ;  /* 0x0000001000667819 */ /* 0x000fe200000006ff */
[----:B------:R-:W-:Y:S01]  /*15c0*/  FADD.FTZ R107, R104, R133 ;  /* 0x00000085686b7221 */ /* 0x000fe20000010000 */
[C---:B------:R-:W-:Y:S01]  /*15d0*/  FFMA.FTZ R0, R134.reuse, R133, R105 ;  /* 0x0000008586007223 */ /* 0x040fe20000010069 */
[----:B------:R-:W-:Y:S01]  /*15e0*/  FADD.FTZ R63, R63, R137 ;  /* 0x000000893f3f7221 */ /* 0x000fe20000010000 */
[----:B------:R-:W-:Y:S01]  /*15f0*/  FFMA.FTZ R87, R134, R137, R87 ;  /* 0x0000008986577223 */ /* 0x000fe20000010057 */
[----:B------:R-:W-:Y:S01]  /*1600*/  PRMT R137, R43, 0x7632, R137 ;  /* 0x000076322b897816 */ /* 0x000fe20000000089 */
[----:B------:R-:W-:Y:S01]  /*1610*/  FMUL.FTZ R136, R140, R103 ;  /* 0x000000678c887220 */ /* 0x000fe20000410000 */
[----:B------:R-:W-:Y:S01]  /*1620*/  SHF.L.U32 R142, R100, 0x10, RZ ;  /* 0x00000010648e7819 */ /* 0x000fe200000006ff */
[----:B------:R-:W-:Y:S01]  /*1630*/  FMUL.FTZ R135, R135, R102 ;  /* 0x0000006687877220 */ /* 0x000fe20000410000 */
[----:B------:R-:W-:Y:S01]  /*1640*/  FADD.FTZ R100, R107, R128 ;  /* 0x000000806b647221 */ /* 0x000fe20000010000 */
[----:B------:R-:W-:Y:S01]  /*1650*/  FFMA.FTZ R0, R127, R128, R0 ;  /* 0x000000807f007223 */ /* 0x000fe20000010000 */
[----:B------:R-:W-:-:S02]  /*1660*/  SHF.L.U32 R137, R137, 0x10, RZ ;  /* 0x0000001089897819 */ /* 0x000fc400000006ff */
[----:B------:R-:W-:Y:S01]  /*1670*/  FADD.FTZ R103, R100, R135 ;  /* 0x0000008764677221 */ /* 0x000fe20000010000 */
[----:B------:R-:W-:Y:S01]  /*1680*/  FFMA.FTZ R0, R136, R135, R0 ;  /* 0x0000008788007223 */ /* 0x000fe20000010000 */
[----:B------:R-:W-:Y:S01]  /*1690*/  FMUL.FTZ R138, R140, R101 ;  /* 0x000000658c8a7220 */ /* 0x000fe20000410000 */
[----:B------:R-:W-:Y:S01]  /*16a0*/  FMUL.FTZ R137, R137, R142 ;  /* 0x0000008e89897220 */ /* 0x000fe20000410000 */
        /* <DEDUP_REMOVED lines=17> */
.L_x_94:
[----:B------:R-:W-:-:S04]  /*17c0*/  ISETP.NE.U32.AND P0, PT, RZ, UR6, PT ;  /* 0x00000006ff007c0c */ /* 0x000fc8000bf05070 */
[----:B------:R-:W-:-:S13]  /*17d0*/  ISETP.NE.AND.EX P0, PT, RZ, UR7, PT, P0 ;  /* 0x00000007ff007c0c */ /* 0x000fda000bf05300 */
[----:B------:R-:W-:Y:S05]  /*17e0*/  @!P0 BRA `(.L_x_95) ;  /* 0x0000000000348947 */ /* 0x000fea0003800000 */
[----:B------:R-:W1:Y:S01]  /*17f0*/  LDC.64 R20, c[0x0][0x438] ;  /* 0x00010e00ff147b82 */ /* 0x000e620000000a00 */
[----:B------:R-:W-:-:S05]  /*1800*/  IMAD R22, R2, UR15, RZ ;  /* 0x0000000f02167c24 */ /* 0x000fca000f8e02ff */
[----:B------:R-:W-:-:S04]  /*1810*/  SHF.R.S32.HI R23, RZ, 0x1f, R22 ;  /* 0x0000001fff177819 */ /* 0x000fc80000011416 */
[----:B------:R-:W-:-:S04]  /*1820*/  LEA.HI R23, R23, R22, RZ, 0x3 ;  /* 0x0000001617177211 */ /* 0x000fc800078f18ff */
[----:B------:R-:W-:-:S04]  /*1830*/  LEA.HI.SX32 R29, R23, R0, 0x1d ;  /* 0x00000000171d7211 */ /* 0x000fc800078feaff */
[C---:B------:R-:W-:Y:S02]  /*1840*/  IADD3 R25, PT, PT, R29.reuse, 0x80, RZ ;  /* 0x000000801d197810 */ /* 0x040fe40007ffe0ff */
[C---:B------:R-:W-:Y:S01]  /*1850*/  IADD3 R23, PT, PT, R29.reuse, 0x100, RZ ;  /* 0x000001001d177810 */ /* 0x040fe20007ffe0ff */
[----:B-1----:R-:W-:-:S04]  /*1860*/  IMAD.WIDE.U32 R28, R29, 0x10, R20 ;  /* 0x000000101d1c7825 */ /* 0x002fc800078e0014 */
[--C-:B------:R-:W-:Y:S02]  /*1870*/  IMAD.WIDE.U32 R24, R25, 0x10, R20.reuse ;  /* 0x0000001019187825 */ /* 0x100fe400078e0014 */
[----:B------:R-:W5:Y:S02]  /*1880*/  LDG.E.128 R28, desc[UR12][R28.64] ;  /* 0x0000000c1c1c7981 */ /* 0x000f64000c1e1d00 */
[----:B------:R-:W-:Y:S02]  /*1890*/  IMAD.WIDE.U32 R20, R23, 0x10, R20 ;  /* 0x0000001017147825 */ /* 0x000fe400078e0014 */
[----:B------:R-:W5:Y:S04]  /*18a0*/  LDG.E.128 R24, desc[UR12][R24.64] ;  /* 0x0000000c18187981 */ /* 0x000f68000c1e1d00 */
[----:B------:R-:W5:Y:S02]  /*18b0*/  LDG.E.128 R20, desc[UR12][R20.64] ;  /* 0x0000000c14147981 */ /* 0x000f64000c1e1d00 */
.L_x_95:
[----:B------:R-:W1:Y:S01]  /*18c0*/  SHFL.DOWN PT, R101, R106, 0x10, 0x1f ;  /* 0x0a001f006a657f89 */ /* 0x000e6200000e0000 */
[----:B------:R-:W-:Y:S03]  /*18d0*/  BSSY.RECONVERGENT B0, `(.L_x_96) ;  /* 0x000001f000007945 */ /* 0x000fe60003800200 */
[----:B------:R-:W2:Y:S01]  /*18e0*/  SHFL.DOWN PT, R0, R107, 0x10, 0x1f ;  /* 0x0a001f006b007f89 */ /* 0x000ea200000e0000 */
[----:B-1----:R-:W-:Y:S01]  /*18f0*/  FADD.FTZ R101, R101, R106 ;  /* 0x0000006a65657221 */ /* 0x002fe20000010000 */
[----:B--2---:R-:W-:-:S04]  /*1900*/  FADD.FTZ R100, R0, R107 ;  /* 0x0000006b00647221 */ /* 0x004fc80000010000 */
[----:B------:R-:W1:Y:S04]  /*1910*/  SHFL.DOWN PT, R0, R101, 0x8, 0x1f ;  /* 0x09001f0065007f89 */ /* 0x000e6800000e0000 */
        /* <DEDUP_REMOVED lines=9> */
[----:B------:R-:W3:Y:S01]  /*19b0*/  S2R R0, SR_TID.X ;  /* 0x0000000000007919 */ /* 0x000ee20000002100 */
[----:B-1----:R-:W-:Y:S01]  /*19c0*/  FADD.FTZ R106, R105, R106 ;  /* 0x0000006a696a7221 */ /* 0x002fe20000010000 */
[----:B--2---:R-:W-:-:S04]  /*19d0*/  FADD.FTZ R107, R104, R107 ;  /* 0x0000006b686b7221 */ /* 0x004fc80000010000 */
[----:B------:R-:W1:Y:S04]  /*19e0*/  SHFL.DOWN PT, R101, R106, 0x1, 0x1f ;  /* 0x08201f006a657f89 */ /* 0x000e6800000e0000 */
[----:B------:R-:W2:Y:S01]  /*19f0*/  SHFL.DOWN PT, R142, R107, 0x1, 0x1f ;  /* 0x08201f006b8e7f89 */ /* 0x000ea200000e0000 */
[----:B---3--:R-:W-:Y:S01]  /*1a00*/  LOP3.LUT P2, RZ, R0, 0x1f, RZ, 0xc0, !PT ;  /* 0x0000001f00ff7812 */ /* 0x008fe2000784c0ff */
[----:B-1----:R-:W-:Y:S01]  /*1a10*/  FADD.FTZ R100, R106, R101 ;  /* 0x000000656a647221 */ /* 0x002fe20000010000 */
[----:B--2---:R-:W-:-:S11]  /*1a20*/  FADD.FTZ R101, R107, R142 ;  /* 0x0000008e6b657221 */ /* 0x004fd60000010000 */
[----:B------:R-:W-:Y:S05]  /*1a30*/  @P2 BRA `(.L_x_97) ;  /* 0x0000000000202947 */ /* 0x000fea0003800000 */
[----:B------:R-:W1:Y:S01]  /*1a40*/  S2UR UR5, SR_CgaCtaId ;  /* 0x00000000000579c3 */ /* 0x000e620000008800 */
[----:B------:R-:W-:Y:S01]  /*1a50*/  UMOV UR4, 0x400 ;  /* 0x0000040000047882 */ /* 0x000fe20000000000 */
[----:B------:R-:W-:-:S04]  /*1a60*/  SHF.R.U32.HI R102, RZ, 0x2, R0 ;  /* 0x00000002ff667819 */ /* 0x000fc80000011600 */
[----:B------:R-:W-:Y:S01]  /*1a70*/  LOP3.LUT R102, R102, 0x18, RZ, 0xc0, !PT ;  /* 0x0000001866667812 */ /* 0x000fe200078ec0ff */
[----:B-1----:R-:W-:-:S04]  /*1a80*/  ULEA UR4, UR5, UR4, 0x18 ;  /* 0x0000000405047291 */ /* 0x002fc8000f8ec0ff */
[----:B------:R-:W-:Y:S02]  /*1a90*/  UIADD3 UR5, UPT, UPT, UR4, 0x3020, URZ ;  /* 0x0000302004057890 */ /* 0x000fe4000fffe0ff */
[----:B------:R-:W-:-:S09]  /*1aa0*/  @!UP1 UIADD3 UR5, UPT, UPT, UR4, 0x3000, URZ ;  /* 0x0000300004059890 */ /* 0x000fd2000fffe0ff */
[----:B------:R1:W-:Y:S03]  /*1ab0*/  STS.64 [R102+UR5], R100 ;  /* 0x0000006466007988 */ /* 0x0003e60008000a05 */
.L_x_97:
[----:B------:R-:W-:Y:S05]  /*1ac0*/  BSYNC.RECONVERGENT B0 ;  /* 0x0000000000007941 */ /* 0x000fea0003800200 */
.L_x_96:
[----:B------:R-:W2:Y:S08]  /*1ad0*/  S2UR UR5, SR_CgaCtaId ;  /* 0x00000000000579c3 */ /* 0x000eb00000008800 */
[----:B------:R-:W-:Y:S01]  /*1ae0*/  BAR.SYNC.DEFER_BLOCKING 0x0 ;  /* 0x0000000000007b1d */ /* 0x000fe20000010000 */
[----:B-----5:R-:W-:Y:S01]  /*1af0*/  ISETP.GE.AND P2, PT, R141, 0x1, PT ;  /* 0x000000018d00780c */ /* 0x020fe20003f46270 */
[----:B------:R-:W-:Y:S01]  /*1b00*/  UISETP.NE.U32.AND UP0, UPT, UR6, URZ, UPT ;  /* 0x000000ff0600728c */ /* 0x000fe2000bf05070 */
[----:B------:R-:W-:-:S03]  /*1b10*/  ISETP.NE.AND P3, PT, RZ, UR14, PT ;  /* 0x0000000eff007c0c */ /* 0x000fc6000bf65270 */
[----:B------:R-:W-:Y:S02]  /*1b20*/  UMOV UR4, 0x400 ;  /* 0x0000040000047882 */ /* 0x000fe40000000000 */
[----:B------:R-:W3:Y:S01]  /*1b30*/  LDC R143, c[0x0][0x388] ;  /* 0x0000e200ff8f7b82 */ /* 0x000ee20000000800 */
[----:B------:R-:W-:-:S05]  /*1b40*/  UISETP.NE.AND.EX UP0, UPT, UR7, URZ, UPT, UP0 ;  /* 0x000000ff0700728c */ /* 0x000fca000bf05300 */
[----:B------:R-:W-:Y:S01]  /*1b50*/  @P2 IADD3 R142, PT, PT, R141, -0x1, RZ ;  /* 0xffffffff8d8e2810 */ /* 0x000fe20007ffe0ff */
[----:B--2---:R-:W-:-:S04]  /*1b60*/  ULEA UR4, UR5, UR4, 0x18 ;  /* 0x0000000405047291 */ /* 0x004fc8000f8ec0ff */
[----:B------:R-:W-:Y:S02]  /*1b70*/  UIADD3 UR5, UPT, UPT, UR4, 0x3020, URZ ;  /* 0x0000302004057890 */ /* 0x000fe4000fffe0ff */
[----:B------:R-:W-:Y:S02]  /*1b80*/  @!UP1 UIADD3 UR5, UPT, UPT, UR4, 0x3000, URZ ;  /* 0x0000300004059890 */ /* 0x000fe4000fffe0ff */
[----:B------:R-:W-:Y:S01]  /*1b90*/  UIADD3 UR10, UPT, UPT, UR4, 0x3030, URZ ;  /* 0x00003030040a7890 */ /* 0x000fe2000fffe0ff */
[----:B---3--:R-:W-:Y:S01]  /*1ba0*/  @P2 IMAD R142, R142, R143, RZ ;  /* 0x0000008f8e8e2224 */ /* 0x008fe200078e02ff */
[----:B------:R-:W-:-:S05]  /*1bb0*/  @!UP1 UIADD3 UR10, UPT, UPT, UR4, 0x3010, URZ ;  /* 0x00003010040a9890 */ /* 0x000fca000fffe0ff */
[----:B-1----:R-:W1:Y:S04]  /*1bc0*/  LDS.128 R100, [UR5] ;  /* 0x00000005ff647984 */ /* 0x002e680008000c00 */
[----:B------:R-:W2:Y:S01]  /*1bd0*/  LDS.128 R104, [UR10] ;  /* 0x0000000aff687984 */ /* 0x000ea20008000c00 */
[----:B-1----:R-:W-:Y:S01]  /*1be0*/  FADD.FTZ R141, RZ, R100 ;  /* 0x00000064ff8d7221 */ /* 0x002fe20000010000 */
[----:B------:R-:W-:-:S03]  /*1bf0*/  FADD.FTZ R100, RZ, R101 ;  /* 0x00000065ff647221 */ /* 0x000fc60000010000 */
[----:B------:R-:W-:Y:S01]  /*1c00*/  FADD.FTZ R141, R102, R141 ;  /* 0x0000008d668d7221 */ /* 0x000fe20000010000 */
[----:B------:R-:W-:Y:S01]  /*1c10*/  FADD.FTZ R100, R103, R100 ;  /* 0x0000006467647221 */ /* 0x000fe20000010000 */
[----:B------:R-:W-:Y:S01]  /*1c20*/  IMAD R102, R2, R143, RZ ;  /* 0x0000008f02667224 */ /* 0x000fe200078e02ff */
[----:B------:R-:W-:Y:S01]  /*1c30*/  @P2 SHF.R.S32.HI R103, RZ, 0x1f, R142 ;  /* 0x0000001fff672819 */ /* 0x000fe2000001148e */
[----:B--2---:R-:W-:Y:S01]  /*1c40*/  FADD.FTZ R101, R141, R104 ;  /* 0x000000688d657221 */ /* 0x004fe20000010000 */
[----:B------:R-:W-:Y:S01]  /*1c50*/  FADD.FTZ R100, R100, R105 ;  /* 0x0000006964647221 */ /* 0x000fe20000010000 */
[----:B------:R-:W-:Y:S02]  /*1c60*/  MOV R141, RZ ;  /* 0x000000ff008d7202 */ /* 0x000fe40000000f00 */
[----:B------:R-:W-:Y:S01]  /*1c70*/  FADD.FTZ R144, R106, R101 ;  /* 0x000000656a907221 */ /* 0x000fe20000010000 */
[----:B------:R-:W-:Y:S01]  /*1c80*/  SHF.R.S32.HI R105, RZ, 0x1f, R102 ;  /* 0x0000001fff697819 */ /* 0x000fe20000011466 */
[----:B------:R-:W-:Y:S01]  /*1c90*/  FADD.FTZ R143, R107, R100 ;  /* 0x000000646b8f7221 */ /* 0x000fe20000010000 */
[----:B------:R-:W-:Y:S01]  /*1ca0*/  @P2 LEA.HI R103, R103, R142, RZ, 0x3 ;  /* 0x0000008e67672211 */ /* 0x000fe200078f18ff */
[----:B------:R-:W-:Y:S01]  /*1cb0*/  FMUL.FTZ R144, R144, UR16 ;  /* 0x0000001090907c20 */ /* 0x000fe20008410000 */
[----:B------:R-:W-:Y:S01]  /*1cc0*/  LEA.HI R107, R105, R102, RZ, 0x3 ;  /* 0x00000066696b7211 */ /* 0x000fe200078f18ff */
[----:B------:R-:W-:Y:S01]  /*1cd0*/  FMUL.FTZ R143, R143, UR16 ;  /* 0x000000108f8f7c20 */ /* 0x000fe20008410000 */
[----:B------:R-:W-:-:S02]  /*1ce0*/  @P2 LEA.HI.SX32 R141, R103, R0, 0x1d ;  /* 0x00000000678d2211 */ /* 0x000fc400078feaff */
[----:B------:R-:W-:Y:S02]  /*1cf0*/  PRMT R104, R23, 0x7632, R104 ;  /* 0x0000763217687816 */ /* 0x000fe40000000068 */
[----:B------:R-:W-:Y:S02]  /*1d00*/  PRMT R105, R22, 0x7632, R105 ;  /* 0x0000763216697816 */ /* 0x000fe40000000069 */
[----:B------:R-:W-:Y:S02]  /*1d10*/  PRMT R106, R21, 0x7632, R106 ;  /* 0x00007632156a7816 */ /* 0x000fe4000000006a */
[----:B------:R-:W-:Y:S02]  /*1d20*/  PRMT R142, R20, 0x7632, R142 ;  /* 0x00007632148e7816 */ /* 0x000fe4000000008e */
[----:B------:R-:W-:Y:S02]  /*1d30*/  PRMT R100, R31, 0x7632, R100 ;  /* 0x000076321f647816 */ /* 0x000fe40000000064 */
[----:B------:R-:W-:-:S02]  /*1d40*/  PRMT R101, R30, 0x7632, R101 ;  /* 0x000076321e657816 */ /* 0x000fc40000000065 */
[----:B------:R-:W-:Y:S02]  /*1d50*/  PRMT R103, R29, 0x7632, R103 ;  /* 0x000076321d677816 */ /* 0x000fe40000000067 */
[----:B------:R-:W-:Y:S02]  /*1d60*/  PRMT R102, R28, 0x7632, R102 ;  /* 0x000076321c667816 */ /* 0x000fe40000000066 */
[----:B------:R-:W-:Y:S02]  /*1d70*/  LEA.HI.SX32 R107, R107, R0, 0x1d ;  /* 0x000000006b6b7211 */ /* 0x000fe400078feaff */
[----:B------:R-:W-:Y:S01]  /*1d80*/  FSEL R144, R144, RZ, !P3 ;  /* 0x000000ff90907208 */ /* 0x000fe20005800000 */
[----:B------:R-:W-:Y:S06]  /*1d90*/  BRA.U UP0, `(.L_x_98) ;  /* 0x0000000900507547 */ /* 0x000fec000b800000 */
[----:B------:R-:W-:Y:S01]  /*1da0*/  UMOV UR4, UR8 ;  /* 0x0000000800047c82 */ /* 0x000fe20008000000 */
[----:B------:R-:W-:Y:S01]  /*1db0*/  UMOV UR5, UR9 ;  /* 0x0000000900057c82 */ /* 0x000fe20008000000 */
[----:B------:R-:W-:-:S04]  /*1dc0*/  UISETP.NE.U32.AND UP0, UPT, UR4, URZ, UPT ;  /* 0x000000ff0400728c */ /* 0x000fc8000bf05070 */
[----:B------:R-:W-:-:S09]  /*1dd0*/  UISETP.NE.AND.EX UP0, UPT, UR5, URZ, UPT, UP0 ;  /* 0x000000ff0500728c */ /* 0x000fd2000bf05300 */
[----:B------:R-:W-:Y:S05]  /*1de0*/  BRA.U UP0, `(.L_x_99) ;  /* 0x0000000500247547 */ /* 0x000fea000b800000 */
[----:B------:R-:W-:Y:S05]  /*1df0*/  @!P2 BRA `(.L_x_100) ;  /* 0x000000000020a947 */ /* 0x000fea0003800000 */
[----:B------:R-:W-:Y:S01]  /*1e00*/  FFMA.FTZ R101, R3, R143, R144 ;  /* 0x0000008f03657223 */ /* 0x000fe20000010090 */
[----:B------:R-:W-:-:S03]  /*1e10*/  ISETP.GT.AND P1, PT, R139, RZ, PT ;  /* 0x000000ff8b00720c */ /* 0x000fc60003f24270 */
[----:B------:R-:W-:-:S04]  /*1e20*/  FADD.FTZ R101, R4, -R101 ;  /* 0x8000006504657221 */ /* 0x000fc80000010000 */
[----:B------:R-:W-:-:S05]  /*1e30*/  FMUL.FTZ R101, R140, R101 ;  /* 0x000000658c657220 */ /* 0x000fca0000410000 */
[----:B------:R-:W-:-:S05]  /*1e40*/  FSEL R101, R101, RZ, P1 ;  /* 0x000000ff65657208 */ /* 0x000fca0000800000 */
[----:B------:R-:W-:-:S05]  /*1e50*/  FMUL.FTZ R101, R101, UR17 ;  /* 0x0000001165657c20 */ /* 0x000fca0008410000 */
[----:B------:R-:W-:-:S04]  /*1e60*/  F2FP.BF16.F32.PACK_AB R101, RZ, R101 ;  /* 0x00000065ff65723e */ /* 0x000fc800000010ff */
[----:B------:R-:W-:-:S07]  /*1e70*/  PRMT R92, R101, 0x7610, R92 ;  /* 0x00007610655c7816 */ /* 0x000fce000000005c */
.L_x_100:
        /* <DEDUP_REMOVED lines=9> */
.L_x_101:
        /* <DEDUP_REMOVED lines=9> */
.L_x_102:
        /* <DEDUP_REMOVED lines=9> */
.L_x_103:
        /* <DEDUP_REMOVED lines=9> */
.L_x_104:
        /* <DEDUP_REMOVED lines=9> */
.L_x_105:
        /* <DEDUP_REMOVED lines=9> */
.L_x_106:
        /* <DEDUP_REMOVED lines=8> */
[----:B------:R-:W-:Y:S01]  /*2260*/  PRMT R95, R95, 0x5410, R101 ;  /* 0x000054105f5f7816 */ /* 0x000fe20000000065 */
[----:B------:R-:W-:Y:S06]  /*2270*/  BRA `(.L_x_107) ;  /* 0x0000000c00487947 */ /* 0x000fec0003800000 */
.L_x_99:
[----:B------:R-:W1:Y:S01]  /*2280*/  @P2 LDC R101, c[0x0][0x40c] ;  /* 0x00010300ff652b82 */ /* 0x000e620000000800 */
[-CC-:B------:R-:W-:Y:S01]  /*2290*/  FFMA.FTZ R97, R3, R143.reuse, R144.reuse ;  /* 0x0000008f03617223 */ /* 0x180fe20000010090 */
[-CC-:B------:R-:W-:Y:S01]  /*22a0*/  FFMA.FTZ R96, R12, R143.reuse, R144.reuse ;  /* 0x0000008f0c607223 */ /* 0x180fe20000010090 */
[----:B------:R-:W-:Y:S01]  /*22b0*/  ISETP.GT.AND P1, PT, R139, RZ, PT ;  /* 0x000000ff8b00720c */ /* 0x000fe20003f24270 */
[-C--:B------:R-:W-:Y:S01]  /*22c0*/  FFMA.FTZ R98, R14, R143.reuse, R144 ;  /* 0x0000008f0e627223 */ /* 0x080fe20000010090 */
[----:B------:R-:W-:Y:S01]  /*22d0*/  FADD.FTZ R97, R4, -R97 ;  /* 0x8000006104617221 */ /* 0x000fe20000010000 */
[----:B------:R-:W-:Y:S01]  /*22e0*/  FADD.FTZ R99, R11, -R96 ;  /* 0x800000600b637221 */ /* 0x000fe20000010000 */
[----:B------:R-:W-:Y:S01]  /*22f0*/  FFMA.FTZ R149, R7, R143, R144 ;  /* 0x0000008f07957223 */ /* 0x000fe20000010090 */
[----:B------:R-:W2:Y:S01]  /*2300*/  @P2 LDC R150, c[0x0][0x40c] ;  /* 0x00010300ff962b82 */ /* 0x000ea20000000800 */
[C---:B------:R-:W-:Y:S01]  /*2310*/  FMUL.FTZ R96, R140.reuse, R97 ;  /* 0x000000618c607220 */ /* 0x040fe20000410000 */
[----:B------:R-:W-:Y:S01]  /*2320*/  FMUL.FTZ R97, R140, R99 ;  /* 0x000000638c617220 */ /* 0x000fe20000410000 */
[----:B------:R-:W-:Y:S01]  /*2330*/  FADD.FTZ R147, R13, -R98 ;  /* 0x800000620d937221 */ /* 0x000fe20000010000 */
[-CC-:B------:R-:W-:Y:S01]  /*2340*/  FFMA.FTZ R146, R16, R143.reuse, R144.reuse ;  /* 0x0000008f10927223 */ /* 0x180fe20000010090 */
[-CC-:B------:R-:W-:Y:S01]  /*2350*/  FFMA.FTZ R151, R9, R143.reuse, R144.reuse ;  /* 0x0000008f09977223 */ /* 0x180fe20000010090 */
[----:B------:R-:W-:Y:S01]  /*2360*/  FSEL R96, R96, RZ, P1 ;  /* 0x000000ff60607208 */ /* 0x000fe20000800000 */
[----:B------:R-:W-:Y:S01]  /*2370*/  FFMA.FTZ R152, R18, R143, R144 ;  /* 0x0000008f12987223 */ /* 0x000fe20000010090 */
[----:B------:R-:W3:Y:S01]  /*2380*/  @P2 LDC R100, c[0x0][0x40c] ;  /* 0x00010300ff642b82 */ /* 0x000ee20000000800 */
[----:B------:R-:W-:Y:S01]  /*2390*/  FADD.FTZ R151, R10, -R151 ;  /* 0x800000970a977221 */ /* 0x000fe20000010000 */
[----:B------:R-:W-:-:S03]  /*23a0*/  FSEL R97, R97, RZ, P1 ;  /* 0x000000ff61617208 */ /* 0x000fc60000800000 */
[----:B------:R-:W-:Y:S01]  /*23b0*/  FMUL.FTZ R151, R140, R151 ;  /* 0x000000978c977220 */ /* 0x000fe20000410000 */
[----:B-1----:R-:W-:Y:S02]  /*23c0*/  @P2 FMUL.FTZ R99, R96, R101 ;  /* 0x0000006560632220 */ /* 0x002fe40000410000 */
[----:B------:R-:W1:Y:S01]  /*23d0*/  @P2 LDC R153, c[0x0][0x40c] ;  /* 0x00010300ff992b82 */ /* 0x000e620000000800 */
[----:B------:R-:W-:Y:S01]  /*23e0*/  FFMA.FTZ R101, R5, R143, R144 ;  /* 0x0000008f05657223 */ /* 0x000fe20000010090 */
[----:B------:R-:W-:Y:S02]  /*23f0*/  FSEL R151, R151, RZ, P1 ;  /* 0x000000ff97977208 */ /* 0x000fe40000800000 */
[----:B------:R-:W-:Y:S01]  /*2400*/  @P2 F2FP.BF16.F32.PACK_AB R99, RZ, R99 ;  /* 0x00000063ff63223e */ /* 0x000fe200000010ff */
[----:B------:R-:W-:Y:S01]  /*2410*/  FADD.FTZ R101, R6, -R101 ;  /* 0x8000006506657221 */ /* 0x000fe20000010000 */
[----:B------:R-:W-:Y:S02]  /*2420*/  F2FP.BF16.F32.PACK_AB R96, R97, R96 ;  /* 0x000000606160723e */ /* 0x000fe400000010ff */
[----:B------:R-:W4:Y:S01]  /*2430*/  @P2 LDC R103, c[0x0][0x40c] ;  /* 0x00010300ff672b82 */ /* 0x000f220000000800 */
[C---:B------:R-:W-:Y:S01]  /*2440*/  FMUL.FTZ R98, R140.reuse, R101 ;  /* 0x000000658c627220 */ /* 0x040fe20000410000 */
[----:B------:R-:W-:Y:S01]  /*2450*/  FMUL.FTZ R101, R140, R147 ;  /* 0x000000938c657220 */ /* 0x000fe20000410000 */
[----:B------:R-:W-:Y:S01]  /*2460*/  FADD.FTZ R147, R8, -R149 ;  /* 0x8000009508937221 */ /* 0x000fe20000010000 */
[----:B------:R-:W-:Y:S01]  /*2470*/  FADD.FTZ R149, R15, -R146 ;  /* 0x800000920f957221 */ /* 0x000fe20000010000 */
[----:B------:R-:W-:-:S02]  /*2480*/  @P2 PRMT R92, R99, 0x7610, R92 ;  /* 0x00007610635c2816 */ /* 0x000fc4000000005c */
[C---:B------:R-:W-:Y:S01]  /*2490*/  FMUL.FTZ R148, R140.reuse, R147 ;  /* 0x000000938c947220 */ /* 0x040fe20000410000 */
[----:B------:R-:W5:Y:S01]  /*24a0*/  @P2 LDC R145, c[0x0][0x40c] ;  /* 0x00010300ff912b82 */ /* 0x000f620000000800 */
[----:B------:R-:W-:Y:S01]  /*24b0*/  FSEL R101, R101, RZ, P1 ;  /* 0x000000ff65657208 */ /* 0x000fe20000800000 */
[----:B------:R-:W-:Y:S01]  /*24c0*/  FMUL.FTZ R149, R140, R149 ;  /* 0x000000958c957220 */ /* 0x000fe20000410000 */
[----:B------:R-:W-:Y:S01]  /*24d0*/  FSEL R98, R98, RZ, P1 ;  /* 0x000000ff62627208 */ /* 0x000fe20000800000 */
[----:B---3--:R-:W-:Y:S01]  /*24e0*/  @P2 FMUL.FTZ R100, R97, R100 ;  /* 0x0000006461642220 */ /* 0x008fe20000410000 */
[----:B------:R-:W-:Y:S01]  /*24f0*/  FSEL R148, R148, RZ, P1 ;  /* 0x000000ff94947208 */ /* 0x000fe20000800000 */
[----:B--2---:R-:W-:Y:S01]  /*2500*/  @P2 FMUL.FTZ R147, R101, R150 ;  /* 0x0000009665932220 */ /* 0x004fe20000410000 */
[----:B------:R-:W-:Y:S01]  /*2510*/  FSEL R150, R149, RZ, P1 ;  /* 0x000000ff95967208 */ /* 0x000fe20000800000 */
[----:B------:R-:W2:Y:S01]  /*2520*/  @P2 LDC R102, c[0x0][0x40c] ;  /* 0x00010300ff662b82 */ /* 0x000ea20000000800 */
[----:B-1----:R-:W-:Y:S01]  /*2530*/  @P2 FMUL.FTZ R146, R98, R153 ;  /* 0x0000009962922220 */ /* 0x002fe20000410000 */
[----:B------:R-:W-:Y:S01]  /*2540*/  FADD.FTZ R149, R17, -R152 ;  /* 0x8000009811957221 */ /* 0x000fe20000010000 */
[----:B------:R-:W-:-:S02]  /*2550*/  @P2 F2FP.BF16.F32.PACK_AB R100, RZ, R100 ;  /* 0x00000064ff64223e */ /* 0x000fc400000010ff */
[----:B------:R-:W-:Y:S01]  /*2560*/  @P2 F2FP.BF16.F32.PACK_AB R147, RZ, R147 ;  /* 0x00000093ff93223e */ /* 0x000fe200000010ff */
[----:B------:R-:W-:Y:S01]  /*2570*/  FMUL.FTZ R149, R140, R149 ;  /* 0x000000958c957220 */ /* 0x000fe20000410000 */
[----:B------:R-:W-:Y:S01]  /*2580*/  @P2 F2FP.BF16.F32.PACK_AB R146, RZ, R146 ;  /* 0x00000092ff92223e */ /* 0x000fe200000010ff */
[----:B----4-:R-:W-:Y:S01]  /*2590*/  @P2 FMUL.FTZ R103, R148, R103 ;  /* 0x0000006794672220 */ /* 0x010fe20000410000 */
[----:B------:R-:W-:Y:S02]  /*25a0*/  @P2 PRMT R92, R92, 0x5410, R100 ;  /* 0x000054105c5c2816 */ /* 0x000fe40000000064 */
[----:B------:R-:W-:Y:S02]  /*25b0*/  FSEL R100, R149, RZ, P1 ;  /* 0x000000ff95647208 */ /* 0x000fe40000800000 */
[----:B------:R-:W-:Y:S02]  /*25c0*/  @P2 F2FP.BF16.F32.PACK_AB R103, RZ, R103 ;  /* 0x00000067ff67223e */ /* 0x000fe400000010ff */
[----:B------:R-:W-:Y:S01]  /*25d0*/  @P2 PRMT R93, R146, 0x7610, R93 ;  /* 0x00007610925d2816 */ /* 0x000fe2000000005d */
[----:B-----5:R-:W-:Y:S01]  /*25e0*/  @P2 FMUL.FTZ R145, R150, R145 ;  /* 0x0000009196912220 */ /* 0x020fe20000410000 */
[----:B------:R-:W-:-:S02]  /*25f0*/  @P2 PRMT R94, R103, 0x7610, R94 ;  /* 0x00007610675e2816 */ /* 0x000fc4000000005e */
[----:B------:R-:W-:Y:S02]  /*2600*/  F2FP.BF16.F32.PACK_AB R97, R101, R98 ;  /* 0x000000626561723e */ /* 0x000fe400000010ff */
[----:B------:R-:W-:Y:S02]  /*2610*/  @P2 F2FP.BF16.F32.PACK_AB R145, RZ, R145 ;  /* 0x00000091ff91223e */ /* 0x000fe400000010ff */
[----:B------:R-:W-:Y:S01]  /*2620*/  F2FP.BF16.F32.PACK_AB R98, R150, R148 ;  /* 0x000000949662723e */ /* 0x000fe200000010ff */
[----:B--2---:R-:W-:Y:S01]  /*2630*/  @P2 FMUL.FTZ R102, R151, R102 ;  /* 0x0000006697662220 */ /* 0x004fe20000410000 */
[----:B------:R-:W-:Y:S02]  /*2640*/  @P2 PRMT R93, R93, 0x5410, R147 ;  /* 0x000054105d5d2816 */ /* 0x000fe40000000093 */
[----:B------:R-:W-:Y:S02]  /*2650*/  F2FP.BF16.F32.PACK_AB R99, R100, R151 ;  /* 0x000000976463723e */ /* 0x000fe400000010ff */
[----:B------:R-:W-:-:S02]  /*2660*/  @P2 F2FP.BF16.F32.PACK_AB R102, RZ, R102 ;  /* 0x00000066ff66223e */ /* 0x000fc400000010ff */
[----:B------:R-:W-:Y:S02]  /*2670*/  @P2 PRMT R94, R94, 0x5410, R145 ;  /* 0x000054105e5e2816 */ /* 0x000fe40000000091 */
[----:B------:R-:W-:Y:S01]  /*2680*/  @P2 PRMT R95, R102, 0x7610, R95 ;  /* 0x00007610665f2816 */ /* 0x000fe2000000005f */
[----:B------:R-:W-:Y:S06]  /*2690*/  @!P2 BRA `(.L_x_107) ;  /* 0x000000080040a947 */ /* 0x000fec0003800000 */
[----:B------:R-:W-:-:S05]  /*26a0*/  FMUL.FTZ R100, R100, UR17 ;  /* 0x0000001164647c20 */ /* 0x000fca0008410000 */
[----:B------:R-:W-:-:S04]  /*26b0*/  F2FP.BF16.F32.PACK_AB R100, RZ, R100 ;  /* 0x00000064ff64723e */ /* 0x000fc800000010ff */
[----:B------:R-:W-:Y:S01]  /*26c0*/  PRMT R95, R95, 0x5410, R100 ;  /* 0x000054105f5f7816 */ /* 0x000fe20000000064 */
[----:B------:R-:W-:Y:S06]  /*26d0*/  BRA `(.L_x_107) ;  /* 0x0000000800307947 */ /* 0x000fec0003800000 */
.L_x_98:
[----:B------:R-:W-:Y:S01]  /*26e0*/  UMOV UR4, UR8 ;  /* 0x0000000800047c82 */ /* 0x000fe20008000000 */
[----:B------:R-:W-:Y:S01]  /*26f0*/  UMOV UR5, UR9 ;  /* 0x0000000900057c82 */ /* 0x000fe20008000000 */
[----:B------:R-:W-:-:S04]  /*2700*/  UISETP.NE.U32.AND UP0, UPT, UR4, URZ, UPT ;  /* 0x000000ff0400728c */ /* 0x000fc8000bf05070 */
[----:B------:R-:W-:-:S09]  /*2710*/  UISETP.NE.AND.EX UP0, UPT, UR5, URZ, UPT, UP0 ;  /* 0x000000ff0500728c */ /* 0x000fd2000bf05300 */
[----:B------:R-:W-:Y:S05]  /*2720*/  BRA.U UP0, `(.L_x_108) ;  /* 0x0000000500087547 */ /* 0x000fea000b800000 */
[----:B------:R-:W-:Y:S01]  /*2730*/  ISETP.GT.AND P1, PT, R139, RZ, PT ;  /* 0x000000ff8b00720c */ /* 0x000fe20003f24270 */
[----:B------:R-:W1:Y:S01]  /*2740*/  @P2 LDC R154, c[0x0][0x40c] ;  /* 0x00010300ff9a2b82 */ /* 0x000e620000000800 */
[----:B------:R-:W-:Y:S02]  /*2750*/  SHF.L.U32 R151, R102, 0x10, RZ ;  /* 0x0000001066977819 */ /* 0x000fe400000006ff */
[----:B------:R-:W-:Y:S02]  /*2760*/  SHF.L.U32 R149, R28, 0x10, RZ ;  /* 0x000000101c957819 */ /* 0x000fe400000006ff */
[----:B------:R-:W-:Y:S02]  /*2770*/  SHF.L.U32 R103, R103, 0x10, RZ ;  /* 0x0000001067677819 */ /* 0x000fe400000006ff */
[----:B------:R-:W-:Y:S01]  /*2780*/  SHF.L.U32 R101, R101, 0x10, RZ ;  /* 0x0000001065657819 */ /* 0x000fe200000006ff */
[----:B------:R-:W2:Y:S04]  /*2790*/  @P2 LDC R102, c[0x0][0x40c] ;  /* 0x00010300ff662b82 */ /* 0x000ea80000000800 */
[-CC-:B------:R-:W-:Y:S01]  /*27a0*/  @P1 FFMA.FTZ R146, R12, R143.reuse, R144.reuse ;  /* 0x0000008f0c921223 */ /* 0x180fe20000010090 */
[-CC-:B------:R-:W-:Y:S01]  /*27b0*/  @P1 FFMA.FTZ R145, R3, R143.reuse, R144.reuse ;  /* 0x0000008f03911223 */ /* 0x180fe20000010090 */
[-CC-:B------:R-:W-:Y:S01]  /*27c0*/  @P1 FFMA.FTZ R147, R5, R143.reuse, R144.reuse ;  /* 0x0000008f05931223 */ /* 0x180fe20000010090 */
[----:B------:R-:W-:Y:S01]  /*27d0*/  @P1 FFMA.FTZ R148, R14, R143, R144 ;  /* 0x0000008f0e941223 */ /* 0x000fe20000010090 */
[----:B------:R-:W-:Y:S01]  /*27e0*/  @P1 FADD.FTZ R146, R11, -R146 ;  /* 0x800000920b921221 */ /* 0x000fe20000010000 */
[----:B------:R-:W-:Y:S01]  /*27f0*/  @P1 FADD.FTZ R145, R4, -R145 ;  /* 0x8000009104911221 */ /* 0x000fe20000010000 */
[----:B------:R-:W-:Y:S01]  /*2800*/  @P1 FADD.FTZ R147, R6, -R147 ;  /* 0x8000009306931221 */ /* 0x000fe20000010000 */
[----:B------:R-:W-:Y:S01]  /*2810*/  @P1 FADD.FTZ R148, R13, -R148 ;  /* 0x800000940d941221 */ /* 0x000fe20000010000 */
[C---:B------:R-:W-:Y:S01]  /*2820*/  @P1 FFMA.FTZ R151, R140.reuse, R146, R151 ;  /* 0x000000928c971223 */ /* 0x040fe20000010097 */
[C---:B------:R-:W-:Y:S01]  /*2830*/  @P1 FFMA.FTZ R149, R140.reuse, R145, R149 ;  /* 0x000000918c951223 */ /* 0x040fe20000010095 */
[----:B------:R-:W3:Y:S01]  /*2840*/  @P2 LDC R146, c[0x0][0x40c] ;  /* 0x00010300ff922b82 */ /* 0x000ee20000000800 */
[----:B------:R-:W-:Y:S01]  /*2850*/  SHF.L.U32 R145, R29, 0x10, RZ ;  /* 0x000000101d917819 */ /* 0x000fe200000006ff */
[----:B------:R-:W-:Y:S01]  /*2860*/  @P1 FFMA.FTZ R103, R140, R148, R103 ;  /* 0x000000948c671223 */ /* 0x000fe20000010067 */
[-CC-:B------:R-:W-:Y:S01]  /*2870*/  @P1 FFMA.FTZ R150, R16, R143.reuse, R144.reuse ;  /* 0x0000008f10961223 */ /* 0x180fe20000010090 */
[----:B------:R-:W-:-:S02]  /*2880*/  @P1 FFMA.FTZ R153, R9, R143, R144 ;  /* 0x0000008f09991223 */ /* 0x000fc40000010090 */
[----:B------:R-:W-:Y:S01]  /*2890*/  @P1 FFMA.FTZ R145, R140, R147, R145 ;  /* 0x000000938c911223 */ /* 0x000fe20000010091 */
[----:B------:R-:W-:Y:S01]  /*28a0*/  @P1 FFMA.FTZ R147, R7, R143, R144 ;  /* 0x0000008f07931223 */ /* 0x000fe20000010090 */
[----:B------:R-:W-:Y:S01]  /*28b0*/  @P1 FADD.FTZ R150, R15, -R150 ;  /* 0x800000960f961221 */ /* 0x000fe20000010000 */
[----:B------:R-:W-:Y:S01]  /*28c0*/  @P1 FADD.FTZ R152, R10, -R153 ;  /* 0x800000990a981221 */ /* 0x000fe20000010000 */
[----:B--2---:R-:W-:Y:S01]  /*28d0*/  @P2 FMUL.FTZ R149, R149, R102 ;  /* 0x0000006695952220 */ /* 0x004fe20000410000 */
[----:B------:R-:W-:Y:S01]  /*28e0*/  @P1 FADD.FTZ R148, R8, -R147 ;  /* 0x8000009308941221 */ /* 0x000fe20000010000 */
[----:B------:R-:W-:Y:S01]  /*28f0*/  SHF.L.U32 R147, R30, 0x10, RZ ;  /* 0x000000101e937819 */ /* 0x000fe200000006ff */
[----:B------:R-:W2:Y:S01]  /*2900*/  @P2 LDC R102, c[0x0][0x40c] ;  /* 0x00010300ff662b82 */ /* 0x000ea20000000800 */
[C---:B------:R-:W-:Y:S01]  /*2910*/  @P1 FFMA.FTZ R101, R140.reuse, R150, R101 ;  /* 0x000000968c651223 */ /* 0x040fe20000010065 */
[----:B------:R-:W-:Y:S02]  /*2920*/  SHF.L.U32 R153, R31, 0x10, RZ ;  /* 0x000000101f997819 */ /* 0x000fe400000006ff */
[----:B------:R-:W-:Y:S01]  /*2930*/  @P1 FFMA.FTZ R147, R140, R148, R147 ;  /* 0x000000948c931223 */ /* 0x000fe20000010093 */
[----:B------:R-:W-:-:S02]  /*2940*/  @P2 F2FP.BF16.F32.PACK_AB R149, RZ, R149 ;  /* 0x00000095ff95223e */ /* 0x000fc400000010ff */
[----:B------:R-:W-:Y:S01]  /*2950*/  @P1 FFMA.FTZ R153, R140, R152, R153 ;  /* 0x000000988c991223 */ /* 0x000fe20000010099 */
[----:B------:R-:W4:Y:S01]  /*2960*/  @P2 LDC R148, c[0x0][0x40c] ;  /* 0x00010300ff942b82 */ /* 0x000f220000000800 */
[----:B------:R-:W-:Y:S01]  /*2970*/  @P2 PRMT R92, R149, 0x7610, R92 ;  /* 0x00007610955c2816 */ /* 0x000fe2000000005c */
[----:B---3--:R-:W-:Y:S01]  /*2980*/  @P2 FMUL.FTZ R151, R151, R146 ;  /* 0x0000009297972220 */ /* 0x008fe20000410000 */
[----:B-1----:R-:W-:-:S05]  /*2990*/  @P2 FMUL.FTZ R153, R153, R154 ;  /* 0x0000009a99992220 */ /* 0x002fca0000410000 */
[----:B------:R-:W1:Y:S01]  /*29a0*/  @P2 LDC R146, c[0x0][0x40c] ;  /* 0x00010300ff922b82 */ /* 0x000e620000000800 */
[----:B------:R-:W-:Y:S02]  /*29b0*/  @P2 F2FP.BF16.F32.PACK_AB R151, RZ, R151 ;  /* 0x00000097ff97223e */ /* 0x000fe400000010ff */
[----:B------:R-:W-:Y:S02]  /*29c0*/  @P2 F2FP.BF16.F32.PACK_AB R153, RZ, R153 ;  /* 0x00000099ff99223e */ /* 0x000fe400000010ff */
[----:B------:R-:W-:Y:S02]  /*29d0*/  @P2 PRMT R92, R92, 0x5410, R151 ;  /* 0x000054105c5c2816 */ /* 0x000fe40000000097 */
[----:B------:R-:W-:Y:S01]  /*29e0*/  @P2 PRMT R95, R153, 0x7610, R95 ;  /* 0x00007610995f2816 */ /* 0x000fe2000000005f */
[----:B------:R-:W3:Y:S01]  /*29f0*/  @P2 LDC R150, c[0x0][0x40c] ;  /* 0x00010300ff962b82 */ /* 0x000ee20000000800 */
[----:B--2---:R-:W-:-:S05]  /*2a00*/  @P2 FMUL.FTZ R145, R145, R102 ;  /* 0x0000006691912220 */ /* 0x004fca0000410000 */
[----:B------:R-:W-:Y:S01]  /*2a10*/  @P2 F2FP.BF16.F32.PACK_AB R145, RZ, R145 ;  /* 0x00000091ff91223e */ /* 0x000fe200000010ff */
[----:B----4-:R-:W-:-:S03]  /*2a20*/  @P2 FMUL.FTZ R147, R147, R148 ;  /* 0x0000009493932220 */ /* 0x010fc60000410000 */
[----:B------:R-:W-:Y:S02]  /*2a30*/  @P2 PRMT R93, R145, 0x7610, R93 ;  /* 0x00007610915d2816 */ /* 0x000fe4000000005d */
[----:B------:R-:W-:Y:S01]  /*2a40*/  @P2 F2FP.BF16.F32.PACK_AB R147, RZ, R147 ;  /* 0x00000093ff93223e */ /* 0x000fe200000010ff */
[----:B-1----:R-:W-:-:S03]  /*2a50*/  @P2 FMUL.FTZ R103, R103, R146 ;  /* 0x0000009267672220 */ /* 0x002fc60000410000 */
[----:B------:R-:W-:Y:S02]  /*2a60*/  @P2 PRMT R94, R147, 0x7610, R94 ;  /* 0x00007610935e2816 */ /* 0x000fe4000000005e */
[----:B------:R-:W-:Y:S01]  /*2a70*/  @P2 F2FP.BF16.F32.PACK_AB R103, RZ, R103 ;  /* 0x00000067ff67223e */ /* 0x000fe200000010ff */
[----:B---3--:R-:W-:-:S03]  /*2a80*/  @P2 FMUL.FTZ R101, R101, R150 ;  /* 0x0000009665652220 */ /* 0x008fc60000410000 */
[----:B------:R-:W-:Y:S02]  /*2a90*/  @P2 PRMT R93, R93, 0x5410, R103 ;  /* 0x000054105d5d2816 */ /* 0x000fe40000000067 */
[----:B------:R-:W-:-:S04]  /*2aa0*/  @P2 F2FP.BF16.F32.PACK_AB R101, RZ, R101 ;  /* 0x00000065ff65223e */ /* 0x000fc800000010ff */
[----:B------:R-:W-:Y:S01]  /*2ab0*/  @P2 PRMT R94, R94, 0x5410, R101 ;  /* 0x000054105e5e2816 */ /* 0x000fe20000000065 */
[----:B------:R-:W-:Y:S06]  /*2ac0*/  @!P2 BRA `(.L_x_107) ;  /* 0x000000040034a947 */ /* 0x000fec0003800000 */
[----:B------:R-:W-:Y:S01]  /*2ad0*/  @P1 FFMA.FTZ R102, R18, R143, R144 ;  /* 0x0000008f12661223 */ /* 0x000fe20000010090 */
[----:B------:R-:W-:-:S03]  /*2ae0*/  SHF.L.U32 R101, R100, 0x10, RZ ;  /* 0x0000001064657819 */ /* 0x000fc600000006ff */
[----:B------:R-:W-:-:S04]  /*2af0*/  @P1 FADD.FTZ R102, R17, -R102 ;  /* 0x8000006611661221 */ /* 0x000fc80000010000 */
[----:B------:R-:W-:-:S04]  /*2b00*/  @P1 FFMA.FTZ R101, R140, R102, R101 ;  /* 0x000000668c651223 */ /* 0x000fc80000010065 */
[----:B------:R-:W-:-:S05]  /*2b10*/  FMUL.FTZ R101, R101, UR17 ;  /* 0x0000001165657c20 */ /* 0x000fca0008410000 */
[----:B------:R-:W-:-:S04]  /*2b20*/  F2FP.BF16.F32.PACK_AB R101, RZ, R101 ;  /* 0x00000065ff65723e */ /* 0x000fc800000010ff */
[----:B------:R-:W-:Y:S01]  /*2b30*/  PRMT R95, R95, 0x5410, R101 ;  /* 0x000054105f5f7816 */ /* 0x000fe20000000065 */
[----:B------:R-:W-:Y:S06]  /*2b40*/  BRA `(.L_x_107) ;  /* 0x0000000400147947 */ /* 0x000fec0003800000 */
.L_x_108:
[----:B------:R-:W-:Y:S01]  /*2b50*/  ISETP.GT.AND P3, PT, R139, RZ, PT ;  /* 0x000000ff8b00720c */ /* 0x000fe20003f64270 */
[-CC-:B------:R-:W-:Y:S01]  /*2b60*/  @P1 FFMA.FTZ R145, R3, R143.reuse, R144.reuse ;  /* 0x0000008f03911223 */ /* 0x180fe20000010090 */
[----:B------:R-:W-:Y:S01]  /*2b70*/  SHF.L.U32 R99, R102, 0x10, RZ ;  /* 0x0000001066637819 */ /* 0x000fe200000006ff */
[----:B------:R-:W1:Y:S01]  /*2b80*/  @P2 LDC R148, c[0x0][0x40c] ;  /* 0x00010300ff942b82 */ /* 0x000e620000000800 */
[----:B------:R-:W-:Y:S01]  /*2b90*/  SHF.L.U32 R97, R103, 0x10, RZ ;  /* 0x0000001067617819 */ /* 0x000fe200000006ff */
[----:B------:R-:W-:Y:S01]  /*2ba0*/  @P1 FADD.FTZ R145, R4, -R145 ;  /* 0x8000009104911221 */ /* 0x000fe20000010000 */
[----:B------:R-:W-:Y:S02]  /*2bb0*/  SHF.L.U32 R98, R29, 0x10, RZ ;  /* 0x000000101d627819 */ /* 0x000fe400000006ff */
[----:B------:R-:W-:Y:S02]  /*2bc0*/  SHF.L.U32 R101, R101, 0x10, RZ ;  /* 0x0000001065657819 */ /* 0x000fe400000006ff */
[----:B------:R-:W-:Y:S01]  /*2bd0*/  SHF.L.U32 R103, R28, 0x10, RZ ;  /* 0x000000101c677819 */ /* 0x000fe200000006ff */
[----:B------:R-:W2:Y:S02]  /*2be0*/  @P2 LDC R151, c[0x0][0x40c] ;  /* 0x00010300ff972b82 */ /* 0x000ea40000000800 */
[-CC-:B------:R-:W-:Y:S01]  /*2bf0*/  @P3 FFMA.FTZ R96, R12, R143.reuse, R144.reuse ;  /* 0x0000008f0c603223 */ /* 0x180fe20000010090 */
[-CC-:B------:R-:W-:Y:S01]  /*2c00*/  @P3 FFMA.FTZ R102, R14, R143.reuse, R144.reuse ;  /* 0x0000008f0e663223 */ /* 0x180fe20000010090 */
[----:B------:R-:W-:Y:S01]  /*2c10*/  @P3 FFMA.FTZ R147, R5, R143, R144 ;  /* 0x0000008f05933223 */ /* 0x000fe20000010090 */
[----:B------:R-:W-:Y:S01]  /*2c20*/  @P1 FFMA.FTZ R103, R140, R145, R103 ;  /* 0x000000918c671223 */ /* 0x000fe20000010067 */
[----:B------:R-:W-:Y:S01]  /*2c30*/  @P3 FADD.FTZ R96, R11, -R96 ;  /* 0x800000600b603221 */ /* 0x000fe20000010000 */
[----:B------:R-:W-:Y:S01]  /*2c40*/  @P3 FADD.FTZ R102, R13, -R102 ;  /* 0x800000660d663221 */ /* 0x000fe20000010000 */
[----:B------:R-:W-:Y:S01]  /*2c50*/  @P3 FADD.FTZ R147, R6, -R147 ;  /* 0x8000009306933221 */ /* 0x000fe20000010000 */
[----:B------:R-:W3:Y:S01]  /*2c60*/  @P2 LDC R152, c[0x0][0x40c] ;  /* 0x00010300ff982b82 */ /* 0x000ee20000000800 */
[----:B------:R-:W-:Y:S01]  /*2c70*/  @P3 FFMA.FTZ R99, R140, R96, R99 ;  /* 0x000000608c633223 */ /* 0x000fe20000010063 */
[----:B------:R-:W-:Y:S01]  /*2c80*/  @P3 FFMA.FTZ R96, R16, R143, R144 ;  /* 0x0000008f10603223 */ /* 0x000fe20000010090 */
[C---:B------:R-:W-:Y:S01]  /*2c90*/  @P3 FFMA.FTZ R97, R140.reuse, R102, R97 ;  /* 0x000000668c613223 */ /* 0x040fe20000010061 */
[----:B------:R-:W-:Y:S01]  /*2ca0*/  @P3 FFMA.FTZ R98, R140, R147, R98 ;  /* 0x000000938c623223 */ /* 0x000fe20000010062 */
[-C--:B------:R-:W-:Y:S01]  /*2cb0*/  @P3 FFMA.FTZ R147, R7, R143.reuse, R144 ;  /* 0x0000008f07933223 */ /* 0x080fe20000010090 */
[----:B------:R-:W-:Y:S01]  /*2cc0*/  @P3 FADD.FTZ R96, R15, -R96 ;  /* 0x800000600f603221 */ /* 0x000fe20000010000 */
[----:B------:R-:W-:Y:S01]  /*2cd0*/  SHF.L.U32 R145, R30, 0x10, RZ ;  /* 0x000000101e917819 */ /* 0x000fe200000006ff */
[----:B------:R-:W4:Y:S01]  /*2ce0*/  @P2 LDC R102, c[0x0][0x40c] ;  /* 0x00010300ff662b82 */ /* 0x000f220000000800 */
[----:B------:R-:W-:Y:S01]  /*2cf0*/  @P3 FADD.FTZ R147, R8, -R147 ;  /* 0x8000009308933221 */ /* 0x000fe20000010000 */
[----:B------:R-:W-:Y:S01]  /*2d00*/  @P3 FFMA.FTZ R101, R140, R96, R101 ;  /* 0x000000608c653223 */ /* 0x000fe20000010065 */
[-CC-:B------:R-:W-:Y:S01]  /*2d10*/  @P3 FFMA.FTZ R149, R9, R143.reuse, R144.reuse ;  /* 0x0000008f09953223 */ /* 0x180fe20000010090 */
[----:B------:R-:W-:Y:S01]  /*2d20*/  @P3 FFMA.FTZ R156, R18, R143, R144 ;  /* 0x0000008f129c3223 */ /* 0x000fe20000010090 */
[----:B------:R-:W-:Y:S01]  /*2d30*/  @P3 FFMA.FTZ R145, R140, R147, R145 ;  /* 0x000000938c913223 */ /* 0x000fe20000010091 */
[----:B------:R-:W-:Y:S01]  /*2d40*/  SHF.L.U32 R147, R100, 0x10, RZ ;  /* 0x0000001064937819 */ /* 0x000fe200000006ff */
[----:B------:R-:W-:Y:S01]  /*2d50*/  @P3 FADD.FTZ R100, R10, -R149 ;  /* 0x800000950a643221 */ /* 0x000fe20000010000 */
[----:B------:R-:W5:Y:S01]  /*2d60*/  @P2 LDC R146, c[0x0][0x40c] ;  /* 0x00010300ff922b82 */ /* 0x000f620000000800 */
[----:B------:R-:W-:Y:S01]  /*2d70*/  SHF.L.U32 R149, R31, 0x10, RZ ;  /* 0x000000101f957819 */ /* 0x000fe200000006ff */
[----:B------:R-:W-:-:S04]  /*2d80*/  @P3 FADD.FTZ R156, R17, -R156 ;  /* 0x8000009c119c3221 */ /* 0x000fc80000010000 */
[C---:B------:R-:W-:Y:S01]  /*2d90*/  @P3 FFMA.FTZ R149, R140.reuse, R100, R149 ;  /* 0x000000648c953223 */ /* 0x040fe20000010095 */
[----:B------:R-:W-:Y:S01]  /*2da0*/  @P3 FFMA.FTZ R147, R140, R156, R147 ;  /* 0x0000009c8c933223 */ /* 0x000fe20000010093 */
[----:B------:R-:W0:Y:S08]  /*2db0*/  @P2 LDC R150, c[0x0][0x40c] ;  /* 0x00010300ff962b82 */ /* 0x000e300000000800 */
[----:B------:R-:W0:Y:S01]  /*2dc0*/  @P2 LDC R154, c[0x0][0x40c] ;  /* 0x00010300ff9a2b82 */ /* 0x000e220000000800 */
[----:B----4-:R-:W-:Y:S01]  /*2dd0*/  @P2 FMUL.FTZ R100, R103, R102 ;  /* 0x0000006667642220 */ /* 0x010fe20000410000 */
[----:B-1----:R-:W-:Y:S01]  /*2de0*/  @P2 FMUL.FTZ R102, R99, R148 ;  /* 0x0000009463662220 */ /* 0x002fe20000410000 */
[----:B--2---:R-:W-:Y:S01]  /*2df0*/  @P2 FMUL.FTZ R148, R98, R151 ;  /* 0x0000009762942220 */ /* 0x004fe20000410000 */
[----:B---3--:R-:W-:-:S02]  /*2e00*/  @P2 FMUL.FTZ R151, R145, R152 ;  /* 0x0000009891972220 */ /* 0x008fc40000410000 */
[----:B------:R-:W-:Y:S02]  /*2e10*/  @P2 F2FP.BF16.F32.PACK_AB R100, RZ, R100 ;  /* 0x00000064ff64223e */ /* 0x000fe400000010ff */
[----:B------:R-:W1:Y:S01]  /*2e20*/  @P2 LDC R96, c[0x0][0x40c] ;  /* 0x00010300ff602b82 */ /* 0x000e620000000800 */
[----:B-----5:R-:W-:Y:S01]  /*2e30*/  @P2 FMUL.FTZ R146, R149, R146 ;  /* 0x0000009295922220 */ /* 0x020fe20000410000 */
[----:B------:R-:W-:Y:S02]  /*2e40*/  @P2 F2FP.BF16.F32.PACK_AB R148, RZ, R148 ;  /* 0x00000094ff94223e */ /* 0x000fe400000010ff */
[----:B------:R-:W-:Y:S02]  /*2e50*/  @P2 F2FP.BF16.F32.PACK_AB R151, RZ, R151 ;  /* 0x00000097ff97223e */ /* 0x000fe400000010ff */
[----:B------:R-:W-:Y:S01]  /*2e60*/  @P2 F2FP.BF16.F32.PACK_AB R146, RZ, R146 ;  /* 0x00000092ff92223e */ /* 0x000fe200000010ff */
[----:B0-----:R-:W-:Y:S01]  /*2e70*/  @P2 FMUL.FTZ R150, R97, R150 ;  /* 0x0000009661962220 */ /* 0x001fe20000410000 */
[----:B------:R-:W-:-:S02]  /*2e80*/  @P2 F2FP.BF16.F32.PACK_AB R102, RZ, R102 ;  /* 0x00000066ff66223e */ /* 0x000fc400000010ff */
[----:B------:R-:W-:Y:S02]  /*2e90*/  @P2 PRMT R92, R100, 0x7610, R92 ;  /* 0x00007610645c2816 */ /* 0x000fe4000000005c */
[----:B------:R-:W-:Y:S02]  /*2ea0*/  @P2 F2FP.BF16.F32.PACK_AB R150, RZ, R150 ;  /* 0x00000096ff96223e */ /* 0x000fe400000010ff */
[----:B------:R-:W-:Y:S01]  /*2eb0*/  @P2 PRMT R93, R148, 0x7610, R93 ;  /* 0x00007610945d2816 */ /* 0x000fe2000000005d */
[----:B------:R-:W-:Y:S01]  /*2ec0*/  @P2 FMUL.FTZ R152, R101, R154 ;  /* 0x0000009a65982220 */ /* 0x000fe20000410000 */
[----:B------:R-:W-:Y:S02]  /*2ed0*/  @P2 PRMT R94, R151, 0x7610, R94 ;  /* 0x00007610975e2816 */ /* 0x000fe4000000005e */
[----:B------:R-:W-:Y:S02]  /*2ee0*/  @P2 PRMT R95, R146, 0x7610, R95 ;  /* 0x00007610925f2816 */ /* 0x000fe4000000005f */
[----:B------:R-:W-:-:S02]  /*2ef0*/  @P2 F2FP.BF16.F32.PACK_AB R152, RZ, R152 ;  /* 0x00000098ff98223e */ /* 0x000fc400000010ff */
[----:B------:R-:W-:Y:S01]  /*2f00*/  F2FP.BF16.F32.PACK_AB R97, R97, R98 ;  /* 0x000000626161723e */ /* 0x000fe200000010ff */
[----:B-1----:R-:W-:Y:S01]  /*2f10*/  @P2 FMUL.FTZ R96, R147, R96 ;  /* 0x0000006093602220 */ /* 0x002fe20000410000 */
[----:B------:R-:W-:Y:S02]  /*2f20*/  F2FP.BF16.F32.PACK_AB R98, R101, R145 ;  /* 0x000000916562723e */ /* 0x000fe400000010ff */
[----:B------:R-:W-:Y:S02]  /*2f30*/  @P2 PRMT R92, R92, 0x5410, R102 ;  /* 0x000054105c5c2816 */ /* 0x000fe40000000066 */
[----:B------:R-:W-:Y:S02]  /*2f40*/  @P2 F2FP.BF16.F32.PACK_AB R153, RZ, R96 ;  /* 0x00000060ff99223e */ /* 0x000fe400000010ff */
[----:B------:R-:W-:Y:S02]  /*2f50*/  F2FP.BF16.F32.PACK_AB R96, R99, R103 ;  /* 0x000000676360723e */ /* 0x000fe400000010ff */
[----:B------:R-:W-:-:S02]  /*2f60*/  F2FP.BF16.F32.PACK_AB R99, R147, R149 ;  /* 0x000000959363723e */ /* 0x000fc400000010ff */
[----:B------:R-:W-:Y:S02]  /*2f70*/  @P2 PRMT R93, R93, 0x5410, R150 ;  /* 0x000054105d5d2816 */ /* 0x000fe40000000096 */
[----:B------:R-:W-:Y:S02]  /*2f80*/  @P2 PRMT R94, R94, 0x5410, R152 ;  /* 0x000054105e5e2816 */ /* 0x000fe40000000098 */
[----:B------:R-:W-:-:S07]  /*2f90*/  @P2 PRMT R95, R95, 0x5410, R153 ;  /* 0x000054105f5f2816 */ /* 0x000fce0000000099 */
.L_x_107:
[----:B------:R-:W-:Y:S01]  /*2fa0*/  ISETP.NE.U32.AND P1, PT, RZ, UR4, PT ;  /* 0x00000004ff007c0c */ /* 0x000fe2000bf25070 */
[----:B------:R-:W1:Y:S03]  /*2fb0*/  @P2 LDC.64 R100, c[0x0][0x468] ;  /* 0x00011a00ff642b82 */ /* 0x000e660000000a00 */
[----:B------:R-:W-:-:S13]  /*2fc0*/  ISETP.NE.AND.EX P1, PT, RZ, UR5, PT, P1 ;  /* 0x00000005ff007c0c */ /* 0x000fda000bf25310 */
[----:B------:R-:W2:Y:S01]  /*2fd0*/  @P1 LDC.64 R102, c[0x0][0x478] ;  /* 0x00011e00ff661b82 */ /* 0x000ea20000000a00 */
[----:B-1----:R-:W-:-:S04]  /*2fe0*/  @P2 IMAD.WIDE.U32 R100, R141, 0x10, R100 ;  /* 0x000000108d642825 */ /* 0x002fc800078e0064 */
[----:B--2---:R-:W-:-:S05]  /*2ff0*/  @P1 IMAD.WIDE.U32 R102, R107, 0x10, R102 ;  /* 0x000000106b661825 */ /* 0x004fca00078e0066 */
[----:B------:R1:W-:Y:S04]  /*3000*/  @P1 STG.E.128 desc[UR12][R102.64], R96 ;  /* 0x0000006066001986 */ /* 0x0003e8000c101d0c */
[----:B------:R1:W-:Y:S01]  /*3010*/  @P2 STG.E.128 desc[UR12][R100.64], R92 ;  /* 0x0000005c64002986 */ /* 0x0003e2000c101d0c */
[----:B------:R-:W-:Y:S05]  /*3020*/  @!P0 BRA `(.L_x_109) ;  /* 0x0000000800448947 */ /* 0x000fea0003800000 */
[----:B------:R-:W-:Y:S05]  /*3030*/  @!P1 BRA `(.L_x_110) ;  /* 0x0000000400289947 */ /* 0x000fea0003800000 */
[----:B------:R-:W-:Y:S01]  /*3040*/  ISETP.GT.AND P3, PT, R139, RZ, PT ;  /* 0x000000ff8b00720c */ /* 0x000fe20003f64270 */
[----:B------:R-:W2:Y:S01]  /*3050*/  @P2 LDC R149, c[0x0][0x40c] ;  /* 0x00010300ff952b82 */ /* 0x000ea20000000800 */
[----:B-1----:R-:W-:Y:S02]  /*3060*/  PRMT R96, R24, 0x7632, R96 ;  /* 0x0000763218607816 */ /* 0x002fe40000000060 */
[----:B------:R-:W-:Y:S02]  /*3070*/  SHF.L.U32 R97, R25, 0x10, RZ ;  /* 0x0000001019617819 */ /* 0x000fe400000006ff */
[----:B------:R-:W-:Y:S02]  /*3080*/  SHF.L.U32 R96, R96, 0x10, RZ ;  /* 0x0000001060607819 */ /* 0x000fe400000006ff */
[----:B------:R-:W-:Y:S01]  /*3090*/  SHF.L.U32 R99, R24, 0x10, RZ ;  /* 0x0000001018637819 */ /* 0x000fe200000006ff */
[----:B------:R-:W1:Y:S01]  /*30a0*/  @P2 LDC R148, c[0x0][0x40c] ;  /* 0x00010300ff942b82 */ /* 0x000e620000000800 */
[----:B------:R-:W-:-:S03]  /*30b0*/  PRMT R147, R27, 0x7632, R147 ;  /* 0x000076321b937816 */ /* 0x000fc60000000093 */
[-CC-:B------:R-:W-:Y:S01]  /*30c0*/  @P3 FFMA.FTZ R98, R116, R143.reuse, R144.reuse ;  /* 0x0000008f74623223 */ /* 0x180fe20000010090 */
[-CC-:B------:R-:W-:Y:S01]  /*30d0*/  @P3 FFMA.FTZ R145, R109, R143.reuse, R144.reuse ;  /* 0x0000008f6d913223 */ /* 0x180fe20000010090 */
[-CC-:B------:R-:W-:Y:S01]  /*30e0*/  @P3 FFMA.FTZ R146, R120, R143.reuse, R144.reuse ;  /* 0x0000008f78923223 */ /* 0x180fe20000010090 */
[-C--:B------:R-:W-:Y:S01]  /*30f0*/  @P3 FFMA.FTZ R100, R118, R143.reuse, R144 ;  /* 0x0000008f76643223 */ /* 0x080fe20000010090 */
[----:B------:R-:W-:Y:S01]  /*3100*/  @P3 FADD.FTZ R103, R115, -R98 ;  /* 0x8000006273673221 */ /* 0x000fe20000010000 */
[----:B------:R-:W-:Y:S01]  /*3110*/  @P3 FADD.FTZ R98, R110, -R145 ;  /* 0x800000916e623221 */ /* 0x000fe20000010000 */
[----:B------:R-:W-:Y:S01]  /*3120*/  @P3 FFMA.FTZ R145, R111, R143, R144 ;  /* 0x0000008f6f913223 */ /* 0x000fe20000010090 */
[----:B------:R-:W3:Y:S01]  /*3130*/  @P2 LDC R150, c[0x0][0x40c] ;  /* 0x00010300ff962b82 */ /* 0x000ee20000000800 */
[C---:B------:R-:W-:Y:S01]  /*3140*/  @P3 FFMA.FTZ R96, R140.reuse, R103, R96 ;  /* 0x000000678c603223 */ /* 0x040fe20000010060 */
[----:B------:R-:W-:Y:S01]  /*3150*/  @P3 FFMA.FTZ R97, R140, R98, R97 ;  /* 0x000000628c613223 */ /* 0x000fe20000010061 */
[----:B------:R-:W-:Y:S01]  /*3160*/  PRMT R98, R26, 0x7632, R98 ;  /* 0x000076321a627816 */ /* 0x000fe20000000062 */
[----:B------:R-:W-:Y:S01]  /*3170*/  @P3 FADD.FTZ R102, R112, -R145 ;  /* 0x8000009170663221 */ /* 0x000fe20000010000 */
[----:B------:R-:W-:Y:S01]  /*3180*/  PRMT R103, R25, 0x7632, R103 ;  /* 0x0000763219677816 */ /* 0x000fe20000000067 */
[----:B------:R-:W-:Y:S01]  /*3190*/  @P3 FADD.FTZ R145, R119, -R146 ;  /* 0x8000009277913221 */ /* 0x000fe20000010000 */
[----:B------:R-:W-:Y:S01]  /*31a0*/  SHF.L.U32 R98, R98, 0x10, RZ ;  /* 0x0000001062627819 */ /* 0x000fe200000006ff */
[----:B------:R-:W4:Y:S01]  /*31b0*/  @P2 LDC R154, c[0x0][0x40c] ;  /* 0x00010300ff9a2b82 */ /* 0x000f220000000800 */
[----:B------:R-:W-:Y:S01]  /*31c0*/  SHF.L.U32 R103, R103, 0x10, RZ ;  /* 0x0000001067677819 */ /* 0x000fe200000006ff */
[----:B------:R-:W-:Y:S01]  /*31d0*/  @P3 FADD.FTZ R100, R117, -R100 ;  /* 0x8000006475643221 */ /* 0x000fe20000010000 */
[----:B------:R-:W-:Y:S01]  /*31e0*/  @P3 FFMA.FTZ R101, R19, R143, R144 ;  /* 0x0000008f13653223 */ /* 0x000fe20000010090 */
[C---:B------:R-:W-:Y:S01]  /*31f0*/  @P3 FFMA.FTZ R98, R140.reuse, R145, R98 ;  /* 0x000000918c623223 */ /* 0x040fe20000010062 */
[----:B------:R-:W-:Y:S01]  /*3200*/  @P3 FFMA.FTZ R145, R113, R143, R144 ;  /* 0x0000008f71913223 */ /* 0x000fe20000010090 */
[----:B------:R-:W-:Y:S01]  /*3210*/  @P3 FFMA.FTZ R103, R140, R100, R103 ;  /* 0x000000648c673223 */ /* 0x000fe20000010067 */
[----:B------:R-:W-:Y:S01]  /*3220*/  @P3 FADD.FTZ R101, R108, -R101 ;  /* 0x800000656c653221 */ /* 0x000fe20000010000 */
[----:B------:R-:W5:Y:S01]  /*3230*/  @P2 LDC R151, c[0x0][0x40c] ;  /* 0x00010300ff972b82 */ /* 0x000f620000000800 */
[----:B------:R-:W-:Y:S01]  /*3240*/  @P3 FADD.FTZ R100, R114, -R145 ;  /* 0x8000009172643221 */ /* 0x000fe20000010000 */
[----:B------:R-:W-:Y:S01]  /*3250*/  SHF.L.U32 R145, R27, 0x10, RZ ;  /* 0x000000101b917819 */ /* 0x000fe200000006ff */
[----:B------:R-:W-:Y:S01]  /*3260*/  @P3 FFMA.FTZ R99, R140, R101, R99 ;  /* 0x000000658c633223 */ /* 0x000fe20000010063 */
[----:B------:R-:W-:-:S02]  /*3270*/  SHF.L.U32 R101, R26, 0x10, RZ ;  /* 0x000000101a657819 */ /* 0x000fc400000006ff */
[----:B------:R-:W-:Y:S01]  /*3280*/  SHF.L.U32 R147, R147, 0x10, RZ ;  /* 0x0000001093937819 */ /* 0x000fe200000006ff */
[----:B------:R-:W-:Y:S01]  /*3290*/  @P3 FFMA.FTZ R145, R140, R100, R145 ;  /* 0x000000648c913223 */ /* 0x000fe20000010091 */
[----:B------:R-:W0:Y:S01]  /*32a0*/  @P2 LDC R152, c[0x0][0x40c] ;  /* 0x00010300ff982b82 */ /* 0x000e220000000800 */
[----:B------:R-:W-:Y:S01]  /*32b0*/  @P3 FFMA.FTZ R100, R122, R143, R144 ;  /* 0x0000008f7a643223 */ /* 0x000fe20000010090 */
[----:B------:R-:W-:Y:S01]  /*32c0*/  @P3 FFMA.FTZ R101, R140, R102, R101 ;  /* 0x000000668c653223 */ /* 0x000fe20000010065 */
[C---:B--2---:R-:W-:Y:S01]  /*32d0*/  @P2 FMUL.FTZ R102, R96.reuse, R149 ;  /* 0x0000009560662220 */ /* 0x044fe20000410000 */
[----:B------:R-:W-:Y:S01]  /*32e0*/  F2FP.BF16.F32.PACK_AB R96, R96, R99 ;  /* 0x000000636060723e */ /* 0x000fe200000010ff */
[----:B------:R-:W-:Y:S01]  /*32f0*/  @P3 FADD.FTZ R146, R121, -R100 ;  /* 0x8000006479923221 */ /* 0x000fe20000010000 */
[----:B-1----:R-:W-:Y:S02]  /*3300*/  @P2 FMUL.FTZ R100, R99, R148 ;  /* 0x0000009463642220 */ /* 0x002fe40000410000 */
[----:B------:R-:W1:Y:S01]  /*3310*/  @P2 LDC R156, c[0x0][0x40c] ;  /* 0x00010300ff9c2b82 */ /* 0x000e620000000800 */
[----:B------:R-:W-:Y:S01]  /*3320*/  @P3 FFMA.FTZ R147, R140, R146, R147 ;  /* 0x000000928c933223 */ /* 0x000fe20000010093 */
[----:B---3--:R-:W-:Y:S01]  /*3330*/  @P2 FMUL.FTZ R146, R97, R150 ;  /* 0x0000009661922220 */ /* 0x008fe20000410000 */
[----:B----4-:R-:W-:Y:S01]  /*3340*/  @P2 FMUL.FTZ R149, R101, R154 ;  /* 0x0000009a65952220 */ /* 0x010fe20000410000 */
[----:B------:R-:W-:-:S02]  /*3350*/  @P2 F2FP.BF16.F32.PACK_AB R100, RZ, R100 ;  /* 0x00000064ff64223e */ /* 0x000fc400000010ff */
[----:B------:R-:W-:Y:S01]  /*3360*/  @P2 F2FP.BF16.F32.PACK_AB R102, RZ, R102 ;  /* 0x00000066ff66223e */ /* 0x000fe200000010ff */
[----:B-----5:R-:W-:Y:S01]  /*3370*/  @P2 FMUL.FTZ R150, R98, R151 ;  /* 0x0000009762962220 */ /* 0x020fe20000410000 */
[----:B------:R-:W-:Y:S02]  /*3380*/  @P2 F2FP.BF16.F32.PACK_AB R146, RZ, R146 ;  /* 0x00000092ff92223e */ /* 0x000fe400000010ff */
[----:B------:R-:W-:Y:S02]  /*3390*/  @P2 F2FP.BF16.F32.PACK_AB R149, RZ, R149 ;  /* 0x00000095ff95223e */ /* 0x000fe400000010ff */
[----:B------:R-:W-:Y:S02]  /*33a0*/  @P2 F2FP.BF16.F32.PACK_AB R150, RZ, R150 ;  /* 0x00000096ff96223e */ /* 0x000fe400000010ff */
[----:B------:R-:W-:Y:S01]  /*33b0*/  @P2 PRMT R92, R100, 0x7610, R92 ;  /* 0x00007610645c2816 */ /* 0x000fe2000000005c */
[----:B0-----:R-:W-:Y:S01]  /*33c0*/  @P2 FMUL.FTZ R148, R103, R152 ;  /* 0x0000009867942220 */ /* 0x001fe20000410000 */
[----:B------:R-:W-:-:S02]  /*33d0*/  @P2 PRMT R93, R146, 0x7610, R93 ;  /* 0x00007610925d2816 */ /* 0x000fc4000000005d */
[----:B------:R-:W-:Y:S02]  /*33e0*/  @P2 PRMT R94, R149, 0x7610, R94 ;  /* 0x00007610955e2816 */ /* 0x000fe4000000005e */
[----:B------:R-:W-:Y:S02]  /*33f0*/  @P2 F2FP.BF16.F32.PACK_AB R148, RZ, R148 ;  /* 0x00000094ff94223e */ /* 0x000fe400000010ff */
[----:B------:R-:W-:Y:S01]  /*3400*/  F2FP.BF16.F32.PACK_AB R97, R103, R97 ;  /* 0x000000616761723e */ /* 0x000fe200000010ff */
[----:B-1----:R-:W-:Y:S01]  /*3410*/  @P2 FMUL.FTZ R151, R145, R156 ;  /* 0x0000009c91972220 */ /* 0x002fe20000410000 */
[----:B------:R-:W-:Y:S02]  /*3420*/  F2FP.BF16.F32.PACK_AB R98, R98, R101 ;  /* 0x000000656262723e */ /* 0x000fe400000010ff */
[----:B------:R-:W-:Y:S02]  /*3430*/  @P2 PRMT R92, R92, 0x5410, R102 ;  /* 0x000054105c5c2816 */ /* 0x000fe40000000066 */
[----:B------:R-:W-:-:S02]  /*3440*/  @P2 F2FP.BF16.F32.PACK_AB R151, RZ, R151 ;  /* 0x00000097ff97223e */ /* 0x000fc400000010ff */
[----:B------:R-:W-:Y:S02]  /*3450*/  @P2 PRMT R93, R93, 0x5410, R148 ;  /* 0x000054105d5d2816 */ /* 0x000fe40000000094 */
[----:B------:R-:W-:Y:S02]  /*3460*/  F2FP.BF16.F32.PACK_AB R99, R147, R145 ;  /* 0x000000919363723e */ /* 0x000fe400000010ff */
[----:B------:R-:W-:Y:S02]  /*3470*/  @P2 PRMT R94, R94, 0x5410, R150 ;  /* 0x000054105e5e2816 */ /* 0x000fe40000000096 */
[----:B------:R-:W-:Y:S01]  /*3480*/  @P2 PRMT R95, R151, 0x7610, R95 ;  /* 0x00007610975f2816 */ /* 0x000fe2000000005f */
[----:B------:R-:W-:Y:S06]  /*3490*/  @!P2 BRA `(.L_x_111) ;  /* 0x0000000c0064a947 */ /* 0x000fec0003800000 */
[----:B------:R-:W-:-:S05]  /*34a0*/  FMUL.FTZ R147, R147, UR17 ;  /* 0x0000001193937c20 */ /* 0x000fca0008410000 */
[----:B------:R-:W-:-:S04]  /*34b0*/  F2FP.BF16.F32.PACK_AB R147, RZ, R147 ;  /* 0x00000093ff93723e */ /* 0x000fc800000010ff */
[----:B------:R-:W-:Y:S01]  /*34c0*/  PRMT R95, R95, 0x5410, R147 ;  /* 0x000054105f5f7816 */ /* 0x000fe20000000093 */
[----:B------:R-:W-:Y:S06]  /*34d0*/  BRA `(.L_x_111) ;  /* 0x0000000c00547947 */ /* 0x000fec0003800000 */
.L_x_110:
[----:B------:R-:W-:Y:S01]  /*34e0*/  ISETP.GT.AND P3, PT, R139, RZ, PT ;  /* 0x000000ff8b00720c */ /* 0x000fe20003f64270 */
[----:B-1----:R-:W1:Y:S01]  /*34f0*/  @P2 LDC R102, c[0x0][0x40c] ;  /* 0x00010300ff662b82 */ /* 0x002e620000000800 */
[C---:B------:R-:W-:Y:S02]  /*3500*/  SHF.L.U32 R149, R24.reuse, 0x10, RZ ;  /* 0x0000001018957819 */ /* 0x040fe400000006ff */
[----:B------:R-:W-:Y:S02]  /*3510*/  PRMT R100, R24, 0x7632, R100 ;  /* 0x0000763218647816 */ /* 0x000fe40000000064 */
[----:B------:R-:W-:Y:S02]  /*3520*/  PRMT R103, R25, 0x7632, R103 ;  /* 0x0000763219677816 */ /* 0x000fe40000000067 */
[----:B------:R-:W-:Y:S01]  /*3530*/  SHF.L.U32 R151, R100, 0x10, RZ ;  /* 0x0000001064977819 */ /* 0x000fe200000006ff */
[----:B------:R-:W2:Y:S01]  /*3540*/  @P2 LDC R148, c[0x0][0x40c] ;  /* 0x00010300ff942b82 */ /* 0x000ea20000000800 */
[----:B------:R-:W-:-:S02]  /*3550*/  SHF.L.U32 R147, R26, 0x10, RZ ;  /* 0x000000101a937819 */ /* 0x000fc400000006ff */
[----:B------:R-:W-:Y:S01]  /*3560*/  SHF.L.U32 R103, R103, 0x10, RZ ;  /* 0x0000001067677819 */ /* 0x000fe200000006ff */
[-CC-:B------:R-:W-:Y:S01]  /*3570*/  @P3 FFMA.FTZ R101, R19, R143.reuse, R144.reuse ;  /* 0x0000008f13653223 */ /* 0x180fe20000010090 */
[-CC-:B------:R-:W-:Y:S01]  /*3580*/  @P3 FFMA.FTZ R145, R109, R143.reuse, R144.reuse ;  /* 0x0000008f6d913223 */ /* 0x180fe20000010090 */
[-CC-:B------:R-:W-:Y:S01]  /*3590*/  @P3 FFMA.FTZ R146, R116, R143.reuse, R144.reuse ;  /* 0x0000008f74923223 */ /* 0x180fe20000010090 */
[----:B------:R-:W-:Y:S01]  /*35a0*/  @P3 FFMA.FTZ R153, R111, R143, R144 ;  /* 0x0000008f6f993223 */ /* 0x000fe20000010090 */
[----:B------:R-:W-:Y:S01]  /*35b0*/  @P3 FADD.FTZ R101, R108, -R101 ;  /* 0x800000656c653221 */ /* 0x000fe20000010000 */
[--C-:B------:R-:W-:Y:S01]  /*35c0*/  @P3 FADD.FTZ R100, R110, -R145.reuse ;  /* 0x800000916e643221 */ /* 0x100fe20000010000 */
[----:B------:R-:W-:Y:S01]  /*35d0*/  PRMT R145, R26, 0x7632, R145 ;  /* 0x000076321a917816 */ /* 0x000fe20000000091 */
[----:B------:R-:W-:Y:S01]  /*35e0*/  @P3 FADD.FTZ R146, R115, -R146 ;  /* 0x8000009273923221 */ /* 0x000fe20000010000 */
[C---:B------:R-:W-:Y:S01]  /*35f0*/  @P3 FFMA.FTZ R149, R140.reuse, R101, R149 ;  /* 0x000000658c953223 */ /* 0x040fe20000010095 */
[----:B------:R-:W-:Y:S01]  /*3600*/  SHF.L.U32 R101, R25, 0x10, RZ ;  /* 0x0000001019657819 */ /* 0x000fe200000006ff */
[----:B------:R-:W3:Y:S01]  /*3610*/  @P2 LDC R152, c[0x0][0x40c] ;  /* 0x00010300ff982b82 */ /* 0x000ee20000000800 */
[----:B------:R-:W-:Y:S01]  /*3620*/  SHF.L.U32 R145, R145, 0x10, RZ ;  /* 0x0000001091917819 */ /* 0x000fe200000006ff */
[C---:B------:R-:W-:Y:S01]  /*3630*/  @P3 FFMA.FTZ R151, R140.reuse, R146, R151 ;  /* 0x000000928c973223 */ /* 0x040fe20000010097 */
[----:B-1----:R-:W-:Y:S01]  /*3640*/  @P2 FMUL.FTZ R149, R149, R102 ;  /* 0x0000006695952220 */ /* 0x002fe20000410000 */
[----:B------:R-:W-:Y:S01]  /*3650*/  @P3 FFMA.FTZ R101, R140, R100, R101 ;  /* 0x000000648c653223 */ /* 0x000fe20000010065 */
[-CC-:B------:R-:W-:Y:S01]  /*3660*/  @P3 FFMA.FTZ R100, R120, R143.reuse, R144.reuse ;  /* 0x0000008f78643223 */ /* 0x180fe20000010090 */
[----:B------:R-:W-:Y:S01]  /*3670*/  @P3 FFMA.FTZ R150, R118, R143, R144 ;  /* 0x0000008f76963223 */ /* 0x000fe20000010090 */
[----:B------:R-:W-:Y:S01]  /*3680*/  @P3 FADD.FTZ R153, R112, -R153 ;  /* 0x8000009970993221 */ /* 0x000fe20000010000 */
[----:B------:R-:W1:Y:S01]  /*3690*/  @P2 LDC R146, c[0x0][0x40c] ;  /* 0x00010300ff922b82 */ /* 0x000e620000000800 */
[----:B------:R-:W-:Y:S01]  /*36a0*/  @P3 FADD.FTZ R100, R119, -R100 ;  /* 0x8000006477643221 */ /* 0x000fe20000010000 */
[----:B--2---:R-:W-:Y:S01]  /*36b0*/  @P2 FMUL.FTZ R151, R151, R148 ;  /* 0x0000009497972220 */ /* 0x004fe20000410000 */
[----:B------:R-:W-:Y:S01]  /*36c0*/  @P3 FADD.FTZ R150, R117, -R150 ;  /* 0x8000009675963221 */ /* 0x000fe20000010000 */
[C---:B------:R-:W-:Y:S01]  /*36d0*/  @P3 FFMA.FTZ R147, R140.reuse, R153, R147 ;  /* 0x000000998c933223 */ /* 0x040fe20000010093 */
[C---:B------:R-:W-:Y:S01]  /*36e0*/  @P3 FFMA.FTZ R145, R140.reuse, R100, R145 ;  /* 0x000000648c913223 */ /* 0x040fe20000010091 */
[----:B------:R-:W-:Y:S01]  /*36f0*/  @P3 FFMA.FTZ R153, R113, R143, R144 ;  /* 0x0000008f71993223 */ /* 0x000fe20000010090 */
[----:B------:R-:W-:Y:S01]  /*3700*/  @P3 FFMA.FTZ R103, R140, R150, R103 ;  /* 0x000000968c673223 */ /* 0x000fe20000010067 */
[----:B------:R-:W2:Y:S01]  /*3710*/  @P2 LDC R100, c[0x0][0x40c] ;  /* 0x00010300ff642b82 */ /* 0x000ea20000000800 */
[----:B------:R-:W-:Y:S01]  /*3720*/  @P2 F2FP.BF16.F32.PACK_AB R149, RZ, R149 ;  /* 0x00000095ff95223e */ /* 0x000fe200000010ff */
[----:B------:R-:W-:Y:S01]  /*3730*/  @P3 FADD.FTZ R150, R114, -R153 ;  /* 0x8000009972963221 */ /* 0x000fe20000010000 */
[----:B------:R-:W-:-:S02]  /*3740*/  SHF.L.U32 R153, R27, 0x10, RZ ;  /* 0x000000101b997819 */ /* 0x000fc400000006ff */
[----:B------:R-:W-:Y:S02]  /*3750*/  @P2 F2FP.BF16.F32.PACK_AB R151, RZ, R151 ;  /* 0x00000097ff97223e */ /* 0x000fe400000010ff */
[----:B------:R-:W-:Y:S01]  /*3760*/  @P2 PRMT R92, R149, 0x7610, R92 ;  /* 0x00007610955c2816 */ /* 0x000fe2000000005c */
[----:B------:R-:W4:Y:S01]  /*3770*/  @P2 LDC R102, c[0x0][0x40c] ;  /* 0x00010300ff662b82 */ /* 0x000f220000000800 */
[----:B------:R-:W-:Y:S02]  /*3780*/  @P3 FFMA.FTZ R153, R140, R150, R153 ;  /* 0x000000968c993223 */ /* 0x000fe40000010099 */
[----:B------:R-:W-:Y:S02]  /*3790*/  @P2 PRMT R92, R92, 0x5410, R151 ;  /* 0x000054105c5c2816 */ /* 0x000fe40000000097 */
[----:B---3--:R-:W-:-:S03]  /*37a0*/  @P2 FMUL.FTZ R153, R153, R152 ;  /* 0x0000009899992220 */ /* 0x008fc60000410000 */
[----:B------:R-:W3:Y:S01]  /*37b0*/  @P2 LDC R148, c[0x0][0x40c] ;  /* 0x00010300ff942b82 */ /* 0x000ee20000000800 */
[----:B-1----:R-:W-:Y:S01]  /*37c0*/  @P2 FMUL.FTZ R147, R147, R146 ;  /* 0x0000009293932220 */ /* 0x002fe20000410000 */
[----:B------:R-:W-:-:S04]  /*37d0*/  @P2 F2FP.BF16.F32.PACK_AB R153, RZ, R153 ;  /* 0x00000099ff99223e */ /* 0x000fc800000010ff */
[----:B------:R-:W-:Y:S01]  /*37e0*/  @P2 F2FP.BF16.F32.PACK_AB R147, RZ, R147 ;  /* 0x00000093ff93223e */ /* 0x000fe200000010ff */
[----:B--2---:R-:W-:Y:S01]  /*37f0*/  @P2 FMUL.FTZ R101, R101, R100 ;  /* 0x0000006465652220 */ /* 0x004fe20000410000 */
[----:B------:R-:W-:Y:S02]  /*3800*/  @P2 PRMT R95, R153, 0x7610, R95 ;  /* 0x00007610995f2816 */ /* 0x000fe4000000005f */
[----:B------:R-:W-:Y:S02]  /*3810*/  @P2 PRMT R94, R147, 0x7610, R94 ;  /* 0x00007610935e2816 */ /* 0x000fe4000000005e */
[----:B------:R-:W-:Y:S01]  /*3820*/  @P2 F2FP.BF16.F32.PACK_AB R101, RZ, R101 ;  /* 0x00000065ff65223e */ /* 0x000fe200000010ff */
[----:B----4-:R-:W-:-:S03]  /*3830*/  @P2 FMUL.FTZ R103, R103, R102 ;  /* 0x0000006667672220 */ /* 0x010fc60000410000 */
[----:B------:R-:W-:Y:S02]  /*3840*/  @P2 PRMT R93, R101, 0x7610, R93 ;  /* 0x00007610655d2816 */ /* 0x000fe4000000005d */
[----:B------:R-:W-:Y:S01]  /*3850*/  @P2 F2FP.BF16.F32.PACK_AB R103, RZ, R103 ;  /* 0x00000067ff67223e */ /* 0x000fe200000010ff */
[----:B---3--:R-:W-:-:S03]  /*3860*/  @P2 FMUL.FTZ R145, R145, R148 ;  /* 0x0000009491912220 */ /* 0x008fc60000410000 */
[----:B------:R-:W-:Y:S02]  /*3870*/  @P2 PRMT R93, R93, 0x5410, R103 ;  /* 0x000054105d5d2816 */ /* 0x000fe40000000067 */
[----:B------:R-:W-:-:S04]  /*3880*/  @P2 F2FP.BF16.F32.PACK_AB R145, RZ, R145 ;  /* 0x00000091ff91223e */ /* 0x000fc800000010ff */
[----:B------:R-:W-:Y:S01]  /*3890*/  @P2 PRMT R94, R94, 0x5410, R145 ;  /* 0x000054105e5e2816 */ /* 0x000fe20000000091 */
[----:B------:R-:W-:Y:S06]  /*38a0*/  @!P2 BRA `(.L_x_111) ;  /* 0x000000080060a947 */ /* 0x000fec0003800000 */
[----:B------:R-:W-:Y:S01]  /*38b0*/  PRMT R100, R27, 0x7632, R100 ;  /* 0x000076321b647816 */ /* 0x000fe20000000064 */
[----:B------:R-:W-:-:S03]  /*38c0*/  @P3 FFMA.FTZ R102, R122, R143, R144 ;  /* 0x0000008f7a663223 */ /* 0x000fc60000010090 */
[----:B------:R-:W-:Y:S01]  /*38d0*/  SHF.L.U32 R101, R100, 0x10, RZ ;  /* 0x0000001064657819 */ /* 0x000fe200000006ff */
[----:B------:R-:W-:-:S04]  /*38e0*/  @P3 FADD.FTZ R102, R121, -R102 ;  /* 0x8000006679663221 */ /* 0x000fc80000010000 */
[----:B------:R-:W-:-:S04]  /*38f0*/  @P3 FFMA.FTZ R101, R140, R102, R101 ;  /* 0x000000668c653223 */ /* 0x000fc80000010065 */
[----:B------:R-:W-:-:S05]  /*3900*/  FMUL.FTZ R101, R101, UR17 ;  /* 0x0000001165657c20 */ /* 0x000fca0008410000 */
[----:B------:R-:W-:-:S04]  /*3910*/  F2FP.BF16.F32.PACK_AB R101, RZ, R101 ;  /* 0x00000065ff65723e */ /* 0x000fc800000010ff */
[----:B------:R-:W-:Y:S01]  /*3920*/  PRMT R95, R95, 0x5410, R101 ;  /* 0x000054105f5f7816 */ /* 0x000fe20000000065 */
[----:B------:R-:W-:Y:S06]  /*3930*/  BRA `(.L_x_111) ;  /* 0x00000008003c7947 */ /* 0x000fec0003800000 */
.L_x_109:
[----:B------:R-:W-:Y:S05]  /*3940*/  @!P1 BRA `(.L_x_112) ;  /* 0x0000000400189947 */ /* 0x000fea0003800000 */
[-CC-:B-1----:R-:W-:Y:S01]  /*3950*/  FFMA.FTZ R97, R19, R143.reuse, R144.reuse ;  /* 0x0000008f13617223 */ /* 0x182fe20000010090 */
[-CC-:B------:R-:W-:Y:S01]  /*3960*/  FFMA.FTZ R96, R116, R143.reuse, R144.reuse ;  /* 0x0000008f74607223 */ /* 0x180fe20000010090 */
[----:B------:R-:W1:Y:S01]  /*3970*/  @P2 LDC R147, c[0x0][0x40c] ;  /* 0x00010300ff932b82 */ /* 0x000e620000000800 */
[-C--:B------:R-:W-:Y:S01]  /*3980*/  FFMA.FTZ R98, R118, R143.reuse, R144 ;  /* 0x0000008f76627223 */ /* 0x080fe20000010090 */
[----:B------:R-:W-:Y:S01]  /*3990*/  FADD.FTZ R97, R108, -R97 ;  /* 0x800000616c617221 */ /* 0x000fe20000010000 */
[----:B------:R-:W-:Y:S01]  /*39a0*/  FADD.FTZ R101, R115, -R96 ;  /* 0x8000006073657221 */ /* 0x000fe20000010000 */
[----:B------:R-:W-:Y:S01]  /*39b0*/  FFMA.FTZ R151, R111, R143, R144 ;  /* 0x0000008f6f977223 */ /* 0x000fe20000010090 */
[----:B------:R-:W-:Y:S01]  /*39c0*/  FADD.FTZ R149, R117, -R98 ;  /* 0x8000006275957221 */ /* 0x000fe20000010000 */
[C---:B------:R-:W-:Y:S01]  /*39d0*/  FMUL.FTZ R96, R140.reuse, R97 ;  /* 0x000000618c607220 */ /* 0x040fe20000410000 */
[----:B------:R-:W-:Y:S01]  /*39e0*/  FMUL.FTZ R97, R140, R101 ;  /* 0x000000658c617220 */ /* 0x000fe20000410000 */
[----:B------:R-:W2:Y:S01]  /*39f0*/  @P2 LDC R152, c[0x0][0x40c] ;  /* 0x00010300ff982b82 */ /* 0x000ea20000000800 */
[-CC-:B------:R-:W-:Y:S01]  /*3a00*/  FFMA.FTZ R101, R109, R143.reuse, R144.reuse ;  /* 0x0000008f6d657223 */ /* 0x180fe20000010090 */
[----:B------:R-:W-:Y:S01]  /*3a10*/  ISETP.GT.AND P3, PT, R139, RZ, PT ;  /* 0x000000ff8b00720c */ /* 0x000fe20003f64270 */
[-CC-:B------:R-:W-:Y:S01]  /*3a20*/  FFMA.FTZ R146, R120, R143.reuse, R144.reuse ;  /* 0x0000008f78927223 */ /* 0x180fe20000010090 */
[----:B------:R-:W-:Y:S01]  /*3a30*/  FFMA.FTZ R153, R113, R143, R144 ;  /* 0x0000008f71997223 */ /* 0x000fe20000010090 */
[----:B------:R-:W-:Y:S01]  /*3a40*/  FADD.FTZ R103, R110, -R101 ;  /* 0x800000656e677221 */ /* 0x000fe20000010000 */
[----:B------:R-:W-:Y:S01]  /*3a50*/  FADD.FTZ R151, R112, -R151 ;  /* 0x8000009770977221 */ /* 0x000fe20000010000 */
[----:B------:R-:W-:Y:S01]  /*3a60*/  FSEL R96, R96, RZ, P3 ;  /* 0x000000ff60607208 */ /* 0x000fe20001800000 */
[----:B------:R-:W3:Y:S01]  /*3a70*/  @P2 LDC R99, c[0x0][0x40c] ;  /* 0x00010300ff632b82 */ /* 0x000ee20000000800 */
[C---:B------:R-:W-:Y:S01]  /*3a80*/  FMUL.FTZ R98, R140.reuse, R103 ;  /* 0x000000678c627220 */ /* 0x040fe20000410000 */
[----:B------:R-:W-:Y:S01]  /*3a90*/  FMUL.FTZ R103, R140, R149 ;  /* 0x000000958c677220 */ /* 0x000fe20000410000 */
[----:B------:R-:W-:Y:S01]  /*3aa0*/  FADD.FTZ R149, R119, -R146 ;  /* 0x8000009277957221 */ /* 0x000fe20000010000 */
[----:B------:R-:W-:Y:S01]  /*3ab0*/  FADD.FTZ R153, R114, -R153 ;  /* 0x8000009972997221 */ /* 0x000fe20000010000 */
[----:B------:R-:W-:Y:S01]  /*3ac0*/  FMUL.FTZ R148, R140, R151 ;  /* 0x000000978c947220 */ /* 0x000fe20000410000 */
[----:B------:R-:W-:Y:S01]  /*3ad0*/  FSEL R98, R98, RZ, P3 ;  /* 0x000000ff62627208 */ /* 0x000fe20001800000 */
[C---:B------:R-:W-:Y:S01]  /*3ae0*/  FMUL.FTZ R149, R140.reuse, R149 ;  /* 0x000000958c957220 */ /* 0x040fe20000410000 */
[----:B------:R-:W4:Y:S01]  /*3af0*/  @P2 LDC R145, c[0x0][0x40c] ;  /* 0x00010300ff912b82 */ /* 0x000f220000000800 */
[----:B------:R-:W-:Y:S01]  /*3b00*/  FSEL R103, R103, RZ, P3 ;  /* 0x000000ff67677208 */ /* 0x000fe20001800000 */
[----:B------:R-:W-:Y:S01]  /*3b10*/  FMUL.FTZ R150, R140, R153 ;  /* 0x000000998c967220 */ /* 0x000fe20000410000 */
[----:B-1----:R-:W-:Y:S01]  /*3b20*/  @P2 FMUL.FTZ R146, R98, R147 ;  /* 0x0000009362922220 */ /* 0x002fe20000410000 */
[----:B------:R-:W-:-:S02]  /*3b30*/  FSEL R97, R97, RZ, P3 ;  /* 0x000000ff61617208 */ /* 0x000fc40001800000 */
[----:B------:R-:W-:Y:S02]  /*3b40*/  FSEL R149, R149, RZ, P3 ;  /* 0x000000ff95957208 */ /* 0x000fe40001800000 */
[----:B------:R-:W1:Y:S01]  /*3b50*/  @P2 LDC R100, c[0x0][0x40c] ;  /* 0x00010300ff642b82 */ /* 0x000e620000000800 */
[----:B--2---:R-:W-:Y:S01]  /*3b60*/  @P2 FMUL.FTZ R147, R103, R152 ;  /* 0x0000009867932220 */ /* 0x004fe20000410000 */
[----:B------:R-:W-:Y:S01]  /*3b70*/  FSEL R152, R148, RZ, P3 ;  /* 0x000000ff94987208 */ /* 0x000fe20001800000 */
[----:B------:R-:W-:Y:S01]  /*3b80*/  FFMA.FTZ R148, R122, R143, R144 ;  /* 0x0000008f7a947223 */ /* 0x000fe20000010090 */
[----:B------:R-:W-:Y:S02]  /*3b90*/  FSEL R150, R150, RZ, P3 ;  /* 0x000000ff96967208 */ /* 0x000fe40001800000 */
[----:B------:R-:W-:Y:S01]  /*3ba0*/  @P2 F2FP.BF16.F32.PACK_AB R146, RZ, R146 ;  /* 0x00000092ff92223e */ /* 0x000fe200000010ff */
[----:B------:R-:W-:Y:S01]  /*3bb0*/  FADD.FTZ R151, R121, -R148 ;  /* 0x8000009479977221 */ /* 0x000fe20000010000 */
[----:B------:R-:W2:Y:S01]  /*3bc0*/  @P2 LDC R102, c[0x0][0x40c] ;  /* 0x00010300ff662b82 */ /* 0x000ea20000000800 */
[----:B---3--:R-:W-:Y:S01]  /*3bd0*/  @P2 FMUL.FTZ R99, R96, R99 ;  /* 0x0000006360632220 */ /* 0x008fe20000410000 */
[----:B------:R-:W-:Y:S01]  /*3be0*/  F2FP.BF16.F32.PACK_AB R96, R97, R96 ;  /* 0x000000606160723e */ /* 0x000fe200000010ff */
[----:B------:R-:W-:Y:S01]  /*3bf0*/  FMUL.FTZ R148, R140, R151 ;  /* 0x000000978c947220 */ /* 0x000fe20000410000 */
[----:B------:R-:W-:-:S02]  /*3c00*/  @P2 F2FP.BF16.F32.PACK_AB R147, RZ, R147 ;  /* 0x00000093ff93223e */ /* 0x000fc400000010ff */
[----:B------:R-:W-:Y:S02]  /*3c10*/  @P2 F2FP.BF16.F32.PACK_AB R99, RZ, R99 ;  /* 0x00000063ff63223e */ /* 0x000fe400000010ff */
[----:B------:R-:W3:Y:S01]  /*3c20*/  @P2 LDC R101, c[0x0][0x40c] ;  /* 0x00010300ff652b82 */ /* 0x000ee20000000800 */
[----:B----4-:R-:W-:Y:S01]  /*3c30*/  @P2 FMUL.FTZ R145, R152, R145 ;  /* 0x0000009198912220 */ /* 0x010fe20000410000 */
[----:B------:R-:W-:Y:S02]  /*3c40*/  @P2 PRMT R92, R99, 0x7610, R92 ;  /* 0x00007610635c2816 */ /* 0x000fe4000000005c */
[----:B------:R-:W-:Y:S02]  /*3c50*/  @P2 PRMT R93, R146, 0x7610, R93 ;  /* 0x00007610925d2816 */ /* 0x000fe4000000005d */
[----:B------:R-:W-:Y:S01]  /*3c60*/  @P2 F2FP.BF16.F32.PACK_AB R145, RZ, R145 ;  /* 0x00000091ff91223e */ /* 0x000fe200000010ff */
[----:B-1----:R-:W-:Y:S01]  /*3c70*/  @P2 FMUL.FTZ R100, R97, R100 ;  /* 0x0000006461642220 */ /* 0x002fe20000410000 */
[----:B------:R-:W-:-:S02]  /*3c80*/  F2FP.BF16.F32.PACK_AB R97, R103, R98 ;  /* 0x000000626761723e */ /* 0x000fc400000010ff */
[----:B------:R-:W-:Y:S02]  /*3c90*/  FSEL R103, R148, RZ, P3 ;  /* 0x000000ff94677208 */ /* 0x000fe40001800000 */
[----:B------:R-:W-:Y:S02]  /*3ca0*/  @P2 F2FP.BF16.F32.PACK_AB R100, RZ, R100 ;  /* 0x00000064ff64223e */ /* 0x000fe400000010ff */
[----:B------:R-:W-:Y:S01]  /*3cb0*/  @P2 PRMT R94, R145, 0x7610, R94 ;  /* 0x00007610915e2816 */ /* 0x000fe2000000005e */
[C---:B--2---:R-:W-:Y:S01]  /*3cc0*/  @P2 FMUL.FTZ R102, R149.reuse, R102 ;  /* 0x0000006695662220 */ /* 0x044fe20000410000 */
[----:B------:R-:W-:Y:S02]  /*3cd0*/  F2FP.BF16.F32.PACK_AB R98, R149, R152 ;  /* 0x000000989562723e */ /* 0x000fe400000010ff */
[----:B------:R-:W-:Y:S02]  /*3ce0*/  @P2 PRMT R92, R92, 0x5410, R100 ;  /* 0x000054105c5c2816 */ /* 0x000fe40000000064 */
[----:B------:R-:W-:-:S02]  /*3cf0*/  @P2 F2FP.BF16.F32.PACK_AB R102, RZ, R102 ;  /* 0x00000066ff66223e */ /* 0x000fc400000010ff */
[----:B------:R-:W-:Y:S01]  /*3d00*/  @P2 PRMT R93, R93, 0x5410, R147 ;  /* 0x000054105d5d2816 */ /* 0x000fe20000000093 */
[----:B---3--:R-:W-:Y:S01]  /*3d10*/  @P2 FMUL.FTZ R101, R150, R101 ;  /* 0x0000006596652220 */ /* 0x008fe20000410000 */
[----:B------:R-:W-:Y:S02]  /*3d20*/  F2FP.BF16.F32.PACK_AB R99, R103, R150 ;  /* 0x000000966763723e */ /* 0x000fe400000010ff */
[----:B------:R-:W-:Y:S02]  /*3d30*/  @P2 PRMT R94, R94, 0x5410, R102 ;  /* 0x000054105e5e2816 */ /* 0x000fe40000000066 */
[----:B------:R-:W-:-:S04]  /*3d40*/  @P2 F2FP.BF16.F32.PACK_AB R101, RZ, R101 ;  /* 0x00000065ff65223e */ /* 0x000fc800000010ff */
[----:B------:R-:W-:Y:S01]  /*3d50*/  @P2 PRMT R95, R101, 0x7610, R95 ;  /* 0x00007610655f2816 */ /* 0x000fe2000000005f */
[----:B------:R-:W-:Y:S06]  /*3d60*/  @!P2 BRA `(.L_x_111) ;  /* 0x000000040030a947 */ /* 0x000fec0003800000 */
[----:B------:R-:W-:-:S05]  /*3d70*/  FMUL.FTZ R100, R103, UR17 ;  /* 0x0000001167647c20 */ /* 0x000fca0008410000 */
[----:B------:R-:W-:-:S04]  /*3d80*/  F2FP.BF16.F32.PACK_AB R100, RZ, R100 ;  /* 0x00000064ff64723e */ /* 0x000fc800000010ff */
[----:B------:R-:W-:Y:S01]  /*3d90*/  PRMT R95, R95, 0x5410, R100 ;  /* 0x000054105f5f7816 */ /* 0x000fe20000000064 */
[----:B------:R-:W-:Y:S06]  /*3da0*/  BRA `(.L_x_111) ;  /* 0x0000000400207947 */ /* 0x000fec0003800000 */
.L_x_112:
[----:B------:R-:W-:Y:S05]  /*3db0*/  @!P2 BRA `(.L_x_113) ;  /* 0x000000000020a947 */ /* 0x000fea0003800000 */
[----:B-1----:R-:W-:Y:S01]  /*3dc0*/  FFMA.FTZ R101, R19, R143, R144 ;  /* 0x0000008f13657223 */ /* 0x002fe20000010090 */
[----:B------:R-:W-:-:S03]  /*3dd0*/  ISETP.GT.AND P3, PT, R139, RZ, PT ;  /* 0x000000ff8b00720c */ /* 0x000fc60003f64270 */
[----:B------:R-:W-:-:S04]  /*3de0*/  FADD.FTZ R101, R108, -R101 ;  /* 0x800000656c657221 */ /* 0x000fc80000010000 */
[----:B------:R-:W-:-:S05]  /*3df0*/  FMUL.FTZ R101, R140, R101 ;  /* 0x000000658c657220 */ /* 0x000fca0000410000 */
[----:B------:R-:W-:-:S05]  /*3e00*/  FSEL R101, R101, RZ, P3 ;  /* 0x000000ff65657208 */ /* 0x000fca0001800000 */
[----:B------:R-:W-:-:S05]  /*3e10*/  FMUL.FTZ R101, R101, UR17 ;  /* 0x0000001165657c20 */ /* 0x000fca0008410000 */
[----:B------:R-:W-:-:S04]  /*3e20*/  F2FP.BF16.F32.PACK_AB R101, RZ, R101 ;  /* 0x00000065ff65723e */ /* 0x000fc800000010ff */
[----:B------:R-:W-:-:S07]  /*3e30*/  PRMT R92, R101, 0x7610, R92 ;  /* 0x00007610655c7816 */ /* 0x000fce000000005c */
.L_x_113:
        /* <DEDUP_REMOVED lines=9> */
.L_x_114:
        /* <DEDUP_REMOVED lines=9> */
.L_x_115:
        /* <DEDUP_REMOVED lines=9> */
.L_x_116:
        /* <DEDUP_REMOVED lines=9> */
.L_x_117:
        /* <DEDUP_REMOVED lines=9> */
.L_x_118:
        /* <DEDUP_REMOVED lines=9> */
.L_x_119:
        /* <DEDUP_REMOVED lines=9> */
.L_x_111:
[----:B-1----:R-:W1:Y:S01]  /*4230*/  @P1 LDC.64 R100, c[0x0][0x478] ;  /* 0x00011e00ff641b82 */ /* 0x002e620000000a00 */
[----:B------:R-:W-:Y:S02]  /*4240*/  @P1 IADD3 R145, PT, PT, R107, 0x80, RZ ;  /* 0x000000806b911810 */ /* 0x000fe40007ffe0ff */
[----:B------:R-:W-:-:S05]  /*4250*/  @P2 IADD3 R147, PT, PT, R141, 0x80, RZ ;  /* 0x000000808d932810 */ /* 0x000fca0007ffe0ff */
[----:B------:R-:W2:Y:S01]  /*4260*/  @P2 LDC.64 R102, c[0x0][0x468] ;  /* 0x00011a00ff662b82 */ /* 0x000ea20000000a00 */
[----:B-1----:R-:W-:-:S05]  /*4270*/  @P1 IMAD.WIDE.U32 R100, R145, 0x10, R100 ;  /* 0x0000001091641825 */ /* 0x002fca00078e0064 */
[----:B------:R1:W-:Y:S01]  /*4280*/  @P1 STG.E.128 desc[UR12][R100.64], R96 ;  /* 0x0000006064001986 */ /* 0x0003e2000c101d0c */
[----:B--2---:R-:W-:-:S05]  /*4290*/  @P2 IMAD.WIDE.U32 R102, R147, 0x10, R102 ;  /* 0x0000001093662825 */ /* 0x004fca00078e0066 */
[----:B------:R1:W-:Y:S01]  /*42a0*/  @P2 STG.E.128 desc[UR12][R102.64], R92 ;  /* 0x0000005c66002986 */ /* 0x0003e2000c101d0c */
[----:B------:R-:W-:Y:S05]  /*42b0*/  @!P0 BRA `(.L_x_120) ;  /* 0x00000008004c8947 */ /* 0x000fea0003800000 */
[----:B------:R-:W-:Y:S05]  /*42c0*/  @!P1 BRA `(.L_x_121) ;  /* 0x0000000400289947 */ /* 0x000fea0003800000 */
[----:B------:R-:W-:Y:S01]  /*42d0*/  ISETP.GT.AND P0, PT, R139, RZ, PT ;  /* 0x000000ff8b00720c */ /* 0x000fe20003f04270 */
[----:B------:R-:W2:Y:S01]  /*42e0*/  @P2 LDC R106, c[0x0][0x40c] ;  /* 0x00010300ff6a2b82 */ /* 0x000ea20000000800 */
[C---:B-1----:R-:W-:Y:S02]  /*42f0*/  PRMT R101, R20.reuse, 0x7632, R101 ;  /* 0x0000763214657816 */ /* 0x042fe40000000065 */
[----:B------:R-:W-:Y:S02]  /*4300*/  SHF.L.U32 R97, R20, 0x10, RZ ;  /* 0x0000001014617819 */ /* 0x000fe400000006ff */
[----:B------:R-:W-:Y:S02]  /*4310*/  SHF.L.U32 R101, R101, 0x10, RZ ;  /* 0x0000001065657819 */ /* 0x000fe400000006ff */
[----:B------:R-:W-:Y:S01]  /*4320*/  SHF.L.U32 R105, R22, 0x10, RZ ;  /* 0x0000001016697819 */ /* 0x000fe200000006ff */
[----:B------:R-:W1:Y:S04]  /*4330*/  @P2 LDC R142, c[0x0][0x40c] ;  /* 0x00010300ff8e2b82 */ /* 0x000e680000000800 */
[-CC-:B------:R-:W-:Y:S01]  /*4340*/  @P0 FFMA.FTZ R99, R123, R143.reuse, R144.reuse ;  /* 0x0000008f7b630223 */ /* 0x180fe20000010090 */
[-CC-:B------:R-:W-:Y:S01]  /*4350*/  @P0 FFMA.FTZ R96, R132, R143.reuse, R144.reuse ;  /* 0x0000008f84600223 */ /* 0x180fe20000010090 */
[-CC-:B------:R-:W-:Y:S01]  /*4360*/  @P0 FFMA.FTZ R103, R125, R143.reuse, R144.reuse ;  /* 0x0000008f7d670223 */ /* 0x180fe20000010090 */
[-CC-:B------:R-:W-:Y:S01]  /*4370*/  @P0 FFMA.FTZ R100, R134, R143.reuse, R144.reuse ;  /* 0x0000008f86640223 */ /* 0x180fe20000010090 */
[-CC-:B------:R-:W-:Y:S01]  /*4380*/  @P0 FFMA.FTZ R139, R127, R143.reuse, R144.reuse ;  /* 0x0000008f7f8b0223 */ /* 0x180fe20000010090 */
[-CC-:B------:R-:W-:Y:S01]  /*4390*/  @P0 FFMA.FTZ R102, R136, R143.reuse, R144.reuse ;  /* 0x0000008f88660223 */ /* 0x180fe20000010090 */
[-CC-:B------:R-:W-:Y:S01]  /*43a0*/  @P0 FFMA.FTZ R104, R138, R143.reuse, R144.reuse ;  /* 0x0000008f8a680223 */ /* 0x180fe20000010090 */
[----:B------:R-:W-:Y:S01]  /*43b0*/  @P0 FFMA.FTZ R145, R129, R143, R144 ;  /* 0x0000008f81910223 */ /* 0x000fe20000010090 */
[----:B------:R-:W3:Y:S01]  /*43c0*/  @P2 LDC R148, c[0x0][0x40c] ;  /* 0x00010300ff942b82 */ /* 0x000ee20000000800 */
[----:B------:R-:W-:Y:S01]  /*43d0*/  @P0 FADD.FTZ R96, R131, -R96 ;  /* 0x8000006083600221 */ /* 0x000fe20000010000 */
[----:B------:R-:W-:Y:S01]  /*43e0*/  @P0 FADD.FTZ R99, R124, -R99 ;  /* 0x800000637c630221 */ /* 0x000fe20000010000 */
[--C-:B------:R-:W-:Y:S01]  /*43f0*/  @P0 FADD.FTZ R98, R126, -R103.reuse ;  /* 0x800000677e620221 */ /* 0x100fe20000010000 */
[C---:B------:R-:W-:Y:S01]  /*4400*/  PRMT R103, R21.reuse, 0x7632, R103 ;  /* 0x0000763215677816 */ /* 0x040fe20000000067 */
[----:B------:R-:W-:Y:S01]  /*4410*/  @P0 FFMA.FTZ R101, R140, R96, R101 ;  /* 0x000000608c650223 */ /* 0x000fe20000010065 */
[----:B------:R-:W-:Y:S01]  /*4420*/  @P0 FADD.FTZ R96, R128, -R139 ;  /* 0x8000008b80600221 */ /* 0x000fe20000010000 */
[----:B------:R-:W-:Y:S01]  /*4430*/  PRMT R143, R22, 0x7632, R143 ;  /* 0x00007632168f7816 */ /* 0x000fe2000000008f */
[----:B------:R-:W4:Y:S01]  /*4440*/  @P2 LDC R144, c[0x0][0x40c] ;  /* 0x00010300ff902b82 */ /* 0x000f220000000800 */
[C---:B------:R-:W-:Y:S01]  /*4450*/  @P0 FFMA.FTZ R97, R140.reuse, R99, R97 ;  /* 0x000000638c610223 */ /* 0x040fe20000010061 */
[----:B------:R-:W-:Y:S01]  /*4460*/  SHF.L.U32 R99, R21, 0x10, RZ ;  /* 0x0000001015637819 */ /* 0x000fe200000006ff */
[C---:B------:R-:W-:Y:S01]  /*4470*/  @P0 FFMA.FTZ R105, R140.reuse, R96, R105 ;  /* 0x000000608c690223 */ /* 0x040fe20000010069 */
[----:B------:R-:W-:Y:S01]  /*4480*/  SHF.L.U32 R103, R103, 0x10, RZ ;  /* 0x0000001067677819 */ /* 0x000fe200000006ff */
[----:B------:R-:W-:Y:S01]  /*4490*/  @P0 FADD.FTZ R100, R133, -R100 ;  /* 0x8000006485640221 */ /* 0x000fe20000010000 */
[----:B------:R-:W-:Y:S01]  /*44a0*/  SHF.L.U32 R143, R143, 0x10, RZ ;  /* 0x000000108f8f7819 */ /* 0x000fe200000006ff */
[----:B------:R-:W-:Y:S01]  /*44b0*/  @P0 FADD.FTZ R102, R135, -R102 ;  /* 0x8000006687660221 */ /* 0x000fe20000010000 */
[----:B------:R-:W5:Y:S01]  /*44c0*/  @P2 LDC R146, c[0x0][0x40c] ;  /* 0x00010300ff922b82 */ /* 0x000f620000000800 */
[----:B--2---:R-:W-:Y:S01]  /*44d0*/  @P2 FMUL.FTZ R96, R97, R106 ;  /* 0x0000006a61602220 */ /* 0x004fe20000410000 */
[----:B------:R-:W-:Y:S01]  /*44e0*/  SHF.L.U32 R139, R23, 0x10, RZ ;  /* 0x00000010178b7819 */ /* 0x000fe200000006ff */
[----:B------:R-:W-:Y:S01]  /*44f0*/  @P0 FADD.FTZ R147, R137, -R104 ;  /* 0x8000006889930221 */ /* 0x000fe20000010000 */
[----:B------:R-:W-:Y:S01]  /*4500*/  @P0 FFMA.FTZ R99, R140, R98, R99 ;  /* 0x000000628c630223 */ /* 0x000fe20000010063 */
[----:B------:R-:W-:Y:S01]  /*4510*/  @P0 FADD.FTZ R104, R130, -R145 ;  /* 0x8000009182680221 */ /* 0x000fe20000010000 */
[C---:B------:R-:W-:Y:S01]  /*4520*/  @P0 FFMA.FTZ R103, R140.reuse, R100, R103 ;  /* 0x000000648c670223 */ /* 0x040fe20000010067 */
[----:B-1----:R-:W-:Y:S01]  /*4530*/  @P2 FMUL.FTZ R98, R101, R142 ;  /* 0x0000008e65622220 */ /* 0x002fe20000410000 */
[----:B------:R-:W1:Y:S01]  /*4540*/  @P2 LDC R150, c[0x0][0x40c] ;  /* 0x00010300ff962b82 */ /* 0x000e620000000800 */
[C---:B------:R-:W-:Y:S01]  /*4550*/  @P0 FFMA.FTZ R143, R140.reuse, R102, R143 ;  /* 0x000000668c8f0223 */ /* 0x040fe2000001008f */
[----:B------:R-:W-:Y:S01]  /*4560*/  PRMT R100, R23, 0x7632, R100 ;  /* 0x0000763217647816 */ /* 0x000fe20000000064 */
[----:B------:R-:W-:Y:S01]  /*4570*/  @P0 FFMA.FTZ R139, R140, R104, R139 ;  /* 0x000000688c8b0223 */ /* 0x000fe2000001008b */
[----:B------:R-:W-:Y:S01]  /*4580*/  @P2 F2FP.BF16.F32.PACK_AB R102, RZ, R96 ;  /* 0x00000060ff66223e */ /* 0x000fe200000010ff */
[----:B---3--:R-:W-:Y:S01]  /*4590*/  @P2 FMUL.FTZ R142, R105, R148 ;  /* 0x00000094698e2220 */ /* 0x008fe20000410000 */
[----:B------:R-:W-:-:S02]  /*45a0*/  SHF.L.U32 R100, R100, 0x10, RZ ;  /* 0x0000001064647819 */ /* 0x000fc400000006ff */
[----:B------:R-:W2:Y:S01]  /*45b0*/  @P2 LDC R152, c[0x0][0x40c] ;  /* 0x00010300ff982b82 */ /* 0x000ea20000000800 */
[----:B----4-:R-:W-:Y:S01]  /*45c0*/  @P2 FMUL.FTZ R96, R99, R144 ;  /* 0x0000009063602220 */ /* 0x010fe20000410000 */
[----:B------:R-:W-:Y:S01]  /*45d0*/  @P2 F2FP.BF16.F32.PACK_AB R104, RZ, R98 ;  /* 0x00000062ff68223e */ /* 0x000fe200000010ff */
[----:B------:R-:W-:Y:S01]  /*45e0*/  @P0 FFMA.FTZ R100, R140, R147, R100 ;  /* 0x000000938c640223 */ /* 0x000fe20000010064 */
[----:B------:R-:W-:Y:S02]  /*45f0*/  @P2 F2FP.BF16.F32.PACK_AB R142, RZ, R142 ;  /* 0x0000008eff8e223e */ /* 0x000fe400000010ff */
[----:B------:R-:W-:Y:S01]  /*4600*/  @P2 F2FP.BF16.F32.PACK_AB R106, RZ, R96 ;  /* 0x00000060ff6a223e */ /* 0x000fe200000010ff */
[----:B-----5:R-:W-:Y:S01]  /*4610*/  @P2 FMUL.FTZ R98, R103, R146 ;  /* 0x0000009267622220 */ /* 0x020fe20000410000 */
[----:B------:R-:W-:Y:S02]  /*4620*/  @P2 PRMT R92, R102, 0x7610, R92 ;  /* 0x00007610665c2816 */ /* 0x000fe4000000005c */
[----:B------:R-:W-:-:S02]  /*4630*/  @P2 PRMT R93, R106, 0x7610, R93 ;  /* 0x000076106a5d2816 */ /* 0x000fc4000000005d */
[----:B------:R-:W-:Y:S02]  /*4640*/  @P2 F2FP.BF16.F32.PACK_AB R140, RZ, R98 ;  /* 0x00000062ff8c223e */ /* 0x000fe400000010ff */
[----:B------:R-:W-:Y:S01]  /*4650*/  @P2 PRMT R94, R142, 0x7610, R94 ;  /* 0x000076108e5e2816 */ /* 0x000fe2000000005e */
[----:B-1----:R-:W-:Y:S01]  /*4660*/  @P2 FMUL.FTZ R144, R143, R150 ;  /* 0x000000968f902220 */ /* 0x002fe20000410000 */
[----:B------:R-:W-:Y:S02]  /*4670*/  F2FP.BF16.F32.PACK_AB R96, R101, R97 ;  /* 0x000000616560723e */ /* 0x000fe400000010ff */
[----:B------:R-:W-:Y:S02]  /*4680*/  F2FP.BF16.F32.PACK_AB R97, R103, R99 ;  /* 0x000000636761723e */ /* 0x000fe400000010ff */
[----:B------:R-:W-:Y:S02]  /*4690*/  @P2 F2FP.BF16.F32.PACK_AB R144, RZ, R144 ;  /* 0x00000090ff90223e */ /* 0x000fe400000010ff */
[----:B------:R-:W-:Y:S01]  /*46a0*/  F2FP.BF16.F32.PACK_AB R98, R143, R105 ;  /* 0x000000698f62723e */ /* 0x000fe200000010ff */
[----:B--2---:R-:W-:Y:S01]  /*46b0*/  @P2 FMUL.FTZ R145, R139, R152 ;  /* 0x000000988b912220 */ /* 0x004fe20000410000 */
[----:B------:R-:W-:-:S02]  /*46c0*/  @P2 PRMT R92, R92, 0x5410, R104 ;  /* 0x000054105c5c2816 */ /* 0x000fc40000000068 */
[----:B------:R-:W-:Y:S02]  /*46d0*/  @P2 PRMT R93, R93, 0x5410, R140 ;  /* 0x000054105d5d2816 */ /* 0x000fe4000000008c */
[----:B------:R-:W-:Y:S02]  /*46e0*/  @P2 F2FP.BF16.F32.PACK_AB R145, RZ, R145 ;  /* 0x00000091ff91223e */ /* 0x000fe400000010ff */
        /* <DEDUP_REMOVED lines=8> */
.L_x_121:
[----:B------:R-:W-:Y:S01]  /*4770*/  ISETP.GT.AND P0, PT, R139, RZ, PT ;  /* 0x000000ff8b00720c */ /* 0x000fe20003f04270 */
[----:B-1----:R-:W1:Y:S01]  /*4780*/  @P2 LDC R102, c[0x0][0x40c] ;  /* 0x00010300ff662b82 */ /* 0x002e620000000800 */
[----:B------:R-:W-:-:S07]  /*4790*/  SHF.L.U32 R101, R20, 0x10, RZ ;  /* 0x0000001014657819 */ /* 0x000fce00000006ff */
[----:B------:R-:W2:Y:S04]  /*47a0*/  @P2 LDC R148, c[0x0][0x40c] ;  /* 0x00010300ff942b82 */ /* 0x000ea80000000800 */
[-CC-:B------:R-:W-:Y:S01]  /*47b0*/  @P0 FFMA.FTZ R103, R123, R143.reuse, R144.reuse ;  /* 0x0000008f7b670223 */ /* 0x180fe20000010090 */
[-CC-:B------:R-:W-:Y:S01]  /*47c0*/  @P0 FFMA.FTZ R146, R132, R143.reuse, R144.reuse ;  /* 0x0000008f84920223 */ /* 0x180fe20000010090 */
[-CC-:B------:R-:W-:Y:S01]  /*47d0*/  @P0 FFMA.FTZ R150, R136, R143.reuse, R144.reuse ;  /* 0x0000008f88960223 */ /* 0x180fe20000010090 */
[-C--:B------:R-:W-:Y:S01]  /*47e0*/  @P0 FFMA.FTZ R149, R125, R143.reuse, R144 ;  /* 0x0000008f7d950223 */ /* 0x080fe20000010090 */
[----:B------:R-:W-:Y:S01]  /*47f0*/  @P0 FADD.FTZ R100, R124, -R103 ;  /* 0x800000677c640221 */ /* 0x000fe20000010000 */
[----:B------:R-:W-:Y:S01]  /*4800*/  SHF.L.U32 R103, R142, 0x10, RZ ;  /* 0x000000108e677819 */ /* 0x000fe200000006ff */
[----:B------:R-:W-:Y:S01]  /*4810*/  @P0 FADD.FTZ R146, R131, -R146 ;  /* 0x8000009283920221 */ /* 0x000fe20000010000 */
[----:B------:R-:W3:Y:S01]  /*4820*/  @P2 LDC R152, c[0x0][0x40c] ;  /* 0x00010300ff982b82 */ /* 0x000ee20000000800 */
[C---:B------:R-:W-:Y:S01]  /*4830*/  @P0 FFMA.FTZ R101, R140.reuse, R100, R101 ;  /* 0x000000648c650223 */ /* 0x040fe20000010065 */
[----:B------:R-:W-:Y:S01]  /*4840*/  @P0 FADD.FTZ R150, R135, -R150 ;  /* 0x8000009687960221 */ /* 0x000fe20000010000 */
[----:B------:R-:W-:Y:S01]  /*4850*/  @P0 FFMA.FTZ R103, R140, R146, R103 ;  /* 0x000000928c670223 */ /* 0x000fe20000010067 */
[----:B------:R-:W-:Y:S01]  /*4860*/  @P0 PRMT R146, R22, 0x7632, R146 ;  /* 0x0000763216920816 */ /* 0x000fe20000000092 */
[----:B-1----:R-:W-:Y:S01]  /*4870*/  @P2 FMUL.FTZ R139, R101, R102 ;  /* 0x00000066658b2220 */ /* 0x002fe20000410000 */
[-CC-:B------:R-:W-:Y:S01]  /*4880*/  @P0 FFMA.FTZ R151, R127, R143.reuse, R144.reuse ;  /* 0x0000008f7f970223 */ /* 0x180fe20000010090 */
[----:B------:R-:W-:Y:S01]  /*4890*/  @!P0 SHF.L.U32 R105, R105, 0x10, RZ ;  /* 0x0000001069698819 */ /* 0x000fe200000006ff */
[----:B------:R-:W1:Y:S01]  /*48a0*/  @P2 LDC R101, c[0x0][0x40c] ;  /* 0x00010300ff652b82 */ /* 0x000e620000000800 */
[----:B------:R-:W-:Y:S01]  /*48b0*/  @P0 SHF.L.U32 R147, R146, 0x10, RZ ;  /* 0x0000001092930819 */ /* 0x000fe200000006ff */
[--C-:B------:R-:W-:Y:S01]  /*48c0*/  @P0 FFMA.FTZ R153, R129, R143, R144.reuse ;  /* 0x0000008f81990223 */ /* 0x100fe20000010090 */
[----:B------:R-:W-:Y:S01]  /*48d0*/  @P0 FADD.FTZ R146, R128, -R151 ;  /* 0x8000009780920221 */ /* 0x000fe20000010000 */
[----:B------:R-:W-:Y:S01]  /*48e0*/  @P2 F2FP.BF16.F32.PACK_AB R139, RZ, R139 ;  /* 0x0000008bff8b223e */ /* 0x000fe200000010ff */
[----:B--2---:R-:W-:Y:S01]  /*48f0*/  @P2 FMUL.FTZ R142, R103, R148 ;  /* 0x00000094678e2220 */ /* 0x004fe20000410000 */
[----:B------:R-:W-:Y:S01]  /*4900*/  @!P0 SHF.L.U32 R103, R106, 0x10, RZ ;  /* 0x000000106a678819 */ /* 0x000fe200000006ff */
[----:B------:R-:W-:Y:S01]  /*4910*/  @P0 FFMA.FTZ R148, R134, R143, R144 ;  /* 0x0000008f86940223 */ /* 0x000fe20000010090 */
[----:B------:R-:W2:Y:S01]  /*4920*/  @P2 LDC R100, c[0x0][0x40c] ;  /* 0x00010300ff642b82 */ /* 0x000ea20000000800 */
[----:B------:R-:W-:Y:S01]  /*4930*/  @P0 PRMT R106, R21, 0x7632, R106 ;  /* 0x00007632156a0816 */ /* 0x000fe2000000006a */
[----:B------:R-:W-:Y:S01]  /*4940*/  @P0 FFMA.FTZ R105, R140, R150, R147 ;  /* 0x000000968c690223 */ /* 0x000fe20000010093 */
[----:B------:R-:W-:Y:S01]  /*4950*/  @P0 FADD.FTZ R148, R133, -R148 ;  /* 0x8000009485940221 */ /* 0x000fe20000010000 */
[----:B------:R-:W-:-:S02]  /*4960*/  SHF.L.U32 R147, R22, 0x10, RZ ;  /* 0x0000001016937819 */ /* 0x000fc400000006ff */
[----:B------:R-:W-:Y:S01]  /*4970*/  @P0 SHF.L.U32 R145, R106, 0x10, RZ ;  /* 0x000000106a910819 */ /* 0x000fe200000006ff */
[----:B------:R-:W-:Y:S01]  /*4980*/  @P0 FADD.FTZ R106, R126, -R149 ;  /* 0x800000957e6a0221 */ /* 0x000fe20000010000 */
[----:B------:R-:W4:Y:S01]  /*4990*/  @P2 LDC R102, c[0x0][0x40c] ;  /* 0x00010300ff662b82 */ /* 0x000f220000000800 */
[----:B------:R-:W-:Y:S01]  /*49a0*/  SHF.L.U32 R149, R23, 0x10, RZ ;  /* 0x0000001017957819 */ /* 0x000fe200000006ff */
[C---:B------:R-:W-:Y:S01]  /*49b0*/  @P0 FFMA.FTZ R147, R140.reuse, R146, R147 ;  /* 0x000000928c930223 */ /* 0x040fe20000010093 */
[----:B------:R-:W-:Y:S01]  /*49c0*/  @P0 FFMA.FTZ R103, R140, R148, R145 ;  /* 0x000000948c670223 */ /* 0x000fe20000010091 */
[----:B------:R-:W-:Y:S01]  /*49d0*/  SHF.L.U32 R145, R21, 0x10, RZ ;  /* 0x0000001015917819 */ /* 0x000fe200000006ff */
[----:B------:R-:W-:Y:S01]  /*49e0*/  @P0 FADD.FTZ R148, R130, -R153 ;  /* 0x8000009982940221 */ /* 0x000fe20000010000 */
[----:B---3--:R-:W-:Y:S01]  /*49f0*/  @P2 FMUL.FTZ R105, R105, R152 ;  /* 0x0000009869692220 */ /* 0x008fe20000410000 */
[----:B------:R-:W-:Y:S01]  /*4a00*/  @P2 F2FP.BF16.F32.PACK_AB R142, RZ, R142 ;  /* 0x0000008eff8e223e */ /* 0x000fe200000010ff */
[----:B------:R-:W3:Y:S01]  /*4a10*/  @P2 LDC R154, c[0x0][0x40c] ;  /* 0x00010300ff9a2b82 */ /* 0x000ee20000000800 */
[C---:B------:R-:W-:Y:S01]  /*4a20*/  @P0 FFMA.FTZ R145, R140.reuse, R106, R145 ;  /* 0x0000006a8c910223 */ /* 0x040fe20000010091 */
[----:B------:R-:W-:Y:S01]  /*4a30*/  @P0 FFMA.FTZ R149, R140, R148, R149 ;  /* 0x000000948c950223 */ /* 0x000fe20000010095 */
[----:B------:R-:W-:-:S02]  /*4a40*/  @P2 PRMT R92, R139, 0x7610, R92 ;  /* 0x000076108b5c2816 */ /* 0x000fc4000000005c */
[----:B-1----:R-:W-:Y:S01]  /*4a50*/  @P2 FMUL.FTZ R101, R145, R101 ;  /* 0x0000006591652220 */ /* 0x002fe20000410000 */
[----:B------:R-:W-:Y:S01]  /*4a60*/  @P2 F2FP.BF16.F32.PACK_AB R105, RZ, R105 ;  /* 0x00000069ff69223e */ /* 0x000fe200000010ff */
[----:B--2---:R-:W-:Y:S01]  /*4a70*/  @P2 FMUL.FTZ R100, R147, R100 ;  /* 0x0000006493642220 */ /* 0x004fe20000410000 */
[----:B------:R-:W-:Y:S02]  /*4a80*/  @P2 PRMT R92, R92, 0x5410, R142 ;  /* 0x000054105c5c2816 */ /* 0x000fe4000000008e */
[----:B------:R-:W-:Y:S02]  /*4a90*/  @P2 F2FP.BF16.F32.PACK_AB R101, RZ, R101 ;  /* 0x00000065ff65223e */ /* 0x000fe400000010ff */
[----:B------:R-:W-:Y:S02]  /*4aa0*/  @P2 F2FP.BF16.F32.PACK_AB R100, RZ, R100 ;  /* 0x00000064ff64223e */ /* 0x000fe400000010ff */
[----:B------:R-:W-:Y:S01]  /*4ab0*/  @P2 PRMT R93, R101, 0x7610, R93 ;  /* 0x00007610655d2816 */ /* 0x000fe2000000005d */
[----:B----4-:R-:W-:Y:S01]  /*4ac0*/  @P2 FMUL.FTZ R102, R103, R102 ;  /* 0x0000006667662220 */ /* 0x010fe20000410000 */
[----:B------:R-:W-:-:S04]  /*4ad0*/  @P2 PRMT R94, R100, 0x7610, R94 ;  /* 0x00007610645e2816 */ /* 0x000fc8000000005e */
[----:B------:R-:W-:Y:S02]  /*4ae0*/  @P2 F2FP.BF16.F32.PACK_AB R102, RZ, R102 ;  /* 0x00000066ff66223e */ /* 0x000fe400000010ff */
[----:B------:R-:W-:Y:S01]  /*4af0*/  @P2 PRMT R94, R94, 0x5410, R105 ;  /* 0x000054105e5e2816 */ /* 0x000fe20000000069 */
[----:B---3--:R-:W-:Y:S01]  /*4b00*/  @P2 FMUL.FTZ R149, R149, R154 ;  /* 0x0000009a95952220 */ /* 0x008fe20000410000 */
[----:B------:R-:W-:-:S04]  /*4b10*/  @P2 PRMT R93, R93, 0x5410, R102 ;  /* 0x000054105d5d2816 */ /* 0x000fc80000000066 */
[----:B------:R-:W-:-:S04]  /*4b20*/  @P2 F2FP.BF16.F32.PACK_AB R149, RZ, R149 ;  /* 0x00000095ff95223e */ /* 0x000fc800000010ff */
[----:B------:R-:W-:Y:S01]  /*4b30*/  @P2 PRMT R95, R149, 0x7610, R95 ;  /* 0x00007610955f2816 */ /* 0x000fe2000000005f */
[----:B------:R-:W-:Y:S06]  /*4b40*/  @!P2 BRA `(.L_x_122) ;  /* 0x000000080064a947 */ /* 0x000fec0003800000 */
[----:B------:R-:W-:Y:S01]  /*4b50*/  @P0 PRMT R100, R23, 0x7632, R100 ;  /* 0x0000763217640816 */ /* 0x000fe20000000064 */
[----:B------:R-:W-:Y:S01]  /*4b60*/  @P0 FFMA.FTZ R144, R138, R143, R144 ;  /* 0x0000008f8a900223 */ /* 0x000fe20000010090 */
[----:B------:R-:W-:Y:S02]  /*4b70*/  @!P0 SHF.L.U32 R104, R104, 0x10, RZ ;  /* 0x0000001068688819 */ /* 0x000fe400000006ff */
[----:B------:R-:W-:Y:S01]  /*4b80*/  @P0 SHF.L.U32 R101, R100, 0x10, RZ ;  /* 0x0000001064650819 */ /* 0x000fe200000006ff */
[----:B------:R-:W-:-:S04]  /*4b90*/  @P0 FADD.FTZ R144, R137, -R144 ;  /* 0x8000009089900221 */ /* 0x000fc80000010000 */
[----:B------:R-:W-:-:S04]  /*4ba0*/  @P0 FFMA.FTZ R104, R140, R144, R101 ;  /* 0x000000908c680223 */ /* 0x000fc80000010065 */
[----:B------:R-:W-:-:S05]  /*4bb0*/  FMUL.FTZ R104, R104, UR17 ;  /* 0x0000001168687c20 */ /* 0x000fca0008410000 */
[----:B------:R-:W-:-:S04]  /*4bc0*/  F2FP.BF16.F32.PACK_AB R104, RZ, R104 ;  /* 0x00000068ff68723e */ /* 0x000fc800000010ff */
[----:B------:R-:W-:Y:S01]  /*4bd0*/  PRMT R95, R95, 0x5410, R104 ;  /* 0x000054105f5f7816 */ /* 0x000fe20000000068 */
[----:B------:R-:W-:Y:S06]  /*4be0*/  BRA `(.L_x_122) ;  /* 0x00000008003c7947 */ /* 0x000fec0003800000 */
.L_x_120:
[----:B------:R-:W-:Y:S05]  /*4bf0*/  @!P1 BRA `(.L_x_123) ;  /* 0x0000000400189947 */ /* 0x000fea0003800000 */
[----:B-1----:R-:W1:Y:S01]  /*4c00*/  @P2 LDC R103, c[0x0][0x40c] ;  /* 0x00010300ff672b82 */ /* 0x002e620000000800 */
[-CC-:B------:R-:W-:Y:S01]  /*4c10*/  FFMA.FTZ R101, R123, R143.reuse, R144.reuse ;  /* 0x0000008f7b657223 */ /* 0x180fe20000010090 */
[----:B------:R-:W-:Y:S01]  /*4c20*/  ISETP.GT.AND P0, PT, R139, RZ, PT ;  /* 0x000000ff8b00720c */ /* 0x000fe20003f04270 */
[-CC-:B------:R-:W-:Y:S01]  /*4c30*/  FFMA.FTZ R98, R132, R143.reuse, R144.reuse ;  /* 0x0000008f84627223 */ /* 0x180fe20000010090 */
[-CC-:B------:R-:W-:Y:S01]  /*4c40*/  FFMA.FTZ R139, R125, R143.reuse, R144.reuse ;  /* 0x0000008f7d8b7223 */ /* 0x180fe20000010090 */
[----:B------:R-:W-:Y:S01]  /*4c50*/  FADD.FTZ R101, R124, -R101 ;  /* 0x800000657c657221 */ /* 0x000fe20000010000 */
[-CC-:B------:R-:W-:Y:S01]  /*4c60*/  FFMA.FTZ R145, R127, R143.reuse, R144.reuse ;  /* 0x0000008f7f917223 */ /* 0x180fe20000010090 */
[-C--:B------:R-:W-:Y:S01]  /*4c70*/  FFMA.FTZ R106, R134, R143.reuse, R144 ;  /* 0x0000008f866a7223 */ /* 0x080fe20000010090 */
[----:B------:R-:W2:Y:S01]  /*4c80*/  @P2 LDC R104, c[0x0][0x40c] ;  /* 0x00010300ff682b82 */ /* 0x000ea20000000800 */
[----:B------:R-:W-:Y:S01]  /*4c90*/  FADD.FTZ R105, R131, -R98 ;  /* 0x8000006283697221 */ /* 0x000fe20000010000 */
[-CC-:B------:R-:W-:Y:S01]  /*4ca0*/  FFMA.FTZ R142, R136, R143.reuse, R144.reuse ;  /* 0x0000008f888e7223 */ /* 0x180fe20000010090 */
[--C-:B------:R-:W-:Y:S01]  /*4cb0*/  FFMA.FTZ R146, R138, R143, R144.reuse ;  /* 0x0000008f8a927223 */ /* 0x100fe20000010090 */
[----:B------:R-:W-:Y:S01]  /*4cc0*/  FADD.FTZ R139, R126, -R139 ;  /* 0x8000008b7e8b7221 */ /* 0x000fe20000010000 */
[----:B------:R-:W-:Y:S01]  /*4cd0*/  FMUL.FTZ R98, R140, R101 ;  /* 0x000000658c627220 */ /* 0x000fe20000410000 */
[----:B------:R-:W-:Y:S01]  /*4ce0*/  FFMA.FTZ R149, R129, R143, R144 ;  /* 0x0000008f81957223 */ /* 0x000fe20000010090 */
[----:B------:R-:W-:Y:S01]  /*4cf0*/  FADD.FTZ R145, R128, -R145 ;  /* 0x8000009180917221 */ /* 0x000fe20000010000 */
[----:B------:R-:W3:Y:S01]  /*4d00*/  @P2 LDC R102, c[0x0][0x40c] ;  /* 0x00010300ff662b82 */ /* 0x000ee20000000800 */
[----:B------:R-:W-:Y:S01]  /*4d10*/  FADD.FTZ R143, R133, -R106 ;  /* 0x8000006a858f7221 */ /* 0x000fe20000010000 */
[C---:B------:R-:W-:Y:S01]  /*4d20*/  FMUL.FTZ R101, R140.reuse, R105 ;  /* 0x000000698c657220 */ /* 0x040fe20000410000 */
[----:B------:R-:W-:Y:S01]  /*4d30*/  FADD.FTZ R147, R135, -R142 ;  /* 0x8000008e87937221 */ /* 0x000fe20000010000 */
[----:B------:R-:W-:Y:S01]  /*4d40*/  FADD.FTZ R151, R137, -R146 ;  /* 0x8000009289977221 */ /* 0x000fe20000010000 */
[----:B------:R-:W-:Y:S01]  /*4d50*/  FMUL.FTZ R105, R140, R139 ;  /* 0x0000008b8c697220 */ /* 0x000fe20000410000 */
[----:B------:R-:W-:Y:S01]  /*4d60*/  FADD.FTZ R149, R130, -R149 ;  /* 0x8000009582957221 */ /* 0x000fe20000010000 */
[----:B------:R-:W-:Y:S01]  /*4d70*/  FSEL R98, R98, RZ, P0 ;  /* 0x000000ff62627208 */ /* 0x000fe20000000000 */
[----:B------:R-:W4:Y:S01]  /*4d80*/  @P2 LDC R99, c[0x0][0x40c] ;  /* 0x00010300ff632b82 */ /* 0x000f220000000800 */
[C---:B------:R-:W-:Y:S01]  /*4d90*/  FMUL.FTZ R139, R140.reuse, R145 ;  /* 0x000000918c8b7220 */ /* 0x040fe20000410000 */
[C---:B------:R-:W-:Y:S01]  /*4da0*/  FMUL.FTZ R106, R140.reuse, R143 ;  /* 0x0000008f8c6a7220 */ /* 0x040fe20000410000 */
[C---:B------:R-:W-:Y:S01]  /*4db0*/  FMUL.FTZ R142, R140.reuse, R147 ;  /* 0x000000938c8e7220 */ /* 0x040fe20000410000 */
[C---:B------:R-:W-:Y:S01]  /*4dc0*/  FMUL.FTZ R143, R140.reuse, R151 ;  /* 0x000000978c8f7220 */ /* 0x040fe20000410000 */
[----:B------:R-:W-:Y:S01]  /*4dd0*/  FSEL R101, R101, RZ, P0 ;  /* 0x000000ff65657208 */ /* 0x000fe20000000000 */
[----:B------:R-:W-:Y:S01]  /*4de0*/  FMUL.FTZ R140, R140, R149 ;  /* 0x000000958c8c7220 */ /* 0x000fe20000410000 */
[----:B-1----:R-:W-:Y:S01]  /*4df0*/  @P2 FMUL.FTZ R103, R98, R103 ;  /* 0x0000006762672220 */ /* 0x002fe20000410000 */
[----:B------:R-:W1:Y:S01]  /*4e00*/  @P2 LDC R100, c[0x0][0x40c] ;  /* 0x00010300ff642b82 */ /* 0x000e620000000800 */
[----:B------:R-:W-:Y:S01]  /*4e10*/  FSEL R145, R105, RZ, P0 ;  /* 0x000000ff69917208 */ /* 0x000fe20000000000 */
[----:B--2---:R-:W-:Y:S01]  /*4e20*/  @P2 FMUL.FTZ R104, R101, R104 ;  /* 0x0000006865682220 */ /* 0x004fe20000410000 */
[----:B------:R-:W-:-:S02]  /*4e30*/  FSEL R146, R139, RZ, P0 ;  /* 0x000000ff8b927208 */ /* 0x000fc40000000000 */
[----:B------:R-:W-:Y:S02]  /*4e40*/  FSEL R144, R106, RZ, P0 ;  /* 0x000000ff6a907208 */ /* 0x000fe40000000000 */
[----:B------:R-:W-:Y:S01]  /*4e50*/  FSEL R142, R142, RZ, P0 ;  /* 0x000000ff8e8e7208 */ /* 0x000fe20000000000 */
[----:B------:R-:W2:Y:S01]  /*4e60*/  @P2 LDC R97, c[0x0][0x40c] ;  /* 0x00010300ff612b82 */ /* 0x000ea20000000800 */
[----:B------:R-:W-:Y:S01]  /*4e70*/  FSEL R139, R140, RZ, P0 ;  /* 0x000000ff8c8b7208 */ /* 0x000fe20000000000 */
[----:B---3--:R-:W-:Y:S01]  /*4e80*/  @P2 FMUL.FTZ R102, R145, R102 ;  /* 0x0000006691662220 */ /* 0x008fe20000410000 */
[----:B------:R-:W-:Y:S02]  /*4e90*/  @P2 F2FP.BF16.F32.PACK_AB R103, RZ, R103 ;  /* 0x00000067ff67223e */ /* 0x000fe400000010ff */
[----:B------:R-:W-:Y:S02]  /*4ea0*/  @P2 F2FP.BF16.F32.PACK_AB R104, RZ, R104 ;  /* 0x00000068ff68223e */ /* 0x000fe400000010ff */
[----:B------:R-:W-:Y:S01]  /*4eb0*/  @P2 PRMT R92, R103, 0x7610, R92 ;  /* 0x00007610675c2816 */ /* 0x000fe2000000005c */
[----:B------:R-:W3:Y:S01]  /*4ec0*/  @P2 LDC R96, c[0x0][0x40c] ;  /* 0x00010300ff602b82 */ /* 0x000ee20000000800 */
[----:B----4-:R-:W-:Y:S01]  /*4ed0*/  @P2 FMUL.FTZ R99, R146, R99 ;  /* 0x0000006392632220 */ /* 0x010fe20000410000 */
[----:B------:R-:W-:-:S02]  /*4ee0*/  @P2 F2FP.BF16.F32.PACK_AB R102, RZ, R102 ;  /* 0x00000066ff66223e */ /* 0x000fc400000010ff */
[----:B------:R-:W-:Y:S02]  /*4ef0*/  @P2 PRMT R92, R92, 0x5410, R104 ;  /* 0x000054105c5c2816 */ /* 0x000fe40000000068 */
[----:B------:R-:W-:Y:S01]  /*4f00*/  @P2 F2FP.BF16.F32.PACK_AB R99, RZ, R99 ;  /* 0x00000063ff63223e */ /* 0x000fe200000010ff */
[----:B-1----:R-:W-:Y:S01]  /*4f10*/  @P2 FMUL.FTZ R100, R144, R100 ;  /* 0x0000006490642220 */ /* 0x002fe20000410000 */
[----:B------:R-:W-:Y:S02]  /*4f20*/  FSEL R104, R143, RZ, P0 ;  /* 0x000000ff8f687208 */ /* 0x000fe40000000000 */
[----:B------:R-:W-:Y:S02]  /*4f30*/  @P2 PRMT R93, R102, 0x7610, R93 ;  /* 0x00007610665d2816 */ /* 0x000fe4000000005d */
[----:B------:R-:W-:Y:S02]  /*4f40*/  @P2 F2FP.BF16.F32.PACK_AB R100, RZ, R100 ;  /* 0x00000064ff64223e */ /* 0x000fe400000010ff */
[----:B------:R-:W-:Y:S01]  /*4f50*/  @P2 PRMT R94, R99, 0x7610, R94 ;  /* 0x00007610635e2816 */ /* 0x000fe2000000005e */
[----:B--2---:R-:W-:Y:S01]  /*4f60*/  @P2 FMUL.FTZ R97, R142, R97 ;  /* 0x000000618e612220 */ /* 0x004fe20000410000 */
[----:B------:R-:W-:-:S02]  /*4f70*/  @P2 PRMT R93, R93, 0x5410, R100 ;  /* 0x000054105d5d2816 */ /* 0x000fc40000000064 */
[----:B------:R-:W-:Y:S02]  /*4f80*/  F2FP.BF16.F32.PACK_AB R99, R104, R139 ;  /* 0x0000008b6863723e */ /* 0x000fe400000010ff */
[----:B------:R-:W-:Y:S02]  /*4f90*/  @P2 F2FP.BF16.F32.PACK_AB R105, RZ, R97 ;  /* 0x00000061ff69223e */ /* 0x000fe400000010ff */
[----:B------:R-:W-:Y:S01]  /*4fa0*/  F2FP.BF16.F32.PACK_AB R97, R144, R145 ;  /* 0x000000919061723e */ /* 0x000fe200000010ff */
[----:B---3--:R-:W-:Y:S01]  /*4fb0*/  @P2 FMUL.FTZ R96, R139, R96 ;  /* 0x000000608b602220 */ /* 0x008fe20000410000 */
[----:B------:R-:W-:-:S04]  /*4fc0*/  @P2 PRMT R94, R94, 0x5410, R105 ;  /* 0x000054105e5e2816 */ /* 0x000fc80000000069 */
[----:B------:R-:W-:Y:S02]  /*4fd0*/  @P2 F2FP.BF16.F32.PACK_AB R106, RZ, R96 ;  /* 0x00000060ff6a223e */ /* 0x000fe400000010ff */
[----:B------:R-:W-:Y:S02]  /*4fe0*/  F2FP.BF16.F32.PACK_AB R96, R101, R98 ;  /* 0x000000626560723e */ /* 0x000fe400000010ff */
[----:B------:R-:W-:Y:S02]  /*4ff0*/  F2FP.BF16.F32.PACK_AB R98, R142, R146 ;  /* 0x000000928e62723e */ /* 0x000fe400000010ff */
[----:B------:R-:W-:Y:S01]  /*5000*/  @P2 PRMT R95, R106, 0x7610, R95 ;  /* 0x000076106a5f2816 */ /* 0x000fe2000000005f */
[----:B------:R-:W-:Y:S06]  /*5010*/  @!P2 BRA `(.L_x_122) ;  /* 0x000000040030a947 */ /* 0x000fec0003800000 */
[----:B------:R-:W-:-:S05]  /*5020*/  FMUL.FTZ R100, R104, UR17 ;  /* 0x0000001168647c20 */ /* 0x000fca0008410000 */
[----:B------:R-:W-:-:S04]  /*5030*/  F2FP.BF16.F32.PACK_AB R100, RZ, R100 ;  /* 0x00000064ff64723e */ /* 0x000fc800000010ff */
[----:B------:R-:W-:Y:S01]  /*5040*/  PRMT R95, R95, 0x5410, R100 ;  /* 0x000054105f5f7816 */ /* 0x000fe20000000064 */
[----:B------:R-:W-:Y:S06]  /*5050*/  BRA `(.L_x_122) ;  /* 0x0000000400207947 */ /* 0x000fec0003800000 */
.L_x_123:
[----:B-1----:R-:W1:Y:S01]  /*5060*/  @P2 LDC R103, c[0x0][0x40c] ;  /* 0x00010300ff672b82 */ /* 0x002e620000000800 */
[----:B------:R-:W-:Y:S01]  /*5070*/  FFMA.FTZ R100, R138, R143, R144 ;  /* 0x0000008f8a647223 */ /* 0x000fe20000010090 */
[----:B------:R-:W-:-:S03]  /*5080*/  ISETP.GT.AND P0, PT, R139, RZ, PT ;  /* 0x000000ff8b00720c */ /* 0x000fc60003f04270 */
[----:B------:R-:W-:-:S04]  /*5090*/  FADD.FTZ R101, R137, -R100 ;  /* 0x8000006489657221 */ /* 0x000fc80000010000 */
[----:B------:R-:W-:-:S05]  /*50a0*/  FMUL.FTZ R100, R140, R101 ;  /* 0x000000658c647220 */ /* 0x000fca0000410000 */
[----:B------:R-:W-:-:S05]  /*50b0*/  FSEL R100, R100, RZ, P0 ;  /* 0x000000ff64647208 */ /* 0x000fca0000000000 */
[----:B-1----:R-:W-:Y:S01]  /*50c0*/  @P2 FMUL.FTZ R100, R100, R103 ;  /* 0x0000006764642220 */ /* 0x002fe20000410000 */
[----:B------:R-:W-:Y:S06]  /*50d0*/  @!P2 BRA `(.L_x_124) ;  /* 0x000000000020a947 */ /* 0x000fec0003800000 */
        /* <DEDUP_REMOVED lines=8> */
.L_x_124:
        /* <DEDUP_REMOVED lines=9> */
.L_x_125:
        /* <DEDUP_REMOVED lines=9> */
.L_x_126:
        /* <DEDUP_REMOVED lines=9> */
.L_x_127:
        /* <DEDUP_REMOVED lines=9> */
.L_x_128:
        /* <DEDUP_REMOVED lines=9> */
.L_x_129:
        /* <DEDUP_REMOVED lines=9> */
.L_x_130:
[----:B------:R-:W-:-:S04]  /*54c0*/  @P2 F2FP.BF16.F32.PACK_AB R100, RZ, R100 ;  /* 0x00000064ff64223e */ /* 0x000fc800000010ff */
[----:B------:R-:W-:-:S07]  /*54d0*/  @P2 PRMT R95, R95, 0x5410, R100 ;  /* 0x000054105f5f2816 */ /* 0x000fce0000000064 */
.L_x_122:
[----:B------:R-:W1:Y:S01]  /*54e0*/  @P1 LDC.64 R104, c[0x0][0x478] ;  /* 0x00011e00ff681b82 */ /* 0x000e620000000a00 */
[----:B------:R-:W-:Y:S01]  /*54f0*/  @P1 IADD3 R107, PT, PT, R107, 0x100, RZ ;  /* 0x000001006b6b1810 */ /* 0x000fe20007ffe0ff */
[----:B------:R-:W-:Y:S01]  /*5500*/  UPLOP3.LUT UP1, UPT, UPT, UPT, UP1, 0x40, 0x4 ;  /* 0x000000000004789c */ /* 0x000fe20003f2e810 */
[----:B------:R-:W-:-:S05]  /*5510*/  @P2 IADD3 R141, PT, PT, R141, 0x100, RZ ;  /* 0x000001008d8d2810 */ /* 0x000fca0007ffe0ff */
[----:B------:R-:W2:Y:S08]  /*5520*/  @P2 LDC.64 R100, c[0x0][0x468] ;  /* 0x00011a00ff642b82 */ /* 0x000eb00000000a00 */
[----:B------:R-:W3:Y:S01]  /*5530*/  LDC.64 R102, c[0x0][0x380] ;  /* 0x0000e000ff667b82 */ /* 0x000ee20000000a00 */
[----:B-1----:R-:W-:-:S05]  /*5540*/  @P1 IMAD.WIDE.U32 R104, R107, 0x10, R104 ;  /* 0x000000106b681825 */ /* 0x002fca00078e0068 */
[----:B------:R1:W-:Y:S01]  /*5550*/  @P1 STG.E.128 desc[UR12][R104.64], R96 ;  /* 0x0000006068001986 */ /* 0x0003e2000c101d0c */
[----:B--2---:R-:W-:-:S05]  /*5560*/  @P2 IMAD.WIDE.U32 R100, R141, 0x10, R100 ;  /* 0x000000108d642825 */ /* 0x004fca00078e0064 */
[----:B------:R1:W-:Y:S01]  /*5570*/  @P2 STG.E.128 desc[UR12][R100.64], R92 ;  /* 0x0000005c64002986 */ /* 0x0003e2000c101d0c */
[----:B---3--:R-:W-:-:S04]  /*5580*/  IADD3 R2, PT, PT, R2, R102, RZ ;  /* 0x0000006602027210 */ /* 0x008fc80007ffe0ff */
[----:B------:R-:W-:-:S13]  /*5590*/  ISETP.GE.AND P0, PT, R2, R103, PT ;  /* 0x000000670200720c */ /* 0x000fda0003f06270 */
[----:B-1----:R-:W-:Y:S05]  /*55a0*/  @!P0 BRA `(.L_x_131) ;  /* 0xffffffac00488947 */ /* 0x002fea000383ffff */
.L_x_93:
[----:B------:R-:W1:Y:S08]  /*55b0*/  LDC R7, c[0x0][0x388] ;  /* 0x0000e200ff077b82 */ /* 0x000e700000000800 */
[----:B------:R-:W2:Y:S08]  /*55c0*/  LDC.64 R2, c[0x0][0x440] ;  /* 0x00011000ff027b82 */ /* 0x000eb00000000a00 */
[----:B0-----:R-:W0:Y:S01]  /*55d0*/  LDC.64 R4, c[0x0][0x448] ;  /* 0x00011200ff047b82 */ /* 0x001e220000000a00 */
[----:B-1----:R-:W-:-:S05]  /*55e0*/  IMAD R7, R7, UR11, RZ ;  /* 0x0000000b07077c24 */ /* 0x002fca000f8e02ff */
[----:B------:R-:W-:-:S05]  /*55f0*/  LEA.HI R7, R7, R0, RZ, 0x1d ;  /* 0x0000000007077211 */ /* 0x000fca00078fe8ff */
[----:B--2---:R-:W-:-:S05]  /*5600*/  IMAD.WIDE.U32 R2, R7, 0x20, R2 ;  /* 0x0000002007027825 */ /* 0x004fca00078e0002 */
[----:B------:R-:W-:Y:S01]  /*5610*/  STG.E.128 desc[UR12][R2.64], R76 ;  /* 0x0000004c02007986 */ /* 0x000fe2000c101d0c */
[----:B0-----:R-:W-:-:S03]  /*5620*/  IMAD.WIDE.U32 R4, R7, 0x20, R4 ;  /* 0x0000002007047825 */ /* 0x001fc600078e0004 */
        /* <DEDUP_REMOVED lines=12> */
.L_x_132:
        /* <DEDUP_REMOVED lines=9> */
.L_x_10657:


//--------------------- .text._ZN10layer_norm13ln_bwd_kernelINS_13Kernel_traitsI13__nv_bfloat16S2_S2_S2_fjLj3072ELj1ELj1ELj4ELj16ENS_18Kernel_traits_baseILj3072ES2_S2_S2_S2_fjLj128EEEEELb0ELb1ELb0ELb0EEEvNS_9BwdParamsE --------------------------
	.section	.text._ZN10layer_norm13ln_bwd_kernelINS_13Kernel_traitsI13__nv_bfloat16S2_S2_S2_fjLj3072ELj1ELj1ELj4ELj16ENS_18Kernel_traits_baseILj3072ES2_S2_S2_S2_fjLj128EEEEELb0ELb1ELb0ELb0EEEvNS_9BwdParamsE,"ax",@progbits
	.align	128
        .global         _ZN10layer_norm13ln_bwd_kernelINS_13Kernel_traitsI13__nv_bfloat16S2_S2_S2_fjLj3072ELj1ELj1ELj4ELj16ENS_18Kernel_traits_baseILj3072ES2_S2_S2_S2_fjLj128EEEEELb0ELb1ELb0ELb0EEEvNS_9BwdParamsE
        .type           _ZN10layer_norm13ln_bwd_kernelINS_13Kernel_traitsI13__nv_bfloat16S2_S2_S2_fjLj3072ELj1ELj1ELj4ELj16ENS_18Kernel_traits_baseILj3072ES2_S2_S2_S2_fjLj128EEEEELb0ELb1ELb0ELb0EEEvNS_9BwdParamsE,@function
        .size           _ZN10layer_norm13ln_bwd_kernelINS_13Kernel_traitsI13__nv_bfloat16S2_S2_S2_fjLj3072ELj1ELj1ELj4ELj16ENS_18Kernel_traits_baseILj3072ES2_S2_S2_S2_fjLj128EEEEELb0ELb1ELb0ELb0EEEvNS_9BwdParamsE,(.L_x_10658 - _ZN10layer_norm13ln_bwd_kernelINS_13Kernel_traitsI13__nv_bfloat16S2_S2_S2_fjLj3072ELj1ELj1ELj4ELj16ENS_18Kernel_traits_baseILj3072ES2_S2_S2_S2_fjLj128EEEEELb0ELb1ELb0ELb0EEEvNS_9BwdParamsE)
        .other          _ZN10layer_norm13ln_bwd_kernelINS_13Kernel_traitsI13__nv_bfloat16S2_S2_S2_fjLj3072ELj1ELj1ELj4ELj16ENS_18Kernel_traits_baseILj3072ES2_S2_S2_S2_fjLj128EEEEELb0ELb1ELb0ELb0EEEvNS_9BwdParamsE,@"STO_CUDA_ENTRY STV_DEFAULT"
_ZN10layer_norm13ln_bwd_kernelINS_13Kernel_traitsI13__nv_bfloat16S2_S2_S2_fjLj3072ELj1ELj1ELj4ELj16ENS_18Kernel_traits_baseILj3072ES2_S2_S2_S2_fjLj128EEEEELb0ELb1ELb0ELb0EEEvNS_9BwdParamsE:
.text._ZN10layer_norm13ln_bwd_kernelINS_13Kernel_traitsI13__nv_bfloat16S2_S2_S2_fjLj3072ELj1ELj1ELj4ELj16ENS_18Kernel_traits_baseILj3072ES2_S2_S2_S2_fjLj128EEEEELb0ELb1ELb0ELb0EEEvNS_9BwdParamsE:
[----:B------:R-:W-:Y:S01]  /*0000*/  LDC R1, c[0x0][0x37c] ;  /* 0x0000df00ff017b82 */ /* 0x000fe20000000800 */
[----:B------:R-:W0:Y:S01]  /*0010*/  S2R R30, SR_TID.X ;  /* 0x00000000001e7919 */ /* 0x000e220000002100 */
[----:B------:R-:W1:Y:S06]  /*0020*/  LDCU UR4, c[0x0][0x388] ;  /* 0x00007100ff0477ac */ /* 0x000e6c0008000800 */
[----:B------:R-:W2:Y:S01]  /*0030*/  S2UR UR6, SR_CTAID.X ;  /* 0x00000000000679c3 */ /* 0x000ea20000002500 */
[----:B------:R-:W2:Y:S01]  /*0040*/  LDCU UR7, c[0x0][0x384] ;  /* 0x00007080ff0777ac */ /* 0x000ea20008000800 */
[----:B-1----:R-:W-:Y:S01]  /*0050*/  MOV R29, UR4 ;  /* 0x00000004001d7c02 */ /* 0x002fe20008000f00 */
[----:B------:R-:W1:Y:S03]  /*0060*/  LDCU.64 UR4, c[0x0][0x358] ;  /* 0x00006b00ff0477ac */ /* 0x000e660008000a00 */
[----:B------:R-:W-:-:S04]  /*0070*/  SHF.R.S32.HI R0, RZ, 0x1f, R29 ;  /* 0x0000001fff007819 */ /* 0x000fc8000001141d */
[----:B------:R-:W-:Y:S02]  /*0080*/  LEA.HI R0, R0, R29, RZ, 0x3 ;  /* 0x0000001d00007211 */ /* 0x000fe400078f18ff */
[----:B0-----:R-:W-:Y:S02]  /*0090*/  LOP3.LUT R3, R30, 0x7f, RZ, 0x3c, !PT ;  /* 0x0000007f1e037812 */ /* 0x001fe400078e3cff */
[----:B------:R-:W-:Y:S02]  /*00a0*/  MOV R15, R30 ;  /* 0x0000001e000f7202 */ /* 0x000fe40000000f00 */
[----:B------:R-:W-:-:S04]  /*00b0*/  LEA.HI.SX32 R28, R0, R3, 0x1d ;  /* 0x00000003001c7211 */ /* 0x000fc800078feaff */
[C---:B------:R-:W-:Y:S02]  /*00c0*/  ISETP.GE.U32.AND P5, PT, R28.reuse, 0x100, PT ;  /* 0x000001001c00780c */ /* 0x040fe40003fa6070 */
[C---:B------:R-:W-:Y:S02]  /*00d0*/  ISETP.GE.U32.AND P4, PT, R28.reuse, 0x180, PT ;  /* 0x000001801c00780c */ /* 0x040fe40003f86070 */
[----:B------:R-:W-:-:S09]  /*00e0*/  ISETP.GE.U32.AND P3, PT, R28, 0x80, PT ;  /* 0x000000801c00780c */ /* 0x000fd20003f66070 */
[----:B------:R-:W0:Y:S04]  /*00f0*/  @P5 LDC.64 R6, c[0x0][0x3d0] ;  /* 0x0000f400ff065b82 */ /* 0x000e280000000a00 */
[----:B------:R-:W-:-:S04]  /*0100*/  @P3 LOP3.LUT R15, R30, 0x80, RZ, 0xfc, !PT ;  /* 0x000000801e0f3812 */ /* 0x000fc800078efcff */
[----:B------:R-:W3:Y:S08]  /*0110*/  @P5 LDC.64 R8, c[0x0][0x3e8] ;  /* 0x0000fa00ff085b82 */ /* 0x000ef00000000a00 */
[----:B------:R-:W4:Y:S08]  /*0120*/  @P4 LDC.64 R10, c[0x0][0x3d0] ;  /* 0x0000f400ff0a4b82 */ /* 0x000f300000000a00 */
[----:B------:R-:W2:Y:S01]  /*0130*/  @P4 LDC.64 R12, c[0x0][0x3e8] ;  /* 0x0000fa00ff0c4b82 */ /* 0x000ea20000000a00 */
[----:B0-----:R-:W-:-:S05]  /*0140*/  @P5 IMAD.WIDE.U32 R6, R15, 0x10, R6 ;  /* 0x000000100f065825 */ /* 0x001fca00078e0006 */
[----:B-1----:R0:W5:Y:S02]  /*0150*/  @P5 LDG.E.128 R40, desc[UR4][R6.64] ;  /* 0x0000000406285981 */ /* 0x002164000c1e1d00 */
[----:B------:R-:W1:Y:S01]  /*0160*/  @P3 LDC.64 R2, c[0x0][0x3d0] ;  /* 0x0000f400ff023b82 */ /* 0x000e620000000a00 */
[C---:B---3--:R-:W-:Y:S01]  /*0170*/  @P5 IMAD.WIDE.U32 R8, R15.reuse, 0x10, R8 ;  /* 0x000000100f085825 */ /* 0x048fe200078e0008 */
[----:B------:R-:W-:-:S04]  /*0180*/  @P5 IADD3 R15, PT, PT, R15, 0x80, RZ ;  /* 0x000000800f0f5810 */ /* 0x000fc80007ffe0ff */
[----:B------:R0:W5:Y:S02]  /*0190*/  @P5 LDG.E.128 R44, desc[UR4][R8.64] ;  /* 0x00000004082c5981 */ /* 0x000164000c1e1d00 */
[----:B------:R-:W3:Y:S01]  /*01a0*/  @P3 LDC.64 R4, c[0x0][0x3e8] ;  /* 0x0000fa00ff043b82 */ /* 0x000ee20000000a00 */
[----:B----4-:R-:W-:-:S05]  /*01b0*/  @P4 IMAD.WIDE.U32 R10, R15, 0x10, R10 ;  /* 0x000000100f0a4825 */ /* 0x010fca00078e000a */
[----:B------:R0:W5:Y:S01]  /*01c0*/  @P4 LDG.E.128 R48, desc[UR4][R10.64] ;  /* 0x000000040a304981 */ /* 0x000162000c1e1d00 */
[----:B--2---:R-:W-:-:S05]  /*01d0*/  @P4 IMAD.WIDE.U32 R12, R15, 0x10, R12 ;  /* 0x000000100f0c4825 */ /* 0x004fca00078e000c */
[----:B------:R0:W5:Y:S01]  /*01e0*/  @P4 LDG.E.128 R52, desc[UR4][R12.64] ;  /* 0x000000040c344981 */ /* 0x000162000c1e1d00 */
[----:B-1----:R-:W-:-:S05]  /*01f0*/  @P3 IMAD.WIDE.U32 R2, R30, 0x10, R2 ;  /* 0x000000101e023825 */ /* 0x002fca00078e0002 */
[----:B------:R0:W5:Y:S01]  /*0200*/  @P3 LDG.E.128 R56, desc[UR4][R2.64] ;  /* 0x0000000402383981 */ /* 0x000162000c1e1d00 */
[----:B---3--:R-:W-:-:S05]  /*0210*/  @P3 IMAD.WIDE.U32 R4, R30, 0x10, R4 ;  /* 0x000000101e043825 */ /* 0x008fca00078e0004 */
[----:B------:R0:W5:Y:S01]  /*0220*/  @P3 LDG.E.128 R60, desc[UR4][R4.64] ;  /* 0x00000004043c3981 */ /* 0x000162000c1e1d00 */
[----:B------:R-:W-:Y:S01]  /*0230*/  UISETP.GE.AND UP0, UPT, UR6, UR7, UPT ;  /* 0x000000070600728c */ /* 0x000fe2000bf06270 */
        /* <DEDUP_REMOVED lines=36> */
[----:B0-----:R-:W-:Y:S06]  /*0480*/  BRA.U UP0, `(.L_x_133) ;  /* 0x0000005d00ec7547 */ /* 0x001fec000b800000 */
[----:B------:R-:W0:Y:S01]  /*0490*/  LDC.64 R2, c[0x0][0x3e0] ;  /* 0x0000f800ff027b82 */ /* 0x000e220000000a00 */
[----:B------:R-:W-:Y:S02]  /*04a0*/  PLOP3.LUT P2, PT, PT, PT, PT, 0x8, 0x80 ;  /* 0x000000000080781c */ /* 0x000fe40003f4e170 */
[----:B------:R-:W-:Y:S02]  /*04b0*/  CS2R R64, SRZ ;  /* 0x0000000000407805 */ /* 0x000fe4000001ff00 */
[----:B------:R-:W-:Y:S02]  /*04c0*/  SHF.R.U32.HI R27, RZ, 0x5, R30 ;  /* 0x00000005ff1b7819 */ /* 0x000fe4000001161e */
[----:B------:R-:W-:Y:S02]  /*04d0*/  CS2R R66, SRZ ;  /* 0x0000000000427805 */ /* 0x000fe4000001ff00 */
[----:B------:R-:W-:Y:S02]  /*04e0*/  MOV R26, UR6 ;  /* 0x00000006001a7c02 */ /* 0x000fe40008000f00 */
[----:B------:R-:W-:-:S02]  /*04f0*/  CS2R R68, SRZ ;  /* 0x0000000000447805 */ /* 0x000fc4000001ff00 */
        /* <DEDUP_REMOVED lines=18> */
[----:B0-----:R-:W-:Y:S02]  /*0620*/  ISETP.NE.U32.AND P1, PT, R2, RZ, PT ;  /* 0x000000ff0200720c */ /* 0x001fe40003f25070 */
[----:B------:R-:W-:Y:S02]  /*0630*/  CS2R R80, SRZ ;  /* 0x0000000000507805 */ /* 0x000fe4000001ff00 */
[----:B------:R-:W-:Y:S02]  /*0640*/  PRMT R16, R46, 0x7632, R16 ;  /* 0x000076322e107816 */ /* 0x000fe40000000010 */
[----:B------:R-:W-:Y:S02]  /*0650*/  CS2R R82, SRZ ;  /* 0x0000000000527805 */ /* 0x000fe4000001ff00 */
[----:B------:R-:W-:Y:S02]  /*0660*/  ISETP.NE.AND.EX P1, PT, R3, RZ, PT, P1 ;  /* 0x000000ff0300720c */ /* 0x000fe40003f25310 */
        /* <DEDUP_REMOVED lines=29> */
[----:B------:R-:W-:Y:S02]  /*0840*/  CS2R R114, SRZ ;  /* 0x0000000000727805 */ /* 0x000fe4000001ff00 */
[----:B------:R-:W-:-:S02]  /*0850*/  CS2R R116, SRZ ;  /* 0x0000000000747805 */ /* 0x000fc4000001ff00 */
[----:B------:R-:W-:Y:S02]  /*0860*/  CS2R R118, SRZ ;  /* 0x0000000000767805 */ /* 0x000fe4000001ff00 */
[----:B------:R-:W-:Y:S02]  /*0870*/  CS2R R120, SRZ ;  /* 0x0000000000787805 */ /* 0x000fe4000001ff00 */
[----:B------:R-:W-:Y:S02]  /*0880*/  CS2R R122, SRZ ;  /* 0x00000000007a7805 */ /* 0x000fe4000001ff00 */
[----:B------:R-:W-:Y:S02]  /*0890*/  CS2R R124, SRZ ;  /* 0x00000000007c7805 */ /* 0x000fe4000001ff00 */
[----:B------:R-:W-:Y:S01]  /*08a0*/  CS2R R126, SRZ ;  /* 0x00000000007e7805 */ /* 0x000fe2000001ff00 */
[----:B------:R-:W0:Y:S01]  /*08b0*/  LDCU.U8 UR7, c[0x0][0x410] ;  /* 0x00008200ff0777ac */ /* 0x000e220008000000 */
[----:B------:R-:W1:Y:S01]  /*08c0*/  LDCU UR10, c[0x0][0x400] ;  /* 0x00008000ff0a77ac */ /* 0x000e620008000800 */
[----:B------:R-:W2:Y:S01]  /*08d0*/  LDCU.64 UR12, c[0x0][0x478] ;  /* 0x00008f00ff0c77ac */ /* 0x000ea20008000a00 */
[----:B------:R-:W3:Y:S03]  /*08e0*/  LDCU.64 UR8, c[0x0][0x438] ;  /* 0x00008700ff0877ac */ /* 0x000ee60008000a00 */
.L_x_163:
[----:B------:R-:W4:Y:S08]  /*08f0*/  LDC.64 R148, c[0x0][0x3c0] ;  /* 0x0000f000ff947b82 */ /* 0x000f300000000a00 */
[----:B------:R-:W0:Y:S01]  /*0900*/  LDC R29, c[0x0][0x388] ;  /* 0x0000e200ff1d7b82 */ /* 0x000e220000000800 */
[----:B----4-:R-:W-:-:S07]  /*0910*/  IMAD.WIDE R150, R26, 0x4, R148 ;  /* 0x000000041a967825 */ /* 0x010fce00078e0294 */
[----:B------:R-:W4:Y:S01]  /*0920*/  LDC.64 R148, c[0x0][0x3c8] ;  /* 0x0000f200ff947b82 */ /* 0x000f220000000a00 */
[----:B------:R-:W2:Y:S01]  /*0930*/  LDG.E R150, desc[UR4][R150.64] ;  /* 0x0000000496967981 */ /* 0x000ea2000c1e1900 */
[----:B------:R-:W-:Y:S01]  /*0940*/  ISETP.GE.U32.AND P3, PT, R28, 0x80, PT ;  /* 0x000000801c00780c */ /* 0x000fe20003f66070 */
[----:B0-----:R-:W-:Y:S01]  /*0950*/  IMAD R0, R26, R29, RZ ;  /* 0x0000001d1a007224 */ /* 0x001fe200078e02ff */
[C---:B------:R-:W-:Y:S01]  /*0960*/  ISETP.GE.U32.AND P5, PT, R28.reuse, 0x100, PT ;  /* 0x000001001c00780c */ /* 0x040fe20003fa6070 */
[----:B------:R-:W0:Y:S01]  /*0970*/  S2R R190, SR_CgaCtaId ;  /* 0x0000000000be7919 */ /* 0x000e220000008800 */
[----:B------:R-:W-:Y:S02]  /*0980*/  ISETP.GE.U32.AND P4, PT, R28, 0x180, PT ;  /* 0x000001801c00780c */ /* 0x000fe40003f86070 */
[----:B------:R-:W-:-:S04]  /*0990*/  SHF.R.S32.HI R153, RZ, 0x1f, R0 ;  /* 0x0000001fff997819 */ /* 0x000fc80000011400 */
[----:B------:R-:W-:Y:S01]  /*09a0*/  LEA.HI R153, R153, R0, RZ, 0x3 ;  /* 0x0000000099997211 */ /* 0x000fe200078f18ff */
[----:B------:R-:W-:Y:S01]  /*09b0*/  BSSY.RECONVERGENT B0, `(.L_x_134) ;  /* 0x000006e000007945 */ /* 0x000fe20003800200 */
[----:B------:R-:W-:Y:S02]  /*09c0*/  ISETP.NE.AND P0, PT, RZ, UR7, PT ;  /* 0x00000007ff007c0c */ /* 0x000fe4000bf05270 */
[----:B------:R-:W-:Y:S01]  /*09d0*/  LEA.HI.SX32 R0, R153, R30, 0x1d ;  /* 0x0000001e99007211 */ /* 0x000fe200078feaff */
[----:B----4-:R-:W-:Y:S01]  /*09e0*/  IMAD.WIDE R148, R26, 0x4, R148 ;  /* 0x000000041a947825 */ /* 0x010fe200078e0294 */
[----:B------:R-:W-:Y:S02]  /*09f0*/  CS2R R202, SRZ ;  /* 0x0000000000ca7805 */ /* 0x000fe4000001ff00 */
[----:B------:R-:W-:Y:S02]  /*0a00*/  MOV R205, R0 ;  /* 0x0000000000cd7202 */ /* 0x000fe40000000f00 */
[----:B-----5:R4:W5:Y:S02]  /*0a10*/  LDG.E R200, desc[UR4][R148.64] ;  /* 0x0000000494c87981 */ /* 0x020964000c1e1900 */
[----:B----4-:R-:W-:-:S02]  /*0a20*/  P2R R148, PR, RZ, 0x1 ;  /* 0x00000001ff947803 */ /* 0x010fc40000000000 */
[----:B--2---:R-:W-:Y:S01]  /*0a30*/  FSEL R191, R150, RZ, !P0 ;  /* 0x000000ff96bf7208 */ /* 0x004fe20004000000 */
[----:B0-----:R-:W-:Y:S06]  /*0a40*/  @!P3 BRA `(.L_x_135) ;  /* 0x000000040090b947 */ /* 0x001fec0003800000 */
[----:B------:R-:W0:Y:S08]  /*0a50*/  LDC.64 R32, c[0x0][0x3a8] ;  /* 0x0000ea00ff207b82 */ /* 0x000e300000000a00 */
[----:B------:R-:W2:Y:S01]  /*0a60*/  LDC.64 R148, c[0x0][0x428] ;  /* 0x00010a00ff947b82 */ /* 0x000ea20000000a00 */
[----:B0-----:R-:W-:-:S06]  /*0a70*/  IMAD.WIDE.U32 R32, R0, 0x10, R32 ;  /* 0x0000001000207825 */ /* 0x001fcc00078e0020 */
[----:B------:R-:W4:Y:S01]  /*0a80*/  LDG.E.128 R32, desc[UR4][R32.64] ;  /* 0x0000000420207981 */ /* 0x000f22000c1e1d00 */
[----:B--2---:R-:W-:-:S06]  /*0a90*/  IMAD.WIDE.U32 R148, R0, 0x10, R148 ;  /* 0x0000001000947825 */ /* 0x004fcc00078e0094 */
[----:B------:R-:W2:Y:S01]  /*0aa0*/  LDG.E.128 R148, desc[UR4][R148.64] ;  /* 0x0000000494947981 */ /* 0x000ea2000c1e1d00 */
[----:B---3--:R-:W-:-:S04]  /*0ab0*/  ISETP.NE.U32.AND P0, PT, RZ, UR8, PT ;  /* 0x00000008ff007c0c */ /* 0x008fc8000bf05070 */
[----:B------:R-:W-:-:S13]  /*0ac0*/  ISETP.NE.AND.EX P0, PT, RZ, UR9, PT, P0 ;  /* 0x00000009ff007c0c */ /* 0x000fda000bf05300 */
[----:B------:R-:W0:Y:S01]  /*0ad0*/  @P0 LDC.64 R152, c[0x0][0x438] ;  /* 0x00010e00ff980b82 */ /* 0x000e220000000a00 */
[----:B------:R-:W-:Y:S02]  /*0ae0*/  SHF.L.U32 R199, R56, 0x10, RZ ;  /* 0x0000001038c77819 */ /* 0x000fe400000006ff */
[----:B------:R-:W-:Y:S02]  /*0af0*/  SHF.L.U32 R195, R57, 0x10, RZ ;  /* 0x0000001039c37819 */ /* 0x000fe400000006ff */
[----:B------:R-:W-:Y:S02]  /*0b00*/  SHF.L.U32 R196, R18, 0x10, RZ ;  /* 0x0000001012c47819 */ /* 0x000fe400000006ff */
[----:B------:R-:W-:Y:S01]  /*0b10*/  SHF.L.U32 R189, R58, 0x10, RZ ;  /* 0x000000103abd7819 */ /* 0x000fe200000006ff */
[----:B0-----:R-:W-:-:S05]  /*0b20*/  @P0 IMAD.WIDE.U32 R152, R0, 0x10, R152 ;  /* 0x0000001000980825 */ /* 0x001fca00078e0098 */
[----:B------:R0:W5:Y:S01]  /*0b30*/  @P0 LDG.E.128 R132, desc[UR4][R152.64] ;  /* 0x0000000498840981 */ /* 0x000162000c1e1d00 */
[----:B------:R-:W-:Y:S02]  /*0b40*/  IADD3 R205, PT, PT, R0, 0x80, RZ ;  /* 0x0000008000cd7810 */ /* 0x000fe40007ffe0ff */
[C---:B----4-:R-:W-:Y:S02]  /*0b50*/  SHF.L.U32 R156, R32.reuse, 0x10, RZ ;  /* 0x00000010209c7819 */ /* 0x050fe400000006ff */
[----:B------:R-:W-:Y:S02]  /*0b60*/  PRMT R154, R32, 0x7632, R154 ;  /* 0x00007632209a7816 */ /* 0x000fe4000000009a */
[----:B------:R-:W-:Y:S01]  /*0b70*/  SHF.L.U32 R32, R33, 0x10, RZ ;  /* 0x0000001021207819 */ /* 0x000fe200000006ff */
[----:B------:R-:W-:Y:S01]  /*0b80*/  FADD.FTZ R201, -R191, R156 ;  /* 0x0000009cbfc97221 */ /* 0x000fe20000010100 */
[----:B------:R-:W-:Y:S02]  /*0b90*/  PRMT R155, R33, 0x7632, R155 ;  /* 0x00007632219b7816 */ /* 0x000fe4000000009b */
[----:B--2---:R-:W-:Y:S01]  /*0ba0*/  PRMT R33, R148, 0x7632, R33 ;  /* 0x0000763294217816 */ /* 0x004fe20000000021 */
[----:B-----5:R-:W-:Y:S01]  /*0bb0*/  FMUL.FTZ R201, R200, R201 ;  /* 0x000000c9c8c97220 */ /* 0x020fe20000410000 */
[----:B------:R-:W-:Y:S01]  /*0bc0*/  SHF.L.U32 R148, R148, 0x10, RZ ;  /* 0x0000001094947819 */ /* 0x000fe200000006ff */
[----:B------:R-:W-:Y:S01]  /*0bd0*/  FADD.FTZ R197, -R191, R32 ;  /* 0x00000020bfc57221 */ /* 0x000fe20000010100 */
[----:B------:R-:W-:-:S02]  /*0be0*/  PRMT R202, R34, 0x7632, R202 ;  /* 0x0000763222ca7816 */ /* 0x000fc400000000ca */
[----:B------:R-:W-:Y:S01]  /*0bf0*/  PRMT R203, R35, 0x7632, R203 ;  /* 0x0000763223cb7816 */ /* 0x000fe200000000cb */
[-C--:B------:R-:W-:Y:S01]  /*0c00*/  FMUL.FTZ R199, R199, R148.reuse ;  /* 0x00000094c7c77220 */ /* 0x080fe20000410000 */
[----:B------:R-:W-:Y:S01]  /*0c10*/  SHF.L.U32 R192, R35, 0x10, RZ ;  /* 0x0000001023c07819 */ /* 0x000fe200000006ff */
[----:B------:R-:W-:Y:S01]  /*0c20*/  FADD.FTZ R80, R80, R148 ;  /* 0x0000009450507221 */ /* 0x000fe20000010000 */
[----:B------:R-:W-:Y:S01]  /*0c30*/  SHF.L.U32 R34, R34, 0x10, RZ ;  /* 0x0000001022227819 */ /* 0x000fe200000006ff */
[----:B------:R-:W-:Y:S01]  /*0c40*/  FFMA.FTZ R64, R201, R148, R64 ;  /* 0x00000094c9407223 */ /* 0x000fe20000010040 */
[C---:B------:R-:W-:Y:S01]  /*0c50*/  PRMT R35, R149.reuse, 0x7632, R35 ;  /* 0x0000763295237816 */ /* 0x040fe20000000023 */
[----:B------:R-:W-:Y:S01]  /*0c60*/  FMUL.FTZ R197, R200, R197 ;  /* 0x000000c5c8c57220 */ /* 0x000fe20000410000 */
[----:B------:R-:W-:Y:S01]  /*0c70*/  SHF.L.U32 R149, R149, 0x10, RZ ;  /* 0x0000001095957819 */ /* 0x000fe200000006ff */
[C---:B------:R-:W-:Y:S01]  /*0c80*/  FADD.FTZ R193, -R191.reuse, R34 ;  /* 0x00000022bfc17221 */ /* 0x040fe20000010100 */
[----:B------:R-:W-:Y:S01]  /*0c90*/  SHF.L.U32 R154, R154, 0x10, RZ ;  /* 0x000000109a9a7819 */ /* 0x000fe200000006ff */
[----:B------:R-:W-:Y:S01]  /*0ca0*/  FADD.FTZ R31, -R191, R192 ;  /* 0x000000c0bf1f7221 */ /* 0x000fe20000010100 */
[----:B------:R-:W-:Y:S01]  /*0cb0*/  SHF.L.U32 R148, R155, 0x10, RZ ;  /* 0x000000109b947819 */ /* 0x000fe200000006ff */
[-C--:B------:R-:W-:Y:S01]  /*0cc0*/  FMUL.FTZ R195, R195, R149.reuse ;  /* 0x00000095c3c37220 */ /* 0x080fe20000410000 */
[----:B------:R-:W-:Y:S01]  /*0cd0*/  FADD.FTZ R82, R82, R149 ;  /* 0x0000009552527221 */ /* 0x000fe20000010000 */
[----:B------:R-:W-:Y:S01]  /*0ce0*/  FFMA.FTZ R66, R197, R149, R66 ;  /* 0x00000095c5427223 */ /* 0x000fe20000010042 */
[----:B------:R-:W-:Y:S01]  /*0cf0*/  SHF.L.U32 R34, R33, 0x10, RZ ;  /* 0x0000001021227819 */ /* 0x000fe200000006ff */
[----:B------:R-:W-:Y:S01]  /*0d00*/  FADD.FTZ R33, -R191, R154 ;  /* 0x0000009abf217221 */ /* 0x000fe20000010100 */
[----:B------:R-:W-:Y:S01]  /*0d10*/  SHF.L.U32 R149, R35, 0x10, RZ ;  /* 0x0000001023957819 */ /* 0x000fe200000006ff */
[----:B------:R-:W-:Y:S01]  /*0d20*/  FADD.FTZ R35, -R191, R148 ;  /* 0x00000094bf237221 */ /* 0x000fe20000010100 */
[----:B0-----:R-:W-:Y:S01]  /*0d30*/  PRMT R152, R150, 0x7632, R152 ;  /* 0x0000763296987816 */ /* 0x001fe20000000098 */
[----:B------:R-:W-:Y:S01]  /*0d40*/  FMUL.FTZ R198, R200, R33 ;  /* 0x00000021c8c67220 */ /* 0x000fe20000410000 */
[-C--:B------:R-:W-:Y:S01]  /*0d50*/  FMUL.FTZ R196, R196, R34.reuse ;  /* 0x00000022c4c47220 */ /* 0x080fe20000410000 */
[----:B------:R-:W-:Y:S01]  /*0d60*/  FMUL.FTZ R194, R200, R35 ;  /* 0x00000023c8c27220 */ /* 0x000fe20000410000 */
[----:B------:R-:W-:Y:S01]  /*0d70*/  FADD.FTZ R33, RZ, R199 ;  /* 0x000000c7ff217221 */ /* 0x000fe20000010000 */
[----:B------:R-:W-:Y:S01]  /*0d80*/  SHF.L.U32 R150, R150, 0x10, RZ ;  /* 0x0000001096967819 */ /* 0x000fe200000006ff */
[----:B------:R-:W-:Y:S01]  /*0d90*/  FFMA.FTZ R35, R201, R199, RZ ;  /* 0x000000c7c9237223 */ /* 0x000fe200000100ff */
[----:B------:R-:W-:Y:S01]  /*0da0*/  FMUL.FTZ R193, R200, R193 ;  /* 0x000000c1c8c17220 */ /* 0x000fe20000410000 */
[----:B------:R-:W-:Y:S01]  /*0db0*/  SHF.L.U32 R192, R19, 0x10, RZ ;  /* 0x0000001013c07819 */ /* 0x000fe200000006ff */
[----:B------:R-:W-:Y:S01]  /*0dc0*/  FADD.FTZ R81, R81, R34 ;  /* 0x0000002251517221 */ /* 0x000fe20000010000 */
[C---:B------:R-:W-:Y:S01]  /*0dd0*/  FFMA.FTZ R65, R198.reuse, R34, R65 ;  /* 0x00000022c6417223 */ /* 0x040fe20000010041 */
[----:B------:R-:W-:Y:S01]  /*0de0*/  FADD.FTZ R34, R33, R196 ;  /* 0x000000c421227221 */ /* 0x000fe20000010000 */
[----:B------:R-:W-:Y:S01]  /*0df0*/  FFMA.FTZ R148, R198, R196, R35 ;  /* 0x000000c4c6947223 */ /* 0x000fe20000010023 */
[----:B------:R-:W-:Y:S01]  /*0e00*/  PRMT R153, R151, 0x7632, R153 ;  /* 0x0000763297997816 */ /* 0x000fe20000000099 */
[-C--:B------:R-:W-:Y:S01]  /*0e10*/  FMUL.FTZ R189, R189, R150.reuse ;  /* 0x00000096bdbd7220 */ /* 0x080fe20000410000 */
[----:B------:R-:W-:Y:S01]  /*0e20*/  FADD.FTZ R84, R84, R150 ;  /* 0x0000009654547221 */ /* 0x000fe20000010000 */
[----:B------:R-:W-:Y:S01]  /*0e30*/  FFMA.FTZ R68, R193, R150, R68 ;  /* 0x00000096c1447223 */ /* 0x000fe20000010044 */
[----:B------:R-:W-:Y:S01]  /*0e40*/  SHF.L.U32 R151, R151, 0x10, RZ ;  /* 0x0000001097977819 */ /* 0x000fe200000006ff */
[----:B------:R-:W-:Y:S01]  /*0e50*/  FMUL.FTZ R31, R200, R31 ;  /* 0x0000001fc81f7220 */ /* 0x000fe20000410000 */
[----:B------:R-:W-:Y:S01]  /*0e60*/  SHF.L.U32 R32, R59, 0x10, RZ ;  /* 0x000000103b207819 */ /* 0x000fe200000006ff */
[-C--:B------:R-:W-:Y:S01]  /*0e70*/  FMUL.FTZ R192, R192, R149.reuse ;  /* 0x00000095c0c07220 */ /* 0x080fe20000410000 */
[----:B------:R-:W-:Y:S01]  /*0e80*/  SHF.L.U32 R150, R20, 0x10, RZ ;  /* 0x0000001014967819 */ /* 0x000fe200000006ff */
[----:B------:R-:W-:Y:S01]  /*0e90*/  FADD.FTZ R83, R83, R149 ;  /* 0x0000009553537221 */ /* 0x000fe20000010000 */
[----:B------:R-:W-:Y:S01]  /*0ea0*/  SHF.L.U32 R152, R152, 0x10, RZ ;  /* 0x0000001098987819 */ /* 0x000fe200000006ff */
[----:B------:R-:W-:Y:S01]  /*0eb0*/  FFMA.FTZ R67, R194, R149, R67 ;  /* 0x00000095c2437223 */ /* 0x000fe20000010043 */
[----:B------:R-:W-:Y:S01]  /*0ec0*/  SHF.L.U32 R202, R202, 0x10, RZ ;  /* 0x00000010caca7819 */ /* 0x000fe200000006ff */
[----:B------:R-:W-:Y:S01]  /*0ed0*/  FADD.FTZ R35, R34, R195 ;  /* 0x000000c322237221 */ /* 0x000fe20000010000 */
[----:B------:R-:W-:Y:S01]  /*0ee0*/  FFMA.FTZ R149, R197, R195, R148 ;  /* 0x000000c3c5957223 */ /* 0x000fe20000010094 */
[-C--:B------:R-:W-:Y:S01]  /*0ef0*/  FMUL.FTZ R32, R32, R151.reuse ;  /* 0x0000009720207220 */ /* 0x080fe20000410000 */
[----:B------:R-:W-:Y:S01]  /*0f00*/  FADD.FTZ R86, R86, R151 ;  /* 0x0000009756567221 */ /* 0x000fe20000010000 */
[----:B------:R-:W-:Y:S01]  /*0f10*/  FFMA.FTZ R70, R31, R151, R70 ;  /* 0x000000971f467223 */ /* 0x000fe20000010046 */
[----:B------:R-:W-:Y:S01]  /*0f20*/  FMUL.FTZ R33, R150, R152 ;  /* 0x0000009896217220 */ /* 0x000fe20000410000 */
[----:B------:R-:W-:Y:S01]  /*0f30*/  FADD.FTZ R148, R35, R192 ;  /* 0x000000c023947221 */ /* 0x000fe20000010000 */
[----:B------:R-:W-:Y:S01]  /*0f40*/  FADD.FTZ R151, -R191, R202 ;  /* 0x000000cabf977221 */ /* 0x000fe20000010100 */
[----:B------:R-:W-:Y:S01]  /*0f50*/  FFMA.FTZ R150, R194, R192, R149 ;  /* 0x000000c0c2967223 */ /* 0x000fe20000010095 */
[----:B------:R-:W-:Y:S01]  /*0f60*/  SHF.L.U32 R154, R203, 0x10, RZ ;  /* 0x00000010cb9a7819 */ /* 0x000fe200000006ff */
[----:B------:R-:W-:Y:S01]  /*0f70*/  FADD.FTZ R148, R148, R189 ;  /* 0x000000bd94947221 */ /* 0x000fe20000010000 */
[----:B------:R-:W-:Y:S01]  /*0f80*/  FMUL.FTZ R34, R200, R151 ;  /* 0x00000097c8227220 */ /* 0x000fe20000410000 */
[----:B------:R-:W-:Y:S01]  /*0f90*/  FFMA.FTZ R149, R193, R189, R150 ;  /* 0x000000bdc1957223 */ /* 0x000fe20000010096 */
[----:B------:R-:W-:Y:S01]  /*0fa0*/  SHF.L.U32 R155, R21, 0x10, RZ ;  /* 0x00000010159b7819 */ /* 0x000fe200000006ff */
[----:B------:R-:W-:Y:S01]  /*0fb0*/  FADD.FTZ R151, R148, R33 ;  /* 0x0000002194977221 */ /* 0x000fe20000010000 */
[----:B------:R-:W-:Y:S01]  /*0fc0*/  SHF.L.U32 R204, R153, 0x10, RZ ;  /* 0x0000001099cc7819 */ /* 0x000fe200000006ff */
[----:B------:R-:W-:Y:S01]  /*0fd0*/  FADD.FTZ R153, -R191, R154 ;  /* 0x0000009abf997221 */ /* 0x000fe20000010100 */
[----:B------:R-:W-:Y:S01]  /*0fe0*/  FFMA.FTZ R148, R34, R33, R149 ;  /* 0x0000002122947223 */ /* 0x000fe20000010095 */
[----:B------:R-:W-:Y:S01]  /*0ff0*/  FADD.FTZ R150, R151, R32 ;  /* 0x0000002097967221 */ /* 0x000fe20000010000 */
[----:B------:R-:W-:Y:S01]  /*1000*/  FADD.FTZ R85, R85, R152 ;  /* 0x0000009855557221 */ /* 0x000fe20000010000 */
[----:B------:R-:W-:Y:S01]  /*1010*/  FMUL.FTZ R35, R155, R204 ;  /* 0x000000cc9b237220 */ /* 0x000fe20000410000 */
[----:B------:R-:W-:Y:S01]  /*1020*/  FMUL.FTZ R156, R200, R153 ;  /* 0x00000099c89c7220 */ /* 0x000fe20000410000 */
[----:B------:R-:W-:Y:S01]  /*1030*/  FFMA.FTZ R148, R31, R32, R148 ;  /* 0x000000201f947223 */ /* 0x000fe20000010094 */
[----:B------:R-:W-:Y:S01]  /*1040*/  FFMA.FTZ R69, R34, R152, R69 ;  /* 0x0000009822457223 */ /* 0x000fe20000010045 */
[----:B------:R-:W-:Y:S01]  /*1050*/  FADD.FTZ R87, R87, R204 ;  /* 0x000000cc57577221 */ /* 0x000fe20000010000 */
[----:B------:R-:W-:Y:S01]  /*1060*/  FFMA.FTZ R71, R156, R204, R71 ;  /* 0x000000cc9c477223 */ /* 0x000fe20000010047 */
[----:B------:R-:W-:Y:S01]  /*1070*/  FADD.FTZ R203, R150, R35 ;  /* 0x0000002396cb7221 */ /* 0x000fe20000010000 */
[----:B------:R-:W-:-:S07]  /*1080*/  FFMA.FTZ R202, R156, R35, R148 ;  /* 0x000000239cca7223 */ /* 0x000fce0000010094 */
.L_x_135:
[----:B-1-3--:R-:W-:Y:S05]  /*1090*/  BSYNC.RECONVERGENT B0 ;  /* 0x0000000000007941 */ /* 0x00afea0003800200 */
.L_x_134:
        /* <DEDUP_REMOVED lines=15> */
[----:B------:R-:W-:Y:S02]  /*1190*/  IADD3 R205, PT, PT, R205, 0x80, RZ ;  /* 0x00000080cdcd7810 */ /* 0x000fe40007ffe0ff */
[----:B--2---:R-:W-:Y:S02]  /*11a0*/  SHF.L.U32 R160, R148, 0x10, RZ ;  /* 0x0000001094a07819 */ /* 0x004fe400000006ff */
[C---:B------:R-:W-:Y:S02]  /*11b0*/  PRMT R169, R150.reuse, 0x7632, R169 ;  /* 0x0000763296a97816 */ /* 0x040fe400000000a9 */
[----:B------:R-:W-:Y:S01]  /*11c0*/  SHF.L.U32 R150, R150, 0x10, RZ ;  /* 0x0000001096967819 */ /* 0x000fe200000006ff */
[----:B------:R-:W-:Y:S01]  /*11d0*/  FADD.FTZ R157, -R191, R160 ;  /* 0x000000a0bf9d7221 */ /* 0x000fe20000010100 */
[----:B------:R-:W-:-:S02]  /*11e0*/  PRMT R164, R148, 0x7632, R164 ;  /* 0x0000763294a47816 */ /* 0x000fc400000000a4 */
[----:B------:R-:W-:Y:S01]  /*11f0*/  PRMT R171, R151, 0x7632, R171 ;  /* 0x0000763297ab7816 */ /* 0x000fe200000000ab */
[----:B------:R-:W-:Y:S01]  /*1200*/  FADD.FTZ R161, -R191, R150 ;  /* 0x00000096bfa17221 */ /* 0x000fe20000010100 */
[----:B------:R-:W-:Y:S01]  /*1210*/  SHF.L.U32 R168, R151, 0x10, RZ ;  /* 0x0000001097a87819 */ /* 0x000fe200000006ff */
[----:B-----5:R-:W-:Y:S01]  /*1220*/  FMUL.FTZ R157, R200, R157 ;  /* 0x0000009dc89d7220 */ /* 0x020fe20000410000 */
[----:B------:R-:W-:Y:S01]  /*1230*/  SHF.L.U32 R148, R40, 0x10, RZ ;  /* 0x0000001028947819 */ /* 0x000fe200000006ff */
[----:B------:R-:W-:Y:S01]  /*1240*/  FMUL.FTZ R161, R200, R161 ;  /* 0x000000a1c8a17220 */ /* 0x000fe20000410000 */
[----:B---3--:R-:W-:Y:S02]  /*1250*/  SHF.L.U32 R151, R152, 0x10, RZ ;  /* 0x0000001098977819 */ /* 0x008fe400000006ff */
[----:B------:R-:W-:Y:S02]  /*1260*/  SHF.L.U32 R162, R149, 0x10, RZ ;  /* 0x0000001095a27819 */ /* 0x000fe400000006ff */
[C---:B------:R-:W-:Y:S01]  /*1270*/  PRMT R172, R155.reuse, 0x7632, R172 ;  /* 0x000076329bac7816 */ /* 0x040fe200000000ac */
[-C--:B0-----:R-:W-:Y:S01]  /*1280*/  FMUL.FTZ R158, R148, R151.reuse ;  /* 0x00000097949e7220 */ /* 0x081fe20000410000 */
[----:B------:R-:W-:Y:S01]  /*1290*/  SHF.L.U32 R155, R155, 0x10, RZ ;  /* 0x000000109b9b7819 */ /* 0x000fe200000006ff */
[----:B------:R-:W-:Y:S01]  /*12a0*/  FADD.FTZ R159, -R191, R162 ;  /* 0x000000a2bf9f7221 */ /* 0x000fe20000010100 */
[----:B------:R-:W-:Y:S01]  /*12b0*/  SHF.L.U32 R150, R43, 0x10, RZ ;  /* 0x000000102b967819 */ /* 0x000fe200000006ff */
[----:B------:R-:W-:Y:S01]  /*12c0*/  FADD.FTZ R88, R88, R151 ;  /* 0x0000009758587221 */ /* 0x000fe20000010000 */
[----:B------:R-:W-:Y:S01]  /*12d0*/  PRMT R166, R149, 0x7632, R166 ;  /* 0x0000763295a67816 */ /* 0x000fe200000000a6 */
[----:B------:R-:W-:Y:S01]  /*12e0*/  FFMA.FTZ R72, R157, R151, R72 ;  /* 0x000000979d487223 */ /* 0x000fe20000010048 */
[----:B------:R-:W-:Y:S01]  /*12f0*/  PRMT R149, R152, 0x7632, R149 ;  /* 0x0000763298957816 */ /* 0x000fe20000000095 */
[----:B------:R-:W-:Y:S01]  /*1300*/  FADD.FTZ R151, -R191, R168 ;  /* 0x000000a8bf977221 */ /* 0x000fe20000010100 */
[----:B------:R-:W-:Y:S01]  /*1310*/  SHF.L.U32 R148, R164, 0x10, RZ ;  /* 0x00000010a4947819 */ /* 0x000fe200000006ff */
[----:B------:R-:W-:Y:S01]  /*1320*/  FMUL.FTZ R164, R150, R155 ;  /* 0x0000009b96a47220 */ /* 0x000fe20000410000 */
[----:B------:R-:W-:Y:S01]  /*1330*/  SHF.L.U32 R163, R154, 0x10, RZ ;  /* 0x000000109aa37819 */ /* 0x000fe200000006ff */
[----:B------:R-:W-:Y:S01]  /*1340*/  FMUL.FTZ R159, R200, R159 ;  /* 0x0000009fc89f7220 */ /* 0x000fe20000410000 */
[----:B------:R-:W-:Y:S01]  /*1350*/  SHF.L.U32 R162, R42, 0x10, RZ ;  /* 0x000000102aa27819 */ /* 0x000fe200000006ff */
[----:B------:R-:W-:Y:S01]  /*1360*/  FADD.FTZ R94, R94, R155 ;  /* 0x0000009b5e5e7221 */ /* 0x000fe20000010000 */
[----:B------:R-:W-:Y:S01]  /*1370*/  SHF.L.U32 R166, R166, 0x10, RZ ;  /* 0x00000010a6a67819 */ /* 0x000fe200000006ff */
[----:B------:R-:W-:Y:S01]  /*1380*/  FADD.FTZ R92, R92, R163 ;  /* 0x000000a35c5c7221 */ /* 0x000fe20000010000 */
[----:B------:R-:W-:Y:S01]  /*1390*/  SHF.L.U32 R150, R149, 0x10, RZ ;  /* 0x0000001095967819 */ /* 0x000fe200000006ff */
[----:B------:R-:W-:Y:S01]  /*13a0*/  FADD.FTZ R149, -R191, R148 ;  /* 0x00000094bf957221 */ /* 0x000fe20000010100 */
[-C--:B------:R-:W-:Y:S01]  /*13b0*/  FMUL.FTZ R162, R162, R163.reuse ;  /* 0x000000a3a2a27220 */ /* 0x080fe20000410000 */
[----:B------:R-:W-:Y:S01]  /*13c0*/  FFMA.FTZ R76, R161, R163, R76 ;  /* 0x000000a3a14c7223 */ /* 0x000fe2000001004c */
[C---:B------:R-:W-:Y:S01]  /*13d0*/  FMUL.FTZ R163, R200.reuse, R151 ;  /* 0x00000097c8a37220 */ /* 0x040fe20000410000 */
[----:B------:R-:W-:Y:S01]  /*13e0*/  FADD.FTZ R151, -R191, R166 ;  /* 0x000000a6bf977221 */ /* 0x000fe20000010100 */
[----:B------:R-:W-:Y:S01]  /*13f0*/  FMUL.FTZ R166, R200, R149 ;  /* 0x00000095c8a67220 */ /* 0x000fe20000410000 */
[----:B------:R-:W-:Y:S01]  /*1400*/  PRMT R152, R153, 0x7632, R152 ;  /* 0x0000763299987816 */ /* 0x000fe20000000098 */
[----:B------:R-:W-:Y:S01]  /*1410*/  FMUL.FTZ R165, R165, R150 ;  /* 0x00000096a5a57220 */ /* 0x000fe20000410000 */
[----:B------:R-:W-:Y:S01]  /*1420*/  SHF.L.U32 R153, R153, 0x10, RZ ;  /* 0x0000001099997819 */ /* 0x000fe200000006ff */
[----:B------:R-:W-:Y:S01]  /*1430*/  FADD.FTZ R148, R203, R158 ;  /* 0x0000009ecb947221 */ /* 0x000fe20000010000 */
[----:B------:R-:W-:Y:S01]  /*1440*/  SHF.L.U32 R160, R41, 0x10, RZ ;  /* 0x0000001029a07819 */ /* 0x000fe200000006ff */
[----:B------:R-:W-:Y:S01]  /*1450*/  FFMA.FTZ R149, R157, R158, R202 ;  /* 0x0000009e9d957223 */ /* 0x000fe200000100ca */
[----:B------:R-:W-:Y:S01]  /*1460*/  FADD.FTZ R89, R89, R150 ;  /* 0x0000009659597221 */ /* 0x000fe20000010000 */
[----:B------:R-:W-:Y:S01]  /*1470*/  FFMA.FTZ R73, R166, R150, R73 ;  /* 0x00000096a6497223 */ /* 0x000fe20000010049 */
[----:B------:R-:W-:Y:S01]  /*1480*/  FMUL.FTZ R168, R200, R151 ;  /* 0x00000097c8a87220 */ /* 0x000fe20000410000 */
[----:B------:R-:W-:Y:S01]  /*1490*/  SHF.L.U32 R150, R169, 0x10, RZ ;  /* 0x00000010a9967819 */ /* 0x000fe200000006ff */
[----:B------:R-:W-:Y:S01]  /*14a0*/  FADD.FTZ R151, R148, R165 ;  /* 0x000000a594977221 */ /* 0x000fe20000010000 */
[----:B------:R-:W-:Y:S01]  /*14b0*/  SHF.L.U32 R152, R152, 0x10, RZ ;  /* 0x0000001098987819 */ /* 0x000fe200000006ff */
[----:B------:R-:W-:Y:S01]  /*14c0*/  FMUL.FTZ R160, R160, R153 ;  /* 0x00000099a0a07220 */ /* 0x000fe20000410000 */
[----:B------:R-:W-:Y:S01]  /*14d0*/  FFMA.FTZ R148, R166, R165, R149 ;  /* 0x000000a5a6947223 */ /* 0x000fe20000010095 */
[----:B------:R-:W-:Y:S01]  /*14e0*/  FADD.FTZ R90, R90, R153 ;  /* 0x000000995a5a7221 */ /* 0x000fe20000010000 */
[----:B------:R-:W-:Y:S01]  /*14f0*/  FFMA.FTZ R74, R159, R153, R74 ;  /* 0x000000999f4a7223 */ /* 0x000fe2000001004a */
[----:B------:R-:W-:Y:S01]  /*1500*/  PRMT R170, R154, 0x7632, R170 ;  /* 0x000076329aaa7816 */ /* 0x000fe200000000aa */
[----:B------:R-:W-:Y:S01]  /*1510*/  FADD.FTZ R153, -R191, R150 ;  /* 0x00000096bf997221 */ /* 0x000fe20000010100 */
[----:B------:R-:W-:Y:S01]  /*1520*/  FMUL.FTZ R167, R167, R152 ;  /* 0x00000098a7a77220 */ /* 0x000fe20000410000 */
[----:B------:R-:W-:Y:S01]  /*1530*/  FADD.FTZ R150, R151, R160 ;  /* 0x000000a097967221 */ /* 0x000fe20000010000 */
[----:B------:R-:W-:Y:S01]  /*1540*/  FFMA.FTZ R149, R159, R160, R148 ;  /* 0x000000a09f957223 */ /* 0x000fe20000010094 */
[----:B------:R-:W-:Y:S01]  /*1550*/  FADD.FTZ R91, R91, R152 ;  /* 0x000000985b5b7221 */ /* 0x000fe20000010000 */
[----:B------:R-:W-:Y:S01]  /*1560*/  FFMA.FTZ R75, R168, R152, R75 ;  /* 0x00000098a84b7223 */ /* 0x000fe2000001004b */
[----:B------:R-:W-:Y:S01]  /*1570*/  SHF.L.U32 R152, R12, 0x10, RZ ;  /* 0x000000100c987819 */ /* 0x000fe200000006ff */
[----:B------:R-:W-:Y:S01]  /*1580*/  FADD.FTZ R151, R150, R167 ;  /* 0x000000a796977221 */ /* 0x000fe20000010000 */
[----:B------:R-:W-:Y:S01]  /*1590*/  SHF.L.U32 R154, R170, 0x10, RZ ;  /* 0x00000010aa9a7819 */ /* 0x000fe200000006ff */
[----:B------:R-:W-:Y:S01]  /*15a0*/  FFMA.FTZ R148, R168, R167, R149 ;  /* 0x000000a7a8947223 */ /* 0x000fe20000010095 */
[----:B------:R-:W-:Y:S01]  /*15b0*/  SHF.L.U32 R202, R171, 0x10, RZ ;  /* 0x00000010abca7819 */ /* 0x000fe200000006ff */
[----:B------:R-:W-:Y:S01]  /*15c0*/  FMUL.FTZ R170, R200, R153 ;  /* 0x00000099c8aa7220 */ /* 0x000fe20000410000 */
[----:B------:R-:W-:Y:S01]  /*15d0*/  FADD.FTZ R150, R151, R162 ;  /* 0x000000a297967221 */ /* 0x000fe20000010000 */
[----:B------:R-:W-:Y:S01]  /*15e0*/  FMUL.FTZ R169, R152, R154 ;  /* 0x0000009a98a97220 */ /* 0x000fe20000410000 */
[----:B------:R-:W-:Y:S01]  /*15f0*/  FFMA.FTZ R149, R161, R162, R148 ;  /* 0x000000a2a1957223 */ /* 0x000fe20000010094 */
[----:B------:R-:W-:Y:S01]  /*1600*/  FFMA.FTZ R78, R163, R155, R78 ;  /* 0x0000009ba34e7223 */ /* 0x000fe2000001004e */
[----:B------:R-:W-:Y:S01]  /*1610*/  SHF.L.U32 R155, R13, 0x10, RZ ;  /* 0x000000100d9b7819 */ /* 0x000fe200000006ff */
[----:B------:R-:W-:Y:S01]  /*1620*/  FADD.FTZ R153, -R191, R202 ;  /* 0x000000cabf997221 */ /* 0x000fe20000010100 */
[----:B------:R-:W-:Y:S01]  /*1630*/  SHF.L.U32 R204, R172, 0x10, RZ ;  /* 0x00000010accc7819 */ /* 0x000fe200000006ff */
[----:B------:R-:W-:Y:S01]  /*1640*/  FADD.FTZ R151, R150, R169 ;  /* 0x000000a996977221 */ /* 0x000fe20000010000 */
[----:B------:R-:W-:Y:S01]  /*1650*/  FFMA.FTZ R148, R170, R169, R149 ;  /* 0x000000a9aa947223 */ /* 0x000fe20000010095 */
[----:B------:R-:W-:Y:S01]  /*1660*/  FMUL.FTZ R172, R200, R153 ;  /* 0x00000099c8ac7220 */ /* 0x000fe20000410000 */
[----:B------:R-:W-:Y:S01]  /*1670*/  FADD.FTZ R93, R93, R154 ;  /* 0x0000009a5d5d7221 */ /* 0x000fe20000010000 */
        /* <DEDUP_REMOVED lines=8> */
.L_x_137:
[----:B------:R-:W-:Y:S05]  /*1700*/  BSYNC.RECONVERGENT B0 ;  /* 0x0000000000007941 */ /* 0x000fea0003800200 */
.L_x_136:
        /* <DEDUP_REMOVED lines=13> */
[----:B--2---:R-:W-:Y:S02]  /*17e0*/  PRMT R173, R148, 0x7632, R173 ;  /* 0x0000763294ad7816 */ /* 0x004fe400000000ad */
[----:B------:R-:W-:Y:S02]  /*17f0*/  PRMT R179, R150, 0x7632, R179 ;  /* 0x0000763296b37816 */ /* 0x000fe400000000b3 */
[----:B------:R-:W-:Y:S02]  /*1800*/  SHF.L.U32 R176, R148, 0x10, RZ ;  /* 0x0000001094b07819 */ /* 0x000fe400000006ff */
[----:B------:R-:W-:Y:S02]  /*1810*/  PRMT R177, R149, 0x7632, R177 ;  /* 0x0000763295b17816 */ /* 0x000fe400000000b1 */
[----:B------:R-:W-:Y:S02]  /*1820*/  PRMT R181, R151, 0x7632, R181 ;  /* 0x0000763297b57816 */ /* 0x000fe400000000b5 */
[----:B------:R-:W-:-:S02]  /*1830*/  SHF.L.U32 R148, R173, 0x10, RZ ;  /* 0x00000010ad947819 */ /* 0x000fc400000006ff */
[----:B0-----:R-:W-:Y:S02]  /*1840*/  SHF.L.U32 R174, R179, 0x10, RZ ;  /* 0x00000010b3ae7819 */ /* 0x001fe400000006ff */
[----:B------:R-:W-:Y:S01]  /*1850*/  SHF.L.U32 R178, R149, 0x10, RZ ;  /* 0x0000001095b27819 */ /* 0x000fe200000006ff */
[C---:B------:R-:W-:Y:S01]  /*1860*/  FADD.FTZ R149, -R191.reuse, R176 ;  /* 0x000000b0bf957221 */ /* 0x040fe20000010100 */
[----:B------:R-:W-:Y:S01]  /*1870*/  SHF.L.U32 R180, R150, 0x10, RZ ;  /* 0x0000001096b47819 */ /* 0x000fe200000006ff */
[----:B------:R-:W-:Y:S01]  /*1880*/  FADD.FTZ R187, -R191, R174 ;  /* 0x000000aebfbb7221 */ /* 0x000fe20000010100 */
[----:B------:R-:W-:Y:S01]  /*1890*/  SHF.L.U32 R150, R177, 0x10, RZ ;  /* 0x00000010b1967819 */ /* 0x000fe200000006ff */
[----:B-----5:R-:W-:Y:S01]  /*18a0*/  FMUL.FTZ R173, R200, R149 ;  /* 0x00000095c8ad7220 */ /* 0x020fe20000410000 */
[----:B------:R-:W-:Y:S01]  /*18b0*/  SHF.L.U32 R176, R181, 0x10, RZ ;  /* 0x00000010b5b07819 */ /* 0x000fe200000006ff */
[----:B------:R-:W-:Y:S01]  /*18c0*/  FADD.FTZ R181, -R191, R148 ;  /* 0x00000094bfb57221 */ /* 0x000fe20000010100 */
[----:B------:R-:W-:Y:S01]  /*18d0*/  SHF.L.U32 R182, R151, 0x10, RZ ;  /* 0x0000001097b67819 */ /* 0x000fe200000006ff */
[C---:B------:R-:W-:Y:S01]  /*18e0*/  FADD.FTZ R183, -R191.reuse, R150 ;  /* 0x00000096bfb77221 */ /* 0x040fe20000010100 */
[----:B---3--:R-:W-:Y:S01]  /*18f0*/  PRMT R148, R152, 0x7632, R148 ;  /* 0x0000763298947816 */ /* 0x008fe20000000094 */
[C---:B------:R-:W-:Y:S01]  /*1900*/  FADD.FTZ R175, -R191.reuse, R178 ;  /* 0x000000b2bfaf7221 */ /* 0x040fe20000010100 */
[----:B------:R-:W-:Y:S01]  /*1910*/  SHF.L.U32 R174, R48, 0x10, RZ ;  /* 0x0000001030ae7819 */ /* 0x000fe200000006ff */
[----:B------:R-:W-:Y:S01]  /*1920*/  FADD.FTZ R185, -R191, R182 ;  /* 0x000000b6bfb97221 */ /* 0x000fe20000010100 */
[----:B------:R-:W-:Y:S01]  /*1930*/  SHF.L.U32 R151, R152, 0x10, RZ ;  /* 0x0000001098977819 */ /* 0x000fe200000006ff */
[----:B------:R-:W-:Y:S01]  /*1940*/  FMUL.FTZ R182, R200, R181 ;  /* 0x000000b5c8b67220 */ /* 0x000fe20000410000 */
[----:B------:R-:W-:Y:S01]  /*1950*/  PRMT R150, R153, 0x7632, R150 ;  /* 0x0000763299967816 */ /* 0x000fe20000000096 */
[----:B------:R-:W-:Y:S01]  /*1960*/  FADD.FTZ R177, -R191, R180 ;  /* 0x000000b4bfb17221 */ /* 0x000fe20000010100 */
[----:B------:R-:W-:Y:S01]  /*1970*/  SHF.L.U32 R149, R2, 0x10, RZ ;  /* 0x0000001002957819 */ /* 0x000fe200000006ff */
[-C--:B------:R-:W-:Y:S01]  /*1980*/  FMUL.FTZ R174, R174, R151.reuse ;  /* 0x00000097aeae7220 */ /* 0x080fe20000410000 */
[----:B------:R-:W-:Y:S01]  /*1990*/  SHF.L.U32 R148, R148, 0x10, RZ ;  /* 0x0000001094947819 */ /* 0x000fe200000006ff */
[----:B------:R-:W-:Y:S01]  /*19a0*/  FADD.FTZ R140, R140, R151 ;  /* 0x000000978c8c7221 */ /* 0x000fe20000010000 */
[----:B------:R-:W-:Y:S01]  /*19b0*/  FFMA.FTZ R96, R173, R151, R96 ;  /* 0x00000097ad607223 */ /* 0x000fe20000010060 */
[----:B------:R-:W-:Y:S01]  /*19c0*/  SHF.L.U32 R151, R3, 0x10, RZ ;  /* 0x0000001003977819 */ /* 0x000fe200000006ff */
[----:B------:R-:W-:Y:S01]  /*19d0*/  FADD.FTZ R191, -R191, R176 ;  /* 0x000000b0bfbf7221 */ /* 0x000fe20000010100 */
[----:B------:R-:W-:Y:S01]  /*19e0*/  SHF.L.U32 R150, R150, 0x10, RZ ;  /* 0x0000001096967819 */ /* 0x000fe200000006ff */
[-C--:B------:R-:W-:Y:S01]  /*19f0*/  FMUL.FTZ R181, R149, R148.reuse ;  /* 0x0000009495b57220 */ /* 0x080fe20000410000 */
[----:B------:R-:W-:Y:S01]  /*1a00*/  FADD.FTZ R141, R141, R148 ;  /* 0x000000948d8d7221 */ /* 0x000fe20000010000 */
[----:B------:R-:W-:Y:S01]  /*1a10*/  FFMA.FTZ R97, R182, R148, R97 ;  /* 0x00000094b6617223 */ /* 0x000fe20000010061 */
[----:B------:R-:W-:Y:S01]  /*1a20*/  SHF.L.U32 R153, R153, 0x10, RZ ;  /* 0x0000001099997819 */ /* 0x000fe200000006ff */
[----:B------:R-:W-:Y:S01]  /*1a30*/  FADD.FTZ R148, R203, R174 ;  /* 0x000000aecb947221 */ /* 0x000fe20000010000 */
[----:B------:R-:W-:Y:S01]  /*1a40*/  SHF.L.U32 R176, R49, 0x10, RZ ;  /* 0x0000001031b07819 */ /* 0x000fe200000006ff */
[----:B------:R-:W-:Y:S01]  /*1a50*/  FFMA.FTZ R149, R173, R174, R202 ;  /* 0x000000aead957223 */ /* 0x000fe200000100ca */
[----:B------:R-:W-:Y:S01]  /*1a60*/  FMUL.FTZ R184, R200, R183 ;  /* 0x000000b7c8b87220 */ /* 0x000fe20000410000 */
[-C--:B------:R-:W-:Y:S01]  /*1a70*/  FMUL.FTZ R183, R151, R150.reuse ;  /* 0x0000009697b77220 */ /* 0x080fe20000410000 */
[----:B------:R-:W-:Y:S01]  /*1a80*/  FADD.FTZ R151, R148, R181 ;  /* 0x000000b594977221 */ /* 0x000fe20000010000 */
[----:B------:R-:W-:Y:S01]  /*1a90*/  SHF.L.U32 R179, R154, 0x10, RZ ;  /* 0x000000109ab37819 */ /* 0x000fe200000006ff */
[----:B------:R-:W-:Y:S01]  /*1aa0*/  FMUL.FTZ R175, R200, R175 ;  /* 0x000000afc8af7220 */ /* 0x000fe20000410000 */
[----:B------:R-:W-:Y:S01]  /*1ab0*/  SHF.L.U32 R178, R50, 0x10, RZ ;  /* 0x0000001032b27819 */ /* 0x000fe200000006ff */
[----:B------:R-:W-:Y:S01]  /*1ac0*/  FMUL.FTZ R176, R176, R153 ;  /* 0x00000099b0b07220 */ /* 0x000fe20000410000 */
[----:B------:R-:W-:Y:S01]  /*1ad0*/  FFMA.FTZ R148, R182, R181, R149 ;  /* 0x000000b5b6947223 */ /* 0x000fe20000010095 */
[----:B------:R-:W-:Y:S01]  /*1ae0*/  FMUL.FTZ R177, R200, R177 ;  /* 0x000000b1c8b17220 */ /* 0x000fe20000410000 */
[----:B------:R-:W-:Y:S01]  /*1af0*/  PRMT R152, R154, 0x7632, R152 ;  /* 0x000076329a987816 */ /* 0x000fe20000000098 */
[----:B------:R-:W-:Y:S01]  /*1b00*/  FADD.FTZ R143, R143, R150 ;  /* 0x000000968f8f7221 */ /* 0x000fe20000010000 */
[----:B------:R-:W-:Y:S01]  /*1b10*/  FFMA.FTZ R99, R184, R150, R99 ;  /* 0x00000096b8637223 */ /* 0x000fe20000010063 */
[----:B------:R-:W-:Y:S01]  /*1b20*/  FADD.FTZ R150, R151, R176 ;  /* 0x000000b097967221 */ /* 0x000fe20000010000 */
[----:B------:R-:W-:Y:S01]  /*1b30*/  FFMA.FTZ R149, R175, R176, R148 ;  /* 0x000000b0af957223 */ /* 0x000fe20000010094 */
[-C--:B------:R-:W-:Y:S01]  /*1b40*/  FMUL.FTZ R178, R178, R179.reuse ;  /* 0x000000b3b2b27220 */ /* 0x080fe20000410000 */
[----:B------:R-:W-:Y:S01]  /*1b50*/  FADD.FTZ R144, R144, R179 ;  /* 0x000000b390907221 */ /* 0x000fe20000010000 */
[----:B------:R-:W-:Y:S01]  /*1b60*/  FFMA.FTZ R100, R177, R179, R100 ;  /* 0x000000b3b1647223 */ /* 0x000fe20000010064 */
[----:B------:R-:W-:Y:S01]  /*1b70*/  FMUL.FTZ R179, R200, R185 ;  /* 0x000000b9c8b37220 */ /* 0x000fe20000410000 */
[----:B------:R-:W-:Y:S01]  /*1b80*/  SHF.L.U32 R185, R4, 0x10, RZ ;  /* 0x0000001004b97819 */ /* 0x000fe200000006ff */
[----:B------:R-:W-:Y:S01]  /*1b90*/  FADD.FTZ R151, R150, R183 ;  /* 0x000000b796977221 */ /* 0x000fe20000010000 */
[----:B------:R-:W-:Y:S01]  /*1ba0*/  SHF.L.U32 R152, R152, 0x10, RZ ;  /* 0x0000001098987819 */ /* 0x000fe200000006ff */
[----:B------:R-:W-:Y:S01]  /*1bb0*/  FFMA.FTZ R148, R184, R183, R149 ;  /* 0x000000b7b8947223 */ /* 0x000fe20000010095 */
[C---:B------:R-:W-:Y:S01]  /*1bc0*/  PRMT R154, R155.reuse, 0x7632, R154 ;  /* 0x000076329b9a7816 */ /* 0x040fe2000000009a */
[----:B------:R-:W-:Y:S01]  /*1bd0*/  FMUL.FTZ R186, R200, R187 ;  /* 0x000000bbc8ba7220 */ /* 0x000fe20000410000 */
[----:B------:R-:W-:Y:S01]  /*1be0*/  SHF.L.U32 R155, R155, 0x10, RZ ;  /* 0x000000109b9b7819 */ /* 0x000fe200000006ff */
[----:B------:R-:W-:Y:S01]  /*1bf0*/  FMUL.FTZ R185, R185, R152 ;  /* 0x00000098b9b97220 */ /* 0x000fe20000410000 */
[----:B------:R-:W-:Y:S01]  /*1c00*/  SHF.L.U32 R180, R51, 0x10, RZ ;  /* 0x0000001033b47819 */ /* 0x000fe200000006ff */
[----:B------:R-:W-:Y:S01]  /*1c10*/  FADD.FTZ R150, R151, R178 ;  /* 0x000000b297967221 */ /* 0x000fe20000010000 */
[----:B------:R-:W-:Y:S01]  /*1c20*/  FFMA.FTZ R148, R177, R178, R148 ;  /* 0x000000b2b1947223 */ /* 0x000fe20000010094 */
[----:B------:R-:W-:Y:S01]  /*1c30*/  FADD.FTZ R142, R142, R153 ;  /* 0x000000998e8e7221 */ /* 0x000fe20000010000 */
[----:B------:R-:W-:Y:S01]  /*1c40*/  FFMA.FTZ R98, R175, R153, R98 ;  /* 0x00000099af627223 */ /* 0x000fe20000010062 */
[----:B------:R-:W-:Y:S01]  /*1c50*/  SHF.L.U32 R153, R5, 0x10, RZ ;  /* 0x0000001005997819 */ /* 0x000fe200000006ff */
[----:B------:R-:W-:Y:S01]  /*1c60*/  FMUL.FTZ R180, R180, R155 ;  /* 0x0000009bb4b47220 */ /* 0x000fe20000410000 */
[----:B------:R-:W-:Y:S01]  /*1c70*/  SHF.L.U32 R154, R154, 0x10, RZ ;  /* 0x000000109a9a7819 */ /* 0x000fe200000006ff */
[----:B------:R-:W-:Y:S01]  /*1c80*/  FADD.FTZ R149, R150, R185 ;  /* 0x000000b996957221 */ /* 0x000fe20000010000 */
[----:B------:R-:W-:Y:S01]  /*1c90*/  FFMA.FTZ R148, R186, R185, R148 ;  /* 0x000000b9ba947223 */ /* 0x000fe20000010094 */
[----:B------:R-:W-:Y:S01]  /*1ca0*/  FMUL.FTZ R188, R200, R191 ;  /* 0x000000bfc8bc7220 */ /* 0x000fe20000410000 */
[----:B------:R-:W-:Y:S01]  /*1cb0*/  FADD.FTZ R146, R146, R155 ;  /* 0x0000009b92927221 */ /* 0x000fe20000010000 */
[----:B------:R-:W-:Y:S01]  /*1cc0*/  FMUL.FTZ R187, R153, R154 ;  /* 0x0000009a99bb7220 */ /* 0x000fe20000410000 */
        /* <DEDUP_REMOVED lines=9> */
.L_x_139:
[----:B------:R-:W-:Y:S05]  /*1d60*/  BSYNC.RECONVERGENT B0 ;  /* 0x0000000000007941 */ /* 0x000fea0003800200 */
.L_x_138:
[----:B------:R-:W-:Y:S02]  /*1d70*/  MOV R149, 0x400 ;  /* 0x0000040000957802 */ /* 0x000fe40000000f00 */
[----:B------:R-:W-:Y:S02]  /*1d80*/  LOP3.LUT P6, RZ, R30, 0x1f, RZ, 0xc0, !PT ;  /* 0x0000001f1eff7812 */ /* 0x000fe400078cc0ff */
[----:B------:R-:W-:Y:S02]  /*1d90*/  LEA R205, R190, R149, 0x18 ;  /* 0x00000095becd7211 */ /* 0x000fe400078ec0ff */
[----:B------:R-:W0:Y:S01]  /*1da0*/  @P1 LDC.64 R148, c[0x0][0x3e0] ;  /* 0x0000f800ff941b82 */ /* 0x000e220000000a00 */
[----:B------:R-:W1:Y:S01]  /*1db0*/  SHFL.DOWN PT, R150, R203, 0x10, 0x1f ;  /* 0x0a001f00cb967f89 */ /* 0x000e6200000e0000 */
[----:B------:R-:W-:Y:S02]  /*1dc0*/  PLOP3.LUT P0, PT, PT, PT, PT, 0x80, 0x8 ;  /* 0x000000000008781c */ /* 0x000fe40003f0f070 */
[----:B------:R-:W-:Y:S01]  /*1dd0*/  IADD3 R207, PT, PT, R205, 0x3020, RZ ;  /* 0x00003020cdcf7810 */ /* 0x000fe20007ffe0ff */
[----:B------:R-:W2:Y:S04]  /*1de0*/  SHFL.DOWN PT, R151, R202, 0x10, 0x1f ;  /* 0x0a001f00ca977f89 */ /* 0x000ea800000e0000 */
[----:B------:R-:W-:-:S02]  /*1df0*/  @!P6 PLOP3.LUT P0, PT, P2, PT, PT, 0x80, 0x8 ;  /* 0x000000000008e81c */ /* 0x000fc4000170f070 */
[----:B------:R-:W-:-:S11]  /*1e00*/  @!P6 MOV R190, R207 ;  /* 0x000000cf00bee202 */ /* 0x000fd60000000f00 */
[----:B------:R-:W-:Y:S01]  /*1e10*/  @!P0 IADD3 R190, PT, PT, R205, 0x3000, RZ ;  /* 0x00003000cdbe8810 */ /* 0x000fe20007ffe0ff */
[----:B0-----:R-:W-:-:S05]  /*1e20*/  @P1 IMAD.WIDE R148, R26, 0x2, R148 ;  /* 0x000000021a941825 */ /* 0x001fca00078e0294 */
[----:B------:R0:W3:Y:S01]  /*1e30*/  @P1 LDG.E.U16 R204, desc[UR4][R148.64] ;  /* 0x0000000494cc1981 */ /* 0x0000e2000c1e1500 */
[----:B-1----:R-:W-:Y:S01]  /*1e40*/  FADD.FTZ R150, R150, R203 ;  /* 0x000000cb96967221 */ /* 0x002fe20000010000 */
[----:B--2---:R-:W-:Y:S01]  /*1e50*/  FADD.FTZ R151, R151, R202 ;  /* 0x000000ca97977221 */ /* 0x004fe20000010000 */
[----:B------:R-:W-:Y:S01]  /*1e60*/  @!P6 MOV R206, R190 ;  /* 0x000000be00cee202 */ /* 0x000fe20000000f00 */
[----:B------:R-:W-:Y:S01]  /*1e70*/  UISETP.NE.U32.AND UP0, UPT, UR8, URZ, UPT ;  /* 0x000000ff0800728c */ /* 0x000fe2000bf05070 */
[----:B------:R-:W-:Y:S01]  /*1e80*/  @!P2 IADD3 R207, PT, PT, R205, 0x3000, RZ ;  /* 0x00003000cdcfa810 */ /* 0x000fe20007ffe0ff */
[----:B------:R-:W1:Y:S01]  /*1e90*/  SHFL.DOWN PT, R153, R150, 0x8, 0x1f ;  /* 0x09001f0096997f89 */ /* 0x000e6200000e0000 */
[----:B------:R-:W-:Y:S01]  /*1ea0*/  @!P6 LEA R206, R27, R206, 0x3 ;  /* 0x000000ce1bcee211 */ /* 0x000fe200078e18ff */
[----:B------:R-:W-:Y:S01]  /*1eb0*/  UISETP.NE.AND.EX UP0, UPT, UR9, URZ, UPT, UP0 ;  /* 0x000000ff0900728c */ /* 0x000fe2000bf05300 */
[----:B------:R-:W-:Y:S01]  /*1ec0*/  ISETP.NE.AND P0, PT, RZ, UR7, PT ;  /* 0x00000007ff007c0c */ /* 0x000fe2000bf05270 */
[----:B------:R-:W2:Y:S01]  /*1ed0*/  SHFL.DOWN PT, R152, R151, 0x8, 0x1f ;  /* 0x09001f0097987f89 */ /* 0x000ea200000e0000 */
[----:B------:R-:W-:Y:S01]  /*1ee0*/  BSSY.RECONVERGENT B0, `(.L_x_140) ;  /* 0x0000450000007945 */ /* 0x000fe20003800200 */
[----:B-1----:R-:W-:Y:S01]  /*1ef0*/  FADD.FTZ R153, R150, R153 ;  /* 0x0000009996997221 */ /* 0x002fe20000010000 */
[----:B--2---:R-:W-:-:S04]  /*1f00*/  FADD.FTZ R152, R151, R152 ;  /* 0x0000009897987221 */ /* 0x004fc80000010000 */
[----:B------:R-:W1:Y:S04]  /*1f10*/  SHFL.DOWN PT, R154, R153, 0x4, 0x1f ;  /* 0x08801f00999a7f89 */ /* 0x000e6800000e0000 */
[----:B------:R-:W2:Y:S01]  /*1f20*/  SHFL.DOWN PT, R155, R152, 0x4, 0x1f ;  /* 0x08801f00989b7f89 */ /* 0x000ea200000e0000 */
[----:B-1----:R-:W-:Y:S01]  /*1f30*/  FADD.FTZ R154, R153, R154 ;  /* 0x0000009a999a7221 */ /* 0x002fe20000010000 */
[----:B--2---:R-:W-:-:S04]  /*1f40*/  FADD.FTZ R155, R152, R155 ;  /* 0x0000009b989b7221 */ /* 0x004fc80000010000 */
[----:B0-----:R-:W0:Y:S01]  /*1f50*/  SHFL.DOWN PT, R149, R154, 0x2, 0x1f ;  /* 0x08401f009a957f89 */ /* 0x001e2200000e0000 */
[C---:B------:R-:W-:Y:S02]  /*1f60*/  IADD3 R152, PT, PT, R205.reuse, 0x3030, RZ ;  /* 0x00003030cd987810 */ /* 0x040fe40007ffe0ff */
[----:B------:R-:W-:Y:S01]  /*1f70*/  @!P2 IADD3 R152, PT, PT, R205, 0x3010, RZ ;  /* 0x00003010cd98a810 */ /* 0x000fe20007ffe0ff */
[----:B------:R-:W1:Y:S01]  /*1f80*/  SHFL.DOWN PT, R148, R155, 0x2, 0x1f ;  /* 0x08401f009b947f89 */ /* 0x000e6200000e0000 */
[----:B0-----:R-:W-:Y:S01]  /*1f90*/  FADD.FTZ R202, R154, R149 ;  /* 0x000000959aca7221 */ /* 0x001fe20000010000 */
[----:B-1----:R-:W-:-:S04]  /*1fa0*/  FADD.FTZ R203, R155, R148 ;  /* 0x000000949bcb7221 */ /* 0x002fc80000010000 */
[----:B------:R-:W0:Y:S04]  /*1fb0*/  SHFL.DOWN PT, R149, R202, 0x1, 0x1f ;  /* 0x08201f00ca957f89 */ /* 0x000e2800000e0000 */
[----:B------:R-:W1:Y:S01]  /*1fc0*/  SHFL.DOWN PT, R148, R203, 0x1, 0x1f ;  /* 0x08201f00cb947f89 */ /* 0x000e6200000e0000 */
[----:B0-----:R-:W-:Y:S01]  /*1fd0*/  FADD.FTZ R190, R202, R149 ;  /* 0x00000095cabe7221 */ /* 0x001fe20000010000 */
[----:B------:R-:W-:Y:S02]  /*1fe0*/  HFMA2 R202, -RZ, RZ, 1.875, 0 ;  /* 0x3f800000ffca7431 */ /* 0x000fe400000001ff */
[----:B-1----:R-:W-:-:S05]  /*1ff0*/  FADD.FTZ R191, R203, R148 ;  /* 0x00000094cbbf7221 */ /* 0x002fca0000010000 */
[----:B------:R0:W-:Y:S01]  /*2000*/  @!P6 STS.64 [R206], R190 ;  /* 0x000000bece00e388 */ /* 0x0001e20000000a00 */
[----:B------:R-:W-:Y:S01]  /*2010*/  BAR.SYNC.DEFER_BLOCKING 0x0 ;  /* 0x0000000000007b1d */ /* 0x000fe20000010000 */
[----:B0-----:R-:W-:Y:S02]  /*2020*/  PRMT R191, R134, 0x7632, R191 ;  /* 0x0000763286bf7816 */ /* 0x001fe400000000bf */
[----:B------:R-:W-:-:S03]  /*2030*/  PRMT R190, R133, 0x7632, R190 ;  /* 0x0000763285be7816 */ /* 0x000fc600000000be */
[----:B------:R-:W0:Y:S04]  /*2040*/  LDS.128 R148, [R207] ;  /* 0x00000000cf947984 */ /* 0x000e280000000c00 */
[----:B------:R-:W1:Y:S01]  /*2050*/  LDS.128 R152, [R152] ;  /* 0x0000000098987984 */ /* 0x000e620000000c00 */
[----:B0-----:R-:W-:Y:S01]  /*2060*/  FADD.FTZ R203, RZ, R148 ;  /* 0x00000094ffcb7221 */ /* 0x001fe20000010000 */
[----:B------:R-:W-:-:S03]  /*2070*/  FADD.FTZ R148, RZ, R149 ;  /* 0x00000095ff947221 */ /* 0x000fc60000010000 */
[----:B------:R-:W-:Y:S01]  /*2080*/  FADD.FTZ R203, R150, R203 ;  /* 0x000000cb96cb7221 */ /* 0x000fe20000010000 */
[----:B------:R-:W-:-:S03]  /*2090*/  FADD.FTZ R148, R151, R148 ;  /* 0x0000009497947221 */ /* 0x000fc60000010000 */
[----:B-1----:R-:W-:Y:S01]  /*20a0*/  FADD.FTZ R203, R203, R152 ;  /* 0x00000098cbcb7221 */ /* 0x002fe20000010000 */
[----:B------:R-:W-:-:S03]  /*20b0*/  FADD.FTZ R148, R148, R153 ;  /* 0x0000009994947221 */ /* 0x000fc60000010000 */
[----:B------:R-:W-:Y:S01]  /*20c0*/  FADD.FTZ R203, R154, R203 ;  /* 0x000000cb9acb7221 */ /* 0x000fe20000010000 */
[----:B------:R-:W-:Y:S01]  /*20d0*/  FADD.FTZ R148, R155, R148 ;  /* 0x000000949b947221 */ /* 0x000fe20000010000 */
[----:B------:R-:W-:Y:S02]  /*20e0*/  PRMT R154, R135, 0x7632, R154 ;  /* 0x00007632879a7816 */ /* 0x000fe4000000009a */
[----:B------:R-:W-:Y:S01]  /*20f0*/  FMUL.FTZ R153, R203, UR10 ;  /* 0x0000000acb997c20 */ /* 0x000fe20008410000 */
[----:B------:R-:W-:Y:S01]  /*2100*/  PRMT R155, R134, 0x7632, R155 ;  /* 0x00007632869b7816 */ /* 0x000fe2000000009b */
[----:B------:R-:W-:-:S03]  /*2110*/  FMUL.FTZ R152, R148, UR10 ;  /* 0x0000000a94987c20 */ /* 0x000fc60008410000 */
[----:B------:R-:W-:Y:S02]  /*2120*/  FSEL R153, R153, RZ, !P0 ;  /* 0x000000ff99997208 */ /* 0x000fe40004000000 */
[----:B---3--:R-:W-:Y:S01]  /*2130*/  @P1 SHF.L.U32 R202, R204, 0x10, RZ ;  /* 0x00000010ccca1819 */ /* 0x008fe200000006ff */
[----:B------:R-:W-:Y:S06]  /*2140*/  BRA.U UP0, `(.L_x_141) ;  /* 0x0000001d00d47547 */ /* 0x000fec000b800000 */
[----:B------:R-:W-:Y:S04]  /*2150*/  BSSY.RECONVERGENT B1, `(.L_x_142) ;  /* 0x00000a8000017945 */ /* 0x000fe80003800200 */
[----:B------:R-:W-:Y:S05]  /*2160*/  @!P3 BRA `(.L_x_143) ;  /* 0x000000080098b947 */ /* 0x000fea0003800000 */
[----:B------:R-:W0:Y:S02]  /*2170*/  LDC.64 R148, c[0x0][0x390] ;  /* 0x0000e400ff947b82 */ /* 0x000e240000000a00 */
[----:B0-----:R-:W-:-:S06]  /*2180*/  IMAD.WIDE.U32 R148, R0, 0x10, R148 ;  /* 0x0000001000947825 */ /* 0x001fcc00078e0094 */
[----:B------:R-:W5:Y:S01]  /*2190*/  LDG.E.128 R148, desc[UR4][R148.64] ;  /* 0x0000000494947981 */ /* 0x000f62000c1e1d00 */
[----:B------:R-:W-:-:S04]  /*21a0*/  ISETP.NE.U32.AND P0, PT, RZ, UR12, PT ;  /* 0x0000000cff007c0c */ /* 0x000fc8000bf05070 */
[----:B------:R-:W-:-:S13]  /*21b0*/  ISETP.NE.AND.EX P0, PT, RZ, UR13, PT, P0 ;  /* 0x0000000dff007c0c */ /* 0x000fda000bf05300 */
[----:B------:R-:W-:Y:S05]  /*21c0*/  @P0 BRA `(.L_x_144) ;  /* 0x0000000400240947 */ /* 0x000fea0003800000 */
[-CC-:B------:R-:W-:Y:S01]  /*21d0*/  FFMA.FTZ R204, R156, R152.reuse, R153.reuse ;  /* 0x000000989ccc7223 */ /* 0x180fe20000010099 */
[-CC-:B------:R-:W-:Y:S01]  /*21e0*/  FFMA.FTZ R155, R31, R152.reuse, R153.reuse ;  /* 0x000000981f9b7223 */ /* 0x180fe20000010099 */
[----:B------:R-:W-:Y:S01]  /*21f0*/  FFMA.FTZ R154, R193, R152, R153 ;  /* 0x00000098c19a7223 */ /* 0x000fe20000010099 */
[----:B-----5:R-:W-:Y:S01]  /*2200*/  PRMT R190, R151, 0x7632, R190 ;  /* 0x0000763297be7816 */ /* 0x020fe200000000be */
[----:B------:R-:W-:Y:S01]  /*2210*/  FADD.FTZ R203, R35, -R204 ;  /* 0x800000cc23cb7221 */ /* 0x000fe20000010000 */
[----:B------:R-:W-:Y:S01]  /*2220*/  FADD.FTZ R155, R32, -R155 ;  /* 0x8000009b209b7221 */ /* 0x000fe20000010000 */
[----:B------:R-:W-:Y:S01]  /*2230*/  SHF.L.U32 R191, R151, 0x10, RZ ;  /* 0x0000001097bf7819 */ /* 0x000fe200000006ff */
[----:B------:R-:W-:Y:S01]  /*2240*/  FADD.FTZ R151, R189, -R154 ;  /* 0x8000009abd977221 */ /* 0x000fe20000010000 */
[C---:B------:R-:W-:Y:S01]  /*2250*/  FMUL.FTZ R203, R200.reuse, R203 ;  /* 0x000000cbc8cb7220 */ /* 0x040fe20000410000 */
[----:B------:R-:W-:Y:S01]  /*2260*/  FMUL.FTZ R155, R200, R155 ;  /* 0x0000009bc89b7220 */ /* 0x000fe20000410000 */
[----:B------:R-:W-:Y:S01]  /*2270*/  SHF.L.U32 R190, R190, 0x10, RZ ;  /* 0x00000010bebe7819 */ /* 0x000fe200000006ff */
[----:B------:R-:W-:Y:S01]  /*2280*/  FMUL.FTZ R151, R200, R151 ;  /* 0x00000097c8977220 */ /* 0x000fe20000410000 */
[-C--:B------:R-:W-:Y:S01]  /*2290*/  FMUL.FTZ R208, R203, R202.reuse ;  /* 0x000000cacbd07220 */ /* 0x080fe20000410000 */
[----:B------:R-:W-:Y:S01]  /*22a0*/  FMUL.FTZ R207, R155, R202 ;  /* 0x000000ca9bcf7220 */ /* 0x000fe20000410000 */
[-CC-:B------:R-:W-:Y:S01]  /*22b0*/  FFMA.FTZ R204, R34, R152.reuse, R153.reuse ;  /* 0x0000009822cc7223 */ /* 0x180fe20000010099 */
[----:B------:R-:W-:Y:S01]  /*22c0*/  FFMA.FTZ R155, R194, R152, R153 ;  /* 0x00000098c29b7223 */ /* 0x000fe20000010099 */
[----:B------:R-:W-:Y:S01]  /*22d0*/  FFMA.FTZ R111, R208, R190, R111 ;  /* 0x000000bed06f7223 */ /* 0x000fe2000001006f */
[C---:B------:R-:W-:Y:S01]  /*22e0*/  SHF.L.U32 R154, R150.reuse, 0x10, RZ ;  /* 0x00000010969a7819 */ /* 0x040fe200000006ff */
[----:B------:R-:W-:Y:S01]  /*22f0*/  FMUL.FTZ R205, R151, R202 ;  /* 0x000000ca97cd7220 */ /* 0x000fe20000410000 */
[----:B------:R-:W-:Y:S01]  /*2300*/  PRMT R190, R150, 0x7632, R190 ;  /* 0x0000763296be7816 */ /* 0x000fe200000000be */
[----:B------:R-:W-:Y:S01]  /*2310*/  FFMA.FTZ R110, R207, R191, R110 ;  /* 0x000000bfcf6e7223 */ /* 0x000fe2000001006e */
[----:B------:R-:W-:Y:S01]  /*2320*/  FFMA.FTZ R150, R197, R152, R153 ;  /* 0x00000098c5967223 */ /* 0x000fe20000010099 */
[----:B------:R-:W-:Y:S01]  /*2330*/  FADD.FTZ R191, R33, -R204 ;  /* 0x800000cc21bf7221 */ /* 0x000fe20000010000 */
[----:B------:R-:W-:Y:S01]  /*2340*/  FADD.FTZ R155, R192, -R155 ;  /* 0x8000009bc09b7221 */ /* 0x000fe20000010000 */
[----:B------:R-:W-:Y:S01]  /*2350*/  FFMA.FTZ R108, R205, R154, R108 ;  /* 0x0000009acd6c7223 */ /* 0x000fe2000001006c */
[----:B------:R-:W-:Y:S01]  /*2360*/  FADD.FTZ R151, R195, -R150 ;  /* 0x80000096c3977221 */ /* 0x000fe20000010000 */
[----:B------:R-:W-:Y:S01]  /*2370*/  PRMT R154, R149, 0x7632, R154 ;  /* 0x00007632959a7816 */ /* 0x000fe2000000009a */
[C---:B------:R-:W-:Y:S01]  /*2380*/  FMUL.FTZ R203, R200.reuse, R191 ;  /* 0x000000bfc8cb7220 */ /* 0x040fe20000410000 */
[C---:B------:R-:W-:Y:S01]  /*2390*/  FMUL.FTZ R191, R200.reuse, R155 ;  /* 0x0000009bc8bf7220 */ /* 0x040fe20000410000 */
[----:B------:R-:W-:Y:S01]  /*23a0*/  FMUL.FTZ R151, R200, R151 ;  /* 0x00000097c8977220 */ /* 0x000fe20000410000 */
[----:B------:R-:W-:Y:S01]  /*23b0*/  SHF.L.U32 R150, R190, 0x10, RZ ;  /* 0x00000010be967819 */ /* 0x000fe200000006ff */
[-C--:B------:R-:W-:Y:S01]  /*23c0*/  FMUL.FTZ R206, R203, R202.reuse ;  /* 0x000000cacbce7220 */ /* 0x080fe20000410000 */
[----:B------:R-:W-:Y:S01]  /*23d0*/  SHF.L.U32 R154, R154, 0x10, RZ ;  /* 0x000000109a9a7819 */ /* 0x000fe200000006ff */
[-C--:B------:R-:W-:Y:S01]  /*23e0*/  FMUL.FTZ R190, R191, R202.reuse ;  /* 0x000000cabfbe7220 */ /* 0x080fe20000410000 */
[----:B------:R-:W-:Y:S01]  /*23f0*/  SHF.L.U32 R149, R149, 0x10, RZ ;  /* 0x0000001095957819 */ /* 0x000fe200000006ff */
[----:B------:R-:W-:Y:S01]  /*2400*/  FMUL.FTZ R155, R151, R202 ;  /* 0x000000ca979b7220 */ /* 0x000fe20000410000 */
[----:B------:R-:W-:Y:S01]  /*2410*/  FFMA.FTZ R151, R198, R152, R153 ;  /* 0x00000098c6977223 */ /* 0x000fe20000010099 */
[----:B------:R-:W-:Y:S01]  /*2420*/  FFMA.FTZ R204, R190, R154, R107 ;  /* 0x0000009abecc7223 */ /* 0x000fe2000001006b */
[----:B------:R-:W-:Y:S01]  /*2430*/  SHF.L.U32 R107, R25, 0x10, RZ ;  /* 0x00000010196b7819 */ /* 0x000fe200000006ff */
[----:B------:R-:W-:Y:S01]  /*2440*/  FFMA.FTZ R203, R155, R149, R106 ;  /* 0x000000959bcb7223 */ /* 0x000fe2000001006a */
[----:B------:R-:W-:Y:S01]  /*2450*/  SHF.L.U32 R106, R63, 0x10, RZ ;  /* 0x000000103f6a7819 */ /* 0x000fe200000006ff */
[----:B------:R-:W-:Y:S01]  /*2460*/  FFMA.FTZ R109, R206, R150, R109 ;  /* 0x00000096ce6d7223 */ /* 0x000fe2000001006d */
[----:B------:R-:W-:Y:S01]  /*2470*/  SHF.L.U32 R154, R62, 0x10, RZ ;  /* 0x000000103e9a7819 */ /* 0x000fe200000006ff */
[----:B------:R-:W-:Y:S01]  /*2480*/  FMUL.FTZ R210, R208, R107 ;  /* 0x0000006bd0d27220 */ /* 0x000fe20000410000 */
[----:B------:R-:W-:Y:S01]  /*2490*/  SHF.L.U32 R107, R24, 0x10, RZ ;  /* 0x00000010186b7819 */ /* 0x000fe200000006ff */
[----:B------:R-:W-:Y:S01]  /*24a0*/  FMUL.FTZ R209, R207, R106 ;  /* 0x0000006acfd17220 */ /* 0x000fe20000410000 */
[----:B------:R-:W-:Y:S01]  /*24b0*/  FFMA.FTZ R106, R201, R152, R153 ;  /* 0x00000098c96a7223 */ /* 0x000fe20000010099 */
[----:B------:R-:W-:Y:S01]  /*24c0*/  FADD.FTZ R151, R196, -R151 ;  /* 0x80000097c4977221 */ /* 0x000fe20000010000 */
[----:B------:R-:W-:Y:S01]  /*24d0*/  SHF.L.U32 R150, R61, 0x10, RZ ;  /* 0x000000103d967819 */ /* 0x000fe200000006ff */
[----:B------:R-:W-:Y:S01]  /*24e0*/  FMUL.FTZ R208, R206, R107 ;  /* 0x0000006bced07220 */ /* 0x000fe20000410000 */
[----:B------:R-:W-:Y:S01]  /*24f0*/  FADD.FTZ R107, R199, -R106 ;  /* 0x8000006ac76b7221 */ /* 0x000fe20000010000 */
[C---:B------:R-:W-:Y:S01]  /*2500*/  FMUL.FTZ R151, R200.reuse, R151 ;  /* 0x00000097c8977220 */ /* 0x040fe20000410000 */
[----:B------:R-:W-:Y:S01]  /*2510*/  FMUL.FTZ R207, R205, R154 ;  /* 0x0000009acdcf7220 */ /* 0x000fe20000410000 */
[----:B------:R-:W-:Y:S01]  /*2520*/  FMUL.FTZ R154, R155, R150 ;  /* 0x000000969b9a7220 */ /* 0x000fe20000410000 */
[----:B------:R-:W-:Y:S01]  /*2530*/  FMUL.FTZ R107, R200, R107 ;  /* 0x0000006bc86b7220 */ /* 0x000fe20000410000 */
[----:B------:R-:W-:Y:S01]  /*2540*/  PRMT R149, R148, 0x7632, R149 ;  /* 0x0000763294957816 */ /* 0x000fe20000000095 */
[-C--:B------:R-:W-:Y:S01]  /*2550*/  FMUL.FTZ R206, R151, R202.reuse ;  /* 0x000000ca97ce7220 */ /* 0x080fe20000410000 */
[----:B------:R-:W-:Y:S01]  /*2560*/  SHF.L.U32 R191, R23, 0x10, RZ ;  /* 0x0000001017bf7819 */ /* 0x000fe200000006ff */
[----:B------:R-:W-:Y:S01]  /*2570*/  FMUL.FTZ R107, R107, R202 ;  /* 0x000000ca6b6b7220 */ /* 0x000fe20000410000 */
[----:B------:R-:W-:-:S02]  /*2580*/  SHF.L.U32 R106, R60, 0x10, RZ ;  /* 0x000000103c6a7819 */ /* 0x000fc400000006ff */
[----:B------:R-:W-:Y:S01]  /*2590*/  SHF.L.U32 R155, R22, 0x10, RZ ;  /* 0x00000010169b7819 */ /* 0x000fe200000006ff */
[----:B------:R-:W-:Y:S01]  /*25a0*/  FMUL.FTZ R191, R190, R191 ;  /* 0x000000bfbebf7220 */ /* 0x000fe20000410000 */
[----:B------:R-:W-:Y:S01]  /*25b0*/  SHF.L.U32 R148, R148, 0x10, RZ ;  /* 0x0000001094947819 */ /* 0x000fe200000006ff */
[----:B------:R-:W-:Y:S01]  /*25c0*/  FMUL.FTZ R106, R107, R106 ;  /* 0x0000006a6b6a7220 */ /* 0x000fe20000410000 */
[----:B------:R-:W-:Y:S01]  /*25d0*/  SHF.L.U32 R149, R149, 0x10, RZ ;  /* 0x0000001095957819 */ /* 0x000fe200000006ff */
[----:B------:R-:W-:Y:S01]  /*25e0*/  FMUL.FTZ R155, R206, R155 ;  /* 0x0000009bce9b7220 */ /* 0x000fe20000410000 */
[----:B------:R-:W-:Y:S01]  /*25f0*/  F2FP.BF16.F32.PACK_AB R151, R210, R209 ;  /* 0x000000d1d297723e */ /* 0x000fe200000010ff */
[----:B------:R-:W-:Y:S01]  /*2600*/  FFMA.FTZ R205, R107, R148, R104 ;  /* 0x000000946bcd7223 */ /* 0x000fe20000010068 */
[----:B------:R-:W-:Y:S01]  /*2610*/  F2FP.BF16.F32.PACK_AB R150, R208, R207 ;  /* 0x000000cfd096723e */ /* 0x000fe200000010ff */
[----:B------:R-:W-:Y:S01]  /*2620*/  FFMA.FTZ R206, R206, R149, R105 ;  /* 0x00000095cece7223 */ /* 0x000fe20000010069 */
[----:B------:R-:W-:-:S02]  /*2630*/  F2FP.BF16.F32.PACK_AB R149, R191, R154 ;  /* 0x0000009abf95723e */ /* 0x000fc400000010ff */
[----:B------:R-:W-:Y:S01]  /*2640*/  F2FP.BF16.F32.PACK_AB R148, R155, R106 ;  /* 0x0000006a9b94723e */ /* 0x000fe200000010ff */
[----:B------:R-:W-:Y:S06]  /*2650*/  BRA `(.L_x_145) ;  /* 0x0000000400307947 */ /* 0x000fec0003800000 */
.L_x_144:
[-CC-:B------:R-:W-:Y:S01]  /*2660*/  FFMA.FTZ R129, R31, R152.reuse, R153.reuse ;  /* 0x000000981f817223 */ /* 0x180fe20000010099 */
[-CC-:B------:R-:W-:Y:S01]  /*2670*/  FFMA.FTZ R128, R193, R152.reuse, R153.reuse ;  /* 0x00000098c1807223 */ /* 0x180fe20000010099 */
[-C--:B------:R-:W-:Y:S01]  /*2680*/  FFMA.FTZ R130, R156, R152.reuse, R153 ;  /* 0x000000989c827223 */ /* 0x080fe20000010099 */
[----:B-----5:R-:W-:Y:S01]  /*2690*/  PRMT R154, R151, 0x7632, R154 ;  /* 0x00007632979a7816 */ /* 0x020fe2000000009a */
[----:B------:R-:W-:Y:S01]  /*26a0*/  FADD.FTZ R131, R32, -R129 ;  /* 0x8000008120837221 */ /* 0x000fe20000010000 */
[----:B------:R-:W-:Y:S01]  /*26b0*/  FADD.FTZ R129, R189, -R128 ;  /* 0x80000080bd817221 */ /* 0x000fe20000010000 */
[----:B------:R-:W-:Y:S01]  /*26c0*/  FADD.FTZ R155, R35, -R130 ;  /* 0x80000082239b7221 */ /* 0x000fe20000010000 */
[----:B------:R-:W-:Y:S01]  /*26d0*/  SHF.L.U32 R130, R150, 0x10, RZ ;  /* 0x0000001096827819 */ /* 0x000fe200000006ff */
[C---:B------:R-:W-:Y:S01]  /*26e0*/  FMUL.FTZ R131, R200.reuse, R131 ;  /* 0x00000083c8837220 */ /* 0x040fe20000410000 */
[C---:B------:R-:W-:Y:S01]  /*26f0*/  FMUL.FTZ R129, R200.reuse, R129 ;  /* 0x00000081c8817220 */ /* 0x040fe20000410000 */
[----:B------:R-:W-:Y:S01]  /*2700*/  FMUL.FTZ R128, R200, R155 ;  /* 0x0000009bc8807220 */ /* 0x000fe20000410000 */
[----:B------:R-:W-:Y:S01]  /*2710*/  SHF.L.U32 R151, R151, 0x10, RZ ;  /* 0x0000001097977819 */ /* 0x000fe200000006ff */
[--C-:B------:R-:W-:Y:S01]  /*2720*/  FFMA.FTZ R155, R194, R152, R153.reuse ;  /* 0x00000098c29b7223 */ /* 0x100fe20000010099 */
[-C--:B------:R-:W-:Y:S01]  /*2730*/  FMUL.FTZ R205, R129, R202.reuse ;  /* 0x000000ca81cd7220 */ /* 0x080fe20000410000 */
[----:B------:R-:W-:Y:S01]  /*2740*/  SHF.L.U32 R154, R154, 0x10, RZ ;  /* 0x000000109a9a7819 */ /* 0x000fe200000006ff */
[-C--:B------:R-:W-:Y:S01]  /*2750*/  FMUL.FTZ R207, R131, R202.reuse ;  /* 0x000000ca83cf7220 */ /* 0x080fe20000410000 */
[----:B------:R-:W-:Y:S01]  /*2760*/  FMUL.FTZ R208, R128, R202 ;  /* 0x000000ca80d07220 */ /* 0x000fe20000410000 */
[----:B------:R-:W-:Y:S01]  /*2770*/  FFMA.FTZ R108, R205, R130, R108 ;  /* 0x00000082cd6c7223 */ /* 0x000fe2000001006c */
[----:B------:R-:W-:Y:S01]  /*2780*/  FFMA.FTZ R130, R197, R152, R153 ;  /* 0x00000098c5827223 */ /* 0x000fe20000010099 */
[----:B------:R-:W-:Y:S01]  /*2790*/  FADD.FTZ R191, R192, -R155 ;  /* 0x8000009bc0bf7221 */ /* 0x000fe20000010000 */
[----:B------:R-:W-:Y:S01]  /*27a0*/  FFMA.FTZ R110, R207, R151, R110 ;  /* 0x00000097cf6e7223 */ /* 0x000fe2000001006e */
[----:B------:R-:W-:Y:S01]  /*27b0*/  FFMA.FTZ R111, R208, R154, R111 ;  /* 0x0000009ad06f7223 */ /* 0x000fe2000001006f */
[----:B------:R-:W-:Y:S01]  /*27c0*/  PRMT R154, R150, 0x7632, R154 ;  /* 0x00007632969a7816 */ /* 0x000fe2000000009a */
[----:B------:R-:W-:Y:S01]  /*27d0*/  FADD.FTZ R151, R195, -R130 ;  /* 0x80000082c3977221 */ /* 0x000fe20000010000 */
[----:B------:R-:W-:Y:S01]  /*27e0*/  FFMA.FTZ R190, R34, R152, R153 ;  /* 0x0000009822be7223 */ /* 0x000fe20000010099 */
[----:B------:R-:W-:Y:S01]  /*27f0*/  PRMT R150, R149, 0x7632, R150 ;  /* 0x0000763295967816 */ /* 0x000fe20000000096 */
[C---:B------:R-:W-:Y:S01]  /*2800*/  FMUL.FTZ R191, R200.reuse, R191 ;  /* 0x000000bfc8bf7220 */ /* 0x040fe20000410000 */
[----:B------:R-:W-:Y:S01]  /*2810*/  FMUL.FTZ R155, R200, R151 ;  /* 0x00000097c89b7220 */ /* 0x000fe20000410000 */
[----:B------:R-:W-:Y:S01]  /*2820*/  FADD.FTZ R203, R33, -R190 ;  /* 0x800000be21cb7221 */ /* 0x000fe20000010000 */
[----:B------:R-:W-:Y:S01]  /*2830*/  SHF.L.U32 R150, R150, 0x10, RZ ;  /* 0x0000001096967819 */ /* 0x000fe200000006ff */
[-C--:B------:R-:W-:Y:S01]  /*2840*/  FMUL.FTZ R190, R191, R202.reuse ;  /* 0x000000cabfbe7220 */ /* 0x080fe20000410000 */
[----:B------:R-:W-:Y:S01]  /*2850*/  SHF.L.U32 R149, R149, 0x10, RZ ;  /* 0x0000001095957819 */ /* 0x000fe200000006ff */
[----:B------:R-:W-:Y:S01]  /*2860*/  FMUL.FTZ R151, R155, R202 ;  /* 0x000000ca9b977220 */ /* 0x000fe20000410000 */
[----:B------:R-:W-:Y:S01]  /*2870*/  FMUL.FTZ R209, R200, R203 ;  /* 0x000000cbc8d17220 */ /* 0x000fe20000410000 */
[----:B------:R-:W-:Y:S01]  /*2880*/  FFMA.FTZ R204, R190, R150, R107 ;  /* 0x00000096becc7223 */ /* 0x000fe2000001006b */
[----:B------:R-:W-:Y:S01]  /*2890*/  SHF.L.U32 R107, R25, 0x10, RZ ;  /* 0x00000010196b7819 */ /* 0x000fe200000006ff */
[----:B------:R-:W-:Y:S01]  /*28a0*/  FFMA.FTZ R203, R151, R149, R106 ;  /* 0x0000009597cb7223 */ /* 0x000fe2000001006a */
[----:B------:R-:W-:Y:S01]  /*28b0*/  SHF.L.U32 R154, R154, 0x10, RZ ;  /* 0x000000109a9a7819 */ /* 0x000fe200000006ff */
[----:B------:R-:W-:Y:S01]  /*28c0*/  FMUL.FTZ R206, R209, R202 ;  /* 0x000000cad1ce7220 */ /* 0x000fe20000410000 */
[----:B------:R-:W-:Y:S01]  /*28d0*/  SHF.L.U32 R106, R63, 0x10, RZ ;  /* 0x000000103f6a7819 */ /* 0x000fe200000006ff */
[----:B------:R-:W-:Y:S01]  /*28e0*/  FMUL.FTZ R213, R208, R107 ;  /* 0x0000006bd0d57220 */ /* 0x000fe20000410000 */
[----:B------:R-:W-:Y:S01]  /*28f0*/  SHF.L.U32 R107, R24, 0x10, RZ ;  /* 0x00000010186b7819 */ /* 0x000fe200000006ff */
[----:B------:R-:W-:Y:S01]  /*2900*/  FFMA.FTZ R109, R206, R154, R109 ;  /* 0x0000009ace6d7223 */ /* 0x000fe2000001006d */
[--C-:B------:R-:W-:Y:S01]  /*2910*/  FFMA.FTZ R149, R198, R152, R153.reuse ;  /* 0x00000098c6957223 */ /* 0x100fe20000010099 */
[----:B------:R-:W-:Y:S01]  /*2920*/  FMUL.FTZ R210, R207, R106 ;  /* 0x0000006acfd27220 */ /* 0x000fe20000410000 */
[----:B------:R-:W-:Y:S01]  /*2930*/  SHF.L.U32 R154, R62, 0x10, RZ ;  /* 0x000000103e9a7819 */ /* 0x000fe200000006ff */
[----:B------:R-:W-:Y:S01]  /*2940*/  FFMA.FTZ R106, R201, R152, R153 ;  /* 0x00000098c96a7223 */ /* 0x000fe20000010099 */
[----:B------:R-:W-:Y:S01]  /*2950*/  SHF.L.U32 R150, R61, 0x10, RZ ;  /* 0x000000103d967819 */ /* 0x000fe200000006ff */
[----:B------:R-:W-:Y:S01]  /*2960*/  FMUL.FTZ R211, R206, R107 ;  /* 0x0000006bced37220 */ /* 0x000fe20000410000 */
[----:B------:R-:W-:Y:S01]  /*2970*/  FADD.FTZ R149, R196, -R149 ;  /* 0x80000095c4957221 */ /* 0x000fe20000010000 */
[----:B------:R-:W-:Y:S01]  /*2980*/  FADD.FTZ R107, R199, -R106 ;  /* 0x8000006ac76b7221 */ /* 0x000fe20000010000 */
[----:B------:R-:W-:Y:S01]  /*2990*/  FMUL.FTZ R208, R205, R154 ;  /* 0x0000009acdd07220 */ /* 0x000fe20000410000 */
[----:B------:R-:W-:Y:S01]  /*29a0*/  PRMT R130, R148, 0x7632, R130 ;  /* 0x0000763294827816 */ /* 0x000fe20000000082 */
[----:B------:R-:W-:Y:S01]  /*29b0*/  FMUL.FTZ R154, R151, R150 ;  /* 0x00000096979a7220 */ /* 0x000fe20000410000 */
[C---:B------:R-:W-:Y:S01]  /*29c0*/  FMUL.FTZ R150, R200.reuse, R149 ;  /* 0x00000095c8967220 */ /* 0x040fe20000410000 */
[----:B------:R-:W-:Y:S01]  /*29d0*/  FMUL.FTZ R107, R200, R107 ;  /* 0x0000006bc86b7220 */ /* 0x000fe20000410000 */
[----:B------:R-:W-:-:S02]  /*29e0*/  SHF.L.U32 R206, R130, 0x10, RZ ;  /* 0x0000001082ce7819 */ /* 0x000fc400000006ff */
[----:B------:R-:W-:Y:S01]  /*29f0*/  SHF.L.U32 R205, R23, 0x10, RZ ;  /* 0x0000001017cd7819 */ /* 0x000fe200000006ff */
[-C--:B------:R-:W-:Y:S01]  /*2a00*/  FMUL.FTZ R130, R150, R202.reuse ;  /* 0x000000ca96827220 */ /* 0x080fe20000410000 */
[----:B------:R-:W-:Y:S01]  /*2a10*/  SHF.L.U32 R106, R60, 0x10, RZ ;  /* 0x000000103c6a7819 */ /* 0x000fe200000006ff */
[----:B------:R-:W-:Y:S01]  /*2a20*/  FMUL.FTZ R149, R107, R202 ;  /* 0x000000ca6b957220 */ /* 0x000fe20000410000 */
[----:B------:R-:W-:Y:S01]  /*2a30*/  SHF.L.U32 R151, R22, 0x10, RZ ;  /* 0x0000001016977819 */ /* 0x000fe200000006ff */
[----:B------:R-:W-:Y:S01]  /*2a40*/  FFMA.FTZ R206, R130, R206, R105 ;  /* 0x000000ce82ce7223 */ /* 0x000fe20000010069 */
[----:B------:R-:W-:Y:S01]  /*2a50*/  SHF.L.U32 R148, R148, 0x10, RZ ;  /* 0x0000001094947819 */ /* 0x000fe200000006ff */
[----:B------:R-:W-:Y:S01]  /*2a60*/  FMUL.FTZ R207, R190, R205 ;  /* 0x000000cdbecf7220 */ /* 0x000fe20000410000 */
[C---:B------:R-:W-:Y:S01]  /*2a70*/  FMUL.FTZ R106, R149.reuse, R106 ;  /* 0x0000006a956a7220 */ /* 0x040fe20000410000 */
[----:B------:R-:W-:Y:S01]  /*2a80*/  FMUL.FTZ R105, R130, R151 ;  /* 0x0000009782697220 */ /* 0x000fe20000410000 */
[----:B------:R-:W-:Y:S01]  /*2a90*/  F2FP.BF16.F32.PACK_AB R131, R128, R131 ;  /* 0x000000838083723e */ /* 0x000fe200000010ff */
[----:B------:R-:W-:Y:S01]  /*2aa0*/  FFMA.FTZ R205, R149, R148, R104 ;  /* 0x0000009495cd7223 */ /* 0x000fe20000010068 */
[----:B------:R-:W-:-:S02]  /*2ab0*/  F2FP.BF16.F32.PACK_AB R130, R209, R129 ;  /* 0x00000081d182723e */ /* 0x000fc400000010ff */
[----:B------:R-:W-:Y:S02]  /*2ac0*/  F2FP.BF16.F32.PACK_AB R128, R150, R107 ;  /* 0x0000006b9680723e */ /* 0x000fe400000010ff */
[----:B------:R-:W-:Y:S02]  /*2ad0*/  F2FP.BF16.F32.PACK_AB R129, R191, R155 ;  /* 0x0000009bbf81723e */ /* 0x000fe400000010ff */
[----:B------:R-:W-:Y:S02]  /*2ae0*/  F2FP.BF16.F32.PACK_AB R151, R213, R210 ;  /* 0x000000d2d597723e */ /* 0x000fe400000010ff */
[----:B------:R-:W-:Y:S02]  /*2af0*/  F2FP.BF16.F32.PACK_AB R150, R211, R208 ;  /* 0x000000d0d396723e */ /* 0x000fe400000010ff */
[----:B------:R-:W-:Y:S02]  /*2b00*/  F2FP.BF16.F32.PACK_AB R149, R207, R154 ;  /* 0x0000009acf95723e */ /* 0x000fe400000010ff */
[----:B------:R-:W-:-:S07]  /*2b10*/  F2FP.BF16.F32.PACK_AB R148, R105, R106 ;  /* 0x0000006a6994723e */ /* 0x000fce00000010ff */
.L_x_145:
[----:B------:R-:W0:Y:S08]  /*2b20*/  @P0 LDC.64 R106, c[0x0][0x478] ;  /* 0x00011e00ff6a0b82 */ /* 0x000e300000000a00 */
[----:B------:R-:W1:Y:S01]  /*2b30*/  LDC.64 R104, c[0x0][0x468] ;  /* 0x00011a00ff687b82 */ /* 0x000e620000000a00 */
[----:B0-----:R-:W-:Y:S01]  /*2b40*/  @P0 IMAD.WIDE.U32 R154, R0, 0x10, R106 ;  /* 0x00000010009a0825 */ /* 0x001fe200078e006a */
[----:B------:R-:W-:-:S02]  /*2b50*/  MOV R106, R203 ;  /* 0x000000cb006a7202 */ /* 0x000fc40000000f00 */
[----:B------:R-:W-:Y:S02]  /*2b60*/  MOV R107, R204 ;  /* 0x000000cc006b7202 */ /* 0x000fe40000000f00 */
[----:B------:R0:W-:Y:S01]  /*2b70*/  @P0 STG.E.128 desc[UR4][R154.64], R128 ;  /* 0x000000809a000986 */ /* 0x0001e2000c101d04 */
[C---:B-1----:R-:W-:Y:S01]  /*2b80*/  IMAD.WIDE.U32 R190, R0.reuse, 0x10, R104 ;  /* 0x0000001000be7825 */ /* 0x042fe200078e0068 */
[----:B------:R-:W-:Y:S02]  /*2b90*/  MOV R104, R205 ;  /* 0x000000cd00687202 */ /* 0x000fe40000000f00 */
[----:B------:R-:W-:Y:S02]  /*2ba0*/  MOV R105, R206 ;  /* 0x000000ce00697202 */ /* 0x000fe40000000f00 */
[----:B------:R0:W-:Y:S01]  /*2bb0*/  STG.E.128 desc[UR4][R190.64], R148 ;  /* 0x00000094be007986 */ /* 0x0001e2000c101d04 */
[----:B------:R-:W-:-:S07]  /*2bc0*/  IADD3 R0, PT, PT, R0, 0x80, RZ ;  /* 0x0000008000007810 */ /* 0x000fce0007ffe0ff */
.L_x_143:
[----:B------:R-:W-:Y:S05]  /*2bd0*/  BSYNC.RECONVERGENT B1 ;  /* 0x0000000000017941 */ /* 0x000fea0003800200 */
.L_x_142:
[----:B------:R-:W-:Y:S04]  /*2be0*/  BSSY.RECONVERGENT B1, `(.L_x_146) ;  /* 0x00000a4000017945 */ /* 0x000fe80003800200 */
[----:B------:R-:W-:Y:S05]  /*2bf0*/  @!P5 BRA `(.L_x_147) ;  /* 0x000000080088d947 */ /* 0x000fea0003800000 */
[----:B0-----:R-:W0:Y:S02]  /*2c00*/  LDC.64 R148, c[0x0][0x390] ;  /* 0x0000e400ff947b82 */ /* 0x001e240000000a00 */
[----:B0-----:R-:W-:-:S06]  /*2c10*/  IMAD.WIDE.U32 R148, R0, 0x10, R148 ;  /* 0x0000001000947825 */ /* 0x001fcc00078e0094 */
[----:B------:R-:W5:Y:S01]  /*2c20*/  LDG.E.128 R148, desc[UR4][R148.64] ;  /* 0x0000000494947981 */ /* 0x000f62000c1e1d00 */
[----:B------:R-:W-:-:S04]  /*2c30*/  ISETP.NE.U32.AND P0, PT, RZ, UR12, PT ;  /* 0x0000000cff007c0c */ /* 0x000fc8000bf05070 */
[----:B------:R-:W-:-:S13]  /*2c40*/  ISETP.NE.AND.EX P0, PT, RZ, UR13, PT, P0 ;  /* 0x0000000dff007c0c */ /* 0x000fda000bf05300 */
[----:B------:R-:W-:Y:S05]  /*2c50*/  @!P0 BRA `(.L_x_148) ;  /* 0x0000000400348947 */ /* 0x000fea0003800000 */
[-CC-:B------:R-:W-:Y:S01]  /*2c60*/  FFMA.FTZ R131, R163, R152.reuse, R153.reuse ;  /* 0x00000098a3837223 */ /* 0x180fe20000010099 */
[-CC-:B------:R-:W-:Y:S01]  /*2c70*/  FFMA.FTZ R128, R172, R152.reuse, R153.reuse ;  /* 0x00000098ac807223 */ /* 0x180fe20000010099 */
[----:B-----5:R-:W-:Y:S01]  /*2c80*/  PRMT R154, R151, 0x7632, R154 ;  /* 0x00007632979a7816 */ /* 0x020fe2000000009a */
[-C--:B------:R-:W-:Y:S01]  /*2c90*/  FFMA.FTZ R129, R161, R152.reuse, R153 ;  /* 0x00000098a1817223 */ /* 0x080fe20000010099 */
[----:B------:R-:W-:Y:S01]  /*2ca0*/  FADD.FTZ R131, R164, -R131 ;  /* 0x80000083a4837221 */ /* 0x000fe20000010000 */
[----:B------:R-:W-:Y:S01]  /*2cb0*/  FADD.FTZ R155, R171, -R128 ;  /* 0x80000080ab9b7221 */ /* 0x000fe20000010000 */
[----:B------:R-:W-:Y:S01]  /*2cc0*/  SHF.L.U32 R151, R151, 0x10, RZ ;  /* 0x0000001097977819 */ /* 0x000fe200000006ff */
[----:B------:R-:W-:Y:S01]  /*2cd0*/  FADD.FTZ R129, R162, -R129 ;  /* 0x80000081a2817221 */ /* 0x000fe20000010000 */
[C---:B------:R-:W-:Y:S01]  /*2ce0*/  FMUL.FTZ R131, R200.reuse, R131 ;  /* 0x00000083c8837220 */ /* 0x040fe20000410000 */
[----:B------:R-:W-:Y:S01]  /*2cf0*/  FMUL.FTZ R128, R200, R155 ;  /* 0x0000009bc8807220 */ /* 0x000fe20000410000 */
[--C-:B------:R-:W-:Y:S01]  /*2d00*/  FFMA.FTZ R190, R170, R152, R153.reuse ;  /* 0x00000098aabe7223 */ /* 0x100fe20000010099 */
[----:B------:R-:W-:Y:S01]  /*2d10*/  SHF.L.U32 R154, R154, 0x10, RZ ;  /* 0x000000109a9a7819 */ /* 0x000fe200000006ff */
[-C--:B------:R-:W-:Y:S01]  /*2d20*/  FMUL.FTZ R205, R131, R202.reuse ;  /* 0x000000ca83cd7220 */ /* 0x080fe20000410000 */
[----:B------:R-:W-:Y:S01]  /*2d30*/  FMUL.FTZ R129, R200, R129 ;  /* 0x00000081c8817220 */ /* 0x000fe20000410000 */
[----:B------:R-:W-:Y:S01]  /*2d40*/  FMUL.FTZ R210, R128, R202 ;  /* 0x000000ca80d27220 */ /* 0x000fe20000410000 */
[----:B------:R-:W-:Y:S01]  /*2d50*/  FADD.FTZ R203, R169, -R190 ;  /* 0x800000bea9cb7221 */ /* 0x000fe20000010000 */
[----:B------:R-:W-:Y:S01]  /*2d60*/  FFMA.FTZ R118, R205, R151, R118 ;  /* 0x00000097cd767223 */ /* 0x000fe20000010076 */
[----:B------:R-:W-:Y:S01]  /*2d70*/  FFMA.FTZ R151, R159, R152, R153 ;  /* 0x000000989f977223 */ /* 0x000fe20000010099 */
[----:B------:R-:W-:Y:S01]  /*2d80*/  SHF.L.U32 R130, R150, 0x10, RZ ;  /* 0x0000001096827819 */ /* 0x000fe200000006ff */
[----:B------:R-:W-:Y:S01]  /*2d90*/  FMUL.FTZ R191, R129, R202 ;  /* 0x000000ca81bf7220 */ /* 0x000fe20000410000 */
[----:B------:R-:W-:Y:S01]  /*2da0*/  FFMA.FTZ R119, R210, R154, R119 ;  /* 0x0000009ad2777223 */ /* 0x000fe20000010077 */
[----:B------:R-:W-:Y:S01]  /*2db0*/  FADD.FTZ R151, R160, -R151 ;  /* 0x80000097a0977221 */ /* 0x000fe20000010000 */
[----:B------:R-:W-:Y:S01]  /*2dc0*/  PRMT R154, R150, 0x7632, R154 ;  /* 0x00007632969a7816 */ /* 0x000fe2000000009a */
[----:B------:R-:W-:Y:S01]  /*2dd0*/  FFMA.FTZ R150, R168, R152, R153 ;  /* 0x00000098a8967223 */ /* 0x000fe20000010099 */
[C---:B------:R-:W-:Y:S01]  /*2de0*/  FMUL.FTZ R208, R200.reuse, R203 ;  /* 0x000000cbc8d07220 */ /* 0x040fe20000410000 */
[----:B------:R-:W-:Y:S01]  /*2df0*/  FMUL.FTZ R203, R200, R151 ;  /* 0x00000097c8cb7220 */ /* 0x000fe20000410000 */
[----:B------:R-:W-:Y:S01]  /*2e00*/  FFMA.FTZ R116, R191, R130, R116 ;  /* 0x00000082bf747223 */ /* 0x000fe20000010074 */
[----:B------:R-:W-:Y:S01]  /*2e10*/  PRMT R130, R149, 0x7632, R130 ;  /* 0x0000763295827816 */ /* 0x000fe20000000082 */
[----:B------:R-:W-:Y:S01]  /*2e20*/  FADD.FTZ R155, R167, -R150 ;  /* 0x80000096a79b7221 */ /* 0x000fe20000010000 */
        /* <DEDUP_REMOVED lines=8> */
[----:B------:R-:W-:Y:S01]  /*2eb0*/  SHF.L.U32 R150, R46, 0x10, RZ ;  /* 0x000000102e967819 */ /* 0x000fe200000006ff */
[----:B------:R-:W-:Y:S01]  /*2ec0*/  FMUL.FTZ R204, R200, R155 ;  /* 0x0000009bc8cc7220 */ /* 0x000fe20000410000 */
[----:B------:R-:W-:Y:S01]  /*2ed0*/  FFMA.FTZ R117, R190, R154, R117 ;  /* 0x0000009abe757223 */ /* 0x000fe20000010075 */
[----:B------:R-:W-:Y:S01]  /*2ee0*/  SHF.L.U32 R155, R16, 0x10, RZ ;  /* 0x00000010109b7819 */ /* 0x000fe200000006ff */
[----:B------:R-:W-:Y:S01]  /*2ef0*/  FMUL.FTZ R212, R210, R149 ;  /* 0x00000095d2d47220 */ /* 0x000fe20000410000 */
[----:B------:R-:W-:Y:S01]  /*2f00*/  SHF.L.U32 R154, R45, 0x10, RZ ;  /* 0x000000102d9a7819 */ /* 0x000fe200000006ff */
[--C-:B------:R-:W-:Y:S01]  /*2f10*/  FFMA.FTZ R149, R157, R152, R153.reuse ;  /* 0x000000989d957223 */ /* 0x100fe20000010099 */
[----:B------:R-:W-:Y:S01]  /*2f20*/  FMUL.FTZ R207, R191, R150 ;  /* 0x00000096bfcf7220 */ /* 0x000fe20000410000 */
[----:B------:R-:W-:Y:S01]  /*2f30*/  FFMA.FTZ R150, R166, R152, R153 ;  /* 0x00000098a6967223 */ /* 0x000fe20000010099 */
[----:B------:R-:W-:Y:S01]  /*2f40*/  SHF.L.U32 R130, R130, 0x10, RZ ;  /* 0x0000001082827819 */ /* 0x000fe200000006ff */
[----:B------:R-:W-:Y:S01]  /*2f50*/  FMUL.FTZ R206, R204, R202 ;  /* 0x000000caccce7220 */ /* 0x000fe20000410000 */
[----:B------:R-:W-:Y:S01]  /*2f60*/  FMUL.FTZ R210, R190, R155 ;  /* 0x0000009bbed27220 */ /* 0x000fe20000410000 */
[----:B------:R-:W-:Y:S01]  /*2f70*/  FADD.FTZ R149, R158, -R149 ;  /* 0x800000959e957221 */ /* 0x000fe20000010000 */
[----:B------:R-:W-:Y:S01]  /*2f80*/  FMUL.FTZ R190, R151, R154 ;  /* 0x0000009a97be7220 */ /* 0x000fe20000410000 */
[----:B------:R-:W-:Y:S01]  /*2f90*/  FADD.FTZ R151, R165, -R150 ;  /* 0x80000096a5977221 */ /* 0x000fe20000010000 */
[----:B------:R-:W-:Y:S01]  /*2fa0*/  FFMA.FTZ R115, R206, R130, R115 ;  /* 0x00000082ce737223 */ /* 0x000fe20000010073 */
[----:B------:R-:W-:Y:S01]  /*2fb0*/  PRMT R130, R148, 0x7632, R130 ;  /* 0x0000763294827816 */ /* 0x000fe20000000082 */
[C---:B------:R-:W-:Y:S01]  /*2fc0*/  FMUL.FTZ R149, R200.reuse, R149 ;  /* 0x00000095c8957220 */ /* 0x040fe20000410000 */
[----:B------:R-:W-:Y:S01]  /*2fd0*/  FMUL.FTZ R154, R200, R151 ;  /* 0x00000097c89a7220 */ /* 0x000fe20000410000 */
[----:B------:R-:W-:-:S02]  /*2fe0*/  SHF.L.U32 R148, R148, 0x10, RZ ;  /* 0x0000001094947819 */ /* 0x000fc400000006ff */
[----:B------:R-:W-:Y:S01]  /*2ff0*/  SHF.L.U32 R205, R15, 0x10, RZ ;  /* 0x000000100fcd7819 */ /* 0x000fe200000006ff */
[----:B------:R-:W-:Y:S01]  /*3000*/  FMUL.FTZ R151, R149, R202 ;  /* 0x000000ca95977220 */ /* 0x000fe20000410000 */
[----:B------:R-:W-:Y:S02]  /*3010*/  SHF.L.U32 R150, R44, 0x10, RZ ;  /* 0x000000102c967819 */ /* 0x000fe400000006ff */
[----:B------:R-:W-:Y:S01]  /*3020*/  SHF.L.U32 R191, R14, 0x10, RZ ;  /* 0x000000100ebf7819 */ /* 0x000fe200000006ff */
[C---:B------:R-:W-:Y:S01]  /*3030*/  FFMA.FTZ R112, R151.reuse, R148, R112 ;  /* 0x0000009497707223 */ /* 0x040fe20000010070 */
[----:B------:R-:W-:Y:S01]  /*3040*/  SHF.L.U32 R155, R130, 0x10, RZ ;  /* 0x00000010829b7819 */ /* 0x000fe200000006ff */
[----:B------:R-:W-:Y:S01]  /*3050*/  FMUL.FTZ R130, R154, R202 ;  /* 0x000000ca9a827220 */ /* 0x000fe20000410000 */
[----:B------:R-:W-:Y:S01]  /*3060*/  FMUL.FTZ R205, R206, R205 ;  /* 0x000000cdcecd7220 */ /* 0x000fe20000410000 */
[----:B------:R-:W-:Y:S01]  /*3070*/  FMUL.FTZ R148, R151, R150 ;  /* 0x0000009697947220 */ /* 0x000fe20000410000 */
[----:B------:R-:W-:Y:S01]  /*3080*/  F2FP.BF16.F32.PACK_AB R131, R128, R131 ;  /* 0x000000838083723e */ /* 0x000fe200000010ff */
[C---:B------:R-:W-:Y:S01]  /*3090*/  FMUL.FTZ R191, R130.reuse, R191 ;  /* 0x000000bf82bf7220 */ /* 0x040fe20000410000 */
[----:B------:R-:W-:Y:S01]  /*30a0*/  FFMA.FTZ R113, R130, R155, R113 ;  /* 0x0000009b82717223 */ /* 0x000fe20000010071 */
[----:B------:R-:W-:-:S02]  /*30b0*/  F2FP.BF16.F32.PACK_AB R130, R208, R129 ;  /* 0x00000081d082723e */ /* 0x000fc400000010ff */
[----:B------:R-:W-:Y:S02]  /*30c0*/  F2FP.BF16.F32.PACK_AB R128, R154, R149 ;  /* 0x000000959a80723e */ /* 0x000fe400000010ff */
[----:B------:R-:W-:Y:S02]  /*30d0*/  F2FP.BF16.F32.PACK_AB R129, R204, R203 ;  /* 0x000000cbcc81723e */ /* 0x000fe400000010ff */
[----:B------:R-:W-:Y:S02]  /*30e0*/  F2FP.BF16.F32.PACK_AB R151, R212, R209 ;  /* 0x000000d1d497723e */ /* 0x000fe400000010ff */
[----:B------:R-:W-:Y:S02]  /*30f0*/  F2FP.BF16.F32.PACK_AB R150, R210, R207 ;  /* 0x000000cfd296723e */ /* 0x000fe400000010ff */
[----:B------:R-:W-:Y:S02]  /*3100*/  F2FP.BF16.F32.PACK_AB R149, R205, R190 ;  /* 0x000000becd95723e */ /* 0x000fe400000010ff */
[----:B------:R-:W-:Y:S01]  /*3110*/  F2FP.BF16.F32.PACK_AB R148, R191, R148 ;  /* 0x00000094bf94723e */ /* 0x000fe200000010ff */
[----:B------:R-:W-:Y:S06]  /*3120*/  BRA `(.L_x_149) ;  /* 0x0000000400207947 */ /* 0x000fec0003800000 */
.L_x_148:
[-CC-:B------:R-:W-:Y:S01]  /*3130*/  FFMA.FTZ R191, R163, R152.reuse, R153.reuse ;  /* 0x00000098a3bf7223 */ /* 0x180fe20000010099 */
[-CC-:B------:R-:W-:Y:S01]  /*3140*/  FFMA.FTZ R155, R161, R152.reuse, R153.reuse ;  /* 0x00000098a19b7223 */ /* 0x180fe20000010099 */
[----:B------:R-:W-:Y:S01]  /*3150*/  FFMA.FTZ R204, R172, R152, R153 ;  /* 0x00000098accc7223 */ /* 0x000fe20000010099 */
[C---:B-----5:R-:W-:Y:S01]  /*3160*/  PRMT R154, R151.reuse, 0x7632, R154 ;  /* 0x00007632979a7816 */ /* 0x060fe2000000009a */
        /* <DEDUP_REMOVED lines=9> */
[-C--:B------:R-:W-:Y:S01]  /*3200*/  FMUL.FTZ R191, R155, R202.reuse ;  /* 0x000000ca9bbf7220 */ /* 0x080fe20000410000 */
[----:B------:R-:W-:Y:S01]  /*3210*/  SHF.L.U32 R154, R154, 0x10, RZ ;  /* 0x000000109a9a7819 */ /* 0x000fe200000006ff */
[----:B------:R-:W-:Y:S01]  /*3220*/  FMUL.FTZ R208, R203, R202 ;  /* 0x000000cacbd07220 */ /* 0x000fe20000410000 */
[-CC-:B------:R-:W-:Y:S01]  /*3230*/  FFMA.FTZ R204, R170, R152.reuse, R153.reuse ;  /* 0x00000098aacc7223 */ /* 0x180fe20000010099 */
[----:B------:R-:W-:Y:S01]  /*3240*/  FFMA.FTZ R116, R191, R151, R116 ;  /* 0x00000097bf747223 */ /* 0x000fe20000010074 */
[----:B------:R-:W-:Y:S01]  /*3250*/  FFMA.FTZ R151, R159, R152, R153 ;  /* 0x000000989f977223 */ /* 0x000fe20000010099 */
[----:B------:R-:W-:Y:S01]  /*3260*/  FFMA.FTZ R119, R208, R154, R119 ;  /* 0x0000009ad0777223 */ /* 0x000fe20000010077 */
[----:B------:R-:W-:Y:S01]  /*3270*/  FFMA.FTZ R154, R168, R152, R153 ;  /* 0x00000098a89a7223 */ /* 0x000fe20000010099 */
[----:B------:R-:W-:Y:S01]  /*3280*/  FFMA.FTZ R118, R205, R190, R118 ;  /* 0x000000becd767223 */ /* 0x000fe20000010076 */
[----:B------:R-:W-:Y:S01]  /*3290*/  FADD.FTZ R151, R160, -R151 ;  /* 0x80000097a0977221 */ /* 0x000fe20000010000 */
[----:B------:R-:W-:Y:S01]  /*32a0*/  PRMT R190, R150, 0x7632, R190 ;  /* 0x0000763296be7816 */ /* 0x000fe200000000be */
[----:B------:R-:W-:Y:S01]  /*32b0*/  FADD.FTZ R203, R169, -R204 ;  /* 0x800000cca9cb7221 */ /* 0x000fe20000010000 */
[C---:B------:R-:W-:Y:S01]  /*32c0*/  PRMT R150, R149.reuse, 0x7632, R150 ;  /* 0x0000763295967816 */ /* 0x040fe20000000096 */
[C---:B------:R-:W-:Y:S01]  /*32d0*/  FMUL.FTZ R151, R200.reuse, R151 ;  /* 0x00000097c8977220 */ /* 0x040fe20000410000 */
[----:B------:R-:W-:Y:S01]  /*32e0*/  SHF.L.U32 R149, R149, 0x10, RZ ;  /* 0x0000001095957819 */ /* 0x000fe200000006ff */
[----:B------:R-:W-:Y:S01]  /*32f0*/  FADD.FTZ R155, R167, -R154 ;  /* 0x8000009aa79b7221 */ /* 0x000fe20000010000 */
[----:B------:R-:W-:Y:S01]  /*3300*/  SHF.L.U32 R154, R47, 0x10, RZ ;  /* 0x000000102f9a7819 */ /* 0x000fe200000006ff */
[-C--:B------:R-:W-:Y:S01]  /*3310*/  FMUL.FTZ R151, R151, R202.reuse ;  /* 0x000000ca97977220 */ /* 0x080fe20000410000 */
[----:B------:R-:W-:Y:S01]  /*3320*/  FMUL.FTZ R203, R200, R203 ;  /* 0x000000cbc8cb7220 */ /* 0x000fe20000410000 */
[----:B------:R-:W-:Y:S01]  /*3330*/  SHF.L.U32 R190, R190, 0x10, RZ ;  /* 0x00000010bebe7819 */ /* 0x000fe200000006ff */
[----:B------:R-:W-:Y:S01]  /*3340*/  FMUL.FTZ R155, R200, R155 ;  /* 0x0000009bc89b7220 */ /* 0x000fe20000410000 */
[----:B------:R-:W-:Y:S01]  /*3350*/  FFMA.FTZ R114, R151, R149, R114 ;  /* 0x0000009597727223 */ /* 0x000fe20000010072 */
[----:B------:R-:W-:Y:S01]  /*3360*/  FMUL.FTZ R206, R203, R202 ;  /* 0x000000cacbce7220 */ /* 0x000fe20000410000 */
[----:B------:R-:W-:Y:S01]  /*3370*/  SHF.L.U32 R149, R17, 0x10, RZ ;  /* 0x0000001011957819 */ /* 0x000fe200000006ff */
[----:B------:R-:W-:Y:S01]  /*3380*/  FMUL.FTZ R207, R205, R154 ;  /* 0x0000009acdcf7220 */ /* 0x000fe20000410000 */
[----:B------:R-:W-:Y:S01]  /*3390*/  SHF.L.U32 R154, R46, 0x10, RZ ;  /* 0x000000102e9a7819 */ /* 0x000fe200000006ff */
[----:B------:R-:W-:Y:S01]  /*33a0*/  FFMA.FTZ R117, R206, R190, R117 ;  /* 0x000000bece757223 */ /* 0x000fe20000010075 */
[----:B------:R-:W-:Y:S01]  /*33b0*/  SHF.L.U32 R190, R45, 0x10, RZ ;  /* 0x000000102dbe7819 */ /* 0x000fe200000006ff */
[----:B------:R-:W-:Y:S01]  /*33c0*/  FMUL.FTZ R208, R208, R149 ;  /* 0x00000095d0d07220 */ /* 0x000fe20000410000 */
[--C-:B------:R-:W-:Y:S01]  /*33d0*/  FFMA.FTZ R149, R157, R152, R153.reuse ;  /* 0x000000989d957223 */ /* 0x100fe20000010099 */
[----:B------:R-:W-:Y:S01]  /*33e0*/  FMUL.FTZ R205, R191, R154 ;  /* 0x0000009abfcd7220 */ /* 0x000fe20000410000 */
[----:B------:R-:W-:Y:S01]  /*33f0*/  FFMA.FTZ R154, R166, R152, R153 ;  /* 0x00000098a69a7223 */ /* 0x000fe20000010099 */
[----:B------:R-:W-:Y:S01]  /*3400*/  SHF.L.U32 R150, R150, 0x10, RZ ;  /* 0x0000001096967819 */ /* 0x000fe200000006ff */
[----:B------:R-:W-:Y:S01]  /*3410*/  FMUL.FTZ R204, R155, R202 ;  /* 0x000000ca9bcc7220 */ /* 0x000fe20000410000 */
[----:B------:R-:W-:Y:S01]  /*3420*/  FADD.FTZ R149, R158, -R149 ;  /* 0x800000959e957221 */ /* 0x000fe20000010000 */
[----:B------:R-:W-:Y:S01]  /*3430*/  FMUL.FTZ R190, R151, R190 ;  /* 0x000000be97be7220 */ /* 0x000fe20000410000 */
[----:B------:R-:W-:Y:S01]  /*3440*/  FADD.FTZ R151, R165, -R154 ;  /* 0x8000009aa5977221 */ /* 0x000fe20000010000 */
[----:B------:R-:W-:Y:S01]  /*3450*/  SHF.L.U32 R155, R16, 0x10, RZ ;  /* 0x00000010109b7819 */ /* 0x000fe200000006ff */
[----:B------:R-:W-:Y:S01]  /*3460*/  FFMA.FTZ R115, R204, R150, R115 ;  /* 0x00000096cc737223 */ /* 0x000fe20000010073 */
[----:B------:R-:W-:Y:S01]  /*3470*/  PRMT R150, R148, 0x7632, R150 ;  /* 0x0000763294967816 */ /* 0x000fe20000000096 */
[C---:B------:R-:W-:Y:S01]  /*3480*/  FMUL.FTZ R149, R200.reuse, R149 ;  /* 0x00000095c8957220 */ /* 0x040fe20000410000 */
[----:B------:R-:W-:Y:S01]  /*3490*/  FMUL.FTZ R151, R200, R151 ;  /* 0x00000097c8977220 */ /* 0x000fe20000410000 */
[----:B------:R-:W-:Y:S01]  /*34a0*/  SHF.L.U32 R148, R148, 0x10, RZ ;  /* 0x0000001094947819 */ /* 0x000fe200000006ff */
[----:B------:R-:W-:Y:S01]  /*34b0*/  FMUL.FTZ R206, R206, R155 ;  /* 0x0000009bcece7220 */ /* 0x000fe20000410000 */
[----:B------:R-:W-:Y:S01]  /*34c0*/  SHF.L.U32 R203, R15, 0x10, RZ ;  /* 0x000000100fcb7819 */ /* 0x000fe200000006ff */
[----:B------:R-:W-:Y:S01]  /*34d0*/  FMUL.FTZ R149, R149, R202 ;  /* 0x000000ca95957220 */ /* 0x000fe20000410000 */
[----:B------:R-:W-:-:S02]  /*34e0*/  SHF.L.U32 R154, R44, 0x10, RZ ;  /* 0x000000102c9a7819 */ /* 0x000fc400000006ff */
[----:B------:R-:W-:Y:S01]  /*34f0*/  SHF.L.U32 R191, R14, 0x10, RZ ;  /* 0x000000100ebf7819 */ /* 0x000fe200000006ff */
[----:B------:R-:W-:Y:S01]  /*3500*/  FFMA.FTZ R112, R149, R148, R112 ;  /* 0x0000009495707223 */ /* 0x000fe20000010070 */
[----:B------:R-:W-:Y:S01]  /*3510*/  SHF.L.U32 R155, R150, 0x10, RZ ;  /* 0x00000010969b7819 */ /* 0x000fe200000006ff */
[----:B------:R-:W-:Y:S01]  /*3520*/  FMUL.FTZ R150, R151, R202 ;  /* 0x000000ca97967220 */ /* 0x000fe20000410000 */
[----:B------:R-:W-:Y:S01]  /*3530*/  FMUL.FTZ R203, R204, R203 ;  /* 0x000000cbcccb7220 */ /* 0x000fe20000410000 */
[----:B------:R-:W-:Y:S01]  /*3540*/  FMUL.FTZ R148, R149, R154 ;  /* 0x0000009a95947220 */ /* 0x000fe20000410000 */
[----:B------:R-:W-:Y:S01]  /*3550*/  F2FP.BF16.F32.PACK_AB R151, R208, R207 ;  /* 0x000000cfd097723e */ /* 0x000fe200000010ff */
[C---:B------:R-:W-:Y:S01]  /*3560*/  FMUL.FTZ R191, R150.reuse, R191 ;  /* 0x000000bf96bf7220 */ /* 0x040fe20000410000 */
[----:B------:R-:W-:Y:S01]  /*3570*/  FFMA.FTZ R113, R150, R155, R113 ;  /* 0x0000009b96717223 */ /* 0x000fe20000010071 */
[----:B------:R-:W-:Y:S02]  /*3580*/  F2FP.BF16.F32.PACK_AB R150, R206, R205 ;  /* 0x000000cdce96723e */ /* 0x000fe400000010ff */
[----:B------:R-:W-:-:S02]  /*3590*/  F2FP.BF16.F32.PACK_AB R149, R203, R190 ;  /* 0x000000becb95723e */ /* 0x000fc400000010ff */
[----:B------:R-:W-:-:S07]  /*35a0*/  F2FP.BF16.F32.PACK_AB R148, R191, R148 ;  /* 0x00000094bf94723e */ /* 0x000fce00000010ff */
.L_x_149:
[----:B------:R-:W0:Y:S08]  /*35b0*/  @P0 LDC.64 R190, c[0x0][0x478] ;  /* 0x00011e00ffbe0b82 */ /* 0x000e300000000a00 */
[----:B------:R-:W1:Y:S01]  /*35c0*/  LDC.64 R154, c[0x0][0x468] ;  /* 0x00011a00ff9a7b82 */ /* 0x000e620000000a00 */
[----:B0-----:R-:W-:-:S05]  /*35d0*/  @P0 IMAD.WIDE.U32 R190, R0, 0x10, R190 ;  /* 0x0000001000be0825 */ /* 0x001fca00078e00be */
[----:B------:R2:W-:Y:S01]  /*35e0*/  @P0 STG.E.128 desc[UR4][R190.64], R128 ;  /* 0x00000080be000986 */ /* 0x0005e2000c101d04 */
[C---:B-1----:R-:W-:Y:S01]  /*35f0*/  IMAD.WIDE.U32 R154, R0.reuse, 0x10, R154 ;  /* 0x00000010009a7825 */ /* 0x042fe200078e009a */
[----:B------:R-:W-:-:S04]  /*3600*/  IADD3 R0, PT, PT, R0, 0x80, RZ ;  /* 0x0000008000007810 */ /* 0x000fc80007ffe0ff */
[----:B------:R2:W-:Y:S03]  /*3610*/  STG.E.128 desc[UR4][R154.64], R148 ;  /* 0x000000949a007986 */ /* 0x0005e6000c101d04 */
.L_x_147:
[----:B------:R-:W-:Y:S05]  /*3620*/  BSYNC.RECONVERGENT B1 ;  /* 0x0000000000017941 */ /* 0x000fea0003800200 */
.L_x_146:
[----:B------:R-:W-:Y:S05]  /*3630*/  @!P4 BRA `(.L_x_150) ;  /* 0x0000002c0068c947 */ /* 0x000fea0003800000 */
[----:B0-2---:R-:W0:Y:S02]  /*3640*/  LDC.64 R148, c[0x0][0x390] ;  /* 0x0000e400ff947b82 */ /* 0x005e240000000a00 */
[----:B0-----:R-:W-:-:S06]  /*3650*/  IMAD.WIDE.U32 R148, R0, 0x10, R148 ;  /* 0x0000001000947825 */ /* 0x001fcc00078e0094 */
[----:B------:R-:W5:Y:S01]  /*3660*/  LDG.E.128 R148, desc[UR4][R148.64] ;  /* 0x0000000494947981 */ /* 0x000f62000c1e1d00 */
[----:B------:R-:W-:-:S04]  /*3670*/  ISETP.NE.U32.AND P0, PT, RZ, UR12, PT ;  /* 0x0000000cff007c0c */ /* 0x000fc8000bf05070 */
[----:B------:R-:W-:-:S13]  /*3680*/  ISETP.NE.AND.EX P0, PT, RZ, UR13, PT, P0 ;  /* 0x0000000dff007c0c */ /* 0x000fda000bf05300 */
[----:B------:R-:W-:Y:S05]  /*3690*/  @!P0 BRA `(.L_x_151) ;  /* 0x0000000400348947 */ /* 0x000fea0003800000 */
[-CC-:B------:R-:W-:Y:S01]  /*36a0*/  FFMA.FTZ R210, R188, R152.reuse, R153.reuse ;  /* 0x00000098bcd27223 */ /* 0x180fe20000010099 */
[-CC-:B------:R-:W-:Y:S01]  /*36b0*/  FFMA.FTZ R191, R179, R152.reuse, R153.reuse ;  /* 0x00000098b3bf7223 */ /* 0x180fe20000010099 */
[-CC-:B------:R-:W-:Y:S01]  /*36c0*/  FFMA.FTZ R155, R177, R152.reuse, R153.reuse ;  /* 0x00000098b19b7223 */ /* 0x180fe20000010099 */
[-CC-:B------:R-:W-:Y:S01]  /*36d0*/  FFMA.FTZ R204, R186, R152.reuse, R153.reuse ;  /* 0x00000098bacc7223 */ /* 0x180fe20000010099 */
[-CC-:B------:R-:W-:Y:S01]  /*36e0*/  FFMA.FTZ R131, R175, R152.reuse, R153.reuse ;  /* 0x00000098af837223 */ /* 0x180fe20000010099 */
[-CC-:B------:R-:W-:Y:S01]  /*36f0*/  FFMA.FTZ R154, R184, R152.reuse, R153.reuse ;  /* 0x00000098b89a7223 */ /* 0x180fe20000010099 */
[-CC-:B------:R-:W-:Y:S01]  /*3700*/  FFMA.FTZ R129, R173, R152.reuse, R153.reuse ;  /* 0x00000098ad817223 */ /* 0x180fe20000010099 */
[--C-:B------:R-:W-:Y:S01]  /*3710*/  FFMA.FTZ R152, R182, R152, R153.reuse ;  /* 0x00000098b6987223 */ /* 0x100fe20000010099 */
[----:B-----5:R-:W-:Y:S01]  /*3720*/  PRMT R153, R151, 0x7632, R153 ;  /* 0x0000763297997816 */ /* 0x020fe20000000099 */
[----:B------:R-:W-:Y:S01]  /*3730*/  FADD.FTZ R205, R187, -R210 ;  /* 0x800000d2bbcd7221 */ /* 0x000fe20000010000 */
[----:B------:R-:W-:Y:S01]  /*3740*/  SHF.L.U32 R206, R151, 0x10, RZ ;  /* 0x0000001097ce7819 */ /* 0x000fe200000006ff */
[----:B------:R-:W-:Y:S01]  /*3750*/  FADD.FTZ R151, R185, -R204 ;  /* 0x800000ccb9977221 */ /* 0x000fe20000010000 */
[C---:B------:R-:W-:Y:S01]  /*3760*/  PRMT R130, R149.reuse, 0x7632, R130 ;  /* 0x0000763295827816 */ /* 0x040fe20000000082 */
        /* <DEDUP_REMOVED lines=16> */
[C---:B------:R-:W-:Y:S01]  /*3870*/  PRMT R203, R150.reuse, 0x7632, R203 ;  /* 0x0000763296cb7816 */ /* 0x040fe200000000cb */
        /* <DEDUP_REMOVED lines=8> */
[----:B------:R-:W-:Y:S01]  /*3900*/  FFMA.FTZ R124, R129, R150, R124 ;  /* 0x00000096817c7223 */ /* 0x000fe2000001007c */
[----:B------:R-:W-:Y:S01]  /*3910*/  SHF.L.U32 R131, R130, 0x10, RZ ;  /* 0x0000001082837819 */ /* 0x000fe200000006ff */
[----:B------:R-:W-:Y:S01]  /*3920*/  FMUL.FTZ R155, R205, R202 ;  /* 0x000000cacd9b7220 */ /* 0x000fe20000410000 */
[----:B------:R-:W-:Y:S01]  /*3930*/  FMUL.FTZ R154, R129, R152 ;  /* 0x00000098819a7220 */ /* 0x000fe20000410000 */
[----:B------:R-:W-:Y:S01]  /*3940*/  SHF.L.U32 R150, R53, 0x10, RZ ;  /* 0x0000001035967819 */ /* 0x000fe200000006ff */
[-C--:B------:R-:W-:Y:S01]  /*3950*/  FMUL.FTZ R130, R153, R202.reuse ;  /* 0x000000ca99827220 */ /* 0x080fe20000410000 */
[----:B------:R-:W-:Y:S01]  /*3960*/  PRMT R128, R148, 0x7632, R128 ;  /* 0x0000763294807816 */ /* 0x000fe20000000080 */
[----:B------:R-:W-:Y:S01]  /*3970*/  FMUL.FTZ R129, R151, R202 ;  /* 0x000000ca97817220 */ /* 0x000fe20000410000 */
[C---:B------:R-:W-:Y:S01]  /*3980*/  FFMA.FTZ R126, R155.reuse, R206, R126 ;  /* 0x000000ce9b7e7223 */ /* 0x040fe2000001007e */
[----:B------:R-:W-:Y:S01]  /*3990*/  FMUL.FTZ R208, R155, R208 ;  /* 0x000000d09bd07220 */ /* 0x000fe20000410000 */
[----:B------:R-:W-:Y:S01]  /*39a0*/  SHF.L.U32 R203, R203, 0x10, RZ ;  /* 0x00000010cbcb7819 */ /* 0x000fe200000006ff */
[----:B------:R-:W-:Y:S01]  /*39b0*/  FFMA.FTZ R211, R130, R131, R123 ;  /* 0x0000008382d37223 */ /* 0x000fe2000001007b */
[----:B------:R-:W-:Y:S01]  /*39c0*/  FMUL.FTZ R206, R204, R202 ;  /* 0x000000caccce7220 */ /* 0x000fe20000410000 */
[----:B------:R-:W-:Y:S01]  /*39d0*/  SHF.L.U32 R155, R8, 0x10, RZ ;  /* 0x00000010089b7819 */ /* 0x000fe200000006ff */
[C---:B------:R-:W-:Y:S01]  /*39e0*/  FFMA.FTZ R190, R129.reuse, R190, R122 ;  /* 0x000000be81be7223 */ /* 0x040fe2000001007a */
[----:B------:R-:W-:Y:S01]  /*39f0*/  FMUL.FTZ R152, R129, R150 ;  /* 0x0000009681987220 */ /* 0x000fe20000410000 */
        /* <DEDUP_REMOVED lines=23> */
.L_x_151:
        /* <DEDUP_REMOVED lines=10> */
[----:B-----5:R-:W-:Y:S01]  /*3c10*/  PRMT R210, R151, 0x7632, R210 ;  /* 0x0000763297d27816 */ /* 0x020fe200000000d2 */
[----:B------:R-:W-:Y:S01]  /*3c20*/  FADD.FTZ R213, R187, -R212 ;  /* 0x800000d4bbd57221 */ /* 0x000fe20000010000 */
[----:B------:R-:W-:Y:S01]  /*3c30*/  SHF.L.U32 R211, R151, 0x10, RZ ;  /* 0x0000001097d37819 */ /* 0x000fe200000006ff */
        /* <DEDUP_REMOVED lines=16> */
[-C--:B------:R-:W-:Y:S01]  /*3d40*/  FMUL.FTZ R209, R209, R202.reuse ;  /* 0x000000cad1d17220 */ /* 0x080fe20000410000 */
[----:B------:R-:W-:Y:S01]  /*3d50*/  PRMT R153, R149, 0x7632, R153 ;  /* 0x0000763295997816 */ /* 0x000fe20000000099 */
[-C--:B------:R-:W-:Y:S01]  /*3d60*/  FMUL.FTZ R205, R205, R202.reuse ;  /* 0x000000cacdcd7220 */ /* 0x080fe20000410000 */
[----:B------:R-:W-:Y:S01]  /*3d70*/  SHF.L.U32 R190, R149, 0x10, RZ ;  /* 0x0000001095be7819 */ /* 0x000fe200000006ff */
[-C--:B------:R-:W-:Y:S01]  /*3d80*/  FMUL.FTZ R154, R207, R202.reuse ;  /* 0x000000cacf9a7220 */ /* 0x080fe20000410000 */
[-C--:B------:R-:W-:Y:S01]  /*3d90*/  FMUL.FTZ R191, R191, R202.reuse ;  /* 0x000000cabfbf7220 */ /* 0x080fe20000410000 */
[-C--:B------:R-:W-:Y:S01]  /*3da0*/  FMUL.FTZ R152, R203, R202.reuse ;  /* 0x000000cacb987220 */ /* 0x080fe20000410000 */
[-C--:B------:R-:W-:Y:S01]  /*3db0*/  FMUL.FTZ R155, R155, R202.reuse ;  /* 0x000000ca9b9b7220 */ /* 0x080fe20000410000 */
[C---:B------:R-:W-:Y:S01]  /*3dc0*/  PRMT R150, R148.reuse, 0x7632, R150 ;  /* 0x0000763294967816 */ /* 0x040fe20000000096 */
[----:B------:R-:W-:Y:S01]  /*3dd0*/  FMUL.FTZ R202, R151, R202 ;  /* 0x000000ca97ca7220 */ /* 0x000fe20000410000 */
[----:B------:R-:W-:Y:S01]  /*3de0*/  SHF.L.U32 R149, R148, 0x10, RZ ;  /* 0x0000001094957819 */ /* 0x000fe200000006ff */
[----:B------:R-:W-:Y:S01]  /*3df0*/  FFMA.FTZ R126, R209, R211, R126 ;  /* 0x000000d3d17e7223 */ /* 0x000fe2000001007e */
[----:B------:R-:W-:Y:S01]  /*3e00*/  SHF.L.U32 R210, R210, 0x10, RZ ;  /* 0x00000010d2d27819 */ /* 0x000fe200000006ff */
        /* <DEDUP_REMOVED lines=10> */
[C---:B------:R-:W-:Y:S01]  /*3eb0*/  FFMA.FTZ R125, R154.reuse, R204, R125 ;  /* 0x000000cc9a7d7223 */ /* 0x040fe2000001007d */
[----:B------:R-:W-:Y:S01]  /*3ec0*/  SHF.L.U32 R153, R153, 0x10, RZ ;  /* 0x0000001099997819 */ /* 0x000fe200000006ff */
[----:B------:R-:W-:Y:S01]  /*3ed0*/  FMUL.FTZ R205, R205, R148 ;  /* 0x00000094cdcd7220 */ /* 0x000fe20000410000 */
        /* <DEDUP_REMOVED lines=8> */
[----:B------:R-:W-:Y:S01]  /*3f60*/  SHF.L.U32 R150, R150, 0x10, RZ ;  /* 0x0000001096967819 */ /* 0x000fe200000006ff */
[C---:B------:R-:W-:Y:S01]  /*3f70*/  FMUL.FTZ R122, R155.reuse, R122 ;  /* 0x0000007a9b7a7220 */ /* 0x040fe20000410000 */
[----:B------:R-:W-:Y:S01]  /*3f80*/  FFMA.FTZ R206, R155, R149, R120 ;  /* 0x000000959bce7223 */ /* 0x000fe20000010078 */
[C---:B------:R-:W-:Y:S01]  /*3f90*/  FMUL.FTZ R123, R202.reuse, R123 ;  /* 0x0000007bca7b7220 */ /* 0x040fe20000410000 */
[----:B------:R-:W-:Y:S01]  /*3fa0*/  F2FP.BF16.F32.PACK_AB R149, R153, R148 ;  /* 0x000000949995723e */ /* 0x000fe200000010ff */
[----:B------:R-:W-:Y:S01]  /*3fb0*/  FFMA.FTZ R210, R202, R150, R121 ;  /* 0x00000096cad27223 */ /* 0x000fe20000010079 */
[----:B------:R-:W-:-:S02]  /*3fc0*/  F2FP.BF16.F32.PACK_AB R151, R200, R209 ;  /* 0x000000d1c897723e */ /* 0x000fc400000010ff */
[----:B------:R-:W-:Y:S02]  /*3fd0*/  F2FP.BF16.F32.PACK_AB R150, R154, R205 ;  /* 0x000000cd9a96723e */ /* 0x000fe400000010ff */
[----:B------:R-:W-:-:S07]  /*3fe0*/  F2FP.BF16.F32.PACK_AB R148, R123, R122 ;  /* 0x0000007a7b94723e */ /* 0x000fce00000010ff */
.L_x_152:
[----:B------:R-:W0:Y:S08]  /*3ff0*/  @P0 LDC.64 R122, c[0x0][0x478] ;  /* 0x00011e00ff7a0b82 */ /* 0x000e300000000a00 */
[----:B------:R-:W1:Y:S01]  /*4000*/  LDC.64 R120, c[0x0][0x468] ;  /* 0x00011a00ff787b82 */ /* 0x000e620000000a00 */
[----:B0-----:R-:W-:Y:S01]  /*4010*/  @P0 IMAD.WIDE.U32 R152, R0, 0x10, R122 ;  /* 0x0000001000980825 */ /* 0x001fe200078e007a */
[----:B------:R-:W-:-:S02]  /*4020*/  MOV R122, R190 ;  /* 0x000000be007a7202 */ /* 0x000fc40000000f00 */
[----:B------:R-:W-:Y:S02]  /*4030*/  MOV R123, R211 ;  /* 0x000000d3007b7202 */ /* 0x000fe40000000f00 */
[----:B------:R3:W-:Y:S01]  /*4040*/  @P0 STG.E.128 desc[UR4][R152.64], R128 ;  /* 0x0000008098000986 */ /* 0x0007e2000c101d04 */
[----:B-1----:R-:W-:Y:S01]  /*4050*/  IMAD.WIDE.U32 R154, R0, 0x10, R120 ;  /* 0x00000010009a7825 */ /* 0x002fe200078e0078 */
[----:B------:R-:W-:Y:S02]  /*4060*/  MOV R120, R206 ;  /* 0x000000ce00787202 */ /* 0x000fe40000000f00 */
[----:B------:R-:W-:Y:S02]  /*4070*/  MOV R121, R210 ;  /* 0x000000d200797202 */ /* 0x000fe40000000f00 */
[----:B------:R3:W-:Y:S01]  /*4080*/  STG.E.128 desc[UR4][R154.64], R148 ;  /* 0x000000949a007986 */ /* 0x0007e2000c101d04 */
[----:B------:R-:W-:Y:S05]  /*4090*/  BRA `(.L_x_150) ;  /* 0x0000002000d07947 */ /* 0x000fea0003800000 */
.L_x_141:
[----:B------:R-:W-:Y:S04]  /*40a0*/  BSSY.RECONVERGENT B1, `(.L_x_153) ;  /* 0x00000b8000017945 */ /* 0x000fe80003800200 */
[----:B------:R-:W-:Y:S05]  /*40b0*/  @!P3 BRA `(.L_x_154) ;  /* 0x0000000800d8b947 */ /* 0x000fea0003800000 */
[----:B------:R-:W0:Y:S02]  /*40c0*/  LDC.64 R148, c[0x0][0x390] ;  /* 0x0000e400ff947b82 */ /* 0x000e240000000a00 */
[----:B0-----:R-:W-:-:S06]  /*40d0*/  IMAD.WIDE.U32 R148, R0, 0x10, R148 ;  /* 0x0000001000947825 */ /* 0x001fcc00078e0094 */
[----:B------:R-:W5:Y:S01]  /*40e0*/  LDG.E.128 R148, desc[UR4][R148.64] ;  /* 0x0000000494947981 */ /* 0x000f62000c1e1d00 */
[----:B------:R-:W-:-:S04]  /*40f0*/  UISETP.NE.U32.AND UP0, UPT, UR12, URZ, UPT ;  /* 0x000000ff0c00728c */ /* 0x000fc8000bf05070 */
[----:B------:R-:W-:-:S09]  /*4100*/  UISETP.NE.AND.EX UP0, UPT, UR13, URZ, UPT, UP0 ;  /* 0x000000ff0d00728c */ /* 0x000fd2000bf05300 */
[----:B------:R-:W-:Y:S05]  /*4110*/  BRA.U UP0, `(.L_x_155) ;  /* 0x0000000500487547 */ /* 0x000fea000b800000 */
[-CC-:B------:R-:W-:Y:S01]  /*4120*/  FFMA.FTZ R204, R201, R152.reuse, R153.reuse ;  /* 0x00000098c9cc7223 */ /* 0x180fe20000010099 */
[-CC-:B------:R-:W-:Y:S01]  /*4130*/  FFMA.FTZ R207, R198, R152.reuse, R153.reuse ;  /* 0x00000098c6cf7223 */ /* 0x180fe20000010099 */
[----:B------:R-:W-:Y:S01]  /*4140*/  SHF.L.U32 R203, R132, 0x10, RZ ;  /* 0x0000001084cb7819 */ /* 0x000fe200000006ff */
[-C--:B------:R-:W-:Y:S01]  /*4150*/  FFMA.FTZ R209, R194, R152.reuse, R153 ;  /* 0x00000098c2d17223 */ /* 0x080fe20000010099 */
[----:B------:R-:W-:Y:S01]  /*4160*/  FADD.FTZ R204, R199, -R204 ;  /* 0x800000ccc7cc7221 */ /* 0x000fe20000010000 */
[----:B------:R-:W-:Y:S01]  /*4170*/  FADD.FTZ R206, R196, -R207 ;  /* 0x800000cfc4ce7221 */ /* 0x000fe20000010000 */
[----:B------:R-:W-:Y:S01]  /*4180*/  SHF.L.U32 R207, R190, 0x10, RZ ;  /* 0x00000010becf7819 */ /* 0x000fe200000006ff */
[----:B------:R-:W-:Y:S01]  /*4190*/  FFMA.FTZ R190, R193, R152, R153 ;  /* 0x00000098c1be7223 */ /* 0x000fe20000010099 */
[----:B------:R-:W-:Y:S01]  /*41a0*/  PRMT R191, R132, 0x7632, R191 ;  /* 0x0000763284bf7816 */ /* 0x000fe200000000bf */
[----:B-----5:R-:W-:Y:S01]  /*41b0*/  FFMA.FTZ R203, R200, R204, R203 ;  /* 0x000000ccc8cb7223 */ /* 0x020fe200000100cb */
[----:B------:R-:W-:Y:S01]  /*41c0*/  SHF.L.U32 R211, R155, 0x10, RZ ;  /* 0x000000109bd37819 */ /* 0x000fe200000006ff */
[-C--:B------:R-:W-:Y:S01]  /*41d0*/  FFMA.FTZ R204, R34, R152.reuse, R153 ;  /* 0x0000009822cc7223 */ /* 0x080fe20000010099 */
[----:B------:R-:W-:Y:S01]  /*41e0*/  SHF.L.U32 R155, R134, 0x10, RZ ;  /* 0x00000010869b7819 */ /* 0x000fe200000006ff */
[----:B------:R-:W-:Y:S01]  /*41f0*/  FADD.FTZ R209, R192, -R209 ;  /* 0x800000d1c0d17221 */ /* 0x000fe20000010000 */
[----:B------:R-:W-:Y:S01]  /*4200*/  FADD.FTZ R190, R189, -R190 ;  /* 0x800000bebdbe7221 */ /* 0x000fe20000010000 */
[----:B------:R-:W-:Y:S01]  /*4210*/  FFMA.FTZ R208, R197, R152, R153 ;  /* 0x00000098c5d07223 */ /* 0x000fe20000010099 */
[----:B------:R-:W-:Y:S01]  /*4220*/  SHF.L.U32 R191, R191, 0x10, RZ ;  /* 0x00000010bfbf7819 */ /* 0x000fe200000006ff */
[----:B------:R-:W-:Y:S01]  /*4230*/  FADD.FTZ R204, R33, -R204 ;  /* 0x800000cc21cc7221 */ /* 0x000fe20000010000 */
[C---:B------:R-:W-:Y:S01]  /*4240*/  FFMA.FTZ R207, R200.reuse, R209, R207 ;  /* 0x000000d1c8cf7223 */ /* 0x040fe200000100cf */
[----:B------:R-:W-:Y:S01]  /*4250*/  FFMA.FTZ R209, R200, R190, R155 ;  /* 0x000000bec8d17223 */ /* 0x000fe2000001009b */
[----:B------:R-:W-:Y:S01]  /*4260*/  SHF.L.U32 R205, R133, 0x10, RZ ;  /* 0x0000001085cd7819 */ /* 0x000fe200000006ff */
[----:B------:R-:W-:Y:S01]  /*4270*/  FFMA.FTZ R215, R31, R152, R153 ;  /* 0x000000981fd77223 */ /* 0x000fe20000010099 */
[C---:B------:R-:W-:Y:S01]  /*4280*/  PRMT R155, R148.reuse, 0x7632, R155 ;  /* 0x00007632949b7816 */ /* 0x040fe2000000009b */
[----:B------:R-:W-:Y:S01]  /*4290*/  FADD.FTZ R208, R195, -R208 ;  /* 0x800000d0c3d07221 */ /* 0x000fe20000010000 */
[----:B------:R-:W-:Y:S01]  /*42a0*/  SHF.L.U32 R148, R148, 0x10, RZ ;  /* 0x0000001094947819 */ /* 0x000fe200000006ff */
[C---:B------:R-:W-:Y:S01]  /*42b0*/  FFMA.FTZ R191, R200.reuse, R206, R191 ;  /* 0x000000cec8bf7223 */ /* 0x040fe200000100bf */
[----:B------:R-:W-:Y:S01]  /*42c0*/  FFMA.FTZ R211, R200, R204, R211 ;  /* 0x000000ccc8d37223 */ /* 0x000fe200000100d3 */
[----:B------:R-:W-:Y:S01]  /*42d0*/  FMUL.FTZ R203, R203, R202 ;  /* 0x000000cacbcb7220 */ /* 0x000fe20000410000 */
[----:B------:R-:W-:Y:S01]  /*42e0*/  SHF.L.U32 R213, R135, 0x10, RZ ;  /* 0x0000001087d57819 */ /* 0x000fe200000006ff */
[----:B------:R-:W-:Y:S01]  /*42f0*/  FFMA.FTZ R204, R156, R152, R153 ;  /* 0x000000989ccc7223 */ /* 0x000fe20000010099 */
[----:B------:R-:W-:Y:S01]  /*4300*/  FADD.FTZ R206, R32, -R215 ;  /* 0x800000d720ce7221 */ /* 0x000fe20000010000 */
[----:B------:R-:W-:Y:S01]  /*4310*/  FFMA.FTZ R205, R200, R208, R205 ;  /* 0x000000d0c8cd7223 */ /* 0x000fe200000100cd */
[----:B------:R-:W-:Y:S01]  /*4320*/  SHF.L.U32 R215, R154, 0x10, RZ ;  /* 0x000000109ad77819 */ /* 0x000fe200000006ff */
[----:B------:R-:W-:Y:S01]  /*4330*/  FMUL.FTZ R154, R191, R202 ;  /* 0x000000cabf9a7220 */ /* 0x000fe20000410000 */
[----:B------:R-:W-:Y:S01]  /*4340*/  SHF.L.U32 R155, R155, 0x10, RZ ;  /* 0x000000109b9b7819 */ /* 0x000fe200000006ff */
[----:B------:R-:W-:Y:S01]  /*4350*/  FFMA.FTZ R104, R203, R148, R104 ;  /* 0x00000094cb687223 */ /* 0x000fe20000010068 */
[----:B------:R-:W-:Y:S01]  /*4360*/  SHF.L.U32 R190, R149, 0x10, RZ ;  /* 0x0000001095be7819 */ /* 0x000fe200000006ff */
[----:B------:R-:W-:Y:S01]  /*4370*/  FADD.FTZ R204, R35, -R204 ;  /* 0x800000cc23cc7221 */ /* 0x000fe20000010000 */
[----:B------:R-:W-:Y:S01]  /*4380*/  PRMT R149, R149, 0x7632, R149 ;  /* 0x0000763295957816 */ /* 0x000fe20000000095 */
[----:B------:R-:W-:Y:S01]  /*4390*/  FFMA.FTZ R213, R200, R206, R213 ;  /* 0x000000cec8d57223 */ /* 0x000fe200000100d5 */
[----:B------:R-:W-:Y:S01]  /*43a0*/  PRMT R148, R150, 0x7632, R148 ;  /* 0x0000763296947816 */ /* 0x000fe20000000094 */
[----:B------:R-:W-:Y:S01]  /*43b0*/  FMUL.FTZ R205, R205, R202 ;  /* 0x000000cacdcd7220 */ /* 0x000fe20000410000 */
[----:B------:R-:W-:Y:S01]  /*43c0*/  FFMA.FTZ R105, R154, R155, R105 ;  /* 0x0000009b9a697223 */ /* 0x000fe20000010069 */
[----:B------:R-:W-:Y:S01]  /*43d0*/  FFMA.FTZ R215, R200, R204, R215 ;  /* 0x000000ccc8d77223 */ /* 0x000fe200000100d7 */
[----:B------:R-:W-:Y:S01]  /*43e0*/  SHF.L.U32 R191, R151, 0x10, RZ ;  /* 0x0000001097bf7819 */ /* 0x000fe200000006ff */
[----:B------:R-:W-:Y:S01]  /*43f0*/  FMUL.FTZ R213, R213, R202 ;  /* 0x000000cad5d57220 */ /* 0x000fe20000410000 */
[----:B------:R-:W-:Y:S01]  /*4400*/  SHF.L.U32 R149, R149, 0x10, RZ ;  /* 0x0000001095957819 */ /* 0x000fe200000006ff */
[----:B------:R-:W-:Y:S01]  /*4410*/  FFMA.FTZ R106, R205, R190, R106 ;  /* 0x000000becd6a7223 */ /* 0x000fe2000001006a */
        /* <DEDUP_REMOVED lines=9> */
[----:B------:R-:W-:Y:S01]  /*44b0*/  FMUL.FTZ R149, R204, R205 ;  /* 0x000000cdcc957220 */ /* 0x000fe20000410000 */
[----:B------:R-:W-:Y:S01]  /*44c0*/  FFMA.FTZ R108, R209, R150, R108 ;  /* 0x00000096d16c7223 */ /* 0x000fe2000001006c */
[----:B------:R-:W-:Y:S01]  /*44d0*/  FFMA.FTZ R109, R190, R155, R109 ;  /* 0x0000009bbe6d7223 */ /* 0x000fe2000001006d */
[----:B------:R-:W-:Y:S01]  /*44e0*/  SHF.L.U32 R206, R63, 0x10, RZ ;  /* 0x000000103fce7819 */ /* 0x000fe200000006ff */
[----:B------:R-:W-:Y:S01]  /*44f0*/  FMUL.FTZ R204, R215, R202 ;  /* 0x000000cad7cc7220 */ /* 0x000fe20000410000 */
[----:B------:R-:W-:Y:S01]  /*4500*/  SHF.L.U32 R205, R23, 0x10, RZ ;  /* 0x0000001017cd7819 */ /* 0x000fe200000006ff */
[----:B------:R-:W-:Y:S01]  /*4510*/  FMUL.FTZ R191, R191, R190 ;  /* 0x000000bebfbf7220 */ /* 0x000fe20000410000 */
[----:B------:R-:W-:Y:S01]  /*4520*/  SHF.L.U32 R150, R62, 0x10, RZ ;  /* 0x000000103e967819 */ /* 0x000fe200000006ff */
[----:B------:R-:W-:Y:S01]  /*4530*/  FMUL.FTZ R213, R206, R213 ;  /* 0x000000d5ced57220 */ /* 0x000fe20000410000 */
[----:B------:R-:W-:Y:S01]  /*4540*/  PRMT R151, R151, 0x7632, R151 ;  /* 0x0000763297977816 */ /* 0x000fe20000000097 */
[----:B------:R-:W-:Y:S01]  /*4550*/  FMUL.FTZ R190, R205, R148 ;  /* 0x00000094cdbe7220 */ /* 0x000fe20000410000 */
[----:B------:R-:W-:Y:S01]  /*4560*/  SHF.L.U32 R207, R25, 0x10, RZ ;  /* 0x0000001019cf7819 */ /* 0x000fe200000006ff */
[----:B------:R-:W-:Y:S01]  /*4570*/  FMUL.FTZ R150, R150, R209 ;  /* 0x000000d196967220 */ /* 0x000fe20000410000 */
[----:B------:R-:W-:-:S02]  /*4580*/  SHF.L.U32 R208, R60, 0x10, RZ ;  /* 0x000000103cd07819 */ /* 0x000fc400000006ff */
[----:B------:R-:W-:Y:S01]  /*4590*/  SHF.L.U32 R155, R22, 0x10, RZ ;  /* 0x00000010169b7819 */ /* 0x000fe200000006ff */
[----:B------:R-:W-:Y:S01]  /*45a0*/  FMUL.FTZ R206, R207, R204 ;  /* 0x000000cccfce7220 */ /* 0x000fe20000410000 */
[----:B------:R-:W-:Y:S01]  /*45b0*/  SHF.L.U32 R151, R151, 0x10, RZ ;  /* 0x0000001097977819 */ /* 0x000fe200000006ff */
[----:B------:R-:W-:Y:S01]  /*45c0*/  FMUL.FTZ R148, R208, R203 ;  /* 0x000000cbd0947220 */ /* 0x000fe20000410000 */
[----:B------:R-:W-:Y:S01]  /*45d0*/  F2FP.BF16.F32.PACK_AB R150, R191, R150 ;  /* 0x00000096bf96723e */ /* 0x000fe200000010ff */
[----:B------:R-:W-:Y:S01]  /*45e0*/  FMUL.FTZ R155, R155, R154 ;  /* 0x0000009a9b9b7220 */ /* 0x000fe20000410000 */
[----:B------:R-:W-:Y:S01]  /*45f0*/  F2FP.BF16.F32.PACK_AB R149, R190, R149 ;  /* 0x00000095be95723e */ /* 0x000fe200000010ff */
[----:B------:R-:W-:Y:S01]  /*4600*/  FFMA.FTZ R111, R204, R151, R111 ;  /* 0x00000097cc6f7223 */ /* 0x000fe2000001006f */
[----:B------:R-:W-:Y:S02]  /*4610*/  F2FP.BF16.F32.PACK_AB R151, R206, R213 ;  /* 0x000000d5ce97723e */ /* 0x000fe400000010ff */
[----:B------:R-:W-:Y:S01]  /*4620*/  F2FP.BF16.F32.PACK_AB R148, R155, R148 ;  /* 0x000000949b94723e */ /* 0x000fe200000010ff */
[----:B------:R-:W-:Y:S06]  /*4630*/  BRA `(.L_x_156) ;  /* 0x0000000400547947 */ /* 0x000fec0003800000 */
.L_x_155:
[-CC-:B------:R-:W-:Y:S01]  /*4640*/  FFMA.FTZ R129, R31, R152.reuse, R153.reuse ;  /* 0x000000981f817223 */ /* 0x180fe20000010099 */
[----:B------:R-:W-:Y:S01]  /*4650*/  SHF.L.U32 R155, R135, 0x10, RZ ;  /* 0x00000010879b7819 */ /* 0x000fe200000006ff */
[-C--:B------:R-:W-:Y:S01]  /*4660*/  FFMA.FTZ R204, R156, R152.reuse, R153 ;  /* 0x000000989ccc7223 */ /* 0x080fe20000010099 */
[----:B------:R-:W-:Y:S01]  /*4670*/  SHF.L.U32 R205, R154, 0x10, RZ ;  /* 0x000000109acd7819 */ /* 0x000fe200000006ff */
[----:B------:R-:W-:Y:S01]  /*4680*/  FADD.FTZ R131, R32, -R129 ;  /* 0x8000008120837221 */ /* 0x000fe20000010000 */
[-CC-:B------:R-:W-:Y:S01]  /*4690*/  FFMA.FTZ R130, R193, R152.reuse, R153.reuse ;  /* 0x00000098c1827223 */ /* 0x180fe20000010099 */
[-C--:B------:R-:W-:Y:S01]  /*46a0*/  FFMA.FTZ R154, R34, R152.reuse, R153 ;  /* 0x00000098229a7223 */ /* 0x080fe20000010099 */
[C---:B-----5:R-:W-:Y:S01]  /*46b0*/  PRMT R210, R151.reuse, 0x7632, R210 ;  /* 0x0000763297d27816 */ /* 0x060fe200000000d2 */
[----:B------:R-:W-:Y:S01]  /*46c0*/  FFMA.FTZ R131, R200, R131, R155 ;  /* 0x00000083c8837223 */ /* 0x000fe2000001009b */
[----:B------:R-:W-:Y:S01]  /*46d0*/  SHF.L.U32 R211, R151, 0x10, RZ ;  /* 0x0000001097d37819 */ /* 0x000fe200000006ff */
[----:B------:R-:W-:Y:S01]  /*46e0*/  FADD.FTZ R203, R35, -R204 ;  /* 0x800000cc23cb7221 */ /* 0x000fe20000010000 */
[C---:B------:R-:W-:Y:S01]  /*46f0*/  PRMT R207, R150.reuse, 0x7632, R207 ;  /* 0x0000763296cf7816 */ /* 0x040fe200000000cf */
[----:B------:R-:W-:Y:S01]  /*4700*/  FADD.FTZ R204, R33, -R154 ;  /* 0x8000009a21cc7221 */ /* 0x000fe20000010000 */
[----:B------:R-:W-:Y:S01]  /*4710*/  SHF.L.U32 R208, R150, 0x10, RZ ;  /* 0x0000001096d07819 */ /* 0x000fe200000006ff */
[----:B------:R-:W-:Y:S01]  /*4720*/  FFMA.FTZ R154, R197, R152, R153 ;  /* 0x00000098c59a7223 */ /* 0x000fe20000010099 */
[C---:B------:R-:W-:Y:S01]  /*4730*/  PRMT R128, R148.reuse, 0x7632, R128 ;  /* 0x0000763294807816 */ /* 0x040fe20000000080 */
[----:B------:R-:W-:Y:S01]  /*4740*/  FMUL.FTZ R209, R131, R202 ;  /* 0x000000ca83d17220 */ /* 0x000fe20000410000 */
[----:B------:R-:W-:-:S02]  /*4750*/  SHF.L.U32 R129, R148, 0x10, RZ ;  /* 0x0000001094817819 */ /* 0x000fc400000006ff */
[----:B------:R-:W-:Y:S01]  /*4760*/  PRMT R150, R149, 0x7632, R150 ;  /* 0x0000763295967816 */ /* 0x000fe20000000096 */
[----:B------:R-:W-:Y:S01]  /*4770*/  FFMA.FTZ R110, R209, R211, R110 ;  /* 0x000000d3d16e7223 */ /* 0x000fe2000001006e */
[----:B------:R-:W-:Y:S01]  /*4780*/  SHF.L.U32 R151, R149, 0x10, RZ ;  /* 0x0000001095977819 */ /* 0x000fe200000006ff */
[----:B------:R-:W-:Y:S01]  /*4790*/  FADD.FTZ R149, R189, -R130 ;  /* 0x80000082bd957221 */ /* 0x000fe20000010000 */
[----:B------:R-:W-:Y:S01]  /*47a0*/  SHF.L.U32 R148, R134, 0x10, RZ ;  /* 0x0000001086947819 */ /* 0x000fe200000006ff */
[----:B------:R-:W-:Y:S01]  /*47b0*/  FFMA.FTZ R130, R200, R203, R205 ;  /* 0x000000cbc8827223 */ /* 0x000fe200000100cd */
[----:B------:R-:W-:Y:S01]  /*47c0*/  SHF.L.U32 R155, R191, 0x10, RZ ;  /* 0x00000010bf9b7819 */ /* 0x000fe200000006ff */
[----:B------:R-:W-:Y:S01]  /*47d0*/  FFMA.FTZ R203, R194, R152, R153 ;  /* 0x00000098c2cb7223 */ /* 0x000fe20000010099 */
[----:B------:R-:W-:Y:S01]  /*47e0*/  SHF.L.U32 R191, R133, 0x10, RZ ;  /* 0x0000001085bf7819 */ /* 0x000fe200000006ff */
[----:B------:R-:W-:Y:S01]  /*47f0*/  FFMA.FTZ R149, R200, R149, R148 ;  /* 0x00000095c8957223 */ /* 0x000fe20000010094 */
[----:B------:R-:W-:Y:S01]  /*4800*/  FMUL.FTZ R212, R130, R202 ;  /* 0x000000ca82d47220 */ /* 0x000fe20000410000 */
[----:B------:R-:W-:Y:S01]  /*4810*/  FFMA.FTZ R148, R200, R204, R155 ;  /* 0x000000ccc8947223 */ /* 0x000fe2000001009b */
[----:B------:R-:W-:Y:S01]  /*4820*/  FADD.FTZ R155, R195, -R154 ;  /* 0x8000009ac39b7221 */ /* 0x000fe20000010000 */
[-C--:B------:R-:W-:Y:S01]  /*4830*/  FFMA.FTZ R154, R201, R152.reuse, R153 ;  /* 0x00000098c99a7223 */ /* 0x080fe20000010099 */
[----:B------:R-:W-:Y:S01]  /*4840*/  SHF.L.U32 R204, R190, 0x10, RZ ;  /* 0x00000010becc7819 */ /* 0x000fe200000006ff */
[----:B------:R-:W-:Y:S01]  /*4850*/  FADD.FTZ R203, R192, -R203 ;  /* 0x800000cbc0cb7221 */ /* 0x000fe20000010000 */
[----:B------:R-:W-:Y:S01]  /*4860*/  FFMA.FTZ R155, R200, R155, R191 ;  /* 0x0000009bc89b7223 */ /* 0x000fe200000100bf */
[----:B------:R-:W-:Y:S01]  /*4870*/  SHF.L.U32 R190, R132, 0x10, RZ ;  /* 0x0000001084be7819 */ /* 0x000fe200000006ff */
[----:B------:R-:W-:Y:S01]  /*4880*/  FADD.FTZ R191, R199, -R154 ;  /* 0x8000009ac7bf7221 */ /* 0x000fe20000010000 */
[----:B------:R-:W-:Y:S01]  /*4890*/  FFMA.FTZ R206, R200, R203, R204 ;  /* 0x000000cbc8ce7223 */ /* 0x000fe200000100cc */
[----:B------:R-:W-:Y:S01]  /*48a0*/  PRMT R154, R132, 0x7632, R154 ;  /* 0x00007632849a7816 */ /* 0x000fe2000000009a */
[----:B------:R-:W-:Y:S01]  /*48b0*/  FFMA.FTZ R203, R198, R152, R153 ;  /* 0x00000098c6cb7223 */ /* 0x000fe20000010099 */
[----:B------:R-:W-:Y:S01]  /*48c0*/  FFMA.FTZ R191, R200, R191, R190 ;  /* 0x000000bfc8bf7223 */ /* 0x000fe200000100be */
[----:B------:R-:W-:-:S02]  /*48d0*/  SHF.L.U32 R190, R63, 0x10, RZ ;  /* 0x000000103fbe7819 */ /* 0x000fc400000006ff */
[----:B------:R-:W-:Y:S01]  /*48e0*/  SHF.L.U32 R205, R154, 0x10, RZ ;  /* 0x000000109acd7819 */ /* 0x000fe200000006ff */
[----:B------:R-:W-:Y:S01]  /*48f0*/  FADD.FTZ R203, R196, -R203 ;  /* 0x800000cbc4cb7221 */ /* 0x000fe20000010000 */
[----:B------:R-:W-:Y:S01]  /*4900*/  SHF.L.U32 R154, R210, 0x10, RZ ;  /* 0x00000010d29a7819 */ /* 0x000fe200000006ff */
[----:B------:R-:W-:Y:S01]  /*4910*/  FMUL.FTZ R210, R190, R209 ;  /* 0x000000d1bed27220 */ /* 0x000fe20000410000 */
[----:B------:R-:W-:Y:S01]  /*4920*/  SHF.L.U32 R209, R25, 0x10, RZ ;  /* 0x0000001019d17819 */ /* 0x000fe200000006ff */
[----:B------:R-:W-:Y:S01]  /*4930*/  FFMA.FTZ R203, R200, R203, R205 ;  /* 0x000000cbc8cb7223 */ /* 0x000fe200000100cd */
[----:B------:R-:W-:Y:S01]  /*4940*/  SHF.L.U32 R190, R62, 0x10, RZ ;  /* 0x000000103ebe7819 */ /* 0x000fe200000006ff */
[----:B------:R-:W-:Y:S01]  /*4950*/  FMUL.FTZ R205, R149, R202 ;  /* 0x000000ca95cd7220 */ /* 0x000fe20000410000 */
[----:B------:R-:W-:Y:S01]  /*4960*/  FFMA.FTZ R111, R212, R154, R111 ;  /* 0x0000009ad46f7223 */ /* 0x000fe2000001006f */
[----:B------:R-:W-:Y:S01]  /*4970*/  FMUL.FTZ R213, R209, R212 ;  /* 0x000000d4d1d57220 */ /* 0x000fe20000410000 */
[----:B------:R-:W-:Y:S01]  /*4980*/  SHF.L.U32 R204, R207, 0x10, RZ ;  /* 0x00000010cfcc7819 */ /* 0x000fe200000006ff */
[----:B------:R-:W-:Y:S01]  /*4990*/  FMUL.FTZ R209, R190, R205 ;  /* 0x000000cdbed17220 */ /* 0x000fe20000410000 */
[----:B------:R-:W-:Y:S01]  /*49a0*/  FMUL.FTZ R154, R148, R202 ;  /* 0x000000ca949a7220 */ /* 0x000fe20000410000 */
[----:B------:R-:W-:Y:S01]  /*49b0*/  FFMA.FTZ R108, R205, R208, R108 ;  /* 0x000000d0cd6c7223 */ /* 0x000fe2000001006c */
[----:B------:R-:W-:Y:S01]  /*49c0*/  SHF.L.U32 R211, R24, 0x10, RZ ;  /* 0x0000001018d37819 */ /* 0x000fe200000006ff */
[-C--:B------:R-:W-:Y:S01]  /*49d0*/  FMUL.FTZ R205, R155, R202.reuse ;  /* 0x000000ca9bcd7220 */ /* 0x080fe20000410000 */
[----:B------:R-:W-:Y:S01]  /*49e0*/  SHF.L.U32 R190, R61, 0x10, RZ ;  /* 0x000000103dbe7819 */ /* 0x000fe200000006ff */
[----:B------:R-:W-:Y:S01]  /*49f0*/  FMUL.FTZ R208, R206, R202 ;  /* 0x000000caced07220 */ /* 0x000fe20000410000 */
[----:B------:R-:W-:Y:S01]  /*4a00*/  SHF.L.U32 R207, R150, 0x10, RZ ;  /* 0x0000001096cf7819 */ /* 0x000fe200000006ff */
[-C--:B------:R-:W-:Y:S01]  /*4a10*/  FFMA.FTZ R109, R204, R154.reuse, R109 ;  /* 0x0000009acc6d7223 */ /* 0x080fe2000001006d */
[----:B------:R-:W-:Y:S01]  /*4a20*/  FMUL.FTZ R150, R211, R154 ;  /* 0x0000009ad3967220 */ /* 0x000fe20000410000 */
[----:B------:R-:W-:Y:S01]  /*4a30*/  FFMA.FTZ R106, R205, R151, R106 ;  /* 0x00000097cd6a7223 */ /* 0x000fe2000001006a */
[----:B------:R-:W-:Y:S01]  /*4a40*/  FMUL.FTZ R204, R190, R205 ;  /* 0x000000cdbecc7220 */ /* 0x000fe20000410000 */
[----:B------:R-:W-:Y:S01]  /*4a50*/  FFMA.FTZ R107, R208, R207, R107 ;  /* 0x000000cfd06b7223 */ /* 0x000fe2000001006b */
[----:B------:R-:W-:Y:S01]  /*4a60*/  SHF.L.U32 R207, R23, 0x10, RZ ;  /* 0x0000001017cf7819 */ /* 0x000fe200000006ff */
[----:B------:R-:W-:Y:S01]  /*4a70*/  FMUL.FTZ R151, R191, R202 ;  /* 0x000000cabf977220 */ /* 0x000fe20000410000 */
[----:B------:R-:W-:-:S02]  /*4a80*/  SHF.L.U32 R154, R60, 0x10, RZ ;  /* 0x000000103c9a7819 */ /* 0x000fc400000006ff */
[----:B------:R-:W-:Y:S01]  /*4a90*/  SHF.L.U32 R205, R22, 0x10, RZ ;  /* 0x0000001016cd7819 */ /* 0x000fe200000006ff */
[----:B------:R-:W-:Y:S01]  /*4aa0*/  FMUL.FTZ R207, R207, R208 ;  /* 0x000000d0cfcf7220 */ /* 0x000fe20000410000 */
[----:B------:R-:W-:Y:S01]  /*4ab0*/  SHF.L.U32 R190, R128, 0x10, RZ ;  /* 0x0000001080be7819 */ /* 0x000fe200000006ff */
[----:B------:R-:W-:Y:S01]  /*4ac0*/  FMUL.FTZ R128, R203, R202 ;  /* 0x000000cacb807220 */ /* 0x000fe20000410000 */
[----:B------:R-:W-:Y:S01]  /*4ad0*/  FMUL.FTZ R154, R154, R151 ;  /* 0x000000979a9a7220 */ /* 0x000fe20000410000 */
[----:B------:R-:W-:Y:S01]  /*4ae0*/  F2FP.BF16.F32.PACK_AB R131, R130, R131 ;  /* 0x000000838283723e */ /* 0x000fe200000010ff */
[----:B------:R-:W-:Y:S01]  /*4af0*/  FFMA.FTZ R104, R151, R129, R104 ;  /* 0x0000008197687223 */ /* 0x000fe20000010068 */
[----:B------:R-:W-:Y:S01]  /*4b00*/  FMUL.FTZ R205, R205, R128 ;  /* 0x00000080cdcd7220 */ /* 0x000fe20000410000 */
[----:B------:R-:W-:Y:S01]  /*4b10*/  FFMA.FTZ R105, R128, R190, R105 ;  /* 0x000000be80697223 */ /* 0x000fe20000010069 */
[----:B------:R-:W-:Y:S02]  /*4b20*/  F2FP.BF16.F32.PACK_AB R130, R148, R149 ;  /* 0x000000959482723e */ /* 0x000fe400000010ff */
[----:B------:R-:W-:-:S02]  /*4b30*/  F2FP.BF16.F32.PACK_AB R129, R206, R155 ;  /* 0x0000009bce81723e */ /* 0x000fc400000010ff */
[----:B------:R-:W-:Y:S02]  /*4b40*/  F2FP.BF16.F32.PACK_AB R128, R203, R191 ;  /* 0x000000bfcb80723e */ /* 0x000fe400000010ff */
[----:B------:R-:W-:Y:S02]  /*4b50*/  F2FP.BF16.F32.PACK_AB R151, R213, R210 ;  /* 0x000000d2d597723e */ /* 0x000fe400000010ff */
[----:B------:R-:W-:Y:S02]  /*4b60*/  F2FP.BF16.F32.PACK_AB R150, R150, R209 ;  /* 0x000000d19696723e */ /* 0x000fe400000010ff */
[----:B------:R-:W-:Y:S02]  /*4b70*/  F2FP.BF16.F32.PACK_AB R149, R207, R204 ;  /* 0x000000cccf95723e */ /* 0x000fe400000010ff */
[----:B------:R-:W-:-:S07]  /*4b80*/  F2FP.BF16.F32.PACK_AB R148, R205, R154 ;  /* 0x0000009acd94723e */ /* 0x000fce00000010ff */
.L_x_156:
[----:B------:R-:W-:Y:S01]  /*4b90*/  ISETP.NE.U32.AND P0, PT, RZ, UR12, PT ;  /* 0x0000000cff007c0c */ /* 0x000fe2000bf05070 */
[----:B------:R-:W0:Y:S03]  /*4ba0*/  LDC.64 R154, c[0x0][0x468] ;  /* 0x00011a00ff9a7b82 */ /* 0x000e260000000a00 */
[----:B------:R-:W-:-:S13]  /*4bb0*/  ISETP.NE.AND.EX P0, PT, RZ, UR13, PT, P0 ;  /* 0x0000000dff007c0c */ /* 0x000fda000bf05300 */
[----:B------:R-:W1:Y:S01]  /*4bc0*/  @P0 LDC.64 R190, c[0x0][0x478] ;  /* 0x00011e00ffbe0b82 */ /* 0x000e620000000a00 */
[----:B0-----:R-:W-:-:S04]  /*4bd0*/  IMAD.WIDE.U32 R154, R0, 0x10, R154 ;  /* 0x00000010009a7825 */ /* 0x001fc800078e009a */
[C---:B-1----:R-:W-:Y:S01]  /*4be0*/  @P0 IMAD.WIDE.U32 R190, R0.reuse, 0x10, R190 ;  /* 0x0000001000be0825 */ /* 0x042fe200078e00be */
[----:B------:R-:W-:-:S04]  /*4bf0*/  IADD3 R0, PT, PT, R0, 0x80, RZ ;  /* 0x0000008000007810 */ /* 0x000fc80007ffe0ff */
[----:B------:R0:W-:Y:S04]  /*4c00*/  @P0 STG.E.128 desc[UR4][R190.64], R128 ;  /* 0x00000080be000986 */ /* 0x0001e8000c101d04 */
[----:B------:R0:W-:Y:S02]  /*4c10*/  STG.E.128 desc[UR4][R154.64], R148 ;  /* 0x000000949a007986 */ /* 0x0001e4000c101d04 */
.L_x_154:
[----:B------:R-:W-:Y:S05]  /*4c20*/  BSYNC.RECONVERGENT B1 ;  /* 0x0000000000017941 */ /* 0x000fea0003800200 */
.L_x_153:
        /* <DEDUP_REMOVED lines=9> */
[----:B------:R-:W-:Y:S01]  /*4cc0*/  PRMT R130, R139, 0x7632, R130 ;  /* 0x000076328b827816 */ /* 0x000fe20000000082 */
[-C--:B------:R-:W-:Y:S01]  /*4cd0*/  FFMA.FTZ R155, R161, R152.reuse, R153 ;  /* 0x00000098a19b7223 */ /* 0x080fe20000010099 */
[----:B-----5:R-:W-:Y:S01]  /*4ce0*/  PRMT R190, R150, 0x7632, R190 ;  /* 0x0000763296be7816 */ /* 0x020fe200000000be */
[----:B------:R-:W-:Y:S01]  /*4cf0*/  FADD.FTZ R203, R164, -R191 ;  /* 0x800000bfa4cb7221 */ /* 0x000fe20000010000 */
[----:B------:R-:W-:Y:S01]  /*4d00*/  SHF.L.U32 R206, R150, 0x10, RZ ;  /* 0x0000001096ce7819 */ /* 0x000fe200000006ff */
[-CC-:B------:R-:W-:Y:S01]  /*4d10*/  FFMA.FTZ R204, R172, R152.reuse, R153.reuse ;  /* 0x00000098accc7223 */ /* 0x180fe20000010099 */
[C---:B------:R-:W-:Y:S01]  /*4d20*/  PRMT R150, R148.reuse, 0x7632, R150 ;  /* 0x0000763294967816 */ /* 0x040fe20000000096 */
[-CC-:B------:R-:W-:Y:S01]  /*4d30*/  FFMA.FTZ R205, R157, R152.reuse, R153.reuse ;  /* 0x000000989dcd7223 */ /* 0x180fe20000010099 */
[----:B------:R-:W-:Y:S01]  /*4d40*/  SHF.L.U32 R129, R148, 0x10, RZ ;  /* 0x0000001094817819 */ /* 0x000fe200000006ff */
[-C--:B------:R-:W-:Y:S01]  /*4d50*/  FFMA.FTZ R148, R170, R152.reuse, R153 ;  /* 0x00000098aa947223 */ /* 0x080fe20000010099 */
[----:B------:R-:W-:Y:S01]  /*4d60*/  PRMT R128, R138, 0x7632, R128 ;  /* 0x000076328a807816 */ /* 0x000fe20000000080 */
[----:B------:R-:W-:Y:S01]  /*4d70*/  FADD.FTZ R204, R171, -R204 ;  /* 0x800000ccabcc7221 */ /* 0x000fe20000010000 */
        /* <DEDUP_REMOVED lines=9> */
[----:B------:R-:W-:Y:S01]  /*4e10*/  FADD.FTZ R130, R162, -R155 ;  /* 0x8000009ba2827221 */ /* 0x000fe20000010000 */
[----:B------:R-:W-:-:S02]  /*4e20*/  SHF.L.U32 R149, R138, 0x10, RZ ;  /* 0x000000108a957819 */ /* 0x000fc400000006ff */
[----:B------:R-:W-:Y:S01]  /*4e30*/  SHF.L.U32 R155, R128, 0x10, RZ ;  /* 0x00000010809b7819 */ /* 0x000fe200000006ff */
[C---:B------:R-:W-:Y:S01]  /*4e40*/  FFMA.FTZ R128, R200.reuse, R204, R191 ;  /* 0x000000ccc8807223 */ /* 0x040fe200000100bf */
[----:B------:R-:W-:Y:S01]  /*4e50*/  SHF.L.U32 R131, R139, 0x10, RZ ;  /* 0x000000108b837819 */ /* 0x000fe200000006ff */
[C---:B------:R-:W-:Y:S01]  /*4e60*/  FFMA.FTZ R149, R200.reuse, R130, R149 ;  /* 0x00000082c8957223 */ /* 0x040fe20000010095 */
[----:B------:R-:W-:Y:S01]  /*4e70*/  FFMA.FTZ R191, R159, R152, R153 ;  /* 0x000000989fbf7223 */ /* 0x000fe20000010099 */
[----:B------:R-:W-:Y:S01]  /*4e80*/  FFMA.FTZ R130, R200, R148, R155 ;  /* 0x00000094c8827223 */ /* 0x000fe2000001009b */
[C---:B------:R-:W-:Y:S01]  /*4e90*/  PRMT R148, R137.reuse, 0x7632, R148 ;  /* 0x0000763289947816 */ /* 0x040fe20000000094 */
[----:B------:R-:W-:Y:S01]  /*4ea0*/  FFMA.FTZ R204, R168, R152, R153 ;  /* 0x00000098a8cc7223 */ /* 0x000fe20000010099 */
        /* <DEDUP_REMOVED lines=10> */
[----:B------:R-:W-:Y:S01]  /*4f50*/  FMUL.FTZ R205, R131, R202 ;  /* 0x000000ca83cd7220 */ /* 0x000fe20000410000 */
[----:B------:R-:W-:Y:S01]  /*4f60*/  SHF.L.U32 R203, R148, 0x10, RZ ;  /* 0x0000001094cb7819 */ /* 0x000fe200000006ff */
[----:B------:R-:W-:Y:S01]  /*4f70*/  FFMA.FTZ R191, R200, R210, R191 ;  /* 0x000000d2c8bf7223 */ /* 0x000fe200000100bf */
[----:B------:R-:W-:Y:S01]  /*4f80*/  SHF.L.U32 R207, R207, 0x10, RZ ;  /* 0x00000010cfcf7819 */ /* 0x000fe200000006ff */
[----:B------:R-:W-:Y:S01]  /*4f90*/  FFMA.FTZ R118, R205, R208, R118 ;  /* 0x000000d0cd767223 */ /* 0x000fe20000010076 */
[----:B------:R-:W-:Y:S01]  /*4fa0*/  FMUL.FTZ R208, R214, R205 ;  /* 0x000000cdd6d07220 */ /* 0x000fe20000410000 */
        /* <DEDUP_REMOVED lines=8> */
[----:B------:R-:W-:Y:S01]  /*5030*/  FMUL.FTZ R211, R211, R210 ;  /* 0x000000d2d3d37220 */ /* 0x000fe20000410000 */
[----:B------:R-:W-:Y:S01]  /*5040*/  FFMA.FTZ R116, R205, R206, R116 ;  /* 0x000000cecd747223 */ /* 0x000fe20000010074 */
[----:B------:R-:W-:Y:S01]  /*5050*/  SHF.L.U32 R209, R16, 0x10, RZ ;  /* 0x0000001010d17819 */ /* 0x000fe200000006ff */
[----:B------:R-:W-:Y:S01]  /*5060*/  FMUL.FTZ R206, R212, R205 ;  /* 0x000000cdd4ce7220 */ /* 0x000fe20000410000 */
[----:B------:R-:W-:Y:S01]  /*5070*/  FFMA.FTZ R117, R190, R148, R117 ;  /* 0x00000094be757223 */ /* 0x000fe20000010075 */
[----:B------:R-:W-:Y:S01]  /*5080*/  SHF.L.U32 R210, R45, 0x10, RZ ;  /* 0x000000102dd27819 */ /* 0x000fe200000006ff */
[-C--:B------:R-:W-:Y:S01]  /*5090*/  FMUL.FTZ R205, R155, R202.reuse ;  /* 0x000000ca9bcd7220 */ /* 0x080fe20000410000 */
[----:B------:R-:W-:Y:S01]  /*50a0*/  SHF.L.U32 R154, R154, 0x10, RZ ;  /* 0x000000109a9a7819 */ /* 0x000fe200000006ff */
[----:B------:R-:W-:Y:S01]  /*50b0*/  FMUL.FTZ R148, R204, R202 ;  /* 0x000000cacc947220 */ /* 0x000fe20000410000 */
        /* <DEDUP_REMOVED lines=12> */
[----:B------:R-:W-:Y:S01]  /*5180*/  FFMA.FTZ R112, R151, R129, R112 ;  /* 0x0000008197707223 */ /* 0x000fe20000010070 */
[----:B------:R-:W-:Y:S01]  /*5190*/  F2FP.BF16.F32.PACK_AB R131, R128, R131 ;  /* 0x000000838083723e */ /* 0x000fe200000010ff */
        /* <DEDUP_REMOVED lines=8> */
[----:B------:R-:W-:Y:S01]  /*5220*/  F2FP.BF16.F32.PACK_AB R148, R205, R148 ;  /* 0x00000094cd94723e */ /* 0x000fe200000010ff */
[----:B------:R-:W-:Y:S06]  /*5230*/  BRA `(.L_x_160) ;  /* 0x0000000400507947 */ /* 0x000fec0003800000 */
.L_x_159:
[----:B------:R-:W-:Y:S01]  /*5240*/  PRMT R154, R136, 0x7632, R154 ;  /* 0x00007632889a7816 */ /* 0x000fe2000000009a */
[-CC-:B------:R-:W-:Y:S01]  /*5250*/  FFMA.FTZ R190, R166, R152.reuse, R153.reuse ;  /* 0x00000098a6be7223 */ /* 0x180fe20000010099 */
[-CC-:B------:R-:W-:Y:S01]  /*5260*/  FFMA.FTZ R205, R159, R152.reuse, R153.reuse ;  /* 0x000000989fcd7223 */ /* 0x180fe20000010099 */
[-C--:B------:R-:W-:Y:S01]  /*5270*/  FFMA.FTZ R155, R157, R152.reuse, R153 ;  /* 0x000000989d9b7223 */ /* 0x080fe20000010099 */
[----:B------:R-:W-:Y:S01]  /*5280*/  SHF.L.U32 R154, R154, 0x10, RZ ;  /* 0x000000109a9a7819 */ /* 0x000fe200000006ff */
[----:B------:R-:W-:Y:S01]  /*5290*/  FADD.FTZ R203, R165, -R190 ;  /* 0x800000bea5cb7221 */ /* 0x000fe20000010000 */
[C---:B------:R-:W-:Y:S01]  /*52a0*/  SHF.L.U32 R204, R137.reuse, 0x10, RZ ;  /* 0x0000001089cc7819 */ /* 0x040fe200000006ff */
[----:B------:R-:W-:Y:S01]  /*52b0*/  FADD.FTZ R205, R160, -R205 ;  /* 0x800000cda0cd7221 */ /* 0x000fe20000010000 */
[----:B------:R-:W-:Y:S01]  /*52c0*/  SHF.L.U32 R191, R136, 0x10, RZ ;  /* 0x0000001088bf7819 */ /* 0x000fe200000006ff */
[----:B------:R-:W-:Y:S01]  /*52d0*/  FADD.FTZ R155, R158, -R155 ;  /* 0x8000009b9e9b7221 */ /* 0x000fe20000010000 */
[C-C-:B-----5:R-:W-:Y:S01]  /*52e0*/  FFMA.FTZ R203, R200.reuse, R203, R154.reuse ;  /* 0x000000cbc8cb7223 */ /* 0x160fe2000001009a */
[----:B------:R-:W-:Y:S01]  /*52f0*/  PRMT R154, R137, 0x7632, R154 ;  /* 0x00007632899a7816 */ /* 0x000fe2000000009a */
[--C-:B------:R-:W-:Y:S01]  /*5300*/  FFMA.FTZ R205, R200, R205, R204.reuse ;  /* 0x000000cdc8cd7223 */ /* 0x100fe200000100cc */
[----:B------:R-:W-:Y:S01]  /*5310*/  PRMT R204, R138, 0x7632, R204 ;  /* 0x000076328acc7816 */ /* 0x000fe200000000cc */
[----:B------:R-:W-:Y:S01]  /*5320*/  FFMA.FTZ R155, R200, R155, R191 ;  /* 0x0000009bc89b7223 */ /* 0x000fe200000100bf */
[-CC-:B------:R-:W-:Y:S01]  /*5330*/  FFMA.FTZ R190, R168, R152.reuse, R153.reuse ;  /* 0x00000098a8be7223 */ /* 0x180fe20000010099 */
[--C-:B------:R-:W-:Y:S01]  /*5340*/  FFMA.FTZ R208, R170, R152, R153.reuse ;  /* 0x00000098aad07223 */ /* 0x100fe20000010099 */
[----:B------:R-:W-:Y:S01]  /*5350*/  SHF.L.U32 R207, R154, 0x10, RZ ;  /* 0x000000109acf7819 */ /* 0x000fe200000006ff */
[----:B------:R-:W-:Y:S01]  /*5360*/  FMUL.FTZ R155, R155, R202 ;  /* 0x000000ca9b9b7220 */ /* 0x000fe20000410000 */
[----:B------:R-:W-:Y:S01]  /*5370*/  PRMT R154, R148, 0x7632, R154 ;  /* 0x00007632949a7816 */ /* 0x000fe2000000009a */
[----:B------:R-:W-:Y:S01]  /*5380*/  FADD.FTZ R191, R167, -R190 ;  /* 0x800000bea7bf7221 */ /* 0x000fe20000010000 */
[----:B------:R-:W-:Y:S01]  /*5390*/  SHF.L.U32 R204, R204, 0x10, RZ ;  /* 0x00000010cccc7819 */ /* 0x000fe200000006ff */
[----:B------:R-:W-:Y:S01]  /*53a0*/  FADD.FTZ R211, R169, -R208 ;  /* 0x800000d0a9d37221 */ /* 0x000fe20000010000 */
[----:B------:R-:W-:Y:S01]  /*53b0*/  SHF.L.U32 R148, R148, 0x10, RZ ;  /* 0x0000001094947819 */ /* 0x000fe200000006ff */
[-CC-:B------:R-:W-:Y:S01]  /*53c0*/  FFMA.FTZ R209, R161, R152.reuse, R153.reuse ;  /* 0x00000098a1d17223 */ /* 0x180fe20000010099 */
[----:B------:R-:W-:Y:S01]  /*53d0*/  FFMA.FTZ R213, R163, R152, R153 ;  /* 0x00000098a3d57223 */ /* 0x000fe20000010099 */
[C---:B------:R-:W-:Y:S01]  /*53e0*/  FFMA.FTZ R207, R200.reuse, R191, R207 ;  /* 0x000000bfc8cf7223 */ /* 0x040fe200000100cf */
[----:B------:R-:W-:Y:S01]  /*53f0*/  FFMA.FTZ R211, R200, R211, R204 ;  /* 0x000000d3c8d37223 */ /* 0x000fe200000100cc */
[----:B------:R-:W-:Y:S01]  /*5400*/  SHF.L.U32 R190, R154, 0x10, RZ ;  /* 0x000000109abe7819 */ /* 0x000fe200000006ff */
[----:B------:R-:W-:Y:S01]  /*5410*/  FFMA.FTZ R112, R155, R148, R112 ;  /* 0x000000949b707223 */ /* 0x000fe20000010070 */
[----:B------:R-:W-:Y:S01]  /*5420*/  SHF.L.U32 R206, R138, 0x10, RZ ;  /* 0x000000108ace7819 */ /* 0x000fe200000006ff */
[----:B------:R-:W-:Y:S01]  /*5430*/  FMUL.FTZ R154, R203, R202 ;  /* 0x000000cacb9a7220 */ /* 0x000fe20000410000 */
[----:B------:R-:W-:Y:S01]  /*5440*/  PRMT R204, R139, 0x7632, R204 ;  /* 0x000076328bcc7816 */ /* 0x000fe200000000cc */
[----:B------:R-:W-:Y:S01]  /*5450*/  FADD.FTZ R209, R162, -R209 ;  /* 0x800000d1a2d17221 */ /* 0x000fe20000010000 */
[C---:B------:R-:W-:Y:S01]  /*5460*/  SHF.L.U32 R191, R149.reuse, 0x10, RZ ;  /* 0x0000001095bf7819 */ /* 0x040fe200000006ff */
[----:B------:R-:W-:Y:S01]  /*5470*/  FADD.FTZ R213, R164, -R213 ;  /* 0x800000d5a4d57221 */ /* 0x000fe20000010000 */
[----:B------:R-:W-:Y:S01]  /*5480*/  PRMT R148, R150, 0x7632, R148 ;  /* 0x0000763296947816 */ /* 0x000fe20000000094 */
[----:B------:R-:W-:Y:S01]  /*5490*/  FFMA.FTZ R113, R154, R190, R113 ;  /* 0x000000be9a717223 */ /* 0x000fe20000010071 */
[----:B------:R-:W-:Y:S01]  /*54a0*/  PRMT R149, R149, 0x7632, R149 ;  /* 0x0000763295957816 */ /* 0x000fe20000000095 */
[----:B------:R-:W-:Y:S01]  /*54b0*/  FFMA.FTZ R209, R200, R209, R206 ;  /* 0x000000d1c8d17223 */ /* 0x000fe200000100ce */
        /* <DEDUP_REMOVED lines=10> */
[----:B------:R-:W-:Y:S01]  /*5560*/  FFMA.FTZ R114, R205, R191, R114 ;  /* 0x000000bfcd727223 */ /* 0x000fe20000010072 */
[----:B------:R-:W-:Y:S01]  /*5570*/  FFMA.FTZ R117, R204, R148, R117 ;  /* 0x00000094cc757223 */ /* 0x000fe20000010075 */
[----:B------:R-:W-:Y:S01]  /*5580*/  FADD.FTZ R215, R171, -R206 ;  /* 0x800000ceabd77221 */ /* 0x000fe20000010000 */
[----:B------:R-:W-:Y:S01]  /*5590*/  SHF.L.U32 R191, R151, 0x10, RZ ;  /* 0x0000001097bf7819 */ /* 0x000fe200000006ff */
[----:B------:R-:W-:Y:S01]  /*55a0*/  FFMA.FTZ R115, R150, R149, R115 ;  /* 0x0000009596737223 */ /* 0x000fe20000010073 */
[----:B------:R-:W-:Y:S01]  /*55b0*/  SHF.L.U32 R148, R45, 0x10, RZ ;  /* 0x000000102d947819 */ /* 0x000fe200000006ff */
[-C--:B------:R-:W-:Y:S01]  /*55c0*/  FMUL.FTZ R209, R209, R202.reuse ;  /* 0x000000cad1d17220 */ /* 0x080fe20000410000 */
[----:B------:R-:W-:Y:S01]  /*55d0*/  FMUL.FTZ R213, R213, R202 ;  /* 0x000000cad5d57220 */ /* 0x000fe20000410000 */
[----:B------:R-:W-:Y:S01]  /*55e0*/  SHF.L.U32 R149, R16, 0x10, RZ ;  /* 0x0000001010957819 */ /* 0x000fe200000006ff */
[----:B------:R-:W-:Y:S01]  /*55f0*/  FFMA.FTZ R215, R200, R215, R217 ;  /* 0x000000d7c8d77223 */ /* 0x000fe200000100d9 */
[----:B------:R-:W-:Y:S01]  /*5600*/  FFMA.FTZ R116, R209, R190, R116 ;  /* 0x000000bed1747223 */ /* 0x000fe20000010074 */
[----:B------:R-:W-:Y:S01]  /*5610*/  FFMA.FTZ R118, R213, R191, R118 ;  /* 0x000000bfd5767223 */ /* 0x000fe20000010076 */
        /* <DEDUP_REMOVED lines=20> */
[----:B------:R-:W-:-:S02]  /*5760*/  F2FP.BF16.F32.PACK_AB R149, R190, R205 ;  /* 0x000000cdbe95723e */ /* 0x000fc400000010ff */
[----:B------:R-:W-:-:S07]  /*5770*/  F2FP.BF16.F32.PACK_AB R148, R155, R148 ;  /* 0x000000949b94723e */ /* 0x000fce00000010ff */
.L_x_160:
[----:B------:R-:W0:Y:S08]  /*5780*/  @P0 LDC.64 R190, c[0x0][0x478] ;  /* 0x00011e00ffbe0b82 */ /* 0x000e300000000a00 */
[----:B------:R-:W1:Y:S01]  /*5790*/  LDC.64 R154, c[0x0][0x468] ;  /* 0x00011a00ff9a7b82 */ /* 0x000e620000000a00 */
[----:B0-----:R-:W-:-:S05]  /*57a0*/  @P0 IMAD.WIDE.U32 R190, R0, 0x10, R190 ;  /* 0x0000001000be0825 */ /* 0x001fca00078e00be */
[----:B------:R2:W-:Y:S01]  /*57b0*/  @P0 STG.E.128 desc[UR4][R190.64], R128 ;  /* 0x00000080be000986 */ /* 0x0005e2000c101d04 */
[C---:B-1----:R-:W-:Y:S01]  /*57c0*/  IMAD.WIDE.U32 R154, R0.reuse, 0x10, R154 ;  /* 0x00000010009a7825 */ /* 0x042fe200078e009a */
[----:B------:R-:W-:-:S04]  /*57d0*/  IADD3 R0, PT, PT, R0, 0x80, RZ ;  /* 0x0000008000007810 */ /* 0x000fc80007ffe0ff */
[----:B------:R2:W-:Y:S03]  /*57e0*/  STG.E.128 desc[UR4][R154.64], R148 ;  /* 0x000000949a007986 */ /* 0x0005e6000c101d04 */
.L_x_158:
[----:B------:R-:W-:Y:S05]  /*57f0*/  BSYNC.RECONVERGENT B1 ;  /* 0x0000000000017941 */ /* 0x000fea0003800200 */
.L_x_157:
[----:B------:R-:W-:Y:S05]  /*5800*/  @!P4 BRA `(.L_x_150) ;  /* 0x0000000800f4c947 */ /* 0x000fea0003800000 */
[----:B0-2---:R-:W0:Y:S02]  /*5810*/  LDC.64 R148, c[0x0][0x390] ;  /* 0x0000e400ff947b82 */ /* 0x005e240000000a00 */
[----:B0-----:R-:W-:-:S06]  /*5820*/  IMAD.WIDE.U32 R148, R0, 0x10, R148 ;  /* 0x0000001000947825 */ /* 0x001fcc00078e0094 */
[----:B------:R-:W5:Y:S01]  /*5830*/  LDG.E.128 R148, desc[UR4][R148.64] ;  /* 0x0000000494947981 */ /* 0x000f62000c1e1d00 */
[----:B------:R-:W-:-:S04]  /*5840*/  ISETP.NE.U32.AND P0, PT, RZ, UR12, PT ;  /* 0x0000000cff007c0c */ /* 0x000fc8000bf05070 */
[----:B------:R-:W-:-:S13]  /*5850*/  ISETP.NE.AND.EX P0, PT, RZ, UR13, PT, P0 ;  /* 0x0000000dff007c0c */ /* 0x000fda000bf05300 */
[----:B------:R-:W-:Y:S05]  /*5860*/  @!P0 BRA `(.L_x_161) ;  /* 0x0000000400648947 */ /* 0x000fea0003800000 */
        /* <DEDUP_REMOVED lines=17> */
[C---:B------:R-:W-:Y:S01]  /*5980*/  PRMT R150, R149.reuse, 0x7632, R150 ;  /* 0x0000763295967816 */ /* 0x040fe20000000096 */
[----:B------:R-:W-:Y:S01]  /*5990*/  FADD.FTZ R209, R174, -R209 ;  /* 0x800000d1aed17221 */ /* 0x000fe20000010000 */
[----:B------:R-:W-:Y:S01]  /*59a0*/  SHF.L.U32 R151, R149, 0x10, RZ ;  /* 0x0000001095977819 */ /* 0x000fe200000006ff */
[----:B------:R-:W-:Y:S01]  /*59b0*/  FADD.FTZ R208, R181, -R208 ;  /* 0x800000d0b5d07221 */ /* 0x000fe20000010000 */
[----:B------:R-:W-:-:S02]  /*59c0*/  SHF.L.U32 R149, R39, 0x10, RZ ;  /* 0x0000001027957819 */ /* 0x000fc400000006ff */
[----:B------:R-:W-:Y:S01]  /*59d0*/  SHF.L.U32 R131, R128, 0x10, RZ ;  /* 0x0000001080837819 */ /* 0x000fe200000006ff */
[----:B------:R-:W-:Y:S01]  /*59e0*/  FADD.FTZ R128, R180, -R129 ;  /* 0x80000081b4807221 */ /* 0x000fe20000010000 */
[C---:B------:R-:W-:Y:S02]  /*59f0*/  PRMT R130, R148.reuse, 0x7632, R130 ;  /* 0x0000763294827816 */ /* 0x040fe40000000082 */
[----:B------:R-:W-:Y:S01]  /*5a00*/  SHF.L.U32 R129, R148, 0x10, RZ ;  /* 0x0000001094817819 */ /* 0x000fe200000006ff */
[--C-:B------:R-:W-:Y:S01]  /*5a10*/  FFMA.FTZ R128, R200, R128, R149.reuse ;  /* 0x00000080c8807223 */ /* 0x100fe20000010095 */
[----:B------:R-:W-:Y:S01]  /*5a20*/  PRMT R149, R38, 0x7632, R149 ;  /* 0x0000763226957816 */ /* 0x000fe20000000095 */
[----:B------:R-:W-:Y:S01]  /*5a30*/  FFMA.FTZ R131, R200, R153, R131 ;  /* 0x00000099c8837223 */ /* 0x000fe20000010083 */
[----:B------:R-:W-:Y:S02]  /*5a40*/  PRMT R148, R37, 0x7632, R148 ;  /* 0x0000763225947816 */ /* 0x000fe40000000094 */
[----:B------:R-:W-:-:S02]  /*5a50*/  SHF.L.U32 R203, R149, 0x10, RZ ;  /* 0x0000001095cb7819 */ /* 0x000fc400000006ff */
[----:B------:R-:W-:Y:S02]  /*5a60*/  SHF.L.U32 R153, R37, 0x10, RZ ;  /* 0x0000001025997819 */ /* 0x000fe400000006ff */
[----:B------:R-:W-:Y:S01]  /*5a70*/  SHF.L.U32 R155, R148, 0x10, RZ ;  /* 0x00000010949b7819 */ /* 0x000fe200000006ff */
[----:B------:R-:W-:Y:S01]  /*5a80*/  FADD.FTZ R148, R183, -R206 ;  /* 0x800000ceb7947221 */ /* 0x000fe20000010000 */
[C---:B------:R-:W-:Y:S01]  /*5a90*/  FFMA.FTZ R206, R200.reuse, R210, R203 ;  /* 0x000000d2c8ce7223 */ /* 0x040fe200000100cb */
[----:B------:R-:W-:Y:S01]  /*5aa0*/  FFMA.FTZ R203, R200, R154, R153 ;  /* 0x0000009ac8cb7223 */ /* 0x000fe20000010099 */
[----:B------:R-:W-:Y:S01]  /*5ab0*/  SHF.L.U32 R191, R38, 0x10, RZ ;  /* 0x0000001026bf7819 */ /* 0x000fe200000006ff */
[----:B------:R-:W-:Y:S01]  /*5ac0*/  FFMA.FTZ R154, R200, R148, R155 ;  /* 0x00000094c89a7223 */ /* 0x000fe2000001009b */
[C---:B------:R-:W-:Y:S02]  /*5ad0*/  PRMT R148, R36.reuse, 0x7632, R148 ;  /* 0x0000763224947816 */ /* 0x040fe40000000094 */
        /* <DEDUP_REMOVED lines=8> */
[----:B------:R-:W-:Y:S01]  /*5b60*/  SHF.L.U32 R209, R9, 0x10, RZ ;  /* 0x0000001009d17819 */ /* 0x000fe200000006ff */
[-C--:B------:R-:W-:Y:S01]  /*5b70*/  FMUL.FTZ R204, R131, R202.reuse ;  /* 0x000000ca83cc7220 */ /* 0x080fe20000410000 */
[----:B------:R-:W-:Y:S01]  /*5b80*/  FFMA.FTZ R126, R191, R205, R126 ;  /* 0x000000cdbf7e7223 */ /* 0x000fe2000001007e */
[----:B------:R-:W-:Y:S01]  /*5b90*/  FMUL.FTZ R208, R210, R191 ;  /* 0x000000bfd2d07220 */ /* 0x000fe20000410000 */
[----:B------:R-:W-:Y:S01]  /*5ba0*/  SHF.L.U32 R200, R54, 0x10, RZ ;  /* 0x0000001036c87819 */ /* 0x000fe200000006ff */
[-C--:B------:R-:W-:Y:S01]  /*5bb0*/  FMUL.FTZ R191, R149, R202.reuse ;  /* 0x000000ca95bf7220 */ /* 0x080fe20000410000 */
[----:B------:R-:W-:Y:S01]  /*5bc0*/  SHF.L.U32 R148, R152, 0x10, RZ ;  /* 0x0000001098947819 */ /* 0x000fe200000006ff */
[----:B------:R-:W-:Y:S01]  /*5bd0*/  FMUL.FTZ R152, R206, R202 ;  /* 0x000000cace987220 */ /* 0x000fe20000410000 */
[----:B------:R-:W-:Y:S01]  /*5be0*/  FFMA.FTZ R127, R204, R207, R127 ;  /* 0x000000cfcc7f7223 */ /* 0x000fe2000001007f */
[----:B------:R-:W-:Y:S01]  /*5bf0*/  FMUL.FTZ R209, R209, R204 ;  /* 0x000000ccd1d17220 */ /* 0x000fe20000410000 */
[----:B------:R-:W-:Y:S01]  /*5c00*/  FMUL.FTZ R204, R200, R191 ;  /* 0x000000bfc8cc7220 */ /* 0x000fe20000410000 */
[----:B------:R-:W-:Y:S01]  /*5c10*/  SHF.L.U32 R207, R8, 0x10, RZ ;  /* 0x0000001008cf7819 */ /* 0x000fe200000006ff */
[----:B------:R-:W-:Y:S01]  /*5c20*/  FFMA.FTZ R124, R191, R190, R124 ;  /* 0x000000bebf7c7223 */ /* 0x000fe2000001007c */
[----:B------:R-:W-:Y:S01]  /*5c30*/  SHF.L.U32 R200, R53, 0x10, RZ ;  /* 0x0000001035c87819 */ /* 0x000fe200000006ff */
[----:B------:R-:W-:Y:S01]  /*5c40*/  FFMA.FTZ R125, R152, R148, R125 ;  /* 0x00000094987d7223 */ /* 0x000fe2000001007d */
        /* <DEDUP_REMOVED lines=8> */
[-C--:B------:R-:W-:Y:S01]  /*5cd0*/  FMUL.FTZ R122, R155, R202.reuse ;  /* 0x000000ca9b7a7220 */ /* 0x080fe20000410000 */
[----:B------:R-:W-:Y:S01]  /*5ce0*/  SHF.L.U32 R130, R130, 0x10, RZ ;  /* 0x0000001082827819 */ /* 0x000fe200000006ff */
[----:B------:R-:W-:Y:S01]  /*5cf0*/  FMUL.FTZ R123, R153, R202 ;  /* 0x000000ca997b7220 */ /* 0x000fe20000410000 */
[----:B------:R-:W-:Y:S01]  /*5d00*/  SHF.L.U32 R150, R52, 0x10, RZ ;  /* 0x0000001034967819 */ /* 0x000fe200000006ff */
[----:B------:R-:W-:Y:S01]  /*5d10*/  FMUL.FTZ R205, R205, R148 ;  /* 0x00000094cdcd7220 */ /* 0x000fe20000410000 */
[----:B------:R-:W-:Y:S01]  /*5d20*/  SHF.L.U32 R151, R6, 0x10, RZ ;  /* 0x0000001006977819 */ /* 0x000fe200000006ff */
[----:B------:R-:W-:Y:S01]  /*5d30*/  FFMA.FTZ R202, R122, R130, R121 ;  /* 0x000000827aca7223 */ /* 0x000fe20000010079 */
[----:B------:R-:W-:Y:S01]  /*5d40*/  FFMA.FTZ R200, R123, R129, R120 ;  /* 0x000000817bc87223 */ /* 0x000fe20000010078 */
[----:B------:R-:W-:Y:S01]  /*5d50*/  FMUL.FTZ R148, R150, R123 ;  /* 0x0000007b96947220 */ /* 0x000fe20000410000 */
[----:B------:R-:W-:Y:S01]  /*5d60*/  F2FP.BF16.F32.PACK_AB R131, R131, R128 ;  /* 0x000000808383723e */ /* 0x000fe200000010ff */
[----:B------:R-:W-:Y:S01]  /*5d70*/  FMUL.FTZ R121, R151, R122 ;  /* 0x0000007a97797220 */ /* 0x000fe20000410000 */
        /* <DEDUP_REMOVED lines=8> */
.L_x_161:
[-CC-:B------:R-:W-:Y:S01]  /*5e00*/  FFMA.FTZ R155, R179, R152.reuse, R153.reuse ;  /* 0x00000098b39b7223 */ /* 0x180fe20000010099 */
[----:B------:R-:W-:Y:S01]  /*5e10*/  SHF.L.U32 R203, R39, 0x10, RZ ;  /* 0x0000001027cb7819 */ /* 0x000fe200000006ff */
[-CC-:B------:R-:W-:Y:S01]  /*5e20*/  FFMA.FTZ R191, R173, R152.reuse, R153.reuse ;  /* 0x00000098adbf7223 */ /* 0x180fe20000010099 */
[-C--:B------:R-:W-:Y:S01]  /*5e30*/  FFMA.FTZ R154, R182, R152.reuse, R153 ;  /* 0x00000098b69a7223 */ /* 0x080fe20000010099 */
[----:B------:R-:W-:Y:S01]  /*5e40*/  FADD.FTZ R155, R180, -R155 ;  /* 0x8000009bb49b7221 */ /* 0x000fe20000010000 */
[-CC-:B------:R-:W-:Y:S01]  /*5e50*/  FFMA.FTZ R205, R175, R152.reuse, R153.reuse ;  /* 0x00000098afcd7223 */ /* 0x180fe20000010099 */
[-CC-:B------:R-:W-:Y:S01]  /*5e60*/  FFMA.FTZ R206, R184, R152.reuse, R153.reuse ;  /* 0x00000098b8ce7223 */ /* 0x180fe20000010099 */
[-CC-:B------:R-:W-:Y:S01]  /*5e70*/  FFMA.FTZ R209, R177, R152.reuse, R153.reuse ;  /* 0x00000098b1d17223 */ /* 0x180fe20000010099 */
[-CC-:B------:R-:W-:Y:S01]  /*5e80*/  FFMA.FTZ R212, R186, R152.reuse, R153.reuse ;  /* 0x00000098bad47223 */ /* 0x180fe20000010099 */
[----:B------:R-:W-:Y:S01]  /*5e90*/  FFMA.FTZ R214, R188, R152, R153 ;  /* 0x00000098bcd67223 */ /* 0x000fe20000010099 */
[----:B-----5:R-:W-:Y:S01]  /*5ea0*/  PRMT R152, R148, 0x7632, R152 ;  /* 0x0000763294987816 */ /* 0x020fe20000000098 */
[----:B------:R-:W-:Y:S01]  /*5eb0*/  FFMA.FTZ R155, R200, R155, R203 ;  /* 0x0000009bc89b7223 */ /* 0x000fe200000100cb */
[----:B------:R-:W-:Y:S01]  /*5ec0*/  SHF.L.U32 R153, R148, 0x10, RZ ;  /* 0x0000001094997819 */ /* 0x000fe200000006ff */
[----:B------:R-:W-:Y:S01]  /*5ed0*/  FADD.FTZ R203, R181, -R154 ;  /* 0x8000009ab5cb7221 */ /* 0x000fe20000010000 */
[----:B------:R-:W-:Y:S01]  /*5ee0*/  PRMT R148, R36, 0x7632, R148 ;  /* 0x0000763224947816 */ /* 0x000fe20000000094 */
[----:B------:R-:W-:Y:S01]  /*5ef0*/  FMUL.FTZ R155, R155, R202 ;  /* 0x000000ca9b9b7220 */ /* 0x000fe20000410000 */
[----:B------:R-:W-:Y:S01]  /*5f00*/  SHF.L.U32 R190, R151, 0x10, RZ ;  /* 0x0000001097be7819 */ /* 0x000fe200000006ff */
[----:B------:R-:W-:Y:S01]  /*5f10*/  FADD.FTZ R205, R176, -R205 ;  /* 0x800000cdb0cd7221 */ /* 0x000fe20000010000 */
[----:B------:R-:W-:Y:S01]  /*5f20*/  PRMT R208, R150, 0x7632, R208 ;  /* 0x0000763296d07816 */ /* 0x000fe200000000d0 */
[----:B------:R-:W-:Y:S01]  /*5f30*/  FADD.FTZ R191, R174, -R191 ;  /* 0x800000bfaebf7221 */ /* 0x000fe20000010000 */
[----:B------:R-:W-:Y:S01]  /*5f40*/  SHF.L.U32 R210, R150, 0x10, RZ ;  /* 0x0000001096d27819 */ /* 0x000fe200000006ff */
[----:B------:R-:W-:Y:S01]  /*5f50*/  FFMA.FTZ R126, R155, R190, R126 ;  /* 0x000000be9b7e7223 */ /* 0x000fe2000001007e */
[----:B------:R-:W-:Y:S01]  /*5f60*/  SHF.L.U32 R148, R148, 0x10, RZ ;  /* 0x0000001094947819 */ /* 0x000fe200000006ff */
[----:B------:R-:W-:Y:S01]  /*5f70*/  FADD.FTZ R209, R178, -R209 ;  /* 0x800000d1b2d17221 */ /* 0x000fe20000010000 */
[----:B------:R-:W-:Y:S01]  /*5f80*/  SHF.L.U32 R150, R37, 0x10, RZ ;  /* 0x0000001025967819 */ /* 0x000fe200000006ff */
[----:B------:R-:W-:Y:S01]  /*5f90*/  FADD.FTZ R211, R185, -R212 ;  /* 0x800000d4b9d37221 */ /* 0x000fe20000010000 */
[C---:B------:R-:W-:Y:S01]  /*5fa0*/  PRMT R190, R149.reuse, 0x7632, R190 ;  /* 0x0000763295be7816 */ /* 0x040fe200000000be */
[C---:B------:R-:W-:Y:S01]  /*5fb0*/  FFMA.FTZ R203, R200.reuse, R203, R148 ;  /* 0x000000cbc8cb7223 */ /* 0x040fe20000010094 */
[----:B------:R-:W-:Y:S01]  /*5fc0*/  SHF.L.U32 R204, R149, 0x10, RZ ;  /* 0x0000001095cc7819 */ /* 0x000fe200000006ff */
[----:B------:R-:W-:Y:S01]  /*5fd0*/  FFMA.FTZ R205, R200, R205, R150 ;  /* 0x000000cdc8cd7223 */ /* 0x000fe20000010096 */
[----:B------:R-:W-:-:S02]  /*5fe0*/  SHF.L.U32 R149, R36, 0x10, RZ ;  /* 0x0000001024957819 */ /* 0x000fc400000006ff */
[----:B------:R-:W-:Y:S01]  /*5ff0*/  PRMT R148, R37, 0x7632, R148 ;  /* 0x0000763225947816 */ /* 0x000fe20000000094 */
[-C--:B------:R-:W-:Y:S01]  /*6000*/  FMUL.FTZ R205, R205, R202.reuse ;  /* 0x000000cacdcd7220 */ /* 0x080fe20000410000 */
[----:B------:R-:W-:Y:S01]  /*6010*/  PRMT R150, R38, 0x7632, R150 ;  /* 0x0000763226967816 */ /* 0x000fe20000000096 */
[----:B------:R-:W-:Y:S01]  /*6020*/  FFMA.FTZ R149, R200, R191, R149 ;  /* 0x000000bfc8957223 */ /* 0x000fe20000010095 */
[----:B------:R-:W-:Y:S01]  /*6030*/  PRMT R213, R39, 0x7632, R213 ;  /* 0x0000763227d57816 */ /* 0x000fe200000000d5 */
[----:B------:R-:W-:Y:S01]  /*6040*/  FADD.FTZ R191, R183, -R206 ;  /* 0x800000ceb7bf7221 */ /* 0x000fe20000010000 */
[----:B------:R-:W-:Y:S01]  /*6050*/  SHF.L.U32 R207, R148, 0x10, RZ ;  /* 0x0000001094cf7819 */ /* 0x000fe200000006ff */
[-C--:B------:R-:W-:Y:S01]  /*6060*/  FMUL.FTZ R149, R149, R202.reuse ;  /* 0x000000ca95957220 */ /* 0x080fe20000410000 */
[----:B------:R-:W-:Y:S02]  /*6070*/  SHF.L.U32 R154, R38, 0x10, RZ ;  /* 0x00000010269a7819 */ /* 0x000fe400000006ff */
[----:B------:R-:W-:Y:S01]  /*6080*/  SHF.L.U32 R150, R150, 0x10, RZ ;  /* 0x0000001096967819 */ /* 0x000fe200000006ff */
[C---:B------:R-:W-:Y:S01]  /*6090*/  FFMA.FTZ R191, R200.reuse, R191, R207 ;  /* 0x000000bfc8bf7223 */ /* 0x040fe200000100cf */
[----:B------:R-:W-:Y:S01]  /*60a0*/  SHF.L.U32 R148, R213, 0x10, RZ ;  /* 0x00000010d5947819 */ /* 0x000fe200000006ff */
[----:B------:R-:W-:Y:S01]  /*60b0*/  FADD.FTZ R213, R187, -R214 ;  /* 0x800000d6bbd57221 */ /* 0x000fe20000010000 */
[C---:B------:R-:W-:Y:S01]  /*60c0*/  FFMA.FTZ R209, R200.reuse, R209, R154 ;  /* 0x000000d1c8d17223 */ /* 0x040fe2000001009a */
[----:B------:R-:W-:Y:S01]  /*60d0*/  FFMA.FTZ R211, R200, R211, R150 ;  /* 0x000000d3c8d37223 */ /* 0x000fe20000010096 */
[----:B------:R-:W-:Y:S01]  /*60e0*/  SHF.L.U32 R152, R152, 0x10, RZ ;  /* 0x0000001098987819 */ /* 0x000fe200000006ff */
[----:B------:R-:W-:Y:S01]  /*60f0*/  FFMA.FTZ R213, R200, R213, R148 ;  /* 0x000000d5c8d57223 */ /* 0x000fe20000010094 */
[-C--:B------:R-:W-:Y:S01]  /*6100*/  FMUL.FTZ R148, R203, R202.reuse ;  /* 0x000000cacb947220 */ /* 0x080fe20000410000 */
[-C--:B------:R-:W-:Y:S01]  /*6110*/  FMUL.FTZ R150, R191, R202.reuse ;  /* 0x000000cabf967220 */ /* 0x080fe20000410000 */
[-C--:B------:R-:W-:Y:S01]  /*6120*/  FMUL.FTZ R209, R209, R202.reuse ;  /* 0x000000cad1d17220 */ /* 0x080fe20000410000 */
[-C--:B------:R-:W-:Y:S01]  /*6130*/  FMUL.FTZ R206, R211, R202.reuse ;  /* 0x000000cad3ce7220 */ /* 0x080fe20000410000 */
        /* <DEDUP_REMOVED lines=32> */
.L_x_162:
        /* <DEDUP_REMOVED lines=9> */
[----:B------:R4:W-:Y:S05]  /*63d0*/  STG.E.128 desc[UR4][R154.64], R148 ;  /* 0x000000949a007986 */ /* 0x0009ea000c101d04 */
.L_x_150:
[----:B------:R-:W-:Y:S05]  /*63e0*/  BSYNC.RECONVERGENT B0 ;  /* 0x0000000000007941 */ /* 0x000fea0003800200 */
.L_x_140:
[----:B0-234-:R-:W0:Y:S01]  /*63f0*/  LDC.64 R148, c[0x0][0x380] ;  /* 0x0000e000ff947b82 */ /* 0x01de220000000a00 */
[----:B------:R-:W-:Y:S02]  /*6400*/  PLOP3.LUT P2, PT, P2, PT, PT, 0x8, 0x80 ;  /* 0x000000000080781c */ /* 0x000fe4000174e170 */
[----:B0-----:R-:W-:-:S04]  /*6410*/  IADD3 R26, PT, PT, R26, R148, RZ ;  /* 0x000000941a1a7210 */ /* 0x001fc80007ffe0ff */
[----:B------:R-:W-:-:S13]  /*6420*/  ISETP.GE.AND P0, PT, R26, R149, PT ;  /* 0x000000951a00720c */ /* 0x000fda0003f06270 */
[----:B------:R-:W-:Y:S05]  /*6430*/  @!P0 BRA `(.L_x_163) ;  /* 0xffffffa4002c8947 */ /* 0x000fea000383ffff */
.L_x_133:
[----:B------:R-:W-:Y:S01]  /*6440*/  IMAD R29, R29, UR6, RZ ;  /* 0x000000061d1d7c24 */ /* 0x000fe2000f8e02ff */
[----:B------:R-:W-:Y:S04]  /*6450*/  BSSY.RECONVERGENT B0, `(.L_x_164) ;  /* 0x0000010000007945 */ /* 0x000fe80003800200 */
[----:B------:R-:W-:Y:S01]  /*6460*/  LEA.HI R29, R29, R30, RZ, 0x1d ;  /* 0x0000001e1d1d7211 */ /* 0x000fe200078fe8ff */
[----:B------:R-:W-:Y:S06]  /*6470*/  @!P3 BRA `(.L_x_165) ;  /* 0x000000000034b947 */ /* 0x000fec0003800000 */
[----:B------:R-:W0:Y:S08]  /*6480*/  LDC.64 R2, c[0x0][0x440] ;  /* 0x00011000ff027b82 */ /* 0x000e300000000a00 */
[----:B------:R-:W1:Y:S08]  /*6490*/  LDC.64 R4, c[0x0][0x448] ;  /* 0x00011200ff047b82 */ /* 0x000e700000000a00 */
[----:B------:R-:W2:Y:S01]  /*64a0*/  LDC.64 R6, c[0x0][0x460] ;  /* 0x00011800ff067b82 */ /* 0x000ea20000000a00 */
[----:B0-----:R-:W-:-:S05]  /*64b0*/  IMAD.WIDE.U32 R2, R29, 0x20, R2 ;  /* 0x000000201d027825 */ /* 0x001fca00078e0002 */
[----:B------:R0:W-:Y:S01]  /*64c0*/  STG.E.128 desc[UR4][R2.64], R80 ;  /* 0x0000005002007986 */ /* 0x0001e2000c101d04 */
[----:B-1----:R-:W-:-:S03]  /*64d0*/  IMAD.WIDE.U32 R4, R29, 0x20, R4 ;  /* 0x000000201d047825 */ /* 0x002fc600078e0004 */
[----:B------:R0:W-:Y:S04]  /*64e0*/  STG.E.128 desc[UR4][R2.64+0x10], R84 ;  /* 0x0000105402007986 */ /* 0x0001e8000c101d04 */
[----:B------:R0:W-:Y:S01]  /*64f0*/  STG.E.128 desc[UR4][R4.64], R64 ;  /* 0x0000004004007986 */ /* 0x0001e2000c101d04 */
[----:B--2---:R-:W-:-:S03]  /*6500*/  IMAD.WIDE.U32 R6, R29, 0x20, R6 ;  /* 0x000000201d067825 */ /* 0x004fc600078e0006 */
[----:B------:R0:W-:Y:S01]  /*6510*/  STG.E.128 desc[UR4][R4.64+0x10], R68 ;  /* 0x0000104404007986 */ /* 0x0001e2000c101d04 */
[----:B------:R-:W-:-:S03]  /*6520*/  IADD3 R29, PT, PT, R29, 0x80, RZ ;  /* 0x000000801d1d7810 */ /* 0x000fc60007ffe0ff */
[----:B------:R0:W-:Y:S04]  /*6530*/  STG.E.128 desc[UR4][R6.64], R104 ;  /* 0x0000006806007986 */ /* 0x0001e8000c101d04 */
[----:B------:R0:W-:Y:S02]  /*6540*/  STG.E.128 desc[UR4][R6.64+0x10], R108 ;  /* 0x0000106c06007986 */ /* 0x0001e4000c101d04 */
.L_x_165:
[----:B------:R-:W-:Y:S05]  /*6550*/  BSYNC.RECONVERGENT B0 ;  /* 0x0000000000007941 */ /* 0x000fea0003800200 */
.L_x_164:
[----:B------:R-:W-:Y:S04]  /*6560*/  BSSY.RECONVERGENT B0, `(.L_x_166) ;  /* 0x000000f000007945 */ /* 0x000fe80003800200 */
[----:B------:R-:W-:Y:S05]  /*6570*/  @!P5 BRA `(.L_x_167) ;  /* 0x000000000034d947 */ /* 0x000fea0003800000 */
[----:B0-----:R-:W0:Y:S08]  /*6580*/  LDC.64 R2, c[0x0][0x440] ;  /* 0x00011000ff027b82 */ /* 0x001e300000000a00 */
        /* <DEDUP_REMOVED lines=12> */
.L_x_167:
[----:B------:R-:W-:Y:S05]  /*6650*/  BSYNC.RECONVERGENT B0 ;  /* 0x0000000000007941 */ /* 0x000fea0003800200 */
.L_x_166:
[----:B------:R-:W-:Y:S05]  /*6660*/  @!P4 EXIT ;  /* 0x000000000000c94d */ /* 0x000fea0003800000 */
[----:B0--3--:R-:W0:Y:S08]  /*6670*/  LDC.64 R2, c[0x0][0x440] ;  /* 0x00011000ff027b82 */ /* 0x009e300000000a00 */
[----:B------:R-:W1:Y:S08]  /*6680*/  LDC.64 R4, c[0x0][0x448] ;  /* 0x00011200ff047b82 */ /* 0x000e700000000a00 */
[----:B------:R-:W2:Y:S01]  /*6690*/  LDC.64 R6, c[0x0][0x460] ;  /* 0x00011800ff067b82 */ /* 0x000ea20000000a00 */
[----:B0-----:R-:W-:-:S05]  /*66a0*/  IMAD.WIDE.U32 R2, R29, 0x20, R2 ;  /* 0x000000201d027825 */ /* 0x001fca00078e0002 */
[----:B------:R-:W-:Y:S01]  /*66b0*/  STG.E.128 desc[UR4][R2.64], R140 ;  /* 0x0000008c02007986 */ /* 0x000fe2000c101d04 */
[----:B-1----:R-:W-:-:S03]  /*66c0*/  IMAD.WIDE.U32 R4, R29, 0x20, R4 ;  /* 0x000000201d047825 */ /* 0x002fc600078e0004 */
[----:B------:R-:W-:Y:S04]  /*66d0*/  STG.E.128 desc[UR4][R2.64+0x10], R144 ;  /* 0x0000109002007986 */ /* 0x000fe8000c101d04 */
[----:B------:R-:W-:Y:S01]  /*66e0*/  STG.E.128 desc[UR4][R4.64], R96 ;  /* 0x0000006004007986 */ /* 0x000fe2000c101d04 */
[----:B--2---:R-:W-:-:S03]  /*66f0*/  IMAD.WIDE.U32 R6, R29, 0x20, R6 ;  /* 0x000000201d067825 */ /* 0x004fc600078e0006 */
[----:B------:R-:W-:Y:S04]  /*6700*/  STG.E.128 desc[UR4][R4.64+0x10], R100 ;  /* 0x0000106404007986 */ /* 0x000fe8000c101d04 */
[----:B------:R-:W-:Y:S04]  /*6710*/  STG.E.128 desc[UR4][R6.64], R120 ;  /* 0x0000007806007986 */ /* 0x000fe8000c101d04 */
[----:B------:R-:W-:Y:S01]  /*6720*/  STG.E.128 desc[UR4][R6.64+0x10], R124 ;  /* 0x0000107c06007986 */ /* 0x000fe2000c101d04 */
[----:B------:R-:W-:Y:S05]  /*6730*/  EXIT ;  /* 0x000000000000794d */ /* 0x000fea0003800000 */
.L_x_168:
        /* <DEDUP_REMOVED lines=12> */
.L_x_10658:


//--------------------- .text._ZN10layer_norm13ln_bwd_kernelINS_13Kernel_traitsI13__nv_bfloat16S2_S2_S2_fjLj3072ELj1ELj1ELj4ELj16ENS_18Kernel_traits_baseILj3072ES2_S2_S2_S2_fjLj128EEEEELb0ELb1ELb0ELb1EEEvNS_9BwdParamsE --------------------------
	.section	.text._ZN10layer_norm13ln_bwd_kernelINS_13Kernel_traitsI13__nv_bfloat16S2_S2_S2_fjLj3072ELj1ELj1ELj4ELj16ENS_18Kernel_traits_baseILj3072ES2_S2_S2_S2_fjLj128EEEEELb0ELb1ELb0ELb1EEEvNS_9BwdParamsE,"ax",@progbits
	.align	128
        .global         _ZN10layer_norm13ln_bwd_kernelINS_13Kernel_traitsI13__nv_bfloat16S2_S2_S2_fjLj3072ELj1ELj1ELj4ELj16ENS_18Kernel_traits_baseILj3072ES2_S2_S2_S2_fjLj128EEEEELb0ELb1ELb0ELb1EEEvNS_9BwdParamsE
        .type           _ZN10layer_norm13ln_bwd_kernelINS_13Kernel_traitsI13__nv_bfloat16S2_S2_S2_fjLj3072ELj1ELj1ELj4ELj16ENS_18Kernel_traits_baseILj3072ES2_S2_S2_S2_fjLj128EEEEELb0ELb1ELb0ELb1EEEvNS_9BwdParamsE,@function
        .size           _ZN10layer_norm13ln_bwd_kernelINS_13Kernel_traitsI13__nv_bfloat16S2_S2_S2_fjLj3072ELj1ELj1ELj4ELj16ENS_18Kernel_traits_baseILj3072ES2_S2_S2_S2_fjLj128EEEEELb0ELb1ELb0ELb1EEEvNS_9BwdParamsE,(.L_x_10659 - _ZN10layer_norm13ln_bwd_kernelINS_13Kernel_traitsI13__nv_bfloat16S2_S2_S2_fjLj3072ELj1ELj1ELj4ELj16ENS_18Kernel_traits_baseILj3072ES2_S2_S2_S2_fjLj128EEEEELb0ELb1ELb0ELb1EEEvNS_9BwdParamsE)
        .other          _ZN10layer_norm13ln_bwd_kernelINS_13Kernel_traitsI13__nv_bfloat16S2_S2_S2_fjLj3072ELj1ELj1ELj4ELj16ENS_18Kernel_traits_baseILj3072ES2_S2_S2_S2_fjLj128EEEEELb0ELb1ELb0ELb1EEEvNS_9BwdParamsE,@"STO_CUDA_ENTRY STV_DEFAULT"
_ZN10layer_norm13ln_bwd_kernelINS_13Kernel_traitsI13__nv_bfloat16S2_S2_S2_fjLj3072ELj1ELj1ELj4ELj16ENS_18Kernel_traits_baseILj3072ES2_S2_S2_S2_fjLj128EEEEELb0ELb1ELb0ELb1EEEvNS_9BwdParamsE:
.text._ZN10layer_norm13ln_bwd_kernelINS_13Kernel_traitsI13__nv_bfloat16S2_S2_S2_fjLj3072ELj1ELj1ELj4ELj16ENS_18Kernel_traits_baseILj3072ES2_S2_S2_S2_fjLj128EEEEELb0ELb1ELb0ELb1EEEvNS_9BwdParamsE:
        /* <DEDUP_REMOVED lines=41> */
[----:B------:R-:W0:Y:S01]  /*0290*/  LDCU.64 UR4, c[0x0][0x358] ;  /* 0x00006b00ff0477ac */ /* 0x000e220008000a00 */
[----:B-1----:R-:W-:Y:S05]  /*02a0*/  BRA.U UP0, `(.L_x_169) ;  /* 0x0000006100807547 */ /* 0x002fea000b800000 */
[----:B------:R-:W1:Y:S08]  /*02b0*/  LDC.64 R2, c[0x0][0x3d0] ;  /* 0x0000f400ff027b82 */ /* 0x000e700000000a00 */
[----:B------:R-:W2:Y:S08]  /*02c0*/  LDC.64 R4, c[0x0][0x3e8] ;  /* 0x0000fa00ff047b82 */ /* 0x000eb00000000a00 */
[----:B------:R-:W3:Y:S01]  /*02d0*/  LDC.64 R6, c[0x0][0x3e0] ;  /* 0x0000f800ff067b82 */ /* 0x000ee20000000a00 */
[----:B------:R-:W-:Y:S01]  /*02e0*/  HFMA2 R138, -RZ, RZ, 0, 0 ;  /* 0x00000000ff8a7431 */ /* 0x000fe200000001ff */
[----:B------:R-:W-:Y:S01]  /*02f0*/  PLOP3.LUT P2, PT, PT, PT, PT, 0x8, 0x80 ;  /* 0x000000000080781c */ /* 0x000fe20003f4e170 */
[----:B------:R-:W-:Y:S01]  /*0300*/  HFMA2 R108, -RZ, RZ, 0, 0 ;  /* 0x00000000ff6c7431 */ /* 0x000fe200000001ff */
[----:B------:R-:W-:-:S02]  /*0310*/  SHF.R.U32.HI R137, RZ, 0x5, R109 ;  /* 0x00000005ff897819 */ /* 0x000fc4000001166d */
[----:B------:R-:W-:Y:S02]  /*0320*/  CS2R R122, SRZ ;  /* 0x00000000007a7805 */ /* 0x000fe4000001ff00 */
[----:B------:R-:W-:Y:S02]  /*0330*/  MOV R124, RZ ;  /* 0x000000ff007c7202 */ /* 0x000fe40000000f00 */
[----:B------:R-:W-:Y:S01]  /*0340*/  CS2R R120, SRZ ;  /* 0x0000000000787805 */ /* 0x000fe2000001ff00 */
[----:B-1----:R-:W-:Y:S01]  /*0350*/  IMAD.WIDE.U32 R2, R109, 0x10, R2 ;  /* 0x000000106d027825 */ /* 0x002fe200078e0002 */
[----:B------:R-:W-:Y:S02]  /*0360*/  CS2R R118, SRZ ;  /* 0x0000000000767805 */ /* 0x000fe4000001ff00 */
[----:B------:R-:W-:Y:S02]  /*0370*/  CS2R R116, SRZ ;  /* 0x0000000000747805 */ /* 0x000fe4000001ff00 */
[----:B------:R-:W-:-:S02]  /*0380*/  CS2R R114, SRZ ;  /* 0x0000000000727805 */ /* 0x000fc4000001ff00 */
[----:B------:R-:W-:Y:S01]  /*0390*/  CS2R R112, SRZ ;  /* 0x0000000000707805 */ /* 0x000fe2000001ff00 */
[----:B0-----:R-:W4:Y:S01]  /*03a0*/  LDG.E.128 R16, desc[UR4][R2.64] ;  /* 0x0000000402107981 */ /* 0x001f22000c1e1d00 */
[----:B------:R-:W-:Y:S02]  /*03b0*/  CS2R R110, SRZ ;  /* 0x00000000006e7805 */ /* 0x000fe4000001ff00 */
[----:B------:R-:W-:Y:S01]  /*03c0*/  CS2R R106, SRZ ;  /* 0x00000000006a7805 */ /* 0x000fe2000001ff00 */
[----:B--2---:R-:W-:Y:S01]  /*03d0*/  IMAD.WIDE.U32 R4, R109, 0x10, R4 ;  /* 0x000000106d047825 */ /* 0x004fe200078e0004 */
[----:B------:R-:W2:Y:S01]  /*03e0*/  LDG.E.128 R12, desc[UR4][R2.64+0x800] ;  /* 0x00080004020c7981 */ /* 0x000ea2000c1e1d00 */
[----:B------:R-:W-:Y:S02]  /*03f0*/  CS2R R104, SRZ ;  /* 0x0000000000687805 */ /* 0x000fe4000001ff00 */
[----:B------:R-:W-:Y:S02]  /*0400*/  CS2R R50, SRZ ;  /* 0x0000000000327805 */ /* 0x000fe4000001ff00 */
[----:B------:R-:W-:Y:S01]  /*0410*/  CS2R R48, SRZ ;  /* 0x0000000000307805 */ /* 0x000fe2000001ff00 */
[----:B------:R0:W5:Y:S01]  /*0420*/  LDG.E.128 R8, desc[UR4][R2.64+0x1000] ;  /* 0x0010000402087981 */ /* 0x000162000c1e1d00 */
[----:B------:R-:W-:-:S02]  /*0430*/  CS2R R46, SRZ ;  /* 0x00000000002e7805 */ /* 0x000fc4000001ff00 */
[----:B------:R-:W-:Y:S02]  /*0440*/  CS2R R44, SRZ ;  /* 0x00000000002c7805 */ /* 0x000fe4000001ff00 */
[----:B------:R-:W-:Y:S01]  /*0450*/  CS2R R42, SRZ ;  /* 0x00000000002a7805 */ /* 0x000fe2000001ff00 */
[----:B------:R-:W5:Y:S01]  /*0460*/  LDG.E.128 R60, desc[UR4][R4.64+0x1000] ;  /* 0x00100004043c7981 */ /* 0x000f62000c1e1d00 */
[----:B------:R-:W-:Y:S02]  /*0470*/  CS2R R40, SRZ ;  /* 0x0000000000287805 */ /* 0x000fe4000001ff00 */
[----:B------:R-:W-:Y:S02]  /*0480*/  CS2R R38, SRZ ;  /* 0x0000000000267805 */ /* 0x000fe4000001ff00 */
[----:B------:R-:W-:Y:S01]  /*0490*/  CS2R R36, SRZ ;  /* 0x0000000000247805 */ /* 0x000fe2000001ff00 */
[----:B------:R-:W5:Y:S01]  /*04a0*/  LDG.E.128 R56, desc[UR4][R4.64+0x800] ;  /* 0x0008000404387981 */ /* 0x000f62000c1e1d00 */
[----:B------:R-:W-:-:S02]  /*04b0*/  CS2R R34, SRZ ;  /* 0x0000000000227805 */ /* 0x000fc4000001ff00 */
[----:B------:R-:W-:Y:S02]  /*04c0*/  CS2R R32, SRZ ;  /* 0x0000000000207805 */ /* 0x000fe4000001ff00 */
[----:B------:R-:W-:Y:S01]  /*04d0*/  CS2R R30, SRZ ;  /* 0x00000000001e7805 */ /* 0x000fe2000001ff00 */
[----:B------:R1:W5:Y:S01]  /*04e0*/  LDG.E.128 R52, desc[UR4][R4.64] ;  /* 0x0000000404347981 */ /* 0x000362000c1e1d00 */
[----:B---3--:R-:W-:Y:S02]  /*04f0*/  ISETP.NE.U32.AND P1, PT, R6, RZ, PT ;  /* 0x000000ff0600720c */ /* 0x008fe40003f25070 */
[----:B------:R-:W-:Y:S02]  /*0500*/  CS2R R28, SRZ ;  /* 0x00000000001c7805 */ /* 0x000fe4000001ff00 */
[----:B------:R-:W-:Y:S02]  /*0510*/  CS2R R26, SRZ ;  /* 0x00000000001a7805 */ /* 0x000fe4000001ff00 */
[----:B------:R-:W-:-:S02]  /*0520*/  CS2R R24, SRZ ;  /* 0x0000000000187805 */ /* 0x000fc4000001ff00 */
[----:B------:R-:W-:Y:S02]  /*0530*/  ISETP.NE.AND.EX P1, PT, R7, RZ, PT, P1 ;  /* 0x000000ff0700720c */ /* 0x000fe40003f25310 */
[----:B------:R-:W-:Y:S02]  /*0540*/  CS2R R22, SRZ ;  /* 0x0000000000167805 */ /* 0x000fe4000001ff00 */
[----:B------:R-:W-:Y:S02]  /*0550*/  CS2R R20, SRZ ;  /* 0x0000000000147805 */ /* 0x000fe4000001ff00 */
[----:B------:R-:W-:Y:S02]  /*0560*/  CS2R R6, SRZ ;  /* 0x0000000000067805 */ /* 0x000fe4000001ff00 */
[----:B0-----:R-:W-:Y:S02]  /*0570*/  CS2R R2, SRZ ;  /* 0x0000000000027805 */ /* 0x001fe4000001ff00 */
[----:B-1----:R-:W-:-:S02]  /*0580*/  CS2R R4, SRZ ;  /* 0x0000000000047805 */ /* 0x002fc4000001ff00 */
[----:B------:R-:W-:Y:S01]  /*0590*/  MOV R0, RZ ;  /* 0x000000ff00007202 */ /* 0x000fe20000000f00 */
[----:B------:R-:W0:Y:S01]  /*05a0*/  LDCU.U8 UR7, c[0x0][0x410] ;  /* 0x00008200ff0777ac */ /* 0x000e220008000000 */
[----:B------:R-:W-:Y:S01]  /*05b0*/  MOV R139, UR6 ;  /* 0x00000006008b7c02 */ /* 0x000fe20008000f00 */
[----:B------:R-:W1:Y:S01]  /*05c0*/  LDCU UR10, c[0x0][0x388] ;  /* 0x00007100ff0a77ac */ /* 0x000e620008000800 */
[----:B------:R-:W3:Y:S01]  /*05d0*/  LDCU UR11, c[0x0][0x400] ;  /* 0x00008000ff0b77ac */ /* 0x000ee20008000800 */
[----:B------:R-:W0:Y:S01]  /*05e0*/  LDCU.64 UR12, c[0x0][0x478] ;  /* 0x00008f00ff0c77ac */ /* 0x000e220008000a00 */
[----:B------:R-:W0:Y:S01]  /*05f0*/  LDCU.64 UR8, c[0x0][0x438] ;  /* 0x00008700ff0877ac */ /* 0x000e220008000a00 */
[----:B----4-:R-:W-:Y:S02]  /*0600*/  PRMT R156, R16, 0x7632, R156 ;  /* 0x00007632109c7816 */ /* 0x010fe4000000009c */
[----:B------:R-:W-:Y:S02]  /*0610*/  PRMT R157, R17, 0x7632, R157 ;  /* 0x00007632119d7816 */ /* 0x000fe4000000009d */
[----:B------:R-:W-:-:S02]  /*0620*/  PRMT R158, R18, 0x7632, R158 ;  /* 0x00007632129e7816 */ /* 0x000fc4000000009e */
[----:B------:R-:W-:Y:S02]  /*0630*/  PRMT R159, R19, 0x7632, R159 ;  /* 0x00007632139f7816 */ /* 0x000fe4000000009f */
[----:B--2---:R-:W-:Y:S02]  /*0640*/  PRMT R160, R12, 0x7632, R160 ;  /* 0x000076320ca07816 */ /* 0x004fe400000000a0 */
[----:B------:R-:W-:Y:S02]  /*0650*/  PRMT R161, R13, 0x7632, R161 ;  /* 0x000076320da17816 */ /* 0x000fe400000000a1 */
[----:B------:R-:W-:Y:S02]  /*0660*/  PRMT R162, R14, 0x7632, R162 ;  /* 0x000076320ea27816 */ /* 0x000fe400000000a2 */
[----:B------:R-:W-:Y:S02]  /*0670*/  PRMT R163, R15, 0x7632, R163 ;  /* 0x000076320fa37816 */ /* 0x000fe400000000a3 */
[----:B-----5:R-:W-:-:S02]  /*0680*/  PRMT R164, R8, 0x7632, R164 ;  /* 0x0000763208a47816 */ /* 0x020fc400000000a4 */
[----:B------:R-:W-:Y:S02]  /*0690*/  PRMT R165, R9, 0x7632, R165 ;  /* 0x0000763209a57816 */ /* 0x000fe400000000a5 */
[----:B------:R-:W-:Y:S02]  /*06a0*/  PRMT R166, R10, 0x7632, R166 ;  /* 0x000076320aa67816 */ /* 0x000fe400000000a6 */
[----:B------:R-:W-:Y:S02]  /*06b0*/  PRMT R167, R11, 0x7632, R167 ;  /* 0x000076320ba77816 */ /* 0x000fe400000000a7 */
[----:B------:R-:W-:Y:S02]  /*06c0*/  SHF.L.U32 R125, R16, 0x10, RZ ;  /* 0x00000010107d7819 */ /* 0x000fe400000006ff */
[----:B------:R-:W-:Y:S02]  /*06d0*/  SHF.L.U32 R126, R17, 0x10, RZ ;  /* 0x00000010117e7819 */ /* 0x000fe400000006ff */
[----:B------:R-:W-:-:S02]  /*06e0*/  CS2R R16, SRZ ;  /* 0x0000000000107805 */ /* 0x000fc4000001ff00 */
[----:B------:R-:W-:Y:S02]  /*06f0*/  SHF.L.U32 R127, R18, 0x10, RZ ;  /* 0x00000010127f7819 */ /* 0x000fe400000006ff */
[----:B------:R-:W-:Y:S02]  /*0700*/  SHF.L.U32 R128, R19, 0x10, RZ ;  /* 0x0000001013807819 */ /* 0x000fe400000006ff */
[----:B------:R-:W-:Y:S02]  /*0710*/  CS2R R18, SRZ ;  /* 0x0000000000127805 */ /* 0x000fe4000001ff00 */
        /* <DEDUP_REMOVED lines=12> */
[----:B------:R-:W-:Y:S02]  /*07e0*/  PRMT R140, R60, 0x7632, R140 ;  /* 0x000076323c8c7816 */ /* 0x000fe4000000008c */
        /* <DEDUP_REMOVED lines=10> */
[----:B------:R-:W-:Y:S02]  /*0890*/  PRMT R151, R55, 0x7632, R151 ;  /* 0x0000763237977816 */ /* 0x000fe40000000097 */
        /* <DEDUP_REMOVED lines=11> */
[----:B01-3--:R-:W-:-:S07]  /*0950*/  SHF.L.U32 R167, R167, 0x10, RZ ;  /* 0x00000010a7a77819 */ /* 0x00bfce00000006ff */
.L_x_184:
[----:B------:R-:W0:Y:S01]  /*0960*/  LDC.64 R96, c[0x0][0x3a8] ;  /* 0x0000ea00ff607b82 */ /* 0x000e220000000a00 */
[----:B------:R-:W-:-:S05]  /*0970*/  IMAD R80, R139, UR10, RZ ;  /* 0x0000000a8b507c24 */ /* 0x000fca000f8e02ff */
[----:B------:R-:W-:Y:S02]  /*0980*/  SHF.R.S32.HI R81, RZ, 0x1f, R80 ;  /* 0x0000001fff517819 */ /* 0x000fe40000011450 */
[----:B------:R-:W1:Y:S02]  /*0990*/  LDC.64 R102, c[0x0][0x3c0] ;  /* 0x0000f000ff667b82 */ /* 0x000e640000000a00 */
[----:B------:R-:W-:-:S04]  /*09a0*/  LEA.HI R80, R81, R80, RZ, 0x3 ;  /* 0x0000005051507211 */ /* 0x000fc800078f18ff */
[----:B------:R-:W-:Y:S02]  /*09b0*/  LEA.HI.SX32 R177, R80, R109, 0x1d ;  /* 0x0000006d50b17211 */ /* 0x000fe400078feaff */
[----:B------:R-:W2:Y:S03]  /*09c0*/  LDC.64 R100, c[0x0][0x428] ;  /* 0x00010a00ff647b82 */ /* 0x000ea60000000a00 */
[----:B0-----:R-:W-:-:S05]  /*09d0*/  IMAD.WIDE.U32 R80, R177, 0x10, R96 ;  /* 0x00000010b1507825 */ /* 0x001fca00078e0060 */
[----:B------:R-:W0:Y:S01]  /*09e0*/  LDC.64 R152, c[0x0][0x3c8] ;  /* 0x0000f200ff987b82 */ /* 0x000e220000000a00 */
[----:B------:R-:W3:Y:S01]  /*09f0*/  LDG.E.128 R80, desc[UR4][R80.64] ;  /* 0x0000000450507981 */ /* 0x000ee2000c1e1d00 */
[C---:B------:R-:W-:Y:S02]  /*0a00*/  IADD3 R171, PT, PT, R177.reuse, 0x80, RZ ;  /* 0x00000080b1ab7810 */ /* 0x040fe40007ffe0ff */
[----:B------:R-:W-:-:S03]  /*0a10*/  IADD3 R169, PT, PT, R177, 0x100, RZ ;  /* 0x00000100b1a97810 */ /* 0x000fc60007ffe0ff */
[----:B------:R-:W-:-:S04]  /*0a20*/  IMAD.WIDE.U32 R88, R171, 0x10, R96 ;  /* 0x00000010ab587825 */ /* 0x000fc800078e0060 */
[----:B------:R-:W-:Y:S02]  /*0a30*/  IMAD.WIDE.U32 R96, R169, 0x10, R96 ;  /* 0x00000010a9607825 */ /* 0x000fe400078e0060 */
[----:B------:R-:W4:Y:S02]  /*0a40*/  LDG.E.128 R88, desc[UR4][R88.64] ;  /* 0x0000000458587981 */ /* 0x000f24000c1e1d00 */
[----:B-1----:R-:W-:Y:S02]  /*0a50*/  IMAD.WIDE R154, R139, 0x4, R102 ;  /* 0x000000048b9a7825 */ /* 0x002fe400078e0266 */
[----:B------:R-:W4:Y:S02]  /*0a60*/  LDG.E.128 R96, desc[UR4][R96.64] ;  /* 0x0000000460607981 */ /* 0x000f24000c1e1d00 */
[----:B--2---:R-:W-:Y:S02]  /*0a70*/  IMAD.WIDE.U32 R84, R177, 0x10, R100 ;  /* 0x00000010b1547825 */ /* 0x004fe400078e0064 */
[----:B------:R1:W2:Y:S02]  /*0a80*/  LDG.E R183, desc[UR4][R154.64] ;  /* 0x000000049ab77981 */ /* 0x0002a4000c1e1900 */
[----:B0-----:R-:W-:-:S02]  /*0a90*/  IMAD.WIDE R152, R139, 0x4, R152 ;  /* 0x000000048b987825 */ /* 0x001fc400078e0298 */
[----:B------:R-:W2:Y:S04]  /*0aa0*/  LDG.E.128 R84, desc[UR4][R84.64] ;  /* 0x0000000454547981 */ /* 0x000ea8000c1e1d00 */
[----:B------:R4:W2:Y:S01]  /*0ab0*/  LDG.E R152, desc[UR4][R152.64] ;  /* 0x0000000498987981 */ /* 0x0008a2000c1e1900 */
[----:B------:R-:W-:-:S06]  /*0ac0*/  IMAD.WIDE.U32 R92, R171, 0x10, R100 ;  /* 0x00000010ab5c7825 */ /* 0x000fcc00078e0064 */
[----:B------:R-:W2:Y:S01]  /*0ad0*/  LDG.E.128 R92, desc[UR4][R92.64] ;  /* 0x000000045c5c7981 */ /* 0x000ea2000c1e1d00 */
[----:B------:R-:W-:-:S06]  /*0ae0*/  IMAD.WIDE.U32 R100, R169, 0x10, R100 ;  /* 0x00000010a9647825 */ /* 0x000fcc00078e0064 */
[----:B------:R-:W2:Y:S01]  /*0af0*/  LDG.E.128 R100, desc[UR4][R100.64] ;  /* 0x0000000464647981 */ /* 0x000ea2000c1e1d00 */
[----:B------:R-:W-:-:S04]  /*0b00*/  ISETP.NE.U32.AND P0, PT, RZ, UR8, PT ;  /* 0x00000008ff007c0c */ /* 0x000fc8000bf05070 */
[----:B------:R-:W-:Y:S02]  /*0b10*/  ISETP.NE.AND.EX P0, PT, RZ, UR9, PT, P0 ;  /* 0x00000009ff007c0c */ /* 0x000fe4000bf05300 */
[----:B------:R-:W-:Y:S01]  /*0b20*/  ISETP.NE.AND P3, PT, RZ, UR7, PT ;  /* 0x00000007ff007c0c */ /* 0x000fe2000bf65270 */
[----:B------:R-:W0:Y:S01]  /*0b30*/  S2R R226, SR_CgaCtaId ;  /* 0x0000000000e27919 */ /* 0x000e220000008800 */
[----:B------:R-:W-:Y:S02]  /*0b40*/  LOP3.LUT P4, RZ, R109, 0x1f, RZ, 0xc0, !PT ;  /* 0x0000001f6dff7812 */ /* 0x000fe4000788c0ff */
[C---:B---3--:R-:W-:Y:S02]  /*0b50*/  PRMT R168, R80.reuse, 0x7632, R168 ;  /* 0x0000763250a87816 */ /* 0x048fe400000000a8 */
[----:B------:R-:W-:Y:S02]  /*0b60*/  SHF.L.U32 R170, R80, 0x10, RZ ;  /* 0x0000001050aa7819 */ /* 0x000fe400000006ff */
[----:B------:R-:W-:-:S02]  /*0b70*/  PRMT R172, R81, 0x7632, R172 ;  /* 0x0000763251ac7816 */ /* 0x000fc400000000ac */
[----:B------:R-:W-:Y:S02]  /*0b80*/  SHF.L.U32 R185, R81, 0x10, RZ ;  /* 0x0000001051b97819 */ /* 0x000fe400000006ff */
[----:B------:R-:W3:Y:S01]  /*0b90*/  @P0 LDC.64 R80, c[0x0][0x438] ;  /* 0x00010e00ff500b82 */ /* 0x000ee20000000a00 */
[C---:B------:R-:W-:Y:S02]  /*0ba0*/  PRMT R173, R82.reuse, 0x7632, R173 ;  /* 0x0000763252ad7816 */ /* 0x040fe400000000ad */
[----:B------:R-:W-:Y:S02]  /*0bb0*/  SHF.L.U32 R187, R82, 0x10, RZ ;  /* 0x0000001052bb7819 */ /* 0x000fe400000006ff */
[C---:B-1----:R-:W-:Y:S02]  /*0bc0*/  PRMT R154, R83.reuse, 0x7632, R154 ;  /* 0x00007632539a7816 */ /* 0x042fe4000000009a */
[----:B------:R-:W-:Y:S02]  /*0bd0*/  SHF.L.U32 R155, R83, 0x10, RZ ;  /* 0x00000010539b7819 */ /* 0x000fe400000006ff */
[----:B------:R-:W1:Y:S01]  /*0be0*/  @P0 LDC.64 R82, c[0x0][0x438] ;  /* 0x00010e00ff520b82 */ /* 0x000e620000000a00 */
[----:B----4-:R-:W-:-:S02]  /*0bf0*/  PRMT R153, R88, 0x7632, R153 ;  /* 0x0000763258997816 */ /* 0x010fc40000000099 */
[----:B------:R-:W-:Y:S02]  /*0c00*/  PRMT R182, R97, 0x7632, R182 ;  /* 0x0000763261b67816 */ /* 0x000fe400000000b6 */
[----:B--2---:R-:W-:Y:S02]  /*0c10*/  FSEL R184, R183, RZ, !P3 ;  /* 0x000000ffb7b87208 */ /* 0x004fe40005800000 */
[----:B------:R-:W-:Y:S02]  /*0c20*/  SHF.L.U32 R153, R153, 0x10, RZ ;  /* 0x0000001099997819 */ /* 0x000fe400000006ff */
[----:B------:R-:W-:Y:S02]  /*0c30*/  SHF.L.U32 R182, R182, 0x10, RZ ;  /* 0x00000010b6b67819 */ /* 0x000fe400000006ff */
[C---:B------:R-:W-:Y:S02]  /*0c40*/  PRMT R219, R84.reuse, 0x7632, R219 ;  /* 0x0000763254db7816 */ /* 0x040fe400000000db */
[----:B------:R-:W-:-:S02]  /*0c50*/  SHF.L.U32 R178, R84, 0x10, RZ ;  /* 0x0000001054b27819 */ /* 0x000fc400000006ff */
[C---:B------:R-:W-:Y:S02]  /*0c60*/  PRMT R175, R89.reuse, 0x7632, R175 ;  /* 0x0000763259af7816 */ /* 0x040fe400000000af */
[----:B------:R-:W-:Y:S01]  /*0c70*/  SHF.L.U32 R199, R89, 0x10, RZ ;  /* 0x0000001059c77819 */ /* 0x000fe200000006ff */
[----:B------:R-:W-:Y:S01]  /*0c80*/  FADD.FTZ R89, -R184, R170 ;  /* 0x000000aab8597221 */ /* 0x000fe20000010100 */
[----:B------:R-:W-:Y:S01]  /*0c90*/  SHF.L.U32 R168, R168, 0x10, RZ ;  /* 0x00000010a8a87819 */ /* 0x000fe200000006ff */
[----:B------:R-:W-:Y:S01]  /*0ca0*/  FADD.FTZ R201, -R184, R153 ;  /* 0x00000099b8c97221 */ /* 0x000fe20000010100 */
[----:B------:R-:W-:Y:S01]  /*0cb0*/  PRMT R181, R91, 0x7632, R181 ;  /* 0x000076325bb57816 */ /* 0x000fe200000000b5 */
[----:B---3--:R-:W-:-:S04]  /*0cc0*/  @P0 IMAD.WIDE.U32 R80, R169, 0x10, R80 ;  /* 0x00000010a9500825 */ /* 0x008fc800078e0050 */
[C---:B------:R-:W-:Y:S01]  /*0cd0*/  FADD.FTZ R153, -R184.reuse, R182 ;  /* 0x000000b6b8997221 */ /* 0x040fe20000010100 */
[----:B------:R-:W-:Y:S01]  /*0ce0*/  SHF.L.U32 R219, R219, 0x10, RZ ;  /* 0x00000010dbdb7819 */ /* 0x000fe200000006ff */
[----:B------:R-:W-:Y:S01]  /*0cf0*/  FMUL.FTZ R182, R125, R178 ;  /* 0x000000b27db67220 */ /* 0x000fe20000410000 */
[----:B------:R-:W-:Y:S01]  /*0d00*/  FADD.FTZ R207, -R184, R168 ;  /* 0x000000a8b8cf7221 */ /* 0x000fe20000010100 */
[----:B------:R-:W-:Y:S01]  /*0d10*/  FMUL.FTZ R89, R152, R89 ;  /* 0x0000005998597220 */ /* 0x000fe20000410000 */
[----:B------:R-:W-:Y:S01]  /*0d20*/  SHF.L.U32 R181, R181, 0x10, RZ ;  /* 0x00000010b5b57819 */ /* 0x000fe200000006ff */
[----:B-1----:R-:W-:Y:S01]  /*0d30*/  @P0 IMAD.WIDE.U32 R82, R171, 0x10, R82 ;  /* 0x00000010ab520825 */ /* 0x002fe200078e0052 */
[C---:B------:R-:W-:Y:S01]  /*0d40*/  PRMT R216, R85.reuse, 0x7632, R216 ;  /* 0x0000763255d87816 */ /* 0x040fe200000000d8 */
[----:B------:R1:W5:Y:S01]  /*0d50*/  @P0 LDG.E.128 R72, desc[UR4][R80.64] ;  /* 0x0000000450480981 */ /* 0x000362000c1e1d00 */
[----:B------:R-:W-:Y:S01]  /*0d60*/  SHF.L.U32 R176, R85, 0x10, RZ ;  /* 0x0000001055b07819 */ /* 0x000fe200000006ff */
[----:B------:R-:W-:Y:S01]  /*0d70*/  FMUL.FTZ R202, R156, R219 ;  /* 0x000000db9cca7220 */ /* 0x000fe20000410000 */
[C---:B------:R-:W-:Y:S01]  /*0d80*/  PRMT R221, R86.reuse, 0x7632, R221 ;  /* 0x0000763256dd7816 */ /* 0x040fe200000000dd */
[----:B------:R-:W2:Y:S01]  /*0d90*/  @P0 LDC.64 R84, c[0x0][0x438] ;  /* 0x00010e00ff540b82 */ /* 0x000ea20000000a00 */
[----:B------:R-:W-:-:S02]  /*0da0*/  SHF.L.U32 R180, R86, 0x10, RZ ;  /* 0x0000001056b47819 */ /* 0x000fc400000006ff */
[C---:B------:R-:W-:Y:S02]  /*0db0*/  PRMT R214, R87.reuse, 0x7632, R214 ;  /* 0x0000763257d67816 */ /* 0x040fe400000000d6 */
[----:B------:R-:W-:Y:S01]  /*0dc0*/  SHF.L.U32 R174, R87, 0x10, RZ ;  /* 0x0000001057ae7819 */ /* 0x000fe200000006ff */
[----:B-1----:R-:W-:Y:S01]  /*0dd0*/  FADD.FTZ R81, RZ, R182 ;  /* 0x000000b6ff517221 */ /* 0x002fe20000010000 */
[----:B------:R-:W-:Y:S01]  /*0de0*/  SHF.L.U32 R172, R172, 0x10, RZ ;  /* 0x00000010acac7819 */ /* 0x000fe200000006ff */
[----:B------:R-:W1:Y:S01]  /*0df0*/  @P1 LDC.64 R86, c[0x0][0x3e0] ;  /* 0x0000f800ff561b82 */ /* 0x000e620000000a00 */
[----:B------:R-:W-:Y:S01]  /*0e00*/  FADD.FTZ R185, -R184, R185 ;  /* 0x000000b9b8b97221 */ /* 0x000fe20000010100 */
[----:B------:R-:W-:Y:S01]  /*0e10*/  FMUL.FTZ R207, R152, R207 ;  /* 0x000000cf98cf7220 */ /* 0x000fe20000410000 */
[----:B------:R-:W-:Y:S01]  /*0e20*/  FFMA.FTZ R80, R89, R182, RZ ;  /* 0x000000b659507223 */ /* 0x000fe200000100ff */
[----:B------:R-:W-:Y:S01]  /*0e30*/  FADD.FTZ R189, -R184, R181 ;  /* 0x000000b5b8bd7221 */ /* 0x000fe20000010100 */
[----:B------:R3:W5:Y:S01]  /*0e40*/  @P0 LDG.E.128 R68, desc[UR4][R82.64] ;  /* 0x0000000452440981 */ /* 0x000762000c1e1d00 */
[----:B------:R-:W-:Y:S01]  /*0e50*/  SHF.L.U32 R216, R216, 0x10, RZ ;  /* 0x00000010d8d87819 */ /* 0x000fe200000006ff */
[----:B------:R-:W-:Y:S01]  /*0e60*/  FMUL.FTZ R181, R126, R176 ;  /* 0x000000b07eb57220 */ /* 0x000fe20000410000 */
[----:B------:R-:W-:Y:S01]  /*0e70*/  FADD.FTZ R209, -R184, R172 ;  /* 0x000000acb8d17221 */ /* 0x000fe20000010100 */
[----:B------:R-:W-:Y:S01]  /*0e80*/  FMUL.FTZ R185, R152, R185 ;  /* 0x000000b998b97220 */ /* 0x000fe20000410000 */
[----:B------:R-:W-:Y:S01]  /*0e90*/  FFMA.FTZ R80, R207, R202, R80 ;  /* 0x000000cacf507223 */ /* 0x000fe20000010050 */
[----:B------:R-:W-:-:S02]  /*0ea0*/  PRMT R179, R90, 0x7632, R179 ;  /* 0x000076325ab37816 */ /* 0x000fc400000000b3 */
[----:B------:R-:W-:Y:S01]  /*0eb0*/  SHF.L.U32 R195, R90, 0x10, RZ ;  /* 0x000000105ac37819 */ /* 0x000fe200000006ff */
[----:B---3--:R-:W-:Y:S01]  /*0ec0*/  FADD.FTZ R82, R81, R202 ;  /* 0x000000ca51527221 */ /* 0x008fe20000010000 */
[----:B------:R-:W-:Y:S01]  /*0ed0*/  PRMT R220, R95, 0x7632, R220 ;  /* 0x000076325fdc7816 */ /* 0x000fe200000000dc */
[----:B------:R-:W-:Y:S01]  /*0ee0*/  FMUL.FTZ R204, R157, R216 ;  /* 0x000000d89dcc7220 */ /* 0x000fe20000410000 */
[----:B------:R-:W-:Y:S01]  /*0ef0*/  SHF.L.U32 R90, R95, 0x10, RZ ;  /* 0x000000105f5a7819 */ /* 0x000fe200000006ff */
[----:B------:R-:W-:Y:S01]  /*0f00*/  FADD.FTZ R81, R82, R181 ;  /* 0x000000b552517221 */ /* 0x000fe20000010000 */
[----:B------:R-:W-:Y:S01]  /*0f10*/  SHF.L.U32 R217, R97, 0x10, RZ ;  /* 0x0000001061d97819 */ /* 0x000fe200000006ff */
[----:B------:R-:W-:Y:S01]  /*0f20*/  FADD.FTZ R187, -R184, R187 ;  /* 0x000000bbb8bb7221 */ /* 0x000fe20000010100 */
[----:B------:R-:W-:Y:S01]  /*0f30*/  SHF.L.U32 R95, R173, 0x10, RZ ;  /* 0x00000010ad5f7819 */ /* 0x000fe200000006ff */
[----:B------:R-:W-:Y:S01]  /*0f40*/  FMUL.FTZ R209, R152, R209 ;  /* 0x000000d198d17220 */ /* 0x000fe20000410000 */
[----:B------:R-:W-:Y:S01]  /*0f50*/  SHF.L.U32 R191, R91, 0x10, RZ ;  /* 0x000000105bbf7819 */ /* 0x000fe200000006ff */
[----:B------:R-:W-:Y:S01]  /*0f60*/  FFMA.FTZ R80, R185, R181, R80 ;  /* 0x000000b5b9507223 */ /* 0x000fe20000010050 */
[----:B------:R-:W-:-:S02]  /*0f70*/  PRMT R97, R98, 0x7632, R97 ;  /* 0x0000763262617816 */ /* 0x000fc40000000061 */
[----:B------:R-:W-:Y:S02]  /*0f80*/  SHF.L.U32 R215, R98, 0x10, RZ ;  /* 0x0000001062d77819 */ /* 0x000fe400000006ff */
[----:B------:R-:W-:Y:S02]  /*0f90*/  PRMT R91, R96, 0x7632, R91 ;  /* 0x00007632605b7816 */ /* 0x000fe4000000005b */
[----:B------:R-:W-:Y:S01]  /*0fa0*/  PRMT R98, R99, 0x7632, R98 ;  /* 0x0000763263627816 */ /* 0x000fe20000000062 */
[----:B------:R-:W-:Y:S01]  /*0fb0*/  FMUL.FTZ R183, R127, R180 ;  /* 0x000000b47fb77220 */ /* 0x000fe20000410000 */
[----:B------:R-:W-:Y:S01]  /*0fc0*/  SHF.L.U32 R221, R221, 0x10, RZ ;  /* 0x00000010dddd7819 */ /* 0x000fe200000006ff */
[----:B------:R-:W-:Y:S01]  /*0fd0*/  FADD.FTZ R82, R81, R204 ;  /* 0x000000cc51527221 */ /* 0x000fe20000010000 */
[----:B------:R-:W-:Y:S01]  /*0fe0*/  SHF.L.U32 R203, R88, 0x10, RZ ;  /* 0x0000001058cb7819 */ /* 0x000fe200000006ff */
[----:B------:R-:W-:Y:S01]  /*0ff0*/  FADD.FTZ R95, -R184, R95 ;  /* 0x0000005fb85f7221 */ /* 0x000fe20000010100 */
[C---:B------:R-:W-:Y:S01]  /*1000*/  PRMT R218, R93.reuse, 0x7632, R218 ;  /* 0x000076325dda7816 */ /* 0x040fe200000000da */
[----:B------:R-:W-:Y:S01]  /*1010*/  FMUL.FTZ R187, R152, R187 ;  /* 0x000000bb98bb7220 */ /* 0x000fe20000410000 */
[----:B------:R-:W-:Y:S01]  /*1020*/  SHF.L.U32 R88, R93, 0x10, RZ ;  /* 0x000000105d587819 */ /* 0x000fe200000006ff */
[----:B------:R-:W-:Y:S01]  /*1030*/  FFMA.FTZ R80, R209, R204, R80 ;  /* 0x000000ccd1507223 */ /* 0x000fe20000010050 */
[----:B------:R-:W-:-:S02]  /*1040*/  SHF.L.U32 R97, R97, 0x10, RZ ;  /* 0x0000001061617819 */ /* 0x000fc400000006ff */
[----:B------:R-:W-:Y:S02]  /*1050*/  SHF.L.U32 R96, R96, 0x10, RZ ;  /* 0x0000001060607819 */ /* 0x000fe400000006ff */
[----:B------:R-:W-:Y:S02]  /*1060*/  SHF.L.U32 R211, R99, 0x10, RZ ;  /* 0x0000001063d37819 */ /* 0x000fe400000006ff */
[----:B------:R-:W-:Y:S02]  /*1070*/  SHF.L.U32 R93, R154, 0x10, RZ ;  /* 0x000000109a5d7819 */ /* 0x000fe400000006ff */
[----:B------:R-:W-:Y:S02]  /*1080*/  SHF.L.U32 R175, R175, 0x10, RZ ;  /* 0x00000010afaf7819 */ /* 0x000fe400000006ff */
[----:B------:R-:W-:Y:S02]  /*1090*/  SHF.L.U32 R179, R179, 0x10, RZ ;  /* 0x00000010b3b37819 */ /* 0x000fe400000006ff */
[----:B------:R-:W-:-:S02]  /*10a0*/  SHF.L.U32 R91, R91, 0x10, RZ ;  /* 0x000000105b5b7819 */ /* 0x000fc400000006ff */
[----:B------:R-:W-:Y:S01]  /*10b0*/  SHF.L.U32 R98, R98, 0x10, RZ ;  /* 0x0000001062627819 */ /* 0x000fe200000006ff */
[----:B------:R-:W-:Y:S01]  /*10c0*/  FMUL.FTZ R206, R158, R221 ;  /* 0x000000dd9ece7220 */ /* 0x000fe20000410000 */
[----:B------:R-:W-:Y:S01]  /*10d0*/  FADD.FTZ R81, R82, R183 ;  /* 0x000000b752517221 */ /* 0x000fe20000010000 */
[----:B------:R-:W-:Y:S01]  /*10e0*/  FADD.FTZ R205, -R184, R155 ;  /* 0x0000009bb8cd7221 */ /* 0x000fe20000010100 */
[----:B------:R-:W-:Y:S01]  /*10f0*/  FMUL.FTZ R95, R152, R95 ;  /* 0x0000005f985f7220 */ /* 0x000fe20000410000 */
[----:B------:R-:W-:Y:S01]  /*1100*/  FFMA.FTZ R80, R187, R183, R80 ;  /* 0x000000b7bb507223 */ /* 0x000fe20000010050 */
        /* <DEDUP_REMOVED lines=15> */
[----:B------:R-:W-:Y:S01]  /*1200*/  FMUL.FTZ R184, R128, R174 ;  /* 0x000000ae80b87220 */ /* 0x000fe20000410000 */
[----:B------:R-:W-:Y:S01]  /*1210*/  FADD.FTZ R81, R81, R206 ;  /* 0x000000ce51517221 */ /* 0x000fe20000010000 */
[----:B------:R-:W-:Y:S01]  /*1220*/  FMUL.FTZ R205, R152, R205 ;  /* 0x000000cd98cd7220 */ /* 0x000fe20000410000 */
[----:B------:R-:W-:Y:S01]  /*1230*/  FFMA.FTZ R80, R95, R206, R80 ;  /* 0x000000ce5f507223 */ /* 0x000fe20000010050 */
[C---:B------:R-:W-:Y:S01]  /*1240*/  PRMT R223, R92.reuse, 0x7632, R223 ;  /* 0x000076325cdf7816 */ /* 0x040fe200000000df */
[----:B-1----:R-:W-:Y:S01]  /*1250*/  @P1 IMAD.WIDE R86, R139, 0x2, R86 ;  /* 0x000000028b561825 */ /* 0x002fe200078e0256 */
[----:B------:R-:W-:-:S03]  /*1260*/  SHF.L.U32 R92, R92, 0x10, RZ ;  /* 0x000000105c5c7819 */ /* 0x000fc600000006ff */
[----:B------:R-:W-:Y:S01]  /*1270*/  FMUL.FTZ R208, R159, R214 ;  /* 0x000000d69fd07220 */ /* 0x000fe20000410000 */
[----:B------:R-:W-:Y:S01]  /*1280*/  FADD.FTZ R81, R81, R184 ;  /* 0x000000b851517221 */ /* 0x000fe20000010000 */
[----:B--2---:R-:W-:-:S04]  /*1290*/  @P0 IMAD.WIDE.U32 R84, R177, 0x10, R84 ;  /* 0x00000010b1540825 */ /* 0x004fc800078e0054 */
[C---:B------:R-:W-:Y:S01]  /*12a0*/  FMUL.FTZ R93, R152.reuse, R93 ;  /* 0x0000005d985d7220 */ /* 0x040fe20000410000 */
[----:B------:R-:W-:Y:S01]  /*12b0*/  FFMA.FTZ R80, R205, R184, R80 ;  /* 0x000000b8cd507223 */ /* 0x000fe20000010050 */
[----:B------:R-:W-:Y:S01]  /*12c0*/  SHF.L.U32 R223, R223, 0x10, RZ ;  /* 0x00000010dfdf7819 */ /* 0x000fe200000006ff */
[----:B------:R-:W-:Y:S01]  /*12d0*/  FMUL.FTZ R200, R129, R92 ;  /* 0x0000005c81c87220 */ /* 0x000fe20000410000 */
[----:B------:R-:W-:Y:S01]  /*12e0*/  FADD.FTZ R81, R81, R208 ;  /* 0x000000d051517221 */ /* 0x000fe20000010000 */
[----:B------:R-:W2:Y:S01]  /*12f0*/  @P1 LDG.E.U16 R213, desc[UR4][R86.64] ;  /* 0x0000000456d51981 */ /* 0x000ea2000c1e1500 */
[----:B------:R-:W-:Y:S01]  /*1300*/  FMUL.FTZ R203, R152, R203 ;  /* 0x000000cb98cb7220 */ /* 0x000fe20000410000 */
[----:B------:R-:W-:Y:S02]  /*1310*/  FFMA.FTZ R80, R93, R208, R80 ;  /* 0x000000d05d507223 */ /* 0x000fe40000010050 */
[----:B------:R1:W3:Y:S01]  /*1320*/  @P0 LDG.E.128 R64, desc[UR4][R84.64] ;  /* 0x0000000454400981 */ /* 0x0002e2000c1e1d00 */
[----:B------:R-:W-:Y:S01]  /*1330*/  FMUL.FTZ R192, R160, R223 ;  /* 0x000000dfa0c07220 */ /* 0x000fe20000410000 */
[----:B------:R-:W-:Y:S01]  /*1340*/  FADD.FTZ R81, R81, R200 ;  /* 0x000000c851517221 */ /* 0x000fe20000010000 */
[----:B------:R-:W-:Y:S01]  /*1350*/  FMUL.FTZ R201, R152, R201 ;  /* 0x000000c998c97220 */ /* 0x000fe20000410000 */
[----:B------:R-:W-:Y:S01]  /*1360*/  FFMA.FTZ R80, R203, R200, R80 ;  /* 0x000000c8cb507223 */ /* 0x000fe20000010050 */
[----:B------:R-:W-:Y:S01]  /*1370*/  SHF.L.U32 R218, R218, 0x10, RZ ;  /* 0x00000010dada7819 */ /* 0x000fe200000006ff */
[----:B------:R-:W-:Y:S01]  /*1380*/  FMUL.FTZ R198, R130, R88 ;  /* 0x0000005882c67220 */ /* 0x000fe20000410000 */
[----:B------:R-:W-:Y:S01]  /*1390*/  FADD.FTZ R81, R81, R192 ;  /* 0x000000c051517221 */ /* 0x000fe20000010000 */
[----:B------:R-:W-:Y:S01]  /*13a0*/  FMUL.FTZ R199, R152, R199 ;  /* 0x000000c798c77220 */ /* 0x000fe20000410000 */
[----:B------:R-:W-:Y:S01]  /*13b0*/  FFMA.FTZ R80, R201, R192, R80 ;  /* 0x000000c0c9507223 */ /* 0x000fe20000010050 */
[C---:B------:R-:W-:Y:S01]  /*13c0*/  PRMT R225, R94.reuse, 0x7632, R225 ;  /* 0x000076325ee17816 */ /* 0x040fe200000000e1 */
[----:B------:R-:W-:Y:S01]  /*13d0*/  FMUL.FTZ R190, R161, R218 ;  /* 0x000000daa1be7220 */ /* 0x000fe20000410000 */
[----:B------:R-:W-:Y:S01]  /*13e0*/  SHF.L.U32 R94, R94, 0x10, RZ ;  /* 0x000000105e5e7819 */ /* 0x000fe200000006ff */
[----:B------:R-:W-:Y:S01]  /*13f0*/  FADD.FTZ R81, R81, R198 ;  /* 0x000000c651517221 */ /* 0x000fe20000010000 */
[C---:B------:R-:W-:Y:S01]  /*1400*/  FMUL.FTZ R197, R152.reuse, R197 ;  /* 0x000000c598c57220 */ /* 0x040fe20000410000 */
[----:B------:R-:W-:Y:S01]  /*1410*/  FFMA.FTZ R80, R199, R198, R80 ;  /* 0x000000c6c7507223 */ /* 0x000fe20000010050 */
[----:B------:R-:W-:Y:S01]  /*1420*/  SHF.L.U32 R225, R225, 0x10, RZ ;  /* 0x00000010e1e17819 */ /* 0x000fe200000006ff */
[----:B------:R-:W-:Y:S01]  /*1430*/  FMUL.FTZ R196, R131, R94 ;  /* 0x0000005e83c47220 */ /* 0x000fe20000410000 */
[----:B------:R-:W-:Y:S01]  /*1440*/  FADD.FTZ R81, R81, R190 ;  /* 0x000000be51517221 */ /* 0x000fe20000010000 */
[----:B------:R-:W-:Y:S01]  /*1450*/  FMUL.FTZ R195, R152, R195 ;  /* 0x000000c398c37220 */ /* 0x000fe20000410000 */
[----:B------:R-:W-:Y:S01]  /*1460*/  FFMA.FTZ R80, R197, R190, R80 ;  /* 0x000000bec5507223 */ /* 0x000fe20000010050 */
        /* <DEDUP_REMOVED lines=24> */
[----:B------:R-:W-:Y:S01]  /*15f0*/  FMUL.FTZ R173, R152, R173 ;  /* 0x000000ad98ad7220 */ /* 0x000fe20000410000 */
[----:B------:R-:W-:Y:S01]  /*1600*/  FFMA.FTZ R80, R172, R175, R83 ;  /* 0x000000afac507223 */ /* 0x000fe20000010053 */
[----:B------:R-:W-:Y:S01]  /*1610*/  SHF.L.U32 R222, R222, 0x10, RZ ;  /* 0x00000010dede7819 */ /* 0x000fe200000006ff */
[----:B------:R-:W-:Y:S01]  /*1620*/  FADD.FTZ R82, R81, R170 ;  /* 0x000000aa51527221 */ /* 0x000fe20000010000 */
[----:B------:R-:W-:Y:S01]  /*1630*/  FMUL.FTZ R155, R134, R91 ;  /* 0x0000005b869b7220 */ /* 0x000fe20000410000 */
[----:B------:R-:W-:Y:S01]  /*1640*/  FMUL.FTZ R168, R152, R217 ;  /* 0x000000d998a87220 */ /* 0x000fe20000410000 */
[----:B------:R-:W-:Y:S01]  /*1650*/  FFMA.FTZ R81, R173, R170, R80 ;  /* 0x000000aaad517223 */ /* 0x000fe20000010050 */
[C---:B------:R-:W-:Y:S01]  /*1660*/  PRMT R98, R102.reuse, 0x7632, R98 ;  /* 0x0000763266627816 */ /* 0x040fe20000000062 */
[----:B------:R-:W-:Y:S01]  /*1670*/  FMUL.FTZ R154, R165, R222 ;  /* 0x000000dea59a7220 */ /* 0x000fe20000410000 */
[----:B------:R-:W-:Y:S01]  /*1680*/  SHF.L.U32 R212, R102, 0x10, RZ ;  /* 0x0000001066d47819 */ /* 0x000fe200000006ff */
[----:B------:R-:W-:Y:S01]  /*1690*/  FMUL.FTZ R153, R152, R153 ;  /* 0x0000009998997220 */ /* 0x000fe20000410000 */
[----:B------:R-:W-:Y:S01]  /*16a0*/  FADD.FTZ R83, R82, R155 ;  /* 0x0000009b52537221 */ /* 0x000fe20000010000 */
        /* <DEDUP_REMOVED lines=8> */
[----:B------:R-:W-:-:S02]  /*1730*/  FMUL.FTZ R101, R152, R99 ;  /* 0x0000006398657220 */ /* 0x000fc40000410000 */
[----:B------:R-:W-:Y:S01]  /*1740*/  FMUL.FTZ R100, R166, R229 ;  /* 0x000000e5a6647220 */ /* 0x000fe20000410000 */
[----:B------:R-:W-:Y:S01]  /*1750*/  FADD.FTZ R83, R82, R103 ;  /* 0x0000006752537221 */ /* 0x000fe20000010000 */
[----:B------:R-:W-:Y:S01]  /*1760*/  FFMA.FTZ R80, R102, R103, R81 ;  /* 0x0000006766507223 */ /* 0x000fe20000010051 */
[----:B------:R-:W-:Y:S01]  /*1770*/  SHF.L.U32 R224, R96, 0x10, RZ ;  /* 0x0000001060e07819 */ /* 0x000fe200000006ff */
[----:B------:R-:W-:Y:S01]  /*1780*/  FMUL.FTZ R99, R136, R179 ;  /* 0x000000b388637220 */ /* 0x000fe20000410000 */
[C---:B------:R-:W-:Y:S01]  /*1790*/  FMUL.FTZ R98, R152.reuse, R211 ;  /* 0x000000d398627220 */ /* 0x040fe20000410000 */
[----:B------:R-:W-:Y:S01]  /*17a0*/  FADD.FTZ R82, R83, R100 ;  /* 0x0000006453527221 */ /* 0x000fe20000010000 */
[----:B------:R-:W-:Y:S01]  /*17b0*/  FFMA.FTZ R81, R101, R100, R80 ;  /* 0x0000006465517223 */ /* 0x000fe20000010050 */
[----:B------:R-:W-:Y:S01]  /*17c0*/  FMUL.FTZ R96, R167, R224 ;  /* 0x000000e0a7607220 */ /* 0x000fe20000410000 */
[----:B------:R-:W-:Y:S01]  /*17d0*/  FMUL.FTZ R97, R152, R97 ;  /* 0x0000006198617220 */ /* 0x000fe20000410000 */
[----:B------:R-:W-:Y:S01]  /*17e0*/  FADD.FTZ R83, R82, R99 ;  /* 0x0000006352537221 */ /* 0x000fe20000010000 */
[----:B------:R-:W-:-:S03]  /*17f0*/  FFMA.FTZ R80, R98, R99, R81 ;  /* 0x0000006362507223 */ /* 0x000fc60000010051 */
[----:B------:R-:W-:Y:S01]  /*1800*/  FADD.FTZ R83, R83, R96 ;  /* 0x0000006053537221 */ /* 0x000fe20000010000 */
[----:B------:R-:W-:-:S04]  /*1810*/  FFMA.FTZ R80, R97, R96, R80 ;  /* 0x0000006061507223 */ /* 0x000fc80000010050 */
[----:B------:R-:W4:Y:S04]  /*1820*/  SHFL.DOWN PT, R82, R83, 0x10, 0x1f ;  /* 0x0a001f0053527f89 */ /* 0x000f2800000e0000 */
[----:B------:R-:W0:Y:S01]  /*1830*/  SHFL.DOWN PT, R81, R80, 0x10, 0x1f ;  /* 0x0a001f0050517f89 */ /* 0x000e2200000e0000 */
[----:B----4-:R-:W-:Y:S01]  /*1840*/  FADD.FTZ R82, R83, R82 ;  /* 0x0000005253527221 */ /* 0x010fe20000010000 */
[----:B0-----:R-:W-:-:S04]  /*1850*/  FADD.FTZ R81, R80, R81 ;  /* 0x0000005150517221 */ /* 0x001fc80000010000 */
[----:B-1----:R-:W0:Y:S04]  /*1860*/  SHFL.DOWN PT, R85, R82, 0x8, 0x1f ;  /* 0x09001f0052557f89 */ /* 0x002e2800000e0000 */
        /* <DEDUP_REMOVED lines=9> */
[----:B------:R-:W-:Y:S02]  /*1900*/  PLOP3.LUT P0, PT, PT, PT, PT, 0x80, 0x8 ;  /* 0x000000000008781c */ /* 0x000fe40003f0f070 */
[----:B------:R-:W-:Y:S02]  /*1910*/  MOV R81, 0x400 ;  /* 0x0000040000517802 */ /* 0x000fe40000000f00 */
[----:B------:R-:W-:Y:S02]  /*1920*/  @!P4 PLOP3.LUT P0, PT, P2, PT, PT, 0x80, 0x8 ;  /* 0x000000000008c81c */ /* 0x000fe4000170f070 */
[----:B------:R-:W-:Y:S01]  /*1930*/  LEA R81, R226, R81, 0x18 ;  /* 0x00000051e2517211 */ /* 0x000fe200078ec0ff */
[----:B0-----:R-:W-:Y:S01]  /*1940*/  FADD.FTZ R83, R86, R83 ;  /* 0x0000005356537221 */ /* 0x001fe20000010000 */
[----:B-1----:R-:W-:-:S04]  /*1950*/  FADD.FTZ R80, R87, R80 ;  /* 0x0000005057507221 */ /* 0x002fc80000010000 */
[----:B------:R-:W0:Y:S04]  /*1960*/  SHFL.DOWN PT, R82, R83, 0x1, 0x1f ;  /* 0x08201f0053527f89 */ /* 0x000e2800000e0000 */
[----:B------:R-:W1:Y:S01]  /*1970*/  SHFL.DOWN PT, R85, R80, 0x1, 0x1f ;  /* 0x08201f0050557f89 */ /* 0x000e6200000e0000 */
[----:B------:R-:W-:-:S04]  /*1980*/  IADD3 R211, PT, PT, R81, 0x3020, RZ ;  /* 0x0000302051d37810 */ /* 0x000fc80007ffe0ff */
[----:B------:R-:W-:Y:S02]  /*1990*/  @!P4 MOV R84, R211 ;  /* 0x000000d30054c202 */ /* 0x000fe40000000f00 */
[----:B------:R-:W-:-:S04]  /*19a0*/  @!P0 IADD3 R84, PT, PT, R81, 0x3000, RZ ;  /* 0x0000300051548810 */ /* 0x000fc80007ffe0ff */
[----:B------:R-:W-:-:S04]  /*19b0*/  @!P4 MOV R86, R84 ;  /* 0x000000540056c202 */ /* 0x000fc80000000f00 */
[----:B------:R-:W-:Y:S01]  /*19c0*/  @!P4 LEA R86, R137, R86, 0x3 ;  /* 0x000000568956c211 */ /* 0x000fe200078e18ff */
[----:B0-----:R-:W-:Y:S01]  /*19d0*/  FADD.FTZ R84, R83, R82 ;  /* 0x0000005253547221 */ /* 0x001fe20000010000 */
[----:B-1----:R-:W-:-:S05]  /*19e0*/  FADD.FTZ R85, R80, R85 ;  /* 0x0000005550557221 */ /* 0x002fca0000010000 */
[----:B------:R-:W-:Y:S01]  /*19f0*/  @!P4 STS.64 [R86], R84 ;  /* 0x000000545600c388 */ /* 0x000fe20000000a00 */
[C---:B------:R-:W-:Y:S02]  /*1a00*/  @!P2 IADD3 R211, PT, PT, R81.reuse, 0x3000, RZ ;  /* 0x0000300051d3a810 */ /* 0x040fe40007ffe0ff */
[C---:B------:R-:W-:Y:S02]  /*1a10*/  IADD3 R87, PT, PT, R81.reuse, 0x3030, RZ ;  /* 0x0000303051577810 */ /* 0x040fe40007ffe0ff */
[----:B------:R-:W-:Y:S01]  /*1a20*/  @!P2 IADD3 R87, PT, PT, R81, 0x3010, RZ ;  /* 0x000030105157a810 */ /* 0x000fe20007ffe0ff */
[----:B------:R-:W-:Y:S06]  /*1a30*/  BAR.SYNC.DEFER_BLOCKING 0x0 ;  /* 0x0000000000007b1d */ /* 0x000fec0000010000 */
[----:B------:R-:W0:Y:S04]  /*1a40*/  LDS.128 R80, [R211] ;  /* 0x00000000d3507984 */ /* 0x000e280000000c00 */
[----:B------:R-:W1:Y:S01]  /*1a50*/  LDS.128 R84, [R87] ;  /* 0x0000000057547984 */ /* 0x000e620000000c00 */
[----:B------:R-:W-:Y:S01]  /*1a60*/  FADD.FTZ R43, R91, R43 ;  /* 0x0000002b5b2b7221 */ /* 0x000fe20000010000 */
[----:B------:R-:W-:Y:S01]  /*1a70*/  FFMA.FTZ R19, R168, R91, R19 ;  /* 0x0000005ba8137223 */ /* 0x000fe20000010013 */
[----:B------:R-:W-:-:S04]  /*1a80*/  UISETP.NE.U32.AND UP0, UPT, UR8, URZ, UPT ;  /* 0x000000ff0800728c */ /* 0x000fc8000bf05070 */
[----:B------:R-:W-:Y:S01]  /*1a90*/  UISETP.NE.AND.EX UP0, UPT, UR9, URZ, UPT, UP0 ;  /* 0x000000ff0900728c */ /* 0x000fe2000bf05300 */
        /* <DEDUP_REMOVED lines=18> */
[----:B------:R-:W-:Y:S01]  /*1bc0*/  FFMA.FTZ R13, R195, R94, R13 ;  /* 0x0000005ec30d7223 */ /* 0x000fe2000001000d */
[----:B------:R-:W-:Y:S01]  /*1bd0*/  FADD.FTZ R47, R179, R47 ;  /* 0x0000002fb32f7221 */ /* 0x000fe20000010000 */
[----:B------:R-:W-:Y:S01]  /*1be0*/  FFMA.FTZ R23, R98, R179, R23 ;  /* 0x000000b362177223 */ /* 0x000fe20000010017 */
[----:B------:R-:W-:Y:S01]  /*1bf0*/  MOV R174, 0x3f800000 ;  /* 0x3f80000000ae7802 */ /* 0x000fe20000000f00 */
        /* <DEDUP_REMOVED lines=34> */
[----:B--2---:R-:W-:Y:S01]  /*1e20*/  @P1 SHF.L.U32 R174, R213, 0x10, RZ ;  /* 0x00000010d5ae1819 */ /* 0x004fe200000006ff */
[----:B------:R-:W-:Y:S01]  /*1e30*/  FMUL.FTZ R179, R80, UR11 ;  /* 0x0000000b50b37c20 */ /* 0x000fe20008410000 */
[----:B---3--:R-:W-:-:S02]  /*1e40*/  PRMT R88, R66, 0x7632, R88 ;  /* 0x0000763242587816 */ /* 0x008fc40000000058 */
[----:B------:R-:W-:Y:S02]  /*1e50*/  PRMT R84, R66, 0x7632, R84 ;  /* 0x0000763242547816 */ /* 0x000fe40000000054 */
[----:B------:R-:W-:Y:S02]  /*1e60*/  PRMT R85, R64, 0x7632, R85 ;  /* 0x0000763240557816 */ /* 0x000fe40000000055 */
[C---:B------:R-:W-:Y:S02]  /*1e70*/  PRMT R92, R67.reuse, 0x7632, R92 ;  /* 0x00007632435c7816 */ /* 0x040fe4000000005c */
[----:B------:R-:W-:Y:S02]  /*1e80*/  PRMT R86, R67, 0x7632, R86 ;  /* 0x0000763243567816 */ /* 0x000fe40000000056 */
[C---:B------:R-:W-:Y:S02]  /*1e90*/  PRMT R94, R65.reuse, 0x7632, R94 ;  /* 0x00007632415e7816 */ /* 0x040fe4000000005e */
[----:B------:R-:W-:-:S02]  /*1ea0*/  PRMT R87, R65, 0x7632, R87 ;  /* 0x0000763241577816 */ /* 0x000fc40000000057 */
[----:B------:R-:W-:Y:S01]  /*1eb0*/  FSEL R176, R176, RZ, !P3 ;  /* 0x000000ffb0b07208 */ /* 0x000fe20005800000 */
[----:B------:R-:W-:Y:S06]  /*1ec0*/  BRA.U UP0, `(.L_x_170) ;  /* 0x0000001d00707547 */ /* 0x000fec000b800000 */
[----:B------:R-:W0:Y:S01]  /*1ed0*/  LDC.64 R90, c[0x0][0x390] ;  /* 0x0000e400ff5a7b82 */ /* 0x000e220000000a00 */
[----:B------:R-:W-:-:S04]  /*1ee0*/  ISETP.NE.U32.AND P0, PT, RZ, UR12, PT ;  /* 0x0000000cff007c0c */ /* 0x000fc8000bf05070 */
[----:B------:R-:W-:Y:S01]  /*1ef0*/  ISETP.NE.AND.EX P0, PT, RZ, UR13, PT, P0 ;  /* 0x0000000dff007c0c */ /* 0x000fe2000bf05300 */
[----:B0-----:R-:W-:-:S06]  /*1f00*/  IMAD.WIDE.U32 R80, R177, 0x10, R90 ;  /* 0x00000010b1507825 */ /* 0x001fcc00078e005a */
[----:B------:R-:W5:Y:S06]  /*1f10*/  LDG.E.128 R80, desc[UR4][R80.64] ;  /* 0x0000000450507981 */ /* 0x000f6c000c1e1d00 */
[----:B------:R-:W-:Y:S05]  /*1f20*/  @P0 BRA `(.L_x_171) ;  /* 0x0000000400240947 */ /* 0x000fea0003800000 */
[-CC-:B------:R-:W-:Y:S01]  /*1f30*/  FFMA.FTZ R205, R205, R179.reuse, R176.reuse ;  /* 0x000000b3cdcd7223 */ /* 0x180fe200000100b0 */
[-CC-:B------:R-:W-:Y:S01]  /*1f40*/  FFMA.FTZ R93, R93, R179.reuse, R176.reuse ;  /* 0x000000b35d5d7223 */ /* 0x180fe200000100b0 */
[-C--:B------:R-:W-:Y:S01]  /*1f50*/  FFMA.FTZ R84, R185, R179.reuse, R176 ;  /* 0x000000b3b9547223 */ /* 0x080fe200000100b0 */
[C---:B-----5:R-:W-:Y:S01]  /*1f60*/  PRMT R87, R83.reuse, 0x7632, R87 ;  /* 0x0000763253577816 */ /* 0x060fe20000000057 */
[----:B------:R-:W-:Y:S01]  /*1f70*/  FADD.FTZ R205, R184, -R205 ;  /* 0x800000cdb8cd7221 */ /* 0x000fe20000010000 */
[----:B------:R-:W-:Y:S01]  /*1f80*/  SHF.L.U32 R178, R83, 0x10, RZ ;  /* 0x0000001053b27819 */ /* 0x000fe200000006ff */
[----:B------:R-:W-:Y:S01]  /*1f90*/  FADD.FTZ R93, R208, -R93 ;  /* 0x8000005dd05d7221 */ /* 0x000fe20000010000 */
[----:B------:R-:W-:Y:S01]  /*1fa0*/  FADD.FTZ R83, R181, -R84 ;  /* 0x80000054b5537221 */ /* 0x000fe20000010000 */
[-CC-:B------:R-:W-:Y:S01]  /*1fb0*/  FFMA.FTZ R84, R187, R179.reuse, R176.reuse ;  /* 0x000000b3bb547223 */ /* 0x180fe200000100b0 */
[----:B------:R-:W-:Y:S01]  /*1fc0*/  FFMA.FTZ R95, R95, R179, R176 ;  /* 0x000000b35f5f7223 */ /* 0x000fe200000100b0 */
[C---:B------:R-:W-:Y:S01]  /*1fd0*/  FMUL.FTZ R205, R152.reuse, R205 ;  /* 0x000000cd98cd7220 */ /* 0x040fe20000410000 */
[----:B------:R-:W-:Y:S01]  /*1fe0*/  FMUL.FTZ R93, R152, R93 ;  /* 0x0000005d985d7220 */ /* 0x000fe20000410000 */
[----:B------:R-:W-:Y:S01]  /*1ff0*/  FADD.FTZ R183, R183, -R84 ;  /* 0x80000054b7b77221 */ /* 0x000fe20000010000 */
[----:B------:R-:W-:Y:S01]  /*2000*/  SHF.L.U32 R88, R87, 0x10, RZ ;  /* 0x0000001057587819 */ /* 0x000fe200000006ff */
[----:B------:R-:W-:Y:S01]  /*2010*/  FADD.FTZ R95, R206, -R95 ;  /* 0x8000005fce5f7221 */ /* 0x000fe20000010000 */
[-CC-:B------:R-:W-:Y:S01]  /*2020*/  FFMA.FTZ R89, R89, R179.reuse, R176.reuse ;  /* 0x000000b359597223 */ /* 0x180fe200000100b0 */
[-CC-:B------:R-:W-:Y:S01]  /*2030*/  FFMA.FTZ R207, R207, R179.reuse, R176.reuse ;  /* 0x000000b3cfcf7223 */ /* 0x180fe200000100b0 */
[----:B------:R-:W-:Y:S01]  /*2040*/  SHF.L.U32 R84, R55, 0x10, RZ ;  /* 0x0000001037547819 */ /* 0x000fe200000006ff */
[-C--:B------:R-:W-:Y:S01]  /*2050*/  FMUL.FTZ R205, R205, R174.reuse ;  /* 0x000000aecdcd7220 */ /* 0x080fe20000410000 */
[----:B------:R-:W-:Y:S01]  /*2060*/  SHF.L.U32 R92, R151, 0x10, RZ ;  /* 0x00000010975c7819 */ /* 0x000fe200000006ff */
[----:B------:R-:W-:Y:S01]  /*2070*/  FMUL.FTZ R93, R93, R174 ;  /* 0x000000ae5d5d7220 */ /* 0x000fe20000410000 */
[----:B------:R-:W-:Y:S01]  /*2080*/  FFMA.FTZ R209, R209, R179, R176 ;  /* 0x000000b3d1d17223 */ /* 0x000fe200000100b0 */
[----:B------:R-:W-:Y:S01]  /*2090*/  PRMT R85, R82, 0x7632, R85 ;  /* 0x0000763252557816 */ /* 0x000fe20000000055 */
[C---:B------:R-:W-:Y:S01]  /*20a0*/  FMUL.FTZ R183, R152.reuse, R183 ;  /* 0x000000b798b77220 */ /* 0x040fe20000410000 */
[C---:B------:R-:W-:Y:S01]  /*20b0*/  FMUL.FTZ R95, R152.reuse, R95 ;  /* 0x0000005f985f7220 */ /* 0x040fe20000410000 */
[----:B------:R-:W-:Y:S01]  /*20c0*/  FMUL.FTZ R83, R152, R83 ;  /* 0x0000005398537220 */ /* 0x000fe20000410000 */
[----:B------:R-:W-:Y:S01]  /*20d0*/  FADD.FTZ R89, R182, -R89 ;  /* 0x80000059b6597221 */ /* 0x000fe20000010000 */
[----:B------:R-:W-:Y:S01]  /*20e0*/  FADD.FTZ R207, R202, -R207 ;  /* 0x800000cfcacf7221 */ /* 0x000fe20000010000 */
[----:B------:R-:W-:Y:S01]  /*20f0*/  FMUL.FTZ R178, R205, R178 ;  /* 0x000000b2cdb27220 */ /* 0x000fe20000410000 */
[----:B------:R-:W-:Y:S01]  /*2100*/  FMUL.FTZ R181, R93, R88 ;  /* 0x000000585db57220 */ /* 0x000fe20000410000 */
[----:B------:R-:W-:Y:S01]  /*2110*/  SHF.L.U32 R180, R82, 0x10, RZ ;  /* 0x0000001052b47819 */ /* 0x000fe200000006ff */
[----:B------:R-:W-:Y:S01]  /*2120*/  FADD.FTZ R209, R204, -R209 ;  /* 0x800000d1ccd17221 */ /* 0x000fe20000010000 */
[----:B------:R-:W-:Y:S01]  /*2130*/  FMUL.FTZ R205, R205, R84 ;  /* 0x00000054cdcd7220 */ /* 0x000fe20000410000 */
[----:B------:R-:W-:Y:S01]  /*2140*/  FMUL.FTZ R202, R93, R92 ;  /* 0x0000005c5dca7220 */ /* 0x000fe20000410000 */
[----:B------:R-:W-:Y:S01]  /*2150*/  SHF.L.U32 R88, R54, 0x10, RZ ;  /* 0x0000001036587819 */ /* 0x000fe200000006ff */
[-C--:B------:R-:W-:Y:S01]  /*2160*/  FMUL.FTZ R183, R183, R174.reuse ;  /* 0x000000aeb7b77220 */ /* 0x080fe20000410000 */
[----:B------:R-:W-:Y:S01]  /*2170*/  SHF.L.U32 R86, R81, 0x10, RZ ;  /* 0x0000001051567819 */ /* 0x000fe200000006ff */
[-C--:B------:R-:W-:Y:S01]  /*2180*/  FMUL.FTZ R95, R95, R174.reuse ;  /* 0x000000ae5f5f7220 */ /* 0x080fe20000410000 */
[----:B------:R-:W-:Y:S01]  /*2190*/  SHF.L.U32 R84, R53, 0x10, RZ ;  /* 0x0000001035547819 */ /* 0x000fe200000006ff */
[----:B------:R-:W-:Y:S01]  /*21a0*/  FMUL.FTZ R83, R83, R174 ;  /* 0x000000ae53537220 */ /* 0x000fe20000410000 */
[----:B------:R-:W-:Y:S01]  /*21b0*/  SHF.L.U32 R92, R85, 0x10, RZ ;  /* 0x00000010555c7819 */ /* 0x000fe200000006ff */
[C---:B------:R-:W-:Y:S01]  /*21c0*/  FMUL.FTZ R89, R152.reuse, R89 ;  /* 0x0000005998597220 */ /* 0x040fe20000410000 */
[----:B------:R-:W-:Y:S01]  /*21d0*/  PRMT R82, R81, 0x7632, R82 ;  /* 0x0000763251527816 */ /* 0x000fe20000000052 */
[C---:B------:R-:W-:Y:S01]  /*21e0*/  FMUL.FTZ R209, R152.reuse, R209 ;  /* 0x000000d198d17220 */ /* 0x040fe20000410000 */
[----:B------:R-:W-:Y:S01]  /*21f0*/  FMUL.FTZ R207, R152, R207 ;  /* 0x000000cf98cf7220 */ /* 0x000fe20000410000 */
[C---:B------:R-:W-:Y:S01]  /*2200*/  PRMT R81, R80.reuse, 0x7632, R81 ;  /* 0x0000763250517816 */ /* 0x040fe20000000051 */
[C---:B------:R-:W-:Y:S01]  /*2210*/  FMUL.FTZ R180, R183.reuse, R180 ;  /* 0x000000b4b7b47220 */ /* 0x040fe20000410000 */
[----:B------:R-:W-:Y:S01]  /*2220*/  FMUL.FTZ R93, R183, R88 ;  /* 0x00000058b75d7220 */ /* 0x000fe20000410000 */
[----:B------:R-:W-:Y:S01]  /*2230*/  SHF.L.U32 R80, R80, 0x10, RZ ;  /* 0x0000001050507819 */ /* 0x000fe200000006ff */
[----:B------:R-:W-:Y:S01]  /*2240*/  FMUL.FTZ R183, R95, R92 ;  /* 0x0000005c5fb77220 */ /* 0x000fe20000410000 */
        /* <DEDUP_REMOVED lines=14> */
[----:B------:R-:W-:Y:S01]  /*2330*/  FMUL.FTZ R80, R89, R84 ;  /* 0x0000005459507220 */ /* 0x000fe20000410000 */
[----:B------:R-:W-:Y:S01]  /*2340*/  FMUL.FTZ R85, R207, R86 ;  /* 0x00000056cf557220 */ /* 0x000fe20000410000 */
[----:B------:R-:W-:Y:S01]  /*2350*/  FMUL.FTZ R185, R209, R88 ;  /* 0x00000058d1b97220 */ /* 0x000fe20000410000 */
[----:B------:R-:W-:Y:S01]  /*2360*/  FMUL.FTZ R187, R207, R82 ;  /* 0x00000052cfbb7220 */ /* 0x000fe20000410000 */
[----:B------:R-:W-:-:S02]  /*2370*/  F2FP.BF16.F32.PACK_AB R83, R202, R205 ;  /* 0x000000cdca53723e */ /* 0x000fc400000010ff */
[----:B------:R-:W-:Y:S02]  /*2380*/  F2FP.BF16.F32.PACK_AB R82, R94, R93 ;  /* 0x0000005d5e52723e */ /* 0x000fe400000010ff */
[----:B------:R-:W-:Y:S02]  /*2390*/  F2FP.BF16.F32.PACK_AB R81, R92, R87 ;  /* 0x000000575c51723e */ /* 0x000fe400000010ff */
[----:B------:R-:W-:Y:S01]  /*23a0*/  F2FP.BF16.F32.PACK_AB R80, R85, R80 ;  /* 0x000000505550723e */ /* 0x000fe200000010ff */
[----:B------:R-:W-:Y:S06]  /*23b0*/  BRA `(.L_x_172) ;  /* 0x0000000400307947 */ /* 0x000fec0003800000 */
.L_x_171:
[-CC-:B------:R-:W-:Y:S01]  /*23c0*/  FFMA.FTZ R205, R205, R179.reuse, R176.reuse ;  /* 0x000000b3cdcd7223 */ /* 0x180fe200000100b0 */
[-CC-:B------:R-:W-:Y:S01]  /*23d0*/  FFMA.FTZ R78, R185, R179.reuse, R176.reuse ;  /* 0x000000b3b94e7223 */ /* 0x180fe200000100b0 */
[-CC-:B------:R-:W-:Y:S01]  /*23e0*/  FFMA.FTZ R93, R93, R179.reuse, R176.reuse ;  /* 0x000000b35d5d7223 */ /* 0x180fe200000100b0 */
[-C--:B------:R-:W-:Y:S01]  /*23f0*/  FFMA.FTZ R207, R207, R179.reuse, R176 ;  /* 0x000000b3cfcf7223 */ /* 0x080fe200000100b0 */
[----:B------:R-:W-:Y:S01]  /*2400*/  FADD.FTZ R205, R184, -R205 ;  /* 0x800000cdb8cd7221 */ /* 0x000fe20000010000 */
[----:B------:R-:W-:Y:S01]  /*2410*/  FADD.FTZ R77, R181, -R78 ;  /* 0x8000004eb54d7221 */ /* 0x000fe20000010000 */
[--C-:B------:R-:W-:Y:S01]  /*2420*/  FFMA.FTZ R78, R187, R179, R176.reuse ;  /* 0x000000b3bb4e7223 */ /* 0x100fe200000100b0 */
[C---:B-----5:R-:W-:Y:S01]  /*2430*/  PRMT R79, R83.reuse, 0x7632, R79 ;  /* 0x00007632534f7816 */ /* 0x060fe2000000004f */
[----:B------:R-:W-:Y:S01]  /*2440*/  FADD.FTZ R93, R208, -R93 ;  /* 0x8000005dd05d7221 */ /* 0x000fe20000010000 */
[----:B------:R-:W-:Y:S01]  /*2450*/  SHF.L.U32 R85, R83, 0x10, RZ ;  /* 0x0000001053557819 */ /* 0x000fe200000006ff */
[----:B------:R-:W-:Y:S01]  /*2460*/  FMUL.FTZ R211, R152, R205 ;  /* 0x000000cd98d37220 */ /* 0x000fe20000410000 */
[C---:B------:R-:W-:Y:S01]  /*2470*/  PRMT R83, R82.reuse, 0x7632, R83 ;  /* 0x0000763252537816 */ /* 0x040fe20000000053 */
[----:B------:R-:W-:Y:S01]  /*2480*/  FFMA.FTZ R95, R95, R179, R176 ;  /* 0x000000b35f5f7223 */ /* 0x000fe200000100b0 */
[----:B------:R-:W-:Y:S01]  /*2490*/  SHF.L.U32 R180, R82, 0x10, RZ ;  /* 0x0000001052b47819 */ /* 0x000fe200000006ff */
[----:B------:R-:W-:Y:S01]  /*24a0*/  FADD.FTZ R207, R202, -R207 ;  /* 0x800000cfcacf7221 */ /* 0x000fe20000010000 */
[----:B------:R-:W-:Y:S01]  /*24b0*/  PRMT R82, R81, 0x7632, R82 ;  /* 0x0000763251527816 */ /* 0x000fe20000000052 */
[----:B------:R-:W-:Y:S01]  /*24c0*/  FADD.FTZ R183, R183, -R78 ;  /* 0x8000004eb7b77221 */ /* 0x000fe20000010000 */
[----:B------:R-:W-:Y:S01]  /*24d0*/  SHF.L.U32 R84, R81, 0x10, RZ ;  /* 0x0000001051547819 */ /* 0x000fe200000006ff */
[----:B------:R-:W-:Y:S01]  /*24e0*/  FMUL.FTZ R202, R152, R93 ;  /* 0x0000005d98ca7220 */ /* 0x000fe20000410000 */
[----:B------:R-:W-:Y:S01]  /*24f0*/  SHF.L.U32 R81, R55, 0x10, RZ ;  /* 0x0000001037517819 */ /* 0x000fe200000006ff */
[-C--:B------:R-:W-:Y:S01]  /*2500*/  FMUL.FTZ R78, R211, R174.reuse ;  /* 0x000000aed34e7220 */ /* 0x080fe20000410000 */
[----:B------:R-:W-:Y:S01]  /*2510*/  FADD.FTZ R95, R206, -R95 ;  /* 0x8000005fce5f7221 */ /* 0x000fe20000010000 */
[-CC-:B------:R-:W-:Y:S01]  /*2520*/  FFMA.FTZ R89, R89, R179.reuse, R176.reuse ;  /* 0x000000b359597223 */ /* 0x180fe200000100b0 */
[----:B------:R-:W-:Y:S01]  /*2530*/  SHF.L.U32 R88, R151, 0x10, RZ ;  /* 0x0000001097587819 */ /* 0x000fe200000006ff */
[----:B------:R-:W-:Y:S01]  /*2540*/  FFMA.FTZ R209, R209, R179, R176 ;  /* 0x000000b3d1d17223 */ /* 0x000fe200000100b0 */
[----:B------:R-:W-:Y:S01]  /*2550*/  SHF.L.U32 R86, R79, 0x10, RZ ;  /* 0x000000104f567819 */ /* 0x000fe200000006ff */
[----:B------:R-:W-:Y:S01]  /*2560*/  FMUL.FTZ R79, R202, R174 ;  /* 0x000000aeca4f7220 */ /* 0x000fe20000410000 */
[----:B------:R-:W-:Y:S01]  /*2570*/  FMUL.FTZ R94, R78, R81 ;  /* 0x000000514e5e7220 */ /* 0x000fe20000410000 */
[C---:B------:R-:W-:Y:S01]  /*2580*/  FMUL.FTZ R81, R152.reuse, R77 ;  /* 0x0000004d98517220 */ /* 0x040fe20000410000 */
[C---:B------:R-:W-:Y:S01]  /*2590*/  FMUL.FTZ R93, R152.reuse, R183 ;  /* 0x000000b7985d7220 */ /* 0x040fe20000410000 */
[----:B------:R-:W-:Y:S01]  /*25a0*/  FMUL.FTZ R95, R152, R95 ;  /* 0x0000005f985f7220 */ /* 0x000fe20000410000 */
[----:B------:R-:W-:Y:S01]  /*25b0*/  FADD.FTZ R89, R182, -R89 ;  /* 0x80000059b6597221 */ /* 0x000fe20000010000 */
[----:B------:R-:W-:Y:S01]  /*25c0*/  FADD.FTZ R209, R204, -R209 ;  /* 0x800000d1ccd17221 */ /* 0x000fe20000010000 */
        /* <DEDUP_REMOVED lines=11> */
[----:B------:R-:W-:Y:S01]  /*2680*/  PRMT R76, R80, 0x7632, R76 ;  /* 0x00007632504c7816 */ /* 0x000fe2000000004c */
[C---:B------:R-:W-:Y:S01]  /*2690*/  FMUL.FTZ R209, R152.reuse, R209 ;  /* 0x000000d198d17220 */ /* 0x040fe20000410000 */
[----:B------:R-:W-:Y:S01]  /*26a0*/  FMUL.FTZ R207, R152, R207 ;  /* 0x000000cf98cf7220 */ /* 0x000fe20000410000 */
[----:B------:R-:W-:Y:S01]  /*26b0*/  FMUL.FTZ R182, R77, R84 ;  /* 0x000000544db67220 */ /* 0x000fe20000410000 */
[----:B------:R-:W-:Y:S01]  /*26c0*/  SHF.L.U32 R80, R80, 0x10, RZ ;  /* 0x0000001050507819 */ /* 0x000fe200000006ff */
[C---:B------:R-:W-:Y:S01]  /*26d0*/  FMUL.FTZ R180, R79.reuse, R180 ;  /* 0x000000b44fb47220 */ /* 0x040fe20000410000 */
[----:B------:R-:W-:Y:S01]  /*26e0*/  FMUL.FTZ R86, R79, R86 ;  /* 0x000000564f567220 */ /* 0x000fe20000410000 */
[C---:B------:R-:W-:Y:S01]  /*26f0*/  FMUL.FTZ R183, R83.reuse, R88 ;  /* 0x0000005853b77220 */ /* 0x040fe20000410000 */
[----:B------:R-:W-:Y:S01]  /*2700*/  FMUL.FTZ R205, R83, R92 ;  /* 0x0000005c53cd7220 */ /* 0x000fe20000410000 */
[----:B------:R-:W-:Y:S01]  /*2710*/  FMUL.FTZ R84, R77, R78 ;  /* 0x0000004e4d547220 */ /* 0x000fe20000410000 */
[----:B------:R-:W-:Y:S01]  /*2720*/  SHF.L.U32 R83, R149, 0x10, RZ ;  /* 0x0000001095537819 */ /* 0x000fe200000006ff */
[----:B------:R-:W-:Y:S01]  /*2730*/  FMUL.FTZ R77, R89, R174 ;  /* 0x000000ae594d7220 */ /* 0x000fe20000410000 */
[----:B------:R-:W-:-:S02]  /*2740*/  SHF.L.U32 R78, R52, 0x10, RZ ;  /* 0x00000010344e7819 */ /* 0x000fc400000006ff */
[----:B------:R-:W-:Y:S01]  /*2750*/  SHF.L.U32 R79, R148, 0x10, RZ ;  /* 0x00000010944f7819 */ /* 0x000fe200000006ff */
[----:B------:R-:W-:Y:S01]  /*2760*/  FMUL.FTZ R184, R77, R80 ;  /* 0x000000504db87220 */ /* 0x000fe20000410000 */
[----:B------:R-:W-:Y:S01]  /*2770*/  SHF.L.U32 R185, R82, 0x10, RZ ;  /* 0x0000001052b97819 */ /* 0x000fe200000006ff */
[-C--:B------:R-:W-:Y:S01]  /*2780*/  FMUL.FTZ R82, R209, R174.reuse ;  /* 0x000000aed1527220 */ /* 0x080fe20000410000 */
[----:B------:R-:W-:Y:S01]  /*2790*/  SHF.L.U32 R187, R76, 0x10, RZ ;  /* 0x000000104cbb7819 */ /* 0x000fe200000006ff */
[----:B------:R-:W-:Y:S01]  /*27a0*/  FMUL.FTZ R76, R207, R174 ;  /* 0x000000aecf4c7220 */ /* 0x000fe20000410000 */
[----:B------:R-:W-:Y:S01]  /*27b0*/  FMUL.FTZ R80, R77, R78 ;  /* 0x0000004e4d507220 */ /* 0x000fe20000410000 */
[C---:B------:R-:W-:Y:S01]  /*27c0*/  FMUL.FTZ R87, R82.reuse, R83 ;  /* 0x0000005352577220 */ /* 0x040fe20000410000 */
[----:B------:R-:W-:Y:S01]  /*27d0*/  FMUL.FTZ R185, R82, R185 ;  /* 0x000000b952b97220 */ /* 0x000fe20000410000 */
[C---:B------:R-:W-:Y:S01]  /*27e0*/  FMUL.FTZ R85, R76.reuse, R79 ;  /* 0x0000004f4c557220 */ /* 0x040fe20000410000 */
[----:B------:R-:W-:Y:S01]  /*27f0*/  FMUL.FTZ R187, R76, R187 ;  /* 0x000000bb4cbb7220 */ /* 0x000fe20000410000 */
[----:B------:R-:W-:-:S02]  /*2800*/  F2FP.BF16.F32.PACK_AB R77, R209, R81 ;  /* 0x00000051d14d723e */ /* 0x000fc400000010ff */
[----:B------:R-:W-:Y:S02]  /*2810*/  F2FP.BF16.F32.PACK_AB R79, R202, R211 ;  /* 0x000000d3ca4f723e */ /* 0x000fe400000010ff */
[----:B------:R-:W-:Y:S02]  /*2820*/  F2FP.BF16.F32.PACK_AB R78, R95, R93 ;  /* 0x0000005d5f4e723e */ /* 0x000fe400000010ff */
[----:B------:R-:W-:Y:S02]  /*2830*/  F2FP.BF16.F32.PACK_AB R76, R207, R89 ;  /* 0x00000059cf4c723e */ /* 0x000fe400000010ff */
[----:B------:R-:W-:Y:S02]  /*2840*/  F2FP.BF16.F32.PACK_AB R83, R213, R94 ;  /* 0x0000005ed553723e */ /* 0x000fe400000010ff */
[----:B------:R-:W-:Y:S02]  /*2850*/  F2FP.BF16.F32.PACK_AB R82, R205, R86 ;  /* 0x00000056cd52723e */ /* 0x000fe400000010ff */
[----:B------:R-:W-:-:S02]  /*2860*/  F2FP.BF16.F32.PACK_AB R81, R87, R84 ;  /* 0x000000545751723e */ /* 0x000fc400000010ff */
[----:B------:R-:W-:-:S07]  /*2870*/  F2FP.BF16.F32.PACK_AB R80, R85, R80 ;  /* 0x000000505550723e */ /* 0x000fce00000010ff */
.L_x_172:
[----:B------:R-:W0:Y:S01]  /*2880*/  @P0 LDC.64 R94, c[0x0][0x478] ;  /* 0x00011e00ff5e0b82 */ /* 0x000e220000000a00 */
[----:B------:R-:W-:-:S07]  /*2890*/  IMAD.WIDE.U32 R84, R171, 0x10, R90 ;  /* 0x00000010ab547825 */ /* 0x000fce00078e005a */
[----:B------:R-:W1:Y:S01]  /*28a0*/  LDC.64 R88, c[0x0][0x468] ;  /* 0x00011a00ff587b82 */ /* 0x000e620000000a00 */
[----:B0-----:R-:W-:-:S05]  /*28b0*/  @P0 IMAD.WIDE.U32 R94, R177, 0x10, R94 ;  /* 0x00000010b15e0825 */ /* 0x001fca00078e005e */
[----:B------:R0:W-:Y:S01]  /*28c0*/  @P0 STG.E.128 desc[UR4][R94.64], R76 ;  /* 0x0000004c5e000986 */ /* 0x0001e2000c101d04 */
[----:B-1----:R-:W-:-:S05]  /*28d0*/  IMAD.WIDE.U32 R92, R177, 0x10, R88 ;  /* 0x00000010b15c7825 */ /* 0x002fca00078e0058 */
[----:B------:R0:W-:Y:S04]  /*28e0*/  STG.E.128 desc[UR4][R92.64], R80 ;  /* 0x000000505c007986 */ /* 0x0001e8000c101d04 */
[----:B------:R-:W5:Y:S01]  /*28f0*/  LDG.E.128 R84, desc[UR4][R84.64] ;  /* 0x0000000454547981 */ /* 0x000f62000c1e1d00 */
[----:B------:R-:W-:Y:S05]  /*2900*/  @!P0 BRA `(.L_x_173) ;  /* 0x0000000400348947 */ /* 0x000fea0003800000 */
[-CC-:B------:R-:W-:Y:S01]  /*2910*/  FFMA.FTZ R189, R189, R179.reuse, R176.reuse ;  /* 0x000000b3bdbd7223 */ /* 0x180fe200000100b0 */
[-CC-:B------:R-:W-:Y:S01]  /*2920*/  FFMA.FTZ R191, R191, R179.reuse, R176.reuse ;  /* 0x000000b3bfbf7223 */ /* 0x180fe200000100b0 */
[----:B0----5:R-:W-:Y:S01]  /*2930*/  PRMT R81, R87, 0x7632, R81 ;  /* 0x0000763257517816 */ /* 0x021fe20000000051 */
[-CC-:B------:R-:W-:Y:S01]  /*2940*/  FFMA.FTZ R199, R199, R179.reuse, R176.reuse ;  /* 0x000000b3c7c77223 */ /* 0x180fe200000100b0 */
[----:B------:R-:W-:Y:S01]  /*2950*/  FADD.FTZ R189, R186, -R189 ;  /* 0x800000bdbabd7221 */ /* 0x000fe20000010000 */
[----:B------:R-:W-:Y:S01]  /*2960*/  FADD.FTZ R191, R194, -R191 ;  /* 0x800000bfc2bf7221 */ /* 0x000fe20000010000 */
[-CC-:B------:R-:W-:Y:S01]  /*2970*/  FFMA.FTZ R193, R193, R179.reuse, R176.reuse ;  /* 0x000000b3c1c17223 */ /* 0x180fe200000100b0 */
[----:B------:R-:W-:Y:S01]  /*2980*/  FFMA.FTZ R195, R195, R179, R176 ;  /* 0x000000b3c3c37223 */ /* 0x000fe200000100b0 */
[C---:B------:R-:W-:Y:S01]  /*2990*/  FMUL.FTZ R194, R152.reuse, R189 ;  /* 0x000000bd98c27220 */ /* 0x040fe20000410000 */
[----:B------:R-:W-:Y:S01]  /*29a0*/  FMUL.FTZ R95, R152, R191 ;  /* 0x000000bf985f7220 */ /* 0x000fe20000410000 */
[----:B------:R-:W-:Y:S01]  /*29b0*/  SHF.L.U32 R92, R81, 0x10, RZ ;  /* 0x00000010515c7819 */ /* 0x000fe200000006ff */
[----:B------:R-:W-:Y:S01]  /*29c0*/  FADD.FTZ R199, R198, -R199 ;  /* 0x800000c7c6c77221 */ /* 0x000fe20000010000 */
[-C--:B------:R-:W-:Y:S01]  /*29d0*/  FMUL.FTZ R81, R194, R174.reuse ;  /* 0x000000aec2517220 */ /* 0x080fe20000410000 */
[----:B------:R-:W-:Y:S01]  /*29e0*/  PRMT R76, R84, 0x7632, R76 ;  /* 0x00007632544c7816 */ /* 0x000fe2000000004c */
[----:B------:R-:W-:Y:S01]  /*29f0*/  FADD.FTZ R193, R188, -R193 ;  /* 0x800000c1bcc17221 */ /* 0x000fe20000010000 */
[----:B------:R-:W-:Y:S01]  /*2a00*/  SHF.L.U32 R77, R84, 0x10, RZ ;  /* 0x00000010544d7819 */ /* 0x000fe200000006ff */
[----:B------:R-:W-:Y:S01]  /*2a10*/  FADD.FTZ R195, R196, -R195 ;  /* 0x800000c3c4c37221 */ /* 0x000fe20000010000 */
[----:B------:R-:W-:Y:S01]  /*2a20*/  SHF.L.U32 R84, R59, 0x10, RZ ;  /* 0x000000103b547819 */ /* 0x000fe200000006ff */
[-CC-:B------:R-:W-:Y:S01]  /*2a30*/  FFMA.FTZ R197, R197, R179.reuse, R176.reuse ;  /* 0x000000b3c5c57223 */ /* 0x180fe200000100b0 */
[----:B------:R-:W-:Y:S01]  /*2a40*/  SHF.L.U32 R186, R147, 0x10, RZ ;  /* 0x0000001093ba7819 */ /* 0x000fe200000006ff */
[----:B------:R-:W-:Y:S01]  /*2a50*/  FMUL.FTZ R79, R95, R174 ;  /* 0x000000ae5f4f7220 */ /* 0x000fe20000410000 */
[----:B------:R-:W-:Y:S01]  /*2a60*/  SHF.L.U32 R82, R87, 0x10, RZ ;  /* 0x0000001057527819 */ /* 0x000fe200000006ff */
[-C--:B------:R-:W-:Y:S01]  /*2a70*/  FFMA.FTZ R203, R203, R179.reuse, R176 ;  /* 0x000000b3cbcb7223 */ /* 0x080fe200000100b0 */
[----:B------:R-:W-:Y:S01]  /*2a80*/  PRMT R78, R86, 0x7632, R78 ;  /* 0x00007632564e7816 */ /* 0x000fe2000000004e */
[----:B------:R-:W-:Y:S01]  /*2a90*/  FFMA.FTZ R201, R201, R179, R176 ;  /* 0x000000b3c9c97223 */ /* 0x000fe200000100b0 */
[----:B------:R-:W-:Y:S01]  /*2aa0*/  FMUL.FTZ R188, R81, R92 ;  /* 0x0000005c51bc7220 */ /* 0x000fe20000410000 */
[C---:B------:R-:W-:Y:S01]  /*2ab0*/  FMUL.FTZ R92, R152.reuse, R193 ;  /* 0x000000c1985c7220 */ /* 0x040fe20000410000 */
[C---:B------:R-:W-:Y:S01]  /*2ac0*/  FMUL.FTZ R199, R152.reuse, R199 ;  /* 0x000000c798c77220 */ /* 0x040fe20000410000 */
[----:B------:R-:W-:Y:S01]  /*2ad0*/  FMUL.FTZ R195, R152, R195 ;  /* 0x000000c398c37220 */ /* 0x000fe20000410000 */
[----:B------:R-:W-:Y:S01]  /*2ae0*/  PRMT R80, R85, 0x7632, R80 ;  /* 0x0000763255507816 */ /* 0x000fe20000000050 */
[----:B------:R-:W-:Y:S01]  /*2af0*/  FADD.FTZ R197, R190, -R197 ;  /* 0x800000c5bec57221 */ /* 0x000fe20000010000 */
[----:B------:R-:W-:Y:S01]  /*2b00*/  FMUL.FTZ R94, R79, R84 ;  /* 0x000000544f5e7220 */ /* 0x000fe20000410000 */
[----:B------:R-:W-:Y:S01]  /*2b10*/  FMUL.FTZ R205, R81, R186 ;  /* 0x000000ba51cd7220 */ /* 0x000fe20000410000 */
[----:B------:R-:W-:Y:S01]  /*2b20*/  SHF.L.U32 R85, R85, 0x10, RZ ;  /* 0x0000001055557819 */ /* 0x000fe200000006ff */
[----:B------:R-:W-:Y:S01]  /*2b30*/  FADD.FTZ R203, R200, -R203 ;  /* 0x800000cbc8cb7221 */ /* 0x000fe20000010000 */
[----:B------:R-:W-:Y:S01]  /*2b40*/  FADD.FTZ R201, R192, -R201 ;  /* 0x800000c9c0c97221 */ /* 0x000fe20000010000 */
        /* <DEDUP_REMOVED lines=9> */
[----:B------:R-:W-:Y:S01]  /*2be0*/  SHF.L.U32 R79, R57, 0x10, RZ ;  /* 0x00000010394f7819 */ /* 0x000fe200000006ff */
[C---:B------:R-:W-:Y:S01]  /*2bf0*/  FMUL.FTZ R203, R152.reuse, R203 ;  /* 0x000000cb98cb7220 */ /* 0x040fe20000410000 */
[----:B------:R-:W-:Y:S01]  /*2c00*/  FMUL.FTZ R201, R152, R201 ;  /* 0x000000c998c97220 */ /* 0x000fe20000410000 */
[----:B------:R-:W-:Y:S01]  /*2c10*/  FMUL.FTZ R93, R83, R84 ;  /* 0x00000054535d7220 */ /* 0x000fe20000410000 */
[C---:B------:R-:W-:Y:S01]  /*2c20*/  FMUL.FTZ R191, R78.reuse, R85 ;  /* 0x000000554ebf7220 */ /* 0x040fe20000410000 */
[C---:B------:R-:W-:Y:S01]  /*2c30*/  FMUL.FTZ R177, R81.reuse, R86 ;  /* 0x0000005651b17220 */ /* 0x040fe20000410000 */
[----:B------:R-:W-:Y:S01]  /*2c40*/  FMUL.FTZ R82, R81, R82 ;  /* 0x0000005251527220 */ /* 0x000fe20000410000 */
[----:B------:R-:W-:Y:S01]  /*2c50*/  FMUL.FTZ R186, R83, R186 ;  /* 0x000000ba53ba7220 */ /* 0x000fe20000410000 */
[----:B------:R-:W-:Y:S01]  /*2c60*/  FMUL.FTZ R84, R78, R79 ;  /* 0x0000004f4e547220 */ /* 0x000fe20000410000 */
[----:B------:R-:W-:Y:S01]  /*2c70*/  SHF.L.U32 R87, R145, 0x10, RZ ;  /* 0x0000001091577819 */ /* 0x000fe200000006ff */
        /* <DEDUP_REMOVED lines=9> */
[----:B------:R-:W-:Y:S01]  /*2d10*/  FMUL.FTZ R85, R78, R83 ;  /* 0x000000534e557220 */ /* 0x000fe20000410000 */
[----:B------:R-:W-:Y:S01]  /*2d20*/  F2FP.BF16.F32.PACK_AB R83, R205, R94 ;  /* 0x0000005ecd53723e */ /* 0x000fe200000010ff */
[C---:B------:R-:W-:Y:S01]  /*2d30*/  FMUL.FTZ R80, R76.reuse, R79 ;  /* 0x0000004f4c507220 */ /* 0x040fe20000410000 */
[----:B------:R-:W-:Y:S01]  /*2d40*/  FMUL.FTZ R193, R76, R77 ;  /* 0x0000004d4cc17220 */ /* 0x000fe20000410000 */
        /* <DEDUP_REMOVED lines=9> */
.L_x_173:
[-CC-:B------:R-:W-:Y:S01]  /*2de0*/  FFMA.FTZ R191, R191, R179.reuse, R176.reuse ;  /* 0x000000b3bfbf7223 */ /* 0x180fe200000100b0 */
[-CC-:B------:R-:W-:Y:S01]  /*2df0*/  FFMA.FTZ R199, R199, R179.reuse, R176.reuse ;  /* 0x000000b3c7c77223 */ /* 0x180fe200000100b0 */
[-CC-:B------:R-:W-:Y:S01]  /*2e00*/  FFMA.FTZ R189, R189, R179.reuse, R176.reuse ;  /* 0x000000b3bdbd7223 */ /* 0x180fe200000100b0 */
[--C-:B------:R-:W-:Y:S01]  /*2e10*/  FFMA.FTZ R195, R195, R179, R176.reuse ;  /* 0x000000b3c3c37223 */ /* 0x100fe200000100b0 */
[----:B------:R-:W-:Y:S01]  /*2e20*/  FADD.FTZ R191, R194, -R191 ;  /* 0x800000bfc2bf7221 */ /* 0x000fe20000010000 */
[----:B------:R-:W-:Y:S01]  /*2e30*/  FADD.FTZ R199, R198, -R199 ;  /* 0x800000c7c6c77221 */ /* 0x000fe20000010000 */
[----:B------:R-:W-:Y:S01]  /*2e40*/  FADD.FTZ R189, R186, -R189 ;  /* 0x800000bdbabd7221 */ /* 0x000fe20000010000 */
[----:B0----5:R-:W-:Y:S01]  /*2e50*/  PRMT R83, R86, 0x7632, R83 ;  /* 0x0000763256537816 */ /* 0x021fe20000000053 */
[----:B------:R-:W-:Y:S01]  /*2e60*/  FMUL.FTZ R191, R152, R191 ;  /* 0x000000bf98bf7220 */ /* 0x000fe20000410000 */
[----:B------:R-:W-:Y:S01]  /*2e70*/  SHF.L.U32 R92, R86, 0x10, RZ ;  /* 0x00000010565c7819 */ /* 0x000fe200000006ff */
[----:B------:R-:W-:Y:S01]  /*2e80*/  FADD.FTZ R195, R196, -R195 ;  /* 0x800000c3c4c37221 */ /* 0x000fe20000010000 */
[----:B------:R-:W-:Y:S01]  /*2e90*/  PRMT R93, R87, 0x7632, R93 ;  /* 0x00007632575d7816 */ /* 0x000fe2000000005d */
[-CC-:B------:R-:W-:Y:S01]  /*2ea0*/  FFMA.FTZ R197, R197, R179.reuse, R176.reuse ;  /* 0x000000b3c5c57223 */ /* 0x180fe200000100b0 */
[-CC-:B------:R-:W-:Y:S01]  /*2eb0*/  FFMA.FTZ R193, R193, R179.reuse, R176.reuse ;  /* 0x000000b3c1c17223 */ /* 0x180fe200000100b0 */
[----:B------:R-:W-:Y:S01]  /*2ec0*/  SHF.L.U32 R86, R59, 0x10, RZ ;  /* 0x000000103b567819 */ /* 0x000fe200000006ff */
[-CC-:B------:R-:W-:Y:S01]  /*2ed0*/  FFMA.FTZ R203, R203, R179.reuse, R176.reuse ;  /* 0x000000b3cbcb7223 */ /* 0x180fe200000100b0 */
[----:B------:R-:W-:Y:S01]  /*2ee0*/  FFMA.FTZ R201, R201, R179, R176 ;  /* 0x000000b3c9c97223 */ /* 0x000fe200000100b0 */
[----:B------:R-:W-:Y:S01]  /*2ef0*/  FMUL.FTZ R191, R191, R174 ;  /* 0x000000aebfbf7220 */ /* 0x000fe20000410000 */
[C---:B------:R-:W-:Y:S01]  /*2f00*/  FMUL.FTZ R189, R152.reuse, R189 ;  /* 0x000000bd98bd7220 */ /* 0x040fe20000410000 */
[C---:B------:R-:W-:Y:S01]  /*2f10*/  FMUL.FTZ R199, R152.reuse, R199 ;  /* 0x000000c798c77220 */ /* 0x040fe20000410000 */
[----:B------:R-:W-:Y:S01]  /*2f20*/  FMUL.FTZ R195, R152, R195 ;  /* 0x000000c398c37220 */ /* 0x000fe20000410000 */
[----:B------:R-:W-:Y:S01]  /*2f30*/  SHF.L.U32 R94, R87, 0x10, RZ ;  /* 0x00000010575e7819 */ /* 0x000fe200000006ff */
        /* <DEDUP_REMOVED lines=8> */
[----:B------:R-:W-:Y:S01]  /*2fc0*/  FMUL.FTZ R93, R191, R86 ;  /* 0x00000056bf5d7220 */ /* 0x000fe20000410000 */
[-C--:B------:R-:W-:Y:S01]  /*2fd0*/  FMUL.FTZ R85, R189, R174.reuse ;  /* 0x000000aebd557220 */ /* 0x080fe20000410000 */
[----:B------:R-:W-:Y:S01]  /*2fe0*/  SHF.L.U32 R86, R57, 0x10, RZ ;  /* 0x0000001039567819 */ /* 0x000fe200000006ff */
[-C--:B------:R-:W-:Y:S01]  /*2ff0*/  FMUL.FTZ R199, R199, R174.reuse ;  /* 0x000000aec7c77220 */ /* 0x080fe20000410000 */
[----:B------:R-:W-:Y:S01]  /*3000*/  FMUL.FTZ R195, R195, R174 ;  /* 0x000000aec3c37220 */ /* 0x000fe20000410000 */
[C---:B------:R-:W-:Y:S01]  /*3010*/  FMUL.FTZ R193, R152.reuse, R193 ;  /* 0x000000c198c17220 */ /* 0x040fe20000410000 */
[----:B------:R-:W-:Y:S01]  /*3020*/  FMUL.FTZ R189, R191, R94 ;  /* 0x0000005ebfbd7220 */ /* 0x000fe20000410000 */
[C---:B------:R-:W-:Y:S01]  /*3030*/  FMUL.FTZ R197, R152.reuse, R197 ;  /* 0x000000c598c57220 */ /* 0x040fe20000410000 */
[C---:B------:R-:W-:Y:S01]  /*3040*/  FMUL.FTZ R203, R152.reuse, R203 ;  /* 0x000000cb98cb7220 */ /* 0x040fe20000410000 */
[----:B------:R-:W-:Y:S01]  /*3050*/  FMUL.FTZ R201, R152, R201 ;  /* 0x000000c998c97220 */ /* 0x000fe20000410000 */
[----:B------:R-:W-:Y:S01]  /*3060*/  FMUL.FTZ R194, R85, R190 ;  /* 0x000000be55c27220 */ /* 0x000fe20000410000 */
[----:B------:R-:W-:Y:S01]  /*3070*/  FMUL.FTZ R191, R199, R82 ;  /* 0x00000052c7bf7220 */ /* 0x000fe20000410000 */
[----:B------:R-:W-:Y:S01]  /*3080*/  SHF.L.U32 R190, R146, 0x10, RZ ;  /* 0x0000001092be7819 */ /* 0x000fe200000006ff */
[----:B------:R-:W-:Y:S01]  /*3090*/  FMUL.FTZ R177, R195, R92 ;  /* 0x0000005cc3b17220 */ /* 0x000fe20000410000 */
[----:B------:R-:W-:Y:S01]  /*30a0*/  FMUL.FTZ R199, R199, R86 ;  /* 0x00000056c7c77220 */ /* 0x000fe20000410000 */
[----:B------:R-:W-:Y:S01]  /*30b0*/  PRMT R80, R84, 0x7632, R80 ;  /* 0x0000763254507816 */ /* 0x000fe20000000050 */
[-C--:B------:R-:W-:Y:S01]  /*30c0*/  FMUL.FTZ R193, R193, R174.reuse ;  /* 0x000000aec1c17220 */ /* 0x080fe20000410000 */
        /* <DEDUP_REMOVED lines=24> */
[----:B------:R-:W-:-:S07]  /*3250*/  F2FP.BF16.F32.PACK_AB R80, R85, R80 ;  /* 0x000000505550723e */ /* 0x000fce00000010ff */
.L_x_174:
[----:B------:R-:W0:Y:S01]  /*3260*/  @P0 LDC.64 R84, c[0x0][0x478] ;  /* 0x00011e00ff540b82 */ /* 0x000e220000000a00 */
[----:B------:R-:W-:-:S04]  /*3270*/  IMAD.WIDE.U32 R94, R171, 0x10, R88 ;  /* 0x00000010ab5e7825 */ /* 0x000fc800078e0058 */
[----:B0-----:R-:W-:-:S04]  /*3280*/  @P0 IMAD.WIDE.U32 R92, R171, 0x10, R84 ;  /* 0x00000010ab5c0825 */ /* 0x001fc800078e0054 */
[----:B------:R-:W-:Y:S01]  /*3290*/  IMAD.WIDE.U32 R84, R169, 0x10, R90 ;  /* 0x00000010a9547825 */ /* 0x000fe200078e005a */
[----:B------:R0:W-:Y:S04]  /*32a0*/  @P0 STG.E.128 desc[UR4][R92.64], R76 ;  /* 0x0000004c5c000986 */ /* 0x0001e8000c101d04 */
[----:B------:R0:W-:Y:S04]  /*32b0*/  STG.E.128 desc[UR4][R94.64], R80 ;  /* 0x000000505e007986 */ /* 0x0001e8000c101d04 */
[----:B------:R-:W5:Y:S01]  /*32c0*/  LDG.E.128 R84, desc[UR4][R84.64] ;  /* 0x0000000454547981 */ /* 0x000f62000c1e1d00 */
        /* <DEDUP_REMOVED lines=9> */
[----:B0----5:R-:W-:Y:S01]  /*3360*/  PRMT R79, R87, 0x7632, R79 ;  /* 0x00007632574f7816 */ /* 0x021fe2000000004f */
[----:B------:R-:W-:Y:S01]  /*3370*/  FADD.FTZ R103, R103, -R102 ;  /* 0x8000006667677221 */ /* 0x000fe20000010000 */
[----:B------:R-:W-:Y:S01]  /*3380*/  FADD.FTZ R99, R99, -R98 ;  /* 0x8000006263637221 */ /* 0x000fe20000010000 */
[----:B------:R-:W-:Y:S01]  /*3390*/  FADD.FTZ R81, R96, -R179 ;  /* 0x800000b360517221 */ /* 0x000fe20000010000 */
[----:B------:R-:W-:Y:S01]  /*33a0*/  PRMT R76, R84, 0x7632, R76 ;  /* 0x00007632544c7816 */ /* 0x000fe2000000004c */
[----:B------:R-:W-:Y:S01]  /*33b0*/  FADD.FTZ R155, R155, -R168 ;  /* 0x800000a89b9b7221 */ /* 0x000fe20000010000 */
[C---:B------:R-:W-:Y:S01]  /*33c0*/  FMUL.FTZ R179, R152.reuse, R99 ;  /* 0x0000006398b37220 */ /* 0x040fe20000410000 */
[----:B------:R-:W-:Y:S01]  /*33d0*/  FMUL.FTZ R98, R152, R81 ;  /* 0x0000005198627220 */ /* 0x000fe20000410000 */
[----:B------:R-:W-:Y:S01]  /*33e0*/  SHF.L.U32 R97, R84, 0x10, RZ ;  /* 0x0000001054617819 */ /* 0x000fe200000006ff */
[----:B------:R-:W-:Y:S01]  /*33f0*/  FADD.FTZ R101, R100, -R101 ;  /* 0x8000006564657221 */ /* 0x000fe20000010000 */
[----:B------:R-:W-:Y:S01]  /*3400*/  SHF.L.U32 R84, R63, 0x10, RZ ;  /* 0x000000103f547819 */ /* 0x000fe200000006ff */
[-C--:B------:R-:W-:Y:S01]  /*3410*/  FMUL.FTZ R81, R98, R174.reuse ;  /* 0x000000ae62517220 */ /* 0x080fe20000410000 */
[----:B------:R-:W-:Y:S01]  /*3420*/  SHF.L.U32 R90, R79, 0x10, RZ ;  /* 0x000000104f5a7819 */ /* 0x000fe200000006ff */
[----:B------:R-:W-:Y:S01]  /*3430*/  FMUL.FTZ R79, R179, R174 ;  /* 0x000000aeb34f7220 */ /* 0x000fe20000410000 */
[----:B------:R-:W-:Y:S01]  /*3440*/  SHF.L.U32 R82, R87, 0x10, RZ ;  /* 0x0000001057527819 */ /* 0x000fe200000006ff */
[C---:B------:R-:W-:Y:S01]  /*3450*/  FMUL.FTZ R103, R152.reuse, R103 ;  /* 0x0000006798677220 */ /* 0x040fe20000410000 */
[----:B------:R-:W-:Y:S01]  /*3460*/  SHF.L.U32 R92, R143, 0x10, RZ ;  /* 0x000000108f5c7819 */ /* 0x000fe200000006ff */
[----:B------:R-:W-:Y:S01]  /*3470*/  FMUL.FTZ R155, R152, R155 ;  /* 0x0000009b989b7220 */ /* 0x000fe20000410000 */
[----:B------:R-:W-:Y:S01]  /*3480*/  PRMT R77, R86, 0x7632, R77 ;  /* 0x00007632564d7816 */ /* 0x000fe2000000004d */
[----:B------:R-:W-:Y:S01]  /*3490*/  FMUL.FTZ R101, R152, R101 ;  /* 0x0000006598657220 */ /* 0x000fe20000410000 */
[----:B------:R-:W-:Y:S01]  /*34a0*/  FADD.FTZ R175, R175, -R172 ;  /* 0x800000acafaf7221 */ /* 0x000fe20000010000 */
[----:B------:R-:W-:Y:S01]  /*34b0*/  FADD.FTZ R153, R154, -R153 ;  /* 0x800000999a997221 */ /* 0x000fe20000010000 */
[C---:B------:R-:W-:Y:S01]  /*34c0*/  FMUL.FTZ R96, R79.reuse, R84 ;  /* 0x000000544f607220 */ /* 0x040fe20000410000 */
[----:B------:R-:W-:Y:S01]  /*34d0*/  SHF.L.U32 R86, R86, 0x10, RZ ;  /* 0x0000001056567819 */ /* 0x000fe200000006ff */
[----:B------:R-:W-:Y:S01]  /*34e0*/  FADD.FTZ R173, R170, -R173 ;  /* 0x800000adaaad7221 */ /* 0x000fe20000010000 */
[----:B------:R-:W-:Y:S01]  /*34f0*/  FMUL.FTZ R87, R79, R82 ;  /* 0x000000524f577220 */ /* 0x000fe20000410000 */
[C---:B------:R-:W-:Y:S01]  /*3500*/  FMUL.FTZ R91, R81.reuse, R90 ;  /* 0x0000005a515b7220 */ /* 0x040fe20000410000 */
[----:B------:R-:W-:Y:S01]  /*3510*/  SHF.L.U32 R84, R62, 0x10, RZ ;  /* 0x000000103e547819 */ /* 0x000fe200000006ff */
[----:B------:R-:W-:Y:S01]  /*3520*/  FMUL.FTZ R195, R81, R92 ;  /* 0x0000005c51c37220 */ /* 0x000fe20000410000 */
[----:B------:R-:W-:Y:S01]  /*3530*/  SHF.L.U32 R80, R85, 0x10, RZ ;  /* 0x0000001055507819 */ /* 0x000fe200000006ff */
[-C--:B------:R-:W-:Y:S01]  /*3540*/  FMUL.FTZ R79, R103, R174.reuse ;  /* 0x000000ae674f7220 */ /* 0x080fe20000410000 */
[----:B------:R-:W-:Y:S01]  /*3550*/  SHF.L.U32 R94, R142, 0x10, RZ ;  /* 0x000000108e5e7819 */ /* 0x000fe200000006ff */
[-C--:B------:R-:W-:Y:S01]  /*3560*/  FMUL.FTZ R81, R101, R174.reuse ;  /* 0x000000ae65517220 */ /* 0x080fe20000410000 */
[----:B------:R-:W-:Y:S01]  /*3570*/  SHF.L.U32 R82, R61, 0x10, RZ ;  /* 0x000000103d527819 */ /* 0x000fe200000006ff */
[C---:B------:R-:W-:Y:S01]  /*3580*/  FMUL.FTZ R175, R152.reuse, R175 ;  /* 0x000000af98af7220 */ /* 0x040fe20000410000 */
[----:B------:R-:W-:Y:S01]  /*3590*/  SHF.L.U32 R90, R77, 0x10, RZ ;  /* 0x000000104d5a7819 */ /* 0x000fe200000006ff */
[----:B------:R-:W-:Y:S01]  /*35a0*/  FMUL.FTZ R77, R155, R174 ;  /* 0x000000ae9b4d7220 */ /* 0x000fe20000410000 */
[----:B------:R-:W-:Y:S01]  /*35b0*/  PRMT R78, R85, 0x7632, R78 ;  /* 0x00007632554e7816 */ /* 0x000fe2000000004e */
[C---:B------:R-:W-:Y:S01]  /*35c0*/  FMUL.FTZ R153, R152.reuse, R153 ;  /* 0x0000009998997220 */ /* 0x040fe20000410000 */
[----:B------:R-:W-:Y:S01]  /*35d0*/  FMUL.FTZ R173, R152, R173 ;  /* 0x000000ad98ad7220 */ /* 0x000fe20000410000 */
[C---:B------:R-:W-:Y:S01]  /*35e0*/  FMUL.FTZ R93, R79.reuse, R86 ;  /* 0x000000564f5d7220 */ /* 0x040fe20000410000 */
[----:B------:R-:W-:Y:S01]  /*35f0*/  FMUL.FTZ R92, R79, R84 ;  /* 0x000000544f5c7220 */ /* 0x000fe20000410000 */
[C---:B------:R-:W-:Y:S01]  /*3600*/  FMUL.FTZ R86, R81.reuse, R90 ;  /* 0x0000005a51567220 */ /* 0x040fe20000410000 */
[----:B------:R-:W-:Y:S01]  /*3610*/  FMUL.FTZ R171, R81, R94 ;  /* 0x0000005e51ab7220 */ /* 0x000fe20000410000 */
[C---:B------:R-:W-:Y:S01]  /*3620*/  FMUL.FTZ R95, R77.reuse, R80 ;  /* 0x000000504d5f7220 */ /* 0x040fe20000410000 */
[----:B------:R-:W-:Y:S01]  /*3630*/  FMUL.FTZ R84, R77, R82 ;  /* 0x000000524d547220 */ /* 0x000fe20000410000 */
[----:B------:R-:W-:-:S02]  /*3640*/  SHF.L.U32 R85, R141, 0x10, RZ ;  /* 0x000000108d557819 */ /* 0x000fc400000006ff */
        /* <DEDUP_REMOVED lines=20> */
[----:B------:R-:W-:Y:S01]  /*3790*/  F2FP.BF16.F32.PACK_AB R80, R85, R80 ;  /* 0x000000505550723e */ /* 0x000fe200000010ff */
[----:B------:R-:W-:Y:S06]  /*37a0*/  BRA `(.L_x_176) ;  /* 0x0000000400207947 */ /* 0x000fec0003800000 */
.L_x_175:
[-CC-:B------:R-:W-:Y:S01]  /*37b0*/  FFMA.FTZ R98, R98, R179.reuse, R176.reuse ;  /* 0x000000b362627223 */ /* 0x180fe200000100b0 */
[-CC-:B------:R-:W-:Y:S01]  /*37c0*/  FFMA.FTZ R97, R97, R179.reuse, R176.reuse ;  /* 0x000000b361617223 */ /* 0x180fe200000100b0 */
[-CC-:B------:R-:W-:Y:S01]  /*37d0*/  FFMA.FTZ R102, R102, R179.reuse, R176.reuse ;  /* 0x000000b366667223 */ /* 0x180fe200000100b0 */
[-C--:B------:R-:W-:Y:S01]  /*37e0*/  FFMA.FTZ R168, R168, R179.reuse, R176 ;  /* 0x000000b3a8a87223 */ /* 0x080fe200000100b0 */
[----:B------:R-:W-:Y:S01]  /*37f0*/  FADD.FTZ R99, R99, -R98 ;  /* 0x8000006263637221 */ /* 0x000fe20000010000 */
[----:B------:R-:W-:Y:S01]  /*3800*/  FADD.FTZ R97, R96, -R97 ;  /* 0x8000006160617221 */ /* 0x000fe20000010000 */
[----:B------:R-:W-:Y:S01]  /*3810*/  FFMA.FTZ R101, R101, R179, R176 ;  /* 0x000000b365657223 */ /* 0x000fe200000100b0 */
[----:B------:R-:W-:Y:S01]  /*3820*/  FADD.FTZ R103, R103, -R102 ;  /* 0x8000006667677221 */ /* 0x000fe20000010000 */
[C---:B------:R-:W-:Y:S01]  /*3830*/  FMUL.FTZ R99, R152.reuse, R99 ;  /* 0x0000006398637220 */ /* 0x040fe20000410000 */
[----:B------:R-:W-:Y:S01]  /*3840*/  FMUL.FTZ R97, R152, R97 ;  /* 0x0000006198617220 */ /* 0x000fe20000410000 */
[----:B------:R-:W-:Y:S01]  /*3850*/  FADD.FTZ R155, R155, -R168 ;  /* 0x800000a89b9b7221 */ /* 0x000fe20000010000 */
[----:B------:R-:W-:Y:S01]  /*3860*/  FADD.FTZ R101, R100, -R101 ;  /* 0x8000006564657221 */ /* 0x000fe20000010000 */
[----:B0----5:R-:W-:Y:S01]  /*3870*/  SHF.L.U32 R92, R87, 0x10, RZ ;  /* 0x00000010575c7819 */ /* 0x021fe200000006ff */
[-CC-:B------:R-:W-:Y:S01]  /*3880*/  FFMA.FTZ R172, R172, R179.reuse, R176.reuse ;  /* 0x000000b3acac7223 */ /* 0x180fe200000100b0 */
[----:B------:R-:W-:Y:S01]  /*3890*/  SHF.L.U32 R96, R143, 0x10, RZ ;  /* 0x000000108f607819 */ /* 0x000fe200000006ff */
[-CC-:B------:R-:W-:Y:S01]  /*38a0*/  FFMA.FTZ R173, R173, R179.reuse, R176.reuse ;  /* 0x000000b3adad7223 */ /* 0x180fe200000100b0 */
[----:B------:R-:W-:Y:S01]  /*38b0*/  FFMA.FTZ R153, R153, R179, R176 ;  /* 0x000000b399997223 */ /* 0x000fe200000100b0 */
[----:B------:R-:W-:Y:S01]  /*38c0*/  PRMT R90, R87, 0x7632, R90 ;  /* 0x00007632575a7816 */ /* 0x000fe2000000005a */
[-C--:B------:R-:W-:Y:S01]  /*38d0*/  FMUL.FTZ R99, R99, R174.reuse ;  /* 0x000000ae63637220 */ /* 0x080fe20000410000 */
[----:B------:R-:W-:Y:S01]  /*38e0*/  FMUL.FTZ R97, R97, R174 ;  /* 0x000000ae61617220 */ /* 0x000fe20000410000 */
[C---:B------:R-:W-:Y:S01]  /*38f0*/  FMUL.FTZ R103, R152.reuse, R103 ;  /* 0x0000006798677220 */ /* 0x040fe20000410000 */
[C---:B------:R-:W-:Y:S01]  /*3900*/  FMUL.FTZ R155, R152.reuse, R155 ;  /* 0x0000009b989b7220 */ /* 0x040fe20000410000 */
[----:B------:R-:W-:Y:S01]  /*3910*/  FMUL.FTZ R101, R152, R101 ;  /* 0x0000006598657220 */ /* 0x000fe20000410000 */
[----:B------:R-:W-:Y:S01]  /*3920*/  PRMT R83, R86, 0x7632, R83 ;  /* 0x0000763256537816 */ /* 0x000fe20000000053 */
[----:B------:R-:W-:Y:S01]  /*3930*/  FADD.FTZ R175, R175, -R172 ;  /* 0x800000acafaf7221 */ /* 0x000fe20000010000 */
[----:B------:R-:W-:Y:S01]  /*3940*/  SHF.L.U32 R94, R63, 0x10, RZ ;  /* 0x000000103f5e7819 */ /* 0x000fe200000006ff */
[----:B------:R-:W-:Y:S01]  /*3950*/  FADD.FTZ R173, R170, -R173 ;  /* 0x800000adaaad7221 */ /* 0x000fe20000010000 */
[----:B------:R-:W-:Y:S01]  /*3960*/  SHF.L.U32 R86, R86, 0x10, RZ ;  /* 0x0000001056567819 */ /* 0x000fe200000006ff */
[----:B------:R-:W-:Y:S01]  /*3970*/  FADD.FTZ R153, R154, -R153 ;  /* 0x800000999a997221 */ /* 0x000fe20000010000 */
[----:B------:R-:W-:Y:S01]  /*3980*/  SHF.L.U32 R90, R90, 0x10, RZ ;  /* 0x000000105a5a7819 */ /* 0x000fe200000006ff */
        /* <DEDUP_REMOVED lines=15> */
[----:B------:R-:W-:Y:S01]  /*3a80*/  SHF.L.U32 R90, R61, 0x10, RZ ;  /* 0x000000103d5a7819 */ /* 0x000fe200000006ff */
[----:B------:R-:W-:Y:S01]  /*3a90*/  FMUL.FTZ R103, R103, R92 ;  /* 0x0000005c67677220 */ /* 0x000fe20000410000 */
[----:B------:R-:W-:Y:S01]  /*3aa0*/  FMUL.FTZ R98, R101, R96 ;  /* 0x0000006065627220 */ /* 0x000fe20000410000 */
[----:B------:R-:W-:Y:S01]  /*3ab0*/  FMUL.FTZ R95, R155, R82 ;  /* 0x000000529b5f7220 */ /* 0x000fe20000410000 */
[----:B------:R-:W-:Y:S01]  /*3ac0*/  PRMT R80, R84, 0x7632, R80 ;  /* 0x0000763254507816 */ /* 0x000fe20000000050 */
        /* <DEDUP_REMOVED lines=11> */
[----:B------:R-:W-:Y:S01]  /*3b80*/  SHF.L.U32 R84, R84, 0x10, RZ ;  /* 0x0000001054547819 */ /* 0x000fe200000006ff */
[----:B------:R-:W-:Y:S01]  /*3b90*/  FMUL.FTZ R80, R175, R82 ;  /* 0x00000052af507220 */ /* 0x000fe20000410000 */
[----:B------:R-:W-:Y:S01]  /*3ba0*/  SHF.L.U32 R90, R81, 0x10, RZ ;  /* 0x00000010515a7819 */ /* 0x000fe200000006ff */
[C---:B------:R-:W-:Y:S01]  /*3bb0*/  FMUL.FTZ R85, R173.reuse, R92 ;  /* 0x0000005cad557220 */ /* 0x040fe20000410000 */
[----:B------:R-:W-:Y:S01]  /*3bc0*/  FMUL.FTZ R94, R173, R94 ;  /* 0x0000005ead5e7220 */ /* 0x000fe20000410000 */
[----:B------:R-:W-:Y:S01]  /*3bd0*/  FMUL.FTZ R97, R175, R84 ;  /* 0x00000054af617220 */ /* 0x000fe20000410000 */
[----:B------:R-:W-:Y:S01]  /*3be0*/  F2FP.BF16.F32.PACK_AB R83, R100, R99 ;  /* 0x000000636453723e */ /* 0x000fe200000010ff */
[----:B------:R-:W-:Y:S01]  /*3bf0*/  FMUL.FTZ R90, R153, R90 ;  /* 0x0000005a995a7220 */ /* 0x000fe20000410000 */
[----:B------:R-:W-:-:S02]  /*3c00*/  F2FP.BF16.F32.PACK_AB R82, R98, R103 ;  /* 0x000000676252723e */ /* 0x000fc400000010ff */
[----:B------:R-:W-:Y:S02]  /*3c10*/  F2FP.BF16.F32.PACK_AB R81, R96, R155 ;  /* 0x0000009b6051723e */ /* 0x000fe400000010ff */
[----:B------:R-:W-:-:S07]  /*3c20*/  F2FP.BF16.F32.PACK_AB R80, R85, R80 ;  /* 0x000000505550723e */ /* 0x000fce00000010ff */
.L_x_176:
[----:B------:R-:W0:Y:S01]  /*3c30*/  @P0 LDC.64 R84, c[0x0][0x478] ;  /* 0x00011e00ff540b82 */ /* 0x000e220000000a00 */
[----:B------:R-:W-:-:S04]  /*3c40*/  IMAD.WIDE.U32 R88, R169, 0x10, R88 ;  /* 0x00000010a9587825 */ /* 0x000fc800078e0058 */
[----:B0-----:R-:W-:-:S05]  /*3c50*/  @P0 IMAD.WIDE.U32 R84, R169, 0x10, R84 ;  /* 0x00000010a9540825 */ /* 0x001fca00078e0054 */
[----:B------:R0:W-:Y:S04]  /*3c60*/  @P0 STG.E.128 desc[UR4][R84.64], R76 ;  /* 0x0000004c54000986 */ /* 0x0001e8000c101d04 */
[----:B------:R0:W-:Y:S01]  /*3c70*/  STG.E.128 desc[UR4][R88.64], R80 ;  /* 0x0000005058007986 */ /* 0x0001e2000c101d04 */
[----:B------:R-:W-:Y:S05]  /*3c80*/  BRA `(.L_x_177) ;  /* 0x0000002000747947 */ /* 0x000fea0003800000 */
.L_x_170:
        /* <DEDUP_REMOVED lines=8> */
[-CC-:B------:R-:W-:Y:S01]  /*3d10*/  FFMA.FTZ R209, R209, R179.reuse, R176.reuse ;  /* 0x000000b3d1d17223 */ /* 0x180fe200000100b0 */
[-CC-:B------:R-:W-:Y:S01]  /*3d20*/  FFMA.FTZ R207, R207, R179.reuse, R176.reuse ;  /* 0x000000b3cfcf7223 */ /* 0x180fe200000100b0 */
[----:B------:R-:W-:Y:S01]  /*3d30*/  FADD.FTZ R182, R182, -R89 ;  /* 0x80000059b6b67221 */ /* 0x000fe20000010000 */
[-CC-:B------:R-:W-:Y:S01]  /*3d40*/  FFMA.FTZ R212, R187, R179.reuse, R176.reuse ;  /* 0x000000b3bbd47223 */ /* 0x180fe200000100b0 */
[-CC-:B------:R-:W-:Y:S01]  /*3d50*/  FFMA.FTZ R205, R205, R179.reuse, R176.reuse ;  /* 0x000000b3cdcd7223 */ /* 0x180fe200000100b0 */
[-CC-:B------:R-:W-:Y:S01]  /*3d60*/  FFMA.FTZ R93, R93, R179.reuse, R176.reuse ;  /* 0x000000b35d5d7223 */ /* 0x180fe200000100b0 */
[----:B------:R-:W-:Y:S01]  /*3d70*/  FFMA.FTZ R95, R95, R179, R176 ;  /* 0x000000b35f5f7223 */ /* 0x000fe200000100b0 */
[----:B------:R-:W-:Y:S01]  /*3d80*/  SHF.L.U32 R89, R94, 0x10, RZ ;  /* 0x000000105e597819 */ /* 0x000fe200000006ff */
[----:B------:R-:W-:Y:S01]  /*3d90*/  FADD.FTZ R210, R181, -R210 ;  /* 0x800000d2b5d27221 */ /* 0x000fe20000010000 */
[----:B------:R-:W-:Y:S01]  /*3da0*/  FADD.FTZ R204, R204, -R209 ;  /* 0x800000d1cccc7221 */ /* 0x000fe20000010000 */
        /* <DEDUP_REMOVED lines=8> */
[----:B------:R-:W-:Y:S01]  /*3e30*/  FFMA.FTZ R93, R152, R204, R89 ;  /* 0x000000cc985d7223 */ /* 0x000fe20000010059 */
[----:B------:R-:W-:Y:S01]  /*3e40*/  SHF.L.U32 R95, R88, 0x10, RZ ;  /* 0x00000010585f7819 */ /* 0x000fe200000006ff */
[----:B------:R-:W-:Y:S01]  /*3e50*/  FFMA.FTZ R87, R152, R87, R85 ;  /* 0x0000005798577223 */ /* 0x000fe20000010055 */
[----:B------:R-:W-:Y:S01]  /*3e60*/  SHF.L.U32 R89, R66, 0x10, RZ ;  /* 0x0000001042597819 */ /* 0x000fe200000006ff */
[C---:B------:R-:W-:Y:S01]  /*3e70*/  FFMA.FTZ R185, R152.reuse, R208, R185 ;  /* 0x000000d098b97223 */ /* 0x040fe200000100b9 */
[----:B-----5:R-:W-:Y:S01]  /*3e80*/  PRMT R86, R83, 0x7632, R86 ;  /* 0x0000763253567816 */ /* 0x020fe20000000056 */
[C---:B------:R-:W-:Y:S01]  /*3e90*/  FFMA.FTZ R181, R152.reuse, R184, R181 ;  /* 0x000000b898b57223 */ /* 0x040fe200000100b5 */
[----:B------:R-:W-:Y:S01]  /*3ea0*/  SHF.L.U32 R85, R65, 0x10, RZ ;  /* 0x0000001041557819 */ /* 0x000fe200000006ff */
[C---:B------:R-:W-:Y:S01]  /*3eb0*/  FFMA.FTZ R183, R152.reuse, R183, R95 ;  /* 0x000000b798b77223 */ /* 0x040fe2000001005f */
[----:B------:R-:W-:Y:S01]  /*3ec0*/  SHF.L.U32 R178, R83, 0x10, RZ ;  /* 0x0000001053b27819 */ /* 0x000fe200000006ff */
[----:B------:R-:W-:Y:S01]  /*3ed0*/  FFMA.FTZ R95, R152, R212, R89 ;  /* 0x000000d4985f7223 */ /* 0x000fe20000010059 */
[----:B------:R-:W-:Y:S01]  /*3ee0*/  SHF.L.U32 R92, R55, 0x10, RZ ;  /* 0x00000010375c7819 */ /* 0x000fe200000006ff */
[-C--:B------:R-:W-:Y:S01]  /*3ef0*/  FMUL.FTZ R181, R181, R174.reuse ;  /* 0x000000aeb5b57220 */ /* 0x080fe20000410000 */
[----:B------:R-:W-:Y:S01]  /*3f00*/  SHF.L.U32 R88, R151, 0x10, RZ ;  /* 0x0000001097587819 */ /* 0x000fe200000006ff */
[----:B------:R-:W-:Y:S01]  /*3f10*/  FMUL.FTZ R185, R185, R174 ;  /* 0x000000aeb9b97220 */ /* 0x000fe20000410000 */
[----:B------:R-:W-:Y:S01]  /*3f20*/  SHF.L.U32 R86, R86, 0x10, RZ ;  /* 0x0000001056567819 */ /* 0x000fe200000006ff */
[----:B------:R-:W-:Y:S01]  /*3f30*/  FFMA.FTZ R89, R152, R210, R85 ;  /* 0x000000d298597223 */ /* 0x000fe20000010055 */
[----:B------:R-:W-:Y:S01]  /*3f40*/  PRMT R84, R82, 0x7632, R84 ;  /* 0x0000763252547816 */ /* 0x000fe20000000054 */
[----:B------:R-:W-:Y:S01]  /*3f50*/  FMUL.FTZ R178, R181, R178 ;  /* 0x000000b2b5b27220 */ /* 0x000fe20000410000 */
[----:B------:R-:W-:Y:S01]  /*3f60*/  SHF.L.U32 R85, R64, 0x10, RZ ;  /* 0x0000001040557819 */ /* 0x000fe200000006ff */
[----:B------:R-:W-:Y:S01]  /*3f70*/  FMUL.FTZ R92, R92, R181 ;  /* 0x000000b55c5c7220 */ /* 0x000fe20000410000 */
[----:B------:R-:W-:Y:S01]  /*3f80*/  SHF.L.U32 R180, R82, 0x10, RZ ;  /* 0x0000001052b47819 */ /* 0x000fe200000006ff */
[----:B------:R-:W-:Y:S01]  /*3f90*/  FMUL.FTZ R205, R88, R185 ;  /* 0x000000b958cd7220 */ /* 0x000fe20000410000 */
[----:B------:R-:W-:Y:S01]  /*3fa0*/  FMUL.FTZ R181, R185, R86 ;  /* 0x00000056b9b57220 */ /* 0x000fe20000410000 */
[----:B------:R-:W-:Y:S01]  /*3fb0*/  SHF.L.U32 R88, R54, 0x10, RZ ;  /* 0x0000001036587819 */ /* 0x000fe200000006ff */
[----:B------:R-:W-:Y:S01]  /*3fc0*/  FMUL.FTZ R95, R95, R174 ;  /* 0x000000ae5f5f7220 */ /* 0x000fe20000410000 */
        /* <DEDUP_REMOVED lines=35> */
.L_x_178:
[-CC-:B------:R-:W-:Y:S01]  /*4200*/  FFMA.FTZ R207, R207, R179.reuse, R176.reuse ;  /* 0x000000b3cfcf7223 */ /* 0x180fe200000100b0 */
[----:B------:R-:W-:Y:S01]  /*4210*/  SHF.L.U32 R85, R85, 0x10, RZ ;  /* 0x0000001055557819 */ /* 0x000fe200000006ff */
[-CC-:B------:R-:W-:Y:S01]  /*4220*/  FFMA.FTZ R95, R95, R179.reuse, R176.reuse ;  /* 0x000000b35f5f7223 */ /* 0x180fe200000100b0 */
[-CC-:B------:R-:W-:Y:S01]  /*4230*/  FFMA.FTZ R205, R205, R179.reuse, R176.reuse ;  /* 0x000000b3cdcd7223 */ /* 0x180fe200000100b0 */
[----:B------:R-:W-:Y:S01]  /*4240*/  FADD.FTZ R207, R202, -R207 ;  /* 0x800000cfcacf7221 */ /* 0x000fe20000010000 */
[-CC-:B------:R-:W-:Y:S01]  /*4250*/  FFMA.FTZ R93, R93, R179.reuse, R176.reuse ;  /* 0x000000b35d5d7223 */ /* 0x180fe200000100b0 */
[----:B------:R-:W-:Y:S01]  /*4260*/  FFMA.FTZ R78, R185, R179, R176 ;  /* 0x000000b3b94e7223 */ /* 0x000fe200000100b0 */
[----:B-----5:R-:W-:Y:S01]  /*4270*/  PRMT R94, R83, 0x7632, R94 ;  /* 0x00007632535e7816 */ /* 0x020fe2000000005e */
[----:B------:R-:W-:Y:S01]  /*4280*/  FFMA.FTZ R207, R152, R207, R85 ;  /* 0x000000cf98cf7223 */ /* 0x000fe20000010055 */
        /* <DEDUP_REMOVED lines=9> */
[----:B------:R-:W-:Y:S01]  /*4320*/  SHF.L.U32 R84, R66, 0x10, RZ ;  /* 0x0000001042547819 */ /* 0x000fe200000006ff */
[----:B------:R-:W-:Y:S01]  /*4330*/  FADD.FTZ R183, R183, -R88 ;  /* 0x80000058b7b77221 */ /* 0x000fe20000010000 */
[----:B------:R-:W-:Y:S01]  /*4340*/  SHF.L.U32 R78, R65, 0x10, RZ ;  /* 0x00000010414e7819 */ /* 0x000fe200000006ff */
[C---:B------:R-:W-:Y:S01]  /*4350*/  FFMA.FTZ R83, R152.reuse, R83, R79 ;  /* 0x0000005398537223 */ /* 0x040fe2000001004f */
[C---:B------:R-:W-:Y:S01]  /*4360*/  FFMA.FTZ R202, R152.reuse, R205, R86 ;  /* 0x000000cd98ca7223 */ /* 0x040fe20000010056 */
[-CC-:B------:R-:W-:Y:S01]  /*4370*/  FFMA.FTZ R89, R89, R179.reuse, R176.reuse ;  /* 0x000000b359597223 */ /* 0x180fe200000100b0 */
[C---:B------:R-:W-:Y:S01]  /*4380*/  FFMA.FTZ R79, R152.reuse, R208, R85 ;  /* 0x000000d0984f7223 */ /* 0x040fe20000010055 */
[----:B------:R-:W-:Y:S01]  /*4390*/  FFMA.FTZ R209, R209, R179, R176 ;  /* 0x000000b3d1d17223 */ /* 0x000fe200000100b0 */
[C---:B------:R-:W-:Y:S01]  /*43a0*/  FFMA.FTZ R95, R152.reuse, R183, R84 ;  /* 0x000000b7985f7223 */ /* 0x040fe20000010054 */
[----:B------:R-:W-:Y:S01]  /*43b0*/  SHF.L.U32 R93, R55, 0x10, RZ ;  /* 0x00000010375d7819 */ /* 0x000fe200000006ff */
[----:B------:R-:W-:Y:S01]  /*43c0*/  FFMA.FTZ R86, R152, R181, R78 ;  /* 0x000000b598567223 */ /* 0x000fe2000001004e */
[----:B------:R-:W-:Y:S01]  /*43d0*/  SHF.L.U32 R85, R64, 0x10, RZ ;  /* 0x0000001040557819 */ /* 0x000fe200000006ff */
[-C--:B------:R-:W-:Y:S01]  /*43e0*/  FMUL.FTZ R84, R202, R174.reuse ;  /* 0x000000aeca547220 */ /* 0x080fe20000410000 */
[----:B------:R-:W-:Y:S01]  /*43f0*/  SHF.L.U32 R183, R151, 0x10, RZ ;  /* 0x0000001097b77819 */ /* 0x000fe200000006ff */
[----:B------:R-:W-:Y:S01]  /*4400*/  FADD.FTZ R89, R182, -R89 ;  /* 0x80000059b6597221 */ /* 0x000fe20000010000 */
[----:B------:R-:W-:Y:S01]  /*4410*/  SHF.L.U32 R181, R94, 0x10, RZ ;  /* 0x000000105eb57819 */ /* 0x000fe200000006ff */
[----:B------:R-:W-:Y:S01]  /*4420*/  FMUL.FTZ R78, R79, R174 ;  /* 0x000000ae4f4e7220 */ /* 0x000fe20000410000 */
[----:B------:R-:W-:Y:S01]  /*4430*/  PRMT R92, R82, 0x7632, R92 ;  /* 0x00007632525c7816 */ /* 0x000fe2000000005c */
[----:B------:R-:W-:Y:S01]  /*4440*/  FADD.FTZ R204, R204, -R209 ;  /* 0x800000d1cccc7221 */ /* 0x000fe20000010000 */
[----:B------:R-:W-:Y:S01]  /*4450*/  PRMT R77, R81, 0x7632, R77 ;  /* 0x00007632514d7816 */ /* 0x000fe2000000004d */
[----:B------:R-:W-:Y:S01]  /*4460*/  FMUL.FTZ R178, R84, R211 ;  /* 0x000000d354b27220 */ /* 0x000fe20000410000 */
[----:B------:R-:W-:Y:S01]  /*4470*/  SHF.L.U32 R87, R87, 0x10, RZ ;  /* 0x0000001057577819 */ /* 0x000fe200000006ff */
[----:B------:R-:W-:Y:S01]  /*4480*/  FMUL.FTZ R209, R93, R84 ;  /* 0x000000545dd17220 */ /* 0x000fe20000410000 */
[----:B------:R-:W-:Y:S01]  /*4490*/  SHF.L.U32 R82, R82, 0x10, RZ ;  /* 0x0000001052527819 */ /* 0x000fe200000006ff */
[----:B------:R-:W-:Y:S01]  /*44a0*/  FFMA.FTZ R85, R152, R89, R85 ;  /* 0x0000005998557223 */ /* 0x000fe20000010055 */
[----:B------:R-:W-:Y:S01]  /*44b0*/  SHF.L.U32 R81, R81, 0x10, RZ ;  /* 0x0000001051517819 */ /* 0x000fe200000006ff */
[-C--:B------:R-:W-:Y:S01]  /*44c0*/  FMUL.FTZ R84, R183, R78.reuse ;  /* 0x0000004eb7547220 */ /* 0x080fe20000410000 */
        /* <DEDUP_REMOVED lines=11> */
[----:B------:R-:W-:Y:S01]  /*4580*/  FMUL.FTZ R182, R88, R81 ;  /* 0x0000005158b67220 */ /* 0x000fe20000410000 */
[----:B------:R-:W-:Y:S01]  /*4590*/  SHF.L.U32 R80, R80, 0x10, RZ ;  /* 0x0000001050507819 */ /* 0x000fe200000006ff */
[----:B------:R-:W-:Y:S01]  /*45a0*/  FMUL.FTZ R205, R94, R93 ;  /* 0x0000005d5ecd7220 */ /* 0x000fe20000410000 */
[-C--:B------:R-:W-:Y:S01]  /*45b0*/  FMUL.FTZ R183, R183, R78.reuse ;  /* 0x0000004eb7b77220 */ /* 0x080fe20000410000 */
        /* <DEDUP_REMOVED lines=12> */
[-C--:B------:R-:W-:Y:S01]  /*4680*/  FMUL.FTZ R81, R94, R77.reuse ;  /* 0x0000004d5e517220 */ /* 0x080fe20000410000 */
[----:B------:R-:W-:Y:S01]  /*4690*/  FMUL.FTZ R185, R92, R77 ;  /* 0x0000004d5cb97220 */ /* 0x000fe20000410000 */
        /* <DEDUP_REMOVED lines=10> */
.L_x_179:
[----:B------:R-:W-:Y:S01]  /*4740*/  ISETP.NE.U32.AND P0, PT, RZ, UR12, PT ;  /* 0x0000000cff007c0c */ /* 0x000fe2000bf05070 */
[----:B------:R-:W0:Y:S01]  /*4750*/  LDC.64 R88, c[0x0][0x468] ;  /* 0x00011a00ff587b82 */ /* 0x000e220000000a00 */
[----:B------:R-:W-:Y:S02]  /*4760*/  IMAD.WIDE.U32 R84, R171, 0x10, R90 ;  /* 0x00000010ab547825 */ /* 0x000fe400078e005a */
[----:B------:R-:W-:-:S13]  /*4770*/  ISETP.NE.AND.EX P0, PT, RZ, UR13, PT, P0 ;  /* 0x0000000dff007c0c */ /* 0x000fda000bf05300 */
[----:B------:R-:W1:Y:S01]  /*4780*/  @P0 LDC.64 R94, c[0x0][0x478] ;  /* 0x00011e00ff5e0b82 */ /* 0x000e620000000a00 */
[----:B0-----:R-:W-:-:S04]  /*4790*/  IMAD.WIDE.U32 R92, R177, 0x10, R88 ;  /* 0x00000010b15c7825 */ /* 0x001fc800078e0058 */
[----:B-1----:R-:W-:-:S05]  /*47a0*/  @P0 IMAD.WIDE.U32 R94, R177, 0x10, R94 ;  /* 0x00000010b15e0825 */ /* 0x002fca00078e005e */
[----:B------:R0:W-:Y:S04]  /*47b0*/  @P0 STG.E.128 desc[UR4][R94.64], R76 ;  /* 0x0000004c5e000986 */ /* 0x0001e8000c101d04 */
[----:B------:R0:W-:Y:S04]  /*47c0*/  STG.E.128 desc[UR4][R92.64], R80 ;  /* 0x000000505c007986 */ /* 0x0001e8000c101d04 */
[----:B------:R-:W5:Y:S01]  /*47d0*/  LDG.E.128 R84, desc[UR4][R84.64] ;  /* 0x0000000454547981 */ /* 0x000f62000c1e1d00 */
[----:B------:R-:W-:Y:S05]  /*47e0*/  @!P0 BRA `(.L_x_180) ;  /* 0x0000000400648947 */ /* 0x000fea0003800000 */
[-CC-:B------:R-:W-:Y:S01]  /*47f0*/  FFMA.FTZ R191, R191, R179.reuse, R176.reuse ;  /* 0x000000b3bfbf7223 */ /* 0x180fe200000100b0 */
[-CC-:B------:R-:W-:Y:S01]  /*4800*/  FFMA.FTZ R197, R197, R179.reuse, R176.reuse ;  /* 0x000000b3c5c57223 */ /* 0x180fe200000100b0 */
[-C--:B------:R-:W-:Y:S01]  /*4810*/  FFMA.FTZ R195, R195, R179.reuse, R176 ;  /* 0x000000b3c3c37223 */ /* 0x080fe200000100b0 */
[----:B0-----:R-:W-:Y:S01]  /*4820*/  PRMT R78, R71, 0x7632, R78 ;  /* 0x00007632474e7816 */ /* 0x001fe2000000004e */
[--C-:B------:R-:W-:Y:S01]  /*4830*/  FFMA.FTZ R189, R189, R179, R176.reuse ;  /* 0x000000b3bdbd7223 */ /* 0x100fe200000100b0 */
[----:B------:R-:W-:Y:S01]  /*4840*/  SHF.L.U32 R79, R71, 0x10, RZ ;  /* 0x00000010474f7819 */ /* 0x000fe200000006ff */
[----:B------:R-:W-:Y:S01]  /*4850*/  FADD.FTZ R191, R194, -R191 ;  /* 0x800000bfc2bf7221 */ /* 0x000fe20000010000 */
[----:B------:R-:W-:Y:S01]  /*4860*/  FADD.FTZ R190, R190, -R197 ;  /* 0x800000c5bebe7221 */ /* 0x000fe20000010000 */
[----:B------:R-:W-:Y:S01]  /*4870*/  FADD.FTZ R95, R196, -R195 ;  /* 0x800000c3c45f7221 */ /* 0x000fe20000010000 */
[----:B------:R-:W-:Y:S01]  /*4880*/  SHF.L.U32 R81, R78, 0x10, RZ ;  /* 0x000000104e517819 */ /* 0x000fe200000006ff */
[----:B------:R-:W-:Y:S01]  /*4890*/  FADD.FTZ R196, R186, -R189 ;  /* 0x800000bdbac47221 */ /* 0x000fe20000010000 */
[--C-:B------:R-:W-:Y:S01]  /*48a0*/  FFMA.FTZ R197, R152, R191, R79.reuse ;  /* 0x000000bf98c57223 */ /* 0x100fe2000001004f */
[----:B------:R-:W-:Y:S01]  /*48b0*/  PRMT R79, R70, 0x7632, R79 ;  /* 0x00007632464f7816 */ /* 0x000fe2000000004f */
[-CC-:B------:R-:W-:Y:S01]  /*48c0*/  FFMA.FTZ R199, R199, R179.reuse, R176.reuse ;  /* 0x000000b3c7c77223 */ /* 0x180fe200000100b0 */
[-CC-:B------:R-:W-:Y:S01]  /*48d0*/  FFMA.FTZ R203, R203, R179.reuse, R176.reuse ;  /* 0x000000b3cbcb7223 */ /* 0x180fe200000100b0 */
[-C--:B------:R-:W-:Y:S01]  /*48e0*/  FFMA.FTZ R193, R193, R179.reuse, R176 ;  /* 0x000000b3c1c17223 */ /* 0x080fe200000100b0 */
        /* <DEDUP_REMOVED lines=8> */
[----:B-----5:R-:W-:Y:S01]  /*4970*/  PRMT R82, R87, 0x7632, R82 ;  /* 0x0000763257527816 */ /* 0x020fe20000000052 */
[----:B------:R-:W-:Y:S01]  /*4980*/  FFMA.FTZ R201, R201, R179, R176 ;  /* 0x000000b3c9c97223 */ /* 0x000fe200000100b0 */
[----:B------:R-:W-:Y:S01]  /*4990*/  SHF.L.U32 R177, R87, 0x10, RZ ;  /* 0x0000001057b17819 */ /* 0x000fe200000006ff */
[----:B------:R-:W-:Y:S01]  /*49a0*/  FFMA.FTZ R95, R152, R95, R83 ;  /* 0x0000005f985f7223 */ /* 0x000fe20000010053 */
[----:B------:R-:W-:Y:S01]  /*49b0*/  SHF.L.U32 R79, R68, 0x10, RZ ;  /* 0x00000010444f7819 */ /* 0x000fe200000006ff */
[----:B------:R-:W-:Y:S01]  /*49c0*/  FFMA.FTZ R83, R152, R198, R81 ;  /* 0x000000c698537223 */ /* 0x000fe20000010051 */
[----:B------:R-:W-:Y:S01]  /*49d0*/  SHF.L.U32 R87, R78, 0x10, RZ ;  /* 0x000000104e577819 */ /* 0x000fe200000006ff */
[----:B------:R-:W-:Y:S01]  /*49e0*/  FFMA.FTZ R94, R152, R94, R93 ;  /* 0x0000005e985e7223 */ /* 0x000fe2000001005d */
[----:B------:R-:W-:Y:S01]  /*49f0*/  PRMT R78, R68, 0x7632, R78 ;  /* 0x00007632444e7816 */ /* 0x000fe2000000004e */
[----:B------:R-:W-:Y:S01]  /*4a00*/  FFMA.FTZ R81, R152, R200, R79 ;  /* 0x000000c898517223 */ /* 0x000fe2000001004f */
[----:B------:R-:W-:Y:S01]  /*4a10*/  SHF.L.U32 R191, R59, 0x10, RZ ;  /* 0x000000103bbf7819 */ /* 0x000fe200000006ff */
[----:B------:R-:W-:Y:S01]  /*4a20*/  FADD.FTZ R201, R192, -R201 ;  /* 0x800000c9c0c97221 */ /* 0x000fe20000010000 */
        /* <DEDUP_REMOVED lines=24> */
[----:B------:R-:W-:Y:S01]  /*4bb0*/  FMUL.FTZ R191, R78, R85 ;  /* 0x000000554ebf7220 */ /* 0x000fe20000410000 */
[----:B------:R-:W-:Y:S01]  /*4bc0*/  FMUL.FTZ R92, R92, R79 ;  /* 0x0000004f5c5c7220 */ /* 0x000fe20000410000 */
[----:B------:R-:W-:Y:S01]  /*4bd0*/  FMUL.FTZ R186, R80, R93 ;  /* 0x0000005d50ba7220 */ /* 0x000fe20000410000 */
[----:B------:R-:W-:Y:S01]  /*4be0*/  FMUL.FTZ R195, R195, R80 ;  /* 0x00000050c3c37220 */ /* 0x000fe20000410000 */
[----:B------:R-:W-:Y:S01]  /*4bf0*/  FMUL.FTZ R86, R193, R78 ;  /* 0x0000004ec1567220 */ /* 0x000fe20000410000 */
        /* <DEDUP_REMOVED lines=24> */
.L_x_180:
[----:B0-----:R-:W-:Y:S01]  /*4d80*/  PRMT R82, R71, 0x7632, R82 ;  /* 0x0000763247527816 */ /* 0x001fe20000000052 */
[-CC-:B------:R-:W-:Y:S01]  /*4d90*/  FFMA.FTZ R189, R189, R179.reuse, R176.reuse ;  /* 0x000000b3bdbd7223 */ /* 0x180fe200000100b0 */
[-CC-:B------:R-:W-:Y:S01]  /*4da0*/  FFMA.FTZ R191, R191, R179.reuse, R176.reuse ;  /* 0x000000b3bfbf7223 */ /* 0x180fe200000100b0 */
[----:B------:R-:W-:Y:S01]  /*4db0*/  SHF.L.U32 R83, R71, 0x10, RZ ;  /* 0x0000001047537819 */ /* 0x000fe200000006ff */
[-CC-:B------:R-:W-:Y:S01]  /*4dc0*/  FFMA.FTZ R203, R203, R179.reuse, R176.reuse ;  /* 0x000000b3cbcb7223 */ /* 0x180fe200000100b0 */
[----:B------:R-:W-:Y:S01]  /*4dd0*/  SHF.L.U32 R82, R82, 0x10, RZ ;  /* 0x0000001052527819 */ /* 0x000fe200000006ff */
[----:B------:R-:W-:Y:S01]  /*4de0*/  FADD.FTZ R189, R186, -R189 ;  /* 0x800000bdbabd7221 */ /* 0x000fe20000010000 */
[----:B------:R-:W-:Y:S01]  /*4df0*/  FADD.FTZ R191, R194, -R191 ;  /* 0x800000bfc2bf7221 */ /* 0x000fe20000010000 */
[----:B------:R-:W-:Y:S01]  /*4e00*/  FFMA.FTZ R195, R195, R179, R176 ;  /* 0x000000b3c3c37223 */ /* 0x000fe200000100b0 */
[----:B-----5:R-:W-:Y:S01]  /*4e10*/  PRMT R95, R87, 0x7632, R95 ;  /* 0x00007632575f7816 */ /* 0x020fe2000000005f */
[C-C-:B------:R-:W-:Y:S01]  /*4e20*/  FFMA.FTZ R189, R152.reuse, R189, R82.reuse ;  /* 0x000000bd98bd7223 */ /* 0x140fe20000010052 */
[----:B------:R-:W-:Y:S01]  /*4e30*/  PRMT R82, R69, 0x7632, R82 ;  /* 0x0000763245527816 */ /* 0x000fe20000000052 */
[----:B------:R-:W-:Y:S01]  /*4e40*/  FFMA.FTZ R191, R152, R191, R83 ;  /* 0x000000bf98bf7223 */ /* 0x000fe20000010053 */
[----:B------:R-:W-:Y:S01]  /*4e50*/  SHF.L.U32 R204, R87, 0x10, RZ ;  /* 0x0000001057cc7819 */ /* 0x000fe200000006ff */
[----:B------:R-:W-:Y:S01]  /*4e60*/  FADD.FTZ R203, R200, -R203 ;  /* 0x800000cbc8cb7221 */ /* 0x000fe20000010000 */
[C---:B------:R-:W-:Y:S01]  /*4e70*/  PRMT R93, R86.reuse, 0x7632, R93 ;  /* 0x00007632565d7816 */ /* 0x040fe2000000005d */
[-CC-:B------:R-:W-:Y:S01]  /*4e80*/  FFMA.FTZ R199, R199, R179.reuse, R176.reuse ;  /* 0x000000b3c7c77223 */ /* 0x180fe200000100b0 */
[----:B------:R-:W-:Y:S01]  /*4e90*/  SHF.L.U32 R202, R86, 0x10, RZ ;  /* 0x0000001056ca7819 */ /* 0x000fe200000006ff */
[----:B------:R-:W-:Y:S01]  /*4ea0*/  FADD.FTZ R195, R196, -R195 ;  /* 0x800000c3c4c37221 */ /* 0x000fe20000010000 */
[C---:B------:R-:W-:Y:S01]  /*4eb0*/  PRMT R83, R70.reuse, 0x7632, R83 ;  /* 0x0000763246537816 */ /* 0x040fe20000000053 */
[----:B------:R-:W-:Y:S01]  /*4ec0*/  FFMA.FTZ R193, R193, R179, R176 ;  /* 0x000000b3c1c17223 */ /* 0x000fe200000100b0 */
[----:B------:R-:W-:Y:S01]  /*4ed0*/  SHF.L.U32 R87, R70, 0x10, RZ ;  /* 0x0000001046577819 */ /* 0x000fe200000006ff */
[----:B------:R-:W-:Y:S01]  /*4ee0*/  FADD.FTZ R199, R198, -R199 ;  /* 0x800000c7c6c77221 */ /* 0x000fe20000010000 */
[----:B------:R-:W-:Y:S01]  /*4ef0*/  SHF.L.U32 R86, R68, 0x10, RZ ;  /* 0x0000001044567819 */ /* 0x000fe200000006ff */
[----:B------:R-:W-:Y:S01]  /*4f00*/  FADD.FTZ R193, R188, -R193 ;  /* 0x800000c1bcc17221 */ /* 0x000fe20000010000 */
[----:B------:R-:W-:Y:S01]  /*4f10*/  SHF.L.U32 R94, R82, 0x10, RZ ;  /* 0x00000010525e7819 */ /* 0x000fe200000006ff */
[----:B------:R-:W-:Y:S01]  /*4f20*/  FFMA.FTZ R195, R152, R195, R87 ;  /* 0x000000c398c37223 */ /* 0x000fe20000010057 */
[----:B------:R-:W-:Y:S01]  /*4f30*/  PRMT R82, R68, 0x7632, R82 ;  /* 0x0000763244527816 */ /* 0x000fe20000000052 */
[----:B------:R-:W-:Y:S01]  /*4f40*/  FFMA.FTZ R203, R152, R203, R86 ;  /* 0x000000cb98cb7223 */ /* 0x000fe20000010056 */
[----:B------:R-:W-:Y:S01]  /*4f50*/  SHF.L.U32 R186, R83, 0x10, RZ ;  /* 0x0000001053ba7819 */ /* 0x000fe200000006ff */
[-CC-:B------:R-:W-:Y:S01]  /*4f60*/  FFMA.FTZ R201, R201, R179.reuse, R176.reuse ;  /* 0x000000b3c9c97223 */ /* 0x180fe200000100b0 */
[----:B------:R-:W-:Y:S01]  /*4f70*/  SHF.L.U32 R92, R69, 0x10, RZ ;  /* 0x00000010455c7819 */ /* 0x000fe200000006ff */
[----:B------:R-:W-:Y:S01]  /*4f80*/  FFMA.FTZ R197, R197, R179, R176 ;  /* 0x000000b3c5c57223 */ /* 0x000fe200000100b0 */
[----:B------:R-:W-:Y:S01]  /*4f90*/  SHF.L.U32 R86, R59, 0x10, RZ ;  /* 0x000000103b567819 */ /* 0x000fe200000006ff */
[-C--:B------:R-:W-:Y:S01]  /*4fa0*/  FMUL.FTZ R191, R191, R174.reuse ;  /* 0x000000aebfbf7220 */ /* 0x080fe20000410000 */
[----:B------:R-:W-:Y:S01]  /*4fb0*/  SHF.L.U32 R83, R82, 0x10, RZ ;  /* 0x0000001052537819 */ /* 0x000fe200000006ff */
[----:B------:R-:W-:Y:S01]  /*4fc0*/  FMUL.FTZ R82, R189, R174 ;  /* 0x000000aebd527220 */ /* 0x000fe20000410000 */
[----:B------:R-:W-:Y:S01]  /*4fd0*/  SHF.L.U32 R87, R95, 0x10, RZ ;  /* 0x000000105f577819 */ /* 0x000fe200000006ff */
[C---:B------:R-:W-:Y:S01]  /*4fe0*/  FFMA.FTZ R193, R152.reuse, R193, R186 ;  /* 0x000000c198c17223 */ /* 0x040fe200000100ba */
[----:B------:R-:W-:Y:S01]  /*4ff0*/  SHF.L.U32 R177, R147, 0x10, RZ ;  /* 0x0000001093b17819 */ /* 0x000fe200000006ff */
[----:B------:R-:W-:Y:S01]  /*5000*/  FFMA.FTZ R199, R152, R199, R92 ;  /* 0x000000c798c77223 */ /* 0x000fe2000001005c */
[C---:B------:R-:W-:Y:S01]  /*5010*/  PRMT R81, R85.reuse, 0x7632, R81 ;  /* 0x0000763255517816 */ /* 0x040fe20000000051 */
[----:B------:R-:W-:Y:S01]  /*5020*/  FADD.FTZ R201, R192, -R201 ;  /* 0x800000c9c0c97221 */ /* 0x000fe20000010000 */
[----:B------:R-:W-:Y:S01]  /*5030*/  FADD.FTZ R197, R190, -R197 ;  /* 0x800000c5bec57221 */ /* 0x000fe20000010000 */
[----:B------:R-:W-:Y:S01]  /*5040*/  FMUL.FTZ R95, R86, R191 ;  /* 0x000000bf565f7220 */ /* 0x000fe20000410000 */
        /* <DEDUP_REMOVED lines=9> */
[C---:B------:R-:W-:Y:S01]  /*50e0*/  FFMA.FTZ R197, R152.reuse, R197, R94 ;  /* 0x000000c598c57223 */ /* 0x040fe2000001005e */
[----:B------:R-:W-:Y:S01]  /*50f0*/  FFMA.FTZ R83, R152, R201, R83 ;  /* 0x000000c998537223 */ /* 0x000fe20000010053 */
[----:B------:R-:W-:Y:S01]  /*5100*/  FMUL.FTZ R189, R191, R204 ;  /* 0x000000ccbfbd7220 */ /* 0x000fe20000410000 */
[----:B------:R-:W-:Y:S01]  /*5110*/  FMUL.FTZ R177, R195, R202 ;  /* 0x000000cac3b17220 */ /* 0x000fe20000410000 */
[----:B------:R-:W-:Y:S01]  /*5120*/  FMUL.FTZ R195, R86, R195 ;  /* 0x000000c356c37220 */ /* 0x000fe20000410000 */
        /* <DEDUP_REMOVED lines=20> */
[----:B------:R-:W-:Y:S01]  /*5270*/  F2FP.BF16.F32.PACK_AB R83, R194, R95 ;  /* 0x0000005fc253723e */ /* 0x000fe200000010ff */
[----:B------:R-:W-:Y:S01]  /*5280*/  FMUL.FTZ R190, R197, R190 ;  /* 0x000000bec5be7220 */ /* 0x000fe20000410000 */
[----:B------:R-:W-:-:S02]  /*5290*/  F2FP.BF16.F32.PACK_AB R82, R94, R195 ;  /* 0x000000c35e52723e */ /* 0x000fc400000010ff */
[----:B------:R-:W-:Y:S02]  /*52a0*/  F2FP.BF16.F32.PACK_AB R81, R92, R87 ;  /* 0x000000575c51723e */ /* 0x000fe400000010ff */
[----:B------:R-:W-:-:S07]  /*52b0*/  F2FP.BF16.F32.PACK_AB R80, R85, R80 ;  /* 0x000000505550723e */ /* 0x000fce00000010ff */
.L_x_181:
[----:B------:R-:W0:Y:S01]  /*52c0*/  @P0 LDC.64 R94, c[0x0][0x478] ;  /* 0x00011e00ff5e0b82 */ /* 0x000e220000000a00 */
[----:B------:R-:W-:-:S04]  /*52d0*/  IMAD.WIDE.U32 R92, R171, 0x10, R88 ;  /* 0x00000010ab5c7825 */ /* 0x000fc800078e0058 */
[----:B------:R-:W-:-:S04]  /*52e0*/  IMAD.WIDE.U32 R84, R169, 0x10, R90 ;  /* 0x00000010a9547825 */ /* 0x000fc800078e005a */
[----:B0-----:R-:W-:-:S05]  /*52f0*/  @P0 IMAD.WIDE.U32 R94, R171, 0x10, R94 ;  /* 0x00000010ab5e0825 */ /* 0x001fca00078e005e */
        /* <DEDUP_REMOVED lines=9> */
[-CC-:B0-----:R-:W-:Y:S01]  /*5390*/  FFMA.FTZ R79, R101, R179.reuse, R176.reuse ;  /* 0x000000b3654f7223 */ /* 0x181fe200000100b0 */
[-C--:B------:R-:W-:Y:S01]  /*53a0*/  FFMA.FTZ R98, R98, R179.reuse, R176 ;  /* 0x000000b362627223 */ /* 0x080fe200000100b0 */
[----:B------:R-:W-:Y:S01]  /*53b0*/  PRMT R76, R75, 0x7632, R76 ;  /* 0x000076324b4c7816 */ /* 0x000fe2000000004c */
[----:B------:R-:W-:Y:S01]  /*53c0*/  FFMA.FTZ R179, R97, R179, R176 ;  /* 0x000000b361b37223 */ /* 0x000fe200000100b0 */
[----:B------:R-:W-:Y:S01]  /*53d0*/  SHF.L.U32 R81, R74, 0x10, RZ ;  /* 0x000000104a517819 */ /* 0x000fe200000006ff */
[----:B------:R-:W-:Y:S01]  /*53e0*/  FADD.FTZ R101, R103, -R102 ;  /* 0x8000006667657221 */ /* 0x000fe20000010000 */
[----:B------:R-:W-:Y:S01]  /*53f0*/  SHF.L.U32 R77, R76, 0x10, RZ ;  /* 0x000000104c4d7819 */ /* 0x000fe200000006ff */
[----:B------:R-:W-:Y:S01]  /*5400*/  FADD.FTZ R179, R96, -R179 ;  /* 0x800000b360b37221 */ /* 0x000fe20000010000 */
[----:B------:R-:W-:Y:S01]  /*5410*/  FADD.FTZ R96, R100, -R79 ;  /* 0x8000004f64607221 */ /* 0x000fe20000010000 */
[----:B------:R-:W-:Y:S01]  /*5420*/  SHF.L.U32 R79, R75, 0x10, RZ ;  /* 0x000000104b4f7819 */ /* 0x000fe200000006ff */
[----:B------:R-:W-:Y:S01]  /*5430*/  FADD.FTZ R98, R99, -R98 ;  /* 0x8000006263627221 */ /* 0x000fe20000010000 */
[--C-:B------:R-:W-:Y:S01]  /*5440*/  FFMA.FTZ R100, R152, R179, R77.reuse ;  /* 0x000000b398647223 */ /* 0x100fe2000001004d */
[----:B------:R-:W-:Y:S01]  /*5450*/  PRMT R77, R74, 0x7632, R77 ;  /* 0x000076324a4d7816 */ /* 0x000fe2000000004d */
[----:B------:R-:W-:Y:S01]  /*5460*/  FFMA.FTZ R101, R152, R101, R81 ;  /* 0x0000006598657223 */ /* 0x000fe20000010051 */
        /* <DEDUP_REMOVED lines=8> */
[----:B------:R-:W-:Y:S01]  /*54f0*/  SHF.L.U32 R79, R73, 0x10, RZ ;  /* 0x00000010494f7819 */ /* 0x000fe200000006ff */
[C---:B------:R-:W-:Y:S01]  /*5500*/  FFMA.FTZ R82, R152.reuse, R82, R81 ;  /* 0x0000005298527223 */ /* 0x040fe20000010051 */
[----:B-----5:R-:W-:Y:S01]  /*5510*/  PRMT R91, R87, 0x7632, R91 ;  /* 0x00007632575b7816 */ /* 0x020fe2000000005b */
[----:B------:R-:W-:Y:S01]  /*5520*/  FFMA.FTZ R96, R152, R96, R83 ;  /* 0x0000006098607223 */ /* 0x000fe20000010053 */
[----:B------:R-:W-:Y:S01]  /*5530*/  PRMT R76, R72, 0x7632, R76 ;  /* 0x00007632484c7816 */ /* 0x000fe2000000004c */
        /* <DEDUP_REMOVED lines=57> */
.L_x_182:
[----:B0-----:R-:W-:Y:S01]  /*58d0*/  PRMT R80, R75, 0x7632, R80 ;  /* 0x000076324b507816 */ /* 0x001fe20000000050 */
[-CC-:B------:R-:W-:Y:S01]  /*58e0*/  FFMA.FTZ R98, R98, R179.reuse, R176.reuse ;  /* 0x000000b362627223 */ /* 0x180fe200000100b0 */
[-CC-:B------:R-:W-:Y:S01]  /*58f0*/  FFMA.FTZ R102, R102, R179.reuse, R176.reuse ;  /* 0x000000b366667223 */ /* 0x180fe200000100b0 */
[----:B-----5:R-:W-:Y:S01]  /*5900*/  PRMT R83, R85, 0x7632, R83 ;  /* 0x0000763255537816 */ /* 0x020fe20000000053 */
[-C--:B------:R-:W-:Y:S01]  /*5910*/  FFMA.FTZ R97, R97, R179.reuse, R176 ;  /* 0x000000b361617223 */ /* 0x080fe200000100b0 */
[----:B------:R-:W-:Y:S01]  /*5920*/  SHF.L.U32 R90, R85, 0x10, RZ ;  /* 0x00000010555a7819 */ /* 0x000fe200000006ff */
[----:B------:R-:W-:Y:S01]  /*5930*/  FADD.FTZ R99, R99, -R98 ;  /* 0x8000006263637221 */ /* 0x000fe20000010000 */
[----:B------:R-:W-:Y:S01]  /*5940*/  SHF.L.U32 R85, R80, 0x10, RZ ;  /* 0x0000001050557819 */ /* 0x000fe200000006ff */
[----:B------:R-:W-:Y:S01]  /*5950*/  FADD.FTZ R103, R103, -R102 ;  /* 0x8000006667677221 */ /* 0x000fe20000010000 */
[----:B------:R-:W-:Y:S01]  /*5960*/  SHF.L.U32 R82, R75, 0x10, RZ ;  /* 0x000000104b527819 */ /* 0x000fe200000006ff */
[----:B------:R-:W-:Y:S01]  /*5970*/  FADD.FTZ R97, R96, -R97 ;  /* 0x8000006160617221 */ /* 0x000fe20000010000 */
[----:B------:R-:W-:Y:S01]  /*5980*/  SHF.L.U32 R80, R74, 0x10, RZ ;  /* 0x000000104a507819 */ /* 0x000fe200000006ff */
[-CC-:B------:R-:W-:Y:S01]  /*5990*/  FFMA.FTZ R172, R172, R179.reuse, R176.reuse ;  /* 0x000000b3acac7223 */ /* 0x180fe200000100b0 */
[----:B------:R-:W-:Y:S01]  /*59a0*/  FFMA.FTZ R173, R173, R179, R176 ;  /* 0x000000b3adad7223 */ /* 0x000fe200000100b0 */
[C-C-:B------:R-:W-:Y:S01]  /*59b0*/  FFMA.FTZ R99, R152.reuse, R99, R82.reuse ;  /* 0x0000006398637223 */ /* 0x140fe20000010052 */
[----:B------:R-:W-:Y:S01]  /*59c0*/  PRMT R82, R73, 0x7632, R82 ;  /* 0x0000763249527816 */ /* 0x000fe20000000052 */
[--C-:B------:R-:W-:Y:S01]  /*59d0*/  FFMA.FTZ R103, R152, R103, R80.reuse ;  /* 0x0000006798677223 */ /* 0x100fe20000010050 */
[----:B------:R-:W-:Y:S01]  /*59e0*/  PRMT R80, R72, 0x7632, R80 ;  /* 0x0000763248507816 */ /* 0x000fe20000000050 */
[--C-:B------:R-:W-:Y:S01]  /*59f0*/  FFMA.FTZ R97, R152, R97, R85.reuse ;  /* 0x0000006198617223 */ /* 0x100fe20000010055 */
[----:B------:R-:W-:Y:S01]  /*5a00*/  SHF.L.U32 R92, R82, 0x10, RZ ;  /* 0x00000010525c7819 */ /* 0x000fe200000006ff */
[-CC-:B------:R-:W-:Y:S01]  /*5a10*/  FFMA.FTZ R168, R168, R179.reuse, R176.reuse ;  /* 0x000000b3a8a87223 */ /* 0x180fe200000100b0 */
[----:B------:R-:W-:Y:S01]  /*5a20*/  PRMT R85, R74, 0x7632, R85 ;  /* 0x000076324a557816 */ /* 0x000fe20000000055 */
[-C--:B------:R-:W-:Y:S01]  /*5a30*/  FFMA.FTZ R101, R101, R179.reuse, R176 ;  /* 0x000000b365657223 */ /* 0x080fe200000100b0 */
[----:B------:R-:W-:Y:S01]  /*5a40*/  SHF.L.U32 R82, R72, 0x10, RZ ;  /* 0x0000001048527819 */ /* 0x000fe200000006ff */
[----:B------:R-:W-:Y:S01]  /*5a50*/  FADD.FTZ R175, R175, -R172 ;  /* 0x800000acafaf7221 */ /* 0x000fe20000010000 */
[----:B------:R-:W-:Y:S01]  /*5a60*/  SHF.L.U32 R80, R80, 0x10, RZ ;  /* 0x0000001050507819 */ /* 0x000fe200000006ff */
[----:B------:R-:W-:Y:S01]  /*5a70*/  FADD.FTZ R173, R170, -R173 ;  /* 0x800000adaaad7221 */ /* 0x000fe20000010000 */
[----:B------:R-:W-:Y:S01]  /*5a80*/  PRMT R91, R87, 0x7632, R91 ;  /* 0x00007632575b7816 */ /* 0x000fe2000000005b */
[----:B------:R-:W-:Y:S01]  /*5a90*/  FFMA.FTZ R153, R153, R179, R176 ;  /* 0x000000b399997223 */ /* 0x000fe200000100b0 */
[C---:B------:R-:W-:Y:S01]  /*5aa0*/  PRMT R93, R86.reuse, 0x7632, R93 ;  /* 0x00007632565d7816 */ /* 0x040fe2000000005d */
[----:B------:R-:W-:Y:S01]  /*5ab0*/  FADD.FTZ R155, R155, -R168 ;  /* 0x800000a89b9b7221 */ /* 0x000fe20000010000 */
[----:B------:R-:W-:Y:S01]  /*5ac0*/  SHF.L.U32 R94, R86, 0x10, RZ ;  /* 0x00000010565e7819 */ /* 0x000fe200000006ff */
[----:B------:R-:W-:Y:S01]  /*5ad0*/  FADD.FTZ R101, R100, -R101 ;  /* 0x8000006564657221 */ /* 0x000fe20000010000 */
[----:B------:R-:W-:Y:S01]  /*5ae0*/  SHF.L.U32 R86, R73, 0x10, RZ ;  /* 0x0000001049567819 */ /* 0x000fe200000006ff */
        /* <DEDUP_REMOVED lines=9> */
[C---:B------:R-:W-:Y:S01]  /*5b80*/  FFMA.FTZ R155, R152.reuse, R155, R86 ;  /* 0x0000009b989b7223 */ /* 0x040fe20000010056 */
[C---:B------:R-:W-:Y:S01]  /*5b90*/  FFMA.FTZ R85, R152.reuse, R101, R85 ;  /* 0x0000006598557223 */ /* 0x040fe20000010055 */
[----:B------:R-:W-:Y:S01]  /*5ba0*/  SHF.L.U32 R86, R143, 0x10, RZ ;  /* 0x000000108f567819 */ /* 0x000fe200000006ff */
[----:B------:R-:W-:Y:S01]  /*5bb0*/  FMUL.FTZ R87, R99, R176 ;  /* 0x000000b063577220 */ /* 0x000fe20000410000 */
[----:B------:R-:W-:Y:S01]  /*5bc0*/  FFMA.FTZ R153, R152, R153, R92 ;  /* 0x0000009998997223 */ /* 0x000fe2000001005c */
[----:B------:R-:W-:Y:S01]  /*5bd0*/  FMUL.FTZ R99, R80, R99 ;  /* 0x0000006350637220 */ /* 0x000fe20000410000 */
[----:B------:R-:W-:Y:S01]  /*5be0*/  FMUL.FTZ R91, R97, R82 ;  /* 0x00000052615b7220 */ /* 0x000fe20000410000 */
[-C--:B------:R-:W-:Y:S01]  /*5bf0*/  FMUL.FTZ R103, R103, R174.reuse ;  /* 0x000000ae67677220 */ /* 0x080fe20000410000 */
        /* <DEDUP_REMOVED lines=18> */
[C---:B------:R-:W-:Y:S01]  /*5d20*/  PRMT R81, R84.reuse, 0x7632, R81 ;  /* 0x0000763254517816 */ /* 0x040fe20000000051 */
        /* <DEDUP_REMOVED lines=14> */
.L_x_183:
[----:B------:R-:W0:Y:S01]  /*5e10*/  @P0 LDC.64 R84, c[0x0][0x478] ;  /* 0x00011e00ff540b82 */ /* 0x000e220000000a00 */
[----:B------:R-:W-:-:S04]  /*5e20*/  IMAD.WIDE.U32 R88, R169, 0x10, R88 ;  /* 0x00000010a9587825 */ /* 0x000fc800078e0058 */
[----:B0-----:R-:W-:-:S05]  /*5e30*/  @P0 IMAD.WIDE.U32 R84, R169, 0x10, R84 ;  /* 0x00000010a9540825 */ /* 0x001fca00078e0054 */
[----:B------:R1:W-:Y:S04]  /*5e40*/  @P0 STG.E.128 desc[UR4][R84.64], R76 ;  /* 0x0000004c54000986 */ /* 0x0003e8000c101d04 */
[----:B------:R1:W-:Y:S02]  /*5e50*/  STG.E.128 desc[UR4][R88.64], R80 ;  /* 0x0000005058007986 */ /* 0x0003e4000c101d04 */
.L_x_177:
[----:B01----:R-:W0:Y:S01]  /*5e60*/  LDC.64 R80, c[0x0][0x380] ;  /* 0x0000e000ff507b82 */ /* 0x003e220000000a00 */
[----:B------:R-:W-:Y:S01]  /*5e70*/  FADD.FTZ R49, R184, R49 ;  /* 0x00000031b8317221 */ /* 0x000fe20000010000 */
        /* <DEDUP_REMOVED lines=17> */
[----:B------:R-:W-:Y:S01]  /*5f90*/  PLOP3.LUT P2, PT, P2, PT, PT, 0x8, 0x80 ;  /* 0x000000000080781c */ /* 0x000fe2000174e170 */
[----:B------:R-:W-:Y:S01]  /*5fa0*/  FADD.FTZ R120, R95, R120 ;  /* 0x000000785f787221 */ /* 0x000fe20000010000 */
[----:B------:R-:W-:Y:S01]  /*5fb0*/  FADD.FTZ R121, R90, R121 ;  /* 0x000000795a797221 */ /* 0x000fe20000010000 */
[----:B------:R-:W-:Y:S01]  /*5fc0*/  FADD.FTZ R122, R93, R122 ;  /* 0x0000007a5d7a7221 */ /* 0x000fe20000010000 */
[----:B------:R-:W-:Y:S01]  /*5fd0*/  FADD.FTZ R123, R86, R123 ;  /* 0x0000007b567b7221 */ /* 0x000fe20000010000 */
[----:B0-----:R-:W-:Y:S01]  /*5fe0*/  IADD3 R139, PT, PT, R139, R80, RZ ;  /* 0x000000508b8b7210 */ /* 0x001fe20007ffe0ff */
[----:B------:R-:W-:Y:S01]  /*5ff0*/  FADD.FTZ R124, R87, R124 ;  /* 0x0000007c577c7221 */ /* 0x000fe20000010000 */
[----:B------:R-:W-:-:S02]  /*6000*/  FADD.FTZ R138, R91, R138 ;  /* 0x0000008a5b8a7221 */ /* 0x000fc40000010000 */
        /* <DEDUP_REMOVED lines=74> */
.L_x_169:
[----:B------:R-:W1:Y:S08]  /*64b0*/  LDC R0, c[0x0][0x388] ;  /* 0x0000e200ff007b82 */ /* 0x000e700000000800 */
[----:B------:R-:W2:Y:S08]  /*64c0*/  LDC.64 R2, c[0x0][0x440] ;  /* 0x00011000ff027b82 */ /* 0x000eb00000000a00 */
[----:B------:R-:W3:Y:S08]  /*64d0*/  LDC.64 R8, c[0x0][0x448] ;  /* 0x00011200ff087b82 */ /* 0x000ef00000000a00 */
[----:B------:R-:W4:Y:S01]  /*64e0*/  LDC.64 R10, c[0x0][0x460] ;  /* 0x00011800ff0a7b82 */ /* 0x000f220000000a00 */
[----:B-1----:R-:W-:-:S05]  /*64f0*/  IMAD R0, R0, UR6, RZ ;  /* 0x0000000600007c24 */ /* 0x002fca000f8e02ff */
[----:B------:R-:W-:-:S05]  /*6500*/  LEA.HI R109, R0, R109, RZ, 0x1d ;  /* 0x0000006d006d7211 */ /* 0x000fca00078fe8ff */
[----:B--2---:R-:W-:-:S04]  /*6510*/  IMAD.WIDE.U32 R2, R109, 0x20, R2 ;  /* 0x000000206d027825 */ /* 0x004fc800078e0002 */
[C---:B---3--:R-:W-:Y:S01]  /*6520*/  IMAD.WIDE.U32 R8, R109.reuse, 0x20, R8 ;  /* 0x000000206d087825 */ /* 0x048fe200078e0008 */
[----:B0-----:R-:W-:Y:S04]  /*6530*/  STG.E.128 desc[UR4][R2.64], R80 ;  /* 0x0000005002007986 */ /* 0x001fe8000c101d04 */
[----:B------:R-:W-:Y:S01]  /*6540*/  STG.E.128 desc[UR4][R2.64+0x10], R28 ;  /* 0x0000101c02007986 */ /* 0x000fe2000c101d04 */
[----:B----4-:R-:W-:-:S03]  /*6550*/  IMAD.WIDE.U32 R10, R109, 0x20, R10 ;  /* 0x000000206d0a7825 */ /* 0x010fc600078e000a */
        /* <DEDUP_REMOVED lines=17> */
.L_x_185:
        /* <DEDUP_REMOVED lines=9> */
.L_x_10659:


//--------------------- .text._ZN10layer_norm13ln_bwd_kernelINS_13Kernel_traitsI13__nv_bfloat16S2_S2_S2_fjLj3072ELj1ELj1ELj4ELj16ENS_18Kernel_traits_baseILj3072ES2_S2_S2_S2_fjLj128EEEEELb0ELb1ELb1ELb0EEEvNS_9BwdParamsE --------------------------
	.section	.text._ZN10layer_norm13ln_bwd_kernelINS_13Kernel_traitsI13__nv_bfloat16S2_S2_S2_fjLj3072ELj1ELj1ELj4ELj16ENS_18Kernel_traits_baseILj3072ES2_S2_S2_S2_fjLj128EEEEELb0ELb1ELb1ELb0EEEvNS_9BwdParamsE,"ax",@progbits
	.align	128
        .global         _ZN10layer_norm13ln_bwd_kernelINS_13Kernel_traitsI13__nv_bfloat16S2_S2_S2_fjLj3072ELj1ELj1ELj4ELj16ENS_18Kernel_traits_baseILj3072ES2_S2_S2_S2_fjLj128EEEEELb0ELb1ELb1ELb0EEEvNS_9BwdParamsE
        .type           _ZN10layer_norm13ln_bwd_kernelINS_13Kernel_traitsI13__nv_bfloat16S2_S2_S2_fjLj3072ELj1ELj1ELj4ELj16ENS_18Kernel_traits_baseILj3072ES2_S2_S2_S2_fjLj128EEEEELb0ELb1ELb1ELb0EEEvNS_9BwdParamsE,@function
        .size           _ZN10layer_norm13ln_bwd_kernelINS_13Kernel_traitsI13__nv_bfloat16S2_S2_S2_fjLj3072ELj1ELj1ELj4ELj16ENS_18Kernel_traits_baseILj3072ES2_S2_S2_S2_fjLj128EEEEELb0ELb1ELb1ELb0EEEvNS_9BwdParamsE,(.L_x_10660 - _ZN10layer_norm13ln_bwd_kernelINS_13Kernel_traitsI13__nv_bfloat16S2_S2_S2_fjLj3072ELj1ELj1ELj4ELj16ENS_18Kernel_traits_baseILj3072ES2_S2_S2_S2_fjLj128EEEEELb0ELb1ELb1ELb0EEEvNS_9BwdParamsE)
        .other          _ZN10layer_norm13ln_bwd_kernelINS_13Kernel_traitsI13__nv_bfloat16S2_S2_S2_fjLj3072ELj1ELj1ELj4ELj16ENS_18Kernel_traits_baseILj3072ES2_S2_S2_S2_fjLj128EEEEELb0ELb1ELb1ELb0EEEvNS_9BwdParamsE,@"STO_CUDA_ENTRY STV_DEFAULT"
_ZN10layer_norm13ln_bwd_kernelINS_13Kernel_traitsI13__nv_bfloat16S2_S2_S2_fjLj3072ELj1ELj1ELj4ELj16ENS_18Kernel_traits_baseILj3072ES2_S2_S2_S2_fjLj128EEEEELb0ELb1ELb1ELb0EEEvNS_9BwdParamsE:
.text._ZN10layer_norm13ln_bwd_kernelINS_13Kernel_traitsI13__nv_bfloat16S2_S2_S2_fjLj3072ELj1ELj1ELj4ELj16ENS_18Kernel_traits_baseILj3072ES2_S2_S2_S2_fjLj128EEEEELb0ELb1ELb1ELb0EEEvNS_9BwdParamsE:
[----:B------:R-:W-:Y:S01]  /*0000*/  LDC R1, c[0x0][0x37c] ;  /* 0x0000df00ff017b82 */ /* 0x000fe20000000800 */
[----:B------:R-:W0:Y:S01]  /*0010*/  S2R R205, SR_TID.X ;  /* 0x0000000000cd7919 */ /* 0x000e220000002100 */
[----:B------:R-:W1:Y:S01]  /*0020*/  LDCU UR4, c[0x0][0x388] ;  /* 0x00007100ff0477ac */ /* 0x000e620008000800 */
[----:B------:R-:W2:Y:S01]  /*0030*/  LDCU.64 UR10, c[0x0][0x358] ;  /* 0x00006b00ff0a77ac */ /* 0x000ea20008000a00 */
[----:B------:R-:W3:Y:S01]  /*0040*/  LDCU UR5, c[0x0][0x384] ;  /* 0x00007080ff0577ac */ /* 0x000ee20008000800 */
[----:B-1----:R-:W-:-:S04]  /*0050*/  MOV R31, UR4 ;  /* 0x00000004001f7c02 */ /* 0x002fc80008000f00 */
        /* <DEDUP_REMOVED lines=8> */
[----:B------:R-:W0:Y:S08]  /*00e0*/  @P1 LDC.64 R2, c[0x0][0x3d0] ;  /* 0x0000f400ff021b82 */ /* 0x000e300000000a00 */
[----:B------:R-:W1:Y:S08]  /*00f0*/  @P1 LDC.64 R4, c[0x0][0x3e8] ;  /* 0x0000fa00ff041b82 */ /* 0x000e700000000a00 */
[----:B------:R-:W4:Y:S08]  /*0100*/  @P3 LDC.64 R6, c[0x0][0x3d0] ;  /* 0x0000f400ff063b82 */ /* 0x000f300000000a00 */
[----:B------:R-:W3:Y:S01]  /*0110*/  @P3 LDC.64 R8, c[0x0][0x3e8] ;  /* 0x0000fa00ff083b82 */ /* 0x000ee20000000a00 */
[----:B0-----:R-:W-:-:S05]  /*0120*/  @P1 IMAD.WIDE.U32 R2, R19, 0x10, R2 ;  /* 0x0000001013021825 */ /* 0x001fca00078e0002 */
[----:B--2---:R0:W5:Y:S02]  /*0130*/  @P1 LDG.E.128 R36, desc[UR10][R2.64] ;  /* 0x0000000a02241981 */ /* 0x004164000c1e1d00 */
[----:B------:R-:W2:Y:S01]  /*0140*/  @P4 LDC.64 R14, c[0x0][0x3d0] ;  /* 0x0000f400ff0e4b82 */ /* 0x000ea20000000a00 */
[C---:B-1----:R-:W-:Y:S01]  /*0150*/  @P1 IMAD.WIDE.U32 R4, R19.reuse, 0x10, R4 ;  /* 0x0000001013041825 */ /* 0x042fe200078e0004 */
[----:B------:R-:W-:-:S04]  /*0160*/  @P1 LOP3.LUT R19, R19, 0x80, RZ, 0xfc, !PT ;  /* 0x0000008013131812 */ /* 0x000fc800078efcff */
[----:B------:R0:W5:Y:S02]  /*0170*/  @P1 LDG.E.128 R40, desc[UR10][R4.64] ;  /* 0x0000000a04281981 */ /* 0x000164000c1e1d00 */
[----:B------:R-:W1:Y:S01]  /*0180*/  @P4 LDC.64 R16, c[0x0][0x3e8] ;  /* 0x0000fa00ff104b82 */ /* 0x000e620000000a00 */
[----:B----4-:R-:W-:-:S05]  /*0190*/  @P3 IMAD.WIDE.U32 R10, R19, 0x10, R6 ;  /* 0x00000010130a3825 */ /* 0x010fca00078e0006 */
[----:B------:R0:W5:Y:S01]  /*01a0*/  @P3 LDG.E.128 R44, desc[UR10][R10.64] ;  /* 0x0000000a0a2c3981 */ /* 0x000162000c1e1d00 */
[C---:B---3--:R-:W-:Y:S01]  /*01b0*/  @P3 IMAD.WIDE.U32 R12, R19.reuse, 0x10, R8 ;  /* 0x00000010130c3825 */ /* 0x048fe200078e0008 */
[----:B------:R-:W-:-:S04]  /*01c0*/  @P3 IADD3 R19, PT, PT, R19, 0x80, RZ ;  /* 0x0000008013133810 */ /* 0x000fc80007ffe0ff */
[----:B------:R0:W5:Y:S01]  /*01d0*/  @P3 LDG.E.128 R48, desc[UR10][R12.64] ;  /* 0x0000000a0c303981 */ /* 0x000162000c1e1d00 */
[----:B--2---:R-:W-:-:S05]  /*01e0*/  @P4 IMAD.WIDE.U32 R6, R19, 0x10, R14 ;  /* 0x0000001013064825 */ /* 0x004fca00078e000e */
[----:B------:R0:W5:Y:S01]  /*01f0*/  @P4 LDG.E.128 R52, desc[UR10][R6.64] ;  /* 0x0000000a06344981 */ /* 0x000162000c1e1d00 */
[----:B-1----:R-:W-:-:S05]  /*0200*/  @P4 IMAD.WIDE.U32 R8, R19, 0x10, R16 ;  /* 0x0000001013084825 */ /* 0x002fca00078e0010 */
[----:B------:R0:W5:Y:S01]  /*0210*/  @P4 LDG.E.128 R56, desc[UR10][R8.64] ;  /* 0x0000000a08384981 */ /* 0x000162000c1e1d00 */
[----:B------:R-:W1:Y:S01]  /*0220*/  S2UR UR4, SR_CTAID.X ;  /* 0x00000000000479c3 */ /* 0x000e620000002500 */
[----:B------:R-:W-:Y:S02]  /*0230*/  CS2R R60, SRZ ;  /* 0x00000000003c7805 */ /* 0x000fe4000001ff00 */
[----:B------:R-:W-:Y:S02]  /*0240*/  CS2R R62, SRZ ;  /* 0x00000000003e7805 */ /* 0x000fe4000001ff00 */
[----:B------:R-:W-:Y:S02]  /*0250*/  CS2R R64, SRZ ;  /* 0x0000000000407805 */ /* 0x000fe4000001ff00 */
[----:B------:R-:W-:Y:S02]  /*0260*/  CS2R R66, SRZ ;  /* 0x0000000000427805 */ /* 0x000fe4000001ff00 */
[----:B------:R-:W-:-:S02]  /*0270*/  CS2R R68, SRZ ;  /* 0x0000000000447805 */ /* 0x000fc4000001ff00 */
[----:B-1----:R-:W-:-:S04]  /*0280*/  MOV R26, UR4 ;  /* 0x00000004001a7c02 */ /* 0x002fc80008000f00 */
[----:B------:R-:W-:Y:S02]  /*0290*/  ISETP.GE.AND P0, PT, R26, UR5, PT ;  /* 0x000000051a007c0c */ /* 0x000fe4000bf06270 */
        /* <DEDUP_REMOVED lines=31> */
[----:B0-----:R-:W-:Y:S06]  /*0490*/  @P0 BRA `(.L_x_186) ;  /* 0x0000007400a80947 */ /* 0x001fec0003800000 */
        /* <DEDUP_REMOVED lines=62> */
[----:B------:R-:W1:Y:S01]  /*0880*/  LDCU.U8 UR9, c[0x0][0x410] ;  /* 0x00008200ff0977ac */ /* 0x000e620008000000 */
[----:B------:R-:W2:Y:S01]  /*0890*/  LDCU UR14, c[0x0][0x400] ;  /* 0x00008000ff0e77ac */ /* 0x000ea20008000800 */
[----:B------:R-:W3:Y:S01]  /*08a0*/  LDCU.64 UR12, c[0x0][0x438] ;  /* 0x00008700ff0c77ac */ /* 0x000ee20008000a00 */
[----:B------:R-:W4:Y:S06]  /*08b0*/  LDCU.64 UR6, c[0x0][0x478] ;  /* 0x00008f00ff0677ac */ /* 0x000f2c0008000a00 */
.L_x_301:
[----:B0-----:R-:W0:Y:S08]  /*08c0*/  LDC.64 R28, c[0x0][0x3f8] ;  /* 0x0000fe00ff1c7b82 */ /* 0x001e300000000a00 */
[----:B--2---:R-:W1:Y:S08]  /*08d0*/  LDC.64 R154, c[0x0][0x3c8] ;  /* 0x0000f200ff9a7b82 */ /* 0x004e700000000a00 */
[----:B------:R-:W2:Y:S01]  /*08e0*/  LDC.64 R152, c[0x0][0x3f0] ;  /* 0x0000fc00ff987b82 */ /* 0x000ea20000000a00 */
[----:B0-----:R-:W-:-:S05]  /*08f0*/  IMAD.WIDE R156, R26, 0x4, R28 ;  /* 0x000000041a9c7825 */ /* 0x001fca00078e021c */
[----:B------:R-:W3:Y:S01]  /*0900*/  LDG.E R29, desc[UR10][R156.64] ;  /* 0x0000000a9c1d7981 */ /* 0x000ee2000c1e1900 */
[----:B-1----:R-:W-:-:S05]  /*0910*/  IMAD.WIDE R154, R26, 0x4, R154 ;  /* 0x000000041a9a7825 */ /* 0x002fca00078e029a */
[----:B-----5:R0:W5:Y:S01]  /*0920*/  LDG.E R28, desc[UR10][R154.64] ;  /* 0x0000000a9a1c7981 */ /* 0x020162000c1e1900 */
[----:B--2---:R-:W-:-:S05]  /*0930*/  IMAD.WIDE R152, R26, 0x4, R152 ;  /* 0x000000041a987825 */ /* 0x004fca00078e0298 */
[----:B------:R0:W5:Y:S01]  /*0940*/  LDG.E R207, desc[UR10][R152.64] ;  /* 0x0000000a98cf7981 */ /* 0x000162000c1e1900 */
[----:B------:R-:W-:Y:S01]  /*0950*/  BSSY.RECONVERGENT B0, `(.L_x_187) ;  /* 0x0000168000007945 */ /* 0x000fe20003800200 */
[----:B------:R-:W-:Y:S02]  /*0960*/  HFMA2 R209, -RZ, RZ, 0, 0 ;  /* 0x00000000ffd17431 */ /* 0x000fe400000001ff */
[----:B------:R-:W-:Y:S01]  /*0970*/  IMAD.MOV.U32 R210, RZ, RZ, RZ ;  /* 0x000000ffffd27224 */ /* 0x000fe200078e00ff */
[----:B---3--:R-:W-:-:S13]  /*0980*/  ISETP.GE.AND P3, PT, R29, 0x1, PT ;  /* 0x000000011d00780c */ /* 0x008fda0003f66270 */
[----:B0-----:R-:W-:Y:S05]  /*0990*/  @!P3 BRA `(.L_x_188) ;  /* 0x000000140030b947 */ /* 0x001fea0003800000 */
[----:B------:R-:W0:Y:S01]  /*09a0*/  LDC.64 R152, c[0x0][0x3c0] ;  /* 0x0000f000ff987b82 */ /* 0x000e220000000a00 */
[----:B------:R-:W-:Y:S02]  /*09b0*/  SHF.R.S32.HI R31, RZ, 0x1f, R26 ;  /* 0x0000001fff1f7819 */ /* 0x000fe4000001141a */
[----:B0-----:R-:W-:-:S04]  /*09c0*/  LEA R152, P0, R26, R152, 0x2 ;  /* 0x000000981a987211 */ /* 0x001fc800078010ff */
[----:B------:R-:W-:Y:S02]  /*09d0*/  LEA.HI.X R153, R26, R153, R31, 0x2, P0 ;  /* 0x000000991a997211 */ /* 0x000fe400000f141f */
[----:B------:R-:W0:Y:S03]  /*09e0*/  LDC R31, c[0x0][0x388] ;  /* 0x0000e200ff1f7b82 */ /* 0x000e260000000800 */
[----:B------:R-:W2:Y:S01]  /*09f0*/  LDG.E R152, desc[UR10][R152.64] ;  /* 0x0000000a98987981 */ /* 0x000ea2000c1e1900 */
[----:B------:R-:W-:Y:S01]  /*0a00*/  IADD3 R156, PT, PT, R29, -0x1, RZ ;  /* 0xffffffff1d9c7810 */ /* 0x000fe20007ffe0ff */
[----:B------:R-:W-:Y:S01]  /*0a10*/  BSSY.RECONVERGENT B1, `(.L_x_189) ;  /* 0x0000077000017945 */ /* 0x000fe20003800200 */
[----:B------:R-:W-:Y:S02]  /*0a20*/  ISETP.GE.U32.AND P4, PT, R27, 0x80, PT ;  /* 0x000000801b00780c */ /* 0x000fe40003f86070 */
[----:B------:R-:W-:-:S02]  /*0a30*/  ISETP.NE.AND P0, PT, RZ, UR9, PT ;  /* 0x00000009ff007c0c */ /* 0x000fc4000bf05270 */
[C---:B------:R-:W-:Y:S02]  /*0a40*/  ISETP.GE.U32.AND P2, PT, R27.reuse, 0x100, PT ;  /* 0x000001001b00780c */ /* 0x040fe40003f46070 */
[----:B------:R-:W-:Y:S02]  /*0a50*/  ISETP.GE.U32.AND P1, PT, R27, 0x180, PT ;  /* 0x000001801b00780c */ /* 0x000fe40003f26070 */
[----:B------:R-:W-:Y:S02]  /*0a60*/  MOV R209, RZ ;  /* 0x000000ff00d17202 */ /* 0x000fe40000000f00 */
[----:B------:R-:W-:Y:S01]  /*0a70*/  MOV R210, RZ ;  /* 0x000000ff00d27202 */ /* 0x000fe20000000f00 */
[-C--:B0-----:R-:W-:Y:S02]  /*0a80*/  IMAD R154, R26, R31.reuse, RZ ;  /* 0x0000001f1a9a7224 */ /* 0x081fe400078e02ff */
[----:B------:R-:W-:-:S03]  /*0a90*/  IMAD R156, R156, R31, RZ ;  /* 0x0000001f9c9c7224 */ /* 0x000fc600078e02ff */
[----:B------:R-:W-:Y:S02]  /*0aa0*/  SHF.R.S32.HI R155, RZ, 0x1f, R154 ;  /* 0x0000001fff9b7819 */ /* 0x000fe4000001149a */
[----:B------:R-:W-:Y:S02]  /*0ab0*/  SHF.R.S32.HI R157, RZ, 0x1f, R156 ;  /* 0x0000001fff9d7819 */ /* 0x000fe4000001149c */
[----:B------:R-:W-:Y:S02]  /*0ac0*/  LEA.HI R154, R155, R154, RZ, 0x3 ;  /* 0x0000009a9b9a7211 */ /* 0x000fe400078f18ff */
[----:B------:R-:W-:Y:S02]  /*0ad0*/  LEA.HI R156, R157, R156, RZ, 0x3 ;  /* 0x0000009c9d9c7211 */ /* 0x000fe400078f18ff */
[-C--:B------:R-:W-:Y:S02]  /*0ae0*/  LEA.HI.SX32 R208, R154, R205.reuse, 0x1d ;  /* 0x000000cd9ad07211 */ /* 0x080fe400078feaff */
[----:B------:R-:W-:-:S02]  /*0af0*/  LEA.HI.SX32 R213, R156, R205, 0x1d ;  /* 0x000000cd9cd57211 */ /* 0x000fc400078feaff */
        /* <DEDUP_REMOVED lines=12> */
[----:B------:R-:W-:Y:S01]  /*0bc0*/  IMAD.U32 R167, R18, 0x10000, RZ ;  /* 0x0001000012a77824 */ /* 0x000fe200078e00ff */
[----:B------:R-:W-:Y:S01]  /*0bd0*/  SHF.L.U32 R169, R19, 0x10, RZ ;  /* 0x0000001013a97819 */ /* 0x000fe200000006ff */
[----:B0-----:R-:W-:-:S05]  /*0be0*/  @P0 IMAD.WIDE.U32 R160, R211, 0x10, R160 ;  /* 0x00000010d3a00825 */ /* 0x001fca00078e00a0 */
[----:B------:R0:W5:Y:S01]  /*0bf0*/  @P0 LDG.E.128 R128, desc[UR10][R160.64] ;  /* 0x0000000aa0800981 */ /* 0x000162000c1e1d00 */
[----:B------:R-:W-:Y:S01]  /*0c00*/  IADD3 R213, PT, PT, R213, 0x80, RZ ;  /* 0x00000080d5d57810 */ /* 0x000fe20007ffe0ff */
[----:B------:R-:W-:Y:S01]  /*0c10*/  VIADD R211, R211, 0x80 ;  /* 0x00000080d3d37836 */ /* 0x000fe20000000000 */
[----:B0-----:R-:W-:Y:S02]  /*0c20*/  SHF.L.U32 R160, R37, 0x10, RZ ;  /* 0x0000001025a07819 */ /* 0x001fe400000006ff */
[----:B--2---:R-:W-:Y:S01]  /*0c30*/  SHF.L.U32 R30, R152, 0x10, RZ ;  /* 0x00000010981e7819 */ /* 0x004fe200000006ff */
[----:B------:R-:W-:Y:S01]  /*0c40*/  IMAD.U32 R162, R153, 0x10000, RZ ;  /* 0x0001000099a27824 */ /* 0x000fe200078e00ff */
[C---:B------:R-:W-:Y:S02]  /*0c50*/  PRMT R170, R154.reuse, 0x7632, R170 ;  /* 0x000076329aaa7816 */ /* 0x040fe400000000aa */
[----:B------:R-:W-:Y:S01]  /*0c60*/  SHF.L.U32 R154, R154, 0x10, RZ ;  /* 0x000000109a9a7819 */ /* 0x000fe200000006ff */
[C---:B------:R-:W-:Y:S01]  /*0c70*/  FADD.FTZ R3, -R205.reuse, R30 ;  /* 0x0000001ecd037221 */ /* 0x040fe20000010100 */
[----:B------:R-:W-:Y:S01]  /*0c80*/  PRMT R164, R152, 0x7632, R164 ;  /* 0x0000763298a47816 */ /* 0x000fe200000000a4 */
[----:B------:R-:W-:Y:S01]  /*0c90*/  FADD.FTZ R161, -R205, R162 ;  /* 0x000000a2cda17221 */ /* 0x000fe20000010100 */
[C---:B------:R-:W-:Y:S01]  /*0ca0*/  PRMT R172, R155.reuse, 0x7632, R172 ;  /* 0x000076329bac7816 */ /* 0x040fe200000000ac */
[----:B---3--:R-:W-:Y:S01]  /*0cb0*/  IMAD.U32 R165, R158, 0x10000, RZ ;  /* 0x000100009ea57824 */ /* 0x008fe200078e00ff */
[----:B------:R-:W-:Y:S01]  /*0cc0*/  SHF.L.U32 R168, R155, 0x10, RZ ;  /* 0x000000109ba87819 */ /* 0x000fe200000006ff */
[----:B------:R-:W-:Y:S01]  /*0cd0*/  FADD.FTZ R163, -R205, R154 ;  /* 0x0000009acda37221 */ /* 0x000fe20000010100 */
[----:B------:R-:W-:Y:S01]  /*0ce0*/  SHF.L.U32 R152, R36, 0x10, RZ ;  /* 0x0000001024987819 */ /* 0x000fe200000006ff */
[----:B-----5:R-:W-:Y:S01]  /*0cf0*/  FMUL.FTZ R3, R28, R3 ;  /* 0x000000031c037220 */ /* 0x020fe20000410000 */
[----:B------:R-:W-:Y:S01]  /*0d00*/  SHF.L.U32 R155, R156, 0x10, RZ ;  /* 0x000000109c9b7819 */ /* 0x000fe200000006ff */
[----:B------:R-:W-:Y:S01]  /*0d10*/  FMUL.FTZ R163, R28, R163 ;  /* 0x000000a31ca37220 */ /* 0x000fe20000410000 */
[----:B------:R-:W-:Y:S01]  /*0d20*/  PRMT R171, R158, 0x7632, R171 ;  /* 0x000076329eab7816 */ /* 0x000fe200000000ab */
[----:B------:R-:W-:Y:S01]  /*0d30*/  FADD.FTZ R80, R80, R165 ;  /* 0x000000a550507221 */ /* 0x000fe20000010000 */
[C---:B------:R-:W-:Y:S01]  /*0d40*/  PRMT R158, R159.reuse, 0x7632, R158 ;  /* 0x000076329f9e7816 */ /* 0x040fe2000000009e */
[-C--:B------:R-:W-:Y:S01]  /*0d50*/  FMUL.FTZ R30, R152, R155.reuse ;  /* 0x0000009b981e7220 */ /* 0x080fe20000410000 */
[----:B------:R-:W-:Y:S01]  /*0d60*/  SHF.L.U32 R159, R159, 0x10, RZ ;  /* 0x000000109f9f7819 */ /* 0x000fe200000006ff */
[----:B------:R-:W-:Y:S01]  /*0d70*/  FADD.FTZ R76, R76, R155 ;  /* 0x0000009b4c4c7221 */ /* 0x000fe20000010000 */
[----:B------:R-:W-:Y:S01]  /*0d80*/  SHF.L.U32 R154, R39, 0x10, RZ ;  /* 0x00000010279a7819 */ /* 0x000fe200000006ff */
[----:B------:R-:W-:Y:S01]  /*0d90*/  FFMA.FTZ R60, R3, R155, R60 ;  /* 0x0000009b033c7223 */ /* 0x000fe2000001003c */
[----:B------:R-:W-:Y:S01]  /*0da0*/  PRMT R166, R153, 0x7632, R166 ;  /* 0x0000763299a67816 */ /* 0x000fe200000000a6 */
[----:B------:R-:W-:Y:S01]  /*0db0*/  FADD.FTZ R155, -R205, R168 ;  /* 0x000000a8cd9b7221 */ /* 0x000fe20000010100 */
[----:B------:R-:W-:Y:S01]  /*0dc0*/  PRMT R153, R156, 0x7632, R153 ;  /* 0x000076329c997816 */ /* 0x000fe20000000099 */
[----:B------:R-:W-:Y:S01]  /*0dd0*/  FFMA.FTZ R64, R163, R165, R64 ;  /* 0x000000a5a3407223 */ /* 0x000fe20000010040 */
[----:B------:R-:W-:Y:S01]  /*0de0*/  SHF.L.U32 R152, R164, 0x10, RZ ;  /* 0x00000010a4987819 */ /* 0x000fe200000006ff */
[----:B------:R-:W-:Y:S01]  /*0df0*/  FMUL.FTZ R164, R154, R159 ;  /* 0x0000009f9aa47220 */ /* 0x000fe20000410000 */
[----:B------:R-:W-:Y:S01]  /*0e00*/  SHF.L.U32 R162, R38, 0x10, RZ ;  /* 0x0000001026a27819 */ /* 0x000fe200000006ff */
[----:B------:R-:W-:Y:S01]  /*0e10*/  FMUL.FTZ R161, R28, R161 ;  /* 0x000000a11ca17220 */ /* 0x000fe20000410000 */
[----:B------:R-:W-:Y:S01]  /*0e20*/  SHF.L.U32 R166, R166, 0x10, RZ ;  /* 0x00000010a6a67819 */ /* 0x000fe200000006ff */
[----:B------:R-:W-:Y:S01]  /*0e30*/  FADD.FTZ R82, R82, R159 ;  /* 0x0000009f52527221 */ /* 0x000fe20000010000 */
[----:B------:R-:W-:Y:S01]  /*0e40*/  SHF.L.U32 R154, R153, 0x10, RZ ;  /* 0x00000010999a7819 */ /* 0x000fe200000006ff */
[C---:B------:R-:W-:Y:S01]  /*0e50*/  FADD.FTZ R153, -R205.reuse, R152 ;  /* 0x00000098cd997221 */ /* 0x040fe20000010100 */
[----:B------:R-:W-:Y:S01]  /*0e60*/  FMUL.FTZ R162, R162, R165 ;  /* 0x000000a5a2a27220 */ /* 0x000fe20000410000 */
[C---:B------:R-:W-:Y:S01]  /*0e70*/  FMUL.FTZ R165, R28.reuse, R155 ;  /* 0x0000009b1ca57220 */ /* 0x040fe20000410000 */
[----:B------:R-:W-:Y:S01]  /*0e80*/  FADD.FTZ R155, -R205, R166 ;  /* 0x000000a6cd9b7221 */ /* 0x000fe20000010100 */
[----:B------:R-:W-:Y:S01]  /*0e90*/  FMUL.FTZ R166, R28, R153 ;  /* 0x000000991ca67220 */ /* 0x000fe20000410000 */
[----:B------:R-:W-:Y:S01]  /*0ea0*/  PRMT R156, R157, 0x7632, R156 ;  /* 0x000076329d9c7816 */ /* 0x000fe2000000009c */
[----:B------:R-:W-:Y:S01]  /*0eb0*/  FMUL.FTZ R167, R167, R154 ;  /* 0x0000009aa7a77220 */ /* 0x000fe20000410000 */
[----:B------:R-:W-:Y:S01]  /*0ec0*/  SHF.L.U32 R157, R157, 0x10, RZ ;  /* 0x000000109d9d7819 */ /* 0x000fe200000006ff */
[----:B------:R-:W-:Y:S01]  /*0ed0*/  FADD.FTZ R152, RZ, R30 ;  /* 0x0000001eff987221 */ /* 0x000fe20000010000 */
[----:B------:R-:W-:Y:S01]  /*0ee0*/  FFMA.FTZ R153, R3, R30, RZ ;  /* 0x0000001e03997223 */ /* 0x000fe200000100ff */
[----:B------:R-:W-:Y:S01]  /*0ef0*/  FADD.FTZ R77, R77, R154 ;  /* 0x0000009a4d4d7221 */ /* 0x000fe20000010000 */
[----:B------:R-:W-:Y:S01]  /*0f00*/  FFMA.FTZ R61, R166, R154, R61 ;  /* 0x0000009aa63d7223 */ /* 0x000fe2000001003d */
[----:B------:R-:W-:Y:S01]  /*0f10*/  SHF.L.U32 R170, R170, 0x10, RZ ;  /* 0x00000010aaaa7819 */ /* 0x000fe200000006ff */
[----:B------:R-:W-:Y:S01]  /*0f20*/  FMUL.FTZ R168, R28, R155 ;  /* 0x0000009b1ca87220 */ /* 0x000fe20000410000 */
[----:B------:R-:W-:Y:S01]  /*0f30*/  SHF.L.U32 R154, R20, 0x10, RZ ;  /* 0x00000010149a7819 */ /* 0x000fe200000006ff */
[----:B------:R-:W-:Y:S01]  /*0f40*/  FADD.FTZ R155, R152, R167 ;  /* 0x000000a7989b7221 */ /* 0x000fe20000010000 */
[----:B------:R-:W-:Y:S01]  /*0f50*/  SHF.L.U32 R171, R171, 0x10, RZ ;  /* 0x00000010abab7819 */ /* 0x000fe200000006ff */
[----:B------:R-:W-:Y:S01]  /*0f60*/  FMUL.FTZ R160, R160, R157 ;  /* 0x0000009da0a07220 */ /* 0x000fe20000410000 */
[----:B------:R-:W-:Y:S01]  /*0f70*/  SHF.L.U32 R156, R156, 0x10, RZ ;  /* 0x000000109c9c7819 */ /* 0x000fe200000006ff */
[----:B------:R-:W-:Y:S01]  /*0f80*/  FFMA.FTZ R152, R166, R167, R153 ;  /* 0x000000a7a6987223 */ /* 0x000fe20000010099 */
[----:B------:R-:W-:Y:S01]  /*0f90*/  FADD.FTZ R78, R78, R157 ;  /* 0x0000009d4e4e7221 */ /* 0x000fe20000010000 */
[----:B------:R-:W-:Y:S01]  /*0fa0*/  FFMA.FTZ R62, R161, R157, R62 ;  /* 0x0000009da13e7223 */ /* 0x000fe2000001003e */
[----:B------:R-:W-:Y:S01]  /*0fb0*/  FADD.FTZ R157, -R205, R170 ;  /* 0x000000aacd9d7221 */ /* 0x000fe20000010100 */
        /* <DEDUP_REMOVED lines=12> */
[----:B------:R-:W-:Y:S01]  /*1080*/  FFMA.FTZ R66, R165, R159, R66 ;  /* 0x0000009fa5427223 */ /* 0x000fe20000010042 */
[----:B------:R-:W-:Y:S01]  /*1090*/  SHF.L.U32 R158, R158, 0x10, RZ ;  /* 0x000000109e9e7819 */ /* 0x000fe200000006ff */
[----:B------:R-:W-:-:S02]  /*10a0*/  IMAD.U32 R159, R21, 0x10000, RZ ;  /* 0x00010000159f7824 */ /* 0x000fc400078e00ff */
[----:B------:R-:W-:Y:S01]  /*10b0*/  FADD.FTZ R157, -R205, R156 ;  /* 0x0000009ccd9d7221 */ /* 0x000fe20000010100 */
[----:B------:R-:W-:Y:S01]  /*10c0*/  FADD.FTZ R155, R155, R170 ;  /* 0x000000aa9b9b7221 */ /* 0x000fe20000010000 */
[C---:B------:R-:W-:Y:S01]  /*10d0*/  FFMA.FTZ R152, R172.reuse, R170, R153 ;  /* 0x000000aaac987223 */ /* 0x040fe20000010099 */
        /* <DEDUP_REMOVED lines=9> */
[----:B------:R-:W-:-:S07]  /*1170*/  FFMA.FTZ R210, R174, R171, R153 ;  /* 0x000000abaed27223 */ /* 0x000fce0000010099 */
.L_x_190:
[----:B----4-:R-:W-:Y:S05]  /*1180*/  BSYNC.RECONVERGENT B1 ;  /* 0x0000000000017941 */ /* 0x010fea0003800200 */
.L_x_189:
        /* <DEDUP_REMOVED lines=13> */
[----:B------:R-:W-:Y:S02]  /*1260*/  SHF.L.U32 R185, R12, 0x10, RZ ;  /* 0x000000100cb97819 */ /* 0x000fe400000006ff */
[----:B------:R-:W-:Y:S02]  /*1270*/  SHF.L.U32 R187, R13, 0x10, RZ ;  /* 0x000000100dbb7819 */ /* 0x000fe400000006ff */
[----:B------:R-:W-:Y:S02]  /*1280*/  IADD3 R213, PT, PT, R213, 0x80, RZ ;  /* 0x00000080d5d57810 */ /* 0x000fe40007ffe0ff */
[----:B------:R-:W-:Y:S02]  /*1290*/  IADD3 R211, PT, PT, R211, 0x80, RZ ;  /* 0x00000080d3d37810 */ /* 0x000fe40007ffe0ff */
[C---:B--2---:R-:W-:Y:S02]  /*12a0*/  SHF.L.U32 R178, R152.reuse, 0x10, RZ ;  /* 0x0000001098b27819 */ /* 0x044fe400000006ff */
[----:B------:R-:W-:-:S02]  /*12b0*/  PRMT R181, R152, 0x7632, R181 ;  /* 0x0000763298b57816 */ /* 0x000fc400000000b5 */
[----:B------:R-:W-:Y:S01]  /*12c0*/  PRMT R190, R155, 0x7632, R190 ;  /* 0x000076329bbe7816 */ /* 0x000fe200000000be */
[----:B------:R-:W-:Y:S01]  /*12d0*/  FADD.FTZ R173, -R205, R178 ;  /* 0x000000b2cdad7221 */ /* 0x000fe20000010100 */
[----:B------:R-:W-:Y:S02]  /*12e0*/  SHF.L.U32 R184, R155, 0x10, RZ ;  /* 0x000000109bb87819 */ /* 0x000fe400000006ff */
[----:B------:R-:W-:Y:S01]  /*12f0*/  SHF.L.U32 R152, R44, 0x10, RZ ;  /* 0x000000102c987819 */ /* 0x000fe200000006ff */
[----:B---3--:R-:W-:Y:S02]  /*1300*/  IMAD.U32 R155, R156, 0x10000, RZ ;  /* 0x000100009c9b7824 */ /* 0x008fe400078e00ff */
[----:B-----5:R-:W-:Y:S01]  /*1310*/  FMUL.FTZ R173, R28, R173 ;  /* 0x000000ad1cad7220 */ /* 0x020fe20000410000 */
[----:B------:R-:W-:Y:S01]  /*1320*/  SHF.L.U32 R182, R154, 0x10, RZ ;  /* 0x000000109ab67819 */ /* 0x000fe200000006ff */
[-C--:B0-----:R-:W-:Y:S01]  /*1330*/  FMUL.FTZ R176, R152, R155.reuse ;  /* 0x0000009b98b07220 */ /* 0x081fe20000410000 */
[----:B------:R-:W-:Y:S01]  /*1340*/  FADD.FTZ R84, R84, R155 ;  /* 0x0000009b54547221 */ /* 0x000fe20000010000 */
[----:B------:R-:W-:Y:S01]  /*1350*/  FFMA.FTZ R68, R173, R155, R68 ;  /* 0x0000009bad447223 */ /* 0x000fe20000010044 */
[----:B------:R-:W-:Y:S01]  /*1360*/  PRMT R183, R153, 0x7632, R183 ;  /* 0x0000763299b77816 */ /* 0x000fe200000000b7 */
[----:B------:R-:W-:Y:S01]  /*1370*/  FADD.FTZ R155, -R205, R184 ;  /* 0x000000b8cd9b7221 */ /* 0x000fe20000010100 */
[----:B------:R-:W-:Y:S01]  /*1380*/  SHF.L.U32 R180, R153, 0x10, RZ ;  /* 0x0000001099b47819 */ /* 0x000fe200000006ff */
[----:B------:R-:W-:Y:S01]  /*1390*/  FADD.FTZ R177, -R205, R182 ;  /* 0x000000b6cdb17221 */ /* 0x000fe20000010100 */
[----:B------:R-:W-:Y:S01]  /*13a0*/  PRMT R153, R156, 0x7632, R153 ;  /* 0x000076329c997816 */ /* 0x000fe20000000099 */
[----:B------:R-:W-:Y:S01]  /*13b0*/  IMAD.U32 R182, R47, 0x10000, RZ ;  /* 0x000100002fb67824 */ /* 0x000fe200078e00ff */
[----:B------:R-:W-:Y:S01]  /*13c0*/  SHF.L.U32 R184, R181, 0x10, RZ ;  /* 0x00000010b5b87819 */ /* 0x000fe200000006ff */
[----:B------:R-:W-:Y:S01]  /*13d0*/  FADD.FTZ R175, -R205, R180 ;  /* 0x000000b4cdaf7221 */ /* 0x000fe20000010100 */
[----:B------:R-:W-:Y:S01]  /*13e0*/  SHF.L.U32 R152, R153, 0x10, RZ ;  /* 0x0000001099987819 */ /* 0x000fe200000006ff */
[----:B------:R-:W-:Y:S01]  /*13f0*/  FMUL.FTZ R177, R28, R177 ;  /* 0x000000b11cb17220 */ /* 0x000fe20000410000 */
[----:B------:R-:W-:Y:S01]  /*1400*/  SHF.L.U32 R179, R158, 0x10, RZ ;  /* 0x000000109eb37819 */ /* 0x000fe200000006ff */
[----:B------:R-:W-:Y:S01]  /*1410*/  FADD.FTZ R153, -R205, R184 ;  /* 0x000000b8cd997221 */ /* 0x000fe20000010100 */
[----:B------:R-:W-:Y:S01]  /*1420*/  SHF.L.U32 R180, R46, 0x10, RZ ;  /* 0x000000102eb47819 */ /* 0x000fe200000006ff */
[----:B------:R-:W-:Y:S01]  /*1430*/  FADD.FTZ R85, R85, R152 ;  /* 0x0000009855557221 */ /* 0x000fe20000010000 */
[----:B------:R-:W-:Y:S01]  /*1440*/  SHF.L.U32 R181, R10, 0x10, RZ ;  /* 0x000000100ab57819 */ /* 0x000fe200000006ff */
[----:B------:R-:W-:Y:S01]  /*1450*/  FMUL.FTZ R184, R28, R153 ;  /* 0x000000991cb87220 */ /* 0x000fe20000410000 */
[----:B------:R-:W-:Y:S01]  /*1460*/  SHF.L.U32 R186, R183, 0x10, RZ ;  /* 0x00000010b7ba7819 */ /* 0x000fe200000006ff */
[-C--:B------:R-:W-:Y:S01]  /*1470*/  FMUL.FTZ R180, R180, R179.reuse ;  /* 0x000000b3b4b47220 */ /* 0x080fe20000410000 */
[----:B------:R-:W-:Y:S01]  /*1480*/  FADD.FTZ R88, R88, R179 ;  /* 0x000000b358587221 */ /* 0x000fe20000010000 */
[----:B------:R-:W-:Y:S01]  /*1490*/  FFMA.FTZ R72, R177, R179, R72 ;  /* 0x000000b3b1487223 */ /* 0x000fe20000010048 */
[----:B------:R-:W-:Y:S01]  /*14a0*/  PRMT R188, R154, 0x7632, R188 ;  /* 0x000076329abc7816 */ /* 0x000fe200000000bc */
[----:B------:R-:W-:Y:S01]  /*14b0*/  FMUL.FTZ R179, R28, R155 ;  /* 0x0000009b1cb37220 */ /* 0x000fe20000410000 */
[----:B------:R-:W-:Y:S01]  /*14c0*/  PRMT R154, R157, 0x7632, R154 ;  /* 0x000076329d9a7816 */ /* 0x000fe2000000009a */
[----:B------:R-:W-:Y:S01]  /*14d0*/  FADD.FTZ R155, -R205, R186 ;  /* 0x000000bacd9b7221 */ /* 0x000fe20000010100 */
[-C--:B------:R-:W-:Y:S01]  /*14e0*/  FMUL.FTZ R181, R181, R152.reuse ;  /* 0x00000098b5b57220 */ /* 0x080fe20000410000 */
[----:B------:R-:W-:Y:S01]  /*14f0*/  FFMA.FTZ R69, R184, R152, R69 ;  /* 0x00000098b8457223 */ /* 0x000fe20000010045 */
[----:B------:R-:W-:Y:S01]  /*1500*/  SHF.L.U32 R157, R157, 0x10, RZ ;  /* 0x000000109d9d7819 */ /* 0x000fe200000006ff */
[----:B------:R-:W-:Y:S01]  /*1510*/  FADD.FTZ R152, R209, R176 ;  /* 0x000000b0d1987221 */ /* 0x000fe20000010000 */
[----:B------:R-:W-:Y:S01]  /*1520*/  SHF.L.U32 R178, R45, 0x10, RZ ;  /* 0x000000102db27819 */ /* 0x000fe200000006ff */
[----:B------:R-:W-:Y:S01]  /*1530*/  FFMA.FTZ R153, R173, R176, R210 ;  /* 0x000000b0ad997223 */ /* 0x000fe200000100d2 */
[----:B------:R-:W-:Y:S01]  /*1540*/  SHF.L.U32 R183, R11, 0x10, RZ ;  /* 0x000000100bb77819 */ /* 0x000fe200000006ff */
[----:B------:R-:W-:Y:S01]  /*1550*/  FMUL.FTZ R186, R28, R155 ;  /* 0x0000009b1cba7220 */ /* 0x000fe20000410000 */
[----:B------:R-:W-:-:S02]  /*1560*/  IMAD.U32 R154, R154, 0x10000, RZ ;  /* 0x000100009a9a7824 */ /* 0x000fc400078e00ff */
[----:B------:R-:W-:Y:S01]  /*1570*/  FADD.FTZ R155, R152, R181 ;  /* 0x000000b5989b7221 */ /* 0x000fe20000010000 */
[----:B------:R-:W-:Y:S01]  /*1580*/  FMUL.FTZ R175, R28, R175 ;  /* 0x000000af1caf7220 */ /* 0x000fe20000410000 */
[----:B------:R-:W-:Y:S01]  /*1590*/  FMUL.FTZ R178, R178, R157 ;  /* 0x0000009db2b27220 */ /* 0x000fe20000410000 */
[----:B------:R-:W-:Y:S01]  /*15a0*/  FFMA.FTZ R152, R184, R181, R153 ;  /* 0x000000b5b8987223 */ /* 0x000fe20000010099 */
[----:B------:R-:W-:Y:S01]  /*15b0*/  PRMT R156, R158, 0x7632, R156 ;  /* 0x000076329e9c7816 */ /* 0x000fe2000000009c */
[-C--:B------:R-:W-:Y:S01]  /*15c0*/  FMUL.FTZ R183, R183, R154.reuse ;  /* 0x0000009ab7b77220 */ /* 0x080fe20000410000 */
[----:B------:R-:W-:Y:S01]  /*15d0*/  FADD.FTZ R87, R87, R154 ;  /* 0x0000009a57577221 */ /* 0x000fe20000010000 */
[----:B------:R-:W-:Y:S01]  /*15e0*/  FFMA.FTZ R71, R186, R154, R71 ;  /* 0x0000009aba477223 */ /* 0x000fe20000010047 */
[----:B------:R-:W-:Y:S01]  /*15f0*/  SHF.L.U32 R188, R188, 0x10, RZ ;  /* 0x00000010bcbc7819 */ /* 0x000fe200000006ff */
[----:B------:R-:W-:Y:S01]  /*1600*/  FADD.FTZ R154, R155, R178 ;  /* 0x000000b29b9a7221 */ /* 0x000fe20000010000 */
[C---:B------:R-:W-:Y:S01]  /*1610*/  FFMA.FTZ R153, R175.reuse, R178, R152 ;  /* 0x000000b2af997223 */ /* 0x040fe20000010098 */
[----:B------:R-:W-:Y:S01]  /*1620*/  FADD.FTZ R86, R86, R157 ;  /* 0x0000009d56567221 */ /* 0x000fe20000010000 */
[----:B------:R-:W-:Y:S01]  /*1630*/  FFMA.FTZ R70, R175, R157, R70 ;  /* 0x0000009daf467223 */ /* 0x000fe20000010046 */
[----:B------:R-:W-:Y:S01]  /*1640*/  SHF.L.U32 R156, R156, 0x10, RZ ;  /* 0x000000109c9c7819 */ /* 0x000fe200000006ff */
[----:B------:R-:W-:Y:S01]  /*1650*/  FADD.FTZ R157, -R205, R188 ;  /* 0x000000bccd9d7221 */ /* 0x000fe20000010100 */
[----:B------:R-:W-:Y:S01]  /*1660*/  FADD.FTZ R155, R154, R183 ;  /* 0x000000b79a9b7221 */ /* 0x000fe20000010000 */
[----:B------:R-:W-:Y:S01]  /*1670*/  FFMA.FTZ R152, R186, R183, R153 ;  /* 0x000000b7ba987223 */ /* 0x000fe20000010099 */
[----:B------:R-:W-:Y:S01]  /*1680*/  PRMT R158, R159, 0x7632, R158 ;  /* 0x000076329f9e7816 */ /* 0x000fe2000000009e */
[----:B------:R-:W-:Y:S01]  /*1690*/  FMUL.FTZ R185, R185, R156 ;  /* 0x0000009cb9b97220 */ /* 0x000fe20000410000 */
[----:B------:R-:W-:Y:S01]  /*16a0*/  SHF.L.U32 R159, R159, 0x10, RZ ;  /* 0x000000109f9f7819 */ /* 0x000fe200000006ff */
[----:B------:R-:W-:Y:S01]  /*16b0*/  FMUL.FTZ R188, R28, R157 ;  /* 0x0000009d1cbc7220 */ /* 0x000fe20000410000 */
[----:B------:R-:W-:Y:S01]  /*16c0*/  SHF.L.U32 R190, R190, 0x10, RZ ;  /* 0x00000010bebe7819 */ /* 0x000fe200000006ff */
[----:B------:R-:W-:Y:S01]  /*16d0*/  FADD.FTZ R154, R155, R180 ;  /* 0x000000b49b9a7221 */ /* 0x000fe20000010000 */
[----:B------:R-:W-:Y:S01]  /*16e0*/  FFMA.FTZ R153, R177, R180, R152 ;  /* 0x000000b4b1997223 */ /* 0x000fe20000010098 */
[----:B------:R-:W-:Y:S01]  /*16f0*/  FMUL.FTZ R182, R182, R159 ;  /* 0x0000009fb6b67220 */ /* 0x000fe20000410000 */
[----:B------:R-:W-:-:S02]  /*1700*/  IMAD.U32 R158, R158, 0x10000, RZ ;  /* 0x000100009e9e7824 */ /* 0x000fc400078e00ff */
[----:B------:R-:W-:Y:S01]  /*1710*/  FADD.FTZ R157, -R205, R190 ;  /* 0x000000becd9d7221 */ /* 0x000fe20000010100 */
[----:B------:R-:W-:Y:S01]  /*1720*/  FADD.FTZ R155, R154, R185 ;  /* 0x000000b99a9b7221 */ /* 0x000fe20000010000 */
[----:B------:R-:W-:Y:S01]  /*1730*/  FFMA.FTZ R152, R188, R185, R153 ;  /* 0x000000b9bc987223 */ /* 0x000fe20000010099 */
[----:B------:R-:W-:Y:S01]  /*1740*/  FMUL.FTZ R187, R187, R158 ;  /* 0x0000009ebbbb7220 */ /* 0x000fe20000410000 */
[----:B------:R-:W-:Y:S01]  /*1750*/  FMUL.FTZ R190, R28, R157 ;  /* 0x0000009d1cbe7220 */ /* 0x000fe20000410000 */
        /* <DEDUP_REMOVED lines=9> */
[----:B------:R-:W-:-:S07]  /*17f0*/  FFMA.FTZ R210, R190, R187, R153 ;  /* 0x000000bbbed27223 */ /* 0x000fce0000010099 */
.L_x_192:
[----:B------:R-:W-:Y:S05]  /*1800*/  BSYNC.RECONVERGENT B1 ;  /* 0x0000000000017941 */ /* 0x000fea0003800200 */
.L_x_191:
        /* <DEDUP_REMOVED lines=12> */
[----:B--2---:R-:W-:Y:S01]  /*18d0*/  PRMT R189, R152, 0x7632, R189 ;  /* 0x0000763298bd7816 */ /* 0x004fe200000000bd */
[----:B------:R-:W-:Y:S01]  /*18e0*/  IMAD.U32 R200, R155, 0x10000, RZ ;  /* 0x000100009bc87824 */ /* 0x000fe200078e00ff */
[----:B------:R-:W-:Y:S02]  /*18f0*/  PRMT R195, R154, 0x7632, R195 ;  /* 0x000076329ac37816 */ /* 0x000fe400000000c3 */
[----:B------:R-:W-:Y:S01]  /*1900*/  SHF.L.U32 R194, R152, 0x10, RZ ;  /* 0x0000001098c27819 */ /* 0x000fe200000006ff */
[----:B------:R-:W-:Y:S01]  /*1910*/  FADD.FTZ R211, -R205, R200 ;  /* 0x000000c8cdd37221 */ /* 0x000fe20000010100 */
        /* <DEDUP_REMOVED lines=11> */
[C-C-:B------:R-:W-:Y:S01]  /*19d0*/  FADD.FTZ R197, -R205.reuse, R152.reuse ;  /* 0x00000098cdc57221 */ /* 0x140fe20000010100 */
[----:B---3--:R-:W-:Y:S01]  /*19e0*/  PRMT R152, R156, 0x7632, R152 ;  /* 0x000076329c987816 */ /* 0x008fe20000000098 */
[--C-:B------:R-:W-:Y:S01]  /*19f0*/  FADD.FTZ R199, -R205, R154.reuse ;  /* 0x0000009acdc77221 */ /* 0x100fe20000010100 */
[----:B------:R-:W-:Y:S01]  /*1a00*/  SHF.L.U32 R192, R52, 0x10, RZ ;  /* 0x0000001034c07819 */ /* 0x000fe200000006ff */
[----:B------:R-:W-:Y:S01]  /*1a10*/  FMUL.FTZ R200, R28, R197 ;  /* 0x000000c51cc87220 */ /* 0x000fe20000410000 */
[----:B------:R-:W-:Y:S01]  /*1a20*/  SHF.L.U32 R155, R156, 0x10, RZ ;  /* 0x000000109c9b7819 */ /* 0x000fe200000006ff */
[----:B------:R-:W-:Y:S01]  /*1a30*/  IMAD.U32 R152, R152, 0x10000, RZ ;  /* 0x0001000098987824 */ /* 0x000fe200078e00ff */
[----:B------:R-:W-:Y:S01]  /*1a40*/  PRMT R154, R157, 0x7632, R154 ;  /* 0x000076329d9a7816 */ /* 0x000fe2000000009a */
[----:B------:R-:W-:Y:S01]  /*1a50*/  FADD.FTZ R193, -R205, R196 ;  /* 0x000000c4cdc17221 */ /* 0x000fe20000010100 */
[----:B------:R-:W-:Y:S01]  /*1a60*/  SHF.L.U32 R153, R0, 0x10, RZ ;  /* 0x0000001000997819 */ /* 0x000fe200000006ff */
[-C--:B------:R-:W-:Y:S01]  /*1a70*/  FMUL.FTZ R192, R192, R155.reuse ;  /* 0x0000009bc0c07220 */ /* 0x080fe20000410000 */
[----:B------:R-:W-:Y:S01]  /*1a80*/  FADD.FTZ R136, R136, R155 ;  /* 0x0000009b88887221 */ /* 0x000fe20000010000 */
[----:B------:R-:W-:Y:S01]  /*1a90*/  FFMA.FTZ R92, R189, R155, R92 ;  /* 0x0000009bbd5c7223 */ /* 0x000fe2000001005c */
        /* <DEDUP_REMOVED lines=9> */
[----:B------:R-:W-:-:S02]  /*1b30*/  IMAD.U32 R157, R157, 0x10000, RZ ;  /* 0x000100009d9d7824 */ /* 0x000fc400078e00ff */
[----:B------:R-:W-:Y:S01]  /*1b40*/  FFMA.FTZ R153, R189, R192, R210 ;  /* 0x000000c0bd997223 */ /* 0x000fe200000100d2 */
[----:B------:R-:W-:Y:S01]  /*1b50*/  FMUL.FTZ R202, R28, R199 ;  /* 0x000000c71cca7220 */ /* 0x000fe20000410000 */
[-C--:B------:R-:W-:Y:S01]  /*1b60*/  FMUL.FTZ R199, R155, R154.reuse ;  /* 0x0000009a9bc77220 */ /* 0x080fe20000410000 */
[----:B------:R-:W-:Y:S01]  /*1b70*/  FADD.FTZ R155, R152, R197 ;  /* 0x000000c5989b7221 */ /* 0x000fe20000010000 */
[----:B------:R-:W-:Y:S01]  /*1b80*/  FMUL.FTZ R191, R28, R193 ;  /* 0x000000c11cbf7220 */ /* 0x000fe20000410000 */
[----:B------:R-:W-:Y:S01]  /*1b90*/  FMUL.FTZ R194, R194, R157 ;  /* 0x0000009dc2c27220 */ /* 0x000fe20000410000 */
[----:B------:R-:W-:Y:S01]  /*1ba0*/  FFMA.FTZ R152, R200, R197, R153 ;  /* 0x000000c5c8987223 */ /* 0x000fe20000010099 */
[C---:B------:R-:W-:Y:S01]  /*1bb0*/  PRMT R156, R158.reuse, 0x7632, R156 ;  /* 0x000076329e9c7816 */ /* 0x040fe2000000009c */
[----:B------:R-:W-:Y:S01]  /*1bc0*/  FADD.FTZ R139, R139, R154 ;  /* 0x0000009a8b8b7221 */ /* 0x000fe20000010000 */
[----:B------:R-:W-:Y:S01]  /*1bd0*/  SHF.L.U32 R195, R158, 0x10, RZ ;  /* 0x000000109ec37819 */ /* 0x000fe200000006ff */
[----:B------:R-:W-:Y:S01]  /*1be0*/  FFMA.FTZ R95, R202, R154, R95 ;  /* 0x0000009aca5f7223 */ /* 0x000fe2000001005f */
[----:B------:R-:W-:Y:S01]  /*1bf0*/  SHF.L.U32 R196, R54, 0x10, RZ ;  /* 0x0000001036c47819 */ /* 0x000fe200000006ff */
[----:B------:R-:W-:Y:S01]  /*1c00*/  FADD.FTZ R154, R155, R194 ;  /* 0x000000c29b9a7221 */ /* 0x000fe20000010000 */
[----:B------:R-:W-:Y:S01]  /*1c10*/  FFMA.FTZ R153, R191, R194, R152 ;  /* 0x000000c2bf997223 */ /* 0x000fe20000010098 */
[----:B------:R-:W-:Y:S01]  /*1c20*/  FMUL.FTZ R193, R28, R201 ;  /* 0x000000c91cc17220 */ /* 0x000fe20000410000 */
[----:B------:R-:W-:Y:S01]  /*1c30*/  SHF.L.U32 R201, R4, 0x10, RZ ;  /* 0x0000001004c97819 */ /* 0x000fe200000006ff */
[----:B------:R-:W-:Y:S01]  /*1c40*/  FMUL.FTZ R196, R196, R195 ;  /* 0x000000c3c4c47220 */ /* 0x000fe20000410000 */
[----:B------:R-:W-:Y:S01]  /*1c50*/  SHF.L.U32 R156, R156, 0x10, RZ ;  /* 0x000000109c9c7819 */ /* 0x000fe200000006ff */
        /* <DEDUP_REMOVED lines=15> */
[----:B------:R-:W-:Y:S01]  /*1d50*/  SHF.L.U32 R158, R158, 0x10, RZ ;  /* 0x000000109e9e7819 */ /* 0x000fe200000006ff */
[----:B------:R-:W-:Y:S01]  /*1d60*/  FMUL.FTZ R198, R198, R159 ;  /* 0x0000009fc6c67220 */ /* 0x000fe20000410000 */
        /* <DEDUP_REMOVED lines=15> */
.L_x_188:
[----:B------:R-:W0:Y:S01]  /*1e60*/  LDC R31, c[0x0][0x388] ;  /* 0x0000e200ff1f7b82 */ /* 0x000e220000000800 */
[----:B------:R-:W-:-:S04]  /*1e70*/  UISETP.NE.U32.AND UP0, UPT, UR12, URZ, UPT ;  /* 0x000000ff0c00728c */ /* 0x000fc8000bf05070 */
[----:B------:R-:W-:Y:S01]  /*1e80*/  UISETP.NE.AND.EX UP0, UPT, UR13, URZ, UPT, UP0 ;  /* 0x000000ff0d00728c */ /* 0x000fe2000bf05300 */
[----:B0-----:R-:W-:-:S05]  /*1e90*/  IMAD R152, R26, R31, RZ ;  /* 0x0000001f1a987224 */ /* 0x001fca00078e02ff */
[----:B------:R-:W-:-:S04]  /*1ea0*/  SHF.R.S32.HI R153, RZ, 0x1f, R152 ;  /* 0x0000001fff997819 */ /* 0x000fc80000011498 */
[----:B------:R-:W-:-:S04]  /*1eb0*/  LEA.HI R152, R153, R152, RZ, 0x3 ;  /* 0x0000009899987211 */ /* 0x000fc800078f18ff */
[----:B------:R-:W-:Y:S01]  /*1ec0*/  LEA.HI.SX32 R208, R152, R205, 0x1d ;  /* 0x000000cd98d07211 */ /* 0x000fe200078feaff */
[----:B------:R-:W-:Y:S06]  /*1ed0*/  BRA.U !UP0, `(.L_x_193) ;  /* 0x00000001083c7547 */ /* 0x000fec000b800000 */
[C---:B------:R-:W-:Y:S01]  /*1ee0*/  ISETP.GE.U32.AND P0, PT, R27.reuse, 0x80, PT ;  /* 0x000000801b00780c */ /* 0x040fe20003f06070 */
[----:B------:R-:W-:Y:S01]  /*1ef0*/  IMAD.MOV.U32 R159, RZ, RZ, R208 ;  /* 0x000000ffff9f7224 */ /* 0x000fe200078e00d0 */
[C---:B------:R-:W-:Y:S02]  /*1f00*/  ISETP.GE.U32.AND P1, PT, R27.reuse, 0x100, PT ;  /* 0x000001001b00780c */ /* 0x040fe40003f26070 */
[----:B------:R-:W-:-:S09]  /*1f10*/  ISETP.GE.U32.AND P2, PT, R27, 0x180, PT ;  /* 0x000001801b00780c */ /* 0x000fd20003f46070 */
        /* <DEDUP_REMOVED lines=11> */
.L_x_193:
[----:B----4-:R-:W-:Y:S05]  /*1fd0*/  BSYNC.RECONVERGENT B0 ;  /* 0x0000000000007941 */ /* 0x010fea0003800200 */
.L_x_187:
        /* <DEDUP_REMOVED lines=32> */
.L_x_195:
[----:B------:R-:W-:Y:S05]  /*21e0*/  BSYNC.RECONVERGENT B0 ;  /* 0x0000000000007941 */ /* 0x000fea0003800200 */
.L_x_194:
[----:B------:R-:W1:Y:S08]  /*21f0*/  S2UR UR5, SR_CgaCtaId ;  /* 0x00000000000579c3 */ /* 0x000e700000008800 */
[----:B------:R-:W-:Y:S01]  /*2200*/  BAR.SYNC.DEFER_BLOCKING 0x0 ;  /* 0x0000000000007b1d */ /* 0x000fe20000010000 */
[----:B-----5:R-:W-:Y:S02]  /*2210*/  ISETP.GE.AND P2, PT, R207, 0x1, PT ;  /* 0x00000001cf00780c */ /* 0x020fe40003f46270 */
[----:B------:R-:W-:-:S02]  /*2220*/  ISETP.GE.U32.AND P1, PT, R27, 0x80, PT ;  /* 0x000000801b00780c */ /* 0x000fc40003f26070 */
[----:B------:R-:W-:Y:S01]  /*2230*/  ISETP.NE.AND P0, PT, RZ, UR9, PT ;  /* 0x00000009ff007c0c */ /* 0x000fe2000bf05270 */
[----:B------:R-:W-:Y:S01]  /*2240*/  UMOV UR4, 0x400 ;  /* 0x0000040000047882 */ /* 0x000fe20000000000 */
[----:B------:R-:W-:Y:S07]  /*2250*/  BSSY.RECONVERGENT B0, `(.L_x_196) ;  /* 0x00001ef000007945 */ /* 0x000fee0003800200 */
[----:B------:R-:W-:-:S05]  /*2260*/  @P2 IADD3 R210, PT, PT, R207, -0x1, RZ ;  /* 0xffffffffcfd22810 */ /* 0x000fca0007ffe0ff */
[----:B------:R-:W-:Y:S01]  /*2270*/  @P2 IMAD R210, R210, R31, RZ ;  /* 0x0000001fd2d22224 */ /* 0x000fe200078e02ff */
        /* <DEDUP_REMOVED lines=8> */
[----:B------:R-:W-:Y:S01]  /*2300*/  FADD.FTZ R152, RZ, R153 ;  /* 0x00000099ff987221 */ /* 0x000fe20000010000 */
[----:B------:R-:W-:Y:S02]  /*2310*/  @P2 SHF.R.S32.HI R153, RZ, 0x1f, R210 ;  /* 0x0000001fff992819 */ /* 0x000fe400000114d2 */
[----:B------:R-:W-:Y:S01]  /*2320*/  FADD.FTZ R207, R154, R207 ;  /* 0x000000cf9acf7221 */ /* 0x000fe20000010000 */
[----:B------:R-:W-:Y:S01]  /*2330*/  FADD.FTZ R152, R155, R152 ;  /* 0x000000989b987221 */ /* 0x000fe20000010000 */
[----:B------:R-:W-:-:S02]  /*2340*/  @P2 LEA.HI R210, R153, R210, RZ, 0x3 ;  /* 0x000000d299d22211 */ /* 0x000fc400078f18ff */
[----:B-1----:R-:W-:Y:S01]  /*2350*/  FADD.FTZ R207, R207, R156 ;  /* 0x0000009ccfcf7221 */ /* 0x002fe20000010000 */
[----:B------:R-:W-:Y:S01]  /*2360*/  FADD.FTZ R152, R152, R157 ;  /* 0x0000009d98987221 */ /* 0x000fe20000010000 */
[----:B------:R-:W-:Y:S02]  /*2370*/  MOV R157, RZ ;  /* 0x000000ff009d7202 */ /* 0x000fe40000000f00 */
[----:B------:R-:W-:Y:S01]  /*2380*/  FADD.FTZ R156, R158, R207 ;  /* 0x000000cf9e9c7221 */ /* 0x000fe20000010000 */
[----:B------:R-:W-:Y:S01]  /*2390*/  FADD.FTZ R159, R159, R152 ;  /* 0x000000989f9f7221 */ /* 0x000fe20000010000 */
[----:B------:R-:W-:Y:S02]  /*23a0*/  @P2 LEA.HI.SX32 R157, R210, R205, 0x1d ;  /* 0x000000cdd29d2211 */ /* 0x000fe400078feaff */
[----:B------:R-:W-:Y:S01]  /*23b0*/  FMUL.FTZ R156, R156, UR14 ;  /* 0x0000000e9c9c7c20 */ /* 0x000fe20008410000 */
[----:B------:R-:W-:-:S04]  /*23c0*/  FMUL.FTZ R159, R159, UR14 ;  /* 0x0000000e9f9f7c20 */ /* 0x000fc80008410000 */
[----:B------:R-:W-:Y:S01]  /*23d0*/  FSEL R156, R156, RZ, !P0 ;  /* 0x000000ff9c9c7208 */ /* 0x000fe20004000000 */
[----:B------:R-:W-:Y:S06]  /*23e0*/  @!P1 BRA `(.L_x_197) ;  /* 0x0000001c00549947 */ /* 0x000fec0003800000 */
[----:B------:R-:W-:-:S04]  /*23f0*/  UISETP.NE.U32.AND UP0, UPT, UR12, URZ, UPT ;  /* 0x000000ff0c00728c */ /* 0x000fc8000bf05070 */
[----:B------:R-:W-:Y:S01]  /*2400*/  UISETP.NE.AND.EX UP0, UPT, UR13, URZ, UPT, UP0 ;  /* 0x000000ff0d00728c */ /* 0x000fe2000bf05300 */
[----:B------:R-:W-:Y:S10]  /*2410*/  @!P2 BRA `(.L_x_198) ;  /* 0x00000000000ca947 */ /* 0x000ff40003800000 */
[----:B------:R-:W0:Y:S02]  /*2420*/  LDC.64 R148, c[0x0][0x390] ;  /* 0x0000e400ff947b82 */ /* 0x000e240000000a00 */
[----:B0-----:R-:W-:-:S06]  /*2430*/  IMAD.WIDE.U32 R148, R157, 0x10, R148 ;  /* 0x000000109d947825 */ /* 0x001fcc00078e0094 */
[----:B------:R-:W5:Y:S02]  /*2440*/  LDG.E.128 R148, desc[UR10][R148.64] ;  /* 0x0000000a94947981 */ /* 0x000f64000c1e1d00 */
.L_x_198:
[----:B------:R-:W-:Y:S05]  /*2450*/  BRA.U UP0, `(.L_x_199) ;  /* 0x0000000d00887547 */ /* 0x000fea000b800000 */
[----:B------:R-:W-:Y:S01]  /*2460*/  UMOV UR4, UR6 ;  /* 0x0000000600047c82 */ /* 0x000fe20008000000 */
[----:B------:R-:W-:Y:S01]  /*2470*/  UMOV UR5, UR7 ;  /* 0x0000000700057c82 */ /* 0x000fe20008000000 */
[----:B------:R-:W-:-:S04]  /*2480*/  UISETP.NE.U32.AND UP0, UPT, UR4, URZ, UPT ;  /* 0x000000ff0400728c */ /* 0x000fc8000bf05070 */
[----:B------:R-:W-:-:S09]  /*2490*/  UISETP.NE.AND.EX UP0, UPT, UR5, URZ, UPT, UP0 ;  /* 0x000000ff0500728c */ /* 0x000fd2000bf05300 */
[----:B------:R-:W-:Y:S05]  /*24a0*/  BRA.U UP0, `(.L_x_200) ;  /* 0x0000000500b47547 */ /* 0x000fea000b800000 */
[----:B------:R-:W-:Y:S05]  /*24b0*/  @!P2 BRA `(.L_x_201) ;  /* 0x000000000030a947 */ /* 0x000fea0003800000 */
[----:B------:R-:W-:Y:S01]  /*24c0*/  FFMA.FTZ R153, R3, R159, R156 ;  /* 0x0000009f03997223 */ /* 0x000fe2000001009c */
[----:B------:R-:W-:Y:S02]  /*24d0*/  ISETP.GT.AND P0, PT, R29, RZ, PT ;  /* 0x000000ff1d00720c */ /* 0x000fe40003f04270 */
[----:B------:R-:W-:Y:S01]  /*24e0*/  SHF.L.U32 R154, R40, 0x10, RZ ;  /* 0x00000010289a7819 */ /* 0x000fe200000006ff */
[----:B------:R-:W-:Y:S01]  /*24f0*/  FADD.FTZ R153, R30, -R153 ;  /* 0x800000991e997221 */ /* 0x000fe20000010000 */
[----:B-----5:R-:W-:-:S03]  /*2500*/  SHF.L.U32 R152, R148, 0x10, RZ ;  /* 0x0000001094987819 */ /* 0x020fc600000006ff */
[----:B------:R-:W-:-:S05]  /*2510*/  FMUL.FTZ R153, R28, R153 ;  /* 0x000000991c997220 */ /* 0x000fca0000410000 */
[----:B------:R-:W-:-:S05]  /*2520*/  FSEL R153, R153, RZ, P0 ;  /* 0x000000ff99997208 */ /* 0x000fca0000000000 */
[----:B------:R-:W-:-:S04]  /*2530*/  FMUL.FTZ R153, R153, UR15 ;  /* 0x0000000f99997c20 */ /* 0x000fc80008410000 */
[C---:B------:R-:W-:Y:S01]  /*2540*/  FMUL.FTZ R154, R153.reuse, R154 ;  /* 0x0000009a999a7220 */ /* 0x040fe20000410000 */
[----:B------:R-:W-:-:S04]  /*2550*/  FFMA.FTZ R100, R153, R152, R100 ;  /* 0x0000009899647223 */ /* 0x000fc80000010064 */
[----:B------:R-:W-:-:S04]  /*2560*/  F2FP.BF16.F32.PACK_AB R154, RZ, R154 ;  /* 0x0000009aff9a723e */ /* 0x000fc800000010ff */
[----:B------:R-:W-:-:S07]  /*2570*/  PRMT R144, R154, 0x7610, R144 ;  /* 0x000076109a907816 */ /* 0x000fce0000000090 */
.L_x_201:
[----:B------:R-:W-:Y:S05]  /*2580*/  @!P2 BRA `(.L_x_202) ;  /* 0x000000000034a947 */ /* 0x000fea0003800000 */
[----:B------:R-:W-:Y:S01]  /*2590*/  FFMA.FTZ R152, R166, R159, R156 ;  /* 0x0000009fa6987223 */ /* 0x000fe2000001009c */
[----:B------:R-:W-:Y:S01]  /*25a0*/  ISETP.GT.AND P0, PT, R29, RZ, PT ;  /* 0x000000ff1d00720c */ /* 0x000fe20003f04270 */
[----:B------:R-:W-:Y:S01]  /*25b0*/  IMAD.U32 R155, R22, 0x10000, RZ ;  /* 0x00010000169b7824 */ /* 0x000fe200078e00ff */
[----:B-----5:R-:W-:Y:S01]  /*25c0*/  PRMT R154, R148, 0x7632, R154 ;  /* 0x00007632949a7816 */ /* 0x020fe2000000009a */
[----:B------:R-:W-:-:S03]  /*25d0*/  FADD.FTZ R153, R167, -R152 ;  /* 0x80000098a7997221 */ /* 0x000fc60000010000 */
[----:B------:R-:W-:Y:S01]  /*25e0*/  SHF.L.U32 R154, R154, 0x10, RZ ;  /* 0x000000109a9a7819 */ /* 0x000fe200000006ff */
[----:B------:R-:W-:-:S05]  /*25f0*/  FMUL.FTZ R153, R28, R153 ;  /* 0x000000991c997220 */ /* 0x000fca0000410000 */
[----:B------:R-:W-:-:S05]  /*2600*/  FSEL R153, R153, RZ, P0 ;  /* 0x000000ff99997208 */ /* 0x000fca0000000000 */
[----:B------:R-:W-:-:S04]  /*2610*/  FMUL.FTZ R152, R153, UR15 ;  /* 0x0000000f99987c20 */ /* 0x000fc80008410000 */
[C---:B------:R-:W-:Y:S01]  /*2620*/  FMUL.FTZ R155, R152.reuse, R155 ;  /* 0x0000009b989b7220 */ /* 0x040fe20000410000 */
[----:B------:R-:W-:-:S04]  /*2630*/  FFMA.FTZ R101, R152, R154, R101 ;  /* 0x0000009a98657223 */ /* 0x000fc80000010065 */
[----:B------:R-:W-:-:S04]  /*2640*/  F2FP.BF16.F32.PACK_AB R155, RZ, R155 ;  /* 0x0000009bff9b723e */ /* 0x000fc800000010ff */
[----:B------:R-:W-:-:S07]  /*2650*/  PRMT R144, R144, 0x5410, R155 ;  /* 0x0000541090907816 */ /* 0x000fce000000009b */
.L_x_202:
        /* <DEDUP_REMOVED lines=13> */
.L_x_203:
[----:B------:R-:W-:Y:S05]  /*2730*/  @!P2 BRA `(.L_x_204) ;  /* 0x000000000034a947 */ /* 0x000fea0003800000 */
[----:B------:R-:W-:Y:S01]  /*2740*/  FFMA.FTZ R152, R168, R159, R156 ;  /* 0x0000009fa8987223 */ /* 0x000fe2000001009c */
[----:B------:R-:W-:Y:S02]  /*2750*/  ISETP.GT.AND P0, PT, R29, RZ, PT ;  /* 0x000000ff1d00720c */ /* 0x000fe40003f04270 */
[----:B------:R-:W-:Y:S01]  /*2760*/  SHF.L.U32 R155, R23, 0x10, RZ ;  /* 0x00000010179b7819 */ /* 0x000fe200000006ff */
[----:B------:R-:W-:Y:S01]  /*2770*/  FADD.FTZ R153, R169, -R152 ;  /* 0x80000098a9997221 */ /* 0x000fe20000010000 */
[----:B-----5:R-:W-:-:S03]  /*2780*/  PRMT R154, R149, 0x7632, R154 ;  /* 0x00007632959a7816 */ /* 0x020fc6000000009a */
[----:B------:R-:W-:Y:S01]  /*2790*/  FMUL.FTZ R153, R28, R153 ;  /* 0x000000991c997220 */ /* 0x000fe20000410000 */
[----:B------:R-:W-:-:S04]  /*27a0*/  SHF.L.U32 R154, R154, 0x10, RZ ;  /* 0x000000109a9a7819 */ /* 0x000fc800000006ff */
[----:B------:R-:W-:-:S05]  /*27b0*/  FSEL R153, R153, RZ, P0 ;  /* 0x000000ff99997208 */ /* 0x000fca0000000000 */
[----:B------:R-:W-:-:S04]  /*27c0*/  FMUL.FTZ R152, R153, UR15 ;  /* 0x0000000f99987c20 */ /* 0x000fc80008410000 */
[C---:B------:R-:W-:Y:S01]  /*27d0*/  FMUL.FTZ R155, R152.reuse, R155 ;  /* 0x0000009b989b7220 */ /* 0x040fe20000410000 */
[----:B------:R-:W-:-:S04]  /*27e0*/  FFMA.FTZ R103, R152, R154, R103 ;  /* 0x0000009a98677223 */ /* 0x000fc80000010067 */
[----:B------:R-:W-:-:S04]  /*27f0*/  F2FP.BF16.F32.PACK_AB R155, RZ, R155 ;  /* 0x0000009bff9b723e */ /* 0x000fc800000010ff */
[----:B------:R-:W-:-:S07]  /*2800*/  PRMT R145, R145, 0x5410, R155 ;  /* 0x0000541091917816 */ /* 0x000fce000000009b */
.L_x_204:
[----:B------:R-:W-:Y:S05]  /*2810*/  @!P2 BRA `(.L_x_205) ;  /* 0x000000000030a947 */ /* 0x000fea0003800000 */
[----:B------:R-:W-:Y:S01]  /*2820*/  FFMA.FTZ R153, R163, R159, R156 ;  /* 0x0000009fa3997223 */ /* 0x000fe2000001009c */
[----:B------:R-:W-:Y:S01]  /*2830*/  ISETP.GT.AND P0, PT, R29, RZ, PT ;  /* 0x000000ff1d00720c */ /* 0x000fe20003f04270 */
[----:B-----5:R-:W-:Y:S01]  /*2840*/  IMAD.U32 R152, R150, 0x10000, RZ ;  /* 0x0001000096987824 */ /* 0x020fe200078e00ff */
[----:B------:R-:W-:Y:S01]  /*2850*/  SHF.L.U32 R154, R42, 0x10, RZ ;  /* 0x000000102a9a7819 */ /* 0x000fe200000006ff */
[----:B------:R-:W-:-:S04]  /*2860*/  FADD.FTZ R153, R162, -R153 ;  /* 0x80000099a2997221 */ /* 0x000fc80000010000 */
[----:B------:R-:W-:-:S05]  /*2870*/  FMUL.FTZ R153, R28, R153 ;  /* 0x000000991c997220 */ /* 0x000fca0000410000 */
[----:B------:R-:W-:-:S05]  /*2880*/  FSEL R153, R153, RZ, P0 ;  /* 0x000000ff99997208 */ /* 0x000fca0000000000 */
[----:B------:R-:W-:-:S04]  /*2890*/  FMUL.FTZ R153, R153, UR15 ;  /* 0x0000000f99997c20 */ /* 0x000fc80008410000 */
[C---:B------:R-:W-:Y:S01]  /*28a0*/  FMUL.FTZ R154, R153.reuse, R154 ;  /* 0x0000009a999a7220 */ /* 0x040fe20000410000 */
[----:B------:R-:W-:-:S04]  /*28b0*/  FFMA.FTZ R104, R153, R152, R104 ;  /* 0x0000009899687223 */ /* 0x000fc80000010068 */
[----:B------:R-:W-:-:S04]  /*28c0*/  F2FP.BF16.F32.PACK_AB R154, RZ, R154 ;  /* 0x0000009aff9a723e */ /* 0x000fc800000010ff */
[----:B------:R-:W-:-:S07]  /*28d0*/  PRMT R146, R154, 0x7610, R146 ;  /* 0x000076109a927816 */ /* 0x000fce0000000092 */
.L_x_205:
        /* <DEDUP_REMOVED lines=14> */
.L_x_206:
        /* <DEDUP_REMOVED lines=13> */
.L_x_207:
[----:B------:R-:W-:Y:S05]  /*2a90*/  @!P2 BRA `(.L_x_208) ;  /* 0x000000140080a947 */ /* 0x000fea0003800000 */
[----:B------:R-:W-:Y:S01]  /*2aa0*/  FFMA.FTZ R152, R174, R159, R156 ;  /* 0x0000009fae987223 */ /* 0x000fe2000001009c */
[----:B------:R-:W-:Y:S02]  /*2ab0*/  ISETP.GT.AND P0, PT, R29, RZ, PT ;  /* 0x000000ff1d00720c */ /* 0x000fe40003f04270 */
[----:B------:R-:W-:Y:S01]  /*2ac0*/  SHF.L.U32 R155, R25, 0x10, RZ ;  /* 0x00000010199b7819 */ /* 0x000fe200000006ff */
[----:B------:R-:W-:-:S04]  /*2ad0*/  FADD.FTZ R153, R171, -R152 ;  /* 0x80000098ab997221 */ /* 0x000fc80000010000 */
[----:B------:R-:W-:-:S05]  /*2ae0*/  FMUL.FTZ R153, R28, R153 ;  /* 0x000000991c997220 */ /* 0x000fca0000410000 */
[----:B------:R-:W-:-:S05]  /*2af0*/  FSEL R153, R153, RZ, P0 ;  /* 0x000000ff99997208 */ /* 0x000fca0000000000 */
[----:B------:R-:W-:Y:S01]  /*2b00*/  FMUL.FTZ R152, R153, UR15 ;  /* 0x0000000f99987c20 */ /* 0x000fe20008410000 */
[----:B-----5:R-:W-:-:S03]  /*2b10*/  PRMT R153, R151, 0x7632, R153 ;  /* 0x0000763297997816 */ /* 0x020fc60000000099 */
[----:B------:R-:W-:Y:S01]  /*2b20*/  FMUL.FTZ R155, R152, R155 ;  /* 0x0000009b989b7220 */ /* 0x000fe20000410000 */
[----:B------:R-:W-:-:S04]  /*2b30*/  SHF.L.U32 R153, R153, 0x10, RZ ;  /* 0x0000001099997819 */ /* 0x000fc800000006ff */
[----:B------:R-:W-:Y:S01]  /*2b40*/  F2FP.BF16.F32.PACK_AB R155, RZ, R155 ;  /* 0x0000009bff9b723e */ /* 0x000fe200000010ff */
[----:B------:R-:W-:-:S03]  /*2b50*/  FFMA.FTZ R107, R152, R153, R107 ;  /* 0x00000099986b7223 */ /* 0x000fc6000001006b */
[----:B------:R-:W-:Y:S01]  /*2b60*/  PRMT R147, R147, 0x5410, R155 ;  /* 0x0000541093937816 */ /* 0x000fe2000000009b */
[----:B------:R-:W-:Y:S06]  /*2b70*/  BRA `(.L_x_208) ;  /* 0x0000001400487947 */ /* 0x000fec0003800000 */
.L_x_200:
[-CC-:B------:R-:W-:Y:S01]  /*2b80*/  FFMA.FTZ R125, R3, R159.reuse, R156.reuse ;  /* 0x0000009f037d7223 */ /* 0x180fe2000001009c */
[-CC-:B------:R-:W-:Y:S01]  /*2b90*/  FFMA.FTZ R124, R166, R159.reuse, R156.reuse ;  /* 0x0000009fa67c7223 */ /* 0x180fe2000001009c */
[----:B------:R-:W-:Y:S01]  /*2ba0*/  FFMA.FTZ R153, R161, R159, R156 ;  /* 0x0000009fa1997223 */ /* 0x000fe2000001009c */
[----:B------:R-:W-:Y:S01]  /*2bb0*/  ISETP.GT.AND P0, PT, R29, RZ, PT ;  /* 0x000000ff1d00720c */ /* 0x000fe20003f04270 */
[----:B------:R-:W-:Y:S01]  /*2bc0*/  FADD.FTZ R125, R30, -R125 ;  /* 0x8000007d1e7d7221 */ /* 0x000fe20000010000 */
[----:B------:R-:W-:Y:S01]  /*2bd0*/  FADD.FTZ R127, R167, -R124 ;  /* 0x8000007ca77f7221 */ /* 0x000fe20000010000 */
[----:B------:R-:W-:Y:S02]  /*2be0*/  FADD.FTZ R153, R160, -R153 ;  /* 0x80000099a0997221 */ /* 0x000fe40000010000 */
[C---:B------:R-:W-:Y:S01]  /*2bf0*/  FMUL.FTZ R125, R28.reuse, R125 ;  /* 0x0000007d1c7d7220 */ /* 0x040fe20000410000 */
[----:B------:R-:W-:-:S04]  /*2c00*/  FMUL.FTZ R127, R28, R127 ;  /* 0x0000007f1c7f7220 */ /* 0x000fc80000410000 */
[----:B------:R-:W-:Y:S01]  /*2c10*/  FSEL R126, R125, RZ, P0 ;  /* 0x000000ff7d7e7208 */ /* 0x000fe20000000000 */
[----:B------:R-:W-:Y:S06]  /*2c20*/  @!P2 BRA `(.L_x_209) ;  /* 0x00000000001ca947 */ /* 0x000fec0003800000 */
[----:B------:R-:W-:Y:S02]  /*2c30*/  IMAD.U32 R124, R40, 0x10000, RZ ;  /* 0x00010000287c7824 */ /* 0x000fe400078e00ff */
[----:B------:R-:W-:Y:S01]  /*2c40*/  FMUL.FTZ R125, R126, UR15 ;  /* 0x0000000f7e7d7c20 */ /* 0x000fe20008410000 */
[----:B-----5:R-:W-:-:S03]  /*2c50*/  SHF.L.U32 R155, R148, 0x10, RZ ;  /* 0x00000010949b7819 */ /* 0x020fc600000006ff */
[-C--:B------:R-:W-:Y:S02]  /*2c60*/  FMUL.FTZ R124, R124, R125.reuse ;  /* 0x0000007d7c7c7220 */ /* 0x080fe40000410000 */
[----:B------:R-:W-:-:S03]  /*2c70*/  FFMA.FTZ R100, R155, R125, R100 ;  /* 0x0000007d9b647223 */ /* 0x000fc60000010064 */
[----:B------:R-:W-:-:S04]  /*2c80*/  F2FP.BF16.F32.PACK_AB R124, RZ, R124 ;  /* 0x0000007cff7c723e */ /* 0x000fc800000010ff */
[----:B------:R-:W-:-:S07]  /*2c90*/  PRMT R144, R124, 0x7610, R144 ;  /* 0x000076107c907816 */ /* 0x000fce0000000090 */
.L_x_209:
[----:B------:R-:W-:Y:S01]  /*2ca0*/  F2FP.BF16.F32.PACK_AB R124, RZ, R126 ;  /* 0x0000007eff7c723e */ /* 0x000fe200000010ff */
[----:B------:R-:W-:Y:S01]  /*2cb0*/  FFMA.FTZ R154, R168, R159, R156 ;  /* 0x0000009fa89a7223 */ /* 0x000fe2000001009c */
[----:B------:R-:W-:Y:S01]  /*2cc0*/  FMUL.FTZ R153, R28, R153 ;  /* 0x000000991c997220 */ /* 0x000fe20000410000 */
[----:B------:R-:W-:Y:S01]  /*2cd0*/  FSEL R152, R127, RZ, P0 ;  /* 0x000000ff7f987208 */ /* 0x000fe20000000000 */
[----:B------:R-:W-:Y:S06]  /*2ce0*/  @!P2 BRA `(.L_x_210) ;  /* 0x000000000020a947 */ /* 0x000fec0003800000 */
[----:B------:R-:W-:Y:S01]  /*2cf0*/  SHF.L.U32 R127, R22, 0x10, RZ ;  /* 0x00000010167f7819 */ /* 0x000fe200000006ff */
[----:B------:R-:W-:Y:S01]  /*2d00*/  FMUL.FTZ R126, R152, UR15 ;  /* 0x0000000f987e7c20 */ /* 0x000fe20008410000 */
[----:B-----5:R-:W-:-:S03]  /*2d10*/  PRMT R125, R148, 0x7632, R125 ;  /* 0x00007632947d7816 */ /* 0x020fc6000000007d */
[----:B------:R-:W-:Y:S01]  /*2d20*/  FMUL.FTZ R127, R127, R126 ;  /* 0x0000007e7f7f7220 */ /* 0x000fe20000410000 */
[----:B------:R-:W-:-:S04]  /*2d30*/  SHF.L.U32 R125, R125, 0x10, RZ ;  /* 0x000000107d7d7819 */ /* 0x000fc800000006ff */
[----:B------:R-:W-:Y:S01]  /*2d40*/  F2FP.BF16.F32.PACK_AB R127, RZ, R127 ;  /* 0x0000007fff7f723e */ /* 0x000fe200000010ff */
[----:B------:R-:W-:-:S03]  /*2d50*/  FFMA.FTZ R101, R126, R125, R101 ;  /* 0x0000007d7e657223 */ /* 0x000fc60000010065 */
[----:B------:R-:W-:-:S07]  /*2d60*/  PRMT R144, R144, 0x5410, R127 ;  /* 0x0000541090907816 */ /* 0x000fce000000007f */
.L_x_210:
[----:B------:R-:W-:Y:S01]  /*2d70*/  F2FP.BF16.F32.PACK_AB R152, RZ, R152 ;  /* 0x00000098ff98723e */ /* 0x000fe200000010ff */
[----:B------:R-:W-:Y:S01]  /*2d80*/  FFMA.FTZ R207, R163, R159, R156 ;  /* 0x0000009fa3cf7223 */ /* 0x000fe2000001009c */
[----:B------:R-:W-:Y:S01]  /*2d90*/  FADD.FTZ R127, R169, -R154 ;  /* 0x8000009aa97f7221 */ /* 0x000fe20000010000 */
[----:B------:R-:W-:Y:S01]  /*2da0*/  FSEL R153, R153, RZ, P0 ;  /* 0x000000ff99997208 */ /* 0x000fe20000000000 */
[----:B------:R-:W-:Y:S06]  /*2db0*/  @!P2 BRA `(.L_x_211) ;  /* 0x00000000001ca947 */ /* 0x000fec0003800000 */
[----:B------:R-:W-:Y:S01]  /*2dc0*/  SHF.L.U32 R126, R41, 0x10, RZ ;  /* 0x00000010297e7819 */ /* 0x000fe200000006ff */
[----:B------:R-:W-:Y:S01]  /*2dd0*/  FMUL.FTZ R125, R153, UR15 ;  /* 0x0000000f997d7c20 */ /* 0x000fe20008410000 */
[----:B-----5:R-:W-:-:S03]  /*2de0*/  SHF.L.U32 R155, R149, 0x10, RZ ;  /* 0x00000010959b7819 */ /* 0x020fc600000006ff */
[-C--:B------:R-:W-:Y:S02]  /*2df0*/  FMUL.FTZ R126, R126, R125.reuse ;  /* 0x0000007d7e7e7220 */ /* 0x080fe40000410000 */
[----:B------:R-:W-:-:S03]  /*2e00*/  FFMA.FTZ R102, R155, R125, R102 ;  /* 0x0000007d9b667223 */ /* 0x000fc60000010066 */
[----:B------:R-:W-:-:S04]  /*2e10*/  F2FP.BF16.F32.PACK_AB R126, RZ, R126 ;  /* 0x0000007eff7e723e */ /* 0x000fc800000010ff */
[----:B------:R-:W-:-:S07]  /*2e20*/  PRMT R145, R126, 0x7610, R145 ;  /* 0x000076107e917816 */ /* 0x000fce0000000091 */
.L_x_211:
[----:B------:R-:W-:Y:S01]  /*2e30*/  FMUL.FTZ R127, R28, R127 ;  /* 0x0000007f1c7f7220 */ /* 0x000fe20000410000 */
[--C-:B------:R-:W-:Y:S01]  /*2e40*/  FFMA.FTZ R155, R172, R159, R156.reuse ;  /* 0x0000009fac9b7223 */ /* 0x100fe2000001009c */
[----:B------:R-:W-:Y:S01]  /*2e50*/  FADD.FTZ R125, R162, -R207 ;  /* 0x800000cfa27d7221 */ /* 0x000fe20000010000 */
[----:B------:R-:W-:Y:S01]  /*2e60*/  F2FP.BF16.F32.PACK_AB R154, RZ, R153 ;  /* 0x00000099ff9a723e */ /* 0x000fe200000010ff */
[-CC-:B------:R-:W-:Y:S01]  /*2e70*/  FFMA.FTZ R207, R165, R159.reuse, R156.reuse ;  /* 0x0000009fa5cf7223 */ /* 0x180fe2000001009c */
[----:B------:R-:W-:Y:S01]  /*2e80*/  FFMA.FTZ R210, R174, R159, R156 ;  /* 0x0000009faed27223 */ /* 0x000fe2000001009c */
[----:B------:R-:W-:Y:S01]  /*2e90*/  FADD.FTZ R155, R170, -R155 ;  /* 0x8000009baa9b7221 */ /* 0x000fe20000010000 */
[----:B------:R-:W-:Y:S01]  /*2ea0*/  FMUL.FTZ R153, R28, R125 ;  /* 0x0000007d1c997220 */ /* 0x000fe20000410000 */
[----:B------:R-:W-:Y:S01]  /*2eb0*/  FSEL R158, R127, RZ, P0 ;  /* 0x000000ff7f9e7208 */ /* 0x000fe20000000000 */
[----:B------:R-:W-:Y:S06]  /*2ec0*/  @!P2 BRA `(.L_x_212) ;  /* 0x000000000020a947 */ /* 0x000fec0003800000 */
[----:B------:R-:W-:Y:S01]  /*2ed0*/  SHF.L.U32 R127, R23, 0x10, RZ ;  /* 0x00000010177f7819 */ /* 0x000fe200000006ff */
[----:B------:R-:W-:Y:S01]  /*2ee0*/  FMUL.FTZ R126, R158, UR15 ;  /* 0x0000000f9e7e7c20 */ /* 0x000fe20008410000 */
[----:B-----5:R-:W-:-:S03]  /*2ef0*/  PRMT R125, R149, 0x7632, R125 ;  /* 0x00007632957d7816 */ /* 0x020fc6000000007d */
[----:B------:R-:W-:Y:S02]  /*2f00*/  FMUL.FTZ R127, R127, R126 ;  /* 0x0000007e7f7f7220 */ /* 0x000fe40000410000 */
[----:B------:R-:W-:-:S03]  /*2f10*/  IMAD.U32 R125, R125, 0x10000, RZ ;  /* 0x000100007d7d7824 */ /* 0x000fc600078e00ff */
[----:B------:R-:W-:Y:S01]  /*2f20*/  F2FP.BF16.F32.PACK_AB R127, RZ, R127 ;  /* 0x0000007fff7f723e */ /* 0x000fe200000010ff */
[----:B------:R-:W-:-:S03]  /*2f30*/  FFMA.FTZ R103, R126, R125, R103 ;  /* 0x0000007d7e677223 */ /* 0x000fc60000010067 */
[----:B------:R-:W-:-:S07]  /*2f40*/  PRMT R145, R145, 0x5410, R127 ;  /* 0x0000541091917816 */ /* 0x000fce000000007f */
.L_x_212:
[----:B------:R-:W-:Y:S01]  /*2f50*/  FADD.FTZ R127, R164, -R207 ;  /* 0x800000cfa47f7221 */ /* 0x000fe20000010000 */
[----:B------:R-:W-:Y:S01]  /*2f60*/  F2FP.BF16.F32.PACK_AB R158, RZ, R158 ;  /* 0x0000009eff9e723e */ /* 0x000fe200000010ff */
[----:B------:R-:W-:Y:S01]  /*2f70*/  FADD.FTZ R207, R171, -R210 ;  /* 0x800000d2abcf7221 */ /* 0x000fe20000010000 */
[----:B------:R-:W-:Y:S01]  /*2f80*/  FMUL.FTZ R155, R28, R155 ;  /* 0x0000009b1c9b7220 */ /* 0x000fe20000410000 */
        /* <DEDUP_REMOVED lines=9> */
.L_x_213:
[----:B------:R-:W-:Y:S01]  /*3020*/  F2FP.BF16.F32.PACK_AB R209, RZ, R153 ;  /* 0x00000099ffd1723e */ /* 0x000fe200000010ff */
[C---:B------:R-:W-:Y:S01]  /*3030*/  FMUL.FTZ R153, R28.reuse, R127 ;  /* 0x0000007f1c997220 */ /* 0x040fe20000410000 */
        /* <DEDUP_REMOVED lines=11> */
.L_x_214:
[----:B------:R-:W-:Y:S02]  /*30f0*/  F2FP.BF16.F32.PACK_AB R155, RZ, R155 ;  /* 0x0000009bff9b723e */ /* 0x000fe400000010ff */
[----:B------:R-:W-:Y:S02]  /*3100*/  FSEL R210, R207, RZ, P0 ;  /* 0x000000ffcfd27208 */ /* 0x000fe40000000000 */
        /* <DEDUP_REMOVED lines=9> */
.L_x_215:
[----:B------:R-:W-:Y:S02]  /*31a0*/  F2FP.BF16.F32.PACK_AB R127, R210, R127 ;  /* 0x0000007fd27f723e */ /* 0x000fe400000010ff */
[----:B------:R-:W-:Y:S02]  /*31b0*/  PRMT R126, R209, 0x5410, R155 ;  /* 0x00005410d17e7816 */ /* 0x000fe4000000009b */
[----:B------:R-:W-:Y:S02]  /*31c0*/  PRMT R125, R154, 0x5410, R158 ;  /* 0x000054109a7d7816 */ /* 0x000fe4000000009e */
[----:B------:R-:W-:Y:S01]  /*31d0*/  PRMT R124, R124, 0x5410, R152 ;  /* 0x000054107c7c7816 */ /* 0x000fe20000000098 */
[----:B------:R-:W-:Y:S06]  /*31e0*/  @!P2 BRA `(.L_x_208) ;  /* 0x0000000c00aca947 */ /* 0x000fec0003800000 */
[----:B------:R-:W-:Y:S02]  /*31f0*/  IMAD.U32 R155, R25, 0x10000, RZ ;  /* 0x00010000199b7824 */ /* 0x000fe400078e00ff */
        /* <DEDUP_REMOVED lines=8> */
.L_x_199:
[----:B------:R-:W-:Y:S01]  /*3280*/  UMOV UR4, UR6 ;  /* 0x0000000600047c82 */ /* 0x000fe20008000000 */
[----:B------:R-:W-:Y:S01]  /*3290*/  UMOV UR5, UR7 ;  /* 0x0000000700057c82 */ /* 0x000fe20008000000 */
[----:B------:R-:W-:-:S04]  /*32a0*/  UISETP.NE.U32.AND UP0, UPT, UR4, URZ, UPT ;  /* 0x000000ff0400728c */ /* 0x000fc8000bf05070 */
[----:B------:R-:W-:-:S09]  /*32b0*/  UISETP.NE.AND.EX UP0, UPT, UR5, URZ, UPT, UP0 ;  /* 0x000000ff0500728c */ /* 0x000fd2000bf05300 */
[----:B------:R-:W-:Y:S05]  /*32c0*/  BRA.U UP0, `(.L_x_216) ;  /* 0x0000000500a87547 */ /* 0x000fea000b800000 */
[----:B------:R-:W-:Y:S01]  /*32d0*/  ISETP.GT.AND P0, PT, R29, RZ, PT ;  /* 0x000000ff1d00720c */ /* 0x000fe20003f04270 */
[----:B------:R-:W-:-:S12]  /*32e0*/  @!P2 BRA `(.L_x_217) ;  /* 0x00000000002ca947 */ /* 0x000fd80003800000 */
[----:B------:R-:W-:Y:S01]  /*32f0*/  @P0 FFMA.FTZ R155, R3, R159, R156 ;  /* 0x0000009f039b0223 */ /* 0x000fe2000001009c */
[----:B------:R-:W-:Y:S02]  /*3300*/  SHF.L.U32 R153, R128, 0x10, RZ ;  /* 0x0000001080997819 */ /* 0x000fe400000006ff */
[----:B------:R-:W-:Y:S01]  /*3310*/  SHF.L.U32 R152, R40, 0x10, RZ ;  /* 0x0000001028987819 */ /* 0x000fe200000006ff */
[----:B------:R-:W-:-:S04]  /*3320*/  @P0 FADD.FTZ R155, R30, -R155 ;  /* 0x8000009b1e9b0221 */ /* 0x000fc80000010000 */
[----:B------:R-:W-:Y:S01]  /*3330*/  @P0 FFMA.FTZ R153, R28, R155, R153 ;  /* 0x0000009b1c990223 */ /* 0x000fe20000010099 */
[----:B-----5:R-:W-:-:S03]  /*3340*/  SHF.L.U32 R155, R148, 0x10, RZ ;  /* 0x00000010949b7819 */ /* 0x020fc600000006ff */
[----:B------:R-:W-:-:S04]  /*3350*/  FMUL.FTZ R153, R153, UR15 ;  /* 0x0000000f99997c20 */ /* 0x000fc80008410000 */
[-C--:B------:R-:W-:Y:S01]  /*3360*/  FMUL.FTZ R152, R152, R153.reuse ;  /* 0x0000009998987220 */ /* 0x080fe20000410000 */
[----:B------:R-:W-:-:S04]  /*3370*/  FFMA.FTZ R100, R155, R153, R100 ;  /* 0x000000999b647223 */ /* 0x000fc80000010064 */
[----:B------:R-:W-:-:S04]  /*3380*/  F2FP.BF16.F32.PACK_AB R152, RZ, R152 ;  /* 0x00000098ff98723e */ /* 0x000fc800000010ff */
[----:B------:R-:W-:-:S07]  /*3390*/  PRMT R144, R152, 0x7610, R144 ;  /* 0x0000761098907816 */ /* 0x000fce0000000090 */
.L_x_217:
[----:B------:R-:W-:Y:S05]  /*33a0*/  @!P2 BRA `(.L_x_218) ;  /* 0x000000000034a947 */ /* 0x000fea0003800000 */
[----:B------:R-:W-:Y:S01]  /*33b0*/  PRMT R152, R128, 0x7632, R152 ;  /* 0x0000763280987816 */ /* 0x000fe20000000098 */
[----:B------:R-:W-:Y:S01]  /*33c0*/  @P0 FFMA.FTZ R154, R166, R159, R156 ;  /* 0x0000009fa69a0223 */ /* 0x000fe2000001009c */
[----:B------:R-:W-:Y:S02]  /*33d0*/  SHF.L.U32 R155, R22, 0x10, RZ ;  /* 0x00000010169b7819 */ /* 0x000fe400000006ff */
[----:B------:R-:W-:Y:S01]  /*33e0*/  SHF.L.U32 R153, R152, 0x10, RZ ;  /* 0x0000001098997819 */ /* 0x000fe200000006ff */
[----:B------:R-:W-:-:S04]  /*33f0*/  @P0 FADD.FTZ R154, R167, -R154 ;  /* 0x8000009aa79a0221 */ /* 0x000fc80000010000 */
[----:B------:R-:W-:Y:S01]  /*3400*/  @P0 FFMA.FTZ R153, R28, R154, R153 ;  /* 0x0000009a1c990223 */ /* 0x000fe20000010099 */
[----:B-----5:R-:W-:-:S03]  /*3410*/  PRMT R154, R148, 0x7632, R154 ;  /* 0x00007632949a7816 */ /* 0x020fc6000000009a */
[----:B------:R-:W-:Y:S02]  /*3420*/  FMUL.FTZ R152, R153, UR15 ;  /* 0x0000000f99987c20 */ /* 0x000fe40008410000 */
[----:B------:R-:W-:Y:S02]  /*3430*/  IMAD.U32 R154, R154, 0x10000, RZ ;  /* 0x000100009a9a7824 */ /* 0x000fe400078e00ff */
[----:B------:R-:W-:Y:S02]  /*3440*/  FMUL.FTZ R153, R155, R152 ;  /* 0x000000989b997220 */ /* 0x000fe40000410000 */
[----:B------:R-:W-:-:S03]  /*3450*/  FFMA.FTZ R101, R152, R154, R101 ;  /* 0x0000009a98657223 */ /* 0x000fc60000010065 */
[----:B------:R-:W-:-:S04]  /*3460*/  F2FP.BF16.F32.PACK_AB R153, RZ, R153 ;  /* 0x00000099ff99723e */ /* 0x000fc800000010ff */
[----:B------:R-:W-:-:S07]  /*3470*/  PRMT R144, R144, 0x5410, R153 ;  /* 0x0000541090907816 */ /* 0x000fce0000000099 */
.L_x_218:
[----:B------:R-:W-:Y:S05]  /*3480*/  @!P2 BRA `(.L_x_219) ;  /* 0x00000000002ca947 */ /* 0x000fea0003800000 */
        /* <DEDUP_REMOVED lines=11> */
.L_x_219:
        /* <DEDUP_REMOVED lines=8> */
[----:B------:R-:W-:Y:S01]  /*35c0*/  FMUL.FTZ R152, R153, UR15 ;  /* 0x0000000f99987c20 */ /* 0x000fe20008410000 */
[----:B------:R-:W-:-:S03]  /*35d0*/  SHF.L.U32 R154, R154, 0x10, RZ ;  /* 0x000000109a9a7819 */ /* 0x000fc600000006ff */
[----:B------:R-:W-:Y:S02]  /*35e0*/  FMUL.FTZ R153, R155, R152 ;  /* 0x000000989b997220 */ /* 0x000fe40000410000 */
[----:B------:R-:W-:-:S03]  /*35f0*/  FFMA.FTZ R103, R152, R154, R103 ;  /* 0x0000009a98677223 */ /* 0x000fc60000010067 */
[----:B------:R-:W-:-:S04]  /*3600*/  F2FP.BF16.F32.PACK_AB R153, RZ, R153 ;  /* 0x00000099ff99723e */ /* 0x000fc800000010ff */
[----:B------:R-:W-:-:S07]  /*3610*/  PRMT R145, R145, 0x5410, R153 ;  /* 0x0000541091917816 */ /* 0x000fce0000000099 */
.L_x_220:
[----:B------:R-:W-:Y:S05]  /*3620*/  @!P2 BRA `(.L_x_221) ;  /* 0x00000000002ca947 */ /* 0x000fea0003800000 */
[----:B------:R-:W-:Y:S01]  /*3630*/  @P0 FFMA.FTZ R155, R163, R159, R156 ;  /* 0x0000009fa39b0223 */ /* 0x000fe2000001009c */
[----:B------:R-:W-:Y:S01]  /*3640*/  IMAD.U32 R153, R130, 0x10000, RZ ;  /* 0x0001000082997824 */ /* 0x000fe200078e00ff */
[----:B------:R-:W-:Y:S02]  /*3650*/  SHF.L.U32 R152, R42, 0x10, RZ ;  /* 0x000000102a987819 */ /* 0x000fe400000006ff */
        /* <DEDUP_REMOVED lines=8> */
.L_x_221:
[----:B------:R-:W-:Y:S05]  /*36e0*/  @!P2 BRA `(.L_x_222) ;  /* 0x000000000034a947 */ /* 0x000fea0003800000 */
[----:B------:R-:W-:Y:S01]  /*36f0*/  PRMT R152, R130, 0x7632, R152 ;  /* 0x0000763282987816 */ /* 0x000fe20000000098 */
[----:B------:R-:W-:Y:S01]  /*3700*/  @P0 FFMA.FTZ R155, R172, R159, R156 ;  /* 0x0000009fac9b0223 */ /* 0x000fe2000001009c */
[----:B-----5:R-:W-:Y:S02]  /*3710*/  PRMT R154, R150, 0x7632, R154 ;  /* 0x00007632969a7816 */ /* 0x020fe4000000009a */
[----:B------:R-:W-:Y:S01]  /*3720*/  SHF.L.U32 R153, R152, 0x10, RZ ;  /* 0x0000001098997819 */ /* 0x000fe200000006ff */
[----:B------:R-:W-:Y:S01]  /*3730*/  @P0 FADD.FTZ R155, R170, -R155 ;  /* 0x8000009baa9b0221 */ /* 0x000fe20000010000 */
[----:B------:R-:W-:-:S03]  /*3740*/  SHF.L.U32 R154, R154, 0x10, RZ ;  /* 0x000000109a9a7819 */ /* 0x000fc600000006ff */
[----:B------:R-:W-:Y:S01]  /*3750*/  @P0 FFMA.FTZ R153, R28, R155, R153 ;  /* 0x0000009b1c990223 */ /* 0x000fe20000010099 */
[----:B------:R-:W-:-:S03]  /*3760*/  SHF.L.U32 R155, R24, 0x10, RZ ;  /* 0x00000010189b7819 */ /* 0x000fc600000006ff */
[----:B------:R-:W-:-:S04]  /*3770*/  FMUL.FTZ R152, R153, UR15 ;  /* 0x0000000f99987c20 */ /* 0x000fc80008410000 */
[----:B------:R-:W-:Y:S01]  /*3780*/  FMUL.FTZ R153, R155, R152 ;  /* 0x000000989b997220 */ /* 0x000fe20000410000 */
[----:B------:R-:W-:-:S04]  /*3790*/  FFMA.FTZ R105, R152, R154, R105 ;  /* 0x0000009a98697223 */ /* 0x000fc80000010069 */
[----:B------:R-:W-:-:S04]  /*37a0*/  F2FP.BF16.F32.PACK_AB R153, RZ, R153 ;  /* 0x00000099ff99723e */ /* 0x000fc800000010ff */
[----:B------:R-:W-:-:S07]  /*37b0*/  PRMT R146, R146, 0x5410, R153 ;  /* 0x0000541092927816 */ /* 0x000fce0000000099 */
.L_x_222:
[----:B------:R-:W-:Y:S05]  /*37c0*/  @!P2 BRA `(.L_x_223) ;  /* 0x00000000002ca947 */ /* 0x000fea0003800000 */
[----:B------:R-:W-:Y:S01]  /*37d0*/  @P0 FFMA.FTZ R155, R165, R159, R156 ;  /* 0x0000009fa59b0223 */ /* 0x000fe2000001009c */
[----:B------:R-:W-:Y:S01]  /*37e0*/  SHF.L.U32 R153, R131, 0x10, RZ ;  /* 0x0000001083997819 */ /* 0x000fe200000006ff */
[----:B------:R-:W-:Y:S02]  /*37f0*/  IMAD.U32 R152, R43, 0x10000, RZ ;  /* 0x000100002b987824 */ /* 0x000fe400078e00ff */
        /* <DEDUP_REMOVED lines=8> */
.L_x_223:
[----:B------:R-:W-:Y:S05]  /*3880*/  @!P2 BRA `(.L_x_208) ;  /* 0x000000080004a947 */ /* 0x000fea0003800000 */
[----:B------:R-:W-:Y:S01]  /*3890*/  PRMT R152, R131, 0x7632, R152 ;  /* 0x0000763283987816 */ /* 0x000fe20000000098 */
[----:B------:R-:W-:Y:S01]  /*38a0*/  @P0 FFMA.FTZ R154, R174, R159, R156 ;  /* 0x0000009fae9a0223 */ /* 0x000fe2000001009c */
[----:B------:R-:W-:Y:S02]  /*38b0*/  SHF.L.U32 R155, R25, 0x10, RZ ;  /* 0x00000010199b7819 */ /* 0x000fe400000006ff */
[----:B------:R-:W-:Y:S01]  /*38c0*/  SHF.L.U32 R153, R152, 0x10, RZ ;  /* 0x0000001098997819 */ /* 0x000fe200000006ff */
[----:B------:R-:W-:-:S04]  /*38d0*/  @P0 FADD.FTZ R154, R171, -R154 ;  /* 0x8000009aab9a0221 */ /* 0x000fc80000010000 */
[----:B------:R-:W-:-:S04]  /*38e0*/  @P0 FFMA.FTZ R153, R28, R154, R153 ;  /* 0x0000009a1c990223 */ /* 0x000fc80000010099 */
        /* <DEDUP_REMOVED lines=8> */
.L_x_216:
[----:B------:R-:W-:Y:S01]  /*3970*/  ISETP.GT.AND P0, PT, R29, RZ, PT ;  /* 0x000000ff1d00720c */ /* 0x000fe20003f04270 */
[----:B------:R-:W-:Y:S01]  /*3980*/  @P3 FFMA.FTZ R127, R3, R159, R156 ;  /* 0x0000009f037f3223 */ /* 0x000fe2000001009c */
[----:B------:R-:W-:Y:S02]  /*3990*/  PRMT R124, R128, 0x7632, R124 ;  /* 0x00007632807c7816 */ /* 0x000fe4000000007c */
[----:B------:R-:W-:Y:S01]  /*39a0*/  PRMT R125, R129, 0x7632, R125 ;  /* 0x00007632817d7816 */ /* 0x000fe2000000007d */
[----:B------:R-:W-:Y:S01]  /*39b0*/  @P3 FADD.FTZ R127, R30, -R127 ;  /* 0x8000007f1e7f3221 */ /* 0x000fe20000010000 */
[----:B------:R-:W-:Y:S01]  /*39c0*/  SHF.L.U32 R155, R128, 0x10, RZ ;  /* 0x00000010809b7819 */ /* 0x000fe200000006ff */
[----:B------:R-:W-:Y:S01]  /*39d0*/  IMAD.U32 R207, R124, 0x10000, RZ ;  /* 0x000100007ccf7824 */ /* 0x000fe200078e00ff */
[----:B------:R-:W-:Y:S02]  /*39e0*/  SHF.L.U32 R211, R125, 0x10, RZ ;  /* 0x000000107dd37819 */ /* 0x000fe400000006ff */
[----:B------:R-:W-:Y:S01]  /*39f0*/  SHF.L.U32 R209, R129, 0x10, RZ ;  /* 0x0000001081d17819 */ /* 0x000fe200000006ff */
[----:B------:R-:W-:Y:S01]  /*3a00*/  @P3 FFMA.FTZ R155, R28, R127, R155 ;  /* 0x0000007f1c9b3223 */ /* 0x000fe2000001009b */
[----:B------:R-:W-:Y:S01]  /*3a10*/  SHF.L.U32 R213, R130, 0x10, RZ ;  /* 0x0000001082d57819 */ /* 0x000fe200000006ff */
[-CC-:B------:R-:W-:Y:S01]  /*3a20*/  @P0 FFMA.FTZ R124, R166, R159.reuse, R156.reuse ;  /* 0x0000009fa67c0223 */ /* 0x180fe2000001009c */
[-CC-:B------:R-:W-:Y:S01]  /*3a30*/  @P0 FFMA.FTZ R152, R168, R159.reuse, R156.reuse ;  /* 0x0000009fa8980223 */ /* 0x180fe2000001009c */
[-CC-:B------:R-:W-:Y:S01]  /*3a40*/  @P0 FFMA.FTZ R153, R161, R159.reuse, R156.reuse ;  /* 0x0000009fa1990223 */ /* 0x180fe2000001009c */
[-C--:B------:R-:W-:Y:S01]  /*3a50*/  @P0 FFMA.FTZ R125, R163, R159.reuse, R156 ;  /* 0x0000009fa37d0223 */ /* 0x080fe2000001009c */
[----:B------:R-:W-:Y:S01]  /*3a60*/  @P0 FADD.FTZ R124, R167, -R124 ;  /* 0x8000007ca77c0221 */ /* 0x000fe20000010000 */
[----:B------:R-:W-:Y:S01]  /*3a70*/  @P0 FADD.FTZ R152, R169, -R152 ;  /* 0x80000098a9980221 */ /* 0x000fe20000010000 */
[-C--:B------:R-:W-:Y:S01]  /*3a80*/  @P0 FFMA.FTZ R217, R172, R159.reuse, R156 ;  /* 0x0000009facd90223 */ /* 0x080fe2000001009c */
[----:B------:R-:W-:Y:S01]  /*3a90*/  @P0 FADD.FTZ R126, R160, -R153 ;  /* 0x80000099a07e0221 */ /* 0x000fe20000010000 */
[----:B------:R-:W-:Y:S01]  /*3aa0*/  @P0 FFMA.FTZ R207, R28, R124, R207 ;  /* 0x0000007c1ccf0223 */ /* 0x000fe200000100cf */
[----:B------:R-:W-:Y:S01]  /*3ab0*/  PRMT R124, R130, 0x7632, R124 ;  /* 0x00007632827c7816 */ /* 0x000fe2000000007c */
[----:B------:R-:W-:Y:S01]  /*3ac0*/  @P0 FFMA.FTZ R211, R28, R152, R211 ;  /* 0x000000981cd30223 */ /* 0x000fe200000100d3 */
[----:B------:R-:W-:Y:S01]  /*3ad0*/  PRMT R153, R131, 0x7632, R153 ;  /* 0x0000763283997816 */ /* 0x000fe20000000099 */
[-CC-:B------:R-:W-:Y:S01]  /*3ae0*/  @P0 FFMA.FTZ R152, R174, R159.reuse, R156.reuse ;  /* 0x0000009fae980223 */ /* 0x180fe2000001009c */
[----:B------:R-:W-:Y:S01]  /*3af0*/  SHF.L.U32 R215, R124, 0x10, RZ ;  /* 0x000000107cd77819 */ /* 0x000fe200000006ff */
[----:B------:R-:W-:Y:S01]  /*3b00*/  @P0 FADD.FTZ R125, R162, -R125 ;  /* 0x8000007da27d0221 */ /* 0x000fe20000010000 */
[----:B------:R-:W-:Y:S01]  /*3b10*/  @P0 FADD.FTZ R124, R170, -R217 ;  /* 0x800000d9aa7c0221 */ /* 0x000fe20000010000 */
[----:B------:R-:W-:Y:S01]  /*3b20*/  @P0 FFMA.FTZ R219, R165, R159, R156 ;  /* 0x0000009fa5db0223 */ /* 0x000fe2000001009c */
[----:B------:R-:W-:Y:S01]  /*3b30*/  SHF.L.U32 R153, R153, 0x10, RZ ;  /* 0x0000001099997819 */ /* 0x000fe200000006ff */
[C---:B------:R-:W-:Y:S01]  /*3b40*/  @P0 FFMA.FTZ R209, R28.reuse, R126, R209 ;  /* 0x0000007e1cd10223 */ /* 0x040fe200000100d1 */
[----:B------:R-:W-:Y:S01]  /*3b50*/  SHF.L.U32 R127, R131, 0x10, RZ ;  /* 0x00000010837f7819 */ /* 0x000fe200000006ff */
[----:B------:R-:W-:Y:S01]  /*3b60*/  @P0 FADD.FTZ R152, R171, -R152 ;  /* 0x80000098ab980221 */ /* 0x000fe20000010000 */
[C---:B------:R-:W-:Y:S01]  /*3b70*/  @P0 FFMA.FTZ R213, R28.reuse, R125, R213 ;  /* 0x0000007d1cd50223 */ /* 0x040fe200000100d5 */
[----:B------:R-:W-:Y:S01]  /*3b80*/  @P0 FFMA.FTZ R215, R28, R124, R215 ;  /* 0x0000007c1cd70223 */ /* 0x000fe200000100d7 */
[----:B------:R-:W-:Y:S01]  /*3b90*/  @P0 FADD.FTZ R126, R164, -R219 ;  /* 0x800000dba47e0221 */ /* 0x000fe20000010000 */
[----:B------:R-:W-:Y:S01]  /*3ba0*/  @P0 FFMA.FTZ R153, R28, R152, R153 ;  /* 0x000000981c990223 */ /* 0x000fe20000010099 */
[----:B------:R-:W-:-:S02]  /*3bb0*/  F2FP.BF16.F32.PACK_AB R124, RZ, R155 ;  /* 0x0000009bff7c723e */ /* 0x000fc400000010ff */
[----:B------:R-:W-:Y:S01]  /*3bc0*/  @P0 FFMA.FTZ R127, R28, R126, R127 ;  /* 0x0000007e1c7f0223 */ /* 0x000fe2000001007f */
[----:B------:R-:W-:Y:S02]  /*3bd0*/  F2FP.BF16.F32.PACK_AB R152, RZ, R207 ;  /* 0x000000cfff98723e */ /* 0x000fe400000010ff */
[----:B------:R-:W-:Y:S02]  /*3be0*/  F2FP.BF16.F32.PACK_AB R125, RZ, R209 ;  /* 0x000000d1ff7d723e */ /* 0x000fe400000010ff */
[----:B------:R-:W-:Y:S02]  /*3bf0*/  F2FP.BF16.F32.PACK_AB R154, RZ, R211 ;  /* 0x000000d3ff9a723e */ /* 0x000fe400000010ff */
[----:B------:R-:W-:Y:S02]  /*3c00*/  F2FP.BF16.F32.PACK_AB R210, RZ, R213 ;  /* 0x000000d5ffd2723e */ /* 0x000fe400000010ff */
[----:B------:R-:W-:Y:S01]  /*3c10*/  F2FP.BF16.F32.PACK_AB R212, RZ, R215 ;  /* 0x000000d7ffd4723e */ /* 0x000fe200000010ff */
[----:B------:R-:W-:Y:S06]  /*3c20*/  @!P2 BRA `(.L_x_224) ;  /* 0x00000000001ca947 */ /* 0x000fec0003800000 */
[----:B------:R-:W-:Y:S01]  /*3c30*/  SHF.L.U32 R126, R40, 0x10, RZ ;  /* 0x00000010287e7819 */ /* 0x000fe200000006ff */
[----:B------:R-:W-:Y:S01]  /*3c40*/  FMUL.FTZ R155, R155, UR15 ;  /* 0x0000000f9b9b7c20 */ /* 0x000fe20008410000 */
[----:B-----5:R-:W-:-:S03]  /*3c50*/  IMAD.U32 R217, R148, 0x10000, RZ ;  /* 0x0001000094d97824 */ /* 0x020fc600078e00ff */
[-C--:B------:R-:W-:Y:S01]  /*3c60*/  FMUL.FTZ R126, R126, R155.reuse ;  /* 0x0000009b7e7e7220 */ /* 0x080fe20000410000 */
[----:B------:R-:W-:-:S04]  /*3c70*/  FFMA.FTZ R100, R217, R155, R100 ;  /* 0x0000009bd9647223 */ /* 0x000fc80000010064 */
[----:B------:R-:W-:-:S04]  /*3c80*/  F2FP.BF16.F32.PACK_AB R126, RZ, R126 ;  /* 0x0000007eff7e723e */ /* 0x000fc800000010ff */
[----:B------:R-:W-:-:S07]  /*3c90*/  PRMT R144, R126, 0x7610, R144 ;  /* 0x000076107e907816 */ /* 0x000fce0000000090 */
.L_x_224:
[----:B------:R-:W-:Y:S05]  /*3ca0*/  @!P2 BRA `(.L_x_225) ;  /* 0x000000000020a947 */ /* 0x000fea0003800000 */
        /* <DEDUP_REMOVED lines=8> */
.L_x_225:
[----:B------:R-:W-:Y:S05]  /*3d30*/  @!P2 BRA `(.L_x_226) ;  /* 0x00000000001ca947 */ /* 0x000fea0003800000 */
[----:B------:R-:W-:Y:S01]  /*3d40*/  SHF.L.U32 R126, R41, 0x10, RZ ;  /* 0x00000010297e7819 */ /* 0x000fe200000006ff */
[----:B------:R-:W-:Y:S01]  /*3d50*/  FMUL.FTZ R209, R209, UR15 ;  /* 0x0000000fd1d17c20 */ /* 0x000fe20008410000 */
[----:B-----5:R-:W-:-:S03]  /*3d60*/  SHF.L.U32 R155, R149, 0x10, RZ ;  /* 0x00000010959b7819 */ /* 0x020fc600000006ff */
[-C--:B------:R-:W-:Y:S02]  /*3d70*/  FMUL.FTZ R126, R126, R209.reuse ;  /* 0x000000d17e7e7220 */ /* 0x080fe40000410000 */
[----:B------:R-:W-:-:S03]  /*3d80*/  FFMA.FTZ R102, R155, R209, R102 ;  /* 0x000000d19b667223 */ /* 0x000fc60000010066 */
[----:B------:R-:W-:-:S04]  /*3d90*/  F2FP.BF16.F32.PACK_AB R126, RZ, R126 ;  /* 0x0000007eff7e723e */ /* 0x000fc800000010ff */
[----:B------:R-:W-:-:S07]  /*3da0*/  PRMT R145, R126, 0x7610, R145 ;  /* 0x000076107e917816 */ /* 0x000fce0000000091 */
.L_x_226:
        /* <DEDUP_REMOVED lines=9> */
.L_x_227:
[----:B------:R-:W-:Y:S05]  /*3e40*/  @!P2 BRA `(.L_x_228) ;  /* 0x00000000001ca947 */ /* 0x000fea0003800000 */
[----:B------:R-:W-:Y:S02]  /*3e50*/  IMAD.U32 R126, R42, 0x10000, RZ ;  /* 0x000100002a7e7824 */ /* 0x000fe400078e00ff */
[----:B------:R-:W-:Y:S01]  /*3e60*/  FMUL.FTZ R213, R213, UR15 ;  /* 0x0000000fd5d57c20 */ /* 0x000fe20008410000 */
[----:B-----5:R-:W-:-:S03]  /*3e70*/  SHF.L.U32 R155, R150, 0x10, RZ ;  /* 0x00000010969b7819 */ /* 0x020fc600000006ff */
[-C--:B------:R-:W-:Y:S02]  /*3e80*/  FMUL.FTZ R126, R126, R213.reuse ;  /* 0x000000d57e7e7220 */ /* 0x080fe40000410000 */
[----:B------:R-:W-:-:S03]  /*3e90*/  FFMA.FTZ R104, R155, R213, R104 ;  /* 0x000000d59b687223 */ /* 0x000fc60000010068 */
[----:B------:R-:W-:-:S04]  /*3ea0*/  F2FP.BF16.F32.PACK_AB R126, RZ, R126 ;  /* 0x0000007eff7e723e */ /* 0x000fc800000010ff */
[----:B------:R-:W-:-:S07]  /*3eb0*/  PRMT R146, R126, 0x7610, R146 ;  /* 0x000076107e927816 */ /* 0x000fce0000000092 */
.L_x_228:
        /* <DEDUP_REMOVED lines=9> */
.L_x_229:
        /* <DEDUP_REMOVED lines=8> */
.L_x_230:
[----:B------:R-:W-:Y:S02]  /*3fd0*/  F2FP.BF16.F32.PACK_AB R127, R153, R127 ;  /* 0x0000007f997f723e */ /* 0x000fe400000010ff */
[----:B------:R-:W-:Y:S02]  /*3fe0*/  PRMT R126, R210, 0x5410, R212 ;  /* 0x00005410d27e7816 */ /* 0x000fe400000000d4 */
[----:B------:R-:W-:Y:S02]  /*3ff0*/  PRMT R125, R125, 0x5410, R154 ;  /* 0x000054107d7d7816 */ /* 0x000fe4000000009a */
[----:B------:R-:W-:Y:S01]  /*4000*/  PRMT R124, R124, 0x5410, R152 ;  /* 0x000054107c7c7816 */ /* 0x000fe20000000098 */
        /* <DEDUP_REMOVED lines=9> */
.L_x_208:
[----:B------:R-:W-:Y:S01]  /*40a0*/  ISETP.NE.U32.AND P0, PT, RZ, UR4, PT ;  /* 0x00000004ff007c0c */ /* 0x000fe2000bf05070 */
[----:B------:R-:W0:Y:S03]  /*40b0*/  @P2 LDC.64 R152, c[0x0][0x468] ;  /* 0x00011a00ff982b82 */ /* 0x000e260000000a00 */
[----:B------:R-:W-:-:S13]  /*40c0*/  ISETP.NE.AND.EX P0, PT, RZ, UR5, PT, P0 ;  /* 0x00000005ff007c0c */ /* 0x000fda000bf05300 */
[----:B------:R-:W1:Y:S01]  /*40d0*/  @P0 LDC.64 R154, c[0x0][0x478] ;  /* 0x00011e00ff9a0b82 */ /* 0x000e620000000a00 */
[C---:B0-----:R-:W-:Y:S01]  /*40e0*/  @P2 IMAD.WIDE.U32 R152, R157.reuse, 0x10, R152 ;  /* 0x000000109d982825 */ /* 0x041fe200078e0098 */
[----:B------:R-:W-:-:S03]  /*40f0*/  IADD3 R157, PT, PT, R157, 0x80, RZ ;  /* 0x000000809d9d7810 */ /* 0x000fc60007ffe0ff */
[C---:B-1----:R-:W-:Y:S01]  /*4100*/  @P0 IMAD.WIDE.U32 R154, R208.reuse, 0x10, R154 ;  /* 0x00000010d09a0825 */ /* 0x042fe200078e009a */
[----:B------:R-:W-:-:S04]  /*4110*/  IADD3 R208, PT, PT, R208, 0x80, RZ ;  /* 0x00000080d0d07810 */ /* 0x000fc80007ffe0ff */
[----:B------:R0:W-:Y:S04]  /*4120*/  @P0 STG.E.128 desc[UR10][R154.64], R124 ;  /* 0x0000007c9a000986 */ /* 0x0001e8000c101d0a */
[----:B------:R0:W-:Y:S02]  /*4130*/  @P2 STG.E.128 desc[UR10][R152.64], R144 ;  /* 0x0000009098002986 */ /* 0x0001e4000c101d0a */
.L_x_197:
[----:B------:R-:W-:Y:S05]  /*4140*/  BSYNC.RECONVERGENT B0 ;  /* 0x0000000000007941 */ /* 0x000fea0003800200 */
.L_x_196:
[----:B------:R-:W-:Y:S01]  /*4150*/  ISETP.GE.U32.AND P3, PT, R27, 0x100, PT ;  /* 0x000001001b00780c */ /* 0x000fe20003f66070 */
[----:B------:R-:W-:-:S12]  /*4160*/  BSSY.RECONVERGENT B0, `(.L_x_231) ;  /* 0x00001d3000007945 */ /* 0x000fd80003800200 */
[----:B------:R-:W-:Y:S05]  /*4170*/  @!P3 BRA `(.L_x_232) ;  /* 0x0000001c0044b947 */ /* 0x000fea0003800000 */
[----:B------:R-:W-:-:S04]  /*4180*/  UISETP.NE.U32.AND UP0, UPT, UR12, URZ, UPT ;  /* 0x000000ff0c00728c */ /* 0x000fc8000bf05070 */
[----:B------:R-:W-:Y:S01]  /*4190*/  UISETP.NE.AND.EX UP0, UPT, UR13, URZ, UPT, UP0 ;  /* 0x000000ff0d00728c */ /* 0x000fe2000bf05300 */
[----:B------:R-:W-:Y:S10]  /*41a0*/  @!P2 BRA `(.L_x_233) ;  /* 0x00000000000ca947 */ /* 0x000ff40003800000 */
[----:B-----5:R-:W1:Y:S02]  /*41b0*/  LDC.64 R148, c[0x0][0x390] ;  /* 0x0000e400ff947b82 */ /* 0x020e640000000a00 */
[----:B-1----:R-:W-:-:S06]  /*41c0*/  IMAD.WIDE.U32 R148, R157, 0x10, R148 ;  /* 0x000000109d947825 */ /* 0x002fcc00078e0094 */
[----:B------:R-:W5:Y:S02]  /*41d0*/  LDG.E.128 R148, desc[UR10][R148.64] ;  /* 0x0000000a94947981 */ /* 0x000f64000c1e1d00 */
.L_x_233:
[----:B------:R-:W-:Y:S05]  /*41e0*/  BRA.U !UP0, `(.L_x_234) ;  /* 0x0000000d08887547 */ /* 0x000fea000b800000 */
[----:B------:R-:W-:-:S04]  /*41f0*/  UISETP.NE.U32.AND UP0, UPT, UR6, URZ, UPT ;  /* 0x000000ff0600728c */ /* 0x000fc8000bf05070 */
[----:B------:R-:W-:-:S06]  /*4200*/  UISETP.NE.AND.EX UP0, UPT, UR7, URZ, UPT, UP0 ;  /* 0x000000ff0700728c */ /* 0x000fcc000bf05300 */
[----:B------:R-:W-:-:S13]  /*4210*/  PLOP3.LUT P0, PT, PT, PT, UP0, 0x80, 0x8 ;  /* 0x000000000008781c */ /* 0x000fda0003f0f008 */
[----:B------:R-:W-:Y:S05]  /*4220*/  @!P0 BRA `(.L_x_235) ;  /* 0x0000000400d08947 */ /* 0x000fea0003800000 */
[----:B------:R-:W-:Y:S01]  /*4230*/  ISETP.GT.AND P4, PT, R29, RZ, PT ;  /* 0x000000ff1d00720c */ /* 0x000fe20003f84270 */
[----:B------:R-:W-:Y:S01]  /*4240*/  IMAD.U32 R215, R134, 0x10000, RZ ;  /* 0x0001000086d77824 */ /* 0x000fe200078e00ff */
[----:B0-----:R-:W-:Y:S02]  /*4250*/  PRMT R124, R132, 0x7632, R124 ;  /* 0x00007632847c7816 */ /* 0x001fe4000000007c */
[----:B------:R-:W-:Y:S02]  /*4260*/  PRMT R125, R133, 0x7632, R125 ;  /* 0x00007632857d7816 */ /* 0x000fe4000000007d */
[----:B------:R-:W-:Y:S02]  /*4270*/  SHF.L.U32 R207, R124, 0x10, RZ ;  /* 0x000000107ccf7819 */ /* 0x000fe400000006ff */
[----:B------:R-:W-:Y:S02]  /*4280*/  SHF.L.U32 R213, R125, 0x10, RZ ;  /* 0x000000107dd57819 */ /* 0x000fe400000006ff */
[----:B------:R-:W-:-:S02]  /*4290*/  SHF.L.U32 R155, R132, 0x10, RZ ;  /* 0x00000010849b7819 */ /* 0x000fc400000006ff */
[----:B------:R-:W-:Y:S01]  /*42a0*/  SHF.L.U32 R211, R133, 0x10, RZ ;  /* 0x0000001085d37819 */ /* 0x000fe200000006ff */
[-CC-:B------:R-:W-:Y:S01]  /*42b0*/  @P4 FFMA.FTZ R124, R184, R159.reuse, R156.reuse ;  /* 0x0000009fb87c4223 */ /* 0x180fe2000001009c */
[-CC-:B------:R-:W-:Y:S01]  /*42c0*/  @P4 FFMA.FTZ R125, R173, R159.reuse, R156.reuse ;  /* 0x0000009fad7d4223 */ /* 0x180fe2000001009c */
[-CC-:B------:R-:W-:Y:S01]  /*42d0*/  @P4 FFMA.FTZ R152, R186, R159.reuse, R156.reuse ;  /* 0x0000009fba984223 */ /* 0x180fe2000001009c */
[----:B------:R-:W-:Y:S01]  /*42e0*/  @P4 FFMA.FTZ R127, R175, R159, R156 ;  /* 0x0000009faf7f4223 */ /* 0x000fe2000001009c */
[----:B------:R-:W-:Y:S01]  /*42f0*/  @P4 FADD.FTZ R124, R181, -R124 ;  /* 0x8000007cb57c4221 */ /* 0x000fe20000010000 */
[----:B------:R-:W-:Y:S01]  /*4300*/  @P4 FADD.FTZ R125, R176, -R125 ;  /* 0x8000007db07d4221 */ /* 0x000fe20000010000 */
[----:B------:R-:W-:Y:S01]  /*4310*/  @P4 FADD.FTZ R152, R183, -R152 ;  /* 0x80000098b7984221 */ /* 0x000fe20000010000 */
[----:B------:R-:W-:Y:S01]  /*4320*/  PRMT R153, R135, 0x7632, R153 ;  /* 0x0000763287997816 */ /* 0x000fe20000000099 */
[----:B------:R-:W-:Y:S01]  /*4330*/  @P4 FFMA.FTZ R207, R28, R124, R207 ;  /* 0x0000007c1ccf4223 */ /* 0x000fe200000100cf */
[----:B------:R-:W-:Y:S01]  /*4340*/  PRMT R124, R134, 0x7632, R124 ;  /* 0x00007632867c7816 */ /* 0x000fe2000000007c */
[C---:B------:R-:W-:Y:S01]  /*4350*/  @P4 FFMA.FTZ R155, R28.reuse, R125, R155 ;  /* 0x0000007d1c9b4223 */ /* 0x040fe2000001009b */
[-CC-:B------:R-:W-:Y:S01]  /*4360*/  @P4 FFMA.FTZ R125, R177, R159.reuse, R156.reuse ;  /* 0x0000009fb17d4223 */ /* 0x180fe2000001009c */
[----:B------:R-:W-:Y:S01]  /*4370*/  @P4 FFMA.FTZ R213, R28, R152, R213 ;  /* 0x000000981cd54223 */ /* 0x000fe200000100d5 */
[----:B------:R-:W-:Y:S01]  /*4380*/  SHF.L.U32 R217, R124, 0x10, RZ ;  /* 0x000000107cd97819 */ /* 0x000fe200000006ff */
[-CC-:B------:R-:W-:Y:S01]  /*4390*/  @P4 FFMA.FTZ R124, R188, R159.reuse, R156.reuse ;  /* 0x0000009fbc7c4223 */ /* 0x180fe2000001009c */
[----:B------:R-:W-:Y:S01]  /*43a0*/  @P4 FADD.FTZ R126, R178, -R127 ;  /* 0x8000007fb27e4221 */ /* 0x000fe20000010000 */
[-C--:B------:R-:W-:Y:S01]  /*43b0*/  @P4 FFMA.FTZ R152, R190, R159.reuse, R156 ;  /* 0x0000009fbe984223 */ /* 0x080fe2000001009c */
        /* <DEDUP_REMOVED lines=21> */
[----:B-----5:R-:W-:-:S03]  /*4510*/  SHF.L.U32 R209, R148, 0x10, RZ ;  /* 0x0000001094d17819 */ /* 0x020fc600000006ff */
[----:B------:R-:W-:Y:S02]  /*4520*/  FMUL.FTZ R126, R155, R126 ;  /* 0x0000007e9b7e7220 */ /* 0x000fe40000410000 */
[----:B------:R-:W-:-:S03]  /*4530*/  FFMA.FTZ R108, R209, R155, R108 ;  /* 0x0000009bd16c7223 */ /* 0x000fc6000001006c */
[----:B------:R-:W-:-:S04]  /*4540*/  F2FP.BF16.F32.PACK_AB R126, RZ, R126 ;  /* 0x0000007eff7e723e */ /* 0x000fc800000010ff */
[----:B------:R-:W-:-:S07]  /*4550*/  PRMT R144, R126, 0x7610, R144 ;  /* 0x000076107e907816 */ /* 0x000fce0000000090 */
.L_x_236:
[----:B------:R-:W-:Y:S05]  /*4560*/  @!P2 BRA `(.L_x_237) ;  /* 0x000000000020a947 */ /* 0x000fea0003800000 */
        /* <DEDUP_REMOVED lines=8> */
.L_x_237:
[----:B------:R-:W-:Y:S05]  /*45f0*/  @!P2 BRA `(.L_x_238) ;  /* 0x00000000001ca947 */ /* 0x000fea0003800000 */
[----:B------:R-:W-:Y:S01]  /*4600*/  SHF.L.U32 R126, R49, 0x10, RZ ;  /* 0x00000010317e7819 */ /* 0x000fe200000006ff */
[----:B------:R-:W-:Y:S01]  /*4610*/  FMUL.FTZ R211, R211, UR15 ;  /* 0x0000000fd3d37c20 */ /* 0x000fe20008410000 */
[----:B-----5:R-:W-:-:S03]  /*4620*/  SHF.L.U32 R155, R149, 0x10, RZ ;  /* 0x00000010959b7819 */ /* 0x020fc600000006ff */
[----:B------:R-:W-:Y:S02]  /*4630*/  FMUL.FTZ R126, R211, R126 ;  /* 0x0000007ed37e7220 */ /* 0x000fe40000410000 */
[----:B------:R-:W-:-:S03]  /*4640*/  FFMA.FTZ R110, R155, R211, R110 ;  /* 0x000000d39b6e7223 */ /* 0x000fc6000001006e */
[----:B------:R-:W-:-:S04]  /*4650*/  F2FP.BF16.F32.PACK_AB R126, RZ, R126 ;  /* 0x0000007eff7e723e */ /* 0x000fc800000010ff */
[----:B------:R-:W-:-:S07]  /*4660*/  PRMT R145, R126, 0x7610, R145 ;  /* 0x000076107e917816 */ /* 0x000fce0000000091 */
.L_x_238:
        /* <DEDUP_REMOVED lines=9> */
.L_x_239:
        /* <DEDUP_REMOVED lines=8> */
.L_x_240:
[----:B------:R-:W-:Y:S05]  /*4780*/  @!P2 BRA `(.L_x_241) ;  /* 0x000000000020a947 */ /* 0x000fea0003800000 */
[----:B------:R-:W-:Y:S02]  /*4790*/  IMAD.U32 R207, R16, 0x10000, RZ ;  /* 0x0001000010cf7824 */ /* 0x000fe400078e00ff */
[----:B------:R-:W-:Y:S01]  /*47a0*/  FMUL.FTZ R126, R217, UR15 ;  /* 0x0000000fd97e7c20 */ /* 0x000fe20008410000 */
[----:B-----5:R-:W-:-:S03]  /*47b0*/  PRMT R155, R150, 0x7632, R155 ;  /* 0x00007632969b7816 */ /* 0x020fc6000000009b */
[----:B------:R-:W-:Y:S01]  /*47c0*/  FMUL.FTZ R207, R126, R207 ;  /* 0x000000cf7ecf7220 */ /* 0x000fe20000410000 */
[----:B------:R-:W-:-:S04]  /*47d0*/  SHF.L.U32 R155, R155, 0x10, RZ ;  /* 0x000000109b9b7819 */ /* 0x000fc800000006ff */
[----:B------:R-:W-:Y:S01]  /*47e0*/  F2FP.BF16.F32.PACK_AB R207, RZ, R207 ;  /* 0x000000cfffcf723e */ /* 0x000fe200000010ff */
[----:B------:R-:W-:-:S03]  /*47f0*/  FFMA.FTZ R113, R126, R155, R113 ;  /* 0x0000009b7e717223 */ /* 0x000fc60000010071 */
[----:B------:R-:W-:-:S07]  /*4800*/  PRMT R146, R146, 0x5410, R207 ;  /* 0x0000541092927816 */ /* 0x000fce00000000cf */
.L_x_241:
        /* <DEDUP_REMOVED lines=8> */
.L_x_242:
        /* <DEDUP_REMOVED lines=14> */
.L_x_235:
[----:B------:R-:W-:Y:S01]  /*4970*/  ISETP.GT.AND P4, PT, R29, RZ, PT ;  /* 0x000000ff1d00720c */ /* 0x000fe20003f84270 */
[----:B------:R-:W-:-:S12]  /*4980*/  @!P2 BRA `(.L_x_244) ;  /* 0x00000000002ca947 */ /* 0x000fd80003800000 */
[----:B0-----:R-:W-:Y:S01]  /*4990*/  @P4 FFMA.FTZ R155, R173, R159, R156 ;  /* 0x0000009fad9b4223 */ /* 0x001fe2000001009c */
        /* <DEDUP_REMOVED lines=10> */
.L_x_244:
[----:B------:R-:W-:Y:S05]  /*4a40*/  @!P2 BRA `(.L_x_245) ;  /* 0x000000000034a947 */ /* 0x000fea0003800000 */
[----:B0-----:R-:W-:Y:S01]  /*4a50*/  PRMT R152, R132, 0x7632, R152 ;  /* 0x0000763284987816 */ /* 0x001fe20000000098 */
        /* <DEDUP_REMOVED lines=12> */
.L_x_245:
[----:B------:R-:W-:Y:S05]  /*4b20*/  @!P2 BRA `(.L_x_246) ;  /* 0x00000000002ca947 */ /* 0x000fea0003800000 */
[----:B0-----:R-:W-:Y:S01]  /*4b30*/  @P4 FFMA.FTZ R155, R175, R159, R156 ;  /* 0x0000009faf9b4223 */ /* 0x001fe2000001009c */
[----:B------:R-:W-:Y:S02]  /*4b40*/  SHF.L.U32 R153, R133, 0x10, RZ ;  /* 0x0000001085997819 */ /* 0x000fe400000006ff */
[----:B------:R-:W-:Y:S01]  /*4b50*/  SHF.L.U32 R152, R49, 0x10, RZ ;  /* 0x0000001031987819 */ /* 0x000fe200000006ff */
[----:B------:R-:W-:-:S04]  /*4b60*/  @P4 FADD.FTZ R155, R178, -R155 ;  /* 0x8000009bb29b4221 */ /* 0x000fc80000010000 */
[----:B------:R-:W-:Y:S01]  /*4b70*/  @P4 FFMA.FTZ R153, R28, R155, R153 ;  /* 0x0000009b1c994223 */ /* 0x000fe20000010099 */
[----:B-----5:R-:W-:-:S03]  /*4b80*/  IMAD.U32 R155, R149, 0x10000, RZ ;  /* 0x00010000959b7824 */ /* 0x020fc600078e00ff */
[----:B------:R-:W-:-:S04]  /*4b90*/  FMUL.FTZ R153, R153, UR15 ;  /* 0x0000000f99997c20 */ /* 0x000fc80008410000 */
[-C--:B------:R-:W-:Y:S01]  /*4ba0*/  FMUL.FTZ R152, R152, R153.reuse ;  /* 0x0000009998987220 */ /* 0x080fe20000410000 */
[----:B------:R-:W-:-:S04]  /*4bb0*/  FFMA.FTZ R110, R155, R153, R110 ;  /* 0x000000999b6e7223 */ /* 0x000fc8000001006e */
[----:B------:R-:W-:-:S04]  /*4bc0*/  F2FP.BF16.F32.PACK_AB R152, RZ, R152 ;  /* 0x00000098ff98723e */ /* 0x000fc800000010ff */
[----:B------:R-:W-:-:S07]  /*4bd0*/  PRMT R145, R152, 0x7610, R145 ;  /* 0x0000761098917816 */ /* 0x000fce0000000091 */
.L_x_246:
        /* <DEDUP_REMOVED lines=14> */
.L_x_247:
[----:B------:R-:W-:Y:S05]  /*4cc0*/  @!P2 BRA `(.L_x_248) ;  /* 0x00000000002ca947 */ /* 0x000fea0003800000 */
[----:B0-----:R-:W-:Y:S01]  /*4cd0*/  @P4 FFMA.FTZ R155, R177, R159, R156 ;  /* 0x0000009fb19b4223 */ /* 0x001fe2000001009c */
        /* <DEDUP_REMOVED lines=10> */
.L_x_248:
[----:B------:R-:W-:Y:S05]  /*4d80*/  @!P2 BRA `(.L_x_249) ;  /* 0x000000000034a947 */ /* 0x000fea0003800000 */
[----:B0-----:R-:W-:Y:S01]  /*4d90*/  PRMT R152, R134, 0x7632, R152 ;  /* 0x0000763286987816 */ /* 0x001fe20000000098 */
[----:B------:R-:W-:Y:S01]  /*4da0*/  @P4 FFMA.FTZ R154, R188, R159, R156 ;  /* 0x0000009fbc9a4223 */ /* 0x000fe2000001009c */
[----:B------:R-:W-:-:S03]  /*4db0*/  SHF.L.U32 R155, R16, 0x10, RZ ;  /* 0x00000010109b7819 */ /* 0x000fc600000006ff */
[----:B------:R-:W-:Y:S02]  /*4dc0*/  IMAD.U32 R153, R152, 0x10000, RZ ;  /* 0x0001000098997824 */ /* 0x000fe400078e00ff */
        /* <DEDUP_REMOVED lines=9> */
.L_x_249:
        /* <DEDUP_REMOVED lines=12> */
.L_x_250:
[----:B------:R-:W-:Y:S05]  /*4f20*/  @!P2 BRA `(.L_x_243) ;  /* 0x0000000c00b8a947 */ /* 0x000fea0003800000 */
[----:B0-----:R-:W-:Y:S01]  /*4f30*/  PRMT R152, R135, 0x7632, R152 ;  /* 0x0000763287987816 */ /* 0x001fe20000000098 */
[----:B------:R-:W-:Y:S01]  /*4f40*/  @P4 FFMA.FTZ R154, R190, R159, R156 ;  /* 0x0000009fbe9a4223 */ /* 0x000fe2000001009c */
[----:B------:R-:W-:Y:S02]  /*4f50*/  IMAD.U32 R155, R17, 0x10000, RZ ;  /* 0x00010000119b7824 */ /* 0x000fe400078e00ff */
        /* <DEDUP_REMOVED lines=11> */
.L_x_234:
[----:B0-----:R-:W0:Y:S02]  /*5010*/  LDC.64 R152, c[0x0][0x478] ;  /* 0x00011e00ff987b82 */ /* 0x001e240000000a00 */
[----:B0-----:R-:W-:-:S04]  /*5020*/  ISETP.NE.U32.AND P0, PT, R152, RZ, PT ;  /* 0x000000ff9800720c */ /* 0x001fc80003f05070 */
[----:B------:R-:W-:-:S13]  /*5030*/  ISETP.NE.AND.EX P0, PT, R153, RZ, PT, P0 ;  /* 0x000000ff9900720c */ /* 0x000fda0003f05300 */
[----:B------:R-:W-:Y:S05]  /*5040*/  @!P0 BRA `(.L_x_251) ;  /* 0x0000000400c08947 */ /* 0x000fea0003800000 */
        /* <DEDUP_REMOVED lines=18> */
.L_x_252:
        /* <DEDUP_REMOVED lines=13> */
.L_x_253:
[----:B------:R-:W-:Y:S01]  /*5240*/  F2FP.BF16.F32.PACK_AB R152, RZ, R152 ;  /* 0x00000098ff98723e */ /* 0x000fe200000010ff */
[----:B------:R-:W-:Y:S01]  /*5250*/  FFMA.FTZ R209, R177, R159, R156 ;  /* 0x0000009fb1d17223 */ /* 0x000fe2000001009c */
[----:B------:R-:W-:Y:S01]  /*5260*/  FADD.FTZ R207, R183, -R154 ;  /* 0x8000009ab7cf7221 */ /* 0x000fe20000010000 */
[----:B------:R-:W-:Y:S01]  /*5270*/  FSEL R153, R153, RZ, P4 ;  /* 0x000000ff99997208 */ /* 0x000fe20002000000 */
        /* <DEDUP_REMOVED lines=8> */
.L_x_254:
[----:B------:R-:W-:Y:S01]  /*5300*/  F2FP.BF16.F32.PACK_AB R155, RZ, R153 ;  /* 0x00000099ff9b723e */ /* 0x000fe200000010ff */
[----:B------:R-:W-:Y:S01]  /*5310*/  FMUL.FTZ R125, R28, R207 ;  /* 0x000000cf1c7d7220 */ /* 0x000fe20000410000 */
[-CC-:B------:R-:W-:Y:S01]  /*5320*/  FFMA.FTZ R126, R188, R159.reuse, R156.reuse ;  /* 0x0000009fbc7e7223 */ /* 0x180fe2000001009c */
[----:B------:R-:W-:Y:S01]  /*5330*/  FADD.FTZ R153, R180, -R209 ;  /* 0x800000d1b4997221 */ /* 0x000fe20000010000 */
        /* <DEDUP_REMOVED lines=14> */
.L_x_255:
[----:B------:R-:W-:Y:S01]  /*5420*/  F2FP.BF16.F32.PACK_AB R158, RZ, R154 ;  /* 0x0000009aff9e723e */ /* 0x000fe200000010ff */
[----:B------:R-:W-:Y:S01]  /*5430*/  FADD.FTZ R209, R182, -R209 ;  /* 0x800000d1b6d17221 */ /* 0x000fe20000010000 */
        /* <DEDUP_REMOVED lines=11> */
.L_x_256:
        /* <DEDUP_REMOVED lines=13> */
.L_x_257:
[----:B------:R-:W-:Y:S02]  /*55c0*/  F2FP.BF16.F32.PACK_AB R209, RZ, R209 ;  /* 0x000000d1ffd1723e */ /* 0x000fe400000010ff */
[----:B------:R-:W-:Y:S02]  /*55d0*/  FSEL R154, R154, RZ, P4 ;  /* 0x000000ff9a9a7208 */ /* 0x000fe40002000000 */
        /* <DEDUP_REMOVED lines=9> */
.L_x_258:
        /* <DEDUP_REMOVED lines=14> */
.L_x_251:
        /* <DEDUP_REMOVED lines=9> */
[-C--:B------:R-:W-:Y:S01]  /*57e0*/  FMUL.FTZ R152, R152, R153.reuse ;  /* 0x0000009998987220 */ /* 0x080fe20000410000 */
[----:B------:R-:W-:-:S04]  /*57f0*/  FFMA.FTZ R108, R155, R153, R108 ;  /* 0x000000999b6c7223 */ /* 0x000fc8000001006c */
[----:B------:R-:W-:-:S04]  /*5800*/  F2FP.BF16.F32.PACK_AB R152, RZ, R152 ;  /* 0x00000098ff98723e */ /* 0x000fc800000010ff */
[----:B------:R-:W-:-:S07]  /*5810*/  PRMT R144, R152, 0x7610, R144 ;  /* 0x0000761098907816 */ /* 0x000fce0000000090 */
.L_x_259:
[----:B------:R-:W-:Y:S05]  /*5820*/  @!P2 BRA `(.L_x_260) ;  /* 0x000000000034a947 */ /* 0x000fea0003800000 */
[----:B------:R-:W-:Y:S01]  /*5830*/  FFMA.FTZ R152, R184, R159, R156 ;  /* 0x0000009fb8987223 */ /* 0x000fe2000001009c */
[----:B------:R-:W-:Y:S02]  /*5840*/  ISETP.GT.AND P4, PT, R29, RZ, PT ;  /* 0x000000ff1d00720c */ /* 0x000fe40003f84270 */
[----:B------:R-:W-:Y:S01]  /*5850*/  SHF.L.U32 R155, R14, 0x10, RZ ;  /* 0x000000100e9b7819 */ /* 0x000fe200000006ff */
[----:B------:R-:W-:Y:S01]  /*5860*/  FADD.FTZ R153, R181, -R152 ;  /* 0x80000098b5997221 */ /* 0x000fe20000010000 */
[----:B-----5:R-:W-:-:S03]  /*5870*/  PRMT R154, R148, 0x7632, R154 ;  /* 0x00007632949a7816 */ /* 0x020fc6000000009a */
[----:B------:R-:W-:Y:S02]  /*5880*/  FMUL.FTZ R153, R28, R153 ;  /* 0x000000991c997220 */ /* 0x000fe40000410000 */
[----:B------:R-:W-:-:S03]  /*5890*/  IMAD.U32 R154, R154, 0x10000, RZ ;  /* 0x000100009a9a7824 */ /* 0x000fc600078e00ff */
[----:B------:R-:W-:-:S05]  /*58a0*/  FSEL R153, R153, RZ, P4 ;  /* 0x000000ff99997208 */ /* 0x000fca0002000000 */
[----:B------:R-:W-:-:S04]  /*58b0*/  FMUL.FTZ R152, R153, UR15 ;  /* 0x0000000f99987c20 */ /* 0x000fc80008410000 */
[----:B------:R-:W-:Y:S01]  /*58c0*/  FMUL.FTZ R153, R155, R152 ;  /* 0x000000989b997220 */ /* 0x000fe20000410000 */
[----:B------:R-:W-:-:S04]  /*58d0*/  FFMA.FTZ R109, R152, R154, R109 ;  /* 0x0000009a986d7223 */ /* 0x000fc8000001006d */
[----:B------:R-:W-:-:S04]  /*58e0*/  F2FP.BF16.F32.PACK_AB R153, RZ, R153 ;  /* 0x00000099ff99723e */ /* 0x000fc800000010ff */
[----:B------:R-:W-:-:S07]  /*58f0*/  PRMT R144, R144, 0x5410, R153 ;  /* 0x0000541090907816 */ /* 0x000fce0000000099 */
.L_x_260:
        /* <DEDUP_REMOVED lines=13> */
.L_x_261:
        /* <DEDUP_REMOVED lines=10> */
[----:B------:R-:W-:Y:S01]  /*5a70*/  FMUL.FTZ R153, R155, R152 ;  /* 0x000000989b997220 */ /* 0x000fe20000410000 */
[----:B------:R-:W-:-:S04]  /*5a80*/  FFMA.FTZ R111, R152, R154, R111 ;  /* 0x0000009a986f7223 */ /* 0x000fc8000001006f */
[----:B------:R-:W-:-:S04]  /*5a90*/  F2FP.BF16.F32.PACK_AB R153, RZ, R153 ;  /* 0x00000099ff99723e */ /* 0x000fc800000010ff */
[----:B------:R-:W-:-:S07]  /*5aa0*/  PRMT R145, R145, 0x5410, R153 ;  /* 0x0000541091917816 */ /* 0x000fce0000000099 */
.L_x_262:
        /* <DEDUP_REMOVED lines=13> */
.L_x_263:
        /* <DEDUP_REMOVED lines=10> */
[----:B------:R-:W-:Y:S01]  /*5c20*/  FMUL.FTZ R153, R155, R152 ;  /* 0x000000989b997220 */ /* 0x000fe20000410000 */
[----:B------:R-:W-:-:S04]  /*5c30*/  FFMA.FTZ R113, R152, R154, R113 ;  /* 0x0000009a98717223 */ /* 0x000fc80000010071 */
[----:B------:R-:W-:-:S04]  /*5c40*/  F2FP.BF16.F32.PACK_AB R153, RZ, R153 ;  /* 0x00000099ff99723e */ /* 0x000fc800000010ff */
[----:B------:R-:W-:-:S07]  /*5c50*/  PRMT R146, R146, 0x5410, R153 ;  /* 0x0000541092927816 */ /* 0x000fce0000000099 */
.L_x_264:
        /* <DEDUP_REMOVED lines=13> */
.L_x_265:
        /* <DEDUP_REMOVED lines=14> */
.L_x_243:
[----:B0-----:R-:W0:Y:S08]  /*5e10*/  @P0 LDC.64 R154, c[0x0][0x478] ;  /* 0x00011e00ff9a0b82 */ /* 0x001e300000000a00 */
[----:B------:R-:W1:Y:S01]  /*5e20*/  @P2 LDC.64 R152, c[0x0][0x468] ;  /* 0x00011a00ff982b82 */ /* 0x000e620000000a00 */
[C---:B0-----:R-:W-:Y:S01]  /*5e30*/  @P0 IMAD.WIDE.U32 R154, R208.reuse, 0x10, R154 ;  /* 0x00000010d09a0825 */ /* 0x041fe200078e009a */
[----:B------:R-:W-:-:S04]  /*5e40*/  IADD3 R208, PT, PT, R208, 0x80, RZ ;  /* 0x00000080d0d07810 */ /* 0x000fc80007ffe0ff */
[----:B------:R2:W-:Y:S01]  /*5e50*/  @P0 STG.E.128 desc[UR10][R154.64], R124 ;  /* 0x0000007c9a000986 */ /* 0x0005e2000c101d0a */
[----:B-1----:R-:W-:-:S04]  /*5e60*/  @P2 IMAD.WIDE.U32 R152, R157, 0x10, R152 ;  /* 0x000000109d982825 */ /* 0x002fc800078e0098 */
[----:B------:R-:W-:Y:S01]  /*5e70*/  VIADD R157, R157, 0x80 ;  /* 0x000000809d9d7836 */ /* 0x000fe20000000000 */
[----:B------:R2:W-:Y:S06]  /*5e80*/  @P2 STG.E.128 desc[UR10][R152.64], R144 ;  /* 0x0000009098002986 */ /* 0x0005ec000c101d0a */
.L_x_232:
[----:B------:R-:W-:Y:S05]  /*5e90*/  BSYNC.RECONVERGENT B0 ;  /* 0x0000000000007941 */ /* 0x000fea0003800200 */
.L_x_231:
        /* <DEDUP_REMOVED lines=9> */
.L_x_268:
[----:B0-2--5:R-:W-:Y:S02]  /*5f30*/  PRMT R154, R151, 0x7632, R154 ;  /* 0x00007632979a7816 */ /* 0x025fe4000000009a */
[----:B------:R-:W-:Y:S02]  /*5f40*/  PRMT R155, R150, 0x7632, R155 ;  /* 0x00007632969b7816 */ /* 0x000fe4000000009b */
[----:B------:R-:W-:Y:S02]  /*5f50*/  PRMT R158, R149, 0x7632, R158 ;  /* 0x00007632959e7816 */ /* 0x000fe4000000009e */
[----:B------:R-:W-:Y:S01]  /*5f60*/  PRMT R207, R148, 0x7632, R207 ;  /* 0x0000763294cf7816 */ /* 0x000fe200000000cf */
[----:B------:R-:W-:Y:S06]  /*5f70*/  BRA.U !UP0, `(.L_x_269) ;  /* 0x0000000d08787547 */ /* 0x000fec000b800000 */
[----:B------:R-:W-:-:S04]  /*5f80*/  UISETP.NE.U32.AND UP0, UPT, UR6, URZ, UPT ;  /* 0x000000ff0600728c */ /* 0x000fc8000bf05070 */
[----:B------:R-:W-:-:S06]  /*5f90*/  UISETP.NE.AND.EX UP0, UPT, UR7, URZ, UPT, UP0 ;  /* 0x000000ff0700728c */ /* 0x000fcc000bf05300 */
[----:B------:R-:W-:-:S13]  /*5fa0*/  PLOP3.LUT P0, PT, PT, PT, UP0, 0x80, 0x8 ;  /* 0x000000000008781c */ /* 0x000fda0003f0f008 */
[----:B------:R-:W-:Y:S05]  /*5fb0*/  @!P0 BRA `(.L_x_270) ;  /* 0x0000000400c08947 */ /* 0x000fea0003800000 */
[----:B------:R-:W-:Y:S02]  /*5fc0*/  ISETP.GT.AND P5, PT, R29, RZ, PT ;  /* 0x000000ff1d00720c */ /* 0x000fe40003fa4270 */
[C---:B------:R-:W-:Y:S02]  /*5fd0*/  PRMT R124, R32.reuse, 0x7632, R124 ;  /* 0x00007632207c7816 */ /* 0x040fe4000000007c */
[----:B------:R-:W-:Y:S02]  /*5fe0*/  SHF.L.U32 R155, R32, 0x10, RZ ;  /* 0x00000010209b7819 */ /* 0x000fe400000006ff */
[C---:B------:R-:W-:Y:S02]  /*5ff0*/  PRMT R127, R33.reuse, 0x7632, R127 ;  /* 0x00007632217f7816 */ /* 0x040fe4000000007f */
[----:B------:R-:W-:Y:S02]  /*6000*/  SHF.L.U32 R207, R33, 0x10, RZ ;  /* 0x0000001021cf7819 */ /* 0x000fe400000006ff */
[----:B------:R-:W-:-:S02]  /*6010*/  SHF.L.U32 R152, R127, 0x10, RZ ;  /* 0x000000107f987819 */ /* 0x000fc400000006ff */
[----:B------:R-:W-:Y:S01]  /*6020*/  SHF.L.U32 R153, R34, 0x10, RZ ;  /* 0x0000001022997819 */ /* 0x000fe200000006ff */
        /* <DEDUP_REMOVED lines=8> */
[----:B------:R-:W-:Y:S01]  /*60b0*/  SHF.L.U32 R159, R124, 0x10, RZ ;  /* 0x000000107c9f7819 */ /* 0x000fe200000006ff */
[----:B------:R-:W-:Y:S01]  /*60c0*/  @P5 FADD.FTZ R29, R192, -R29 ;  /* 0x8000001dc01d5221 */ /* 0x000fe20000010000 */
[----:B------:R-:W-:Y:S01]  /*60d0*/  @P5 FADD.FTZ R126, R197, -R126 ;  /* 0x8000007ec57e5221 */ /* 0x000fe20000010000 */
[----:B------:R-:W-:Y:S01]  /*60e0*/  @P5 FADD.FTZ R124, R194, -R125 ;  /* 0x8000007dc27c5221 */ /* 0x000fe20000010000 */
[----:B------:R-:W-:Y:S01]  /*60f0*/  @P5 FADD.FTZ R125, R199, -R154 ;  /* 0x8000009ac77d5221 */ /* 0x000fe20000010000 */
[C---:B------:R-:W-:Y:S01]  /*6100*/  @P5 FFMA.FTZ R155, R28.reuse, R29, R155 ;  /* 0x0000001d1c9b5223 */ /* 0x040fe2000001009b */
[----:B------:R-:W-:Y:S01]  /*6110*/  @P5 FFMA.FTZ R159, R28, R126, R159 ;  /* 0x0000007e1c9f5223 */ /* 0x000fe2000001009f */
[----:B------:R-:W-:Y:S01]  /*6120*/  PRMT R126, R34, 0x7632, R126 ;  /* 0x00007632227e7816 */ /* 0x000fe2000000007e */
[C---:B------:R-:W-:Y:S01]  /*6130*/  @P5 FFMA.FTZ R152, R28.reuse, R125, R152 ;  /* 0x0000007d1c985223 */ /* 0x040fe20000010098 */
[C---:B------:R-:W-:Y:S01]  /*6140*/  PRMT R29, R35.reuse, 0x7632, R29 ;  /* 0x00007632231d7816 */ /* 0x040fe2000000001d */
[----:B------:R-:W-:Y:S01]  /*6150*/  @P5 FFMA.FTZ R207, R28, R124, R207 ;  /* 0x0000007c1ccf5223 */ /* 0x000fe200000100cf */
[----:B------:R-:W-:Y:S01]  /*6160*/  SHF.L.U32 R127, R35, 0x10, RZ ;  /* 0x00000010237f7819 */ /* 0x000fe200000006ff */
[----:B------:R-:W-:Y:S01]  /*6170*/  IMAD.U32 R126, R126, 0x10000, RZ ;  /* 0x000100007e7e7824 */ /* 0x000fe200078e00ff */
[----:B------:R-:W-:Y:S01]  /*6180*/  SHF.L.U32 R29, R29, 0x10, RZ ;  /* 0x000000101d1d7819 */ /* 0x000fe200000006ff */
[----:B------:R-:W-:Y:S01]  /*6190*/  @P5 FADD.FTZ R125, R201, -R158 ;  /* 0x8000009ec97d5221 */ /* 0x000fe20000010000 */
[----:B------:R-:W-:Y:S01]  /*61a0*/  @P5 FADD.FTZ R156, R203, -R156 ;  /* 0x8000009ccb9c5221 */ /* 0x000fe20000010000 */
[----:B------:R-:W-:Y:S01]  /*61b0*/  @P5 FADD.FTZ R209, R196, -R209 ;  /* 0x800000d1c4d15221 */ /* 0x000fe20000010000 */
[----:B------:R-:W-:Y:S01]  /*61c0*/  @P5 FADD.FTZ R124, R198, -R211 ;  /* 0x800000d3c67c5221 */ /* 0x000fe20000010000 */
[C---:B------:R-:W-:Y:S01]  /*61d0*/  @P5 FFMA.FTZ R126, R28.reuse, R125, R126 ;  /* 0x0000007d1c7e5223 */ /* 0x040fe2000001007e */
[C---:B------:R-:W-:Y:S01]  /*61e0*/  @P5 FFMA.FTZ R29, R28.reuse, R156, R29 ;  /* 0x0000009c1c1d5223 */ /* 0x040fe2000001001d */
[C---:B------:R-:W-:Y:S01]  /*61f0*/  @P5 FFMA.FTZ R153, R28.reuse, R209, R153 ;  /* 0x000000d11c995223 */ /* 0x040fe20000010099 */
[----:B------:R-:W-:Y:S01]  /*6200*/  @P5 FFMA.FTZ R127, R28, R124, R127 ;  /* 0x0000007c1c7f5223 */ /* 0x000fe2000001007f */
[----:B------:R-:W-:-:S02]  /*6210*/  F2FP.BF16.F32.PACK_AB R154, RZ, R155 ;  /* 0x0000009bff9a723e */ /* 0x000fc400000010ff */
[----:B------:R-:W-:Y:S02]  /*6220*/  F2FP.BF16.F32.PACK_AB R156, RZ, R159 ;  /* 0x0000009fff9c723e */ /* 0x000fe400000010ff */
[----:B------:R-:W-:Y:S01]  /*6230*/  F2FP.BF16.F32.PACK_AB R125, R152, R207 ;  /* 0x000000cf987d723e */ /* 0x000fe200000010ff */
[----:B------:R-:W-:Y:S06]  /*6240*/  @!P2 BRA `(.L_x_271) ;  /* 0x00000000001ca947 */ /* 0x000fec0003800000 */
[----:B------:R-:W-:Y:S01]  /*6250*/  SHF.L.U32 R28, R56, 0x10, RZ ;  /* 0x00000010381c7819 */ /* 0x000fe200000006ff */
[----:B------:R-:W-:Y:S01]  /*6260*/  FMUL.FTZ R155, R155, UR15 ;  /* 0x0000000f9b9b7c20 */ /* 0x000fe20008410000 */
[----:B------:R-:W-:-:S03]  /*6270*/  SHF.L.U32 R209, R148, 0x10, RZ ;  /* 0x0000001094d17819 */ /* 0x000fc600000006ff */
[----:B------:R-:W-:Y:S02]  /*6280*/  FMUL.FTZ R28, R155, R28 ;  /* 0x0000001c9b1c7220 */ /* 0x000fe40000410000 */
[----:B------:R-:W-:-:S03]  /*6290*/  FFMA.FTZ R116, R209, R155, R116 ;  /* 0x0000009bd1747223 */ /* 0x000fc60000010074 */
[----:B------:R-:W-:-:S04]  /*62a0*/  F2FP.BF16.F32.PACK_AB R28, RZ, R28 ;  /* 0x0000001cff1c723e */ /* 0x000fc800000010ff */
[----:B------:R-:W-:-:S07]  /*62b0*/  PRMT R144, R28, 0x7610, R144 ;  /* 0x000076101c907816 */ /* 0x000fce0000000090 */
.L_x_271:
[----:B------:R-:W-:Y:S05]  /*62c0*/  @!P2 BRA `(.L_x_272) ;  /* 0x000000000020a947 */ /* 0x000fea0003800000 */
[----:B------:R-:W-:Y:S01]  /*62d0*/  SHF.L.U32 R155, R6, 0x10, RZ ;  /* 0x00000010069b7819 */ /* 0x000fe200000006ff */
[----:B------:R-:W-:Y:S01]  /*62e0*/  FMUL.FTZ R28, R159, UR15 ;  /* 0x0000000f9f1c7c20 */ /* 0x000fe20008410000 */
[----:B------:R-:W-:-:S03]  /*62f0*/  PRMT R124, R148, 0x7632, R124 ;  /* 0x00007632947c7816 */ /* 0x000fc6000000007c */
[----:B------:R-:W-:Y:S01]  /*6300*/  FMUL.FTZ R155, R28, R155 ;  /* 0x0000009b1c9b7220 */ /* 0x000fe20000410000 */
[----:B------:R-:W-:-:S04]  /*6310*/  SHF.L.U32 R124, R124, 0x10, RZ ;  /* 0x000000107c7c7819 */ /* 0x000fc800000006ff */
[----:B------:R-:W-:Y:S01]  /*6320*/  F2FP.BF16.F32.PACK_AB R155, RZ, R155 ;  /* 0x0000009bff9b723e */ /* 0x000fe200000010ff */
[----:B------:R-:W-:-:S03]  /*6330*/  FFMA.FTZ R117, R28, R124, R117 ;  /* 0x0000007c1c757223 */ /* 0x000fc60000010075 */
[----:B------:R-:W-:-:S07]  /*6340*/  PRMT R144, R144, 0x5410, R155 ;  /* 0x0000541090907816 */ /* 0x000fce000000009b */
.L_x_272:
[----:B------:R-:W-:Y:S05]  /*6350*/  @!P2 BRA `(.L_x_273) ;  /* 0x00000000001ca947 */ /* 0x000fea0003800000 */
[----:B------:R-:W-:Y:S01]  /*6360*/  SHF.L.U32 R28, R57, 0x10, RZ ;  /* 0x00000010391c7819 */ /* 0x000fe200000006ff */
[----:B------:R-:W-:Y:S01]  /*6370*/  FMUL.FTZ R207, R207, UR15 ;  /* 0x0000000fcfcf7c20 */ /* 0x000fe20008410000 */
[----:B------:R-:W-:-:S03]  /*6380*/  IMAD.U32 R155, R149, 0x10000, RZ ;  /* 0x00010000959b7824 */ /* 0x000fc600078e00ff */
[----:B------:R-:W-:Y:S01]  /*6390*/  FMUL.FTZ R28, R207, R28 ;  /* 0x0000001ccf1c7220 */ /* 0x000fe20000410000 */
[----:B------:R-:W-:-:S04]  /*63a0*/  FFMA.FTZ R118, R155, R207, R118 ;  /* 0x000000cf9b767223 */ /* 0x000fc80000010076 */
[----:B------:R-:W-:-:S04]  /*63b0*/  F2FP.BF16.F32.PACK_AB R28, RZ, R28 ;  /* 0x0000001cff1c723e */ /* 0x000fc800000010ff */
[----:B------:R-:W-:-:S07]  /*63c0*/  PRMT R145, R28, 0x7610, R145 ;  /* 0x000076101c917816 */ /* 0x000fce0000000091 */
.L_x_273:
        /* <DEDUP_REMOVED lines=9> */
.L_x_274:
[----:B------:R-:W-:Y:S05]  /*6460*/  @!P2 BRA `(.L_x_275) ;  /* 0x00000000001ca947 */ /* 0x000fea0003800000 */
[----:B------:R-:W-:Y:S01]  /*6470*/  SHF.L.U32 R28, R58, 0x10, RZ ;  /* 0x000000103a1c7819 */ /* 0x000fe200000006ff */
[----:B------:R-:W-:Y:S01]  /*6480*/  FMUL.FTZ R155, R153, UR15 ;  /* 0x0000000f999b7c20 */ /* 0x000fe20008410000 */
[----:B------:R-:W-:-:S03]  /*6490*/  SHF.L.U32 R159, R150, 0x10, RZ ;  /* 0x00000010969f7819 */ /* 0x000fc600000006ff */
[----:B------:R-:W-:Y:S02]  /*64a0*/  FMUL.FTZ R28, R155, R28 ;  /* 0x0000001c9b1c7220 */ /* 0x000fe40000410000 */
[----:B------:R-:W-:-:S03]  /*64b0*/  FFMA.FTZ R120, R159, R155, R120 ;  /* 0x0000009b9f787223 */ /* 0x000fc60000010078 */
[----:B------:R-:W-:-:S04]  /*64c0*/  F2FP.BF16.F32.PACK_AB R28, RZ, R28 ;  /* 0x0000001cff1c723e */ /* 0x000fc800000010ff */
[----:B------:R-:W-:-:S07]  /*64d0*/  PRMT R146, R28, 0x7610, R146 ;  /* 0x000076101c927816 */ /* 0x000fce0000000092 */
.L_x_275:
        /* <DEDUP_REMOVED lines=9> */
.L_x_276:
[----:B------:R-:W-:Y:S05]  /*6570*/  @!P2 BRA `(.L_x_277) ;  /* 0x00000000001ca947 */ /* 0x000fea0003800000 */
[----:B------:R-:W-:Y:S02]  /*6580*/  IMAD.U32 R28, R59, 0x10000, RZ ;  /* 0x000100003b1c7824 */ /* 0x000fe400078e00ff */
[----:B------:R-:W-:Y:S01]  /*6590*/  FMUL.FTZ R155, R127, UR15 ;  /* 0x0000000f7f9b7c20 */ /* 0x000fe20008410000 */
[----:B------:R-:W-:-:S03]  /*65a0*/  SHF.L.U32 R159, R151, 0x10, RZ ;  /* 0x00000010979f7819 */ /* 0x000fc600000006ff */
[----:B------:R-:W-:Y:S02]  /*65b0*/  FMUL.FTZ R28, R155, R28 ;  /* 0x0000001c9b1c7220 */ /* 0x000fe40000410000 */
[----:B------:R-:W-:-:S03]  /*65c0*/  FFMA.FTZ R122, R159, R155, R122 ;  /* 0x0000009b9f7a7223 */ /* 0x000fc6000001007a */
[----:B------:R-:W-:-:S04]  /*65d0*/  F2FP.BF16.F32.PACK_AB R28, RZ, R28 ;  /* 0x0000001cff1c723e */ /* 0x000fc800000010ff */
[----:B------:R-:W-:-:S07]  /*65e0*/  PRMT R147, R28, 0x7610, R147 ;  /* 0x000076101c937816 */ /* 0x000fce0000000093 */
.L_x_277:
[----:B------:R-:W-:Y:S02]  /*65f0*/  F2FP.BF16.F32.PACK_AB R126, R126, R153 ;  /* 0x000000997e7e723e */ /* 0x000fe400000010ff */
[----:B------:R-:W-:Y:S02]  /*6600*/  F2FP.BF16.F32.PACK_AB R127, R29, R127 ;  /* 0x0000007f1d7f723e */ /* 0x000fe400000010ff */
[----:B------:R-:W-:Y:S01]  /*6610*/  PRMT R124, R154, 0x5410, R156 ;  /* 0x000054109a7c7816 */ /* 0x000fe2000000009c */
[----:B------:R-:W-:Y:S06]  /*6620*/  @!P2 BRA `(.L_x_278) ;  /* 0x000000140014a947 */ /* 0x000fec0003800000 */
[----:B------:R-:W-:Y:S01]  /*6630*/  SHF.L.U32 R153, R9, 0x10, RZ ;  /* 0x0000001009997819 */ /* 0x000fe200000006ff */
[----:B------:R-:W-:Y:S01]  /*6640*/  FMUL.FTZ R28, R29, UR15 ;  /* 0x0000000f1d1c7c20 */ /* 0x000fe20008410000 */
[----:B------:R-:W-:-:S03]  /*6650*/  PRMT R29, R151, 0x7632, R29 ;  /* 0x00007632971d7816 */ /* 0x000fc6000000001d */
[----:B------:R-:W-:Y:S01]  /*6660*/  FMUL.FTZ R153, R28, R153 ;  /* 0x000000991c997220 */ /* 0x000fe20000410000 */
[----:B------:R-:W-:-:S04]  /*6670*/  SHF.L.U32 R29, R29, 0x10, RZ ;  /* 0x000000101d1d7819 */ /* 0x000fc800000006ff */
[----:B------:R-:W-:Y:S01]  /*6680*/  F2FP.BF16.F32.PACK_AB R153, RZ, R153 ;  /* 0x00000099ff99723e */ /* 0x000fe200000010ff */
[----:B------:R-:W-:-:S03]  /*6690*/  FFMA.FTZ R123, R28, R29, R123 ;  /* 0x0000001d1c7b7223 */ /* 0x000fc6000001007b */
[----:B------:R-:W-:Y:S01]  /*66a0*/  PRMT R147, R147, 0x5410, R153 ;  /* 0x0000541093937816 */ /* 0x000fe20000000099 */
[----:B------:R-:W-:Y:S06]  /*66b0*/  BRA `(.L_x_278) ;  /* 0x0000001000f07947 */ /* 0x000fec0003800000 */
.L_x_270:
[----:B------:R-:W-:Y:S01]  /*66c0*/  ISETP.GT.AND P5, PT, R29, RZ, PT ;  /* 0x000000ff1d00720c */ /* 0x000fe20003fa4270 */
[----:B------:R-:W-:-:S12]  /*66d0*/  @!P2 BRA `(.L_x_279) ;  /* 0x00000000002ca947 */ /* 0x000fd80003800000 */
[----:B------:R-:W-:Y:S01]  /*66e0*/  @P5 FFMA.FTZ R153, R189, R159, R156 ;  /* 0x0000009fbd995223 */ /* 0x000fe2000001009c */
[----:B------:R-:W-:Y:S02]  /*66f0*/  SHF.L.U32 R29, R32, 0x10, RZ ;  /* 0x00000010201d7819 */ /* 0x000fe400000006ff */
[----:B------:R-:W-:Y:S01]  /*6700*/  SHF.L.U32 R152, R56, 0x10, RZ ;  /* 0x0000001038987819 */ /* 0x000fe200000006ff */
[----:B------:R-:W-:-:S04]  /*6710*/  @P5 FADD.FTZ R153, R192, -R153 ;  /* 0x80000099c0995221 */ /* 0x000fc80000010000 */
[----:B------:R-:W-:Y:S01]  /*6720*/  @P5 FFMA.FTZ R29, R28, R153, R29 ;  /* 0x000000991c1d5223 */ /* 0x000fe2000001001d */
[----:B------:R-:W-:-:S03]  /*6730*/  SHF.L.U32 R153, R148, 0x10, RZ ;  /* 0x0000001094997819 */ /* 0x000fc600000006ff */
[----:B------:R-:W-:-:S04]  /*6740*/  FMUL.FTZ R29, R29, UR15 ;  /* 0x0000000f1d1d7c20 */ /* 0x000fc80008410000 */
[-C--:B------:R-:W-:Y:S01]  /*6750*/  FMUL.FTZ R152, R152, R29.reuse ;  /* 0x0000001d98987220 */ /* 0x080fe20000410000 */
[----:B------:R-:W-:-:S04]  /*6760*/  FFMA.FTZ R116, R153, R29, R116 ;  /* 0x0000001d99747223 */ /* 0x000fc80000010074 */
[----:B------:R-:W-:-:S04]  /*6770*/  F2FP.BF16.F32.PACK_AB R152, RZ, R152 ;  /* 0x00000098ff98723e */ /* 0x000fc800000010ff */
[----:B------:R-:W-:-:S07]  /*6780*/  PRMT R144, R152, 0x7610, R144 ;  /* 0x0000761098907816 */ /* 0x000fce0000000090 */
.L_x_279:
[----:B------:R-:W-:Y:S05]  /*6790*/  @!P2 BRA `(.L_x_280) ;  /* 0x000000000034a947 */ /* 0x000fea0003800000 */
[----:B------:R-:W-:Y:S01]  /*67a0*/  PRMT R29, R32, 0x7632, R29 ;  /* 0x00007632201d7816 */ /* 0x000fe2000000001d */
[----:B------:R-:W-:Y:S01]  /*67b0*/  @P5 FFMA.FTZ R152, R200, R159, R156 ;  /* 0x0000009fc8985223 */ /* 0x000fe2000001009c */
[----:B------:R-:W-:Y:S02]  /*67c0*/  SHF.L.U32 R155, R6, 0x10, RZ ;  /* 0x00000010069b7819 */ /* 0x000fe400000006ff */
[----:B------:R-:W-:Y:S01]  /*67d0*/  PRMT R153, R148, 0x7632, R153 ;  /* 0x0000763294997816 */ /* 0x000fe20000000099 */
[----:B------:R-:W-:Y:S02]  /*67e0*/  IMAD.U32 R29, R29, 0x10000, RZ ;  /* 0x000100001d1d7824 */ /* 0x000fe400078e00ff */
[----:B------:R-:W-:Y:S01]  /*67f0*/  @P5 FADD.FTZ R152, R197, -R152 ;  /* 0x80000098c5985221 */ /* 0x000fe20000010000 */
[----:B------:R-:W-:-:S03]  /*6800*/  SHF.L.U32 R153, R153, 0x10, RZ ;  /* 0x0000001099997819 */ /* 0x000fc600000006ff */
[----:B------:R-:W-:-:S04]  /*6810*/  @P5 FFMA.FTZ R29, R28, R152, R29 ;  /* 0x000000981c1d5223 */ /* 0x000fc8000001001d */
[----:B------:R-:W-:-:S04]  /*6820*/  FMUL.FTZ R152, R29, UR15 ;  /* 0x0000000f1d987c20 */ /* 0x000fc80008410000 */
[----:B------:R-:W-:Y:S01]  /*6830*/  FMUL.FTZ R29, R155, R152 ;  /* 0x000000989b1d7220 */ /* 0x000fe20000410000 */
[----:B------:R-:W-:-:S04]  /*6840*/  FFMA.FTZ R117, R152, R153, R117 ;  /* 0x0000009998757223 */ /* 0x000fc80000010075 */
[----:B------:R-:W-:-:S04]  /*6850*/  F2FP.BF16.F32.PACK_AB R29, RZ, R29 ;  /* 0x0000001dff1d723e */ /* 0x000fc800000010ff */
[----:B------:R-:W-:-:S07]  /*6860*/  PRMT R144, R144, 0x5410, R29 ;  /* 0x0000541090907816 */ /* 0x000fce000000001d */
.L_x_280:
[----:B------:R-:W-:Y:S05]  /*6870*/  @!P2 BRA `(.L_x_281) ;  /* 0x00000000002ca947 */ /* 0x000fea0003800000 */
        /* <DEDUP_REMOVED lines=11> */
.L_x_281:
[----:B------:R-:W-:Y:S05]  /*6930*/  @!P2 BRA `(.L_x_282) ;  /* 0x000000000034a947 */ /* 0x000fea0003800000 */
[----:B------:R-:W-:Y:S01]  /*6940*/  PRMT R29, R33, 0x7632, R29 ;  /* 0x00007632211d7816 */ /* 0x000fe2000000001d */
[----:B------:R-:W-:Y:S01]  /*6950*/  @P5 FFMA.FTZ R152, R202, R159, R156 ;  /* 0x0000009fca985223 */ /* 0x000fe2000001009c */
[----:B------:R-:W-:Y:S01]  /*6960*/  IMAD.U32 R155, R7, 0x10000, RZ ;  /* 0x00010000079b7824 */ /* 0x000fe200078e00ff */
[----:B------:R-:W-:Y:S02]  /*6970*/  PRMT R153, R149, 0x7632, R153 ;  /* 0x0000763295997816 */ /* 0x000fe40000000099 */
[----:B------:R-:W-:Y:S01]  /*6980*/  SHF.L.U32 R29, R29, 0x10, RZ ;  /* 0x000000101d1d7819 */ /* 0x000fe200000006ff */
        /* <DEDUP_REMOVED lines=8> */
.L_x_282:
        /* <DEDUP_REMOVED lines=12> */
.L_x_283:
[----:B------:R-:W-:Y:S05]  /*6ad0*/  @!P2 BRA `(.L_x_284) ;  /* 0x000000000034a947 */ /* 0x000fea0003800000 */
[----:B------:R-:W-:Y:S01]  /*6ae0*/  PRMT R29, R34, 0x7632, R29 ;  /* 0x00007632221d7816 */ /* 0x000fe2000000001d */
[----:B------:R-:W-:Y:S01]  /*6af0*/  @P5 FFMA.FTZ R152, R204, R159, R156 ;  /* 0x0000009fcc985223 */ /* 0x000fe2000001009c */
[----:B------:R-:W-:Y:S02]  /*6b00*/  SHF.L.U32 R155, R8, 0x10, RZ ;  /* 0x00000010089b7819 */ /* 0x000fe400000006ff */
[----:B------:R-:W-:Y:S01]  /*6b10*/  SHF.L.U32 R29, R29, 0x10, RZ ;  /* 0x000000101d1d7819 */ /* 0x000fe200000006ff */
[----:B------:R-:W-:Y:S01]  /*6b20*/  @P5 FADD.FTZ R152, R201, -R152 ;  /* 0x80000098c9985221 */ /* 0x000fe20000010000 */
[----:B------:R-:W-:-:S03]  /*6b30*/  PRMT R153, R150, 0x7632, R153 ;  /* 0x0000763296997816 */ /* 0x000fc60000000099 */
[----:B------:R-:W-:Y:S02]  /*6b40*/  @P5 FFMA.FTZ R29, R28, R152, R29 ;  /* 0x000000981c1d5223 */ /* 0x000fe4000001001d */
[----:B------:R-:W-:Y:S02]  /*6b50*/  IMAD.U32 R153, R153, 0x10000, RZ ;  /* 0x0001000099997824 */ /* 0x000fe400078e00ff */
[----:B------:R-:W-:-:S04]  /*6b60*/  FMUL.FTZ R152, R29, UR15 ;  /* 0x0000000f1d987c20 */ /* 0x000fc80008410000 */
[----:B------:R-:W-:Y:S01]  /*6b70*/  FMUL.FTZ R29, R155, R152 ;  /* 0x000000989b1d7220 */ /* 0x000fe20000410000 */
[----:B------:R-:W-:-:S04]  /*6b80*/  FFMA.FTZ R121, R152, R153, R121 ;  /* 0x0000009998797223 */ /* 0x000fc80000010079 */
[----:B------:R-:W-:-:S04]  /*6b90*/  F2FP.BF16.F32.PACK_AB R29, RZ, R29 ;  /* 0x0000001dff1d723e */ /* 0x000fc800000010ff */
[----:B------:R-:W-:-:S07]  /*6ba0*/  PRMT R146, R146, 0x5410, R29 ;  /* 0x0000541092927816 */ /* 0x000fce000000001d */
.L_x_284:
        /* <DEDUP_REMOVED lines=12> */
.L_x_285:
        /* <DEDUP_REMOVED lines=15> */
.L_x_269:
[----:B------:R-:W0:Y:S02]  /*6d60*/  LDC.64 R152, c[0x0][0x478] ;  /* 0x00011e00ff987b82 */ /* 0x000e240000000a00 */
[----:B0-----:R-:W-:-:S04]  /*6d70*/  ISETP.NE.U32.AND P0, PT, R152, RZ, PT ;  /* 0x000000ff9800720c */ /* 0x001fc80003f05070 */
[----:B------:R-:W-:-:S13]  /*6d80*/  ISETP.NE.AND.EX P0, PT, R153, RZ, PT, P0 ;  /* 0x000000ff9900720c */ /* 0x000fda0003f05300 */
[----:B------:R-:W-:Y:S05]  /*6d90*/  @!P0 BRA `(.L_x_286) ;  /* 0x0000000400988947 */ /* 0x000fea0003800000 */
[----:B------:R-:W-:Y:S01]  /*6da0*/  ISETP.GT.AND P5, PT, R29, RZ, PT ;  /* 0x000000ff1d00720c */ /* 0x000fe20003fa4270 */
[-CC-:B------:R-:W-:Y:S01]  /*6db0*/  FFMA.FTZ R124, R200, R159.reuse, R156.reuse ;  /* 0x0000009fc87c7223 */ /* 0x180fe2000001009c */
[-CC-:B------:R-:W-:Y:S01]  /*6dc0*/  FFMA.FTZ R29, R189, R159.reuse, R156.reuse ;  /* 0x0000009fbd1d7223 */ /* 0x180fe2000001009c */
[-CC-:B------:R-:W-:Y:S01]  /*6dd0*/  FFMA.FTZ R152, R204, R159.reuse, R156.reuse ;  /* 0x0000009fcc987223 */ /* 0x180fe2000001009c */
[-C--:B------:R-:W-:Y:S01]  /*6de0*/  FFMA.FTZ R127, R191, R159.reuse, R156 ;  /* 0x0000009fbf7f7223 */ /* 0x080fe2000001009c */
[----:B------:R-:W-:Y:S01]  /*6df0*/  FADD.FTZ R125, R197, -R124 ;  /* 0x8000007cc57d7221 */ /* 0x000fe20000010000 */
[-CC-:B------:R-:W-:Y:S01]  /*6e00*/  FFMA.FTZ R126, R202, R159.reuse, R156.reuse ;  /* 0x0000009fca7e7223 */ /* 0x180fe2000001009c */
[-CC-:B------:R-:W-:Y:S01]  /*6e10*/  FFMA.FTZ R209, R193, R159.reuse, R156.reuse ;  /* 0x0000009fc1d17223 */ /* 0x180fe2000001009c */
[-CC-:B------:R-:W-:Y:S01]  /*6e20*/  FFMA.FTZ R211, R195, R159.reuse, R156.reuse ;  /* 0x0000009fc3d37223 */ /* 0x180fe2000001009c */
[----:B------:R-:W-:Y:S01]  /*6e30*/  FADD.FTZ R29, R192, -R29 ;  /* 0x8000001dc01d7221 */ /* 0x000fe20000010000 */
[----:B------:R-:W-:Y:S01]  /*6e40*/  FFMA.FTZ R156, R206, R159, R156 ;  /* 0x0000009fce9c7223 */ /* 0x000fe2000001009c */
[----:B------:R-:W-:Y:S01]  /*6e50*/  FADD.FTZ R159, R201, -R152 ;  /* 0x80000098c99f7221 */ /* 0x000fe20000010000 */
[----:B------:R-:W-:Y:S01]  /*6e60*/  FMUL.FTZ R124, R28, R125 ;  /* 0x0000007d1c7c7220 */ /* 0x000fe20000410000 */
[----:B------:R-:W-:Y:S01]  /*6e70*/  FADD.FTZ R127, R194, -R127 ;  /* 0x8000007fc27f7221 */ /* 0x000fe20000010000 */
[----:B------:R-:W-:Y:S01]  /*6e80*/  FADD.FTZ R153, R199, -R126 ;  /* 0x8000007ec7997221 */ /* 0x000fe20000010000 */
[----:B------:R-:W-:Y:S01]  /*6e90*/  FMUL.FTZ R29, R28, R29 ;  /* 0x0000001d1c1d7220 */ /* 0x000fe20000410000 */
[----:B------:R-:W-:Y:S01]  /*6ea0*/  FADD.FTZ R209, R196, -R209 ;  /* 0x800000d1c4d17221 */ /* 0x000fe20000010000 */
[----:B------:R-:W-:Y:S01]  /*6eb0*/  FADD.FTZ R211, R198, -R211 ;  /* 0x800000d3c6d37221 */ /* 0x000fe20000010000 */
[----:B------:R-:W-:Y:S01]  /*6ec0*/  FADD.FTZ R213, R203, -R156 ;  /* 0x8000009ccbd57221 */ /* 0x000fe20000010000 */
[C---:B------:R-:W-:Y:S01]  /*6ed0*/  FMUL.FTZ R152, R28.reuse, R159 ;  /* 0x0000009f1c987220 */ /* 0x040fe20000410000 */
[C---:B------:R-:W-:Y:S01]  /*6ee0*/  FMUL.FTZ R125, R28.reuse, R127 ;  /* 0x0000007f1c7d7220 */ /* 0x040fe20000410000 */
[----:B------:R-:W-:Y:S01]  /*6ef0*/  FMUL.FTZ R126, R28, R153 ;  /* 0x000000991c7e7220 */ /* 0x000fe20000410000 */
[----:B------:R-:W-:Y:S01]  /*6f00*/  FSEL R159, R124, RZ, P5 ;  /* 0x000000ff7c9f7208 */ /* 0x000fe20002800000 */
[C---:B------:R-:W-:Y:S01]  /*6f10*/  FMUL.FTZ R127, R28.reuse, R209 ;  /* 0x000000d11c7f7220 */ /* 0x040fe20000410000 */
[C---:B------:R-:W-:Y:S01]  /*6f20*/  FMUL.FTZ R153, R28.reuse, R211 ;  /* 0x000000d31c997220 */ /* 0x040fe20000410000 */
[----:B------:R-:W-:Y:S01]  /*6f30*/  FMUL.FTZ R156, R28, R213 ;  /* 0x000000d51c9c7220 */ /* 0x000fe20000410000 */
[----:B------:R-:W-:Y:S01]  /*6f40*/  FSEL R124, R29, RZ, P5 ;  /* 0x000000ff1d7c7208 */ /* 0x000fe20002800000 */
[----:B------:R-:W-:Y:S06]  /*6f50*/  @!P2 BRA `(.L_x_287) ;  /* 0x00000000001ca947 */ /* 0x000fec0003800000 */
[----:B------:R-:W-:Y:S02]  /*6f60*/  IMAD.U32 R28, R56, 0x10000, RZ ;  /* 0x00010000381c7824 */ /* 0x000fe400078e00ff */
[----:B------:R-:W-:Y:S01]  /*6f70*/  FMUL.FTZ R29, R124, UR15 ;  /* 0x0000000f7c1d7c20 */ /* 0x000fe20008410000 */
[----:B------:R-:W-:-:S03]  /*6f80*/  SHF.L.U32 R209, R148, 0x10, RZ ;  /* 0x0000001094d17819 */ /* 0x000fc600000006ff */
[-C--:B------:R-:W-:Y:S02]  /*6f90*/  FMUL.FTZ R28, R28, R29.reuse ;  /* 0x0000001d1c1c7220 */ /* 0x080fe40000410000 */
[----:B------:R-:W-:-:S03]  /*6fa0*/  FFMA.FTZ R116, R209, R29, R116 ;  /* 0x0000001dd1747223 */ /* 0x000fc60000010074 */
[----:B------:R-:W-:-:S04]  /*6fb0*/  F2FP.BF16.F32.PACK_AB R28, RZ, R28 ;  /* 0x0000001cff1c723e */ /* 0x000fc800000010ff */
[----:B------:R-:W-:-:S07]  /*6fc0*/  PRMT R144, R28, 0x7610, R144 ;  /* 0x000076101c907816 */ /* 0x000fce0000000090 */
.L_x_287:
        /* <DEDUP_REMOVED lines=8> */
.L_x_288:
[----:B------:R-:W-:Y:S02]  /*7050*/  FSEL R126, R126, RZ, P5 ;  /* 0x000000ff7e7e7208 */ /* 0x000fe40002800000 */
[----:B------:R-:W-:Y:S01]  /*7060*/  FSEL R125, R125, RZ, P5 ;  /* 0x000000ff7d7d7208 */ /* 0x000fe20002800000 */
[----:B------:R-:W-:Y:S06]  /*7070*/  @!P2 BRA `(.L_x_289) ;  /* 0x00000000001ca947 */ /* 0x000fec0003800000 */
[----:B------:R-:W-:Y:S01]  /*7080*/  SHF.L.U32 R28, R57, 0x10, RZ ;  /* 0x00000010391c7819 */ /* 0x000fe200000006ff */
[----:B------:R-:W-:Y:S01]  /*7090*/  FMUL.FTZ R29, R125, UR15 ;  /* 0x0000000f7d1d7c20 */ /* 0x000fe20008410000 */
[----:B------:R-:W-:-:S03]  /*70a0*/  SHF.L.U32 R207, R149, 0x10, RZ ;  /* 0x0000001095cf7819 */ /* 0x000fc600000006ff */
[-C--:B------:R-:W-:Y:S02]  /*70b0*/  FMUL.FTZ R28, R28, R29.reuse ;  /* 0x0000001d1c1c7220 */ /* 0x080fe40000410000 */
[----:B------:R-:W-:-:S03]  /*70c0*/  FFMA.FTZ R118, R207, R29, R118 ;  /* 0x0000001dcf767223 */ /* 0x000fc60000010076 */
[----:B------:R-:W-:-:S04]  /*70d0*/  F2FP.BF16.F32.PACK_AB R28, RZ, R28 ;  /* 0x0000001cff1c723e */ /* 0x000fc800000010ff */
[----:B------:R-:W-:-:S07]  /*70e0*/  PRMT R145, R28, 0x7610, R145 ;  /* 0x000076101c917816 */ /* 0x000fce0000000091 */
.L_x_289:
        /* <DEDUP_REMOVED lines=8> */
.L_x_290:
        /* <DEDUP_REMOVED lines=10> */
.L_x_291:
        /* <DEDUP_REMOVED lines=8> */
.L_x_292:
[----:B------:R-:W-:Y:S02]  /*7290*/  F2FP.BF16.F32.PACK_AB R124, R159, R124 ;  /* 0x0000007c9f7c723e */ /* 0x000fe400000010ff */
[----:B------:R-:W-:Y:S02]  /*72a0*/  F2FP.BF16.F32.PACK_AB R125, R126, R125 ;  /* 0x0000007d7e7d723e */ /* 0x000fe400000010ff */
        /* <DEDUP_REMOVED lines=10> */
.L_x_293:
[----:B------:R-:W-:Y:S02]  /*7350*/  F2FP.BF16.F32.PACK_AB R126, R152, R127 ;  /* 0x0000007f987e723e */ /* 0x000fe400000010ff */
[----:B------:R-:W-:Y:S01]  /*7360*/  F2FP.BF16.F32.PACK_AB R127, R156, R153 ;  /* 0x000000999c7f723e */ /* 0x000fe200000010ff */
[----:B------:R-:W-:Y:S06]  /*7370*/  @!P2 BRA `(.L_x_278) ;  /* 0x0000000400c0a947 */ /* 0x000fec0003800000 */
[----:B------:R-:W-:Y:S02]  /*7380*/  IMAD.U32 R29, R9, 0x10000, RZ ;  /* 0x00010000091d7824 */ /* 0x000fe400078e00ff */
[----:B------:R-:W-:Y:S01]  /*7390*/  FMUL.FTZ R28, R156, UR15 ;  /* 0x0000000f9c1c7c20 */ /* 0x000fe20008410000 */
[----:B------:R-:W-:-:S03]  /*73a0*/  SHF.L.U32 R154, R154, 0x10, RZ ;  /* 0x000000109a9a7819 */ /* 0x000fc600000006ff */
[----:B------:R-:W-:Y:S02]  /*73b0*/  FMUL.FTZ R29, R29, R28 ;  /* 0x0000001c1d1d7220 */ /* 0x000fe40000410000 */
[----:B------:R-:W-:-:S03]  /*73c0*/  FFMA.FTZ R123, R28, R154, R123 ;  /* 0x0000009a1c7b7223 */ /* 0x000fc6000001007b */
[----:B------:R-:W-:-:S04]  /*73d0*/  F2FP.BF16.F32.PACK_AB R29, RZ, R29 ;  /* 0x0000001dff1d723e */ /* 0x000fc800000010ff */
[----:B------:R-:W-:Y:S01]  /*73e0*/  PRMT R147, R147, 0x5410, R29 ;  /* 0x0000541093937816 */ /* 0x000fe2000000001d */
[----:B------:R-:W-:Y:S06]  /*73f0*/  BRA `(.L_x_278) ;  /* 0x0000000400a07947 */ /* 0x000fec0003800000 */
.L_x_286:
[----:B------:R-:W-:Y:S05]  /*7400*/  @!P2 BRA `(.L_x_294) ;  /* 0x000000000030a947 */ /* 0x000fea0003800000 */
[----:B------:R-:W-:Y:S01]  /*7410*/  FFMA.FTZ R153, R189, R159, R156 ;  /* 0x0000009fbd997223 */ /* 0x000fe2000001009c */
[----:B------:R-:W-:Y:S02]  /*7420*/  ISETP.GT.AND P5, PT, R29, RZ, PT ;  /* 0x000000ff1d00720c */ /* 0x000fe40003fa4270 */
[----:B------:R-:W-:Y:S01]  /*7430*/  SHF.L.U32 R152, R56, 0x10, RZ ;  /* 0x0000001038987819 */ /* 0x000fe200000006ff */
[----:B------:R-:W-:Y:S01]  /*7440*/  FADD.FTZ R153, R192, -R153 ;  /* 0x80000099c0997221 */ /* 0x000fe20000010000 */
[----:B------:R-:W-:-:S03]  /*7450*/  SHF.L.U32 R209, R148, 0x10, RZ ;  /* 0x0000001094d17819 */ /* 0x000fc600000006ff */
[----:B------:R-:W-:-:S05]  /*7460*/  FMUL.FTZ R153, R28, R153 ;  /* 0x000000991c997220 */ /* 0x000fca0000410000 */
[----:B------:R-:W-:-:S05]  /*7470*/  FSEL R153, R153, RZ, P5 ;  /* 0x000000ff99997208 */ /* 0x000fca0002800000 */
[----:B------:R-:W-:-:S04]  /*7480*/  FMUL.FTZ R153, R153, UR15 ;  /* 0x0000000f99997c20 */ /* 0x000fc80008410000 */
[-C--:B------:R-:W-:Y:S01]  /*7490*/  FMUL.FTZ R152, R152, R153.reuse ;  /* 0x0000009998987220 */ /* 0x080fe20000410000 */
[----:B------:R-:W-:-:S04]  /*74a0*/  FFMA.FTZ R116, R209, R153, R116 ;  /* 0x00000099d1747223 */ /* 0x000fc80000010074 */
[----:B------:R-:W-:-:S04]  /*74b0*/  F2FP.BF16.F32.PACK_AB R152, RZ, R152 ;  /* 0x00000098ff98723e */ /* 0x000fc800000010ff */
[----:B------:R-:W-:-:S07]  /*74c0*/  PRMT R144, R152, 0x7610, R144 ;  /* 0x0000761098907816 */ /* 0x000fce0000000090 */
.L_x_294:
        /* <DEDUP_REMOVED lines=13> */
.L_x_295:
[----:B------:R-:W-:Y:S05]  /*75a0*/  @!P2 BRA `(.L_x_296) ;  /* 0x000000000030a947 */ /* 0x000fea0003800000 */
[----:B------:R-:W-:Y:S01]  /*75b0*/  FFMA.FTZ R153, R191, R159, R156 ;  /* 0x0000009fbf997223 */ /* 0x000fe2000001009c */
[----:B------:R-:W-:Y:S01]  /*75c0*/  ISETP.GT.AND P5, PT, R29, RZ, PT ;  /* 0x000000ff1d00720c */ /* 0x000fe20003fa4270 */
[----:B------:R-:W-:Y:S01]  /*75d0*/  IMAD.U32 R207, R149, 0x10000, RZ ;  /* 0x0001000095cf7824 */ /* 0x000fe200078e00ff */
[----:B------:R-:W-:Y:S01]  /*75e0*/  SHF.L.U32 R152, R57, 0x10, RZ ;  /* 0x0000001039987819 */ /* 0x000fe200000006ff */
[----:B------:R-:W-:-:S04]  /*75f0*/  FADD.FTZ R153, R194, -R153 ;  /* 0x80000099c2997221 */ /* 0x000fc80000010000 */
[----:B------:R-:W-:-:S05]  /*7600*/  FMUL.FTZ R153, R28, R153 ;  /* 0x000000991c997220 */ /* 0x000fca0000410000 */
[----:B------:R-:W-:-:S05]  /*7610*/  FSEL R153, R153, RZ, P5 ;  /* 0x000000ff99997208 */ /* 0x000fca0002800000 */
[----:B------:R-:W-:-:S04]  /*7620*/  FMUL.FTZ R153, R153, UR15 ;  /* 0x0000000f99997c20 */ /* 0x000fc80008410000 */
[-C--:B------:R-:W-:Y:S01]  /*7630*/  FMUL.FTZ R152, R152, R153.reuse ;  /* 0x0000009998987220 */ /* 0x080fe20000410000 */
[----:B------:R-:W-:-:S04]  /*7640*/  FFMA.FTZ R118, R207, R153, R118 ;  /* 0x00000099cf767223 */ /* 0x000fc80000010076 */
[----:B------:R-:W-:-:S04]  /*7650*/  F2FP.BF16.F32.PACK_AB R152, RZ, R152 ;  /* 0x00000098ff98723e */ /* 0x000fc800000010ff */
[----:B------:R-:W-:-:S07]  /*7660*/  PRMT R145, R152, 0x7610, R145 ;  /* 0x0000761098917816 */ /* 0x000fce0000000091 */
.L_x_296:
        /* <DEDUP_REMOVED lines=13> */
.L_x_297:
        /* <DEDUP_REMOVED lines=13> */
.L_x_298:
        /* <DEDUP_REMOVED lines=13> */
.L_x_299:
        /* <DEDUP_REMOVED lines=13> */
.L_x_300:
        /* <DEDUP_REMOVED lines=13> */
.L_x_278:
[----:B------:R-:W0:Y:S08]  /*7a80*/  @P0 LDC.64 R152, c[0x0][0x478] ;  /* 0x00011e00ff980b82 */ /* 0x000e300000000a00 */
[----:B------:R-:W1:Y:S01]  /*7a90*/  @P2 LDC.64 R28, c[0x0][0x468] ;  /* 0x00011a00ff1c2b82 */ /* 0x000e620000000a00 */
[----:B0-----:R-:W-:-:S05]  /*7aa0*/  @P0 IMAD.WIDE.U32 R152, R208, 0x10, R152 ;  /* 0x00000010d0980825 */ /* 0x001fca00078e0098 */
[----:B------:R3:W-:Y:S01]  /*7ab0*/  @P0 STG.E.128 desc[UR10][R152.64], R124 ;  /* 0x0000007c98000986 */ /* 0x0007e2000c101d0a */
[----:B-1----:R-:W-:-:S05]  /*7ac0*/  @P2 IMAD.WIDE.U32 R28, R157, 0x10, R28 ;  /* 0x000000109d1c2825 */ /* 0x002fca00078e001c */
[----:B------:R3:W-:Y:S02]  /*7ad0*/  @P2 STG.E.128 desc[UR10][R28.64], R144 ;  /* 0x000000901c002986 */ /* 0x0007e4000c101d0a */
.L_x_267:
[----:B------:R-:W-:Y:S05]  /*7ae0*/  BSYNC.RECONVERGENT B0 ;  /* 0x0000000000007941 */ /* 0x000fea0003800200 */
.L_x_266:
[----:B---3--:R-:W1:Y:S01]  /*7af0*/  LDC.64 R28, c[0x0][0x380] ;  /* 0x0000e000ff1c7b82 */ /* 0x008e620000000a00 */
[----:B------:R-:W-:Y:S01]  /*7b00*/  UPLOP3.LUT UP1, UPT, UPT, UPT, UP1, 0x40, 0x4 ;  /* 0x000000000004789c */ /* 0x000fe20003f2e810 */
[----:B-1----:R-:W-:-:S04]  /*7b10*/  IADD3 R26, PT, PT, R26, R28, RZ ;  /* 0x0000001c1a1a7210 */ /* 0x002fc80007ffe0ff */
[----:B------:R-:W-:-:S13]  /*7b20*/  ISETP.GE.AND P0, PT, R26, R29, PT ;  /* 0x0000001d1a00720c */ /* 0x000fda0003f06270 */
[----:B------:R-:W-:Y:S05]  /*7b30*/  @!P0 BRA `(.L_x_301) ;  /* 0xffffff8c00608947 */ /* 0x000fea000383ffff */
.L_x_186:
[----:B------:R-:W1:Y:S01]  /*7b40*/  S2UR UR4, SR_CTAID.X ;  /* 0x00000000000479c3 */ /* 0x000e620000002500 */
[----:B------:R-:W-:Y:S01]  /*7b50*/  BSSY.RECONVERGENT B0, `(.L_x_302) ;  /* 0x0000011000007945 */ /* 0x000fe20003800200 */
[----:B-1----:R-:W-:-:S05]  /*7b60*/  IMAD R0, R31, UR4, RZ ;  /* 0x000000041f007c24 */ /* 0x002fca000f8e02ff */
[----:B------:R-:W-:Y:S01]  /*7b70*/  LEA.HI R205, R0, R205, RZ, 0x1d ;  /* 0x000000cd00cd7211 */ /* 0x000fe200078fe8ff */
[----:B------:R-:W-:Y:S06]  /*7b80*/  @!P1 BRA `(.L_x_303) ;  /* 0x0000000000349947 */ /* 0x000fec0003800000 */
[----:B------:R-:W1:Y:S08]  /*7b90*/  LDC.64 R2, c[0x0][0x440] ;  /* 0x00011000ff027b82 */ /* 0x000e700000000a00 */
[----:B------:R-:W3:Y:S08]  /*7ba0*/  LDC.64 R4, c[0x0][0x448] ;  /* 0x00011200ff047b82 */ /* 0x000ef00000000a00 */
[----:B------:R-:W4:Y:S01]  /*7bb0*/  LDC.64 R6, c[0x0][0x460] ;  /* 0x00011800ff067b82 */ /* 0x000f220000000a00 */
[----:B-1----:R-:W-:-:S05]  /*7bc0*/  IMAD.WIDE.U32 R2, R205, 0x20, R2 ;  /* 0x00000020cd027825 */ /* 0x002fca00078e0002 */
[----:B------:R1:W-:Y:S01]  /*7bd0*/  STG.E.128 desc[UR10][R2.64], R76 ;  /* 0x0000004c02007986 */ /* 0x0003e2000c101d0a */
[----:B---3--:R-:W-:-:S03]  /*7be0*/  IMAD.WIDE.U32 R4, R205, 0x20, R4 ;  /* 0x00000020cd047825 */ /* 0x008fc600078e0004 */
[----:B------:R1:W-:Y:S04]  /*7bf0*/  STG.E.128 desc[UR10][R2.64+0x10], R80 ;  /* 0x0000105002007986 */ /* 0x0003e8000c101d0a */
[----:B------:R1:W-:Y:S01]  /*7c00*/  STG.E.128 desc[UR10][R4.64], R60 ;  /* 0x0000003c04007986 */ /* 0x0003e2000c101d0a */
[----:B----4-:R-:W-:-:S03]  /*7c10*/  IMAD.WIDE.U32 R6, R205, 0x20, R6 ;  /* 0x00000020cd067825 */ /* 0x010fc600078e0006 */
[----:B------:R1:W-:Y:S01]  /*7c20*/  STG.E.128 desc[UR10][R4.64+0x10], R64 ;  /* 0x0000104004007986 */ /* 0x0003e2000c101d0a */
[----:B------:R-:W-:-:S03]  /*7c30*/  IADD3 R205, PT, PT, R205, 0x80, RZ ;  /* 0x00000080cdcd7810 */ /* 0x000fc60007ffe0ff */
[----:B------:R1:W-:Y:S04]  /*7c40*/  STG.E.128 desc[UR10][R6.64], R100 ;  /* 0x0000006406007986 */ /* 0x0003e8000c101d0a */
[----:B------:R1:W-:Y:S02]  /*7c50*/  STG.E.128 desc[UR10][R6.64+0x10], R104 ;  /* 0x0000106806007986 */ /* 0x0003e4000c101d0a */
.L_x_303:
[----:B------:R-:W-:Y:S05]  /*7c60*/  BSYNC.RECONVERGENT B0 ;  /* 0x0000000000007941 */ /* 0x000fea0003800200 */
.L_x_302:
[----:B------:R-:W-:Y:S04]  /*7c70*/  BSSY.RECONVERGENT B0, `(.L_x_304) ;  /* 0x000000f000007945 */ /* 0x000fe80003800200 */
[----:B------:R-:W-:Y:S05]  /*7c80*/  @!P3 BRA `(.L_x_305) ;  /* 0x000000000034b947 */ /* 0x000fea0003800000 */
[----:B-1----:R-:W1:Y:S08]  /*7c90*/  LDC.64 R2, c[0x0][0x440] ;  /* 0x00011000ff027b82 */ /* 0x002e700000000a00 */
        /* <DEDUP_REMOVED lines=12> */
.L_x_305:
[----:B------:R-:W-:Y:S05]  /*7d60*/  BSYNC.RECONVERGENT B0 ;  /* 0x0000000000007941 */ /* 0x000fea0003800200 */
.L_x_304:
[----:B------:R-:W-:Y:S05]  /*7d70*/  @!P4 EXIT ;  /* 0x000000000000c94d */ /* 0x000fea0003800000 */
[----:B-1----:R-:W1:Y:S08]  /*7d80*/  LDC.64 R2, c[0x0][0x440] ;  /* 0x00011000ff027b82 */ /* 0x002e700000000a00 */
[----:B------:R-:W3:Y:S08]  /*7d90*/  LDC.64 R4, c[0x0][0x448] ;  /* 0x00011200ff047b82 */ /* 0x000ef00000000a00 */
[----:B------:R-:W4:Y:S01]  /*7da0*/  LDC.64 R6, c[0x0][0x460] ;  /* 0x00011800ff067b82 */ /* 0x000f220000000a00 */
[----:B-1----:R-:W-:-:S05]  /*7db0*/  IMAD.WIDE.U32 R2, R205, 0x20, R2 ;  /* 0x00000020cd027825 */ /* 0x002fca00078e0002 */
[----:B------:R-:W-:Y:S01]  /*7dc0*/  STG.E.128 desc[UR10][R2.64], R136 ;  /* 0x0000008802007986 */ /* 0x000fe2000c101d0a */
[----:B---3--:R-:W-:-:S03]  /*7dd0*/  IMAD.WIDE.U32 R4, R205, 0x20, R4 ;  /* 0x00000020cd047825 */ /* 0x008fc600078e0004 */
[----:B------:R-:W-:Y:S04]  /*7de0*/  STG.E.128 desc[UR10][R2.64+0x10], R140 ;  /* 0x0000108c02007986 */ /* 0x000fe8000c101d0a */
[----:B------:R-:W-:Y:S01]  /*7df0*/  STG.E.128 desc[UR10][R4.64], R92 ;  /* 0x0000005c04007986 */ /* 0x000fe2000c101d0a */
[----:B----4-:R-:W-:-:S03]  /*7e00*/  IMAD.WIDE.U32 R6, R205, 0x20, R6 ;  /* 0x00000020cd067825 */ /* 0x010fc600078e0006 */
[----:B------:R-:W-:Y:S04]  /*7e10*/  STG.E.128 desc[UR10][R4.64+0x10], R96 ;  /* 0x0000106004007986 */ /* 0x000fe8000c101d0a */
[----:B------:R-:W-:Y:S04]  /*7e20*/  STG.E.128 desc[UR10][R6.64], R116 ;  /* 0x0000007406007986 */ /* 0x000fe8000c101d0a */
[----:B------:R-:W-:Y:S01]  /*7e30*/  STG.E.128 desc[UR10][R6.64+0x10], R120 ;  /* 0x0000107806007986 */ /* 0x000fe2000c101d0a */
[----:B------:R-:W-:Y:S05]  /*7e40*/  EXIT ;  /* 0x000000000000794d */ /* 0x000fea0003800000 */
.L_x_306:
        /* <DEDUP_REMOVED lines=11> */
.L_x_10660:


//--------------------- .text._ZN10layer_norm13ln_bwd_kernelINS_13Kernel_traitsI13__nv_bfloat16S2_S2_S2_fjLj3072ELj1ELj1ELj4ELj16ENS_18Kernel_traits_baseILj3072ES2_S2_S2_S2_fjLj128EEEEELb0ELb1ELb1ELb1EEEvNS_9BwdParamsE --------------------------
	.section	.text._ZN10layer_norm13ln_bwd_kernelINS_13Kernel_traitsI13__nv_bfloat16S2_S2_S2_fjLj3072ELj1ELj1ELj4ELj16ENS_18Kernel_traits_baseILj3072ES2_S2_S2_S2_fjLj128EEEEELb0ELb1ELb1ELb1EEEvNS_9BwdParamsE,"ax",@progbits
	.align	128
        .global         _ZN10layer_norm13ln_bwd_kernelINS_13Kernel_traitsI13__nv_bfloat16S2_S2_S2_fjLj3072ELj1ELj1ELj4ELj16ENS_18Kernel_traits_baseILj3072ES2_S2_S2_S2_fjLj128EEEEELb0ELb1ELb1ELb1EEEvNS_9BwdParamsE
        .type           _ZN10layer_norm13ln_bwd_kernelINS_13Kernel_traitsI13__nv_bfloat16S2_S2_S2_fjLj3072ELj1ELj1ELj4ELj16ENS_18Kernel_traits_baseILj3072ES2_S2_S2_S2_fjLj128EEEEELb0ELb1ELb1ELb1EEEvNS_9BwdParamsE,@function
        .size           _ZN10layer_norm13ln_bwd_kernelINS_13Kernel_traitsI13__nv_bfloat16S2_S2_S2_fjLj3072ELj1ELj1ELj4ELj16ENS_18Kernel_traits_baseILj3072ES2_S2_S2_S2_fjLj128EEEEELb0ELb1ELb1ELb1EEEvNS_9BwdParamsE,(.L_x_10661 - _ZN10layer_norm13ln_bwd_kernelINS_13Kernel_traitsI13__nv_bfloat16S2_S2_S2_fjLj3072ELj1ELj1ELj4ELj16ENS_18Kernel_traits_baseILj3072ES2_S2_S2_S2_fjLj128EEEEELb0ELb1ELb1ELb1EEEvNS_9BwdParamsE)
        .other          _ZN10layer_norm13ln_bwd_kernelINS_13Kernel_traitsI13__nv_bfloat16S2_S2_S2_fjLj3072ELj1ELj1ELj4ELj16ENS_18Kernel_traits_baseILj3072ES2_S2_S2_S2_fjLj128EEEEELb0ELb1ELb1ELb1EEEvNS_9BwdParamsE,@"STO_CUDA_ENTRY STV_DEFAULT"
_ZN10layer_norm13ln_bwd_kernelINS_13Kernel_traitsI13__nv_bfloat16S2_S2_S2_fjLj3072ELj1ELj1ELj4ELj16ENS_18Kernel_traits_baseILj3072ES2_S2_S2_S2_fjLj128EEEEELb0ELb1ELb1ELb1EEEvNS_9BwdParamsE:
.text._ZN10layer_norm13ln_bwd_kernelINS_13Kernel_traitsI13__nv_bfloat16S2_S2_S2_fjLj3072ELj1ELj1ELj4ELj16ENS_18Kernel_traits_baseILj3072ES2_S2_S2_S2_fjLj128EEEEELb0ELb1ELb1ELb1EEEvNS_9BwdParamsE:
        /* <DEDUP_REMOVED lines=44> */
[----:B------:R-:W2:Y:S01]  /*02c0*/  LDC.64 R4, c[0x0][0x3d0] ;  /* 0x0000f400ff047b82 */ /* 0x000ea20000000a00 */
[----:B------:R-:W-:Y:S01]  /*02d0*/  MOV R0, UR4 ;  /* 0x0000000400007c02 */ /* 0x000fe20008000f00 */
[----:B------:R-:W-:Y:S01]  /*02e0*/  UPLOP3.LUT UP1, UPT, UPT, UPT, UPT, 0x40, 0x4 ;  /* 0x000000000004789c */ /* 0x000fe20003f2e870 */
[----:B------:R-:W3:Y:S01]  /*02f0*/  LDCU UR16, c[0x0][0x40c] ;  /* 0x00008180ff1077ac */ /* 0x000ee20008000800 */
[----:B------:R-:W4:Y:S01]  /*0300*/  LDCU UR14, c[0x0][0x388] ;  /* 0x00007100ff0e77ac */ /* 0x000f220008000800 */
[----:B------:R-:W0:Y:S01]  /*0310*/  LDCU.U8 UR11, c[0x0][0x410] ;  /* 0x00008200ff0b77ac */ /* 0x000e220008000000 */
[C---:B-1----:R-:W-:Y:S01]  /*0320*/  IMAD.WIDE.U32 R2, R148.reuse, 0x10, R2 ;  /* 0x0000001094027825 */ /* 0x042fe200078e0002 */
[----:B------:R-:W1:Y:S04]  /*0330*/  LDCU UR15, c[0x0][0x400] ;  /* 0x00008000ff0f77ac */ /* 0x000e680008000800 */
[----:B0-----:R-:W5:Y:S01]  /*0340*/  LDG.E.128 R96, desc[UR12][R2.64+0x1000] ;  /* 0x0010000c02607981 */ /* 0x001f62000c1e1d00 */
[----:B------:R-:W0:Y:S01]  /*0350*/  LDCU.64 UR6, c[0x0][0x438] ;  /* 0x00008700ff0677ac */ /* 0x000e220008000a00 */
[----:B--2---:R-:W-:-:S02]  /*0360*/  IMAD.WIDE.U32 R4, R148, 0x10, R4 ;  /* 0x0000001094047825 */ /* 0x004fc400078e0004 */
[----:B------:R-:W2:Y:S01]  /*0370*/  LDG.E.128 R104, desc[UR12][R2.64+0x800] ;  /* 0x0008000c02687981 */ /* 0x000ea2000c1e1d00 */
[----:B------:R-:W0:Y:S03]  /*0380*/  LDCU.64 UR8, c[0x0][0x478] ;  /* 0x00008f00ff0877ac */ /* 0x000e260008000a00 */
[----:B------:R-:W3:Y:S04]  /*0390*/  LDG.E.128 R100, desc[UR12][R4.64+0x1000] ;  /* 0x0010000c04647981 */ /* 0x000ee8000c1e1d00 */
[----:B------:R-:W4:Y:S04]  /*03a0*/  LDG.E.128 R108, desc[UR12][R4.64+0x800] ;  /* 0x0008000c046c7981 */ /* 0x000f28000c1e1d00 */
[----:B------:R5:W4:Y:S04]  /*03b0*/  LDG.E.128 R112, desc[UR12][R2.64] ;  /* 0x0000000c02707981 */ /* 0x000b28000c1e1d00 */
[----:B------:R1:W4:Y:S01]  /*03c0*/  LDG.E.128 R116, desc[UR12][R4.64] ;  /* 0x0000000c04747981 */ /* 0x000322000c1e1d00 */
[----:B------:R-:W-:Y:S01]  /*03d0*/  HFMA2 R128, -RZ, RZ, 0, 0 ;  /* 0x00000000ff807431 */ /* 0x000fe200000001ff */
[----:B-----5:R-:W-:-:S02]  /*03e0*/  PRMT R2, R96, 0x7632, R2 ;  /* 0x0000763260027816 */ /* 0x020fc40000000002 */
[----:B-1----:R-:W-:Y:S02]  /*03f0*/  PRMT R4, R97, 0x7632, R4 ;  /* 0x0000763261047816 */ /* 0x002fe40000000004 */
[----:B------:R-:W-:Y:S02]  /*0400*/  PRMT R5, R98, 0x7632, R5 ;  /* 0x0000763262057816 */ /* 0x000fe40000000005 */
[----:B------:R-:W-:Y:S02]  /*0410*/  PRMT R6, R99, 0x7632, R6 ;  /* 0x0000763263067816 */ /* 0x000fe40000000006 */
[----:B---3--:R-:W-:Y:S02]  /*0420*/  PRMT R7, R100, 0x7632, R7 ;  /* 0x0000763264077816 */ /* 0x008fe40000000007 */
[----:B------:R-:W-:Y:S02]  /*0430*/  PRMT R8, R101, 0x7632, R8 ;  /* 0x0000763265087816 */ /* 0x000fe40000000008 */
[----:B------:R-:W-:-:S02]  /*0440*/  PRMT R9, R102, 0x7632, R9 ;  /* 0x0000763266097816 */ /* 0x000fc40000000009 */
[----:B------:R-:W-:Y:S02]  /*0450*/  PRMT R10, R103, 0x7632, R10 ;  /* 0x00007632670a7816 */ /* 0x000fe4000000000a */
[----:B--2---:R-:W-:Y:S02]  /*0460*/  PRMT R11, R104, 0x7632, R11 ;  /* 0x00007632680b7816 */ /* 0x004fe4000000000b */
[----:B------:R-:W-:Y:S02]  /*0470*/  PRMT R12, R105, 0x7632, R12 ;  /* 0x00007632690c7816 */ /* 0x000fe4000000000c */
[----:B------:R-:W-:Y:S02]  /*0480*/  PRMT R13, R106, 0x7632, R13 ;  /* 0x000076326a0d7816 */ /* 0x000fe4000000000d */
[----:B------:R-:W-:Y:S02]  /*0490*/  PRMT R14, R107, 0x7632, R14 ;  /* 0x000076326b0e7816 */ /* 0x000fe4000000000e */
[----:B----4-:R-:W-:-:S02]  /*04a0*/  PRMT R15, R108, 0x7632, R15 ;  /* 0x000076326c0f7816 */ /* 0x010fc4000000000f */
        /* <DEDUP_REMOVED lines=9> */
[----:B------:R-:W-:Y:S02]  /*0540*/  PRMT R25, R118, 0x7632, R25 ;  /* 0x0000763276197816 */ /* 0x000fe40000000019 */
[----:B0-----:R-:W-:-:S07]  /*0550*/  PRMT R26, R119, 0x7632, R26 ;  /* 0x00007632771a7816 */ /* 0x001fce000000001a */
.L_x_410:
[----:B------:R-:W0:Y:S08]  /*0560*/  LDC.64 R156, c[0x0][0x3f8] ;  /* 0x0000fe00ff9c7b82 */ /* 0x000e300000000a00 */
[----:B------:R-:W1:Y:S08]  /*0570*/  LDC.64 R154, c[0x0][0x3c8] ;  /* 0x0000f200ff9a7b82 */ /* 0x000e700000000a00 */
[----:B------:R-:W2:Y:S01]  /*0580*/  LDC.64 R152, c[0x0][0x3f0] ;  /* 0x0000fc00ff987b82 */ /* 0x000ea20000000a00 */
[----:B0-----:R-:W-:-:S05]  /*0590*/  IMAD.WIDE R156, R0, 0x4, R156 ;  /* 0x00000004009c7825 */ /* 0x001fca00078e029c */
[----:B------:R-:W3:Y:S01]  /*05a0*/  LDG.E R27, desc[UR12][R156.64] ;  /* 0x0000000c9c1b7981 */ /* 0x000ee2000c1e1900 */
[----:B-1----:R-:W-:-:S05]  /*05b0*/  IMAD.WIDE R154, R0, 0x4, R154 ;  /* 0x00000004009a7825 */ /* 0x002fca00078e029a */
[----:B------:R0:W5:Y:S01]  /*05c0*/  LDG.E R172, desc[UR12][R154.64] ;  /* 0x0000000c9aac7981 */ /* 0x000162000c1e1900 */
[----:B--2---:R-:W-:-:S05]  /*05d0*/  IMAD.WIDE R152, R0, 0x4, R152 ;  /* 0x0000000400987825 */ /* 0x004fca00078e0298 */
[----:B------:R0:W5:Y:S01]  /*05e0*/  LDG.E R194, desc[UR12][R152.64] ;  /* 0x0000000c98c27981 */ /* 0x000162000c1e1900 */
[----:B------:R-:W-:Y:S02]  /*05f0*/  CS2R R158, SRZ ;  /* 0x00000000009e7805 */ /* 0x000fe4000001ff00 */
[----:B---3--:R-:W-:-:S13]  /*0600*/  ISETP.GE.AND P1, PT, R27, 0x1, PT ;  /* 0x000000011b00780c */ /* 0x008fda0003f26270 */
[----:B0-----:R-:W-:Y:S05]  /*0610*/  @!P1 BRA `(.L_x_308) ;  /* 0x0000001000dc9947 */ /* 0x001fea0003800000 */
[----:B------:R-:W0:Y:S01]  /*0620*/  LDC.64 R174, c[0x0][0x3c0] ;  /* 0x0000f000ffae7b82 */ /* 0x000e220000000a00 */
[----:B------:R-:W-:Y:S01]  /*0630*/  IMAD R3, R0, UR14, RZ ;  /* 0x0000000e00037c24 */ /* 0x000fe2000f8e02ff */
[----:B------:R-:W-:-:S04]  /*0640*/  IADD3 R149, PT, PT, R27, -0x1, RZ ;  /* 0xffffffff1b957810 */ /* 0x000fc80007ffe0ff */
[----:B------:R-:W-:Y:S01]  /*0650*/  SHF.R.S32.HI R150, RZ, 0x1f, R3 ;  /* 0x0000001fff967819 */ /* 0x000fe20000011403 */
[----:B------:R-:W-:Y:S01]  /*0660*/  IMAD R149, R149, UR14, RZ ;  /* 0x0000000e95957c24 */ /* 0x000fe2000f8e02ff */
[----:B------:R-:W1:Y:S02]  /*0670*/  LDC.64 R164, c[0x0][0x3a8] ;  /* 0x0000ea00ffa47b82 */ /* 0x000e640000000a00 */
[----:B------:R-:W-:Y:S02]  /*0680*/  LEA.HI R3, R150, R3, RZ, 0x3 ;  /* 0x0000000396037211 */ /* 0x000fe400078f18ff */
[----:B------:R-:W-:Y:S02]  /*0690*/  SHF.R.S32.HI R150, RZ, 0x1f, R149 ;  /* 0x0000001fff967819 */ /* 0x000fe40000011495 */
[----:B------:R-:W-:Y:S02]  /*06a0*/  LEA.HI.SX32 R173, R3, R148, 0x1d ;  /* 0x0000009403ad7211 */ /* 0x000fe400078feaff */
[----:B------:R-:W2:Y:S01]  /*06b0*/  LDC.64 R168, c[0x0][0x428] ;  /* 0x00010a00ffa87b82 */ /* 0x000ea20000000a00 */
[----:B------:R-:W-:-:S04]  /*06c0*/  LEA.HI R149, R150, R149, RZ, 0x3 ;  /* 0x0000009596957211 */ /* 0x000fc800078f18ff */
[----:B------:R-:W-:Y:S02]  /*06d0*/  LEA.HI.SX32 R171, R149, R148, 0x1d ;  /* 0x0000009495ab7211 */ /* 0x000fe400078feaff */
[----:B------:R-:W-:Y:S02]  /*06e0*/  IADD3 R183, PT, PT, R173, 0x80, RZ ;  /* 0x00000080adb77810 */ /* 0x000fe40007ffe0ff */
[----:B------:R-:W-:Y:S02]  /*06f0*/  IADD3 R161, PT, PT, R171, 0x80, RZ ;  /* 0x00000080aba17810 */ /* 0x000fe40007ffe0ff */
[----:B------:R-:W-:Y:S02]  /*0700*/  SHF.R.S32.HI R3, RZ, 0x1f, R0 ;  /* 0x0000001fff037819 */ /* 0x000fe40000011400 */
[C---:B0-----:R-:W-:Y:S02]  /*0710*/  LEA R174, P0, R0.reuse, R174, 0x2 ;  /* 0x000000ae00ae7211 */ /* 0x041fe400078010ff */
[C---:B------:R-:W-:Y:S01]  /*0720*/  IADD3 R185, PT, PT, R173.reuse, 0x100, RZ ;  /* 0x00000100adb97810 */ /* 0x040fe20007ffe0ff */
[----:B-1----:R-:W-:Y:S01]  /*0730*/  IMAD.WIDE.U32 R150, R173, 0x10, R164 ;  /* 0x00000010ad967825 */ /* 0x002fe200078e00a4 */
[----:B------:R-:W-:-:S03]  /*0740*/  LEA.HI.X R175, R0, R175, R3, 0x2, P0 ;  /* 0x000000af00af7211 */ /* 0x000fc600000f1403 */
[----:B------:R-:W-:Y:S02]  /*0750*/  IMAD.WIDE.U32 R156, R183, 0x10, R164 ;  /* 0x00000010b79c7825 */ /* 0x000fe400078e00a4 */
[----:B------:R-:W3:Y:S02]  /*0760*/  LDG.E.128 R148, desc[UR12][R150.64] ;  /* 0x0000000c96947981 */ /* 0x000ee4000c1e1d00 */
[--C-:B--2---:R-:W-:Y:S02]  /*0770*/  IMAD.WIDE.U32 R152, R171, 0x10, R168.reuse ;  /* 0x00000010ab987825 */ /* 0x104fe400078e00a8 */
[----:B------:R0:W2:Y:S02]  /*0780*/  LDG.E R3, desc[UR12][R174.64] ;  /* 0x0000000cae037981 */ /* 0x0000a4000c1e1900 */
[----:B------:R-:W-:Y:S02]  /*0790*/  IMAD.WIDE.U32 R160, R161, 0x10, R168 ;  /* 0x00000010a1a07825 */ /* 0x000fe400078e00a8 */
[----:B------:R-:W4:Y:S02]  /*07a0*/  LDG.E.128 R152, desc[UR12][R152.64] ;  /* 0x0000000c98987981 */ /* 0x000f24000c1e1d00 */
[----:B------:R-:W-:-:S02]  /*07b0*/  IMAD.WIDE.U32 R164, R185, 0x10, R164 ;  /* 0x00000010b9a47825 */ /* 0x000fc400078e00a4 */
[----:B------:R-:W4:Y:S04]  /*07c0*/  LDG.E.128 R156, desc[UR12][R156.64] ;  /* 0x0000000c9c9c7981 */ /* 0x000f28000c1e1d00 */
[----:B------:R-:W4:Y:S04]  /*07d0*/  LDG.E.128 R160, desc[UR12][R160.64] ;  /* 0x0000000ca0a07981 */ /* 0x000f28000c1e1d00 */
[----:B------:R-:W4:Y:S01]  /*07e0*/  LDG.E.128 R164, desc[UR12][R164.64] ;  /* 0x0000000ca4a47981 */ /* 0x000f22000c1e1d00 */
[----:B------:R-:W-:-:S05]  /*07f0*/  IADD3 R171, PT, PT, R171, 0x100, RZ ;  /* 0x00000100abab7810 */ /* 0x000fca0007ffe0ff */
[----:B------:R-:W-:-:S06]  /*0800*/  IMAD.WIDE.U32 R168, R171, 0x10, R168 ;  /* 0x00000010aba87825 */ /* 0x000fcc00078e00a8 */
[----:B------:R-:W4:Y:S01]  /*0810*/  LDG.E.128 R168, desc[UR12][R168.64] ;  /* 0x0000000ca8a87981 */ /* 0x000f22000c1e1d00 */
        /* <DEDUP_REMOVED lines=13> */
[----:B------:R-:W-:Y:S02]  /*08f0*/  SHF.L.U32 R192, R17, 0x10, RZ ;  /* 0x0000001011c07819 */ /* 0x000fe400000006ff */
[----:B------:R-:W-:Y:S02]  /*0900*/  SHF.L.U32 R198, R18, 0x10, RZ ;  /* 0x0000001012c67819 */ /* 0x000fe400000006ff */
[C---:B---3--:R-:W-:Y:S02]  /*0910*/  PRMT R184, R148.reuse, 0x7632, R184 ;  /* 0x0000763294b87816 */ /* 0x048fe400000000b8 */
[----:B------:R-:W-:Y:S02]  /*0920*/  SHF.L.U32 R148, R148, 0x10, RZ ;  /* 0x0000001094947819 */ /* 0x000fe400000006ff */
[----:B--2---:R-:W-:Y:S02]  /*0930*/  FSEL R190, R3, RZ, !P2 ;  /* 0x000000ff03be7208 */ /* 0x004fe40005000000 */
[----:B------:R-:W-:-:S02]  /*0940*/  PRMT R185, R149, 0x7632, R185 ;  /* 0x0000763295b97816 */ /* 0x000fc400000000b9 */
[C---:B------:R-:W-:Y:S02]  /*0950*/  PRMT R187, R150.reuse, 0x7632, R187 ;  /* 0x0000763296bb7816 */ /* 0x040fe400000000bb */
[C---:B----4-:R-:W-:Y:S02]  /*0960*/  PRMT R174, R155.reuse, 0x7632, R174 ;  /* 0x000076329bae7816 */ /* 0x050fe400000000ae */
[----:B------:R-:W-:Y:S02]  /*0970*/  SHF.L.U32 R203, R155, 0x10, RZ ;  /* 0x000000109bcb7819 */ /* 0x000fe400000006ff */
[----:B------:R-:W-:Y:S02]  /*0980*/  SHF.L.U32 R150, R150, 0x10, RZ ;  /* 0x0000001096967819 */ /* 0x000fe400000006ff */
[----:B------:R-:W-:Y:S02]  /*0990*/  PRMT R155, R159, 0x7632, R155 ;  /* 0x000076329f9b7816 */ /* 0x000fe4000000009b */
[----:B------:R-:W-:-:S02]  /*09a0*/  PRMT R182, R160, 0x7632, R182 ;  /* 0x00007632a0b67816 */ /* 0x000fc400000000b6 */
[----:B------:R-:W-:Y:S02]  /*09b0*/  SHF.L.U32 R173, R160, 0x10, RZ ;  /* 0x00000010a0ad7819 */ /* 0x000fe400000006ff */
[C---:B------:R-:W-:Y:S02]  /*09c0*/  PRMT R188, R151.reuse, 0x7632, R188 ;  /* 0x0000763297bc7816 */ /* 0x040fe400000000bc */
[----:B------:R-:W-:Y:S02]  /*09d0*/  SHF.L.U32 R189, R151, 0x10, RZ ;  /* 0x0000001097bd7819 */ /* 0x000fe400000006ff */
[----:B------:R-:W-:Y:S01]  /*09e0*/  PRMT R160, R166, 0x7632, R160 ;  /* 0x00007632a6a07816 */ /* 0x000fe200000000a0 */
[----:B------:R-:W-:Y:S01]  /*09f0*/  IMAD.U32 R213, R157, 0x10000, RZ ;  /* 0x000100009dd57824 */ /* 0x000fe200078e00ff */
[C---:B0-----:R-:W-:Y:S01]  /*0a00*/  PRMT R178, R153.reuse, 0x7632, R178 ;  /* 0x0000763299b27816 */ /* 0x041fe200000000b2 */
[----:B------:R-:W-:Y:S01]  /*0a10*/  FADD.FTZ R3, -R190, R148 ;  /* 0x00000094be037221 */ /* 0x000fe20000010100 */
[----:B------:R-:W-:-:S02]  /*0a20*/  SHF.L.U32 R151, R153, 0x10, RZ ;  /* 0x0000001099977819 */ /* 0x000fc400000006ff */
[----:B------:R-:W-:Y:S02]  /*0a30*/  SHF.L.U32 R186, R149, 0x10, RZ ;  /* 0x0000001095ba7819 */ /* 0x000fe400000006ff */
[----:B------:R-:W-:Y:S02]  /*0a40*/  PRMT R153, R157, 0x7632, R153 ;  /* 0x000076329d997816 */ /* 0x000fe40000000099 */
[----:B------:R-:W-:Y:S02]  /*0a50*/  SHF.L.U32 R209, R159, 0x10, RZ ;  /* 0x000000109fd17819 */ /* 0x000fe400000006ff */
[----:B------:R-:W-:Y:S02]  /*0a60*/  SHF.L.U32 R185, R185, 0x10, RZ ;  /* 0x00000010b9b97819 */ /* 0x000fe400000006ff */
[C---:B------:R-:W-:Y:S02]  /*0a70*/  PRMT R157, R165.reuse, 0x7632, R157 ;  /* 0x00007632a59d7816 */ /* 0x040fe4000000009d */
[----:B------:R-:W-:Y:S01]  /*0a80*/  SHF.L.U32 R159, R165, 0x10, RZ ;  /* 0x00000010a59f7819 */ /* 0x000fe200000006ff */
[----:B------:R-:W-:Y:S01]  /*0a90*/  FADD.FTZ R165, -R190, R150 ;  /* 0x00000096bea57221 */ /* 0x000fe20000010100 */
[----:B------:R-:W-:-:S02]  /*0aa0*/  SHF.L.U32 R155, R155, 0x10, RZ ;  /* 0x000000109b9b7819 */ /* 0x000fc400000006ff */
[----:B------:R-:W-:Y:S01]  /*0ab0*/  SHF.L.U32 R160, R160, 0x10, RZ ;  /* 0x00000010a0a07819 */ /* 0x000fe200000006ff */
[----:B-----5:R-:W-:Y:S01]  /*0ac0*/  FMUL.FTZ R3, R172, R3 ;  /* 0x00000003ac037220 */ /* 0x020fe20000410000 */
[C---:B------:R-:W-:Y:S02]  /*0ad0*/  PRMT R180, R152.reuse, 0x7632, R180 ;  /* 0x0000763298b47816 */ /* 0x040fe400000000b4 */
[----:B------:R-:W-:Y:S02]  /*0ae0*/  SHF.L.U32 R149, R152, 0x10, RZ ;  /* 0x0000001098957819 */ /* 0x000fe400000006ff */
[C---:B------:R-:W-:Y:S02]  /*0af0*/  PRMT R181, R162.reuse, 0x7632, R181 ;  /* 0x00007632a2b57816 */ /* 0x040fe400000000b5 */
[----:B------:R-:W-:Y:S02]  /*0b00*/  SHF.L.U32 R177, R162, 0x10, RZ ;  /* 0x00000010a2b17819 */ /* 0x000fe400000006ff */
[----:B------:R-:W-:-:S02]  /*0b10*/  SHF.L.U32 R150, R116, 0x10, RZ ;  /* 0x0000001074967819 */ /* 0x000fc400000006ff */
[C---:B------:R-:W-:Y:S02]  /*0b20*/  PRMT R152, R156.reuse, 0x7632, R152 ;  /* 0x000076329c987816 */ /* 0x040fe40000000098 */
[----:B------:R-:W-:Y:S02]  /*0b30*/  SHF.L.U32 R217, R156, 0x10, RZ ;  /* 0x000000109cd97819 */ /* 0x000fe400000006ff */
[C---:B------:R-:W-:Y:S02]  /*0b40*/  PRMT R179, R161.reuse, 0x7632, R179 ;  /* 0x00007632a1b37816 */ /* 0x040fe400000000b3 */
[----:B------:R-:W-:Y:S01]  /*0b50*/  SHF.L.U32 R175, R161, 0x10, RZ ;  /* 0x00000010a1af7819 */ /* 0x000fe200000006ff */
[C---:B------:R-:W-:Y:S01]  /*0b60*/  FADD.FTZ R161, -R190.reuse, R186 ;  /* 0x000000babea17221 */ /* 0x040fe20000010100 */
[C---:B------:R-:W-:Y:S02]  /*0b70*/  PRMT R162, R167.reuse, 0x7632, R162 ;  /* 0x00007632a7a27816 */ /* 0x040fe400000000a2 */
[----:B------:R-:W-:Y:S01]  /*0b80*/  SHF.L.U32 R193, R167, 0x10, RZ ;  /* 0x00000010a7c17819 */ /* 0x000fe200000006ff */
[----:B------:R-:W-:Y:S01]  /*0b90*/  FADD.FTZ R167, -R190, R185 ;  /* 0x000000b9bea77221 */ /* 0x000fe20000010100 */
[----:B------:R-:W-:Y:S01]  /*0ba0*/  PRMT R176, R154, 0x7632, R176 ;  /* 0x000076329ab07816 */ /* 0x000fe200000000b0 */
[----:B------:R-:W-:Y:S01]  /*0bb0*/  FADD.FTZ R185, -R190, R155 ;  /* 0x0000009bbeb97221 */ /* 0x000fe20000010100 */
[----:B------:R-:W-:-:S02]  /*0bc0*/  SHF.L.U32 R207, R154, 0x10, RZ ;  /* 0x000000109acf7819 */ /* 0x000fc400000006ff */
[----:B------:R-:W-:Y:S01]  /*0bd0*/  PRMT R156, R164, 0x7632, R156 ;  /* 0x00007632a49c7816 */ /* 0x000fe2000000009c */
[----:B------:R-:W-:Y:S01]  /*0be0*/  FADD.FTZ R155, -R190, R160 ;  /* 0x000000a0be9b7221 */ /* 0x000fe20000010100 */
[----:B------:R-:W-:Y:S01]  /*0bf0*/  PRMT R154, R158, 0x7632, R154 ;  /* 0x000076329e9a7816 */ /* 0x000fe2000000009a */
[-C--:B------:R-:W-:Y:S01]  /*0c00*/  FMUL.FTZ R150, R150, R149.reuse ;  /* 0x0000009596967220 */ /* 0x080fe20000410000 */
[----:B------:R-:W-:Y:S01]  /*0c10*/  SHF.L.U32 R160, R117, 0x10, RZ ;  /* 0x0000001075a07819 */ /* 0x000fe200000006ff */
[----:B------:R-:W-:Y:S01]  /*0c20*/  FADD.FTZ R128, R128, R149 ;  /* 0x0000009580807221 */ /* 0x000fe20000010000 */
[----:B------:R-:W-:Y:S01]  /*0c30*/  FFMA.FTZ R40, R3, R149, R40 ;  /* 0x0000009503287223 */ /* 0x000fe20000010028 */
[----:B------:R-:W-:Y:S01]  /*0c40*/  SHF.L.U32 R187, R187, 0x10, RZ ;  /* 0x00000010bbbb7819 */ /* 0x000fe200000006ff */
[----:B------:R-:W-:Y:S01]  /*0c50*/  FMUL.FTZ R149, R172, R161 ;  /* 0x000000a1ac957220 */ /* 0x000fe20000410000 */
[----:B------:R-:W-:Y:S02]  /*0c60*/  SHF.L.U32 R156, R156, 0x10, RZ ;  /* 0x000000109c9c7819 */ /* 0x000fe400000006ff */
[----:B------:R-:W-:-:S02]  /*0c70*/  SHF.L.U32 R184, R184, 0x10, RZ ;  /* 0x00000010b8b87819 */ /* 0x000fc400000006ff */
[----:B------:R-:W-:Y:S02]  /*0c80*/  SHF.L.U32 R152, R152, 0x10, RZ ;  /* 0x0000001098987819 */ /* 0x000fe400000006ff */
[----:B------:R-:W-:Y:S01]  /*0c90*/  SHF.L.U32 R154, R154, 0x10, RZ ;  /* 0x000000109a9a7819 */ /* 0x000fe200000006ff */
[----:B------:R-:W-:Y:S01]  /*0ca0*/  FADD.FTZ R221, -R190, R189 ;  /* 0x000000bdbedd7221 */ /* 0x000fe20000010100 */
[----:B------:R-:W-:Y:S01]  /*0cb0*/  SHF.L.U32 R211, R158, 0x10, RZ ;  /* 0x000000109ed37819 */ /* 0x000fe200000006ff */
[----:B------:R-:W-:Y:S01]  /*0cc0*/  FADD.FTZ R189, -R190, R159 ;  /* 0x0000009fbebd7221 */ /* 0x000fe20000010100 */
[-C--:B------:R-:W-:Y:S01]  /*0cd0*/  FMUL.FTZ R160, R160, R151.reuse ;  /* 0x00000097a0a07220 */ /* 0x080fe20000410000 */
[----:B------:R-:W-:Y:S01]  /*0ce0*/  FADD.FTZ R130, R130, R151 ;  /* 0x0000009782827221 */ /* 0x000fe20000010000 */
[----:B------:R-:W-:Y:S01]  /*0cf0*/  FFMA.FTZ R42, R149, R151, R42 ;  /* 0x00000097952a7223 */ /* 0x000fe2000001002a */
[C---:B------:R-:W-:Y:S01]  /*0d00*/  PRMT R158, R163.reuse, 0x7632, R158 ;  /* 0x00007632a39e7816 */ /* 0x040fe2000000009e */
[C---:B------:R-:W-:Y:S01]  /*0d10*/  FADD.FTZ R219, -R190.reuse, R187 ;  /* 0x000000bbbedb7221 */ /* 0x040fe20000010100 */
[----:B------:R-:W-:Y:S01]  /*0d20*/  SHF.L.U32 R183, R163, 0x10, RZ ;  /* 0x00000010a3b77819 */ /* 0x000fe200000006ff */
[----:B------:R-:W-:Y:S01]  /*0d30*/  FADD.FTZ R159, -R190, R156 ;  /* 0x0000009cbe9f7221 */ /* 0x000fe20000010100 */
[----:B------:R-:W-:Y:S01]  /*0d40*/  SHF.L.U32 R188, R188, 0x10, RZ ;  /* 0x00000010bcbc7819 */ /* 0x000fe200000006ff */
[----:B------:R-:W-:Y:S01]  /*0d50*/  FMUL.FTZ R151, R172, R165 ;  /* 0x000000a5ac977220 */ /* 0x000fe20000410000 */
[C---:B------:R-:W-:Y:S01]  /*0d60*/  FADD.FTZ R163, -R190.reuse, R184 ;  /* 0x000000b8bea37221 */ /* 0x040fe20000010100 */
[C---:B------:R-:W-:Y:S01]  /*0d70*/  FADD.FTZ R225, -R190.reuse, R152 ;  /* 0x00000098bee17221 */ /* 0x040fe20000010100 */
[----:B------:R-:W-:Y:S01]  /*0d80*/  FADD.FTZ R205, -R190, R154 ;  /* 0x0000009abecd7221 */ /* 0x000fe20000010100 */
[C---:B------:R-:W-:Y:S01]  /*0d90*/  PRMT R156, R169.reuse, 0x7632, R156 ;  /* 0x00007632a99c7816 */ /* 0x040fe2000000009c */
[----:B------:R-:W-:Y:S01]  /*0da0*/  IMAD.U32 R180, R180, 0x10000, RZ ;  /* 0x00010000b4b47824 */ /* 0x000fe200078e00ff */
[----:B------:R-:W-:-:S02]  /*0db0*/  SHF.L.U32 R199, R169, 0x10, RZ ;  /* 0x00000010a9c77819 */ /* 0x000fc400000006ff */
[----:B------:R-:W-:Y:S02]  /*0dc0*/  SHF.L.U32 R165, R23, 0x10, RZ ;  /* 0x0000001017a57819 */ /* 0x000fe400000006ff */
[C---:B------:R-:W-:Y:S02]  /*0dd0*/  PRMT R154, R168.reuse, 0x7632, R154 ;  /* 0x00007632a89a7816 */ /* 0x040fe4000000009a */
[----:B------:R-:W-:Y:S01]  /*0de0*/  SHF.L.U32 R201, R168, 0x10, RZ ;  /* 0x00000010a8c97819 */ /* 0x000fe200000006ff */
[----:B------:R-:W-:Y:S01]  /*0df0*/  FMUL.FTZ R168, R172, R167 ;  /* 0x000000a7aca87220 */ /* 0x000fe20000410000 */
[C---:B------:R-:W-:Y:S02]  /*0e00*/  PRMT R152, R171.reuse, 0x7632, R152 ;  /* 0x00007632ab987816 */ /* 0x040fe40000000098 */
[----:B------:R-:W-:Y:S02]  /*0e10*/  SHF.L.U32 R195, R171, 0x10, RZ ;  /* 0x00000010abc37819 */ /* 0x000fe400000006ff */
[----:B------:R-:W-:-:S02]  /*0e20*/  SHF.L.U32 R169, R24, 0x10, RZ ;  /* 0x0000001018a97819 */ /* 0x000fc400000006ff */
[----:B------:R-:W-:Y:S02]  /*0e30*/  SHF.L.U32 R178, R178, 0x10, RZ ;  /* 0x00000010b2b27819 */ /* 0x000fe400000006ff */
[C---:B------:R-:W-:Y:S02]  /*0e40*/  PRMT R148, R170.reuse, 0x7632, R148 ;  /* 0x00007632aa947816 */ /* 0x040fe40000000094 */
[----:B------:R-:W-:Y:S01]  /*0e50*/  SHF.L.U32 R197, R170, 0x10, RZ ;  /* 0x00000010aac57819 */ /* 0x000fe200000006ff */
[----:B------:R-:W-:Y:S01]  /*0e60*/  FMUL.FTZ R170, R172, R219 ;  /* 0x000000dbacaa7220 */ /* 0x000fe20000410000 */
[----:B------:R-:W-:Y:S02]  /*0e70*/  SHF.L.U32 R171, R25, 0x10, RZ ;  /* 0x0000001019ab7819 */ /* 0x000fe400000006ff */
[----:B------:R-:W-:Y:S01]  /*0e80*/  SHF.L.U32 R176, R176, 0x10, RZ ;  /* 0x00000010b0b07819 */ /* 0x000fe200000006ff */
[----:B------:R-:W-:Y:S01]  /*0e90*/  FADD.FTZ R223, -R190, R188 ;  /* 0x000000bcbedf7221 */ /* 0x000fe20000010100 */
[----:B------:R-:W-:Y:S01]  /*0ea0*/  SHF.L.U32 R191, R166, 0x10, RZ ;  /* 0x00000010a6bf7819 */ /* 0x000fe200000006ff */
[----:B------:R-:W-:Y:S01]  /*0eb0*/  FMUL.FTZ R166, R172, R163 ;  /* 0x000000a3aca67220 */ /* 0x000fe20000410000 */
[----:B------:R-:W-:Y:S01]  /*0ec0*/  FADD.FTZ R217, -R190, R217 ;  /* 0x000000d9bed97221 */ /* 0x000fe20000010100 */
[----:B------:R-:W-:Y:S01]  /*0ed0*/  FMUL.FTZ R163, R165, R180 ;  /* 0x000000b4a5a37220 */ /* 0x000fe20000410000 */
[-C--:B------:R-:W-:Y:S01]  /*0ee0*/  FMUL.FTZ R165, R169, R178.reuse ;  /* 0x000000b2a9a57220 */ /* 0x080fe20000410000 */
[----:B------:R-:W-:Y:S01]  /*0ef0*/  FADD.FTZ R131, R131, R178 ;  /* 0x000000b283837221 */ /* 0x000fe20000010000 */
[----:B------:R-:W-:Y:S01]  /*0f00*/  FFMA.FTZ R43, R168, R178, R43 ;  /* 0x000000b2a82b7223 */ /* 0x000fe2000001002b */
[----:B------:R-:W-:Y:S01]  /*0f10*/  SHF.L.U32 R169, R26, 0x10, RZ ;  /* 0x000000101aa97819 */ /* 0x000fe200000006ff */
[-C--:B------:R-:W-:Y:S01]  /*0f20*/  FMUL.FTZ R167, R171, R176.reuse ;  /* 0x000000b0aba77220 */ /* 0x080fe20000410000 */
[----:B------:R-:W-:Y:S01]  /*0f30*/  SHF.L.U32 R178, R174, 0x10, RZ ;  /* 0x00000010aeb27819 */ /* 0x000fe200000006ff */
[----:B------:R-:W-:Y:S01]  /*0f40*/  FADD.FTZ R133, R133, R176 ;  /* 0x000000b085857221 */ /* 0x000fe20000010000 */
[----:B------:R-:W-:Y:S01]  /*0f50*/  FFMA.FTZ R45, R170, R176, R45 ;  /* 0x000000b0aa2d7223 */ /* 0x000fe2000001002d */
[----:B------:R-:W-:Y:S01]  /*0f60*/  FMUL.FTZ R174, R172, R223 ;  /* 0x000000dfacae7220 */ /* 0x000fe20000410000 */
[----:B------:R-:W-:Y:S01]  /*0f70*/  SHF.L.U32 R176, R108, 0x10, RZ ;  /* 0x000000106cb07819 */ /* 0x000fe200000006ff */
[----:B------:R-:W-:Y:S01]  /*0f80*/  FMUL.FTZ R171, R172, R217 ;  /* 0x000000d9acab7220 */ /* 0x000fe20000410000 */
[----:B------:R-:W-:Y:S01]  /*0f90*/  FADD.FTZ R213, -R190, R213 ;  /* 0x000000d5bed57221 */ /* 0x000fe20000010100 */
[-C--:B------:R-:W-:Y:S01]  /*0fa0*/  FMUL.FTZ R169, R169, R178.reuse ;  /* 0x000000b2a9a97220 */ /* 0x080fe20000410000 */
[----:B------:R-:W-:Y:S01]  /*0fb0*/  FADD.FTZ R135, R135, R178 ;  /* 0x000000b287877221 */ /* 0x000fe20000010000 */
[----:B------:R-:W-:Y:S01]  /*0fc0*/  FFMA.FTZ R47, R174, R178, R47 ;  /* 0x000000b2ae2f7223 */ /* 0x000fe2000001002f */
[----:B------:R-:W-:Y:S01]  /*0fd0*/  SHF.L.U32 R178, R109, 0x10, RZ ;  /* 0x000000106db27819 */ /* 0x000fe200000006ff */
[-C--:B------:R-:W-:Y:S01]  /*0fe0*/  FMUL.FTZ R176, R176, R173.reuse ;  /* 0x000000adb0b07220 */ /* 0x080fe20000410000 */
[----:B------:R-:W-:Y:S01]  /*0ff0*/  FADD.FTZ R136, R136, R173 ;  /* 0x000000ad88887221 */ /* 0x000fe20000010000 */
[----:B------:R-:W-:Y:S01]  /*1000*/  FFMA.FTZ R48, R171, R173, R48 ;  /* 0x000000adab307223 */ /* 0x000fe20000010030 */
[----:B------:R-:W-:Y:S01]  /*1010*/  FMUL.FTZ R173, R172, R213 ;  /* 0x000000d5acad7220 */ /* 0x000fe20000410000 */
[----:B------:R-:W-:Y:S01]  /*1020*/  FADD.FTZ R211, -R190, R211 ;  /* 0x000000d3bed37221 */ /* 0x000fe20000010100 */
[----:B------:R-:W-:Y:S01]  /*1030*/  SHF.L.U32 R164, R164, 0x10, RZ ;  /* 0x00000010a4a47819 */ /* 0x000fe200000006ff */
[----:B------:R-:W-:Y:S01]  /*1040*/  FADD.FTZ R129, R129, R180 ;  /* 0x000000b481817221 */ /* 0x000fe20000010000 */
[----:B------:R-:W-:Y:S01]  /*1050*/  FFMA.FTZ R41, R166, R180, R41 ;  /* 0x000000b4a6297223 */ /* 0x000fe20000010029 */
[----:B------:R-:W-:Y:S01]  /*1060*/  SHF.L.U32 R180, R110, 0x10, RZ ;  /* 0x000000106eb47819 */ /* 0x000fe200000006ff */
[-C--:B------:R-:W-:Y:S01]  /*1070*/  FMUL.FTZ R178, R178, R175.reuse ;  /* 0x000000afb2b27220 */ /* 0x080fe20000410000 */
[----:B------:R-:W-:Y:S01]  /*1080*/  FADD.FTZ R138, R138, R175 ;  /* 0x000000af8a8a7221 */ /* 0x000fe20000010000 */
[----:B------:R-:W-:Y:S01]  /*1090*/  FFMA.FTZ R50, R173, R175, R50 ;  /* 0x000000afad327223 */ /* 0x000fe20000010032 */
[----:B------:R-:W-:Y:S01]  /*10a0*/  FMUL.FTZ R175, R172, R211 ;  /* 0x000000d3acaf7220 */ /* 0x000fe20000410000 */
[C---:B------:R-:W-:Y:S01]  /*10b0*/  FADD.FTZ R209, -R190.reuse, R209 ;  /* 0x000000d1bed17221 */ /* 0x040fe20000010100 */
[----:B------:R-:W-:Y:S01]  /*10c0*/  SHF.L.U32 R184, R111, 0x10, RZ ;  /* 0x000000106fb87819 */ /* 0x000fe200000006ff */
[----:B------:R-:W-:Y:S01]  /*10d0*/  FADD.FTZ R187, -R190, R164 ;  /* 0x000000a4bebb7221 */ /* 0x000fe20000010100 */
[----:B------:R-:W-:Y:S01]  /*10e0*/  IMAD.U32 R153, R153, 0x10000, RZ ;  /* 0x0001000099997824 */ /* 0x000fe200078e00ff */
[----:B------:R-:W-:Y:S01]  /*10f0*/  SHF.L.U32 R157, R157, 0x10, RZ ;  /* 0x000000109d9d7819 */ /* 0x000fe200000006ff */
[-C--:B------:R-:W-:Y:S01]  /*1100*/  FMUL.FTZ R180, R180, R177.reuse ;  /* 0x000000b1b4b47220 */ /* 0x080fe20000410000 */
[----:B------:R-:W-:Y:S01]  /*1110*/  SHF.L.U32 R162, R162, 0x10, RZ ;  /* 0x00000010a2a27819 */ /* 0x000fe200000006ff */
[----:B------:R-:W-:Y:S01]  /*1120*/  FADD.FTZ R144, R144, R177 ;  /* 0x000000b190907221 */ /* 0x000fe20000010000 */
[----:B------:R-:W-:Y:S01]  /*1130*/  SHF.L.U32 R164, R119, 0x10, RZ ;  /* 0x0000001077a47819 */ /* 0x000fe200000006ff */
[----:B------:R-:W-:Y:S01]  /*1140*/  FFMA.FTZ R52, R175, R177, R52 ;  /* 0x000000b1af347223 */ /* 0x000fe20000010034 */
[C---:B------:R-:W-:Y:S01]  /*1150*/  FMUL.FTZ R161, R172.reuse, R221 ;  /* 0x000000ddaca17220 */ /* 0x040fe20000410000 */
[----:B------:R-:W-:Y:S01]  /*1160*/  FMUL.FTZ R177, R172, R209 ;  /* 0x000000d1acb17220 */ /* 0x000fe20000410000 */
[----:B------:R-:W-:Y:S01]  /*1170*/  SHF.L.U32 R188, R182, 0x10, RZ ;  /* 0x00000010b6bc7819 */ /* 0x000fe200000006ff */
[----:B------:R-:W-:Y:S01]  /*1180*/  FMUL.FTZ R182, R184, R183 ;  /* 0x000000b7b8b67220 */ /* 0x000fe20000410000 */
[----:B------:R-:W-:Y:S01]  /*1190*/  SHF.L.U32 R186, R15, 0x10, RZ ;  /* 0x000000100fba7819 */ /* 0x000fe200000006ff */
[----:B------:R-:W-:Y:S01]  /*11a0*/  FMUL.FTZ R184, R172, R225 ;  /* 0x000000e1acb87220 */ /* 0x000fe20000410000 */
[----:B------:R-:W-:Y:S01]  /*11b0*/  FADD.FTZ R215, -R190, R153 ;  /* 0x00000099bed77221 */ /* 0x000fe20000010100 */
[----:B------:R-:W-:Y:S01]  /*11c0*/  SHF.L.U32 R200, R158, 0x10, RZ ;  /* 0x000000109ec87819 */ /* 0x000fe200000006ff */
[C---:B------:R-:W-:Y:S01]  /*11d0*/  FADD.FTZ R191, -R190.reuse, R191 ;  /* 0x000000bfbebf7221 */ /* 0x040fe20000010100 */
[C---:B------:R-:W-:Y:S01]  /*11e0*/  FADD.FTZ R193, -R190.reuse, R193 ;  /* 0x000000c1bec17221 */ /* 0x040fe20000010100 */
[C---:B------:R-:W-:Y:S01]  /*11f0*/  FADD.FTZ R157, -R190.reuse, R157 ;  /* 0x0000009dbe9d7221 */ /* 0x040fe20000010100 */
[----:B------:R-:W-:Y:S01]  /*1200*/  FADD.FTZ R153, -R190, R162 ;  /* 0x000000a2be997221 */ /* 0x000fe20000010100 */
[-C--:B------:R-:W-:Y:S01]  /*1210*/  FMUL.FTZ R164, R164, R203.reuse ;  /* 0x000000cba4a47220 */ /* 0x080fe20000410000 */
[----:B------:R-:W-:Y:S01]  /*1220*/  FADD.FTZ R134, R134, R203 ;  /* 0x000000cb86867221 */ /* 0x000fe20000010000 */
[----:B------:R-:W-:Y:S01]  /*1230*/  FFMA.FTZ R46, R161, R203, R46 ;  /* 0x000000cba12e7223 */ /* 0x000fe2000001002e */
[----:B------:R-:W-:Y:S01]  /*1240*/  FADD.FTZ R146, R146, R183 ;  /* 0x000000b792927221 */ /* 0x000fe20000010000 */
[----:B------:R-:W-:Y:S01]  /*1250*/  FFMA.FTZ R54, R177, R183, R54 ;  /* 0x000000b7b1367223 */ /* 0x000fe20000010036 */
[----:B------:R-:W-:Y:S01]  /*1260*/  FADD.FTZ R158, RZ, R150 ;  /* 0x00000096ff9e7221 */ /* 0x000fe20000010000 */
[----:B------:R-:W-:Y:S01]  /*1270*/  SHF.L.U32 R183, R16, 0x10, RZ ;  /* 0x0000001010b77819 */ /* 0x000fe200000006ff */
[----:B------:R-:W-:Y:S01]  /*1280*/  FFMA.FTZ R203, R3, R150, RZ ;  /* 0x0000009603cb7223 */ /* 0x000fe200000100ff */
[----:B------:R-:W-:Y:S01]  /*1290*/  SHF.L.U32 R190, R179, 0x10, RZ ;  /* 0x00000010b3be7819 */ /* 0x000fe200000006ff */
[-C--:B------:R-:W-:Y:S01]  /*12a0*/  FMUL.FTZ R179, R186, R188.reuse ;  /* 0x000000bcbab37220 */ /* 0x080fe20000410000 */
[----:B------:R-:W-:Y:S01]  /*12b0*/  FADD.FTZ R137, R137, R188 ;  /* 0x000000bc89897221 */ /* 0x000fe20000010000 */
[----:B------:R-:W-:Y:S01]  /*12c0*/  FFMA.FTZ R49, R184, R188, R49 ;  /* 0x000000bcb8317223 */ /* 0x000fe20000010031 */
[----:B------:R-:W-:-:S02]  /*12d0*/  IMAD.U32 R196, R181, 0x10000, RZ ;  /* 0x00010000b5c47824 */ /* 0x000fc400078e00ff */
[----:B------:R-:W-:Y:S01]  /*12e0*/  FMUL.FTZ R188, R172, R205 ;  /* 0x000000cdacbc7220 */ /* 0x000fe20000410000 */
[----:B------:R-:W-:Y:S01]  /*12f0*/  FADD.FTZ R205, R158, R163 ;  /* 0x000000a39ecd7221 */ /* 0x000fe20000010000 */
[----:B------:R-:W-:Y:S01]  /*1300*/  FFMA.FTZ R158, R166, R163, R203 ;  /* 0x000000a3a69e7223 */ /* 0x000fe200000100cb */
[----:B------:R-:W-:Y:S01]  /*1310*/  FMUL.FTZ R181, R183, R190 ;  /* 0x000000beb7b57220 */ /* 0x000fe20000410000 */
[----:B------:R-:W-:Y:S01]  /*1320*/  SHF.L.U32 R162, R118, 0x10, RZ ;  /* 0x0000001076a27819 */ /* 0x000fe200000006ff */
[-C--:B------:R-:W-:Y:S01]  /*1330*/  FMUL.FTZ R183, R192, R196.reuse ;  /* 0x000000c4c0b77220 */ /* 0x080fe20000410000 */
[----:B------:R-:W-:Y:S01]  /*1340*/  FADD.FTZ R145, R145, R196 ;  /* 0x000000c491917221 */ /* 0x000fe20000010000 */
[----:B------:R-:W-:Y:S01]  /*1350*/  FFMA.FTZ R53, R188, R196, R53 ;  /* 0x000000c4bc357223 */ /* 0x000fe20000010035 */
[----:B------:R-:W-:Y:S01]  /*1360*/  FADD.FTZ R196, R205, R160 ;  /* 0x000000a0cdc47221 */ /* 0x000fe20000010000 */
[----:B------:R-:W-:Y:S01]  /*1370*/  FMUL.FTZ R186, R172, R215 ;  /* 0x000000d7acba7220 */ /* 0x000fe20000410000 */
[----:B------:R-:W-:Y:S01]  /*1380*/  FFMA.FTZ R203, R149, R160, R158 ;  /* 0x000000a095cb7223 */ /* 0x000fe2000001009e */
[----:B------:R-:W-:Y:S01]  /*1390*/  SHF.L.U32 R192, R100, 0x10, RZ ;  /* 0x0000001064c07819 */ /* 0x000fe200000006ff */
[----:B------:R-:W-:Y:S01]  /*13a0*/  FMUL.FTZ R162, R162, R207 ;  /* 0x000000cfa2a27220 */ /* 0x000fe20000410000 */
[----:B------:R-:W-:Y:S01]  /*13b0*/  FMUL.FTZ R187, R172, R187 ;  /* 0x000000bbacbb7220 */ /* 0x000fe20000410000 */
[----:B------:R-:W-:Y:S01]  /*13c0*/  FADD.FTZ R205, R196, R165 ;  /* 0x000000a5c4cd7221 */ /* 0x000fe20000010000 */
[----:B------:R-:W-:Y:S01]  /*13d0*/  FADD.FTZ R139, R139, R190 ;  /* 0x000000be8b8b7221 */ /* 0x000fe20000010000 */
[----:B------:R-:W-:Y:S01]  /*13e0*/  FFMA.FTZ R51, R186, R190, R51 ;  /* 0x000000beba337223 */ /* 0x000fe20000010033 */
[----:B------:R-:W-:Y:S01]  /*13f0*/  FFMA.FTZ R158, R168, R165, R203 ;  /* 0x000000a5a89e7223 */ /* 0x000fe200000100cb */
[----:B------:R-:W-:Y:S01]  /*1400*/  FMUL.FTZ R190, R172, R185 ;  /* 0x000000b9acbe7220 */ /* 0x000fe20000410000 */
        /* <DEDUP_REMOVED lines=16> */
[----:B------:R-:W-:Y:S01]  /*1510*/  FFMA.FTZ R199, R161, R164, R158 ;  /* 0x000000a4a1c77223 */ /* 0x000fe2000001009e */
[----:B------:R-:W-:-:S02]  /*1520*/  SHF.L.U32 R158, R102, 0x10, RZ ;  /* 0x00000010669e7819 */ /* 0x000fc400000006ff */
[----:B------:R-:W-:Y:S01]  /*1530*/  FADD.FTZ R201, R198, R169 ;  /* 0x000000a9c6c97221 */ /* 0x000fe20000010000 */
        /* <DEDUP_REMOVED lines=19> */
[----:B------:R-:W-:Y:S01]  /*1670*/  FFMA.FTZ R195, R175, R180, R158 ;  /* 0x000000b4afc37223 */ /* 0x000fe2000001009e */
[----:B------:R-:W-:Y:S02]  /*1680*/  SHF.L.U32 R158, R154, 0x10, RZ ;  /* 0x000000109a9e7819 */ /* 0x000fe400000006ff */
[----:B------:R-:W-:Y:S01]  /*1690*/  FADD.FTZ R199, R202, R183 ;  /* 0x000000b7cac77221 */ /* 0x000fe20000010000 */
[----:B------:R-:W-:Y:S01]  /*16a0*/  FFMA.FTZ R154, R188, R183, R195 ;  /* 0x000000b7bc9a7223 */ /* 0x000fe200000100c3 */
        /* <DEDUP_REMOVED lines=11> */
[----:B------:R-:W-:Y:S02]  /*1760*/  SHF.L.U32 R201, R8, 0x10, RZ ;  /* 0x0000001008c97819 */ /* 0x000fe400000006ff */
[----:B------:R-:W-:Y:S01]  /*1770*/  FADD.FTZ R159, R154, R197 ;  /* 0x000000c59a9f7221 */ /* 0x000fe20000010000 */
[----:B------:R-:W-:Y:S02]  /*1780*/  FFMA.FTZ R154, R202, R197, R157 ;  /* 0x000000c5ca9a7223 */ /* 0x000fe4000001009d */
[----:B------:R-:W-:Y:S01]  /*1790*/  FMUL.FTZ R199, R201, R206 ;  /* 0x000000cec9c77220 */ /* 0x000fe20000410000 */
[----:B------:R-:W-:Y:S01]  /*17a0*/  FADD.FTZ R156, R159, R196 ;  /* 0x000000c49f9c7221 */ /* 0x000fe20000010000 */
[----:B------:R-:W-:Y:S01]  /*17b0*/  FFMA.FTZ R157, R189, R196, R154 ;  /* 0x000000c4bd9d7223 */ /* 0x000fe2000001009a */
[----:B------:R-:W-:-:S02]  /*17c0*/  SHF.L.U32 R201, R9, 0x10, RZ ;  /* 0x0000001009c97819 */ /* 0x000fc400000006ff */
[----:B------:R-:W-:Y:S01]  /*17d0*/  SHF.L.U32 R154, R148, 0x10, RZ ;  /* 0x00000010949a7819 */ /* 0x000fe200000006ff */
[----:B------:R-:W-:Y:S01]  /*17e0*/  FADD.FTZ R159, R156, R199 ;  /* 0x000000c79c9f7221 */ /* 0x000fe20000010000 */
[C---:B------:R-:W-:Y:S01]  /*17f0*/  FFMA.FTZ R148, R204.reuse, R199, R157 ;  /* 0x000000c7cc947223 */ /* 0x040fe2000001009d */
[----:B------:R-:W-:Y:S01]  /*1800*/  FADD.FTZ R91, R91, R206 ;  /* 0x000000ce5b5b7221 */ /* 0x000fe20000010000 */
[----:B------:R-:W-:Y:S01]  /*1810*/  FFMA.FTZ R59, R204, R206, R59 ;  /* 0x000000cecc3b7223 */ /* 0x000fe2000001003b */
[----:B------:R-:W-:Y:S01]  /*1820*/  SHF.L.U32 R210, R152, 0x10, RZ ;  /* 0x0000001098d27819 */ /* 0x000fe200000006ff */
[----:B------:R-:W-:Y:S01]  /*1830*/  FMUL.FTZ R206, R172, R155 ;  /* 0x0000009bacce7220 */ /* 0x000fe20000410000 */
[----:B------:R-:W-:Y:S01]  /*1840*/  FMUL.FTZ R201, R201, R154 ;  /* 0x0000009ac9c97220 */ /* 0x000fe20000410000 */
[----:B------:R-:W-:Y:S01]  /*1850*/  FADD.FTZ R152, R159, R198 ;  /* 0x000000c69f987221 */ /* 0x000fe20000010000 */
[----:B------:R-:W-:Y:S01]  /*1860*/  FFMA.FTZ R148, R191, R198, R148 ;  /* 0x000000c6bf947223 */ /* 0x000fe20000010094 */
[----:B------:R-:W-:-:S02]  /*1870*/  SHF.L.U32 R203, R10, 0x10, RZ ;  /* 0x000000100acb7819 */ /* 0x000fc400000006ff */
[----:B------:R-:W-:Y:S01]  /*1880*/  FADD.FTZ R155, R152, R201 ;  /* 0x000000c9989b7221 */ /* 0x000fe20000010000 */
[----:B------:R-:W-:Y:S01]  /*1890*/  FFMA.FTZ R148, R206, R201, R148 ;  /* 0x000000c9ce947223 */ /* 0x000fe20000010094 */
        /* <DEDUP_REMOVED lines=15> */
.L_x_308:
[----:B------:R-:W-:-:S04]  /*1990*/  ISETP.NE.U32.AND P0, PT, RZ, UR6, PT ;  /* 0x00000006ff007c0c */ /* 0x000fc8000bf05070 */
[----:B------:R-:W-:-:S13]  /*19a0*/  ISETP.NE.AND.EX P0, PT, RZ, UR7, PT, P0 ;  /* 0x00000007ff007c0c */ /* 0x000fda000bf05300 */
[----:B------:R-:W-:Y:S05]  /*19b0*/  @!P0 BRA `(.L_x_309) ;  /* 0x0000000000348947 */ /* 0x000fea0003800000 */
[----:B------:R-:W0:Y:S01]  /*19c0*/  LDC.64 R28, c[0x0][0x438] ;  /* 0x00010e00ff1c7b82 */ /* 0x000e220000000a00 */
[----:B------:R-:W-:-:S05]  /*19d0*/  IMAD R30, R0, UR14, RZ ;  /* 0x0000000e001e7c24 */ /* 0x000fca000f8e02ff */
[----:B------:R-:W-:-:S04]  /*19e0*/  SHF.R.S32.HI R31, RZ, 0x1f, R30 ;  /* 0x0000001fff1f7819 */ /* 0x000fc8000001141e */
[----:B------:R-:W-:-:S04]  /*19f0*/  LEA.HI R31, R31, R30, RZ, 0x3 ;  /* 0x0000001e1f1f7211 */ /* 0x000fc800078f18ff */
[----:B------:R-:W-:-:S04]  /*1a00*/  LEA.HI.SX32 R37, R31, R148, 0x1d ;  /* 0x000000941f257211 */ /* 0x000fc800078feaff */
[C---:B------:R-:W-:Y:S01]  /*1a10*/  IADD3 R33, PT, PT, R37.reuse, 0x80, RZ ;  /* 0x0000008025217810 */ /* 0x040fe20007ffe0ff */
[C---:B------:R-:W-:Y:S02]  /*1a20*/  VIADD R31, R37.reuse, 0x100 ;  /* 0x00000100251f7836 */ /* 0x040fe40000000000 */
[----:B0-----:R-:W-:-:S04]  /*1a30*/  IMAD.WIDE.U32 R36, R37, 0x10, R28 ;  /* 0x0000001025247825 */ /* 0x001fc800078e001c */
[--C-:B------:R-:W-:Y:S02]  /*1a40*/  IMAD.WIDE.U32 R32, R33, 0x10, R28.reuse ;  /* 0x0000001021207825 */ /* 0x100fe400078e001c */
[----:B------:R-:W5:Y:S02]  /*1a50*/  LDG.E.128 R36, desc[UR12][R36.64] ;  /* 0x0000000c24247981 */ /* 0x000f64000c1e1d00 */
[----:B------:R-:W-:Y:S02]  /*1a60*/  IMAD.WIDE.U32 R28, R31, 0x10, R28 ;  /* 0x000000101f1c7825 */ /* 0x000fe400078e001c */
[----:B------:R-:W5:Y:S04]  /*1a70*/  LDG.E.128 R32, desc[UR12][R32.64] ;  /* 0x0000000c20207981 */ /* 0x000f68000c1e1d00 */
[----:B------:R-:W5:Y:S02]  /*1a80*/  LDG.E.128 R28, desc[UR12][R28.64] ;  /* 0x0000000c1c1c7981 */ /* 0x000f64000c1e1d00 */
.L_x_309:
[----:B------:R-:W0:Y:S01]  /*1a90*/  SHFL.DOWN PT, R153, R158, 0x10, 0x1f ;  /* 0x0a001f009e997f89 */ /* 0x000e2200000e0000 */
[----:B------:R-:W1:Y:S01]  /*1aa0*/  LDC R209, c[0x0][0x388] ;  /* 0x0000e200ffd17b82 */ /* 0x000e620000000800 */
[----:B-----5:R-:W-:Y:S01]  /*1ab0*/  ISETP.GE.AND P2, PT, R194, 0x1, PT ;  /* 0x00000001c200780c */ /* 0x020fe20003f46270 */
[----:B------:R-:W-:Y:S01]  /*1ac0*/  BSSY.RECONVERGENT B0, `(.L_x_310) ;  /* 0x0000027000007945 */ /* 0x000fe20003800200 */
[----:B------:R-:W2:Y:S01]  /*1ad0*/  SHFL.DOWN PT, R148, R159, 0x10, 0x1f ;  /* 0x0a001f009f947f89 */ /* 0x000ea200000e0000 */
[----:B------:R-:W-:Y:S01]  /*1ae0*/  MOV R205, RZ ;  /* 0x000000ff00cd7202 */ /* 0x000fe20000000f00 */
[----:B0-----:R-:W-:Y:S01]  /*1af0*/  FADD.FTZ R153, R153, R158 ;  /* 0x0000009e99997221 */ /* 0x001fe20000010000 */
[----:B--2---:R-:W-:-:S04]  /*1b00*/  FADD.FTZ R148, R148, R159 ;  /* 0x0000009f94947221 */ /* 0x004fc80000010000 */
[----:B------:R-:W0:Y:S04]  /*1b10*/  SHFL.DOWN PT, R152, R153, 0x8, 0x1f ;  /* 0x09001f0099987f89 */ /* 0x000e2800000e0000 */
[----:B------:R-:W2:Y:S01]  /*1b20*/  SHFL.DOWN PT, R155, R148, 0x8, 0x1f ;  /* 0x09001f00949b7f89 */ /* 0x000ea200000e0000 */
[----:B0-----:R-:W-:Y:S01]  /*1b30*/  FADD.FTZ R152, R153, R152 ;  /* 0x0000009899987221 */ /* 0x001fe20000010000 */
[----:B--2---:R-:W-:-:S04]  /*1b40*/  FADD.FTZ R155, R148, R155 ;  /* 0x0000009b949b7221 */ /* 0x004fc80000010000 */
[----:B------:R-:W0:Y:S04]  /*1b50*/  SHFL.DOWN PT, R157, R152, 0x4, 0x1f ;  /* 0x08801f00989d7f89 */ /* 0x000e2800000e0000 */
[----:B------:R-:W2:Y:S01]  /*1b60*/  SHFL.DOWN PT, R154, R155, 0x4, 0x1f ;  /* 0x08801f009b9a7f89 */ /* 0x000ea200000e0000 */
[----:B------:R-:W3:Y:S01]  /*1b70*/  S2R R148, SR_TID.X ;  /* 0x0000000000947919 */ /* 0x000ee20000002100 */
[----:B0-----:R-:W-:Y:S01]  /*1b80*/  FADD.FTZ R157, R152, R157 ;  /* 0x0000009d989d7221 */ /* 0x001fe20000010000 */
[----:B------:R-:W-:Y:S02]  /*1b90*/  @P2 IADD3 R152, PT, PT, R194, -0x1, RZ ;  /* 0xffffffffc2982810 */ /* 0x000fe40007ffe0ff */
[----:B------:R-:W0:Y:S01]  /*1ba0*/  @P2 LDC.64 R194, c[0x0][0x390] ;  /* 0x0000e400ffc22b82 */ /* 0x000e220000000a00 */
[----:B--2---:R-:W-:Y:S01]  /*1bb0*/  FADD.FTZ R154, R155, R154 ;  /* 0x0000009a9b9a7221 */ /* 0x004fe20000010000 */
[----:B------:R-:W2:Y:S01]  /*1bc0*/  SHFL.DOWN PT, R156, R157, 0x2, 0x1f ;  /* 0x08401f009d9c7f89 */ /* 0x000ea200000e0000 */
[----:B-1----:R-:W-:-:S03]  /*1bd0*/  @P2 IMAD R152, R152, R209, RZ ;  /* 0x000000d198982224 */ /* 0x002fc600078e02ff */
[----:B------:R-:W1:Y:S02]  /*1be0*/  SHFL.DOWN PT, R159, R154, 0x2, 0x1f ;  /* 0x08401f009a9f7f89 */ /* 0x000e6400000e0000 */
[----:B------:R-:W-:-:S04]  /*1bf0*/  @P2 SHF.R.S32.HI R155, RZ, 0x1f, R152 ;  /* 0x0000001fff9b2819 */ /* 0x000fc80000011498 */
[----:B------:R-:W-:Y:S02]  /*1c00*/  @P2 LEA.HI R155, R155, R152, RZ, 0x3 ;  /* 0x000000989b9b2211 */ /* 0x000fe400078f18ff */
[----:B---3--:R-:W-:Y:S02]  /*1c10*/  LOP3.LUT P3, RZ, R148, 0x1f, RZ, 0xc0, !PT ;  /* 0x0000001f94ff7812 */ /* 0x008fe4000786c0ff */
[----:B------:R-:W-:-:S05]  /*1c20*/  @P2 LEA.HI.SX32 R205, R155, R148, 0x1d ;  /* 0x000000949bcd2211 */ /* 0x000fca00078feaff */
[----:B0-----:R-:W-:-:S04]  /*1c30*/  @P2 IMAD.WIDE.U32 R194, R205, 0x10, R194 ;  /* 0x00000010cdc22825 */ /* 0x001fc800078e00c2 */
[----:B--2---:R-:W-:Y:S01]  /*1c40*/  FADD.FTZ R156, R157, R156 ;  /* 0x0000009c9d9c7221 */ /* 0x004fe20000010000 */
        /* <DEDUP_REMOVED lines=14> */
.L_x_311:
[----:B------:R-:W-:Y:S05]  /*1d30*/  BSYNC.RECONVERGENT B0 ;  /* 0x0000000000007941 */ /* 0x000fea0003800200 */
.L_x_310:
[----:B------:R-:W-:Y:S06]  /*1d40*/  BAR.SYNC.DEFER_BLOCKING 0x0 ;  /* 0x0000000000007b1d */ /* 0x000fec0000010000 */
[----:B------:R1:W5:Y:S02]  /*1d50*/  @P2 LDG.E.128 R140, desc[UR12][R194.64] ;  /* 0x0000000cc28c2981 */ /* 0x000364000c1e1d00 */
[----:B------:R-:W2:Y:S01]  /*1d60*/  S2UR UR5, SR_CgaCtaId ;  /* 0x00000000000579c3 */ /* 0x000ea20000008800 */
[----:B------:R-:W-:Y:S01]  /*1d70*/  UMOV UR4, 0x400 ;  /* 0x0000040000047882 */ /* 0x000fe20000000000 */
[----:B------:R-:W-:Y:S01]  /*1d80*/  UISETP.NE.U32.AND UP0, UPT, UR6, URZ, UPT ;  /* 0x000000ff0600728c */ /* 0x000fe2000bf05070 */
[----:B------:R-:W-:Y:S01]  /*1d90*/  IMAD R209, R0, R209, RZ ;  /* 0x000000d100d17224 */ /* 0x000fe200078e02ff */
[----:B------:R-:W-:-:S02]  /*1da0*/  ISETP.NE.AND P3, PT, RZ, UR11, PT ;  /* 0x0000000bff007c0c */ /* 0x000fc4000bf65270 */
[----:B------:R-:W-:Y:S02]  /*1db0*/  UISETP.NE.AND.EX UP0, UPT, UR7, URZ, UPT, UP0 ;  /* 0x000000ff0700728c */ /* 0x000fe4000bf05300 */
[----:B--2---:R-:W-:-:S04]  /*1dc0*/  ULEA UR4, UR5, UR4, 0x18 ;  /* 0x0000000405047291 */ /* 0x004fc8000f8ec0ff */
[----:B------:R-:W-:Y:S02]  /*1dd0*/  UIADD3 UR5, UPT, UPT, UR4, 0x3020, URZ ;  /* 0x0000302004057890 */ /* 0x000fe4000fffe0ff */
[----:B------:R-:W-:Y:S02]  /*1de0*/  @!UP1 UIADD3 UR5, UPT, UPT, UR4, 0x3000, URZ ;  /* 0x0000300004059890 */ /* 0x000fe4000fffe0ff */
[----:B------:R-:W-:Y:S02]  /*1df0*/  UIADD3 UR10, UPT, UPT, UR4, 0x3030, URZ ;  /* 0x00003030040a7890 */ /* 0x000fe4000fffe0ff */
[----:B------:R-:W-:-:S05]  /*1e00*/  @!UP1 UIADD3 UR10, UPT, UPT, UR4, 0x3010, URZ ;  /* 0x00003010040a9890 */ /* 0x000fca000fffe0ff */
[----:B0-----:R-:W0:Y:S04]  /*1e10*/  LDS.128 R152, [UR5] ;  /* 0x00000005ff987984 */ /* 0x001e280008000c00 */
[----:B------:R-:W2:Y:S01]  /*1e20*/  LDS.128 R156, [UR10] ;  /* 0x0000000aff9c7984 */ /* 0x000ea20008000c00 */
[----:B0-----:R-:W-:Y:S01]  /*1e30*/  FADD.FTZ R207, RZ, R152 ;  /* 0x00000098ffcf7221 */ /* 0x001fe20000010000 */
[----:B------:R-:W-:-:S03]  /*1e40*/  FADD.FTZ R152, RZ, R153 ;  /* 0x00000099ff987221 */ /* 0x000fc60000010000 */
[----:B------:R-:W-:Y:S01]  /*1e50*/  FADD.FTZ R207, R154, R207 ;  /* 0x000000cf9acf7221 */ /* 0x000fe20000010000 */
[----:B------:R-:W-:Y:S01]  /*1e60*/  FADD.FTZ R152, R155, R152 ;  /* 0x000000989b987221 */ /* 0x000fe20000010000 */
[----:B------:R-:W-:Y:S02]  /*1e70*/  SHF.R.S32.HI R154, RZ, 0x1f, R209 ;  /* 0x0000001fff9a7819 */ /* 0x000fe400000114d1 */
[----:B--2---:R-:W-:Y:S01]  /*1e80*/  FADD.FTZ R207, R207, R156 ;  /* 0x0000009ccfcf7221 */ /* 0x004fe20000010000 */
[----:B------:R-:W-:-:S03]  /*1e90*/  FADD.FTZ R152, R152, R157 ;  /* 0x0000009d98987221 */ /* 0x000fc60000010000 */
[----:B------:R-:W-:Y:S01]  /*1ea0*/  FADD.FTZ R157, R158, R207 ;  /* 0x000000cf9e9d7221 */ /* 0x000fe20000010000 */
[----:B------:R-:W-:Y:S01]  /*1eb0*/  FADD.FTZ R152, R159, R152 ;  /* 0x000000989f987221 */ /* 0x000fe20000010000 */
[----:B------:R-:W-:Y:S02]  /*1ec0*/  LEA.HI R159, R154, R209, RZ, 0x3 ;  /* 0x000000d19a9f7211 */ /* 0x000fe400078f18ff */
[----:B------:R-:W-:Y:S01]  /*1ed0*/  FMUL.FTZ R157, R157, UR15 ;  /* 0x0000000f9d9d7c20 */ /* 0x000fe20008410000 */
[----:B------:R-:W-:Y:S01]  /*1ee0*/  FMUL.FTZ R156, R152, UR15 ;  /* 0x0000000f989c7c20 */ /* 0x000fe20008410000 */
[----:B------:R-:W-:-:S03]  /*1ef0*/  LEA.HI.SX32 R159, R159, R148, 0x1d ;  /* 0x000000949f9f7211 */ /* 0x000fc600078feaff */
[----:B------:R-:W-:Y:S01]  /*1f00*/  FSEL R157, R157, RZ, !P3 ;  /* 0x000000ff9d9d7208 */ /* 0x000fe20005800000 */
[----:B-1----:R-:W-:Y:S06]  /*1f10*/  BRA.U UP0, `(.L_x_312) ;  /* 0x0000000d00887547 */ /* 0x002fec000b800000 */
        /* <DEDUP_REMOVED lines=18> */
.L_x_314:
        /* <DEDUP_REMOVED lines=14> */
.L_x_315:
        /* <DEDUP_REMOVED lines=13> */
.L_x_316:
        /* <DEDUP_REMOVED lines=14> */
.L_x_317:
        /* <DEDUP_REMOVED lines=13> */
.L_x_318:
        /* <DEDUP_REMOVED lines=14> */
.L_x_319:
        /* <DEDUP_REMOVED lines=13> */
.L_x_320:
        /* <DEDUP_REMOVED lines=15> */
.L_x_313:
        /* <DEDUP_REMOVED lines=18> */
.L_x_322:
        /* <DEDUP_REMOVED lines=13> */
.L_x_323:
        /* <DEDUP_REMOVED lines=12> */
.L_x_324:
[----:B------:R-:W-:Y:S01]  /*28f0*/  FMUL.FTZ R123, R172, R123 ;  /* 0x0000007bac7b7220 */ /* 0x000fe20000410000 */
[-C--:B------:R-:W-:Y:S01]  /*2900*/  FFMA.FTZ R122, R170, R156.reuse, R157 ;  /* 0x0000009caa7a7223 */ /* 0x080fe2000001009d */
        /* <DEDUP_REMOVED lines=16> */
.L_x_325:
        /* <DEDUP_REMOVED lines=13> */
.L_x_326:
        /* <DEDUP_REMOVED lines=13> */
.L_x_327:
[----:B------:R-:W-:Y:S02]  /*2bb0*/  F2FP.BF16.F32.PACK_AB R155, RZ, R155 ;  /* 0x0000009bff9b723e */ /* 0x000fe400000010ff */
[----:B------:R-:W-:Y:S02]  /*2bc0*/  FSEL R210, R195, RZ, P1 ;  /* 0x000000ffc3d27208 */ /* 0x000fe40000800000 */
        /* <DEDUP_REMOVED lines=9> */
.L_x_328:
        /* <DEDUP_REMOVED lines=14> */
.L_x_312:
        /* <DEDUP_REMOVED lines=18> */
.L_x_330:
        /* <DEDUP_REMOVED lines=14> */
.L_x_331:
        /* <DEDUP_REMOVED lines=12> */
.L_x_332:
        /* <DEDUP_REMOVED lines=14> */
.L_x_333:
        /* <DEDUP_REMOVED lines=12> */
.L_x_334:
        /* <DEDUP_REMOVED lines=14> */
.L_x_335:
        /* <DEDUP_REMOVED lines=12> */
.L_x_336:
        /* <DEDUP_REMOVED lines=15> */
.L_x_329:
[----:B------:R-:W-:Y:S01]  /*3430*/  ISETP.GT.AND P3, PT, R27, RZ, PT ;  /* 0x000000ff1b00720c */ /* 0x000fe20003f64270 */
[----:B------:R-:W-:Y:S01]  /*3440*/  @P1 FFMA.FTZ R123, R3, R156, R157 ;  /* 0x0000009c037b1223 */ /* 0x000fe2000001009d */
[----:B------:R-:W-:Y:S02]  /*3450*/  PRMT R120, R36, 0x7632, R120 ;  /* 0x0000763224787816 */ /* 0x000fe40000000078 */
[----:B------:R-:W-:Y:S01]  /*3460*/  PRMT R122, R37, 0x7632, R122 ;  /* 0x00007632257a7816 */ /* 0x000fe2000000007a */
[----:B------:R-:W-:Y:S01]  /*3470*/  @P1 FADD.FTZ R123, R150, -R123 ;  /* 0x8000007b967b1221 */ /* 0x000fe20000010000 */
        /* <DEDUP_REMOVED lines=10> */
[--C-:B------:R-:W-:Y:S01]  /*3520*/  @P3 FADD.FTZ R122, R160, -R153.reuse ;  /* 0x80000099a07a3221 */ /* 0x100fe20000010000 */
[----:B------:R-:W-:Y:S01]  /*3530*/  PRMT R153, R39, 0x7632, R153 ;  /* 0x0000763227997816 */ /* 0x000fe20000000099 */
[----:B------:R-:W-:Y:S01]  /*3540*/  @P3 FFMA.FTZ R155, R172, R120, R155 ;  /* 0x00000078ac9b3223 */ /* 0x000fe2000001009b */
[----:B------:R-:W-:Y:S01]  /*3550*/  PRMT R120, R38, 0x7632, R120 ;  /* 0x0000763226787816 */ /* 0x000fe20000000078 */
[----:B------:R-:W-:Y:S01]  /*3560*/  @P3 FFMA.FTZ R207, R172, R152, R207 ;  /* 0x00000098accf3223 */ /* 0x000fe200000100cf */
[----:B------:R-:W-:Y:S01]  /*3570*/  SHF.L.U32 R209, R38, 0x10, RZ ;  /* 0x0000001026d17819 */ /* 0x000fe200000006ff */
[-CC-:B------:R-:W-:Y:S01]  /*3580*/  @P3 FFMA.FTZ R152, R174, R156.reuse, R157.reuse ;  /* 0x0000009cae983223 */ /* 0x180fe2000001009d */
[----:B------:R-:W-:Y:S01]  /*3590*/  SHF.L.U32 R211, R120, 0x10, RZ ;  /* 0x0000001078d37819 */ /* 0x000fe200000006ff */
[-C--:B------:R-:W-:Y:S01]  /*35a0*/  @P3 FFMA.FTZ R120, R170, R156.reuse, R157 ;  /* 0x0000009caa783223 */ /* 0x080fe2000001009d */
[----:B------:R-:W-:Y:S01]  /*35b0*/  @P3 FADD.FTZ R213, R162, -R213 ;  /* 0x800000d5a2d53221 */ /* 0x000fe20000010000 */
[----:B------:R-:W-:Y:S01]  /*35c0*/  @P3 FFMA.FTZ R215, R161, R156, R157 ;  /* 0x0000009ca1d73223 */ /* 0x000fe2000001009d */
[----:B------:R-:W-:Y:S01]  /*35d0*/  SHF.L.U32 R153, R153, 0x10, RZ ;  /* 0x0000001099997819 */ /* 0x000fe200000006ff */
[----:B------:R-:W-:Y:S01]  /*35e0*/  @P3 FADD.FTZ R120, R167, -R120 ;  /* 0x80000078a7783221 */ /* 0x000fe20000010000 */
[C---:B------:R-:W-:Y:S01]  /*35f0*/  @P1 FFMA.FTZ R121, R172.reuse, R123, R121 ;  /* 0x0000007bac791223 */ /* 0x040fe20000010079 */
[C---:B------:R-:W-:Y:S01]  /*3600*/  @P3 FFMA.FTZ R195, R172.reuse, R122, R195 ;  /* 0x0000007aacc33223 */ /* 0x040fe200000100c3 */
[----:B------:R-:W-:Y:S01]  /*3610*/  @P3 FADD.FTZ R152, R169, -R152 ;  /* 0x80000098a9983221 */ /* 0x000fe20000010000 */
[C---:B------:R-:W-:Y:S01]  /*3620*/  @P3 FFMA.FTZ R209, R172.reuse, R213, R209 ;  /* 0x000000d5acd13223 */ /* 0x040fe200000100d1 */
[----:B------:R-:W-:Y:S01]  /*3630*/  @P3 FFMA.FTZ R211, R172, R120, R211 ;  /* 0x00000078acd33223 */ /* 0x000fe200000100d3 */
[----:B------:R-:W-:-:S02]  /*3640*/  IMAD.U32 R123, R39, 0x10000, RZ ;  /* 0x00010000277b7824 */ /* 0x000fc400078e00ff */
[----:B------:R-:W-:Y:S01]  /*3650*/  @P3 FADD.FTZ R122, R164, -R215 ;  /* 0x800000d7a47a3221 */ /* 0x000fe20000010000 */
[C---:B------:R-:W-:Y:S01]  /*3660*/  @P3 FFMA.FTZ R153, R172.reuse, R152, R153 ;  /* 0x00000098ac993223 */ /* 0x040fe20000010099 */
[----:B------:R-:W-:Y:S02]  /*3670*/  F2FP.BF16.F32.PACK_AB R152, RZ, R121 ;  /* 0x00000079ff98723e */ /* 0x000fe400000010ff */
[----:B------:R-:W-:Y:S01]  /*3680*/  @P3 FFMA.FTZ R123, R172, R122, R123 ;  /* 0x0000007aac7b3223 */ /* 0x000fe2000001007b */
[----:B------:R-:W-:Y:S02]  /*3690*/  F2FP.BF16.F32.PACK_AB R154, RZ, R155 ;  /* 0x0000009bff9a723e */ /* 0x000fe400000010ff */
[----:B------:R-:W-:Y:S02]  /*36a0*/  F2FP.BF16.F32.PACK_AB R158, RZ, R195 ;  /* 0x000000c3ff9e723e */ /* 0x000fe400000010ff */
[----:B------:R-:W-:Y:S02]  /*36b0*/  F2FP.BF16.F32.PACK_AB R194, RZ, R207 ;  /* 0x000000cfffc2723e */ /* 0x000fe400000010ff */
[----:B------:R-:W-:-:S02]  /*36c0*/  F2FP.BF16.F32.PACK_AB R210, RZ, R209 ;  /* 0x000000d1ffd2723e */ /* 0x000fc400000010ff */
[----:B------:R-:W-:Y:S01]  /*36d0*/  F2FP.BF16.F32.PACK_AB R212, RZ, R211 ;  /* 0x000000d3ffd4723e */ /* 0x000fe200000010ff */
        /* <DEDUP_REMOVED lines=8> */
.L_x_337:
        /* <DEDUP_REMOVED lines=9> */
.L_x_338:
        /* <DEDUP_REMOVED lines=8> */
.L_x_339:
        /* <DEDUP_REMOVED lines=9> */
.L_x_340:
        /* <DEDUP_REMOVED lines=8> */
.L_x_341:
        /* <DEDUP_REMOVED lines=9> */
.L_x_342:
[----:B------:R-:W-:Y:S05]  /*3a10*/  @!P2 BRA `(.L_x_343) ;  /* 0x00000000001ca947 */ /* 0x000fea0003800000 */
[----:B------:R-:W-:Y:S01]  /*3a20*/  SHF.L.U32 R120, R115, 0x10, RZ ;  /* 0x0000001073787819 */ /* 0x000fe200000006ff */
[----:B------:R-:W-:Y:S01]  /*3a30*/  FMUL.FTZ R121, R123, UR16 ;  /* 0x000000107b797c20 */ /* 0x000fe20008410000 */
[----:B-----5:R-:W-:-:S03]  /*3a40*/  IMAD.U32 R155, R143, 0x10000, RZ ;  /* 0x000100008f9b7824 */ /* 0x020fc600078e00ff */
[-C--:B------:R-:W-:Y:S01]  /*3a50*/  FMUL.FTZ R120, R120, R121.reuse ;  /* 0x0000007978787220 */ /* 0x080fe20000410000 */
[----:B------:R-:W-:-:S04]  /*3a60*/  FFMA.FTZ R70, R155, R121, R70 ;  /* 0x000000799b467223 */ /* 0x000fc80000010046 */
[----:B------:R-:W-:-:S04]  /*3a70*/  F2FP.BF16.F32.PACK_AB R120, RZ, R120 ;  /* 0x00000078ff78723e */ /* 0x000fc800000010ff */
[----:B------:R-:W-:-:S07]  /*3a80*/  PRMT R95, R120, 0x7610, R95 ;  /* 0x00007610785f7816 */ /* 0x000fce000000005f */
.L_x_343:
        /* <DEDUP_REMOVED lines=13> */
.L_x_321:
[----:B------:R-:W-:Y:S01]  /*3b60*/  ISETP.NE.U32.AND P1, PT, RZ, UR4, PT ;  /* 0x00000004ff007c0c */ /* 0x000fe2000bf25070 */
[----:B------:R-:W0:Y:S01]  /*3b70*/  @P2 LDC.64 R152, c[0x0][0x468] ;  /* 0x00011a00ff982b82 */ /* 0x000e220000000a00 */
[----:B------:R-:W-:Y:S02]  /*3b80*/  IADD3 R195, PT, PT, R205, 0x80, RZ ;  /* 0x00000080cdc37810 */ /* 0x000fe40007ffe0ff */
[----:B------:R-:W-:-:S13]  /*3b90*/  ISETP.NE.AND.EX P1, PT, RZ, UR5, PT, P1 ;  /* 0x00000005ff007c0c */ /* 0x000fda000bf25310 */
[----:B------:R-:W1:Y:S01]  /*3ba0*/  @P1 LDC.64 R154, c[0x0][0x478] ;  /* 0x00011e00ff9a1b82 */ /* 0x000e620000000a00 */
[----:B0-----:R-:W-:-:S04]  /*3bb0*/  @P2 IMAD.WIDE.U32 R152, R205, 0x10, R152 ;  /* 0x00000010cd982825 */ /* 0x001fc800078e0098 */
[----:B-1----:R-:W-:-:S05]  /*3bc0*/  @P1 IMAD.WIDE.U32 R154, R159, 0x10, R154 ;  /* 0x000000109f9a1825 */ /* 0x002fca00078e009a */
[----:B------:R0:W-:Y:S04]  /*3bd0*/  @P1 STG.E.128 desc[UR12][R154.64], R120 ;  /* 0x000000789a001986 */ /* 0x0001e8000c101d0c */
[----:B------:R0:W-:Y:S01]  /*3be0*/  @P2 STG.E.128 desc[UR12][R152.64], R92 ;  /* 0x0000005c98002986 */ /* 0x0001e2000c101d0c */
[----:B------:R-:W-:Y:S05]  /*3bf0*/  @!P2 BRA `(.L_x_344) ;  /* 0x00000000000ca947 */ /* 0x000fea0003800000 */
[----:B-----5:R-:W1:Y:S02]  /*3c00*/  LDC.64 R140, c[0x0][0x390] ;  /* 0x0000e400ff8c7b82 */ /* 0x020e640000000a00 */
[----:B-1----:R-:W-:-:S06]  /*3c10*/  IMAD.WIDE.U32 R140, R195, 0x10, R140 ;  /* 0x00000010c38c7825 */ /* 0x002fcc00078e008c */
[----:B------:R-:W5:Y:S02]  /*3c20*/  LDG.E.128 R140, desc[UR12][R140.64] ;  /* 0x0000000c8c8c7981 */ /* 0x000f64000c1e1d00 */
.L_x_344:
[----:B------:R-:W-:Y:S05]  /*3c30*/  @!P0 BRA `(.L_x_345) ;  /* 0x0000000c007c8947 */ /* 0x000fea0003800000 */
[----:B------:R-:W-:Y:S05]  /*3c40*/  @!P1 BRA `(.L_x_346) ;  /* 0x0000000400d09947 */ /* 0x000fea0003800000 */
[----:B------:R-:W-:Y:S02]  /*3c50*/  ISETP.GT.AND P3, PT, R27, RZ, PT ;  /* 0x000000ff1b00720c */ /* 0x000fe40003f64270 */
        /* <DEDUP_REMOVED lines=9> */
[-CC-:B------:R-:W-:Y:S01]  /*3cf0*/  @P3 FFMA.FTZ R123, R171, R156.reuse, R157.reuse ;  /* 0x0000009cab7b3223 */ /* 0x180fe2000001009d */
[----:B------:R-:W-:Y:S01]  /*3d00*/  @P3 FADD.FTZ R120, R179, -R120 ;  /* 0x80000078b3783221 */ /* 0x000fe20000010000 */
[----:B------:R-:W-:Y:S01]  /*3d10*/  @P3 FADD.FTZ R152, R181, -R152 ;  /* 0x80000098b5983221 */ /* 0x000fe20000010000 */
[----:B------:R-:W-:Y:S01]  /*3d20*/  @P3 FFMA.FTZ R207, R175, R156, R157 ;  /* 0x0000009cafcf3223 */ /* 0x000fe2000001009d */
[----:B------:R-:W-:Y:S01]  /*3d30*/  @P3 FADD.FTZ R122, R178, -R153 ;  /* 0x80000099b27a3221 */ /* 0x000fe20000010000 */
[----:B------:R-:W-:Y:S01]  /*3d40*/  @P3 FFMA.FTZ R155, R172, R120, R155 ;  /* 0x00000078ac9b3223 */ /* 0x000fe2000001009b */
[----:B------:R-:W-:Y:S01]  /*3d50*/  PRMT R120, R34, 0x7632, R120 ;  /* 0x0000763222787816 */ /* 0x000fe20000000078 */
[----:B------:R-:W-:Y:S01]  /*3d60*/  @P3 FADD.FTZ R123, R176, -R123 ;  /* 0x8000007bb07b3221 */ /* 0x000fe20000010000 */
[----:B------:R-:W-:Y:S01]  /*3d70*/  @P3 FFMA.FTZ R211, R172, R152, R211 ;  /* 0x00000098acd33223 */ /* 0x000fe200000100d3 */
[----:B------:R-:W-:Y:S01]  /*3d80*/  PRMT R153, R35, 0x7632, R153 ;  /* 0x0000763223997816 */ /* 0x000fe20000000099 */
[-CC-:B------:R-:W-:Y:S01]  /*3d90*/  @P3 FFMA.FTZ R152, R190, R156.reuse, R157.reuse ;  /* 0x0000009cbe983223 */ /* 0x180fe2000001009d */
[----:B------:R-:W-:Y:S01]  /*3da0*/  SHF.L.U32 R215, R120, 0x10, RZ ;  /* 0x0000001078d77819 */ /* 0x000fe200000006ff */
[-C--:B------:R-:W-:Y:S01]  /*3db0*/  @P3 FFMA.FTZ R120, R188, R156.reuse, R157 ;  /* 0x0000009cbc783223 */ /* 0x080fe2000001009d */
[----:B------:R-:W-:Y:S01]  /*3dc0*/  SHF.L.U32 R213, R34, 0x10, RZ ;  /* 0x0000001022d57819 */ /* 0x000fe200000006ff */
[----:B------:R-:W-:Y:S01]  /*3dd0*/  @P3 FADD.FTZ R207, R180, -R207 ;  /* 0x800000cfb4cf3221 */ /* 0x000fe20000010000 */
[----:B------:R-:W-:Y:S01]  /*3de0*/  @P3 FFMA.FTZ R217, R177, R156, R157 ;  /* 0x0000009cb1d93223 */ /* 0x000fe2000001009d */
[----:B------:R-:W-:Y:S01]  /*3df0*/  @P3 FADD.FTZ R120, R183, -R120 ;  /* 0x80000078b7783221 */ /* 0x000fe20000010000 */
[C---:B------:R-:W-:Y:S01]  /*3e00*/  @P3 FFMA.FTZ R121, R172.reuse, R123, R121 ;  /* 0x0000007bac793223 */ /* 0x040fe20000010079 */
        /* <DEDUP_REMOVED lines=23> */
.L_x_347:
        /* <DEDUP_REMOVED lines=9> */
.L_x_348:
[----:B------:R-:W-:Y:S05]  /*4010*/  @!P2 BRA `(.L_x_349) ;  /* 0x00000000001ca947 */ /* 0x000fea0003800000 */
[----:B------:R-:W-:Y:S02]  /*4020*/  IMAD.U32 R122, R105, 0x10000, RZ ;  /* 0x00010000697a7824 */ /* 0x000fe400078e00ff */
[----:B------:R-:W-:Y:S01]  /*4030*/  FMUL.FTZ R209, R209, UR16 ;  /* 0x00000010d1d17c20 */ /* 0x000fe20008410000 */
[----:B-----5:R-:W-:-:S03]  /*4040*/  SHF.L.U32 R121, R141, 0x10, RZ ;  /* 0x000000108d797819 */ /* 0x020fc600000006ff */
[----:B------:R-:W-:Y:S02]  /*4050*/  FMUL.FTZ R122, R209, R122 ;  /* 0x0000007ad17a7220 */ /* 0x000fe40000410000 */
[----:B------:R-:W-:-:S03]  /*4060*/  FFMA.FTZ R74, R121, R209, R74 ;  /* 0x000000d1794a7223 */ /* 0x000fc6000001004a */
[----:B------:R-:W-:-:S04]  /*4070*/  F2FP.BF16.F32.PACK_AB R122, RZ, R122 ;  /* 0x0000007aff7a723e */ /* 0x000fc800000010ff */
[----:B------:R-:W-:-:S07]  /*4080*/  PRMT R93, R122, 0x7610, R93 ;  /* 0x000076107a5d7816 */ /* 0x000fce000000005d */
.L_x_349:
        /* <DEDUP_REMOVED lines=9> */
.L_x_350:
        /* <DEDUP_REMOVED lines=8> */
.L_x_351:
        /* <DEDUP_REMOVED lines=9> */
.L_x_352:
        /* <DEDUP_REMOVED lines=8> */
.L_x_353:
        /* <DEDUP_REMOVED lines=14> */
.L_x_346:
[----:B------:R-:W-:Y:S01]  /*4390*/  ISETP.GT.AND P3, PT, R27, RZ, PT ;  /* 0x000000ff1b00720c */ /* 0x000fe20003f64270 */
[----:B------:R-:W-:-:S12]  /*43a0*/  @!P2 BRA `(.L_x_355) ;  /* 0x00000000002ca947 */ /* 0x000fd80003800000 */
        /* <DEDUP_REMOVED lines=11> */
.L_x_355:
[----:B------:R-:W-:Y:S05]  /*4460*/  @!P2 BRA `(.L_x_356) ;  /* 0x000000000034a947 */ /* 0x000fea0003800000 */
[----:B0-----:R-:W-:Y:S01]  /*4470*/  PRMT R152, R32, 0x7632, R152 ;  /* 0x0000763220987816 */ /* 0x001fe20000000098 */
[----:B------:R-:W-:Y:S01]  /*4480*/  @P3 FFMA.FTZ R154, R184, R156, R157 ;  /* 0x0000009cb89a3223 */ /* 0x000fe2000001009d */
[----:B------:R-:W-:Y:S02]  /*4490*/  IMAD.U32 R155, R11, 0x10000, RZ ;  /* 0x000100000b9b7824 */ /* 0x000fe400078e00ff */
        /* <DEDUP_REMOVED lines=10> */
.L_x_356:
        /* <DEDUP_REMOVED lines=12> */
.L_x_357:
        /* <DEDUP_REMOVED lines=14> */
.L_x_358:
        /* <DEDUP_REMOVED lines=12> */
.L_x_359:
        /* <DEDUP_REMOVED lines=14> */
.L_x_360:
        /* <DEDUP_REMOVED lines=12> */
.L_x_361:
[----:B------:R-:W-:Y:S05]  /*4940*/  @!P2 BRA `(.L_x_354) ;  /* 0x0000000c00aca947 */ /* 0x000fea0003800000 */
[----:B0-----:R-:W-:Y:S01]  /*4950*/  PRMT R152, R35, 0x7632, R152 ;  /* 0x0000763223987816 */ /* 0x001fe20000000098 */
[----:B------:R-:W-:Y:S01]  /*4960*/  @P3 FFMA.FTZ R154, R190, R156, R157 ;  /* 0x0000009cbe9a3223 */ /* 0x000fe2000001009d */
[----:B------:R-:W-:-:S03]  /*4970*/  SHF.L.U32 R155, R14, 0x10, RZ ;  /* 0x000000100e9b7819 */ /* 0x000fc600000006ff */
[----:B------:R-:W-:Y:S02]  /*4980*/  IMAD.U32 R153, R152, 0x10000, RZ ;  /* 0x0001000098997824 */ /* 0x000fe400078e00ff */
        /* <DEDUP_REMOVED lines=10> */
.L_x_345:
[----:B------:R-:W-:Y:S05]  /*4a30*/  @!P1 BRA `(.L_x_362) ;  /* 0x0000000400c09947 */ /* 0x000fea0003800000 */
[-CC-:B0-----:R-:W-:Y:S01]  /*4a40*/  FFMA.FTZ R121, R171, R156.reuse, R157.reuse ;  /* 0x0000009cab797223 */ /* 0x181fe2000001009d */
        /* <DEDUP_REMOVED lines=17> */
.L_x_363:
        /* <DEDUP_REMOVED lines=13> */
.L_x_364:
        /* <DEDUP_REMOVED lines=12> */
.L_x_365:
[----:B------:R-:W-:Y:S01]  /*4cf0*/  F2FP.BF16.F32.PACK_AB R155, RZ, R153 ;  /* 0x00000099ff9b723e */ /* 0x000fe200000010ff */
[----:B------:R-:W-:Y:S01]  /*4d00*/  FMUL.FTZ R121, R172, R207 ;  /* 0x000000cfac797220 */ /* 0x000fe20000410000 */
[-C--:B------:R-:W-:Y:S01]  /*4d10*/  FFMA.FTZ R122, R188, R156.reuse, R157 ;  /* 0x0000009cbc7a7223 */ /* 0x080fe2000001009d */
        /* <DEDUP_REMOVED lines=15> */
.L_x_366:
        /* <DEDUP_REMOVED lines=13> */
.L_x_367:
        /* <DEDUP_REMOVED lines=13> */
.L_x_368:
        /* <DEDUP_REMOVED lines=11> */
.L_x_369:
        /* <DEDUP_REMOVED lines=14> */
.L_x_362:
[----:B------:R-:W-:Y:S05]  /*5140*/  @!P2 BRA `(.L_x_370) ;  /* 0x000000000030a947 */ /* 0x000fea0003800000 */
[----:B0-----:R-:W-:Y:S01]  /*5150*/  FFMA.FTZ R153, R171, R156, R157 ;  /* 0x0000009cab997223 */ /* 0x001fe2000001009d */
        /* <DEDUP_REMOVED lines=11> */
.L_x_370:
[----:B------:R-:W-:Y:S05]  /*5210*/  @!P2 BRA `(.L_x_371) ;  /* 0x000000000034a947 */ /* 0x000fea0003800000 */
[----:B0-----:R-:W-:Y:S01]  /*5220*/  FFMA.FTZ R152, R184, R156, R157 ;  /* 0x0000009cb8987223 */ /* 0x001fe2000001009d */
        /* <DEDUP_REMOVED lines=12> */
.L_x_371:
        /* <DEDUP_REMOVED lines=13> */
.L_x_372:
        /* <DEDUP_REMOVED lines=14> */
.L_x_373:
        /* <DEDUP_REMOVED lines=13> */
.L_x_374:
        /* <DEDUP_REMOVED lines=14> */
.L_x_375:
        /* <DEDUP_REMOVED lines=13> */
.L_x_376:
[----:B------:R-:W-:Y:S05]  /*5720*/  @!P2 BRA `(.L_x_354) ;  /* 0x000000000034a947 */ /* 0x000fea0003800000 */
[----:B0-----:R-:W-:Y:S01]  /*5730*/  FFMA.FTZ R152, R190, R156, R157 ;  /* 0x0000009cbe987223 */ /* 0x001fe2000001009d */
        /* <DEDUP_REMOVED lines=12> */
.L_x_354:
[----:B0-----:R-:W0:Y:S01]  /*5800*/  @P1 LDC.64 R154, c[0x0][0x478] ;  /* 0x00011e00ff9a1b82 */ /* 0x001e220000000a00 */
[----:B------:R-:W-:Y:S02]  /*5810*/  @P1 IADD3 R207, PT, PT, R159, 0x80, RZ ;  /* 0x000000809fcf1810 */ /* 0x000fe40007ffe0ff */
[----:B------:R-:W-:-:S05]  /*5820*/  IADD3 R205, PT, PT, R205, 0x100, RZ ;  /* 0x00000100cdcd7810 */ /* 0x000fca0007ffe0ff */
[----:B------:R-:W1:Y:S01]  /*5830*/  @P2 LDC.64 R152, c[0x0][0x468] ;  /* 0x00011a00ff982b82 */ /* 0x000e620000000a00 */
[----:B0-----:R-:W-:-:S05]  /*5840*/  @P1 IMAD.WIDE.U32 R154, R207, 0x10, R154 ;  /* 0x00000010cf9a1825 */ /* 0x001fca00078e009a */
[----:B------:R0:W-:Y:S01]  /*5850*/  @P1 STG.E.128 desc[UR12][R154.64], R120 ;  /* 0x000000789a001986 */ /* 0x0001e2000c101d0c */
[----:B-1----:R-:W-:-:S05]  /*5860*/  @P2 IMAD.WIDE.U32 R152, R195, 0x10, R152 ;  /* 0x00000010c3982825 */ /* 0x002fca00078e0098 */
[----:B------:R0:W-:Y:S01]  /*5870*/  @P2 STG.E.128 desc[UR12][R152.64], R92 ;  /* 0x0000005c98002986 */ /* 0x0001e2000c101d0c */
[----:B------:R-:W-:Y:S05]  /*5880*/  @!P2 BRA `(.L_x_377) ;  /* 0x00000000000ca947 */ /* 0x000fea0003800000 */
[----:B-----5:R-:W1:Y:S02]  /*5890*/  LDC.64 R140, c[0x0][0x390] ;  /* 0x0000e400ff8c7b82 */ /* 0x020e640000000a00 */
[----:B-1----:R-:W-:-:S06]  /*58a0*/  IMAD.WIDE.U32 R140, R205, 0x10, R140 ;  /* 0x00000010cd8c7825 */ /* 0x002fcc00078e008c */
[----:B------:R-:W5:Y:S02]  /*58b0*/  LDG.E.128 R140, desc[UR12][R140.64] ;  /* 0x0000000c8c8c7981 */ /* 0x000f64000c1e1d00 */
.L_x_377:
[----:B0----5:R-:W-:Y:S02]  /*58c0*/  PRMT R152, R143, 0x7632, R152 ;  /* 0x000076328f987816 */ /* 0x021fe40000000098 */
[----:B------:R-:W-:Y:S02]  /*58d0*/  PRMT R153, R142, 0x7632, R153 ;  /* 0x000076328e997816 */ /* 0x000fe40000000099 */
[----:B------:R-:W-:Y:S02]  /*58e0*/  PRMT R154, R141, 0x7632, R154 ;  /* 0x000076328d9a7816 */ /* 0x000fe4000000009a */
[----:B------:R-:W-:Y:S01]  /*58f0*/  PRMT R155, R140, 0x7632, R155 ;  /* 0x000076328c9b7816 */ /* 0x000fe2000000009b */
[----:B------:R-:W-:Y:S06]  /*5900*/  @!P0 BRA `(.L_x_378) ;  /* 0x0000000c006c8947 */ /* 0x000fec0003800000 */
[----:B------:R-:W-:Y:S05]  /*5910*/  @!P1 BRA `(.L_x_379) ;  /* 0x0000000400c09947 */ /* 0x000fea0003800000 */
[----:B------:R-:W-:Y:S02]  /*5920*/  ISETP.GT.AND P0, PT, R27, RZ, PT ;  /* 0x000000ff1b00720c */ /* 0x000fe40003f04270 */
[C---:B------:R-:W-:Y:S02]  /*5930*/  PRMT R120, R28.reuse, 0x7632, R120 ;  /* 0x000076321c787816 */ /* 0x040fe40000000078 */
[----:B------:R-:W-:Y:S02]  /*5940*/  SHF.L.U32 R153, R28, 0x10, RZ ;  /* 0x000000101c997819 */ /* 0x000fe400000006ff */
[----:B------:R-:W-:Y:S02]  /*5950*/  SHF.L.U32 R155, R120, 0x10, RZ ;  /* 0x00000010789b7819 */ /* 0x000fe400000006ff */
[----:B------:R-:W-:Y:S02]  /*5960*/  PRMT R123, R29, 0x7632, R123 ;  /* 0x000076321d7b7816 */ /* 0x000fe4000000007b */
        /* <DEDUP_REMOVED lines=19> */
[----:B------:R-:W-:Y:S01]  /*5aa0*/  PRMT R120, R31, 0x7632, R120 ;  /* 0x000076321f787816 */ /* 0x000fe20000000078 */
[----:B------:R-:W-:Y:S01]  /*5ab0*/  @P0 FFMA.FTZ R155, R172, R122, R155 ;  /* 0x0000007aac9b0223 */ /* 0x000fe2000001009b */
[----:B------:R-:W-:Y:S01]  /*5ac0*/  SHF.L.U32 R154, R27, 0x10, RZ ;  /* 0x000000101b9a7819 */ /* 0x000fe200000006ff */
[----:B------:R-:W-:Y:S01]  /*5ad0*/  @P0 FADD.FTZ R121, R201, -R158 ;  /* 0x8000009ec9790221 */ /* 0x000fe20000010000 */
[----:B------:R-:W-:Y:S01]  /*5ae0*/  SHF.L.U32 R27, R120, 0x10, RZ ;  /* 0x00000010781b7819 */ /* 0x000fe200000006ff */
[----:B------:R-:W-:Y:S01]  /*5af0*/  @P0 FADD.FTZ R156, R203, -R156 ;  /* 0x8000009ccb9c0221 */ /* 0x000fe20000010000 */
[----:B------:R-:W-:Y:S01]  /*5b00*/  SHF.L.U32 R123, R31, 0x10, RZ ;  /* 0x000000101f7b7819 */ /* 0x000fe200000006ff */
        /* <DEDUP_REMOVED lines=17> */
.L_x_380:
        /* <DEDUP_REMOVED lines=9> */
.L_x_381:
        /* <DEDUP_REMOVED lines=8> */
.L_x_382:
[----:B------:R-:W-:Y:S05]  /*5d30*/  @!P2 BRA `(.L_x_383) ;  /* 0x000000000020a947 */ /* 0x000fea0003800000 */
[----:B------:R-:W-:Y:S02]  /*5d40*/  IMAD.U32 R153, R4, 0x10000, RZ ;  /* 0x0001000004997824 */ /* 0x000fe400078e00ff */
[----:B------:R-:W-:Y:S01]  /*5d50*/  FMUL.FTZ R152, R152, UR16 ;  /* 0x0000001098987c20 */ /* 0x000fe20008410000 */
[----:B------:R-:W-:-:S03]  /*5d60*/  PRMT R120, R141, 0x7632, R120 ;  /* 0x000076328d787816 */ /* 0x000fc60000000078 */
[----:B------:R-:W-:Y:S01]  /*5d70*/  FMUL.FTZ R153, R152, R153 ;  /* 0x0000009998997220 */ /* 0x000fe20000410000 */
[----:B------:R-:W-:-:S04]  /*5d80*/  SHF.L.U32 R120, R120, 0x10, RZ ;  /* 0x0000001078787819 */ /* 0x000fc800000006ff */
[----:B------:R-:W-:Y:S01]  /*5d90*/  F2FP.BF16.F32.PACK_AB R153, RZ, R153 ;  /* 0x00000099ff99723e */ /* 0x000fe200000010ff */
[----:B------:R-:W-:-:S03]  /*5da0*/  FFMA.FTZ R83, R152, R120, R83 ;  /* 0x0000007898537223 */ /* 0x000fc60000010053 */
[----:B------:R-:W-:-:S07]  /*5db0*/  PRMT R93, R93, 0x5410, R153 ;  /* 0x000054105d5d7816 */ /* 0x000fce0000000099 */
.L_x_383:
        /* <DEDUP_REMOVED lines=8> */
.L_x_384:
        /* <DEDUP_REMOVED lines=9> */
.L_x_385:
        /* <DEDUP_REMOVED lines=8> */
.L_x_386:
        /* <DEDUP_REMOVED lines=13> */
.L_x_379:
        /* <DEDUP_REMOVED lines=13> */
.L_x_388:
[----:B------:R-:W-:Y:S05]  /*60f0*/  @!P2 BRA `(.L_x_389) ;  /* 0x000000000034a947 */ /* 0x000fea0003800000 */
[----:B------:R-:W-:Y:S01]  /*6100*/  PRMT R27, R28, 0x7632, R27 ;  /* 0x000076321c1b7816 */ /* 0x000fe2000000001b */
[----:B------:R-:W-:Y:S01]  /*6110*/  @P0 FFMA.FTZ R152, R202, R156, R157 ;  /* 0x0000009cca980223 */ /* 0x000fe2000001009d */
[----:B------:R-:W-:Y:S02]  /*6120*/  SHF.L.U32 R155, R2, 0x10, RZ ;  /* 0x00000010029b7819 */ /* 0x000fe400000006ff */
[----:B------:R-:W-:Y:S01]  /*6130*/  SHF.L.U32 R27, R27, 0x10, RZ ;  /* 0x000000101b1b7819 */ /* 0x000fe200000006ff */
[----:B------:R-:W-:Y:S01]  /*6140*/  @P0 FADD.FTZ R152, R197, -R152 ;  /* 0x80000098c5980221 */ /* 0x000fe20000010000 */
[----:B------:R-:W-:-:S03]  /*6150*/  PRMT R153, R140, 0x7632, R153 ;  /* 0x000076328c997816 */ /* 0x000fc60000000099 */
[----:B------:R-:W-:Y:S01]  /*6160*/  @P0 FFMA.FTZ R27, R172, R152, R27 ;  /* 0x00000098ac1b0223 */ /* 0x000fe2000001001b */
[----:B------:R-:W-:-:S03]  /*6170*/  SHF.L.U32 R153, R153, 0x10, RZ ;  /* 0x0000001099997819 */ /* 0x000fc600000006ff */
[----:B------:R-:W-:-:S04]  /*6180*/  FMUL.FTZ R152, R27, UR16 ;  /* 0x000000101b987c20 */ /* 0x000fc80008410000 */
[----:B------:R-:W-:Y:S01]  /*6190*/  FMUL.FTZ R27, R155, R152 ;  /* 0x000000989b1b7220 */ /* 0x000fe20000410000 */
[----:B------:R-:W-:-:S04]  /*61a0*/  FFMA.FTZ R81, R152, R153, R81 ;  /* 0x0000009998517223 */ /* 0x000fc80000010051 */
[----:B------:R-:W-:-:S04]  /*61b0*/  F2FP.BF16.F32.PACK_AB R27, RZ, R27 ;  /* 0x0000001bff1b723e */ /* 0x000fc800000010ff */
[----:B------:R-:W-:-:S07]  /*61c0*/  PRMT R92, R92, 0x5410, R27 ;  /* 0x000054105c5c7816 */ /* 0x000fce000000001b */
.L_x_389:
[----:B------:R-:W-:Y:S05]  /*61d0*/  @!P2 BRA `(.L_x_390) ;  /* 0x00000000002ca947 */ /* 0x000fea0003800000 */
[----:B------:R-:W-:Y:S01]  /*61e0*/  @P0 FFMA.FTZ R153, R189, R156, R157 ;  /* 0x0000009cbd990223 */ /* 0x000fe2000001009d */
[----:B------:R-:W-:Y:S01]  /*61f0*/  SHF.L.U32 R27, R29, 0x10, RZ ;  /* 0x000000101d1b7819 */ /* 0x000fe200000006ff */
[----:B------:R-:W-:Y:S02]  /*6200*/  IMAD.U32 R152, R97, 0x10000, RZ ;  /* 0x0001000061987824 */ /* 0x000fe400078e00ff */
        /* <DEDUP_REMOVED lines=8> */
.L_x_390:
        /* <DEDUP_REMOVED lines=14> */
.L_x_391:
        /* <DEDUP_REMOVED lines=12> */
.L_x_392:
        /* <DEDUP_REMOVED lines=14> */
.L_x_393:
        /* <DEDUP_REMOVED lines=12> */
.L_x_394:
        /* <DEDUP_REMOVED lines=15> */
.L_x_378:
[----:B------:R-:W-:Y:S05]  /*66c0*/  @!P1 BRA `(.L_x_395) ;  /* 0x0000000400989947 */ /* 0x000fea0003800000 */
[----:B------:R-:W-:Y:S01]  /*66d0*/  ISETP.GT.AND P0, PT, R27, RZ, PT ;  /* 0x000000ff1b00720c */ /* 0x000fe20003f04270 */
[-CC-:B------:R-:W-:Y:S01]  /*66e0*/  FFMA.FTZ R27, R187, R156.reuse, R157.reuse ;  /* 0x0000009cbb1b7223 */ /* 0x180fe2000001009d */
[-CC-:B------:R-:W-:Y:S01]  /*66f0*/  FFMA.FTZ R120, R202, R156.reuse, R157.reuse ;  /* 0x0000009cca787223 */ /* 0x180fe2000001009d */
[-CC-:B------:R-:W-:Y:S01]  /*6700*/  FFMA.FTZ R123, R189, R156.reuse, R157.reuse ;  /* 0x0000009cbd7b7223 */ /* 0x180fe2000001009d */
        /* <DEDUP_REMOVED lines=8> */
[----:B------:R-:W-:Y:S01]  /*6790*/  FADD.FTZ R157, R199, -R122 ;  /* 0x8000007ac79d7221 */ /* 0x000fe20000010000 */
[----:B------:R-:W-:Y:S01]  /*67a0*/  FADD.FTZ R195, R198, -R195 ;  /* 0x800000c3c6c37221 */ /* 0x000fe20000010000 */
[----:B------:R-:W-:Y:S01]  /*67b0*/  FADD.FTZ R207, R201, -R158 ;  /* 0x8000009ec9cf7221 */ /* 0x000fe20000010000 */
[----:B------:R-:W-:Y:S01]  /*67c0*/  FADD.FTZ R209, R200, -R209 ;  /* 0x800000d1c8d17221 */ /* 0x000fe20000010000 */
[C---:B------:R-:W-:Y:S01]  /*67d0*/  FMUL.FTZ R27, R172.reuse, R27 ;  /* 0x0000001bac1b7220 */ /* 0x040fe20000410000 */
[C---:B------:R-:W-:Y:S01]  /*67e0*/  FMUL.FTZ R120, R172.reuse, R121 ;  /* 0x00000079ac787220 */ /* 0x040fe20000410000 */
[----:B------:R-:W-:Y:S01]  /*67f0*/  FADD.FTZ R211, R203, -R156 ;  /* 0x8000009ccbd37221 */ /* 0x000fe20000010000 */
[C---:B------:R-:W-:Y:S01]  /*6800*/  FMUL.FTZ R121, R172.reuse, R123 ;  /* 0x0000007bac797220 */ /* 0x040fe20000410000 */
[C---:B------:R-:W-:Y:S01]  /*6810*/  FMUL.FTZ R122, R172.reuse, R157 ;  /* 0x0000009dac7a7220 */ /* 0x040fe20000410000 */
[C---:B------:R-:W-:Y:S01]  /*6820*/  FMUL.FTZ R123, R172.reuse, R195 ;  /* 0x000000c3ac7b7220 */ /* 0x040fe20000410000 */
[C---:B------:R-:W-:Y:S01]  /*6830*/  FMUL.FTZ R156, R172.reuse, R207 ;  /* 0x000000cfac9c7220 */ /* 0x040fe20000410000 */
[C---:B------:R-:W-:Y:S01]  /*6840*/  FMUL.FTZ R157, R172.reuse, R209 ;  /* 0x000000d1ac9d7220 */ /* 0x040fe20000410000 */
[----:B------:R-:W-:Y:S01]  /*6850*/  FMUL.FTZ R172, R172, R211 ;  /* 0x000000d3acac7220 */ /* 0x000fe20000410000 */
[----:B------:R-:W-:-:S02]  /*6860*/  FSEL R195, R120, RZ, P0 ;  /* 0x000000ff78c37208 */ /* 0x000fc40000000000 */
        /* <DEDUP_REMOVED lines=9> */
.L_x_396:
        /* <DEDUP_REMOVED lines=8> */
.L_x_397:
        /* <DEDUP_REMOVED lines=10> */
.L_x_398:
        /* <DEDUP_REMOVED lines=8> */
.L_x_399:
        /* <DEDUP_REMOVED lines=10> */
.L_x_400:
        /* <DEDUP_REMOVED lines=8> */
.L_x_401:
        /* <DEDUP_REMOVED lines=12> */
.L_x_402:
[----:B------:R-:W-:Y:S02]  /*6c80*/  F2FP.BF16.F32.PACK_AB R122, R156, R123 ;  /* 0x0000007b9c7a723e */ /* 0x000fe400000010ff */
        /* <DEDUP_REMOVED lines=8> */
[----:B------:R-:W-:Y:S01]  /*6d10*/  PRMT R95, R95, 0x5410, R27 ;  /* 0x000054105f5f7816 */ /* 0x000fe2000000001b */
[----:B------:R-:W-:Y:S06]  /*6d20*/  BRA `(.L_x_387) ;  /* 0x0000000400a07947 */ /* 0x000fec0003800000 */
.L_x_395:
        /* <DEDUP_REMOVED lines=13> */
.L_x_403:
        /* <DEDUP_REMOVED lines=13> */
.L_x_404:
        /* <DEDUP_REMOVED lines=13> */
.L_x_405:
        /* <DEDUP_REMOVED lines=13> */
.L_x_406:
        /* <DEDUP_REMOVED lines=13> */
.L_x_407:
        /* <DEDUP_REMOVED lines=13> */
.L_x_408:
        /* <DEDUP_REMOVED lines=13> */
.L_x_409:
        /* <DEDUP_REMOVED lines=13> */
.L_x_387:
[----:B------:R-:W0:Y:S01]  /*73b0*/  @P1 LDC.64 R156, c[0x0][0x478] ;  /* 0x00011e00ff9c1b82 */ /* 0x000e220000000a00 */
[----:B------:R-:W-:Y:S01]  /*73c0*/  @P1 IADD3 R159, PT, PT, R159, 0x100, RZ ;  /* 0x000001009f9f1810 */ /* 0x000fe20007ffe0ff */
[----:B------:R-:W-:-:S06]  /*73d0*/  UPLOP3.LUT UP1, UPT, UPT, UPT, UP1, 0x40, 0x4 ;  /* 0x000000000004789c */ /* 0x000fcc0003f2e810 */
[----:B------:R-:W1:Y:S08]  /*73e0*/  @P2 LDC.64 R152, c[0x0][0x468] ;  /* 0x00011a00ff982b82 */ /* 0x000e700000000a00 */
[----:B------:R-:W2:Y:S01]  /*73f0*/  LDC.64 R154, c[0x0][0x380] ;  /* 0x0000e000ff9a7b82 */ /* 0x000ea20000000a00 */
[----:B0-----:R-:W-:-:S05]  /*7400*/  @P1 IMAD.WIDE.U32 R156, R159, 0x10, R156 ;  /* 0x000000109f9c1825 */ /* 0x001fca00078e009c */
[----:B------:R3:W-:Y:S01]  /*7410*/  @P1 STG.E.128 desc[UR12][R156.64], R120 ;  /* 0x000000789c001986 */ /* 0x0007e2000c101d0c */
[----:B-1----:R-:W-:-:S05]  /*7420*/  @P2 IMAD.WIDE.U32 R152, R205, 0x10, R152 ;  /* 0x00000010cd982825 */ /* 0x002fca00078e0098 */
[----:B------:R3:W-:Y:S01]  /*7430*/  @P2 STG.E.128 desc[UR12][R152.64], R92 ;  /* 0x0000005c98002986 */ /* 0x0007e2000c101d0c */
[----:B--2---:R-:W-:-:S04]  /*7440*/  IADD3 R0, PT, PT, R0, R154, RZ ;  /* 0x0000009a00007210 */ /* 0x004fc80007ffe0ff */
[----:B------:R-:W-:-:S13]  /*7450*/  ISETP.GE.AND P0, PT, R0, R155, PT ;  /* 0x0000009b0000720c */ /* 0x000fda0003f06270 */
[----:B---3--:R-:W-:Y:S05]  /*7460*/  @!P0 BRA `(.L_x_410) ;  /* 0xffffff90003c8947 */ /* 0x008fea000383ffff */
.L_x_307:
[----:B------:R-:W1:Y:S08]  /*7470*/  S2UR UR4, SR_CTAID.X ;  /* 0x00000000000479c3 */ /* 0x000e700000002500 */
        /* <DEDUP_REMOVED lines=28> */
.L_x_411:
        /* <DEDUP_REMOVED lines=12> */
.L_x_10661:


//--------------------- .text._ZN10layer_norm13ln_bwd_kernelINS_13Kernel_traitsI13__nv_bfloat16S2_S2_S2_fjLj3072ELj1ELj1ELj4ELj16ENS_18Kernel_traits_baseILj3072ES2_S2_S2_S2_fjLj128EEEEELb1ELb0ELb0ELb0EEEvNS_9BwdParamsE --------------------------
	.section	.text._ZN10layer_norm13ln_bwd_kernelINS_13Kernel_traitsI13__nv_bfloat16S2_S2_S2_fjLj3072ELj1ELj1ELj4ELj16ENS_18Kernel_traits_baseILj3072ES2_S2_S2_S2_fjLj128EEEEELb1ELb0ELb0ELb0EEEvNS_9BwdParamsE,"ax",@progbits
	.align	128
        .global         _ZN10layer_norm13ln_bwd_kernelINS_13Kernel_traitsI13__nv_bfloat16S2_S2_S2_fjLj3072ELj1ELj1ELj4ELj16ENS_18Kernel_traits_baseILj3072ES2_S2_S2_S2_fjLj128EEEEELb1ELb0ELb0ELb0EEEvNS_9BwdParamsE
        .type           _ZN10layer_norm13ln_bwd_kernelINS_13Kernel_traitsI13__nv_bfloat16S2_S2_S2_fjLj3072ELj1ELj1ELj4ELj16ENS_18Kernel_traits_baseILj3072ES2_S2_S2_S2_fjLj128EEEEELb1ELb0ELb0ELb0EEEvNS_9BwdParamsE,@function
        .size           _ZN10layer_norm13ln_bwd_kernelINS_13Kernel_traitsI13__nv_bfloat16S2_S2_S2_fjLj3072ELj1ELj1ELj4ELj16ENS_18Kernel_traits_baseILj3072ES2_S2_S2_S2_fjLj128EEEEELb1ELb0ELb0ELb0EEEvNS_9BwdParamsE,(.L_x_10662 - _ZN10layer_norm13ln_bwd_kernelINS_13Kernel_traitsI13__nv_bfloat16S2_S2_S2_fjLj3072ELj1ELj1ELj4ELj16ENS_18Kernel_traits_baseILj3072ES2_S2_S2_S2_fjLj128EEEEELb1ELb0ELb0ELb0EEEvNS_9BwdParamsE)
        .other          _ZN10layer_norm13ln_bwd_kernelINS_13Kernel_traitsI13__nv_bfloat16S2_S2_S2_fjLj3072ELj1ELj1ELj4ELj16ENS_18Kernel_traits_baseILj3072ES2_S2_S2_S2_fjLj128EEEEELb1ELb0ELb0ELb0EEEvNS_9BwdParamsE,@"STO_CUDA_ENTRY STV_DEFAULT"
_ZN10layer_norm13ln_bwd_kernelINS_13Kernel_traitsI13__nv_bfloat16S2_S2_S2_fjLj3072ELj1ELj1ELj4ELj16ENS_18Kernel_traits_baseILj3072ES2_S2_S2_S2_fjLj128EEEEELb1ELb0ELb0ELb0EEEvNS_9BwdParamsE:
.text._ZN10layer_norm13ln_bwd_kernelINS_13Kernel_traitsI13__nv_bfloat16S2_S2_S2_fjLj3072ELj1ELj1ELj4ELj16ENS_18Kernel_traits_baseILj3072ES2_S2_S2_S2_fjLj128EEEEELb1ELb0ELb0ELb0EEEvNS_9BwdParamsE:
        /* <DEDUP_REMOVED lines=8> */
[----:B0-----:R-:W-:-:S04]  /*0080*/  LOP3.LUT R5, R4, 0x7f, RZ, 0x3c, !PT ;  /* 0x0000007f04057812 */ /* 0x001fc800078e3cff */
[----:B------:R-:W-:Y:S02]  /*0090*/  LEA.HI.SX32 R2, R0, R5, 0x1d ;  /* 0x0000000500027211 */ /* 0x000fe400078feaff */
[----:B------:R-:W-:Y:S02]  /*00a0*/  MOV R5, R4 ;  /* 0x0000000400057202 */ /* 0x000fe40000000f00 */
[C---:B------:R-:W-:Y:S02]  /*00b0*/  ISETP.GE.U32.AND P2, PT, R2.reuse, 0x80, PT ;  /* 0x000000800200780c */ /* 0x040fe40003f46070 */
[C---:B------:R-:W-:Y:S02]  /*00c0*/  ISETP.GE.U32.AND P3, PT, R2.reuse, 0x100, PT ;  /* 0x000001000200780c */ /* 0x040fe40003f66070 */
[----:B------:R-:W-:-:S09]  /*00d0*/  ISETP.GE.U32.AND P4, PT, R2, 0x180, PT ;  /* 0x000001800200780c */ /* 0x000fd20003f86070 */
[----:B------:R-:W0:Y:S08]  /*00e0*/  @P2 LDC.64 R6, c[0x0][0x3d0] ;  /* 0x0000f400ff062b82 */ /* 0x000e300000000a00 */
[----:B------:R-:W1:Y:S08]  /*00f0*/  @P3 LDC.64 R8, c[0x0][0x3d0] ;  /* 0x0000f400ff083b82 */ /* 0x000e700000000a00 */
[----:B------:R-:W4:Y:S01]  /*0100*/  @P4 LDC.64 R12, c[0x0][0x3d0] ;  /* 0x0000f400ff0c4b82 */ /* 0x000f220000000a00 */
[C---:B0-----:R-:W-:Y:S01]  /*0110*/  @P2 IMAD.WIDE.U32 R6, R5.reuse, 0x10, R6 ;  /* 0x0000001005062825 */ /* 0x041fe200078e0006 */
[----:B------:R-:W-:-:S04]  /*0120*/  @P2 LOP3.LUT R5, R5, 0x80, RZ, 0xfc, !PT ;  /* 0x0000008005052812 */ /* 0x000fc800078efcff */
[----:B--2---:R0:W5:Y:S01]  /*0130*/  @P2 LDG.E.128 R24, desc[UR8][R6.64] ;  /* 0x0000000806182981 */ /* 0x004162000c1e1d00 */
[C---:B-1----:R-:W-:Y:S01]  /*0140*/  @P3 IMAD.WIDE.U32 R10, R5.reuse, 0x10, R8 ;  /* 0x00000010050a3825 */ /* 0x042fe200078e0008 */
[----:B------:R-:W-:-:S04]  /*0150*/  @P3 IADD3 R5, PT, PT, R5, 0x80, RZ ;  /* 0x0000008005053810 */ /* 0x000fc80007ffe0ff */
[----:B------:R0:W5:Y:S01]  /*0160*/  @P3 LDG.E.128 R28, desc[UR8][R10.64] ;  /* 0x000000080a1c3981 */ /* 0x000162000c1e1d00 */
[----:B----4-:R-:W-:-:S05]  /*0170*/  @P4 IMAD.WIDE.U32 R8, R5, 0x10, R12 ;  /* 0x0000001005084825 */ /* 0x010fca00078e000c */
        /* <DEDUP_REMOVED lines=8> */
[----:B---3--:R-:W-:Y:S02]  /*0200*/  ISETP.GE.AND P0, PT, R0, UR5, PT ;  /* 0x0000000500007c0c */ /* 0x008fe4000bf06270 */
        /* <DEDUP_REMOVED lines=20> */
[----:B------:R-:W0:Y:S01]  /*0350*/  LDC.64 R4, c[0x0][0x3e0] ;  /* 0x0000f800ff047b82 */ /* 0x000e220000000a00 */
        /* <DEDUP_REMOVED lines=23> */
[----:B0-----:R-:W-:-:S02]  /*04d0*/  ISETP.NE.U32.AND P0, PT, R4, RZ, PT ;  /* 0x000000ff0400720c */ /* 0x001fc40003f05070 */
[----:B------:R-:W-:Y:S01]  /*04e0*/  CS2R R74, SRZ ;  /* 0x00000000004a7805 */ /* 0x000fe2000001ff00 */
[----:B------:R-:W-:Y:S01]  /*04f0*/  UPLOP3.LUT UP1, UPT, UPT, UPT, UPT, 0x40, 0x4 ;  /* 0x000000000004789c */ /* 0x000fe20003f2e870 */
[----:B------:R-:W-:Y:S01]  /*0500*/  ISETP.NE.AND.EX P0, PT, R5, RZ, PT, P0 ;  /* 0x000000ff0500720c */ /* 0x000fe20003f05300 */
[----:B------:R-:W0:Y:S01]  /*0510*/  LDCU UR13, c[0x0][0x408] ;  /* 0x00008100ff0d77ac */ /* 0x000e220008000800 */
[----:B------:R-:W1:Y:S01]  /*0520*/  LDCU.U8 UR7, c[0x0][0x410] ;  /* 0x00008200ff0777ac */ /* 0x000e620008000000 */
[----:B------:R-:W2:Y:S01]  /*0530*/  LDCU UR12, c[0x0][0x400] ;  /* 0x00008000ff0c77ac */ /* 0x000ea20008000800 */
[----:B------:R-:W3:Y:S01]  /*0540*/  LDCU.64 UR10, c[0x0][0x438] ;  /* 0x00008700ff0a77ac */ /* 0x000ee20008000a00 */
[----:B------:R-:W4:Y:S08]  /*0550*/  LDCU.64 UR14, c[0x0][0x478] ;  /* 0x00008f00ff0e77ac */ /* 0x000f300008000a00 */
.L_x_443:
[----:B------:R-:W0:Y:S08]  /*0560*/  @P0 LDC.64 R96, c[0x0][0x3e0] ;  /* 0x0000f800ff600b82 */ /* 0x000e300000000a00 */
[----:B------:R-:W1:Y:S08]  /*0570*/  LDC.64 R98, c[0x0][0x3c0] ;  /* 0x0000f000ff627b82 */ /* 0x000e700000000a00 */
[----:B------:R-:W2:Y:S01]  /*0580*/  LDC R3, c[0x0][0x388] ;  /* 0x0000e200ff037b82 */ /* 0x000ea20000000800 */
[----:B0-----:R-:W-:-:S07]  /*0590*/  @P0 IMAD.WIDE R100, R0, 0x2, R96 ;  /* 0x0000000200640825 */ /* 0x001fce00078e0260 */
[----:B------:R-:W0:Y:S01]  /*05a0*/  LDC.64 R96, c[0x0][0x3c8] ;  /* 0x0000f200ff607b82 */ /* 0x000e220000000a00 */
[----:B-----5:R0:W5:Y:S01]  /*05b0*/  @P0 LDG.E.U16 R139, desc[UR8][R100.64] ;  /* 0x00000008648b0981 */ /* 0x020162000c1e1500 */
[----:B-1----:R-:W-:-:S06]  /*05c0*/  IMAD.WIDE R98, R0, 0x4, R98 ;  /* 0x0000000400627825 */ /* 0x002fcc00078e0262 */
[----:B------:R-:W3:Y:S01]  /*05d0*/  LDG.E R98, desc[UR8][R98.64] ;  /* 0x0000000862627981 */ /* 0x000ee2000c1e1900 */
[----:B0-----:R-:W-:-:S05]  /*05e0*/  IMAD.WIDE R96, R0, 0x4, R96 ;  /* 0x0000000400607825 */ /* 0x001fca00078e0260 */
[----:B------:R0:W5:Y:S01]  /*05f0*/  LDG.E R138, desc[UR8][R96.64] ;  /* 0x00000008608a7981 */ /* 0x000162000c1e1900 */
[----:B------:R-:W1:Y:S01]  /*0600*/  S2R R4, SR_TID.X ;  /* 0x0000000000047919 */ /* 0x000e620000002100 */
[----:B--2---:R-:W-:Y:S01]  /*0610*/  IMAD R102, R0, R3, RZ ;  /* 0x0000000300667224 */ /* 0x004fe200078e02ff */
[----:B------:R-:W-:-:S04]  /*0620*/  ISETP.GE.U32.AND P2, PT, R2, 0x80, PT ;  /* 0x000000800200780c */ /* 0x000fc80003f46070 */
[----:B------:R-:W-:-:S04]  /*0630*/  SHF.R.S32.HI R103, RZ, 0x1f, R102 ;  /* 0x0000001fff677819 */ /* 0x000fc80000011466 */
[----:B------:R-:W-:Y:S01]  /*0640*/  LEA.HI R103, R103, R102, RZ, 0x3 ;  /* 0x0000006667677211 */ /* 0x000fe200078f18ff */
[----:B------:R-:W-:Y:S01]  /*0650*/  BSSY.RECONVERGENT B0, `(.L_x_413) ;  /* 0x0000075000007945 */ /* 0x000fe20003800200 */
[----:B------:R-:W-:Y:S01]  /*0660*/  ISETP.NE.AND P5, PT, RZ, UR7, PT ;  /* 0x00000007ff007c0c */ /* 0x000fe2000bfa5270 */
[----:B------:R-:W-:Y:S01]  /*0670*/  HFMA2 R147, -RZ, RZ, 0, 0 ;  /* 0x00000000ff937431 */ /* 0x000fe200000001ff */
[C---:B------:R-:W-:Y:S02]  /*0680*/  ISETP.GE.U32.AND P3, PT, R2.reuse, 0x100, PT ;  /* 0x000001000200780c */ /* 0x040fe40003f66070 */
[----:B------:R-:W-:Y:S02]  /*0690*/  ISETP.GE.U32.AND P4, PT, R2, 0x180, PT ;  /* 0x000001800200780c */ /* 0x000fe40003f86070 */
[----:B------:R-:W-:Y:S02]  /*06a0*/  MOV R148, RZ ;  /* 0x000000ff00947202 */ /* 0x000fe40000000f00 */
[----:B-1----:R-:W-:-:S04]  /*06b0*/  LEA.HI.SX32 R136, R103, R4, 0x1d ;  /* 0x0000000467887211 */ /* 0x002fc800078feaff */
[----:B------:R-:W-:Y:S02]  /*06c0*/  MOV R149, R136 ;  /* 0x0000008800957202 */ /* 0x000fe40000000f00 */
[----:B---3--:R-:W-:Y:S01]  /*06d0*/  FSEL R146, R98, RZ, !P5 ;  /* 0x000000ff62927208 */ /* 0x008fe20006800000 */
[----:B0-----:R-:W-:Y:S06]  /*06e0*/  @!P2 BRA `(.L_x_414) ;  /* 0x0000000400aca947 */ /* 0x001fec0003800000 */
[----:B------:R-:W0:Y:S08]  /*06f0*/  LDC.64 R96, c[0x0][0x3a8] ;  /* 0x0000ea00ff607b82 */ /* 0x000e300000000a00 */
[----:B------:R-:W1:Y:S01]  /*0700*/  LDC.64 R100, c[0x0][0x428] ;  /* 0x00010a00ff647b82 */ /* 0x000e620000000a00 */
[----:B------:R-:W-:-:S07]  /*0710*/  ISETP.NE.U32.AND P1, PT, RZ, UR10, PT ;  /* 0x0000000aff007c0c */ /* 0x000fce000bf25070 */
[----:B------:R-:W2:Y:S01]  /*0720*/  LDC.64 R122, c[0x0][0x3b0] ;  /* 0x0000ec00ff7a7b82 */ /* 0x000ea20000000a00 */
[----:B0-----:R-:W-:-:S06]  /*0730*/  IMAD.WIDE.U32 R96, R136, 0x10, R96 ;  /* 0x0000001088607825 */ /* 0x001fcc00078e0060 */
[----:B------:R-:W3:Y:S01]  /*0740*/  LDG.E.128 R96, desc[UR8][R96.64] ;  /* 0x0000000860607981 */ /* 0x000ee2000c1e1d00 */
[----:B-1----:R-:W-:-:S06]  /*0750*/  IMAD.WIDE.U32 R100, R136, 0x10, R100 ;  /* 0x0000001088647825 */ /* 0x002fcc00078e0064 */
[----:B------:R-:W4:Y:S01]  /*0760*/  LDG.E.128 R100, desc[UR8][R100.64] ;  /* 0x0000000864647981 */ /* 0x000f22000c1e1d00 */
[----:B------:R-:W-:Y:S01]  /*0770*/  ISETP.NE.AND.EX P1, PT, RZ, UR11, PT, P1 ;  /* 0x0000000bff007c0c */ /* 0x000fe2000bf25310 */
[----:B--2---:R-:W-:Y:S01]  /*0780*/  IMAD.WIDE.U32 R122, R136, 0x8, R122 ;  /* 0x00000008887a7825 */ /* 0x004fe200078e007a */
[----:B------:R-:W-:-:S04]  /*0790*/  SHF.L.U32 R131, R25, 0x10, RZ ;  /* 0x0000001019837819 */ /* 0x000fc800000006ff */
[----:B------:R0:W5:Y:S07]  /*07a0*/  LDG.E.64 R144, desc[UR8][R122.64] ;  /* 0x000000087a907981 */ /* 0x00016e000c1e1b00 */
[----:B------:R-:W1:Y:S01]  /*07b0*/  @P1 LDC.64 R124, c[0x0][0x438] ;  /* 0x00010e00ff7c1b82 */ /* 0x000e620000000a00 */
[C---:B------:R-:W-:Y:S02]  /*07c0*/  SHF.L.U32 R135, R24.reuse, 0x10, RZ ;  /* 0x0000001018877819 */ /* 0x040fe400000006ff */
[----:B------:R-:W-:-:S02]  /*07d0*/  PRMT R132, R24, 0x7632, R132 ;  /* 0x0000763218847816 */ /* 0x000fc40000000084 */
[----:B0-----:R-:W-:Y:S02]  /*07e0*/  SHF.L.U32 R123, R27, 0x10, RZ ;  /* 0x000000101b7b7819 */ /* 0x001fe400000006ff */
[----:B------:R-:W-:Y:S02]  /*07f0*/  SHF.L.U32 R132, R132, 0x10, RZ ;  /* 0x0000001084847819 */ /* 0x000fe400000006ff */
[----:B------:R-:W-:Y:S01]  /*0800*/  PRMT R128, R25, 0x7632, R128 ;  /* 0x0000763219807816 */ /* 0x000fe20000000080 */
[----:B-1----:R-:W-:-:S05]  /*0810*/  @P1 IMAD.WIDE.U32 R124, R136, 0x10, R124 ;  /* 0x00000010887c1825 */ /* 0x002fca00078e007c */
[----:B------:R0:W5:Y:S01]  /*0820*/  @P1 LDG.E.128 R80, desc[UR8][R124.64] ;  /* 0x000000087c501981 */ /* 0x000162000c1e1d00 */
[----:B------:R-:W-:Y:S02]  /*0830*/  SHF.L.U32 R128, R128, 0x10, RZ ;  /* 0x0000001080807819 */ /* 0x000fe400000006ff */
[----:B---3--:R-:W-:-:S05]  /*0840*/  SHF.L.U32 R129, R97, 0x10, RZ ;  /* 0x0000001061817819 */ /* 0x008fca00000006ff */
[----:B------:R-:W-:Y:S01]  /*0850*/  FADD.FTZ R129, -R146, R129 ;  /* 0x0000008192817221 */ /* 0x000fe20000010100 */
[----:B------:R-:W-:Y:S02]  /*0860*/  SHF.L.U32 R149, R99, 0x10, RZ ;  /* 0x0000001063957819 */ /* 0x000fe400000006ff */
[C---:B----4-:R-:W-:Y:S01]  /*0870*/  PRMT R122, R101.reuse, 0x7632, R122 ;  /* 0x00007632657a7816 */ /* 0x050fe2000000007a */
[----:B-----5:R-:W-:Y:S01]  /*0880*/  FMUL.FTZ R133, R138, R129 ;  /* 0x000000818a857220 */ /* 0x020fe20000410000 */
[----:B------:R-:W-:Y:S02]  /*0890*/  SHF.L.U32 R101, R101, 0x10, RZ ;  /* 0x0000001065657819 */ /* 0x000fe400000006ff */
[----:B------:R-:W-:Y:S02]  /*08a0*/  PRMT R126, R97, 0x7632, R126 ;  /* 0x00007632617e7816 */ /* 0x000fe4000000007e */
[C---:B------:R-:W-:Y:S02]  /*08b0*/  PRMT R121, R96.reuse, 0x7632, R121 ;  /* 0x0000763260797816 */ /* 0x040fe40000000079 */
[----:B------:R-:W-:Y:S01]  /*08c0*/  SHF.L.U32 R127, R96, 0x10, RZ ;  /* 0x00000010607f7819 */ /* 0x000fe200000006ff */
[-C--:B------:R-:W-:Y:S01]  /*08d0*/  FMUL.FTZ R131, R131, R101.reuse ;  /* 0x0000006583837220 */ /* 0x080fe20000410000 */
[----:B------:R-:W-:Y:S01]  /*08e0*/  FADD.FTZ R54, R54, R101 ;  /* 0x0000006536367221 */ /* 0x000fe20000010000 */
[----:B------:R-:W-:Y:S01]  /*08f0*/  FFMA.FTZ R38, R133, R101, R38 ;  /* 0x0000006585267223 */ /* 0x000fe20000010026 */
[----:B0-----:R-:W-:Y:S01]  /*0900*/  PRMT R124, R100, 0x7632, R124 ;  /* 0x00007632647c7816 */ /* 0x001fe2000000007c */
[----:B------:R-:W-:Y:S01]  /*0910*/  FADD.FTZ R125, -R146, R149 ;  /* 0x00000095927d7221 */ /* 0x000fe20000010100 */
[----:B------:R-:W-:Y:S01]  /*0920*/  SHF.L.U32 R101, R126, 0x10, RZ ;  /* 0x000000107e657819 */ /* 0x000fe200000006ff */
[----:B------:R-:W-:Y:S01]  /*0930*/  FADD.FTZ R127, -R146, R127 ;  /* 0x0000007f927f7221 */ /* 0x000fe20000010100 */
[----:B------:R-:W-:-:S02]  /*0940*/  PRMT R96, R99, 0x7632, R96 ;  /* 0x0000763263607816 */ /* 0x000fc40000000060 */
[----:B------:R-:W-:Y:S02]  /*0950*/  SHF.L.U32 R100, R100, 0x10, RZ ;  /* 0x0000001064647819 */ /* 0x000fe400000006ff */
[----:B------:R-:W-:Y:S02]  /*0960*/  SHF.L.U32 R121, R121, 0x10, RZ ;  /* 0x0000001079797819 */ /* 0x000fe400000006ff */
[C---:B------:R-:W-:Y:S01]  /*0970*/  PRMT R99, R103.reuse, 0x7632, R99 ;  /* 0x0000763267637816 */ /* 0x040fe20000000063 */
[----:B------:R-:W-:Y:S01]  /*0980*/  FMUL.FTZ R125, R138, R125 ;  /* 0x0000007d8a7d7220 */ /* 0x000fe20000410000 */
[----:B------:R-:W-:Y:S01]  /*0990*/  SHF.L.U32 R103, R103, 0x10, RZ ;  /* 0x0000001067677819 */ /* 0x000fe200000006ff */
[----:B------:R-:W-:Y:S01]  /*09a0*/  FADD.FTZ R101, -R146, R101 ;  /* 0x0000006592657221 */ /* 0x000fe20000010100 */
[----:B------:R-:W-:Y:S01]  /*09b0*/  PRMT R97, R98, 0x7632, R97 ;  /* 0x0000763262617816 */ /* 0x000fe20000000061 */
[----:B------:R-:W-:Y:S01]  /*09c0*/  FMUL.FTZ R137, R138, R127 ;  /* 0x0000007f8a897220 */ /* 0x000fe20000410000 */
[----:B------:R-:W-:Y:S01]  /*09d0*/  SHF.L.U32 R124, R124, 0x10, RZ ;  /* 0x000000107c7c7819 */ /* 0x000fe200000006ff */
[----:B------:R-:W-:Y:S01]  /*09e0*/  FMUL.FTZ R135, R135, R100 ;  /* 0x0000006487877220 */ /* 0x000fe20000410000 */
[----:B------:R-:W-:Y:S01]  /*09f0*/  FADD.FTZ R121, -R146, R121 ;  /* 0x0000007992797221 */ /* 0x000fe20000010100 */
[----:B------:R-:W-:Y:S01]  /*0a00*/  SHF.L.U32 R147, R98, 0x10, RZ ;  /* 0x0000001062937819 */ /* 0x000fe200000006ff */
[-C--:B------:R-:W-:Y:S01]  /*0a10*/  FMUL.FTZ R123, R123, R103.reuse ;  /* 0x000000677b7b7220 */ /* 0x080fe20000410000 */
[----:B------:R-:W-:Y:S01]  /*0a20*/  FADD.FTZ R58, R58, R103 ;  /* 0x000000673a3a7221 */ /* 0x000fe20000010000 */
[----:B------:R-:W-:Y:S01]  /*0a30*/  FFMA.FTZ R42, R125, R103, R42 ;  /* 0x000000677d2a7223 */ /* 0x000fe2000001002a */
[----:B------:R-:W-:Y:S01]  /*0a40*/  PRMT R98, R102, 0x7632, R98 ;  /* 0x0000763266627816 */ /* 0x000fe20000000062 */
[C---:B------:R-:W-:Y:S01]  /*0a50*/  FMUL.FTZ R130, R138.reuse, R101 ;  /* 0x000000658a827220 */ /* 0x040fe20000410000 */
[----:B------:R-:W-:Y:S01]  /*0a60*/  SHF.L.U32 R103, R97, 0x10, RZ ;  /* 0x0000001061677819 */ /* 0x000fe200000006ff */
[----:B------:R-:W-:Y:S01]  /*0a70*/  FMUL.FTZ R134, R138, R121 ;  /* 0x000000798a867220 */ /* 0x000fe20000410000 */
[----:B------:R-:W-:Y:S01]  /*0a80*/  FMUL.FTZ R132, R132, R124 ;  /* 0x0000007c84847220 */ /* 0x000fe20000410000 */
[----:B------:R-:W-:Y:S01]  /*0a90*/  FADD.FTZ R97, RZ, R135 ;  /* 0x00000087ff617221 */ /* 0x000fe20000010000 */
[C---:B------:R-:W-:Y:S01]  /*0aa0*/  FFMA.FTZ R101, R137.reuse, R135, RZ ;  /* 0x0000008789657223 */ /* 0x040fe200000100ff */
[----:B------:R-:W-:Y:S01]  /*0ab0*/  FADD.FTZ R52, R52, R100 ;  /* 0x0000006434347221 */ /* 0x000fe20000010000 */
[----:B------:R-:W-:Y:S01]  /*0ac0*/  FFMA.FTZ R36, R137, R100, R36 ;  /* 0x0000006489247223 */ /* 0x000fe20000010024 */
[----:B------:R-:W-:-:S02]  /*0ad0*/  SHF.L.U32 R122, R122, 0x10, RZ ;  /* 0x000000107a7a7819 */ /* 0x000fc400000006ff */
[----:B------:R-:W-:Y:S01]  /*0ae0*/  SHF.L.U32 R121, R96, 0x10, RZ ;  /* 0x0000001060797819 */ /* 0x000fe200000006ff */
[----:B------:R-:W-:Y:S01]  /*0af0*/  FADD.FTZ R96, R97, R132 ;  /* 0x0000008461607221 */ /* 0x000fe20000010000 */
[----:B------:R-:W-:Y:S01]  /*0b00*/  SHF.L.U32 R100, R98, 0x10, RZ ;  /* 0x0000001062647819 */ /* 0x000fe200000006ff */
[----:B------:R-:W-:Y:S01]  /*0b10*/  FFMA.FTZ R98, R134, R132, R101 ;  /* 0x0000008486627223 */ /* 0x000fe20000010065 */
[----:B------:R-:W-:Y:S01]  /*0b20*/  FADD.FTZ R129, -R146, R147 ;  /* 0x0000009392817221 */ /* 0x000fe20000010100 */
[--C-:B------:R-:W-:Y:S01]  /*0b30*/  FADD.FTZ R53, R53, R124.reuse ;  /* 0x0000007c35357221 */ /* 0x100fe20000010000 */
[----:B------:R-:W-:Y:S01]  /*0b40*/  FFMA.FTZ R37, R134, R124, R37 ;  /* 0x0000007c86257223 */ /* 0x000fe20000010025 */
[----:B------:R-:W-:Y:S01]  /*0b50*/  SHF.L.U32 R102, R102, 0x10, RZ ;  /* 0x0000001066667819 */ /* 0x000fe200000006ff */
[----:B------:R-:W-:Y:S01]  /*0b60*/  FMUL.FTZ R128, R128, R122 ;  /* 0x0000007a80807220 */ /* 0x000fe20000410000 */
[----:B------:R-:W-:Y:S01]  /*0b70*/  SHF.L.U32 R127, R26, 0x10, RZ ;  /* 0x000000101a7f7819 */ /* 0x000fe200000006ff */
[----:B------:R-:W-:Y:S01]  /*0b80*/  FADD.FTZ R97, R96, R131 ;  /* 0x0000008360617221 */ /* 0x000fe20000010000 */
[----:B------:R-:W-:-:S02]  /*0b90*/  PRMT R124, R26, 0x7632, R124 ;  /* 0x000076321a7c7816 */ /* 0x000fc4000000007c */
[----:B------:R-:W-:Y:S01]  /*0ba0*/  SHF.L.U32 R147, R99, 0x10, RZ ;  /* 0x0000001063937819 */ /* 0x000fe200000006ff */
[----:B------:R-:W-:Y:S01]  /*0bb0*/  FFMA.FTZ R99, R133, R131, R98 ;  /* 0x0000008385637223 */ /* 0x000fe20000010062 */
[----:B------:R-:W-:Y:S01]  /*0bc0*/  FMUL.FTZ R129, R138, R129 ;  /* 0x000000818a817220 */ /* 0x000fe20000410000 */
[----:B------:R-:W-:Y:S01]  /*0bd0*/  SHF.L.U32 R124, R124, 0x10, RZ ;  /* 0x000000107c7c7819 */ /* 0x000fe200000006ff */
[----:B------:R-:W-:Y:S01]  /*0be0*/  FMUL.FTZ R127, R127, R102 ;  /* 0x000000667f7f7220 */ /* 0x000fe20000410000 */
[----:B------:R-:W-:Y:S01]  /*0bf0*/  FADD.FTZ R103, -R146, R103 ;  /* 0x0000006792677221 */ /* 0x000fe20000010100 */
[----:B------:R-:W-:Y:S01]  /*0c00*/  FADD.FTZ R96, R97, R128 ;  /* 0x0000008061607221 */ /* 0x000fe20000010000 */
[----:B------:R-:W-:Y:S01]  /*0c10*/  FFMA.FTZ R98, R130, R128, R99 ;  /* 0x0000008082627223 */ /* 0x000fe20000010063 */
[----:B------:R-:W-:Y:S01]  /*0c20*/  FADD.FTZ R56, R56, R102 ;  /* 0x0000006638387221 */ /* 0x000fe20000010000 */
[----:B------:R-:W-:Y:S01]  /*0c30*/  FFMA.FTZ R40, R129, R102, R40 ;  /* 0x0000006681287223 */ /* 0x000fe20000010028 */
[----:B------:R-:W-:Y:S01]  /*0c40*/  PRMT R102, R27, 0x7632, R102 ;  /* 0x000076321b667816 */ /* 0x000fe20000000066 */
[----:B------:R-:W-:Y:S01]  /*0c50*/  FMUL.FTZ R124, R124, R100 ;  /* 0x000000647c7c7220 */ /* 0x000fe20000410000 */
[----:B------:R-:W-:Y:S01]  /*0c60*/  FMUL.FTZ R126, R138, R103 ;  /* 0x000000678a7e7220 */ /* 0x000fe20000410000 */
[----:B------:R-:W-:Y:S01]  /*0c70*/  FADD.FTZ R97, R96, R127 ;  /* 0x0000007f60617221 */ /* 0x000fe20000010000 */
[----:B------:R-:W-:Y:S01]  /*0c80*/  FFMA.FTZ R99, R129, R127, R98 ;  /* 0x0000007f81637223 */ /* 0x000fe20000010062 */
[----:B------:R-:W-:Y:S01]  /*0c90*/  SHF.L.U32 R102, R102, 0x10, RZ ;  /* 0x0000001066667819 */ /* 0x000fe200000006ff */
[----:B------:R-:W-:Y:S01]  /*0ca0*/  FADD.FTZ R101, -R146, R121 ;  /* 0x0000007992657221 */ /* 0x000fe20000010100 */
        /* <DEDUP_REMOVED lines=12> */
[----:B------:R-:W-:Y:S01]  /*0d70*/  IADD3 R149, PT, PT, R136, 0x80, RZ ;  /* 0x0000008088957810 */ /* 0x000fe20007ffe0ff */
[----:B------:R-:W-:Y:S01]  /*0d80*/  FADD.FTZ R147, R96, R121 ;  /* 0x0000007960937221 */ /* 0x000fe20000010000 */
[----:B------:R-:W-:-:S07]  /*0d90*/  FFMA.FTZ R148, R122, R121, R98 ;  /* 0x000000797a947223 */ /* 0x000fce0000010062 */
.L_x_414:
[----:B----4-:R-:W-:Y:S05]  /*0da0*/  BSYNC.RECONVERGENT B0 ;  /* 0x0000000000007941 */ /* 0x010fea0003800200 */
.L_x_413:
[----:B------:R-:W-:Y:S04]  /*0db0*/  BSSY.RECONVERGENT B0, `(.L_x_415) ;  /* 0x000006d000007945 */ /* 0x000fe80003800200 */
[----:B------:R-:W-:Y:S05]  /*0dc0*/  @!P3 BRA `(.L_x_416) ;  /* 0x0000000400acb947 */ /* 0x000fea0003800000 */
        /* <DEDUP_REMOVED lines=13> */
[----:B------:R-:W-:Y:S01]  /*0ea0*/  PRMT R116, R29, 0x7632, R116 ;  /* 0x000076321d747816 */ /* 0x000fe20000000074 */
[----:B-1----:R-:W-:-:S05]  /*0eb0*/  @P1 IMAD.WIDE.U32 R108, R149, 0x10, R108 ;  /* 0x00000010956c1825 */ /* 0x002fca00078e006c */
[----:B------:R1:W5:Y:S01]  /*0ec0*/  @P1 LDG.E.128 R20, desc[UR8][R108.64] ;  /* 0x000000086c141981 */ /* 0x000362000c1e1d00 */
[----:B------:R-:W-:Y:S02]  /*0ed0*/  SHF.L.U32 R116, R116, 0x10, RZ ;  /* 0x0000001074747819 */ /* 0x000fe400000006ff */
[----:B------:R-:W-:-:S04]  /*0ee0*/  PRMT R120, R31, 0x7632, R120 ;  /* 0x000076321f787816 */ /* 0x000fc80000000078 */
[----:B------:R-:W-:Y:S02]  /*0ef0*/  SHF.L.U32 R120, R120, 0x10, RZ ;  /* 0x0000001078787819 */ /* 0x000fe400000006ff */
[----:B------:R-:W-:Y:S02]  /*0f00*/  IADD3 R149, PT, PT, R149, 0x80, RZ ;  /* 0x0000008095957810 */ /* 0x000fe40007ffe0ff */
[----:B---3--:R-:W-:Y:S02]  /*0f10*/  SHF.L.U32 R105, R96, 0x10, RZ ;  /* 0x0000001060697819 */ /* 0x008fe400000006ff */
[----:B------:R-:W-:-:S03]  /*0f20*/  SHF.L.U32 R115, R97, 0x10, RZ ;  /* 0x0000001061737819 */ /* 0x000fc600000006ff */
[----:B------:R-:W-:Y:S01]  /*0f30*/  FADD.FTZ R105, -R146, R105 ;  /* 0x0000006992697221 */ /* 0x000fe20000010100 */
[C---:B----4-:R-:W-:Y:S02]  /*0f40*/  PRMT R113, R100.reuse, 0x7632, R113 ;  /* 0x0000763264717816 */ /* 0x050fe40000000071 */
[----:B0-----:R-:W-:Y:S01]  /*0f50*/  SHF.L.U32 R106, R100, 0x10, RZ ;  /* 0x00000010646a7819 */ /* 0x001fe200000006ff */
[----:B-----5:R-:W-:Y:S01]  /*0f60*/  FMUL.FTZ R119, R138, R105 ;  /* 0x000000698a777220 */ /* 0x020fe20000410000 */
[C---:B------:R-:W-:Y:S01]  /*0f70*/  PRMT R100, R101.reuse, 0x7632, R100 ;  /* 0x0000763265647816 */ /* 0x040fe20000000064 */
[----:B------:R-:W-:Y:S01]  /*0f80*/  FADD.FTZ R107, -R146, R115 ;  /* 0x00000073926b7221 */ /* 0x000fe20000010100 */
[----:B-1----:R-:W-:Y:S02]  /*0f90*/  SHF.L.U32 R108, R101, 0x10, RZ ;  /* 0x00000010656c7819 */ /* 0x002fe400000006ff */
[----:B------:R-:W-:Y:S02]  /*0fa0*/  SHF.L.U32 R101, R29, 0x10, RZ ;  /* 0x000000101d657819 */ /* 0x000fe400000006ff */
[----:B------:R-:W-:-:S02]  /*0fb0*/  PRMT R112, R97, 0x7632, R112 ;  /* 0x0000763261707816 */ /* 0x000fc40000000070 */
[----:B------:R-:W-:Y:S02]  /*0fc0*/  PRMT R110, R96, 0x7632, R110 ;  /* 0x00007632606e7816 */ /* 0x000fe4000000006e */
[C---:B------:R-:W-:Y:S02]  /*0fd0*/  PRMT R97, R98.reuse, 0x7632, R97 ;  /* 0x0000763262617816 */ /* 0x040fe40000000061 */
[----:B------:R-:W-:Y:S02]  /*0fe0*/  SHF.L.U32 R117, R98, 0x10, RZ ;  /* 0x0000001062757819 */ /* 0x000fe400000006ff */
[----:B------:R-:W-:Y:S01]  /*0ff0*/  SHF.L.U32 R153, R99, 0x10, RZ ;  /* 0x0000001063997819 */ /* 0x000fe200000006ff */
[-C--:B------:R-:W-:Y:S01]  /*1000*/  FMUL.FTZ R105, R111, R106.reuse ;  /* 0x0000006a6f697220 */ /* 0x080fe20000410000 */
[----:B------:R-:W-:Y:S01]  /*1010*/  PRMT R98, R102, 0x7632, R98 ;  /* 0x0000763266627816 */ /* 0x000fe20000000062 */
[----:B------:R-:W-:Y:S01]  /*1020*/  FADD.FTZ R84, R84, R106 ;  /* 0x0000006a54547221 */ /* 0x000fe20000010000 */
[----:B------:R-:W-:Y:S01]  /*1030*/  SHF.L.U32 R151, R102, 0x10, RZ ;  /* 0x0000001066977819 */ /* 0x000fe200000006ff */
[----:B------:R-:W-:Y:S01]  /*1040*/  FFMA.FTZ R60, R119, R106, R60 ;  /* 0x0000006a773c7223 */ /* 0x000fe2000001003c */
[----:B------:R-:W-:Y:S01]  /*1050*/  SHF.L.U32 R102, R30, 0x10, RZ ;  /* 0x000000101e667819 */ /* 0x000fe200000006ff */
[----:B------:R-:W-:Y:S01]  /*1060*/  FMUL.FTZ R107, R138, R107 ;  /* 0x0000006b8a6b7220 */ /* 0x000fe20000410000 */
[-C--:B------:R-:W-:Y:S01]  /*1070*/  FMUL.FTZ R106, R101, R108.reuse ;  /* 0x0000006c656a7220 */ /* 0x080fe20000410000 */
[----:B------:R-:W-:Y:S01]  /*1080*/  PRMT R96, R99, 0x7632, R96 ;  /* 0x0000763263607816 */ /* 0x000fe20000000060 */
[----:B------:R-:W-:Y:S01]  /*1090*/  FADD.FTZ R111, -R146, R153 ;  /* 0x00000099926f7221 */ /* 0x000fe20000010100 */
[----:B------:R-:W-:Y:S01]  /*10a0*/  SHF.L.U32 R101, R110, 0x10, RZ ;  /* 0x000000106e657819 */ /* 0x000fe200000006ff */
[----:B------:R-:W-:Y:S01]  /*10b0*/  FADD.FTZ R86, R86, R108 ;  /* 0x0000006c56567221 */ /* 0x000fe20000010000 */
[----:B------:R-:W-:Y:S01]  /*10c0*/  PRMT R99, R103, 0x7632, R99 ;  /* 0x0000763267637816 */ /* 0x000fe20000000063 */
[----:B------:R-:W-:Y:S01]  /*10d0*/  FFMA.FTZ R62, R107, R108, R62 ;  /* 0x0000006c6b3e7223 */ /* 0x000fe2000001003e */
[----:B------:R-:W-:-:S02]  /*10e0*/  SHF.L.U32 R114, R103, 0x10, RZ ;  /* 0x0000001067727819 */ /* 0x000fc400000006ff */
[----:B------:R-:W-:Y:S01]  /*10f0*/  SHF.L.U32 R115, R112, 0x10, RZ ;  /* 0x0000001070737819 */ /* 0x000fe200000006ff */
[----:B------:R-:W-:Y:S01]  /*1100*/  FMUL.FTZ R108, R102, R151 ;  /* 0x00000097666c7220 */ /* 0x000fe20000410000 */
[----:B------:R-:W-:Y:S01]  /*1110*/  SHF.L.U32 R103, R31, 0x10, RZ ;  /* 0x000000101f677819 */ /* 0x000fe200000006ff */
[----:B------:R-:W-:Y:S01]  /*1120*/  FMUL.FTZ R111, R138, R111 ;  /* 0x0000006f8a6f7220 */ /* 0x000fe20000410000 */
[----:B------:R-:W-:Y:S01]  /*1130*/  PRMT R102, R28, 0x7632, R102 ;  /* 0x000076321c667816 */ /* 0x000fe20000000066 */
[C---:B------:R-:W-:Y:S01]  /*1140*/  FADD.FTZ R101, -R146.reuse, R101 ;  /* 0x0000006592657221 */ /* 0x040fe20000010100 */
[----:B------:R-:W-:Y:S01]  /*1150*/  FADD.FTZ R115, -R146, R115 ;  /* 0x0000007392737221 */ /* 0x000fe20000010100 */
[-C--:B------:R-:W-:Y:S01]  /*1160*/  FMUL.FTZ R110, R103, R114.reuse ;  /* 0x00000072676e7220 */ /* 0x080fe20000410000 */
[----:B------:R-:W-:Y:S01]  /*1170*/  SHF.L.U32 R102, R102, 0x10, RZ ;  /* 0x0000001066667819 */ /* 0x000fe200000006ff */
[----:B------:R-:W-:Y:S01]  /*1180*/  FADD.FTZ R90, R90, R114 ;  /* 0x000000725a5a7221 */ /* 0x000fe20000010000 */
[----:B------:R-:W-:Y:S01]  /*1190*/  SHF.L.U32 R103, R113, 0x10, RZ ;  /* 0x0000001071677819 */ /* 0x000fe200000006ff */
[----:B------:R-:W-:Y:S01]  /*11a0*/  FFMA.FTZ R66, R111, R114, R66 ;  /* 0x000000726f427223 */ /* 0x000fe20000010042 */
[----:B------:R-:W-:Y:S01]  /*11b0*/  SHF.L.U32 R100, R100, 0x10, RZ ;  /* 0x0000001064647819 */ /* 0x000fe200000006ff */
[C---:B------:R-:W-:Y:S01]  /*11c0*/  FMUL.FTZ R112, R138.reuse, R101 ;  /* 0x000000658a707220 */ /* 0x040fe20000410000 */
[----:B------:R-:W-:Y:S01]  /*11d0*/  FMUL.FTZ R114, R138, R115 ;  /* 0x000000738a727220 */ /* 0x000fe20000410000 */
[-C--:B------:R-:W-:Y:S01]  /*11e0*/  FMUL.FTZ R113, R102, R103.reuse ;  /* 0x0000006766717220 */ /* 0x080fe20000410000 */
[----:B------:R-:W-:Y:S01]  /*11f0*/  FADD.FTZ R85, R85, R103 ;  /* 0x0000006755557221 */ /* 0x000fe20000010000 */
[----:B------:R-:W-:Y:S01]  /*1200*/  FFMA.FTZ R61, R112, R103, R61 ;  /* 0x00000067703d7223 */ /* 0x000fe2000001003d */
[----:B------:R-:W-:Y:S01]  /*1210*/  PRMT R101, R30, 0x7632, R101 ;  /* 0x000076321e657816 */ /* 0x000fe20000000065 */
[-C--:B------:R-:W-:Y:S01]  /*1220*/  FMUL.FTZ R115, R116, R100.reuse ;  /* 0x0000006474737220 */ /* 0x080fe20000410000 */
[----:B------:R-:W-:Y:S01]  /*1230*/  FADD.FTZ R87, R87, R100 ;  /* 0x0000006457577221 */ /* 0x000fe20000010000 */
[----:B------:R-:W-:Y:S01]  /*1240*/  FFMA.FTZ R63, R114, R100, R63 ;  /* 0x00000064723f7223 */ /* 0x000fe2000001003f */
[----:B------:R-:W-:Y:S01]  /*1250*/  SHF.L.U32 R103, R97, 0x10, RZ ;  /* 0x0000001061677819 */ /* 0x000fe200000006ff */
[----:B------:R-:W-:Y:S01]  /*1260*/  FADD.FTZ R100, R147, R105 ;  /* 0x0000006993647221 */ /* 0x000fe20000010000 */
[----:B------:R-:W-:Y:S01]  /*1270*/  FFMA.FTZ R97, R119, R105, R148 ;  /* 0x0000006977617223 */ /* 0x000fe20000010094 */
[----:B------:R-:W-:Y:S01]  /*1280*/  FADD.FTZ R109, -R146, R117 ;  /* 0x00000075926d7221 */ /* 0x000fe20000010100 */
[----:B------:R-:W-:Y:S01]  /*1290*/  SHF.L.U32 R116, R101, 0x10, RZ ;  /* 0x0000001065747819 */ /* 0x000fe200000006ff */
[----:B------:R-:W-:Y:S01]  /*12a0*/  FADD.FTZ R101, R100, R113 ;  /* 0x0000007164657221 */ /* 0x000fe20000010000 */
[----:B------:R-:W-:Y:S01]  /*12b0*/  SHF.L.U32 R117, R96, 0x10, RZ ;  /* 0x0000001060757819 */ /* 0x000fe200000006ff */
[----:B------:R-:W-:Y:S01]  /*12c0*/  FFMA.FTZ R96, R112, R113, R97 ;  /* 0x0000007170607223 */ /* 0x000fe20000010061 */
[----:B------:R-:W-:Y:S01]  /*12d0*/  SHF.L.U32 R102, R98, 0x10, RZ ;  /* 0x0000001062667819 */ /* 0x000fe200000006ff */
[----:B------:R-:W-:-:S02]  /*12e0*/  FADD.FTZ R98, R101, R106 ;  /* 0x0000006a65627221 */ /* 0x000fc40000010000 */
[----:B------:R-:W-:Y:S01]  /*12f0*/  FFMA.FTZ R97, R107, R106, R96 ;  /* 0x0000006a6b617223 */ /* 0x000fe20000010060 */
[----:B------:R-:W-:Y:S01]  /*1300*/  SHF.L.U32 R100, R99, 0x10, RZ ;  /* 0x0000001063647819 */ /* 0x000fe200000006ff */
[----:B------:R-:W-:Y:S01]  /*1310*/  FMUL.FTZ R109, R138, R109 ;  /* 0x0000006d8a6d7220 */ /* 0x000fe20000410000 */
[----:B------:R-:W-:Y:S01]  /*1320*/  FADD.FTZ R103, -R146, R103 ;  /* 0x0000006792677221 */ /* 0x000fe20000010100 */
[----:B------:R-:W-:Y:S01]  /*1330*/  FADD.FTZ R99, R98, R115 ;  /* 0x0000007362637221 */ /* 0x000fe20000010000 */
[----:B------:R-:W-:Y:S01]  /*1340*/  FFMA.FTZ R96, R114, R115, R97 ;  /* 0x0000007372607223 */ /* 0x000fe20000010061 */
[----:B------:R-:W-:Y:S01]  /*1350*/  FMUL.FTZ R116, R116, R102 ;  /* 0x0000006674747220 */ /* 0x000fe20000410000 */
[----:B------:R-:W-:Y:S01]  /*1360*/  FMUL.FTZ R118, R138, R103 ;  /* 0x000000678a767220 */ /* 0x000fe20000410000 */
[----:B------:R-:W-:Y:S01]  /*1370*/  FADD.FTZ R99, R99, R108 ;  /* 0x0000006c63637221 */ /* 0x000fe20000010000 */
[----:B------:R-:W-:Y:S01]  /*1380*/  FFMA.FTZ R97, R109, R108, R96 ;  /* 0x0000006c6d617223 */ /* 0x000fe20000010060 */
[----:B------:R-:W-:-:S02]  /*1390*/  FADD.FTZ R101, -R146, R117 ;  /* 0x0000007592657221 */ /* 0x000fc40000010100 */
        /* <DEDUP_REMOVED lines=14> */
.L_x_416:
[----:B------:R-:W-:Y:S05]  /*1480*/  BSYNC.RECONVERGENT B0 ;  /* 0x0000000000007941 */ /* 0x000fea0003800200 */
.L_x_415:
[----:B------:R-:W-:Y:S04]  /*1490*/  BSSY.RECONVERGENT B0, `(.L_x_417) ;  /* 0x000006c000007945 */ /* 0x000fe80003800200 */
[----:B------:R-:W-:Y:S05]  /*14a0*/  @!P4 BRA `(.L_x_418) ;  /* 0x0000000400a8c947 */ /* 0x000fea0003800000 */
[----:B------:R-:W0:Y:S08]  /*14b0*/  LDC.64 R8, c[0x0][0x3a8] ;  /* 0x0000ea00ff087b82 */ /* 0x000e300000000a00 */
[----:B------:R-:W1:Y:S01]  /*14c0*/  LDC.64 R6, c[0x0][0x428] ;  /* 0x00010a00ff067b82 */ /* 0x000e620000000a00 */
[----:B0-----:R-:W-:-:S06]  /*14d0*/  IMAD.WIDE.U32 R8, R149, 0x10, R8 ;  /* 0x0000001095087825 */ /* 0x001fcc00078e0008 */
[----:B------:R-:W2:Y:S01]  /*14e0*/  LDG.E.128 R8, desc[UR8][R8.64] ;  /* 0x0000000808087981 */ /* 0x000ea2000c1e1d00 */
[----:B-1----:R-:W-:Y:S01]  /*14f0*/  IMAD.WIDE.U32 R12, R149, 0x10, R6 ;  /* 0x00000010950c7825 */ /* 0x002fe200078e0006 */
[----:B------:R-:W-:Y:S01]  /*1500*/  ISETP.NE.U32.AND P1, PT, RZ, UR10, PT ;  /* 0x0000000aff007c0c */ /* 0x000fe2000bf25070 */
[----:B------:R-:W0:Y:S04]  /*1510*/  LDC.64 R6, c[0x0][0x3b0] ;  /* 0x0000ec00ff067b82 */ /* 0x000e280000000a00 */
[----:B------:R-:W3:Y:S01]  /*1520*/  LDG.E.128 R12, desc[UR8][R12.64] ;  /* 0x000000080c0c7981 */ /* 0x000ee2000c1e1d00 */
[----:B------:R-:W-:-:S13]  /*1530*/  ISETP.NE.AND.EX P1, PT, RZ, UR11, PT, P1 ;  /* 0x0000000bff007c0c */ /* 0x000fda000bf25310 */
[----:B------:R-:W1:Y:S01]  /*1540*/  @P1 LDC.64 R16, c[0x0][0x438] ;  /* 0x00010e00ff101b82 */ /* 0x000e620000000a00 */
[----:B0-----:R-:W-:-:S05]  /*1550*/  IMAD.WIDE.U32 R6, R149, 0x8, R6 ;  /* 0x0000000895067825 */ /* 0x001fca00078e0006 */
[----:B------:R0:W5:Y:S02]  /*1560*/  LDG.E.64 R140, desc[UR8][R6.64] ;  /* 0x00000008068c7981 */ /* 0x000164000c1e1b00 */
[----:B0-----:R-:W-:Y:S01]  /*1570*/  SHF.L.U32 R6, R32, 0x10, RZ ;  /* 0x0000001020067819 */ /* 0x001fe200000006ff */
[----:B-1----:R-:W-:-:S05]  /*1580*/  @P1 IMAD.WIDE.U32 R16, R149, 0x10, R16 ;  /* 0x0000001095101825 */ /* 0x002fca00078e0010 */
[----:B------:R0:W5:Y:S01]  /*1590*/  @P1 LDG.E.128 R92, desc[UR8][R16.64] ;  /* 0x00000008105c1981 */ /* 0x000162000c1e1d00 */
[----:B------:R-:W-:-:S04]  /*15a0*/  PRMT R102, R35, 0x7632, R102 ;  /* 0x0000763223667816 */ /* 0x000fc80000000066 */
[----:B------:R-:W-:Y:S02]  /*15b0*/  SHF.L.U32 R102, R102, 0x10, RZ ;  /* 0x0000001066667819 */ /* 0x000fe400000006ff */
[C---:B--2---:R-:W-:Y:S02]  /*15c0*/  PRMT R5, R8.reuse, 0x7632, R5 ;  /* 0x0000763208057816 */ /* 0x044fe40000000005 */
[----:B------:R-:W-:Y:S02]  /*15d0*/  SHF.L.U32 R19, R8, 0x10, RZ ;  /* 0x0000001008137819 */ /* 0x000fe400000006ff */
[----:B------:R-:W-:Y:S02]  /*15e0*/  SHF.L.U32 R101, R10, 0x10, RZ ;  /* 0x000000100a657819 */ /* 0x000fe400000006ff */
[----:B------:R-:W-:Y:S02]  /*15f0*/  SHF.L.U32 R5, R5, 0x10, RZ ;  /* 0x0000001005057819 */ /* 0x000fe400000006ff */
[----:B------:R-:W-:-:S02]  /*1600*/  PRMT R8, R9, 0x7632, R8 ;  /* 0x0000763209087816 */ /* 0x000fc40000000008 */
[----:B------:R-:W-:Y:S01]  /*1610*/  SHF.L.U32 R97, R9, 0x10, RZ ;  /* 0x0000001009617819 */ /* 0x000fe200000006ff */
[C---:B------:R-:W-:Y:S01]  /*1620*/  FADD.FTZ R9, -R146.reuse, R19 ;  /* 0x0000001392097221 */ /* 0x040fe20000010100 */
[----:B------:R-:W-:Y:S01]  /*1630*/  FADD.FTZ R103, -R146, R101 ;  /* 0x0000006592677221 */ /* 0x000fe20000010100 */
[----:B------:R-:W-:Y:S01]  /*1640*/  PRMT R18, R10, 0x7632, R18 ;  /* 0x000076320a127816 */ /* 0x000fe20000000012 */
[----:B------:R-:W-:Y:S01]  /*1650*/  FADD.FTZ R101, -R146, R5 ;  /* 0x0000000592657221 */ /* 0x000fe20000010100 */
[----:B---3--:R-:W-:Y:S01]  /*1660*/  SHF.L.U32 R7, R12, 0x10, RZ ;  /* 0x000000100c077819 */ /* 0x008fe200000006ff */
[----:B-----5:R-:W-:Y:S01]  /*1670*/  FMUL.FTZ R5, R138, R9 ;  /* 0x000000098a057220 */ /* 0x020fe20000410000 */
[C---:B------:R-:W-:Y:S02]  /*1680*/  PRMT R10, R11.reuse, 0x7632, R10 ;  /* 0x000076320b0a7816 */ /* 0x040fe4000000000a */
[----:B------:R-:W-:Y:S01]  /*1690*/  SHF.L.U32 R149, R11, 0x10, RZ ;  /* 0x000000100b957819 */ /* 0x000fe200000006ff */
[----:B------:R-:W-:Y:S01]  /*16a0*/  FADD.FTZ R11, -R146, R97 ;  /* 0x00000061920b7221 */ /* 0x000fe20000010100 */
[----:B------:R-:W-:Y:S01]  /*16b0*/  SHF.L.U32 R99, R8, 0x10, RZ ;  /* 0x0000001008637819 */ /* 0x000fe200000006ff */
[-C--:B------:R-:W-:Y:S01]  /*16c0*/  FMUL.FTZ R6, R6, R7.reuse ;  /* 0x0000000706067220 */ /* 0x080fe20000410000 */
[C---:B------:R-:W-:Y:S01]  /*16d0*/  PRMT R98, R13.reuse, 0x7632, R98 ;  /* 0x000076320d627816 */ /* 0x040fe20000000062 */
[----:B------:R-:W-:Y:S01]  /*16e0*/  FADD.FTZ R68, R68, R7 ;  /* 0x0000000744447221 */ /* 0x000fe20000010000 */
[----:B------:R-:W-:Y:S01]  /*16f0*/  SHF.L.U32 R13, R13, 0x10, RZ ;  /* 0x000000100d0d7819 */ /* 0x000fe200000006ff */
[----:B------:R-:W-:Y:S01]  /*1700*/  FFMA.FTZ R44, R5, R7, R44 ;  /* 0x00000007052c7223 */ /* 0x000fe2000001002c */
[----:B------:R-:W-:Y:S01]  /*1710*/  SHF.L.U32 R8, R33, 0x10, RZ ;  /* 0x0000001021087819 */ /* 0x000fe200000006ff */
[----:B------:R-:W-:Y:S01]  /*1720*/  FADD.FTZ R151, -R146, R149 ;  /* 0x0000009592977221 */ /* 0x000fe20000010100 */
[----:B------:R-:W-:Y:S01]  /*1730*/  FMUL.FTZ R7, R138, R11 ;  /* 0x0000000b8a077220 */ /* 0x000fe20000410000 */
[----:B0-----:R-:W-:-:S02]  /*1740*/  PRMT R16, R12, 0x7632, R16 ;  /* 0x000076320c107816 */ /* 0x001fc40000000010 */
[C---:B------:R-:W-:Y:S01]  /*1750*/  PRMT R17, R15.reuse, 0x7632, R17 ;  /* 0x000076320f117816 */ /* 0x040fe20000000011 */
[-C--:B------:R-:W-:Y:S01]  /*1760*/  FMUL.FTZ R8, R8, R13.reuse ;  /* 0x0000000d08087220 */ /* 0x080fe20000410000 */
[----:B------:R-:W-:Y:S01]  /*1770*/  SHF.L.U32 R19, R18, 0x10, RZ ;  /* 0x0000001012137819 */ /* 0x000fe200000006ff */
[----:B------:R-:W-:Y:S01]  /*1780*/  FADD.FTZ R70, R70, R13 ;  /* 0x0000000d46467221 */ /* 0x000fe20000010000 */
[----:B------:R-:W-:Y:S01]  /*1790*/  SHF.L.U32 R15, R15, 0x10, RZ ;  /* 0x000000100f0f7819 */ /* 0x000fe200000006ff */
[----:B------:R-:W-:Y:S01]  /*17a0*/  FFMA.FTZ R46, R7, R13, R46 ;  /* 0x0000000d072e7223 */ /* 0x000fe2000001002e */
[----:B------:R-:W-:Y:S01]  /*17b0*/  SHF.L.U32 R12, R35, 0x10, RZ ;  /* 0x00000010230c7819 */ /* 0x000fe200000006ff */
[----:B------:R-:W-:Y:S01]  /*17c0*/  FMUL.FTZ R11, R138, R151 ;  /* 0x000000978a0b7220 */ /* 0x000fe20000410000 */
[C---:B------:R-:W-:Y:S02]  /*17d0*/  PRMT R18, R14.reuse, 0x7632, R18 ;  /* 0x000076320e127816 */ /* 0x040fe40000000012 */
[----:B------:R-:W-:-:S02]  /*17e0*/  SHF.L.U32 R149, R14, 0x10, RZ ;  /* 0x000000100e957819 */ /* 0x000fc400000006ff */
[----:B------:R-:W-:Y:S02]  /*17f0*/  PRMT R13, R32, 0x7632, R13 ;  /* 0x00007632200d7816 */ /* 0x000fe4000000000d */
[----:B------:R-:W-:Y:S01]  /*1800*/  PRMT R14, R33, 0x7632, R14 ;  /* 0x00007632210e7816 */ /* 0x000fe2000000000e */
[-C--:B------:R-:W-:Y:S01]  /*1810*/  FMUL.FTZ R12, R12, R15.reuse ;  /* 0x0000000f0c0c7220 */ /* 0x080fe20000410000 */
[----:B------:R-:W-:Y:S01]  /*1820*/  FADD.FTZ R74, R74, R15 ;  /* 0x0000000f4a4a7221 */ /* 0x000fe20000010000 */
[----:B------:R-:W-:Y:S01]  /*1830*/  FFMA.FTZ R50, R11, R15, R50 ;  /* 0x0000000f0b327223 */ /* 0x000fe20000010032 */
[----:B------:R-:W-:Y:S02]  /*1840*/  SHF.L.U32 R13, R13, 0x10, RZ ;  /* 0x000000100d0d7819 */ /* 0x000fe400000006ff */
[----:B------:R-:W-:Y:S02]  /*1850*/  SHF.L.U32 R96, R16, 0x10, RZ ;  /* 0x0000001010607819 */ /* 0x000fe400000006ff */
[----:B------:R-:W-:Y:S01]  /*1860*/  SHF.L.U32 R15, R14, 0x10, RZ ;  /* 0x000000100e0f7819 */ /* 0x000fe200000006ff */
[----:B------:R-:W-:Y:S01]  /*1870*/  FMUL.FTZ R14, R138, R101 ;  /* 0x000000658a0e7220 */ /* 0x000fe20000410000 */
[----:B------:R-:W-:Y:S01]  /*1880*/  FADD.FTZ R99, -R146, R99 ;  /* 0x0000006392637221 */ /* 0x000fe20000010100 */
[-C--:B------:R-:W-:Y:S01]  /*1890*/  FMUL.FTZ R13, R13, R96.reuse ;  /* 0x000000600d0d7220 */ /* 0x080fe20000410000 */
[----:B------:R-:W-:Y:S01]  /*18a0*/  FADD.FTZ R69, R69, R96 ;  /* 0x0000006045457221 */ /* 0x000fe20000010000 */
[----:B------:R-:W-:Y:S01]  /*18b0*/  FFMA.FTZ R45, R14, R96, R45 ;  /* 0x000000600e2d7223 */ /* 0x000fe2000001002d */
[----:B------:R-:W-:Y:S01]  /*18c0*/  FMUL.FTZ R16, R138, R99 ;  /* 0x000000638a107220 */ /* 0x000fe20000410000 */
[----:B------:R-:W-:Y:S01]  /*18d0*/  FADD.FTZ R96, R147, R6 ;  /* 0x0000000693607221 */ /* 0x000fe20000010000 */
[----:B------:R-:W-:Y:S01]  /*18e0*/  SHF.L.U32 R98, R98, 0x10, RZ ;  /* 0x0000001062627819 */ /* 0x000fe200000006ff */
[----:B------:R-:W-:-:S02]  /*18f0*/  FFMA.FTZ R99, R5, R6, R148 ;  /* 0x0000000605637223 */ /* 0x000fc40000010094 */
[----:B------:R-:W-:Y:S02]  /*1900*/  FADD.FTZ R101, R96, R13 ;  /* 0x0000000d60657221 */ /* 0x000fe40000010000 */
[----:B------:R-:W-:Y:S01]  /*1910*/  FFMA.FTZ R96, R14, R13, R99 ;  /* 0x0000000d0e607223 */ /* 0x000fe20000010063 */
[-C--:B------:R-:W-:Y:S01]  /*1920*/  FMUL.FTZ R15, R15, R98.reuse ;  /* 0x000000620f0f7220 */ /* 0x080fe20000410000 */
[--C-:B------:R-:W-:Y:S01]  /*1930*/  FADD.FTZ R71, R71, R98.reuse ;  /* 0x0000006247477221 */ /* 0x100fe20000010000 */
[----:B------:R-:W-:Y:S01]  /*1940*/  FFMA.FTZ R47, R16, R98, R47 ;  /* 0x00000062102f7223 */ /* 0x000fe2000001002f */
[----:B------:R-:W-:Y:S02]  /*1950*/  SHF.L.U32 R97, R10, 0x10, RZ ;  /* 0x000000100a617819 */ /* 0x000fe400000006ff */
[C---:B------:R-:W-:Y:S01]  /*1960*/  PRMT R98, R34.reuse, 0x7632, R98 ;  /* 0x0000763222627816 */ /* 0x040fe20000000062 */
[----:B------:R-:W-:Y:S01]  /*1970*/  FFMA.FTZ R99, R7, R8, R96 ;  /* 0x0000000807637223 */ /* 0x000fe20000010060 */
[----:B------:R-:W-:-:S02]  /*1980*/  SHF.L.U32 R10, R34, 0x10, RZ ;  /* 0x00000010220a7819 */ /* 0x000fc400000006ff */
[----:B------:R-:W-:Y:S01]  /*1990*/  SHF.L.U32 R100, R18, 0x10, RZ ;  /* 0x0000001012647819 */ /* 0x000fe200000006ff */
[----:B------:R-:W-:Y:S01]  /*19a0*/  FADD.FTZ R18, R101, R8 ;  /* 0x0000000865127221 */ /* 0x000fe20000010000 */
[----:B------:R-:W-:Y:S01]  /*19b0*/  SHF.L.U32 R98, R98, 0x10, RZ ;  /* 0x0000001062627819 */ /* 0x000fe200000006ff */
[----:B------:R-:W-:Y:S01]  /*19c0*/  FADD.FTZ R19, -R146, R19 ;  /* 0x0000001392137221 */ /* 0x000fe20000010100 */
[----:B------:R-:W-:Y:S01]  /*19d0*/  FMUL.FTZ R9, R138, R103 ;  /* 0x000000678a097220 */ /* 0x000fe20000410000 */
[----:B------:R-:W-:Y:S01]  /*19e0*/  FMUL.FTZ R10, R10, R149 ;  /* 0x000000950a0a7220 */ /* 0x000fe20000410000 */
[----:B------:R-:W-:Y:S01]  /*19f0*/  FADD.FTZ R101, R18, R15 ;  /* 0x0000000f12657221 */ /* 0x000fe20000010000 */
[----:B------:R-:W-:Y:S01]  /*1a00*/  FFMA.FTZ R96, R16, R15, R99 ;  /* 0x0000000f10607223 */ /* 0x000fe20000010063 */
[----:B------:R-:W-:Y:S01]  /*1a10*/  SHF.L.U32 R103, R17, 0x10, RZ ;  /* 0x0000001011677819 */ /* 0x000fe200000006ff */
        /* <DEDUP_REMOVED lines=19> */
.L_x_418:
[----:B------:R-:W-:Y:S05]  /*1b50*/  BSYNC.RECONVERGENT B0 ;  /* 0x0000000000007941 */ /* 0x000fea0003800200 */
.L_x_417:
        /* <DEDUP_REMOVED lines=31> */
.L_x_420:
[----:B------:R-:W-:Y:S05]  /*1d50*/  BSYNC.RECONVERGENT B0 ;  /* 0x0000000000007941 */ /* 0x000fea0003800200 */
.L_x_419:
        /* <DEDUP_REMOVED lines=20> */
[----:B------:R-:W-:Y:S02]  /*1ea0*/  HFMA2 R102, -RZ, RZ, 1.875, 0 ;  /* 0x3f800000ff667431 */ /* 0x000fe400000001ff */
[----:B------:R-:W-:Y:S01]  /*1eb0*/  FADD.FTZ R103, R103, R96 ;  /* 0x0000006067677221 */ /* 0x000fe20000010000 */
[----:B------:R-:W-:-:S03]  /*1ec0*/  FMUL.FTZ R146, R147, UR12 ;  /* 0x0000000c93927c20 */ /* 0x000fc60008410000 */
[----:B------:R-:W-:Y:S01]  /*1ed0*/  FMUL.FTZ R103, R103, UR12 ;  /* 0x0000000c67677c20 */ /* 0x000fe20008410000 */
[----:B-----5:R-:W-:Y:S02]  /*1ee0*/  @P0 SHF.L.U32 R102, R139, 0x10, RZ ;  /* 0x000000108b660819 */ /* 0x020fe400000006ff */
[----:B------:R-:W-:Y:S01]  /*1ef0*/  FSEL R146, R146, RZ, !P5 ;  /* 0x000000ff92927208 */ /* 0x000fe20006800000 */
[----:B------:R-:W-:Y:S06]  /*1f00*/  BRA.U UP0, `(.L_x_422) ;  /* 0x0000001900887547 */ /* 0x000fec000b800000 */
[----:B------:R-:W-:Y:S04]  /*1f10*/  BSSY.RECONVERGENT B1, `(.L_x_423) ;  /* 0x000008b000017945 */ /* 0x000fe80003800200 */
[----:B------:R-:W-:Y:S05]  /*1f20*/  @!P2 BRA `(.L_x_424) ;  /* 0x000000080024a947 */ /* 0x000fea0003800000 */
[----:B------:R-:W-:-:S04]  /*1f30*/  ISETP.NE.U32.AND P1, PT, RZ, UR14, PT ;  /* 0x0000000eff007c0c */ /* 0x000fc8000bf25070 */
[----:B------:R-:W-:-:S13]  /*1f40*/  ISETP.NE.AND.EX P1, PT, RZ, UR15, PT, P1 ;  /* 0x0000000fff007c0c */ /* 0x000fda000bf25310 */
[----:B------:R-:W-:Y:S05]  /*1f50*/  @P1 BRA `(.L_x_425) ;  /* 0x0000000000f81947 */ /* 0x000fea0003800000 */
[-CC-:B------:R-:W-:Y:S01]  /*1f60*/  FFMA.FTZ R98, R125, R103.reuse, R146.reuse ;  /* 0x000000677d627223 */ /* 0x180fe20000010092 */
[-CC-:B------:R-:W-:Y:S01]  /*1f70*/  FFMA.FTZ R96, R129, R103.reuse, R146.reuse ;  /* 0x0000006781607223 */ /* 0x180fe20000010092 */
[-C--:B------:R-:W-:Y:S01]  /*1f80*/  FFMA.FTZ R100, R122, R103.reuse, R146 ;  /* 0x000000677a647223 */ /* 0x080fe20000010092 */
[----:B------:R-:W-:Y:S01]  /*1f90*/  LOP3.LUT P6, RZ, R145, 0xff0000, RZ, 0xc0, !PT ;  /* 0x00ff000091ff7812 */ /* 0x000fe200078cc0ff */
[----:B------:R-:W-:Y:S01]  /*1fa0*/  FADD.FTZ R99, R123, -R98 ;  /* 0x800000627b637221 */ /* 0x000fe20000010000 */
[----:B------:R-:W-:Y:S01]  /*1fb0*/  FADD.FTZ R97, R127, -R96 ;  /* 0x800000607f617221 */ /* 0x000fe20000010000 */
[----:B------:R-:W-:Y:S01]  /*1fc0*/  FADD.FTZ R101, R121, -R100 ;  /* 0x8000006479657221 */ /* 0x000fe20000010000 */
[--C-:B------:R-:W-:Y:S01]  /*1fd0*/  FFMA.FTZ R139, R126, R103, R146.reuse ;  /* 0x000000677e8b7223 */ /* 0x100fe20000010092 */
[C---:B------:R-:W-:Y:S01]  /*1fe0*/  FMUL.FTZ R99, R138.reuse, R99 ;  /* 0x000000638a637220 */ /* 0x040fe20000410000 */
[C---:B------:R-:W-:Y:S01]  /*1ff0*/  FMUL.FTZ R97, R138.reuse, R97 ;  /* 0x000000618a617220 */ /* 0x040fe20000410000 */
[----:B------:R-:W-:Y:S01]  /*2000*/  FMUL.FTZ R101, R138, R101 ;  /* 0x000000658a657220 */ /* 0x000fe20000410000 */
[----:B------:R-:W-:Y:S01]  /*2010*/  FADD.FTZ R147, R124, -R139 ;  /* 0x8000008b7c937221 */ /* 0x000fe20000010000 */
[-C--:B------:R-:W-:Y:S01]  /*2020*/  FMUL.FTZ R99, R99, R102.reuse ;  /* 0x0000006663637220 */ /* 0x080fe20000410000 */
[-C--:B------:R-:W-:Y:S01]  /*2030*/  FMUL.FTZ R97, R97, R102.reuse ;  /* 0x0000006661617220 */ /* 0x080fe20000410000 */
[-C--:B------:R-:W-:Y:S01]  /*2040*/  FMUL.FTZ R101, R101, R102.reuse ;  /* 0x0000006665657220 */ /* 0x080fe20000410000 */
[-CC-:B------:R-:W-:Y:S01]  /*2050*/  FFMA.FTZ R148, R133, R103.reuse, R146.reuse ;  /* 0x0000006785947223 */ /* 0x180fe20000010092 */
[----:B------:R-:W-:Y:S01]  /*2060*/  FMUL.FTZ R96, R99, UR13 ;  /* 0x0000000d63607c20 */ /* 0x000fe20008410000 */
[----:B------:R-:W-:Y:S01]  /*2070*/  FMUL.FTZ R97, R97, UR13 ;  /* 0x0000000d61617c20 */ /* 0x000fe20008410000 */
[----:B------:R-:W-:Y:S01]  /*2080*/  FMUL.FTZ R99, R101, UR13 ;  /* 0x0000000d65637c20 */ /* 0x000fe20008410000 */
[----:B------:R-:W-:Y:S01]  /*2090*/  FFMA.FTZ R101, R130, R103, R146 ;  /* 0x0000006782657223 */ /* 0x000fe20000010092 */
[----:B------:R-:W-:Y:S01]  /*20a0*/  ISETP.GE.U32.AND P5, PT, R144, RZ, PT ;  /* 0x000000ff9000720c */ /* 0x000fe20003fa6070 */
[----:B------:R-:W-:Y:S01]  /*20b0*/  FMUL.FTZ R149, R138, R147 ;  /* 0x000000938a957220 */ /* 0x000fe20000410000 */
[----:B------:R-:W-:Y:S01]  /*20c0*/  FSEL R96, R96, RZ, P6 ;  /* 0x000000ff60607208 */ /* 0x000fe20003000000 */
[----:B------:R-:W-:Y:S01]  /*20d0*/  FADD.FTZ R139, R131, -R148 ;  /* 0x80000094838b7221 */ /* 0x000fe20000010000 */
[----:B------:R-:W-:Y:S01]  /*20e0*/  LOP3.LUT P6, RZ, R145, 0xff, RZ, 0xc0, !PT ;  /* 0x000000ff91ff7812 */ /* 0x000fe200078cc0ff */
[----:B------:R-:W-:Y:S01]  /*20f0*/  FADD.FTZ R147, R128, -R101 ;  /* 0x8000006580937221 */ /* 0x000fe20000010000 */
[-CC-:B------:R-:W-:Y:S01]  /*2100*/  FFMA.FTZ R100, R137, R103.reuse, R146.reuse ;  /* 0x0000006789647223 */ /* 0x180fe20000010092 */
[----:B------:R-:W-:Y:S01]  /*2110*/  ISETP.GE.U32.AND.EX P5, PT, R145, 0x1000000, PT, P5 ;  /* 0x010000009100780c */ /* 0x000fe20003fa6150 */
[-C--:B------:R-:W-:Y:S01]  /*2120*/  FMUL.FTZ R149, R149, R102.reuse ;  /* 0x0000006695957220 */ /* 0x080fe20000410000 */
[----:B------:R-:W-:Y:S01]  /*2130*/  FSEL R98, R97, RZ, P6 ;  /* 0x000000ff61627208 */ /* 0x000fe20003000000 */
[----:B------:R-:W-:Y:S01]  /*2140*/  FFMA.FTZ R97, R134, R103, R146 ;  /* 0x0000006786617223 */ /* 0x000fe20000010092 */
[C---:B------:R-:W-:Y:S01]  /*2150*/  FMUL.FTZ R139, R138.reuse, R139 ;  /* 0x0000008b8a8b7220 */ /* 0x040fe20000410000 */
[----:B------:R-:W-:Y:S01]  /*2160*/  FMUL.FTZ R147, R138, R147 ;  /* 0x000000938a937220 */ /* 0x000fe20000410000 */
[----:B------:R-:W-:Y:S01]  /*2170*/  FSEL R99, R99, RZ, P5 ;  /* 0x000000ff63637208 */ /* 0x000fe20002800000 */
[----:B------:R-:W-:Y:S01]  /*2180*/  FADD.FTZ R101, R132, -R97 ;  /* 0x8000006184657221 */ /* 0x000fe20000010000 */
[----:B------:R-:W-:Y:S01]  /*2190*/  FADD.FTZ R97, R135, -R100 ;  /* 0x8000006487617221 */ /* 0x000fe20000010000 */
[----:B------:R-:W-:Y:S01]  /*21a0*/  FMUL.FTZ R149, R149, UR13 ;  /* 0x0000000d95957c20 */ /* 0x000fe20008410000 */
[----:B------:R-:W-:Y:S01]  /*21b0*/  LOP3.LUT P5, RZ, R145, 0xff00, RZ, 0xc0, !PT ;  /* 0x0000ff0091ff7812 */ /* 0x000fe200078ac0ff */
[-C--:B------:R-:W-:Y:S01]  /*21c0*/  FMUL.FTZ R139, R139, R102.reuse ;  /* 0x000000668b8b7220 */ /* 0x080fe20000410000 */
[-C--:B------:R-:W-:Y:S01]  /*21d0*/  FMUL.FTZ R147, R147, R102.reuse ;  /* 0x0000006693937220 */ /* 0x080fe20000410000 */
[C---:B------:R-:W-:Y:S01]  /*21e0*/  FMUL.FTZ R101, R138.reuse, R101 ;  /* 0x000000658a657220 */ /* 0x040fe20000410000 */
[----:B------:R-:W-:Y:S01]  /*21f0*/  FMUL.FTZ R97, R138, R97 ;  /* 0x000000618a617220 */ /* 0x000fe20000410000 */
[----:B------:R-:W-:Y:S01]  /*2200*/  FMUL.FTZ R139, R139, UR13 ;  /* 0x0000000d8b8b7c20 */ /* 0x000fe20008410000 */
[----:B------:R-:W-:Y:S01]  /*2210*/  FSEL R149, R149, RZ, P5 ;  /* 0x000000ff95957208 */ /* 0x000fe20002800000 */
[----:B------:R-:W-:Y:S01]  /*2220*/  FMUL.FTZ R147, R147, UR13 ;  /* 0x0000000d93937c20 */ /* 0x000fe20008410000 */
[C---:B------:R-:W-:Y:S01]  /*2230*/  LOP3.LUT P6, RZ, R144.reuse, 0xff0000, RZ, 0xc0, !PT ;  /* 0x00ff000090ff7812 */ /* 0x040fe200078cc0ff */
[-C--:B------:R-:W-:Y:S01]  /*2240*/  FMUL.FTZ R101, R101, R102.reuse ;  /* 0x0000006665657220 */ /* 0x080fe20000410000 */
[C---:B------:R-:W-:Y:S01]  /*2250*/  LOP3.LUT P5, RZ, R144.reuse, 0xff000000, RZ, 0xc0, !PT ;  /* 0xff00000090ff7812 */ /* 0x040fe200078ac0ff */
[----:B------:R-:W-:Y:S01]  /*2260*/  FMUL.FTZ R97, R97, R102 ;  /* 0x0000006661617220 */ /* 0x000fe20000410000 */
[----:B------:R-:W-:Y:S01]  /*2270*/  FSEL R139, R139, RZ, P6 ;  /* 0x000000ff8b8b7208 */ /* 0x000fe20003000000 */
[----:B------:R-:W-:Y:S01]  /*2280*/  FMUL.FTZ R101, R101, UR13 ;  /* 0x0000000d65657c20 */ /* 0x000fe20008410000 */
[----:B------:R-:W-:Y:S01]  /*2290*/  FSEL R148, R147, RZ, P5 ;  /* 0x000000ff93947208 */ /* 0x000fe20002800000 */
[----:B------:R-:W-:Y:S01]  /*22a0*/  FMUL.FTZ R97, R97, UR13 ;  /* 0x0000000d61617c20 */ /* 0x000fe20008410000 */
[----:B------:R-:W-:-:S02]  /*22b0*/  LOP3.LUT P6, RZ, R144, 0xff00, RZ, 0xc0, !PT ;  /* 0x0000ff0090ff7812 */ /* 0x000fc400078cc0ff */
[----:B------:R-:W-:Y:S02]  /*22c0*/  LOP3.LUT P5, RZ, R144, 0xff, RZ, 0xc0, !PT ;  /* 0x000000ff90ff7812 */ /* 0x000fe400078ac0ff */
[----:B------:R-:W-:Y:S02]  /*22d0*/  FSEL R101, R101, RZ, P6 ;  /* 0x000000ff65657208 */ /* 0x000fe40003000000 */
[----:B------:R-:W-:Y:S02]  /*22e0*/  FSEL R100, R97, RZ, P5 ;  /* 0x000000ff61647208 */ /* 0x000fe40002800000 */
[----:B------:R-:W-:Y:S02]  /*22f0*/  F2FP.BF16.F32.PACK_AB R99, R99, R96 ;  /* 0x000000606363723e */ /* 0x000fe400000010ff */
[----:B------:R-:W-:Y:S02]  /*2300*/  F2FP.BF16.F32.PACK_AB R98, R149, R98 ;  /* 0x000000629562723e */ /* 0x000fe400000010ff */
[----:B------:R-:W-:-:S02]  /*2310*/  F2FP.BF16.F32.PACK_AB R97, R148, R139 ;  /* 0x0000008b9461723e */ /* 0x000fc400000010ff */
[----:B------:R-:W-:Y:S01]  /*2320*/  F2FP.BF16.F32.PACK_AB R96, R101, R100 ;  /* 0x000000646560723e */ /* 0x000fe200000010ff */
[----:B------:R-:W-:Y:S06]  /*2330*/  BRA `(.L_x_426) ;  /* 0x0000000400047947 */ /* 0x000fec0003800000 */
.L_x_425:
[-CC-:B------:R-:W-:Y:S01]  /*2340*/  FFMA.FTZ R78, R125, R103.reuse, R146.reuse ;  /* 0x000000677d4e7223 */ /* 0x180fe20000010092 */
[-CC-:B------:R-:W-:Y:S01]  /*2350*/  FFMA.FTZ R76, R129, R103.reuse, R146.reuse ;  /* 0x00000067814c7223 */ /* 0x180fe20000010092 */
[----:B------:R-:W-:Y:S01]  /*2360*/  FFMA.FTZ R96, R122, R103, R146 ;  /* 0x000000677a607223 */ /* 0x000fe20000010092 */
[----:B------:R-:W-:Y:S01]  /*2370*/  LOP3.LUT P6, RZ, R145, 0xff0000, RZ, 0xc0, !PT ;  /* 0x00ff000091ff7812 */ /* 0x000fe200078cc0ff */
[----:B------:R-:W-:Y:S01]  /*2380*/  FADD.FTZ R79, R123, -R78 ;  /* 0x8000004e7b4f7221 */ /* 0x000fe20000010000 */
[----:B------:R-:W-:Y:S01]  /*2390*/  FADD.FTZ R77, R127, -R76 ;  /* 0x8000004c7f4d7221 */ /* 0x000fe20000010000 */
[----:B------:R-:W-:Y:S01]  /*23a0*/  FADD.FTZ R97, R121, -R96 ;  /* 0x8000006079617221 */ /* 0x000fe20000010000 */
[----:B------:R-:W-:Y:S01]  /*23b0*/  ISETP.GE.U32.AND P5, PT, R144, RZ, PT ;  /* 0x000000ff9000720c */ /* 0x000fe20003fa6070 */
[C---:B------:R-:W-:Y:S01]  /*23c0*/  FMUL.FTZ R79, R138.reuse, R79 ;  /* 0x0000004f8a4f7220 */ /* 0x040fe20000410000 */
[C---:B------:R-:W-:Y:S01]  /*23d0*/  FMUL.FTZ R149, R138.reuse, R77 ;  /* 0x0000004d8a957220 */ /* 0x040fe20000410000 */
[----:B------:R-:W-:Y:S01]  /*23e0*/  FMUL.FTZ R97, R138, R97 ;  /* 0x000000618a617220 */ /* 0x000fe20000410000 */
[----:B------:R-:W-:Y:S01]  /*23f0*/  ISETP.GE.U32.AND.EX P5, PT, R145, 0x1000000, PT, P5 ;  /* 0x010000009100780c */ /* 0x000fe20003fa6150 */
[-C--:B------:R-:W-:Y:S01]  /*2400*/  FMUL.FTZ R77, R79, R102.reuse ;  /* 0x000000664f4d7220 */ /* 0x080fe20000410000 */
[----:B------:R-:W-:-:S02]  /*2410*/  FMUL.FTZ R76, R149, R102 ;  /* 0x00000066954c7220 */ /* 0x000fc40000410000 */
[----:B------:R-:W-:Y:S01]  /*2420*/  F2FP.BF16.F32.PACK_AB R79, R97, R79 ;  /* 0x0000004f614f723e */ /* 0x000fe200000010ff */
[----:B------:R-:W-:Y:S01]  /*2430*/  FMUL.FTZ R77, R77, UR13 ;  /* 0x0000000d4d4d7c20 */ /* 0x000fe20008410000 */
[----:B------:R-:W-:Y:S01]  /*2440*/  FMUL.FTZ R97, R97, R102 ;  /* 0x0000006661617220 */ /* 0x000fe20000410000 */
[----:B------:R-:W-:-:S03]  /*2450*/  FMUL.FTZ R76, R76, UR13 ;  /* 0x0000000d4c4c7c20 */ /* 0x000fc60008410000 */
[----:B------:R-:W-:Y:S01]  /*2460*/  FSEL R96, R77, RZ, P6 ;  /* 0x000000ff4d607208 */ /* 0x000fe20003000000 */
[-CC-:B------:R-:W-:Y:S01]  /*2470*/  FFMA.FTZ R77, R126, R103.reuse, R146.reuse ;  /* 0x000000677e4d7223 */ /* 0x180fe20000010092 */
[----:B------:R-:W-:Y:S01]  /*2480*/  FMUL.FTZ R97, R97, UR13 ;  /* 0x0000000d61617c20 */ /* 0x000fe20008410000 */
[----:B------:R-:W-:Y:S02]  /*2490*/  LOP3.LUT P6, RZ, R145, 0xff, RZ, 0xc0, !PT ;  /* 0x000000ff91ff7812 */ /* 0x000fe400078cc0ff */
[----:B------:R-:W-:Y:S01]  /*24a0*/  FADD.FTZ R139, R124, -R77 ;  /* 0x8000004d7c8b7221 */ /* 0x000fe20000010000 */
[-CC-:B------:R-:W-:Y:S01]  /*24b0*/  FFMA.FTZ R77, R134, R103.reuse, R146.reuse ;  /* 0x00000067864d7223 */ /* 0x180fe20000010092 */
[----:B------:R-:W-:Y:S01]  /*24c0*/  FSEL R98, R76, RZ, P6 ;  /* 0x000000ff4c627208 */ /* 0x000fe20003000000 */
[-CC-:B------:R-:W-:Y:S01]  /*24d0*/  FFMA.FTZ R76, R133, R103.reuse, R146.reuse ;  /* 0x00000067854c7223 */ /* 0x180fe20000010092 */
[----:B------:R-:W-:Y:S01]  /*24e0*/  FSEL R99, R97, RZ, P5 ;  /* 0x000000ff61637208 */ /* 0x000fe20002800000 */
[----:B------:R-:W-:Y:S01]  /*24f0*/  FFMA.FTZ R97, R130, R103, R146 ;  /* 0x0000006782617223 */ /* 0x000fe20000010092 */
[----:B------:R-:W-:Y:S01]  /*2500*/  FMUL.FTZ R100, R138, R139 ;  /* 0x0000008b8a647220 */ /* 0x000fe20000410000 */
[----:B------:R-:W-:Y:S01]  /*2510*/  FADD.FTZ R101, R131, -R76 ;  /* 0x8000004c83657221 */ /* 0x000fe20000010000 */
[----:B------:R-:W-:Y:S01]  /*2520*/  FFMA.FTZ R76, R137, R103, R146 ;  /* 0x00000067894c7223 */ /* 0x000fe20000010092 */
[----:B------:R-:W-:Y:S01]  /*2530*/  FADD.FTZ R139, R128, -R97 ;  /* 0x80000061808b7221 */ /* 0x000fe20000010000 */
[----:B------:R-:W-:Y:S01]  /*2540*/  FADD.FTZ R97, R132, -R77 ;  /* 0x8000004d84617221 */ /* 0x000fe20000010000 */
[----:B------:R-:W-:Y:S01]  /*2550*/  F2FP.BF16.F32.PACK_AB R78, R100, R149 ;  /* 0x00000095644e723e */ /* 0x000fe200000010ff */
[----:B------:R-:W-:Y:S01]  /*2560*/  FMUL.FTZ R147, R138, R101 ;  /* 0x000000658a937220 */ /* 0x000fe20000410000 */
[-C--:B------:R-:W-:Y:S01]  /*2570*/  FMUL.FTZ R100, R100, R102.reuse ;  /* 0x0000006664647220 */ /* 0x080fe20000410000 */
[----:B------:R-:W-:Y:S01]  /*2580*/  FMUL.FTZ R149, R138, R139 ;  /* 0x0000008b8a957220 */ /* 0x000fe20000410000 */
[----:B------:R-:W-:Y:S01]  /*2590*/  FADD.FTZ R77, R135, -R76 ;  /* 0x8000004c874d7221 */ /* 0x000fe20000010000 */
[-C--:B------:R-:W-:Y:S01]  /*25a0*/  FMUL.FTZ R76, R147, R102.reuse ;  /* 0x00000066934c7220 */ /* 0x080fe20000410000 */
[----:B------:R-:W-:Y:S01]  /*25b0*/  FMUL.FTZ R148, R100, UR13 ;  /* 0x0000000d64947c20 */ /* 0x000fe20008410000 */
[----:B------:R-:W-:Y:S01]  /*25c0*/  LOP3.LUT P5, RZ, R145, 0xff00, RZ, 0xc0, !PT ;  /* 0x0000ff0091ff7812 */ /* 0x000fe200078ac0ff */
[C---:B------:R-:W-:Y:S01]  /*25d0*/  FMUL.FTZ R101, R138.reuse, R97 ;  /* 0x000000618a657220 */ /* 0x040fe20000410000 */
[-C--:B------:R-:W-:Y:S01]  /*25e0*/  FMUL.FTZ R139, R149, R102.reuse ;  /* 0x00000066958b7220 */ /* 0x080fe20000410000 */
[----:B------:R-:W-:Y:S01]  /*25f0*/  FMUL.FTZ R97, R138, R77 ;  /* 0x0000004d8a617220 */ /* 0x000fe20000410000 */
[----:B------:R-:W-:Y:S01]  /*2600*/  FMUL.FTZ R100, R76, UR13 ;  /* 0x0000000d4c647c20 */ /* 0x000fe20008410000 */
[----:B------:R-:W-:Y:S01]  /*2610*/  LOP3.LUT P6, RZ, R144, 0xff0000, RZ, 0xc0, !PT ;  /* 0x00ff000090ff7812 */ /* 0x000fe200078cc0ff */
[----:B------:R-:W-:Y:S01]  /*2620*/  FMUL.FTZ R150, R139, UR13 ;  /* 0x0000000d8b967c20 */ /* 0x000fe20008410000 */
[----:B------:R-:W-:Y:S01]  /*2630*/  FSEL R153, R148, RZ, P5 ;  /* 0x000000ff94997208 */ /* 0x000fe20002800000 */
[-C--:B------:R-:W-:Y:S01]  /*2640*/  FMUL.FTZ R77, R101, R102.reuse ;  /* 0x00000066654d7220 */ /* 0x080fe20000410000 */
[----:B------:R-:W-:Y:S01]  /*2650*/  LOP3.LUT P5, RZ, R144, 0xff000000, RZ, 0xc0, !PT ;  /* 0xff00000090ff7812 */ /* 0x000fe200078ac0ff */
        /* <DEDUP_REMOVED lines=12> */
[----:B------:R-:W-:Y:S02]  /*2720*/  F2FP.BF16.F32.PACK_AB R98, R153, R98 ;  /* 0x000000629962723e */ /* 0x000fe400000010ff */
[----:B------:R-:W-:Y:S02]  /*2730*/  F2FP.BF16.F32.PACK_AB R97, R151, R148 ;  /* 0x000000949761723e */ /* 0x000fe400000010ff */
[----:B------:R-:W-:-:S07]  /*2740*/  F2FP.BF16.F32.PACK_AB R96, R139, R100 ;  /* 0x000000648b60723e */ /* 0x000fce00000010ff */
.L_x_426:
[----:B------:R-:W0:Y:S08]  /*2750*/  @P1 LDC.64 R148, c[0x0][0x478] ;  /* 0x00011e00ff941b82 */ /* 0x000e300000000a00 */
[----:B------:R-:W1:Y:S01]  /*2760*/  LDC.64 R100, c[0x0][0x468] ;  /* 0x00011a00ff647b82 */ /* 0x000e620000000a00 */
[----:B0-----:R-:W-:-:S05]  /*2770*/  @P1 IMAD.WIDE.U32 R148, R136, 0x10, R148 ;  /* 0x0000001088941825 */ /* 0x001fca00078e0094 */
[----:B------:R0:W-:Y:S01]  /*2780*/  @P1 STG.E.128 desc[UR8][R148.64], R76 ;  /* 0x0000004c94001986 */ /* 0x0001e2000c101d08 */
[C---:B-1----:R-:W-:Y:S01]  /*2790*/  IMAD.WIDE.U32 R100, R136.reuse, 0x10, R100 ;  /* 0x0000001088647825 */ /* 0x042fe200078e0064 */
[----:B------:R-:W-:-:S04]  /*27a0*/  IADD3 R136, PT, PT, R136, 0x80, RZ ;  /* 0x0000008088887810 */ /* 0x000fc80007ffe0ff */
[----:B------:R0:W-:Y:S03]  /*27b0*/  STG.E.128 desc[UR8][R100.64], R96 ;  /* 0x0000006064007986 */ /* 0x0001e6000c101d08 */
.L_x_424:
[----:B------:R-:W-:Y:S05]  /*27c0*/  BSYNC.RECONVERGENT B1 ;  /* 0x0000000000017941 */ /* 0x000fea0003800200 */
.L_x_423:
[----:B------:R-:W-:Y:S04]  /*27d0*/  BSSY.RECONVERGENT B1, `(.L_x_427) ;  /* 0x000008b000017945 */ /* 0x000fe80003800200 */
[----:B------:R-:W-:Y:S05]  /*27e0*/  @!P3 BRA `(.L_x_428) ;  /* 0x000000080024b947 */ /* 0x000fea0003800000 */
[----:B------:R-:W-:-:S04]  /*27f0*/  ISETP.NE.U32.AND P1, PT, RZ, UR14, PT ;  /* 0x0000000eff007c0c */ /* 0x000fc8000bf25070 */
[----:B------:R-:W-:-:S13]  /*2800*/  ISETP.NE.AND.EX P1, PT, RZ, UR15, PT, P1 ;  /* 0x0000000fff007c0c */ /* 0x000fda000bf25310 */
[----:B------:R-:W-:Y:S05]  /*2810*/  @!P1 BRA `(.L_x_429) ;  /* 0x0000000400089947 */ /* 0x000fea0003800000 */
[-CC-:B0-----:R-:W-:Y:S01]  /*2820*/  FFMA.FTZ R79, R111, R103.reuse, R146.reuse ;  /* 0x000000676f4f7223 */ /* 0x181fe20000010092 */
[-CC-:B------:R-:W-:Y:S01]  /*2830*/  FFMA.FTZ R76, R120, R103.reuse, R146.reuse ;  /* 0x00000067784c7223 */ /* 0x180fe20000010092 */
[----:B------:R-:W-:Y:S01]  /*2840*/  FFMA.FTZ R77, R109, R103, R146 ;  /* 0x000000676d4d7223 */ /* 0x000fe20000010092 */
[----:B------:R-:W-:Y:S01]  /*2850*/  ISETP.GE.U32.AND P5, PT, R142, RZ, PT ;  /* 0x000000ff8e00720c */ /* 0x000fe20003fa6070 */
[----:B------:R-:W-:Y:S01]  /*2860*/  FADD.FTZ R79, R110, -R79 ;  /* 0x8000004f6e4f7221 */ /* 0x000fe20000010000 */
[----:B------:R-:W-:Y:S01]  /*2870*/  FADD.FTZ R97, R117, -R76 ;  /* 0x8000004c75617221 */ /* 0x000fe20000010000 */
[----:B------:R-:W-:Y:S01]  /*2880*/  FADD.FTZ R77, R108, -R77 ;  /* 0x8000004d6c4d7221 */ /* 0x000fe20000010000 */
[C---:B------:R-:W-:Y:S01]  /*2890*/  ISETP.GE.U32.AND.EX P5, PT, R143.reuse, 0x1000000, PT, P5 ;  /* 0x010000008f00780c */ /* 0x040fe20003fa6150 */
[C---:B------:R-:W-:Y:S01]  /*28a0*/  FMUL.FTZ R79, R138.reuse, R79 ;  /* 0x0000004f8a4f7220 */ /* 0x040fe20000410000 */
[C---:B------:R-:W-:Y:S01]  /*28b0*/  FMUL.FTZ R97, R138.reuse, R97 ;  /* 0x000000618a617220 */ /* 0x040fe20000410000 */
[----:B------:R-:W-:Y:S01]  /*28c0*/  FMUL.FTZ R139, R138, R77 ;  /* 0x0000004d8a8b7220 */ /* 0x000fe20000410000 */
[----:B------:R-:W-:Y:S01]  /*28d0*/  LOP3.LUT P6, RZ, R143, 0xff0000, RZ, 0xc0, !PT ;  /* 0x00ff00008fff7812 */ /* 0x000fe200078cc0ff */
[-C--:B------:R-:W-:Y:S01]  /*28e0*/  FMUL.FTZ R77, R79, R102.reuse ;  /* 0x000000664f4d7220 */ /* 0x080fe20000410000 */
[--C-:B------:R-:W-:Y:S01]  /*28f0*/  FFMA.FTZ R100, R114, R103, R146.reuse ;  /* 0x0000006772647223 */ /* 0x100fe20000010092 */
[C---:B------:R-:W-:Y:S01]  /*2900*/  F2FP.BF16.F32.PACK_AB R79, R97.reuse, R79 ;  /* 0x0000004f614f723e */ /* 0x040fe200000010ff */
[-C--:B------:R-:W-:Y:S01]  /*2910*/  FMUL.FTZ R97, R97, R102.reuse ;  /* 0x0000006661617220 */ /* 0x080fe20000410000 */
[----:B------:R-:W-:Y:S01]  /*2920*/  FMUL.FTZ R77, R77, UR13 ;  /* 0x0000000d4d4d7c20 */ /* 0x000fe20008410000 */
[-C--:B------:R-:W-:Y:S01]  /*2930*/  FMUL.FTZ R76, R139, R102.reuse ;  /* 0x000000668b4c7220 */ /* 0x080fe20000410000 */
[-C--:B------:R-:W-:Y:S01]  /*2940*/  FFMA.FTZ R78, R112, R103.reuse, R146 ;  /* 0x00000067704e7223 */ /* 0x080fe20000010092 */
[----:B------:R-:W-:Y:S01]  /*2950*/  FMUL.FTZ R97, R97, UR13 ;  /* 0x0000000d61617c20 */ /* 0x000fe20008410000 */
[----:B------:R-:W-:Y:S01]  /*2960*/  FADD.FTZ R101, R115, -R100 ;  /* 0x8000006473657221 */ /* 0x000fe20000010000 */
[----:B------:R-:W-:Y:S01]  /*2970*/  FSEL R96, R77, RZ, P6 ;  /* 0x000000ff4d607208 */ /* 0x000fe20003000000 */
[----:B------:R-:W-:Y:S01]  /*2980*/  FMUL.FTZ R76, R76, UR13 ;  /* 0x0000000d4c4c7c20 */ /* 0x000fe20008410000 */
[-CC-:B------:R-:W-:Y:S01]  /*2990*/  FFMA.FTZ R77, R107, R103.reuse, R146.reuse ;  /* 0x000000676b4d7223 */ /* 0x180fe20000010092 */
[----:B------:R-:W-:Y:S01]  /*29a0*/  FSEL R99, R97, RZ, P5 ;  /* 0x000000ff61637208 */ /* 0x000fe20002800000 */
[--C-:B------:R-:W-:Y:S01]  /*29b0*/  FFMA.FTZ R97, R118, R103, R146.reuse ;  /* 0x0000006776617223 */ /* 0x100fe20000010092 */
[----:B------:R-:W-:Y:S01]  /*29c0*/  LOP3.LUT P6, RZ, R143, 0xff, RZ, 0xc0, !PT ;  /* 0x000000ff8fff7812 */ /* 0x000fe200078cc0ff */
[----:B------:R-:W-:Y:S01]  /*29d0*/  FADD.FTZ R77, R106, -R77 ;  /* 0x8000004d6a4d7221 */ /* 0x000fe20000010000 */
[----:B------:R-:W-:Y:S01]  /*29e0*/  FMUL.FTZ R149, R138, R101 ;  /* 0x000000658a957220 */ /* 0x000fe20000410000 */
[----:B------:R-:W-:Y:S01]  /*29f0*/  FADD.FTZ R97, R116, -R97 ;  /* 0x8000006174617221 */ /* 0x000fe20000010000 */
[----:B------:R-:W-:Y:S01]  /*2a00*/  FSEL R98, R76, RZ, P6 ;  /* 0x000000ff4c627208 */ /* 0x000fe20003000000 */
[----:B------:R-:W-:Y:S01]  /*2a10*/  FFMA.FTZ R76, R119, R103, R146 ;  /* 0x00000067774c7223 */ /* 0x000fe20000010092 */
[C---:B------:R-:W-:Y:S01]  /*2a20*/  FMUL.FTZ R147, R138.reuse, R77 ;  /* 0x0000004d8a937220 */ /* 0x040fe20000410000 */
[C---:B------:R-:W-:Y:S01]  /*2a30*/  FMUL.FTZ R148, R138.reuse, R97 ;  /* 0x000000618a947220 */ /* 0x040fe20000410000 */
[----:B------:R-:W-:Y:S01]  /*2a40*/  FADD.FTZ R97, R113, -R78 ;  /* 0x8000004e71617221 */ /* 0x000fe20000010000 */
[----:B------:R-:W-:Y:S01]  /*2a50*/  FADD.FTZ R77, R105, -R76 ;  /* 0x8000004c694d7221 */ /* 0x000fe20000010000 */
[-C--:B------:R-:W-:Y:S01]  /*2a60*/  FMUL.FTZ R76, R147, R102.reuse ;  /* 0x00000066934c7220 */ /* 0x080fe20000410000 */
[----:B------:R-:W-:Y:S01]  /*2a70*/  LOP3.LUT P5, RZ, R143, 0xff00, RZ, 0xc0, !PT ;  /* 0x0000ff008fff7812 */ /* 0x000fe200078ac0ff */
[----:B------:R-:W-:Y:S01]  /*2a80*/  FMUL.FTZ R101, R138, R97 ;  /* 0x000000618a657220 */ /* 0x000fe20000410000 */
[C---:B------:R-:W-:Y:S01]  /*2a90*/  F2FP.BF16.F32.PACK_AB R78, R148.reuse, R139 ;  /* 0x0000008b944e723e */ /* 0x040fe200000010ff */
[-C--:B------:R-:W-:Y:S01]  /*2aa0*/  FMUL.FTZ R148, R148, R102.reuse ;  /* 0x0000006694947220 */ /* 0x080fe20000410000 */
[-C--:B------:R-:W-:Y:S01]  /*2ab0*/  FMUL.FTZ R139, R149, R102.reuse ;  /* 0x00000066958b7220 */ /* 0x080fe20000410000 */
[----:B------:R-:W-:Y:S01]  /*2ac0*/  FMUL.FTZ R97, R138, R77 ;  /* 0x0000004d8a617220 */ /* 0x000fe20000410000 */
[----:B------:R-:W-:Y:S01]  /*2ad0*/  FMUL.FTZ R100, R76, UR13 ;  /* 0x0000000d4c647c20 */ /* 0x000fe20008410000 */
[----:B------:R-:W-:Y:S01]  /*2ae0*/  FMUL.FTZ R148, R148, UR13 ;  /* 0x0000000d94947c20 */ /* 0x000fe20008410000 */
[----:B------:R-:W-:Y:S01]  /*2af0*/  LOP3.LUT P6, RZ, R142, 0xff0000, RZ, 0xc0, !PT ;  /* 0x00ff00008eff7812 */ /* 0x000fe200078cc0ff */
[----:B------:R-:W-:Y:S01]  /*2b00*/  FMUL.FTZ R150, R139, UR13 ;  /* 0x0000000d8b967c20 */ /* 0x000fe20008410000 */
[-C--:B------:R-:W-:Y:S01]  /*2b10*/  FMUL.FTZ R77, R101, R102.reuse ;  /* 0x00000066654d7220 */ /* 0x080fe20000410000 */
[----:B------:R-:W-:Y:S01]  /*2b20*/  FMUL.FTZ R76, R97, R102 ;  /* 0x00000066614c7220 */ /* 0x000fe20000410000 */
[----:B------:R-:W-:-:S02]  /*2b30*/  FSEL R153, R148, RZ, P5 ;  /* 0x000000ff94997208 */ /* 0x000fc40002800000 */
[----:B------:R-:W-:Y:S01]  /*2b40*/  LOP3.LUT P5, RZ, R142, 0xff000000, RZ, 0xc0, !PT ;  /* 0xff0000008eff7812 */ /* 0x000fe200078ac0ff */
[----:B------:R-:W-:Y:S01]  /*2b50*/  FMUL.FTZ R139, R77, UR13 ;  /* 0x0000000d4d8b7c20 */ /* 0x000fe20008410000 */
[----:B------:R-:W-:Y:S01]  /*2b60*/  FSEL R148, R100, RZ, P6 ;  /* 0x000000ff64947208 */ /* 0x000fe20003000000 */
[----:B------:R-:W-:Y:S01]  /*2b70*/  FMUL.FTZ R100, R76, UR13 ;  /* 0x0000000d4c647c20 */ /* 0x000fe20008410000 */
[----:B------:R-:W-:Y:S02]  /*2b80*/  FSEL R151, R150, RZ, P5 ;  /* 0x000000ff96977208 */ /* 0x000fe40002800000 */
[C---:B------:R-:W-:Y:S02]  /*2b90*/  LOP3.LUT P6, RZ, R142.reuse, 0xff00, RZ, 0xc0, !PT ;  /* 0x0000ff008eff7812 */ /* 0x040fe400078cc0ff */
[----:B------:R-:W-:Y:S02]  /*2ba0*/  LOP3.LUT P5, RZ, R142, 0xff, RZ, 0xc0, !PT ;  /* 0x000000ff8eff7812 */ /* 0x000fe400078ac0ff */
[----:B------:R-:W-:-:S02]  /*2bb0*/  FSEL R139, R139, RZ, P6 ;  /* 0x000000ff8b8b7208 */ /* 0x000fc40003000000 */
[----:B------:R-:W-:Y:S02]  /*2bc0*/  FSEL R100, R100, RZ, P5 ;  /* 0x000000ff64647208 */ /* 0x000fe40002800000 */
[----:B------:R-:W-:Y:S02]  /*2bd0*/  F2FP.BF16.F32.PACK_AB R76, R101, R97 ;  /* 0x00000061654c723e */ /* 0x000fe400000010ff */
[----:B------:R-:W-:Y:S02]  /*2be0*/  F2FP.BF16.F32.PACK_AB R99, R99, R96 ;  /* 0x000000606363723e */ /* 0x000fe400000010ff */
[----:B------:R-:W-:Y:S02]  /*2bf0*/  F2FP.BF16.F32.PACK_AB R77, R149, R147 ;  /* 0x00000093954d723e */ /* 0x000fe400000010ff */
[----:B------:R-:W-:Y:S02]  /*2c00*/  F2FP.BF16.F32.PACK_AB R98, R153, R98 ;  /* 0x000000629962723e */ /* 0x000fe400000010ff */
[----:B------:R-:W-:-:S02]  /*2c10*/  F2FP.BF16.F32.PACK_AB R97, R151, R148 ;  /* 0x000000949761723e */ /* 0x000fc400000010ff */
[----:B------:R-:W-:Y:S01]  /*2c20*/  F2FP.BF16.F32.PACK_AB R96, R139, R100 ;  /* 0x000000648b60723e */ /* 0x000fe200000010ff */
[----:B------:R-:W-:Y:S06]  /*2c30*/  BRA `(.L_x_430) ;  /* 0x0000000000f47947 */ /* 0x000fec0003800000 */
.L_x_429:
[-CC-:B0-----:R-:W-:Y:S01]  /*2c40*/  FFMA.FTZ R99, R111, R103.reuse, R146.reuse ;  /* 0x000000676f637223 */ /* 0x181fe20000010092 */
[-CC-:B------:R-:W-:Y:S01]  /*2c50*/  FFMA.FTZ R96, R120, R103.reuse, R146.reuse ;  /* 0x0000006778607223 */ /* 0x180fe20000010092 */
[-C--:B------:R-:W-:Y:S01]  /*2c60*/  FFMA.FTZ R97, R109, R103.reuse, R146 ;  /* 0x000000676d617223 */ /* 0x080fe20000010092 */
[----:B------:R-:W-:Y:S01]  /*2c70*/  LOP3.LUT P6, RZ, R143, 0xff0000, RZ, 0xc0, !PT ;  /* 0x00ff00008fff7812 */ /* 0x000fe200078cc0ff */
[----:B------:R-:W-:Y:S01]  /*2c80*/  FADD.FTZ R99, R110, -R99 ;  /* 0x800000636e637221 */ /* 0x000fe20000010000 */
[----:B------:R-:W-:Y:S01]  /*2c90*/  FADD.FTZ R101, R117, -R96 ;  /* 0x8000006075657221 */ /* 0x000fe20000010000 */
[----:B------:R-:W-:Y:S01]  /*2ca0*/  FADD.FTZ R97, R108, -R97 ;  /* 0x800000616c617221 */ /* 0x000fe20000010000 */
[----:B------:R-:W-:Y:S01]  /*2cb0*/  FFMA.FTZ R150, R114, R103, R146 ;  /* 0x0000006772967223 */ /* 0x000fe20000010092 */
[C---:B------:R-:W-:Y:S01]  /*2cc0*/  FMUL.FTZ R99, R138.reuse, R99 ;  /* 0x000000638a637220 */ /* 0x040fe20000410000 */
[C---:B------:R-:W-:Y:S01]  /*2cd0*/  FMUL.FTZ R101, R138.reuse, R101 ;  /* 0x000000658a657220 */ /* 0x040fe20000410000 */
[----:B------:R-:W-:Y:S01]  /*2ce0*/  FMUL.FTZ R97, R138, R97 ;  /* 0x000000618a617220 */ /* 0x000fe20000410000 */
[----:B------:R-:W-:Y:S01]  /*2cf0*/  ISETP.GE.U32.AND P5, PT, R142, RZ, PT ;  /* 0x000000ff8e00720c */ /* 0x000fe20003fa6070 */
[-C--:B------:R-:W-:Y:S01]  /*2d00*/  FMUL.FTZ R99, R99, R102.reuse ;  /* 0x0000006663637220 */ /* 0x080fe20000410000 */
[-C--:B------:R-:W-:Y:S01]  /*2d10*/  FMUL.FTZ R101, R101, R102.reuse ;  /* 0x0000006665657220 */ /* 0x080fe20000410000 */
[-C--:B------:R-:W-:Y:S01]  /*2d20*/  FMUL.FTZ R97, R97, R102.reuse ;  /* 0x0000006661617220 */ /* 0x080fe20000410000 */
[----:B------:R-:W-:Y:S01]  /*2d30*/  FADD.FTZ R147, R115, -R150 ;  /* 0x8000009673937221 */ /* 0x000fe20000010000 */
[----:B------:R-:W-:Y:S01]  /*2d40*/  FMUL.FTZ R96, R99, UR13 ;  /* 0x0000000d63607c20 */ /* 0x000fe20008410000 */
[----:B------:R-:W-:Y:S01]  /*2d50*/  FMUL.FTZ R99, R101, UR13 ;  /* 0x0000000d65637c20 */ /* 0x000fe20008410000 */
[----:B------:R-:W-:Y:S01]  /*2d60*/  FMUL.FTZ R97, R97, UR13 ;  /* 0x0000000d61617c20 */ /* 0x000fe20008410000 */
[-CC-:B------:R-:W-:Y:S01]  /*2d70*/  FFMA.FTZ R101, R118, R103.reuse, R146.reuse ;  /* 0x0000006776657223 */ /* 0x180fe20000010092 */
[-CC-:B------:R-:W-:Y:S01]  /*2d80*/  FFMA.FTZ R148, R112, R103.reuse, R146.reuse ;  /* 0x0000006770947223 */ /* 0x180fe20000010092 */
[----:B------:R-:W-:Y:S01]  /*2d90*/  FSEL R96, R96, RZ, P6 ;  /* 0x000000ff60607208 */ /* 0x000fe20003000000 */
[--C-:B------:R-:W-:Y:S01]  /*2da0*/  FFMA.FTZ R100, R119, R103, R146.reuse ;  /* 0x0000006777647223 */ /* 0x100fe20000010092 */
[C---:B------:R-:W-:Y:S01]  /*2db0*/  LOP3.LUT P6, RZ, R143.reuse, 0xff, RZ, 0xc0, !PT ;  /* 0x000000ff8fff7812 */ /* 0x040fe200078cc0ff */
[----:B------:R-:W-:Y:S01]  /*2dc0*/  FADD.FTZ R101, R116, -R101 ;  /* 0x8000006574657221 */ /* 0x000fe20000010000 */
[----:B------:R-:W-:Y:S01]  /*2dd0*/  ISETP.GE.U32.AND.EX P5, PT, R143, 0x1000000, PT, P5 ;  /* 0x010000008f00780c */ /* 0x000fe20003fa6150 */
[C---:B------:R-:W-:Y:S01]  /*2de0*/  FMUL.FTZ R147, R138.reuse, R147 ;  /* 0x000000938a937220 */ /* 0x040fe20000410000 */
[----:B------:R-:W-:Y:S01]  /*2df0*/  FSEL R98, R97, RZ, P6 ;  /* 0x000000ff61627208 */ /* 0x000fe20003000000 */
[----:B------:R-:W-:Y:S01]  /*2e00*/  FFMA.FTZ R97, R107, R103, R146 ;  /* 0x000000676b617223 */ /* 0x000fe20000010092 */
[----:B------:R-:W-:Y:S01]  /*2e10*/  FMUL.FTZ R149, R138, R101 ;  /* 0x000000658a957220 */ /* 0x000fe20000410000 */
[----:B------:R-:W-:Y:S01]  /*2e20*/  FADD.FTZ R101, R113, -R148 ;  /* 0x8000009471657221 */ /* 0x000fe20000010000 */
[----:B------:R-:W-:Y:S01]  /*2e30*/  FSEL R99, R99, RZ, P5 ;  /* 0x000000ff63637208 */ /* 0x000fe20002800000 */
[----:B------:R-:W-:Y:S01]  /*2e40*/  FADD.FTZ R97, R106, -R97 ;  /* 0x800000616a617221 */ /* 0x000fe20000010000 */
[-C--:B------:R-:W-:Y:S01]  /*2e50*/  FMUL.FTZ R149, R149, R102.reuse ;  /* 0x0000006695957220 */ /* 0x080fe20000410000 */
[----:B------:R-:W-:Y:S01]  /*2e60*/  LOP3.LUT P5, RZ, R143, 0xff00, RZ, 0xc0, !PT ;  /* 0x0000ff008fff7812 */ /* 0x000fe200078ac0ff */
[-C--:B------:R-:W-:Y:S01]  /*2e70*/  FMUL.FTZ R147, R147, R102.reuse ;  /* 0x0000006693937220 */ /* 0x080fe20000410000 */
[C---:B------:R-:W-:Y:S01]  /*2e80*/  FMUL.FTZ R139, R138.reuse, R97 ;  /* 0x000000618a8b7220 */ /* 0x040fe20000410000 */
[----:B------:R-:W-:Y:S01]  /*2e90*/  FADD.FTZ R97, R105, -R100 ;  /* 0x8000006469617221 */ /* 0x000fe20000010000 */
[----:B------:R-:W-:Y:S01]  /*2ea0*/  FMUL.FTZ R149, R149, UR13 ;  /* 0x0000000d95957c20 */ /* 0x000fe20008410000 */
[C---:B------:R-:W-:Y:S01]  /*2eb0*/  FMUL.FTZ R101, R138.reuse, R101 ;  /* 0x000000658a657220 */ /* 0x040fe20000410000 */
[-C--:B------:R-:W-:Y:S01]  /*2ec0*/  FMUL.FTZ R139, R139, R102.reuse ;  /* 0x000000668b8b7220 */ /* 0x080fe20000410000 */
        /* <DEDUP_REMOVED lines=19> */
[----:B------:R-:W-:-:S07]  /*3000*/  F2FP.BF16.F32.PACK_AB R96, R101, R100 ;  /* 0x000000646560723e */ /* 0x000fce00000010ff */
.L_x_430:
[----:B------:R-:W0:Y:S08]  /*3010*/  @P1 LDC.64 R148, c[0x0][0x478] ;  /* 0x00011e00ff941b82 */ /* 0x000e300000000a00 */
[----:B------:R-:W1:Y:S01]  /*3020*/  LDC.64 R100, c[0x0][0x468] ;  /* 0x00011a00ff647b82 */ /* 0x000e620000000a00 */
[----:B0-----:R-:W-:-:S05]  /*3030*/  @P1 IMAD.WIDE.U32 R148, R136, 0x10, R148 ;  /* 0x0000001088941825 */ /* 0x001fca00078e0094 */
[----:B------:R2:W-:Y:S01]  /*3040*/  @P1 STG.E.128 desc[UR8][R148.64], R76 ;  /* 0x0000004c94001986 */ /* 0x0005e2000c101d08 */
[C---:B-1----:R-:W-:Y:S01]  /*3050*/  IMAD.WIDE.U32 R100, R136.reuse, 0x10, R100 ;  /* 0x0000001088647825 */ /* 0x042fe200078e0064 */
[----:B------:R-:W-:-:S04]  /*3060*/  IADD3 R136, PT, PT, R136, 0x80, RZ ;  /* 0x0000008088887810 */ /* 0x000fc80007ffe0ff */
[----:B------:R2:W-:Y:S03]  /*3070*/  STG.E.128 desc[UR8][R100.64], R96 ;  /* 0x0000006064007986 */ /* 0x0005e6000c101d08 */
.L_x_428:
[----:B------:R-:W-:Y:S05]  /*3080*/  BSYNC.RECONVERGENT B1 ;  /* 0x0000000000017941 */ /* 0x000fea0003800200 */
.L_x_427:
[----:B------:R-:W-:Y:S05]  /*3090*/  @!P4 BRA `(.L_x_431) ;  /* 0x0000002400f4c947 */ /* 0x000fea0003800000 */
[----:B------:R-:W-:-:S04]  /*30a0*/  ISETP.NE.U32.AND P1, PT, RZ, UR14, PT ;  /* 0x0000000eff007c0c */ /* 0x000fc8000bf25070 */
[----:B------:R-:W-:-:S13]  /*30b0*/  ISETP.NE.AND.EX P1, PT, RZ, UR15, PT, P1 ;  /* 0x0000000fff007c0c */ /* 0x000fda000bf25310 */
[----:B------:R-:W-:Y:S05]  /*30c0*/  @!P1 BRA `(.L_x_432) ;  /* 0x0000000400089947 */ /* 0x000fea0003800000 */
[-CC-:B0-2---:R-:W-:Y:S01]  /*30d0*/  FFMA.FTZ R98, R104, R103.reuse, R146.reuse ;  /* 0x0000006768627223 */ /* 0x185fe20000010092 */
[-CC-:B------:R-:W-:Y:S01]  /*30e0*/  FFMA.FTZ R97, R11, R103.reuse, R146.reuse ;  /* 0x000000670b617223 */ /* 0x180fe20000010092 */
[-CC-:B------:R-:W-:Y:S01]  /*30f0*/  FFMA.FTZ R79, R9, R103.reuse, R146.reuse ;  /* 0x00000067094f7223 */ /* 0x180fe20000010092 */
[-C--:B------:R-:W-:Y:S01]  /*3100*/  FFMA.FTZ R78, R16, R103.reuse, R146 ;  /* 0x00000067104e7223 */ /* 0x080fe20000010092 */
[----:B------:R-:W-:Y:S01]  /*3110*/  FADD.FTZ R147, R19, -R98 ;  /* 0x8000006213937221 */ /* 0x000fe20000010000 */
[----:B------:R-:W-:Y:S01]  /*3120*/  FADD.FTZ R139, R12, -R97 ;  /* 0x800000610c8b7221 */ /* 0x000fe20000010000 */
[--C-:B------:R-:W-:Y:S01]  /*3130*/  FFMA.FTZ R96, R18, R103, R146.reuse ;  /* 0x0000006712607223 */ /* 0x100fe20000010092 */
[----:B------:R-:W-:Y:S01]  /*3140*/  FADD.FTZ R99, R10, -R79 ;  /* 0x8000004f0a637221 */ /* 0x000fe20000010000 */
[----:B------:R-:W-:Y:S01]  /*3150*/  FMUL.FTZ R147, R138, R147 ;  /* 0x000000938a937220 */ /* 0x000fe20000410000 */
[----:B------:R-:W-:Y:S01]  /*3160*/  FFMA.FTZ R76, R14, R103, R146 ;  /* 0x000000670e4c7223 */ /* 0x000fe20000010092 */
[----:B------:R-:W-:Y:S01]  /*3170*/  FADD.FTZ R79, R15, -R78 ;  /* 0x8000004e0f4f7221 */ /* 0x000fe20000010000 */
[----:B------:R-:W-:Y:S01]  /*3180*/  FMUL.FTZ R139, R138, R139 ;  /* 0x0000008b8a8b7220 */ /* 0x000fe20000410000 */
[-C--:B------:R-:W-:Y:S01]  /*3190*/  FMUL.FTZ R78, R147, R102.reuse ;  /* 0x00000066934e7220 */ /* 0x080fe20000410000 */
[----:B------:R-:W-:Y:S01]  /*31a0*/  FADD.FTZ R101, R17, -R96 ;  /* 0x8000006011657221 */ /* 0x000fe20000010000 */
[----:B------:R-:W-:Y:S01]  /*31b0*/  ISETP.GE.U32.AND P5, PT, R140, RZ, PT ;  /* 0x000000ff8c00720c */ /* 0x000fe20003fa6070 */
[----:B------:R-:W-:Y:S01]  /*31c0*/  FFMA.FTZ R77, R7, R103, R146 ;  /* 0x00000067074d7223 */ /* 0x000fe20000010092 */
[----:B------:R-:W-:Y:S01]  /*31d0*/  FADD.FTZ R97, R13, -R76 ;  /* 0x8000004c0d617221 */ /* 0x000fe20000010000 */
[----:B------:R-:W-:Y:S01]  /*31e0*/  FMUL.FTZ R76, R138, R79 ;  /* 0x0000004f8a4c7220 */ /* 0x000fe20000410000 */
[----:B------:R-:W-:Y:S01]  /*31f0*/  FMUL.FTZ R78, R78, UR13 ;  /* 0x0000000d4e4e7c20 */ /* 0x000fe20008410000 */
[C---:B------:R-:W-:Y:S01]  /*3200*/  FMUL.FTZ R99, R138.reuse, R99 ;  /* 0x000000638a637220 */ /* 0x040fe20000410000 */
[----:B------:R-:W-:Y:S01]  /*3210*/  FMUL.FTZ R101, R138, R101 ;  /* 0x000000658a657220 */ /* 0x000fe20000410000 */
[----:B------:R-:W-:Y:S01]  /*3220*/  F2FP.BF16.F32.PACK_AB R79, R147, R139 ;  /* 0x0000008b934f723e */ /* 0x000fe200000010ff */
[-C--:B------:R-:W-:Y:S01]  /*3230*/  FMUL.FTZ R139, R139, R102.reuse ;  /* 0x000000668b8b7220 */ /* 0x080fe20000410000 */
[----:B------:R-:W-:Y:S01]  /*3240*/  ISETP.GE.U32.AND.EX P5, PT, R141, 0x1000000, PT, P5 ;  /* 0x010000008d00780c */ /* 0x000fe20003fa6150 */
[----:B------:R-:W-:Y:S01]  /*3250*/  FADD.FTZ R77, R8, -R77 ;  /* 0x8000004d084d7221 */ /* 0x000fe20000010000 */
[----:B------:R-:W-:Y:S01]  /*3260*/  FFMA.FTZ R103, R5, R103, R146 ;  /* 0x0000006705677223 */ /* 0x000fe20000010092 */
[-C--:B------:R-:W-:Y:S01]  /*3270*/  FMUL.FTZ R96, R99, R102.reuse ;  /* 0x0000006663607220 */ /* 0x080fe20000410000 */
[----:B------:R-:W-:Y:S01]  /*3280*/  FSEL R149, R78, RZ, P5 ;  /* 0x000000ff4e957208 */ /* 0x000fe20002800000 */
[----:B------:R-:W-:Y:S01]  /*3290*/  FMUL.FTZ R139, R139, UR13 ;  /* 0x0000000d8b8b7c20 */ /* 0x000fe20008410000 */
[----:B------:R-:W-:Y:S01]  /*32a0*/  F2FP.BF16.F32.PACK_AB R78, R101, R99 ;  /* 0x00000063654e723e */ /* 0x000fe200000010ff */
[----:B------:R-:W-:Y:S01]  /*32b0*/  FMUL.FTZ R77, R138, R77 ;  /* 0x0000004d8a4d7220 */ /* 0x000fe20000410000 */
[----:B------:R-:W-:Y:S01]  /*32c0*/  LOP3.LUT P6, RZ, R141, 0xff0000, RZ, 0xc0, !PT ;  /* 0x00ff00008dff7812 */ /* 0x000fe200078cc0ff */
[-C--:B------:R-:W-:Y:S01]  /*32d0*/  FMUL.FTZ R101, R101, R102.reuse ;  /* 0x0000006665657220 */ /* 0x080fe20000410000 */
[----:B------:R-:W-:Y:S01]  /*32e0*/  FADD.FTZ R103, R6, -R103 ;  /* 0x8000006706677221 */ /* 0x000fe20000010000 */
[----:B------:R-:W-:Y:S01]  /*32f0*/  FMUL.FTZ R98, R96, UR13 ;  /* 0x0000000d60627c20 */ /* 0x000fe20008410000 */
[----:B------:R-:W-:Y:S01]  /*3300*/  LOP3.LUT P5, RZ, R141, 0xff, RZ, 0xc0, !PT ;  /* 0x000000ff8dff7812 */ /* 0x000fe200078ac0ff */
[-C--:B------:R-:W-:Y:S01]  /*3310*/  FMUL.FTZ R96, R77, R102.reuse ;  /* 0x000000664d607220 */ /* 0x080fe20000410000 */
[----:B------:R-:W-:Y:S01]  /*3320*/  FSEL R146, R139, RZ, P6 ;  /* 0x000000ff8b927208 */ /* 0x000fe20003000000 */
[----:B------:R-:W-:Y:S01]  /*3330*/  FMUL.FTZ R101, R101, UR13 ;  /* 0x0000000d65657c20 */ /* 0x000fe20008410000 */
[----:B------:R-:W-:Y:S01]  /*3340*/  FMUL.FTZ R97, R138, R97 ;  /* 0x000000618a617220 */ /* 0x000fe20000410000 */
[----:B------:R-:W-:Y:S01]  /*3350*/  LOP3.LUT P6, RZ, R141, 0xff00, RZ, 0xc0, !PT ;  /* 0x0000ff008dff7812 */ /* 0x000fe200078cc0ff */
[-C--:B------:R-:W-:Y:S01]  /*3360*/  FMUL.FTZ R99, R76, R102.reuse ;  /* 0x000000664c637220 */ /* 0x080fe20000410000 */
[----:B------:R-:W-:Y:S01]  /*3370*/  FMUL.FTZ R103, R138, R103 ;  /* 0x000000678a677220 */ /* 0x000fe20000410000 */
[----:B------:R-:W-:Y:S01]  /*3380*/  FSEL R138, R98, RZ, P5 ;  /* 0x000000ff628a7208 */ /* 0x000fe20002800000 */
[----:B------:R-:W-:Y:S01]  /*3390*/  FMUL.FTZ R98, R96, UR13 ;  /* 0x0000000d60627c20 */ /* 0x000fe20008410000 */
[C---:B------:R-:W-:Y:S01]  /*33a0*/  LOP3.LUT P5, RZ, R140.reuse, 0xff0000, RZ, 0xc0, !PT ;  /* 0x00ff00008cff7812 */ /* 0x040fe200078ac0ff */
[-C--:B------:R-:W-:Y:S01]  /*33b0*/  FMUL.FTZ R96, R97, R102.reuse ;  /* 0x0000006661607220 */ /* 0x080fe20000410000 */
[----:B------:R-:W-:Y:S01]  /*33c0*/  FSEL R147, R101, RZ, P6 ;  /* 0x000000ff65937208 */ /* 0x000fe20003000000 */
[----:B------:R-:W-:Y:S01]  /*33d0*/  FMUL.FTZ R99, R99, UR13 ;  /* 0x0000000d63637c20 */ /* 0x000fe20008410000 */
[----:B------:R-:W-:Y:S01]  /*33e0*/  LOP3.LUT P6, RZ, R140, 0xff000000, RZ, 0xc0, !PT ;  /* 0xff0000008cff7812 */ /* 0x000fe200078cc0ff */
[----:B------:R-:W-:Y:S01]  /*33f0*/  FMUL.FTZ R102, R103, R102 ;  /* 0x0000006667667220 */ /* 0x000fe20000410000 */
[----:B------:R-:W-:Y:S01]  /*3400*/  FSEL R100, R98, RZ, P5 ;  /* 0x000000ff62647208 */ /* 0x000fe20002800000 */
[----:B------:R-:W-:Y:S01]  /*3410*/  FMUL.FTZ R96, R96, UR13 ;  /* 0x0000000d60607c20 */ /* 0x000fe20008410000 */
[----:B------:R-:W-:Y:S01]  /*3420*/  LOP3.LUT P5, RZ, R140, 0xff00, RZ, 0xc0, !PT ;  /* 0x0000ff008cff7812 */ /* 0x000fe200078ac0ff */
[----:B------:R-:W-:Y:S01]  /*3430*/  FMUL.FTZ R102, R102, UR13 ;  /* 0x0000000d66667c20 */ /* 0x000fe20008410000 */
[----:B------:R-:W-:-:S02]  /*3440*/  FSEL R139, R99, RZ, P6 ;  /* 0x000000ff638b7208 */ /* 0x000fc40003000000 */
        /* <DEDUP_REMOVED lines=8> */
[----:B------:R-:W-:Y:S01]  /*34d0*/  F2FP.BF16.F32.PACK_AB R96, R101, R96 ;  /* 0x000000606560723e */ /* 0x000fe200000010ff */
[----:B------:R-:W-:Y:S06]  /*34e0*/  BRA `(.L_x_433) ;  /* 0x0000000000f47947 */ /* 0x000fec0003800000 */
.L_x_432:
[-CC-:B0-2---:R-:W-:Y:S01]  /*34f0*/  FFMA.FTZ R148, R104, R103.reuse, R146.reuse ;  /* 0x0000006768947223 */ /* 0x185fe20000010092 */
        /* <DEDUP_REMOVED lines=8> */
[----:B------:R-:W-:Y:S01]  /*3580*/  FFMA.FTZ R103, R5, R103, R146 ;  /* 0x0000006705677223 */ /* 0x000fe20000010092 */
[C---:B------:R-:W-:Y:S01]  /*3590*/  FMUL.FTZ R151, R138.reuse, R151 ;  /* 0x000000978a977220 */ /* 0x040fe20000410000 */
[----:B------:R-:W-:Y:S01]  /*35a0*/  FMUL.FTZ R149, R138, R149 ;  /* 0x000000958a957220 */ /* 0x000fe20000410000 */
[----:B------:R-:W-:Y:S01]  /*35b0*/  FADD.FTZ R139, R10, -R99 ;  /* 0x800000630a8b7221 */ /* 0x000fe20000010000 */
[----:B------:R-:W-:Y:S01]  /*35c0*/  FADD.FTZ R147, R17, -R100 ;  /* 0x8000006411937221 */ /* 0x000fe20000010000 */
[----:B------:R-:W-:Y:S01]  /*35d0*/  FADD.FTZ R99, R8, -R97 ;  /* 0x8000006108637221 */ /* 0x000fe20000010000 */
[----:B------:R-:W-:Y:S01]  /*35e0*/  FADD.FTZ R101, R15, -R98 ;  /* 0x800000620f657221 */ /* 0x000fe20000010000 */
[----:B------:R-:W-:Y:S01]  /*35f0*/  FADD.FTZ R97, R13, -R96 ;  /* 0x800000600d617221 */ /* 0x000fe20000010000 */
[----:B------:R-:W-:Y:S01]  /*3600*/  FADD.FTZ R103, R6, -R103 ;  /* 0x8000006706677221 */ /* 0x000fe20000010000 */
[-C--:B------:R-:W-:Y:S01]  /*3610*/  FMUL.FTZ R151, R151, R102.reuse ;  /* 0x0000006697977220 */ /* 0x080fe20000410000 */
[-C--:B------:R-:W-:Y:S01]  /*3620*/  FMUL.FTZ R149, R149, R102.reuse ;  /* 0x0000006695957220 */ /* 0x080fe20000410000 */
[C---:B------:R-:W-:Y:S01]  /*3630*/  FMUL.FTZ R139, R138.reuse, R139 ;  /* 0x0000008b8a8b7220 */ /* 0x040fe20000410000 */
[----:B------:R-:W-:Y:S01]  /*3640*/  FMUL.FTZ R147, R138, R147 ;  /* 0x000000938a937220 */ /* 0x000fe20000410000 */
[----:B------:R-:W-:Y:S01]  /*3650*/  ISETP.GE.U32.AND P5, PT, R140, RZ, PT ;  /* 0x000000ff8c00720c */ /* 0x000fe20003fa6070 */
[C---:B------:R-:W-:Y:S01]  /*3660*/  FMUL.FTZ R99, R138.reuse, R99 ;  /* 0x000000638a637220 */ /* 0x040fe20000410000 */
[C---:B------:R-:W-:Y:S01]  /*3670*/  FMUL.FTZ R101, R138.reuse, R101 ;  /* 0x000000658a657220 */ /* 0x040fe20000410000 */
[C---:B------:R-:W-:Y:S01]  /*3680*/  FMUL.FTZ R97, R138.reuse, R97 ;  /* 0x000000618a617220 */ /* 0x040fe20000410000 */
[----:B------:R-:W-:Y:S01]  /*3690*/  FMUL.FTZ R103, R138, R103 ;  /* 0x000000678a677220 */ /* 0x000fe20000410000 */
[----:B------:R-:W-:Y:S01]  /*36a0*/  FMUL.FTZ R149, R149, UR13 ;  /* 0x0000000d95957c20 */ /* 0x000fe20008410000 */
[----:B------:R-:W-:Y:S01]  /*36b0*/  FMUL.FTZ R151, R151, UR13 ;  /* 0x0000000d97977c20 */ /* 0x000fe20008410000 */
[----:B------:R-:W-:Y:S01]  /*36c0*/  LOP3.LUT P6, RZ, R141, 0xff0000, RZ, 0xc0, !PT ;  /* 0x00ff00008dff7812 */ /* 0x000fe200078cc0ff */
[-C--:B------:R-:W-:Y:S01]  /*36d0*/  FMUL.FTZ R139, R139, R102.reuse ;  /* 0x000000668b8b7220 */ /* 0x080fe20000410000 */
[-C--:B------:R-:W-:Y:S01]  /*36e0*/  FMUL.FTZ R147, R147, R102.reuse ;  /* 0x0000006693937220 */ /* 0x080fe20000410000 */
[----:B------:R-:W-:Y:S01]  /*36f0*/  ISETP.GE.U32.AND.EX P5, PT, R141, 0x1000000, PT, P5 ;  /* 0x010000008d00780c */ /* 0x000fe20003fa6150 */
[-C--:B------:R-:W-:Y:S01]  /*3700*/  FMUL.FTZ R99, R99, R102.reuse ;  /* 0x0000006663637220 */ /* 0x080fe20000410000 */
[-C--:B------:R-:W-:Y:S01]  /*3710*/  FMUL.FTZ R101, R101, R102.reuse ;  /* 0x0000006665657220 */ /* 0x080fe20000410000 */
[-C--:B------:R-:W-:Y:S01]  /*3720*/  FMUL.FTZ R97, R97, R102.reuse ;  /* 0x0000006661617220 */ /* 0x080fe20000410000 */
[----:B------:R-:W-:Y:S01]  /*3730*/  FMUL.FTZ R103, R103, R102 ;  /* 0x0000006667677220 */ /* 0x000fe20000410000 */
[----:B------:R-:W-:Y:S01]  /*3740*/  FSEL R149, R149, RZ, P6 ;  /* 0x000000ff95957208 */ /* 0x000fe20003000000 */
[----:B------:R-:W-:Y:S01]  /*3750*/  FMUL.FTZ R139, R139, UR13 ;  /* 0x0000000d8b8b7c20 */ /* 0x000fe20008410000 */
[----:B------:R-:W-:Y:S01]  /*3760*/  FMUL.FTZ R147, R147, UR13 ;  /* 0x0000000d93937c20 */ /* 0x000fe20008410000 */
[----:B------:R-:W-:Y:S01]  /*3770*/  FSEL R102, R151, RZ, P5 ;  /* 0x000000ff97667208 */ /* 0x000fe20002800000 */
[----:B------:R-:W-:Y:S01]  /*3780*/  FMUL.FTZ R99, R99, UR13 ;  /* 0x0000000d63637c20 */ /* 0x000fe20008410000 */
[----:B------:R-:W-:Y:S01]  /*3790*/  LOP3.LUT P6, RZ, R141, 0xff, RZ, 0xc0, !PT ;  /* 0x000000ff8dff7812 */ /* 0x000fe200078cc0ff */
[----:B------:R-:W-:Y:S01]  /*37a0*/  FMUL.FTZ R101, R101, UR13 ;  /* 0x0000000d65657c20 */ /* 0x000fe20008410000 */
[----:B------:R-:W-:Y:S01]  /*37b0*/  LOP3.LUT P5, RZ, R141, 0xff00, RZ, 0xc0, !PT ;  /* 0x0000ff008dff7812 */ /* 0x000fe200078ac0ff */
[----:B------:R-:W-:Y:S01]  /*37c0*/  FMUL.FTZ R97, R97, UR13 ;  /* 0x0000000d61617c20 */ /* 0x000fe20008410000 */
[----:B------:R-:W-:Y:S01]  /*37d0*/  FSEL R98, R139, RZ, P6 ;  /* 0x000000ff8b627208 */ /* 0x000fe20003000000 */
[----:B------:R-:W-:Y:S01]  /*37e0*/  FMUL.FTZ R103, R103, UR13 ;  /* 0x0000000d67677c20 */ /* 0x000fe20008410000 */
[----:B------:R-:W-:-:S02]  /*37f0*/  FSEL R147, R147, RZ, P5 ;  /* 0x000000ff93937208 */ /* 0x000fc40002800000 */
[C---:B------:R-:W-:Y:S02]  /*3800*/  LOP3.LUT P6, RZ, R140.reuse, 0xff0000, RZ, 0xc0, !PT ;  /* 0x00ff00008cff7812 */ /* 0x040fe400078cc0ff */
[C---:B------:R-:W-:Y:S02]  /*3810*/  LOP3.LUT P5, RZ, R140.reuse, 0xff000000, RZ, 0xc0, !PT ;  /* 0xff0000008cff7812 */ /* 0x040fe400078ac0ff */
[----:B------:R-:W-:Y:S02]  /*3820*/  FSEL R100, R99, RZ, P6 ;  /* 0x000000ff63647208 */ /* 0x000fe40003000000 */
[----:B------:R-:W-:Y:S02]  /*3830*/  FSEL R139, R101, RZ, P5 ;  /* 0x000000ff658b7208 */ /* 0x000fe40002800000 */
[C---:B------:R-:W-:Y:S02]  /*3840*/  LOP3.LUT P6, RZ, R140.reuse, 0xff00, RZ, 0xc0, !PT ;  /* 0x0000ff008cff7812 */ /* 0x040fe400078cc0ff */
[----:B------:R-:W-:-:S02]  /*3850*/  LOP3.LUT P5, RZ, R140, 0xff, RZ, 0xc0, !PT ;  /* 0x000000ff8cff7812 */ /* 0x000fc400078ac0ff */
[----:B------:R-:W-:Y:S02]  /*3860*/  FSEL R101, R97, RZ, P6 ;  /* 0x000000ff61657208 */ /* 0x000fe40003000000 */
[----:B------:R-:W-:Y:S02]  /*3870*/  FSEL R96, R103, RZ, P5 ;  /* 0x000000ff67607208 */ /* 0x000fe40002800000 */
[----:B------:R-:W-:Y:S02]  /*3880*/  F2FP.BF16.F32.PACK_AB R99, R102, R149 ;  /* 0x000000956663723e */ /* 0x000fe400000010ff */
[----:B------:R-:W-:Y:S02]  /*3890*/  F2FP.BF16.F32.PACK_AB R98, R147, R98 ;  /* 0x000000629362723e */ /* 0x000fe400000010ff */
[----:B------:R-:W-:Y:S02]  /*38a0*/  F2FP.BF16.F32.PACK_AB R97, R139, R100 ;  /* 0x000000648b61723e */ /* 0x000fe400000010ff */
[----:B------:R-:W-:-:S07]  /*38b0*/  F2FP.BF16.F32.PACK_AB R96, R101, R96 ;  /* 0x000000606560723e */ /* 0x000fce00000010ff */
.L_x_433:
[----:B------:R-:W0:Y:S08]  /*38c0*/  @P1 LDC.64 R102, c[0x0][0x478] ;  /* 0x00011e00ff661b82 */ /* 0x000e300000000a00 */
[----:B------:R-:W1:Y:S01]  /*38d0*/  LDC.64 R100, c[0x0][0x468] ;  /* 0x00011a00ff647b82 */ /* 0x000e620000000a00 */
[----:B0-----:R-:W-:-:S05]  /*38e0*/  @P1 IMAD.WIDE.U32 R102, R136, 0x10, R102 ;  /* 0x0000001088661825 */ /* 0x001fca00078e0066 */
[----:B------:R4:W-:Y:S01]  /*38f0*/  @P1 STG.E.128 desc[UR8][R102.64], R76 ;  /* 0x0000004c66001986 */ /* 0x0009e2000c101d08 */
[----:B-1----:R-:W-:-:S05]  /*3900*/  IMAD.WIDE.U32 R100, R136, 0x10, R100 ;  /* 0x0000001088647825 */ /* 0x002fca00078e0064 */
[----:B------:R4:W-:Y:S01]  /*3910*/  STG.E.128 desc[UR8][R100.64], R96 ;  /* 0x0000006064007986 */ /* 0x0009e2000c101d08 */
[----:B------:R-:W-:Y:S05]  /*3920*/  BRA `(.L_x_431) ;  /* 0x0000001c00d07947 */ /* 0x000fea0003800000 */
.L_x_422:
[----:B------:R-:W-:-:S04]  /*3930*/  UISETP.NE.U32.AND UP0, UPT, UR14, URZ, UPT ;  /* 0x000000ff0e00728c */ /* 0x000fc8000bf05070 */
[----:B------:R-:W-:-:S09]  /*3940*/  UISETP.NE.AND.EX UP0, UPT, UR15, URZ, UPT, UP0 ;  /* 0x000000ff0f00728c */ /* 0x000fd2000bf05300 */
[----:B------:R-:W-:Y:S05]  /*3950*/  BRA.U UP0, `(.L_x_434) ;  /* 0x0000000d00bc7547 */ /* 0x000fea000b800000 */
[----:B------:R-:W-:Y:S01]  /*3960*/  ISETP.GT.U32.AND P1, PT, R2, 0x7f, PT ;  /* 0x0000007f0200780c */ /* 0x000fe20003f24070 */
[----:B------:R-:W-:-:S12]  /*3970*/  BSSY.RECONVERGENT B1, `(.L_x_435) ;  /* 0x000004f000017945 */ /* 0x000fd80003800200 */
[----:B------:R-:W-:Y:S05]  /*3980*/  @!P1 BRA `(.L_x_436) ;  /* 0x0000000400349947 */ /* 0x000fea0003800000 */
[-CC-:B------:R-:W-:Y:S01]  /*3990*/  FFMA.FTZ R96, R125, R103.reuse, R146.reuse ;  /* 0x000000677d607223 */ /* 0x180fe20000010092 */
[C---:B------:R-:W-:Y:S01]  /*39a0*/  SHF.L.U32 R99, R83.reuse, 0x10, RZ ;  /* 0x0000001053637819 */ /* 0x040fe200000006ff */
[-C--:B------:R-:W-:Y:S01]  /*39b0*/  FFMA.FTZ R139, R126, R103.reuse, R146 ;  /* 0x000000677e8b7223 */ /* 0x080fe20000010092 */
[----:B------:R-:W-:Y:S01]  /*39c0*/  PRMT R98, R83, 0x7632, R98 ;  /* 0x0000763253627816 */ /* 0x000fe20000000062 */
[----:B------:R-:W-:Y:S01]  /*39d0*/  FADD.FTZ R96, R123, -R96 ;  /* 0x800000607b607221 */ /* 0x000fe20000010000 */
[-CC-:B------:R-:W-:Y:S01]  /*39e0*/  FFMA.FTZ R100, R129, R103.reuse, R146.reuse ;  /* 0x0000006781647223 */ /* 0x180fe20000010092 */
[----:B------:R-:W-:Y:S01]  /*39f0*/  PRMT R97, R82, 0x7632, R97 ;  /* 0x0000763252617816 */ /* 0x000fe20000000061 */
[-C--:B------:R-:W-:Y:S01]  /*3a00*/  FFMA.FTZ R149, R130, R103.reuse, R146 ;  /* 0x0000006782957223 */ /* 0x080fe20000010092 */
[----:B------:R-:W-:Y:S01]  /*3a10*/  FFMA.FTZ R99, R138, R96, R99 ;  /* 0x000000608a637223 */ /* 0x000fe20000010063 */
[----:B------:R-:W-:Y:S01]  /*3a20*/  PRMT R96, R81, 0x7632, R96 ;  /* 0x0000763251607816 */ /* 0x000fe20000000060 */
        /* <DEDUP_REMOVED lines=9> */
[C---:B------:R-:W-:Y:S01]  /*3ac0*/  FFMA.FTZ R153, R138.reuse, R100, R101 ;  /* 0x000000648a997223 */ /* 0x040fe20000010065 */
[C---:B------:R-:W-:Y:S01]  /*3ad0*/  FFMA.FTZ R139, R138.reuse, R98, R139 ;  /* 0x000000628a8b7223 */ /* 0x040fe2000001008b */
[-CC-:B------:R-:W-:Y:S01]  /*3ae0*/  FFMA.FTZ R100, R133, R103.reuse, R146.reuse ;  /* 0x0000006785647223 */ /* 0x180fe20000010092 */
[C---:B------:R-:W-:Y:S01]  /*3af0*/  FFMA.FTZ R97, R138.reuse, R96, R97 ;  /* 0x000000608a617223 */ /* 0x040fe20000010061 */
[-C--:B------:R-:W-:Y:S01]  /*3b00*/  FFMA.FTZ R98, R137, R103.reuse, R146 ;  /* 0x0000006789627223 */ /* 0x080fe20000010092 */
[----:B------:R-:W-:Y:S01]  /*3b10*/  FFMA.FTZ R155, R138, R148, R147 ;  /* 0x000000948a9b7223 */ /* 0x000fe20000010093 */
        /* <DEDUP_REMOVED lines=8> */
[C---:B------:R-:W-:Y:S01]  /*3ba0*/  FFMA.FTZ R151, R138.reuse, R100, R147 ;  /* 0x000000648a977223 */ /* 0x040fe20000010093 */
[----:B------:R-:W-:Y:S01]  /*3bb0*/  FFMA.FTZ R147, R138, R98, R101 ;  /* 0x000000628a937223 */ /* 0x000fe20000010065 */
[-C--:B------:R-:W-:Y:S01]  /*3bc0*/  FMUL.FTZ R99, R99, R102.reuse ;  /* 0x0000006663637220 */ /* 0x080fe20000410000 */
[----:B------:R-:W0:Y:S01]  /*3bd0*/  LDC.64 R100, c[0x0][0x468] ;  /* 0x00011a00ff647b82 */ /* 0x000e220000000a00 */
[-C--:B------:R-:W-:Y:S01]  /*3be0*/  FMUL.FTZ R155, R155, R102.reuse ;  /* 0x000000669b9b7220 */ /* 0x080fe20000410000 */
[----:B------:R-:W-:Y:S01]  /*3bf0*/  ISETP.GE.U32.AND P1, PT, R144, RZ, PT ;  /* 0x000000ff9000720c */ /* 0x000fe20003f26070 */
[----:B------:R-:W-:Y:S01]  /*3c00*/  FMUL.FTZ R99, R99, UR13 ;  /* 0x0000000d63637c20 */ /* 0x000fe20008410000 */
[-C--:B------:R-:W-:Y:S01]  /*3c10*/  FMUL.FTZ R153, R153, R102.reuse ;  /* 0x0000006699997220 */ /* 0x080fe20000410000 */
[----:B------:R-:W-:Y:S01]  /*3c20*/  FMUL.FTZ R155, R155, UR13 ;  /* 0x0000000d9b9b7c20 */ /* 0x000fe20008410000 */
[----:B------:R-:W-:Y:S01]  /*3c30*/  LOP3.LUT P5, RZ, R145, 0xff0000, RZ, 0xc0, !PT ;  /* 0x00ff000091ff7812 */ /* 0x000fe200078ac0ff */
[-C--:B------:R-:W-:Y:S01]  /*3c40*/  FMUL.FTZ R139, R139, R102.reuse ;  /* 0x000000668b8b7220 */ /* 0x080fe20000410000 */
[----:B------:R-:W-:Y:S01]  /*3c50*/  ISETP.GE.U32.AND.EX P1, PT, R145, 0x1000000, PT, P1 ;  /* 0x010000009100780c */ /* 0x000fe20003f26110 */
[----:B------:R-:W-:Y:S01]  /*3c60*/  FMUL.FTZ R151, R151, R102 ;  /* 0x0000006697977220 */ /* 0x000fe20000410000 */
[----:B------:R-:W-:Y:S01]  /*3c70*/  FFMA.FTZ R149, R138, R96, R149 ;  /* 0x000000608a957223 */ /* 0x000fe20000010095 */
[----:B------:R-:W-:Y:S01]  /*3c80*/  FMUL.FTZ R153, R153, UR13 ;  /* 0x0000000d99997c20 */ /* 0x000fe20008410000 */
[----:B------:R-:W-:Y:S01]  /*3c90*/  LOP3.LUT P6, RZ, R145, 0xff, RZ, 0xc0, !PT ;  /* 0x000000ff91ff7812 */ /* 0x000fe200078cc0ff */
[----:B------:R-:W-:Y:S01]  /*3ca0*/  FMUL.FTZ R139, R139, UR13 ;  /* 0x0000000d8b8b7c20 */ /* 0x000fe20008410000 */
[----:B------:R-:W-:Y:S01]  /*3cb0*/  FSEL R99, R99, RZ, P5 ;  /* 0x000000ff63637208 */ /* 0x000fe20002800000 */
[-C--:B------:R-:W-:Y:S01]  /*3cc0*/  FMUL.FTZ R97, R97, R102.reuse ;  /* 0x0000006661617220 */ /* 0x080fe20000410000 */
[----:B------:R-:W-:Y:S01]  /*3cd0*/  FSEL R150, R155, RZ, P1 ;  /* 0x000000ff9b967208 */ /* 0x000fe20000800000 */
[----:B------:R-:W-:Y:S01]  /*3ce0*/  FMUL.FTZ R151, R151, UR13 ;  /* 0x0000000d97977c20 */ /* 0x000fe20008410000 */
[----:B------:R-:W-:Y:S01]  /*3cf0*/  LOP3.LUT P5, RZ, R145, 0xff00, RZ, 0xc0, !PT ;  /* 0x0000ff0091ff7812 */ /* 0x000fe200078ac0ff */
[-C--:B------:R-:W-:Y:S01]  /*3d00*/  FMUL.FTZ R147, R147, R102.reuse ;  /* 0x0000006693937220 */ /* 0x080fe20000410000 */
[C---:B------:R-:W-:Y:S01]  /*3d10*/  LOP3.LUT P1, RZ, R144.reuse, 0xff0000, RZ, 0xc0, !PT ;  /* 0x00ff000090ff7812 */ /* 0x040fe2000782c0ff */
[----:B------:R-:W-:Y:S01]  /*3d20*/  FMUL.FTZ R149, R149, R102 ;  /* 0x0000006695957220 */ /* 0x000fe20000410000 */
[----:B------:R-:W-:Y:S01]  /*3d30*/  FSEL R98, R153, RZ, P6 ;  /* 0x000000ff99627208 */ /* 0x000fe20003000000 */
[----:B------:R-:W-:Y:S01]  /*3d40*/  FMUL.FTZ R96, R97, UR13 ;  /* 0x0000000d61607c20 */ /* 0x000fe20008410000 */
[----:B------:R-:W-:Y:S01]  /*3d50*/  LOP3.LUT P6, RZ, R144, 0xff000000, RZ, 0xc0, !PT ;  /* 0xff00000090ff7812 */ /* 0x000fe200078cc0ff */
[----:B------:R-:W-:Y:S01]  /*3d60*/  FMUL.FTZ R147, R147, UR13 ;  /* 0x0000000d93937c20 */ /* 0x000fe20008410000 */
[----:B------:R-:W-:Y:S01]  /*3d70*/  FSEL R139, R139, RZ, P5 ;  /* 0x000000ff8b8b7208 */ /* 0x000fe20002800000 */
[----:B------:R-:W-:Y:S01]  /*3d80*/  FMUL.FTZ R149, R149, UR13 ;  /* 0x0000000d95957c20 */ /* 0x000fe20008410000 */
[----:B------:R-:W-:Y:S01]  /*3d90*/  FSEL R97, R151, RZ, P1 ;  /* 0x000000ff97617208 */ /* 0x000fe20000800000 */
[----:B0-----:R-:W-:Y:S01]  /*3da0*/  IMAD.WIDE.U32 R100, R136, 0x10, R100 ;  /* 0x0000001088647825 */ /* 0x001fe200078e0064 */
[----:B------:R-:W-:-:S02]  /*3db0*/  LOP3.LUT P5, RZ, R144, 0xff00, RZ, 0xc0, !PT ;  /* 0x0000ff0090ff7812 */ /* 0x000fc400078ac0ff */
[----:B------:R-:W-:Y:S02]  /*3dc0*/  LOP3.LUT P1, RZ, R144, 0xff, RZ, 0xc0, !PT ;  /* 0x000000ff90ff7812 */ /* 0x000fe4000782c0ff */
[----:B------:R-:W-:Y:S02]  /*3dd0*/  FSEL R148, R96, RZ, P6 ;  /* 0x000000ff60947208 */ /* 0x000fe40003000000 */
[----:B------:R-:W-:Y:S02]  /*3de0*/  FSEL R149, R149, RZ, P5 ;  /* 0x000000ff95957208 */ /* 0x000fe40002800000 */
[----:B------:R-:W-:Y:S02]  /*3df0*/  FSEL R96, R147, RZ, P1 ;  /* 0x000000ff93607208 */ /* 0x000fe40000800000 */
[----:B------:R-:W-:Y:S02]  /*3e00*/  F2FP.BF16.F32.PACK_AB R99, R150, R99 ;  /* 0x000000639663723e */ /* 0x000fe400000010ff */
[----:B------:R-:W-:-:S02]  /*3e10*/  F2FP.BF16.F32.PACK_AB R98, R139, R98 ;  /* 0x000000628b62723e */ /* 0x000fc400000010ff */
[----:B------:R-:W-:Y:S02]  /*3e20*/  F2FP.BF16.F32.PACK_AB R97, R148, R97 ;  /* 0x000000619461723e */ /* 0x000fe400000010ff */
[----:B------:R-:W-:Y:S02]  /*3e30*/  F2FP.BF16.F32.PACK_AB R96, R149, R96 ;  /* 0x000000609560723e */ /* 0x000fe400000010ff */
[----:B------:R-:W-:-:S03]  /*3e40*/  IADD3 R136, PT, PT, R136, 0x80, RZ ;  /* 0x0000008088887810 */ /* 0x000fc60007ffe0ff */
[----:B------:R0:W-:Y:S04]  /*3e50*/  STG.E.128 desc[UR8][R100.64], R96 ;  /* 0x0000006064007986 */ /* 0x0001e8000c101d08 */
.L_x_436:
[----:B------:R-:W-:Y:S05]  /*3e60*/  BSYNC.RECONVERGENT B1 ;  /* 0x0000000000017941 */ /* 0x000fea0003800200 */
.L_x_435:
[----:B------:R-:W-:Y:S04]  /*3e70*/  BSSY.RECONVERGENT B1, `(.L_x_437) ;  /* 0x000004f000017945 */ /* 0x000fe80003800200 */
[----:B------:R-:W-:Y:S05]  /*3e80*/  @!P3 BRA `(.L_x_438) ;  /* 0x000000040034b947 */ /* 0x000fea0003800000 */
[-CC-:B0-----:R-:W-:Y:S01]  /*3e90*/  FFMA.FTZ R97, R111, R103.reuse, R146.reuse ;  /* 0x000000676f617223 */ /* 0x181fe20000010092 */
[----:B------:R-:W-:Y:S01]  /*3ea0*/  SHF.L.U32 R99, R23, 0x10, RZ ;  /* 0x0000001017637819 */ /* 0x000fe200000006ff */
[-C--:B------:R-:W-:Y:S01]  /*3eb0*/  FFMA.FTZ R139, R109, R103.reuse, R146 ;  /* 0x000000676d8b7223 */ /* 0x080fe20000010092 */
[----:B------:R-:W-:Y:S01]  /*3ec0*/  PRMT R98, R23, 0x7632, R98 ;  /* 0x0000763217627816 */ /* 0x000fe20000000062 */
[----:B------:R-:W-:Y:S01]  /*3ed0*/  FADD.FTZ R97, R110, -R97 ;  /* 0x800000616e617221 */ /* 0x000fe20000010000 */
[----:B------:R-:W-:Y:S01]  /*3ee0*/  PRMT R96, R21, 0x7632, R96 ;  /* 0x0000763215607816 */ /* 0x000fe20000000060 */
[--C-:B------:R-:W-:Y:S01]  /*3ef0*/  FFMA.FTZ R100, R114, R103, R146.reuse ;  /* 0x0000006772647223 */ /* 0x100fe20000010092 */
[----:B------:R-:W-:Y:S01]  /*3f00*/  SHF.L.U32 R147, R98, 0x10, RZ ;  /* 0x0000001062937819 */ /* 0x000fe200000006ff */
[----:B------:R-:W-:Y:S01]  /*3f10*/  FFMA.FTZ R99, R138, R97, R99 ;  /* 0x000000618a637223 */ /* 0x000fe20000010063 */
[----:B------:R-:W-:Y:S01]  /*3f20*/  PRMT R97, R22, 0x7632, R97 ;  /* 0x0000763216617816 */ /* 0x000fe20000000061 */
[----:B------:R-:W-:Y:S01]  /*3f30*/  FADD.FTZ R98, R108, -R139 ;  /* 0x8000008b6c627221 */ /* 0x000fe20000010000 */
[----:B------:R-:W-:Y:S01]  /*3f40*/  SHF.L.U32 R101, R22, 0x10, RZ ;  /* 0x0000001016657819 */ /* 0x000fe200000006ff */
[-C--:B------:R-:W-:Y:S01]  /*3f50*/  FFMA.FTZ R148, R120, R103.reuse, R146 ;  /* 0x0000006778947223 */ /* 0x080fe20000010092 */
[----:B------:R-:W-:Y:S01]  /*3f60*/  SHF.L.U32 R139, R97, 0x10, RZ ;  /* 0x00000010618b7819 */ /* 0x000fe200000006ff */
[----:B------:R-:W-:Y:S01]  /*3f70*/  FADD.FTZ R100, R115, -R100 ;  /* 0x8000006473647221 */ /* 0x000fe20000010000 */
[----:B------:R-:W-:Y:S01]  /*3f80*/  SHF.L.U32 R97, R96, 0x10, RZ ;  /* 0x0000001060617819 */ /* 0x000fe200000006ff */
[----:B------:R-:W-:Y:S01]  /*3f90*/  FADD.FTZ R155, R117, -R148 ;  /* 0x80000094759b7221 */ /* 0x000fe20000010000 */
[----:B------:R-:W-:Y:S01]  /*3fa0*/  FFMA.FTZ R153, R138, R98, R101 ;  /* 0x000000628a997223 */ /* 0x000fe20000010065 */
[-CC-:B------:R-:W-:Y:S01]  /*3fb0*/  FFMA.FTZ R149, R118, R103.reuse, R146.reuse ;  /* 0x0000006776957223 */ /* 0x180fe20000010092 */
[-CC-:B------:R-:W-:Y:S01]  /*3fc0*/  FFMA.FTZ R101, R107, R103.reuse, R146.reuse ;  /* 0x000000676b657223 */ /* 0x180fe20000010092 */
[----:B------:R-:W-:Y:S01]  /*3fd0*/  FFMA.FTZ R97, R138, R100, R97 ;  /* 0x000000648a617223 */ /* 0x000fe20000010061 */
[-C--:B------:R-:W-:Y:S01]  /*3fe0*/  FFMA.FTZ R100, R112, R103.reuse, R146 ;  /* 0x0000006770647223 */ /* 0x080fe20000010092 */
[----:B------:R-:W-:Y:S01]  /*3ff0*/  PRMT R96, R20, 0x7632, R96 ;  /* 0x0000763214607816 */ /* 0x000fe20000000060 */
[----:B------:R-:W-:Y:S01]  /*4000*/  FFMA.FTZ R98, R119, R103, R146 ;  /* 0x0000006777627223 */ /* 0x000fe20000010092 */
[----:B------:R-:W-:Y:S01]  /*4010*/  FFMA.FTZ R155, R138, R155, R147 ;  /* 0x0000009b8a9b7223 */ /* 0x000fe20000010093 */
        /* <DEDUP_REMOVED lines=8> */
[-C--:B------:R-:W-:Y:S01]  /*40a0*/  FMUL.FTZ R99, R99, R102.reuse ;  /* 0x0000006663637220 */ /* 0x080fe20000410000 */
[----:B------:R-:W-:Y:S01]  /*40b0*/  FMUL.FTZ R155, R155, R102 ;  /* 0x000000669b9b7220 */ /* 0x000fe20000410000 */
[C---:B------:R-:W-:Y:S01]  /*40c0*/  FFMA.FTZ R147, R138.reuse, R98, R101 ;  /* 0x000000628a937223 */ /* 0x040fe20000010065 */
[C---:B------:R-:W-:Y:S01]  /*40d0*/  FFMA.FTZ R149, R138.reuse, R100, R149 ;  /* 0x000000648a957223 */ /* 0x040fe20000010095 */
[----:B------:R-:W-:Y:S01]  /*40e0*/  FFMA.FTZ R139, R138, R148, R139 ;  /* 0x000000948a8b7223 */ /* 0x000fe2000001008b */
[----:B------:R-:W0:Y:S01]  /*40f0*/  LDC.64 R100, c[0x0][0x468] ;  /* 0x00011a00ff647b82 */ /* 0x000e220000000a00 */
[C---:B------:R-:W-:Y:S01]  /*4100*/  ISETP.GE.U32.AND P1, PT, R142.reuse, RZ, PT ;  /* 0x000000ff8e00720c */ /* 0x040fe20003f26070 */
[----:B------:R-:W-:Y:S01]  /*4110*/  FMUL.FTZ R99, R99, UR13 ;  /* 0x0000000d63637c20 */ /* 0x000fe20008410000 */
[-C--:B------:R-:W-:Y:S01]  /*4120*/  FMUL.FTZ R153, R153, R102.reuse ;  /* 0x0000006699997220 */ /* 0x080fe20000410000 */
[----:B------:R-:W-:Y:S01]  /*4130*/  FMUL.FTZ R155, R155, UR13 ;  /* 0x0000000d9b9b7c20 */ /* 0x000fe20008410000 */
[----:B------:R-:W-:Y:S01]  /*4140*/  LOP3.LUT P5, RZ, R143, 0xff0000, RZ, 0xc0, !PT ;  /* 0x00ff00008fff7812 */ /* 0x000fe200078ac0ff */
[-C--:B------:R-:W-:Y:S01]  /*4150*/  FMUL.FTZ R139, R139, R102.reuse ;  /* 0x000000668b8b7220 */ /* 0x080fe20000410000 */
[----:B------:R-:W-:Y:S01]  /*4160*/  ISETP.GE.U32.AND.EX P1, PT, R143, 0x1000000, PT, P1 ;  /* 0x010000008f00780c */ /* 0x000fe20003f26110 */
[-C--:B------:R-:W-:Y:S01]  /*4170*/  FMUL.FTZ R151, R151, R102.reuse ;  /* 0x0000006697977220 */ /* 0x080fe20000410000 */
        /* <DEDUP_REMOVED lines=30> */
.L_x_438:
[----:B------:R-:W-:Y:S05]  /*4360*/  BSYNC.RECONVERGENT B1 ;  /* 0x0000000000017941 */ /* 0x000fea0003800200 */
.L_x_437:
[----:B------:R-:W-:Y:S05]  /*4370*/  @!P4 BRA `(.L_x_431) ;  /* 0x00000014003cc947 */ /* 0x000fea0003800000 */
[-CC-:B01----:R-:W-:Y:S01]  /*4380*/  FFMA.FTZ R100, R104, R103.reuse, R146.reuse ;  /* 0x0000006768647223 */ /* 0x183fe20000010092 */
[-C--:B------:R-:W-:Y:S01]  /*4390*/  FFMA.FTZ R139, R9, R103.reuse, R146 ;  /* 0x00000067098b7223 */ /* 0x080fe20000010092 */
[----:B------:R-:W-:Y:S01]  /*43a0*/  PRMT R98, R94, 0x7632, R98 ;  /* 0x000076325e627816 */ /* 0x000fe20000000062 */
[-C--:B------:R-:W-:Y:S01]  /*43b0*/  FFMA.FTZ R148, R18, R103.reuse, R146 ;  /* 0x0000006712947223 */ /* 0x080fe20000010092 */
[----:B------:R-:W-:Y:S01]  /*43c0*/  PRMT R99, R95, 0x7632, R99 ;  /* 0x000076325f637816 */ /* 0x000fe20000000063 */
[----:B------:R-:W-:Y:S01]  /*43d0*/  FADD.FTZ R151, R19, -R100 ;  /* 0x8000006413977221 */ /* 0x000fe20000010000 */
[----:B------:R-:W-:Y:S01]  /*43e0*/  FADD.FTZ R100, R10, -R139 ;  /* 0x8000008b0a647221 */ /* 0x000fe20000010000 */
[-CC-:B------:R-:W-:Y:S01]  /*43f0*/  FFMA.FTZ R149, R11, R103.reuse, R146.reuse ;  /* 0x000000670b957223 */ /* 0x180fe20000010092 */
[-CC-:B------:R-:W-:Y:S01]  /*4400*/  FFMA.FTZ R147, R7, R103.reuse, R146.reuse ;  /* 0x0000006707937223 */ /* 0x180fe20000010092 */
[-CC-:B------:R-:W-:Y:S01]  /*4410*/  FFMA.FTZ R96, R16, R103.reuse, R146.reuse ;  /* 0x0000006710607223 */ /* 0x180fe20000010092 */
[-CC-:B------:R-:W-:Y:S01]  /*4420*/  FFMA.FTZ R97, R5, R103.reuse, R146.reuse ;  /* 0x0000006705617223 */ /* 0x180fe20000010092 */
[----:B------:R-:W-:Y:S01]  /*4430*/  SHF.L.U32 R139, R98, 0x10, RZ ;  /* 0x00000010628b7819 */ /* 0x000fe200000006ff */
[----:B------:R-:W-:Y:S01]  /*4440*/  FFMA.FTZ R146, R14, R103, R146 ;  /* 0x000000670e927223 */ /* 0x000fe20000010092 */
[----:B------:R-:W-:Y:S01]  /*4450*/  SHF.L.U32 R99, R99, 0x10, RZ ;  /* 0x0000001063637819 */ /* 0x000fe200000006ff */
[----:B------:R-:W-:Y:S01]  /*4460*/  FADD.FTZ R148, R17, -R148 ;  /* 0x8000009411947221 */ /* 0x000fe20000010000 */
[----:B------:R-:W-:Y:S01]  /*4470*/  SHF.L.U32 R103, R94, 0x10, RZ ;  /* 0x000000105e677819 */ /* 0x000fe200000006ff */
[----:B------:R-:W-:Y:S01]  /*4480*/  FADD.FTZ R147, R8, -R147 ;  /* 0x8000009308937221 */ /* 0x000fe20000010000 */
[----:B------:R-:W-:Y:S01]  /*4490*/  PRMT R98, R92, 0x7632, R98 ;  /* 0x000076325c627816 */ /* 0x000fe20000000062 */
[C---:B------:R-:W-:Y:S01]  /*44a0*/  FFMA.FTZ R153, R138.reuse, R148, R139 ;  /* 0x000000948a997223 */ /* 0x040fe2000001008b */
[C---:B------:R-:W-:Y:S01]  /*44b0*/  FFMA.FTZ R99, R138.reuse, R151, R99 ;  /* 0x000000978a637223 */ /* 0x040fe20000010063 */
[----:B------:R-:W-:Y:S01]  /*44c0*/  FADD.FTZ R148, R15, -R96 ;  /* 0x800000600f947221 */ /* 0x000fe20000010000 */
        /* <DEDUP_REMOVED lines=9> */
[C---:B------:R-:W-:Y:S01]  /*4560*/  FFMA.FTZ R103, R138.reuse, R96, R103 ;  /* 0x000000608a677223 */ /* 0x040fe20000010067 */
[C---:B------:R-:W-:Y:S01]  /*4570*/  FFMA.FTZ R139, R138.reuse, R146, R97 ;  /* 0x000000928a8b7223 */ /* 0x040fe20000010061 */
[----:B------:R-:W-:Y:S01]  /*4580*/  PRMT R100, R93, 0x7632, R100 ;  /* 0x000076325d647816 */ /* 0x000fe20000000064 */
[----:B------:R-:W0:Y:S01]  /*4590*/  LDC.64 R96, c[0x0][0x468] ;  /* 0x00011a00ff607b82 */ /* 0x000e220000000a00 */
[----:B------:R-:W-:Y:S01]  /*45a0*/  FFMA.FTZ R101, R138, R150, R101 ;  /* 0x000000968a657223 */ /* 0x000fe20000010065 */
[-C--:B------:R-:W-:Y:S01]  /*45b0*/  FMUL.FTZ R99, R99, R102.reuse ;  /* 0x0000006663637220 */ /* 0x080fe20000410000 */
[----:B------:R-:W-:Y:S01]  /*45c0*/  SHF.L.U32 R149, R100, 0x10, RZ ;  /* 0x0000001064957819 */ /* 0x000fe200000006ff */
[-C--:B------:R-:W-:Y:S01]  /*45d0*/  FMUL.FTZ R151, R151, R102.reuse ;  /* 0x0000006697977220 */ /* 0x080fe20000410000 */
[-C--:B------:R-:W-:Y:S01]  /*45e0*/  FMUL.FTZ R101, R101, R102.reuse ;  /* 0x0000006665657220 */ /* 0x080fe20000410000 */
[----:B------:R-:W-:Y:S01]  /*45f0*/  ISETP.GE.U32.AND P1, PT, R140, RZ, PT ;  /* 0x000000ff8c00720c */ /* 0x000fe20003f26070 */
[----:B------:R-:W-:Y:S01]  /*4600*/  FMUL.FTZ R98, R99, UR13 ;  /* 0x0000000d63627c20 */ /* 0x000fe20008410000 */
[-C--:B------:R-:W-:Y:S01]  /*4610*/  FMUL.FTZ R153, R153, R102.reuse ;  /* 0x0000006699997220 */ /* 0x080fe20000410000 */
[----:B------:R-:W-:Y:S01]  /*4620*/  FMUL.FTZ R101, R101, UR13 ;  /* 0x0000000d65657c20 */ /* 0x000fe20008410000 */
[----:B------:R-:W-:Y:S01]  /*4630*/  FMUL.FTZ R147, R147, R102 ;  /* 0x0000006693937220 */ /* 0x000fe20000410000 */
[C---:B------:R-:W-:Y:S01]  /*4640*/  LOP3.LUT P5, RZ, R141.reuse, 0xff0000, RZ, 0xc0, !PT ;  /* 0x00ff00008dff7812 */ /* 0x040fe200078ac0ff */
[----:B------:R-:W-:Y:S01]  /*4650*/  FFMA.FTZ R149, R138, R148, R149 ;  /* 0x000000948a957223 */ /* 0x000fe20000010095 */
[----:B------:R-:W-:Y:S01]  /*4660*/  ISETP.GE.U32.AND.EX P1, PT, R141, 0x1000000, PT, P1 ;  /* 0x010000008d00780c */ /* 0x000fe20003f26110 */
[----:B------:R-:W-:Y:S01]  /*4670*/  FMUL.FTZ R151, R151, UR13 ;  /* 0x0000000d97977c20 */ /* 0x000fe20008410000 */
[----:B------:R-:W-:Y:S01]  /*4680*/  FSEL R99, R101, RZ, P5 ;  /* 0x000000ff65637208 */ /* 0x000fe20002800000 */
[----:B------:R-:W-:Y:S01]  /*4690*/  FMUL.FTZ R153, R153, UR13 ;  /* 0x0000000d99997c20 */ /* 0x000fe20008410000 */
[----:B------:R-:W-:Y:S01]  /*46a0*/  FSEL R138, R98, RZ, P1 ;  /* 0x000000ff628a7208 */ /* 0x000fe20000800000 */
[----:B------:R-:W-:Y:S01]  /*46b0*/  FMUL.FTZ R147, R147, UR13 ;  /* 0x0000000d93937c20 */ /* 0x000fe20008410000 */
[-C--:B------:R-:W-:Y:S01]  /*46c0*/  FMUL.FTZ R149, R149, R102.reuse ;  /* 0x0000006695957220 */ /* 0x080fe20000410000 */
[-C--:B------:R-:W-:Y:S01]  /*46d0*/  FMUL.FTZ R103, R103, R102.reuse ;  /* 0x0000006667677220 */ /* 0x080fe20000410000 */
[----:B------:R-:W-:Y:S01]  /*46e0*/  FMUL.FTZ R139, R139, R102 ;  /* 0x000000668b8b7220 */ /* 0x000fe20000410000 */
[----:B------:R-:W-:Y:S01]  /*46f0*/  LOP3.LUT P6, RZ, R141, 0xff, RZ, 0xc0, !PT ;  /* 0x000000ff8dff7812 */ /* 0x000fe200078cc0ff */
[----:B------:R-:W-:Y:S01]  /*4700*/  FMUL.FTZ R149, R149, UR13 ;  /* 0x0000000d95957c20 */ /* 0x000fe20008410000 */
[----:B------:R-:W-:Y:S01]  /*4710*/  LOP3.LUT P5, RZ, R141, 0xff00, RZ, 0xc0, !PT ;  /* 0x0000ff008dff7812 */ /* 0x000fe200078ac0ff */
[----:B------:R-:W-:Y:S01]  /*4720*/  FMUL.FTZ R103, R103, UR13 ;  /* 0x0000000d67677c20 */ /* 0x000fe20008410000 */
[----:B------:R-:W-:Y:S01]  /*4730*/  LOP3.LUT P1, RZ, R140, 0xff0000, RZ, 0xc0, !PT ;  /* 0x00ff00008cff7812 */ /* 0x000fe2000782c0ff */
[----:B------:R-:W-:Y:S01]  /*4740*/  FMUL.FTZ R139, R139, UR13 ;  /* 0x0000000d8b8b7c20 */ /* 0x000fe20008410000 */
[----:B------:R-:W-:Y:S01]  /*4750*/  FSEL R98, R151, RZ, P6 ;  /* 0x000000ff97627208 */ /* 0x000fe20003000000 */
[----:B0-----:R-:W-:Y:S01]  /*4760*/  IMAD.WIDE.U32 R100, R136, 0x10, R96 ;  /* 0x0000001088647825 */ /* 0x001fe200078e0060 */
[----:B------:R-:W-:-:S02]  /*4770*/  FSEL R153, R153, RZ, P5 ;  /* 0x000000ff99997208 */ /* 0x000fc40002800000 */
[----:B------:R-:W-:Y:S02]  /*4780*/  FSEL R147, R147, RZ, P1 ;  /* 0x000000ff93937208 */ /* 0x000fe40000800000 */
[C---:B------:R-:W-:Y:S02]  /*4790*/  LOP3.LUT P6, RZ, R140.reuse, 0xff000000, RZ, 0xc0, !PT ;  /* 0xff0000008cff7812 */ /* 0x040fe400078cc0ff */
[C---:B------:R-:W-:Y:S02]  /*47a0*/  LOP3.LUT P5, RZ, R140.reuse, 0xff00, RZ, 0xc0, !PT ;  /* 0x0000ff008cff7812 */ /* 0x040fe400078ac0ff */
[----:B------:R-:W-:Y:S02]  /*47b0*/  LOP3.LUT P1, RZ, R140, 0xff, RZ, 0xc0, !PT ;  /* 0x000000ff8cff7812 */ /* 0x000fe4000782c0ff */
[----:B------:R-:W-:Y:S02]  /*47c0*/  FSEL R102, R149, RZ, P6 ;  /* 0x000000ff95667208 */ /* 0x000fe40003000000 */
[----:B------:R-:W-:-:S02]  /*47d0*/  FSEL R139, R139, RZ, P5 ;  /* 0x000000ff8b8b7208 */ /* 0x000fc40002800000 */
[----:B------:R-:W-:Y:S02]  /*47e0*/  FSEL R96, R103, RZ, P1 ;  /* 0x000000ff67607208 */ /* 0x000fe40000800000 */
[----:B------:R-:W-:Y:S02]  /*47f0*/  F2FP.BF16.F32.PACK_AB R99, R138, R99 ;  /* 0x000000638a63723e */ /* 0x000fe400000010ff */
[----:B------:R-:W-:Y:S02]  /*4800*/  F2FP.BF16.F32.PACK_AB R98, R153, R98 ;  /* 0x000000629962723e */ /* 0x000fe400000010ff */
[----:B------:R-:W-:Y:S02]  /*4810*/  F2FP.BF16.F32.PACK_AB R97, R102, R147 ;  /* 0x000000936661723e */ /* 0x000fe400000010ff */
[----:B------:R-:W-:-:S05]  /*4820*/  F2FP.BF16.F32.PACK_AB R96, R139, R96 ;  /* 0x000000608b60723e */ /* 0x000fca00000010ff */
[----:B------:R3:W-:Y:S01]  /*4830*/  STG.E.128 desc[UR8][R100.64], R96 ;  /* 0x0000006064007986 */ /* 0x0007e2000c101d08 */
[----:B------:R-:W-:Y:S05]  /*4840*/  BRA `(.L_x_431) ;  /* 0x0000001000087947 */ /* 0x000fea0003800000 */
.L_x_434:
[----:B------:R-:W-:Y:S04]  /*4850*/  BSSY.RECONVERGENT B1, `(.L_x_439) ;  /* 0x0000056000017945 */ /* 0x000fe80003800200 */
[----:B------:R-:W-:Y:S05]  /*4860*/  @!P2 BRA `(.L_x_440) ;  /* 0x000000040050a947 */ /* 0x000fea0003800000 */
[-CC-:B------:R-:W-:Y:S01]  /*4870*/  FFMA.FTZ R96, R125, R103.reuse, R146.reuse ;  /* 0x000000677d607223 */ /* 0x180fe20000010092 */
[----:B------:R-:W-:Y:S01]  /*4880*/  PRMT R77, R83, 0x7632, R77 ;  /* 0x00007632534d7816 */ /* 0x000fe2000000004d */
        /* <DEDUP_REMOVED lines=8> */
[----:B------:R-:W-:Y:S01]  /*4910*/  FFMA.FTZ R79, R138, R79, R97 ;  /* 0x0000004f8a4f7223 */ /* 0x000fe20000010061 */
[----:B------:R-:W-:Y:S01]  /*4920*/  PRMT R101, R82, 0x7632, R101 ;  /* 0x0000763252657816 */ /* 0x000fe20000000065 */
[----:B------:R-:W-:Y:S01]  /*4930*/  FFMA.FTZ R139, R126, R103, R146 ;  /* 0x000000677e8b7223 */ /* 0x000fe20000010092 */
[C---:B------:R-:W-:Y:S01]  /*4940*/  FFMA.FTZ R76, R138.reuse, R99, R96 ;  /* 0x000000638a4c7223 */ /* 0x040fe20000010060 */
[----:B------:R-:W-:Y:S01]  /*4950*/  FFMA.FTZ R77, R138, R77, R78 ;  /* 0x0000004d8a4d7223 */ /* 0x000fe2000001004e */
[----:B------:R-:W-:Y:S01]  /*4960*/  PRMT R97, R81, 0x7632, R97 ;  /* 0x0000763251617816 */ /* 0x000fe20000000061 */
        /* <DEDUP_REMOVED lines=13> */
[----:B------:R-:W-:Y:S01]  /*4a40*/  PRMT R78, R80, 0x7632, R78 ;  /* 0x00007632504e7816 */ /* 0x000fe2000000004e */
[C---:B------:R-:W-:Y:S01]  /*4a50*/  FFMA.FTZ R147, R138.reuse, R99, R148 ;  /* 0x000000638a937223 */ /* 0x040fe20000010094 */
[----:B------:R-:W-:Y:S01]  /*4a60*/  FFMA.FTZ R97, R138, R97, R98 ;  /* 0x000000618a617223 */ /* 0x000fe20000010062 */
[----:B------:R-:W-:Y:S01]  /*4a70*/  FFMA.FTZ R99, R134, R103, R146 ;  /* 0x0000006786637223 */ /* 0x000fe20000010092 */
[-C--:B------:R-:W-:Y:S01]  /*4a80*/  FMUL.FTZ R98, R79, R102.reuse ;  /* 0x000000664f627220 */ /* 0x080fe20000410000 */
[-C--:B------:R-:W-:Y:S01]  /*4a90*/  FMUL.FTZ R100, R76, R102.reuse ;  /* 0x000000664c647220 */ /* 0x080fe20000410000 */
[----:B------:R-:W-:Y:S01]  /*4aa0*/  ISETP.GE.U32.AND P1, PT, R144, RZ, PT ;  /* 0x000000ff9000720c */ /* 0x000fe20003f26070 */
[----:B------:R-:W-:Y:S01]  /*4ab0*/  FADD.FTZ R99, R132, -R99 ;  /* 0x8000006384637221 */ /* 0x000fe20000010000 */
[----:B------:R-:W-:Y:S01]  /*4ac0*/  SHF.L.U32 R101, R78, 0x10, RZ ;  /* 0x000000104e657819 */ /* 0x000fe200000006ff */
[----:B------:R-:W-:Y:S01]  /*4ad0*/  FMUL.FTZ R98, R98, UR13 ;  /* 0x0000000d62627c20 */ /* 0x000fe20008410000 */
[----:B------:R-:W-:Y:S01]  /*4ae0*/  FMUL.FTZ R100, R100, UR13 ;  /* 0x0000000d64647c20 */ /* 0x000fe20008410000 */
[----:B------:R-:W-:Y:S01]  /*4af0*/  LOP3.LUT P5, RZ, R145, 0xff0000, RZ, 0xc0, !PT ;  /* 0x00ff000091ff7812 */ /* 0x000fe200078ac0ff */
[-C--:B------:R-:W-:Y:S01]  /*4b00*/  FMUL.FTZ R78, R77, R102.reuse ;  /* 0x000000664d4e7220 */ /* 0x080fe20000410000 */
[C---:B------:R-:W-:Y:S01]  /*4b10*/  ISETP.GE.U32.AND.EX P1, PT, R145.reuse, 0x1000000, PT, P1 ;  /* 0x010000009100780c */ /* 0x040fe20003f26110 */
[----:B------:R-:W-:Y:S01]  /*4b20*/  FFMA.FTZ R150, R138, R99, R101 ;  /* 0x000000638a967223 */ /* 0x000fe20000010065 */
[----:B------:R-:W-:Y:S01]  /*4b30*/  FSEL R98, R98, RZ, P5 ;  /* 0x000000ff62627208 */ /* 0x000fe20002800000 */
[----:B------:R-:W-:Y:S01]  /*4b40*/  FMUL.FTZ R78, R78, UR13 ;  /* 0x0000000d4e4e7c20 */ /* 0x000fe20008410000 */
[----:B------:R-:W-:Y:S01]  /*4b50*/  FSEL R99, R100, RZ, P1 ;  /* 0x000000ff64637208 */ /* 0x000fe20000800000 */
[----:B------:R-:W0:Y:S01]  /*4b60*/  LDC.64 R148, c[0x0][0x478] ;  /* 0x00011e00ff947b82 */ /* 0x000e220000000a00 */
[----:B------:R-:W-:Y:S01]  /*4b70*/  LOP3.LUT P5, RZ, R145, 0xff, RZ, 0xc0, !PT ;  /* 0x000000ff91ff7812 */ /* 0x000fe200078ac0ff */
[----:B------:R-:W-:Y:S01]  /*4b80*/  FMUL.FTZ R151, R139, R102 ;  /* 0x000000668b977220 */ /* 0x000fe20000410000 */
[----:B------:R-:W-:-:S02]  /*4b90*/  F2FP.BF16.F32.PACK_AB R99, R99, R98 ;  /* 0x000000626363723e */ /* 0x000fc400000010ff */
[----:B------:R-:W-:Y:S01]  /*4ba0*/  FSEL R98, R78, RZ, P5 ;  /* 0x000000ff4e627208 */ /* 0x000fe20002800000 */
[----:B------:R-:W-:Y:S01]  /*4bb0*/  FMUL.FTZ R151, R151, UR13 ;  /* 0x0000000d97977c20 */ /* 0x000fe20008410000 */
[C---:B------:R-:W-:Y:S01]  /*4bc0*/  F2FP.BF16.F32.PACK_AB R78, R96.reuse, R77 ;  /* 0x0000004d604e723e */ /* 0x040fe200000010ff */
[----:B------:R-:W1:Y:S01]  /*4bd0*/  LDC.64 R100, c[0x0][0x468] ;  /* 0x00011a00ff647b82 */ /* 0x000e620000000a00 */
[-C--:B------:R-:W-:Y:S01]  /*4be0*/  FMUL.FTZ R96, R96, R102.reuse ;  /* 0x0000006660607220 */ /* 0x080fe20000410000 */
[----:B------:R-:W-:Y:S02]  /*4bf0*/  F2FP.BF16.F32.PACK_AB R79, R76, R79 ;  /* 0x0000004f4c4f723e */ /* 0x000fe400000010ff */
[C---:B------:R-:W-:Y:S01]  /*4c00*/  F2FP.BF16.F32.PACK_AB R77, R147.reuse, R139 ;  /* 0x0000008b934d723e */ /* 0x040fe200000010ff */
[----:B------:R-:W-:Y:S01]  /*4c10*/  FMUL.FTZ R139, R96, UR13 ;  /* 0x0000000d608b7c20 */ /* 0x000fe20008410000 */
[----:B------:R-:W-:Y:S01]  /*4c20*/  F2FP.BF16.F32.PACK_AB R76, R150, R97 ;  /* 0x00000061964c723e */ /* 0x000fe200000010ff */
[-C--:B------:R-:W-:Y:S01]  /*4c30*/  FMUL.FTZ R147, R147, R102.reuse ;  /* 0x0000006693937220 */ /* 0x080fe20000410000 */
[----:B------:R-:W-:Y:S01]  /*4c40*/  LOP3.LUT P6, RZ, R145, 0xff00, RZ, 0xc0, !PT ;  /* 0x0000ff0091ff7812 */ /* 0x000fe200078cc0ff */
[-C--:B------:R-:W-:Y:S01]  /*4c50*/  FMUL.FTZ R96, R97, R102.reuse ;  /* 0x0000006661607220 */ /* 0x080fe20000410000 */
[----:B------:R-:W-:Y:S01]  /*4c60*/  LOP3.LUT P1, RZ, R144, 0xff0000, RZ, 0xc0, !PT ;  /* 0x00ff000090ff7812 */ /* 0x000fe2000782c0ff */
[----:B------:R-:W-:Y:S01]  /*4c70*/  FMUL.FTZ R150, R150, R102 ;  /* 0x0000006696967220 */ /* 0x000fe20000410000 */
[----:B------:R-:W-:Y:S01]  /*4c80*/  FSEL R153, R139, RZ, P6 ;  /* 0x000000ff8b997208 */ /* 0x000fe20003000000 */
[----:B------:R-:W-:Y:S01]  /*4c90*/  FMUL.FTZ R147, R147, UR13 ;  /* 0x0000000d93937c20 */ /* 0x000fe20008410000 */
[----:B------:R-:W-:Y:S01]  /*4ca0*/  FMUL.FTZ R96, R96, UR13 ;  /* 0x0000000d60607c20 */ /* 0x000fe20008410000 */
[----:B------:R-:W-:Y:S01]  /*4cb0*/  FMUL.FTZ R150, R150, UR13 ;  /* 0x0000000d96967c20 */ /* 0x000fe20008410000 */
[----:B------:R-:W-:Y:S01]  /*4cc0*/  FSEL R97, R151, RZ, P1 ;  /* 0x000000ff97617208 */ /* 0x000fe20000800000 */
[----:B0-----:R-:W-:Y:S01]  /*4cd0*/  IMAD.WIDE.U32 R148, R136, 0x10, R148 ;  /* 0x0000001088947825 */ /* 0x001fe200078e0094 */
[----:B------:R-:W-:-:S02]  /*4ce0*/  LOP3.LUT P5, RZ, R144, 0xff000000, RZ, 0xc0, !PT ;  /* 0xff00000090ff7812 */ /* 0x000fc400078ac0ff */
[C---:B------:R-:W-:Y:S02]  /*4cf0*/  LOP3.LUT P6, RZ, R144.reuse, 0xff, RZ, 0xc0, !PT ;  /* 0x000000ff90ff7812 */ /* 0x040fe400078cc0ff */
[----:B------:R-:W-:Y:S01]  /*4d00*/  LOP3.LUT P1, RZ, R144, 0xff00, RZ, 0xc0, !PT ;  /* 0x0000ff0090ff7812 */ /* 0x000fe2000782c0ff */
[----:B------:R0:W-:Y:S01]  /*4d10*/  STG.E.128 desc[UR8][R148.64], R76 ;  /* 0x0000004c94007986 */ /* 0x0001e2000c101d08 */
[----:B------:R-:W-:Y:S01]  /*4d20*/  FSEL R152, R147, RZ, P5 ;  /* 0x000000ff93987208 */ /* 0x000fe20002800000 */
[----:B-1----:R-:W-:Y:S01]  /*4d30*/  IMAD.WIDE.U32 R100, R136, 0x10, R100 ;  /* 0x0000001088647825 */ /* 0x002fe200078e0064 */
[----:B------:R-:W-:Y:S02]  /*4d40*/  FSEL R96, R96, RZ, P6 ;  /* 0x000000ff60607208 */ /* 0x000fe40003000000 */
[----:B------:R-:W-:Y:S02]  /*4d50*/  FSEL R139, R150, RZ, P1 ;  /* 0x000000ff968b7208 */ /* 0x000fe40000800000 */
[----:B------:R-:W-:-:S02]  /*4d60*/  F2FP.BF16.F32.PACK_AB R98, R153, R98 ;  /* 0x000000629962723e */ /* 0x000fc400000010ff */
[----:B------:R-:W-:Y:S02]  /*4d70*/  F2FP.BF16.F32.PACK_AB R97, R152, R97 ;  /* 0x000000619861723e */ /* 0x000fe400000010ff */
[----:B------:R-:W-:Y:S02]  /*4d80*/  F2FP.BF16.F32.PACK_AB R96, R139, R96 ;  /* 0x000000608b60723e */ /* 0x000fe400000010ff */
[----:B------:R-:W-:-:S03]  /*4d90*/  IADD3 R136, PT, PT, R136, 0x80, RZ ;  /* 0x0000008088887810 */ /* 0x000fc60007ffe0ff */
[----:B------:R0:W-:Y:S04]  /*4da0*/  STG.E.128 desc[UR8][R100.64], R96 ;  /* 0x0000006064007986 */ /* 0x0001e8000c101d08 */
.L_x_440:
[----:B------:R-:W-:Y:S05]  /*4db0*/  BSYNC.RECONVERGENT B1 ;  /* 0x0000000000017941 */ /* 0x000fea0003800200 */
.L_x_439:
[----:B------:R-:W-:Y:S04]  /*4dc0*/  BSSY.RECONVERGENT B1, `(.L_x_441) ;  /* 0x0000056000017945 */ /* 0x000fe80003800200 */
[----:B------:R-:W-:Y:S05]  /*4dd0*/  @!P3 BRA `(.L_x_442) ;  /* 0x000000040050b947 */ /* 0x000fea0003800000 */
[-CC-:B0-----:R-:W-:Y:S01]  /*4de0*/  FFMA.FTZ R79, R111, R103.reuse, R146.reuse ;  /* 0x000000676f4f7223 */ /* 0x181fe20000010092 */
[-C--:B------:R-:W-:Y:S01]  /*4df0*/  FFMA.FTZ R77, R109, R103.reuse, R146 ;  /* 0x000000676d4d7223 */ /* 0x080fe20000010092 */
[C---:B------:R-:W-:Y:S01]  /*4e00*/  PRMT R76, R23.reuse, 0x7632, R76 ;  /* 0x00007632174c7816 */ /* 0x040fe2000000004c */
        /* <DEDUP_REMOVED lines=10> */
[----:B------:R-:W-:Y:S01]  /*4eb0*/  FFMA.FTZ R78, R119, R103, R146 ;  /* 0x00000067774e7223 */ /* 0x000fe20000010092 */
[----:B------:R-:W-:Y:S01]  /*4ec0*/  FFMA.FTZ R76, R138, R99, R76 ;  /* 0x000000638a4c7223 */ /* 0x000fe2000001004c */
[----:B------:R-:W-:Y:S01]  /*4ed0*/  PRMT R99, R22, 0x7632, R99 ;  /* 0x0000763216637816 */ /* 0x000fe20000000063 */
[-CC-:B------:R-:W-:Y:S01]  /*4ee0*/  FFMA.FTZ R101, R118, R103.reuse, R146.reuse ;  /* 0x0000006776657223 */ /* 0x180fe20000010092 */
[----:B------:R-:W-:Y:S01]  /*4ef0*/  SHF.L.U32 R100, R21, 0x10, RZ ;  /* 0x0000001015647819 */ /* 0x000fe200000006ff */
[----:B------:R-:W-:Y:S01]  /*4f00*/  FFMA.FTZ R148, R114, R103, R146 ;  /* 0x0000006772947223 */ /* 0x000fe20000010092 */
[----:B------:R-:W-:Y:S01]  /*4f10*/  SHF.L.U32 R98, R20, 0x10, RZ ;  /* 0x0000001014627819 */ /* 0x000fe200000006ff */
[----:B------:R-:W-:Y:S01]  /*4f20*/  FADD.FTZ R139, R106, -R97 ;  /* 0x800000616a8b7221 */ /* 0x000fe20000010000 */
[----:B------:R-:W-:Y:S01]  /*4f30*/  FADD.FTZ R97, R105, -R78 ;  /* 0x8000004e69617221 */ /* 0x000fe20000010000 */
[----:B------:R-:W-:Y:S01]  /*4f40*/  PRMT R96, R21, 0x7632, R96 ;  /* 0x0000763215607816 */ /* 0x000fe20000000060 */
[----:B------:R-:W-:Y:S01]  /*4f50*/  FADD.FTZ R101, R116, -R101 ;  /* 0x8000006574657221 */ /* 0x000fe20000010000 */
[----:B------:R-:W-:Y:S01]  /*4f60*/  SHF.L.U32 R99, R99, 0x10, RZ ;  /* 0x0000001063637819 */ /* 0x000fe200000006ff */
[----:B------:R-:W-:Y:S01]  /*4f70*/  FADD.FTZ R147, R115, -R148 ;  /* 0x8000009473937221 */ /* 0x000fe20000010000 */
[C---:B------:R-:W-:Y:S01]  /*4f80*/  FFMA.FTZ R139, R138.reuse, R139, R100 ;  /* 0x0000008b8a8b7223 */ /* 0x040fe20000010064 */
[----:B------:R-:W-:Y:S01]  /*4f90*/  FFMA.FTZ R97, R138, R97, R98 ;  /* 0x000000618a617223 */ /* 0x000fe20000010062 */
[----:B------:R-:W-:Y:S01]  /*4fa0*/  PRMT R78, R20, 0x7632, R78 ;  /* 0x00007632144e7816 */ /* 0x000fe2000000004e */
[-C--:B------:R-:W-:Y:S01]  /*4fb0*/  FMUL.FTZ R148, R76, R102.reuse ;  /* 0x000000664c947220 */ /* 0x080fe20000410000 */
[----:B------:R-:W-:Y:S01]  /*4fc0*/  ISETP.GE.U32.AND P1, PT, R142, RZ, PT ;  /* 0x000000ff8e00720c */ /* 0x000fe20003f26070 */
[----:B------:R-:W-:Y:S01]  /*4fd0*/  FFMA.FTZ R98, R112, R103, R146 ;  /* 0x0000006770627223 */ /* 0x000fe20000010092 */
[-C--:B------:R-:W-:Y:S01]  /*4fe0*/  FMUL.FTZ R100, R79, R102.reuse ;  /* 0x000000664f647220 */ /* 0x080fe20000410000 */
[----:B------:R-:W-:Y:S01]  /*4ff0*/  SHF.L.U32 R150, R96, 0x10, RZ ;  /* 0x0000001060967819 */ /* 0x000fe200000006ff */
[----:B------:R-:W-:Y:S01]  /*5000*/  FFMA.FTZ R96, R138, R101, R99 ;  /* 0x000000658a607223 */ /* 0x000fe20000010063 */
[----:B------:R-:W-:Y:S01]  /*5010*/  SHF.L.U32 R101, R78, 0x10, RZ ;  /* 0x000000104e657819 */ /* 0x000fe200000006ff */
[----:B------:R-:W-:Y:S01]  /*5020*/  FMUL.FTZ R148, R148, UR13 ;  /* 0x0000000d94947c20 */ /* 0x000fe20008410000 */
[----:B------:R-:W-:Y:S01]  /*5030*/  FADD.FTZ R99, R113, -R98 ;  /* 0x8000006271637221 */ /* 0x000fe20000010000 */
[----:B------:R-:W-:Y:S01]  /*5040*/  FMUL.FTZ R100, R100, UR13 ;  /* 0x0000000d64647c20 */ /* 0x000fe20008410000 */
[C---:B------:R-:W-:Y:S01]  /*5050*/  ISETP.GE.U32.AND.EX P1, PT, R143.reuse, 0x1000000, PT, P1 ;  /* 0x010000008f00780c */ /* 0x040fe20003f26110 */
[C---:B------:R-:W-:Y:S01]  /*5060*/  FFMA.FTZ R147, R138.reuse, R147, R150 ;  /* 0x000000938a937223 */ /* 0x040fe20000010096 */
[----:B------:R-:W-:Y:S01]  /*5070*/  LOP3.LUT P5, RZ, R143, 0xff0000, RZ, 0xc0, !PT ;  /* 0x00ff00008fff7812 */ /* 0x000fe200078ac0ff */
[----:B------:R-:W-:Y:S01]  /*5080*/  FFMA.FTZ R150, R138, R99, R101 ;  /* 0x000000638a967223 */ /* 0x000fe20000010065 */
[----:B------:R-:W-:Y:S01]  /*5090*/  FSEL R148, R148, RZ, P1 ;  /* 0x000000ff94947208 */ /* 0x000fe20000800000 */
[-C--:B------:R-:W-:Y:S01]  /*50a0*/  FMUL.FTZ R78, R77, R102.reuse ;  /* 0x000000664d4e7220 */ /* 0x080fe20000410000 */
[----:B------:R-:W-:Y:S01]  /*50b0*/  FSEL R99, R100, RZ, P5 ;  /* 0x000000ff64637208 */ /* 0x000fe20002800000 */
[----:B------:R-:W-:Y:S01]  /*50c0*/  FMUL.FTZ R151, R139, R102 ;  /* 0x000000668b977220 */ /* 0x000fe20000410000 */
[----:B------:R-:W-:Y:S01]  /*50d0*/  LOP3.LUT P5, RZ, R143, 0xff, RZ, 0xc0, !PT ;  /* 0x000000ff8fff7812 */ /* 0x000fe200078ac0ff */
[----:B------:R-:W-:Y:S01]  /*50e0*/  FMUL.FTZ R78, R78, UR13 ;  /* 0x0000000d4e4e7c20 */ /* 0x000fe20008410000 */
[----:B------:R-:W-:Y:S01]  /*50f0*/  F2FP.BF16.F32.PACK_AB R99, R148, R99 ;  /* 0x000000639463723e */ /* 0x000fe200000010ff */
[----:B------:R-:W0:Y:S01]  /*5100*/  LDC.64 R100, c[0x0][0x468] ;  /* 0x00011a00ff647b82 */ /* 0x000e220000000a00 */
[----:B------:R-:W-:Y:S01]  /*5110*/  F2FP.BF16.F32.PACK_AB R79, R76, R79 ;  /* 0x0000004f4c4f723e */ /* 0x000fe200000010ff */
[----:B------:R-:W-:Y:S01]  /*5120*/  FMUL.FTZ R151, R151, UR13 ;  /* 0x0000000d97977c20 */ /* 0x000fe20008410000 */
[----:B------:R-:W-:-:S02]  /*5130*/  FSEL R98, R78, RZ, P5 ;  /* 0x000000ff4e627208 */ /* 0x000fc40002800000 */
[C---:B------:R-:W-:Y:S01]  /*5140*/  F2FP.BF16.F32.PACK_AB R78, R96.reuse, R77 ;  /* 0x0000004d604e723e */ /* 0x040fe200000010ff */
[-C--:B------:R-:W-:Y:S01]  /*5150*/  FMUL.FTZ R96, R96, R102.reuse ;  /* 0x0000006660607220 */ /* 0x080fe20000410000 */
[----:B------:R-:W-:Y:S01]  /*5160*/  F2FP.BF16.F32.PACK_AB R77, R147, R139 ;  /* 0x0000008b934d723e */ /* 0x000fe200000010ff */
[----:B------:R-:W1:Y:S01]  /*5170*/  LDC.64 R148, c[0x0][0x478] ;  /* 0x00011e00ff947b82 */ /* 0x000e620000000a00 */
[----:B------:R-:W-:Y:S01]  /*5180*/  F2FP.BF16.F32.PACK_AB R76, R150, R97 ;  /* 0x00000061964c723e */ /* 0x000fe200000010ff */
[----:B------:R-:W-:Y:S01]  /*5190*/  FMUL.FTZ R139, R96, UR13 ;  /* 0x0000000d608b7c20 */ /* 0x000fe20008410000 */
[----:B------:R-:W-:Y:S01]  /*51a0*/  LOP3.LUT P6, RZ, R143, 0xff00, RZ, 0xc0, !PT ;  /* 0x0000ff008fff7812 */ /* 0x000fe200078cc0ff */
[-C--:B------:R-:W-:Y:S01]  /*51b0*/  FMUL.FTZ R147, R147, R102.reuse ;  /* 0x0000006693937220 */ /* 0x080fe20000410000 */
[----:B------:R-:W-:Y:S01]  /*51c0*/  LOP3.LUT P1, RZ, R142, 0xff0000, RZ, 0xc0, !PT ;  /* 0x00ff00008eff7812 */ /* 0x000fe2000782c0ff */
[-C--:B------:R-:W-:Y:S01]  /*51d0*/  FMUL.FTZ R96, R97, R102.reuse ;  /* 0x0000006661607220 */ /* 0x080fe20000410000 */
[----:B------:R-:W-:Y:S01]  /*51e0*/  FMUL.FTZ R150, R150, R102 ;  /* 0x0000006696967220 */ /* 0x000fe20000410000 */
[----:B------:R-:W-:Y:S01]  /*51f0*/  FSEL R153, R139, RZ, P6 ;  /* 0x000000ff8b997208 */ /* 0x000fe20003000000 */
[----:B------:R-:W-:Y:S01]  /*5200*/  FMUL.FTZ R147, R147, UR13 ;  /* 0x0000000d93937c20 */ /* 0x000fe20008410000 */
[----:B------:R-:W-:Y:S01]  /*5210*/  FMUL.FTZ R96, R96, UR13 ;  /* 0x0000000d60607c20 */ /* 0x000fe20008410000 */
[----:B------:R-:W-:Y:S01]  /*5220*/  FMUL.FTZ R150, R150, UR13 ;  /* 0x0000000d96967c20 */ /* 0x000fe20008410000 */
[----:B------:R-:W-:-:S02]  /*5230*/  FSEL R97, R151, RZ, P1 ;  /* 0x000000ff97617208 */ /* 0x000fc40000800000 */
[C---:B------:R-:W-:Y:S02]  /*5240*/  LOP3.LUT P5, RZ, R142.reuse, 0xff000000, RZ, 0xc0, !PT ;  /* 0xff0000008eff7812 */ /* 0x040fe400078ac0ff */
[----:B------:R-:W-:Y:S01]  /*5250*/  LOP3.LUT P6, RZ, R142, 0xff, RZ, 0xc0, !PT ;  /* 0x000000ff8eff7812 */ /* 0x000fe200078cc0ff */
[----:B0-----:R-:W-:Y:S01]  /*5260*/  IMAD.WIDE.U32 R100, R136, 0x10, R100 ;  /* 0x0000001088647825 */ /* 0x001fe200078e0064 */
[----:B------:R-:W-:Y:S02]  /*5270*/  LOP3.LUT P1, RZ, R142, 0xff00, RZ, 0xc0, !PT ;  /* 0x0000ff008eff7812 */ /* 0x000fe4000782c0ff */
[----:B------:R-:W-:Y:S02]  /*5280*/  FSEL R152, R147, RZ, P5 ;  /* 0x000000ff93987208 */ /* 0x000fe40002800000 */
[----:B------:R-:W-:Y:S02]  /*5290*/  FSEL R96, R96, RZ, P6 ;  /* 0x000000ff60607208 */ /* 0x000fe40003000000 */
[----:B------:R-:W-:Y:S01]  /*52a0*/  FSEL R139, R150, RZ, P1 ;  /* 0x000000ff968b7208 */ /* 0x000fe20000800000 */
[----:B-1----:R-:W-:Y:S01]  /*52b0*/  IMAD.WIDE.U32 R148, R136, 0x10, R148 ;  /* 0x0000001088947825 */ /* 0x002fe200078e0094 */
[----:B------:R-:W-:-:S02]  /*52c0*/  F2FP.BF16.F32.PACK_AB R98, R153, R98 ;  /* 0x000000629962723e */ /* 0x000fc400000010ff */
[----:B------:R-:W-:Y:S02]  /*52d0*/  F2FP.BF16.F32.PACK_AB R97, R152, R97 ;  /* 0x000000619861723e */ /* 0x000fe400000010ff */
[----:B------:R-:W-:Y:S01]  /*52e0*/  F2FP.BF16.F32.PACK_AB R96, R139, R96 ;  /* 0x000000608b60723e */ /* 0x000fe200000010ff */
[----:B------:R1:W-:Y:S01]  /*52f0*/  STG.E.128 desc[UR8][R148.64], R76 ;  /* 0x0000004c94007986 */ /* 0x0003e2000c101d08 */
[----:B------:R-:W-:-:S03]  /*5300*/  IADD3 R136, PT, PT, R136, 0x80, RZ ;  /* 0x0000008088887810 */ /* 0x000fc60007ffe0ff */
[----:B------:R1:W-:Y:S04]  /*5310*/  STG.E.128 desc[UR8][R100.64], R96 ;  /* 0x0000006064007986 */ /* 0x0003e8000c101d08 */
.L_x_442:
[----:B------:R-:W-:Y:S05]  /*5320*/  BSYNC.RECONVERGENT B1 ;  /* 0x0000000000017941 */ /* 0x000fea0003800200 */
.L_x_441:
[----:B------:R-:W-:Y:S05]  /*5330*/  @!P4 BRA `(.L_x_431) ;  /* 0x00000004004cc947 */ /* 0x000fea0003800000 */
[----:B01----:R-:W0:Y:S01]  /*5340*/  LDC.64 R76, c[0x0][0x468] ;  /* 0x00011a00ff4c7b82 */ /* 0x003e220000000a00 */
[-CC-:B------:R-:W-:Y:S01]  /*5350*/  FFMA.FTZ R150, R104, R103.reuse, R146.reuse ;  /* 0x0000006768967223 */ /* 0x180fe20000010092 */
[-CC-:B------:R-:W-:Y:S01]  /*5360*/  FFMA.FTZ R97, R11, R103.reuse, R146.reuse ;  /* 0x000000670b617223 */ /* 0x180fe20000010092 */
[-C--:B------:R-:W-:Y:S01]  /*5370*/  FFMA.FTZ R79, R9, R103.reuse, R146 ;  /* 0x00000067094f7223 */ /* 0x080fe20000010092 */
[----:B------:R-:W-:Y:S01]  /*5380*/  PRMT R78, R94, 0x7632, R78 ;  /* 0x000076325e4e7816 */ /* 0x000fe2000000004e */
[-CC-:B------:R-:W-:Y:S01]  /*5390*/  FFMA.FTZ R148, R18, R103.reuse, R146.reuse ;  /* 0x0000006712947223 */ /* 0x180fe20000010092 */
[-CC-:B------:R-:W-:Y:S01]  /*53a0*/  FFMA.FTZ R147, R7, R103.reuse, R146.reuse ;  /* 0x0000006707937223 */ /* 0x180fe20000010092 */
[-CC-:B------:R-:W-:Y:S01]  /*53b0*/  FFMA.FTZ R96, R16, R103.reuse, R146.reuse ;  /* 0x0000006710607223 */ /* 0x180fe20000010092 */
[-C--:B------:R-:W-:Y:S01]  /*53c0*/  FFMA.FTZ R139, R5, R103.reuse, R146 ;  /* 0x00000067058b7223 */ /* 0x080fe20000010092 */
[----:B------:R-:W-:Y:S01]  /*53d0*/  SHF.L.U32 R98, R94, 0x10, RZ ;  /* 0x000000105e627819 */ /* 0x000fe200000006ff */
[----:B------:R-:W-:Y:S01]  /*53e0*/  FADD.FTZ R151, R19, -R150 ;  /* 0x8000009613977221 */ /* 0x000fe20000010000 */
[----:B------:R-:W-:Y:S01]  /*53f0*/  FADD.FTZ R149, R12, -R97 ;  /* 0x800000610c957221 */ /* 0x000fe20000010000 */
[----:B------:R-:W-:Y:S01]  /*5400*/  FFMA.FTZ R146, R14, R103, R146 ;  /* 0x000000670e927223 */ /* 0x000fe20000010092 */
[----:B------:R-:W-:Y:S01]  /*5410*/  PRMT R99, R95, 0x7632, R99 ;  /* 0x000076325f637816 */ /* 0x000fe20000000063 */
[----:B------:R-:W-:Y:S01]  /*5420*/  FADD.FTZ R97, R10, -R79 ;  /* 0x8000004f0a617221 */ /* 0x000fe20000010000 */
[----:B------:R-:W-:Y:S01]  /*5430*/  SHF.L.U32 R150, R78, 0x10, RZ ;  /* 0x000000104e967819 */ /* 0x000fe200000006ff */
[----:B------:R-:W-:Y:S01]  /*5440*/  FADD.FTZ R103, R17, -R148 ;  /* 0x8000009411677221 */ /* 0x000fe20000010000 */
[----:B------:R-:W1:Y:S01]  /*5450*/  LDC.64 R100, c[0x0][0x478] ;  /* 0x00011e00ff647b82 */ /* 0x000e620000000a00 */
[----:B------:R-:W-:Y:S01]  /*5460*/  SHF.L.U32 R99, R99, 0x10, RZ ;  /* 0x0000001063637819 */ /* 0x000fe200000006ff */
[C---:B------:R-:W-:Y:S01]  /*5470*/  FFMA.FTZ R78, R138.reuse, R97, R98 ;  /* 0x000000618a4e7223 */ /* 0x040fe20000010062 */
[----:B------:R-:W-:Y:S01]  /*5480*/  SHF.L.U32 R152, R95, 0x10, RZ ;  /* 0x000000105f987819 */ /* 0x000fe200000006ff */
[C---:B------:R-:W-:Y:S01]  /*5490*/  FFMA.FTZ R97, R138.reuse, R103, R150 ;  /* 0x000000678a617223 */ /* 0x040fe20000010096 */
[----:B------:R-:W-:Y:S01]  /*54a0*/  PRMT R103, R93, 0x7632, R103 ;  /* 0x000076325d677816 */ /* 0x000fe20000000067 */
[----:B------:R-:W-:Y:S01]  /*54b0*/  FFMA.FTZ R99, R138, R151, R99 ;  /* 0x000000978a637223 */ /* 0x000fe20000010063 */
[----:B------:R-:W-:Y:S01]  /*54c0*/  PRMT R98, R92, 0x7632, R98 ;  /* 0x000076325c627816 */ /* 0x000fe20000000062 */
        /* <DEDUP_REMOVED lines=11> */
[----:B------:R-:W-:Y:S01]  /*5580*/  FFMA.FTZ R103, R138, R103, R148 ;  /* 0x000000678a677223 */ /* 0x000fe20000010094 */
[----:B------:R-:W-:Y:S01]  /*5590*/  ISETP.GE.U32.AND P1, PT, R140, RZ, PT ;  /* 0x000000ff8c00720c */ /* 0x000fe20003f26070 */
[----:B------:R-:W-:Y:S01]  /*55a0*/  FFMA.FTZ R96, R138, R139, R96 ;  /* 0x0000008b8a607223 */ /* 0x000fe20000010060 */
[----:B0-----:R-:W-:-:S04]  /*55b0*/  IMAD.WIDE.U32 R138, R136, 0x10, R76 ;  /* 0x00000010888a7825 */ /* 0x001fc800078e004c */
[-C--:B------:R-:W-:Y:S01]  /*55c0*/  FMUL.FTZ R76, R79, R102.reuse ;  /* 0x000000664f4c7220 */ /* 0x080fe20000410000 */
[C---:B------:R-:W-:Y:S01]  /*55d0*/  F2FP.BF16.F32.PACK_AB R79, R99.reuse, R79 ;  /* 0x0000004f634f723e */ /* 0x040fe200000010ff */
[----:B------:R-:W-:Y:S01]  /*55e0*/  FMUL.FTZ R77, R99, R102 ;  /* 0x00000066634d7220 */ /* 0x000fe20000410000 */
[----:B-1----:R-:W-:-:S04]  /*55f0*/  IMAD.WIDE.U32 R100, R136, 0x10, R100 ;  /* 0x0000001088647825 */ /* 0x002fc800078e0064 */
[----:B------:R-:W-:Y:S01]  /*5600*/  FMUL.FTZ R99, R76, UR13 ;  /* 0x0000000d4c637c20 */ /* 0x000fe20008410000 */
[-C--:B------:R-:W-:Y:S01]  /*5610*/  FMUL.FTZ R76, R78, R102.reuse ;  /* 0x000000664e4c7220 */ /* 0x080fe20000410000 */
[----:B------:R-:W-:Y:S01]  /*5620*/  FMUL.FTZ R77, R77, UR13 ;  /* 0x0000000d4d4d7c20 */ /* 0x000fe20008410000 */
[----:B------:R-:W-:Y:S01]  /*5630*/  LOP3.LUT P5, RZ, R141, 0xff0000, RZ, 0xc0, !PT ;  /* 0x00ff00008dff7812 */ /* 0x000fe200078ac0ff */
[----:B------:R-:W-:Y:S01]  /*5640*/  FMUL.FTZ R136, R97, R102 ;  /* 0x0000006661887220 */ /* 0x000fe20000410000 */
[C---:B------:R-:W-:Y:S01]  /*5650*/  ISETP.GE.U32.AND.EX P1, PT, R141.reuse, 0x1000000, PT, P1 ;  /* 0x010000008d00780c */ /* 0x040fe20003f26110 */
[----:B------:R-:W-:Y:S01]  /*5660*/  FMUL.FTZ R76, R76, UR13 ;  /* 0x0000000d4c4c7c20 */ /* 0x000fe20008410000 */
[----:B------:R-:W-:Y:S01]  /*5670*/  LOP3.LUT P6, RZ, R141, 0xff, RZ, 0xc0, !PT ;  /* 0x000000ff8dff7812 */ /* 0x000fe200078cc0ff */
[----:B------:R-:W-:Y:S01]  /*5680*/  FMUL.FTZ R146, R136, UR13 ;  /* 0x0000000d88927c20 */ /* 0x000fe20008410000 */
[----:B------:R-:W-:Y:S01]  /*5690*/  F2FP.BF16.F32.PACK_AB R78, R97, R78 ;  /* 0x0000004e614e723e */ /* 0x000fe200000010ff */
[-C--:B------:R-:W-:Y:S01]  /*56a0*/  FMUL.FTZ R97, R147, R102.reuse ;  /* 0x0000006693617220 */ /* 0x080fe20000410000 */
[----:B------:R-:W-:Y:S01]  /*56b0*/  FSEL R99, R99, RZ, P5 ;  /* 0x000000ff63637208 */ /* 0x000fe20002800000 */
[----:B------:R-:W-:Y:S01]  /*56c0*/  FMUL.FTZ R136, R98, R102 ;  /* 0x0000006662887220 */ /* 0x000fe20000410000 */
[----:B------:R-:W-:-:S02]  /*56d0*/  FSEL R150, R77, RZ, P1 ;  /* 0x000000ff4d967208 */ /* 0x000fc40000800000 */
[----:B------:R-:W-:Y:S02]  /*56e0*/  LOP3.LUT P5, RZ, R141, 0xff00, RZ, 0xc0, !PT ;  /* 0x0000ff008dff7812 */ /* 0x000fe400078ac0ff */
[----:B------:R-:W-:Y:S01]  /*56f0*/  FSEL R148, R76, RZ, P6 ;  /* 0x000000ff4c947208 */ /* 0x000fe20003000000 */
[-C--:B------:R-:W-:Y:S01]  /*5700*/  FMUL.FTZ R76, R103, R102.reuse ;  /* 0x00000066674c7220 */ /* 0x080fe20000410000 */
[----:B------:R-:W-:Y:S01]  /*5710*/  F2FP.BF16.F32.PACK_AB R77, R98, R147 ;  /* 0x00000093624d723e */ /* 0x000fe200000010ff */
[----:B------:R-:W-:Y:S01]  /*5720*/  FMUL.FTZ R98, R97, UR13 ;  /* 0x0000000d61627c20 */ /* 0x000fe20008410000 */
[----:B------:R-:W-:Y:S01]  /*5730*/  LOP3.LUT P1, RZ, R140, 0xff0000, RZ, 0xc0, !PT ;  /* 0x00ff00008cff7812 */ /* 0x000fe2000782c0ff */
[----:B------:R-:W-:Y:S01]  /*5740*/  FMUL.FTZ R102, R96, R102 ;  /* 0x0000006660667220 */ /* 0x000fe20000410000 */
[----:B------:R-:W-:Y:S01]  /*5750*/  FSEL R149, R146, RZ, P5 ;  /* 0x000000ff92957208 */ /* 0x000fe20002800000 */
[----:B------:R-:W-:Y:S01]  /*5760*/  FMUL.FTZ R146, R136, UR13 ;  /* 0x0000000d88927c20 */ /* 0x000fe20008410000 */
[----:B------:R-:W-:Y:S01]  /*5770*/  FMUL.FTZ R97, R76, UR13 ;  /* 0x0000000d4c617c20 */ /* 0x000fe20008410000 */
[----:B------:R-:W-:Y:S01]  /*5780*/  FMUL.FTZ R102, R102, UR13 ;  /* 0x0000000d66667c20 */ /* 0x000fe20008410000 */
[----:B------:R-:W-:-:S02]  /*5790*/  FSEL R136, R98, RZ, P1 ;  /* 0x000000ff62887208 */ /* 0x000fc40000800000 */
[C---:B------:R-:W-:Y:S02]  /*57a0*/  LOP3.LUT P6, RZ, R140.reuse, 0xff000000, RZ, 0xc0, !PT ;  /* 0xff0000008cff7812 */ /* 0x040fe400078cc0ff */
[C---:B------:R-:W-:Y:S02]  /*57b0*/  LOP3.LUT P5, RZ, R140.reuse, 0xff, RZ, 0xc0, !PT ;  /* 0x000000ff8cff7812 */ /* 0x040fe400078ac0ff */
[----:B------:R-:W-:Y:S02]  /*57c0*/  LOP3.LUT P1, RZ, R140, 0xff00, RZ, 0xc0, !PT ;  /* 0x0000ff008cff7812 */ /* 0x000fe4000782c0ff */
[----:B------:R-:W-:Y:S02]  /*57d0*/  F2FP.BF16.F32.PACK_AB R76, R96, R103 ;  /* 0x00000067604c723e */ /* 0x000fe400000010ff */
[----:B------:R-:W-:Y:S02]  /*57e0*/  FSEL R147, R146, RZ, P6 ;  /* 0x000000ff92937208 */ /* 0x000fe40003000000 */
[----:B------:R-:W-:Y:S01]  /*57f0*/  FSEL R96, R97, RZ, P5 ;  /* 0x000000ff61607208 */ /* 0x000fe20002800000 */
[----:B------:R2:W-:Y:S01]  /*5800*/  STG.E.128 desc[UR8][R100.64], R76 ;  /* 0x0000004c64007986 */ /* 0x0005e2000c101d08 */
[----:B------:R-:W-:-:S02]  /*5810*/  FSEL R103, R102, RZ, P1 ;  /* 0x000000ff66677208 */ /* 0x000fc40000800000 */
[----:B------:R-:W-:Y:S02]  /*5820*/  F2FP.BF16.F32.PACK_AB R99, R150, R99 ;  /* 0x000000639663723e */ /* 0x000fe400000010ff */
[----:B------:R-:W-:Y:S02]  /*5830*/  F2FP.BF16.F32.PACK_AB R98, R149, R148 ;  /* 0x000000949562723e */ /* 0x000fe400000010ff */
[----:B------:R-:W-:Y:S02]  /*5840*/  F2FP.BF16.F32.PACK_AB R97, R147, R136 ;  /* 0x000000889361723e */ /* 0x000fe400000010ff */
[----:B------:R-:W-:-:S05]  /*5850*/  F2FP.BF16.F32.PACK_AB R96, R103, R96 ;  /* 0x000000606760723e */ /* 0x000fca00000010ff */
[----:B------:R2:W-:Y:S02]  /*5860*/  STG.E.128 desc[UR8][R138.64], R96 ;  /* 0x000000608a007986 */ /* 0x0005e4000c101d08 */
.L_x_431:
[----:B------:R-:W-:Y:S05]  /*5870*/  BSYNC.RECONVERGENT B0 ;  /* 0x0000000000007941 */ /* 0x000fea0003800200 */
.L_x_421:
[----:B01234-:R-:W0:Y:S01]  /*5880*/  LDC.64 R96, c[0x0][0x380] ;  /* 0x0000e000ff607b82 */ /* 0x01fe220000000a00 */
[----:B------:R-:W-:Y:S01]  /*5890*/  UPLOP3.LUT UP1, UPT, UPT, UPT, UP1, 0x40, 0x4 ;  /* 0x000000000004789c */ /* 0x000fe20003f2e810 */
[----:B0-----:R-:W-:-:S04]  /*58a0*/  IADD3 R0, PT, PT, R0, R96, RZ ;  /* 0x0000006000007210 */ /* 0x001fc80007ffe0ff */
[----:B------:R-:W-:-:S13]  /*58b0*/  ISETP.GE.AND P1, PT, R0, R97, PT ;  /* 0x000000610000720c */ /* 0x000fda0003f26270 */
[----:B------:R-:W-:Y:S05]  /*58c0*/  @!P1 BRA `(.L_x_443) ;  /* 0xffffffac00249947 */ /* 0x000fea000383ffff */
.L_x_412:
[----:B------:R-:W0:Y:S08]  /*58d0*/  S2UR UR4, SR_CTAID.X ;  /* 0x00000000000479c3 */ /* 0x000e300000002500 */
[----:B------:R-:W1:Y:S08]  /*58e0*/  LDC.64 R6, c[0x0][0x440] ;  /* 0x00011000ff067b82 */ /* 0x000e700000000a00 */
[----:B------:R-:W2:Y:S08]  /*58f0*/  LDC.64 R8, c[0x0][0x448] ;  /* 0x00011200ff087b82 */ /* 0x000eb00000000a00 */
[----:B------:R-:W3:Y:S01]  /*5900*/  LDC.64 R10, c[0x0][0x440] ;  /* 0x00011000ff0a7b82 */ /* 0x000ee20000000a00 */
[----:B0-----:R-:W-:-:S05]  /*5910*/  IMAD R3, R3, UR4, RZ ;  /* 0x0000000403037c24 */ /* 0x001fca000f8e02ff */
[----:B------:R-:W-:Y:S02]  /*5920*/  LEA.HI R15, R3, R4, RZ, 0x1d ;  /* 0x00000004030f7211 */ /* 0x000fe400078fe8ff */
[----:B------:R-:W0:Y:S03]  /*5930*/  LDC.64 R12, c[0x0][0x448] ;  /* 0x00011200ff0c7b82 */ /* 0x000e260000000a00 */
[----:B-1----:R-:W-:-:S04]  /*5940*/  @P2 IMAD.WIDE.U32 R2, R15, 0x20, R6 ;  /* 0x000000200f022825 */ /* 0x002fc800078e0006 */
[C---:B--2---:R-:W-:Y:S01]  /*5950*/  @P2 IMAD.WIDE.U32 R4, R15.reuse, 0x20, R8 ;  /* 0x000000200f042825 */ /* 0x044fe200078e0008 */
[----:B------:R-:W-:Y:S01]  /*5960*/  @P2 IADD3 R15, PT, PT, R15, 0x80, RZ ;  /* 0x000000800f0f2810 */ /* 0x000fe20007ffe0ff */
[----:B------:R1:W-:Y:S04]  /*5970*/  @P2 STG.E.128 desc[UR8][R2.64], R52 ;  /* 0x0000003402002986 */ /* 0x0003e8000c101d08 */
[----:B------:R1:W-:Y:S01]  /*5980*/  @P2 STG.E.128 desc[UR8][R2.64+0x10], R56 ;  /* 0x0000103802002986 */ /* 0x0003e2000c101d08 */
[----:B---3--:R-:W-:-:S03]  /*5990*/  @P3 IMAD.WIDE.U32 R10, R15, 0x20, R10 ;  /* 0x000000200f0a3825 */ /* 0x008fc600078e000a */
[----:B------:R1:W-:Y:S04]  /*59a0*/  @P2 STG.E.128 desc[UR8][R4.64], R36 ;  /* 0x0000002404002986 */ /* 0x0003e8000c101d08 */
[----:B------:R1:W-:Y:S01]  /*59b0*/  @P2 STG.E.128 desc[UR8][R4.64+0x10], R40 ;  /* 0x0000102804002986 */ /* 0x0003e2000c101d08 */
[----:B0-----:R-:W-:-:S03]  /*59c0*/  @P3 IMAD.WIDE.U32 R12, R15, 0x20, R12 ;  /* 0x000000200f0c3825 */ /* 0x001fc600078e000c */
        /* <DEDUP_REMOVED lines=15> */
.L_x_444:
        /* <DEDUP_REMOVED lines=12> */
.L_x_10662:


//--------------------- .text._ZN10layer_norm13ln_bwd_kernelINS_13Kernel_traitsI13__nv_bfloat16S2_S2_S2_fjLj3072ELj1ELj1ELj4ELj16ENS_18Kernel_traits_baseILj3072ES2_S2_S2_S2_fjLj128EEEEELb1ELb0ELb0ELb1EEEvNS_9BwdParamsE --------------------------
	.section	.text._ZN10layer_norm13ln_bwd_kernelINS_13Kernel_traitsI13__nv_bfloat16S2_S2_S2_fjLj3072ELj1ELj1ELj4ELj16ENS_18Kernel_traits_baseILj3072ES2_S2_S2_S2_fjLj128EEEEELb1ELb0ELb0ELb1EEEvNS_9BwdParamsE,"ax",@progbits
	.align	128
        .global         _ZN10layer_norm13ln_bwd_kernelINS_13Kernel_traitsI13__nv_bfloat16S2_S2_S2_fjLj3072ELj1ELj1ELj4ELj16ENS_18Kernel_traits_baseILj3072ES2_S2_S2_S2_fjLj128EEEEELb1ELb0ELb0ELb1EEEvNS_9BwdParamsE
        .type           _ZN10layer_norm13ln_bwd_kernelINS_13Kernel_traitsI13__nv_bfloat16S2_S2_S2_fjLj3072ELj1ELj1ELj4ELj16ENS_18Kernel_traits_baseILj3072ES2_S2_S2_S2_fjLj128EEEEELb1ELb0ELb0ELb1EEEvNS_9BwdParamsE,@function
        .size           _ZN10layer_norm13ln_bwd_kernelINS_13Kernel_traitsI13__nv_bfloat16S2_S2_S2_fjLj3072ELj1ELj1ELj4ELj16ENS_18Kernel_traits_baseILj3072ES2_S2_S2_S2_fjLj128EEEEELb1ELb0ELb0ELb1EEEvNS_9BwdParamsE,(.L_x_10663 - _ZN10layer_norm13ln_bwd_kernelINS_13Kernel_traitsI13__nv_bfloat16S2_S2_S2_fjLj3072ELj1ELj1ELj4ELj16ENS_18Kernel_traits_baseILj3072ES2_S2_S2_S2_fjLj128EEEEELb1ELb0ELb0ELb1EEEvNS_9BwdParamsE)
        .other          _ZN10layer_norm13ln_bwd_kernelINS_13Kernel_traitsI13__nv_bfloat16S2_S2_S2_fjLj3072ELj1ELj1ELj4ELj16ENS_18Kernel_traits_baseILj3072ES2_S2_S2_S2_fjLj128EEEEELb1ELb0ELb0ELb1EEEvNS_9BwdParamsE,@"STO_CUDA_ENTRY STV_DEFAULT"
_ZN10layer_norm13ln_bwd_kernelINS_13Kernel_traitsI13__nv_bfloat16S2_S2_S2_fjLj3072ELj1ELj1ELj4ELj16ENS_18Kernel_traits_baseILj3072ES2_S2_S2_S2_fjLj128EEEEELb1ELb0ELb0ELb1EEEvNS_9BwdParamsE:
.text._ZN10layer_norm13ln_bwd_kernelINS_13Kernel_traitsI13__nv_bfloat16S2_S2_S2_fjLj3072ELj1ELj1ELj4ELj16ENS_18Kernel_traits_baseILj3072ES2_S2_S2_S2_fjLj128EEEEELb1ELb0ELb0ELb1EEEvNS_9BwdParamsE:
        /* <DEDUP_REMOVED lines=34> */
[----:B------:R-:W-:-:S02]  /*0220*/  PLOP3.LUT P2, PT, PT, PT, PT, 0x8, 0x80 ;  /* 0x000000000080781c */ /* 0x000fc40003f4e170 */
[----:B------:R-:W-:Y:S02]  /*0230*/  CS2R R74, SRZ ;  /* 0x00000000004a7805 */ /* 0x000fe4000001ff00 */
[----:B------:R-:W-:Y:S02]  /*0240*/  MOV R114, UR5 ;  /* 0x0000000500727c02 */ /* 0x000fe40008000f00 */
        /* <DEDUP_REMOVED lines=15> */
[----:B------:R-:W-:Y:S01]  /*0340*/  MOV R101, RZ ;  /* 0x000000ff00657202 */ /* 0x000fe20000000f00 */
[----:B0-----:R-:W3:Y:S01]  /*0350*/  LDG.E.128 R12, desc[UR6][R2.64] ;  /* 0x00000006020c7981 */ /* 0x001ee2000c1e1d00 */
[----:B------:R-:W0:Y:S03]  /*0360*/  LDCU UR4, c[0x0][0x408] ;  /* 0x00008100ff0477ac */ /* 0x000e260008000800 */
[----:B------:R-:W4:Y:S01]  /*0370*/  LDG.E.128 R8, desc[UR6][R2.64+0x800] ;  /* 0x0008000602087981 */ /* 0x000f22000c1e1d00 */
[----:B------:R-:W1:Y:S03]  /*0380*/  LDCU UR9, c[0x0][0x388] ;  /* 0x00007100ff0977ac */ /* 0x000e660008000800 */
[----:B------:R5:W4:Y:S01]  /*0390*/  LDG.E.128 R4, desc[UR6][R2.64+0x1000] ;  /* 0x0010000602047981 */ /* 0x000b22000c1e1d00 */
[----:B--2---:R-:W-:Y:S01]  /*03a0*/  ISETP.NE.U32.AND P1, PT, R16, RZ, PT ;  /* 0x000000ff1000720c */ /* 0x004fe20003f25070 */
[----:B------:R-:W2:Y:S03]  /*03b0*/  LDCU.U8 UR8, c[0x0][0x410] ;  /* 0x00008200ff0877ac */ /* 0x000ea60008000000 */
[----:B------:R-:W-:-:S02]  /*03c0*/  ISETP.NE.AND.EX P1, PT, R17, RZ, PT, P1 ;  /* 0x000000ff1100720c */ /* 0x000fc40003f25310 */
[----:B------:R-:W-:Y:S01]  /*03d0*/  CS2R R16, SRZ ;  /* 0x0000000000107805 */ /* 0x000fe2000001ff00 */
[----:B------:R-:W0:Y:S01]  /*03e0*/  LDCU UR12, c[0x0][0x400] ;  /* 0x00008000ff0c77ac */ /* 0x000e220008000800 */
[----:B-----5:R-:W-:Y:S01]  /*03f0*/  CS2R R2, SRZ ;  /* 0x0000000000027805 */ /* 0x020fe2000001ff00 */
[----:B------:R-:W0:Y:S01]  /*0400*/  LDCU.64 UR14, c[0x0][0x478] ;  /* 0x00008f00ff0e77ac */ /* 0x000e220008000a00 */
[----:B------:R-:W0:Y:S01]  /*0410*/  LDCU.64 UR10, c[0x0][0x438] ;  /* 0x00008700ff0a77ac */ /* 0x000e220008000a00 */
[----:B---3--:R-:W-:Y:S02]  /*0420*/  PRMT R102, R12, 0x7632, R102 ;  /* 0x000076320c667816 */ /* 0x008fe40000000066 */
[----:B------:R-:W-:Y:S02]  /*0430*/  PRMT R103, R13, 0x7632, R103 ;  /* 0x000076320d677816 */ /* 0x000fe40000000067 */
[----:B------:R-:W-:Y:S02]  /*0440*/  PRMT R104, R14, 0x7632, R104 ;  /* 0x000076320e687816 */ /* 0x000fe40000000068 */
[----:B------:R-:W-:-:S02]  /*0450*/  PRMT R105, R15, 0x7632, R105 ;  /* 0x000076320f697816 */ /* 0x000fc40000000069 */
[----:B----4-:R-:W-:Y:S02]  /*0460*/  PRMT R106, R8, 0x7632, R106 ;  /* 0x00007632086a7816 */ /* 0x010fe4000000006a */
[----:B------:R-:W-:Y:S02]  /*0470*/  PRMT R107, R9, 0x7632, R107 ;  /* 0x00007632096b7816 */ /* 0x000fe4000000006b */
[----:B------:R-:W-:Y:S02]  /*0480*/  PRMT R108, R10, 0x7632, R108 ;  /* 0x000076320a6c7816 */ /* 0x000fe4000000006c */
[----:B------:R-:W-:Y:S02]  /*0490*/  PRMT R109, R11, 0x7632, R109 ;  /* 0x000076320b6d7816 */ /* 0x000fe4000000006d */
[----:B------:R-:W-:Y:S02]  /*04a0*/  PRMT R110, R4, 0x7632, R110 ;  /* 0x00007632046e7816 */ /* 0x000fe4000000006e */
[----:B------:R-:W-:-:S02]  /*04b0*/  PRMT R111, R5, 0x7632, R111 ;  /* 0x00007632056f7816 */ /* 0x000fc4000000006f */
[----:B------:R-:W-:Y:S02]  /*04c0*/  PRMT R112, R6, 0x7632, R112 ;  /* 0x0000763206707816 */ /* 0x000fe40000000070 */
[----:B------:R-:W-:Y:S02]  /*04d0*/  PRMT R113, R7, 0x7632, R113 ;  /* 0x0000763207717816 */ /* 0x000fe40000000071 */
[----:B------:R-:W-:Y:S02]  /*04e0*/  SHF.L.U32 R89, R12, 0x10, RZ ;  /* 0x000000100c597819 */ /* 0x000fe400000006ff */
[----:B------:R-:W-:Y:S02]  /*04f0*/  SHF.L.U32 R90, R13, 0x10, RZ ;  /* 0x000000100d5a7819 */ /* 0x000fe400000006ff */
[----:B------:R-:W-:Y:S02]  /*0500*/  CS2R R12, SRZ ;  /* 0x00000000000c7805 */ /* 0x000fe4000001ff00 */
[----:B------:R-:W-:-:S02]  /*0510*/  SHF.L.U32 R91, R14, 0x10, RZ ;  /* 0x000000100e5b7819 */ /* 0x000fc400000006ff */
[----:B------:R-:W-:Y:S02]  /*0520*/  SHF.L.U32 R92, R15, 0x10, RZ ;  /* 0x000000100f5c7819 */ /* 0x000fe400000006ff */
[----:B------:R-:W-:Y:S02]  /*0530*/  CS2R R14, SRZ ;  /* 0x00000000000e7805 */ /* 0x000fe4000001ff00 */
        /* <DEDUP_REMOVED lines=23> */
[----:B012---:R-:W-:-:S07]  /*06b0*/  SHF.L.U32 R113, R113, 0x10, RZ ;  /* 0x0000001071717819 */ /* 0x007fce00000006ff */
.L_x_455:
[----:B------:R-:W0:Y:S01]  /*06c0*/  S2R R0, SR_TID.X ;  /* 0x0000000000007919 */ /* 0x000e220000002100 */
[----:B------:R-:W1:Y:S01]  /*06d0*/  LDC.64 R68, c[0x0][0x428] ;  /* 0x00010a00ff447b82 */ /* 0x000e620000000a00 */
[----:B------:R-:W-:-:S05]  /*06e0*/  IMAD R48, R114, UR9, RZ ;  /* 0x0000000972307c24 */ /* 0x000fca000f8e02ff */
[----:B------:R-:W-:Y:S02]  /*06f0*/  SHF.R.S32.HI R49, RZ, 0x1f, R48 ;  /* 0x0000001fff317819 */ /* 0x000fe40000011430 */
[----:B------:R-:W2:Y:S02]  /*0700*/  LDC.64 R64, c[0x0][0x3a8] ;  /* 0x0000ea00ff407b82 */ /* 0x000ea40000000a00 */
[----:B------:R-:W-:-:S06]  /*0710*/  LEA.HI R49, R49, R48, RZ, 0x3 ;  /* 0x0000003031317211 */ /* 0x000fcc00078f18ff */
[----:B------:R-:W3:Y:S08]  /*0720*/  LDC.64 R66, c[0x0][0x3c0] ;  /* 0x0000f000ff427b82 */ /* 0x000ef00000000a00 */
[----:B------:R-:W4:Y:S01]  /*0730*/  LDC.64 R120, c[0x0][0x3c8] ;  /* 0x0000f200ff787b82 */ /* 0x000f220000000a00 */
[----:B0-----:R-:W-:-:S04]  /*0740*/  LEA.HI.SX32 R118, R49, R0, 0x1d ;  /* 0x0000000031767211 */ /* 0x001fc800078feaff */
[C---:B------:R-:W-:Y:S02]  /*0750*/  IADD3 R117, PT, PT, R118.reuse, 0x80, RZ ;  /* 0x0000008076757810 */ /* 0x040fe40007ffe0ff */
[C---:B------:R-:W-:Y:S01]  /*0760*/  IADD3 R115, PT, PT, R118.reuse, 0x100, RZ ;  /* 0x0000010076737810 */ /* 0x040fe20007ffe0ff */
[----:B-1----:R-:W-:-:S04]  /*0770*/  IMAD.WIDE.U32 R52, R118, 0x10, R68 ;  /* 0x0000001076347825 */ /* 0x002fc800078e0044 */
[--C-:B--2---:R-:W-:Y:S02]  /*0780*/  IMAD.WIDE.U32 R48, R118, 0x10, R64.reuse ;  /* 0x0000001076307825 */ /* 0x104fe400078e0040 */
[----:B------:R-:W2:Y:S02]  /*0790*/  LDG.E.128 R52, desc[UR6][R52.64] ;  /* 0x0000000634347981 */ /* 0x000ea4000c1e1d00 */
[C---:B------:R-:W-:Y:S02]  /*07a0*/  IMAD.WIDE.U32 R56, R117.reuse, 0x10, R64 ;  /* 0x0000001075387825 */ /* 0x040fe400078e0040 */
[----:B------:R-:W2:Y:S02]  /*07b0*/  LDG.E.128 R48, desc[UR6][R48.64] ;  /* 0x0000000630307981 */ /* 0x000ea4000c1e1d00 */
[----:B------:R-:W-:Y:S02]  /*07c0*/  IMAD.WIDE.U32 R60, R117, 0x10, R68 ;  /* 0x00000010753c7825 */ /* 0x000fe400078e0044 */
[----:B------:R-:W2:Y:S02]  /*07d0*/  LDG.E.128 R56, desc[UR6][R56.64] ;  /* 0x0000000638387981 */ /* 0x000ea4000c1e1d00 */
[----:B------:R-:W-:-:S02]  /*07e0*/  IMAD.WIDE.U32 R64, R115, 0x10, R64 ;  /* 0x0000001073407825 */ /* 0x000fc400078e0040 */
[----:B------:R-:W2:Y:S02]  /*07f0*/  LDG.E.128 R60, desc[UR6][R60.64] ;  /* 0x000000063c3c7981 */ /* 0x000ea4000c1e1d00 */
[C---:B---3--:R-:W-:Y:S02]  /*0800*/  IMAD.WIDE R124, R114.reuse, 0x4, R66 ;  /* 0x00000004727c7825 */ /* 0x048fe400078e0242 */
[----:B------:R-:W3:Y:S04]  /*0810*/  LDG.E.128 R64, desc[UR6][R64.64] ;  /* 0x0000000640407981 */ /* 0x000ee8000c1e1d00 */
[----:B------:R0:W3:Y:S01]  /*0820*/  LDG.E R127, desc[UR6][R124.64] ;  /* 0x000000067c7f7981 */ /* 0x0000e2000c1e1900 */
[----:B----4-:R-:W-:-:S04]  /*0830*/  IMAD.WIDE R122, R114, 0x4, R120 ;  /* 0x00000004727a7825 */ /* 0x010fc800078e0278 */
[----:B------:R-:W-:Y:S01]  /*0840*/  IMAD.WIDE.U32 R68, R115, 0x10, R68 ;  /* 0x0000001073447825 */ /* 0x000fe200078e0044 */
[----:B------:R2:W4:Y:S05]  /*0850*/  LDG.E R116, desc[UR6][R122.64] ;  /* 0x000000067a747981 */ /* 0x00052a000c1e1900 */
[----:B------:R-:W4:Y:S01]  /*0860*/  LDG.E.128 R68, desc[UR6][R68.64] ;  /* 0x0000000644447981 */ /* 0x000f22000c1e1d00 */
[----:B------:R-:W1:Y:S01]  /*0870*/  S2R R120, SR_CgaCtaId ;  /* 0x0000000000787919 */ /* 0x000e620000008800 */
[----:B------:R-:W-:Y:S02]  /*0880*/  ISETP.NE.AND P4, PT, RZ, UR8, PT ;  /* 0x00000008ff007c0c */ /* 0x000fe4000bf85270 */
[----:B------:R-:W-:-:S02]  /*0890*/  LOP3.LUT P3, RZ, R0, 0x1f, RZ, 0xc0, !PT ;  /* 0x0000001f00ff7812 */ /* 0x000fc4000786c0ff */
[----:B------:R-:W-:Y:S02]  /*08a0*/  PLOP3.LUT P0, PT, PT, PT, PT, 0x80, 0x8 ;  /* 0x000000000008781c */ /* 0x000fe40003f0f070 */
[----:B------:R-:W-:-:S09]  /*08b0*/  MOV R119, 0x400 ;  /* 0x0000040000777802 */ /* 0x000fd20000000f00 */
[----:B------:R-:W-:Y:S02]  /*08c0*/  @!P3 PLOP3.LUT P0, PT, P2, PT, PT, 0x80, 0x8 ;  /* 0x000000000008b81c */ /* 0x000fe4000170f070 */
[----:B0-----:R-:W-:-:S04]  /*08d0*/  @!P3 SHF.R.U32.HI R124, RZ, 0x2, R0 ;  /* 0x00000002ff7cb819 */ /* 0x001fc80000011600 */
[----:B------:R-:W-:Y:S02]  /*08e0*/  @!P3 LOP3.LUT R124, R124, 0x18, RZ, 0xc0, !PT ;  /* 0x000000187c7cb812 */ /* 0x000fe400078ec0ff */
[----:B-1----:R-:W-:-:S04]  /*08f0*/  LEA R119, R120, R119, 0x18 ;  /* 0x0000007778777211 */ /* 0x002fc800078ec0ff */
[----:B------:R-:W-:-:S04]  /*0900*/  IADD3 R120, PT, PT, R119, 0x3020, RZ ;  /* 0x0000302077787810 */ /* 0x000fc80007ffe0ff */
[----:B------:R-:W-:Y:S02]  /*0910*/  @!P3 MOV R121, R120 ;  /* 0x000000780079b202 */ /* 0x000fe40000000f00 */
[----:B------:R-:W-:-:S04]  /*0920*/  @!P0 IADD3 R121, PT, PT, R119, 0x3000, RZ ;  /* 0x0000300077798810 */ /* 0x000fc80007ffe0ff */
[----:B------:R-:W-:Y:S02]  /*0930*/  @!P3 IADD3 R121, PT, PT, R124, R121, RZ ;  /* 0x000000797c79b210 */ /* 0x000fe40007ffe0ff */
[C---:B--2---:R-:W-:Y:S02]  /*0940*/  PRMT R122, R52.reuse, 0x7632, R122 ;  /* 0x00007632347a7816 */ /* 0x044fe4000000007a */
[----:B------:R-:W-:Y:S02]  /*0950*/  SHF.L.U32 R153, R52, 0x10, RZ ;  /* 0x0000001034997819 */ /* 0x000fe400000006ff */
[C---:B------:R-:W-:Y:S02]  /*0960*/  PRMT R131, R50.reuse, 0x7632, R131 ;  /* 0x0000763232837816 */ /* 0x040fe40000000083 */
[----:B------:R-:W-:Y:S02]  /*0970*/  SHF.L.U32 R146, R50, 0x10, RZ ;  /* 0x0000001032927819 */ /* 0x000fe400000006ff */
[----:B------:R-:W-:-:S02]  /*0980*/  PRMT R52, R59, 0x7632, R52 ;  /* 0x000076323b347816 */ /* 0x000fc40000000034 */
[----:B------:R-:W-:Y:S02]  /*0990*/  SHF.L.U32 R130, R59, 0x10, RZ ;  /* 0x000000103b827819 */ /* 0x000fe400000006ff */
[C---:B------:R-:W-:Y:S02]  /*09a0*/  PRMT R59, R62.reuse, 0x7632, R59 ;  /* 0x000076323e3b7816 */ /* 0x040fe4000000003b */
[----:B------:R-:W-:Y:S02]  /*09b0*/  SHF.L.U32 R50, R62, 0x10, RZ ;  /* 0x000000103e327819 */ /* 0x000fe400000006ff */
[C---:B------:R-:W-:Y:S02]  /*09c0*/  PRMT R126, R54.reuse, 0x7632, R126 ;  /* 0x00007632367e7816 */ /* 0x040fe4000000007e */
[----:B------:R-:W-:Y:S02]  /*09d0*/  SHF.L.U32 R149, R54, 0x10, RZ ;  /* 0x0000001036957819 */ /* 0x000fe400000006ff */
[----:B---3--:R-:W-:-:S02]  /*09e0*/  PRMT R62, R65, 0x7632, R62 ;  /* 0x00007632413e7816 */ /* 0x008fc4000000003e */
[----:B------:R-:W-:Y:S02]  /*09f0*/  SHF.L.U32 R136, R48, 0x10, RZ ;  /* 0x0000001030887819 */ /* 0x000fe400000006ff */
[----:B------:R-:W-:Y:S02]  /*0a00*/  SHF.L.U32 R54, R58, 0x10, RZ ;  /* 0x000000103a367819 */ /* 0x000fe400000006ff */
[----:B------:R-:W-:Y:S02]  /*0a10*/  FSEL R127, R127, RZ, !P4 ;  /* 0x000000ff7f7f7208 */ /* 0x000fe40006000000 */
[C---:B------:R-:W-:Y:S02]  /*0a20*/  PRMT R123, R51.reuse, 0x7632, R123 ;  /* 0x00007632337b7816 */ /* 0x040fe4000000007b */
[----:B------:R-:W-:Y:S02]  /*0a30*/  SHF.L.U32 R152, R51, 0x10, RZ ;  /* 0x0000001033987819 */ /* 0x000fe400000006ff */
[----:B------:R-:W-:-:S02]  /*0a40*/  PRMT R128, R53, 0x7632, R128 ;  /* 0x0000763235807816 */ /* 0x000fc40000000080 */
[----:B------:R-:W-:Y:S02]  /*0a50*/  SHF.L.U32 R147, R53, 0x10, RZ ;  /* 0x0000001035937819 */ /* 0x000fe400000006ff */
[----:B------:R-:W-:Y:S02]  /*0a60*/  PRMT R51, R58, 0x7632, R51 ;  /* 0x000076323a337816 */ /* 0x000fe40000000033 */
[C---:B------:R-:W-:Y:S02]  /*0a70*/  PRMT R53, R64.reuse, 0x7632, R53 ;  /* 0x0000763240357816 */ /* 0x040fe40000000035 */
[----:B------:R-:W-:Y:S02]  /*0a80*/  SHF.L.U32 R154, R64, 0x10, RZ ;  /* 0x00000010409a7819 */ /* 0x000fe400000006ff */
[C---:B------:R-:W-:Y:S02]  /*0a90*/  PRMT R64, R66.reuse, 0x7632, R64 ;  /* 0x0000763242407816 */ /* 0x040fe40000000040 */
[----:B------:R-:W-:-:S02]  /*0aa0*/  SHF.L.U32 R138, R66, 0x10, RZ ;  /* 0x00000010428a7819 */ /* 0x000fc400000006ff */
[----:B------:R-:W-:Y:S01]  /*0ab0*/  SHF.L.U32 R62, R62, 0x10, RZ ;  /* 0x000000103e3e7819 */ /* 0x000fe200000006ff */
[----:B------:R-:W-:Y:S01]  /*0ac0*/  FADD.FTZ R157, -R127, R136 ;  /* 0x000000887f9d7221 */ /* 0x000fe20000010100 */
[----:B------:R-:W-:Y:S02]  /*0ad0*/  PRMT R125, R48, 0x7632, R125 ;  /* 0x00007632307d7816 */ /* 0x000fe4000000007d */
[C---:B------:R-:W-:Y:S02]  /*0ae0*/  PRMT R66, R67.reuse, 0x7632, R66 ;  /* 0x0000763243427816 */ /* 0x040fe40000000042 */
[----:B------:R-:W-:Y:S01]  /*0af0*/  SHF.L.U32 R140, R67, 0x10, RZ ;  /* 0x00000010438c7819 */ /* 0x000fe200000006ff */
[C---:B------:R-:W-:Y:S01]  /*0b00*/  FADD.FTZ R67, -R127.reuse, R54 ;  /* 0x000000367f437221 */ /* 0x040fe20000010100 */
[----:B------:R-:W-:Y:S01]  /*0b10*/  FADD.FTZ R159, -R127, R152 ;  /* 0x000000987f9f7221 */ /* 0x000fe20000010100 */
[----:B------:R-:W-:Y:S01]  /*0b20*/  SHF.L.U32 R54, R51, 0x10, RZ ;  /* 0x0000001033367819 */ /* 0x000fe200000006ff */
[----:B------:R-:W-:Y:S01]  /*0b30*/  FADD.FTZ R161, -R127, R146 ;  /* 0x000000927fa17221 */ /* 0x000fe20000010100 */
[----:B------:R-:W-:Y:S01]  /*0b40*/  SHF.L.U32 R152, R123, 0x10, RZ ;  /* 0x000000107b987819 */ /* 0x000fe200000006ff */
[----:B------:R-:W-:Y:S01]  /*0b50*/  FADD.FTZ R123, -R127, R62 ;  /* 0x0000003e7f7b7221 */ /* 0x000fe20000010100 */
[----:B------:R-:W-:Y:S01]  /*0b60*/  SHF.L.U32 R144, R49, 0x10, RZ ;  /* 0x0000001031907819 */ /* 0x000fe200000006ff */
[----:B----4-:R-:W-:Y:S01]  /*0b70*/  FMUL.FTZ R62, R116, R157 ;  /* 0x0000009d743e7220 */ /* 0x010fe20000410000 */
[----:B------:R-:W-:-:S02]  /*0b80*/  SHF.L.U32 R146, R125, 0x10, RZ ;  /* 0x000000107d927819 */ /* 0x000fc400000006ff */
[----:B------:R-:W-:Y:S01]  /*0b90*/  SHF.L.U32 R150, R131, 0x10, RZ ;  /* 0x0000001083967819 */ /* 0x000fe200000006ff */
[C---:B------:R-:W-:Y:S01]  /*0ba0*/  FADD.FTZ R131, -R127.reuse, R54 ;  /* 0x000000367f837221 */ /* 0x040fe20000010100 */
[----:B------:R-:W-:Y:S01]  /*0bb0*/  SHF.L.U32 R64, R64, 0x10, RZ ;  /* 0x0000001040407819 */ /* 0x000fe200000006ff */
[----:B------:R-:W-:Y:S01]  /*0bc0*/  FADD.FTZ R144, -R127, R144 ;  /* 0x000000907f907221 */ /* 0x000fe20000010100 */
[----:B------:R-:W-:Y:S01]  /*0bd0*/  PRMT R160, R69, 0x7632, R160 ;  /* 0x0000763245a07816 */ /* 0x000fe200000000a0 */
[----:B------:R-:W-:Y:S01]  /*0be0*/  FADD.FTZ R155, -R127, R146 ;  /* 0x000000927f9b7221 */ /* 0x000fe20000010100 */
[----:B------:R-:W-:Y:S01]  /*0bf0*/  SHF.L.U32 R54, R69, 0x10, RZ ;  /* 0x0000001045367819 */ /* 0x000fe200000006ff */
[----:B------:R-:W-:Y:S01]  /*0c00*/  FADD.FTZ R88, R153, R88 ;  /* 0x0000005899587221 */ /* 0x000fe20000010000 */
[----:B------:R-:W-:Y:S01]  /*0c10*/  SHF.L.U32 R69, R122, 0x10, RZ ;  /* 0x000000107a457819 */ /* 0x000fe200000006ff */
[-C--:B------:R-:W-:Y:S01]  /*0c20*/  FFMA.FTZ R101, R62, R153.reuse, R101 ;  /* 0x000000993e657223 */ /* 0x080fe20000010065 */
[----:B------:R-:W-:Y:S01]  /*0c30*/  FMUL.FTZ R153, R89, R153 ;  /* 0x0000009959997220 */ /* 0x000fe20000410000 */
[C---:B------:R-:W-:Y:S01]  /*0c40*/  FADD.FTZ R139, -R127.reuse, R150 ;  /* 0x000000967f8b7221 */ /* 0x040fe20000010100 */
[----:B------:R-:W-:Y:S01]  /*0c50*/  FADD.FTZ R125, -R127, R64 ;  /* 0x000000407f7d7221 */ /* 0x000fe20000010100 */
[C---:B------:R-:W-:Y:S01]  /*0c60*/  FMUL.FTZ R144, R116.reuse, R144 ;  /* 0x0000009074907220 */ /* 0x040fe20000410000 */
[----:B------:R-:W-:Y:S01]  /*0c70*/  FMUL.FTZ R150, R116, R155 ;  /* 0x0000009b74967220 */ /* 0x000fe20000410000 */
[----:B------:R-:W-:Y:S01]  /*0c80*/  FMUL.FTZ R155, R102, R69 ;  /* 0x00000045669b7220 */ /* 0x000fe20000410000 */
[----:B------:R-:W-:Y:S01]  /*0c90*/  FADD.FTZ R64, RZ, R153 ;  /* 0x00000099ff407221 */ /* 0x000fe20000010000 */
[----:B------:R-:W-:Y:S01]  /*0ca0*/  SHF.L.U32 R128, R128, 0x10, RZ ;  /* 0x0000001080807819 */ /* 0x000fe200000006ff */
[----:B------:R-:W-:Y:S01]  /*0cb0*/  FADD.FTZ R84, R147, R84 ;  /* 0x0000005493547221 */ /* 0x000fe20000010000 */
[-C--:B------:R-:W-:Y:S01]  /*0cc0*/  FFMA.FTZ R85, R144, R147.reuse, R85 ;  /* 0x0000009390557223 */ /* 0x080fe20000010055 */
[----:B------:R-:W-:Y:S01]  /*0cd0*/  FMUL.FTZ R147, R90, R147 ;  /* 0x000000935a937220 */ /* 0x000fe20000410000 */
[----:B------:R-:W-:Y:S01]  /*0ce0*/  FADD.FTZ R64, R155, R64 ;  /* 0x000000409b407221 */ /* 0x000fe20000010000 */
[----:B------:R-:W-:Y:S01]  /*0cf0*/  PRMT R129, R49, 0x7632, R129 ;  /* 0x0000763231817816 */ /* 0x000fe20000000081 */
[----:B------:R-:W-:Y:S01]  /*0d00*/  FMUL.FTZ R146, R116, R161 ;  /* 0x000000a174927220 */ /* 0x000fe20000410000 */
[----:B------:R-:W-:Y:S01]  /*0d10*/  FMUL.FTZ R157, R103, R128 ;  /* 0x00000080679d7220 */ /* 0x000fe20000410000 */
[----:B------:R-:W-:Y:S01]  /*0d20*/  FADD.FTZ R64, R147, R64 ;  /* 0x0000004093407221 */ /* 0x000fe20000010000 */
[----:B------:R-:W-:Y:S01]  /*0d30*/  SHF.L.U32 R148, R129, 0x10, RZ ;  /* 0x0000001081947819 */ /* 0x000fe200000006ff */
[----:B------:R-:W-:Y:S01]  /*0d40*/  FADD.FTZ R80, R149, R80 ;  /* 0x0000005095507221 */ /* 0x000fe20000010000 */
[C---:B------:R-:W-:Y:S01]  /*0d50*/  PRMT R158, R71.reuse, 0x7632, R158 ;  /* 0x00007632479e7816 */ /* 0x040fe2000000009e */
[-C--:B------:R-:W-:Y:S01]  /*0d60*/  FFMA.FTZ R81, R146, R149.reuse, R81 ;  /* 0x0000009592517223 */ /* 0x080fe20000010051 */
[----:B------:R-:W-:Y:S01]  /*0d70*/  SHF.L.U32 R164, R71, 0x10, RZ ;  /* 0x0000001047a47819 */ /* 0x000fe200000006ff */
[----:B------:R-:W-:Y:S01]  /*0d80*/  FMUL.FTZ R149, R91, R149 ;  /* 0x000000955b957220 */ /* 0x000fe20000410000 */
[----:B------:R-:W-:Y:S01]  /*0d90*/  SHF.L.U32 R71, R126, 0x10, RZ ;  /* 0x000000107e477819 */ /* 0x000fe200000006ff */
[----:B------:R-:W-:Y:S01]  /*0da0*/  FADD.FTZ R64, R157, R64 ;  /* 0x000000409d407221 */ /* 0x000fe20000010000 */
[----:B------:R-:W-:Y:S01]  /*0db0*/  SHF.L.U32 R151, R55, 0x10, RZ ;  /* 0x0000001037977819 */ /* 0x000fe200000006ff */
[----:B------:R-:W-:Y:S01]  /*0dc0*/  FADD.FTZ R141, -R127, R148 ;  /* 0x000000947f8d7221 */ /* 0x000fe20000010100 */
[----:B------:R-:W-:Y:S01]  /*0dd0*/  PRMT R124, R55, 0x7632, R124 ;  /* 0x00007632377c7816 */ /* 0x000fe2000000007c */
[----:B------:R-:W-:Y:S01]  /*0de0*/  FMUL.FTZ R148, R116, R159 ;  /* 0x0000009f74947220 */ /* 0x000fe20000410000 */
[----:B------:R-:W-:Y:S01]  /*0df0*/  FMUL.FTZ R159, R104, R71 ;  /* 0x00000047689f7220 */ /* 0x000fe20000410000 */
[----:B------:R-:W-:Y:S01]  /*0e00*/  FADD.FTZ R64, R149, R64 ;  /* 0x0000004095407221 */ /* 0x000fe20000010000 */
[----:B------:R-:W-:Y:S01]  /*0e10*/  SHF.L.U32 R134, R56, 0x10, RZ ;  /* 0x0000001038867819 */ /* 0x000fe200000006ff */
[----:B------:R-:W-:Y:S01]  /*0e20*/  FADD.FTZ R76, R151, R76 ;  /* 0x0000004c974c7221 */ /* 0x000fe20000010000 */
[----:B------:R-:W-:Y:S01]  /*0e30*/  SHF.L.U32 R142, R65, 0x10, RZ ;  /* 0x00000010418e7819 */ /* 0x000fe200000006ff */
[----:B------:R-:W-:Y:S01]  /*0e40*/  FADD.FTZ R65, -R127, R130 ;  /* 0x000000827f417221 */ /* 0x000fe20000010100 */
[----:B------:R-:W-:Y:S01]  /*0e50*/  SHF.L.U32 R132, R57, 0x10, RZ ;  /* 0x0000001039847819 */ /* 0x000fe200000006ff */
[-C--:B------:R-:W-:Y:S01]  /*0e60*/  FFMA.FTZ R77, R148, R151.reuse, R77 ;  /* 0x00000097944d7223 */ /* 0x080fe2000001004d */
[----:B------:R-:W-:Y:S01]  /*0e70*/  SHF.L.U32 R124, R124, 0x10, RZ ;  /* 0x000000107c7c7819 */ /* 0x000fe200000006ff */
[----:B------:R-:W-:Y:S01]  /*0e80*/  FMUL.FTZ R151, R92, R151 ;  /* 0x000000975c977220 */ /* 0x000fe20000410000 */
[----:B------:R-:W-:Y:S01]  /*0e90*/  SHF.L.U32 R130, R53, 0x10, RZ ;  /* 0x0000001035827819 */ /* 0x000fe200000006ff */
[----:B------:R-:W-:Y:S01]  /*0ea0*/  FADD.FTZ R64, R159, R64 ;  /* 0x000000409f407221 */ /* 0x000fe20000010000 */
[----:B------:R-:W-:-:S02]  /*0eb0*/  PRMT R48, R56, 0x7632, R48 ;  /* 0x0000763238307816 */ /* 0x000fc40000000030 */
[----:B------:R-:W-:Y:S02]  /*0ec0*/  PRMT R49, R57, 0x7632, R49 ;  /* 0x0000763239317816 */ /* 0x000fe40000000031 */
[C---:B------:R-:W-:Y:S02]  /*0ed0*/  PRMT R58, R61.reuse, 0x7632, R58 ;  /* 0x000076323d3a7816 */ /* 0x040fe4000000003a */
[----:B------:R-:W-:Y:S01]  /*0ee0*/  SHF.L.U32 R135, R61, 0x10, RZ ;  /* 0x000000103d877819 */ /* 0x000fe200000006ff */
[C---:B------:R-:W-:Y:S01]  /*0ef0*/  FADD.FTZ R61, -R127.reuse, R134 ;  /* 0x000000867f3d7221 */ /* 0x040fe20000010100 */
[C---:B------:R-:W-:Y:S01]  /*0f00*/  PRMT R56, R60.reuse, 0x7632, R56 ;  /* 0x000076323c387816 */ /* 0x040fe20000000038 */
[----:B------:R-:W-:Y:S01]  /*0f10*/  FADD.FTZ R133, -R127, R152 ;  /* 0x000000987f857221 */ /* 0x000fe20000010100 */
[----:B------:R-:W-:Y:S01]  /*0f20*/  SHF.L.U32 R60, R60, 0x10, RZ ;  /* 0x000000103c3c7819 */ /* 0x000fe200000006ff */
[----:B------:R-:W-:Y:S01]  /*0f30*/  FADD.FTZ R86, R69, R86 ;  /* 0x0000005645567221 */ /* 0x000fe20000010000 */
[----:B------:R-:W-:Y:S01]  /*0f40*/  FFMA.FTZ R87, R150, R69, R87 ;  /* 0x0000004596577223 */ /* 0x000fe20000010057 */
[----:B------:R-:W-:Y:S01]  /*0f50*/  FADD.FTZ R137, -R127, R132 ;  /* 0x000000847f897221 */ /* 0x000fe20000010100 */
[----:B------:R-:W-:Y:S01]  /*0f60*/  FMUL.FTZ R161, R105, R124 ;  /* 0x0000007c69a17220 */ /* 0x000fe20000410000 */
[----:B------:R-:W-:Y:S01]  /*0f70*/  FFMA.FTZ R69, R62, R153, RZ ;  /* 0x000000993e457223 */ /* 0x000fe200000100ff */
[----:B------:R-:W-:Y:S01]  /*0f80*/  FADD.FTZ R64, R151, R64 ;  /* 0x0000004097407221 */ /* 0x000fe20000010000 */
[----:B------:R-:W-:Y:S01]  /*0f90*/  SHF.L.U32 R134, R48, 0x10, RZ ;  /* 0x0000001030867819 */ /* 0x000fe200000006ff */
[----:B------:R-:W-:Y:S01]  /*0fa0*/  FADD.FTZ R165, -R127, R130 ;  /* 0x000000827fa57221 */ /* 0x000fe20000010100 */
[----:B------:R-:W-:Y:S01]  /*0fb0*/  SHF.L.U32 R132, R49, 0x10, RZ ;  /* 0x0000001031847819 */ /* 0x000fe200000006ff */
[----:B------:R-:W-:Y:S01]  /*0fc0*/  FADD.FTZ R48, -R127, R154 ;  /* 0x0000009a7f307221 */ /* 0x000fe20000010100 */
[C---:B------:R-:W-:Y:S01]  /*0fd0*/  FMUL.FTZ R130, R116.reuse, R61 ;  /* 0x0000003d74827220 */ /* 0x040fe20000410000 */
[C---:B------:R-:W-:Y:S01]  /*0fe0*/  FMUL.FTZ R154, R116.reuse, R139 ;  /* 0x0000008b749a7220 */ /* 0x040fe20000410000 */
[----:B------:R-:W-:Y:S01]  /*0ff0*/  FMUL.FTZ R156, R116, R133 ;  /* 0x00000085749c7220 */ /* 0x000fe20000410000 */
[----:B------:R-:W-:Y:S01]  /*1000*/  SHF.L.U32 R61, R56, 0x10, RZ ;  /* 0x00000010383d7819 */ /* 0x000fe200000006ff */
[----:B------:R-:W-:Y:S01]  /*1010*/  FMUL.FTZ R133, R93, R60 ;  /* 0x0000003c5d857220 */ /* 0x000fe20000410000 */
[----:B------:R-:W-:Y:S01]  /*1020*/  FFMA.FTZ R69, R150, R155, R69 ;  /* 0x0000009b96457223 */ /* 0x000fe20000010045 */
[----:B------:R-:W-:Y:S01]  /*1030*/  FADD.FTZ R64, R161, R64 ;  /* 0x00000040a1407221 */ /* 0x000fe20000010000 */
[C---:B------:R-:W-:Y:S01]  /*1040*/  FADD.FTZ R145, -R127.reuse, R132 ;  /* 0x000000847f917221 */ /* 0x040fe20000010100 */
[----:B------:R-:W-:Y:S01]  /*1050*/  FADD.FTZ R143, -R127, R134 ;  /* 0x000000867f8f7221 */ /* 0x000fe20000010100 */
[----:B------:R-:W-:Y:S01]  /*1060*/  FADD.FTZ R78, R71, R78 ;  /* 0x0000004e474e7221 */ /* 0x000fe20000010000 */
[----:B------:R-:W-:Y:S01]  /*1070*/  FFMA.FTZ R79, R154, R71, R79 ;  /* 0x000000479a4f7223 */ /* 0x000fe2000001004f */
[C---:B------:R-:W-:Y:S01]  /*1080*/  FMUL.FTZ R132, R116.reuse, R137 ;  /* 0x0000008974847220 */ /* 0x040fe20000410000 */
[----:B------:R-:W-:Y:S01]  /*1090*/  FMUL.FTZ R152, R116, R141 ;  /* 0x0000008d74987220 */ /* 0x000fe20000410000 */
[----:B------:R-:W-:Y:S01]  /*10a0*/  FMUL.FTZ R134, R106, R61 ;  /* 0x0000003d6a867220 */ /* 0x000fe20000410000 */
[----:B------:R-:W-:Y:S01]  /*10b0*/  FFMA.FTZ R69, R144, R147, R69 ;  /* 0x0000009390457223 */ /* 0x000fe20000010045 */
[----:B------:R-:W-:Y:S01]  /*10c0*/  FADD.FTZ R71, R133, R64 ;  /* 0x0000004085477221 */ /* 0x000fe20000010000 */
[----:B------:R-:W-:Y:S01]  /*10d0*/  SHF.L.U32 R58, R58, 0x10, RZ ;  /* 0x000000103a3a7819 */ /* 0x000fe200000006ff */
[----:B------:R-:W-:Y:S01]  /*10e0*/  FADD.FTZ R15, R135, R15 ;  /* 0x0000000f870f7221 */ /* 0x000fe20000010000 */
[-C--:B------:R-:W-:Y:S01]  /*10f0*/  FFMA.FTZ R31, R132, R135.reuse, R31 ;  /* 0x00000087841f7223 */ /* 0x080fe2000001001f */
[----:B------:R-:W-:Y:S01]  /*1100*/  FMUL.FTZ R135, R94, R135 ;  /* 0x000000875e877220 */ /* 0x000fe20000410000 */
[----:B------:R-:W-:Y:S01]  /*1110*/  FFMA.FTZ R69, R152, R157, R69 ;  /* 0x0000009d98457223 */ /* 0x000fe20000010045 */
[----:B------:R-:W-:Y:S01]  /*1120*/  FADD.FTZ R56, R134, R71 ;  /* 0x0000004786387221 */ /* 0x000fe20000010000 */
[----:B------:R-:W-:-:S02]  /*1130*/  FMUL.FTZ R137, R107, R58 ;  /* 0x0000003a6b897220 */ /* 0x000fc40000410000 */
[----:B------:R-:W-:Y:S01]  /*1140*/  FFMA.FTZ R69, R146, R149, R69 ;  /* 0x0000009592457223 */ /* 0x000fe20000010045 */
[----:B------:R-:W-:Y:S01]  /*1150*/  FADD.FTZ R56, R135, R56 ;  /* 0x0000003887387221 */ /* 0x000fe20000010000 */
[----:B------:R-:W-:Y:S01]  /*1160*/  SHF.L.U32 R59, R59, 0x10, RZ ;  /* 0x000000103b3b7819 */ /* 0x000fe200000006ff */
[-C--:B------:R-:W-:Y:S01]  /*1170*/  FMUL.FTZ R139, R95, R50.reuse ;  /* 0x000000325f8b7220 */ /* 0x080fe20000410000 */
[----:B------:R-:W-:Y:S01]  /*1180*/  FFMA.FTZ R69, R154, R159, R69 ;  /* 0x0000009f9a457223 */ /* 0x000fe20000010045 */
[----:B------:R-:W-:Y:S01]  /*1190*/  FADD.FTZ R56, R137, R56 ;  /* 0x0000003889387221 */ /* 0x000fe20000010000 */
[----:B------:R-:W-:Y:S01]  /*11a0*/  PRMT R55, R63, 0x7632, R55 ;  /* 0x000076323f377816 */ /* 0x000fe20000000037 */
[----:B------:R-:W-:Y:S01]  /*11b0*/  FADD.FTZ R51, -R127, R138 ;  /* 0x0000008a7f337221 */ /* 0x000fe20000010100 */
[----:B------:R-:W-:Y:S01]  /*11c0*/  SHF.L.U32 R63, R63, 0x10, RZ ;  /* 0x000000103f3f7819 */ /* 0x000fe200000006ff */
[----:B------:R-:W-:Y:S01]  /*11d0*/  FADD.FTZ R49, -R127, R140 ;  /* 0x0000008c7f317221 */ /* 0x000fe20000010100 */
[----:B------:R-:W-:Y:S01]  /*11e0*/  FMUL.FTZ R138, R116, R65 ;  /* 0x00000041748a7220 */ /* 0x000fe20000410000 */
[----:B------:R-:W-:Y:S01]  /*11f0*/  FFMA.FTZ R69, R148, R151, R69 ;  /* 0x0000009794457223 */ /* 0x000fe20000010045 */
[----:B------:R-:W-:Y:S01]  /*1200*/  FADD.FTZ R65, R139, R56 ;  /* 0x000000388b417221 */ /* 0x000fe20000010000 */
[----:B------:R-:W-:Y:S01]  /*1210*/  FMUL.FTZ R140, R108, R59 ;  /* 0x0000003b6c8c7220 */ /* 0x000fe20000410000 */
[----:B------:R-:W-:Y:S01]  /*1220*/  SHF.L.U32 R52, R52, 0x10, RZ ;  /* 0x0000001034347819 */ /* 0x000fe200000006ff */
        /* <DEDUP_REMOVED lines=9> */
[----:B------:R-:W-:Y:S01]  /*12c0*/  FADD.FTZ R11, R63, R11 ;  /* 0x0000000b3f0b7221 */ /* 0x000fe20000010000 */
[----:B------:R-:W-:Y:S01]  /*12d0*/  FFMA.FTZ R27, R138, R63, R27 ;  /* 0x0000003f8a1b7223 */ /* 0x000fe2000001001b */
[----:B------:R-:W-:Y:S01]  /*12e0*/  PRMT R53, R68, 0x7632, R53 ;  /* 0x0000763244357816 */ /* 0x000fe20000000035 */
[----:B------:R-:W-:Y:S01]  /*12f0*/  FMUL.FTZ R143, R116, R143 ;  /* 0x0000008f748f7220 */ /* 0x000fe20000410000 */
[----:B------:R-:W-:Y:S01]  /*1300*/  SHF.L.U32 R52, R68, 0x10, RZ ;  /* 0x0000001044347819 */ /* 0x000fe200000006ff */
[----:B------:R-:W-:Y:S01]  /*1310*/  FFMA.FTZ R50, R130, R133, R69 ;  /* 0x0000008582327223 */ /* 0x000fe20000010045 */
[----:B------:R-:W-:Y:S01]  /*1320*/  FADD.FTZ R63, R141, R56 ;  /* 0x000000388d3f7221 */ /* 0x000fe20000010000 */
[----:B------:R-:W-:Y:S01]  /*1330*/  FMUL.FTZ R142, R109, R55 ;  /* 0x000000376d8e7220 */ /* 0x000fe20000410000 */
[----:B------:R-:W-:Y:S01]  /*1340*/  SHF.L.U32 R53, R53, 0x10, RZ ;  /* 0x0000001035357819 */ /* 0x000fe200000006ff */
[----:B------:R-:W-:-:S02]  /*1350*/  FFMA.FTZ R65, R143, R134, R50 ;  /* 0x000000868f417223 */ /* 0x000fc40000010032 */
[----:B------:R-:W-:Y:S01]  /*1360*/  FADD.FTZ R56, R142, R63 ;  /* 0x0000003f8e387221 */ /* 0x000fe20000010000 */
[----:B------:R-:W-:Y:S01]  /*1370*/  FMUL.FTZ R63, R97, R52 ;  /* 0x00000034613f7220 */ /* 0x000fe20000410000 */
[----:B------:R-:W-:Y:S01]  /*1380*/  FFMA.FTZ R50, R132, R135, R65 ;  /* 0x0000008784327223 */ /* 0x000fe20000010041 */
[----:B------:R-:W-:Y:S01]  /*1390*/  FMUL.FTZ R145, R116, R145 ;  /* 0x0000009174917220 */ /* 0x000fe20000410000 */
[----:B------:R-:W-:Y:S01]  /*13a0*/  FMUL.FTZ R64, R110, R53 ;  /* 0x000000356e407220 */ /* 0x000fe20000410000 */
[----:B------:R-:W-:Y:S01]  /*13b0*/  FADD.FTZ R65, R63, R56 ;  /* 0x000000383f417221 */ /* 0x000fe20000010000 */
[----:B------:R-:W-:Y:S01]  /*13c0*/  SHF.L.U32 R66, R66, 0x10, RZ ;  /* 0x0000001042427819 */ /* 0x000fe200000006ff */
[----:B------:R-:W-:Y:S01]  /*13d0*/  FFMA.FTZ R67, R145, R137, R50 ;  /* 0x0000008991437223 */ /* 0x000fe20000010032 */
[----:B------:R-:W-:Y:S01]  /*13e0*/  SHF.L.U32 R160, R160, 0x10, RZ ;  /* 0x00000010a0a07819 */ /* 0x000fe200000006ff */
[----:B------:R-:W-:Y:S01]  /*13f0*/  FADD.FTZ R56, R65, R64 ;  /* 0x0000004041387221 */ /* 0x000fe20000010000 */
[----:B------:R-:W-:Y:S01]  /*1400*/  FMUL.FTZ R65, R98, R54 ;  /* 0x0000003662417220 */ /* 0x000fe20000410000 */
[----:B------:R-:W-:Y:S01]  /*1410*/  FADD.FTZ R127, -R127, R66 ;  /* 0x000000427f7f7221 */ /* 0x000fe20000010100 */
[----:B------:R-:W-:Y:S01]  /*1420*/  FFMA.FTZ R50, R136, R139, R67 ;  /* 0x0000008b88327223 */ /* 0x000fe20000010043 */
[----:B------:R-:W-:Y:S01]  /*1430*/  PRMT R163, R70, 0x7632, R163 ;  /* 0x0000763246a37816 */ /* 0x000fe200000000a3 */
[----:B------:R-:W-:Y:S01]  /*1440*/  FMUL.FTZ R131, R116, R131 ;  /* 0x0000008374837220 */ /* 0x000fe20000410000 */
[----:B------:R-:W-:Y:S01]  /*1450*/  SHF.L.U32 R162, R70, 0x10, RZ ;  /* 0x0000001046a27819 */ /* 0x000fe200000006ff */
[----:B------:R-:W-:Y:S01]  /*1460*/  FADD.FTZ R67, R56, R65 ;  /* 0x0000004138437221 */ /* 0x000fe20000010000 */
[----:B------:R-:W-:Y:S01]  /*1470*/  FMUL.FTZ R66, R111, R160 ;  /* 0x000000a06f427220 */ /* 0x000fe20000410000 */
[----:B------:R-:W-:Y:S01]  /*1480*/  SHF.L.U32 R163, R163, 0x10, RZ ;  /* 0x00000010a3a37819 */ /* 0x000fe200000006ff */
[----:B------:R-:W-:-:S02]  /*1490*/  FFMA.FTZ R69, R131, R140, R50 ;  /* 0x0000008c83457223 */ /* 0x000fc40000010032 */
[----:B------:R-:W-:Y:S01]  /*14a0*/  FADD.FTZ R56, R67, R66 ;  /* 0x0000004243387221 */ /* 0x000fe20000010000 */
[----:B------:R-:W-:Y:S01]  /*14b0*/  FMUL.FTZ R67, R99, R162 ;  /* 0x000000a263437220 */ /* 0x000fe20000410000 */
[----:B------:R-:W-:Y:S01]  /*14c0*/  FMUL.FTZ R129, R116, R129 ;  /* 0x0000008174817220 */ /* 0x000fe20000410000 */
[----:B------:R-:W-:Y:S01]  /*14d0*/  FFMA.FTZ R50, R138, R141, R69 ;  /* 0x0000008d8a327223 */ /* 0x000fe20000010045 */
[----:B------:R-:W-:Y:S01]  /*14e0*/  FMUL.FTZ R68, R112, R163 ;  /* 0x000000a370447220 */ /* 0x000fe20000410000 */
        /* <DEDUP_REMOVED lines=8> */
[----:B------:R-:W-:Y:S01]  /*1570*/  FMUL.FTZ R122, R113, R158 ;  /* 0x0000009e717a7220 */ /* 0x000fe20000410000 */
[----:B------:R-:W-:Y:S01]  /*1580*/  FADD.FTZ R165, R50, R69 ;  /* 0x0000004532a57221 */ /* 0x000fe20000010000 */
[----:B------:R-:W-:Y:S01]  /*1590*/  FADD.FTZ R74, R124, R74 ;  /* 0x0000004a7c4a7221 */ /* 0x000fe20000010000 */
[----:B------:R-:W-:Y:S01]  /*15a0*/  FFMA.FTZ R75, R156, R124, R75 ;  /* 0x0000007c9c4b7223 */ /* 0x000fe2000001004b */
[C---:B------:R-:W-:Y:S01]  /*15b0*/  FMUL.FTZ R124, R116.reuse, R57 ;  /* 0x00000039747c7220 */ /* 0x040fe20000410000 */
[----:B------:R-:W-:Y:S01]  /*15c0*/  FFMA.FTZ R57, R71, R64, R48 ;  /* 0x0000004047397223 */ /* 0x000fe20000010030 */
[----:B------:R-:W-:Y:S01]  /*15d0*/  FADD.FTZ R48, R165, R122 ;  /* 0x0000007aa5307221 */ /* 0x000fe20000010000 */
[----:B------:R-:W-:-:S02]  /*15e0*/  FMUL.FTZ R123, R116, R123 ;  /* 0x0000007b747b7220 */ /* 0x000fc40000410000 */
[----:B------:R-:W-:Y:S02]  /*15f0*/  FFMA.FTZ R50, R124, R65, R57 ;  /* 0x000000417c327223 */ /* 0x000fe40000010039 */
[----:B------:R-:W0:Y:S01]  /*1600*/  SHFL.DOWN PT, R57, R48, 0x10, 0x1f ;  /* 0x0a001f0030397f89 */ /* 0x000e2200000e0000 */
[C---:B------:R-:W-:Y:S01]  /*1610*/  FMUL.FTZ R126, R116.reuse, R51 ;  /* 0x00000033747e7220 */ /* 0x040fe20000410000 */
[----:B------:R-:W-:Y:S01]  /*1620*/  FFMA.FTZ R51, R123, R66, R50 ;  /* 0x000000427b337223 */ /* 0x000fe20000010032 */
[----:B------:R-:W-:Y:S01]  /*1630*/  FMUL.FTZ R125, R116, R125 ;  /* 0x0000007d747d7220 */ /* 0x000fe20000410000 */
[----:B------:R-:W-:Y:S02]  /*1640*/  FADD.FTZ R82, R128, R82 ;  /* 0x0000005280527221 */ /* 0x000fe40000010000 */
[----:B------:R-:W-:Y:S01]  /*1650*/  FFMA.FTZ R50, R126, R67, R51 ;  /* 0x000000437e327223 */ /* 0x000fe20000010033 */
[----:B------:R-:W-:Y:S01]  /*1660*/  FFMA.FTZ R83, R152, R128, R83 ;  /* 0x0000008098537223 */ /* 0x000fe20000010053 */
[----:B------:R-:W-:-:S02]  /*1670*/  FMUL.FTZ R128, R116, R49 ;  /* 0x0000003174807220 */ /* 0x000fc40000410000 */
[----:B------:R-:W-:Y:S01]  /*1680*/  FFMA.FTZ R49, R125, R68, R50 ;  /* 0x000000447d317223 */ /* 0x000fe20000010032 */
[----:B------:R-:W-:-:S03]  /*1690*/  FMUL.FTZ R127, R116, R127 ;  /* 0x0000007f747f7220 */ /* 0x000fc60000410000 */
[----:B------:R-:W-:-:S04]  /*16a0*/  FFMA.FTZ R50, R128, R69, R49 ;  /* 0x0000004580327223 */ /* 0x000fc80000010031 */
[----:B------:R-:W-:-:S05]  /*16b0*/  FFMA.FTZ R50, R127, R122, R50 ;  /* 0x0000007a7f327223 */ /* 0x000fca0000010032 */
[----:B------:R-:W1:Y:S01]  /*16c0*/  SHFL.DOWN PT, R49, R50, 0x10, 0x1f ;  /* 0x0a001f0032317f89 */ /* 0x000e6200000e0000 */
[----:B0-----:R-:W-:-:S05]  /*16d0*/  FADD.FTZ R57, R48, R57 ;  /* 0x0000003930397221 */ /* 0x001fca0000010000 */
[----:B------:R-:W0:Y:S01]  /*16e0*/  SHFL.DOWN PT, R48, R57, 0x8, 0x1f ;  /* 0x09001f0039307f89 */ /* 0x000e2200000e0000 */
[----:B-1----:R-:W-:Y:S01]  /*16f0*/  FADD.FTZ R49, R50, R49 ;  /* 0x0000003132317221 */ /* 0x002fe20000010000 */
[----:B0-----:R-:W-:-:S04]  /*1700*/  FADD.FTZ R51, R57, R48 ;  /* 0x0000003039337221 */ /* 0x001fc80000010000 */
[----:B------:R-:W0:Y:S02]  /*1710*/  SHFL.DOWN PT, R48, R49, 0x8, 0x1f ;  /* 0x09001f0031307f89 */ /* 0x000e2400000e0000 */
[----:B0-----:R-:W-:Y:S02]  /*1720*/  FADD.FTZ R56, R49, R48 ;  /* 0x0000003031387221 */ /* 0x001fe40000010000 */
[----:B------:R-:W0:Y:S01]  /*1730*/  SHFL.DOWN PT, R48, R51, 0x4, 0x1f ;  /* 0x08801f0033307f89 */ /* 0x000e2200000e0000 */
[----:B------:R-:W-:Y:S01]  /*1740*/  FADD.FTZ R17, R60, R17 ;  /* 0x000000113c117221 */ /* 0x000fe20000010000 */
[----:B------:R-:W-:Y:S02]  /*1750*/  FFMA.FTZ R73, R130, R60, R73 ;  /* 0x0000003c82497223 */ /* 0x000fe40000010049 */
[----:B------:R-:W1:Y:S01]  /*1760*/  SHFL.DOWN PT, R165, R56, 0x4, 0x1f ;  /* 0x08801f0038a57f89 */ /* 0x000e6200000e0000 */
[----:B0-----:R-:W-:-:S05]  /*1770*/  FADD.FTZ R60, R51, R48 ;  /* 0x00000030333c7221 */ /* 0x001fca0000010000 */
[----:B------:R-:W0:Y:S01]  /*1780*/  SHFL.DOWN PT, R48, R60, 0x2, 0x1f ;  /* 0x08401f003c307f89 */ /* 0x000e2200000e0000 */
[----:B-1----:R-:W-:Y:S01]  /*1790*/  FADD.FTZ R165, R56, R165 ;  /* 0x000000a538a57221 */ /* 0x002fe20000010000 */
[----:B0-----:R-:W-:-:S04]  /*17a0*/  FADD.FTZ R60, R60, R48 ;  /* 0x000000303c3c7221 */ /* 0x001fc80000010000 */
[----:B------:R-:W0:Y:S01]  /*17b0*/  SHFL.DOWN PT, R48, R165, 0x2, 0x1f ;  /* 0x08401f00a5307f89 */ /* 0x000e2200000e0000 */
[----:B------:R-:W-:-:S04]  /*17c0*/  ISETP.NE.U32.AND P0, PT, RZ, UR10, PT ;  /* 0x0000000aff007c0c */ /* 0x000fc8000bf05070 */
[----:B------:R-:W-:Y:S01]  /*17d0*/  ISETP.NE.AND.EX P0, PT, RZ, UR11, PT, P0 ;  /* 0x0000000bff007c0c */ /* 0x000fe2000bf05300 */
[----:B0-----:R-:W-:-:S05]  /*17e0*/  FADD.FTZ R165, R165, R48 ;  /* 0x00000030a5a57221 */ /* 0x001fca0000010000 */
[----:B------:R-:W0:Y:S04]  /*17f0*/  SHFL.DOWN PT, R50, R165, 0x1, 0x1f ;  /* 0x08201f00a5327f89 */ /* 0x000e2800000e0000 */
[----:B------:R-:W1:Y:S01]  /*1800*/  SHFL.DOWN PT, R57, R60, 0x1, 0x1f ;  /* 0x08201f003c397f89 */ /* 0x000e6200000e0000 */
[----:B0-----:R-:W-:Y:S02]  /*1810*/  FADD.FTZ R49, R165, R50 ;  /* 0x00000032a5317221 */ /* 0x001fe40000010000 */
[----:B------:R-:W0:Y:S01]  /*1820*/  @P0 LDC.64 R50, c[0x0][0x438] ;  /* 0x00010e00ff320b82 */ /* 0x000e220000000a00 */
[----:B-1----:R-:W-:Y:S01]  /*1830*/  FADD.FTZ R48, R60, R57 ;  /* 0x000000393c307221 */ /* 0x002fe20000010000 */
[----:B0-----:R-:W-:-:S06]  /*1840*/  @P0 IMAD.WIDE.U32 R56, R118, 0x10, R50 ;  /* 0x0000001076380825 */ /* 0x001fcc00078e0032 */
[----:B------:R-:W0:Y:S01]  /*1850*/  @P0 LDC.64 R50, c[0x0][0x438] ;  /* 0x00010e00ff320b82 */ /* 0x000e220000000a00 */
[----:B------:R1:W-:Y:S04]  /*1860*/  @!P3 STS.64 [R121], R48 ;  /* 0x000000307900b388 */ /* 0x0003e80000000a00 */
[----:B------:R2:W5:Y:S03]  /*1870*/  @P0 LDG.E.128 R32, desc[UR6][R56.64] ;  /* 0x0000000638200981 */ /* 0x000566000c1e1d00 */
[----:B-1----:R-:W1:Y:S08]  /*1880*/  LDC.64 R48, c[0x0][0x3b0] ;  /* 0x0000ec00ff307b82 */ /* 0x002e700000000a00 */
[----:B--2---:R-:W2:Y:S01]  /*1890*/  @P0 LDC.64 R56, c[0x0][0x438] ;  /* 0x00010e00ff380b82 */ /* 0x004ea20000000a00 */
[----:B0-----:R-:W-:-:S05]  /*18a0*/  @P0 IMAD.WIDE.U32 R50, R115, 0x10, R50 ;  /* 0x0000001073320825 */ /* 0x001fca00078e0032 */
[----:B------:R0:W5:Y:S02]  /*18b0*/  @P0 LDG.E.128 R40, desc[UR6][R50.64] ;  /* 0x0000000632280981 */ /* 0x000164000c1e1d00 */
[----:B0-----:R-:W0:Y:S02]  /*18c0*/  @P1 LDC.64 R50, c[0x0][0x3e0] ;  /* 0x0000f800ff321b82 */ /* 0x001e240000000a00 */
[----:B0-----:R-:W-:-:S05]  /*18d0*/  @P1 IMAD.WIDE R50, R114, 0x2, R50 ;  /* 0x0000000272321825 */ /* 0x001fca00078e0232 */
[----:B------:R-:W3:Y:S01]  /*18e0*/  @P1 LDG.E.U16 R121, desc[UR6][R50.64] ;  /* 0x0000000632791981 */ /* 0x000ee2000c1e1500 */
[----:B--2---:R-:W-:-:S04]  /*18f0*/  @P0 IMAD.WIDE.U32 R56, R117, 0x10, R56 ;  /* 0x0000001075380825 */ /* 0x004fc800078e0038 */
[----:B------:R-:W-:Y:S01]  /*1900*/  FADD.FTZ R16, R61, R16 ;  /* 0x000000103d107221 */ /* 0x000fe20000010000 */
[----:B------:R-:W-:Y:S01]  /*1910*/  FFMA.FTZ R72, R143, R61, R72 ;  /* 0x0000003d8f487223 */ /* 0x000fe20000010048 */
[----:B------:R-:W-:Y:S01]  /*1920*/  FADD.FTZ R14, R58, R14 ;  /* 0x0000000e3a0e7221 */ /* 0x000fe20000010000 */
[----:B------:R-:W-:Y:S01]  /*1930*/  FFMA.FTZ R30, R145, R58, R30 ;  /* 0x0000003a911e7223 */ /* 0x000fe2000001001e */
[----:B------:R0:W5:Y:S01]  /*1940*/  @P0 LDG.E.128 R36, desc[UR6][R56.64] ;  /* 0x0000000638240981 */ /* 0x000162000c1e1d00 */
[----:B------:R-:W-:Y:S01]  /*1950*/  FADD.FTZ R12, R59, R12 ;  /* 0x0000000c3b0c7221 */ /* 0x000fe20000010000 */
[----:B------:R-:W-:Y:S01]  /*1960*/  FFMA.FTZ R28, R131, R59, R28 ;  /* 0x0000003b831c7223 */ /* 0x000fe2000001001c */
[----:B-1----:R-:W-:-:S04]  /*1970*/  IMAD.WIDE.U32 R60, R118, 0x8, R48 ;  /* 0x00000008763c7825 */ /* 0x002fc800078e0030 */
[--C-:B------:R-:W-:Y:S02]  /*1980*/  IMAD.WIDE.U32 R58, R117, 0x8, R48.reuse ;  /* 0x00000008753a7825 */ /* 0x100fe400078e0030 */
[----:B------:R-:W5:Y:S02]  /*1990*/  LDG.E.64 R60, desc[UR6][R60.64] ;  /* 0x000000063c3c7981 */ /* 0x000f64000c1e1b00 */
[----:B0-----:R-:W-:Y:S02]  /*19a0*/  IMAD.WIDE.U32 R56, R115, 0x8, R48 ;  /* 0x0000000873387825 */ /* 0x001fe400078e0030 */
[----:B------:R-:W5:Y:S04]  /*19b0*/  LDG.E.64 R58, desc[UR6][R58.64] ;  /* 0x000000063a3a7981 */ /* 0x000f68000c1e1b00 */
[----:B------:R-:W5:Y:S01]  /*19c0*/  LDG.E.64 R56, desc[UR6][R56.64] ;  /* 0x0000000638387981 */ /* 0x000f62000c1e1b00 */
[----:B------:R-:W-:Y:S01]  /*19d0*/  @!P2 IADD3 R120, PT, PT, R119, 0x3000, RZ ;  /* 0x000030007778a810 */ /* 0x000fe20007ffe0ff */
[----:B------:R-:W-:Y:S01]  /*19e0*/  BAR.SYNC.DEFER_BLOCKING 0x0 ;  /* 0x0000000000007b1d */ /* 0x000fe20000010000 */
[----:B------:R-:W-:Y:S01]  /*19f0*/  FADD.FTZ R10, R55, R10 ;  /* 0x0000000a370a7221 */ /* 0x000fe20000010000 */
[----:B------:R-:W-:Y:S01]  /*1a00*/  FFMA.FTZ R26, R129, R55, R26 ;  /* 0x00000037811a7223 */ /* 0x000fe2000001001a */
[----:B------:R-:W-:-:S02]  /*1a10*/  IADD3 R55, PT, PT, R119, 0x3030, RZ ;  /* 0x0000303077377810 */ /* 0x000fc40007ffe0ff */
[----:B------:R-:W-:Y:S01]  /*1a20*/  @!P2 IADD3 R55, PT, PT, R119, 0x3010, RZ ;  /* 0x000030107737a810 */ /* 0x000fe20007ffe0ff */
[----:B------:R-:W-:Y:S01]  /*1a30*/  FADD.FTZ R9, R52, R9 ;  /* 0x0000000934097221 */ /* 0x000fe20000010000 */
[----:B------:R-:W-:Y:S01]  /*1a40*/  FFMA.FTZ R25, R70, R52, R25 ;  /* 0x0000003446197223 */ /* 0x000fe20000010019 */
[----:B------:R-:W-:Y:S01]  /*1a50*/  FADD.FTZ R7, R54, R7 ;  /* 0x0000000736077221 */ /* 0x000fe20000010000 */
[----:B------:R-:W-:Y:S01]  /*1a60*/  FFMA.FTZ R23, R124, R54, R23 ;  /* 0x000000367c177223 */ /* 0x000fe20000010017 */
[----:B------:R-:W-:Y:S01]  /*1a70*/  FADD.FTZ R8, R53, R8 ;  /* 0x0000000835087221 */ /* 0x000fe20000010000 */
[----:B------:R-:W-:Y:S01]  /*1a80*/  FFMA.FTZ R24, R71, R53, R24 ;  /* 0x0000003547187223 */ /* 0x000fe20000010018 */
[----:B------:R-:W0:Y:S04]  /*1a90*/  LDS.128 R48, [R120] ;  /* 0x0000000078307984 */ /* 0x000e280000000c00 */
[----:B------:R-:W1:Y:S01]  /*1aa0*/  LDS.128 R52, [R55] ;  /* 0x0000000037347984 */ /* 0x000e620000000c00 */
        /* <DEDUP_REMOVED lines=19> */
[----:B------:R-:W-:-:S04]  /*1be0*/  MOV R119, 0x3f800000 ;  /* 0x3f80000000777802 */ /* 0x000fc80000000f00 */
[----:B------:R-:W-:Y:S02]  /*1bf0*/  FSEL R120, R54, RZ, !P4 ;  /* 0x000000ff36787208 */ /* 0x000fe40006000000 */
[----:B---3--:R-:W-:Y:S01]  /*1c00*/  @P1 SHF.L.U32 R119, R121, 0x10, RZ ;  /* 0x0000001079771819 */ /* 0x008fe200000006ff */
[----:B------:R-:W-:Y:S01]  /*1c10*/  FMUL.FTZ R121, R48, UR12 ;  /* 0x0000000c30797c20 */ /* 0x000fe20008410000 */
[----:B------:R-:W-:Y:S06]  /*1c20*/  @!P0 BRA `(.L_x_446) ;  /* 0x0000001c00708947 */ /* 0x000fec0003800000 */
[----:B------:R-:W-:-:S04]  /*1c30*/  UISETP.NE.U32.AND UP0, UPT, UR14, URZ, UPT ;  /* 0x000000ff0e00728c */ /* 0x000fc8000bf05070 */
[----:B------:R-:W-:-:S09]  /*1c40*/  UISETP.NE.AND.EX UP0, UPT, UR15, URZ, UPT, UP0 ;  /* 0x000000ff0f00728c */ /* 0x000fd2000bf05300 */
[----:B------:R-:W-:Y:S05]  /*1c50*/  BRA.U UP0, `(.L_x_447) ;  /* 0x0000000d008c7547 */ /* 0x000fea000b800000 */
[-CC-:B------:R-:W-:Y:S01]  /*1c60*/  FFMA.FTZ R62, R62, R121.reuse, R120.reuse ;  /* 0x000000793e3e7223 */ /* 0x180fe20000010078 */
[----:B-----5:R-:W-:Y:S01]  /*1c70*/  SHF.L.U32 R51, R32, 0x10, RZ ;  /* 0x0000001020337819 */ /* 0x020fe200000006ff */
[-C--:B------:R-:W-:Y:S01]  /*1c80*/  FFMA.FTZ R150, R150, R121.reuse, R120 ;  /* 0x0000007996967223 */ /* 0x080fe20000010078 */
[----:B------:R-:W-:Y:S01]  /*1c90*/  PRMT R49, R32, 0x7632, R49 ;  /* 0x0000763220317816 */ /* 0x000fe20000000031 */
[----:B------:R-:W-:Y:S01]  /*1ca0*/  FADD.FTZ R153, R153, -R62 ;  /* 0x8000003e99997221 */ /* 0x000fe20000010000 */
[----:B------:R-:W-:Y:S01]  /*1cb0*/  LOP3.LUT P4, RZ, R60, 0xff, RZ, 0xc0, !PT ;  /* 0x000000ff3cff7812 */ /* 0x000fe2000788c0ff */
[--C-:B------:R-:W-:Y:S01]  /*1cc0*/  FFMA.FTZ R152, R152, R121, R120.reuse ;  /* 0x0000007998987223 */ /* 0x100fe20000010078 */
[----:B------:R-:W-:Y:S01]  /*1cd0*/  SHF.L.U32 R52, R49, 0x10, RZ ;  /* 0x0000001031347819 */ /* 0x000fe200000006ff */
[----:B------:R-:W-:Y:S01]  /*1ce0*/  FFMA.FTZ R50, R116, R153, R51 ;  /* 0x0000009974327223 */ /* 0x000fe20000010033 */
[----:B------:R-:W-:Y:S01]  /*1cf0*/  PRMT R49, R33, 0x7632, R49 ;  /* 0x0000763221317816 */ /* 0x000fe20000000031 */
[-CC-:B------:R-:W-:Y:S01]  /*1d00*/  FFMA.FTZ R144, R144, R121.reuse, R120.reuse ;  /* 0x0000007990907223 */ /* 0x180fe20000010078 */
[----:B------:R-:W-:Y:S01]  /*1d10*/  FFMA.FTZ R130, R130, R121, R120 ;  /* 0x0000007982827223 */ /* 0x000fe20000010078 */
[----:B------:R-:W-:Y:S01]  /*1d20*/  FMUL.FTZ R50, R50, R119 ;  /* 0x0000007732327220 */ /* 0x000fe20000410000 */
[----:B------:R-:W-:Y:S01]  /*1d30*/  SHF.L.U32 R49, R49, 0x10, RZ ;  /* 0x0000001031317819 */ /* 0x000fe200000006ff */
[----:B------:R-:W-:Y:S01]  /*1d40*/  FADD.FTZ R155, R155, -R150 ;  /* 0x800000969b9b7221 */ /* 0x000fe20000010000 */
[----:B------:R-:W-:Y:S01]  /*1d50*/  FADD.FTZ R157, R157, -R152 ;  /* 0x800000989d9d7221 */ /* 0x000fe20000010000 */
[----:B------:R-:W-:Y:S01]  /*1d60*/  FMUL.FTZ R50, R50, UR4 ;  /* 0x0000000432327c20 */ /* 0x000fe20008410000 */
[----:B------:R-:W-:Y:S01]  /*1d70*/  PRMT R51, R35, 0x7632, R51 ;  /* 0x0000763223337816 */ /* 0x000fe20000000033 */
[-CC-:B------:R-:W-:Y:S01]  /*1d80*/  FFMA.FTZ R146, R146, R121.reuse, R120.reuse ;  /* 0x0000007992927223 */ /* 0x180fe20000010078 */
[-CC-:B------:R-:W-:Y:S01]  /*1d90*/  FFMA.FTZ R154, R154, R121.reuse, R120.reuse ;  /* 0x000000799a9a7223 */ /* 0x180fe20000010078 */
[-CC-:B------:R-:W-:Y:S01]  /*1da0*/  FFMA.FTZ R148, R148, R121.reuse, R120.reuse ;  /* 0x0000007994947223 */ /* 0x180fe20000010078 */
[----:B------:R-:W-:Y:S01]  /*1db0*/  FSEL R53, R50, RZ, P4 ;  /* 0x000000ff32357208 */ /* 0x000fe20002000000 */
[-C--:B------:R-:W-:Y:S01]  /*1dc0*/  FFMA.FTZ R156, R156, R121.reuse, R120 ;  /* 0x000000799c9c7223 */ /* 0x080fe20000010078 */
        /* <DEDUP_REMOVED lines=15> */
[----:B------:R-:W-:Y:S01]  /*1ec0*/  SHF.L.U32 R54, R33, 0x10, RZ ;  /* 0x0000001021367819 */ /* 0x000fe200000006ff */
[----:B------:R-:W-:Y:S01]  /*1ed0*/  FFMA.FTZ R121, R127, R121, R120 ;  /* 0x000000797f797223 */ /* 0x000fe20000010078 */
[----:B------:R-:W-:Y:S01]  /*1ee0*/  FADD.FTZ R147, R147, -R144 ;  /* 0x8000009093937221 */ /* 0x000fe20000010000 */
[C---:B------:R-:W-:Y:S01]  /*1ef0*/  LOP3.LUT P5, RZ, R60.reuse, 0xff00, RZ, 0xc0, !PT ;  /* 0x0000ff003cff7812 */ /* 0x040fe200078ac0ff */
[----:B------:R-:W-:Y:S01]  /*1f00*/  FADD.FTZ R133, R133, -R130 ;  /* 0x8000008285857221 */ /* 0x000fe20000010000 */
[----:B------:R-:W-:Y:S01]  /*1f10*/  LOP3.LUT P6, RZ, R60, 0xff0000, RZ, 0xc0, !PT ;  /* 0x00ff00003cff7812 */ /* 0x000fe200078cc0ff */
[----:B------:R-:W-:Y:S01]  /*1f20*/  FFMA.FTZ R52, R116, R155, R52 ;  /* 0x0000009b74347223 */ /* 0x000fe20000010034 */
[C---:B------:R-:W-:Y:S01]  /*1f30*/  LOP3.LUT P0, RZ, R60.reuse, 0xff000000, RZ, 0xc0, !PT ;  /* 0xff0000003cff7812 */ /* 0x040fe2000780c0ff */
[----:B------:R-:W-:Y:S01]  /*1f40*/  FADD.FTZ R149, R149, -R146 ;  /* 0x8000009295957221 */ /* 0x000fe20000010000 */
[----:B------:R-:W-:Y:S01]  /*1f50*/  ISETP.GE.U32.AND P4, PT, R60, RZ, PT ;  /* 0x000000ff3c00720c */ /* 0x000fe20003f86070 */
[----:B------:R-:W-:Y:S01]  /*1f60*/  FADD.FTZ R159, R159, -R154 ;  /* 0x8000009a9f9f7221 */ /* 0x000fe20000010000 */
[----:B------:R-:W-:Y:S01]  /*1f70*/  SHF.L.U32 R62, R50, 0x10, RZ ;  /* 0x00000010323e7819 */ /* 0x000fe200000006ff */
[--C-:B------:R-:W-:Y:S01]  /*1f80*/  FFMA.FTZ R50, R116, R157, R49.reuse ;  /* 0x0000009d74327223 */ /* 0x100fe20000010031 */
[----:B------:R-:W-:Y:S01]  /*1f90*/  SHF.L.U32 R60, R34, 0x10, RZ ;  /* 0x00000010223c7819 */ /* 0x000fe200000006ff */
[----:B------:R-:W-:Y:S01]  /*1fa0*/  FADD.FTZ R151, R151, -R148 ;  /* 0x8000009497977221 */ /* 0x000fe20000010000 */
[----:B------:R-:W-:Y:S01]  /*1fb0*/  SHF.L.U32 R120, R35, 0x10, RZ ;  /* 0x0000001023787819 */ /* 0x000fe200000006ff */
[----:B------:R-:W-:Y:S01]  /*1fc0*/  FFMA.FTZ R54, R116, R147, R54 ;  /* 0x0000009374367223 */ /* 0x000fe20000010036 */
[----:B------:R-:W-:Y:S01]  /*1fd0*/  SHF.L.U32 R130, R51, 0x10, RZ ;  /* 0x0000001033827819 */ /* 0x000fe200000006ff */
[----:B------:R-:W-:Y:S01]  /*1fe0*/  FMUL.FTZ R52, R52, R119 ;  /* 0x0000007734347220 */ /* 0x000fe20000410000 */
[----:B------:R-:W-:Y:S01]  /*1ff0*/  PRMT R49, R36, 0x7632, R49 ;  /* 0x0000763224317816 */ /* 0x000fe20000000031 */
[----:B------:R-:W-:Y:S01]  /*2000*/  FADD.FTZ R143, R134, -R143 ;  /* 0x8000008f868f7221 */ /* 0x000fe20000010000 */
[----:B------:R-:W-:Y:S01]  /*2010*/  SHF.L.U32 R51, R36, 0x10, RZ ;  /* 0x0000001024337819 */ /* 0x000fe200000006ff */
[----:B------:R-:W-:Y:S01]  /*2020*/  FADD.FTZ R135, R135, -R132 ;  /* 0x8000008487877221 */ /* 0x000fe20000010000 */
[C---:B------:R-:W-:Y:S01]  /*2030*/  FFMA.FTZ R60, R116.reuse, R149, R60 ;  /* 0x00000095743c7223 */ /* 0x040fe2000001003c */
[C---:B------:R-:W-:Y:S01]  /*2040*/  FFMA.FTZ R62, R116.reuse, R159, R62 ;  /* 0x0000009f743e7223 */ /* 0x040fe2000001003e */
[----:B------:R-:W-:Y:S01]  /*2050*/  FFMA.FTZ R120, R116, R151, R120 ;  /* 0x0000009774787223 */ /* 0x000fe20000010078 */
[----:B------:R-:W-:Y:S01]  /*2060*/  SHF.L.U32 R134, R49, 0x10, RZ ;  /* 0x0000001031867819 */ /* 0x000fe200000006ff */
[----:B------:R-:W-:Y:S01]  /*2070*/  FMUL.FTZ R50, R50, R119 ;  /* 0x0000007732327220 */ /* 0x000fe20000410000 */
[----:B------:R-:W-:Y:S01]  /*2080*/  SHF.L.U32 R144, R37, 0x10, RZ ;  /* 0x0000001025907819 */ /* 0x000fe200000006ff */
[----:B------:R-:W-:Y:S01]  /*2090*/  FADD.FTZ R161, R161, -R156 ;  /* 0x8000009ca1a17221 */ /* 0x000fe20000010000 */
[----:B------:R-:W-:Y:S01]  /*20a0*/  FFMA.FTZ R132, R116, R133, R51 ;  /* 0x0000008574847223 */ /* 0x000fe20000010033 */
[-C--:B------:R-:W-:Y:S01]  /*20b0*/  FMUL.FTZ R54, R54, R119.reuse ;  /* 0x0000007736367220 */ /* 0x080fe20000410000 */
[----:B------:R-:W-:Y:S01]  /*20c0*/  FMUL.FTZ R52, R52, UR4 ;  /* 0x0000000434347c20 */ /* 0x000fe20008410000 */
[-C--:B------:R-:W-:Y:S01]  /*20d0*/  FMUL.FTZ R60, R60, R119.reuse ;  /* 0x000000773c3c7220 */ /* 0x080fe20000410000 */
[----:B------:R-:W-:Y:S01]  /*20e0*/  FMUL.FTZ R50, R50, UR4 ;  /* 0x0000000432327c20 */ /* 0x000fe20008410000 */
[-C--:B------:R-:W-:Y:S01]  /*20f0*/  FMUL.FTZ R62, R62, R119.reuse ;  /* 0x000000773e3e7220 */ /* 0x080fe20000410000 */
[----:B------:R-:W-:Y:S01]  /*2100*/  FMUL.FTZ R120, R120, R119 ;  /* 0x0000007778787220 */ /* 0x000fe20000410000 */
[C---:B------:R-:W-:Y:S01]  /*2110*/  FFMA.FTZ R130, R116.reuse, R161, R130 ;  /* 0x000000a174827223 */ /* 0x040fe20000010082 */
[C---:B------:R-:W-:Y:S01]  /*2120*/  FFMA.FTZ R134, R116.reuse, R143, R134 ;  /* 0x0000008f74867223 */ /* 0x040fe20000010086 */
[----:B------:R-:W-:Y:S01]  /*2130*/  FFMA.FTZ R144, R116, R135, R144 ;  /* 0x0000008774907223 */ /* 0x000fe20000010090 */
[-C--:B------:R-:W-:Y:S01]  /*2140*/  FMUL.FTZ R132, R132, R119.reuse ;  /* 0x0000007784847220 */ /* 0x080fe20000410000 */
[----:B------:R-:W-:Y:S01]  /*2150*/  FMUL.FTZ R54, R54, UR4 ;  /* 0x0000000436367c20 */ /* 0x000fe20008410000 */
[----:B------:R-:W-:Y:S01]  /*2160*/  FSEL R52, R52, RZ, P5 ;  /* 0x000000ff34347208 */ /* 0x000fe20002800000 */
[----:B------:R-:W-:Y:S01]  /*2170*/  FMUL.FTZ R60, R60, UR4 ;  /* 0x000000043c3c7c20 */ /* 0x000fe20008410000 */
[----:B------:R-:W-:Y:S01]  /*2180*/  FMUL.FTZ R62, R62, UR4 ;  /* 0x000000043e3e7c20 */ /* 0x000fe20008410000 */
[----:B------:R-:W-:Y:S01]  /*2190*/  FMUL.FTZ R51, R120, UR4 ;  /* 0x0000000478337c20 */ /* 0x000fe20008410000 */
[C---:B------:R-:W-:Y:S01]  /*21a0*/  LOP3.LUT P3, RZ, R61.reuse, 0xff, RZ, 0xc0, !PT ;  /* 0x000000ff3dff7812 */ /* 0x040fe2000786c0ff */
[-C--:B------:R-:W-:Y:S01]  /*21b0*/  FMUL.FTZ R130, R130, R119.reuse ;  /* 0x0000007782827220 */ /* 0x080fe20000410000 */
[C---:B------:R-:W-:Y:S01]  /*21c0*/  LOP3.LUT P5, RZ, R61.reuse, 0xff00, RZ, 0xc0, !PT ;  /* 0x0000ff003dff7812 */ /* 0x040fe200078ac0ff */
[-C--:B------:R-:W-:Y:S01]  /*21d0*/  FMUL.FTZ R134, R134, R119.reuse ;  /* 0x0000007786867220 */ /* 0x080fe20000410000 */
[----:B------:R-:W-:Y:S01]  /*21e0*/  FSEL R55, R50, RZ, P0 ;  /* 0x000000ff32377208 */ /* 0x000fe20000000000 */
[----:B------:R-:W-:Y:S01]  /*21f0*/  FMUL.FTZ R144, R144, R119 ;  /* 0x0000007790907220 */ /* 0x000fe20000410000 */
[----:B------:R-:W-:Y:S01]  /*2200*/  FMUL.FTZ R120, R132, UR4 ;  /* 0x0000000484787c20 */ /* 0x000fe20008410000 */
[----:B------:R-:W-:Y:S01]  /*2210*/  LOP3.LUT P0, RZ, R58, 0xff, RZ, 0xc0, !PT ;  /* 0x000000ff3aff7812 */ /* 0x000fe2000780c0ff */
[----:B------:R-:W-:Y:S01]  /*2220*/  FMUL.FTZ R130, R130, UR4 ;  /* 0x0000000482827c20 */ /* 0x000fe20008410000 */
[----:B------:R-:W-:Y:S01]  /*2230*/  FSEL R54, R54, RZ, P6 ;  /* 0x000000ff36367208 */ /* 0x000fe20003000000 */
[----:B------:R-:W-:Y:S01]  /*2240*/  FMUL.FTZ R133, R134, UR4 ;  /* 0x0000000486857c20 */ /* 0x000fe20008410000 */
[----:B------:R-:W-:Y:S01]  /*2250*/  LOP3.LUT P6, RZ, R61, 0xff0000, RZ, 0xc0, !PT ;  /* 0x00ff00003dff7812 */ /* 0x000fe200078cc0ff */
[----:B------:R-:W-:Y:S01]  /*2260*/  FMUL.FTZ R144, R144, UR4 ;  /* 0x0000000490907c20 */ /* 0x000fe20008410000 */
[----:B------:R-:W-:Y:S01]  /*2270*/  FSEL R50, R60, RZ, P3 ;  /* 0x000000ff3c327208 */ /* 0x000fe20001800000 */
[----:B------:R-:W-:Y:S01]  /*2280*/  FADD.FTZ R137, R137, -R48 ;  /* 0x8000003089897221 */ /* 0x000fe20000010000 */
[----:B------:R-:W-:Y:S01]  /*2290*/  FSEL R127, R62, RZ, P5 ;  /* 0x000000ff3e7f7208 */ /* 0x000fe20002800000 */
[----:B------:R-:W-:Y:S01]  /*22a0*/  FADD.FTZ R65, R65, -R124 ;  /* 0x8000007c41417221 */ /* 0x000fe20000010000 */
[----:B------:R-:W-:Y:S01]  /*22b0*/  ISETP.GE.U32.AND.EX P4, PT, R61, 0x1000000, PT, P4 ;  /* 0x010000003d00780c */ /* 0x000fe20003f86140 */
[----:B------:R-:W-:Y:S01]  /*22c0*/  FADD.FTZ R129, R142, -R129 ;  /* 0x800000818e817221 */ /* 0x000fe20000010000 */
[----:B------:R-:W-:Y:S01]  /*22d0*/  LOP3.LUT P3, RZ, R58, 0xff00, RZ, 0xc0, !PT ;  /* 0x0000ff003aff7812 */ /* 0x000fe2000786c0ff */
[----:B------:R-:W-:Y:S01]  /*22e0*/  FADD.FTZ R131, R140, -R131 ;  /* 0x800000838c837221 */ /* 0x000fe20000010000 */
[----:B------:R-:W-:Y:S01]  /*22f0*/  LOP3.LUT P5, RZ, R58, 0xff0000, RZ, 0xc0, !PT ;  /* 0x00ff00003aff7812 */ /* 0x000fe200078ac0ff */
[----:B------:R-:W-:Y:S01]  /*2300*/  FADD.FTZ R63, R63, -R70 ;  /* 0x800000463f3f7221 */ /* 0x000fe20000010000 */
[----:B------:R-:W-:Y:S01]  /*2310*/  FSEL R120, R120, RZ, P0 ;  /* 0x000000ff78787208 */ /* 0x000fe20000000000 */
[----:B------:R-:W-:Y:S01]  /*2320*/  FADD.FTZ R139, R139, -R136 ;  /* 0x800000888b8b7221 */ /* 0x000fe20000010000 */
[----:B------:R-:W-:Y:S01]  /*2330*/  ISETP.GE.U32.AND P0, PT, R58, RZ, PT ;  /* 0x000000ff3a00720c */ /* 0x000fe20003f06070 */
[----:B------:R-:W-:Y:S01]  /*2340*/  FADD.FTZ R141, R141, -R138 ;  /* 0x8000008a8d8d7221 */ /* 0x000fe20000010000 */
[----:B------:R-:W-:Y:S01]  /*2350*/  PRMT R48, R37, 0x7632, R48 ;  /* 0x0000763225307816 */ /* 0x000fe20000000030 */
[----:B------:R-:W-:Y:S01]  /*2360*/  FADD.FTZ R67, R67, -R126 ;  /* 0x8000007e43437221 */ /* 0x000fe20000010000 */
[----:B------:R-:W-:Y:S01]  /*2370*/  FSEL R51, R51, RZ, P6 ;  /* 0x000000ff33337208 */ /* 0x000fe20003000000 */
[----:B------:R-:W-:Y:S01]  /*2380*/  FADD.FTZ R71, R64, -R71 ;  /* 0x8000004740477221 */ /* 0x000fe20000010000 */
[----:B------:R-:W-:Y:S01]  /*2390*/  LOP3.LUT P6, RZ, R58, 0xff000000, RZ, 0xc0, !PT ;  /* 0xff0000003aff7812 */ /* 0x000fe200078cc0ff */
[----:B------:R-:W-:Y:S01]  /*23a0*/  FADD.FTZ R125, R68, -R125 ;  /* 0x8000007d447d7221 */ /* 0x000fe20000010000 */
[----:B------:R-:W-:Y:S01]  /*23b0*/  FSEL R130, R130, RZ, P4 ;  /* 0x000000ff82827208 */ /* 0x000fe20002000000 */
[----:B------:R-:W-:Y:S01]  /*23c0*/  FADD.FTZ R123, R66, -R123 ;  /* 0x8000007b427b7221 */ /* 0x000fe20000010000 */
[----:B------:R-:W-:Y:S01]  /*23d0*/  FSEL R133, R133, RZ, P3 ;  /* 0x000000ff85857208 */ /* 0x000fe20001800000 */
[----:B------:R-:W-:Y:S01]  /*23e0*/  FADD.FTZ R69, R69, -R128 ;  /* 0x8000008045457221 */ /* 0x000fe20000010000 */
[----:B------:R-:W-:Y:S01]  /*23f0*/  FSEL R58, R144, RZ, P5 ;  /* 0x000000ff903a7208 */ /* 0x000fe20002800000 */
[----:B------:R-:W-:Y:S01]  /*2400*/  FADD.FTZ R121, R122, -R121 ;  /* 0x800000797a797221 */ /* 0x000fe20000010000 */
[----:B------:R-:W-:-:S02]  /*2410*/  LOP3.LUT P4, RZ, R59, 0xff, RZ, 0xc0, !PT ;  /* 0x000000ff3bff7812 */ /* 0x000fc4000788c0ff */
[C---:B------:R-:W-:Y:S02]  /*2420*/  LOP3.LUT P3, RZ, R59.reuse, 0xff00, RZ, 0xc0, !PT ;  /* 0x0000ff003bff7812 */ /* 0x040fe4000786c0ff */
[C---:B------:R-:W-:Y:S02]  /*2430*/  LOP3.LUT P5, RZ, R59.reuse, 0xff0000, RZ, 0xc0, !PT ;  /* 0x00ff00003bff7812 */ /* 0x040fe400078ac0ff */
[----:B------:R-:W-:Y:S02]  /*2440*/  ISETP.GE.U32.AND.EX P0, PT, R59, 0x1000000, PT, P0 ;  /* 0x010000003b00780c */ /* 0x000fe40003f06100 */
[----:B------:R-:W-:Y:S02]  /*2450*/  SHF.L.U32 R49, R48, 0x10, RZ ;  /* 0x0000001030317819 */ /* 0x000fe400000006ff */
[----:B------:R-:W-:Y:S02]  /*2460*/  PRMT R61, R39, 0x7632, R61 ;  /* 0x00007632273d7816 */ /* 0x000fe4000000003d */
[----:B------:R-:W-:Y:S01]  /*2470*/  PRMT R59, R38, 0x7632, R59 ;  /* 0x00007632263b7816 */ /* 0x000fe2000000003b */
[----:B------:R-:W-:Y:S01]  /*2480*/  FFMA.FTZ R48, R116, R137, R49 ;  /* 0x0000008974307223 */ /* 0x000fe20000010031 */
[----:B------:R-:W-:-:S02]  /*2490*/  SHF.L.U32 R124, R61, 0x10, RZ ;  /* 0x000000103d7c7819 */ /* 0x000fc400000006ff */
[----:B------:R-:W-:Y:S01]  /*24a0*/  SHF.L.U32 R62, R59, 0x10, RZ ;  /* 0x000000103b3e7819 */ /* 0x000fe200000006ff */
[----:B------:R-:W-:Y:S01]  /*24b0*/  FMUL.FTZ R48, R48, R119 ;  /* 0x0000007730307220 */ /* 0x000fe20000410000 */
[----:B------:R-:W-:Y:S01]  /*24c0*/  SHF.L.U32 R49, R40, 0x10, RZ ;  /* 0x0000001028317819 */ /* 0x000fe200000006ff */
[----:B------:R-:W-:Y:S01]  /*24d0*/  FFMA.FTZ R124, R116, R129, R124 ;  /* 0x00000081747c7223 */ /* 0x000fe2000001007c */
[----:B------:R-:W-:Y:S01]  /*24e0*/  SHF.L.U32 R60, R38, 0x10, RZ ;  /* 0x00000010263c7819 */ /* 0x000fe200000006ff */
[C---:B------:R-:W-:Y:S01]  /*24f0*/  FFMA.FTZ R62, R116.reuse, R131, R62 ;  /* 0x00000083743e7223 */ /* 0x040fe2000001003e */
[----:B------:R-:W-:Y:S01]  /*2500*/  SHF.L.U32 R70, R39, 0x10, RZ ;  /* 0x0000001027467819 */ /* 0x000fe200000006ff */
[C---:B------:R-:W-:Y:S01]  /*2510*/  FFMA.FTZ R132, R116.reuse, R63, R49 ;  /* 0x0000003f74847223 */ /* 0x040fe20000010031 */
[----:B------:R-:W-:Y:S01]  /*2520*/  SHF.L.U32 R126, R41, 0x10, RZ ;  /* 0x00000010297e7819 */ /* 0x000fe200000006ff */
[----:B------:R-:W-:Y:S01]  /*2530*/  FFMA.FTZ R60, R116, R139, R60 ;  /* 0x0000008b743c7223 */ /* 0x000fe2000001003c */
[----:B------:R-:W-:Y:S01]  /*2540*/  SHF.L.U32 R136, R42, 0x10, RZ ;  /* 0x000000102a887819 */ /* 0x000fe200000006ff */
[----:B------:R-:W-:Y:S01]  /*2550*/  FFMA.FTZ R70, R116, R141, R70 ;  /* 0x0000008d74467223 */ /* 0x000fe20000010046 */
[-C--:B------:R-:W-:Y:S01]  /*2560*/  FMUL.FTZ R124, R124, R119.reuse ;  /* 0x000000777c7c7220 */ /* 0x080fe20000410000 */
[----:B------:R-:W-:Y:S01]  /*2570*/  FMUL.FTZ R48, R48, UR4 ;  /* 0x0000000430307c20 */ /* 0x000fe20008410000 */
[----:B------:R-:W-:Y:S01]  /*2580*/  FMUL.FTZ R62, R62, R119 ;  /* 0x000000773e3e7220 */ /* 0x000fe20000410000 */
[C---:B------:R-:W-:Y:S01]  /*2590*/  FFMA.FTZ R134, R116.reuse, R65, R126 ;  /* 0x0000004174867223 */ /* 0x040fe2000001007e */
[----:B------:R-:W-:Y:S01]  /*25a0*/  FFMA.FTZ R136, R116, R67, R136 ;  /* 0x0000004374887223 */ /* 0x000fe20000010088 */
[-C--:B------:R-:W-:Y:S01]  /*25b0*/  FMUL.FTZ R132, R132, R119.reuse ;  /* 0x0000007784847220 */ /* 0x080fe20000410000 */
[-C--:B------:R-:W-:Y:S01]  /*25c0*/  FMUL.FTZ R60, R60, R119.reuse ;  /* 0x000000773c3c7220 */ /* 0x080fe20000410000 */
[-C--:B------:R-:W-:Y:S01]  /*25d0*/  FMUL.FTZ R70, R70, R119.reuse ;  /* 0x0000007746467220 */ /* 0x080fe20000410000 */
[----:B------:R-:W-:Y:S01]  /*25e0*/  FMUL.FTZ R124, R124, UR4 ;  /* 0x000000047c7c7c20 */ /* 0x000fe20008410000 */
[----:B------:R-:W-:Y:S01]  /*25f0*/  FMUL.FTZ R62, R62, UR4 ;  /* 0x000000043e3e7c20 */ /* 0x000fe20008410000 */
[----:B------:R-:W-:Y:S01]  /*2600*/  FSEL R59, R48, RZ, P6 ;  /* 0x000000ff303b7208 */ /* 0x000fe20003000000 */
[-C--:B------:R-:W-:Y:S01]  /*2610*/  FMUL.FTZ R134, R134, R119.reuse ;  /* 0x0000007786867220 */ /* 0x080fe20000410000 */
[----:B------:R-:W-:Y:S01]  /*2620*/  FMUL.FTZ R136, R136, R119 ;  /* 0x0000007788887220 */ /* 0x000fe20000410000 */
[----:B------:R-:W-:Y:S01]  /*2630*/  FMUL.FTZ R67, R132, UR4 ;  /* 0x0000000484437c20 */ /* 0x000fe20008410000 */
[----:B------:R-:W-:Y:S01]  /*2640*/  LOP3.LUT P6, RZ, R56, 0xff, RZ, 0xc0, !PT ;  /* 0x000000ff38ff7812 */ /* 0x000fe200078cc0ff */
[----:B------:R-:W-:Y:S01]  /*2650*/  FMUL.FTZ R60, R60, UR4 ;  /* 0x000000043c3c7c20 */ /* 0x000fe20008410000 */
[----:B------:R-:W-:Y:S01]  /*2660*/  FMUL.FTZ R126, R70, UR4 ;  /* 0x00000004467e7c20 */ /* 0x000fe20008410000 */
[----:B------:R-:W-:Y:S01]  /*2670*/  FSEL R129, R124, RZ, P0 ;  /* 0x000000ff7c817208 */ /* 0x000fe20000000000 */
[----:B------:R-:W-:Y:S01]  /*2680*/  FMUL.FTZ R134, R134, UR4 ;  /* 0x0000000486867c20 */ /* 0x000fe20008410000 */
[----:B------:R-:W-:Y:S01]  /*2690*/  FSEL R70, R62, RZ, P3 ;  /* 0x000000ff3e467208 */ /* 0x000fe20001800000 */
[----:B------:R-:W-:Y:S01]  /*26a0*/  FMUL.FTZ R124, R136, UR4 ;  /* 0x00000004887c7c20 */ /* 0x000fe20008410000 */
[----:B------:R-:W-:Y:S01]  /*26b0*/  LOP3.LUT P3, RZ, R56, 0xff0000, RZ, 0xc0, !PT ;  /* 0x00ff000038ff7812 */ /* 0x000fe2000786c0ff */
[----:B------:R-:W0:Y:S01]  /*26c0*/  LDC.64 R48, c[0x0][0x468] ;  /* 0x00011a00ff307b82 */ /* 0x000e220000000a00 */
[----:B------:R-:W-:-:S02]  /*26d0*/  LOP3.LUT P0, RZ, R57, 0xff, RZ, 0xc0, !PT ;  /* 0x000000ff39ff7812 */ /* 0x000fc4000780c0ff */
[----:B------:R-:W-:Y:S02]  /*26e0*/  FSEL R67, R67, RZ, P6 ;  /* 0x000000ff43437208 */ /* 0x000fe40003000000 */
[----:B------:R-:W-:Y:S02]  /*26f0*/  ISETP.GE.U32.AND P6, PT, R56, RZ, PT ;  /* 0x000000ff3800720c */ /* 0x000fe40003fc6070 */
[----:B------:R-:W-:Y:S02]  /*2700*/  FSEL R65, R60, RZ, P4 ;  /* 0x000000ff3c417208 */ /* 0x000fe40002000000 */
[----:B------:R-:W-:Y:S02]  /*2710*/  FSEL R126, R126, RZ, P5 ;  /* 0x000000ff7e7e7208 */ /* 0x000fe40002800000 */
[C---:B------:R-:W-:Y:S02]  /*2720*/  LOP3.LUT P4, RZ, R56.reuse, 0xff00, RZ, 0xc0, !PT ;  /* 0x0000ff0038ff7812 */ /* 0x040fe4000788c0ff */
[----:B------:R-:W-:-:S02]  /*2730*/  LOP3.LUT P5, RZ, R56, 0xff000000, RZ, 0xc0, !PT ;  /* 0xff00000038ff7812 */ /* 0x000fc400078ac0ff */
[----:B------:R-:W-:Y:S02]  /*2740*/  FSEL R56, R134, RZ, P3 ;  /* 0x000000ff86387208 */ /* 0x000fe40001800000 */
[----:B------:R-:W-:Y:S02]  /*2750*/  FSEL R124, R124, RZ, P0 ;  /* 0x000000ff7c7c7208 */ /* 0x000fe40000000000 */
[C---:B------:R-:W-:Y:S02]  /*2760*/  LOP3.LUT P3, RZ, R57.reuse, 0xff00, RZ, 0xc0, !PT ;  /* 0x0000ff0039ff7812 */ /* 0x040fe4000786c0ff */
[C---:B------:R-:W-:Y:S02]  /*2770*/  LOP3.LUT P0, RZ, R57.reuse, 0xff0000, RZ, 0xc0, !PT ;  /* 0x00ff000039ff7812 */ /* 0x040fe4000780c0ff */
[----:B------:R-:W-:Y:S02]  /*2780*/  ISETP.GE.U32.AND.EX P6, PT, R57, 0x1000000, PT, P6 ;  /* 0x010000003900780c */ /* 0x000fe40003fc6160 */
[----:B------:R-:W-:-:S02]  /*2790*/  PRMT R60, R43, 0x7632, R60 ;  /* 0x000076322b3c7816 */ /* 0x000fc4000000003c */
[----:B------:R-:W-:Y:S02]  /*27a0*/  PRMT R61, R41, 0x7632, R61 ;  /* 0x00007632293d7816 */ /* 0x000fe4000000003d */
[----:B------:R-:W-:Y:S02]  /*27b0*/  PRMT R57, R40, 0x7632, R57 ;  /* 0x0000763228397816 */ /* 0x000fe40000000039 */
[----:B------:R-:W-:Y:S02]  /*27c0*/  PRMT R63, R42, 0x7632, R63 ;  /* 0x000076322a3f7816 */ /* 0x000fe4000000003f */
[----:B------:R-:W-:Y:S02]  /*27d0*/  SHF.L.U32 R131, R60, 0x10, RZ ;  /* 0x000000103c837819 */ /* 0x000fe400000006ff */
[----:B------:R-:W-:Y:S02]  /*27e0*/  SHF.L.U32 R62, R61, 0x10, RZ ;  /* 0x000000103d3e7819 */ /* 0x000fe400000006ff */
[----:B------:R-:W-:Y:S01]  /*27f0*/  SHF.L.U32 R60, R57, 0x10, RZ ;  /* 0x00000010393c7819 */ /* 0x000fe200000006ff */
[C---:B------:R-:W-:Y:S01]  /*2800*/  FFMA.FTZ R122, R116.reuse, R121, R131 ;  /* 0x00000079747a7223 */ /* 0x040fe20000010083 */
[----:B------:R-:W-:Y:S01]  /*2810*/  SHF.L.U32 R64, R63, 0x10, RZ ;  /* 0x000000103f407819 */ /* 0x000fe200000006ff */
[C---:B------:R-:W-:Y:S01]  /*2820*/  FFMA.FTZ R62, R116.reuse, R123, R62 ;  /* 0x0000007b743e7223 */ /* 0x040fe2000001003e */
[----:B------:R-:W-:Y:S01]  /*2830*/  SHF.L.U32 R68, R43, 0x10, RZ ;  /* 0x000000102b447819 */ /* 0x000fe200000006ff */
[----:B------:R-:W-:Y:S01]  /*2840*/  FFMA.FTZ R60, R116, R71, R60 ;  /* 0x00000047743c7223 */ /* 0x000fe2000001003c */
[----:B------:R-:W-:Y:S01]  /*2850*/  FMUL.FTZ R122, R122, R119 ;  /* 0x000000777a7a7220 */ /* 0x000fe20000410000 */
[----:B------:R-:W-:Y:S01]  /*2860*/  FFMA.FTZ R66, R116, R125, R64 ;  /* 0x0000007d74427223 */ /* 0x000fe20000010040 */
[----:B------:R-:W-:Y:S01]  /*2870*/  FMUL.FTZ R64, R62, R119 ;  /* 0x000000773e407220 */ /* 0x000fe20000410000 */
[----:B------:R-:W-:Y:S01]  /*2880*/  FFMA.FTZ R68, R116, R69, R68 ;  /* 0x0000004574447223 */ /* 0x000fe20000010044 */
[-C--:B------:R-:W-:Y:S01]  /*2890*/  FMUL.FTZ R57, R60, R119.reuse ;  /* 0x000000773c397220 */ /* 0x080fe20000410000 */
[-C--:B------:R-:W-:Y:S01]  /*28a0*/  FMUL.FTZ R66, R66, R119.reuse ;  /* 0x0000007742427220 */ /* 0x080fe20000410000 */
[----:B------:R-:W-:Y:S01]  /*28b0*/  FMUL.FTZ R64, R64, UR4 ;  /* 0x0000000440407c20 */ /* 0x000fe20008410000 */
[----:B------:R-:W-:Y:S01]  /*28c0*/  FMUL.FTZ R68, R68, R119 ;  /* 0x0000007744447220 */ /* 0x000fe20000410000 */
[----:B------:R-:W-:Y:S01]  /*28d0*/  FMUL.FTZ R122, R122, UR4 ;  /* 0x000000047a7a7c20 */ /* 0x000fe20008410000 */
[----:B------:R-:W-:Y:S01]  /*28e0*/  FMUL.FTZ R66, R66, UR4 ;  /* 0x0000000442427c20 */ /* 0x000fe20008410000 */
[----:B------:R-:W-:Y:S01]  /*28f0*/  FMUL.FTZ R57, R57, UR4 ;  /* 0x0000000439397c20 */ /* 0x000fe20008410000 */
[----:B------:R-:W-:Y:S01]  /*2900*/  FMUL.FTZ R68, R68, UR4 ;  /* 0x0000000444447c20 */ /* 0x000fe20008410000 */
[----:B0-----:R-:W-:Y:S01]  /*2910*/  IMAD.WIDE.U32 R118, R118, 0x10, R48 ;  /* 0x0000001076767825 */ /* 0x001fe200078e0030 */
[----:B------:R-:W-:-:S02]  /*2920*/  FSEL R122, R122, RZ, P6 ;  /* 0x000000ff7a7a7208 */ /* 0x000fc40003000000 */
[----:B------:R-:W-:Y:S01]  /*2930*/  FSEL R69, R66, RZ, P3 ;  /* 0x000000ff42457208 */ /* 0x000fe20001800000 */
        /* <DEDUP_REMOVED lines=9> */
[----:B------:R-:W-:Y:S02]  /*29d0*/  FSEL R65, R64, RZ, P5 ;  /* 0x000000ff40417208 */ /* 0x000fe40002800000 */
[----:B------:R-:W-:Y:S02]  /*29e0*/  FSEL R59, R68, RZ, P0 ;  /* 0x000000ff443b7208 */ /* 0x000fe40000000000 */
[----:B------:R-:W-:Y:S02]  /*29f0*/  FSEL R64, R57, RZ, P4 ;  /* 0x000000ff39407208 */ /* 0x000fe40002000000 */
[----:B------:R-:W-:Y:S02]  /*2a00*/  F2FP.BF16.F32.PACK_AB R55, R129, R126 ;  /* 0x0000007e8137723e */ /* 0x000fe400000010ff */
[----:B------:R-:W-:-:S02]  /*2a10*/  F2FP.BF16.F32.PACK_AB R52, R133, R120 ;  /* 0x000000788534723e */ /* 0x000fc400000010ff */
[----:B------:R-:W-:Y:S02]  /*2a20*/  F2FP.BF16.F32.PACK_AB R57, R65, R56 ;  /* 0x000000384139723e */ /* 0x000fe400000010ff */
[----:B------:R-:W-:Y:S01]  /*2a30*/  F2FP.BF16.F32.PACK_AB R59, R122, R59 ;  /* 0x0000003b7a3b723e */ /* 0x000fe200000010ff */
[----:B------:R0:W-:Y:S01]  /*2a40*/  STG.E.128 desc[UR6][R60.64], R52 ;  /* 0x000000343c007986 */ /* 0x0001e2000c101d06 */
[----:B------:R-:W-:Y:S02]  /*2a50*/  F2FP.BF16.F32.PACK_AB R58, R69, R124 ;  /* 0x0000007c453a723e */ /* 0x000fe400000010ff */
[----:B------:R-:W-:-:S05]  /*2a60*/  F2FP.BF16.F32.PACK_AB R56, R64, R67 ;  /* 0x000000434038723e */ /* 0x000fca00000010ff */
[----:B------:R0:W-:Y:S01]  /*2a70*/  STG.E.128 desc[UR6][R62.64], R56 ;  /* 0x000000383e007986 */ /* 0x0001e2000c101d06 */
[----:B------:R-:W-:Y:S05]  /*2a80*/  BRA `(.L_x_448) ;  /* 0x0000002800207947 */ /* 0x000fea0003800000 */
.L_x_447:
[C---:B-----5:R-:W-:Y:S01]  /*2a90*/  PRMT R44, R35.reuse, 0x7632, R44 ;  /* 0x00007632232c7816 */ /* 0x060fe2000000002c */
        /* <DEDUP_REMOVED lines=11> */
[----:B------:R-:W-:Y:S01]  /*2b50*/  ISETP.GE.U32.AND P3, PT, R60, RZ, PT ;  /* 0x000000ff3c00720c */ /* 0x000fe20003f66070 */
[----:B------:R-:W-:Y:S01]  /*2b60*/  FFMA.FTZ R54, R116, R149, R54 ;  /* 0x0000009574367223 */ /* 0x000fe20000010036 */
[-C--:B------:R-:W-:Y:S01]  /*2b70*/  FMUL.FTZ R46, R55, R119.reuse ;  /* 0x00000077372e7220 */ /* 0x080fe20000410000 */
[----:B------:R-:W-:Y:S01]  /*2b80*/  FMUL.FTZ R47, R48, R119 ;  /* 0x00000077302f7220 */ /* 0x000fe20000410000 */
[----:B------:R-:W-:Y:S01]  /*2b90*/  FFMA.FTZ R44, R144, R121, R120 ;  /* 0x00000079902c7223 */ /* 0x000fe20000010078 */
[----:B------:R-:W-:Y:S01]  /*2ba0*/  FMUL.FTZ R45, R54, R119 ;  /* 0x00000077362d7220 */ /* 0x000fe20000410000 */
[----:B------:R-:W-:Y:S01]  /*2bb0*/  FMUL.FTZ R46, R46, UR4 ;  /* 0x000000042e2e7c20 */ /* 0x000fe20008410000 */
[----:B------:R-:W-:Y:S01]  /*2bc0*/  FMUL.FTZ R47, R47, UR4 ;  /* 0x000000042f2f7c20 */ /* 0x000fe20008410000 */
[----:B------:R-:W-:Y:S01]  /*2bd0*/  LOP3.LUT P4, RZ, R61, 0xff0000, RZ, 0xc0, !PT ;  /* 0x00ff00003dff7812 */ /* 0x000fe2000788c0ff */
[----:B------:R-:W-:Y:S01]  /*2be0*/  FMUL.FTZ R45, R45, UR4 ;  /* 0x000000042d2d7c20 */ /* 0x000fe20008410000 */
[----:B------:R-:W-:Y:S01]  /*2bf0*/  ISETP.GE.U32.AND.EX P3, PT, R61, 0x1000000, PT, P3 ;  /* 0x010000003d00780c */ /* 0x000fe20003f66130 */
[----:B------:R-:W-:Y:S01]  /*2c00*/  FADD.FTZ R53, R147, -R44 ;  /* 0x8000002c93357221 */ /* 0x000fe20000010000 */
[----:B------:R-:W-:Y:S01]  /*2c10*/  LOP3.LUT P5, RZ, R61, 0xff, RZ, 0xc0, !PT ;  /* 0x000000ff3dff7812 */ /* 0x000fe200078ac0ff */
[-C--:B------:R-:W-:Y:S01]  /*2c20*/  FFMA.FTZ R154, R154, R121.reuse, R120 ;  /* 0x000000799a9a7223 */ /* 0x080fe20000010078 */
[----:B------:R-:W-:Y:S01]  /*2c30*/  PRMT R44, R34, 0x7632, R44 ;  /* 0x00007632222c7816 */ /* 0x000fe2000000002c */
[-C--:B------:R-:W-:Y:S01]  /*2c40*/  FFMA.FTZ R150, R150, R121.reuse, R120 ;  /* 0x0000007996967223 */ /* 0x080fe20000010078 */
[----:B------:R-:W-:Y:S01]  /*2c50*/  FSEL R149, R46, RZ, P4 ;  /* 0x000000ff2e957208 */ /* 0x000fe20002000000 */
[----:B------:R-:W-:Y:S01]  /*2c60*/  FADD.FTZ R147, R159, -R154 ;  /* 0x8000009a9f937221 */ /* 0x000fe20000010000 */
[----:B------:R-:W-:Y:S01]  /*2c70*/  FSEL R144, R47, RZ, P3 ;  /* 0x000000ff2f907208 */ /* 0x000fe20001800000 */
[-CC-:B------:R-:W-:Y:S01]  /*2c80*/  FFMA.FTZ R152, R152, R121.reuse, R120.reuse ;  /* 0x0000007998987223 */ /* 0x180fe20000010078 */
[----:B------:R-:W-:Y:S01]  /*2c90*/  LOP3.LUT P0, RZ, R60, 0xff, RZ, 0xc0, !PT ;  /* 0x000000ff3cff7812 */ /* 0x000fe2000780c0ff */
[-CC-:B------:R-:W-:Y:S01]  /*2ca0*/  FFMA.FTZ R62, R62, R121.reuse, R120.reuse ;  /* 0x000000793e3e7223 */ /* 0x180fe20000010078 */
[C---:B------:R-:W-:Y:S01]  /*2cb0*/  LOP3.LUT P6, RZ, R60.reuse, 0xff00, RZ, 0xc0, !PT ;  /* 0x0000ff003cff7812 */ /* 0x040fe200078cc0ff */
[-C--:B------:R-:W-:Y:S01]  /*2cc0*/  FFMA.FTZ R129, R129, R121.reuse, R120 ;  /* 0x0000007981817223 */ /* 0x080fe20000010078 */
[C---:B------:R-:W-:Y:S01]  /*2cd0*/  LOP3.LUT P4, RZ, R60.reuse, 0xff0000, RZ, 0xc0, !PT ;  /* 0x00ff00003cff7812 */ /* 0x040fe2000788c0ff */
[----:B------:R-:W-:Y:S01]  /*2ce0*/  FADD.FTZ R155, R155, -R150 ;  /* 0x800000969b9b7221 */ /* 0x000fe20000010000 */
[----:B------:R-:W-:Y:S01]  /*2cf0*/  LOP3.LUT P3, RZ, R60, 0xff000000, RZ, 0xc0, !PT ;  /* 0xff0000003cff7812 */ /* 0x000fe2000786c0ff */
[----:B------:R-:W-:Y:S01]  /*2d00*/  FADD.FTZ R157, R157, -R152 ;  /* 0x800000989d9d7221 */ /* 0x000fe20000010000 */
[----:B------:R-:W-:Y:S01]  /*2d10*/  FSEL R60, R45, RZ, P5 ;  /* 0x000000ff2d3c7208 */ /* 0x000fe20002800000 */
[----:B------:R-:W-:Y:S01]  /*2d20*/  FADD.FTZ R49, R153, -R62 ;  /* 0x8000003e99317221 */ /* 0x000fe20000010000 */
[C---:B------:R-:W-:Y:S01]  /*2d30*/  PRMT R45, R33.reuse, 0x7632, R45 ;  /* 0x00007632212d7816 */ /* 0x040fe2000000002d */
[----:B------:R-:W-:Y:S01]  /*2d40*/  FADD.FTZ R129, R142, -R129 ;  /* 0x800000818e817221 */ /* 0x000fe20000010000 */
[----:B------:R-:W-:Y:S01]  /*2d50*/  SHF.L.U32 R47, R44, 0x10, RZ ;  /* 0x000000102c2f7819 */ /* 0x000fe200000006ff */
[-C--:B------:R-:W-:Y:S01]  /*2d60*/  FFMA.FTZ R138, R138, R121.reuse, R120 ;  /* 0x000000798a8a7223 */ /* 0x080fe20000010078 */
[----:B------:R-:W-:Y:S01]  /*2d70*/  PRMT R44, R32, 0x7632, R44 ;  /* 0x00007632202c7816 */ /* 0x000fe2000000002c */
[----:B------:R-:W-:Y:S01]  /*2d80*/  FFMA.FTZ R136, R136, R121, R120 ;  /* 0x0000007988887223 */ /* 0x000fe20000010078 */
[----:B------:R-:W-:Y:S01]  /*2d90*/  SHF.L.U32 R50, R33, 0x10, RZ ;  /* 0x0000001021327819 */ /* 0x000fe200000006ff */
[----:B------:R-:W-:Y:S01]  /*2da0*/  FFMA.FTZ R147, R116, R147, R47 ;  /* 0x0000009374937223 */ /* 0x000fe2000001002f */
[----:B------:R-:W-:Y:S01]  /*2db0*/  SHF.L.U32 R146, R45, 0x10, RZ ;  /* 0x000000102d927819 */ /* 0x000fe200000006ff */
[----:B------:R-:W-:Y:S01]  /*2dc0*/  FADD.FTZ R51, R141, -R138 ;  /* 0x8000008a8d337221 */ /* 0x000fe20000010000 */
[----:B------:R-:W-:Y:S01]  /*2dd0*/  SHF.L.U32 R44, R44, 0x10, RZ ;  /* 0x000000102c2c7819 */ /* 0x000fe200000006ff */
[C---:B------:R-:W-:Y:S01]  /*2de0*/  FFMA.FTZ R53, R116.reuse, R53, R50 ;  /* 0x0000003574357223 */ /* 0x040fe20000010032 */
[----:B------:R-:W-:Y:S01]  /*2df0*/  PRMT R45, R39, 0x7632, R45 ;  /* 0x00007632272d7816 */ /* 0x000fe2000000002d */
[----:B------:R-:W-:Y:S01]  /*2e00*/  FFMA.FTZ R146, R116, R157, R146 ;  /* 0x0000009d74927223 */ /* 0x000fe20000010092 */
[----:B------:R-:W-:Y:S01]  /*2e10*/  SHF.L.U32 R46, R32, 0x10, RZ ;  /* 0x00000010202e7819 */ /* 0x000fe200000006ff */
[C---:B------:R-:W-:Y:S01]  /*2e20*/  FFMA.FTZ R52, R116.reuse, R155, R44 ;  /* 0x0000009b74347223 */ /* 0x040fe2000001002c */
[----:B------:R-:W-:Y:S01]  /*2e30*/  SHF.L.U32 R142, R45, 0x10, RZ ;  /* 0x000000102d8e7819 */ /* 0x000fe200000006ff */
[-C--:B------:R-:W-:Y:S01]  /*2e40*/  FMUL.FTZ R45, R147, R119.reuse ;  /* 0x00000077932d7220 */ /* 0x080fe20000410000 */
[----:B------:R-:W-:Y:S01]  /*2e50*/  FMUL.FTZ R44, R53, R119 ;  /* 0x00000077352c7220 */ /* 0x000fe20000410000 */
[----:B------:R-:W-:Y:S01]  /*2e60*/  FFMA.FTZ R49, R116, R49, R46 ;  /* 0x0000003174317223 */ /* 0x000fe2000001002e */
[----:B------:R-:W-:Y:S01]  /*2e70*/  SHF.L.U32 R50, R38, 0x10, RZ ;  /* 0x0000001026327819 */ /* 0x000fe200000006ff */
[----:B------:R-:W-:Y:S01]  /*2e80*/  FADD.FTZ R139, R139, -R136 ;  /* 0x800000888b8b7221 */ /* 0x000fe20000010000 */
[----:B------:R-:W-:Y:S01]  /*2e90*/  FMUL.FTZ R141, R45, UR4 ;  /* 0x000000042d8d7c20 */ /* 0x000fe20008410000 */
[-C--:B------:R-:W-:Y:S01]  /*2ea0*/  FMUL.FTZ R45, R146, R119.reuse ;  /* 0x00000077922d7220 */ /* 0x080fe20000410000 */
[----:B------:R-:W-:Y:S01]  /*2eb0*/  FMUL.FTZ R138, R44, UR4 ;  /* 0x000000042c8a7c20 */ /* 0x000fe20008410000 */
[----:B------:R-:W-:Y:S01]  /*2ec0*/  SHF.L.U32 R47, R39, 0x10, RZ ;  /* 0x00000010272f7819 */ /* 0x000fe200000006ff */
[----:B------:R-:W-:Y:S01]  /*2ed0*/  FMUL.FTZ R44, R49, R119 ;  /* 0x00000077312c7220 */ /* 0x000fe20000410000 */
[----:B------:R-:W-:Y:S01]  /*2ee0*/  FFMA.FTZ R50, R116, R139, R50 ;  /* 0x0000008b74327223 */ /* 0x000fe20000010032 */
[----:B------:R-:W-:Y:S01]  /*2ef0*/  FMUL.FTZ R139, R45, UR4 ;  /* 0x000000042d8b7c20 */ /* 0x000fe20008410000 */
[----:B------:R-:W-:Y:S01]  /*2f00*/  FMUL.FTZ R45, R52, R119 ;  /* 0x00000077342d7220 */ /* 0x000fe20000410000 */
[----:B------:R-:W-:Y:S01]  /*2f10*/  FMUL.FTZ R44, R44, UR4 ;  /* 0x000000042c2c7c20 */ /* 0x000fe20008410000 */
[C---:B------:R-:W-:Y:S01]  /*2f20*/  FFMA.FTZ R51, R116.reuse, R51, R47 ;  /* 0x0000003374337223 */ /* 0x040fe2000001002f */
[----:B------:R-:W-:Y:S01]  /*2f30*/  FFMA.FTZ R142, R116, R129, R142 ;  /* 0x00000081748e7223 */ /* 0x000fe2000001008e */
[----:B------:R-:W-:Y:S01]  /*2f40*/  FMUL.FTZ R45, R45, UR4 ;  /* 0x000000042d2d7c20 */ /* 0x000fe20008410000 */
[----:B------:R-:W-:Y:S01]  /*2f50*/  LOP3.LUT P5, RZ, R61, 0xff00, RZ, 0xc0, !PT ;  /* 0x0000ff003dff7812 */ /* 0x000fe200078ac0ff */
[-C--:B------:R-:W-:Y:S01]  /*2f60*/  FMUL.FTZ R46, R51, R119.reuse ;  /* 0x00000077332e7220 */ /* 0x080fe20000410000 */
[----:B------:R-:W-:Y:S01]  /*2f70*/  FSEL R129, R44, RZ, P0 ;  /* 0x000000ff2c817208 */ /* 0x000fe20000000000 */
[-C--:B------:R-:W-:Y:S01]  /*2f80*/  FMUL.FTZ R47, R142, R119.reuse ;  /* 0x000000778e2f7220 */ /* 0x080fe20000410000 */
[----:B------:R-:W-:Y:S01]  /*2f90*/  ISETP.GE.U32.AND P0, PT, R58, RZ, PT ;  /* 0x000000ff3a00720c */ /* 0x000fe20003f06070 */
[----:B------:R-:W-:Y:S01]  /*2fa0*/  FMUL.FTZ R44, R50, R119 ;  /* 0x00000077322c7220 */ /* 0x000fe20000410000 */
[----:B------:R-:W-:Y:S01]  /*2fb0*/  FMUL.FTZ R46, R46, UR4 ;  /* 0x000000042e2e7c20 */ /* 0x000fe20008410000 */
[----:B------:R-:W-:Y:S01]  /*2fc0*/  FSEL R136, R45, RZ, P6 ;  /* 0x000000ff2d887208 */ /* 0x000fe20003000000 */
[----:B------:R-:W-:Y:S01]  /*2fd0*/  FMUL.FTZ R47, R47, UR4 ;  /* 0x000000042f2f7c20 */ /* 0x000fe20008410000 */
[C---:B------:R-:W-:Y:S01]  /*2fe0*/  LOP3.LUT P6, RZ, R59.reuse, 0xff0000, RZ, 0xc0, !PT ;  /* 0x00ff00003bff7812 */ /* 0x040fe200078cc0ff */
[----:B------:R-:W-:Y:S01]  /*2ff0*/  FMUL.FTZ R44, R44, UR4 ;  /* 0x000000042c2c7c20 */ /* 0x000fe20008410000 */
[----:B------:R-:W-:Y:S01]  /*3000*/  ISETP.GE.U32.AND.EX P0, PT, R59, 0x1000000, PT, P0 ;  /* 0x010000003b00780c */ /* 0x000fe20003f06100 */
[-CC-:B------:R-:W-:Y:S01]  /*3010*/  FFMA.FTZ R130, R130, R121.reuse, R120.reuse ;  /* 0x0000007982827223 */ /* 0x180fe20000010078 */
[----:B------:R-:W-:Y:S01]  /*3020*/  FSEL R139, R139, RZ, P3 ;  /* 0x000000ff8b8b7208 */ /* 0x000fe20001800000 */
[-CC-:B------:R-:W-:Y:S01]  /*3030*/  FFMA.FTZ R132, R132, R121.reuse, R120.reuse ;  /* 0x0000007984847223 */ /* 0x180fe20000010078 */
[----:B------:R-:W-:Y:S01]  /*3040*/  LOP3.LUT P3, RZ, R59, 0xff, RZ, 0xc0, !PT ;  /* 0x000000ff3bff7812 */ /* 0x000fe2000786c0ff */
[-CC-:B------:R-:W-:Y:S01]  /*3050*/  FFMA.FTZ R71, R71, R121.reuse, R120.reuse ;  /* 0x0000007947477223 */ /* 0x180fe20000010078 */
[----:B------:R-:W-:Y:S01]  /*3060*/  FSEL R141, R141, RZ, P5 ;  /* 0x000000ff8d8d7208 */ /* 0x000fe20002800000 */
[-CC-:B------:R-:W-:Y:S01]  /*3070*/  FFMA.FTZ R124, R124, R121.reuse, R120.reuse ;  /* 0x000000797c7c7223 */ /* 0x180fe20000010078 */
[----:B------:R-:W-:Y:S01]  /*3080*/  FSEL R138, R138, RZ, P4 ;  /* 0x000000ff8a8a7208 */ /* 0x000fe20002000000 */
[-CC-:B------:R-:W-:Y:S01]  /*3090*/  FFMA.FTZ R126, R126, R121.reuse, R120.reuse ;  /* 0x000000797e7e7223 */ /* 0x180fe20000010078 */
[----:B------:R-:W-:Y:S01]  /*30a0*/  FSEL R61, R46, RZ, P6 ;  /* 0x000000ff2e3d7208 */ /* 0x000fe20003000000 */
[-CC-:B------:R-:W-:Y:S01]  /*30b0*/  FFMA.FTZ R46, R70, R121.reuse, R120.reuse ;  /* 0x00000079462e7223 */ /* 0x180fe20000010078 */
[----:B------:R-:W-:Y:S01]  /*30c0*/  FSEL R62, R47, RZ, P0 ;  /* 0x000000ff2f3e7208 */ /* 0x000fe20000000000 */
[-CC-:B------:R-:W-:Y:S01]  /*30d0*/  FFMA.FTZ R47, R143, R121.reuse, R120.reuse ;  /* 0x000000798f2f7223 */ /* 0x180fe20000010078 */
[C---:B------:R-:W-:Y:S01]  /*30e0*/  LOP3.LUT P5, RZ, R58.reuse, 0xff, RZ, 0xc0, !PT ;  /* 0x000000ff3aff7812 */ /* 0x040fe200078ac0ff */
[-CC-:B------:R-:W-:Y:S01]  /*30f0*/  FFMA.FTZ R143, R123, R121.reuse, R120.reuse ;  /* 0x000000797b8f7223 */ /* 0x180fe20000010078 */
[----:B------:R-:W-:Y:S01]  /*3100*/  LOP3.LUT P4, RZ, R58, 0xff00, RZ, 0xc0, !PT ;  /* 0x0000ff003aff7812 */ /* 0x000fe2000788c0ff */
[-CC-:B------:R-:W-:Y:S01]  /*3110*/  FFMA.FTZ R70, R128, R121.reuse, R120.reuse ;  /* 0x0000007980467223 */ /* 0x180fe20000010078 */
[C---:B------:R-:W-:Y:S01]  /*3120*/  LOP3.LUT P6, RZ, R58.reuse, 0xff0000, RZ, 0xc0, !PT ;  /* 0x00ff00003aff7812 */ /* 0x040fe200078cc0ff */
[-CC-:B------:R-:W-:Y:S01]  /*3130*/  FFMA.FTZ R45, R127, R121.reuse, R120.reuse ;  /* 0x000000797f2d7223 */ /* 0x180fe20000010078 */
[----:B------:R-:W-:Y:S01]  /*3140*/  LOP3.LUT P0, RZ, R58, 0xff000000, RZ, 0xc0, !PT ;  /* 0xff0000003aff7812 */ /* 0x000fe2000780c0ff */
[----:B------:R-:W-:Y:S01]  /*3150*/  FADD.FTZ R47, R134, -R47 ;  /* 0x8000002f862f7221 */ /* 0x000fe20000010000 */
[----:B------:R-:W-:Y:S01]  /*3160*/  FSEL R58, R44, RZ, P3 ;  /* 0x000000ff2c3a7208 */ /* 0x000fe20001800000 */
[-CC-:B------:R-:W-:Y:S01]  /*3170*/  FFMA.FTZ R44, R145, R121.reuse, R120.reuse ;  /* 0x00000079912c7223 */ /* 0x180fe20000010078 */
[----:B------:R-:W-:Y:S01]  /*3180*/  LOP3.LUT P3, RZ, R59, 0xff00, RZ, 0xc0, !PT ;  /* 0x0000ff003bff7812 */ /* 0x000fe2000786c0ff */
[-CC-:B------:R-:W-:Y:S01]  /*3190*/  FFMA.FTZ R59, R131, R121.reuse, R120.reuse ;  /* 0x00000079833b7223 */ /* 0x180fe20000010078 */
[----:B------:R-:W-:Y:S01]  /*31a0*/  FFMA.FTZ R145, R125, R121, R120 ;  /* 0x000000797d917223 */ /* 0x000fe20000010078 */
[--C-:B------:R-:W-:Y:S01]  /*31b0*/  FADD.FTZ R131, R137, -R44.reuse ;  /* 0x8000002c89837221 */ /* 0x100fe20000010000 */
[----:B------:R-:W-:Y:S01]  /*31c0*/  PRMT R44, R38, 0x7632, R44 ;  /* 0x00007632262c7816 */ /* 0x000fe2000000002c */
[--C-:B------:R-:W-:Y:S01]  /*31d0*/  FADD.FTZ R121, R63, -R46.reuse ;  /* 0x8000002e3f797221 */ /* 0x100fe20000010000 */
[----:B------:R-:W-:Y:S01]  /*31e0*/  PRMT R46, R37, 0x7632, R46 ;  /* 0x00007632252e7816 */ /* 0x000fe2000000002e */
[----:B------:R-:W-:Y:S01]  /*31f0*/  FADD.FTZ R135, R135, -R132 ;  /* 0x8000008487877221 */ /* 0x000fe20000010000 */
        /* <DEDUP_REMOVED lines=9> */
[----:B------:R-:W-:Y:S01]  /*3290*/  FFMA.FTZ R134, R116, R135, R134 ;  /* 0x0000008774867223 */ /* 0x000fe20000010086 */
[----:B------:R-:W-:Y:S01]  /*32a0*/  SHF.L.U32 R44, R44, 0x10, RZ ;  /* 0x000000102c2c7819 */ /* 0x000fe200000006ff */
[C---:B------:R-:W-:Y:S01]  /*32b0*/  FFMA.FTZ R131, R116.reuse, R131, R120 ;  /* 0x0000008374837223 */ /* 0x040fe20000010078 */
[----:B------:R-:W-:Y:S01]  /*32c0*/  SHF.L.U32 R130, R41, 0x10, RZ ;  /* 0x0000001029827819 */ /* 0x000fe200000006ff */
[C---:B------:R-:W-:Y:S01]  /*32d0*/  FFMA.FTZ R133, R116.reuse, R133, R46 ;  /* 0x0000008574857223 */ /* 0x040fe2000001002e */
[----:B------:R-:W-:Y:S01]  /*32e0*/  FMUL.FTZ R46, R59, R119 ;  /* 0x000000773b2e7220 */ /* 0x000fe20000410000 */
[----:B------:R-:W-:Y:S01]  /*32f0*/  FFMA.FTZ R140, R116, R47, R44 ;  /* 0x0000002f748c7223 */ /* 0x000fe2000001002c */
[-C--:B------:R-:W-:Y:S01]  /*3300*/  FMUL.FTZ R44, R134, R119.reuse ;  /* 0x00000077862c7220 */ /* 0x080fe20000410000 */
[----:B------:R-:W-:Y:S01]  /*3310*/  SHF.L.U32 R128, R42, 0x10, RZ ;  /* 0x000000102a807819 */ /* 0x000fe200000006ff */
[----:B------:R-:W-:Y:S01]  /*3320*/  FMUL.FTZ R127, R46, UR4 ;  /* 0x000000042e7f7c20 */ /* 0x000fe20008410000 */
[-C--:B------:R-:W-:Y:S01]  /*3330*/  FMUL.FTZ R46, R131, R119.reuse ;  /* 0x00000077832e7220 */ /* 0x080fe20000410000 */
[----:B------:R-:W-:Y:S01]  /*3340*/  FMUL.FTZ R125, R44, UR4 ;  /* 0x000000042c7d7c20 */ /* 0x000fe20008410000 */
[-C--:B------:R-:W-:Y:S01]  /*3350*/  FMUL.FTZ R44, R133, R119.reuse ;  /* 0x00000077852c7220 */ /* 0x080fe20000410000 */
[----:B------:R-:W-:Y:S01]  /*3360*/  FADD.FTZ R67, R67, -R126 ;  /* 0x8000007e43437221 */ /* 0x000fe20000010000 */
[----:B------:R-:W-:Y:S01]  /*3370*/  SHF.L.U32 R63, R40, 0x10, RZ ;  /* 0x00000010283f7819 */ /* 0x000fe200000006ff */
[----:B------:R-:W-:Y:S01]  /*3380*/  FMUL.FTZ R126, R46, UR4 ;  /* 0x000000042e7e7c20 */ /* 0x000fe20008410000 */
[----:B------:R-:W-:Y:S01]  /*3390*/  FMUL.FTZ R44, R44, UR4 ;  /* 0x000000042c2c7c20 */ /* 0x000fe20008410000 */
[----:B------:R-:W-:Y:S01]  /*33a0*/  FMUL.FTZ R46, R140, R119 ;  /* 0x000000778c2e7220 */ /* 0x000fe20000410000 */
[C---:B------:R-:W-:Y:S01]  /*33b0*/  FFMA.FTZ R130, R116.reuse, R65, R130 ;  /* 0x0000004174827223 */ /* 0x040fe20000010082 */
[C---:B------:R-:W-:Y:S01]  /*33c0*/  FFMA.FTZ R128, R116.reuse, R67, R128 ;  /* 0x0000004374807223 */ /* 0x040fe20000010080 */
[----:B------:R-:W-:Y:S01]  /*33d0*/  FFMA.FTZ R132, R116, R121, R63 ;  /* 0x0000007974847223 */ /* 0x000fe2000001003f */
[----:B------:R-:W-:Y:S01]  /*33e0*/  FMUL.FTZ R46, R46, UR4 ;  /* 0x000000042e2e7c20 */ /* 0x000fe20008410000 */
[----:B------:R-:W-:Y:S01]  /*33f0*/  FSEL R63, R44, RZ, P5 ;  /* 0x000000ff2c3f7208 */ /* 0x000fe20002800000 */
[-C--:B------:R-:W-:Y:S01]  /*3400*/  FMUL.FTZ R65, R130, R119.reuse ;  /* 0x0000007782417220 */ /* 0x080fe20000410000 */
[-C--:B------:R-:W-:Y:S01]  /*3410*/  FMUL.FTZ R44, R128, R119.reuse ;  /* 0x00000077802c7220 */ /* 0x080fe20000410000 */
[----:B------:R-:W-:Y:S01]  /*3420*/  FSEL R126, R126, RZ, P0 ;  /* 0x000000ff7e7e7208 */ /* 0x000fe20000000000 */
[----:B------:R-:W-:Y:S01]  /*3430*/  FMUL.FTZ R47, R132, R119 ;  /* 0x00000077842f7220 */ /* 0x000fe20000410000 */
[----:B------:R-:W-:Y:S01]  /*3440*/  FMUL.FTZ R65, R65, UR4 ;  /* 0x0000000441417c20 */ /* 0x000fe20008410000 */
[----:B------:R-:W-:Y:S01]  /*3450*/  FSEL R124, R46, RZ, P4 ;  /* 0x000000ff2e7c7208 */ /* 0x000fe20002000000 */
[----:B------:R-:W-:Y:S01]  /*3460*/  FMUL.FTZ R44, R44, UR4 ;  /* 0x000000042c2c7c20 */ /* 0x000fe20008410000 */
[----:B------:R-:W-:Y:S01]  /*3470*/  LOP3.LUT P0, RZ, R56, 0xff0000, RZ, 0xc0, !PT ;  /* 0x00ff000038ff7812 */ /* 0x000fe2000780c0ff */
[----:B------:R-:W-:Y:S01]  /*3480*/  FMUL.FTZ R47, R47, UR4 ;  /* 0x000000042f2f7c20 */ /* 0x000fe20008410000 */
[----:B------:R-:W-:Y:S01]  /*3490*/  LOP3.LUT P4, RZ, R57, 0xff, RZ, 0xc0, !PT ;  /* 0x000000ff39ff7812 */ /* 0x000fe2000788c0ff */
[----:B------:R-:W-:Y:S01]  /*34a0*/  FADD.FTZ R71, R64, -R71 ;  /* 0x8000004740477221 */ /* 0x000fe20000010000 */
[----:B------:R-:W-:Y:S01]  /*34b0*/  FSEL R127, R127, RZ, P3 ;  /* 0x000000ff7f7f7208 */ /* 0x000fe20001800000 */
[----:B------:R-:W-:Y:S01]  /*34c0*/  FADD.FTZ R143, R66, -R143 ;  /* 0x8000008f428f7221 */ /* 0x000fe20000010000 */
[----:B------:R-:W-:Y:S01]  /*34d0*/  LOP3.LUT P3, RZ, R56, 0xff, RZ, 0xc0, !PT ;  /* 0x000000ff38ff7812 */ /* 0x000fe2000786c0ff */
[----:B------:R-:W-:Y:S01]  /*34e0*/  FADD.FTZ R145, R68, -R145 ;  /* 0x8000009144917221 */ /* 0x000fe20000010000 */
[----:B------:R-:W-:Y:S01]  /*34f0*/  FSEL R121, R65, RZ, P0 ;  /* 0x000000ff41797208 */ /* 0x000fe20000000000 */
[----:B------:R-:W-:Y:S01]  /*3500*/  FADD.FTZ R69, R69, -R70 ;  /* 0x8000004645457221 */ /* 0x000fe20000010000 */
[----:B------:R-:W-:-:S02]  /*3510*/  FSEL R123, R44, RZ, P4 ;  /* 0x000000ff2c7b7208 */ /* 0x000fc40002000000 */
[----:B------:R-:W-:Y:S02]  /*3520*/  ISETP.GE.U32.AND P0, PT, R56, RZ, PT ;  /* 0x000000ff3800720c */ /* 0x000fe40003f06070 */
[----:B------:R-:W-:Y:S02]  /*3530*/  PRMT R44, R43, 0x7632, R44 ;  /* 0x000076322b2c7816 */ /* 0x000fe4000000002c */
[----:B------:R-:W-:Y:S02]  /*3540*/  FSEL R120, R47, RZ, P3 ;  /* 0x000000ff2f787208 */ /* 0x000fe40001800000 */
[C---:B------:R-:W-:Y:S01]  /*3550*/  LOP3.LUT P3, RZ, R57.reuse, 0xff00, RZ, 0xc0, !PT ;  /* 0x0000ff0039ff7812 */ /* 0x040fe2000786c0ff */
[----:B------:R-:W0:Y:S01]  /*3560*/  LDC.64 R46, c[0x0][0x478] ;  /* 0x00011e00ff2e7b82 */ /* 0x000e220000000a00 */
[C---:B------:R-:W-:Y:S02]  /*3570*/  LOP3.LUT P4, RZ, R57.reuse, 0xff0000, RZ, 0xc0, !PT ;  /* 0x00ff000039ff7812 */ /* 0x040fe4000788c0ff */
[----:B------:R-:W-:Y:S01]  /*3580*/  ISETP.GE.U32.AND.EX P0, PT, R57, 0x1000000, PT, P0 ;  /* 0x010000003900780c */ /* 0x000fe20003f06100 */
[----:B------:R-:W-:Y:S01]  /*3590*/  FADD.FTZ R57, R122, -R45 ;  /* 0x8000002d7a397221 */ /* 0x000fe20000010000 */
[----:B------:R-:W-:-:S02]  /*35a0*/  SHF.L.U32 R65, R44, 0x10, RZ ;  /* 0x000000102c417819 */ /* 0x000fc400000006ff */
[----:B------:R-:W-:Y:S01]  /*35b0*/  FSEL R125, R125, RZ, P6 ;  /* 0x000000ff7d7d7208 */ /* 0x000fe20003000000 */
[----:B------:R-:W1:Y:S01]  /*35c0*/  LDC.64 R44, c[0x0][0x468] ;  /* 0x00011a00ff2c7b82 */ /* 0x000e620000000a00 */
[----:B------:R-:W-:Y:S01]  /*35d0*/  F2FP.BF16.F32.PACK_AB R55, R48, R55 ;  /* 0x000000373037723e */ /* 0x000fe200000010ff */
[----:B------:R-:W-:Y:S01]  /*35e0*/  FFMA.FTZ R122, R116, R57, R65 ;  /* 0x00000039747a7223 */ /* 0x000fe20000010041 */
[C---:B------:R-:W-:Y:S02]  /*35f0*/  LOP3.LUT P6, RZ, R56.reuse, 0xff00, RZ, 0xc0, !PT ;  /* 0x0000ff0038ff7812 */ /* 0x040fe400078cc0ff */
[----:B------:R-:W-:Y:S02]  /*3600*/  LOP3.LUT P5, RZ, R56, 0xff000000, RZ, 0xc0, !PT ;  /* 0xff00000038ff7812 */ /* 0x000fe400078ac0ff */
[----:B------:R-:W-:Y:S02]  /*3610*/  PRMT R48, R40, 0x7632, R48 ;  /* 0x0000763228307816 */ /* 0x000fe40000000030 */
[----:B------:R-:W-:-:S02]  /*3620*/  PRMT R56, R41, 0x7632, R56 ;  /* 0x0000763229387816 */ /* 0x000fc40000000038 */
[----:B------:R-:W-:Y:S02]  /*3630*/  PRMT R57, R42, 0x7632, R57 ;  /* 0x000076322a397816 */ /* 0x000fe40000000039 */
[----:B------:R-:W-:Y:S02]  /*3640*/  F2FP.BF16.F32.PACK_AB R52, R52, R49 ;  /* 0x000000313434723e */ /* 0x000fe400000010ff */
[----:B------:R-:W-:Y:S02]  /*3650*/  SHF.L.U32 R49, R48, 0x10, RZ ;  /* 0x0000001030317819 */ /* 0x000fe400000006ff */
[----:B------:R-:W-:Y:S02]  /*3660*/  SHF.L.U32 R48, R56, 0x10, RZ ;  /* 0x0000001038307819 */ /* 0x000fe400000006ff */
[----:B------:R-:W-:Y:S01]  /*3670*/  SHF.L.U32 R64, R57, 0x10, RZ ;  /* 0x0000001039407819 */ /* 0x000fe200000006ff */
[C---:B------:R-:W-:Y:S01]  /*3680*/  FFMA.FTZ R135, R116.reuse, R71, R49 ;  /* 0x0000004774877223 */ /* 0x040fe20000010031 */
[----:B------:R-:W-:Y:S01]  /*3690*/  SHF.L.U32 R66, R43, 0x10, RZ ;  /* 0x000000102b427819 */ /* 0x000fe200000006ff */
[----:B------:R-:W-:Y:S01]  /*36a0*/  FFMA.FTZ R143, R116, R143, R48 ;  /* 0x0000008f748f7223 */ /* 0x000fe20000010030 */
[----:B0-----:R-:W-:-:S04]  /*36b0*/  IMAD.WIDE.U32 R56, R118, 0x10, R46 ;  /* 0x0000001076387825 */ /* 0x001fc800078e002e */
[C---:B------:R-:W-:Y:S01]  /*36c0*/  FFMA.FTZ R145, R116.reuse, R145, R64 ;  /* 0x0000009174917223 */ /* 0x040fe20000010040 */
[----:B------:R-:W-:Y:S01]  /*36d0*/  F2FP.BF16.F32.PACK_AB R54, R147, R54 ;  /* 0x000000369336723e */ /* 0x000fe200000010ff */
[----:B------:R-:W-:Y:S01]  /*36e0*/  FFMA.FTZ R137, R116, R69, R66 ;  /* 0x0000004574897223 */ /* 0x000fe20000010042 */
[----:B------:R-:W-:Y:S01]  /*36f0*/  IMAD.WIDE.U32 R66, R117, 0x10, R46 ;  /* 0x0000001075427825 */ /* 0x000fe200078e002e */
[----:B------:R-:W-:Y:S02]  /*3700*/  F2FP.BF16.F32.PACK_AB R53, R146, R53 ;  /* 0x000000359235723e */ /* 0x000fe400000010ff */
[----:B------:R-:W-:Y:S01]  /*3710*/  F2FP.BF16.F32.PACK_AB R50, R59, R50 ;  /* 0x000000323b32723e */ /* 0x000fe200000010ff */
[----:B-1----:R-:W-:Y:S01]  /*3720*/  IMAD.WIDE.U32 R70, R117, 0x10, R44 ;  /* 0x0000001075467825 */ /* 0x002fe200078e002c */
[----:B------:R-:W-:Y:S01]  /*3730*/  F2FP.BF16.F32.PACK_AB R59, R62, R61 ;  /* 0x0000003d3e3b723e */ /* 0x000fe200000010ff */
[----:B------:R0:W-:Y:S01]  /*3740*/  STG.E.128 desc[UR6][R56.64], R52 ;  /* 0x0000003438007986 */ /* 0x0001e2000c101d06 */
[----:B------:R-:W-:Y:S01]  /*3750*/  F2FP.BF16.F32.PACK_AB R51, R142, R51 ;  /* 0x000000338e33723e */ /* 0x000fe200000010ff */
[----:B------:R-:W-:Y:S01]  /*3760*/  IMAD.WIDE.U32 R64, R115, 0x10, R46 ;  /* 0x0000001073407825 */ /* 0x000fe200078e002e */
[----:B------:R-:W-:-:S03]  /*3770*/  F2FP.BF16.F32.PACK_AB R46, R145, R128 ;  /* 0x00000080912e723e */ /* 0x000fc600000010ff */
[----:B------:R-:W-:Y:S01]  /*3780*/  FMUL.FTZ R145, R145, R119 ;  /* 0x0000007791917220 */ /* 0x000fe20000410000 */
[----:B------:R-:W-:Y:S01]  /*3790*/  F2FP.BF16.F32.PACK_AB R49, R131, R134 ;  /* 0x000000868331723e */ /* 0x000fe200000010ff */
[----:B------:R-:W-:Y:S01]  /*37a0*/  IMAD.WIDE.U32 R68, R118, 0x10, R44 ;  /* 0x0000001076447825 */ /* 0x000fe200078e002c */
[----:B------:R-:W-:-:S03]  /*37b0*/  F2FP.BF16.F32.PACK_AB R48, R140, R133 ;  /* 0x000000858c30723e */ /* 0x000fc600000010ff */
[----:B------:R-:W-:Y:S01]  /*37c0*/  FMUL.FTZ R145, R145, UR4 ;  /* 0x0000000491917c20 */ /* 0x000fe20008410000 */
[----:B------:R-:W-:Y:S01]  /*37d0*/  F2FP.BF16.F32.PACK_AB R58, R127, R58 ;  /* 0x0000003a7f3a723e */ /* 0x000fe200000010ff */
[----:B------:R-:W-:Y:S01]  /*37e0*/  IMAD.WIDE.U32 R116, R115, 0x10, R44 ;  /* 0x0000001073747825 */ /* 0x000fe200078e002c */
[----:B------:R-:W-:-:S03]  /*37f0*/  F2FP.BF16.F32.PACK_AB R44, R135, R132 ;  /* 0x00000084872c723e */ /* 0x000fc600000010ff */
[-C--:B------:R-:W-:Y:S01]  /*3800*/  FMUL.FTZ R135, R135, R119.reuse ;  /* 0x0000007787877220 */ /* 0x080fe20000410000 */
[C---:B------:R-:W-:Y:S01]  /*3810*/  F2FP.BF16.F32.PACK_AB R45, R143.reuse, R130 ;  /* 0x000000828f2d723e */ /* 0x040fe200000010ff */
[-C--:B------:R-:W-:Y:S01]  /*3820*/  FMUL.FTZ R143, R143, R119.reuse ;  /* 0x000000778f8f7220 */ /* 0x080fe20000410000 */
[-C--:B------:R-:W-:Y:S01]  /*3830*/  FMUL.FTZ R115, R137, R119.reuse ;  /* 0x0000007789737220 */ /* 0x080fe20000410000 */
[----:B------:R-:W-:Y:S01]  /*3840*/  FMUL.FTZ R119, R122, R119 ;  /* 0x000000777a777220 */ /* 0x000fe20000410000 */
[----:B------:R-:W-:Y:S01]  /*3850*/  FMUL.FTZ R135, R135, UR4 ;  /* 0x0000000487877c20 */ /* 0x000fe20008410000 */
[----:B------:R-:W-:Y:S01]  /*3860*/  FMUL.FTZ R143, R143, UR4 ;  /* 0x000000048f8f7c20 */ /* 0x000fe20008410000 */
[----:B------:R-:W-:Y:S01]  /*3870*/  FMUL.FTZ R115, R115, UR4 ;  /* 0x0000000473737c20 */ /* 0x000fe20008410000 */
[----:B------:R-:W-:Y:S01]  /*3880*/  FMUL.FTZ R119, R119, UR4 ;  /* 0x0000000477777c20 */ /* 0x000fe20008410000 */
[----:B0-----:R-:W-:Y:S02]  /*3890*/  F2FP.BF16.F32.PACK_AB R54, R141, R60 ;  /* 0x0000003c8d36723e */ /* 0x001fe400000010ff */
[----:B------:R-:W-:-:S02]  /*38a0*/  F2FP.BF16.F32.PACK_AB R56, R124, R63 ;  /* 0x0000003f7c38723e */ /* 0x000fc400000010ff */
[----:B------:R-:W-:Y:S02]  /*38b0*/  FSEL R60, R143, RZ, P5 ;  /* 0x000000ff8f3c7208 */ /* 0x000fe40002800000 */
[----:B------:R-:W-:Y:S02]  /*38c0*/  F2FP.BF16.F32.PACK_AB R55, R144, R149 ;  /* 0x000000959037723e */ /* 0x000fe400000010ff */
[----:B------:R-:W-:Y:S02]  /*38d0*/  F2FP.BF16.F32.PACK_AB R53, R139, R138 ;  /* 0x0000008a8b35723e */ /* 0x000fe400000010ff */
[----:B------:R-:W-:Y:S02]  /*38e0*/  F2FP.BF16.F32.PACK_AB R52, R136, R129 ;  /* 0x000000818834723e */ /* 0x000fe400000010ff */
[----:B------:R-:W-:Y:S02]  /*38f0*/  FSEL R63, R115, RZ, P4 ;  /* 0x000000ff733f7208 */ /* 0x000fe40002000000 */
[----:B------:R-:W-:Y:S01]  /*3900*/  FSEL R118, R119, RZ, P0 ;  /* 0x000000ff77767208 */ /* 0x000fe20000000000 */
[----:B------:R1:W-:Y:S01]  /*3910*/  STG.E.128 desc[UR6][R68.64], R52 ;  /* 0x0000003444007986 */ /* 0x0003e2000c101d06 */
[----:B------:R-:W-:-:S02]  /*3920*/  FSEL R62, R145, RZ, P3 ;  /* 0x000000ff913e7208 */ /* 0x000fc40001800000 */
[----:B------:R-:W-:Y:S01]  /*3930*/  FSEL R135, R135, RZ, P6 ;  /* 0x000000ff87877208 */ /* 0x000fe20003000000 */
        /* <DEDUP_REMOVED lines=9> */
[----:B------:R1:W-:Y:S01]  /*39d0*/  STG.E.128 desc[UR6][R116.64], R60 ;  /* 0x0000003c74007986 */ /* 0x0003e2000c101d06 */
[----:B------:R-:W-:Y:S05]  /*39e0*/  BRA `(.L_x_448) ;  /* 0x0000001800487947 */ /* 0x000fea0003800000 */
.L_x_446:
[----:B------:R-:W-:-:S04]  /*39f0*/  ISETP.NE.U32.AND P0, PT, RZ, UR14, PT ;  /* 0x0000000eff007c0c */ /* 0x000fc8000bf05070 */
[----:B------:R-:W-:-:S13]  /*3a00*/  ISETP.NE.AND.EX P0, PT, RZ, UR15, PT, P0 ;  /* 0x0000000fff007c0c */ /* 0x000fda000bf05300 */
[----:B------:R-:W-:Y:S05]  /*3a10*/  @P0 BRA `(.L_x_449) ;  /* 0x0000000000f80947 */ /* 0x000fea0003800000 */
        /* <DEDUP_REMOVED lines=8> */
[C---:B------:R-:W-:Y:S01]  /*3aa0*/  FMUL.FTZ R52, R116.reuse, R149 ;  /* 0x0000009574347220 */ /* 0x040fe20000410000 */
[C---:B------:R-:W-:Y:S01]  /*3ab0*/  FMUL.FTZ R48, R116.reuse, R155 ;  /* 0x0000009b74307220 */ /* 0x040fe20000410000 */
[----:B------:R-:W-:Y:S01]  /*3ac0*/  FMUL.FTZ R50, R116, R147 ;  /* 0x0000009374327220 */ /* 0x000fe20000410000 */
[--C-:B------:R-:W-:Y:S01]  /*3ad0*/  FFMA.FTZ R152, R152, R121, R120.reuse ;  /* 0x0000007998987223 */ /* 0x100fe20000010078 */
[----:B------:R-:W-:Y:S01]  /*3ae0*/  FMUL.FTZ R52, R52, R119 ;  /* 0x0000007734347220 */ /* 0x000fe20000410000 */
[-CC-:B------:R-:W-:Y:S01]  /*3af0*/  FFMA.FTZ R154, R154, R121.reuse, R120.reuse ;  /* 0x000000799a9a7223 */ /* 0x180fe20000010078 */
[-CC-:B------:R-:W-:Y:S01]  /*3b00*/  FFMA.FTZ R156, R156, R121.reuse, R120.reuse ;  /* 0x000000799c9c7223 */ /* 0x180fe20000010078 */
[----:B------:R-:W-:Y:S01]  /*3b10*/  FFMA.FTZ R62, R62, R121, R120 ;  /* 0x000000793e3e7223 */ /* 0x000fe20000010078 */
[----:B------:R-:W-:Y:S01]  /*3b20*/  FMUL.FTZ R52, R52, UR4 ;  /* 0x0000000434347c20 */ /* 0x000fe20008410000 */
[-C--:B------:R-:W-:Y:S01]  /*3b30*/  FMUL.FTZ R48, R48, R119.reuse ;  /* 0x0000007730307220 */ /* 0x080fe20000410000 */
[----:B------:R-:W-:Y:S01]  /*3b40*/  FMUL.FTZ R50, R50, R119 ;  /* 0x0000007732327220 */ /* 0x000fe20000410000 */
[----:B-----5:R-:W-:Y:S01]  /*3b50*/  LOP3.LUT P6, RZ, R61, 0xff, RZ, 0xc0, !PT ;  /* 0x000000ff3dff7812 */ /* 0x020fe200078cc0ff */
[----:B------:R-:W-:Y:S01]  /*3b60*/  FMUL.FTZ R144, R116, R151 ;  /* 0x0000009774907220 */ /* 0x000fe20000410000 */
[----:B------:R-:W-:Y:S01]  /*3b70*/  FADD.FTZ R157, R157, -R152 ;  /* 0x800000989d9d7221 */ /* 0x000fe20000010000 */
[----:B------:R-:W-:Y:S01]  /*3b80*/  FADD.FTZ R159, R159, -R154 ;  /* 0x8000009a9f9f7221 */ /* 0x000fe20000010000 */
[----:B------:R-:W-:Y:S01]  /*3b90*/  FADD.FTZ R161, R161, -R156 ;  /* 0x8000009ca1a17221 */ /* 0x000fe20000010000 */
[----:B------:R-:W-:Y:S01]  /*3ba0*/  FADD.FTZ R153, R153, -R62 ;  /* 0x8000003e99997221 */ /* 0x000fe20000010000 */
[----:B------:R-:W-:Y:S01]  /*3bb0*/  FMUL.FTZ R48, R48, UR4 ;  /* 0x0000000430307c20 */ /* 0x000fe20008410000 */
[----:B------:R-:W-:Y:S01]  /*3bc0*/  FMUL.FTZ R49, R50, UR4 ;  /* 0x0000000432317c20 */ /* 0x000fe20008410000 */
[----:B------:R-:W-:Y:S01]  /*3bd0*/  FSEL R54, R52, RZ, P6 ;  /* 0x000000ff34367208 */ /* 0x000fe20003000000 */
[----:B------:R-:W-:Y:S01]  /*3be0*/  FMUL.FTZ R144, R144, R119 ;  /* 0x0000007790907220 */ /* 0x000fe20000410000 */
[----:B------:R-:W-:Y:S01]  /*3bf0*/  LOP3.LUT P3, RZ, R60, 0xff00, RZ, 0xc0, !PT ;  /* 0x0000ff003cff7812 */ /* 0x000fe2000786c0ff */
[C---:B------:R-:W-:Y:S01]  /*3c00*/  FMUL.FTZ R52, R116.reuse, R157 ;  /* 0x0000009d74347220 */ /* 0x040fe20000410000 */
[C---:B------:R-:W-:Y:S01]  /*3c10*/  FMUL.FTZ R62, R116.reuse, R159 ;  /* 0x0000009f743e7220 */ /* 0x040fe20000410000 */
[C---:B------:R-:W-:Y:S01]  /*3c20*/  FMUL.FTZ R146, R116.reuse, R161 ;  /* 0x000000a174927220 */ /* 0x040fe20000410000 */
[----:B------:R-:W-:Y:S01]  /*3c30*/  FMUL.FTZ R50, R116, R153 ;  /* 0x0000009974327220 */ /* 0x000fe20000410000 */
[----:B------:R-:W-:Y:S01]  /*3c40*/  FMUL.FTZ R144, R144, UR4 ;  /* 0x0000000490907c20 */ /* 0x000fe20008410000 */
[----:B------:R-:W-:Y:S01]  /*3c50*/  LOP3.LUT P5, RZ, R60, 0xff0000, RZ, 0xc0, !PT ;  /* 0x00ff00003cff7812 */ /* 0x000fe200078ac0ff */
[-C--:B------:R-:W-:Y:S01]  /*3c60*/  FMUL.FTZ R52, R52, R119.reuse ;  /* 0x0000007734347220 */ /* 0x080fe20000410000 */
[----:B------:R-:W-:Y:S01]  /*3c70*/  FSEL R48, R48, RZ, P3 ;  /* 0x000000ff30307208 */ /* 0x000fe20001800000 */
[-C--:B------:R-:W-:Y:S01]  /*3c80*/  FMUL.FTZ R62, R62, R119.reuse ;  /* 0x000000773e3e7220 */ /* 0x080fe20000410000 */
[----:B------:R-:W-:Y:S01]  /*3c90*/  LOP3.LUT P6, RZ, R61, 0xff0000, RZ, 0xc0, !PT ;  /* 0x00ff00003dff7812 */ /* 0x000fe200078cc0ff */
[-C--:B------:R-:W-:Y:S01]  /*3ca0*/  FMUL.FTZ R146, R146, R119.reuse ;  /* 0x0000007792927220 */ /* 0x080fe20000410000 */
[----:B------:R-:W-:Y:S01]  /*3cb0*/  FMUL.FTZ R50, R50, R119 ;  /* 0x0000007732327220 */ /* 0x000fe20000410000 */
[----:B------:R-:W-:Y:S01]  /*3cc0*/  ISETP.GE.U32.AND P3, PT, R60, RZ, PT ;  /* 0x000000ff3c00720c */ /* 0x000fe20003f66070 */
[----:B------:R-:W-:Y:S01]  /*3cd0*/  FMUL.FTZ R52, R52, UR4 ;  /* 0x0000000434347c20 */ /* 0x000fe20008410000 */
[----:B------:R-:W-:Y:S01]  /*3ce0*/  FSEL R49, R49, RZ, P5 ;  /* 0x000000ff31317208 */ /* 0x000fe20002800000 */
[----:B------:R-:W-:Y:S01]  /*3cf0*/  FMUL.FTZ R146, R146, UR4 ;  /* 0x0000000492927c20 */ /* 0x000fe20008410000 */
[----:B------:R-:W-:Y:S01]  /*3d00*/  FMUL.FTZ R62, R62, UR4 ;  /* 0x000000043e3e7c20 */ /* 0x000fe20008410000 */
[----:B------:R-:W-:Y:S01]  /*3d10*/  FMUL.FTZ R50, R50, UR4 ;  /* 0x0000000432327c20 */ /* 0x000fe20008410000 */
[----:B------:R-:W-:-:S02]  /*3d20*/  FSEL R51, R144, RZ, P6 ;  /* 0x000000ff90337208 */ /* 0x000fc40003000000 */
[C---:B------:R-:W-:Y:S02]  /*3d30*/  LOP3.LUT P4, RZ, R60.reuse, 0xff000000, RZ, 0xc0, !PT ;  /* 0xff0000003cff7812 */ /* 0x040fe4000788c0ff */
[C---:B------:R-:W-:Y:S02]  /*3d40*/  LOP3.LUT P5, RZ, R61.reuse, 0xff00, RZ, 0xc0, !PT ;  /* 0x0000ff003dff7812 */ /* 0x040fe400078ac0ff */
[----:B------:R-:W-:Y:S02]  /*3d50*/  ISETP.GE.U32.AND.EX P3, PT, R61, 0x1000000, PT, P3 ;  /* 0x010000003d00780c */ /* 0x000fe40003f66130 */
[----:B------:R-:W-:Y:S02]  /*3d60*/  LOP3.LUT P6, RZ, R60, 0xff, RZ, 0xc0, !PT ;  /* 0x000000ff3cff7812 */ /* 0x000fe400078cc0ff */
[----:B------:R-:W-:Y:S02]  /*3d70*/  FSEL R146, R146, RZ, P3 ;  /* 0x000000ff92927208 */ /* 0x000fe40001800000 */
[----:B------:R-:W-:-:S02]  /*3d80*/  FSEL R55, R62, RZ, P5 ;  /* 0x000000ff3e377208 */ /* 0x000fc40002800000 */
[----:B------:R-:W-:Y:S02]  /*3d90*/  FSEL R52, R52, RZ, P4 ;  /* 0x000000ff34347208 */ /* 0x000fe40002000000 */
[----:B------:R-:W-:Y:S02]  /*3da0*/  FSEL R53, R50, RZ, P6 ;  /* 0x000000ff32357208 */ /* 0x000fe40003000000 */
[----:B------:R-:W-:Y:S02]  /*3db0*/  F2FP.BF16.F32.PACK_AB R51, R146, R51 ;  /* 0x000000339233723e */ /* 0x000fe400000010ff */
[----:B------:R-:W-:Y:S02]  /*3dc0*/  F2FP.BF16.F32.PACK_AB R50, R55, R54 ;  /* 0x000000363732723e */ /* 0x000fe400000010ff */
[----:B------:R-:W-:Y:S02]  /*3dd0*/  F2FP.BF16.F32.PACK_AB R49, R52, R49 ;  /* 0x000000313431723e */ /* 0x000fe400000010ff */
[----:B------:R-:W-:Y:S01]  /*3de0*/  F2FP.BF16.F32.PACK_AB R48, R48, R53 ;  /* 0x000000353030723e */ /* 0x000fe200000010ff */
[----:B------:R-:W-:Y:S06]  /*3df0*/  BRA `(.L_x_450) ;  /* 0x0000000400047947 */ /* 0x000fec0003800000 */
.L_x_449:
[-CC-:B------:R-:W-:Y:S01]  /*3e00*/  FFMA.FTZ R148, R148, R121.reuse, R120.reuse ;  /* 0x0000007994947223 */ /* 0x180fe20000010078 */
[-CC-:B------:R-:W-:Y:S01]  /*3e10*/  FFMA.FTZ R154, R154, R121.reuse, R120.reuse ;  /* 0x000000799a9a7223 */ /* 0x180fe20000010078 */
[-CC-:B------:R-:W-:Y:S01]  /*3e20*/  FFMA.FTZ R146, R146, R121.reuse, R120.reuse ;  /* 0x0000007992927223 */ /* 0x180fe20000010078 */
[----:B------:R-:W-:Y:S01]  /*3e30*/  FFMA.FTZ R156, R156, R121, R120 ;  /* 0x000000799c9c7223 */ /* 0x000fe20000010078 */
[----:B------:R-:W-:Y:S01]  /*3e40*/  FADD.FTZ R151, R151, -R148 ;  /* 0x8000009497977221 */ /* 0x000fe20000010000 */
[----:B------:R-:W-:Y:S01]  /*3e50*/  FADD.FTZ R159, R159, -R154 ;  /* 0x8000009a9f9f7221 */ /* 0x000fe20000010000 */
[----:B------:R-:W-:Y:S01]  /*3e60*/  FADD.FTZ R149, R149, -R146 ;  /* 0x8000009295957221 */ /* 0x000fe20000010000 */
[----:B-----5:R-:W-:Y:S01]  /*3e70*/  LOP3.LUT P6, RZ, R61, 0xff0000, RZ, 0xc0, !PT ;  /* 0x00ff00003dff7812 */ /* 0x020fe200078cc0ff */
[C---:B------:R-:W-:Y:S01]  /*3e80*/  FMUL.FTZ R52, R116.reuse, R151 ;  /* 0x0000009774347220 */ /* 0x040fe20000410000 */
[C---:B------:R-:W-:Y:S01]  /*3e90*/  FMUL.FTZ R44, R116.reuse, R159 ;  /* 0x0000009f742c7220 */ /* 0x040fe20000410000 */
[----:B------:R-:W-:Y:S01]  /*3ea0*/  FADD.FTZ R161, R161, -R156 ;  /* 0x8000009ca1a17221 */ /* 0x000fe20000010000 */
[----:B------:R-:W-:Y:S01]  /*3eb0*/  FMUL.FTZ R46, R116, R149 ;  /* 0x00000095742e7220 */ /* 0x000fe20000410000 */
[----:B------:R-:W-:Y:S01]  /*3ec0*/  FMUL.FTZ R47, R52, R119 ;  /* 0x00000077342f7220 */ /* 0x000fe20000410000 */
[-CC-:B------:R-:W-:Y:S01]  /*3ed0*/  FFMA.FTZ R144, R144, R121.reuse, R120.reuse ;  /* 0x0000007990907223 */ /* 0x180fe20000010078 */
[--C-:B------:R-:W-:Y:S01]  /*3ee0*/  FFMA.FTZ R152, R152, R121, R120.reuse ;  /* 0x0000007998987223 */ /* 0x100fe20000010078 */
[----:B------:R-:W-:Y:S01]  /*3ef0*/  FMUL.FTZ R161, R116, R161 ;  /* 0x000000a174a17220 */ /* 0x000fe20000410000 */
[----:B------:R-:W-:Y:S01]  /*3f00*/  FMUL.FTZ R51, R47, UR4 ;  /* 0x000000042f337c20 */ /* 0x000fe20008410000 */
[----:B------:R-:W-:Y:S01]  /*3f10*/  FMUL.FTZ R47, R44, R119 ;  /* 0x000000772c2f7220 */ /* 0x000fe20000410000 */
[-CC-:B------:R-:W-:Y:S01]  /*3f20*/  FFMA.FTZ R150, R150, R121.reuse, R120.reuse ;  /* 0x0000007996967223 */ /* 0x180fe20000010078 */
[----:B------:R-:W-:Y:S01]  /*3f30*/  FFMA.FTZ R62, R62, R121, R120 ;  /* 0x000000793e3e7223 */ /* 0x000fe20000010078 */
[----:B------:R-:W-:Y:S01]  /*3f40*/  FMUL.FTZ R45, R46, R119 ;  /* 0x000000772e2d7220 */ /* 0x000fe20000410000 */
[----:B------:R-:W-:Y:S01]  /*3f50*/  FSEL R51, R51, RZ, P6 ;  /* 0x000000ff33337208 */ /* 0x000fe20003000000 */
[----:B------:R-:W-:Y:S01]  /*3f60*/  FMUL.FTZ R47, R47, UR4 ;  /* 0x000000042f2f7c20 */ /* 0x000fe20008410000 */
[----:B------:R-:W-:Y:S01]  /*3f70*/  LOP3.LUT P6, RZ, R61, 0xff00, RZ, 0xc0, !PT ;  /* 0x0000ff003dff7812 */ /* 0x000fe200078cc0ff */
[----:B------:R-:W-:Y:S01]  /*3f80*/  FADD.FTZ R147, R147, -R144 ;  /* 0x8000009093937221 */ /* 0x000fe20000010000 */
[----:B------:R-:W-:Y:S01]  /*3f90*/  FADD.FTZ R157, R157, -R152 ;  /* 0x800000989d9d7221 */ /* 0x000fe20000010000 */
[----:B------:R-:W-:Y:S01]  /*3fa0*/  FADD.FTZ R155, R155, -R150 ;  /* 0x800000969b9b7221 */ /* 0x000fe20000010000 */
[----:B------:R-:W-:Y:S01]  /*3fb0*/  FSEL R50, R47, RZ, P6 ;  /* 0x000000ff2f327208 */ /* 0x000fe20003000000 */
[----:B------:R-:W-:Y:S01]  /*3fc0*/  FADD.FTZ R153, R153, -R62 ;  /* 0x8000003e99997221 */ /* 0x000fe20000010000 */
[----:B------:R-:W-:Y:S01]  /*3fd0*/  FMUL.FTZ R45, R45, UR4 ;  /* 0x000000042d2d7c20 */ /* 0x000fe20008410000 */
[----:B------:R-:W-:Y:S01]  /*3fe0*/  F2FP.BF16.F32.PACK_AB R47, R161, R52 ;  /* 0x00000034a12f723e */ /* 0x000fe200000010ff */
[C---:B------:R-:W-:Y:S01]  /*3ff0*/  FMUL.FTZ R52, R116.reuse, R147 ;  /* 0x0000009374347220 */ /* 0x040fe20000410000 */
[----:B------:R-:W-:Y:S01]  /*4000*/  LOP3.LUT P5, RZ, R61, 0xff, RZ, 0xc0, !PT ;  /* 0x000000ff3dff7812 */ /* 0x000fe200078ac0ff */
[----:B------:R-:W-:Y:S01]  /*4010*/  FMUL.FTZ R157, R116, R157 ;  /* 0x0000009d749d7220 */ /* 0x000fe20000410000 */
[----:B------:R-:W-:Y:S01]  /*4020*/  FMUL.FTZ R48, R161, R119 ;  /* 0x00000077a1307220 */ /* 0x000fe20000410000 */
[----:B------:R-:W-:Y:S01]  /*4030*/  F2FP.BF16.F32.PACK_AB R46, R44, R46 ;  /* 0x0000002e2c2e723e */ /* 0x000fe200000010ff */
[----:B------:R-:W-:Y:S01]  /*4040*/  FMUL.FTZ R155, R116, R155 ;  /* 0x0000009b749b7220 */ /* 0x000fe20000410000 */
[----:B------:R-:W-:Y:S01]  /*4050*/  ISETP.GE.U32.AND P3, PT, R60, RZ, PT ;  /* 0x000000ff3c00720c */ /* 0x000fe20003f66070 */
[----:B------:R-:W-:Y:S01]  /*4060*/  FMUL.FTZ R44, R116, R153 ;  /* 0x00000099742c7220 */ /* 0x000fe20000410000 */
[----:B------:R-:W-:Y:S01]  /*4070*/  FSEL R49, R45, RZ, P5 ;  /* 0x000000ff2d317208 */ /* 0x000fe20002800000 */
[----:B------:R-:W-:Y:S01]  /*4080*/  FMUL.FTZ R48, R48, UR4 ;  /* 0x0000000430307c20 */ /* 0x000fe20008410000 */
[-C--:B------:R-:W-:Y:S01]  /*4090*/  FMUL.FTZ R54, R52, R119.reuse ;  /* 0x0000007734367220 */ /* 0x080fe20000410000 */
[C---:B------:R-:W-:Y:S01]  /*40a0*/  F2FP.BF16.F32.PACK_AB R45, R157.reuse, R52 ;  /* 0x000000349d2d723e */ /* 0x040fe200000010ff */
[-C--:B------:R-:W-:Y:S01]  /*40b0*/  FMUL.FTZ R157, R157, R119.reuse ;  /* 0x000000779d9d7220 */ /* 0x080fe20000410000 */
[----:B------:R-:W-:Y:S01]  /*40c0*/  ISETP.GE.U32.AND.EX P3, PT, R61, 0x1000000, PT, P3 ;  /* 0x010000003d00780c */ /* 0x000fe20003f66130 */
[-C--:B------:R-:W-:Y:S01]  /*40d0*/  FMUL.FTZ R53, R155, R119.reuse ;  /* 0x000000779b357220 */ /* 0x080fe20000410000 */
[----:B------:R-:W-:Y:S01]  /*40e0*/  FMUL.FTZ R52, R44, R119 ;  /* 0x000000772c347220 */ /* 0x000fe20000410000 */
[----:B------:R-:W-:Y:S01]  /*40f0*/  FMUL.FTZ R54, R54, UR4 ;  /* 0x0000000436367c20 */ /* 0x000fe20008410000 */
[----:B------:R-:W-:Y:S01]  /*4100*/  FSEL R48, R48, RZ, P3 ;  /* 0x000000ff30307208 */ /* 0x000fe20001800000 */
[----:B------:R-:W-:Y:S01]  /*4110*/  FMUL.FTZ R157, R157, UR4 ;  /* 0x000000049d9d7c20 */ /* 0x000fe20008410000 */
[----:B------:R-:W-:Y:S01]  /*4120*/  FMUL.FTZ R53, R53, UR4 ;  /* 0x0000000435357c20 */ /* 0x000fe20008410000 */
[----:B------:R-:W-:Y:S01]  /*4130*/  FMUL.FTZ R52, R52, UR4 ;  /* 0x0000000434347c20 */ /* 0x000fe20008410000 */
[----:B------:R-:W-:-:S02]  /*4140*/  LOP3.LUT P4, RZ, R60, 0xff, RZ, 0xc0, !PT ;  /* 0x000000ff3cff7812 */ /* 0x000fc4000788c0ff */
[C---:B------:R-:W-:Y:S02]  /*4150*/  LOP3.LUT P3, RZ, R60.reuse, 0xff00, RZ, 0xc0, !PT ;  /* 0x0000ff003cff7812 */ /* 0x040fe4000786c0ff */
[C---:B------:R-:W-:Y:S02]  /*4160*/  LOP3.LUT P5, RZ, R60.reuse, 0xff0000, RZ, 0xc0, !PT ;  /* 0x00ff00003cff7812 */ /* 0x040fe400078ac0ff */
[----:B------:R-:W-:Y:S02]  /*4170*/  LOP3.LUT P6, RZ, R60, 0xff000000, RZ, 0xc0, !PT ;  /* 0xff0000003cff7812 */ /* 0x000fe400078cc0ff */
[----:B------:R-:W-:Y:S02]  /*4180*/  FSEL R54, R54, RZ, P5 ;  /* 0x000000ff36367208 */ /* 0x000fe40002800000 */
[----:B------:R-:W-:Y:S02]  /*4190*/  FSEL R157, R157, RZ, P6 ;  /* 0x000000ff9d9d7208 */ /* 0x000fe40003000000 */
[----:B------:R-:W-:-:S02]  /*41a0*/  FSEL R53, R53, RZ, P3 ;  /* 0x000000ff35357208 */ /* 0x000fc40001800000 */
[----:B------:R-:W-:Y:S02]  /*41b0*/  FSEL R52, R52, RZ, P4 ;  /* 0x000000ff34347208 */ /* 0x000fe40002000000 */
[----:B------:R-:W-:Y:S02]  /*41c0*/  F2FP.BF16.F32.PACK_AB R51, R48, R51 ;  /* 0x000000333033723e */ /* 0x000fe400000010ff */
[----:B------:R-:W-:Y:S02]  /*41d0*/  F2FP.BF16.F32.PACK_AB R50, R50, R49 ;  /* 0x000000313232723e */ /* 0x000fe400000010ff */
[----:B------:R-:W-:Y:S02]  /*41e0*/  F2FP.BF16.F32.PACK_AB R44, R155, R44 ;  /* 0x0000002c9b2c723e */ /* 0x000fe400000010ff */
[----:B------:R-:W-:Y:S02]  /*41f0*/  F2FP.BF16.F32.PACK_AB R49, R157, R54 ;  /* 0x000000369d31723e */ /* 0x000fe400000010ff */
[----:B------:R-:W-:-:S07]  /*4200*/  F2FP.BF16.F32.PACK_AB R48, R53, R52 ;  /* 0x000000343530723e */ /* 0x000fce00000010ff */
.L_x_450:
[----:B------:R-:W0:Y:S08]  /*4210*/  @P0 LDC.64 R54, c[0x0][0x478] ;  /* 0x00011e00ff360b82 */ /* 0x000e300000000a00 */
[----:B------:R-:W1:Y:S01]  /*4220*/  LDC.64 R52, c[0x0][0x468] ;  /* 0x00011a00ff347b82 */ /* 0x000e620000000a00 */
[----:B0-----:R-:W-:-:S05]  /*4230*/  @P0 IMAD.WIDE.U32 R54, R118, 0x10, R54 ;  /* 0x0000001076360825 */ /* 0x001fca00078e0036 */
[----:B------:R0:W-:Y:S01]  /*4240*/  @P0 STG.E.128 desc[UR6][R54.64], R44 ;  /* 0x0000002c36000986 */ /* 0x0001e2000c101d06 */
[----:B-1----:R-:W-:-:S05]  /*4250*/  IMAD.WIDE.U32 R60, R118, 0x10, R52 ;  /* 0x00000010763c7825 */ /* 0x002fca00078e0034 */
[----:B------:R0:W-:Y:S01]  /*4260*/  STG.E.128 desc[UR6][R60.64], R48 ;  /* 0x000000303c007986 */ /* 0x0001e2000c101d06 */
[----:B------:R-:W-:Y:S05]  /*4270*/  @!P0 BRA `(.L_x_451) ;  /* 0x0000000400088947 */ /* 0x000fea0003800000 */
[-CC-:B------:R-:W-:Y:S01]  /*4280*/  FFMA.FTZ R138, R138, R121.reuse, R120.reuse ;  /* 0x000000798a8a7223 */ /* 0x180fe20000010078 */
[-CC-:B------:R-:W-:Y:S01]  /*4290*/  FFMA.FTZ R136, R136, R121.reuse, R120.reuse ;  /* 0x0000007988887223 */ /* 0x180fe20000010078 */
[-CC-:B------:R-:W-:Y:S01]  /*42a0*/  FFMA.FTZ R131, R131, R121.reuse, R120.reuse ;  /* 0x0000007983837223 */ /* 0x180fe20000010078 */
[----:B------:R-:W-:Y:S01]  /*42b0*/  FFMA.FTZ R129, R129, R121, R120 ;  /* 0x0000007981817223 */ /* 0x000fe20000010078 */
[----:B------:R-:W-:Y:S01]  /*42c0*/  FADD.FTZ R141, R141, -R138 ;  /* 0x8000008a8d8d7221 */ /* 0x000fe20000010000 */
[----:B------:R-:W-:Y:S01]  /*42d0*/  FADD.FTZ R139, R139, -R136 ;  /* 0x800000888b8b7221 */ /* 0x000fe20000010000 */
[----:B0-----:R-:W-:Y:S01]  /*42e0*/  FADD.FTZ R45, R140, -R131 ;  /* 0x800000838c2d7221 */ /* 0x001fe20000010000 */
[C---:B------:R-:W-:Y:S01]  /*42f0*/  LOP3.LUT P6, RZ, R59.reuse, 0xff0000, RZ, 0xc0, !PT ;  /* 0x00ff00003bff7812 */ /* 0x040fe200078cc0ff */
[C---:B------:R-:W-:Y:S01]  /*4300*/  FMUL.FTZ R48, R116.reuse, R141 ;  /* 0x0000008d74307220 */ /* 0x040fe20000410000 */
[C---:B------:R-:W-:Y:S01]  /*4310*/  FMUL.FTZ R46, R116.reuse, R139 ;  /* 0x0000008b742e7220 */ /* 0x040fe20000410000 */
[----:B------:R-:W-:Y:S01]  /*4320*/  FMUL.FTZ R45, R116, R45 ;  /* 0x0000002d742d7220 */ /* 0x000fe20000410000 */
[----:B------:R-:W-:Y:S01]  /*4330*/  ISETP.GE.U32.AND P3, PT, R58, RZ, PT ;  /* 0x000000ff3a00720c */ /* 0x000fe20003f66070 */
[-C--:B------:R-:W-:Y:S01]  /*4340*/  FMUL.FTZ R47, R48, R119.reuse ;  /* 0x00000077302f7220 */ /* 0x080fe20000410000 */
[-C--:B------:R-:W-:Y:S01]  /*4350*/  FMUL.FTZ R44, R46, R119.reuse ;  /* 0x000000772e2c7220 */ /* 0x080fe20000410000 */
[----:B------:R-:W-:Y:S01]  /*4360*/  FADD.FTZ R129, R142, -R129 ;  /* 0x800000818e817221 */ /* 0x000fe20000010000 */
[----:B------:R-:W-:Y:S01]  /*4370*/  LOP3.LUT P5, RZ, R59, 0xff, RZ, 0xc0, !PT ;  /* 0x000000ff3bff7812 */ /* 0x000fe200078ac0ff */
[----:B------:R-:W-:Y:S01]  /*4380*/  FMUL.FTZ R49, R47, UR4 ;  /* 0x000000042f317c20 */ /* 0x000fe20008410000 */
[----:B------:R-:W-:Y:S01]  /*4390*/  FMUL.FTZ R44, R44, UR4 ;  /* 0x000000042c2c7c20 */ /* 0x000fe20008410000 */
[----:B------:R-:W-:Y:S01]  /*43a0*/  FMUL.FTZ R47, R45, R119 ;  /* 0x000000772d2f7220 */ /* 0x000fe20000410000 */
[----:B------:R-:W-:Y:S01]  /*43b0*/  ISETP.GE.U32.AND.EX P3, PT, R59, 0x1000000, PT, P3 ;  /* 0x010000003b00780c */ /* 0x000fe20003f66130 */
[----:B------:R-:W-:Y:S01]  /*43c0*/  FMUL.FTZ R50, R116, R129 ;  /* 0x0000008174327220 */ /* 0x000fe20000410000 */
[----:B------:R-:W-:Y:S01]  /*43d0*/  FSEL R61, R49, RZ, P6 ;  /* 0x000000ff313d7208 */ /* 0x000fe20003000000 */
[-CC-:B------:R-:W-:Y:S01]  /*43e0*/  FFMA.FTZ R132, R132, R121.reuse, R120.reuse ;  /* 0x0000007984847223 */ /* 0x180fe20000010078 */
[----:B------:R-:W-:Y:S01]  /*43f0*/  LOP3.LUT P6, RZ, R59, 0xff00, RZ, 0xc0, !PT ;  /* 0x0000ff003bff7812 */ /* 0x000fe200078cc0ff */
[----:B------:R-:W-:Y:S01]  /*4400*/  FMUL.FTZ R47, R47, UR4 ;  /* 0x000000042f2f7c20 */ /* 0x000fe20008410000 */
[----:B------:R-:W-:Y:S01]  /*4410*/  FSEL R59, R44, RZ, P5 ;  /* 0x000000ff2c3b7208 */ /* 0x000fe20002800000 */
[-CC-:B------:R-:W-:Y:S01]  /*4420*/  FFMA.FTZ R44, R145, R121.reuse, R120.reuse ;  /* 0x00000079912c7223 */ /* 0x180fe20000010078 */
[-CC-:B------:R-:W-:Y:S01]  /*4430*/  FFMA.FTZ R143, R143, R121.reuse, R120.reuse ;  /* 0x000000798f8f7223 */ /* 0x180fe20000010078 */
[----:B------:R-:W-:Y:S01]  /*4440*/  FFMA.FTZ R130, R130, R121, R120 ;  /* 0x0000007982827223 */ /* 0x000fe20000010078 */
[----:B------:R-:W-:Y:S01]  /*4450*/  FMUL.FTZ R51, R50, R119 ;  /* 0x0000007732337220 */ /* 0x000fe20000410000 */
[----:B------:R-:W-:Y:S01]  /*4460*/  FADD.FTZ R135, R135, -R132 ;  /* 0x8000008487877221 */ /* 0x000fe20000010000 */
[----:B------:R-:W-:Y:S01]  /*4470*/  FADD.FTZ R137, R137, -R44 ;  /* 0x8000002c89897221 */ /* 0x000fe20000010000 */
[----:B------:R-:W-:Y:S01]  /*4480*/  FSEL R60, R47, RZ, P6 ;  /* 0x000000ff2f3c7208 */ /* 0x000fe20003000000 */
[----:B------:R-:W-:Y:S01]  /*4490*/  FADD.FTZ R49, R134, -R143 ;  /* 0x8000008f86317221 */ /* 0x000fe20000010000 */
[----:B------:R-:W-:Y:S01]  /*44a0*/  FADD.FTZ R133, R133, -R130 ;  /* 0x8000008285857221 */ /* 0x000fe20000010000 */
[----:B------:R-:W-:Y:S01]  /*44b0*/  FMUL.FTZ R51, R51, UR4 ;  /* 0x0000000433337c20 */ /* 0x000fe20008410000 */
[----:B------:R-:W-:Y:S01]  /*44c0*/  F2FP.BF16.F32.PACK_AB R47, R50, R48 ;  /* 0x00000030322f723e */ /* 0x000fe200000010ff */
[C---:B------:R-:W-:Y:S01]  /*44d0*/  FMUL.FTZ R48, R116.reuse, R135 ;  /* 0x0000008774307220 */ /* 0x040fe20000410000 */
[C---:B------:R-:W-:Y:S01]  /*44e0*/  FMUL.FTZ R50, R116.reuse, R137 ;  /* 0x0000008974327220 */ /* 0x040fe20000410000 */
[C---:B------:R-:W-:Y:S01]  /*44f0*/  FMUL.FTZ R49, R116.reuse, R49 ;  /* 0x0000003174317220 */ /* 0x040fe20000410000 */
[----:B------:R-:W-:Y:S01]  /*4500*/  FMUL.FTZ R44, R116, R133 ;  /* 0x00000085742c7220 */ /* 0x000fe20000410000 */
[----:B------:R-:W-:Y:S01]  /*4510*/  FSEL R62, R51, RZ, P3 ;  /* 0x000000ff333e7208 */ /* 0x000fe20001800000 */
[-C--:B------:R-:W-:Y:S01]  /*4520*/  FMUL.FTZ R51, R48, R119.reuse ;  /* 0x0000007730337220 */ /* 0x080fe20000410000 */
[----:B------:R-:W-:Y:S01]  /*4530*/  F2FP.BF16.F32.PACK_AB R46, R45, R46 ;  /* 0x0000002e2d2e723e */ /* 0x000fe200000010ff */
[CC--:B------:R-:W-:Y:S01]  /*4540*/  FMUL.FTZ R54, R50.reuse, R119.reuse ;  /* 0x0000007732367220 */ /* 0x0c0fe20000410000 */
[----:B------:R-:W-:Y:S01]  /*4550*/  F2FP.BF16.F32.PACK_AB R45, R50, R48 ;  /* 0x00000030322d723e */ /* 0x000fe200000010ff */
[-C--:B------:R-:W-:Y:S01]  /*4560*/  FMUL.FTZ R50, R49, R119.reuse ;  /* 0x0000007731327220 */ /* 0x080fe20000410000 */
[----:B------:R-:W-:Y:S01]  /*4570*/  FMUL.FTZ R48, R44, R119 ;  /* 0x000000772c307220 */ /* 0x000fe20000410000 */
[----:B------:R-:W-:Y:S01]  /*4580*/  FMUL.FTZ R51, R51, UR4 ;  /* 0x0000000433337c20 */ /* 0x000fe20008410000 */
[----:B------:R-:W-:Y:S01]  /*4590*/  FMUL.FTZ R54, R54, UR4 ;  /* 0x0000000436367c20 */ /* 0x000fe20008410000 */
[----:B------:R-:W-:Y:S01]  /*45a0*/  FMUL.FTZ R50, R50, UR4 ;  /* 0x0000000432327c20 */ /* 0x000fe20008410000 */
[----:B------:R-:W-:Y:S01]  /*45b0*/  FMUL.FTZ R48, R48, UR4 ;  /* 0x0000000430307c20 */ /* 0x000fe20008410000 */
[----:B------:R-:W-:-:S02]  /*45c0*/  LOP3.LUT P4, RZ, R58, 0xff, RZ, 0xc0, !PT ;  /* 0x000000ff3aff7812 */ /* 0x000fc4000788c0ff */
[C---:B------:R-:W-:Y:S02]  /*45d0*/  LOP3.LUT P3, RZ, R58.reuse, 0xff00, RZ, 0xc0, !PT ;  /* 0x0000ff003aff7812 */ /* 0x040fe4000786c0ff */
[C---:B------:R-:W-:Y:S02]  /*45e0*/  LOP3.LUT P5, RZ, R58.reuse, 0xff0000, RZ, 0xc0, !PT ;  /* 0x00ff00003aff7812 */ /* 0x040fe400078ac0ff */
[----:B------:R-:W-:Y:S02]  /*45f0*/  LOP3.LUT P6, RZ, R58, 0xff000000, RZ, 0xc0, !PT ;  /* 0xff0000003aff7812 */ /* 0x000fe400078cc0ff */
[----:B------:R-:W-:Y:S02]  /*4600*/  F2FP.BF16.F32.PACK_AB R44, R49, R44 ;  /* 0x0000002c312c723e */ /* 0x000fe400000010ff */
        /* <DEDUP_REMOVED lines=9> */
.L_x_451:
[-CC-:B------:R-:W-:Y:S01]  /*46a0*/  FFMA.FTZ R136, R136, R121.reuse, R120.reuse ;  /* 0x0000007988887223 */ /* 0x180fe20000010078 */
[-CC-:B------:R-:W-:Y:S01]  /*46b0*/  FFMA.FTZ R143, R143, R121.reuse, R120.reuse ;  /* 0x000000798f8f7223 */ /* 0x180fe20000010078 */
[-CC-:B------:R-:W-:Y:S01]  /*46c0*/  FFMA.FTZ R132, R132, R121.reuse, R120.reuse ;  /* 0x0000007984847223 */ /* 0x180fe20000010078 */
[----:B0-----:R-:W-:Y:S01]  /*46d0*/  FFMA.FTZ R48, R145, R121, R120 ;  /* 0x0000007991307223 */ /* 0x001fe20000010078 */
        /* <DEDUP_REMOVED lines=8> */
[-C--:B------:R-:W-:Y:S01]  /*4760*/  FMUL.FTZ R54, R54, R119.reuse ;  /* 0x0000007736367220 */ /* 0x080fe20000410000 */
[-C--:B------:R-:W-:Y:S01]  /*4770*/  FMUL.FTZ R48, R48, R119.reuse ;  /* 0x0000007730307220 */ /* 0x080fe20000410000 */
[----:B------:R-:W-:Y:S01]  /*4780*/  FMUL.FTZ R50, R50, R119 ;  /* 0x0000007732327220 */ /* 0x000fe20000410000 */
[-C--:B------:R-:W-:Y:S01]  /*4790*/  FFMA.FTZ R131, R131, R121.reuse, R120 ;  /* 0x0000007983837223 */ /* 0x080fe20000010078 */
[----:B------:R-:W-:Y:S01]  /*47a0*/  FADD.FTZ R141, R141, -R138 ;  /* 0x8000008a8d8d7221 */ /* 0x000fe20000010000 */
[-CC-:B------:R-:W-:Y:S01]  /*47b0*/  FFMA.FTZ R129, R129, R121.reuse, R120.reuse ;  /* 0x0000007981817223 */ /* 0x180fe20000010078 */
[----:B------:R-:W-:Y:S01]  /*47c0*/  FFMA.FTZ R130, R130, R121, R120 ;  /* 0x0000007982827223 */ /* 0x000fe20000010078 */
[----:B------:R-:W-:Y:S01]  /*47d0*/  FMUL.FTZ R54, R54, UR4 ;  /* 0x0000000436367c20 */ /* 0x000fe20008410000 */
[----:B------:R-:W-:Y:S01]  /*47e0*/  FMUL.FTZ R48, R48, UR4 ;  /* 0x0000000430307c20 */ /* 0x000fe20008410000 */
[----:B------:R-:W-:Y:S01]  /*47f0*/  FMUL.FTZ R50, R50, UR4 ;  /* 0x0000000432327c20 */ /* 0x000fe20008410000 */
[----:B------:R-:W-:Y:S01]  /*4800*/  LOP3.LUT P6, RZ, R59, 0xff, RZ, 0xc0, !PT ;  /* 0x000000ff3bff7812 */ /* 0x000fe200078cc0ff */
[----:B------:R-:W-:Y:S01]  /*4810*/  FADD.FTZ R131, R140, -R131 ;  /* 0x800000838c837221 */ /* 0x000fe20000010000 */
[----:B------:R-:W-:Y:S01]  /*4820*/  LOP3.LUT P3, RZ, R58, 0xff00, RZ, 0xc0, !PT ;  /* 0x0000ff003aff7812 */ /* 0x000fe2000786c0ff */
[----:B------:R-:W-:Y:S01]  /*4830*/  FMUL.FTZ R62, R116, R141 ;  /* 0x0000008d743e7220 */ /* 0x000fe20000410000 */
[----:B------:R-:W-:Y:S01]  /*4840*/  LOP3.LUT P5, RZ, R58, 0xff0000, RZ, 0xc0, !PT ;  /* 0x00ff00003aff7812 */ /* 0x000fe200078ac0ff */
[----:B------:R-:W-:Y:S01]  /*4850*/  FADD.FTZ R129, R142, -R129 ;  /* 0x800000818e817221 */ /* 0x000fe20000010000 */
[----:B------:R-:W-:Y:S01]  /*4860*/  FADD.FTZ R133, R133, -R130 ;  /* 0x8000008285857221 */ /* 0x000fe20000010000 */
[----:B------:R-:W-:Y:S01]  /*4870*/  FSEL R60, R54, RZ, P6 ;  /* 0x000000ff363c7208 */ /* 0x000fe20003000000 */
[----:B------:R-:W-:Y:S01]  /*4880*/  FMUL.FTZ R54, R116, R131 ;  /* 0x0000008374367220 */ /* 0x000fe20000410000 */
[----:B------:R-:W-:Y:S01]  /*4890*/  FSEL R55, R48, RZ, P3 ;  /* 0x000000ff30377208 */ /* 0x000fe20001800000 */
[----:B------:R-:W-:Y:S01]  /*48a0*/  FMUL.FTZ R62, R62, R119 ;  /* 0x000000773e3e7220 */ /* 0x000fe20000410000 */
[----:B------:R-:W-:Y:S01]  /*48b0*/  FSEL R49, R50, RZ, P5 ;  /* 0x000000ff32317208 */ /* 0x000fe20002800000 */
[C---:B------:R-:W-:Y:S01]  /*48c0*/  FMUL.FTZ R50, R116.reuse, R137 ;  /* 0x0000008974327220 */ /* 0x040fe20000410000 */
[C---:B------:R-:W-:Y:S01]  /*48d0*/  FMUL.FTZ R118, R116.reuse, R129 ;  /* 0x0000008174767220 */ /* 0x040fe20000410000 */
[----:B------:R-:W-:Y:S01]  /*48e0*/  FMUL.FTZ R48, R116, R133 ;  /* 0x0000008574307220 */ /* 0x000fe20000410000 */
[-C--:B------:R-:W-:Y:S01]  /*48f0*/  FMUL.FTZ R54, R54, R119.reuse ;  /* 0x0000007736367220 */ /* 0x080fe20000410000 */
[----:B------:R-:W-:Y:S01]  /*4900*/  FMUL.FTZ R62, R62, UR4 ;  /* 0x000000043e3e7c20 */ /* 0x000fe20008410000 */
[C---:B------:R-:W-:Y:S01]  /*4910*/  LOP3.LUT P6, RZ, R59.reuse, 0xff0000, RZ, 0xc0, !PT ;  /* 0x00ff00003bff7812 */ /* 0x040fe200078cc0ff */
[-C--:B------:R-:W-:Y:S01]  /*4920*/  FMUL.FTZ R50, R50, R119.reuse ;  /* 0x0000007732327220 */ /* 0x080fe20000410000 */
[-C--:B------:R-:W-:Y:S01]  /*4930*/  FMUL.FTZ R118, R118, R119.reuse ;  /* 0x0000007776767220 */ /* 0x080fe20000410000 */
[----:B------:R-:W-:Y:S01]  /*4940*/  FMUL.FTZ R48, R48, R119 ;  /* 0x0000007730307220 */ /* 0x000fe20000410000 */
[----:B------:R-:W-:Y:S01]  /*4950*/  ISETP.GE.U32.AND P3, PT, R58, RZ, PT ;  /* 0x000000ff3a00720c */ /* 0x000fe20003f66070 */
[----:B------:R-:W-:Y:S01]  /*4960*/  FMUL.FTZ R54, R54, UR4 ;  /* 0x0000000436367c20 */ /* 0x000fe20008410000 */
[----:B------:R-:W-:Y:S01]  /*4970*/  LOP3.LUT P5, RZ, R59, 0xff00, RZ, 0xc0, !PT ;  /* 0x0000ff003bff7812 */ /* 0x000fe200078ac0ff */
[----:B------:R-:W-:Y:S01]  /*4980*/  FMUL.FTZ R50, R50, UR4 ;  /* 0x0000000432327c20 */ /* 0x000fe20008410000 */
[----:B------:R-:W-:Y:S01]  /*4990*/  FMUL.FTZ R118, R118, UR4 ;  /* 0x0000000476767c20 */ /* 0x000fe20008410000 */
[----:B------:R-:W-:Y:S01]  /*49a0*/  FMUL.FTZ R48, R48, UR4 ;  /* 0x0000000430307c20 */ /* 0x000fe20008410000 */
[----:B------:R-:W-:-:S02]  /*49b0*/  FSEL R51, R62, RZ, P6 ;  /* 0x000000ff3e337208 */ /* 0x000fc40003000000 */
[C---:B------:R-:W-:Y:S02]  /*49c0*/  LOP3.LUT P4, RZ, R58.reuse, 0xff000000, RZ, 0xc0, !PT ;  /* 0xff0000003aff7812 */ /* 0x040fe4000788c0ff */
[----:B------:R-:W-:Y:S02]  /*49d0*/  ISETP.GE.U32.AND.EX P3, PT, R59, 0x1000000, PT, P3 ;  /* 0x010000003b00780c */ /* 0x000fe40003f66130 */
        /* <DEDUP_REMOVED lines=8> */
[----:B------:R-:W-:-:S07]  /*4a60*/  F2FP.BF16.F32.PACK_AB R48, R55, R48 ;  /* 0x000000303730723e */ /* 0x000fce00000010ff */
.L_x_452:
[----:B------:R-:W0:Y:S01]  /*4a70*/  @P0 LDC.64 R54, c[0x0][0x478] ;  /* 0x00011e00ff360b82 */ /* 0x000e220000000a00 */
[----:B------:R-:W-:-:S04]  /*4a80*/  IMAD.WIDE.U32 R58, R117, 0x10, R52 ;  /* 0x00000010753a7825 */ /* 0x000fc800078e0034 */
[----:B0-----:R-:W-:-:S05]  /*4a90*/  @P0 IMAD.WIDE.U32 R54, R117, 0x10, R54 ;  /* 0x0000001075360825 */ /* 0x001fca00078e0036 */
[----:B------:R0:W-:Y:S04]  /*4aa0*/  @P0 STG.E.128 desc[UR6][R54.64], R44 ;  /* 0x0000002c36000986 */ /* 0x0001e8000c101d06 */
[----:B------:R0:W-:Y:S01]  /*4ab0*/  STG.E.128 desc[UR6][R58.64], R48 ;  /* 0x000000303a007986 */ /* 0x0001e2000c101d06 */
[----:B------:R-:W-:Y:S05]  /*4ac0*/  @!P0 BRA `(.L_x_453) ;  /* 0x0000000400088947 */ /* 0x000fea0003800000 */
[-CC-:B------:R-:W-:Y:S01]  /*4ad0*/  FFMA.FTZ R128, R128, R121.reuse, R120.reuse ;  /* 0x0000007980807223 */ /* 0x180fe20000010078 */
[-CC-:B------:R-:W-:Y:S01]  /*4ae0*/  FFMA.FTZ R125, R125, R121.reuse, R120.reuse ;  /* 0x000000797d7d7223 */ /* 0x180fe20000010078 */
[-CC-:B------:R-:W-:Y:S01]  /*4af0*/  FFMA.FTZ R124, R124, R121.reuse, R120.reuse ;  /* 0x000000797c7c7223 */ /* 0x180fe20000010078 */
[----:B------:R-:W-:Y:S01]  /*4b00*/  FFMA.FTZ R126, R126, R121, R120 ;  /* 0x000000797e7e7223 */ /* 0x000fe20000010078 */
[----:B------:R-:W-:Y:S01]  /*4b10*/  FADD.FTZ R69, R69, -R128 ;  /* 0x8000008045457221 */ /* 0x000fe20000010000 */
[----:B0-----:R-:W-:Y:S01]  /*4b20*/  FADD.FTZ R49, R68, -R125 ;  /* 0x8000007d44317221 */ /* 0x001fe20000010000 */
[----:B------:R-:W-:Y:S01]  /*4b30*/  LOP3.LUT P5, RZ, R57, 0xff0000, RZ, 0xc0, !PT ;  /* 0x00ff000039ff7812 */ /* 0x000fe200078ac0ff */
[----:B------:R-:W-:Y:S01]  /*4b40*/  FADD.FTZ R65, R65, -R124 ;  /* 0x8000007c41417221 */ /* 0x000fe20000010000 */
[C---:B------:R-:W-:Y:S01]  /*4b50*/  FMUL.FTZ R54, R116.reuse, R69 ;  /* 0x0000004574367220 */ /* 0x040fe20000410000 */
[C---:B------:R-:W-:Y:S01]  /*4b60*/  FMUL.FTZ R49, R116.reuse, R49 ;  /* 0x0000003174317220 */ /* 0x040fe20000410000 */
[----:B------:R-:W-:Y:S01]  /*4b70*/  FADD.FTZ R67, R67, -R126 ;  /* 0x8000007e43437221 */ /* 0x000fe20000010000 */
[----:B------:R-:W-:Y:S01]  /*4b80*/  FMUL.FTZ R50, R116, R65 ;  /* 0x0000004174327220 */ /* 0x000fe20000410000 */
[-C--:B------:R-:W-:Y:S01]  /*4b90*/  FMUL.FTZ R44, R54, R119.reuse ;  /* 0x00000077362c7220 */ /* 0x080fe20000410000 */
[----:B------:R-:W-:Y:S01]  /*4ba0*/  FMUL.FTZ R47, R49, R119 ;  /* 0x00000077312f7220 */ /* 0x000fe20000410000 */
[----:B------:R-:W-:Y:S01]  /*4bb0*/  FMUL.FTZ R46, R116, R67 ;  /* 0x00000043742e7220 */ /* 0x000fe20000410000 */
[-CC-:B------:R-:W-:Y:S01]  /*4bc0*/  FFMA.FTZ R123, R123, R121.reuse, R120.reuse ;  /* 0x000000797b7b7223 */ /* 0x180fe20000010078 */
[----:B------:R-:W-:Y:S01]  /*4bd0*/  FMUL.FTZ R48, R44, UR4 ;  /* 0x000000042c307c20 */ /* 0x000fe20008410000 */
[----:B------:R-:W-:Y:S01]  /*4be0*/  FMUL.FTZ R47, R47, UR4 ;  /* 0x000000042f2f7c20 */ /* 0x000fe20008410000 */
[--C-:B------:R-:W-:Y:S01]  /*4bf0*/  FFMA.FTZ R127, R127, R121, R120.reuse ;  /* 0x000000797f7f7223 */ /* 0x100fe20000010078 */
[-C--:B------:R-:W-:Y:S01]  /*4c00*/  FMUL.FTZ R45, R46, R119.reuse ;  /* 0x000000772e2d7220 */ /* 0x080fe20000410000 */
[----:B------:R-:W-:Y:S01]  /*4c10*/  FMUL.FTZ R44, R50, R119 ;  /* 0x00000077322c7220 */ /* 0x000fe20000410000 */
[----:B------:R-:W-:Y:S01]  /*4c20*/  FSEL R60, R48, RZ, P5 ;  /* 0x000000ff303c7208 */ /* 0x000fe20002800000 */
[-CC-:B------:R-:W-:Y:S01]  /*4c30*/  FFMA.FTZ R71, R71, R121.reuse, R120.reuse ;  /* 0x0000007947477223 */ /* 0x180fe20000010078 */
[----:B------:R-:W-:Y:S01]  /*4c40*/  LOP3.LUT P5, RZ, R57, 0xff00, RZ, 0xc0, !PT ;  /* 0x0000ff0039ff7812 */ /* 0x000fe200078ac0ff */
[----:B------:R-:W-:Y:S01]  /*4c50*/  FFMA.FTZ R70, R70, R121, R120 ;  /* 0x0000007946467223 */ /* 0x000fe20000010078 */
[----:B------:R-:W-:Y:S01]  /*4c60*/  FADD.FTZ R55, R122, -R127 ;  /* 0x8000007f7a377221 */ /* 0x000fe20000010000 */
[----:B------:R-:W-:Y:S01]  /*4c70*/  FMUL.FTZ R45, R45, UR4 ;  /* 0x000000042d2d7c20 */ /* 0x000fe20008410000 */
[----:B------:R-:W-:Y:S01]  /*4c80*/  FSEL R59, R47, RZ, P5 ;  /* 0x000000ff2f3b7208 */ /* 0x000fe20002800000 */
[----:B------:R-:W-:Y:S01]  /*4c90*/  FADD.FTZ R47, R66, -R123 ;  /* 0x8000007b422f7221 */ /* 0x000fe20000010000 */
[----:B------:R-:W-:Y:S01]  /*4ca0*/  FMUL.FTZ R44, R44, UR4 ;  /* 0x000000042c2c7c20 */ /* 0x000fe20008410000 */
[----:B------:R-:W-:Y:S01]  /*4cb0*/  LOP3.LUT P6, RZ, R56, 0xff0000, RZ, 0xc0, !PT ;  /* 0x00ff000038ff7812 */ /* 0x000fe200078cc0ff */
[----:B------:R-:W-:Y:S01]  /*4cc0*/  FADD.FTZ R71, R64, -R71 ;  /* 0x8000004740477221 */ /* 0x000fe20000010000 */
[----:B------:R-:W-:Y:S01]  /*4cd0*/  LOP3.LUT P3, RZ, R57, 0xff, RZ, 0xc0, !PT ;  /* 0x000000ff39ff7812 */ /* 0x000fe2000786c0ff */
[C---:B------:R-:W-:Y:S01]  /*4ce0*/  FMUL.FTZ R47, R116.reuse, R47 ;  /* 0x0000002f742f7220 */ /* 0x040fe20000410000 */
[----:B------:R-:W-:Y:S01]  /*4cf0*/  FADD.FTZ R63, R63, -R70 ;  /* 0x800000463f3f7221 */ /* 0x000fe20000010000 */
[C---:B------:R-:W-:Y:S01]  /*4d00*/  FMUL.FTZ R55, R116.reuse, R55 ;  /* 0x0000003774377220 */ /* 0x040fe20000410000 */
[----:B------:R-:W-:Y:S01]  /*4d10*/  FSEL R58, R45, RZ, P3 ;  /* 0x000000ff2d3a7208 */ /* 0x000fe20001800000 */
[----:B------:R-:W-:Y:S01]  /*4d20*/  FMUL.FTZ R48, R116, R71 ;  /* 0x0000004774307220 */ /* 0x000fe20000410000 */
[----:B------:R-:W-:Y:S01]  /*4d30*/  FSEL R51, R44, RZ, P6 ;  /* 0x000000ff2c337208 */ /* 0x000fe20003000000 */
[----:B------:R-:W-:Y:S01]  /*4d40*/  FMUL.FTZ R44, R116, R63 ;  /* 0x0000003f742c7220 */ /* 0x000fe20000410000 */
[C---:B------:R-:W-:Y:S01]  /*4d50*/  F2FP.BF16.F32.PACK_AB R45, R47.reuse, R50 ;  /* 0x000000322f2d723e */ /* 0x040fe200000010ff */
[-C--:B------:R-:W-:Y:S01]  /*4d60*/  FMUL.FTZ R50, R47, R119.reuse ;  /* 0x000000772f327220 */ /* 0x080fe20000410000 */
[----:B------:R-:W-:Y:S01]  /*4d70*/  F2FP.BF16.F32.PACK_AB R46, R49, R46 ;  /* 0x0000002e312e723e */ /* 0x000fe200000010ff */
[-C--:B------:R-:W-:Y:S01]  /*4d80*/  FMUL.FTZ R49, R48, R119.reuse ;  /* 0x0000007730317220 */ /* 0x080fe20000410000 */
[C---:B------:R-:W-:Y:S01]  /*4d90*/  F2FP.BF16.F32.PACK_AB R47, R55.reuse, R54 ;  /* 0x00000036372f723e */ /* 0x040fe200000010ff */
[-C--:B------:R-:W-:Y:S01]  /*4da0*/  FMUL.FTZ R55, R55, R119.reuse ;  /* 0x0000007737377220 */ /* 0x080fe20000410000 */
[----:B------:R-:W-:Y:S01]  /*4db0*/  FMUL.FTZ R119, R44, R119 ;  /* 0x000000772c777220 */ /* 0x000fe20000410000 */
[----:B------:R-:W-:Y:S01]  /*4dc0*/  ISETP.GE.U32.AND P3, PT, R56, RZ, PT ;  /* 0x000000ff3800720c */ /* 0x000fe20003f66070 */
[----:B------:R-:W-:Y:S01]  /*4dd0*/  FMUL.FTZ R50, R50, UR4 ;  /* 0x0000000432327c20 */ /* 0x000fe20008410000 */
[C---:B------:R-:W-:Y:S01]  /*4de0*/  LOP3.LUT P4, RZ, R56.reuse, 0xff, RZ, 0xc0, !PT ;  /* 0x000000ff38ff7812 */ /* 0x040fe2000788c0ff */
[----:B------:R-:W-:Y:S01]  /*4df0*/  FMUL.FTZ R49, R49, UR4 ;  /* 0x0000000431317c20 */ /* 0x000fe20008410000 */
[C---:B------:R-:W-:Y:S01]  /*4e00*/  LOP3.LUT P5, RZ, R56.reuse, 0xff00, RZ, 0xc0, !PT ;  /* 0x0000ff0038ff7812 */ /* 0x040fe200078ac0ff */
[----:B------:R-:W-:Y:S01]  /*4e10*/  FMUL.FTZ R119, R119, UR4 ;  /* 0x0000000477777c20 */ /* 0x000fe20008410000 */
[----:B------:R-:W-:Y:S01]  /*4e20*/  LOP3.LUT P6, RZ, R56, 0xff000000, RZ, 0xc0, !PT ;  /* 0xff00000038ff7812 */ /* 0x000fe200078cc0ff */
[----:B------:R-:W-:Y:S01]  /*4e30*/  FMUL.FTZ R56, R55, UR4 ;  /* 0x0000000437387c20 */ /* 0x000fe20008410000 */
[----:B------:R-:W-:-:S02]  /*4e40*/  ISETP.GE.U32.AND.EX P3, PT, R57, 0x1000000, PT, P3 ;  /* 0x010000003900780c */ /* 0x000fc40003f66130 */
[----:B------:R-:W-:Y:S02]  /*4e50*/  F2FP.BF16.F32.PACK_AB R44, R48, R44 ;  /* 0x0000002c302c723e */ /* 0x000fe400000010ff */
[----:B------:R-:W-:Y:S02]  /*4e60*/  FSEL R54, R50, RZ, P6 ;  /* 0x000000ff32367208 */ /* 0x000fe40003000000 */
[----:B------:R-:W-:Y:S02]  /*4e70*/  FSEL R55, R49, RZ, P5 ;  /* 0x000000ff31377208 */ /* 0x000fe40002800000 */
[----:B------:R-:W-:Y:S02]  /*4e80*/  FSEL R57, R56, RZ, P3 ;  /* 0x000000ff38397208 */ /* 0x000fe40001800000 */
[----:B------:R-:W-:Y:S02]  /*4e90*/  FSEL R48, R119, RZ, P4 ;  /* 0x000000ff77307208 */ /* 0x000fe40002000000 */
[----:B------:R-:W-:-:S02]  /*4ea0*/  F2FP.BF16.F32.PACK_AB R49, R54, R51 ;  /* 0x000000333631723e */ /* 0x000fc400000010ff */
[----:B------:R-:W-:Y:S02]  /*4eb0*/  F2FP.BF16.F32.PACK_AB R50, R59, R58 ;  /* 0x0000003a3b32723e */ /* 0x000fe400000010ff */
[----:B------:R-:W-:Y:S02]  /*4ec0*/  F2FP.BF16.F32.PACK_AB R51, R57, R60 ;  /* 0x0000003c3933723e */ /* 0x000fe400000010ff */
[----:B------:R-:W-:Y:S01]  /*4ed0*/  F2FP.BF16.F32.PACK_AB R48, R55, R48 ;  /* 0x000000303730723e */ /* 0x000fe200000010ff */
[----:B------:R-:W-:Y:S06]  /*4ee0*/  BRA `(.L_x_454) ;  /* 0x0000000000f47947 */ /* 0x000fec0003800000 */
.L_x_453:
[-CC-:B------:R-:W-:Y:S01]  /*4ef0*/  FFMA.FTZ R124, R124, R121.reuse, R120.reuse ;  /* 0x000000797c7c7223 */ /* 0x180fe20000010078 */
[-CC-:B------:R-:W-:Y:S01]  /*4f00*/  FFMA.FTZ R126, R126, R121.reuse, R120.reuse ;  /* 0x000000797e7e7223 */ /* 0x180fe20000010078 */
[-CC-:B------:R-:W-:Y:S01]  /*4f10*/  FFMA.FTZ R71, R71, R121.reuse, R120.reuse ;  /* 0x0000007947477223 */ /* 0x180fe20000010078 */
[-C--:B------:R-:W-:Y:S01]  /*4f20*/  FFMA.FTZ R128, R128, R121.reuse, R120 ;  /* 0x0000007980807223 */ /* 0x080fe20000010078 */
[----:B------:R-:W-:Y:S01]  /*4f30*/  FADD.FTZ R65, R65, -R124 ;  /* 0x8000007c41417221 */ /* 0x000fe20000010000 */
[----:B------:R-:W-:Y:S01]  /*4f40*/  FADD.FTZ R67, R67, -R126 ;  /* 0x8000007e43437221 */ /* 0x000fe20000010000 */
[----:B------:R-:W-:Y:S01]  /*4f50*/  FADD.FTZ R71, R64, -R71 ;  /* 0x8000004740477221 */ /* 0x000fe20000010000 */
[--C-:B------:R-:W-:Y:S01]  /*4f60*/  FFMA.FTZ R123, R123, R121, R120.reuse ;  /* 0x000000797b7b7223 */ /* 0x100fe20000010078 */
[C---:B0-----:R-:W-:Y:S01]  /*4f70*/  FMUL.FTZ R50, R116.reuse, R65 ;  /* 0x0000004174327220 */ /* 0x041fe20000410000 */
[C---:B------:R-:W-:Y:S01]  /*4f80*/  FMUL.FTZ R58, R116.reuse, R67 ;  /* 0x00000043743a7220 */ /* 0x040fe20000410000 */
[-CC-:B------:R-:W-:Y:S01]  /*4f90*/  FFMA.FTZ R125, R125, R121.reuse, R120.reuse ;  /* 0x000000797d7d7223 */ /* 0x180fe20000010078 */
[----:B------:R-:W-:Y:S01]  /*4fa0*/  FFMA.FTZ R127, R127, R121, R120 ;  /* 0x000000797f7f7223 */ /* 0x000fe20000010078 */
[----:B------:R-:W-:Y:S01]  /*4fb0*/  FADD.FTZ R69, R69, -R128 ;  /* 0x8000008045457221 */ /* 0x000fe20000010000 */
[----:B------:R-:W-:Y:S01]  /*4fc0*/  FMUL.FTZ R48, R116, R71 ;  /* 0x0000004774307220 */ /* 0x000fe20000410000 */
[----:B------:R-:W-:Y:S01]  /*4fd0*/  FFMA.FTZ R70, R70, R121, R120 ;  /* 0x0000007946467223 */ /* 0x000fe20000010078 */
[-C--:B------:R-:W-:Y:S01]  /*4fe0*/  FMUL.FTZ R50, R50, R119.reuse ;  /* 0x0000007732327220 */ /* 0x080fe20000410000 */
[----:B------:R-:W-:Y:S01]  /*4ff0*/  FMUL.FTZ R58, R58, R119 ;  /* 0x000000773a3a7220 */ /* 0x000fe20000410000 */
[----:B------:R-:W-:Y:S01]  /*5000*/  FADD.FTZ R123, R66, -R123 ;  /* 0x8000007b427b7221 */ /* 0x000fe20000010000 */
[----:B------:R-:W-:Y:S01]  /*5010*/  FADD.FTZ R125, R68, -R125 ;  /* 0x8000007d447d7221 */ /* 0x000fe20000010000 */
[----:B------:R-:W-:Y:S01]  /*5020*/  FADD.FTZ R127, R122, -R127 ;  /* 0x8000007f7a7f7221 */ /* 0x000fe20000010000 */
[----:B------:R-:W-:Y:S01]  /*5030*/  FMUL.FTZ R62, R116, R69 ;  /* 0x00000045743e7220 */ /* 0x000fe20000410000 */
[----:B------:R-:W-:Y:S01]  /*5040*/  FMUL.FTZ R48, R48, R119 ;  /* 0x0000007730307220 */ /* 0x000fe20000410000 */
[----:B------:R-:W-:Y:S01]  /*5050*/  FADD.FTZ R63, R63, -R70 ;  /* 0x800000463f3f7221 */ /* 0x000fe20000010000 */
[----:B------:R-:W-:Y:S01]  /*5060*/  FMUL.FTZ R50, R50, UR4 ;  /* 0x0000000432327c20 */ /* 0x000fe20008410000 */
[----:B------:R-:W-:Y:S01]  /*5070*/  LOP3.LUT P5, RZ, R56, 0xff0000, RZ, 0xc0, !PT ;  /* 0x00ff000038ff7812 */ /* 0x000fe200078ac0ff */
[----:B------:R-:W-:Y:S01]  /*5080*/  FMUL.FTZ R58, R58, UR4 ;  /* 0x000000043a3a7c20 */ /* 0x000fe20008410000 */
[C---:B------:R-:W-:Y:S01]  /*5090*/  FMUL.FTZ R54, R116.reuse, R123 ;  /* 0x0000007b74367220 */ /* 0x040fe20000410000 */
[C---:B------:R-:W-:Y:S01]  /*50a0*/  FMUL.FTZ R60, R116.reuse, R125 ;  /* 0x0000007d743c7220 */ /* 0x040fe20000410000 */
[----:B------:R-:W-:Y:S01]  /*50b0*/  FMUL.FTZ R64, R116, R127 ;  /* 0x0000007f74407220 */ /* 0x000fe20000410000 */
[----:B------:R-:W-:Y:S01]  /*50c0*/  FMUL.FTZ R62, R62, R119 ;  /* 0x000000773e3e7220 */ /* 0x000fe20000410000 */
[----:B------:R-:W-:Y:S01]  /*50d0*/  FMUL.FTZ R48, R48, UR4 ;  /* 0x0000000430307c20 */ /* 0x000fe20008410000 */
[C---:B------:R-:W-:Y:S01]  /*50e0*/  LOP3.LUT P6, RZ, R57.reuse, 0xff, RZ, 0xc0, !PT ;  /* 0x000000ff39ff7812 */ /* 0x040fe200078cc0ff */
[----:B------:R-:W-:Y:S01]  /*50f0*/  FMUL.FTZ R116, R116, R63 ;  /* 0x0000003f74747220 */ /* 0x000fe20000410000 */
[----:B------:R-:W-:Y:S01]  /*5100*/  LOP3.LUT P3, RZ, R56, 0xff00, RZ, 0xc0, !PT ;  /* 0x0000ff0038ff7812 */ /* 0x000fe2000786c0ff */
[----:B------:R-:W-:Y:S01]  /*5110*/  FMUL.FTZ R62, R62, UR4 ;  /* 0x000000043e3e7c20 */ /* 0x000fe20008410000 */
[----:B------:R-:W-:Y:S01]  /*5120*/  FSEL R49, R50, RZ, P5 ;  /* 0x000000ff32317208 */ /* 0x000fe20002800000 */
[-C--:B------:R-:W-:Y:S01]  /*5130*/  FMUL.FTZ R54, R54, R119.reuse ;  /* 0x0000007736367220 */ /* 0x080fe20000410000 */
[----:B------:R-:W-:Y:S01]  /*5140*/  FSEL R50, R58, RZ, P6 ;  /* 0x000000ff3a327208 */ /* 0x000fe20003000000 */
[-C--:B------:R-:W-:Y:S01]  /*5150*/  FMUL.FTZ R60, R60, R119.reuse ;  /* 0x000000773c3c7220 */ /* 0x080fe20000410000 */
[-C--:B------:R-:W-:Y:S01]  /*5160*/  FMUL.FTZ R64, R64, R119.reuse ;  /* 0x0000007740407220 */ /* 0x080fe20000410000 */
[----:B------:R-:W-:Y:S01]  /*5170*/  FMUL.FTZ R116, R116, R119 ;  /* 0x0000007774747220 */ /* 0x000fe20000410000 */
[----:B------:R-:W-:Y:S01]  /*5180*/  FSEL R55, R48, RZ, P3 ;  /* 0x000000ff30377208 */ /* 0x000fe20001800000 */
[----:B------:R-:W-:Y:S01]  /*5190*/  FMUL.FTZ R54, R54, UR4 ;  /* 0x0000000436367c20 */ /* 0x000fe20008410000 */
[----:B------:R-:W-:Y:S01]  /*51a0*/  LOP3.LUT P6, RZ, R57, 0xff0000, RZ, 0xc0, !PT ;  /* 0x00ff000039ff7812 */ /* 0x000fe200078cc0ff */
[----:B------:R-:W-:Y:S01]  /*51b0*/  FMUL.FTZ R64, R64, UR4 ;  /* 0x0000000440407c20 */ /* 0x000fe20008410000 */
[----:B------:R-:W-:Y:S01]  /*51c0*/  ISETP.GE.U32.AND P3, PT, R56, RZ, PT ;  /* 0x000000ff3800720c */ /* 0x000fe20003f66070 */
        /* <DEDUP_REMOVED lines=14> */
[----:B------:R-:W-:-:S07]  /*52b0*/  F2FP.BF16.F32.PACK_AB R48, R55, R48 ;  /* 0x000000303730723e */ /* 0x000fce00000010ff */
.L_x_454:
[----:B------:R-:W0:Y:S01]  /*52c0*/  @P0 LDC.64 R54, c[0x0][0x478] ;  /* 0x00011e00ff360b82 */ /* 0x000e220000000a00 */
[----:B------:R-:W-:-:S04]  /*52d0*/  IMAD.WIDE.U32 R52, R115, 0x10, R52 ;  /* 0x0000001073347825 */ /* 0x000fc800078e0034 */
[----:B0-----:R-:W-:-:S05]  /*52e0*/  @P0 IMAD.WIDE.U32 R54, R115, 0x10, R54 ;  /* 0x0000001073360825 */ /* 0x001fca00078e0036 */
[----:B------:R2:W-:Y:S04]  /*52f0*/  @P0 STG.E.128 desc[UR6][R54.64], R44 ;  /* 0x0000002c36000986 */ /* 0x0005e8000c101d06 */
[----:B------:R2:W-:Y:S02]  /*5300*/  STG.E.128 desc[UR6][R52.64], R48 ;  /* 0x0000003034007986 */ /* 0x0005e4000c101d06 */
.L_x_448:
[----:B012---:R-:W0:Y:S01]  /*5310*/  LDC.64 R48, c[0x0][0x380] ;  /* 0x0000e000ff307b82 */ /* 0x007e220000000a00 */
[----:B------:R-:W-:Y:S02]  /*5320*/  PLOP3.LUT P2, PT, P2, PT, PT, 0x8, 0x80 ;  /* 0x000000000080781c */ /* 0x000fe4000174e170 */
        /* <DEDUP_REMOVED lines=51> */
.L_x_445:
[----:B------:R-:W1:Y:S08]  /*5660*/  S2UR UR4, SR_CTAID.X ;  /* 0x00000000000479c3 */ /* 0x000e700000002500 */
        /* <DEDUP_REMOVED lines=20> */
.L_x_456:
        /* <DEDUP_REMOVED lines=13> */
.L_x_10663:


//--------------------- .text._ZN10layer_norm22ln_bwd_finalize_kernelINS_22Kernel_traits_finalizeILj3072E13__nv_bfloat16S2_S2_S2_fjLb0ELj1024ELj4ENS_18Kernel_traits_baseILj3072ES2_S2_S2_S2_fjLj1024EEEEELb0ELb0EEEvNS_9BwdParamsE --------------------------
	.section	.text._ZN10layer_norm22ln_bwd_finalize_kernelINS_22Kernel_traits_finalizeILj3072E13__nv_bfloat16S2_S2_S2_fjLb0ELj1024ELj4ENS_18Kernel_traits_baseILj3072ES2_S2_S2_S2_fjLj1024EEEEELb0ELb0EEEvNS_9BwdParamsE,"ax",@progbits
	.align	128
        .global         _ZN10layer_norm22ln_bwd_finalize_kernelINS_22Kernel_traits_finalizeILj3072E13__nv_bfloat16S2_S2_S2_fjLb0ELj1024ELj4ENS_18Kernel_traits_baseILj3072ES2_S2_S2_S2_fjLj1024EEEEELb0ELb0EEEvNS_9BwdParamsE
        .type           _ZN10layer_norm22ln_bwd_finalize_kernelINS_22Kernel_traits_finalizeILj3072E13__nv_bfloat16S2_S2_S2_fjLb0ELj1024ELj4ENS_18Kernel_traits_baseILj3072ES2_S2_S2_S2_fjLj1024EEEEELb0ELb0EEEvNS_9BwdParamsE,@function
        .size           _ZN10layer_norm22ln_bwd_finalize_kernelINS_22Kernel_traits_finalizeILj3072E13__nv_bfloat16S2_S2_S2_fjLb0ELj1024ELj4ENS_18Kernel_traits_baseILj3072ES2_S2_S2_S2_fjLj1024EEEEELb0ELb0EEEvNS_9BwdParamsE,(.L_x_10664 - _ZN10layer_norm22ln_bwd_finalize_kernelINS_22Kernel_traits_finalizeILj3072E13__nv_bfloat16S2_S2_S2_fjLb0ELj1024ELj4ENS_18Kernel_traits_baseILj3072ES2_S2_S2_S2_fjLj1024EEEEELb0ELb0EEEvNS_9BwdParamsE)
        .other          _ZN10layer_norm22ln_bwd_finalize_kernelINS_22Kernel_traits_finalizeILj3072E13__nv_bfloat16S2_S2_S2_fjLb0ELj1024ELj4ENS_18Kernel_traits_baseILj3072ES2_S2_S2_S2_fjLj1024EEEEELb0ELb0EEEvNS_9BwdParamsE,@"STO_CUDA_ENTRY STV_DEFAULT"
_ZN10layer_norm22ln_bwd_finalize_kernelINS_22Kernel_traits_finalizeILj3072E13__nv_bfloat16S2_S2_S2_fjLb0ELj1024ELj4ENS_18Kernel_traits_baseILj3072ES2_S2_S2_S2_fjLj1024EEEEELb0ELb0EEEvNS_9BwdParamsE:
.text._ZN10layer_norm22ln_bwd_finalize_kernelINS_22Kernel_traits_finalizeILj3072E13__nv_bfloat16S2_S2_S2_fjLb0ELj1024ELj4ENS_18Kernel_traits_baseILj3072ES2_S2_S2_S2_fjLj1024EEEEELb0ELb0EEEvNS_9BwdParamsE:
[----:B------:R-:W-:Y:S01]  /*0000*/  LDC R1, c[0x0][0x37c] ;  /* 0x0000df00ff017b82 */ /* 0x000fe20000000800 */
[----:B------:R-:W0:Y:S01]  /*0010*/  S2R R58, SR_CTAID.X ;  /* 0x00000000003a7919 */ /* 0x000e220000002500 */
[----:B------:R-:W1:Y:S01]  /*0020*/  S2R R0, SR_TID.X ;  /* 0x0000000000007919 */ /* 0x000e620000002100 */
[----:B0-----:R-:W-:-:S04]  /*0030*/  SHF.L.U32 R5, R58, 0x5, RZ ;  /* 0x000000053a057819 */ /* 0x001fc800000006ff */
[----:B-1----:R-:W-:-:S04]  /*0040*/  LOP3.LUT R3, R5, 0x1f, R0, 0xf8, !PT ;  /* 0x0000001f05037812 */ /* 0x002fc800078ef800 */
[----:B------:R-:W-:-:S13]  /*0050*/  ISETP.GT.U32.AND P0, PT, R3, 0xbff, PT ;  /* 0x00000bff0300780c */ /* 0x000fda0003f04070 */
[----:B------:R-:W-:Y:S05]  /*0060*/  @P0 EXIT ;  /* 0x000000000000094d */ /* 0x000fea0003800000 */
[----:B------:R-:W0:Y:S01]  /*0070*/  LDC R54, c[0x0][0x388] ;  /* 0x0000e200ff367b82 */ /* 0x000e220000000800 */
[----:B------:R-:W1:Y:S01]  /*0080*/  LDCU UR8, c[0x0][0x380] ;  /* 0x00007000ff0877ac */ /* 0x000e620008000800 */
[----:B------:R-:W-:Y:S01]  /*0090*/  SHF.R.U32.HI R2, RZ, 0x5, R0 ;  /* 0x00000005ff027819 */ /* 0x000fe20000011600 */
[----:B------:R-:W-:Y:S01]  /*00a0*/  BSSY.RECONVERGENT B0, `(.L_x_457) ;  /* 0x0000136000007945 */ /* 0x000fe20003800200 */
[----:B------:R-:W-:Y:S01]  /*00b0*/  LOP3.LUT R57, R0, 0x1f, RZ, 0xc0, !PT ;  /* 0x0000001f00397812 */ /* 0x000fe200078ec0ff */
[----:B------:R-:W2:Y:S01]  /*00c0*/  LDCU.64 UR6, c[0x0][0x358] ;  /* 0x00006b00ff0677ac */ /* 0x000ea20008000a00 */
[----:B------:R-:W-:Y:S02]  /*00d0*/  MOV R43, RZ ;  /* 0x000000ff002b7202 */ /* 0x000fe40000000f00 */
[----:B-1----:R-:W-:-:S04]  /*00e0*/  ISETP.GE.U32.AND P0, PT, R2, UR8, PT ;  /* 0x0000000802007c0c */ /* 0x002fc8000bf06070 */
[----:B0-----:R-:W-:Y:S01]  /*00f0*/  ISETP.GE.U32.OR P0, PT, R3, R54, P0 ;  /* 0x000000360300720c */ /* 0x001fe20000706470 */
[----:B------:R-:W-:-:S12]  /*0100*/  HFMA2 R3, -RZ, RZ, 0, 0 ;  /* 0x00000000ff037431 */ /* 0x000fd800000001ff */
[----:B--2---:R-:W-:Y:S05]  /*0110*/  @P0 BRA `(.L_x_458) ;  /* 0x0000001000b80947 */ /* 0x004fea0003800000 */
[----:B------:R-:W-:Y:S01]  /*0120*/  LOP3.LUT R32, R2, 0x20, RZ, 0xfc, !PT ;  /* 0x0000002002207812 */ /* 0x000fe200078efcff */
[----:B------:R-:W-:Y:S01]  /*0130*/  BSSY.RECONVERGENT B1, `(.L_x_459) ;  /* 0x00000b1000017945 */ /* 0x000fe20003800200 */
[----:B------:R-:W-:Y:S02]  /*0140*/  LOP3.LUT R3, RZ, R2, RZ, 0x33, !PT ;  /* 0x00000002ff037212 */ /* 0x000fe400078e33ff */
[----:B------:R-:W-:Y:S02]  /*0150*/  VIMNMX.U32 R0, PT, PT, R32, UR8, !PT ;  /* 0x0000000820007c48 */ /* 0x000fe4000ffe0000 */
[----:B------:R-:W-:Y:S02]  /*0160*/  MOV R43, RZ ;  /* 0x000000ff002b7202 */ /* 0x000fe40000000f00 */
[----:B------:R-:W-:Y:S02]  /*0170*/  IADD3 R0, PT, PT, R0, R3, RZ ;  /* 0x0000000300007210 */ /* 0x000fe40007ffe0ff */
[----:B------:R-:W-:-:S02]  /*0180*/  MOV R3, RZ ;  /* 0x000000ff00037202 */ /* 0x000fc40000000f00 */
[C---:B------:R-:W-:Y:S02]  /*0190*/  ISETP.GE.U32.AND P1, PT, R0.reuse, 0x1e0, PT ;  /* 0x000001e00000780c */ /* 0x040fe40003f26070 */
[----:B------:R-:W-:-:S04]  /*01a0*/  LEA.HI R55, R0, 0x1, RZ, 0x1b ;  /* 0x0000000100377811 */ /* 0x000fc800078fd8ff */
[----:B------:R-:W-:-:S07]  /*01b0*/  LOP3.LUT P0, R56, R55, 0xf, RZ, 0xc0, !PT ;  /* 0x0000000f37387812 */ /* 0x000fce000780c0ff */
[----:B------:R-:W-:Y:S06]  /*01c0*/  @!P1 BRA `(.L_x_460) ;  /* 0x00000008009c9947 */ /* 0x000fec0003800000 */
[----:B------:R-:W-:Y:S01]  /*01d0*/  LOP3.LUT R7, R2, 0x140, RZ, 0xfc, !PT ;  /* 0x0000014002077812 */ /* 0x000fe200078efcff */
[-CC-:B------:R-:W-:Y:S01]  /*01e0*/  IMAD R32, R32, R54.reuse, R5.reuse ;  /* 0x0000003620207224 */ /* 0x180fe200078e0205 */
[C---:B------:R-:W-:Y:S01]  /*01f0*/  LOP3.LUT R9, R2.reuse, 0x160, RZ, 0xfc, !PT ;  /* 0x0000016002097812 */ /* 0x040fe200078efcff */
[----:B------:R-:W-:Y:S01]  /*0200*/  HFMA2 R43, -RZ, RZ, 0, 0 ;  /* 0x00000000ff2b7431 */ /* 0x000fe200000001ff */
[C---:B------:R-:W-:Y:S01]  /*0210*/  LOP3.LUT R11, R2.reuse, 0x180, RZ, 0xfc, !PT ;  /* 0x00000180020b7812 */ /* 0x040fe200078efcff */
[-CC-:B------:R-:W-:Y:S01]  /*0220*/  IMAD R8, R7, R54.reuse, R5.reuse ;  /* 0x0000003607087224 */ /* 0x180fe200078e0205 */
[C---:B------:R-:W-:Y:S01]  /*0230*/  LOP3.LUT R0, R2.reuse, 0x100, RZ, 0xfc, !PT ;  /* 0x0000010002007812 */ /* 0x040fe200078efcff */
[-CC-:B------:R-:W-:Y:S01]  /*0240*/  IMAD R10, R9, R54.reuse, R5.reuse ;  /* 0x00000036090a7224 */ /* 0x180fe200078e0205 */
[C---:B------:R-:W-:Y:S01]  /*0250*/  LOP3.LUT R13, R2.reuse, 0x1a0, RZ, 0xfc, !PT ;  /* 0x000001a0020d7812 */ /* 0x040fe200078efcff */
[-CC-:B------:R-:W-:Y:S01]  /*0260*/  IMAD R12, R11, R54.reuse, R5.reuse ;  /* 0x000000360b0c7224 */ /* 0x180fe200078e0205 */
[----:B------:R-:W-:Y:S01]  /*0270*/  LOP3.LUT R15, R2, 0x1c0, RZ, 0xfc, !PT ;  /* 0x000001c0020f7812 */ /* 0x000fe200078efcff */
[-CC-:B------:R-:W-:Y:S01]  /*0280*/  IMAD R4, R0, R54.reuse, R5.reuse ;  /* 0x0000003600047224 */ /* 0x180fe200078e0205 */
        /* <DEDUP_REMOVED lines=17> */
[--C-:B------:R-:W-:Y:S01]  /*03a0*/  IMAD R28, R27, R54, R5.reuse ;  /* 0x000000361b1c7224 */ /* 0x100fe200078e0205 */
[----:B------:R-:W-:Y:S01]  /*03b0*/  IADD3 R7, PT, PT, R57, R8, RZ ;  /* 0x0000000839077210 */ /* 0x000fe20007ffe0ff */
[--C-:B------:R-:W-:Y:S01]  /*03c0*/  IMAD R30, R29, R54, R5.reuse ;  /* 0x000000361d1e7224 */ /* 0x100fe200078e0205 */
[C---:B------:R-:W-:Y:S01]  /*03d0*/  IADD3 R8, PT, PT, R57.reuse, R10, RZ ;  /* 0x0000000a39087210 */ /* 0x040fe20007ffe0ff */
[----:B------:R-:W-:Y:S01]  /*03e0*/  IMAD R0, R2, R54, R5 ;  /* 0x0000003602007224 */ /* 0x000fe200078e0205 */
[----:B------:R-:W-:-:S02]  /*03f0*/  IADD3 R9, PT, PT, R57, R12, RZ ;  /* 0x0000000c39097210 */ /* 0x000fc40007ffe0ff */
[C---:B------:R-:W-:Y:S02]  /*0400*/  IADD3 R17, PT, PT, R57.reuse, R4, RZ ;  /* 0x0000000439117210 */ /* 0x040fe40007ffe0ff */
[C---:B------:R-:W-:Y:S02]  /*0410*/  IADD3 R10, PT, PT, R57.reuse, R14, RZ ;  /* 0x0000000e390a7210 */ /* 0x040fe40007ffe0ff */
[C---:B------:R-:W-:Y:S02]  /*0420*/  IADD3 R11, PT, PT, R57.reuse, R16, RZ ;  /* 0x00000010390b7210 */ /* 0x040fe40007ffe0ff */
[C---:B------:R-:W-:Y:S02]  /*0430*/  IADD3 R12, PT, PT, R57.reuse, R18, RZ ;  /* 0x00000012390c7210 */ /* 0x040fe40007ffe0ff */
[C---:B------:R-:W-:Y:S02]  /*0440*/  IADD3 R5, PT, PT, R57.reuse, R32, RZ ;  /* 0x0000002039057210 */ /* 0x040fe40007ffe0ff */
[----:B------:R-:W-:-:S02]  /*0450*/  IADD3 R0, PT, PT, R57, R0, RZ ;  /* 0x0000000039007210 */ /* 0x000fc40007ffe0ff */
[----:B------:R-:W-:Y:S02]  /*0460*/  IADD3 R19, PT, PT, -R19, RZ, RZ ;  /* 0x000000ff13137210 */ /* 0x000fe40007ffe1ff */
[C---:B------:R-:W-:Y:S02]  /*0470*/  IADD3 R6, PT, PT, R57.reuse, R6, RZ ;  /* 0x0000000639067210 */ /* 0x040fe40007ffe0ff */
[C---:B------:R-:W-:Y:S02]  /*0480*/  IADD3 R13, PT, PT, R57.reuse, R20, RZ ;  /* 0x00000014390d7210 */ /* 0x040fe40007ffe0ff */
[C---:B------:R-:W-:Y:S02]  /*0490*/  IADD3 R14, PT, PT, R57.reuse, R22, RZ ;  /* 0x00000016390e7210 */ /* 0x040fe40007ffe0ff */
[C---:B------:R-:W-:Y:S02]  /*04a0*/  IADD3 R15, PT, PT, R57.reuse, R24, RZ ;  /* 0x00000018390f7210 */ /* 0x040fe40007ffe0ff */
[----:B------:R-:W-:-:S02]  /*04b0*/  IADD3 R16, PT, PT, R57, R26, RZ ;  /* 0x0000001a39107210 */ /* 0x000fc40007ffe0ff */
[C---:B------:R-:W-:Y:S02]  /*04c0*/  IADD3 R4, PT, PT, R57.reuse, R28, RZ ;  /* 0x0000001c39047210 */ /* 0x040fe40007ffe0ff */
[----:B------:R-:W-:-:S07]  /*04d0*/  IADD3 R18, PT, PT, R57, R30, RZ ;  /* 0x0000001e39127210 */ /* 0x000fce0007ffe0ff */
.L_x_461:
[----:B------:R-:W0:Y:S08]  /*04e0*/  LDC.64 R50, c[0x0][0x440] ;  /* 0x00011000ff327b82 */ /* 0x000e300000000a00 */
[----:B------:R-:W1:Y:S01]  /*04f0*/  LDC.64 R52, c[0x0][0x448] ;  /* 0x00011200ff347b82 */ /* 0x000e620000000a00 */
[----:B0-----:R-:W-:-:S06]  /*0500*/  IMAD.WIDE.U32 R44, R0, 0x4, R50 ;  /* 0x00000004002c7825 */ /* 0x001fcc00078e0032 */
[----:B------:R-:W2:Y:S01]  /*0510*/  LDG.E R44, desc[UR6][R44.64] ;  /* 0x000000062c2c7981 */ /* 0x000ea2000c1e1900 */
[----:B------:R-:W-:-:S04]  /*0520*/  IMAD.WIDE.U32 R20, R4, 0x4, R50 ;  /* 0x0000000404147825 */ /* 0x000fc800078e0032 */
[----:B------:R-:W-:Y:S01]  /*0530*/  IMAD.WIDE.U32 R24, R15, 0x4, R50 ;  /* 0x000000040f187825 */ /* 0x000fe200078e0032 */
[----:B------:R0:W3:Y:S03]  /*0540*/  LDG.E R48, desc[UR6][R20.64] ;  /* 0x0000000614307981 */ /* 0x0000e6000c1e1900 */
[----:B-1----:R-:W-:Y:S02]  /*0550*/  IMAD.WIDE.U32 R40, R0, 0x4, R52 ;  /* 0x0000000400287825 */ /* 0x002fe400078e0034 */
[----:B------:R-:W4:Y:S02]  /*0560*/  LDG.E R25, desc[UR6][R24.64] ;  /* 0x0000000618197981 */ /* 0x000f24000c1e1900 */
[--C-:B------:R-:W-:Y:S02]  /*0570*/  IMAD.WIDE.U32 R22, R5, 0x4, R50.reuse ;  /* 0x0000000405167825 */ /* 0x100fe400078e0032 */
[----:B------:R-:W5:Y:S02]  /*0580*/  LDG.E R40, desc[UR6][R40.64] ;  /* 0x0000000628287981 */ /* 0x000f64000c1e1900 */
[----:B0-----:R-:W-:-:S02]  /*0590*/  IMAD.WIDE.U32 R20, R16, 0x4, R50 ;  /* 0x0000000410147825 */ /* 0x001fc400078e0032 */
[----:B------:R0:W3:Y:S02]  /*05a0*/  LDG.E R49, desc[UR6][R22.64] ;  /* 0x0000000616317981 */ /* 0x0000e4000c1e1900 */
[----:B------:R-:W-:Y:S02]  /*05b0*/  IMAD.WIDE.U32 R38, R5, 0x4, R52 ;  /* 0x0000000405267825 */ /* 0x000fe400078e0034 */
[----:B------:R1:W4:Y:S02]  /*05c0*/  LDG.E R24, desc[UR6][R20.64] ;  /* 0x0000000614187981 */ /* 0x000324000c1e1900 */
[--C-:B------:R-:W-:Y:S02]  /*05d0*/  IMAD.WIDE.U32 R26, R13, 0x4, R50.reuse ;  /* 0x000000040d1a7825 */ /* 0x100fe400078e0032 */
[----:B------:R-:W4:Y:S02]  /*05e0*/  LDG.E R38, desc[UR6][R38.64] ;  /* 0x0000000626267981 */ /* 0x000f24000c1e1900 */
[----:B0-----:R-:W-:-:S02]  /*05f0*/  IMAD.WIDE.U32 R22, R14, 0x4, R50 ;  /* 0x000000040e167825 */ /* 0x001fc400078e0032 */
[----:B------:R-:W4:Y:S02]  /*0600*/  LDG.E R27, desc[UR6][R26.64] ;  /* 0x000000061a1b7981 */ /* 0x000f24000c1e1900 */
[----:B-1----:R-:W-:-:S04]  /*0610*/  IMAD.WIDE.U32 R20, R7, 0x4, R50 ;  /* 0x0000000407147825 */ /* 0x002fc800078e0032 */
[--C-:B------:R-:W-:Y:S02]  /*0620*/  IMAD.WIDE.U32 R28, R8, 0x4, R50.reuse ;  /* 0x00000004081c7825 */ /* 0x100fe400078e0032 */
[----:B------:R-:W4:Y:S02]  /*0630*/  LDG.E R21, desc[UR6][R20.64] ;  /* 0x0000000614157981 */ /* 0x000f24000c1e1900 */
[----:B------:R-:W-:Y:S02]  /*0640*/  IMAD.WIDE.U32 R32, R9, 0x4, R50 ;  /* 0x0000000409207825 */ /* 0x000fe400078e0032 */
[----:B------:R0:W4:Y:S02]  /*0650*/  LDG.E R26, desc[UR6][R22.64] ;  /* 0x00000006161a7981 */ /* 0x000124000c1e1900 */
[----:B------:R-:W-:Y:S02]  /*0660*/  IMAD.WIDE.U32 R34, R4, 0x4, R52 ;  /* 0x0000000404227825 */ /* 0x000fe400078e0034 */
[----:B------:R-:W4:Y:S02]  /*0670*/  LDG.E R36, desc[UR6][R32.64] ;  /* 0x0000000620247981 */ /* 0x000f24000c1e1900 */
[----:B------:R-:W-:-:S02]  /*0680*/  IMAD.WIDE.U32 R46, R18, 0x4, R50 ;  /* 0x00000004122e7825 */ /* 0x000fc400078e0032 */
[----:B------:R1:W4:Y:S02]  /*0690*/  LDG.E R20, desc[UR6][R28.64] ;  /* 0x000000061c147981 */ /* 0x000324000c1e1900 */
[--C-:B0-----:R-:W-:Y:S02]  /*06a0*/  IMAD.WIDE.U32 R22, R17, 0x4, R50.reuse ;  /* 0x0000000411167825 */ /* 0x101fe400078e0032 */
[----:B------:R0:W4:Y:S02]  /*06b0*/  LDG.E R37, desc[UR6][R34.64] ;  /* 0x0000000622257981 */ /* 0x000124000c1e1900 */
[----:B------:R-:W-:Y:S02]  /*06c0*/  IMAD.WIDE.U32 R30, R6, 0x4, R50 ;  /* 0x00000004061e7825 */ /* 0x000fe400078e0032 */
[----:B------:R-:W4:Y:S02]  /*06d0*/  LDG.E R46, desc[UR6][R46.64] ;  /* 0x000000062e2e7981 */ /* 0x000f24000c1e1900 */
[----:B-1----:R-:W-:-:S02]  /*06e0*/  IMAD.WIDE.U32 R28, R18, 0x4, R52 ;  /* 0x00000004121c7825 */ /* 0x002fc400078e0034 */
[----:B------:R-:W4:Y:S02]  /*06f0*/  LDG.E R23, desc[UR6][R22.64] ;  /* 0x0000000616177981 */ /* 0x000f24000c1e1900 */
[--C-:B------:R-:W-:Y:S02]  /*0700*/  IMAD.WIDE.U32 R32, R13, 0x4, R52.reuse ;  /* 0x000000040d207825 */ /* 0x100fe400078e0034 */
[----:B------:R-:W4:Y:S04]  /*0710*/  LDG.E R41, desc[UR6][R28.64] ;  /* 0x000000061c297981 */ /* 0x000f28000c1e1900 */
[----:B------:R1:W4:Y:S04]  /*0720*/  LDG.E R42, desc[UR6][R32.64] ;  /* 0x00000006202a7981 */ /* 0x000328000c1e1900 */
[----:B------:R1:W4:Y:S01]  /*0730*/  LDG.E R22, desc[UR6][R30.64] ;  /* 0x000000061e167981 */ /* 0x000322000c1e1900 */
[----:B0-----:R-:W-:-:S04]  /*0740*/  IMAD.WIDE.U32 R34, R15, 0x4, R52 ;  /* 0x000000040f227825 */ /* 0x001fc800078e0034 */
[----:B-1----:R-:W-:Y:S02]  /*0750*/  IMAD.WIDE.U32 R32, R14, 0x4, R52 ;  /* 0x000000040e207825 */ /* 0x002fe400078e0034 */
[----:B------:R-:W4:Y:S02]  /*0760*/  LDG.E R34, desc[UR6][R34.64] ;  /* 0x0000000622227981 */ /* 0x000f24000c1e1900 */
[----:B------:R-:W-:-:S04]  /*0770*/  IMAD.WIDE.U32 R30, R10, 0x4, R50 ;  /* 0x000000040a1e7825 */ /* 0x000fc800078e0032 */
[--C-:B------:R-:W-:Y:S01]  /*0780*/  IMAD.WIDE.U32 R28, R12, 0x4, R50.reuse ;  /* 0x000000040c1c7825 */ /* 0x100fe200078e0032 */
[----:B------:R0:W4:Y:S04]  /*0790*/  LDG.E R39, desc[UR6][R30.64] ;  /* 0x000000061e277981 */ /* 0x000128000c1e1900 */
[----:B------:R1:W4:Y:S01]  /*07a0*/  LDG.E R47, desc[UR6][R28.64] ;  /* 0x000000061c2f7981 */ /* 0x000322000c1e1900 */
[----:B0-----:R-:W-:-:S04]  /*07b0*/  IMAD.WIDE.U32 R30, R11, 0x4, R50 ;  /* 0x000000040b1e7825 */ /* 0x001fc800078e0032 */
[--C-:B-1----:R-:W-:Y:S01]  /*07c0*/  IMAD.WIDE.U32 R28, R16, 0x4, R52.reuse ;  /* 0x00000004101c7825 */ /* 0x102fe200078e0034 */
[----:B------:R0:W4:Y:S04]  /*07d0*/  LDG.E R45, desc[UR6][R30.64] ;  /* 0x000000061e2d7981 */ /* 0x000128000c1e1900 */
[----:B------:R1:W4:Y:S01]  /*07e0*/  LDG.E R35, desc[UR6][R28.64] ;  /* 0x000000061c237981 */ /* 0x000322000c1e1900 */
[----:B0-----:R-:W-:-:S04]  /*07f0*/  IMAD.WIDE.U32 R30, R17, 0x4, R52 ;  /* 0x00000004111e7825 */ /* 0x001fc800078e0034 */
[--C-:B-1----:R-:W-:Y:S01]  /*0800*/  IMAD.WIDE.U32 R28, R7, 0x4, R52.reuse ;  /* 0x00000004071c7825 */ /* 0x102fe200078e0034 */
[----:B------:R0:W4:Y:S03]  /*0810*/  LDG.E R50, desc[UR6][R30.64] ;  /* 0x000000061e327981 */ /* 0x000126000c1e1900 */
[----:B0-----:R-:W-:-:S06]  /*0820*/  IMAD.WIDE.U32 R30, R8, 0x4, R52 ;  /* 0x00000004081e7825 */ /* 0x001fcc00078e0034 */
[----:B------:R-:W4:Y:S01]  /*0830*/  LDG.E R30, desc[UR6][R30.64] ;  /* 0x000000061e1e7981 */ /* 0x000f22000c1e1900 */
[----:B--2---:R-:W-:-:S03]  /*0840*/  FADD.FTZ R44, R44, R43 ;  /* 0x0000002b2c2c7221 */ /* 0x004fc60000010000 */
[----:B------:R0:W2:Y:S02]  /*0850*/  LDG.E R43, desc[UR6][R32.64] ;  /* 0x00000006202b7981 */ /* 0x0000a4000c1e1900 */
[----:B0-----:R-:W-:-:S06]  /*0860*/  IMAD.WIDE.U32 R32, R6, 0x4, R52 ;  /* 0x0000000406207825 */ /* 0x001fcc00078e0034 */
[----:B------:R-:W2:Y:S04]  /*0870*/  LDG.E R32, desc[UR6][R32.64] ;  /* 0x0000000620207981 */ /* 0x000ea8000c1e1900 */
[----:B------:R0:W2:Y:S02]  /*0880*/  LDG.E R33, desc[UR6][R28.64] ;  /* 0x000000061c217981 */ /* 0x0000a4000c1e1900 */
[----:B0-----:R-:W-:-:S05]  /*0890*/  IMAD.WIDE.U32 R28, R9, 0x4, R52 ;  /* 0x00000004091c7825 */ /* 0x001fca00078e0034 */
[----:B------:R0:W2:Y:S02]  /*08a0*/  LDG.E R51, desc[UR6][R28.64] ;  /* 0x000000061c337981 */ /* 0x0000a4000c1e1900 */
[----:B0-----:R-:W-:-:S05]  /*08b0*/  IMAD.WIDE.U32 R28, R10, 0x4, R52 ;  /* 0x000000040a1c7825 */ /* 0x001fca00078e0034 */
[----:B------:R0:W2:Y:S02]  /*08c0*/  LDG.E R59, desc[UR6][R28.64] ;  /* 0x000000061c3b7981 */ /* 0x0000a4000c1e1900 */
[----:B0-----:R-:W-:-:S05]  /*08d0*/  IMAD.WIDE.U32 R28, R11, 0x4, R52 ;  /* 0x000000040b1c7825 */ /* 0x001fca00078e0034 */
[----:B------:R0:W2:Y:S02]  /*08e0*/  LDG.E R60, desc[UR6][R28.64] ;  /* 0x000000061c3c7981 */ /* 0x0000a4000c1e1900 */
[----:B0-----:R-:W-:-:S05]  /*08f0*/  IMAD.WIDE.U32 R28, R12, 0x4, R52 ;  /* 0x000000040c1c7825 */ /* 0x001fca00078e0034 */
[----:B------:R-:W2:Y:S01]  /*0900*/  LDG.E R52, desc[UR6][R28.64] ;  /* 0x000000061c347981 */ /* 0x000ea2000c1e1900 */
[----:B-----5:R-:W-:Y:S01]  /*0910*/  FADD.FTZ R3, R40, R3 ;  /* 0x0000000328037221 */ /* 0x020fe20000010000 */
[----:B---3--:R-:W-:-:S03]  /*0920*/  FADD.FTZ R49, R44, R49 ;  /* 0x000000312c317221 */ /* 0x008fc60000010000 */
[----:B----4-:R-:W-:Y:S01]  /*0930*/  FADD.FTZ R38, R3, R38 ;  /* 0x0000002603267221 */ /* 0x010fe20000010000 */
[----:B------:R-:W-:-:S03]  /*0940*/  FADD.FTZ R49, R49, R48 ;  /* 0x0000003031317221 */ /* 0x000fc60000010000 */
[----:B------:R-:W-:Y:S01]  /*0950*/  FADD.FTZ R38, R38, R37 ;  /* 0x0000002526267221 */ /* 0x000fe20000010000 */
[----:B------:R-:W-:-:S03]  /*0960*/  FADD.FTZ R46, R49, R46 ;  /* 0x0000002e312e7221 */ /* 0x000fc60000010000 */
[----:B------:R-:W-:Y:S01]  /*0970*/  FADD.FTZ R41, R38, R41 ;  /* 0x0000002926297221 */ /* 0x000fe20000010000 */
[----:B------:R-:W-:-:S03]  /*0980*/  FADD.FTZ R27, R46, R27 ;  /* 0x0000001b2e1b7221 */ /* 0x000fc60000010000 */
[----:B------:R-:W-:Y:S01]  /*0990*/  FADD.FTZ R42, R41, R42 ;  /* 0x0000002a292a7221 */ /* 0x000fe20000010000 */
[----:B------:R-:W-:-:S04]  /*09a0*/  FADD.FTZ R26, R27, R26 ;  /* 0x0000001a1b1a7221 */ /* 0x000fc80000010000 */
[----:B------:R-:W-:-:S04]  /*09b0*/  FADD.FTZ R25, R26, R25 ;  /* 0x000000191a197221 */ /* 0x000fc80000010000 */
[----:B------:R-:W-:-:S04]  /*09c0*/  FADD.FTZ R24, R25, R24 ;  /* 0x0000001819187221 */ /* 0x000fc80000010000 */
[----:B------:R-:W-:-:S04]  /*09d0*/  FADD.FTZ R23, R24, R23 ;  /* 0x0000001718177221 */ /* 0x000fc80000010000 */
[----:B------:R-:W-:Y:S01]  /*09e0*/  FADD.FTZ R22, R23, R22 ;  /* 0x0000001617167221 */ /* 0x000fe20000010000 */
[----:B------:R-:W-:-:S03]  /*09f0*/  IADD3 R19, PT, PT, R19, 0x10, RZ ;  /* 0x0000001013137810 */ /* 0x000fc60007ffe0ff */
[----:B------:R-:W-:Y:S01]  /*0a00*/  FADD.FTZ R21, R22, R21 ;  /* 0x0000001516157221 */ /* 0x000fe20000010000 */
[----:B------:R-:W-:-:S03]  /*0a10*/  ISETP.NE.AND P1, PT, R19, RZ, PT ;  /* 0x000000ff1300720c */ /* 0x000fc60003f25270 */
[----:B------:R-:W-:-:S04]  /*0a20*/  FADD.FTZ R21, R21, R20 ;  /* 0x0000001415157221 */ /* 0x000fc80000010000 */
[----:B------:R-:W-:-:S04]  /*0a30*/  FADD.FTZ R36, R21, R36 ;  /* 0x0000002415247221 */ /* 0x000fc80000010000 */
[----:B------:R-:W-:-:S04]  /*0a40*/  FADD.FTZ R36, R36, R39 ;  /* 0x0000002724247221 */ /* 0x000fc80000010000 */
[----:B------:R-:W-:Y:S01]  /*0a50*/  FADD.FTZ R36, R36, R45 ;  /* 0x0000002d24247221 */ /* 0x000fe20000010000 */
[----:B------:R-:W-:Y:S02]  /*0a60*/  IADD3 R2, PT, PT, R2, 0x200, RZ ;  /* 0x0000020002027810 */ /* 0x000fe40007ffe0ff */
[C---:B------:R-:W-:Y:S02]  /*0a70*/  LEA R0, R54.reuse, R0, 0x9 ;  /* 0x0000000036007211 */ /* 0x040fe400078e48ff */
[C---:B------:R-:W-:Y:S02]  /*0a80*/  LEA R5, R54.reuse, R5, 0x9 ;  /* 0x0000000536057211 */ /* 0x040fe400078e48ff */
[C---:B------:R-:W-:Y:S02]  /*0a90*/  LEA R4, R54.reuse, R4, 0x9 ;  /* 0x0000000436047211 */ /* 0x040fe400078e48ff */
[C---:B------:R-:W-:Y:S02]  /*0aa0*/  LEA R18, R54.reuse, R18, 0x9 ;  /* 0x0000001236127211 */ /* 0x040fe400078e48ff */
[----:B------:R-:W-:-:S02]  /*0ab0*/  LEA R13, R54, R13, 0x9 ;  /* 0x0000000d360d7211 */ /* 0x000fc400078e48ff */
[C---:B------:R-:W-:Y:S02]  /*0ac0*/  LEA R14, R54.reuse, R14, 0x9 ;  /* 0x0000000e360e7211 */ /* 0x040fe400078e48ff */
        /* <DEDUP_REMOVED lines=9> */
[----:B------:R-:W-:Y:S01]  /*0b60*/  LEA R12, R54, R12, 0x9 ;  /* 0x0000000c360c7211 */ /* 0x000fe200078e48ff */
[----:B--2---:R-:W-:-:S04]  /*0b70*/  FADD.FTZ R43, R42, R43 ;  /* 0x0000002b2a2b7221 */ /* 0x004fc80000010000 */
[----:B------:R-:W-:-:S04]  /*0b80*/  FADD.FTZ R34, R43, R34 ;  /* 0x000000222b227221 */ /* 0x000fc80000010000 */
[----:B------:R-:W-:-:S04]  /*0b90*/  FADD.FTZ R35, R34, R35 ;  /* 0x0000002322237221 */ /* 0x000fc80000010000 */
[----:B------:R-:W-:-:S04]  /*0ba0*/  FADD.FTZ R35, R35, R50 ;  /* 0x0000003223237221 */ /* 0x000fc80000010000 */
[----:B------:R-:W-:-:S04]  /*0bb0*/  FADD.FTZ R32, R35, R32 ;  /* 0x0000002023207221 */ /* 0x000fc80000010000 */
[----:B------:R-:W-:-:S04]  /*0bc0*/  FADD.FTZ R33, R32, R33 ;  /* 0x0000002120217221 */ /* 0x000fc80000010000 */
[----:B------:R-:W-:-:S04]  /*0bd0*/  FADD.FTZ R30, R33, R30 ;  /* 0x0000001e211e7221 */ /* 0x000fc80000010000 */
[----:B------:R-:W-:Y:S01]  /*0be0*/  FADD.FTZ R30, R30, R51 ;  /* 0x000000331e1e7221 */ /* 0x000fe20000010000 */
[----:B------:R-:W-:-:S03]  /*0bf0*/  FADD.FTZ R43, R36, R47 ;  /* 0x0000002f242b7221 */ /* 0x000fc60000010000 */
[----:B------:R-:W-:-:S04]  /*0c00*/  FADD.FTZ R59, R30, R59 ;  /* 0x0000003b1e3b7221 */ /* 0x000fc80000010000 */
[----:B------:R-:W-:-:S04]  /*0c10*/  FADD.FTZ R59, R59, R60 ;  /* 0x0000003c3b3b7221 */ /* 0x000fc80000010000 */
[----:B------:R-:W-:Y:S01]  /*0c20*/  FADD.FTZ R3, R59, R52 ;  /* 0x000000343b037221 */ /* 0x000fe20000010000 */
[----:B------:R-:W-:Y:S06]  /*0c30*/  @P1 BRA `(.L_x_461) ;  /* 0xfffffff800281947 */ /* 0x000fec000383ffff */
.L_x_460:
[----:B------:R-:W-:Y:S05]  /*0c40*/  BSYNC.RECONVERGENT B1 ;  /* 0x0000000000017941 */ /* 0x000fea0003800200 */
.L_x_459:
[----:B------:R-:W-:Y:S05]  /*0c50*/  @!P0 BRA `(.L_x_458) ;  /* 0x0000000400e88947 */ /* 0x000fea0003800000 */
[----:B------:R-:W0:Y:S01]  /*0c60*/  S2R R0, SR_TID.X ;  /* 0x0000000000007919 */ /* 0x000e220000002100 */
[----:B------:R-:W-:Y:S01]  /*0c70*/  ISETP.GE.U32.AND P0, PT, R56, 0x8, PT ;  /* 0x000000083800780c */ /* 0x000fe20003f06070 */
[----:B------:R-:W-:Y:S01]  /*0c80*/  BSSY.RECONVERGENT B1, `(.L_x_462) ;  /* 0x0000041000017945 */ /* 0x000fe20003800200 */
[----:B------:R-:W-:Y:S02]  /*0c90*/  LOP3.LUT R34, R55, 0x7, RZ, 0xc0, !PT ;  /* 0x0000000737227812 */ /* 0x000fe400078ec0ff */
[----:B------:R-:W-:Y:S02]  /*0ca0*/  SHF.L.U32 R7, R58, 0x5, RZ ;  /* 0x000000053a077819 */ /* 0x000fe400000006ff */
[----:B------:R-:W-:Y:S02]  /*0cb0*/  ISETP.NE.AND P1, PT, R34, RZ, PT ;  /* 0x000000ff2200720c */ /* 0x000fe40003f25270 */
[----:B0-----:R-:W-:-:S05]  /*0cc0*/  LOP3.LUT R11, R7, 0x1f, R0, 0xf8, !PT ;  /* 0x0000001f070b7812 */ /* 0x001fca00078ef800 */
[----:B------:R-:W-:Y:S06]  /*0cd0*/  @!P0 BRA `(.L_x_463) ;  /* 0x0000000000ec8947 */ /* 0x000fec0003800000 */
[----:B------:R-:W0:Y:S01]  /*0ce0*/  LDC.64 R4, c[0x0][0x448] ;  /* 0x00011200ff047b82 */ /* 0x000e220000000a00 */
[----:B------:R-:W-:-:S05]  /*0cf0*/  IMAD R13, R2, R54, R11 ;  /* 0x00000036020d7224 */ /* 0x000fca00078e020b */
[CC--:B------:R-:W-:Y:S02]  /*0d00*/  LEA R21, R54.reuse, R13.reuse, 0x5 ;  /* 0x0000000d36157211 */ /* 0x0c0fe400078e28ff */
[----:B------:R-:W1:Y:S01]  /*0d10*/  LDC.64 R8, c[0x0][0x440] ;  /* 0x00011000ff087b82 */ /* 0x000e620000000a00 */
[CC--:B------:R-:W-:Y:S02]  /*0d20*/  LEA R23, R54.reuse, R13.reuse, 0x6 ;  /* 0x0000000d36177211 */ /* 0x0c0fe400078e30ff */
[C---:B------:R-:W-:Y:S02]  /*0d30*/  LEA R33, R54.reuse, R13, 0x7 ;  /* 0x0000000d36217211 */ /* 0x040fe400078e38ff */
[----:B------:R-:W-:Y:S01]  /*0d40*/  LEA R27, R54, R23, 0x5 ;  /* 0x00000017361b7211 */ /* 0x000fe200078e28ff */
[----:B0-----:R-:W-:-:S06]  /*0d50*/  IMAD.WIDE.U32 R14, R13, 0x4, R4 ;  /* 0x000000040d0e7825 */ /* 0x001fcc00078e0004 */
[----:B------:R0:W2:Y:S01]  /*0d60*/  LDG.E R14, desc[UR6][R14.64] ;  /* 0x000000060e0e7981 */ /* 0x0000a2000c1e1900 */
[----:B-1----:R-:W-:-:S04]  /*0d70*/  IMAD.WIDE.U32 R16, R13, 0x4, R8 ;  /* 0x000000040d107825 */ /* 0x002fc800078e0008 */
[C---:B------:R-:W-:Y:S01]  /*0d80*/  IMAD.WIDE.U32 R18, R21.reuse, 0x4, R8 ;  /* 0x0000000415127825 */ /* 0x040fe200078e0008 */
[----:B------:R-:W3:Y:S03]  /*0d90*/  LDG.E R0, desc[UR6][R16.64] ;  /* 0x0000000610007981 */ /* 0x000ee6000c1e1900 */
[----:B------:R-:W-:Y:S01]  /*0da0*/  IMAD.WIDE.U32 R20, R21, 0x4, R4 ;  /* 0x0000000415147825 */ /* 0x000fe200078e0004 */
[----:B------:R1:W4:Y:S03]  /*0db0*/  LDG.E R6, desc[UR6][R18.64] ;  /* 0x0000000612067981 */ /* 0x000326000c1e1900 */
[C---:B------:R-:W-:Y:S01]  /*0dc0*/  IMAD.WIDE.U32 R12, R23.reuse, 0x4, R8 ;  /* 0x00000004170c7825 */ /* 0x040fe200078e0008 */
[----:B------:R5:W4:Y:S03]  /*0dd0*/  LDG.E R35, desc[UR6][R20.64] ;  /* 0x0000000614237981 */ /* 0x000b26000c1e1900 */
[----:B------:R-:W-:-:S04]  /*0de0*/  IMAD.WIDE.U32 R22, R23, 0x4, R4 ;  /* 0x0000000417167825 */ /* 0x000fc800078e0004 */
[C---:B------:R-:W-:Y:S01]  /*0df0*/  IMAD.WIDE.U32 R24, R27.reuse, 0x4, R8 ;  /* 0x000000041b187825 */ /* 0x040fe200078e0008 */
[----:B------:R5:W4:Y:S03]  /*0e00*/  LDG.E R12, desc[UR6][R12.64] ;  /* 0x000000060c0c7981 */ /* 0x000b26000c1e1900 */
[--C-:B------:R-:W-:Y:S01]  /*0e10*/  IMAD.WIDE.U32 R26, R27, 0x4, R4.reuse ;  /* 0x000000041b1a7825 */ /* 0x100fe200078e0004 */
[----:B------:R-:W4:Y:S01]  /*0e20*/  LDG.E R23, desc[UR6][R22.64] ;  /* 0x0000000616177981 */ /* 0x000f22000c1e1900 */
[CC--:B0-----:R-:W-:Y:S02]  /*0e30*/  LEA R15, R54.reuse, R33.reuse, 0x5 ;  /* 0x00000021360f7211 */ /* 0x0c1fe400078e28ff */
[----:B------:R-:W-:Y:S01]  /*0e40*/  IMAD.WIDE.U32 R30, R33, 0x4, R4 ;  /* 0x00000004211e7825 */ /* 0x000fe200078e0004 */
[----:B------:R-:W4:Y:S01]  /*0e50*/  LDG.E R25, desc[UR6][R24.64] ;  /* 0x0000000618197981 */ /* 0x000f22000c1e1900 */
[----:B-1----:R-:W-:-:S02]  /*0e60*/  LEA R19, R54, R33, 0x6 ;  /* 0x0000002136137211 */ /* 0x002fc400078e30ff */
[--C-:B------:R-:W-:Y:S01]  /*0e70*/  IMAD.WIDE.U32 R28, R33, 0x4, R8.reuse ;  /* 0x00000004211c7825 */ /* 0x100fe200078e0008 */
[----:B------:R-:W4:Y:S03]  /*0e80*/  LDG.E R27, desc[UR6][R26.64] ;  /* 0x000000061a1b7981 */ /* 0x000f26000c1e1900 */
[C---:B------:R-:W-:Y:S01]  /*0e90*/  IMAD.WIDE.U32 R32, R15.reuse, 0x4, R8 ;  /* 0x000000040f207825 */ /* 0x040fe200078e0008 */
[----:B------:R-:W4:Y:S03]  /*0ea0*/  LDG.E R10, desc[UR6][R28.64] ;  /* 0x000000061c0a7981 */ /* 0x000f26000c1e1900 */
[----:B-----5:R-:W-:Y:S01]  /*0eb0*/  IMAD.WIDE.U32 R20, R15, 0x4, R4 ;  /* 0x000000040f147825 */ /* 0x020fe200078e0004 */
[----:B------:R-:W5:Y:S01]  /*0ec0*/  LDG.E R31, desc[UR6][R30.64] ;  /* 0x000000061e1f7981 */ /* 0x000f62000c1e1900 */
[----:B------:R-:W-:-:S02]  /*0ed0*/  LEA R13, R54, R19, 0x5 ;  /* 0x00000013360d7211 */ /* 0x000fc400078e28ff */
[C---:B------:R-:W-:Y:S01]  /*0ee0*/  IMAD.WIDE.U32 R16, R19.reuse, 0x4, R8 ;  /* 0x0000000413107825 */ /* 0x040fe200078e0008 */
[----:B------:R-:W5:Y:S03]  /*0ef0*/  LDG.E R33, desc[UR6][R32.64] ;  /* 0x0000000620217981 */ /* 0x000f66000c1e1900 */
[----:B------:R-:W-:Y:S01]  /*0f00*/  IMAD.WIDE.U32 R18, R19, 0x4, R4 ;  /* 0x0000000413127825 */ /* 0x000fe200078e0004 */
[----:B------:R-:W5:Y:S03]  /*0f10*/  LDG.E R21, desc[UR6][R20.64] ;  /* 0x0000000614157981 */ /* 0x000f66000c1e1900 */
[C---:B------:R-:W-:Y:S01]  /*0f20*/  IMAD.WIDE.U32 R8, R13.reuse, 0x4, R8 ;  /* 0x000000040d087825 */ /* 0x040fe200078e0008 */
[----:B------:R-:W5:Y:S03]  /*0f30*/  LDG.E R17, desc[UR6][R16.64] ;  /* 0x0000000610117981 */ /* 0x000f66000c1e1900 */
[----:B------:R-:W-:Y:S01]  /*0f40*/  IMAD.WIDE.U32 R4, R13, 0x4, R4 ;  /* 0x000000040d047825 */ /* 0x000fe200078e0004 */
[----:B------:R-:W5:Y:S04]  /*0f50*/  LDG.E R19, desc[UR6][R18.64] ;  /* 0x0000000612137981 */ /* 0x000f68000c1e1900 */
[----:B------:R-:W5:Y:S04]  /*0f60*/  LDG.E R9, desc[UR6][R8.64] ;  /* 0x0000000608097981 */ /* 0x000f68000c1e1900 */
[----:B------:R-:W5:Y:S01]  /*0f70*/  LDG.E R5, desc[UR6][R4.64] ;  /* 0x0000000604057981 */ /* 0x000f62000c1e1900 */
[----:B------:R-:W-:Y:S01]  /*0f80*/  IADD3 R2, PT, PT, R2, 0x100, RZ ;  /* 0x0000010002027810 */ /* 0x000fe20007ffe0ff */
[----:B--2---:R-:W-:Y:S01]  /*0f90*/  FADD.FTZ R14, R3, R14 ;  /* 0x0000000e030e7221 */ /* 0x004fe20000010000 */
[----:B---3--:R-:W-:-:S04]  /*0fa0*/  FADD.FTZ R43, R43, R0 ;  /* 0x000000002b2b7221 */ /* 0x008fc80000010000 */
[----:B----4-:R-:W-:Y:S01]  /*0fb0*/  FADD.FTZ R43, R43, R6 ;  /* 0x000000062b2b7221 */ /* 0x010fe20000010000 */
[----:B------:R-:W-:-:S03]  /*0fc0*/  FADD.FTZ R14, R14, R35 ;  /* 0x000000230e0e7221 */ /* 0x000fc60000010000 */
[----:B------:R-:W-:Y:S01]  /*0fd0*/  FADD.FTZ R12, R43, R12 ;  /* 0x0000000c2b0c7221 */ /* 0x000fe20000010000 */
[----:B------:R-:W-:-:S03]  /*0fe0*/  FADD.FTZ R14, R14, R23 ;  /* 0x000000170e0e7221 */ /* 0x000fc60000010000 */
[----:B------:R-:W-:Y:S01]  /*0ff0*/  FADD.FTZ R25, R12, R25 ;  /* 0x000000190c197221 */ /* 0x000fe20000010000 */
[----:B------:R-:W-:-:S03]  /*1000*/  FADD.FTZ R14, R14, R27 ;  /* 0x0000001b0e0e7221 */ /* 0x000fc60000010000 */
[----:B------:R-:W-:Y:S01]  /*1010*/  FADD.FTZ R10, R25, R10 ;  /* 0x0000000a190a7221 */ /* 0x000fe20000010000 */
[----:B-----5:R-:W-:-:S03]  /*1020*/  FADD.FTZ R14, R14, R31 ;  /* 0x0000001f0e0e7221 */ /* 0x020fc60000010000 */
[----:B------:R-:W-:Y:S01]  /*1030*/  FADD.FTZ R10, R10, R33 ;  /* 0x000000210a0a7221 */ /* 0x000fe20000010000 */
[----:B------:R-:W-:-:S03]  /*1040*/  FADD.FTZ R14, R14, R21 ;  /* 0x000000150e0e7221 */ /* 0x000fc60000010000 */
[----:B------:R-:W-:Y:S01]  /*1050*/  FADD.FTZ R10, R10, R17 ;  /* 0x000000110a0a7221 */ /* 0x000fe20000010000 */
[----:B------:R-:W-:-:S03]  /*1060*/  FADD.FTZ R14, R14, R19 ;  /* 0x000000130e0e7221 */ /* 0x000fc60000010000 */
[----:B------:R-:W-:Y:S01]  /*1070*/  FADD.FTZ R43, R10, R9 ;  /* 0x000000090a2b7221 */ /* 0x000fe20000010000 */
[----:B------:R-:W-:-:S07]  /*1080*/  FADD.FTZ R3, R14, R5 ;  /* 0x000000050e037221 */ /* 0x000fce0000010000 */
.L_x_463:
[----:B------:R-:W-:Y:S05]  /*1090*/  BSYNC.RECONVERGENT B1 ;  /* 0x0000000000017941 */ /* 0x000fea0003800200 */
.L_x_462:
[----:B------:R-:W-:Y:S05]  /*10a0*/  @!P1 BRA `(.L_x_458) ;  /* 0x0000000000d49947 */ /* 0x000fea0003800000 */
[----:B------:R-:W-:Y:S01]  /*10b0*/  ISETP.GE.U32.AND P0, PT, R34, 0x4, PT ;  /* 0x000000042200780c */ /* 0x000fe20003f06070 */
[----:B------:R-:W-:Y:S01]  /*10c0*/  BSSY.RECONVERGENT B1, `(.L_x_464) ;  /* 0x0000023000017945 */ /* 0x000fe20003800200 */
[----:B------:R-:W-:-:S04]  /*10d0*/  LOP3.LUT R0, R55, 0x3, RZ, 0xc0, !PT ;  /* 0x0000000337007812 */ /* 0x000fc800078ec0ff */
[----:B------:R-:W-:-:S07]  /*10e0*/  ISETP.NE.AND P1, PT, R0, RZ, PT ;  /* 0x000000ff0000720c */ /* 0x000fce0003f25270 */
[----:B------:R-:W-:Y:S06]  /*10f0*/  @!P0 BRA `(.L_x_465) ;  /* 0x00000000007c8947 */ /* 0x000fec0003800000 */
[----:B------:R-:W0:Y:S01]  /*1100*/  LDC.64 R4, c[0x0][0x440] ;  /* 0x00011000ff047b82 */ /* 0x000e220000000a00 */
[----:B------:R-:W-:-:S05]  /*1110*/  IMAD R15, R2, R54, R11 ;  /* 0x00000036020f7224 */ /* 0x000fca00078e020b */
[CC--:B------:R-:W-:Y:S02]  /*1120*/  LEA R17, R54.reuse, R15.reuse, 0x5 ;  /* 0x0000000f36117211 */ /* 0x0c0fe400078e28ff */
[----:B------:R-:W1:Y:S01]  /*1130*/  LDC.64 R12, c[0x0][0x448] ;  /* 0x00011200ff0c7b82 */ /* 0x000e620000000a00 */
[----:B------:R-:W-:-:S04]  /*1140*/  LEA R21, R54, R15, 0x6 ;  /* 0x0000000f36157211 */ /* 0x000fc800078e30ff */
[----:B------:R-:W-:Y:S01]  /*1150*/  LEA R23, R54, R21, 0x5 ;  /* 0x0000001536177211 */ /* 0x000fe200078e28ff */
[----:B0-----:R-:W-:-:S04]  /*1160*/  IMAD.WIDE.U32 R8, R15, 0x4, R4 ;  /* 0x000000040f087825 */ /* 0x001fc800078e0004 */
[----:B-1----:R-:W-:Y:S02]  /*1170*/  IMAD.WIDE.U32 R10, R15, 0x4, R12 ;  /* 0x000000040f0a7825 */ /* 0x002fe400078e000c */
[----:B------:R-:W2:Y:S02]  /*1180*/  LDG.E R8, desc[UR6][R8.64] ;  /* 0x0000000608087981 */ /* 0x000ea4000c1e1900 */
[C---:B------:R-:W-:Y:S02]  /*1190*/  IMAD.WIDE.U32 R14, R17.reuse, 0x4, R4 ;  /* 0x00000004110e7825 */ /* 0x040fe400078e0004 */
[----:B------:R-:W3:Y:S02]  /*11a0*/  LDG.E R10, desc[UR6][R10.64] ;  /* 0x000000060a0a7981 */ /* 0x000ee4000c1e1900 */
[----:B------:R-:W-:Y:S02]  /*11b0*/  IMAD.WIDE.U32 R16, R17, 0x4, R12 ;  /* 0x0000000411107825 */ /* 0x000fe400078e000c */
[----:B------:R-:W4:Y:S02]  /*11c0*/  LDG.E R15, desc[UR6][R14.64] ;  /* 0x000000060e0f7981 */ /* 0x000f24000c1e1900 */
[----:B------:R-:W-:-:S02]  /*11d0*/  IMAD.WIDE.U32 R18, R21, 0x4, R4 ;  /* 0x0000000415127825 */ /* 0x000fc400078e0004 */
[----:B------:R-:W5:Y:S02]  /*11e0*/  LDG.E R17, desc[UR6][R16.64] ;  /* 0x0000000610117981 */ /* 0x000f64000c1e1900 */
[----:B------:R-:W-:Y:S02]  /*11f0*/  IMAD.WIDE.U32 R20, R21, 0x4, R12 ;  /* 0x0000000415147825 */ /* 0x000fe400078e000c */
[----:B------:R-:W5:Y:S02]  /*1200*/  LDG.E R19, desc[UR6][R18.64] ;  /* 0x0000000612137981 */ /* 0x000f64000c1e1900 */
[C---:B------:R-:W-:Y:S02]  /*1210*/  IMAD.WIDE.U32 R4, R23.reuse, 0x4, R4 ;  /* 0x0000000417047825 */ /* 0x040fe400078e0004 */
[----:B------:R-:W5:Y:S02]  /*1220*/  LDG.E R21, desc[UR6][R20.64] ;  /* 0x0000000614157981 */ /* 0x000f64000c1e1900 */
[----:B------:R-:W-:-:S02]  /*1230*/  IMAD.WIDE.U32 R12, R23, 0x4, R12 ;  /* 0x00000004170c7825 */ /* 0x000fc400078e000c */
[----:B------:R-:W5:Y:S04]  /*1240*/  LDG.E R5, desc[UR6][R4.64] ;  /* 0x0000000604057981 */ /* 0x000f68000c1e1900 */
[----:B------:R-:W5:Y:S01]  /*1250*/  LDG.E R13, desc[UR6][R12.64] ;  /* 0x000000060c0d7981 */ /* 0x000f62000c1e1900 */
[----:B------:R-:W-:Y:S01]  /*1260*/  IADD3 R2, PT, PT, R2, 0x80, RZ ;  /* 0x0000008002027810 */ /* 0x000fe20007ffe0ff */
[----:B--2---:R-:W-:Y:S01]  /*1270*/  FADD.FTZ R8, R43, R8 ;  /* 0x000000082b087221 */ /* 0x004fe20000010000 */
[----:B---3--:R-:W-:-:S03]  /*1280*/  FADD.FTZ R10, R3, R10 ;  /* 0x0000000a030a7221 */ /* 0x008fc60000010000 */
[----:B----4-:R-:W-:Y:S01]  /*1290*/  FADD.FTZ R8, R8, R15 ;  /* 0x0000000f08087221 */ /* 0x010fe20000010000 */
[----:B-----5:R-:W-:-:S03]  /*12a0*/  FADD.FTZ R10, R10, R17 ;  /* 0x000000110a0a7221 */ /* 0x020fc60000010000 */
[----:B------:R-:W-:Y:S01]  /*12b0*/  FADD.FTZ R8, R8, R19 ;  /* 0x0000001308087221 */ /* 0x000fe20000010000 */
[----:B------:R-:W-:-:S03]  /*12c0*/  FADD.FTZ R10, R10, R21 ;  /* 0x000000150a0a7221 */ /* 0x000fc60000010000 */
[----:B------:R-:W-:Y:S01]  /*12d0*/  FADD.FTZ R43, R8, R5 ;  /* 0x00000005082b7221 */ /* 0x000fe20000010000 */
[----:B------:R-:W-:-:S07]  /*12e0*/  FADD.FTZ R3, R10, R13 ;  /* 0x0000000d0a037221 */ /* 0x000fce0000010000 */
.L_x_465:
[----:B------:R-:W-:Y:S05]  /*12f0*/  BSYNC.RECONVERGENT B1 ;  /* 0x0000000000017941 */ /* 0x000fea0003800200 */
.L_x_464:
[----:B------:R-:W-:Y:S05]  /*1300*/  @!P1 BRA `(.L_x_458) ;  /* 0x00000000003c9947 */ /* 0x000fea0003800000 */
[----:B------:R-:W0:Y:S01]  /*1310*/  LDC.64 R8, c[0x0][0x440] ;  /* 0x00011000ff087b82 */ /* 0x000e220000000a00 */
[----:B------:R-:W-:Y:S01]  /*1320*/  IMAD R2, R2, R54, R7 ;  /* 0x0000003602027224 */ /* 0x000fe200078e0207 */
[----:B------:R-:W-:-:S04]  /*1330*/  IADD3 R0, PT, PT, -R0, RZ, RZ ;  /* 0x000000ff00007210 */ /* 0x000fc80007ffe1ff */
[----:B------:R-:W-:Y:S02]  /*1340*/  IADD3 R13, PT, PT, R57, R2, RZ ;  /* 0x00000002390d7210 */ /* 0x000fe40007ffe0ff */
[----:B------:R-:W1:Y:S05]  /*1350*/  LDC.64 R10, c[0x0][0x448] ;  /* 0x00011200ff0a7b82 */ /* 0x000e6a0000000a00 */
.L_x_466:
[----:B0-----:R-:W-:-:S04]  /*1360*/  IMAD.WIDE.U32 R4, R13, 0x4, R8 ;  /* 0x000000040d047825 */ /* 0x001fc800078e0008 */
[----:B-1----:R-:W-:Y:S02]  /*1370*/  IMAD.WIDE.U32 R6, R13, 0x4, R10 ;  /* 0x000000040d067825 */ /* 0x002fe400078e000a */
[----:B------:R-:W2:Y:S04]  /*1380*/  LDG.E R4, desc[UR6][R4.64] ;  /* 0x0000000604047981 */ /* 0x000ea8000c1e1900 */
[----:B------:R-:W3:Y:S01]  /*1390*/  LDG.E R6, desc[UR6][R6.64] ;  /* 0x0000000606067981 */ /* 0x000ee2000c1e1900 */
[----:B------:R-:W-:Y:S02]  /*13a0*/  IADD3 R0, PT, PT, R0, 0x1, RZ ;  /* 0x0000000100007810 */ /* 0x000fe40007ffe0ff */
[----:B------:R-:W-:Y:S02]  /*13b0*/  LEA R13, R54, R13, 0x5 ;  /* 0x0000000d360d7211 */ /* 0x000fe400078e28ff */
[----:B------:R-:W-:Y:S01]  /*13c0*/  ISETP.NE.AND P0, PT, R0, RZ, PT ;  /* 0x000000ff0000720c */ /* 0x000fe20003f05270 */
[----:B--2---:R-:W-:Y:S01]  /*13d0*/  FADD.FTZ R43, R4, R43 ;  /* 0x0000002b042b7221 */ /* 0x004fe20000010000 */
[----:B---3--:R-:W-:-:S11]  /*13e0*/  FADD.FTZ R3, R6, R3 ;  /* 0x0000000306037221 */ /* 0x008fd60000010000 */
[----:B------:R-:W-:Y:S05]  /*13f0*/  @P0 BRA `(.L_x_466) ;  /* 0xfffffffc00d80947 */ /* 0x000fea000383ffff */
.L_x_458:
[----:B------:R-:W-:Y:S05]  /*1400*/  BSYNC.RECONVERGENT B0 ;  /* 0x0000000000007941 */ /* 0x000fea0003800200 */
.L_x_457:
[----:B------:R-:W0:Y:S01]  /*1410*/  S2R R5, SR_TID.X ;  /* 0x0000000000057919 */ /* 0x000e220000002100 */
[----:B------:R-:W1:Y:S01]  /*1420*/  S2UR UR5, SR_CgaCtaId ;  /* 0x00000000000579c3 */ /* 0x000e620000008800 */
[----:B------:R-:W-:Y:S01]  /*1430*/  UMOV UR4, 0x400 ;  /* 0x0000040000047882 */ /* 0x000fe20000000000 */
[----:B------:R-:W-:Y:S02]  /*1440*/  SHF.L.U32 R58, R58, 0x4, RZ ;  /* 0x000000043a3a7819 */ /* 0x000fe400000006ff */
[----:B------:R-:W-:Y:S02]  /*1450*/  ISETP.NE.AND P0, PT, R57, RZ, PT ;  /* 0x000000ff3900720c */ /* 0x000fe40003f05270 */
[----:B------:R-:W-:Y:S01]  /*1460*/  LOP3.LUT R58, R58, 0x7ffffff0, RZ, 0xc0, !PT ;  /* 0x7ffffff03a3a7812 */ /* 0x000fe200078ec0ff */
[----:B-1----:R-:W-:Y:S01]  /*1470*/  ULEA UR4, UR5, UR4, 0x18 ;  /* 0x0000000405047291 */ /* 0x002fe2000f8ec0ff */
[----:B0-----:R-:W-:-:S04]  /*1480*/  SHF.R.U32.HI R12, RZ, 0x5, R5 ;  /* 0x00000005ff0c7819 */ /* 0x001fc80000011605 */
[----:B------:R-:W-:-:S04]  /*1490*/  LOP3.LUT R0, R12, 0x1f, R5, 0x78, !PT ;  /* 0x0000001f0c007812 */ /* 0x000fc800078e7805 */
[----:B------:R-:W-:Y:S02]  /*14a0*/  LOP3.LUT R2, R0, 0x3e0, R5, 0xf8, !PT ;  /* 0x000003e000027812 */ /* 0x000fe400078ef805 */
[----:B------:R-:W-:Y:S02]  /*14b0*/  SHF.L.U32 R5, R57, 0x7, RZ ;  /* 0x0000000739057819 */ /* 0x000fe400000006ff */
[----:B------:R-:W-:Y:S02]  /*14c0*/  LEA R2, R2, UR4, 0x2 ;  /* 0x0000000402027c11 */ /* 0x000fe4000f8e10ff */
[----:B------:R-:W-:-:S03]  /*14d0*/  SHF.L.U32 R0, R0, 0x2, RZ ;  /* 0x0000000200007819 */ /* 0x000fc600000006ff */
[----:B------:R-:W-:Y:S01]  /*14e0*/  STS [R2], R3 ;  /* 0x0000000302007388 */ /* 0x000fe20000000800 */
[----:B------:R-:W-:-:S03]  /*14f0*/  LOP3.LUT R0, R5, R0, RZ, 0xfc, !PT ;  /* 0x0000000005007212 */ /* 0x000fc600078efcff */
[----:B------:R-:W-:Y:S01]  /*1500*/  STS [R2+0x1000], R43 ;  /* 0x0010002b02007388 */ /* 0x000fe20000000800 */
[----:B------:R-:W-:Y:S06]  /*1510*/  BAR.SYNC.DEFER_BLOCKING 0x0 ;  /* 0x0000000000007b1d */ /* 0x000fec0000010000 */
[----:B------:R-:W0:Y:S04]  /*1520*/  LDS R4, [R0+UR4] ;  /* 0x0000000400047984 */ /* 0x000e280008000800 */
[----:B------:R-:W1:Y:S04]  /*1530*/  LDS R5, [R0+UR4+0x1000] ;  /* 0x0010000400057984 */ /* 0x000e680008000800 */
[----:B0-----:R-:W0:Y:S04]  /*1540*/  SHFL.BFLY PT, R7, R4, 0x1, 0x1f ;  /* 0x0c201f0004077f89 */ /* 0x001e2800000e0000 */
[----:B-1----:R-:W1:Y:S01]  /*1550*/  SHFL.BFLY PT, R6, R5, 0x1, 0x1f ;  /* 0x0c201f0005067f89 */ /* 0x002e6200000e0000 */
[----:B0-----:R-:W-:Y:S01]  /*1560*/  FADD.FTZ R8, R4, R7 ;  /* 0x0000000704087221 */ /* 0x001fe20000010000 */
[----:B-1----:R-:W-:-:S04]  /*1570*/  FADD.FTZ R6, R5, R6 ;  /* 0x0000000605067221 */ /* 0x002fc80000010000 */
[----:B------:R-:W0:Y:S04]  /*1580*/  SHFL.BFLY PT, R9, R8, 0x2, 0x1f ;  /* 0x0c401f0008097f89 */ /* 0x000e2800000e0000 */
[----:B------:R-:W1:Y:S01]  /*1590*/  SHFL.BFLY PT, R7, R6, 0x2, 0x1f ;  /* 0x0c401f0006077f89 */ /* 0x000e6200000e0000 */
[----:B0-----:R-:W-:Y:S01]  /*15a0*/  FADD.FTZ R9, R8, R9 ;  /* 0x0000000908097221 */ /* 0x001fe20000010000 */
[----:B-1----:R-:W-:-:S04]  /*15b0*/  FADD.FTZ R7, R6, R7 ;  /* 0x0000000706077221 */ /* 0x002fc80000010000 */
[----:B------:R-:W0:Y:S04]  /*15c0*/  SHFL.BFLY PT, R10, R9, 0x4, 0x1f ;  /* 0x0c801f00090a7f89 */ /* 0x000e2800000e0000 */
[----:B------:R-:W1:Y:S01]  /*15d0*/  SHFL.BFLY PT, R2, R7, 0x4, 0x1f ;  /* 0x0c801f0007027f89 */ /* 0x000e6200000e0000 */
[----:B0-----:R-:W-:Y:S01]  /*15e0*/  FADD.FTZ R10, R9, R10 ;  /* 0x0000000a090a7221 */ /* 0x001fe20000010000 */
[----:B------:R-:W-:Y:S01]  /*15f0*/  IADD3 R9, PT, PT, R57, R58, RZ ;  /* 0x0000003a39097210 */ /* 0x000fe20007ffe0ff */
[----:B-1----:R-:W-:-:S03]  /*1600*/  FADD.FTZ R2, R7, R2 ;  /* 0x0000000207027221 */ /* 0x002fc60000010000 */
[----:B------:R-:W0:Y:S01]  /*1610*/  SHFL.BFLY PT, R5, R10, 0x8, 0x1f ;  /* 0x0d001f000a057f89 */ /* 0x000e2200000e0000 */
[----:B------:R-:W-:-:S03]  /*1620*/  SHF.L.U32 R7, R9, 0x1, RZ ;  /* 0x0000000109077819 */ /* 0x000fc600000006ff */
[----:B------:R-:W1:Y:S01]  /*1630*/  SHFL.BFLY PT, R3, R2, 0x8, 0x1f ;  /* 0x0d001f0002037f89 */ /* 0x000e6200000e0000 */
[----:B------:R-:W-:Y:S02]  /*1640*/  ISETP.GE.U32.AND P1, PT, R7, R54, PT ;  /* 0x000000360700720c */ /* 0x000fe40003f26070 */
[----:B------:R-:W-:Y:S01]  /*1650*/  @!P0 LEA R7, R12, UR4, 0x2 ;  /* 0x000000040c078c11 */ /* 0x000fe2000f8e10ff */
[----:B0-----:R-:W-:Y:S01]  /*1660*/  FADD.FTZ R5, R10, R5 ;  /* 0x000000050a057221 */ /* 0x001fe20000010000 */
[----:B-1----:R-:W-:-:S04]  /*1670*/  FADD.FTZ R3, R2, R3 ;  /* 0x0000000302037221 */ /* 0x002fc80000010000 */
[----:B------:R-:W0:Y:S04]  /*1680*/  SHFL.BFLY PT, R4, R5, 0x10, 0x1f ;  /* 0x0e001f0005047f89 */ /* 0x000e2800000e0000 */
[----:B------:R-:W1:Y:S01]  /*1690*/  SHFL.BFLY PT, R0, R3, 0x10, 0x1f ;  /* 0x0e001f0003007f89 */ /* 0x000e6200000e0000 */
[----:B0-----:R-:W-:Y:S01]  /*16a0*/  FADD.FTZ R4, R5, R4 ;  /* 0x0000000405047221 */ /* 0x001fe20000010000 */
[----:B-1----:R-:W-:-:S04]  /*16b0*/  FADD.FTZ R0, R3, R0 ;  /* 0x0000000003007221 */ /* 0x002fc80000010000 */
[----:B------:R0:W-:Y:S04]  /*16c0*/  @!P0 STS [R7+0x2000], R4 ;  /* 0x0020000407008388 */ /* 0x0001e80000000800 */
[----:B------:R0:W-:Y:S01]  /*16d0*/  @!P0 STS [R7+0x2080], R0 ;  /* 0x0020800007008388 */ /* 0x0001e20000000800 */
[----:B------:R-:W-:Y:S06]  /*16e0*/  BAR.SYNC.DEFER_BLOCKING 0x0 ;  /* 0x0000000000007b1d */ /* 0x000fec0000010000 */
[----:B------:R-:W-:Y:S05]  /*16f0*/  @P1 EXIT ;  /* 0x000000000000194d */ /* 0x000fea0003800000 */
[----:B------:R-:W-:-:S04]  /*1700*/  ISETP.GT.U32.AND P0, PT, R57, 0xf, PT ;  /* 0x0000000f3900780c */ /* 0x000fc80003f04070 */
[----:B------:R-:W-:-:S13]  /*1710*/  ISETP.NE.OR P0, PT, R12, 0x1f, P0 ;  /* 0x0000001f0c00780c */ /* 0x000fda0000705670 */
[----:B------:R-:W-:Y:S05]  /*1720*/  @P0 EXIT ;  /* 0x000000000000094d */ /* 0x000fea0003800000 */
[----:B------:R-:W-:Y:S01]  /*1730*/  LEA R57, R57, UR4, 0x3 ;  /* 0x0000000439397c11 */ /* 0x000fe2000f8e18ff */
[----:B------:R-:W1:Y:S04]  /*1740*/  LDC.64 R2, c[0x0][0x488] ;  /* 0x00012200ff027b82 */ /* 0x000e680000000a00 */
[----:B0-----:R-:W0:Y:S04]  /*1750*/  LDS.64 R6, [R57+0x2000] ;  /* 0x0020000039067984 */ /* 0x001e280000000a00 */
[----:B------:R-:W2:Y:S01]  /*1760*/  LDS.64 R10, [R57+0x2080] ;  /* 0x00208000390a7984 */ /* 0x000ea20000000a00 */
[----:B------:R-:W3:Y:S01]  /*1770*/  LDC.64 R4, c[0x0][0x480] ;  /* 0x00012000ff047b82 */ /* 0x000ee20000000a00 */
[----:B-1----:R-:W-:-:S04]  /*1780*/  IMAD.WIDE.U32 R2, R9, 0x4, R2 ;  /* 0x0000000409027825 */ /* 0x002fc800078e0002 */
[----:B---3--:R-:W-:Y:S01]  /*1790*/  IMAD.WIDE.U32 R4, R9, 0x4, R4 ;  /* 0x0000000409047825 */ /* 0x008fe200078e0004 */
[----:B0-----:R-:W-:Y:S02]  /*17a0*/  F2FP.BF16.F32.PACK_AB R7, R7, R6 ;  /* 0x000000060707723e */ /* 0x001fe400000010ff */
[----:B--2---:R-:W-:-:S03]  /*17b0*/  F2FP.BF16.F32.PACK_AB R11, R11, R10 ;  /* 0x0000000a0b0b723e */ /* 0x004fc600000010ff */
[----:B------:R-:W-:Y:S04]  /*17c0*/  STG.E desc[UR6][R2.64], R7 ;  /* 0x0000000702007986 */ /* 0x000fe8000c101906 */
[----:B------:R-:W-:Y:S01]  /*17d0*/  STG.E desc[UR6][R4.64], R11 ;  /* 0x0000000b04007986 */ /* 0x000fe2000c101906 */
[----:B------:R-:W-:Y:S05]  /*17e0*/  EXIT ;  /* 0x000000000000794d */ /* 0x000fea0003800000 */
.L_x_467:
        /* <DEDUP_REMOVED lines=9> */
.L_x_10664:


//--------------------- .text._ZN10layer_norm13ln_bwd_kernelINS_13Kernel_traitsI13__nv_bfloat16S2_S2_S2_fjLj3072ELj1ELj1ELj4ELj16ENS_18Kernel_traits_baseILj3072ES2_S2_S2_S2_fjLj128EEEEELb1ELb0ELb1ELb0EEEvNS_9BwdParamsE --------------------------
	.section	.text._ZN10layer_norm13ln_bwd_kernelINS_13Kernel_traitsI13__nv_bfloat16S2_S2_S2_fjLj3072ELj1ELj1ELj4ELj16ENS_18Kernel_traits_baseILj3072ES2_S2_S2_S2_fjLj128EEEEELb1ELb0ELb1ELb0EEEvNS_9BwdParamsE,"ax",@progbits
	.align	128
        .global         _ZN10layer_norm13ln_bwd_kernelINS_13Kernel_traitsI13__nv_bfloat16S2_S2_S2_fjLj3072ELj1ELj1ELj4ELj16ENS_18Kernel_traits_baseILj3072ES2_S2_S2_S2_fjLj128EEEEELb1ELb0ELb1ELb0EEEvNS_9BwdParamsE
        .type           _ZN10layer_norm13ln_bwd_kernelINS_13Kernel_traitsI13__nv_bfloat16S2_S2_S2_fjLj3072ELj1ELj1ELj4ELj16ENS_18Kernel_traits_baseILj3072ES2_S2_S2_S2_fjLj128EEEEELb1ELb0ELb1ELb0EEEvNS_9BwdParamsE,@function
        .size           _ZN10layer_norm13ln_bwd_kernelINS_13Kernel_traitsI13__nv_bfloat16S2_S2_S2_fjLj3072ELj1ELj1ELj4ELj16ENS_18Kernel_traits_baseILj3072ES2_S2_S2_S2_fjLj128EEEEELb1ELb0ELb1ELb0EEEvNS_9BwdParamsE,(.L_x_10665 - _ZN10layer_norm13ln_bwd_kernelINS_13Kernel_traitsI13__nv_bfloat16S2_S2_S2_fjLj3072ELj1ELj1ELj4ELj16ENS_18Kernel_traits_baseILj3072ES2_S2_S2_S2_fjLj128EEEEELb1ELb0ELb1ELb0EEEvNS_9BwdParamsE)
        .other          _ZN10layer_norm13ln_bwd_kernelINS_13Kernel_traitsI13__nv_bfloat16S2_S2_S2_fjLj3072ELj1ELj1ELj4ELj16ENS_18Kernel_traits_baseILj3072ES2_S2_S2_S2_fjLj128EEEEELb1ELb0ELb1ELb0EEEvNS_9BwdParamsE,@"STO_CUDA_ENTRY STV_DEFAULT"
_ZN10layer_norm13ln_bwd_kernelINS_13Kernel_traitsI13__nv_bfloat16S2_S2_S2_fjLj3072ELj1ELj1ELj4ELj16ENS_18Kernel_traits_baseILj3072ES2_S2_S2_S2_fjLj128EEEEELb1ELb0ELb1ELb0EEEvNS_9BwdParamsE:
.text._ZN10layer_norm13ln_bwd_kernelINS_13Kernel_traitsI13__nv_bfloat16S2_S2_S2_fjLj3072ELj1ELj1ELj4ELj16ENS_18Kernel_traits_baseILj3072ES2_S2_S2_S2_fjLj128EEEEELb1ELb0ELb1ELb0EEEvNS_9BwdParamsE:
[----:B------:R-:W-:Y:S01]  /*0000*/  LDC R1, c[0x0][0x37c] ;  /* 0x0000df00ff017b82 */ /* 0x000fe20000000800 */
[----:B------:R-:W0:Y:S01]  /*0010*/  S2R R161, SR_TID.X ;  /* 0x0000000000a17919 */ /* 0x000e220000002100 */
[----:B------:R-:W1:Y:S01]  /*0020*/  LDCU UR10, c[0x0][0x388] ;  /* 0x00007100ff0a77ac */ /* 0x000e620008000800 */
[----:B------:R-:W2:Y:S01]  /*0030*/  LDCU.64 UR20, c[0x0][0x358] ;  /* 0x00006b00ff1477ac */ /* 0x000ea20008000a00 */
[----:B-1----:R-:W-:-:S04]  /*0040*/  USHF.R.S32.HI UR4, URZ, 0x1f, UR10 ;  /* 0x0000001fff047899 */ /* 0x002fc8000801140a */
[----:B------:R-:W-:-:S06]  /*0050*/  ULEA.HI UR4, UR4, UR10, URZ, 0x3 ;  /* 0x0000000a04047291 */ /* 0x000fcc000f8f18ff */
[----:B------:R-:W-:Y:S02]  /*0060*/  MOV R0, UR4 ;  /* 0x0000000400007c02 */ /* 0x000fe40008000f00 */
[----:B0-----:R-:W-:Y:S01]  /*0070*/  LOP3.LUT R119, R161, 0x7f, RZ, 0x3c, !PT ;  /* 0x0000007fa1777812 */ /* 0x001fe200078e3cff */
[----:B------:R-:W-:Y:S01]  /*0080*/  IMAD.MOV.U32 R11, RZ, RZ, R161 ;  /* 0x000000ffff0b7224 */ /* 0x000fe200078e00a1 */
[----:B------:R-:W0:Y:S01]  /*0090*/  S2UR UR11, SR_CTAID.X ;  /* 0x00000000000b79c3 */ /* 0x000e220000002500 */
[----:B------:R-:W0:Y:S01]  /*00a0*/  LDCU UR4, c[0x0][0x384] ;  /* 0x00007080ff0477ac */ /* 0x000e220008000800 */
[----:B------:R-:W-:-:S04]  /*00b0*/  LEA.HI.SX32 R119, R0, R119, 0x1d ;  /* 0x0000007700777211 */ /* 0x000fc800078feaff */
[C---:B------:R-:W-:Y:S02]  /*00c0*/  ISETP.GE.U32.AND P1, PT, R119.reuse, 0x80, PT ;  /* 0x000000807700780c */ /* 0x040fe40003f26070 */
        /* <DEDUP_REMOVED lines=80> */
[----:B------:R-:W4:Y:S01]  /*05d0*/  LDCU.64 UR24, c[0x0][0x438] ;  /* 0x00008700ff1877ac */ /* 0x000f220008000a00 */
[----:B------:R-:W0:Y:S01]  /*05e0*/  LDCU.64 UR4, c[0x0][0x478] ;  /* 0x00008f00ff0477ac */ /* 0x000e220008000a00 */
[----:B------:R-:W0:Y:S01]  /*05f0*/  LDCU.128 UR12, c[0x0][0x3c0] ;  /* 0x00007800ff0c77ac */ /* 0x000e220008000c00 */
[----:B------:R-:W0:Y:S01]  /*0600*/  LDCU.128 UR16, c[0x0][0x3f0] ;  /* 0x00007e00ff1077ac */ /* 0x000e220008000c00 */
[----:B------:R-:W0:Y:S02]  /*0610*/  LDCU.64 UR26, c[0x0][0x380] ;  /* 0x00007000ff1a77ac */ /* 0x000e240008000a00 */
.L_x_581:
[----:B0-----:R-:W-:-:S06]  /*0620*/  UIMAD.WIDE UR6, UR11, 0x4, UR18 ;  /* 0x000000040b0678a5 */ /* 0x001fcc000f8e0212 */
[----:B--23--:R-:W-:Y:S01]  /*0630*/  IMAD.U32 R102, RZ, RZ, UR6 ;  /* 0x00000006ff667e24 */ /* 0x00cfe2000f8e00ff */
[----:B------:R-:W-:Y:S01]  /*0640*/  MOV R103, UR7 ;  /* 0x0000000700677c02 */ /* 0x000fe20008000f00 */
[----:B------:R-:W-:-:S04]  /*0650*/  UIMAD.WIDE UR6, UR11, 0x4, UR14 ;  /* 0x000000040b0678a5 */ /* 0x000fc8000f8e020e */
[----:B------:R-:W2:Y:S02]  /*0660*/  LDG.E R102, desc[UR20][R102.64] ;  /* 0x0000001466667981 */ /* 0x000ea4000c1e1900 */
[----:B------:R-:W-:Y:S01]  /*0670*/  IMAD.U32 R104, RZ, RZ, UR6 ;  /* 0x00000006ff687e24 */ /* 0x000fe2000f8e00ff */
[----:B------:R-:W-:Y:S01]  /*0680*/  MOV R105, UR7 ;  /* 0x0000000700697c02 */ /* 0x000fe20008000f00 */
[----:B------:R-:W-:-:S04]  /*0690*/  UIMAD.WIDE UR6, UR11, 0x4, UR16 ;  /* 0x000000040b0678a5 */ /* 0x000fc8000f8e0210 */
[----:B------:R-:W3:Y:S02]  /*06a0*/  LDG.E R104, desc[UR20][R104.64] ;  /* 0x0000001468687981 */ /* 0x000ee4000c1e1900 */
[----:B------:R-:W-:Y:S01]  /*06b0*/  IMAD.U32 R100, RZ, RZ, UR6 ;  /* 0x00000006ff647e24 */ /* 0x000fe2000f8e00ff */
[----:B------:R-:W-:-:S05]  /*06c0*/  MOV R101, UR7 ;  /* 0x0000000700657c02 */ /* 0x000fca0008000f00 */
[----:B------:R0:W5:Y:S01]  /*06d0*/  LDG.E R121, desc[UR20][R100.64] ;  /* 0x0000001464797981 */ /* 0x000162000c1e1900 */
[----:B------:R-:W-:Y:S01]  /*06e0*/  BSSY.RECONVERGENT B0, `(.L_x_469) ;  /* 0x000019d000007945 */ /* 0x000fe20003800200 */
[----:B--2---:R-:W-:Y:S02]  /*06f0*/  R2UR UR31, R102 ;  /* 0x00000000661f72ca */ /* 0x004fe400000e0000 */
[----:B---3--:R-:W-:-:S11]  /*0700*/  R2UR UR30, R104 ;  /* 0x00000000681e72ca */ /* 0x008fd600000e0000 */
[----:B------:R-:W-:-:S09]  /*0710*/  UISETP.GE.AND UP2, UPT, UR31, 0x1, UPT ;  /* 0x000000011f00788c */ /* 0x000fd2000bf46270 */
[----:B0-----:R-:W-:Y:S05]  /*0720*/  BRA.U !UP2, `(.L_x_470) ;  /* 0x000000150a747547 */ /* 0x001fea000b800000 */
[----:B------:R-:W-:-:S06]  /*0730*/  UIMAD.WIDE UR6, UR11, 0x4, UR12 ;  /* 0x000000040b0678a5 */ /* 0x000fcc000f8e020c */
[----:B------:R-:W-:Y:S01]  /*0740*/  IMAD.U32 R100, RZ, RZ, UR6 ;  /* 0x00000006ff647e24 */ /* 0x000fe2000f8e00ff */
[----:B------:R-:W-:-:S05]  /*0750*/  MOV R101, UR7 ;  /* 0x0000000700657c02 */ /* 0x000fca0008000f00 */
[----:B------:R-:W2:Y:S01]  /*0760*/  LDG.E R100, desc[UR20][R100.64] ;  /* 0x0000001464647981 */ /* 0x000ea2000c1e1900 */
[----:B-----5:R-:W-:Y:S01]  /*0770*/  ISETP.GE.AND P4, PT, R121, 0x1, PT ;  /* 0x000000017900780c */ /* 0x020fe20003f86270 */
[----:B------:R-:W-:Y:S01]  /*0780*/  UIADD3 UR7, UPT, UPT, UR31, -0x1, URZ ;  /* 0xffffffff1f077890 */ /* 0x000fe2000fffe0ff */
[C---:B------:R-:W-:Y:S01]  /*0790*/  ISETP.GE.U32.AND P1, PT, R119.reuse, 0x80, PT ;  /* 0x000000807700780c */ /* 0x040fe20003f26070 */
[----:B------:R-:W-:Y:S01]  /*07a0*/  UIMAD UR6, UR11, UR10, URZ ;  /* 0x0000000a0b0672a4 */ /* 0x000fe2000f8e02ff */
[----:B------:R-:W-:Y:S01]  /*07b0*/  HFMA2 R159, -RZ, RZ, 0, 0 ;  /* 0x00000000ff9f7431 */ /* 0x000fe200000001ff */
[----:B------:R-:W-:Y:S01]  /*07c0*/  UIMAD UR8, UR7, UR10, URZ ;  /* 0x0000000a070872a4 */ /* 0x000fe2000f8e02ff */
[----:B-1----:R-:W-:Y:S01]  /*07d0*/  ISETP.NE.AND P0, PT, RZ, UR28, PT ;  /* 0x0000001cff007c0c */ /* 0x002fe2000bf05270 */
[----:B------:R-:W-:Y:S01]  /*07e0*/  USHF.R.S32.HI UR7, URZ, 0x1f, UR6 ;  /* 0x0000001fff077899 */ /* 0x000fe20008011406 */
[----:B------:R-:W-:Y:S01]  /*07f0*/  BSSY.RECONVERGENT B1, `(.L_x_471) ;  /* 0x000007c000017945 */ /* 0x000fe20003800200 */
[----:B------:R-:W-:Y:S01]  /*0800*/  USHF.R.S32.HI UR9, URZ, 0x1f, UR8 ;  /* 0x0000001fff097899 */ /* 0x000fe20008011408 */
[C---:B------:R-:W-:Y:S01]  /*0810*/  ISETP.GE.U32.AND P2, PT, R119.reuse, 0x100, PT ;  /* 0x000001007700780c */ /* 0x040fe20003f46070 */
[----:B------:R-:W-:Y:S01]  /*0820*/  ULEA.HI UR7, UR7, UR6, URZ, 0x3 ;  /* 0x0000000607077291 */ /* 0x000fe2000f8f18ff */
[----:B------:R-:W-:Y:S01]  /*0830*/  ISETP.GE.U32.AND P3, PT, R119, 0x180, PT ;  /* 0x000001807700780c */ /* 0x000fe20003f66070 */
[----:B------:R-:W-:Y:S01]  /*0840*/  @P4 VIADD R102, R121, 0xffffffff ;  /* 0xffffffff79664836 */ /* 0x000fe20000000000 */
[----:B------:R-:W-:Y:S01]  /*0850*/  ULEA.HI UR9, UR9, UR8, URZ, 0x3 ;  /* 0x0000000809097291 */ /* 0x000fe2000f8f18ff */
[----:B------:R-:W-:-:S02]  /*0860*/  CS2R R162, SRZ ;  /* 0x0000000000a27805 */ /* 0x000fc4000001ff00 */
[----:B------:R-:W-:Y:S02]  /*0870*/  @P4 IMAD R102, R102, UR10, RZ ;  /* 0x0000000a66664c24 */ /* 0x000fe4000f8e02ff */
[----:B------:R-:W-:-:S03]  /*0880*/  IMAD.U32 R120, RZ, RZ, UR7 ;  /* 0x00000007ff787e24 */ /* 0x000fc6000f8e00ff */
[----:B------:R-:W-:Y:S02]  /*0890*/  @P4 SHF.R.S32.HI R103, RZ, 0x1f, R102 ;  /* 0x0000001fff674819 */ /* 0x000fe40000011466 */
[----:B------:R-:W-:Y:S02]  /*08a0*/  LEA.HI.SX32 R120, R120, R161, 0x1d ;  /* 0x000000a178787211 */ /* 0x000fe400078feaff */
[----:B------:R-:W-:-:S03]  /*08b0*/  @P4 LEA.HI R102, R103, R102, RZ, 0x3 ;  /* 0x0000006667664211 */ /* 0x000fc600078f18ff */
[----:B------:R-:W-:Y:S01]  /*08c0*/  IMAD.MOV.U32 R160, RZ, RZ, R120 ;  /* 0x000000ffffa07224 */ /* 0x000fe200078e0078 */
[----:B------:R-:W-:Y:S02]  /*08d0*/  @P4 LEA.HI.SX32 R159, R102, R161, 0x1d ;  /* 0x000000a1669f4211 */ /* 0x000fe400078feaff */
[----:B------:R-:W-:-:S04]  /*08e0*/  MOV R102, UR9 ;  /* 0x0000000900667c02 */ /* 0x000fc80008000f00 */
[----:B------:R-:W-:Y:S02]  /*08f0*/  LEA.HI.SX32 R161, R102, R161, 0x1d ;  /* 0x000000a166a17211 */ /* 0x000fe400078feaff */
[----:B--2---:R-:W-:Y:S01]  /*0900*/  FSEL R157, R100, RZ, !P0 ;  /* 0x000000ff649d7208 */ /* 0x004fe20004000000 */
[----:B------:R-:W-:Y:S06]  /*0910*/  @!P1 BRA `(.L_x_472) ;  /* 0x0000000400a49947 */ /* 0x000fec0003800000 */
[----:B------:R-:W0:Y:S08]  /*0920*/  LDC.64 R100, c[0x0][0x3a8] ;  /* 0x0000ea00ff647b82 */ /* 0x000e300000000a00 */
[----:B------:R-:W1:Y:S01]  /*0930*/  LDC.64 R10, c[0x0][0x428] ;  /* 0x00010a00ff0a7b82 */ /* 0x000e620000000a00 */
[----:B0-----:R-:W-:-:S06]  /*0940*/  IMAD.WIDE.U32 R100, R160, 0x10, R100 ;  /* 0x00000010a0647825 */ /* 0x001fcc00078e0064 */
[----:B------:R-:W2:Y:S01]  /*0950*/  LDG.E.128 R100, desc[UR20][R100.64] ;  /* 0x0000001464647981 */ /* 0x000ea2000c1e1d00 */
[----:B-1----:R-:W-:Y:S01]  /*0960*/  IMAD.WIDE.U32 R104, R161, 0x10, R10 ;  /* 0x00000010a1687825 */ /* 0x002fe200078e000a */
[----:B----4-:R-:W-:Y:S01]  /*0970*/  ISETP.NE.U32.AND P0, PT, RZ, UR24, PT ;  /* 0x00000018ff007c0c */ /* 0x010fe2000bf05070 */
[----:B------:R-:W0:Y:S04]  /*0980*/  LDC.64 R10, c[0x0][0x3b0] ;  /* 0x0000ec00ff0a7b82 */ /* 0x000e280000000a00 */
[----:B------:R-:W3:Y:S01]  /*0990*/  LDG.E.128 R104, desc[UR20][R104.64] ;  /* 0x0000001468687981 */ /* 0x000ee2000c1e1d00 */
[----:B------:R-:W-:-:S13]  /*09a0*/  ISETP.NE.AND.EX P0, PT, RZ, UR25, PT, P0 ;  /* 0x00000019ff007c0c */ /* 0x000fda000bf05300 */
[----:B------:R-:W1:Y:S02]  /*09b0*/  @P0 LDC.64 R112, c[0x0][0x438] ;  /* 0x00010e00ff700b82 */ /* 0x000e640000000a00 */
[----:B-1----:R-:W-:-:S04]  /*09c0*/  @P0 IMAD.WIDE.U32 R124, R160, 0x10, R112 ;  /* 0x00000010a07c0825 */ /* 0x002fc800078e0070 */
[C---:B0-----:R-:W-:Y:S01]  /*09d0*/  IMAD.WIDE.U32 R112, R159.reuse, 0x8, R10 ;  /* 0x000000089f707825 */ /* 0x041fe200078e000a */
[----:B------:R0:W5:Y:S05]  /*09e0*/  @P0 LDG.E.128 R88, desc[UR20][R124.64] ;  /* 0x000000147c580981 */ /* 0x00016a000c1e1d00 */
[----:B------:R-:W5:Y:S01]  /*09f0*/  LDG.E.64 R112, desc[UR20][R112.64] ;  /* 0x0000001470707981 */ /* 0x000f62000c1e1b00 */
[----:B------:R-:W-:Y:S01]  /*0a00*/  IMAD.U32 R10, R40, 0x10000, RZ ;  /* 0x00010000280a7824 */ /* 0x000fe200078e00ff */
[----:B------:R-:W-:Y:S01]  /*0a10*/  SHF.L.U32 R145, R110, 0x10, RZ ;  /* 0x000000106e917819 */ /* 0x000fe200000006ff */
[----:B------:R-:W-:Y:S01]  /*0a20*/  VIADD R159, R159, 0x80 ;  /* 0x000000809f9f7836 */ /* 0x000fe20000000000 */
[----:B------:R-:W-:-:S02]  /*0a30*/  SHF.L.U32 R147, R111, 0x10, RZ ;  /* 0x000000106f937819 */ /* 0x000fc400000006ff */
[----:B------:R-:W-:Y:S02]  /*0a40*/  SHF.L.U32 R155, R118, 0x10, RZ ;  /* 0x00000010769b7819 */ /* 0x000fe400000006ff */
[----:B------:R-:W-:Y:S02]  /*0a50*/  IADD3 R161, PT, PT, R161, 0x80, RZ ;  /* 0x00000080a1a17810 */ /* 0x000fe40007ffe0ff */
[----:B------:R-:W-:Y:S02]  /*0a60*/  IADD3 R160, PT, PT, R160, 0x80, RZ ;  /* 0x00000080a0a07810 */ /* 0x000fe40007ffe0ff */
[C---:B--2---:R-:W-:Y:S01]  /*0a70*/  SHF.L.U32 R6, R100.reuse, 0x10, RZ ;  /* 0x0000001064067819 */ /* 0x044fe200000006ff */
[----:B0-----:R-:W-:Y:S01]  /*0a80*/  IMAD.U32 R124, R103, 0x10000, RZ ;  /* 0x00010000677c7824 */ /* 0x001fe200078e00ff */
[----:B------:R-:W-:Y:S02]  /*0a90*/  SHF.L.U32 R8, R101, 0x10, RZ ;  /* 0x0000001065087819 */ /* 0x000fe400000006ff */
[----:B------:R-:W-:Y:S01]  /*0aa0*/  PRMT R100, R100, 0x7632, R100 ;  /* 0x0000763264647816 */ /* 0x000fe20000000064 */
[C---:B------:R-:W-:Y:S01]  /*0ab0*/  FADD.FTZ R3, -R157.reuse, R6 ;  /* 0x000000069d037221 */ /* 0x040fe20000010100 */
[----:B------:R-:W-:Y:S01]  /*0ac0*/  SHF.L.U32 R6, R102, 0x10, RZ ;  /* 0x0000001066067819 */ /* 0x000fe200000006ff */
[----:B------:R-:W-:Y:S01]  /*0ad0*/  FADD.FTZ R8, -R157, R8 ;  /* 0x000000089d087221 */ /* 0x000fe20000010100 */
[----:B---3--:R-:W-:-:S02]  /*0ae0*/  IMAD.U32 R11, R104, 0x10000, RZ ;  /* 0x00010000680b7824 */ /* 0x008fc400078e00ff */
[----:B------:R-:W-:Y:S01]  /*0af0*/  FMUL.FTZ R3, R3, UR30 ;  /* 0x0000001e03037c20 */ /* 0x000fe20008410000 */
[----:B------:R-:W-:Y:S01]  /*0b00*/  SHF.L.U32 R125, R106, 0x10, RZ ;  /* 0x000000106a7d7819 */ /* 0x000fe200000006ff */
[----:B------:R-:W-:Y:S01]  /*0b10*/  FMUL.FTZ R13, R8, UR30 ;  /* 0x0000001e080d7c20 */ /* 0x000fe20008410000 */
[-C--:B------:R-:W-:Y:S01]  /*0b20*/  FMUL.FTZ R10, R10, R11.reuse ;  /* 0x0000000b0a0a7220 */ /* 0x080fe20000410000 */
[----:B------:R-:W-:Y:S01]  /*0b30*/  FADD.FTZ R72, R72, R11 ;  /* 0x0000000b48487221 */ /* 0x000fe20000010000 */
[----:B------:R-:W-:Y:S01]  /*0b40*/  FFMA.FTZ R52, R3, R11, R52 ;  /* 0x0000000b03347223 */ /* 0x000fe20000010034 */
[----:B------:R-:W-:Y:S01]  /*0b50*/  SHF.L.U32 R8, R41, 0x10, RZ ;  /* 0x0000001029087819 */ /* 0x000fe200000006ff */
[----:B------:R-:W-:Y:S02]  /*0b60*/  IMAD.U32 R11, R105, 0x10000, RZ ;  /* 0x00010000690b7824 */ /* 0x000fe400078e00ff */
[C---:B------:R-:W-:Y:S01]  /*0b70*/  FADD.FTZ R6, -R157.reuse, R6 ;  /* 0x000000069d067221 */ /* 0x040fe20000010100 */
[----:B------:R-:W-:Y:S01]  /*0b80*/  SHF.L.U32 R100, R100, 0x10, RZ ;  /* 0x0000001064647819 */ /* 0x000fe200000006ff */
[----:B------:R-:W-:Y:S01]  /*0b90*/  FADD.FTZ R124, -R157, R124 ;  /* 0x0000007c9d7c7221 */ /* 0x000fe20000010100 */
[----:B------:R-:W-:Y:S01]  /*0ba0*/  FADD.FTZ R74, R74, R11 ;  /* 0x0000000b4a4a7221 */ /* 0x000fe20000010000 */
[-C--:B------:R-:W-:Y:S01]  /*0bb0*/  FFMA.FTZ R54, R13, R11.reuse, R54 ;  /* 0x0000000b0d367223 */ /* 0x080fe20000010036 */
[----:B------:R-:W-:Y:S01]  /*0bc0*/  FMUL.FTZ R8, R8, R11 ;  /* 0x0000000b08087220 */ /* 0x000fe20000410000 */
[----:B------:R-:W-:Y:S01]  /*0bd0*/  FMUL.FTZ R11, R6, UR30 ;  /* 0x0000001e060b7c20 */ /* 0x000fe20008410000 */
[----:B------:R-:W-:-:S02]  /*0be0*/  IMAD.U32 R6, R42, 0x10000, RZ ;  /* 0x000100002a067824 */ /* 0x000fc400078e00ff */
[----:B------:R-:W-:Y:S01]  /*0bf0*/  FADD.FTZ R76, R76, R125 ;  /* 0x0000007d4c4c7221 */ /* 0x000fe20000010000 */
[----:B------:R-:W-:Y:S01]  /*0c00*/  SHF.L.U32 R127, R107, 0x10, RZ ;  /* 0x000000106b7f7819 */ /* 0x000fe200000006ff */
[-C--:B------:R-:W-:Y:S01]  /*0c10*/  FFMA.FTZ R56, R11, R125.reuse, R56 ;  /* 0x0000007d0b387223 */ /* 0x080fe20000010038 */
[----:B------:R-:W-:Y:S01]  /*0c20*/  FMUL.FTZ R6, R6, R125 ;  /* 0x0000007d06067220 */ /* 0x000fe20000410000 */
[----:B------:R-:W-:Y:S01]  /*0c30*/  FMUL.FTZ R125, R124, UR30 ;  /* 0x0000001e7c7d7c20 */ /* 0x000fe20008410000 */
[----:B------:R-:W-:Y:S01]  /*0c40*/  FADD.FTZ R100, -R157, R100 ;  /* 0x000000649d647221 */ /* 0x000fe20000010100 */
[----:B------:R-:W-:Y:S01]  /*0c50*/  IMAD.U32 R124, R43, 0x10000, RZ ;  /* 0x000100002b7c7824 */ /* 0x000fe200078e00ff */
[----:B------:R-:W-:Y:S01]  /*0c60*/  PRMT R101, R101, 0x7632, R101 ;  /* 0x0000763265657816 */ /* 0x000fe20000000065 */
[----:B------:R-:W-:Y:S01]  /*0c70*/  FADD.FTZ R78, R78, R127 ;  /* 0x0000007f4e4e7221 */ /* 0x000fe20000010000 */
[----:B------:R-:W-:Y:S01]  /*0c80*/  PRMT R104, R104, 0x7632, R104 ;  /* 0x0000763268687816 */ /* 0x000fe20000000068 */
[----:B------:R-:W-:Y:S01]  /*0c90*/  FMUL.FTZ R130, R100, UR30 ;  /* 0x0000001e64827c20 */ /* 0x000fe20008410000 */
[-C--:B------:R-:W-:Y:S01]  /*0ca0*/  FFMA.FTZ R58, R125, R127.reuse, R58 ;  /* 0x0000007f7d3a7223 */ /* 0x080fe2000001003a */
[----:B------:R-:W-:Y:S01]  /*0cb0*/  FMUL.FTZ R124, R124, R127 ;  /* 0x0000007f7c7c7220 */ /* 0x000fe20000410000 */
[----:B------:R-:W-:Y:S01]  /*0cc0*/  SHF.L.U32 R100, R101, 0x10, RZ ;  /* 0x0000001065647819 */ /* 0x000fe200000006ff */
[----:B------:R-:W-:Y:S01]  /*0cd0*/  IMAD.U32 R104, R104, 0x10000, RZ ;  /* 0x0001000068687824 */ /* 0x000fe200078e00ff */
[----:B------:R-:W-:Y:S01]  /*0ce0*/  SHF.L.U32 R127, R109, 0x10, RZ ;  /* 0x000000106d7f7819 */ /* 0x000fe200000006ff */
[----:B------:R-:W-:Y:S01]  /*0cf0*/  FFMA.FTZ R101, R3, R10, RZ ;  /* 0x0000000a03657223 */ /* 0x000fe200000100ff */
[----:B------:R-:W-:Y:S01]  /*0d00*/  PRMT R102, R102, 0x7632, R102 ;  /* 0x0000763266667816 */ /* 0x000fe20000000066 */
[----:B------:R-:W-:Y:S01]  /*0d10*/  FADD.FTZ R100, -R157, R100 ;  /* 0x000000649d647221 */ /* 0x000fe20000010100 */
[----:B------:R-:W-:Y:S01]  /*0d20*/  PRMT R105, R105, 0x7632, R105 ;  /* 0x0000763269697816 */ /* 0x000fe20000000069 */
[----:B------:R-:W-:Y:S01]  /*0d30*/  FADD.FTZ R73, R73, R104 ;  /* 0x0000006849497221 */ /* 0x000fe20000010000 */
[-C--:B------:R-:W-:Y:S01]  /*0d40*/  FFMA.FTZ R53, R130, R104.reuse, R53 ;  /* 0x0000006882357223 */ /* 0x080fe20000010035 */
[----:B------:R-:W-:Y:S01]  /*0d50*/  FMUL.FTZ R127, R127, R104 ;  /* 0x000000687f7f7220 */ /* 0x000fe20000410000 */
[----:B------:R-:W-:Y:S01]  /*0d60*/  IMAD.U32 R104, R102, 0x10000, RZ ;  /* 0x0001000066687824 */ /* 0x000fe200078e00ff */
[----:B------:R-:W-:Y:S01]  /*0d70*/  SHF.L.U32 R102, R105, 0x10, RZ ;  /* 0x0000001069667819 */ /* 0x000fe200000006ff */
[----:B------:R-:W-:Y:S01]  /*0d80*/  FMUL.FTZ R150, R100, UR30 ;  /* 0x0000001e64967c20 */ /* 0x000fe20008410000 */
[----:B------:R-:W-:Y:S01]  /*0d90*/  PRMT R103, R103, 0x7632, R103 ;  /* 0x0000763267677816 */ /* 0x000fe20000000067 */
[----:B------:R-:W-:Y:S01]  /*0da0*/  FADD.FTZ R104, -R157, R104 ;  /* 0x000000689d687221 */ /* 0x000fe20000010100 */
[----:B------:R-:W-:Y:S01]  /*0db0*/  PRMT R106, R106, 0x7632, R106 ;  /* 0x000076326a6a7816 */ /* 0x000fe2000000006a */
[----:B------:R-:W-:Y:S01]  /*0dc0*/  FADD.FTZ R75, R75, R102 ;  /* 0x000000664b4b7221 */ /* 0x000fe20000010000 */
[-C--:B------:R-:W-:Y:S01]  /*0dd0*/  FFMA.FTZ R55, R150, R102.reuse, R55 ;  /* 0x0000006696377223 */ /* 0x080fe20000010037 */
[----:B------:R-:W-:Y:S01]  /*0de0*/  FMUL.FTZ R145, R145, R102 ;  /* 0x0000006691917220 */ /* 0x000fe20000410000 */
[----:B------:R-:W-:Y:S01]  /*0df0*/  FADD.FTZ R102, RZ, R10 ;  /* 0x0000000aff667221 */ /* 0x000fe20000010000 */
[----:B------:R-:W-:Y:S01]  /*0e00*/  FMUL.FTZ R148, R104, UR30 ;  /* 0x0000001e68947c20 */ /* 0x000fe20008410000 */
[----:B------:R-:W-:Y:S01]  /*0e10*/  SHF.L.U32 R104, R103, 0x10, RZ ;  /* 0x0000001067687819 */ /* 0x000fe200000006ff */
[----:B------:R-:W-:-:S02]  /*0e20*/  IMAD.U32 R106, R106, 0x10000, RZ ;  /* 0x000100006a6a7824 */ /* 0x000fc400078e00ff */
[----:B------:R-:W-:Y:S01]  /*0e30*/  FADD.FTZ R103, R102, R127 ;  /* 0x0000007f66677221 */ /* 0x000fe20000010000 */
[----:B------:R-:W-:Y:S01]  /*0e40*/  FFMA.FTZ R102, R130, R127, R101 ;  /* 0x0000007f82667223 */ /* 0x000fe20000010065 */
[----:B------:R-:W-:Y:S01]  /*0e50*/  PRMT R100, R107, 0x7632, R100 ;  /* 0x000076326b647816 */ /* 0x000fe20000000064 */
[----:B------:R-:W-:Y:S01]  /*0e60*/  FADD.FTZ R158, -R157, R104 ;  /* 0x000000689d9e7221 */ /* 0x000fe20000010100 */
[----:B------:R-:W-:Y:S01]  /*0e70*/  FADD.FTZ R104, R103, R8 ;  /* 0x0000000867687221 */ /* 0x000fe20000010000 */
[----:B------:R-:W-:Y:S01]  /*0e80*/  FFMA.FTZ R101, R13, R8, R102 ;  /* 0x000000080d657223 */ /* 0x000fe20000010066 */
[----:B------:R-:W-:Y:S01]  /*0e90*/  FMUL.FTZ R147, R147, R106 ;  /* 0x0000006a93937220 */ /* 0x000fe20000410000 */
[----:B------:R-:W-:Y:S02]  /*0ea0*/  IMAD.U32 R100, R100, 0x10000, RZ ;  /* 0x0001000064647824 */ /* 0x000fe400078e00ff */
[----:B------:R-:W-:Y:S01]  /*0eb0*/  FADD.FTZ R103, R104, R145 ;  /* 0x0000009168677221 */ /* 0x000fe20000010000 */
[----:B------:R-:W-:Y:S01]  /*0ec0*/  FFMA.FTZ R102, R150, R145, R101 ;  /* 0x0000009196667223 */ /* 0x000fe20000010065 */
[----:B------:R-:W-:Y:S01]  /*0ed0*/  FMUL.FTZ R158, R158, UR30 ;  /* 0x0000001e9e9e7c20 */ /* 0x000fe20008410000 */
[----:B------:R-:W-:Y:S01]  /*0ee0*/  FADD.FTZ R79, R79, R100 ;  /* 0x000000644f4f7221 */ /* 0x000fe20000010000 */
[----:B------:R-:W-:Y:S01]  /*0ef0*/  FADD.FTZ R104, R103, R6 ;  /* 0x0000000667687221 */ /* 0x000fe20000010000 */
[----:B------:R-:W-:Y:S01]  /*0f00*/  FFMA.FTZ R101, R11, R6, R102 ;  /* 0x000000060b657223 */ /* 0x000fe20000010066 */
[-C--:B------:R-:W-:Y:S01]  /*0f10*/  FFMA.FTZ R59, R158, R100.reuse, R59 ;  /* 0x000000649e3b7223 */ /* 0x080fe2000001003b */
[----:B------:R-:W-:Y:S01]  /*0f20*/  FMUL.FTZ R155, R155, R100 ;  /* 0x000000649b9b7220 */ /* 0x000fe20000410000 */
[----:B------:R-:W-:Y:S01]  /*0f30*/  FADD.FTZ R103, R104, R147 ;  /* 0x0000009368677221 */ /* 0x000fe20000010000 */
[C---:B------:R-:W-:Y:S01]  /*0f40*/  FFMA.FTZ R100, R148.reuse, R147, R101 ;  /* 0x0000009394647223 */ /* 0x040fe20000010065 */
[----:B------:R-:W-:Y:S01]  /*0f50*/  FADD.FTZ R77, R77, R106 ;  /* 0x0000006a4d4d7221 */ /* 0x000fe20000010000 */
[----:B------:R-:W-:Y:S01]  /*0f60*/  FFMA.FTZ R57, R148, R106, R57 ;  /* 0x0000006a94397223 */ /* 0x000fe20000010039 */
[----:B------:R-:W-:Y:S01]  /*0f70*/  FADD.FTZ R102, R103, R124 ;  /* 0x0000007c67667221 */ /* 0x000fe20000010000 */
[----:B------:R-:W-:-:S03]  /*0f80*/  FFMA.FTZ R101, R125, R124, R100 ;  /* 0x0000007c7d657223 */ /* 0x000fc60000010064 */
[----:B------:R-:W-:Y:S01]  /*0f90*/  FADD.FTZ R163, R102, R155 ;  /* 0x0000009b66a37221 */ /* 0x000fe20000010000 */
[----:B------:R-:W-:-:S07]  /*0fa0*/  FFMA.FTZ R162, R158, R155, R101 ;  /* 0x0000009b9ea27223 */ /* 0x000fce0000010065 */
.L_x_472:
[----:B----4-:R-:W-:Y:S05]  /*0fb0*/  BSYNC.RECONVERGENT B1 ;  /* 0x0000000000017941 */ /* 0x010fea0003800200 */
.L_x_471:
[----:B------:R-:W-:Y:S04]  /*0fc0*/  BSSY.RECONVERGENT B1, `(.L_x_473) ;  /* 0x000006b000017945 */ /* 0x000fe80003800200 */
[----:B------:R-:W-:Y:S05]  /*0fd0*/  @!P2 BRA `(.L_x_474) ;  /* 0x0000000400a4a947 */ /* 0x000fea0003800000 */
[----:B------:R-:W0:Y:S08]  /*0fe0*/  LDC.64 R100, c[0x0][0x3a8] ;  /* 0x0000ea00ff647b82 */ /* 0x000e300000000a00 */
[----:B------:R-:W1:Y:S08]  /*0ff0*/  LDC.64 R104, c[0x0][0x428] ;  /* 0x00010a00ff687b82 */ /* 0x000e700000000a00 */
[----:B------:R-:W2:Y:S01]  /*1000*/  LDC.64 R114, c[0x0][0x3b0] ;  /* 0x0000ec00ff727b82 */ /* 0x000ea20000000a00 */
[----:B0-----:R-:W-:-:S06]  /*1010*/  IMAD.WIDE.U32 R100, R160, 0x10, R100 ;  /* 0x00000010a0647825 */ /* 0x001fcc00078e0064 */
[----:B------:R-:W3:Y:S01]  /*1020*/  LDG.E.128 R100, desc[UR20][R100.64] ;  /* 0x0000001464647981 */ /* 0x000ee2000c1e1d00 */
[----:B-1----:R-:W-:-:S06]  /*1030*/  IMAD.WIDE.U32 R104, R161, 0x10, R104 ;  /* 0x00000010a1687825 */ /* 0x002fcc00078e0068 */
[----:B------:R-:W4:Y:S01]  /*1040*/  LDG.E.128 R104, desc[UR20][R104.64] ;  /* 0x0000001468687981 */ /* 0x000f22000c1e1d00 */
[----:B------:R-:W-:Y:S01]  /*1050*/  ISETP.NE.U32.AND P0, PT, RZ, UR24, PT ;  /* 0x00000018ff007c0c */ /* 0x000fe2000bf05070 */
[----:B--2---:R-:W-:-:S03]  /*1060*/  IMAD.WIDE.U32 R114, R159, 0x8, R114 ;  /* 0x000000089f727825 */ /* 0x004fc600078e0072 */
[----:B------:R-:W-:-:S03]  /*1070*/  ISETP.NE.AND.EX P0, PT, RZ, UR25, PT, P0 ;  /* 0x00000019ff007c0c */ /* 0x000fc6000bf05300 */
[----:B------:R-:W5:Y:S10]  /*1080*/  LDG.E.64 R114, desc[UR20][R114.64] ;  /* 0x0000001472727981 */ /* 0x000f74000c1e1b00 */
[----:B------:R-:W0:Y:S01]  /*1090*/  @P0 LDC.64 R4, c[0x0][0x438] ;  /* 0x00010e00ff040b82 */ /* 0x000e220000000a00 */
[----:B------:R-:W-:-:S02]  /*10a0*/  SHF.L.U32 R126, R17, 0x10, RZ ;  /* 0x00000010117e7819 */ /* 0x000fc400000006ff */
[----:B------:R-:W-:Y:S01]  /*10b0*/  SHF.L.U32 R143, R18, 0x10, RZ ;  /* 0x00000010128f7819 */ /* 0x000fe200000006ff */
[----:B0-----:R-:W-:-:S05]  /*10c0*/  @P0 IMAD.WIDE.U32 R4, R160, 0x10, R4 ;  /* 0x00000010a0040825 */ /* 0x001fca00078e0004 */
[----:B------:R0:W5:Y:S01]  /*10d0*/  @P0 LDG.E.128 R36, desc[UR20][R4.64] ;  /* 0x0000001404240981 */ /* 0x000162000c1e1d00 */
[----:B------:R-:W-:Y:S01]  /*10e0*/  SHF.L.U32 R153, R108, 0x10, RZ ;  /* 0x000000106c997819 */ /* 0x000fe200000006ff */
[----:B------:R-:W-:Y:S01]  /*10f0*/  VIADD R159, R159, 0x80 ;  /* 0x000000809f9f7836 */ /* 0x000fe20000000000 */
[----:B------:R-:W-:Y:S02]  /*1100*/  IADD3 R161, PT, PT, R161, 0x80, RZ ;  /* 0x00000080a1a17810 */ /* 0x000fe40007ffe0ff */
[----:B------:R-:W-:Y:S02]  /*1110*/  IADD3 R160, PT, PT, R160, 0x80, RZ ;  /* 0x00000080a0a07810 */ /* 0x000fe40007ffe0ff */
[----:B---3--:R-:W-:Y:S01]  /*1120*/  SHF.L.U32 R0, R100, 0x10, RZ ;  /* 0x0000001064007819 */ /* 0x008fe200000006ff */
[----:B------:R-:W-:-:S04]  /*1130*/  IMAD.U32 R2, R101, 0x10000, RZ ;  /* 0x0001000065027824 */ /* 0x000fc800078e00ff */
[C---:B------:R-:W-:Y:S01]  /*1140*/  FADD.FTZ R0, -R157.reuse, R0 ;  /* 0x000000009d007221 */ /* 0x040fe20000010100 */
[----:B------:R-:W-:Y:S02]  /*1150*/  PRMT R100, R100, 0x7632, R100 ;  /* 0x0000763264647816 */ /* 0x000fe40000000064 */
[----:B----4-:R-:W-:Y:S01]  /*1160*/  SHF.L.U32 R7, R104, 0x10, RZ ;  /* 0x0000001068077819 */ /* 0x010fe200000006ff */
[----:B------:R-:W-:Y:S01]  /*1170*/  FMUL.FTZ R9, R0, UR30 ;  /* 0x0000001e00097c20 */ /* 0x000fe20008410000 */
[----:B------:R-:W-:Y:S01]  /*1180*/  SHF.L.U32 R0, R44, 0x10, RZ ;  /* 0x000000102c007819 */ /* 0x000fe200000006ff */
[----:B------:R-:W-:Y:S01]  /*1190*/  FADD.FTZ R2, -R157, R2 ;  /* 0x000000029d027221 */ /* 0x000fe20000010100 */
[----:B------:R-:W-:Y:S01]  /*11a0*/  SHF.L.U32 R100, R100, 0x10, RZ ;  /* 0x0000001064647819 */ /* 0x000fe200000006ff */
[----:B------:R-:W-:Y:S01]  /*11b0*/  FADD.FTZ R32, R32, R7 ;  /* 0x0000000720207221 */ /* 0x000fe20000010000 */
[-C--:B------:R-:W-:Y:S01]  /*11c0*/  FFMA.FTZ R28, R9, R7.reuse, R28 ;  /* 0x00000007091c7223 */ /* 0x080fe2000001001c */
[----:B0-----:R-:W-:Y:S01]  /*11d0*/  FMUL.FTZ R4, R0, R7 ;  /* 0x0000000700047220 */ /* 0x001fe20000410000 */
[----:B------:R-:W-:-:S02]  /*11e0*/  IMAD.U32 R0, R102, 0x10000, RZ ;  /* 0x0001000066007824 */ /* 0x000fc400078e00ff */
[----:B------:R-:W-:Y:S01]  /*11f0*/  FMUL.FTZ R7, R2, UR30 ;  /* 0x0000001e02077c20 */ /* 0x000fe20008410000 */
[----:B------:R-:W-:Y:S01]  /*1200*/  PRMT R102, R102, 0x7632, R102 ;  /* 0x0000763266667816 */ /* 0x000fe20000000066 */
[----:B------:R-:W-:Y:S01]  /*1210*/  FADD.FTZ R100, -R157, R100 ;  /* 0x000000649d647221 */ /* 0x000fe20000010100 */
[----:B------:R-:W-:Y:S02]  /*1220*/  SHF.L.U32 R5, R105, 0x10, RZ ;  /* 0x0000001069057819 */ /* 0x000fe400000006ff */
[----:B------:R-:W-:Y:S02]  /*1230*/  SHF.L.U32 R2, R45, 0x10, RZ ;  /* 0x000000102d027819 */ /* 0x000fe400000006ff */
[----:B------:R-:W-:Y:S01]  /*1240*/  PRMT R104, R104, 0x7632, R104 ;  /* 0x0000763268687816 */ /* 0x000fe20000000068 */
[----:B------:R-:W-:Y:S01]  /*1250*/  FADD.FTZ R0, -R157, R0 ;  /* 0x000000009d007221 */ /* 0x000fe20000010100 */
[----:B------:R-:W-:Y:S01]  /*1260*/  PRMT R101, R101, 0x7632, R101 ;  /* 0x0000763265657816 */ /* 0x000fe20000000065 */
[----:B------:R-:W-:Y:S01]  /*1270*/  FMUL.FTZ R128, R100, UR30 ;  /* 0x0000001e64807c20 */ /* 0x000fe20008410000 */
[----:B------:R-:W-:-:S02]  /*1280*/  IMAD.U32 R102, R102, 0x10000, RZ ;  /* 0x0001000066667824 */ /* 0x000fc400078e00ff */
[----:B------:R-:W-:Y:S01]  /*1290*/  FADD.FTZ R34, R34, R5 ;  /* 0x0000000522227221 */ /* 0x000fe20000010000 */
[-C--:B------:R-:W-:Y:S01]  /*12a0*/  FFMA.FTZ R30, R7, R5.reuse, R30 ;  /* 0x00000005071e7223 */ /* 0x080fe2000001001e */
[----:B------:R-:W-:Y:S01]  /*12b0*/  FMUL.FTZ R2, R2, R5 ;  /* 0x0000000502027220 */ /* 0x000fe20000410000 */
[----:B------:R-:W-:Y:S01]  /*12c0*/  IMAD.U32 R122, R103, 0x10000, RZ ;  /* 0x00010000677a7824 */ /* 0x000fe200078e00ff */
[----:B------:R-:W-:Y:S01]  /*12d0*/  SHF.L.U32 R100, R101, 0x10, RZ ;  /* 0x0000001065647819 */ /* 0x000fe200000006ff */
[----:B------:R-:W-:Y:S02]  /*12e0*/  IMAD.U32 R104, R104, 0x10000, RZ ;  /* 0x0001000068687824 */ /* 0x000fe400078e00ff */
[----:B------:R-:W-:Y:S01]  /*12f0*/  FMUL.FTZ R5, R0, UR30 ;  /* 0x0000001e00057c20 */ /* 0x000fe20008410000 */
[----:B------:R-:W-:Y:S01]  /*1300*/  SHF.L.U32 R123, R106, 0x10, RZ ;  /* 0x000000106a7b7819 */ /* 0x000fe200000006ff */
[----:B------:R-:W-:Y:S01]  /*1310*/  FADD.FTZ R102, -R157, R102 ;  /* 0x000000669d667221 */ /* 0x000fe20000010100 */
[----:B------:R-:W-:-:S02]  /*1320*/  SHF.L.U32 R0, R46, 0x10, RZ ;  /* 0x000000102e007819 */ /* 0x000fc400000006ff */
[----:B------:R-:W-:Y:S01]  /*1330*/  PRMT R103, R103, 0x7632, R103 ;  /* 0x0000763267677816 */ /* 0x000fe20000000067 */
[----:B------:R-:W-:Y:S01]  /*1340*/  FADD.FTZ R122, -R157, R122 ;  /* 0x0000007a9d7a7221 */ /* 0x000fe20000010100 */
[----:B------:R-:W-:Y:S01]  /*1350*/  PRMT R105, R105, 0x7632, R105 ;  /* 0x0000763269697816 */ /* 0x000fe20000000069 */
[----:B------:R-:W-:Y:S01]  /*1360*/  FMUL.FTZ R126, R126, R104 ;  /* 0x000000687e7e7220 */ /* 0x000fe20000410000 */
[----:B------:R-:W-:Y:S01]  /*1370*/  FADD.FTZ R163, R163, R4 ;  /* 0x00000004a3a37221 */ /* 0x000fe20000010000 */
[----:B------:R-:W-:Y:S01]  /*1380*/  FFMA.FTZ R101, R9, R4, R162 ;  /* 0x0000000409657223 */ /* 0x000fe200000100a2 */
[----:B------:R-:W-:Y:S01]  /*1390*/  FADD.FTZ R33, R33, R104 ;  /* 0x0000006821217221 */ /* 0x000fe20000010000 */
[----:B------:R-:W-:Y:S01]  /*13a0*/  FFMA.FTZ R29, R128, R104, R29 ;  /* 0x00000068801d7223 */ /* 0x000fe2000001001d */
[----:B------:R-:W-:Y:S01]  /*13b0*/  FADD.FTZ R144, -R157, R100 ;  /* 0x000000649d907221 */ /* 0x000fe20000010100 */
[----:B------:R-:W-:Y:S01]  /*13c0*/  SHF.L.U32 R104, R103, 0x10, RZ ;  /* 0x0000001067687819 */ /* 0x000fe200000006ff */
[----:B------:R-:W-:Y:S01]  /*13d0*/  FADD.FTZ R24, R24, R123 ;  /* 0x0000007b18187221 */ /* 0x000fe20000010000 */
[-C--:B------:R-:W-:Y:S01]  /*13e0*/  FFMA.FTZ R20, R5, R123.reuse, R20 ;  /* 0x0000007b05147223 */ /* 0x080fe20000010014 */
[----:B------:R-:W-:Y:S01]  /*13f0*/  FMUL.FTZ R0, R0, R123 ;  /* 0x0000007b00007220 */ /* 0x000fe20000410000 */
[----:B------:R-:W-:Y:S01]  /*1400*/  SHF.L.U32 R100, R105, 0x10, RZ ;  /* 0x0000001069647819 */ /* 0x000fe200000006ff */
[----:B------:R-:W-:Y:S01]  /*1410*/  FMUL.FTZ R142, R102, UR30 ;  /* 0x0000001e668e7c20 */ /* 0x000fe20008410000 */
[----:B------:R-:W-:Y:S01]  /*1420*/  FMUL.FTZ R123, R122, UR30 ;  /* 0x0000001e7a7b7c20 */ /* 0x000fe20008410000 */
[----:B------:R-:W-:Y:S01]  /*1430*/  FADD.FTZ R163, R163, R126 ;  /* 0x0000007ea3a37221 */ /* 0x000fe20000010000 */
[----:B------:R-:W-:Y:S01]  /*1440*/  FFMA.FTZ R102, R128, R126, R101 ;  /* 0x0000007e80667223 */ /* 0x000fe20000010065 */
[----:B------:R-:W-:Y:S01]  /*1450*/  SHF.L.U32 R122, R47, 0x10, RZ ;  /* 0x000000102f7a7819 */ /* 0x000fe200000006ff */
[----:B------:R-:W-:Y:S01]  /*1460*/  FMUL.FTZ R144, R144, UR30 ;  /* 0x0000001e90907c20 */ /* 0x000fe20008410000 */
[----:B------:R-:W-:Y:S01]  /*1470*/  IMAD.U32 R141, R107, 0x10000, RZ ;  /* 0x000100006b8d7824 */ /* 0x000fe200078e00ff */
[----:B------:R-:W-:Y:S01]  /*1480*/  PRMT R106, R106, 0x7632, R106 ;  /* 0x000076326a6a7816 */ /* 0x000fe2000000006a */
[----:B------:R-:W-:Y:S01]  /*1490*/  FADD.FTZ R152, -R157, R104 ;  /* 0x000000689d987221 */ /* 0x000fe20000010100 */
[----:B------:R-:W-:Y:S01]  /*14a0*/  FMUL.FTZ R143, R143, R100 ;  /* 0x000000648f8f7220 */ /* 0x000fe20000410000 */
[----:B------:R-:W-:Y:S01]  /*14b0*/  FADD.FTZ R104, R163, R2 ;  /* 0x00000002a3687221 */ /* 0x000fe20000010000 */
[----:B------:R-:W-:Y:S01]  /*14c0*/  FFMA.FTZ R101, R7, R2, R102 ;  /* 0x0000000207657223 */ /* 0x000fe20000010066 */
[----:B------:R-:W-:Y:S01]  /*14d0*/  FADD.FTZ R35, R35, R100 ;  /* 0x0000006423237221 */ /* 0x000fe20000010000 */
[----:B------:R-:W-:Y:S01]  /*14e0*/  FFMA.FTZ R31, R144, R100, R31 ;  /* 0x00000064901f7223 */ /* 0x000fe2000001001f */
[----:B------:R-:W-:Y:S01]  /*14f0*/  FADD.FTZ R26, R26, R141 ;  /* 0x0000008d1a1a7221 */ /* 0x000fe20000010000 */
[-C--:B------:R-:W-:Y:S01]  /*1500*/  FFMA.FTZ R22, R123, R141.reuse, R22 ;  /* 0x0000008d7b167223 */ /* 0x080fe20000010016 */
[----:B------:R-:W-:Y:S01]  /*1510*/  FMUL.FTZ R122, R122, R141 ;  /* 0x0000008d7a7a7220 */ /* 0x000fe20000410000 */
[----:B------:R-:W-:Y:S01]  /*1520*/  PRMT R100, R107, 0x7632, R100 ;  /* 0x000076326b647816 */ /* 0x000fe20000000064 */
[----:B------:R-:W-:Y:S01]  /*1530*/  IMAD.U32 R106, R106, 0x10000, RZ ;  /* 0x000100006a6a7824 */ /* 0x000fe200078e00ff */
[----:B------:R-:W-:Y:S01]  /*1540*/  SHF.L.U32 R141, R19, 0x10, RZ ;  /* 0x00000010138d7819 */ /* 0x000fe200000006ff */
[----:B------:R-:W-:Y:S01]  /*1550*/  FADD.FTZ R103, R104, R143 ;  /* 0x0000008f68677221 */ /* 0x000fe20000010000 */
[----:B------:R-:W-:Y:S01]  /*1560*/  FFMA.FTZ R102, R144, R143, R101 ;  /* 0x0000008f90667223 */ /* 0x000fe20000010065 */
[----:B------:R-:W-:-:S02]  /*1570*/  IMAD.U32 R100, R100, 0x10000, RZ ;  /* 0x0001000064647824 */ /* 0x000fc400078e00ff */
[----:B------:R-:W-:Y:S01]  /*1580*/  FMUL.FTZ R152, R152, UR30 ;  /* 0x0000001e98987c20 */ /* 0x000fe20008410000 */
[----:B------:R-:W-:Y:S01]  /*1590*/  FMUL.FTZ R141, R141, R106 ;  /* 0x0000006a8d8d7220 */ /* 0x000fe20000410000 */
[----:B------:R-:W-:Y:S01]  /*15a0*/  FADD.FTZ R104, R103, R0 ;  /* 0x0000000067687221 */ /* 0x000fe20000010000 */
[----:B------:R-:W-:Y:S01]  /*15b0*/  FFMA.FTZ R101, R5, R0, R102 ;  /* 0x0000000005657223 */ /* 0x000fe20000010066 */
[----:B------:R-:W-:Y:S01]  /*15c0*/  FADD.FTZ R27, R27, R100 ;  /* 0x000000641b1b7221 */ /* 0x000fe20000010000 */
[-C--:B------:R-:W-:Y:S01]  /*15d0*/  FFMA.FTZ R23, R152, R100.reuse, R23 ;  /* 0x0000006498177223 */ /* 0x080fe20000010017 */
[----:B------:R-:W-:Y:S01]  /*15e0*/  FMUL.FTZ R153, R153, R100 ;  /* 0x0000006499997220 */ /* 0x000fe20000410000 */
[----:B------:R-:W-:Y:S01]  /*15f0*/  FADD.FTZ R103, R104, R141 ;  /* 0x0000008d68677221 */ /* 0x000fe20000010000 */
[----:B------:R-:W-:-:S03]  /*1600*/  FFMA.FTZ R100, R142, R141, R101 ;  /* 0x0000008d8e647223 */ /* 0x000fc60000010065 */
[----:B------:R-:W-:Y:S01]  /*1610*/  FADD.FTZ R102, R103, R122 ;  /* 0x0000007a67667221 */ /* 0x000fe20000010000 */
[----:B------:R-:W-:Y:S01]  /*1620*/  FFMA.FTZ R101, R123, R122, R100 ;  /* 0x0000007a7b657223 */ /* 0x000fe20000010064 */
[----:B------:R-:W-:Y:S01]  /*1630*/  FADD.FTZ R25, R25, R106 ;  /* 0x0000006a19197221 */ /* 0x000fe20000010000 */
[----:B------:R-:W-:Y:S01]  /*1640*/  FFMA.FTZ R21, R142, R106, R21 ;  /* 0x0000006a8e157223 */ /* 0x000fe20000010015 */
[----:B------:R-:W-:Y:S01]  /*1650*/  FADD.FTZ R163, R102, R153 ;  /* 0x0000009966a37221 */ /* 0x000fe20000010000 */
[----:B------:R-:W-:-:S07]  /*1660*/  FFMA.FTZ R162, R152, R153, R101 ;  /* 0x0000009998a27223 */ /* 0x000fce0000010065 */
.L_x_474:
[----:B------:R-:W-:Y:S05]  /*1670*/  BSYNC.RECONVERGENT B1 ;  /* 0x0000000000017941 */ /* 0x000fea0003800200 */
.L_x_473:
        /* <DEDUP_REMOVED lines=12> */
[----:B------:R-:W0:Y:S02]  /*1740*/  @P0 LDC.64 R132, c[0x0][0x438] ;  /* 0x00010e00ff840b82 */ /* 0x000e240000000a00 */
[----:B0-----:R-:W-:-:S05]  /*1750*/  @P0 IMAD.WIDE.U32 R132, R160, 0x10, R132 ;  /* 0x00000010a0840825 */ /* 0x001fca00078e0084 */
[----:B------:R0:W5:Y:S01]  /*1760*/  @P0 LDG.E.128 R96, desc[UR20][R132.64] ;  /* 0x0000001484600981 */ /* 0x000162000c1e1d00 */
[----:B------:R-:W-:Y:S01]  /*1770*/  SHF.L.U32 R139, R12, 0x10, RZ ;  /* 0x000000100c8b7819 */ /* 0x000fe200000006ff */
[----:B------:R-:W-:Y:S02]  /*1780*/  IMAD.U32 R137, R14, 0x10000, RZ ;  /* 0x000100000e897824 */ /* 0x000fe400078e00ff */
[----:B------:R-:W-:Y:S01]  /*1790*/  IMAD.U32 R151, R15, 0x10000, RZ ;  /* 0x000100000f977824 */ /* 0x000fe200078e00ff */
[----:B------:R-:W-:Y:S02]  /*17a0*/  SHF.L.U32 R149, R16, 0x10, RZ ;  /* 0x0000001010957819 */ /* 0x000fe400000006ff */
[C---:B---3--:R-:W-:Y:S02]  /*17b0*/  PRMT R135, R102.reuse, 0x7632, R135 ;  /* 0x0000763266877816 */ /* 0x048fe40000000087 */
[----:B------:R-:W-:Y:S01]  /*17c0*/  SHF.L.U32 R102, R102, 0x10, RZ ;  /* 0x0000001066667819 */ /* 0x000fe200000006ff */
[C---:B------:R-:W-:Y:S01]  /*17d0*/  IMAD.U32 R134, R101.reuse, 0x10000, RZ ;  /* 0x0001000065867824 */ /* 0x040fe200078e00ff */
[----:B------:R-:W-:Y:S01]  /*17e0*/  PRMT R131, R101, 0x7632, R131 ;  /* 0x0000763265837816 */ /* 0x000fe20000000083 */
[----:B------:R-:W-:-:S02]  /*17f0*/  IMAD.U32 R101, R48, 0x10000, RZ ;  /* 0x0001000030657824 */ /* 0x000fc400078e00ff */
[C---:B0-----:R-:W-:Y:S01]  /*1800*/  FADD.FTZ R133, -R157.reuse, R102 ;  /* 0x000000669d857221 */ /* 0x041fe20000010100 */
[----:B------:R-:W-:Y:S01]  /*1810*/  FADD.FTZ R134, -R157, R134 ;  /* 0x000000869d867221 */ /* 0x000fe20000010100 */
[----:B----4-:R-:W-:Y:S02]  /*1820*/  SHF.L.U32 R102, R104, 0x10, RZ ;  /* 0x0000001068667819 */ /* 0x010fe400000006ff */
[----:B------:R-:W-:Y:S02]  /*1830*/  PRMT R136, R103, 0x7632, R136 ;  /* 0x0000763267887816 */ /* 0x000fe40000000088 */
[----:B------:R-:W-:Y:S01]  /*1840*/  SHF.L.U32 R146, R131, 0x10, RZ ;  /* 0x0000001083927819 */ /* 0x000fe200000006ff */
[----:B------:R-:W-:Y:S01]  /*1850*/  FMUL.FTZ R131, R134, UR30 ;  /* 0x0000001e86837c20 */ /* 0x000fe20008410000 */
[----:B------:R-:W-:Y:S01]  /*1860*/  FMUL.FTZ R132, R101, R102 ;  /* 0x0000006665847220 */ /* 0x000fe20000410000 */
[----:B------:R-:W-:Y:S01]  /*1870*/  SHF.L.U32 R134, R49, 0x10, RZ ;  /* 0x0000001031867819 */ /* 0x000fe200000006ff */
[----:B------:R-:W-:Y:S01]  /*1880*/  IMAD.U32 R101, R105, 0x10000, RZ ;  /* 0x0001000069657824 */ /* 0x000fe200078e00ff */
[----:B------:R-:W-:-:S02]  /*1890*/  SHF.L.U32 R136, R136, 0x10, RZ ;  /* 0x0000001088887819 */ /* 0x000fc400000006ff */
[C---:B------:R-:W-:Y:S02]  /*18a0*/  PRMT R129, R100.reuse, 0x7632, R129 ;  /* 0x0000763264817816 */ /* 0x040fe40000000081 */
[----:B------:R-:W-:Y:S01]  /*18b0*/  SHF.L.U32 R100, R100, 0x10, RZ ;  /* 0x0000001064647819 */ /* 0x000fe200000006ff */
[----:B------:R-:W-:Y:S01]  /*18c0*/  FADD.FTZ R82, R82, R101 ;  /* 0x0000006552527221 */ /* 0x000fe20000010000 */
[----:B------:R-:W-:Y:S01]  /*18d0*/  SHF.L.U32 R140, R103, 0x10, RZ ;  /* 0x00000010678c7819 */ /* 0x000fe200000006ff */
[-C--:B------:R-:W-:Y:S01]  /*18e0*/  FFMA.FTZ R66, R131, R101.reuse, R66 ;  /* 0x0000006583427223 */ /* 0x080fe20000010042 */
[----:B------:R-:W-:Y:S01]  /*18f0*/  FMUL.FTZ R134, R134, R101 ;  /* 0x0000006586867220 */ /* 0x000fe20000410000 */
[----:B------:R-:W-:Y:S01]  /*1900*/  FADD.FTZ R154, -R157, R136 ;  /* 0x000000889d9a7221 */ /* 0x000fe20000010100 */
[----:B------:R-:W-:Y:S01]  /*1910*/  SHF.L.U32 R101, R106, 0x10, RZ ;  /* 0x000000106a657819 */ /* 0x000fe200000006ff */
[----:B------:R-:W-:Y:S01]  /*1920*/  FMUL.FTZ R133, R133, UR30 ;  /* 0x0000001e85857c20 */ /* 0x000fe20008410000 */
[----:B------:R-:W-:-:S02]  /*1930*/  IMAD.U32 R136, R50, 0x10000, RZ ;  /* 0x0001000032887824 */ /* 0x000fc400078e00ff */
[----:B------:R-:W-:Y:S01]  /*1940*/  FADD.FTZ R100, -R157, R100 ;  /* 0x000000649d647221 */ /* 0x000fe20000010100 */
[----:B------:R-:W-:Y:S01]  /*1950*/  IMAD.U32 R156, R135, 0x10000, RZ ;  /* 0x00010000879c7824 */ /* 0x000fe200078e00ff */
[----:B------:R-:W-:Y:S01]  /*1960*/  PRMT R104, R104, 0x7632, R104 ;  /* 0x0000763268687816 */ /* 0x000fe20000000068 */
[----:B------:R-:W-:Y:S01]  /*1970*/  FADD.FTZ R135, -R157, R140 ;  /* 0x0000008c9d877221 */ /* 0x000fe20000010100 */
[----:B------:R-:W-:Y:S01]  /*1980*/  SHF.L.U32 R138, R129, 0x10, RZ ;  /* 0x00000010818a7819 */ /* 0x000fe200000006ff */
[----:B------:R-:W-:Y:S01]  /*1990*/  FADD.FTZ R84, R84, R101 ;  /* 0x0000006554547221 */ /* 0x000fe20000010000 */
[-C--:B------:R-:W-:Y:S01]  /*19a0*/  FFMA.FTZ R68, R133, R101.reuse, R68 ;  /* 0x0000006585447223 */ /* 0x080fe20000010044 */
[----:B------:R-:W-:Y:S01]  /*19b0*/  FMUL.FTZ R136, R136, R101 ;  /* 0x0000006588887220 */ /* 0x000fe20000410000 */
[----:B------:R-:W-:Y:S01]  /*19c0*/  FMUL.FTZ R129, R100, UR30 ;  /* 0x0000001e64817c20 */ /* 0x000fe20008410000 */
[----:B------:R-:W-:Y:S01]  /*19d0*/  SHF.L.U32 R101, R107, 0x10, RZ ;  /* 0x000000106b657819 */ /* 0x000fe200000006ff */
[----:B------:R-:W-:Y:S01]  /*19e0*/  FMUL.FTZ R135, R135, UR30 ;  /* 0x0000001e87877c20 */ /* 0x000fe20008410000 */
[----:B------:R-:W-:Y:S01]  /*19f0*/  SHF.L.U32 R140, R51, 0x10, RZ ;  /* 0x00000010338c7819 */ /* 0x000fe200000006ff */
[----:B------:R-:W-:-:S02]  /*1a00*/  IMAD.U32 R104, R104, 0x10000, RZ ;  /* 0x0001000068687824 */ /* 0x000fc400078e00ff */
[----:B------:R-:W-:Y:S01]  /*1a10*/  FADD.FTZ R138, -R157, R138 ;  /* 0x0000008a9d8a7221 */ /* 0x000fe20000010100 */
[----:B------:R-:W-:Y:S01]  /*1a20*/  FADD.FTZ R80, R80, R102 ;  /* 0x0000006650507221 */ /* 0x000fe20000010000 */
[----:B------:R-:W-:Y:S01]  /*1a30*/  FFMA.FTZ R64, R129, R102, R64 ;  /* 0x0000006681407223 */ /* 0x000fe20000010040 */
[----:B------:R-:W-:Y:S01]  /*1a40*/  FADD.FTZ R86, R86, R101 ;  /* 0x0000006556567221 */ /* 0x000fe20000010000 */
[-C--:B------:R-:W-:Y:S01]  /*1a50*/  FFMA.FTZ R70, R135, R101.reuse, R70 ;  /* 0x0000006587467223 */ /* 0x080fe20000010046 */
[----:B------:R-:W-:Y:S01]  /*1a60*/  FMUL.FTZ R140, R140, R101 ;  /* 0x000000658c8c7220 */ /* 0x000fe20000410000 */
[----:B------:R-:W-:Y:S01]  /*1a70*/  PRMT R105, R105, 0x7632, R105 ;  /* 0x0000763269697816 */ /* 0x000fe20000000069 */
[----:B------:R-:W-:Y:S01]  /*1a80*/  FMUL.FTZ R139, R139, R104 ;  /* 0x000000688b8b7220 */ /* 0x000fe20000410000 */
[----:B------:R-:W-:Y:S01]  /*1a90*/  FADD.FTZ R102, R163, R132 ;  /* 0x00000084a3667221 */ /* 0x000fe20000010000 */
[----:B------:R-:W-:Y:S01]  /*1aa0*/  FMUL.FTZ R138, R138, UR30 ;  /* 0x0000001e8a8a7c20 */ /* 0x000fe20008410000 */
[----:B------:R-:W-:Y:S01]  /*1ab0*/  FFMA.FTZ R101, R129, R132, R162 ;  /* 0x0000008481657223 */ /* 0x000fe200000100a2 */
[----:B------:R-:W-:Y:S01]  /*1ac0*/  SHF.L.U32 R100, R105, 0x10, RZ ;  /* 0x0000001069647819 */ /* 0x000fe200000006ff */
[----:B------:R-:W-:Y:S01]  /*1ad0*/  FADD.FTZ R103, R102, R139 ;  /* 0x0000008b66677221 */ /* 0x000fe20000010000 */
[----:B------:R-:W-:Y:S01]  /*1ae0*/  FADD.FTZ R146, -R157, R146 ;  /* 0x000000929d927221 */ /* 0x000fe20000010100 */
[C---:B------:R-:W-:Y:S01]  /*1af0*/  FFMA.FTZ R102, R138.reuse, R139, R101 ;  /* 0x0000008b8a667223 */ /* 0x040fe20000010065 */
[----:B------:R-:W-:Y:S01]  /*1b00*/  FADD.FTZ R81, R81, R104 ;  /* 0x0000006851517221 */ /* 0x000fe20000010000 */
[----:B------:R-:W-:Y:S01]  /*1b10*/  FFMA.FTZ R65, R138, R104, R65 ;  /* 0x000000688a417223 */ /* 0x000fe20000010041 */
[----:B------:R-:W-:Y:S01]  /*1b20*/  PRMT R106, R106, 0x7632, R106 ;  /* 0x000076326a6a7816 */ /* 0x000fe2000000006a */
[----:B------:R-:W-:Y:S01]  /*1b30*/  FMUL.FTZ R146, R146, UR30 ;  /* 0x0000001e92927c20 */ /* 0x000fe20008410000 */
[----:B------:R-:W-:Y:S01]  /*1b40*/  FMUL.FTZ R137, R137, R100 ;  /* 0x0000006489897220 */ /* 0x000fe20000410000 */
[----:B------:R-:W-:Y:S01]  /*1b50*/  FADD.FTZ R104, R103, R134 ;  /* 0x0000008667687221 */ /* 0x000fe20000010000 */
[----:B------:R-:W-:Y:S01]  /*1b60*/  FFMA.FTZ R101, R131, R134, R102 ;  /* 0x0000008683657223 */ /* 0x000fe20000010066 */
[----:B------:R-:W-:Y:S01]  /*1b70*/  SHF.L.U32 R106, R106, 0x10, RZ ;  /* 0x000000106a6a7819 */ /* 0x000fe200000006ff */
[----:B------:R-:W-:Y:S01]  /*1b80*/  FADD.FTZ R156, -R157, R156 ;  /* 0x0000009c9d9c7221 */ /* 0x000fe20000010100 */
[----:B------:R-:W-:Y:S01]  /*1b90*/  FADD.FTZ R103, R104, R137 ;  /* 0x0000008968677221 */ /* 0x000fe20000010000 */
[C---:B------:R-:W-:Y:S01]  /*1ba0*/  FFMA.FTZ R102, R146.reuse, R137, R101 ;  /* 0x0000008992667223 */ /* 0x040fe20000010065 */
[--C-:B------:R-:W-:Y:S01]  /*1bb0*/  FADD.FTZ R83, R83, R100.reuse ;  /* 0x0000006453537221 */ /* 0x100fe20000010000 */
[----:B------:R-:W-:Y:S01]  /*1bc0*/  FFMA.FTZ R67, R146, R100, R67 ;  /* 0x0000006492437223 */ /* 0x000fe20000010043 */
[----:B------:R-:W-:Y:S01]  /*1bd0*/  PRMT R100, R107, 0x7632, R100 ;  /* 0x000076326b647816 */ /* 0x000fe20000000064 */
[----:B------:R-:W-:Y:S01]  /*1be0*/  FMUL.FTZ R156, R156, UR30 ;  /* 0x0000001e9c9c7c20 */ /* 0x000fe20008410000 */
[----:B------:R-:W-:Y:S01]  /*1bf0*/  FMUL.FTZ R151, R151, R106 ;  /* 0x0000006a97977220 */ /* 0x000fe20000410000 */
[----:B------:R-:W-:Y:S01]  /*1c00*/  FADD.FTZ R104, R103, R136 ;  /* 0x0000008867687221 */ /* 0x000fe20000010000 */
[----:B------:R-:W-:Y:S01]  /*1c10*/  FFMA.FTZ R101, R133, R136, R102 ;  /* 0x0000008885657223 */ /* 0x000fe20000010066 */
[----:B------:R-:W-:Y:S01]  /*1c20*/  SHF.L.U32 R100, R100, 0x10, RZ ;  /* 0x0000001064647819 */ /* 0x000fe200000006ff */
[----:B------:R-:W-:Y:S01]  /*1c30*/  FMUL.FTZ R154, R154, UR30 ;  /* 0x0000001e9a9a7c20 */ /* 0x000fe20008410000 */
[----:B------:R-:W-:Y:S01]  /*1c40*/  FADD.FTZ R103, R104, R151 ;  /* 0x0000009768677221 */ /* 0x000fe20000010000 */
[----:B------:R-:W-:-:S02]  /*1c50*/  FFMA.FTZ R102, R156, R151, R101 ;  /* 0x000000979c667223 */ /* 0x000fc40000010065 */
[----:B------:R-:W-:Y:S01]  /*1c60*/  FADD.FTZ R87, R87, R100 ;  /* 0x0000006457577221 */ /* 0x000fe20000010000 */
[-C--:B------:R-:W-:Y:S01]  /*1c70*/  FFMA.FTZ R71, R154, R100.reuse, R71 ;  /* 0x000000649a477223 */ /* 0x080fe20000010047 */
[----:B------:R-:W-:Y:S01]  /*1c80*/  FMUL.FTZ R149, R149, R100 ;  /* 0x0000006495957220 */ /* 0x000fe20000410000 */
[----:B------:R-:W-:Y:S01]  /*1c90*/  FADD.FTZ R100, R103, R140 ;  /* 0x0000008c67647221 */ /* 0x000fe20000010000 */
[----:B------:R-:W-:Y:S01]  /*1ca0*/  FFMA.FTZ R101, R135, R140, R102 ;  /* 0x0000008c87657223 */ /* 0x000fe20000010066 */
[----:B------:R-:W-:Y:S01]  /*1cb0*/  FADD.FTZ R85, R85, R106 ;  /* 0x0000006a55557221 */ /* 0x000fe20000010000 */
[----:B------:R-:W-:Y:S01]  /*1cc0*/  FFMA.FTZ R69, R156, R106, R69 ;  /* 0x0000006a9c457223 */ /* 0x000fe20000010045 */
[----:B------:R-:W-:Y:S01]  /*1cd0*/  FADD.FTZ R163, R100, R149 ;  /* 0x0000009564a37221 */ /* 0x000fe20000010000 */
[----:B------:R-:W-:Y:S01]  /*1ce0*/  FFMA.FTZ R162, R154, R149, R101 ;  /* 0x000000959aa27223 */ /* 0x000fe20000010065 */
[----:B------:R-:W-:Y:S06]  /*1cf0*/  BRA `(.L_x_475) ;  /* 0x0000000000ec7947 */ /* 0x000fec0003800000 */
.L_x_470:
[----:B-----5:R-:W-:Y:S01]  /*1d00*/  ISETP.GE.AND P4, PT, R121, 0x1, PT ;  /* 0x000000017900780c */ /* 0x020fe20003f86270 */
[----:B------:R-:W-:Y:S01]  /*1d10*/  UIMAD UR6, UR11, UR10, URZ ;  /* 0x0000000a0b0672a4 */ /* 0x000fe2000f8e02ff */
[----:B------:R-:W-:Y:S01]  /*1d20*/  IMAD.MOV.U32 R159, RZ, RZ, RZ ;  /* 0x000000ffff9f7224 */ /* 0x000fe200078e00ff */
[----:B----4-:R-:W-:Y:S02]  /*1d30*/  UISETP.NE.U32.AND UP0, UPT, UR24, URZ, UPT ;  /* 0x000000ff1800728c */ /* 0x010fe4000bf05070 */
[----:B------:R-:W-:Y:S02]  /*1d40*/  USHF.R.S32.HI UR7, URZ, 0x1f, UR6 ;  /* 0x0000001fff077899 */ /* 0x000fe40008011406 */
[----:B------:R-:W-:Y:S02]  /*1d50*/  UISETP.NE.AND.EX UP0, UPT, UR25, URZ, UPT, UP0 ;  /* 0x000000ff1900728c */ /* 0x000fe4000bf05300 */
[----:B------:R-:W-:-:S04]  /*1d60*/  ULEA.HI UR7, UR7, UR6, URZ, 0x3 ;  /* 0x0000000607077291 */ /* 0x000fc8000f8f18ff */
[----:B------:R-:W-:Y:S02]  /*1d70*/  @P4 IADD3 R100, PT, PT, R121, -0x1, RZ ;  /* 0xffffffff79644810 */ /* 0x000fe40007ffe0ff */
[----:B------:R-:W-:-:S03]  /*1d80*/  MOV R120, UR7 ;  /* 0x0000000700787c02 */ /* 0x000fc60008000f00 */
[----:B------:R-:W-:Y:S01]  /*1d90*/  @P4 IMAD R100, R100, UR10, RZ ;  /* 0x0000000a64644c24 */ /* 0x000fe2000f8e02ff */
[----:B------:R-:W-:-:S04]  /*1da0*/  LEA.HI.SX32 R120, R120, R161, 0x1d ;  /* 0x000000a178787211 */ /* 0x000fc800078feaff */
[----:B------:R-:W-:Y:S02]  /*1db0*/  @P4 SHF.R.S32.HI R101, RZ, 0x1f, R100 ;  /* 0x0000001fff654819 */ /* 0x000fe40000011464 */
[----:B------:R-:W-:Y:S02]  /*1dc0*/  MOV R157, R120 ;  /* 0x00000078009d7202 */ /* 0x000fe40000000f00 */
[----:B------:R-:W-:-:S04]  /*1dd0*/  @P4 LEA.HI R100, R101, R100, RZ, 0x3 ;  /* 0x0000006465644211 */ /* 0x000fc800078f18ff */
[----:B------:R-:W-:Y:S01]  /*1de0*/  @P4 LEA.HI.SX32 R159, R100, R161, 0x1d ;  /* 0x000000a1649f4211 */ /* 0x000fe200078feaff */
[----:B------:R-:W-:Y:S06]  /*1df0*/  BRA.U UP0, `(.L_x_476) ;  /* 0x0000000100447547 */ /* 0x000fec000b800000 */
[C---:B------:R-:W-:Y:S02]  /*1e00*/  ISETP.GE.U32.AND P1, PT, R119.reuse, 0x80, PT ;  /* 0x000000807700780c */ /* 0x040fe40003f26070 */
[----:B------:R-:W-:-:S11]  /*1e10*/  ISETP.GE.U32.AND P2, PT, R119, 0x100, PT ;  /* 0x000001007700780c */ /* 0x000fd60003f46070 */
[----:B------:R-:W0:Y:S08]  /*1e20*/  @P1 LDC.64 R102, c[0x0][0x3b0] ;  /* 0x0000ec00ff661b82 */ /* 0x000e300000000a00 */
[----:B------:R-:W2:Y:S01]  /*1e30*/  @P2 LDC.64 R100, c[0x0][0x3b0] ;  /* 0x0000ec00ff642b82 */ /* 0x000ea20000000a00 */
[----:B0-----:R-:W-:-:S04]  /*1e40*/  @P1 IMAD.WIDE.U32 R102, R159, 0x8, R102 ;  /* 0x000000089f661825 */ /* 0x001fc800078e0066 */
[----:B------:R-:W-:Y:S01]  /*1e50*/  @P1 VIADD R159, R159, 0x80 ;  /* 0x000000809f9f1836 */ /* 0x000fe20000000000 */
[----:B------:R3:W5:Y:S03]  /*1e60*/  @P1 LDG.E.64 R112, desc[UR20][R102.64] ;  /* 0x0000001466701981 */ /* 0x000766000c1e1b00 */
[----:B--2---:R-:W-:-:S05]  /*1e70*/  @P2 IMAD.WIDE.U32 R100, R159, 0x8, R100 ;  /* 0x000000089f642825 */ /* 0x004fca00078e0064 */
[----:B------:R3:W5:Y:S01]  /*1e80*/  @P2 LDG.E.64 R114, desc[UR20][R100.64] ;  /* 0x0000001464722981 */ /* 0x000762000c1e1b00 */
[----:B------:R-:W-:Y:S02]  /*1e90*/  ISETP.GE.U32.AND P3, PT, R119, 0x180, PT ;  /* 0x000001807700780c */ /* 0x000fe40003f66070 */
[----:B------:R-:W-:Y:S02]  /*1ea0*/  CS2R R162, SRZ ;  /* 0x0000000000a27805 */ /* 0x000fe4000001ff00 */
[----:B------:R-:W-:-:S09]  /*1eb0*/  @P2 IADD3 R159, PT, PT, R159, 0x80, RZ ;  /* 0x000000809f9f2810 */ /* 0x000fd20007ffe0ff */
[----:B---3--:R-:W-:Y:S05]  /*1ec0*/  @!P3 BRA `(.L_x_475) ;  /* 0x000000000078b947 */ /* 0x008fea0003800000 */
[----:B------:R-:W0:Y:S02]  /*1ed0*/  LDC.64 R100, c[0x0][0x3b0] ;  /* 0x0000ec00ff647b82 */ /* 0x000e240000000a00 */
[----:B0-----:R-:W-:-:S05]  /*1ee0*/  IMAD.WIDE.U32 R100, R159, 0x8, R100 ;  /* 0x000000089f647825 */ /* 0x001fca00078e0064 */
[----:B------:R2:W5:Y:S01]  /*1ef0*/  LDG.E.64 R116, desc[UR20][R100.64] ;  /* 0x0000001464747981 */ /* 0x000562000c1e1b00 */
[----:B------:R-:W-:Y:S05]  /*1f00*/  BRA `(.L_x_475) ;  /* 0x0000000000687947 */ /* 0x000fea0003800000 */
.L_x_476:
[C---:B------:R-:W-:Y:S02]  /*1f10*/  ISETP.GE.U32.AND P1, PT, R119.reuse, 0x80, PT ;  /* 0x000000807700780c */ /* 0x040fe40003f26070 */
[----:B------:R-:W-:-:S11]  /*1f20*/  ISETP.GE.U32.AND P2, PT, R119, 0x100, PT ;  /* 0x000001007700780c */ /* 0x000fd60003f46070 */
[----:B------:R-:W0:Y:S08]  /*1f30*/  @P1 LDC.64 R160, c[0x0][0x3b0] ;  /* 0x0000ec00ffa01b82 */ /* 0x000e300000000a00 */
[----:B------:R-:W2:Y:S01]  /*1f40*/  @P2 LDC.64 R100, c[0x0][0x3b0] ;  /* 0x0000ec00ff642b82 */ /* 0x000ea20000000a00 */
[----:B------:R-:W-:-:S07]  /*1f50*/  ISETP.GE.U32.AND P3, PT, R119, 0x180, PT ;  /* 0x000001807700780c */ /* 0x000fce0003f66070 */
[----:B------:R-:W3:Y:S01]  /*1f60*/  @P1 LDC.64 R106, c[0x0][0x438] ;  /* 0x00010e00ff6a1b82 */ /* 0x000ee20000000a00 */
[C---:B0-----:R-:W-:Y:S01]  /*1f70*/  @P1 IMAD.WIDE.U32 R160, R159.reuse, 0x8, R160 ;  /* 0x000000089fa01825 */ /* 0x041fe200078e00a0 */
[----:B------:R-:W-:-:S06]  /*1f80*/  @P1 IADD3 R159, PT, PT, R159, 0x80, RZ ;  /* 0x000000809f9f1810 */ /* 0x000fcc0007ffe0ff */
[----:B------:R-:W0:Y:S01]  /*1f90*/  @P2 LDC.64 R104, c[0x0][0x438] ;  /* 0x00010e00ff682b82 */ /* 0x000e220000000a00 */
[----:B------:R-:W5:Y:S01]  /*1fa0*/  @P1 LDG.E.64 R112, desc[UR20][R160.64] ;  /* 0x00000014a0701981 */ /* 0x000f62000c1e1b00 */
[----:B--2---:R-:W-:-:S06]  /*1fb0*/  @P2 IMAD.WIDE.U32 R162, R159, 0x8, R100 ;  /* 0x000000089fa22825 */ /* 0x004fcc00078e0064 */
[----:B------:R-:W2:Y:S08]  /*1fc0*/  @P3 LDC.64 R100, c[0x0][0x3b0] ;  /* 0x0000ec00ff643b82 */ /* 0x000eb00000000a00 */
[----:B------:R-:W4:Y:S01]  /*1fd0*/  @P3 LDC.64 R102, c[0x0][0x438] ;  /* 0x00010e00ff663b82 */ /* 0x000f220000000a00 */
[C---:B---3--:R-:W-:Y:S01]  /*1fe0*/  @P1 IMAD.WIDE.U32 R106, R157.reuse, 0x10, R106 ;  /* 0x000000109d6a1825 */ /* 0x048fe200078e006a */
[----:B------:R-:W-:Y:S01]  /*1ff0*/  @P1 IADD3 R157, PT, PT, R157, 0x80, RZ ;  /* 0x000000809d9d1810 */ /* 0x000fe20007ffe0ff */
[----:B------:R3:W5:Y:S02]  /*2000*/  @P2 LDG.E.64 R114, desc[UR20][R162.64] ;  /* 0x00000014a2722981 */ /* 0x000764000c1e1b00 */
[----:B------:R-:W-:-:S02]  /*2010*/  @P2 VIADD R159, R159, 0x80 ;  /* 0x000000809f9f2836 */ /* 0x000fc40000000000 */
[----:B------:R0:W5:Y:S02]  /*2020*/  @P1 LDG.E.128 R88, desc[UR20][R106.64] ;  /* 0x000000146a581981 */ /* 0x000164000c1e1d00 */
[C---:B0-----:R-:W-:Y:S01]  /*2030*/  @P2 IMAD.WIDE.U32 R104, R157.reuse, 0x10, R104 ;  /* 0x000000109d682825 */ /* 0x041fe200078e0068 */
[----:B------:R-:W-:-:S04]  /*2040*/  @P2 IADD3 R157, PT, PT, R157, 0x80, RZ ;  /* 0x000000809d9d2810 */ /* 0x000fc80007ffe0ff */
[----:B------:R0:W5:Y:S01]  /*2050*/  @P2 LDG.E.128 R36, desc[UR20][R104.64] ;  /* 0x0000001468242981 */ /* 0x000162000c1e1d00 */
[----:B--2---:R-:W-:-:S05]  /*2060*/  @P3 IMAD.WIDE.U32 R100, R159, 0x8, R100 ;  /* 0x000000089f643825 */ /* 0x004fca00078e0064 */
[----:B------:R0:W5:Y:S01]  /*2070*/  @P3 LDG.E.64 R116, desc[UR20][R100.64] ;  /* 0x0000001464743981 */ /* 0x000162000c1e1b00 */
[----:B----4-:R-:W-:-:S05]  /*2080*/  @P3 IMAD.WIDE.U32 R102, R157, 0x10, R102 ;  /* 0x000000109d663825 */ /* 0x010fca00078e0066 */
[----:B------:R0:W5:Y:S01]  /*2090*/  @P3 LDG.E.128 R96, desc[UR20][R102.64] ;  /* 0x0000001466603981 */ /* 0x000162000c1e1d00 */
[----:B---3--:R-:W-:-:S07]  /*20a0*/  CS2R R162, SRZ ;  /* 0x0000000000a27805 */ /* 0x008fce000001ff00 */
.L_x_475:
[----:B-1----:R-:W-:Y:S05]  /*20b0*/  BSYNC.RECONVERGENT B0 ;  /* 0x0000000000007941 */ /* 0x002fea0003800200 */
.L_x_469:
[----:B0-2---:R-:W0:Y:S01]  /*20c0*/  SHFL.DOWN PT, R100, R163, 0x10, 0x1f ;  /* 0x0a001f00a3647f89 */ /* 0x005e2200000e0000 */
        /* <DEDUP_REMOVED lines=31> */
.L_x_478:
[----:B------:R-:W-:Y:S05]  /*22c0*/  BSYNC.RECONVERGENT B0 ;  /* 0x0000000000007941 */ /* 0x000fea0003800200 */
.L_x_477:
[----:B------:R-:W1:Y:S08]  /*22d0*/  S2UR UR7, SR_CgaCtaId ;  /* 0x00000000000779c3 */ /* 0x000e700000008800 */
[----:B------:R-:W-:Y:S01]  /*22e0*/  BAR.SYNC.DEFER_BLOCKING 0x0 ;  /* 0x0000000000007b1d */ /* 0x000fe20000010000 */
[----:B------:R-:W-:Y:S01]  /*22f0*/  @P4 VIADD R121, R121, 0xffffffff ;  /* 0xffffffff79794836 */ /* 0x000fe20000000000 */
[----:B------:R-:W-:-:S03]  /*2300*/  ISETP.NE.AND P0, PT, RZ, UR28, PT ;  /* 0x0000001cff007c0c */ /* 0x000fc6000bf05270 */
[----:B------:R-:W-:Y:S01]  /*2310*/  @P4 IMAD R121, R121, UR10, RZ ;  /* 0x0000000a79794c24 */ /* 0x000fe2000f8e02ff */
[----:B------:R-:W-:Y:S01]  /*2320*/  UMOV UR6, 0x400 ;  /* 0x0000040000067882 */ /* 0x000fe20000000000 */
[----:B------:R-:W-:Y:S01]  /*2330*/  BSSY.RECONVERGENT B0, `(.L_x_479) ;  /* 0x00001ac000007945 */ /* 0x000fe20003800200 */
        /* <DEDUP_REMOVED lines=8> */
[--C-:B------:R-:W-:Y:S01]  /*23c0*/  FADD.FTZ R100, RZ, R101.reuse ;  /* 0x00000065ff647221 */ /* 0x100fe20000010000 */
[----:B-----5:R-:W-:Y:S02]  /*23d0*/  PRMT R101, R90, 0x7632, R101 ;  /* 0x000076325a657816 */ /* 0x020fe40000000065 */
[----:B------:R-:W-:Y:S01]  /*23e0*/  FADD.FTZ R157, R102, R157 ;  /* 0x0000009d669d7221 */ /* 0x000fe20000010000 */
[----:B------:R-:W-:Y:S01]  /*23f0*/  FADD.FTZ R100, R103, R100 ;  /* 0x0000006467647221 */ /* 0x000fe20000010000 */
[----:B------:R-:W-:-:S02]  /*2400*/  @P4 SHF.R.S32.HI R102, RZ, 0x1f, R121 ;  /* 0x0000001fff664819 */ /* 0x000fc40000011479 */
[----:B-1----:R-:W-:Y:S01]  /*2410*/  FADD.FTZ R157, R157, R104 ;  /* 0x000000689d9d7221 */ /* 0x002fe20000010000 */
[----:B------:R-:W-:Y:S01]  /*2420*/  FADD.FTZ R100, R100, R105 ;  /* 0x0000006964647221 */ /* 0x000fe20000010000 */
[----:B------:R-:W-:Y:S01]  /*2430*/  HFMA2 R105, -RZ, RZ, 0, 0 ;  /* 0x00000000ff697431 */ /* 0x000fe200000001ff */
[----:B------:R-:W-:Y:S01]  /*2440*/  @P4 LEA.HI R102, R102, R121, RZ, 0x3 ;  /* 0x0000007966664211 */ /* 0x000fe200078f18ff */
        /* <DEDUP_REMOVED lines=8> */
[----:B------:R-:W-:Y:S02]  /*24d0*/  FSEL R104, R104, RZ, !P0 ;  /* 0x000000ff68687208 */ /* 0x000fe40004000000 */
[----:B------:R-:W-:Y:S02]  /*24e0*/  PRMT R100, R91, 0x7632, R100 ;  /* 0x000076325b647816 */ /* 0x000fe40000000064 */
        /* <DEDUP_REMOVED lines=8> */
[----:B------:R-:W-:Y:S05]  /*2570*/  @!P4 BRA `(.L_x_483) ;  /* 0x00000000002cc947 */ /* 0x000fea0003800000 */
[----:B------:R-:W-:Y:S01]  /*2580*/  FFMA.FTZ R101, R3, UR6, R104 ;  /* 0x0000000603657c23 */ /* 0x000fe20008010068 */
[----:B------:R-:W-:-:S03]  /*2590*/  ISETP.LT.AND P0, PT, RZ, UR31, PT ;  /* 0x0000001fff007c0c */ /* 0x000fc6000bf01270 */
[----:B------:R-:W-:-:S04]  /*25a0*/  FADD.FTZ R100, R10, -R101 ;  /* 0x800000650a647221 */ /* 0x000fc80000010000 */
[----:B------:R-:W-:-:S05]  /*25b0*/  FMUL.FTZ R100, R100, UR30 ;  /* 0x0000001e64647c20 */ /* 0x000fca0008410000 */
[----:B------:R-:W-:Y:S02]  /*25c0*/  FSEL R100, R100, RZ, P0 ;  /* 0x000000ff64647208 */ /* 0x000fe40000000000 */
[----:B------:R-:W-:-:S03]  /*25d0*/  LOP3.LUT P0, RZ, R112, 0xff, RZ, 0xc0, !PT ;  /* 0x000000ff70ff7812 */ /* 0x000fc6000780c0ff */
[----:B------:R-:W-:-:S04]  /*25e0*/  FMUL.FTZ R100, R100, UR23 ;  /* 0x0000001764647c20 */ /* 0x000fc80008410000 */
[----:B------:R-:W-:-:S05]  /*25f0*/  FMUL.FTZ R100, R100, UR22 ;  /* 0x0000001664647c20 */ /* 0x000fca0008410000 */
[----:B------:R-:W-:-:S04]  /*2600*/  FSEL R100, R100, RZ, P0 ;  /* 0x000000ff64647208 */ /* 0x000fc80000000000 */
[----:B------:R-:W-:-:S04]  /*2610*/  F2FP.BF16.F32.PACK_AB R100, RZ, R100 ;  /* 0x00000064ff64723e */ /* 0x000fc800000010ff */
[----:B------:R-:W-:-:S07]  /*2620*/  PRMT R60, R100, 0x7610, R60 ;  /* 0x00007610643c7816 */ /* 0x000fce000000003c */
.L_x_483:
        /* <DEDUP_REMOVED lines=12> */
.L_x_484:
        /* <DEDUP_REMOVED lines=12> */
.L_x_485:
        /* <DEDUP_REMOVED lines=12> */
.L_x_486:
        /* <DEDUP_REMOVED lines=12> */
.L_x_487:
        /* <DEDUP_REMOVED lines=12> */
.L_x_488:
        /* <DEDUP_REMOVED lines=12> */
.L_x_489:
[----:B------:R-:W-:Y:S05]  /*2ab0*/  @!P4 BRA `(.L_x_490) ;  /* 0x0000001000a4c947 */ /* 0x000fea0003800000 */
[----:B------:R-:W-:Y:S01]  /*2ac0*/  FFMA.FTZ R100, R158, UR6, R104 ;  /* 0x000000069e647c23 */ /* 0x000fe20008010068 */
[----:B------:R-:W-:-:S03]  /*2ad0*/  ISETP.LT.AND P0, PT, RZ, UR31, PT ;  /* 0x0000001fff007c0c */ /* 0x000fc6000bf01270 */
[----:B------:R-:W-:-:S04]  /*2ae0*/  FADD.FTZ R100, R155, -R100 ;  /* 0x800000649b647221 */ /* 0x000fc80000010000 */
[----:B------:R-:W-:-:S05]  /*2af0*/  FMUL.FTZ R100, R100, UR30 ;  /* 0x0000001e64647c20 */ /* 0x000fca0008410000 */
[----:B------:R-:W-:Y:S02]  /*2b00*/  FSEL R100, R100, RZ, P0 ;  /* 0x000000ff64647208 */ /* 0x000fe40000000000 */
[----:B------:R-:W-:-:S03]  /*2b10*/  ISETP.GE.U32.AND P0, PT, R112, RZ, PT ;  /* 0x000000ff7000720c */ /* 0x000fc60003f06070 */
[----:B------:R-:W-:Y:S01]  /*2b20*/  FMUL.FTZ R100, R100, UR23 ;  /* 0x0000001764647c20 */ /* 0x000fe20008410000 */
[----:B------:R-:W-:-:S03]  /*2b30*/  ISETP.GE.U32.AND.EX P0, PT, R113, 0x1000000, PT, P0 ;  /* 0x010000007100780c */ /* 0x000fc60003f06100 */
[----:B------:R-:W-:-:S05]  /*2b40*/  FMUL.FTZ R100, R100, UR22 ;  /* 0x0000001664647c20 */ /* 0x000fca0008410000 */
[----:B------:R-:W-:-:S04]  /*2b50*/  FSEL R100, R100, RZ, P0 ;  /* 0x000000ff64647208 */ /* 0x000fc80000000000 */
[----:B------:R-:W-:-:S04]  /*2b60*/  F2FP.BF16.F32.PACK_AB R100, RZ, R100 ;  /* 0x00000064ff64723e */ /* 0x000fc800000010ff */
[----:B------:R-:W-:Y:S01]  /*2b70*/  PRMT R63, R63, 0x5410, R100 ;  /* 0x000054103f3f7816 */ /* 0x000fe20000000064 */
[----:B------:R-:W-:Y:S06]  /*2b80*/  BRA `(.L_x_490) ;  /* 0x0000001000707947 */ /* 0x000fec0003800000 */
.L_x_482:
[--C-:B------:R-:W-:Y:S01]  /*2b90*/  FFMA.FTZ R92, R130, UR6, R104.reuse ;  /* 0x00000006825c7c23 */ /* 0x100fe20008010068 */
[--C-:B------:R-:W-:Y:S01]  /*2ba0*/  FFMA.FTZ R95, R3, UR6, R104.reuse ;  /* 0x00000006035f7c23 */ /* 0x100fe20008010068 */
[--C-:B------:R-:W-:Y:S01]  /*2bb0*/  FFMA.FTZ R101, R13, UR6, R104.reuse ;  /* 0x000000060d657c23 */ /* 0x100fe20008010068 */
[----:B------:R-:W-:Y:S01]  /*2bc0*/  FFMA.FTZ R100, R150, UR6, R104 ;  /* 0x0000000696647c23 */ /* 0x000fe20008010068 */
[----:B------:R-:W-:Y:S01]  /*2bd0*/  FADD.FTZ R93, R127, -R92 ;  /* 0x8000005c7f5d7221 */ /* 0x000fe20000010000 */
[----:B------:R-:W-:Y:S01]  /*2be0*/  FADD.FTZ R92, R10, -R95 ;  /* 0x8000005f0a5c7221 */ /* 0x000fe20000010000 */
[----:B------:R-:W-:Y:S01]  /*2bf0*/  ISETP.LT.AND P0, PT, RZ, UR31, PT ;  /* 0x0000001fff007c0c */ /* 0x000fe2000bf01270 */
[----:B------:R-:W-:Y:S01]  /*2c00*/  FADD.FTZ R94, R8, -R101 ;  /* 0x80000065085e7221 */ /* 0x000fe20000010000 */
[----:B------:R-:W-:Y:S01]  /*2c10*/  FMUL.FTZ R93, R93, UR30 ;  /* 0x0000001e5d5d7c20 */ /* 0x000fe20008410000 */
[----:B------:R-:W-:Y:S01]  /*2c20*/  FMUL.FTZ R92, R92, UR30 ;  /* 0x0000001e5c5c7c20 */ /* 0x000fe20008410000 */
[----:B------:R-:W-:Y:S01]  /*2c30*/  FADD.FTZ R95, R145, -R100 ;  /* 0x80000064915f7221 */ /* 0x000fe20000010000 */
[----:B------:R-:W-:-:S02]  /*2c40*/  FMUL.FTZ R94, R94, UR30 ;  /* 0x0000001e5e5e7c20 */ /* 0x000fc40008410000 */
[----:B------:R-:W-:Y:S01]  /*2c50*/  FSEL R100, R93, RZ, P0 ;  /* 0x000000ff5d647208 */ /* 0x000fe20000000000 */
[----:B------:R-:W-:Y:S01]  /*2c60*/  FMUL.FTZ R95, R95, UR30 ;  /* 0x0000001e5f5f7c20 */ /* 0x000fe20008410000 */
[----:B------:R-:W-:Y:S01]  /*2c70*/  FSEL R93, R92, RZ, P0 ;  /* 0x000000ff5c5d7208 */ /* 0x000fe20000000000 */
[----:B------:R-:W-:Y:S06]  /*2c80*/  @!P4 BRA `(.L_x_491) ;  /* 0x000000000018c947 */ /* 0x000fec0003800000 */
[----:B------:R-:W-:Y:S01]  /*2c90*/  FMUL.FTZ R92, R93, UR23 ;  /* 0x000000175d5c7c20 */ /* 0x000fe20008410000 */
[----:B------:R-:W-:-:S03]  /*2ca0*/  LOP3.LUT P5, RZ, R112, 0xff, RZ, 0xc0, !PT ;  /* 0x000000ff70ff7812 */ /* 0x000fc600078ac0ff */
[----:B------:R-:W-:-:S05]  /*2cb0*/  FMUL.FTZ R92, R92, UR22 ;  /* 0x000000165c5c7c20 */ /* 0x000fca0008410000 */
[----:B------:R-:W-:-:S04]  /*2cc0*/  FSEL R92, R92, RZ, P5 ;  /* 0x000000ff5c5c7208 */ /* 0x000fc80002800000 */
[----:B------:R-:W-:-:S04]  /*2cd0*/  F2FP.BF16.F32.PACK_AB R92, RZ, R92 ;  /* 0x0000005cff5c723e */ /* 0x000fc800000010ff */
[----:B------:R-:W-:-:S07]  /*2ce0*/  PRMT R60, R92, 0x7610, R60 ;  /* 0x000076105c3c7816 */ /* 0x000fce000000003c */
.L_x_491:
[----:B------:R-:W-:Y:S05]  /*2cf0*/  @!P4 BRA `(.L_x_492) ;  /* 0x000000000018c947 */ /* 0x000fea0003800000 */
[----:B------:R-:W-:Y:S01]  /*2d00*/  FMUL.FTZ R92, R100, UR23 ;  /* 0x00000017645c7c20 */ /* 0x000fe20008410000 */
[----:B------:R-:W-:-:S03]  /*2d10*/  LOP3.LUT P5, RZ, R112, 0xff00, RZ, 0xc0, !PT ;  /* 0x0000ff0070ff7812 */ /* 0x000fc600078ac0ff */
[----:B------:R-:W-:-:S05]  /*2d20*/  FMUL.FTZ R92, R92, UR22 ;  /* 0x000000165c5c7c20 */ /* 0x000fca0008410000 */
[----:B------:R-:W-:-:S04]  /*2d30*/  FSEL R92, R92, RZ, P5 ;  /* 0x000000ff5c5c7208 */ /* 0x000fc80002800000 */
[----:B------:R-:W-:-:S04]  /*2d40*/  F2FP.BF16.F32.PACK_AB R92, RZ, R92 ;  /* 0x0000005cff5c723e */ /* 0x000fc800000010ff */
[----:B------:R-:W-:-:S07]  /*2d50*/  PRMT R60, R60, 0x5410, R92 ;  /* 0x000054103c3c7816 */ /* 0x000fce000000005c */
.L_x_492:
[----:B------:R-:W-:Y:S02]  /*2d60*/  F2FP.BF16.F32.PACK_AB R92, R100, R93 ;  /* 0x0000005d645c723e */ /* 0x000fe400000010ff */
[----:B------:R-:W-:Y:S02]  /*2d70*/  FSEL R95, R95, RZ, P0 ;  /* 0x000000ff5f5f7208 */ /* 0x000fe40000000000 */
        /* <DEDUP_REMOVED lines=8> */
.L_x_493:
[----:B------:R-:W-:Y:S01]  /*2e00*/  F2FP.BF16.F32.PACK_AB R93, R95, R94 ;  /* 0x0000005e5f5d723e */ /* 0x000fe200000010ff */
[----:B------:R-:W-:Y:S06]  /*2e10*/  @!P4 BRA `(.L_x_494) ;  /* 0x000000000018c947 */ /* 0x000fec0003800000 */
[----:B------:R-:W-:Y:S01]  /*2e20*/  FMUL.FTZ R94, R95, UR23 ;  /* 0x000000175f5e7c20 */ /* 0x000fe20008410000 */
[----:B------:R-:W-:-:S03]  /*2e30*/  LOP3.LUT P5, RZ, R112, 0xff000000, RZ, 0xc0, !PT ;  /* 0xff00000070ff7812 */ /* 0x000fc600078ac0ff */
[----:B------:R-:W-:-:S05]  /*2e40*/  FMUL.FTZ R94, R94, UR22 ;  /* 0x000000165e5e7c20 */ /* 0x000fca0008410000 */
[----:B------:R-:W-:-:S04]  /*2e50*/  FSEL R94, R94, RZ, P5 ;  /* 0x000000ff5e5e7208 */ /* 0x000fc80002800000 */
[----:B------:R-:W-:-:S04]  /*2e60*/  F2FP.BF16.F32.PACK_AB R94, RZ, R94 ;  /* 0x0000005eff5e723e */ /* 0x000fc800000010ff */
[----:B------:R-:W-:-:S07]  /*2e70*/  PRMT R61, R61, 0x5410, R94 ;  /* 0x000054103d3d7816 */ /* 0x000fce000000005e */
.L_x_494:
        /* <DEDUP_REMOVED lines=8> */
[----:B------:R-:W-:Y:S01]  /*2f00*/  FMUL.FTZ R100, R95, UR30 ;  /* 0x0000001e5f647c20 */ /* 0x000fe20008410000 */
[----:B------:R-:W-:Y:S01]  /*2f10*/  FMUL.FTZ R94, R94, UR30 ;  /* 0x0000001e5e5e7c20 */ /* 0x000fe20008410000 */
[----:B------:R-:W-:Y:S01]  /*2f20*/  FMUL.FTZ R95, R101, UR30 ;  /* 0x0000001e655f7c20 */ /* 0x000fe20008410000 */
[----:B------:R-:W-:-:S02]  /*2f30*/  FMUL.FTZ R102, R102, UR30 ;  /* 0x0000001e66667c20 */ /* 0x000fc40008410000 */
        /* <DEDUP_REMOVED lines=9> */
.L_x_495:
[----:B------:R-:W-:Y:S05]  /*2fd0*/  @!P4 BRA `(.L_x_496) ;  /* 0x000000000018c947 */ /* 0x000fea0003800000 */
[----:B------:R-:W-:Y:S01]  /*2fe0*/  FMUL.FTZ R94, R101, UR23 ;  /* 0x00000017655e7c20 */ /* 0x000fe20008410000 */
[----:B------:R-:W-:-:S03]  /*2ff0*/  LOP3.LUT P5, RZ, R113, 0xff00, RZ, 0xc0, !PT ;  /* 0x0000ff0071ff7812 */ /* 0x000fc600078ac0ff */
[----:B------:R-:W-:-:S05]  /*3000*/  FMUL.FTZ R94, R94, UR22 ;  /* 0x000000165e5e7c20 */ /* 0x000fca0008410000 */
[----:B------:R-:W-:-:S04]  /*3010*/  FSEL R94, R94, RZ, P5 ;  /* 0x000000ff5e5e7208 */ /* 0x000fc80002800000 */
[----:B------:R-:W-:-:S04]  /*3020*/  F2FP.BF16.F32.PACK_AB R94, RZ, R94 ;  /* 0x0000005eff5e723e */ /* 0x000fc800000010ff */
[----:B------:R-:W-:-:S07]  /*3030*/  PRMT R62, R62, 0x5410, R94 ;  /* 0x000054103e3e7816 */ /* 0x000fce000000005e */
.L_x_496:
        /* <DEDUP_REMOVED lines=10> */
.L_x_497:
[----:B------:R-:W-:Y:S01]  /*30e0*/  F2FP.BF16.F32.PACK_AB R95, R101, R100 ;  /* 0x00000064655f723e */ /* 0x000fe200000010ff */
[----:B------:R-:W-:Y:S06]  /*30f0*/  @!P4 BRA `(.L_x_490) ;  /* 0x0000000c0014c947 */ /* 0x000fec0003800000 */
[----:B------:R-:W-:Y:S01]  /*3100*/  FMUL.FTZ R100, R101, UR23 ;  /* 0x0000001765647c20 */ /* 0x000fe20008410000 */
[----:B------:R-:W-:-:S03]  /*3110*/  ISETP.GE.U32.AND P0, PT, R112, RZ, PT ;  /* 0x000000ff7000720c */ /* 0x000fc60003f06070 */
[----:B------:R-:W-:Y:S01]  /*3120*/  FMUL.FTZ R100, R100, UR22 ;  /* 0x0000001664647c20 */ /* 0x000fe20008410000 */
[----:B------:R-:W-:-:S04]  /*3130*/  ISETP.GE.U32.AND.EX P0, PT, R113, 0x1000000, PT, P0 ;  /* 0x010000007100780c */ /* 0x000fc80003f06100 */
[----:B------:R-:W-:-:S04]  /*3140*/  FSEL R100, R100, RZ, P0 ;  /* 0x000000ff64647208 */ /* 0x000fc80000000000 */
[----:B------:R-:W-:-:S04]  /*3150*/  F2FP.BF16.F32.PACK_AB R100, RZ, R100 ;  /* 0x00000064ff64723e */ /* 0x000fc800000010ff */
[----:B------:R-:W-:Y:S01]  /*3160*/  PRMT R63, R63, 0x5410, R100 ;  /* 0x000054103f3f7816 */ /* 0x000fe20000000064 */
[----:B------:R-:W-:Y:S06]  /*3170*/  BRA `(.L_x_490) ;  /* 0x0000000800f47947 */ /* 0x000fec0003800000 */
.L_x_481:
[----:B------:R-:W-:-:S04]  /*3180*/  UISETP.NE.U32.AND UP0, UPT, UR4, URZ, UPT ;  /* 0x000000ff0400728c */ /* 0x000fc8000bf05070 */
[----:B------:R-:W-:-:S09]  /*3190*/  UISETP.NE.AND.EX UP0, UPT, UR5, URZ, UPT, UP0 ;  /* 0x000000ff0500728c */ /* 0x000fd2000bf05300 */
[----:B------:R-:W-:Y:S05]  /*31a0*/  BRA.U UP0, `(.L_x_498) ;  /* 0x00000005006c7547 */ /* 0x000fea000b800000 */
[----:B------:R-:W-:Y:S01]  /*31b0*/  ISETP.LT.AND P0, PT, RZ, UR31, PT ;  /* 0x0000001fff007c0c */ /* 0x000fe2000bf01270 */
[----:B------:R-:W-:-:S12]  /*31c0*/  @!P4 BRA `(.L_x_499) ;  /* 0x000000000028c947 */ /* 0x000fd80003800000 */
[----:B------:R-:W-:Y:S01]  /*31d0*/  @P0 FFMA.FTZ R107, R3, UR6, R104 ;  /* 0x00000006036b0c23 */ /* 0x000fe20008010068 */
[----:B------:R-:W-:-:S03]  /*31e0*/  LOP3.LUT P5, RZ, R112, 0xff, RZ, 0xc0, !PT ;  /* 0x000000ff70ff7812 */ /* 0x000fc600078ac0ff */
[----:B------:R-:W-:Y:S01]  /*31f0*/  @P0 FADD.FTZ R160, R10, -R107 ;  /* 0x8000006b0aa00221 */ /* 0x000fe20000010000 */
[----:B------:R-:W-:-:S05]  /*3200*/  SHF.L.U32 R107, R88, 0x10, RZ ;  /* 0x00000010586b7819 */ /* 0x000fca00000006ff */
[----:B------:R-:W-:-:S04]  /*3210*/  @P0 FFMA.FTZ R107, R160, UR30, R107 ;  /* 0x0000001ea06b0c23 */ /* 0x000fc8000801006b */
[----:B------:R-:W-:-:S04]  /*3220*/  FMUL.FTZ R107, R107, UR23 ;  /* 0x000000176b6b7c20 */ /* 0x000fc80008410000 */
[----:B------:R-:W-:-:S05]  /*3230*/  FMUL.FTZ R107, R107, UR22 ;  /* 0x000000166b6b7c20 */ /* 0x000fca0008410000 */
[----:B------:R-:W-:-:S04]  /*3240*/  FSEL R107, R107, RZ, P5 ;  /* 0x000000ff6b6b7208 */ /* 0x000fc80002800000 */
[----:B------:R-:W-:-:S04]  /*3250*/  F2FP.BF16.F32.PACK_AB R107, RZ, R107 ;  /* 0x0000006bff6b723e */ /* 0x000fc800000010ff */
[----:B------:R-:W-:-:S07]  /*3260*/  PRMT R60, R107, 0x7610, R60 ;  /* 0x000076106b3c7816 */ /* 0x000fce000000003c */
.L_x_499:
[----:B------:R-:W-:Y:S05]  /*3270*/  @!P4 BRA `(.L_x_500) ;  /* 0x000000000028c947 */ /* 0x000fea0003800000 */
[----:B------:R-:W-:Y:S01]  /*3280*/  @P0 FFMA.FTZ R160, R130, UR6, R104 ;  /* 0x0000000682a00c23 */ /* 0x000fe20008010068 */
[----:B------:R-:W-:Y:S01]  /*3290*/  IMAD.U32 R103, R103, 0x10000, RZ ;  /* 0x0001000067677824 */ /* 0x000fe200078e00ff */
[----:B------:R-:W-:Y:S02]  /*32a0*/  LOP3.LUT P5, RZ, R112, 0xff00, RZ, 0xc0, !PT ;  /* 0x0000ff0070ff7812 */ /* 0x000fe400078ac0ff */
[----:B------:R-:W-:-:S04]  /*32b0*/  @P0 FADD.FTZ R160, R127, -R160 ;  /* 0x800000a07fa00221 */ /* 0x000fc80000010000 */
[----:B------:R-:W-:-:S04]  /*32c0*/  @P0 FFMA.FTZ R103, R160, UR30, R103 ;  /* 0x0000001ea0670c23 */ /* 0x000fc80008010067 */
[----:B------:R-:W-:-:S04]  /*32d0*/  FMUL.FTZ R103, R103, UR23 ;  /* 0x0000001767677c20 */ /* 0x000fc80008410000 */
[----:B------:R-:W-:-:S05]  /*32e0*/  FMUL.FTZ R103, R103, UR22 ;  /* 0x0000001667677c20 */ /* 0x000fca0008410000 */
[----:B------:R-:W-:-:S04]  /*32f0*/  FSEL R103, R103, RZ, P5 ;  /* 0x000000ff67677208 */ /* 0x000fc80002800000 */
[----:B------:R-:W-:-:S04]  /*3300*/  F2FP.BF16.F32.PACK_AB R103, RZ, R103 ;  /* 0x00000067ff67723e */ /* 0x000fc800000010ff */
[----:B------:R-:W-:-:S07]  /*3310*/  PRMT R60, R60, 0x5410, R103 ;  /* 0x000054103c3c7816 */ /* 0x000fce0000000067 */
.L_x_500:
[----:B------:R-:W-:Y:S05]  /*3320*/  @!P4 BRA `(.L_x_501) ;  /* 0x000000000028c947 */ /* 0x000fea0003800000 */
        /* <DEDUP_REMOVED lines=10> */
.L_x_501:
[----:B------:R-:W-:Y:S05]  /*33d0*/  @!P4 BRA `(.L_x_502) ;  /* 0x000000000028c947 */ /* 0x000fea0003800000 */
[----:B------:R-:W-:Y:S01]  /*33e0*/  @P0 FFMA.FTZ R160, R150, UR6, R104 ;  /* 0x0000000696a00c23 */ /* 0x000fe20008010068 */
[----:B------:R-:W-:Y:S02]  /*33f0*/  SHF.L.U32 R102, R102, 0x10, RZ ;  /* 0x0000001066667819 */ /* 0x000fe400000006ff */
[----:B------:R-:W-:Y:S01]  /*3400*/  LOP3.LUT P5, RZ, R112, 0xff000000, RZ, 0xc0, !PT ;  /* 0xff00000070ff7812 */ /* 0x000fe200078ac0ff */
[----:B------:R-:W-:-:S04]  /*3410*/  @P0 FADD.FTZ R103, R145, -R160 ;  /* 0x800000a091670221 */ /* 0x000fc80000010000 */
[----:B------:R-:W-:-:S04]  /*3420*/  @P0 FFMA.FTZ R102, R103, UR30, R102 ;  /* 0x0000001e67660c23 */ /* 0x000fc80008010066 */
[----:B------:R-:W-:-:S04]  /*3430*/  FMUL.FTZ R102, R102, UR23 ;  /* 0x0000001766667c20 */ /* 0x000fc80008410000 */
[----:B------:R-:W-:-:S05]  /*3440*/  FMUL.FTZ R102, R102, UR22 ;  /* 0x0000001666667c20 */ /* 0x000fca0008410000 */
[----:B------:R-:W-:-:S04]  /*3450*/  FSEL R102, R102, RZ, P5 ;  /* 0x000000ff66667208 */ /* 0x000fc80002800000 */
[----:B------:R-:W-:-:S04]  /*3460*/  F2FP.BF16.F32.PACK_AB R102, RZ, R102 ;  /* 0x00000066ff66723e */ /* 0x000fc800000010ff */
[----:B------:R-:W-:-:S07]  /*3470*/  PRMT R61, R61, 0x5410, R102 ;  /* 0x000054103d3d7816 */ /* 0x000fce0000000066 */
.L_x_502:
        /* <DEDUP_REMOVED lines=11> */
.L_x_503:
        /* <DEDUP_REMOVED lines=11> */
.L_x_504:
        /* <DEDUP_REMOVED lines=11> */
.L_x_505:
[----:B------:R-:W-:Y:S05]  /*3690*/  @!P4 BRA `(.L_x_490) ;  /* 0x0000000400acc947 */ /* 0x000fea0003800000 */
[----:B------:R-:W-:Y:S01]  /*36a0*/  @P0 FFMA.FTZ R102, R158, UR6, R104 ;  /* 0x000000069e660c23 */ /* 0x000fe20008010068 */
[----:B------:R-:W-:-:S03]  /*36b0*/  IMAD.U32 R100, R100, 0x10000, RZ ;  /* 0x0001000064647824 */ /* 0x000fc600078e00ff */
[----:B------:R-:W-:-:S04]  /*36c0*/  @P0 FADD.FTZ R101, R155, -R102 ;  /* 0x800000669b650221 */ /* 0x000fc80000010000 */
[----:B------:R-:W-:Y:S01]  /*36d0*/  @P0 FFMA.FTZ R100, R101, UR30, R100 ;  /* 0x0000001e65640c23 */ /* 0x000fe20008010064 */
        /* <DEDUP_REMOVED lines=8> */
.L_x_498:
[----:B------:R-:W-:Y:S01]  /*3760*/  ISETP.LT.AND P0, PT, RZ, UR31, PT ;  /* 0x0000001fff007c0c */ /* 0x000fe2000bf01270 */
[----:B------:R-:W-:Y:S01]  /*3770*/  IMAD.U32 R100, R100, 0x10000, RZ ;  /* 0x0001000064647824 */ /* 0x000fe200078e00ff */
[----:B------:R-:W-:Y:S02]  /*3780*/  SHF.L.U32 R103, R103, 0x10, RZ ;  /* 0x0000001067677819 */ /* 0x000fe400000006ff */
[----:B------:R-:W-:Y:S02]  /*3790*/  SHF.L.U32 R102, R102, 0x10, RZ ;  /* 0x0000001066667819 */ /* 0x000fe400000006ff */
[----:B------:R-:W-:Y:S02]  /*37a0*/  PLOP3.LUT P5, PT, PT, PT, UP2, 0x80, 0x8 ;  /* 0x000000000008781c */ /* 0x000fe40003faf028 */
[----:B------:R-:W-:-:S05]  /*37b0*/  SHF.L.U32 R101, R101, 0x10, RZ ;  /* 0x0000001065657819 */ /* 0x000fca00000006ff */
[--C-:B------:R-:W-:Y:S01]  /*37c0*/  @P0 FFMA.FTZ R92, R130, UR6, R104.reuse ;  /* 0x00000006825c0c23 */ /* 0x100fe20008010068 */
[--C-:B------:R-:W-:Y:S01]  /*37d0*/  @P0 FFMA.FTZ R94, R150, UR6, R104.reuse ;  /* 0x00000006965e0c23 */ /* 0x100fe20008010068 */
[--C-:B------:R-:W-:Y:S01]  /*37e0*/  @P0 FFMA.FTZ R93, R13, UR6, R104.reuse ;  /* 0x000000060d5d0c23 */ /* 0x100fe20008010068 */
[----:B------:R-:W-:Y:S01]  /*37f0*/  @P0 FFMA.FTZ R160, R158, UR6, R104 ;  /* 0x000000069ea00c23 */ /* 0x000fe20008010068 */
[----:B------:R-:W-:Y:S01]  /*3800*/  @P0 FADD.FTZ R92, R127, -R92 ;  /* 0x8000005c7f5c0221 */ /* 0x000fe20000010000 */
[----:B------:R-:W-:Y:S01]  /*3810*/  @P0 FADD.FTZ R95, R145, -R94 ;  /* 0x8000005e915f0221 */ /* 0x000fe20000010000 */
[----:B------:R-:W-:Y:S01]  /*3820*/  SHF.L.U32 R94, R90, 0x10, RZ ;  /* 0x000000105a5e7819 */ /* 0x000fe200000006ff */
[----:B------:R-:W-:Y:S01]  /*3830*/  @P0 FADD.FTZ R107, R155, -R160 ;  /* 0x800000a09b6b0221 */ /* 0x000fe20000010000 */
[----:B------:R-:W-:Y:S01]  /*3840*/  @P0 FFMA.FTZ R103, R92, UR30, R103 ;  /* 0x0000001e5c670c23 */ /* 0x000fe20008010067 */
[----:B------:R-:W-:Y:S01]  /*3850*/  @P0 FADD.FTZ R92, R8, -R93 ;  /* 0x8000005d085c0221 */ /* 0x000fe20000010000 */
[----:B------:R-:W-:-:S02]  /*3860*/  IMAD.U32 R93, R89, 0x10000, RZ ;  /* 0x00010000595d7824 */ /* 0x000fc400078e00ff */
[----:B------:R-:W-:Y:S01]  /*3870*/  @P0 FFMA.FTZ R102, R95, UR30, R102 ;  /* 0x0000001e5f660c23 */ /* 0x000fe20008010066 */
[----:B------:R-:W-:Y:S01]  /*3880*/  @P0 FFMA.FTZ R95, R11, UR6, R104 ;  /* 0x000000060b5f0c23 */ /* 0x000fe20008010068 */
[----:B------:R-:W-:Y:S01]  /*3890*/  @P0 FFMA.FTZ R100, R107, UR30, R100 ;  /* 0x0000001e6b640c23 */ /* 0x000fe20008010064 */
[----:B------:R-:W-:Y:S01]  /*38a0*/  @P0 FFMA.FTZ R93, R92, UR30, R93 ;  /* 0x0000001e5c5d0c23 */ /* 0x000fe2000801005d */
[--C-:B------:R-:W-:Y:S01]  /*38b0*/  @P0 FFMA.FTZ R92, R148, UR6, R104.reuse ;  /* 0x00000006945c0c23 */ /* 0x100fe20008010068 */
[----:B------:R-:W-:Y:S01]  /*38c0*/  @P0 FADD.FTZ R95, R6, -R95 ;  /* 0x8000005f065f0221 */ /* 0x000fe20000010000 */
[----:B------:R-:W-:Y:S02]  /*38d0*/  @P5 FFMA.FTZ R107, R3, UR6, R104 ;  /* 0x00000006036b5c23 */ /* 0x000fe40008010068 */
[----:B------:R-:W-:Y:S01]  /*38e0*/  @P0 FADD.FTZ R92, R147, -R92 ;  /* 0x8000005c935c0221 */ /* 0x000fe20000010000 */
[----:B------:R-:W-:Y:S01]  /*38f0*/  @P0 FFMA.FTZ R94, R95, UR30, R94 ;  /* 0x0000001e5f5e0c23 */ /* 0x000fe2000801005e */
[----:B------:R-:W-:Y:S01]  /*3900*/  @P0 FFMA.FTZ R95, R125, UR6, R104 ;  /* 0x000000067d5f0c23 */ /* 0x000fe20008010068 */
[----:B------:R-:W-:Y:S01]  /*3910*/  @P5 FADD.FTZ R107, R10, -R107 ;  /* 0x8000006b0a6b5221 */ /* 0x000fe20000010000 */
[----:B------:R-:W-:-:S02]  /*3920*/  @P0 FFMA.FTZ R101, R92, UR30, R101 ;  /* 0x0000001e5c650c23 */ /* 0x000fc40008010065 */
[----:B------:R-:W-:Y:S01]  /*3930*/  @P0 FADD.FTZ R92, R124, -R95 ;  /* 0x8000005f7c5c0221 */ /* 0x000fe20000010000 */
[----:B------:R-:W-:-:S05]  /*3940*/  SHF.L.U32 R95, R91, 0x10, RZ ;  /* 0x000000105b5f7819 */ /* 0x000fca00000006ff */
[----:B------:R-:W-:Y:S01]  /*3950*/  @P0 FFMA.FTZ R95, R92, UR30, R95 ;  /* 0x0000001e5c5f0c23 */ /* 0x000fe2000801005f */
[----:B------:R-:W-:-:S05]  /*3960*/  SHF.L.U32 R92, R88, 0x10, RZ ;  /* 0x00000010585c7819 */ /* 0x000fca00000006ff */
[----:B------:R-:W-:Y:S01]  /*3970*/  @P5 FFMA.FTZ R92, R107, UR30, R92 ;  /* 0x0000001e6b5c5c23 */ /* 0x000fe2000801005c */
[----:B------:R-:W-:Y:S06]  /*3980*/  @!P4 BRA `(.L_x_506) ;  /* 0x000000000018c947 */ /* 0x000fec0003800000 */
[----:B------:R-:W-:Y:S01]  /*3990*/  FMUL.FTZ R107, R92, UR23 ;  /* 0x000000175c6b7c20 */ /* 0x000fe20008410000 */
[----:B------:R-:W-:-:S03]  /*39a0*/  LOP3.LUT P0, RZ, R112, 0xff, RZ, 0xc0, !PT ;  /* 0x000000ff70ff7812 */ /* 0x000fc6000780c0ff */
[----:B------:R-:W-:-:S05]  /*39b0*/  FMUL.FTZ R107, R107, UR22 ;  /* 0x000000166b6b7c20 */ /* 0x000fca0008410000 */
[----:B------:R-:W-:-:S04]  /*39c0*/  FSEL R107, R107, RZ, P0 ;  /* 0x000000ff6b6b7208 */ /* 0x000fc80000000000 */
[----:B------:R-:W-:-:S04]  /*39d0*/  F2FP.BF16.F32.PACK_AB R107, RZ, R107 ;  /* 0x0000006bff6b723e */ /* 0x000fc800000010ff */
[----:B------:R-:W-:-:S07]  /*39e0*/  PRMT R60, R107, 0x7610, R60 ;  /* 0x000076106b3c7816 */ /* 0x000fce000000003c */
.L_x_506:
        /* <DEDUP_REMOVED lines=8> */
.L_x_507:
[----:B------:R-:W-:Y:S05]  /*3a70*/  @!P4 BRA `(.L_x_508) ;  /* 0x000000000018c947 */ /* 0x000fea0003800000 */
[----:B------:R-:W-:Y:S01]  /*3a80*/  FMUL.FTZ R103, R93, UR23 ;  /* 0x000000175d677c20 */ /* 0x000fe20008410000 */
[----:B------:R-:W-:-:S03]  /*3a90*/  LOP3.LUT P0, RZ, R112, 0xff0000, RZ, 0xc0, !PT ;  /* 0x00ff000070ff7812 */ /* 0x000fc6000780c0ff */
[----:B------:R-:W-:-:S05]  /*3aa0*/  FMUL.FTZ R103, R103, UR22 ;  /* 0x0000001667677c20 */ /* 0x000fca0008410000 */
[----:B------:R-:W-:-:S04]  /*3ab0*/  FSEL R103, R103, RZ, P0 ;  /* 0x000000ff67677208 */ /* 0x000fc80000000000 */
[----:B------:R-:W-:-:S04]  /*3ac0*/  F2FP.BF16.F32.PACK_AB R103, RZ, R103 ;  /* 0x00000067ff67723e */ /* 0x000fc800000010ff */
[----:B------:R-:W-:-:S07]  /*3ad0*/  PRMT R61, R103, 0x7610, R61 ;  /* 0x00007610673d7816 */ /* 0x000fce000000003d */
.L_x_508:
        /* <DEDUP_REMOVED lines=8> */
.L_x_509:
[----:B------:R-:W-:Y:S05]  /*3b60*/  @!P4 BRA `(.L_x_510) ;  /* 0x000000000018c947 */ /* 0x000fea0003800000 */
[----:B------:R-:W-:Y:S01]  /*3b70*/  FMUL.FTZ R102, R94, UR23 ;  /* 0x000000175e667c20 */ /* 0x000fe20008410000 */
[----:B------:R-:W-:-:S03]  /*3b80*/  LOP3.LUT P0, RZ, R113, 0xff, RZ, 0xc0, !PT ;  /* 0x000000ff71ff7812 */ /* 0x000fc6000780c0ff */
[----:B------:R-:W-:-:S05]  /*3b90*/  FMUL.FTZ R102, R102, UR22 ;  /* 0x0000001666667c20 */ /* 0x000fca0008410000 */
[----:B------:R-:W-:-:S04]  /*3ba0*/  FSEL R102, R102, RZ, P0 ;  /* 0x000000ff66667208 */ /* 0x000fc80000000000 */
[----:B------:R-:W-:-:S04]  /*3bb0*/  F2FP.BF16.F32.PACK_AB R102, RZ, R102 ;  /* 0x00000066ff66723e */ /* 0x000fc800000010ff */
[----:B------:R-:W-:-:S07]  /*3bc0*/  PRMT R62, R102, 0x7610, R62 ;  /* 0x00007610663e7816 */ /* 0x000fce000000003e */
.L_x_510:
        /* <DEDUP_REMOVED lines=8> */
.L_x_511:
[----:B------:R-:W-:Y:S05]  /*3c50*/  @!P4 BRA `(.L_x_512) ;  /* 0x000000000018c947 */ /* 0x000fea0003800000 */
[----:B------:R-:W-:Y:S01]  /*3c60*/  FMUL.FTZ R101, R95, UR23 ;  /* 0x000000175f657c20 */ /* 0x000fe20008410000 */
[----:B------:R-:W-:-:S03]  /*3c70*/  LOP3.LUT P0, RZ, R113, 0xff0000, RZ, 0xc0, !PT ;  /* 0x00ff000071ff7812 */ /* 0x000fc6000780c0ff */
[----:B------:R-:W-:-:S05]  /*3c80*/  FMUL.FTZ R101, R101, UR22 ;  /* 0x0000001665657c20 */ /* 0x000fca0008410000 */
[----:B------:R-:W-:-:S04]  /*3c90*/  FSEL R101, R101, RZ, P0 ;  /* 0x000000ff65657208 */ /* 0x000fc80000000000 */
[----:B------:R-:W-:-:S04]  /*3ca0*/  F2FP.BF16.F32.PACK_AB R101, RZ, R101 ;  /* 0x00000065ff65723e */ /* 0x000fc800000010ff */
[----:B------:R-:W-:-:S07]  /*3cb0*/  PRMT R63, R101, 0x7610, R63 ;  /* 0x00007610653f7816 */ /* 0x000fce000000003f */
.L_x_512:
        /* <DEDUP_REMOVED lines=8> */
[----:B------:R-:W-:-:S07]  /*3d40*/  PRMT R63, R63, 0x5410, R100 ;  /* 0x000054103f3f7816 */ /* 0x000fce0000000064 */
.L_x_490:
[----:B------:R-:W-:Y:S01]  /*3d50*/  ISETP.NE.U32.AND P0, PT, RZ, UR4, PT ;  /* 0x00000004ff007c0c */ /* 0x000fe2000bf05070 */
[----:B------:R-:W0:Y:S03]  /*3d60*/  @P4 LDC.64 R100, c[0x0][0x468] ;  /* 0x00011a00ff644b82 */ /* 0x000e260000000a00 */
[----:B------:R-:W-:-:S13]  /*3d70*/  ISETP.NE.AND.EX P0, PT, RZ, UR5, PT, P0 ;  /* 0x00000005ff007c0c */ /* 0x000fda000bf05300 */
[----:B------:R-:W1:Y:S01]  /*3d80*/  @P0 LDC.64 R102, c[0x0][0x478] ;  /* 0x00011e00ff660b82 */ /* 0x000e620000000a00 */
[----:B0-----:R-:W-:-:S04]  /*3d90*/  @P4 IMAD.WIDE.U32 R100, R105, 0x10, R100 ;  /* 0x0000001069644825 */ /* 0x001fc800078e0064 */
[----:B------:R-:W-:Y:S02]  /*3da0*/  VIADD R105, R105, 0x80 ;  /* 0x0000008069697836 */ /* 0x000fe40000000000 */
[C---:B-1----:R-:W-:Y:S01]  /*3db0*/  @P0 IMAD.WIDE.U32 R102, R120.reuse, 0x10, R102 ;  /* 0x0000001078660825 */ /* 0x042fe200078e0066 */
[----:B------:R-:W-:-:S04]  /*3dc0*/  IADD3 R120, PT, PT, R120, 0x80, RZ ;  /* 0x0000008078787810 */ /* 0x000fc80007ffe0ff */
[----:B------:R0:W-:Y:S04]  /*3dd0*/  @P0 STG.E.128 desc[UR20][R102.64], R92 ;  /* 0x0000005c66000986 */ /* 0x0001e8000c101d14 */
[----:B------:R0:W-:Y:S02]  /*3de0*/  @P4 STG.E.128 desc[UR20][R100.64], R60 ;  /* 0x0000003c64004986 */ /* 0x0001e4000c101d14 */
.L_x_480:
[----:B------:R-:W-:Y:S05]  /*3df0*/  BSYNC.RECONVERGENT B0 ;  /* 0x0000000000007941 */ /* 0x000fea0003800200 */
.L_x_479:
[----:B------:R-:W-:Y:S04]  /*3e00*/  BSSY.RECONVERGENT B0, `(.L_x_513) ;  /* 0x0000197000007945 */ /* 0x000fe80003800200 */
        /* <DEDUP_REMOVED lines=9> */
[----:B0-----:R-:W-:Y:S01]  /*3ea0*/  IMAD.U32 R102, R38, 0x10000, RZ ;  /* 0x0001000026667824 */ /* 0x001fe200078e00ff */
[----:B------:R-:W-:Y:S02]  /*3eb0*/  PRMT R103, R36, 0x7632, R103 ;  /* 0x0000763224677816 */ /* 0x000fe40000000067 */
[----:B------:R-:W-:Y:S02]  /*3ec0*/  PRMT R94, R37, 0x7632, R94 ;  /* 0x00007632255e7816 */ /* 0x000fe4000000005e */
[----:B------:R-:W-:Y:S02]  /*3ed0*/  SHF.L.U32 R103, R103, 0x10, RZ ;  /* 0x0000001067677819 */ /* 0x000fe400000006ff */
[----:B------:R-:W-:Y:S01]  /*3ee0*/  PRMT R101, R38, 0x7632, R101 ;  /* 0x0000763226657816 */ /* 0x000fe20000000065 */
[----:B------:R-:W-:-:S03]  /*3ef0*/  IMAD.U32 R94, R94, 0x10000, RZ ;  /* 0x000100005e5e7824 */ /* 0x000fc600078e00ff */
[----:B------:R-:W-:Y:S01]  /*3f00*/  SHF.L.U32 R101, R101, 0x10, RZ ;  /* 0x0000001065657819 */ /* 0x000fe200000006ff */
[--C-:B------:R-:W-:Y:S01]  /*3f10*/  @P5 FFMA.FTZ R93, R128, UR6, R104.reuse ;  /* 0x00000006805d5c23 */ /* 0x100fe20008010068 */
[--C-:B------:R-:W-:Y:S01]  /*3f20*/  @P5 FFMA.FTZ R100, R144, UR6, R104.reuse ;  /* 0x0000000690645c23 */ /* 0x100fe20008010068 */
[--C-:B------:R-:W-:Y:S02]  /*3f30*/  @P5 FFMA.FTZ R160, R152, UR6, R104.reuse ;  /* 0x0000000698a05c23 */ /* 0x100fe40008010068 */
[----:B------:R-:W-:Y:S01]  /*3f40*/  @P5 FADD.FTZ R92, R126, -R93 ;  /* 0x8000005d7e5c5221 */ /* 0x000fe20000010000 */
[----:B------:R-:W-:Y:S01]  /*3f50*/  @P5 FFMA.FTZ R93, R7, UR6, R104 ;  /* 0x00000006075d5c23 */ /* 0x000fe20008010068 */
[--C-:B------:R-:W-:Y:S01]  /*3f60*/  @P5 FADD.FTZ R95, R143, -R100.reuse ;  /* 0x800000648f5f5221 */ /* 0x100fe20000010000 */
[----:B------:R-:W-:Y:S01]  /*3f70*/  PRMT R100, R39, 0x7632, R100 ;  /* 0x0000763227647816 */ /* 0x000fe20000000064 */
[----:B------:R-:W-:Y:S01]  /*3f80*/  @P5 FFMA.FTZ R103, R92, UR30, R103 ;  /* 0x0000001e5c675c23 */ /* 0x000fe20008010067 */
[----:B------:R-:W-:Y:S01]  /*3f90*/  @P5 FADD.FTZ R92, R2, -R93 ;  /* 0x8000005d025c5221 */ /* 0x000fe20000010000 */
[----:B------:R-:W-:Y:S01]  /*3fa0*/  SHF.L.U32 R93, R37, 0x10, RZ ;  /* 0x00000010255d7819 */ /* 0x000fe200000006ff */
[----:B------:R-:W-:Y:S01]  /*3fb0*/  @P5 FFMA.FTZ R94, R95, UR30, R94 ;  /* 0x0000001e5f5e5c23 */ /* 0x000fe2000801005e */
[----:B------:R-:W-:Y:S01]  /*3fc0*/  @P5 FFMA.FTZ R95, R5, UR6, R104 ;  /* 0x00000006055f5c23 */ /* 0x000fe20008010068 */
[----:B------:R-:W-:Y:S01]  /*3fd0*/  SHF.L.U32 R100, R100, 0x10, RZ ;  /* 0x0000001064647819 */ /* 0x000fe200000006ff */
[----:B------:R-:W-:Y:S01]  /*3fe0*/  @P5 FADD.FTZ R107, R153, -R160 ;  /* 0x800000a0996b5221 */ /* 0x000fe20000010000 */
[----:B------:R-:W-:Y:S01]  /*3ff0*/  @P5 FFMA.FTZ R93, R92, UR30, R93 ;  /* 0x0000001e5c5d5c23 */ /* 0x000fe2000801005d */
[----:B------:R-:W-:Y:S01]  /*4000*/  @P5 FADD.FTZ R95, R0, -R95 ;  /* 0x8000005f005f5221 */ /* 0x000fe20000010000 */
[----:B------:R-:W-:Y:S01]  /*4010*/  @P5 FFMA.FTZ R92, R142, UR6, R104 ;  /* 0x000000068e5c5c23 */ /* 0x000fe20008010068 */
[----:B------:R-:W-:Y:S01]  /*4020*/  @P5 FFMA.FTZ R100, R107, UR30, R100 ;  /* 0x0000001e6b645c23 */ /* 0x000fe20008010064 */
[----:B------:R-:W-:Y:S01]  /*4030*/  @P5 FFMA.FTZ R107, R9, UR6, R104 ;  /* 0x00000006096b5c23 */ /* 0x000fe20008010068 */
[----:B------:R-:W-:Y:S01]  /*4040*/  @P5 FFMA.FTZ R102, R95, UR30, R102 ;  /* 0x0000001e5f665c23 */ /* 0x000fe20008010066 */
[----:B------:R-:W-:Y:S01]  /*4050*/  @P5 FADD.FTZ R92, R141, -R92 ;  /* 0x8000005c8d5c5221 */ /* 0x000fe20000010000 */
[----:B------:R-:W-:Y:S01]  /*4060*/  @P5 FFMA.FTZ R95, R123, UR6, R104 ;  /* 0x000000067b5f5c23 */ /* 0x000fe20008010068 */
[----:B------:R-:W-:-:S02]  /*4070*/  @P5 FADD.FTZ R107, R4, -R107 ;  /* 0x8000006b046b5221 */ /* 0x000fc40000010000 */
[----:B------:R-:W-:Y:S01]  /*4080*/  @P5 FFMA.FTZ R101, R92, UR30, R101 ;  /* 0x0000001e5c655c23 */ /* 0x000fe20008010065 */
[----:B------:R-:W-:Y:S01]  /*4090*/  @P5 FADD.FTZ R92, R122, -R95 ;  /* 0x8000005f7a5c5221 */ /* 0x000fe20000010000 */
[----:B------:R-:W-:-:S05]  /*40a0*/  SHF.L.U32 R95, R39, 0x10, RZ ;  /* 0x00000010275f7819 */ /* 0x000fca00000006ff */
[----:B------:R-:W-:Y:S01]  /*40b0*/  @P5 FFMA.FTZ R95, R92, UR30, R95 ;  /* 0x0000001e5c5f5c23 */ /* 0x000fe2000801005f */
[----:B------:R-:W-:-:S04]  /*40c0*/  IMAD.U32 R92, R36, 0x10000, RZ ;  /* 0x00010000245c7824 */ /* 0x000fc800078e00ff */
        /* <DEDUP_REMOVED lines=8> */
.L_x_517:
        /* <DEDUP_REMOVED lines=8> */
.L_x_518:
[----:B------:R-:W-:Y:S05]  /*41d0*/  @!P4 BRA `(.L_x_519) ;  /* 0x000000000018c947 */ /* 0x000fea0003800000 */
[----:B------:R-:W-:Y:S01]  /*41e0*/  FMUL.FTZ R103, R93, UR23 ;  /* 0x000000175d677c20 */ /* 0x000fe20008410000 */
[----:B------:R-:W-:-:S03]  /*41f0*/  LOP3.LUT P5, RZ, R114, 0xff0000, RZ, 0xc0, !PT ;  /* 0x00ff000072ff7812 */ /* 0x000fc600078ac0ff */
[----:B------:R-:W-:-:S05]  /*4200*/  FMUL.FTZ R103, R103, UR22 ;  /* 0x0000001667677c20 */ /* 0x000fca0008410000 */
[----:B------:R-:W-:-:S04]  /*4210*/  FSEL R103, R103, RZ, P5 ;  /* 0x000000ff67677208 */ /* 0x000fc80002800000 */
[----:B------:R-:W-:-:S04]  /*4220*/  F2FP.BF16.F32.PACK_AB R103, RZ, R103 ;  /* 0x00000067ff67723e */ /* 0x000fc800000010ff */
[----:B------:R-:W-:-:S07]  /*4230*/  PRMT R61, R103, 0x7610, R61 ;  /* 0x00007610673d7816 */ /* 0x000fce000000003d */
.L_x_519:
        /* <DEDUP_REMOVED lines=8> */
.L_x_520:
[----:B------:R-:W-:Y:S05]  /*42c0*/  @!P4 BRA `(.L_x_521) ;  /* 0x000000000018c947 */ /* 0x000fea0003800000 */
[----:B------:R-:W-:Y:S01]  /*42d0*/  FMUL.FTZ R94, R102, UR23 ;  /* 0x00000017665e7c20 */ /* 0x000fe20008410000 */
[----:B------:R-:W-:-:S03]  /*42e0*/  LOP3.LUT P5, RZ, R115, 0xff, RZ, 0xc0, !PT ;  /* 0x000000ff73ff7812 */ /* 0x000fc600078ac0ff */
[----:B------:R-:W-:-:S05]  /*42f0*/  FMUL.FTZ R94, R94, UR22 ;  /* 0x000000165e5e7c20 */ /* 0x000fca0008410000 */
[----:B------:R-:W-:-:S04]  /*4300*/  FSEL R94, R94, RZ, P5 ;  /* 0x000000ff5e5e7208 */ /* 0x000fc80002800000 */
[----:B------:R-:W-:-:S04]  /*4310*/  F2FP.BF16.F32.PACK_AB R94, RZ, R94 ;  /* 0x0000005eff5e723e */ /* 0x000fc800000010ff */
[----:B------:R-:W-:-:S07]  /*4320*/  PRMT R62, R94, 0x7610, R62 ;  /* 0x000076105e3e7816 */ /* 0x000fce000000003e */
.L_x_521:
        /* <DEDUP_REMOVED lines=8> */
.L_x_522:
[----:B------:R-:W-:Y:S05]  /*43b0*/  @!P4 BRA `(.L_x_523) ;  /* 0x000000000018c947 */ /* 0x000fea0003800000 */
[----:B------:R-:W-:Y:S01]  /*43c0*/  FMUL.FTZ R101, R95, UR23 ;  /* 0x000000175f657c20 */ /* 0x000fe20008410000 */
[----:B------:R-:W-:-:S03]  /*43d0*/  LOP3.LUT P5, RZ, R115, 0xff0000, RZ, 0xc0, !PT ;  /* 0x00ff000073ff7812 */ /* 0x000fc600078ac0ff */
[----:B------:R-:W-:-:S05]  /*43e0*/  FMUL.FTZ R101, R101, UR22 ;  /* 0x0000001665657c20 */ /* 0x000fca0008410000 */
[----:B------:R-:W-:-:S04]  /*43f0*/  FSEL R101, R101, RZ, P5 ;  /* 0x000000ff65657208 */ /* 0x000fc80002800000 */
[----:B------:R-:W-:-:S04]  /*4400*/  F2FP.BF16.F32.PACK_AB R101, RZ, R101 ;  /* 0x00000065ff65723e */ /* 0x000fc800000010ff */
[----:B------:R-:W-:-:S07]  /*4410*/  PRMT R63, R101, 0x7610, R63 ;  /* 0x00007610653f7816 */ /* 0x000fce000000003f */
.L_x_523:
        /* <DEDUP_REMOVED lines=10> */
.L_x_516:
[----:B------:R-:W-:Y:S01]  /*44c0*/  ISETP.LT.AND P5, PT, RZ, UR31, PT ;  /* 0x0000001fff007c0c */ /* 0x000fe2000bfa1270 */
[----:B------:R-:W-:-:S12]  /*44d0*/  @!P4 BRA `(.L_x_525) ;  /* 0x000000000028c947 */ /* 0x000fd80003800000 */
[----:B0-----:R-:W-:Y:S01]  /*44e0*/  @P5 FFMA.FTZ R101, R9, UR6, R104 ;  /* 0x0000000609655c23 */ /* 0x001fe20008010068 */
        /* <DEDUP_REMOVED lines=9> */
.L_x_525:
[----:B------:R-:W-:Y:S05]  /*4580*/  @!P4 BRA `(.L_x_526) ;  /* 0x00000000002cc947 */ /* 0x000fea0003800000 */
[----:B0-----:R-:W-:Y:S01]  /*4590*/  PRMT R100, R36, 0x7632, R100 ;  /* 0x0000763224647816 */ /* 0x001fe20000000064 */
[----:B------:R-:W-:Y:S01]  /*45a0*/  @P5 FFMA.FTZ R101, R128, UR6, R104 ;  /* 0x0000000680655c23 */ /* 0x000fe20008010068 */
[----:B------:R-:W-:Y:S02]  /*45b0*/  LOP3.LUT P6, RZ, R114, 0xff00, RZ, 0xc0, !PT ;  /* 0x0000ff0072ff7812 */ /* 0x000fe400078cc0ff */
[----:B------:R-:W-:Y:S01]  /*45c0*/  SHF.L.U32 R100, R100, 0x10, RZ ;  /* 0x0000001064647819 */ /* 0x000fe200000006ff */
[----:B------:R-:W-:-:S04]  /*45d0*/  @P5 FADD.FTZ R101, R126, -R101 ;  /* 0x800000657e655221 */ /* 0x000fc80000010000 */
[----:B------:R-:W-:-:S04]  /*45e0*/  @P5 FFMA.FTZ R100, R101, UR30, R100 ;  /* 0x0000001e65645c23 */ /* 0x000fc80008010064 */
[----:B------:R-:W-:-:S04]  /*45f0*/  FMUL.FTZ R100, R100, UR23 ;  /* 0x0000001764647c20 */ /* 0x000fc80008410000 */
[----:B------:R-:W-:-:S05]  /*4600*/  FMUL.FTZ R100, R100, UR22 ;  /* 0x0000001664647c20 */ /* 0x000fca0008410000 */
[----:B------:R-:W-:-:S04]  /*4610*/  FSEL R100, R100, RZ, P6 ;  /* 0x000000ff64647208 */ /* 0x000fc80003000000 */
[----:B------:R-:W-:-:S04]  /*4620*/  F2FP.BF16.F32.PACK_AB R100, RZ, R100 ;  /* 0x00000064ff64723e */ /* 0x000fc800000010ff */
[----:B------:R-:W-:-:S07]  /*4630*/  PRMT R60, R60, 0x5410, R100 ;  /* 0x000054103c3c7816 */ /* 0x000fce0000000064 */
.L_x_526:
[----:B------:R-:W-:Y:S05]  /*4640*/  @!P4 BRA `(.L_x_527) ;  /* 0x000000000028c947 */ /* 0x000fea0003800000 */
[----:B0-----:R-:W-:Y:S01]  /*4650*/  @P5 FFMA.FTZ R101, R7, UR6, R104 ;  /* 0x0000000607655c23 */ /* 0x001fe20008010068 */
        /* <DEDUP_REMOVED lines=9> */
.L_x_527:
        /* <DEDUP_REMOVED lines=12> */
.L_x_528:
[----:B------:R-:W-:Y:S05]  /*47b0*/  @!P4 BRA `(.L_x_529) ;  /* 0x000000000028c947 */ /* 0x000fea0003800000 */
        /* <DEDUP_REMOVED lines=10> */
.L_x_529:
[----:B------:R-:W-:Y:S05]  /*4860*/  @!P4 BRA `(.L_x_530) ;  /* 0x00000000002cc947 */ /* 0x000fea0003800000 */
[----:B0-----:R-:W-:Y:S01]  /*4870*/  PRMT R100, R38, 0x7632, R100 ;  /* 0x0000763226647816 */ /* 0x001fe20000000064 */
[----:B------:R-:W-:Y:S01]  /*4880*/  @P5 FFMA.FTZ R102, R142, UR6, R104 ;  /* 0x000000068e665c23 */ /* 0x000fe20008010068 */
[----:B------:R-:W-:-:S03]  /*4890*/  LOP3.LUT P6, RZ, R115, 0xff00, RZ, 0xc0, !PT ;  /* 0x0000ff0073ff7812 */ /* 0x000fc600078cc0ff */
[----:B------:R-:W-:Y:S02]  /*48a0*/  IMAD.U32 R100, R100, 0x10000, RZ ;  /* 0x0001000064647824 */ /* 0x000fe400078e00ff */
[----:B------:R-:W-:-:S04]  /*48b0*/  @P5 FADD.FTZ R101, R141, -R102 ;  /* 0x800000668d655221 */ /* 0x000fc80000010000 */
[----:B------:R-:W-:-:S04]  /*48c0*/  @P5 FFMA.FTZ R100, R101, UR30, R100 ;  /* 0x0000001e65645c23 */ /* 0x000fc80008010064 */
[----:B------:R-:W-:-:S04]  /*48d0*/  FMUL.FTZ R100, R100, UR23 ;  /* 0x0000001764647c20 */ /* 0x000fc80008410000 */
[----:B------:R-:W-:-:S05]  /*48e0*/  FMUL.FTZ R100, R100, UR22 ;  /* 0x0000001664647c20 */ /* 0x000fca0008410000 */
[----:B------:R-:W-:-:S04]  /*48f0*/  FSEL R100, R100, RZ, P6 ;  /* 0x000000ff64647208 */ /* 0x000fc80003000000 */
[----:B------:R-:W-:-:S04]  /*4900*/  F2FP.BF16.F32.PACK_AB R100, RZ, R100 ;  /* 0x00000064ff64723e */ /* 0x000fc800000010ff */
[----:B------:R-:W-:-:S07]  /*4910*/  PRMT R62, R62, 0x5410, R100 ;  /* 0x000054103e3e7816 */ /* 0x000fce0000000064 */
.L_x_530:
        /* <DEDUP_REMOVED lines=11> */
.L_x_531:
[----:B------:R-:W-:Y:S05]  /*49d0*/  @!P4 BRA `(.L_x_524) ;  /* 0x0000000c0044c947 */ /* 0x000fea0003800000 */
[----:B0-----:R-:W-:Y:S01]  /*49e0*/  PRMT R100, R39, 0x7632, R100 ;  /* 0x0000763227647816 */ /* 0x001fe20000000064 */
[----:B------:R-:W-:-:S03]  /*49f0*/  @P5 FFMA.FTZ R102, R152, UR6, R104 ;  /* 0x0000000698665c23 */ /* 0x000fc60008010068 */
[----:B------:R-:W-:Y:S01]  /*4a00*/  SHF.L.U32 R100, R100, 0x10, RZ ;  /* 0x0000001064647819 */ /* 0x000fe200000006ff */
        /* <DEDUP_REMOVED lines=10> */
.L_x_515:
[----:B0-----:R-:W0:Y:S02]  /*4ab0*/  LDC.64 R100, c[0x0][0x478] ;  /* 0x00011e00ff647b82 */ /* 0x001e240000000a00 */
[----:B0-----:R-:W-:-:S04]  /*4ac0*/  ISETP.NE.U32.AND P0, PT, R100, RZ, PT ;  /* 0x000000ff6400720c */ /* 0x001fc80003f05070 */
[----:B------:R-:W-:-:S13]  /*4ad0*/  ISETP.NE.AND.EX P0, PT, R101, RZ, PT, P0 ;  /* 0x000000ff6500720c */ /* 0x000fda0003f05300 */
[----:B------:R-:W-:Y:S05]  /*4ae0*/  @!P0 BRA `(.L_x_532) ;  /* 0x00000004007c8947 */ /* 0x000fea0003800000 */
[--C-:B------:R-:W-:Y:S01]  /*4af0*/  FFMA.FTZ R93, R128, UR6, R104.reuse ;  /* 0x00000006805d7c23 */ /* 0x100fe20008010068 */
[--C-:B------:R-:W-:Y:S01]  /*4b00*/  FFMA.FTZ R95, R7, UR6, R104.reuse ;  /* 0x00000006075f7c23 */ /* 0x100fe20008010068 */
[--C-:B------:R-:W-:Y:S01]  /*4b10*/  FFMA.FTZ R100, R144, UR6, R104.reuse ;  /* 0x0000000690647c23 */ /* 0x100fe20008010068 */
[----:B------:R-:W-:Y:S01]  /*4b20*/  ISETP.LT.AND P5, PT, RZ, UR31, PT ;  /* 0x0000001fff007c0c */ /* 0x000fe2000bfa1270 */
[----:B------:R-:W-:Y:S01]  /*4b30*/  FADD.FTZ R94, R126, -R93 ;  /* 0x8000005d7e5e7221 */ /* 0x000fe20000010000 */
[----:B------:R-:W-:Y:S01]  /*4b40*/  FFMA.FTZ R93, R9, UR6, R104 ;  /* 0x00000006095d7c23 */ /* 0x000fe20008010068 */
[----:B------:R-:W-:Y:S01]  /*4b50*/  FADD.FTZ R95, R2, -R95 ;  /* 0x8000005f025f7221 */ /* 0x000fe20000010000 */
[----:B------:R-:W-:Y:S02]  /*4b60*/  FADD.FTZ R100, R143, -R100 ;  /* 0x800000648f647221 */ /* 0x000fe40000010000 */
[----:B------:R-:W-:Y:S01]  /*4b70*/  FADD.FTZ R92, R4, -R93 ;  /* 0x8000005d045c7221 */ /* 0x000fe20000010000 */
[----:B------:R-:W-:Y:S01]  /*4b80*/  FMUL.FTZ R93, R94, UR30 ;  /* 0x0000001e5e5d7c20 */ /* 0x000fe20008410000 */
[----:B------:R-:W-:Y:S01]  /*4b90*/  FMUL.FTZ R94, R95, UR30 ;  /* 0x0000001e5f5e7c20 */ /* 0x000fe20008410000 */
[----:B------:R-:W-:Y:S01]  /*4ba0*/  FMUL.FTZ R95, R100, UR30 ;  /* 0x0000001e645f7c20 */ /* 0x000fe20008410000 */
[----:B------:R-:W-:-:S02]  /*4bb0*/  FMUL.FTZ R92, R92, UR30 ;  /* 0x0000001e5c5c7c20 */ /* 0x000fc40008410000 */
[----:B------:R-:W-:-:S03]  /*4bc0*/  FSEL R100, R93, RZ, P5 ;  /* 0x000000ff5d647208 */ /* 0x000fc60002800000 */
        /* <DEDUP_REMOVED lines=8> */
.L_x_533:
[----:B------:R-:W-:Y:S05]  /*4c50*/  @!P4 BRA `(.L_x_534) ;  /* 0x000000000018c947 */ /* 0x000fea0003800000 */
[----:B------:R-:W-:Y:S01]  /*4c60*/  FMUL.FTZ R92, R100, UR23 ;  /* 0x00000017645c7c20 */ /* 0x000fe20008410000 */
[----:B------:R-:W-:-:S03]  /*4c70*/  LOP3.LUT P6, RZ, R114, 0xff00, RZ, 0xc0, !PT ;  /* 0x0000ff0072ff7812 */ /* 0x000fc600078cc0ff */
[----:B------:R-:W-:-:S05]  /*4c80*/  FMUL.FTZ R92, R92, UR22 ;  /* 0x000000165c5c7c20 */ /* 0x000fca0008410000 */
[----:B------:R-:W-:-:S04]  /*4c90*/  FSEL R92, R92, RZ, P6 ;  /* 0x000000ff5c5c7208 */ /* 0x000fc80003000000 */
[----:B------:R-:W-:-:S04]  /*4ca0*/  F2FP.BF16.F32.PACK_AB R92, RZ, R92 ;  /* 0x0000005cff5c723e */ /* 0x000fc800000010ff */
[----:B------:R-:W-:-:S07]  /*4cb0*/  PRMT R60, R60, 0x5410, R92 ;  /* 0x000054103c3c7816 */ /* 0x000fce000000005c */
.L_x_534:
        /* <DEDUP_REMOVED lines=10> */
.L_x_535:
        /* <DEDUP_REMOVED lines=8> */
.L_x_536:
        /* <DEDUP_REMOVED lines=21> */
.L_x_537:
[----:B------:R-:W-:Y:S05]  /*4f30*/  @!P4 BRA `(.L_x_538) ;  /* 0x000000000018c947 */ /* 0x000fea0003800000 */
[----:B------:R-:W-:Y:S01]  /*4f40*/  FMUL.FTZ R94, R103, UR23 ;  /* 0x00000017675e7c20 */ /* 0x000fe20008410000 */
[----:B------:R-:W-:-:S03]  /*4f50*/  LOP3.LUT P6, RZ, R115, 0xff00, RZ, 0xc0, !PT ;  /* 0x0000ff0073ff7812 */ /* 0x000fc600078cc0ff */
[----:B------:R-:W-:-:S05]  /*4f60*/  FMUL.FTZ R94, R94, UR22 ;  /* 0x000000165e5e7c20 */ /* 0x000fca0008410000 */
[----:B------:R-:W-:-:S04]  /*4f70*/  FSEL R94, R94, RZ, P6 ;  /* 0x000000ff5e5e7208 */ /* 0x000fc80003000000 */
[----:B------:R-:W-:-:S04]  /*4f80*/  F2FP.BF16.F32.PACK_AB R94, RZ, R94 ;  /* 0x0000005eff5e723e */ /* 0x000fc800000010ff */
[----:B------:R-:W-:-:S07]  /*4f90*/  PRMT R62, R62, 0x5410, R94 ;  /* 0x000054103e3e7816 */ /* 0x000fce000000005e */
.L_x_538:
        /* <DEDUP_REMOVED lines=10> */
.L_x_539:
        /* <DEDUP_REMOVED lines=10> */
.L_x_532:
        /* <DEDUP_REMOVED lines=12> */
.L_x_540:
        /* <DEDUP_REMOVED lines=12> */
.L_x_541:
        /* <DEDUP_REMOVED lines=12> */
.L_x_542:
        /* <DEDUP_REMOVED lines=12> */
.L_x_543:
        /* <DEDUP_REMOVED lines=12> */
.L_x_544:
        /* <DEDUP_REMOVED lines=12> */
.L_x_545:
        /* <DEDUP_REMOVED lines=12> */
.L_x_546:
        /* <DEDUP_REMOVED lines=12> */
[----:B------:R-:W-:-:S07]  /*56e0*/  PRMT R63, R63, 0x5410, R100 ;  /* 0x000054103f3f7816 */ /* 0x000fce0000000064 */
.L_x_524:
[----:B0-----:R-:W0:Y:S08]  /*56f0*/  @P0 LDC.64 R102, c[0x0][0x478] ;  /* 0x00011e00ff660b82 */ /* 0x001e300000000a00 */
[----:B------:R-:W1:Y:S01]  /*5700*/  @P4 LDC.64 R100, c[0x0][0x468] ;  /* 0x00011a00ff644b82 */ /* 0x000e620000000a00 */
[----:B0-----:R-:W-:-:S04]  /*5710*/  @P0 IMAD.WIDE.U32 R102, R120, 0x10, R102 ;  /* 0x0000001078660825 */ /* 0x001fc800078e0066 */
[----:B------:R-:W-:Y:S01]  /*5720*/  VIADD R120, R120, 0x80 ;  /* 0x0000008078787836 */ /* 0x000fe20000000000 */
[----:B------:R2:W-:Y:S01]  /*5730*/  @P0 STG.E.128 desc[UR20][R102.64], R92 ;  /* 0x0000005c66000986 */ /* 0x0005e2000c101d14 */
[C---:B-1----:R-:W-:Y:S01]  /*5740*/  @P4 IMAD.WIDE.U32 R100, R105.reuse, 0x10, R100 ;  /* 0x0000001069644825 */ /* 0x042fe200078e0064 */
[----:B------:R-:W-:-:S04]  /*5750*/  IADD3 R105, PT, PT, R105, 0x80, RZ ;  /* 0x0000008069697810 */ /* 0x000fc80007ffe0ff */
[----:B------:R2:W-:Y:S03]  /*5760*/  @P4 STG.E.128 desc[UR20][R100.64], R60 ;  /* 0x0000003c64004986 */ /* 0x0005e6000c101d14 */
.L_x_514:
[----:B------:R-:W-:Y:S05]  /*5770*/  BSYNC.RECONVERGENT B0 ;  /* 0x0000000000007941 */ /* 0x000fea0003800200 */
.L_x_513:
        /* <DEDUP_REMOVED lines=10> */
[----:B0-2---:R-:W-:Y:S01]  /*5820*/  IMAD.U32 R102, R98, 0x10000, RZ ;  /* 0x0001000062667824 */ /* 0x005fe200078e00ff */
[----:B------:R-:W-:Y:S02]  /*5830*/  PRMT R103, R96, 0x7632, R103 ;  /* 0x0000763260677816 */ /* 0x000fe40000000067 */
[----:B------:R-:W-:Y:S02]  /*5840*/  PRMT R94, R97, 0x7632, R94 ;  /* 0x00007632615e7816 */ /* 0x000fe4000000005e */
[----:B------:R-:W-:-:S03]  /*5850*/  SHF.L.U32 R103, R103, 0x10, RZ ;  /* 0x0000001067677819 */ /* 0x000fc600000006ff */
[----:B------:R-:W-:-:S04]  /*5860*/  IMAD.U32 R94, R94, 0x10000, RZ ;  /* 0x000100005e5e7824 */ /* 0x000fc800078e00ff */
[--C-:B------:R-:W-:Y:S01]  /*5870*/  @P5 FFMA.FTZ R92, R138, UR6, R104.reuse ;  /* 0x000000068a5c5c23 */ /* 0x100fe20008010068 */
[--C-:B------:R-:W-:Y:S01]  /*5880*/  @P5 FFMA.FTZ R93, R131, UR6, R104.reuse ;  /* 0x00000006835d5c23 */ /* 0x100fe20008010068 */
[--C-:B------:R-:W-:Y:S01]  /*5890*/  @P5 FFMA.FTZ R100, R146, UR6, R104.reuse ;  /* 0x0000000692645c23 */ /* 0x100fe20008010068 */
[----:B------:R-:W-:Y:S01]  /*58a0*/  @P5 FFMA.FTZ R101, R133, UR6, R104 ;  /* 0x0000000685655c23 */ /* 0x000fe20008010068 */
[----:B------:R-:W-:Y:S01]  /*58b0*/  @P5 FADD.FTZ R92, R139, -R92 ;  /* 0x8000005c8b5c5221 */ /* 0x000fe20000010000 */
[----:B------:R-:W-:Y:S01]  /*58c0*/  @P5 FFMA.FTZ R107, R129, UR6, R104 ;  /* 0x00000006816b5c23 */ /* 0x000fe20008010068 */
[----:B------:R-:W-:Y:S01]  /*58d0*/  @P5 FADD.FTZ R95, R137, -R100 ;  /* 0x80000064895f5221 */ /* 0x000fe20000010000 */
[----:B------:R-:W-:Y:S01]  /*58e0*/  @P5 FADD.FTZ R101, R136, -R101 ;  /* 0x8000006588655221 */ /* 0x000fe20000010000 */
[----:B------:R-:W-:Y:S01]  /*58f0*/  @P5 FFMA.FTZ R103, R92, UR30, R103 ;  /* 0x0000001e5c675c23 */ /* 0x000fe20008010067 */
[----:B------:R-:W-:Y:S01]  /*5900*/  @P5 FADD.FTZ R92, R134, -R93 ;  /* 0x8000005d865c5221 */ /* 0x000fe20000010000 */
[----:B------:R-:W-:Y:S01]  /*5910*/  SHF.L.U32 R93, R97, 0x10, RZ ;  /* 0x00000010615d7819 */ /* 0x000fe200000006ff */
[----:B------:R-:W-:Y:S01]  /*5920*/  @P5 FFMA.FTZ R94, R95, UR30, R94 ;  /* 0x0000001e5f5e5c23 */ /* 0x000fe2000801005e */
[----:B------:R-:W-:Y:S01]  /*5930*/  PRMT R95, R98, 0x7632, R95 ;  /* 0x00007632625f7816 */ /* 0x000fe2000000005f */
[----:B------:R-:W-:Y:S01]  /*5940*/  @P5 FFMA.FTZ R102, R101, UR30, R102 ;  /* 0x0000001e65665c23 */ /* 0x000fe20008010066 */
[--C-:B------:R-:W-:Y:S01]  /*5950*/  @P5 FFMA.FTZ R101, R135, UR6, R104.reuse ;  /* 0x0000000687655c23 */ /* 0x100fe20008010068 */
[----:B------:R-:W-:Y:S01]  /*5960*/  @P5 FFMA.FTZ R93, R92, UR30, R93 ;  /* 0x0000001e5c5d5c23 */ /* 0x000fe2000801005d */
[----:B------:R-:W-:Y:S01]  /*5970*/  @P5 FFMA.FTZ R92, R156, UR6, R104 ;  /* 0x000000069c5c5c23 */ /* 0x000fe20008010068 */
[----:B------:R-:W-:Y:S01]  /*5980*/  SHF.L.U32 R95, R95, 0x10, RZ ;  /* 0x000000105f5f7819 */ /* 0x000fe200000006ff */
[----:B------:R-:W-:Y:S01]  /*5990*/  @P5 FADD.FTZ R107, R132, -R107 ;  /* 0x8000006b846b5221 */ /* 0x000fe20000010000 */
[----:B------:R-:W-:Y:S01]  /*59a0*/  PRMT R100, R99, 0x7632, R100 ;  /* 0x0000763263647816 */ /* 0x000fe20000000064 */
[----:B------:R-:W-:-:S03]  /*59b0*/  @P5 FADD.FTZ R92, R151, -R92 ;  /* 0x8000005c975c5221 */ /* 0x000fc60000010000 */
[----:B------:R-:W-:Y:S01]  /*59c0*/  SHF.L.U32 R100, R100, 0x10, RZ ;  /* 0x0000001064647819 */ /* 0x000fe200000006ff */
[----:B------:R-:W-:Y:S01]  /*59d0*/  @P5 FFMA.FTZ R95, R92, UR30, R95 ;  /* 0x0000001e5c5f5c23 */ /* 0x000fe2000801005f */
[----:B------:R-:W-:Y:S01]  /*59e0*/  @P5 FADD.FTZ R92, R140, -R101 ;  /* 0x800000658c5c5221 */ /* 0x000fe20000010000 */
[----:B------:R-:W-:-:S05]  /*59f0*/  SHF.L.U32 R101, R99, 0x10, RZ ;  /* 0x0000001063657819 */ /* 0x000fca00000006ff */
[----:B------:R-:W-:Y:S01]  /*5a00*/  @P5 FFMA.FTZ R101, R92, UR30, R101 ;  /* 0x0000001e5c655c23 */ /* 0x000fe20008010065 */
[----:B------:R-:W-:-:S04]  /*5a10*/  @P5 FFMA.FTZ R92, R154, UR6, R104 ;  /* 0x000000069a5c5c23 */ /* 0x000fc80008010068 */
[----:B------:R-:W-:Y:S01]  /*5a20*/  @P5 FADD.FTZ R121, R149, -R92 ;  /* 0x8000005c95795221 */ /* 0x000fe20000010000 */
[----:B------:R-:W-:-:S03]  /*5a30*/  IMAD.U32 R92, R96, 0x10000, RZ ;  /* 0x00010000605c7824 */ /* 0x000fc600078e00ff */
[----:B------:R-:W-:Y:S01]  /*5a40*/  @P5 FFMA.FTZ R100, R121, UR30, R100 ;  /* 0x0000001e79645c23 */ /* 0x000fe20008010064 */
        /* <DEDUP_REMOVED lines=8> */
.L_x_551:
        /* <DEDUP_REMOVED lines=8> */
.L_x_552:
[----:B------:R-:W-:Y:S05]  /*5b50*/  @!P4 BRA `(.L_x_553) ;  /* 0x000000000018c947 */ /* 0x000fea0003800000 */
[----:B------:R-:W-:Y:S01]  /*5b60*/  FMUL.FTZ R103, R93, UR23 ;  /* 0x000000175d677c20 */ /* 0x000fe20008410000 */
[----:B------:R-:W-:-:S03]  /*5b70*/  LOP3.LUT P5, RZ, R116, 0xff0000, RZ, 0xc0, !PT ;  /* 0x00ff000074ff7812 */ /* 0x000fc600078ac0ff */
[----:B------:R-:W-:-:S05]  /*5b80*/  FMUL.FTZ R103, R103, UR22 ;  /* 0x0000001667677c20 */ /* 0x000fca0008410000 */
[----:B------:R-:W-:-:S04]  /*5b90*/  FSEL R103, R103, RZ, P5 ;  /* 0x000000ff67677208 */ /* 0x000fc80002800000 */
[----:B------:R-:W-:-:S04]  /*5ba0*/  F2FP.BF16.F32.PACK_AB R103, RZ, R103 ;  /* 0x00000067ff67723e */ /* 0x000fc800000010ff */
[----:B------:R-:W-:-:S07]  /*5bb0*/  PRMT R61, R103, 0x7610, R61 ;  /* 0x00007610673d7816 */ /* 0x000fce000000003d */
.L_x_553:
        /* <DEDUP_REMOVED lines=8> */
.L_x_554:
[----:B------:R-:W-:Y:S05]  /*5c40*/  @!P4 BRA `(.L_x_555) ;  /* 0x000000000018c947 */ /* 0x000fea0003800000 */
[----:B------:R-:W-:Y:S01]  /*5c50*/  FMUL.FTZ R94, R102, UR23 ;  /* 0x00000017665e7c20 */ /* 0x000fe20008410000 */
[----:B------:R-:W-:-:S03]  /*5c60*/  LOP3.LUT P5, RZ, R117, 0xff, RZ, 0xc0, !PT ;  /* 0x000000ff75ff7812 */ /* 0x000fc600078ac0ff */
[----:B------:R-:W-:-:S05]  /*5c70*/  FMUL.FTZ R94, R94, UR22 ;  /* 0x000000165e5e7c20 */ /* 0x000fca0008410000 */
[----:B------:R-:W-:-:S04]  /*5c80*/  FSEL R94, R94, RZ, P5 ;  /* 0x000000ff5e5e7208 */ /* 0x000fc80002800000 */
[----:B------:R-:W-:-:S04]  /*5c90*/  F2FP.BF16.F32.PACK_AB R94, RZ, R94 ;  /* 0x0000005eff5e723e */ /* 0x000fc800000010ff */
[----:B------:R-:W-:-:S07]  /*5ca0*/  PRMT R62, R94, 0x7610, R62 ;  /* 0x000076105e3e7816 */ /* 0x000fce000000003e */
.L_x_555:
        /* <DEDUP_REMOVED lines=8> */
.L_x_556:
[----:B------:R-:W-:Y:S05]  /*5d30*/  @!P4 BRA `(.L_x_557) ;  /* 0x000000000018c947 */ /* 0x000fea0003800000 */
[----:B------:R-:W-:Y:S01]  /*5d40*/  FMUL.FTZ R95, R101, UR23 ;  /* 0x00000017655f7c20 */ /* 0x000fe20008410000 */
[----:B------:R-:W-:-:S03]  /*5d50*/  LOP3.LUT P5, RZ, R117, 0xff0000, RZ, 0xc0, !PT ;  /* 0x00ff000075ff7812 */ /* 0x000fc600078ac0ff */
[----:B------:R-:W-:-:S05]  /*5d60*/  FMUL.FTZ R95, R95, UR22 ;  /* 0x000000165f5f7c20 */ /* 0x000fca0008410000 */
[----:B------:R-:W-:-:S04]  /*5d70*/  FSEL R95, R95, RZ, P5 ;  /* 0x000000ff5f5f7208 */ /* 0x000fc80002800000 */
[----:B------:R-:W-:-:S04]  /*5d80*/  F2FP.BF16.F32.PACK_AB R95, RZ, R95 ;  /* 0x0000005fff5f723e */ /* 0x000fc800000010ff */
[----:B------:R-:W-:-:S07]  /*5d90*/  PRMT R63, R95, 0x7610, R63 ;  /* 0x000076105f3f7816 */ /* 0x000fce000000003f */
.L_x_557:
        /* <DEDUP_REMOVED lines=10> */
.L_x_550:
[----:B------:R-:W-:Y:S01]  /*5e40*/  ISETP.LT.AND P5, PT, RZ, UR31, PT ;  /* 0x0000001fff007c0c */ /* 0x000fe2000bfa1270 */
[----:B------:R-:W-:-:S12]  /*5e50*/  @!P4 BRA `(.L_x_559) ;  /* 0x000000000028c947 */ /* 0x000fd80003800000 */
[----:B0-2---:R-:W-:Y:S01]  /*5e60*/  @P5 FFMA.FTZ R101, R129, UR6, R104 ;  /* 0x0000000681655c23 */ /* 0x005fe20008010068 */
        /* <DEDUP_REMOVED lines=9> */
.L_x_559:
[----:B------:R-:W-:Y:S05]  /*5f00*/  @!P4 BRA `(.L_x_560) ;  /* 0x000000000028c947 */ /* 0x000fea0003800000 */
        /* <DEDUP_REMOVED lines=10> */
.L_x_560:
[----:B------:R-:W-:Y:S05]  /*5fb0*/  @!P4 BRA `(.L_x_561) ;  /* 0x000000000028c947 */ /* 0x000fea0003800000 */
[----:B0-2---:R-:W-:Y:S01]  /*5fc0*/  @P5 FFMA.FTZ R101, R131, UR6, R104 ;  /* 0x0000000683655c23 */ /* 0x005fe20008010068 */
        /* <DEDUP_REMOVED lines=9> */
.L_x_561:
[----:B------:R-:W-:Y:S05]  /*6060*/  @!P4 BRA `(.L_x_562) ;  /* 0x00000000002cc947 */ /* 0x000fea0003800000 */
[----:B0-2---:R-:W-:Y:S01]  /*6070*/  PRMT R100, R97, 0x7632, R100 ;  /* 0x0000763261647816 */ /* 0x005fe20000000064 */
        /* <DEDUP_REMOVED lines=10> */
.L_x_562:
        /* <DEDUP_REMOVED lines=11> */
.L_x_563:
[----:B------:R-:W-:Y:S05]  /*61d0*/  @!P4 BRA `(.L_x_564) ;  /* 0x00000000002cc947 */ /* 0x000fea0003800000 */
[----:B0-2---:R-:W-:Y:S01]  /*61e0*/  PRMT R100, R98, 0x7632, R100 ;  /* 0x0000763262647816 */ /* 0x005fe20000000064 */
        /* <DEDUP_REMOVED lines=10> */
.L_x_564:
        /* <DEDUP_REMOVED lines=11> */
.L_x_565:
[----:B------:R-:W-:Y:S05]  /*6340*/  @!P4 BRA `(.L_x_558) ;  /* 0x0000000c0044c947 */ /* 0x000fea0003800000 */
[----:B0-2---:R-:W-:Y:S01]  /*6350*/  PRMT R100, R99, 0x7632, R100 ;  /* 0x0000763263647816 */ /* 0x005fe20000000064 */
        /* <DEDUP_REMOVED lines=12> */
.L_x_549:
[----:B0-2---:R-:W0:Y:S02]  /*6420*/  LDC.64 R100, c[0x0][0x478] ;  /* 0x00011e00ff647b82 */ /* 0x005e240000000a00 */
[----:B0-----:R-:W-:-:S04]  /*6430*/  ISETP.NE.U32.AND P0, PT, R100, RZ, PT ;  /* 0x000000ff6400720c */ /* 0x001fc80003f05070 */
[----:B------:R-:W-:-:S13]  /*6440*/  ISETP.NE.AND.EX P0, PT, R101, RZ, PT, P0 ;  /* 0x000000ff6500720c */ /* 0x000fda0003f05300 */
[----:B------:R-:W-:Y:S05]  /*6450*/  @!P0 BRA `(.L_x_566) ;  /* 0x00000004007c8947 */ /* 0x000fea0003800000 */
        /* <DEDUP_REMOVED lines=9> */
[----:B------:R-:W-:Y:S01]  /*64f0*/  ISETP.LT.AND P5, PT, RZ, UR31, PT ;  /* 0x0000001fff007c0c */ /* 0x000fe2000bfa1270 */
[----:B------:R-:W-:Y:S01]  /*6500*/  FMUL.FTZ R92, R92, UR30 ;  /* 0x0000001e5c5c7c20 */ /* 0x000fe20008410000 */
[----:B------:R-:W-:Y:S01]  /*6510*/  FMUL.FTZ R94, R95, UR30 ;  /* 0x0000001e5f5e7c20 */ /* 0x000fe20008410000 */
[----:B------:R-:W-:Y:S01]  /*6520*/  FMUL.FTZ R95, R100, UR30 ;  /* 0x0000001e645f7c20 */ /* 0x000fe20008410000 */
[----:B------:R-:W-:-:S02]  /*6530*/  FSEL R100, R93, RZ, P5 ;  /* 0x000000ff5d647208 */ /* 0x000fc40002800000 */
        /* <DEDUP_REMOVED lines=8> */
.L_x_567:
[----:B------:R-:W-:Y:S05]  /*65c0*/  @!P4 BRA `(.L_x_568) ;  /* 0x000000000018c947 */ /* 0x000fea0003800000 */
[----:B------:R-:W-:Y:S01]  /*65d0*/  FMUL.FTZ R92, R100, UR23 ;  /* 0x00000017645c7c20 */ /* 0x000fe20008410000 */
[----:B------:R-:W-:-:S03]  /*65e0*/  LOP3.LUT P6, RZ, R116, 0xff00, RZ, 0xc0, !PT ;  /* 0x0000ff0074ff7812 */ /* 0x000fc600078cc0ff */
[----:B------:R-:W-:-:S05]  /*65f0*/  FMUL.FTZ R92, R92, UR22 ;  /* 0x000000165c5c7c20 */ /* 0x000fca0008410000 */
[----:B------:R-:W-:-:S04]  /*6600*/  FSEL R92, R92, RZ, P6 ;  /* 0x000000ff5c5c7208 */ /* 0x000fc80003000000 */
[----:B------:R-:W-:-:S04]  /*6610*/  F2FP.BF16.F32.PACK_AB R92, RZ, R92 ;  /* 0x0000005cff5c723e */ /* 0x000fc800000010ff */
[----:B------:R-:W-:-:S07]  /*6620*/  PRMT R60, R60, 0x5410, R92 ;  /* 0x000054103c3c7816 */ /* 0x000fce000000005c */
.L_x_568:
        /* <DEDUP_REMOVED lines=10> */
.L_x_569:
        /* <DEDUP_REMOVED lines=8> */
.L_x_570:
        /* <DEDUP_REMOVED lines=21> */
.L_x_571:
[----:B------:R-:W-:Y:S05]  /*68a0*/  @!P4 BRA `(.L_x_572) ;  /* 0x000000000018c947 */ /* 0x000fea0003800000 */
[----:B------:R-:W-:Y:S01]  /*68b0*/  FMUL.FTZ R94, R102, UR23 ;  /* 0x00000017665e7c20 */ /* 0x000fe20008410000 */
[----:B------:R-:W-:-:S03]  /*68c0*/  LOP3.LUT P6, RZ, R117, 0xff00, RZ, 0xc0, !PT ;  /* 0x0000ff0075ff7812 */ /* 0x000fc600078cc0ff */
[----:B------:R-:W-:-:S05]  /*68d0*/  FMUL.FTZ R94, R94, UR22 ;  /* 0x000000165e5e7c20 */ /* 0x000fca0008410000 */
[----:B------:R-:W-:-:S04]  /*68e0*/  FSEL R94, R94, RZ, P6 ;  /* 0x000000ff5e5e7208 */ /* 0x000fc80003000000 */
[----:B------:R-:W-:-:S04]  /*68f0*/  F2FP.BF16.F32.PACK_AB R94, RZ, R94 ;  /* 0x0000005eff5e723e */ /* 0x000fc800000010ff */
[----:B------:R-:W-:-:S07]  /*6900*/  PRMT R62, R62, 0x5410, R94 ;  /* 0x000054103e3e7816 */ /* 0x000fce000000005e */
.L_x_572:
        /* <DEDUP_REMOVED lines=10> */
.L_x_573:
        /* <DEDUP_REMOVED lines=10> */
.L_x_566:
        /* <DEDUP_REMOVED lines=12> */
.L_x_574:
        /* <DEDUP_REMOVED lines=12> */
.L_x_575:
        /* <DEDUP_REMOVED lines=12> */
.L_x_576:
        /* <DEDUP_REMOVED lines=12> */
.L_x_577:
        /* <DEDUP_REMOVED lines=12> */
.L_x_578:
        /* <DEDUP_REMOVED lines=12> */
.L_x_579:
        /* <DEDUP_REMOVED lines=12> */
.L_x_580:
        /* <DEDUP_REMOVED lines=13> */
.L_x_558:
[----:B0-2---:R-:W0:Y:S08]  /*7060*/  @P0 LDC.64 R102, c[0x0][0x478] ;  /* 0x00011e00ff660b82 */ /* 0x005e300000000a00 */
[----:B------:R-:W1:Y:S01]  /*7070*/  @P4 LDC.64 R100, c[0x0][0x468] ;  /* 0x00011a00ff644b82 */ /* 0x000e620000000a00 */
[----:B0-----:R-:W-:-:S05]  /*7080*/  @P0 IMAD.WIDE.U32 R102, R120, 0x10, R102 ;  /* 0x0000001078660825 */ /* 0x001fca00078e0066 */
[----:B------:R3:W-:Y:S01]  /*7090*/  @P0 STG.E.128 desc[UR20][R102.64], R92 ;  /* 0x0000005c66000986 */ /* 0x0007e2000c101d14 */
[----:B-1----:R-:W-:-:S05]  /*70a0*/  @P4 IMAD.WIDE.U32 R100, R105, 0x10, R100 ;  /* 0x0000001069644825 */ /* 0x002fca00078e0064 */
[----:B------:R3:W-:Y:S02]  /*70b0*/  @P4 STG.E.128 desc[UR20][R100.64], R60 ;  /* 0x0000003c64004986 */ /* 0x0007e4000c101d14 */
.L_x_548:
[----:B------:R-:W-:Y:S05]  /*70c0*/  BSYNC.RECONVERGENT B0 ;  /* 0x0000000000007941 */ /* 0x000fea0003800200 */
.L_x_547:
[----:B------:R-:W-:Y:S02]  /*70d0*/  UIADD3 UR11, UPT, UPT, UR11, UR26, URZ ;  /* 0x0000001a0b0b7290 */ /* 0x000fe4000fffe0ff */
[----:B------:R-:W-:Y:S02]  /*70e0*/  UPLOP3.LUT UP1, UPT, UPT, UPT, UP1, 0x40, 0x4 ;  /* 0x000000000004789c */ /* 0x000fe40003f2e810 */
[----:B------:R-:W-:-:S09]  /*70f0*/  UISETP.GE.AND UP0, UPT, UR11, UR27, UPT ;  /* 0x0000001b0b00728c */ /* 0x000fd2000bf06270 */
[----:B------:R-:W-:Y:S05]  /*7100*/  BRA.U !UP0, `(.L_x_581) ;  /* 0xffffff9508447547 */ /* 0x000fea000b83ffff */
.L_x_468:
[----:B------:R-:W1:Y:S08]  /*7110*/  S2UR UR6, SR_CTAID.X ;  /* 0x00000000000679c3 */ /* 0x000e700000002500 */
[----:B------:R-:W4:Y:S08]  /*7120*/  LDC.64 R2, c[0x0][0x440] ;  /* 0x00011000ff027b82 */ /* 0x000f300000000a00 */
[----:B------:R-:W0:Y:S08]  /*7130*/  LDC.64 R4, c[0x0][0x448] ;  /* 0x00011200ff047b82 */ /* 0x000e300000000a00 */
[----:B------:R-:W2:Y:S01]  /*7140*/  LDC.64 R6, c[0x0][0x440] ;  /* 0x00011000ff067b82 */ /* 0x000ea20000000a00 */
[----:B-1----:R-:W-:-:S06]  /*7150*/  UIMAD UR6, UR6, UR10, URZ ;  /* 0x0000000a060672a4 */ /* 0x002fcc000f8e02ff */
[----:B------:R-:W-:Y:S01]  /*7160*/  IMAD.U32 R0, RZ, RZ, UR6 ;  /* 0x00000006ff007e24 */ /* 0x000fe2000f8e00ff */
[----:B------:R-:W1:Y:S04]  /*7170*/  LDC.64 R8, c[0x0][0x448] ;  /* 0x00011200ff087b82 */ /* 0x000e680000000a00 */
[----:B------:R-:W-:-:S05]  /*7180*/  LEA.HI R161, R0, R161, RZ, 0x1d ;  /* 0x000000a100a17211 */ /* 0x000fca00078fe8ff */
[----:B----4-:R-:W-:-:S04]  /*7190*/  @P1 IMAD.WIDE.U32 R2, R161, 0x20, R2 ;  /* 0x00000020a1021825 */ /* 0x010fc800078e0002 */
[C---:B0-----:R-:W-:Y:S01]  /*71a0*/  @P1 IMAD.WIDE.U32 R4, R161.reuse, 0x20, R4 ;  /* 0x00000020a1041825 */ /* 0x041fe200078e0004 */
[----:B------:R-:W-:Y:S01]  /*71b0*/  @P1 IADD3 R161, PT, PT, R161, 0x80, RZ ;  /* 0x00000080a1a11810 */ /* 0x000fe20007ffe0ff */
[----:B------:R0:W-:Y:S04]  /*71c0*/  @P1 STG.E.128 desc[UR20][R2.64], R72 ;  /* 0x0000004802001986 */ /* 0x0001e8000c101d14 */
[C---:B--2---:R-:W-:Y:S01]  /*71d0*/  @P2 IMAD.WIDE.U32 R6, R161.reuse, 0x20, R6 ;  /* 0x00000020a1062825 */ /* 0x044fe200078e0006 */
[----:B------:R0:W-:Y:S03]  /*71e0*/  @P1 STG.E.128 desc[UR20][R2.64+0x10], R76 ;  /* 0x0000104c02001986 */ /* 0x0001e6000c101d14 */
[----:B-1----:R-:W-:Y:S01]  /*71f0*/  @P2 IMAD.WIDE.U32 R8, R161, 0x20, R8 ;  /* 0x00000020a1082825 */ /* 0x002fe200078e0008 */
[----:B------:R0:W-:Y:S04]  /*7200*/  @P1 STG.E.128 desc[UR20][R4.64], R52 ;  /* 0x0000003404001986 */ /* 0x0001e8000c101d14 */
        /* <DEDUP_REMOVED lines=16> */
.L_x_582:
        /* <DEDUP_REMOVED lines=15> */
.L_x_10665:


//--------------------- .text._ZN10layer_norm22ln_bwd_finalize_kernelINS_22Kernel_traits_finalizeILj3072E13__nv_bfloat16S2_S2_S2_fjLb0ELj1024ELj4ENS_18Kernel_traits_baseILj3072ES2_S2_S2_S2_fjLj1024EEEEELb0ELb1EEEvNS_9BwdParamsE --------------------------
	.section	.text._ZN10layer_norm22ln_bwd_finalize_kernelINS_22Kernel_traits_finalizeILj3072E13__nv_bfloat16S2_S2_S2_fjLb0ELj1024ELj4ENS_18Kernel_traits_baseILj3072ES2_S2_S2_S2_fjLj1024EEEEELb0ELb1EEEvNS_9BwdParamsE,"ax",@progbits
	.align	128
        .global         _ZN10layer_norm22ln_bwd_finalize_kernelINS_22Kernel_traits_finalizeILj3072E13__nv_bfloat16S2_S2_S2_fjLb0ELj1024ELj4ENS_18Kernel_traits_baseILj3072ES2_S2_S2_S2_fjLj1024EEEEELb0ELb1EEEvNS_9BwdParamsE
        .type           _ZN10layer_norm22ln_bwd_finalize_kernelINS_22Kernel_traits_finalizeILj3072E13__nv_bfloat16S2_S2_S2_fjLb0ELj1024ELj4ENS_18Kernel_traits_baseILj3072ES2_S2_S2_S2_fjLj1024EEEEELb0ELb1EEEvNS_9BwdParamsE,@function
        .size           _ZN10layer_norm22ln_bwd_finalize_kernelINS_22Kernel_traits_finalizeILj3072E13__nv_bfloat16S2_S2_S2_fjLb0ELj1024ELj4ENS_18Kernel_traits_baseILj3072ES2_S2_S2_S2_fjLj1024EEEEELb0ELb1EEEvNS_9BwdParamsE,(.L_x_10666 - _ZN10layer_norm22ln_bwd_finalize_kernelINS_22Kernel_traits_finalizeILj3072E13__nv_bfloat16S2_S2_S2_fjLb0ELj1024ELj4ENS_18Kernel_traits_baseILj3072ES2_S2_S2_S2_fjLj1024EEEEELb0ELb1EEEvNS_9BwdParamsE)
        .other          _ZN10layer_norm22ln_bwd_finalize_kernelINS_22Kernel_traits_finalizeILj3072E13__nv_bfloat16S2_S2_S2_fjLb0ELj1024ELj4ENS_18Kernel_traits_baseILj3072ES2_S2_S2_S2_fjLj1024EEEEELb0ELb1EEEvNS_9BwdParamsE,@"STO_CUDA_ENTRY STV_DEFAULT"
_ZN10layer_norm22ln_bwd_finalize_kernelINS_22Kernel_traits_finalizeILj3072E13__nv_bfloat16S2_S2_S2_fjLb0ELj1024ELj4ENS_18Kernel_traits_baseILj3072ES2_S2_S2_S2_fjLj1024EEEEELb0ELb1EEEvNS_9BwdParamsE:
.text._ZN10layer_norm22ln_bwd_finalize_kernelINS_22Kernel_traits_finalizeILj3072E13__nv_bfloat16S2_S2_S2_fjLb0ELj1024ELj4ENS_18Kernel_traits_baseILj3072ES2_S2_S2_S2_fjLj1024EEEEELb0ELb1EEEvNS_9BwdParamsE:
[----:B------:R-:W-:Y:S01]  /*0000*/  LDC R1, c[0x0][0x37c] ;  /* 0x0000df00ff017b82 */ /* 0x000fe20000000800 */
[----:B------:R-:W0:Y:S01]  /*0010*/  S2R R58, SR_CTAID.X ;  /* 0x00000000003a7919 */ /* 0x000e220000002500 */
[----:B------:R-:W1:Y:S01]  /*0020*/  S2R R57, SR_TID.X ;  /* 0x0000000000397919 */ /* 0x000e620000002100 */
[----:B0-----:R-:W-:-:S04]  /*0030*/  SHF.L.U32 R0, R58, 0x5, RZ ;  /* 0x000000053a007819 */ /* 0x001fc800000006ff */
[----:B-1----:R-:W-:-:S04]  /*0040*/  LOP3.LUT R2, R0, 0x1f, R57, 0xf8, !PT ;  /* 0x0000001f00027812 */ /* 0x002fc800078ef839 */
[----:B------:R-:W-:-:S13]  /*0050*/  ISETP.GT.U32.AND P0, PT, R2, 0xbff, PT ;  /* 0x00000bff0200780c */ /* 0x000fda0003f04070 */
[----:B------:R-:W-:Y:S05]  /*0060*/  @P0 EXIT ;  /* 0x000000000000094d */ /* 0x000fea0003800000 */
[----:B------:R-:W0:Y:S01]  /*0070*/  LDCU UR8, c[0x0][0x380] ;  /* 0x00007000ff0877ac */ /* 0x000e220008000800 */
[----:B------:R-:W-:Y:S01]  /*0080*/  SHF.R.U32.HI R2, RZ, 0x5, R57 ;  /* 0x00000005ff027819 */ /* 0x000fe20000011639 */
[----:B------:R-:W-:Y:S01]  /*0090*/  BSSY.RECONVERGENT B0, `(.L_x_583) ;  /* 0x0000139000007945 */ /* 0x000fe20003800200 */
[----:B------:R-:W-:Y:S01]  /*00a0*/  HFMA2 R3, -RZ, RZ, 0, 0 ;  /* 0x00000000ff037431 */ /* 0x000fe200000001ff */
[----:B------:R-:W1:Y:S01]  /*00b0*/  LDCU.64 UR6, c[0x0][0x358] ;  /* 0x00006b00ff0677ac */ /* 0x000e620008000a00 */
[----:B------:R-:W-:Y:S02]  /*00c0*/  LOP3.LUT R57, R57, 0x1f, RZ, 0xc0, !PT ;  /* 0x0000001f39397812 */ /* 0x000fe400078ec0ff */
[----:B------:R-:W-:Y:S02]  /*00d0*/  MOV R43, RZ ;  /* 0x000000ff002b7202 */ /* 0x000fe40000000f00 */
[----:B0-----:R-:W-:-:S13]  /*00e0*/  ISETP.GE.U32.AND P0, PT, R2, UR8, PT ;  /* 0x0000000802007c0c */ /* 0x001fda000bf06070 */
[----:B-1----:R-:W-:Y:S05]  /*00f0*/  @P0 BRA `(.L_x_584) ;  /* 0x0000001000c80947 */ /* 0x002fea0003800000 */
[----:B------:R-:W-:Y:S01]  /*0100*/  LOP3.LUT R36, R2, 0x20, RZ, 0xfc, !PT ;  /* 0x0000002002247812 */ /* 0x000fe200078efcff */
[----:B------:R-:W-:Y:S01]  /*0110*/  BSSY.RECONVERGENT B1, `(.L_x_585) ;  /* 0x00000b2000017945 */ /* 0x000fe20003800200 */
[----:B------:R-:W-:Y:S02]  /*0120*/  LOP3.LUT R4, RZ, R2, RZ, 0x33, !PT ;  /* 0x00000002ff047212 */ /* 0x000fe400078e33ff */
[----:B------:R-:W-:Y:S02]  /*0130*/  VIMNMX.U32 R3, PT, PT, R36, UR8, !PT ;  /* 0x0000000824037c48 */ /* 0x000fe4000ffe0000 */
[----:B------:R-:W-:Y:S02]  /*0140*/  MOV R43, RZ ;  /* 0x000000ff002b7202 */ /* 0x000fe40000000f00 */
[----:B------:R-:W-:-:S04]  /*0150*/  IADD3 R3, PT, PT, R3, R4, RZ ;  /* 0x0000000403037210 */ /* 0x000fc80007ffe0ff */
[C---:B------:R-:W-:Y:S02]  /*0160*/  ISETP.GE.U32.AND P1, PT, R3.reuse, 0x1e0, PT ;  /* 0x000001e00300780c */ /* 0x040fe40003f26070 */
[----:B------:R-:W-:Y:S02]  /*0170*/  LEA.HI R54, R3, 0x1, RZ, 0x1b ;  /* 0x0000000103367811 */ /* 0x000fe400078fd8ff */
[----:B------:R-:W-:Y:S02]  /*0180*/  MOV R3, RZ ;  /* 0x000000ff00037202 */ /* 0x000fe40000000f00 */
[----:B------:R-:W-:-:S07]  /*0190*/  LOP3.LUT P0, R56, R54, 0xf, RZ, 0xc0, !PT ;  /* 0x0000000f36387812 */ /* 0x000fce000780c0ff */
[----:B------:R-:W-:Y:S06]  /*01a0*/  @!P1 BRA `(.L_x_586) ;  /* 0x0000000800a09947 */ /* 0x000fec0003800000 */
[----:B------:R-:W0:Y:S01]  /*01b0*/  LDC R55, c[0x0][0x388] ;  /* 0x0000e200ff377b82 */ /* 0x000e220000000800 */
[C---:B------:R-:W-:Y:S01]  /*01c0*/  LOP3.LUT R5, R2.reuse, 0x120, RZ, 0xfc, !PT ;  /* 0x0000012002057812 */ /* 0x040fe200078efcff */
[----:B------:R-:W-:Y:S01]  /*01d0*/  HFMA2 R43, -RZ, RZ, 0, 0 ;  /* 0x00000000ff2b7431 */ /* 0x000fe200000001ff */
[C---:B------:R-:W-:Y:S02]  /*01e0*/  LOP3.LUT R7, R2.reuse, 0x140, RZ, 0xfc, !PT ;  /* 0x0000014002077812 */ /* 0x040fe400078efcff */
[C---:B------:R-:W-:Y:S02]  /*01f0*/  LOP3.LUT R4, R2.reuse, 0x100, RZ, 0xfc, !PT ;  /* 0x0000010002047812 */ /* 0x040fe400078efcff */
[C---:B------:R-:W-:Y:S02]  /*0200*/  LOP3.LUT R9, R2.reuse, 0x160, RZ, 0xfc, !PT ;  /* 0x0000016002097812 */ /* 0x040fe400078efcff */
[C---:B------:R-:W-:Y:S02]  /*0210*/  LOP3.LUT R11, R2.reuse, 0x180, RZ, 0xfc, !PT ;  /* 0x00000180020b7812 */ /* 0x040fe400078efcff */
[----:B------:R-:W-:-:S02]  /*0220*/  LOP3.LUT R12, R2, 0x1a0, RZ, 0xfc, !PT ;  /* 0x000001a0020c7812 */ /* 0x000fc400078efcff */
[C---:B------:R-:W-:Y:S02]  /*0230*/  LOP3.LUT R13, R2.reuse, 0x1c0, RZ, 0xfc, !PT ;  /* 0x000001c0020d7812 */ /* 0x040fe400078efcff */
[C---:B------:R-:W-:Y:S02]  /*0240*/  LOP3.LUT R15, R2.reuse, 0x1e0, RZ, 0xfc, !PT ;  /* 0x000001e0020f7812 */ /* 0x040fe400078efcff */
[C---:B------:R-:W-:Y:S02]  /*0250*/  LOP3.LUT R16, R2.reuse, 0x80, RZ, 0xfc, !PT ;  /* 0x0000008002107812 */ /* 0x040fe400078efcff */
[C---:B------:R-:W-:Y:S02]  /*0260*/  LOP3.LUT R17, R2.reuse, 0xa0, RZ, 0xfc, !PT ;  /* 0x000000a002117812 */ /* 0x040fe400078efcff */
[C---:B------:R-:W-:Y:S02]  /*0270*/  LOP3.LUT R19, R2.reuse, 0xc0, RZ, 0xfc, !PT ;  /* 0x000000c002137812 */ /* 0x040fe400078efcff */
[C---:B------:R-:W-:Y:S01]  /*0280*/  LOP3.LUT R21, R2.reuse, 0xe0, RZ, 0xfc, !PT ;  /* 0x000000e002157812 */ /* 0x040fe200078efcff */
[-CC-:B0-----:R-:W-:Y:S01]  /*0290*/  IMAD R6, R5, R55.reuse, R0.reuse ;  /* 0x0000003705067224 */ /* 0x181fe200078e0200 */
[C---:B------:R-:W-:Y:S01]  /*02a0*/  LOP3.LUT R23, R2.reuse, 0x40, RZ, 0xfc, !PT ;  /* 0x0000004002177812 */ /* 0x040fe200078efcff */
[-CC-:B------:R-:W-:Y:S01]  /*02b0*/  IMAD R8, R7, R55.reuse, R0.reuse ;  /* 0x0000003707087224 */ /* 0x180fe200078e0200 */
[----:B------:R-:W-:Y:S01]  /*02c0*/  LOP3.LUT R25, R2, 0x60, RZ, 0xfc, !PT ;  /* 0x0000006002197812 */ /* 0x000fe200078efcff */
[-CC-:B------:R-:W-:Y:S01]  /*02d0*/  IMAD R36, R36, R55.reuse, R0.reuse ;  /* 0x0000003724247224 */ /* 0x180fe200078e0200 */
[----:B------:R-:W-:Y:S01]  /*02e0*/  LOP3.LUT R27, R54, 0xffffff0, RZ, 0xc0, !PT ;  /* 0x0ffffff0361b7812 */ /* 0x000fe200078ec0ff */
[-CC-:B------:R-:W-:Y:S01]  /*02f0*/  IMAD R4, R4, R55.reuse, R0.reuse ;  /* 0x0000003704047224 */ /* 0x180fe200078e0200 */
[----:B------:R-:W-:Y:S01]  /*0300*/  IADD3 R5, PT, PT, R57, R6, RZ ;  /* 0x0000000639057210 */ /* 0x000fe20007ffe0ff */
[-CC-:B------:R-:W-:Y:S01]  /*0310*/  IMAD R10, R9, R55.reuse, R0.reuse ;  /* 0x00000037090a7224 */ /* 0x180fe200078e0200 */
[----:B------:R-:W-:Y:S01]  /*0320*/  IADD3 R6, PT, PT, R57, R8, RZ ;  /* 0x0000000839067210 */ /* 0x000fe20007ffe0ff */
[----:B------:R-:W-:-:S02]  /*0330*/  IMAD R14, R11, R55, R0 ;  /* 0x000000370b0e7224 */ /* 0x000fc400078e0200 */
[-CC-:B------:R-:W-:Y:S01]  /*0340*/  IMAD R18, R12, R55.reuse, R0.reuse ;  /* 0x000000370c127224 */ /* 0x180fe200078e0200 */
[----:B------:R-:W-:Y:S01]  /*0350*/  IADD3 R7, PT, PT, R57, R10, RZ ;  /* 0x0000000a39077210 */ /* 0x000fe20007ffe0ff */
[-CC-:B------:R-:W-:Y:S01]  /*0360*/  IMAD R20, R13, R55.reuse, R0.reuse ;  /* 0x000000370d147224 */ /* 0x180fe200078e0200 */
[----:B------:R-:W-:Y:S01]  /*0370*/  IADD3 R8, PT, PT, R57, R14, RZ ;  /* 0x0000000e39087210 */ /* 0x000fe20007ffe0ff */
[-CC-:B------:R-:W-:Y:S01]  /*0380*/  IMAD R22, R15, R55.reuse, R0.reuse ;  /* 0x000000370f167224 */ /* 0x180fe200078e0200 */
[C---:B------:R-:W-:Y:S01]  /*0390*/  IADD3 R9, PT, PT, R57.reuse, R18, RZ ;  /* 0x0000001239097210 */ /* 0x040fe20007ffe0ff */
[-CC-:B------:R-:W-:Y:S01]  /*03a0*/  IMAD R24, R16, R55.reuse, R0.reuse ;  /* 0x0000003710187224 */ /* 0x180fe200078e0200 */
[----:B------:R-:W-:Y:S01]  /*03b0*/  IADD3 R16, PT, PT, R57, R4, RZ ;  /* 0x0000000439107210 */ /* 0x000fe20007ffe0ff */
[-CC-:B------:R-:W-:Y:S01]  /*03c0*/  IMAD R26, R17, R55.reuse, R0.reuse ;  /* 0x00000037111a7224 */ /* 0x180fe200078e0200 */
[----:B------:R-:W-:Y:S01]  /*03d0*/  IADD3 R12, PT, PT, R57, R36, RZ ;  /* 0x00000024390c7210 */ /* 0x000fe20007ffe0ff */
[-CC-:B------:R-:W-:Y:S01]  /*03e0*/  IMAD R28, R19, R55.reuse, R0.reuse ;  /* 0x00000037131c7224 */ /* 0x180fe200078e0200 */
[----:B------:R-:W-:Y:S01]  /*03f0*/  IADD3 R19, PT, PT, -R27, RZ, RZ ;  /* 0x000000ff1b137210 */ /* 0x000fe20007ffe1ff */
[-CC-:B------:R-:W-:Y:S01]  /*0400*/  IMAD R30, R21, R55.reuse, R0.reuse ;  /* 0x00000037151e7224 */ /* 0x180fe200078e0200 */
[----:B------:R-:W-:Y:S01]  /*0410*/  IADD3 R10, PT, PT, R57, R20, RZ ;  /* 0x00000014390a7210 */ /* 0x000fe20007ffe0ff */
[-CC-:B------:R-:W-:Y:S01]  /*0420*/  IMAD R32, R23, R55.reuse, R0.reuse ;  /* 0x0000003717207224 */ /* 0x180fe200078e0200 */
[----:B------:R-:W-:Y:S01]  /*0430*/  IADD3 R11, PT, PT, R57, R22, RZ ;  /* 0x00000016390b7210 */ /* 0x000fe20007ffe0ff */
[-CC-:B------:R-:W-:Y:S01]  /*0440*/  IMAD R34, R25, R55.reuse, R0.reuse ;  /* 0x0000003719227224 */ /* 0x180fe200078e0200 */
[C---:B------:R-:W-:Y:S01]  /*0450*/  IADD3 R18, PT, PT, R57.reuse, R24, RZ ;  /* 0x0000001839127210 */ /* 0x040fe20007ffe0ff */
[----:B------:R-:W-:Y:S01]  /*0460*/  IMAD R0, R2, R55, R0 ;  /* 0x0000003702007224 */ /* 0x000fe200078e0200 */
[----:B------:R-:W-:-:S02]  /*0470*/  IADD3 R13, PT, PT, R57, R26, RZ ;  /* 0x0000001a390d7210 */ /* 0x000fc40007ffe0ff */
[C---:B------:R-:W-:Y:S02]  /*0480*/  IADD3 R14, PT, PT, R57.reuse, R28, RZ ;  /* 0x0000001c390e7210 */ /* 0x040fe40007ffe0ff */
[C---:B------:R-:W-:Y:S02]  /*0490*/  IADD3 R15, PT, PT, R57.reuse, R30, RZ ;  /* 0x0000001e390f7210 */ /* 0x040fe40007ffe0ff */
[C---:B------:R-:W-:Y:S02]  /*04a0*/  IADD3 R4, PT, PT, R57.reuse, R32, RZ ;  /* 0x0000002039047210 */ /* 0x040fe40007ffe0ff */
[C---:B------:R-:W-:Y:S02]  /*04b0*/  IADD3 R17, PT, PT, R57.reuse, R34, RZ ;  /* 0x0000002239117210 */ /* 0x040fe40007ffe0ff */
[----:B------:R-:W-:-:S07]  /*04c0*/  IADD3 R0, PT, PT, R57, R0, RZ ;  /* 0x0000000039007210 */ /* 0x000fce0007ffe0ff */
.L_x_587:
        /* <DEDUP_REMOVED lines=118> */
.L_x_586:
[----:B------:R-:W-:Y:S05]  /*0c30*/  BSYNC.RECONVERGENT B1 ;  /* 0x0000000000017941 */ /* 0x000fea0003800200 */
.L_x_585:
        /* <DEDUP_REMOVED lines=9> */
[----:B------:R-:W0:Y:S08]  /*0cd0*/  LDC R32, c[0x0][0x388] ;  /* 0x0000e200ff207b82 */ /* 0x000e300000000800 */
[----:B------:R-:W1:Y:S08]  /*0ce0*/  LDC.64 R6, c[0x0][0x448] ;  /* 0x00011200ff067b82 */ /* 0x000e700000000a00 */
[----:B------:R-:W2:Y:S01]  /*0cf0*/  LDC.64 R8, c[0x0][0x440] ;  /* 0x00011000ff087b82 */ /* 0x000ea20000000a00 */
[----:B0-----:R-:W-:-:S05]  /*0d00*/  IMAD R13, R2, R32, R11 ;  /* 0x00000020020d7224 */ /* 0x001fca00078e020b */
[CC--:B------:R-:W-:Y:S02]  /*0d10*/  LEA R21, R32.reuse, R13.reuse, 0x5 ;  /* 0x0000000d20157211 */ /* 0x0c0fe400078e28ff */
[CC--:B------:R-:W-:Y:S01]  /*0d20*/  LEA R23, R32.reuse, R13.reuse, 0x6 ;  /* 0x0000000d20177211 */ /* 0x0c0fe200078e30ff */
[----:B-1----:R-:W-:Y:S01]  /*0d30*/  IMAD.WIDE.U32 R14, R13, 0x4, R6 ;  /* 0x000000040d0e7825 */ /* 0x002fe200078e0006 */
[----:B------:R-:W-:-:S03]  /*0d40*/  LEA R29, R32, R13, 0x7 ;  /* 0x0000000d201d7211 */ /* 0x000fc600078e38ff */
[--C-:B--2---:R-:W-:Y:S02]  /*0d50*/  IMAD.WIDE.U32 R16, R13, 0x4, R8.reuse ;  /* 0x000000040d107825 */ /* 0x104fe400078e0008 */
[----:B------:R0:W2:Y:S02]  /*0d60*/  LDG.E R14, desc[UR6][R14.64] ;  /* 0x000000060e0e7981 */ /* 0x0000a4000c1e1900 */
[C---:B------:R-:W-:Y:S02]  /*0d70*/  IMAD.WIDE.U32 R18, R21.reuse, 0x4, R8 ;  /* 0x0000000415127825 */ /* 0x040fe400078e0008 */
[----:B------:R1:W3:Y:S01]  /*0d80*/  LDG.E R0, desc[UR6][R16.64] ;  /* 0x0000000610007981 */ /* 0x0002e2000c1e1900 */
[----:B------:R-:W-:Y:S01]  /*0d90*/  LEA R27, R32, R23, 0x5 ;  /* 0x00000017201b7211 */ /* 0x000fe200078e28ff */
[----:B------:R-:W-:Y:S02]  /*0da0*/  IMAD.WIDE.U32 R20, R21, 0x4, R6 ;  /* 0x0000000415147825 */ /* 0x000fe400078e0006 */
[----:B------:R4:W5:Y:S02]  /*0db0*/  LDG.E R4, desc[UR6][R18.64] ;  /* 0x0000000612047981 */ /* 0x000964000c1e1900 */
[----:B------:R-:W-:-:S02]  /*0dc0*/  IMAD.WIDE.U32 R12, R23, 0x4, R8 ;  /* 0x00000004170c7825 */ /* 0x000fc400078e0008 */
[----:B------:R-:W5:Y:S02]  /*0dd0*/  LDG.E R31, desc[UR6][R20.64] ;  /* 0x00000006141f7981 */ /* 0x000f64000c1e1900 */
[----:B------:R-:W-:Y:S01]  /*0de0*/  IMAD.WIDE.U32 R22, R23, 0x4, R6 ;  /* 0x0000000417167825 */ /* 0x000fe200078e0006 */
[----:B0-----:R-:W-:Y:S01]  /*0df0*/  LEA R15, R32, R29, 0x5 ;  /* 0x0000001d200f7211 */ /* 0x001fe200078e28ff */
[----:B------:R0:W5:Y:S02]  /*0e00*/  LDG.E R12, desc[UR6][R12.64] ;  /* 0x000000060c0c7981 */ /* 0x000164000c1e1900 */
[C---:B-1----:R-:W-:Y:S02]  /*0e10*/  IMAD.WIDE.U32 R16, R27.reuse, 0x4, R8 ;  /* 0x000000041b107825 */ /* 0x042fe400078e0008 */
[----:B------:R1:W5:Y:S02]  /*0e20*/  LDG.E R33, desc[UR6][R22.64] ;  /* 0x0000000616217981 */ /* 0x000364000c1e1900 */
[----:B----4-:R-:W-:-:S02]  /*0e30*/  IMAD.WIDE.U32 R18, R27, 0x4, R6 ;  /* 0x000000041b127825 */ /* 0x010fc400078e0006 */
[----:B------:R-:W4:Y:S02]  /*0e40*/  LDG.E R17, desc[UR6][R16.64] ;  /* 0x0000000610117981 */ /* 0x000f24000c1e1900 */
[C---:B------:R-:W-:Y:S01]  /*0e50*/  IMAD.WIDE.U32 R26, R29.reuse, 0x4, R6 ;  /* 0x000000041d1a7825 */ /* 0x040fe200078e0006 */
[----:B0-----:R-:W-:Y:S01]  /*0e60*/  LEA R13, R32, R29, 0x6 ;  /* 0x0000001d200d7211 */ /* 0x001fe200078e30ff */
[----:B------:R-:W4:Y:S02]  /*0e70*/  LDG.E R19, desc[UR6][R18.64] ;  /* 0x0000000612137981 */ /* 0x000f24000c1e1900 */
[--C-:B------:R-:W-:Y:S02]  /*0e80*/  IMAD.WIDE.U32 R24, R29, 0x4, R8.reuse ;  /* 0x000000041d187825 */ /* 0x100fe400078e0008 */
[----:B------:R-:W4:Y:S02]  /*0e90*/  LDG.E R27, desc[UR6][R26.64] ;  /* 0x000000061a1b7981 */ /* 0x000f24000c1e1900 */
[----:B------:R-:W-:-:S02]  /*0ea0*/  IMAD.WIDE.U32 R28, R15, 0x4, R8 ;  /* 0x000000040f1c7825 */ /* 0x000fc400078e0008 */
[----:B------:R0:W4:Y:S02]  /*0eb0*/  LDG.E R10, desc[UR6][R24.64] ;  /* 0x00000006180a7981 */ /* 0x000124000c1e1900 */
[--C-:B------:R-:W-:Y:S01]  /*0ec0*/  IMAD.WIDE.U32 R20, R15, 0x4, R6.reuse ;  /* 0x000000040f147825 */ /* 0x100fe200078e0006 */
[----:B------:R-:W-:Y:S01]  /*0ed0*/  LEA R15, R32, R13, 0x5 ;  /* 0x0000000d200f7211 */ /* 0x000fe200078e28ff */
[----:B------:R-:W4:Y:S02]  /*0ee0*/  LDG.E R29, desc[UR6][R28.64] ;  /* 0x000000061c1d7981 */ /* 0x000f24000c1e1900 */
[C---:B-1----:R-:W-:Y:S02]  /*0ef0*/  IMAD.WIDE.U32 R22, R13.reuse, 0x4, R6 ;  /* 0x000000040d167825 */ /* 0x042fe400078e0006 */
[----:B------:R-:W4:Y:S02]  /*0f00*/  LDG.E R21, desc[UR6][R20.64] ;  /* 0x0000000614157981 */ /* 0x000f24000c1e1900 */
[----:B0-----:R-:W-:-:S02]  /*0f10*/  IMAD.WIDE.U32 R24, R13, 0x4, R8 ;  /* 0x000000040d187825 */ /* 0x001fc400078e0008 */
[----:B------:R-:W4:Y:S02]  /*0f20*/  LDG.E R23, desc[UR6][R22.64] ;  /* 0x0000000616177981 */ /* 0x000f24000c1e1900 */
[C---:B------:R-:W-:Y:S02]  /*0f30*/  IMAD.WIDE.U32 R8, R15.reuse, 0x4, R8 ;  /* 0x000000040f087825 */ /* 0x040fe400078e0008 */
[----:B------:R-:W4:Y:S02]  /*0f40*/  LDG.E R25, desc[UR6][R24.64] ;  /* 0x0000000618197981 */ /* 0x000f24000c1e1900 */
[----:B------:R-:W-:Y:S02]  /*0f50*/  IMAD.WIDE.U32 R6, R15, 0x4, R6 ;  /* 0x000000040f067825 */ /* 0x000fe400078e0006 */
[----:B------:R-:W4:Y:S04]  /*0f60*/  LDG.E R9, desc[UR6][R8.64] ;  /* 0x0000000608097981 */ /* 0x000f28000c1e1900 */
[----:B------:R-:W4:Y:S01]  /*0f70*/  LDG.E R7, desc[UR6][R6.64] ;  /* 0x0000000606077981 */ /* 0x000f22000c1e1900 */
[----:B------:R-:W-:Y:S01]  /*0f80*/  IADD3 R2, PT, PT, R2, 0x100, RZ ;  /* 0x0000010002027810 */ /* 0x000fe20007ffe0ff */
[----:B--2---:R-:W-:Y:S01]  /*0f90*/  FADD.FTZ R14, R3, R14 ;  /* 0x0000000e030e7221 */ /* 0x004fe20000010000 */
[----:B---3--:R-:W-:-:S04]  /*0fa0*/  FADD.FTZ R43, R43, R0 ;  /* 0x000000002b2b7221 */ /* 0x008fc80000010000 */
[----:B-----5:R-:W-:Y:S01]  /*0fb0*/  FADD.FTZ R43, R43, R4 ;  /* 0x000000042b2b7221 */ /* 0x020fe20000010000 */
[----:B------:R-:W-:-:S03]  /*0fc0*/  FADD.FTZ R14, R14, R31 ;  /* 0x0000001f0e0e7221 */ /* 0x000fc60000010000 */
[----:B------:R-:W-:Y:S01]  /*0fd0*/  FADD.FTZ R12, R43, R12 ;  /* 0x0000000c2b0c7221 */ /* 0x000fe20000010000 */
[----:B------:R-:W-:-:S03]  /*0fe0*/  FADD.FTZ R14, R14, R33 ;  /* 0x000000210e0e7221 */ /* 0x000fc60000010000 */
[----:B----4-:R-:W-:Y:S01]  /*0ff0*/  FADD.FTZ R17, R12, R17 ;  /* 0x000000110c117221 */ /* 0x010fe20000010000 */
[----:B------:R-:W-:-:S04]  /*1000*/  FADD.FTZ R14, R14, R19 ;  /* 0x000000130e0e7221 */ /* 0x000fc80000010000 */
[----:B------:R-:W-:Y:S01]  /*1010*/  FADD.FTZ R14, R14, R27 ;  /* 0x0000001b0e0e7221 */ /* 0x000fe20000010000 */
[----:B------:R-:W-:-:S04]  /*1020*/  FADD.FTZ R10, R17, R10 ;  /* 0x0000000a110a7221 */ /* 0x000fc80000010000 */
[----:B------:R-:W-:Y:S01]  /*1030*/  FADD.FTZ R10, R10, R29 ;  /* 0x0000001d0a0a7221 */ /* 0x000fe20000010000 */
[----:B------:R-:W-:-:S04]  /*1040*/  FADD.FTZ R14, R14, R21 ;  /* 0x000000150e0e7221 */ /* 0x000fc80000010000 */
[----:B------:R-:W-:Y:S01]  /*1050*/  FADD.FTZ R14, R14, R23 ;  /* 0x000000170e0e7221 */ /* 0x000fe20000010000 */
[----:B------:R-:W-:-:S04]  /*1060*/  FADD.FTZ R10, R10, R25 ;  /* 0x000000190a0a7221 */ /* 0x000fc80000010000 */
[----:B------:R-:W-:Y:S01]  /*1070*/  FADD.FTZ R43, R10, R9 ;  /* 0x000000090a2b7221 */ /* 0x000fe20000010000 */
[----:B------:R-:W-:-:S07]  /*1080*/  FADD.FTZ R3, R14, R7 ;  /* 0x000000070e037221 */ /* 0x000fce0000010000 */
.L_x_589:
[----:B------:R-:W-:Y:S05]  /*1090*/  BSYNC.RECONVERGENT B1 ;  /* 0x0000000000017941 */ /* 0x000fea0003800200 */
.L_x_588:
[----:B------:R-:W-:Y:S05]  /*10a0*/  @!P1 BRA `(.L_x_584) ;  /* 0x0000000000dc9947 */ /* 0x000fea0003800000 */
[----:B------:R-:W-:Y:S01]  /*10b0*/  ISETP.GE.U32.AND P0, PT, R30, 0x4, PT ;  /* 0x000000041e00780c */ /* 0x000fe20003f06070 */
[----:B------:R-:W-:Y:S01]  /*10c0*/  BSSY.RECONVERGENT B1, `(.L_x_590) ;  /* 0x0000024000017945 */ /* 0x000fe20003800200 */
[----:B------:R-:W-:-:S04]  /*10d0*/  LOP3.LUT R0, R54, 0x3, RZ, 0xc0, !PT ;  /* 0x0000000336007812 */ /* 0x000fc800078ec0ff */
[----:B------:R-:W-:-:S07]  /*10e0*/  ISETP.NE.AND P1, PT, R0, RZ, PT ;  /* 0x000000ff0000720c */ /* 0x000fce0003f25270 */
[----:B------:R-:W-:Y:S06]  /*10f0*/  @!P0 BRA `(.L_x_591) ;  /* 0x0000000000808947 */ /* 0x000fec0003800000 */
[----:B------:R-:W0:Y:S08]  /*1100*/  LDC R4, c[0x0][0x388] ;  /* 0x0000e200ff047b82 */ /* 0x000e300000000800 */
[----:B------:R-:W1:Y:S08]  /*1110*/  LDC.64 R6, c[0x0][0x440] ;  /* 0x00011000ff067b82 */ /* 0x000e700000000a00 */
[----:B------:R-:W2:Y:S01]  /*1120*/  LDC.64 R12, c[0x0][0x448] ;  /* 0x00011200ff0c7b82 */ /* 0x000ea20000000a00 */
[----:B0-----:R-:W-:-:S05]  /*1130*/  IMAD R15, R2, R4, R11 ;  /* 0x00000004020f7224 */ /* 0x001fca00078e020b */
[CC--:B------:R-:W-:Y:S01]  /*1140*/  LEA R17, R4.reuse, R15.reuse, 0x5 ;  /* 0x0000000f04117211 */ /* 0x0c0fe200078e28ff */
[----:B-1----:R-:W-:Y:S01]  /*1150*/  IMAD.WIDE.U32 R8, R15, 0x4, R6 ;  /* 0x000000040f087825 */ /* 0x002fe200078e0006 */
[----:B------:R-:W-:-:S03]  /*1160*/  LEA R21, R4, R15, 0x6 ;  /* 0x0000000f04157211 */ /* 0x000fc600078e30ff */
[----:B--2---:R-:W-:Y:S02]  /*1170*/  IMAD.WIDE.U32 R10, R15, 0x4, R12 ;  /* 0x000000040f0a7825 */ /* 0x004fe400078e000c */
[----:B------:R-:W2:Y:S02]  /*1180*/  LDG.E R8, desc[UR6][R8.64] ;  /* 0x0000000608087981 */ /* 0x000ea4000c1e1900 */
[C---:B------:R-:W-:Y:S01]  /*1190*/  IMAD.WIDE.U32 R14, R17.reuse, 0x4, R6 ;  /* 0x00000004110e7825 */ /* 0x040fe200078e0006 */
[----:B------:R-:W-:Y:S01]  /*11a0*/  LEA R23, R4, R21, 0x5 ;  /* 0x0000001504177211 */ /* 0x000fe200078e28ff */
        /* <DEDUP_REMOVED lines=21> */
.L_x_591:
[----:B------:R-:W-:Y:S05]  /*1300*/  BSYNC.RECONVERGENT B1 ;  /* 0x0000000000017941 */ /* 0x000fea0003800200 */
.L_x_590:
[----:B------:R-:W-:Y:S05]  /*1310*/  @!P1 BRA `(.L_x_584) ;  /* 0x0000000000409947 */ /* 0x000fea0003800000 */
[----:B------:R-:W0:Y:S01]  /*1320*/  LDC R12, c[0x0][0x388] ;  /* 0x0000e200ff0c7b82 */ /* 0x000e220000000800 */
[----:B------:R-:W-:-:S07]  /*1330*/  IADD3 R0, PT, PT, -R0, RZ, RZ ;  /* 0x000000ff00007210 */ /* 0x000fce0007ffe1ff */
[----:B------:R-:W1:Y:S08]  /*1340*/  LDC.64 R8, c[0x0][0x440] ;  /* 0x00011000ff087b82 */ /* 0x000e700000000a00 */
[----:B------:R-:W2:Y:S01]  /*1350*/  LDC.64 R10, c[0x0][0x448] ;  /* 0x00011200ff0a7b82 */ /* 0x000ea20000000a00 */
[----:B0-----:R-:W-:-:S05]  /*1360*/  IMAD R2, R2, R12, R5 ;  /* 0x0000000c02027224 */ /* 0x001fca00078e0205 */
[----:B------:R-:W-:-:S07]  /*1370*/  IADD3 R13, PT, PT, R57, R2, RZ ;  /* 0x00000002390d7210 */ /* 0x000fce0007ffe0ff */
.L_x_592:
[----:B-1----:R-:W-:-:S04]  /*1380*/  IMAD.WIDE.U32 R4, R13, 0x4, R8 ;  /* 0x000000040d047825 */ /* 0x002fc800078e0008 */
[----:B--2---:R-:W-:Y:S02]  /*1390*/  IMAD.WIDE.U32 R6, R13, 0x4, R10 ;  /* 0x000000040d067825 */ /* 0x004fe400078e000a */
        /* <DEDUP_REMOVED lines=8> */
.L_x_584:
[----:B------:R-:W-:Y:S05]  /*1420*/  BSYNC.RECONVERGENT B0 ;  /* 0x0000000000007941 */ /* 0x000fea0003800200 */
.L_x_583:
[----:B------:R-:W0:Y:S01]  /*1430*/  S2R R5, SR_TID.X ;  /* 0x0000000000057919 */ /* 0x000e220000002100 */
[----:B------:R-:W1:Y:S01]  /*1440*/  S2UR UR5, SR_CgaCtaId ;  /* 0x00000000000579c3 */ /* 0x000e620000008800 */
[----:B------:R-:W-:Y:S01]  /*1450*/  UMOV UR4, 0x400 ;  /* 0x0000040000047882 */ /* 0x000fe20000000000 */
[C---:B------:R-:W-:Y:S02]  /*1460*/  ISETP.NE.AND P1, PT, R57.reuse, RZ, PT ;  /* 0x000000ff3900720c */ /* 0x040fe40003f25270 */
[----:B------:R-:W-:Y:S01]  /*1470*/  ISETP.GT.U32.AND P0, PT, R57, 0xf, PT ;  /* 0x0000000f3900780c */ /* 0x000fe20003f04070 */
[----:B-1----:R-:W-:Y:S01]  /*1480*/  ULEA UR4, UR5, UR4, 0x18 ;  /* 0x0000000405047291 */ /* 0x002fe2000f8ec0ff */
[----:B0-----:R-:W-:-:S04]  /*1490*/  SHF.R.U32.HI R12, RZ, 0x5, R5 ;  /* 0x00000005ff0c7819 */ /* 0x001fc80000011605 */
[C-C-:B------:R-:W-:Y:S02]  /*14a0*/  LOP3.LUT R0, R12.reuse, 0x1f, R5.reuse, 0x78, !PT ;  /* 0x0000001f0c007812 */ /* 0x140fe400078e7805 */
[----:B------:R-:W-:Y:S02]  /*14b0*/  ISETP.NE.OR P0, PT, R12, 0x1f, P0 ;  /* 0x0000001f0c00780c */ /* 0x000fe40000705670 */
        /* <DEDUP_REMOVED lines=21> */
[----:B-1----:R-:W-:-:S04]  /*1610*/  FADD.FTZ R2, R7, R2 ;  /* 0x0000000207027221 */ /* 0x002fc80000010000 */
[----:B------:R-:W0:Y:S01]  /*1620*/  SHFL.BFLY PT, R5, R10, 0x8, 0x1f ;  /* 0x0d001f000a057f89 */ /* 0x000e2200000e0000 */
[----:B------:R-:W-:-:S03]  /*1630*/  @!P1 LEA R7, R12, UR4, 0x2 ;  /* 0x000000040c079c11 */ /* 0x000fc6000f8e10ff */
[----:B------:R-:W1:Y:S01]  /*1640*/  SHFL.BFLY PT, R3, R2, 0x8, 0x1f ;  /* 0x0d001f0002037f89 */ /* 0x000e6200000e0000 */
        /* <DEDUP_REMOVED lines=10> */
[----:B0-----:R-:W-:Y:S01]  /*16f0*/  LEA R0, R57, UR4, 0x3 ;  /* 0x0000000439007c11 */ /* 0x001fe2000f8e18ff */
[----:B------:R-:W0:Y:S01]  /*1700*/  LDC.64 R2, c[0x0][0x488] ;  /* 0x00012200ff027b82 */ /* 0x000e220000000a00 */
[----:B------:R-:W-:-:S03]  /*1710*/  SHF.L.U32 R58, R58, 0x4, RZ ;  /* 0x000000043a3a7819 */ /* 0x000fc600000006ff */
[----:B------:R-:W1:Y:S01]  /*1720*/  LDS.64 R6, [R0+0x2000] ;  /* 0x0020000000067984 */ /* 0x000e620000000a00 */
[----:B------:R-:W-:-:S03]  /*1730*/  LOP3.LUT R58, R58, 0x7ffffff0, RZ, 0xc0, !PT ;  /* 0x7ffffff03a3a7812 */ /* 0x000fc600078ec0ff */
[----:B------:R-:W2:Y:S01]  /*1740*/  LDS.64 R8, [R0+0x2080] ;  /* 0x0020800000087984 */ /* 0x000ea20000000a00 */
[----:B------:R-:W3:Y:S01]  /*1750*/  LDC.64 R4, c[0x0][0x480] ;  /* 0x00012000ff047b82 */ /* 0x000ee20000000a00 */
[----:B------:R-:W-:-:S05]  /*1760*/  IADD3 R57, PT, PT, R57, R58, RZ ;  /* 0x0000003a39397210 */ /* 0x000fca0007ffe0ff */
[----:B0-----:R-:W-:-:S04]  /*1770*/  IMAD.WIDE.U32 R2, R57, 0x4, R2 ;  /* 0x0000000439027825 */ /* 0x001fc800078e0002 */
[----:B---3--:R-:W-:Y:S01]  /*1780*/  IMAD.WIDE.U32 R4, R57, 0x4, R4 ;  /* 0x0000000439047825 */ /* 0x008fe200078e0004 */
[----:B-1----:R-:W-:Y:S02]  /*1790*/  F2FP.BF16.F32.PACK_AB R7, R7, R6 ;  /* 0x000000060707723e */ /* 0x002fe400000010ff */
[----:B--2---:R-:W-:-:S03]  /*17a0*/  F2FP.BF16.F32.PACK_AB R9, R9, R8 ;  /* 0x000000080909723e */ /* 0x004fc600000010ff */
[----:B------:R-:W-:Y:S04]  /*17b0*/  STG.E desc[UR6][R2.64], R7 ;  /* 0x0000000702007986 */ /* 0x000fe8000c101906 */
[----:B------:R-:W-:Y:S01]  /*17c0*/  STG.E desc[UR6][R4.64], R9 ;  /* 0x0000000904007986 */ /* 0x000fe2000c101906 */
[----:B------:R-:W-:Y:S05]  /*17d0*/  EXIT ;  /* 0x000000000000794d */ /* 0x000fea0003800000 */
.L_x_593:
        /* <DEDUP_REMOVED lines=10> */
.L_x_10666:


//--------------------- .text._ZN10layer_norm13ln_bwd_kernelINS_13Kernel_traitsI13__nv_bfloat16S2_S2_S2_fjLj3072ELj1ELj1ELj4ELj16ENS_18Kernel_traits_baseILj3072ES2_S2_S2_S2_fjLj128EEEEELb1ELb0ELb1ELb1EEEvNS_9BwdParamsE --------------------------
	.section	.text._ZN10layer_norm13ln_bwd_kernelINS_13Kernel_traitsI13__nv_bfloat16S2_S2_S2_fjLj3072ELj1ELj1ELj4ELj16ENS_18Kernel_traits_baseILj3072ES2_S2_S2_S2_fjLj128EEEEELb1ELb0ELb1ELb1EEEvNS_9BwdParamsE,"ax",@progbits
	.align	128
        .global         _ZN10layer_norm13ln_bwd_kernelINS_13Kernel_traitsI13__nv_bfloat16S2_S2_S2_fjLj3072ELj1ELj1ELj4ELj16ENS_18Kernel_traits_baseILj3072ES2_S2_S2_S2_fjLj128EEEEELb1ELb0ELb1ELb1EEEvNS_9BwdParamsE
        .type           _ZN10layer_norm13ln_bwd_kernelINS_13Kernel_traitsI13__nv_bfloat16S2_S2_S2_fjLj3072ELj1ELj1ELj4ELj16ENS_18Kernel_traits_baseILj3072ES2_S2_S2_S2_fjLj128EEEEELb1ELb0ELb1ELb1EEEvNS_9BwdParamsE,@function
        .size           _ZN10layer_norm13ln_bwd_kernelINS_13Kernel_traitsI13__nv_bfloat16S2_S2_S2_fjLj3072ELj1ELj1ELj4ELj16ENS_18Kernel_traits_baseILj3072ES2_S2_S2_S2_fjLj128EEEEELb1ELb0ELb1ELb1EEEvNS_9BwdParamsE,(.L_x_10667 - _ZN10layer_norm13ln_bwd_kernelINS_13Kernel_traitsI13__nv_bfloat16S2_S2_S2_fjLj3072ELj1ELj1ELj4ELj16ENS_18Kernel_traits_baseILj3072ES2_S2_S2_S2_fjLj128EEEEELb1ELb0ELb1ELb1EEEvNS_9BwdParamsE)
        .other          _ZN10layer_norm13ln_bwd_kernelINS_13Kernel_traitsI13__nv_bfloat16S2_S2_S2_fjLj3072ELj1ELj1ELj4ELj16ENS_18Kernel_traits_baseILj3072ES2_S2_S2_S2_fjLj128EEEEELb1ELb0ELb1ELb1EEEvNS_9BwdParamsE,@"STO_CUDA_ENTRY STV_DEFAULT"
_ZN10layer_norm13ln_bwd_kernelINS_13Kernel_traitsI13__nv_bfloat16S2_S2_S2_fjLj3072ELj1ELj1ELj4ELj16ENS_18Kernel_traits_baseILj3072ES2_S2_S2_S2_fjLj128EEEEELb1ELb0ELb1ELb1EEEvNS_9BwdParamsE:
.text._ZN10layer_norm13ln_bwd_kernelINS_13Kernel_traitsI13__nv_bfloat16S2_S2_S2_fjLj3072ELj1ELj1ELj4ELj16ENS_18Kernel_traits_baseILj3072ES2_S2_S2_S2_fjLj128EEEEELb1ELb0ELb1ELb1EEEvNS_9BwdParamsE:
        /* <DEDUP_REMOVED lines=32> */
[----:B------:R-:W-:Y:S01]  /*0200*/  UPLOP3.LUT UP1, UPT, UPT, UPT, UPT, 0x40, 0x4 ;  /* 0x000000000004789c */ /* 0x000fe20003f2e870 */
[----:B------:R-:W2:Y:S01]  /*0210*/  LDCU UR30, c[0x0][0x388] ;  /* 0x00007100ff1e77ac */ /* 0x000ea20008000800 */
[----:B------:R-:W3:Y:S01]  /*0220*/  LDCU.U8 UR26, c[0x0][0x410] ;  /* 0x00008200ff1a77ac */ /* 0x000ee20008000000 */
[----:B------:R-:W4:Y:S01]  /*0230*/  LDCU UR27, c[0x0][0x400] ;  /* 0x00008000ff1b77ac */ /* 0x000f220008000800 */
[----:B------:R-:W0:Y:S01]  /*0240*/  LDCU.64 UR22, c[0x0][0x408] ;  /* 0x00008100ff1677ac */ /* 0x000e220008000a00 */
[----:B------:R-:W0:Y:S01]  /*0250*/  LDCU.64 UR4, c[0x0][0x438] ;  /* 0x00008700ff0477ac */ /* 0x000e220008000a00 */
[----:B------:R-:W0:Y:S01]  /*0260*/  LDCU.64 UR6, c[0x0][0x478] ;  /* 0x00008f00ff0677ac */ /* 0x000e220008000a00 */
[----:B-1----:R-:W-:Y:S01]  /*0270*/  IMAD.WIDE.U32 R2, R14, 0x10, R2 ;  /* 0x000000100e027825 */ /* 0x002fe200078e0002 */
[----:B------:R-:W1:Y:S04]  /*0280*/  LDCU.128 UR12, c[0x0][0x3c0] ;  /* 0x00007800ff0c77ac */ /* 0x000e680008000c00 */
[----:B0-----:R-:W5:Y:S01]  /*0290*/  LDG.E.128 R40, desc[UR20][R2.64+0x1000] ;  /* 0x0010001402287981 */ /* 0x001f62000c1e1d00 */
[----:B------:R-:W0:Y:S03]  /*02a0*/  LDCU.128 UR16, c[0x0][0x3f0] ;  /* 0x00007e00ff1077ac */ /* 0x000e260008000c00 */
[----:B------:R-:W2:Y:S01]  /*02b0*/  LDG.E.128 R36, desc[UR20][R2.64+0x800] ;  /* 0x0008001402247981 */ /* 0x000ea2000c1e1d00 */
[----:B------:R-:W0:Y:S03]  /*02c0*/  LDCU.64 UR24, c[0x0][0x380] ;  /* 0x00007000ff1877ac */ /* 0x000e260008000a00 */
[----:B------:R-:W3:Y:S01]  /*02d0*/  LDG.E.128 R32, desc[UR20][R2.64] ;  /* 0x0000001402207981 */ /* 0x000ee2000c1e1d00 */
[----:B------:R-:W-:Y:S01]  /*02e0*/  HFMA2 R88, -RZ, RZ, 0, 0 ;  /* 0x00000000ff587431 */ /* 0x000fe200000001ff */
[----:B-----5:R-:W-:-:S02]  /*02f0*/  PRMT R13, R40, 0x7632, R13 ;  /* 0x00007632280d7816 */ /* 0x020fc4000000000d */
[----:B------:R-:W-:Y:S02]  /*0300*/  PRMT R12, R41, 0x7632, R12 ;  /* 0x00007632290c7816 */ /* 0x000fe4000000000c */
[----:B------:R-:W-:Y:S02]  /*0310*/  PRMT R11, R42, 0x7632, R11 ;  /* 0x000076322a0b7816 */ /* 0x000fe4000000000b */
[----:B------:R-:W-:Y:S02]  /*0320*/  PRMT R10, R43, 0x7632, R10 ;  /* 0x000076322b0a7816 */ /* 0x000fe4000000000a */
[----:B--2---:R-:W-:Y:S02]  /*0330*/  PRMT R9, R36, 0x7632, R9 ;  /* 0x0000763224097816 */ /* 0x004fe40000000009 */
[----:B------:R-:W-:Y:S02]  /*0340*/  PRMT R8, R37, 0x7632, R8 ;  /* 0x0000763225087816 */ /* 0x000fe40000000008 */
[----:B------:R-:W-:-:S02]  /*0350*/  PRMT R7, R38, 0x7632, R7 ;  /* 0x0000763226077816 */ /* 0x000fc40000000007 */
[----:B------:R-:W-:Y:S02]  /*0360*/  PRMT R6, R39, 0x7632, R6 ;  /* 0x0000763227067816 */ /* 0x000fe40000000006 */
[----:B---3--:R-:W-:Y:S02]  /*0370*/  PRMT R5, R32, 0x7632, R5 ;  /* 0x0000763220057816 */ /* 0x008fe40000000005 */
[----:B------:R-:W-:Y:S02]  /*0380*/  PRMT R4, R33, 0x7632, R4 ;  /* 0x0000763221047816 */ /* 0x000fe40000000004 */
[----:B------:R-:W-:Y:S02]  /*0390*/  PRMT R2, R34, 0x7632, R2 ;  /* 0x0000763222027816 */ /* 0x000fe40000000002 */
[----:B01--4-:R-:W-:-:S07]  /*03a0*/  PRMT R0, R35, 0x7632, R0 ;  /* 0x0000763223007816 */ /* 0x013fce0000000000 */
.L_x_695:
[----:B------:R-:W-:-:S06]  /*03b0*/  UIMAD.WIDE UR10, UR8, 0x4, UR18 ;  /* 0x00000004080a78a5 */ /* 0x000fcc000f8e0212 */
[----:B--2---:R-:W-:Y:S02]  /*03c0*/  MOV R102, UR10 ;  /* 0x0000000a00667c02 */ /* 0x004fe40008000f00 */
[----:B------:R-:W-:Y:S01]  /*03d0*/  MOV R103, UR11 ;  /* 0x0000000b00677c02 */ /* 0x000fe20008000f00 */
[----:B------:R-:W-:-:S04]  /*03e0*/  UIMAD.WIDE UR10, UR8, 0x4, UR14 ;  /* 0x00000004080a78a5 */ /* 0x000fc8000f8e020e */
[----:B------:R-:W2:Y:S02]  /*03f0*/  LDG.E R102, desc[UR20][R102.64] ;  /* 0x0000001466667981 */ /* 0x000ea4000c1e1900 */
[----:B------:R-:W-:Y:S01]  /*0400*/  IMAD.U32 R104, RZ, RZ, UR10 ;  /* 0x0000000aff687e24 */ /* 0x000fe2000f8e00ff */
[----:B------:R-:W-:Y:S01]  /*0410*/  MOV R105, UR11 ;  /* 0x0000000b00697c02 */ /* 0x000fe20008000f00 */
[----:B------:R-:W-:-:S04]  /*0420*/  UIMAD.WIDE UR10, UR8, 0x4, UR16 ;  /* 0x00000004080a78a5 */ /* 0x000fc8000f8e0210 */
[----:B------:R-:W3:Y:S02]  /*0430*/  LDG.E R104, desc[UR20][R104.64] ;  /* 0x0000001468687981 */ /* 0x000ee4000c1e1900 */
[----:B------:R-:W-:Y:S02]  /*0440*/  MOV R100, UR10 ;  /* 0x0000000a00647c02 */ /* 0x000fe40008000f00 */
[----:B------:R-:W-:-:S05]  /*0450*/  MOV R101, UR11 ;  /* 0x0000000b00657c02 */ /* 0x000fca0008000f00 */
[----:B------:R0:W5:Y:S01]  /*0460*/  LDG.E R15, desc[UR20][R100.64] ;  /* 0x00000014640f7981 */ /* 0x000162000c1e1900 */
[----:B--2---:R-:W-:Y:S02]  /*0470*/  R2UR UR29, R102 ;  /* 0x00000000661d72ca */ /* 0x004fe400000e0000 */
[----:B---3--:R-:W-:-:S11]  /*0480*/  R2UR UR28, R104 ;  /* 0x00000000681c72ca */ /* 0x008fd600000e0000 */
[----:B------:R-:W-:-:S09]  /*0490*/  UISETP.GE.AND UP2, UPT, UR29, 0x1, UPT ;  /* 0x000000011d00788c */ /* 0x000fd2000bf46270 */
[----:B0-----:R-:W-:Y:S05]  /*04a0*/  BRA.U !UP2, `(.L_x_595) ;  /* 0x000000150a187547 */ /* 0x001fea000b800000 */
[----:B------:R-:W0:Y:S01]  /*04b0*/  LDC R128, c[0x0][0x388] ;  /* 0x0000e200ff807b82 */ /* 0x000e220000000800 */
[----:B------:R-:W-:-:S07]  /*04c0*/  UIADD3 UR9, UPT, UPT, UR29, -0x1, URZ ;  /* 0xffffffff1d097890 */ /* 0x000fce000fffe0ff */
[----:B------:R-:W1:Y:S08]  /*04d0*/  LDC.64 R116, c[0x0][0x3a8] ;  /* 0x0000ea00ff747b82 */ /* 0x000e700000000a00 */
[----:B------:R-:W2:Y:S01]  /*04e0*/  LDC.64 R100, c[0x0][0x428] ;  /* 0x00010a00ff647b82 */ /* 0x000ea20000000a00 */
[C---:B0-----:R-:W-:Y:S01]  /*04f0*/  IMAD R3, R128.reuse, UR8, RZ ;  /* 0x0000000880037c24 */ /* 0x041fe2000f8e02ff */
[----:B------:R-:W-:Y:S01]  /*0500*/  UIMAD.WIDE UR10, UR8, 0x4, UR12 ;  /* 0x00000004080a78a5 */ /* 0x000fe2000f8e020c */
[----:B------:R-:W-:Y:S01]  /*0510*/  IMAD R17, R128, UR9, RZ ;  /* 0x0000000980117c24 */ /* 0x000fe2000f8e02ff */
[----:B------:R-:W-:-:S04]  /*0520*/  ISETP.NE.U32.AND P0, PT, RZ, UR4, PT ;  /* 0x00000004ff007c0c */ /* 0x000fc8000bf05070 */
[----:B------:R-:W0:Y:S01]  /*0530*/  LDC.64 R120, c[0x0][0x3b0] ;  /* 0x0000ec00ff787b82 */ /* 0x000e220000000a00 */
[----:B------:R-:W-:-:S04]  /*0540*/  SHF.R.S32.HI R16, RZ, 0x1f, R3 ;  /* 0x0000001fff107819 */ /* 0x000fc80000011403 */
[----:B------:R-:W-:Y:S02]  /*0550*/  LEA.HI R3, R16, R3, RZ, 0x3 ;  /* 0x0000000310037211 */ /* 0x000fe400078f18ff */
[----:B------:R-:W-:Y:S02]  /*0560*/  SHF.R.S32.HI R16, RZ, 0x1f, R17 ;  /* 0x0000001fff107819 */ /* 0x000fe40000011411 */
[-C--:B------:R-:W-:Y:S02]  /*0570*/  LEA.HI.SX32 R131, R3, R14.reuse, 0x1d ;  /* 0x0000000e03837211 */ /* 0x080fe400078feaff */
[----:B------:R-:W-:Y:S02]  /*0580*/  LEA.HI R3, R16, R17, RZ, 0x3 ;  /* 0x0000001110037211 */ /* 0x000fe400078f18ff */
[C---:B------:R-:W-:Y:S01]  /*0590*/  IADD3 R139, PT, PT, R131.reuse, 0x100, RZ ;  /* 0x00000100838b7810 */ /* 0x040fe20007ffe0ff */
[----:B------:R-:W-:Y:S01]  /*05a0*/  VIADD R137, R131, 0x80 ;  /* 0x0000008083897836 */ /* 0x000fe20000000000 */
[----:B------:R-:W-:Y:S01]  /*05b0*/  LEA.HI.SX32 R3, R3, R14, 0x1d ;  /* 0x0000000e03037211 */ /* 0x000fe200078feaff */
[----:B-1----:R-:W-:-:S03]  /*05c0*/  IMAD.WIDE.U32 R16, R131, 0x10, R116 ;  /* 0x0000001083107825 */ /* 0x002fc600078e0074 */
[C---:B------:R-:W-:Y:S01]  /*05d0*/  IADD3 R113, PT, PT, R3.reuse, 0x80, RZ ;  /* 0x0000008003717810 */ /* 0x040fe20007ffe0ff */
[----:B--2---:R-:W-:Y:S01]  /*05e0*/  IMAD.WIDE.U32 R104, R3, 0x10, R100 ;  /* 0x0000001003687825 */ /* 0x004fe200078e0064 */
[----:B------:R-:W-:Y:S01]  /*05f0*/  MOV R156, UR10 ;  /* 0x0000000a009c7c02 */ /* 0x000fe20008000f00 */
[----:B------:R-:W2:Y:S02]  /*0600*/  LDG.E.128 R16, desc[UR20][R16.64] ;  /* 0x0000001410107981 */ /* 0x000ea4000c1e1d00 */
[----:B------:R-:W-:Y:S02]  /*0610*/  IMAD.WIDE.U32 R108, R137, 0x10, R116 ;  /* 0x00000010896c7825 */ /* 0x000fe400078e0074 */
[----:B------:R-:W3:Y:S02]  /*0620*/  LDG.E.128 R104, desc[UR20][R104.64] ;  /* 0x0000001468687981 */ /* 0x000ee4000c1e1d00 */
[----:B------:R-:W-:Y:S02]  /*0630*/  IMAD.WIDE.U32 R112, R113, 0x10, R100 ;  /* 0x0000001071707825 */ /* 0x000fe400078e0064 */
[----:B------:R-:W4:Y:S02]  /*0640*/  LDG.E.128 R108, desc[UR20][R108.64] ;  /* 0x000000146c6c7981 */ /* 0x000f24000c1e1d00 */
[----:B------:R-:W-:-:S02]  /*0650*/  IMAD.WIDE.U32 R116, R139, 0x10, R116 ;  /* 0x000000108b747825 */ /* 0x000fc400078e0074 */
[----:B------:R-:W4:Y:S02]  /*0660*/  LDG.E.128 R112, desc[UR20][R112.64] ;  /* 0x0000001470707981 */ /* 0x000f24000c1e1d00 */
[----:B------:R-:W-:Y:S02]  /*0670*/  IMAD.U32 R157, RZ, RZ, UR11 ;  /* 0x0000000bff9d7e24 */ /* 0x000fe4000f8e00ff */
[----:B------:R-:W4:Y:S04]  /*0680*/  LDG.E.128 R116, desc[UR20][R116.64] ;  /* 0x0000001474747981 */ /* 0x000f28000c1e1d00 */
[----:B------:R-:W4:Y:S01]  /*0690*/  LDG.E R156, desc[UR20][R156.64] ;  /* 0x000000149c9c7981 */ /* 0x000f22000c1e1900 */
[----:B------:R-:W-:-:S05]  /*06a0*/  IADD3 R3, PT, PT, R3, 0x100, RZ ;  /* 0x0000010003037810 */ /* 0x000fca0007ffe0ff */
[----:B------:R-:W-:-:S06]  /*06b0*/  IMAD.WIDE.U32 R100, R3, 0x10, R100 ;  /* 0x0000001003647825 */ /* 0x000fcc00078e0064 */
[----:B------:R-:W4:Y:S01]  /*06c0*/  LDG.E.128 R100, desc[UR20][R100.64] ;  /* 0x0000001464647981 */ /* 0x000f22000c1e1d00 */
[----:B-----5:R-:W-:Y:S02]  /*06d0*/  ISETP.GE.AND P1, PT, R15, 0x1, PT ;  /* 0x000000010f00780c */ /* 0x020fe40003f26270 */
[----:B------:R-:W-:-:S11]  /*06e0*/  ISETP.NE.AND.EX P0, PT, RZ, UR5, PT, P0 ;  /* 0x00000005ff007c0c */ /* 0x000fd6000bf05300 */
[----:B------:R-:W-:Y:S02]  /*06f0*/  @P1 IADD3 R3, PT, PT, R15, -0x1, RZ ;  /* 0xffffffff0f031810 */ /* 0x000fe40007ffe0ff */
[----:B------:R-:W1:Y:S03]  /*0700*/  @P0 LDC.64 R126, c[0x0][0x438] ;  /* 0x00010e00ff7e0b82 */ /* 0x000e660000000a00 */
[----:B------:R-:W-:-:S05]  /*0710*/  @P1 IMAD R3, R3, R128, RZ ;  /* 0x0000008003031224 */ /* 0x000fca00078e02ff */
[----:B------:R-:W0:Y:S08]  /*0720*/  @P0 LDC.64 R124, c[0x0][0x438] ;  /* 0x00010e00ff7c0b82 */ /* 0x000e300000000a00 */
[----:B------:R-:W0:Y:S01]  /*0730*/  @P0 LDC.64 R122, c[0x0][0x438] ;  /* 0x00010e00ff7a0b82 */ /* 0x000e220000000a00 */
[----:B------:R-:W-:-:S04]  /*0740*/  @P1 SHF.R.S32.HI R128, RZ, 0x1f, R3 ;  /* 0x0000001fff801819 */ /* 0x000fc80000011403 */
[----:B------:R-:W-:Y:S02]  /*0750*/  @P1 LEA.HI R129, R128, R3, RZ, 0x3 ;  /* 0x0000000380811211 */ /* 0x000fe400078f18ff */
[----:B------:R-:W-:Y:S02]  /*0760*/  MOV R3, RZ ;  /* 0x000000ff00037202 */ /* 0x000fe40000000f00 */
[----:B------:R-:W-:Y:S01]  /*0770*/  @P1 LEA.HI.SX32 R3, R129, R14, 0x1d ;  /* 0x0000000e81031211 */ /* 0x000fe200078feaff */
[----:B-1----:R-:W-:-:S03]  /*0780*/  @P0 IMAD.WIDE.U32 R126, R131, 0x10, R126 ;  /* 0x00000010837e0825 */ /* 0x002fc600078e007e */
[C---:B------:R-:W-:Y:S01]  /*0790*/  IADD3 R135, PT, PT, R3.reuse, 0x100, RZ ;  /* 0x0000010003877810 */ /* 0x040fe20007ffe0ff */
[----:B------:R-:W-:Y:S01]  /*07a0*/  VIADD R133, R3, 0x80 ;  /* 0x0000008003857836 */ /* 0x000fe20000000000 */
[----:B------:R3:W5:Y:S01]  /*07b0*/  @P0 LDG.E.128 R28, desc[UR20][R126.64] ;  /* 0x000000147e1c0981 */ /* 0x000762000c1e1d00 */
[----:B0-----:R-:W-:-:S04]  /*07c0*/  @P0 IMAD.WIDE.U32 R128, R137, 0x10, R124 ;  /* 0x0000001089800825 */ /* 0x001fc800078e007c */
[----:B------:R-:W-:Y:S01]  /*07d0*/  IMAD.WIDE.U32 R124, R3, 0x8, R120 ;  /* 0x00000008037c7825 */ /* 0x000fe200078e0078 */
[----:B------:R-:W5:Y:S03]  /*07e0*/  @P0 LDG.E.128 R24, desc[UR20][R128.64] ;  /* 0x0000001480180981 */ /* 0x000f66000c1e1d00 */
[----:B------:R-:W-:Y:S02]  /*07f0*/  @P0 IMAD.WIDE.U32 R130, R139, 0x10, R122 ;  /* 0x000000108b820825 */ /* 0x000fe400078e007a */
[----:B------:R-:W5:Y:S02]  /*0800*/  LDG.E.64 R124, desc[UR20][R124.64] ;  /* 0x000000147c7c7981 */ /* 0x000f64000c1e1b00 */
[--C-:B------:R-:W-:Y:S02]  /*0810*/  IMAD.WIDE.U32 R122, R133, 0x8, R120.reuse ;  /* 0x00000008857a7825 */ /* 0x100fe400078e0078 */
[----:B------:R0:W5:Y:S02]  /*0820*/  @P0 LDG.E.128 R20, desc[UR20][R130.64] ;  /* 0x0000001482140981 */ /* 0x000164000c1e1d00 */
[----:B------:R-:W-:-:S02]  /*0830*/  IMAD.WIDE.U32 R120, R135, 0x8, R120 ;  /* 0x0000000887787825 */ /* 0x000fc400078e0078 */
[----:B------:R-:W5:Y:S04]  /*0840*/  LDG.E.64 R122, desc[UR20][R122.64] ;  /* 0x000000147a7a7981 */ /* 0x000f68000c1e1b00 */
[----:B------:R-:W5:Y:S01]  /*0850*/  LDG.E.64 R120, desc[UR20][R120.64] ;  /* 0x0000001478787981 */ /* 0x000f62000c1e1b00 */
[----:B------:R-:W-:Y:S02]  /*0860*/  ISETP.NE.AND P0, PT, RZ, UR26, PT ;  /* 0x0000001aff007c0c */ /* 0x000fe4000bf05270 */
[----:B------:R-:W-:Y:S02]  /*0870*/  SHF.L.U32 R148, R32, 0x10, RZ ;  /* 0x0000001020947819 */ /* 0x000fe400000006ff */
[----:B--2---:R-:W-:Y:S02]  /*0880*/  PRMT R134, R17, 0x7632, R134 ;  /* 0x0000763211867816 */ /* 0x004fe40000000086 */
[----:B------:R-:W-:-:S02]  /*0890*/  PRMT R137, R19, 0x7632, R137 ;  /* 0x0000763213897816 */ /* 0x000fc40000000089 */
[C---:B------:R-:W-:Y:S02]  /*08a0*/  PRMT R136, R16.reuse, 0x7632, R136 ;  /* 0x0000763210887816 */ /* 0x040fe40000000088 */
[----:B------:R-:W-:Y:S02]  /*08b0*/  SHF.L.U32 R3, R16, 0x10, RZ ;  /* 0x0000001010037819 */ /* 0x000fe400000006ff */
[----:B------:R-:W-:Y:S02]  /*08c0*/  PRMT R132, R18, 0x7632, R132 ;  /* 0x0000763212847816 */ /* 0x000fe40000000084 */
[C---:B---3--:R-:W-:Y:S02]  /*08d0*/  PRMT R127, R105.reuse, 0x7632, R127 ;  /* 0x00007632697f7816 */ /* 0x048fe4000000007f */
[----:B------:R-:W-:Y:S01]  /*08e0*/  SHF.L.U32 R133, R105, 0x10, RZ ;  /* 0x0000001069857819 */ /* 0x000fe200000006ff */
[C---:B----4-:R-:W-:Y:S01]  /*08f0*/  IMAD.U32 R105, R114.reuse, 0x10000, RZ ;  /* 0x0001000072697824 */ /* 0x050fe200078e00ff */
[----:B------:R-:W-:-:S02]  /*0900*/  PRMT R16, R114, 0x7632, R16 ;  /* 0x0000763272107816 */ /* 0x000fc40000000010 */
[C---:B------:R-:W-:Y:S02]  /*0910*/  PRMT R114, R116.reuse, 0x7632, R114 ;  /* 0x0000763274727816 */ /* 0x040fe40000000072 */
[----:B------:R-:W-:Y:S02]  /*0920*/  SHF.L.U32 R153, R116, 0x10, RZ ;  /* 0x0000001074997819 */ /* 0x000fe400000006ff */
[----:B------:R-:W-:Y:S02]  /*0930*/  FSEL R156, R156, RZ, !P0 ;  /* 0x000000ff9c9c7208 */ /* 0x000fe40004000000 */
[C---:B------:R-:W-:Y:S02]  /*0940*/  PRMT R116, R119.reuse, 0x7632, R116 ;  /* 0x0000763277747816 */ /* 0x040fe40000000074 */
[----:B------:R-:W-:Y:S01]  /*0950*/  SHF.L.U32 R151, R119, 0x10, RZ ;  /* 0x0000001077977819 */ /* 0x000fe200000006ff */
[----:B------:R-:W-:Y:S01]  /*0960*/  IMAD.U32 R119, R134, 0x10000, RZ ;  /* 0x0001000086777824 */ /* 0x000fe200078e00ff */
[----:B------:R-:W-:Y:S01]  /*0970*/  SHF.L.U32 R137, R137, 0x10, RZ ;  /* 0x0000001089897819 */ /* 0x000fe200000006ff */
[----:B------:R-:W-:Y:S01]  /*0980*/  IMAD.U32 R139, R110, 0x10000, RZ ;  /* 0x000100006e8b7824 */ /* 0x000fe200078e00ff */
[----:B0-----:R-:W-:-:S02]  /*0990*/  PRMT R130, R108, 0x7632, R130 ;  /* 0x000076326c827816 */ /* 0x001fc40000000082 */
[----:B------:R-:W-:Y:S02]  /*09a0*/  SHF.L.U32 R141, R108, 0x10, RZ ;  /* 0x000000106c8d7819 */ /* 0x000fe400000006ff */
[----:B------:R-:W-:Y:S01]  /*09b0*/  SHF.L.U32 R157, R132, 0x10, RZ ;  /* 0x00000010849d7819 */ /* 0x000fe200000006ff */
[----:B------:R-:W-:Y:S01]  /*09c0*/  IMAD.U32 R131, R106, 0x10000, RZ ;  /* 0x000100006a837824 */ /* 0x000fe200078e00ff */
[----:B------:R-:W-:Y:S02]  /*09d0*/  SHF.L.U32 R147, R17, 0x10, RZ ;  /* 0x0000001011937819 */ /* 0x000fe400000006ff */
[----:B------:R-:W-:Y:S02]  /*09e0*/  SHF.L.U32 R143, R19, 0x10, RZ ;  /* 0x00000010138f7819 */ /* 0x000fe400000006ff */
[----:B------:R-:W-:Y:S01]  /*09f0*/  PRMT R108, R109, 0x7632, R108 ;  /* 0x000076326d6c7816 */ /* 0x000fe2000000006c */
[----:B------:R-:W-:Y:S01]  /*0a00*/  IMAD.U32 R149, R118, 0x10000, RZ ;  /* 0x0001000076957824 */ /* 0x000fe200078e00ff */
[----:B------:R-:W-:-:S02]  /*0a10*/  PRMT R126, R106, 0x7632, R126 ;  /* 0x000076326a7e7816 */ /* 0x000fc4000000007e */
[----:B------:R-:W-:Y:S02]  /*0a20*/  PRMT R17, R110, 0x7632, R17 ;  /* 0x000076326e117816 */ /* 0x000fe40000000011 */
[----:B------:R-:W-:Y:S02]  /*0a30*/  PRMT R19, R111, 0x7632, R19 ;  /* 0x000076326f137816 */ /* 0x000fe40000000013 */
[C---:B------:R-:W-:Y:S02]  /*0a40*/  PRMT R144, R117.reuse, 0x7632, R144 ;  /* 0x0000763275907816 */ /* 0x040fe40000000090 */
[----:B------:R-:W-:Y:S01]  /*0a50*/  SHF.L.U32 R155, R117, 0x10, RZ ;  /* 0x00000010759b7819 */ /* 0x000fe200000006ff */
[----:B------:R-:W-:Y:S01]  /*0a60*/  FADD.FTZ R140, -R156, R119 ;  /* 0x000000779c8c7221 */ /* 0x000fe20000010100 */
[C---:B------:R-:W-:Y:S02]  /*0a70*/  PRMT R128, R104.reuse, 0x7632, R128 ;  /* 0x0000763268807816 */ /* 0x040fe40000000080 */
[----:B------:R-:W-:-:S02]  /*0a80*/  SHF.L.U32 R135, R104, 0x10, RZ ;  /* 0x0000001068877819 */ /* 0x000fc400000006ff */
[C---:B------:R-:W-:Y:S02]  /*0a90*/  PRMT R106, R107.reuse, 0x7632, R106 ;  /* 0x000076326b6a7816 */ /* 0x040fe4000000006a */
[----:B------:R-:W-:Y:S02]  /*0aa0*/  SHF.L.U32 R129, R107, 0x10, RZ ;  /* 0x000000106b817819 */ /* 0x000fe400000006ff */
[----:B------:R-:W-:Y:S01]  /*0ab0*/  SHF.L.U32 R117, R136, 0x10, RZ ;  /* 0x0000001088757819 */ /* 0x000fe200000006ff */
[----:B------:R-:W-:Y:S01]  /*0ac0*/  FADD.FTZ R136, -R156, R137 ;  /* 0x000000899c887221 */ /* 0x000fe20000010100 */
[----:B------:R-:W-:Y:S01]  /*0ad0*/  PRMT R104, R112, 0x7632, R104 ;  /* 0x0000763270687816 */ /* 0x000fe20000000068 */
[----:B------:R-:W-:Y:S01]  /*0ae0*/  FADD.FTZ R138, -R156, R157 ;  /* 0x0000009d9c8a7221 */ /* 0x000fe20000010100 */
[----:B------:R-:W-:Y:S01]  /*0af0*/  SHF.L.U32 R107, R112, 0x10, RZ ;  /* 0x00000010706b7819 */ /* 0x000fe200000006ff */
[----:B------:R-:W-:Y:S01]  /*0b00*/  FADD.FTZ R119, -R156, R141 ;  /* 0x0000008d9c777221 */ /* 0x000fe20000010100 */
[----:B------:R-:W-:Y:S01]  /*0b10*/  PRMT R146, R118, 0x7632, R146 ;  /* 0x0000763276927816 */ /* 0x000fe20000000092 */
[----:B------:R-:W-:Y:S01]  /*0b20*/  FADD.FTZ R112, -R156, R139 ;  /* 0x0000008b9c707221 */ /* 0x000fe20000010100 */
[----:B------:R-:W-:Y:S01]  /*0b30*/  SHF.L.U32 R111, R111, 0x10, RZ ;  /* 0x000000106f6f7819 */ /* 0x000fe200000006ff */
[----:B------:R-:W-:Y:S01]  /*0b40*/  IMAD.U32 R145, R18, 0x10000, RZ ;  /* 0x0001000012917824 */ /* 0x000fe200078e00ff */
[----:B------:R-:W-:Y:S01]  /*0b50*/  SHF.L.U32 R137, R130, 0x10, RZ ;  /* 0x0000001082897819 */ /* 0x000fe200000006ff */
[----:B------:R-:W-:Y:S01]  /*0b60*/  FADD.FTZ R147, -R156, R147 ;  /* 0x000000939c937221 */ /* 0x000fe20000010100 */
[----:B------:R-:W-:Y:S01]  /*0b70*/  SHF.L.U32 R109, R109, 0x10, RZ ;  /* 0x000000106d6d7819 */ /* 0x000fe200000006ff */
[----:B------:R-:W-:Y:S01]  /*0b80*/  IMAD.U32 R141, R108, 0x10000, RZ ;  /* 0x000100006c8d7824 */ /* 0x000fe200078e00ff */
[----:B------:R-:W-:Y:S01]  /*0b90*/  SHF.L.U32 R139, R17, 0x10, RZ ;  /* 0x00000010118b7819 */ /* 0x000fe200000006ff */
[C---:B------:R-:W-:Y:S01]  /*0ba0*/  FADD.FTZ R143, -R156.reuse, R143 ;  /* 0x0000008f9c8f7221 */ /* 0x040fe20000010100 */
[----:B------:R-:W-:Y:S01]  /*0bb0*/  SHF.L.U32 R157, R19, 0x10, RZ ;  /* 0x00000010139d7819 */ /* 0x000fe200000006ff */
[C---:B------:R-:W-:Y:S01]  /*0bc0*/  FADD.FTZ R19, -R156.reuse, R149 ;  /* 0x000000959c137221 */ /* 0x040fe20000010100 */
[----:B------:R-:W-:Y:S01]  /*0bd0*/  SHF.L.U32 R130, R35, 0x10, RZ ;  /* 0x0000001023827819 */ /* 0x000fe200000006ff */
[----:B------:R-:W-:Y:S01]  /*0be0*/  FADD.FTZ R142, -R156, R117 ;  /* 0x000000759c8e7221 */ /* 0x000fe20000010100 */
[----:B------:R-:W-:Y:S01]  /*0bf0*/  SHF.L.U32 R149, R146, 0x10, RZ ;  /* 0x0000001092957819 */ /* 0x000fe200000006ff */
[C---:B------:R-:W-:Y:S01]  /*0c00*/  FADD.FTZ R17, -R156.reuse, R151 ;  /* 0x000000979c117221 */ /* 0x040fe20000010100 */
[----:B------:R-:W-:Y:S01]  /*0c10*/  SHF.L.U32 R146, R33, 0x10, RZ ;  /* 0x0000001021927819 */ /* 0x000fe200000006ff */
[C---:B------:R-:W-:Y:S01]  /*0c20*/  FADD.FTZ R145, -R156.reuse, R145 ;  /* 0x000000919c917221 */ /* 0x040fe20000010100 */
[----:B------:R-:W-:Y:S01]  /*0c30*/  FADD.FTZ R110, -R156, R111 ;  /* 0x0000006f9c6e7221 */ /* 0x000fe20000010100 */
[----:B------:R-:W-:Y:S01]  /*0c40*/  SHF.L.U32 R151, R116, 0x10, RZ ;  /* 0x0000001074977819 */ /* 0x000fe200000006ff */
[C---:B------:R-:W-:Y:S01]  /*0c50*/  FADD.FTZ R118, -R156.reuse, R141 ;  /* 0x0000008d9c767221 */ /* 0x040fe20000010100 */
[----:B------:R-:W-:Y:S01]  /*0c60*/  FMUL.FTZ R147, R147, UR28 ;  /* 0x0000001c93937c20 */ /* 0x000fe20008410000 */
[C---:B------:R-:W-:Y:S01]  /*0c70*/  FADD.FTZ R117, -R156.reuse, R109 ;  /* 0x0000006d9c757221 */ /* 0x040fe20000010100 */
[C---:B------:R-:W-:Y:S01]  /*0c80*/  FADD.FTZ R111, -R156.reuse, R153 ;  /* 0x000000999c6f7221 */ /* 0x040fe20000010100 */
[----:B------:R-:W-:Y:S01]  /*0c90*/  FADD.FTZ R116, -R156, R139 ;  /* 0x0000008b9c747221 */ /* 0x000fe20000010100 */
[----:B------:R-:W-:Y:S01]  /*0ca0*/  FMUL.FTZ R143, R143, UR28 ;  /* 0x0000001c8f8f7c20 */ /* 0x000fe20008410000 */
[----:B------:R-:W-:Y:S01]  /*0cb0*/  FMUL.FTZ R141, R130, R129 ;  /* 0x00000081828d7220 */ /* 0x000fe20000410000 */
[----:B------:R-:W-:Y:S01]  /*0cc0*/  PRMT R14, R115, 0x7632, R14 ;  /* 0x00007632730e7816 */ /* 0x000fe2000000000e */
[----:B------:R-:W-:Y:S01]  /*0cd0*/  FADD.FTZ R109, -R156, R155 ;  /* 0x0000009b9c6d7221 */ /* 0x000fe20000010100 */
[----:B------:R-:W-:Y:S01]  /*0ce0*/  SHF.L.U32 R153, R114, 0x10, RZ ;  /* 0x0000001072997819 */ /* 0x000fe200000006ff */
[----:B------:R-:W-:Y:S01]  /*0cf0*/  FADD.FTZ R108, -R156, R137 ;  /* 0x000000899c6c7221 */ /* 0x000fe20000010100 */
[----:B------:R-:W-:Y:S01]  /*0d00*/  SHF.L.U32 R139, R5, 0x10, RZ ;  /* 0x00000010058b7819 */ /* 0x000fe200000006ff */
[----:B------:R-:W-:Y:S01]  /*0d10*/  IMAD.U32 R155, R144, 0x10000, RZ ;  /* 0x00010000909b7824 */ /* 0x000fe200078e00ff */
[----:B------:R-:W-:Y:S01]  /*0d20*/  SHF.L.U32 R128, R128, 0x10, RZ ;  /* 0x0000001080807819 */ /* 0x000fe200000006ff */
[----:B------:R-:W-:Y:S01]  /*0d30*/  FADD.FTZ R114, -R156, R157 ;  /* 0x0000009d9c727221 */ /* 0x000fe20000010100 */
[----:B------:R-:W-:Y:S01]  /*0d40*/  SHF.L.U32 R130, R127, 0x10, RZ ;  /* 0x000000107f827819 */ /* 0x000fe200000006ff */
[----:B------:R-:W-:-:S02]  /*0d50*/  IMAD.U32 R137, R4, 0x10000, RZ ;  /* 0x0001000004897824 */ /* 0x000fc400078e00ff */
[----:B------:R-:W-:Y:S01]  /*0d60*/  FMUL.FTZ R142, R142, UR28 ;  /* 0x0000001c8e8e7c20 */ /* 0x000fe20008410000 */
[----:B------:R-:W-:Y:S01]  /*0d70*/  FMUL.FTZ R140, R140, UR28 ;  /* 0x0000001c8c8c7c20 */ /* 0x000fe20008410000 */
[----:B------:R-:W-:Y:S02]  /*0d80*/  IMAD.U32 R144, R34, 0x10000, RZ ;  /* 0x0001000022907824 */ /* 0x000fe400078e00ff */
[-C--:B------:R-:W-:Y:S01]  /*0d90*/  FMUL.FTZ R146, R146, R133.reuse ;  /* 0x0000008592927220 */ /* 0x080fe20000410000 */
[----:B------:R-:W-:Y:S01]  /*0da0*/  FADD.FTZ R78, R78, R133 ;  /* 0x000000854e4e7221 */ /* 0x000fe20000010000 */
[----:B------:R-:W-:Y:S01]  /*0db0*/  FFMA.FTZ R46, R147, R133, R46 ;  /* 0x00000085932e7223 */ /* 0x000fe2000001002e */
[----:B------:R-:W-:Y:S01]  /*0dc0*/  FMUL.FTZ R145, R145, UR28 ;  /* 0x0000001c91917c20 */ /* 0x000fe20008410000 */
[----:B------:R-:W-:Y:S01]  /*0dd0*/  SHF.L.U32 R132, R36, 0x10, RZ ;  /* 0x0000001024847819 */ /* 0x000fe200000006ff */
[----:B------:R-:W-:Y:S01]  /*0de0*/  FADD.FTZ R3, -R156, R3 ;  /* 0x000000039c037221 */ /* 0x000fe20000010100 */
[----:B------:R-:W-:Y:S01]  /*0df0*/  FADD.FTZ R74, R74, R129 ;  /* 0x000000814a4a7221 */ /* 0x000fe20000010000 */
[----:B------:R-:W-:Y:S01]  /*0e00*/  FFMA.FTZ R50, R143, R129, R50 ;  /* 0x000000818f327223 */ /* 0x000fe20000010032 */
[----:B------:R-:W-:Y:S01]  /*0e10*/  FMUL.FTZ R133, R119, UR28 ;  /* 0x0000001c77857c20 */ /* 0x000fe20008410000 */
[----:B------:R-:W-:Y:S01]  /*0e20*/  FMUL.FTZ R129, R112, UR28 ;  /* 0x0000001c70817c20 */ /* 0x000fe20008410000 */
[----:B------:R-:W-:Y:S01]  /*0e30*/  SHF.L.U32 R14, R14, 0x10, RZ ;  /* 0x000000100e0e7819 */ /* 0x000fe200000006ff */
[-C--:B------:R-:W-:Y:S01]  /*0e40*/  FMUL.FTZ R139, R139, R128.reuse ;  /* 0x000000808b8b7220 */ /* 0x080fe20000410000 */
[----:B------:R-:W-:Y:S01]  /*0e50*/  PRMT R18, R113, 0x7632, R18 ;  /* 0x0000763271127816 */ /* 0x000fe20000000012 */
[----:B------:R-:W-:Y:S01]  /*0e60*/  FADD.FTZ R77, R77, R128 ;  /* 0x000000804d4d7221 */ /* 0x000fe20000010000 */
[----:B------:R-:W-:Y:S01]  /*0e70*/  FFMA.FTZ R45, R142, R128, R45 ;  /* 0x000000808e2d7223 */ /* 0x000fe2000001002d */
[-C--:B------:R-:W-:Y:S01]  /*0e80*/  FMUL.FTZ R137, R137, R130.reuse ;  /* 0x0000008289897220 */ /* 0x080fe20000410000 */
[----:B------:R-:W-:Y:S01]  /*0e90*/  FADD.FTZ R79, R79, R130 ;  /* 0x000000824f4f7221 */ /* 0x000fe20000010000 */
[----:B------:R-:W-:Y:S01]  /*0ea0*/  FFMA.FTZ R47, R140, R130, R47 ;  /* 0x000000828c2f7223 */ /* 0x000fe2000001002f */
[----:B------:R-:W-:-:S02]  /*0eb0*/  IMAD.U32 R112, R6, 0x10000, RZ ;  /* 0x0001000006707824 */ /* 0x000fc400078e00ff */
[----:B------:R-:W-:Y:S01]  /*0ec0*/  FMUL.FTZ R114, R114, UR28 ;  /* 0x0000001c72727c20 */ /* 0x000fe20008410000 */
[----:B------:R-:W-:Y:S01]  /*0ed0*/  SHF.L.U32 R113, R113, 0x10, RZ ;  /* 0x0000001071717819 */ /* 0x000fe200000006ff */
[----:B------:R-:W-:Y:S01]  /*0ee0*/  FMUL.FTZ R148, R148, R135 ;  /* 0x0000008794947220 */ /* 0x000fe20000410000 */
[-C--:B------:R-:W-:Y:S01]  /*0ef0*/  FMUL.FTZ R144, R144, R131.reuse ;  /* 0x0000008390907220 */ /* 0x080fe20000410000 */
[----:B------:R-:W-:Y:S01]  /*0f00*/  FADD.FTZ R72, R72, R131 ;  /* 0x0000008348487221 */ /* 0x000fe20000010000 */
[----:B------:R-:W-:Y:S01]  /*0f10*/  FFMA.FTZ R48, R145, R131, R48 ;  /* 0x0000008391307223 */ /* 0x000fe20000010030 */
[----:B------:R-:W-:Y:S01]  /*0f20*/  SHF.L.U32 R130, R37, 0x10, RZ ;  /* 0x0000001025827819 */ /* 0x000fe200000006ff */
[----:B------:R-:W-:Y:S02]  /*0f30*/  IMAD.U32 R128, R38, 0x10000, RZ ;  /* 0x0001000026807824 */ /* 0x000fe400078e00ff */
[----:B------:R-:W-:Y:S01]  /*0f40*/  FMUL.FTZ R3, R3, UR28 ;  /* 0x0000001c03037c20 */ /* 0x000fe20008410000 */
[-C--:B------:R-:W-:Y:S01]  /*0f50*/  FMUL.FTZ R132, R132, R107.reuse ;  /* 0x0000006b84847220 */ /* 0x080fe20000410000 */
[----:B------:R-:W-:Y:S01]  /*0f60*/  FADD.FTZ R68, R68, R107 ;  /* 0x0000006b44447221 */ /* 0x000fe20000010000 */
[----:B------:R-:W-:Y:S01]  /*0f70*/  FFMA.FTZ R52, R133, R107, R52 ;  /* 0x0000006b85347223 */ /* 0x000fe20000010034 */
[----:B------:R-:W-:Y:S01]  /*0f80*/  FMUL.FTZ R131, R117, UR28 ;  /* 0x0000001c75837c20 */ /* 0x000fe20008410000 */
[----:B------:R-:W-:Y:S01]  /*0f90*/  FMUL.FTZ R127, R110, UR28 ;  /* 0x0000001c6e7f7c20 */ /* 0x000fe20008410000 */
[----:B------:R-:W-:Y:S01]  /*0fa0*/  SHF.L.U32 R110, R40, 0x10, RZ ;  /* 0x00000010286e7819 */ /* 0x000fe200000006ff */
[-C--:B------:R-:W-:Y:S01]  /*0fb0*/  FMUL.FTZ R112, R112, R14.reuse ;  /* 0x0000000e70707220 */ /* 0x080fe20000410000 */
[----:B------:R-:W-:Y:S01]  /*0fc0*/  SHF.L.U32 R107, R100, 0x10, RZ ;  /* 0x00000010646b7819 */ /* 0x000fe200000006ff */
[----:B------:R-:W-:Y:S01]  /*0fd0*/  FADD.FTZ R67, R67, R14 ;  /* 0x0000000e43437221 */ /* 0x000fe20000010000 */
[----:B------:R-:W-:Y:S01]  /*0fe0*/  FFMA.FTZ R91, R114, R14, R91 ;  /* 0x0000000e725b7223 */ /* 0x000fe2000001005b */
[----:B------:R-:W-:Y:S01]  /*0ff0*/  FMUL.FTZ R111, R111, UR28 ;  /* 0x0000001c6f6f7c20 */ /* 0x000fe20008410000 */
[-C--:B------:R-:W-:Y:S01]  /*1000*/  FMUL.FTZ R128, R128, R105.reuse ;  /* 0x0000006980807220 */ /* 0x080fe20000410000 */
[----:B------:R-:W-:Y:S01]  /*1010*/  FADD.FTZ R64, R64, R105 ;  /* 0x0000006940407221 */ /* 0x000fe20000010000 */
[----:B------:R-:W-:Y:S01]  /*1020*/  FFMA.FTZ R88, R129, R105, R88 ;  /* 0x0000006981587223 */ /* 0x000fe20000010058 */
[----:B------:R-:W-:Y:S01]  /*1030*/  FADD.FTZ R14, RZ, R148 ;  /* 0x00000094ff0e7221 */ /* 0x000fe20000010000 */
[-C--:B------:R-:W-:Y:S01]  /*1040*/  FMUL.FTZ R130, R130, R113.reuse ;  /* 0x0000007182827220 */ /* 0x080fe20000410000 */
[----:B------:R-:W-:Y:S01]  /*1050*/  FADD.FTZ R70, R70, R113 ;  /* 0x0000007146467221 */ /* 0x000fe20000010000 */
[----:B------:R-:W-:Y:S01]  /*1060*/  FFMA.FTZ R54, R131, R113, R54 ;  /* 0x0000007183367223 */ /* 0x000fe20000010036 */
[----:B------:R-:W-:Y:S01]  /*1070*/  FFMA.FTZ R105, R3, R148, RZ ;  /* 0x0000009403697223 */ /* 0x000fe200000100ff */
[----:B------:R-:W-:Y:S01]  /*1080*/  SHF.L.U32 R113, R7, 0x10, RZ ;  /* 0x0000001007717819 */ /* 0x000fe200000006ff */
[----:B------:R-:W-:Y:S01]  /*1090*/  FMUL.FTZ R116, R116, UR28 ;  /* 0x0000001c74747c20 */ /* 0x000fe20008410000 */
[----:B------:R-:W-:Y:S01]  /*10a0*/  SHF.L.U32 R16, R16, 0x10, RZ ;  /* 0x0000001010107819 */ /* 0x000fe200000006ff */
[-C--:B------:R-:W-:Y:S01]  /*10b0*/  FMUL.FTZ R110, R110, R107.reuse ;  /* 0x0000006b6e6e7220 */ /* 0x080fe20000410000 */
[----:B------:R-:W-:Y:S01]  /*10c0*/  FADD.FTZ R60, R60, R107 ;  /* 0x0000006b3c3c7221 */ /* 0x000fe20000010000 */
[----:B------:R-:W-:Y:S01]  /*10d0*/  FFMA.FTZ R84, R111, R107, R84 ;  /* 0x0000006b6f547223 */ /* 0x000fe20000010054 */
[----:B------:R-:W-:Y:S01]  /*10e0*/  FADD.FTZ R107, R14, R139 ;  /* 0x0000008b0e6b7221 */ /* 0x000fe20000010000 */
[----:B------:R-:W-:Y:S01]  /*10f0*/  FFMA.FTZ R14, R142, R139, R105 ;  /* 0x0000008b8e0e7223 */ /* 0x000fe20000010069 */
        /* <DEDUP_REMOVED lines=11> */
[----:B------:R-:W-:Y:S01]  /*11b0*/  FMUL.FTZ R138, R138, UR28 ;  /* 0x0000001c8a8a7c20 */ /* 0x000fe20008410000 */
[----:B------:R-:W-:-:S02]  /*11c0*/  FADD.FTZ R16, R107, R144 ;  /* 0x000000906b107221 */ /* 0x000fc40000010000 */
[----:B------:R-:W-:Y:S01]  /*11d0*/  FMUL.FTZ R135, R135, R126 ;  /* 0x0000007e87877220 */ /* 0x000fe20000410000 */
[----:B------:R-:W-:Y:S01]  /*11e0*/  FFMA.FTZ R105, R145, R144, R14 ;  /* 0x0000009091697223 */ /* 0x000fe2000001000e */
[----:B------:R-:W-:Y:S01]  /*11f0*/  SHF.L.U32 R106, R106, 0x10, RZ ;  /* 0x000000106a6a7819 */ /* 0x000fe200000006ff */
[----:B------:R-:W-:Y:S02]  /*1200*/  IMAD.U32 R134, R0, 0x10000, RZ ;  /* 0x0001000000867824 */ /* 0x000fe400078e00ff */
[----:B------:R-:W-:Y:S01]  /*1210*/  FADD.FTZ R16, R16, R135 ;  /* 0x0000008710107221 */ /* 0x000fe20000010000 */
[C---:B------:R-:W-:Y:S01]  /*1220*/  FFMA.FTZ R14, R138.reuse, R135, R105 ;  /* 0x000000878a0e7223 */ /* 0x040fe20000010069 */
[----:B------:R-:W-:Y:S01]  /*1230*/  FADD.FTZ R73, R73, R126 ;  /* 0x0000007e49497221 */ /* 0x000fe20000010000 */
[----:B------:R-:W-:Y:S01]  /*1240*/  FFMA.FTZ R49, R138, R126, R49 ;  /* 0x0000007e8a317223 */ /* 0x000fe20000010031 */
[----:B------:R-:W-:Y:S01]  /*1250*/  SHF.L.U32 R117, R9, 0x10, RZ ;  /* 0x0000001009757819 */ /* 0x000fe200000006ff */
[----:B------:R-:W-:Y:S01]  /*1260*/  FMUL.FTZ R134, R134, R106 ;  /* 0x0000006a86867220 */ /* 0x000fe20000410000 */
[----:B------:R-:W-:Y:S01]  /*1270*/  SHF.L.U32 R104, R104, 0x10, RZ ;  /* 0x0000001068687819 */ /* 0x000fe200000006ff */
[----:B------:R-:W-:Y:S01]  /*1280*/  FMUL.FTZ R126, R108, UR28 ;  /* 0x0000001c6c7e7c20 */ /* 0x000fe20008410000 */
[----:B------:R-:W-:Y:S01]  /*1290*/  FADD.FTZ R105, R16, R141 ;  /* 0x0000008d10697221 */ /* 0x000fe20000010000 */
[----:B------:R-:W-:Y:S01]  /*12a0*/  FMUL.FTZ R136, R136, UR28 ;  /* 0x0000001c88887c20 */ /* 0x000fe20008410000 */
[----:B------:R-:W-:Y:S01]  /*12b0*/  FFMA.FTZ R107, R143, R141, R14 ;  /* 0x0000008d8f6b7223 */ /* 0x000fe2000001000e */
[-C--:B------:R-:W-:Y:S01]  /*12c0*/  FMUL.FTZ R117, R117, R104.reuse ;  /* 0x0000006875757220 */ /* 0x080fe20000410000 */
[----:B------:R-:W-:Y:S01]  /*12d0*/  FADD.FTZ R69, R69, R104 ;  /* 0x0000006845457221 */ /* 0x000fe20000010000 */
[----:B------:R-:W-:Y:S01]  /*12e0*/  FFMA.FTZ R53, R126, R104, R53 ;  /* 0x000000687e357223 */ /* 0x000fe20000010035 */
[----:B------:R-:W-:Y:S01]  /*12f0*/  FADD.FTZ R105, R105, R134 ;  /* 0x0000008669697221 */ /* 0x000fe20000010000 */
[----:B------:R-:W-:Y:S01]  /*1300*/  FADD.FTZ R75, R75, R106 ;  /* 0x0000006a4b4b7221 */ /* 0x000fe20000010000 */
[C---:B------:R-:W-:Y:S01]  /*1310*/  FFMA.FTZ R51, R136.reuse, R106, R51 ;  /* 0x0000006a88337223 */ /* 0x040fe20000010033 */
[----:B------:R-:W-:Y:S01]  /*1320*/  FFMA.FTZ R104, R136, R134, R107 ;  /* 0x0000008688687223 */ /* 0x000fe2000001006b */
[----:B------:R-:W-:-:S02]  /*1330*/  SHF.L.U32 R115, R115, 0x10, RZ ;  /* 0x0000001073737819 */ /* 0x000fc400000006ff */
[----:B------:R-:W-:Y:S01]  /*1340*/  SHF.L.U32 R106, R39, 0x10, RZ ;  /* 0x00000010276a7819 */ /* 0x000fe200000006ff */
[----:B------:R-:W-:Y:S01]  /*1350*/  FADD.FTZ R14, R105, R132 ;  /* 0x00000084690e7221 */ /* 0x000fe20000010000 */
[----:B------:R-:W-:Y:S01]  /*1360*/  FADD.FTZ R154, -R156, R149 ;  /* 0x000000959c9a7221 */ /* 0x000fe20000010100 */
[----:B------:R-:W-:Y:S01]  /*1370*/  SHF.L.U32 R108, R41, 0x10, RZ ;  /* 0x00000010296c7819 */ /* 0x000fe200000006ff */
[----:B------:R-:W-:Y:S01]  /*1380*/  FFMA.FTZ R105, R133, R132, R104 ;  /* 0x0000008485697223 */ /* 0x000fe20000010068 */
[----:B------:R-:W-:Y:S02]  /*1390*/  IMAD.U32 R149, R101, 0x10000, RZ ;  /* 0x0001000065957824 */ /* 0x000fe400078e00ff */
[----:B------:R-:W-:Y:S01]  /*13a0*/  FMUL.FTZ R109, R109, UR28 ;  /* 0x0000001c6d6d7c20 */ /* 0x000fe20008410000 */
[-C--:B------:R-:W-:Y:S01]  /*13b0*/  FMUL.FTZ R119, R106, R115.reuse ;  /* 0x000000736a777220 */ /* 0x080fe20000410000 */
[----:B------:R-:W-:Y:S01]  /*13c0*/  FADD.FTZ R66, R66, R115 ;  /* 0x0000007342427221 */ /* 0x000fe20000010000 */
[----:B------:R-:W-:Y:S01]  /*13d0*/  FFMA.FTZ R90, R127, R115, R90 ;  /* 0x000000737f5a7223 */ /* 0x000fe2000001005a */
[----:B------:R-:W-:Y:S01]  /*13e0*/  SHF.L.U32 R18, R18, 0x10, RZ ;  /* 0x0000001012127819 */ /* 0x000fe200000006ff */
[C---:B------:R-:W-:Y:S01]  /*13f0*/  FADD.FTZ R152, -R156.reuse, R153 ;  /* 0x000000999c987221 */ /* 0x040fe20000010100 */
[----:B------:R-:W-:Y:S01]  /*1400*/  FADD.FTZ R150, -R156, R155 ;  /* 0x0000009b9c967221 */ /* 0x000fe20000010100 */
[----:B------:R-:W-:-:S02]  /*1410*/  IMAD.U32 R115, R8, 0x10000, RZ ;  /* 0x0001000008737824 */ /* 0x000fc400078e00ff */
[----:B------:R-:W-:Y:S01]  /*1420*/  FADD.FTZ R107, R14, R117 ;  /* 0x000000750e6b7221 */ /* 0x000fe20000010000 */
[----:B------:R-:W-:Y:S01]  /*1430*/  FADD.FTZ R156, -R156, R151 ;  /* 0x000000979c9c7221 */ /* 0x000fe20000010100 */
[----:B------:R-:W-:Y:S01]  /*1440*/  FFMA.FTZ R14, R126, R117, R105 ;  /* 0x000000757e0e7223 */ /* 0x000fe20000010069 */
[----:B------:R-:W-:Y:S01]  /*1450*/  FADD.FTZ R62, R62, R149 ;  /* 0x000000953e3e7221 */ /* 0x000fe20000010000 */
[----:B------:R-:W-:Y:S01]  /*1460*/  SHF.L.U32 R151, R102, 0x10, RZ ;  /* 0x0000001066977819 */ /* 0x000fe200000006ff */
[-C--:B------:R-:W-:Y:S01]  /*1470*/  FFMA.FTZ R86, R109, R149.reuse, R86 ;  /* 0x000000956d567223 */ /* 0x080fe20000010056 */
[----:B------:R-:W-:Y:S01]  /*1480*/  FMUL.FTZ R108, R108, R149 ;  /* 0x000000956c6c7220 */ /* 0x000fe20000410000 */
[----:B------:R-:W-:Y:S01]  /*1490*/  IMAD.U32 R149, R103, 0x10000, RZ ;  /* 0x0001000067957824 */ /* 0x000fe200078e00ff */
[----:B------:R-:W-:Y:S01]  /*14a0*/  PRMT R102, R100, 0x7632, R102 ;  /* 0x0000763264667816 */ /* 0x000fe20000000066 */
[----:B------:R-:W-:Y:S01]  /*14b0*/  FMUL.FTZ R115, R115, R18 ;  /* 0x0000001273737220 */ /* 0x000fe20000410000 */
[----:B------:R-:W-:Y:S01]  /*14c0*/  PRMT R103, R101, 0x7632, R103 ;  /* 0x0000763265677816 */ /* 0x000fe20000000067 */
[----:B------:R-:W-:Y:S01]  /*14d0*/  FADD.FTZ R100, R107, R130 ;  /* 0x000000826b647221 */ /* 0x000fe20000010000 */
[----:B------:R-:W-:Y:S01]  /*14e0*/  FMUL.FTZ R118, R118, UR28 ;  /* 0x0000001c76767c20 */ /* 0x000fe20008410000 */
[----:B------:R-:W-:-:S02]  /*14f0*/  FFMA.FTZ R101, R131, R130, R14 ;  /* 0x0000008283657223 */ /* 0x000fc4000001000e */
[----:B------:R-:W-:Y:S02]  /*1500*/  FADD.FTZ R105, R100, R115 ;  /* 0x0000007364697221 */ /* 0x000fe40000010000 */
[C---:B------:R-:W-:Y:S01]  /*1510*/  FFMA.FTZ R14, R118.reuse, R115, R101 ;  /* 0x00000073760e7223 */ /* 0x040fe20000010065 */
[----:B------:R-:W-:Y:S01]  /*1520*/  FADD.FTZ R71, R71, R18 ;  /* 0x0000001247477221 */ /* 0x000fe20000010000 */
[----:B------:R-:W-:Y:S01]  /*1530*/  FADD.FTZ R100, R105, R128 ;  /* 0x0000008069647221 */ /* 0x000fe20000010000 */
[----:B------:R-:W-:Y:S01]  /*1540*/  FFMA.FTZ R55, R118, R18, R55 ;  /* 0x0000001276377223 */ /* 0x000fe20000010037 */
[----:B------:R-:W-:Y:S01]  /*1550*/  FFMA.FTZ R101, R129, R128, R14 ;  /* 0x0000008081657223 */ /* 0x000fe2000001000e */
[----:B------:R-:W-:Y:S01]  /*1560*/  SHF.L.U32 R18, R42, 0x10, RZ ;  /* 0x000000102a127819 */ /* 0x000fe200000006ff */
[----:B------:R-:W-:Y:S01]  /*1570*/  FMUL.FTZ R19, R19, UR28 ;  /* 0x0000001c13137c20 */ /* 0x000fe20008410000 */
        /* <DEDUP_REMOVED lines=9> */
[----:B------:R-:W-:Y:S01]  /*1610*/  SHF.L.U32 R151, R13, 0x10, RZ ;  /* 0x000000100d977819 */ /* 0x000fe200000006ff */
[----:B------:R-:W-:Y:S01]  /*1620*/  FMUL.FTZ R152, R152, UR28 ;  /* 0x0000001c98987c20 */ /* 0x000fe20008410000 */
[----:B------:R-:W-:Y:S01]  /*1630*/  FFMA.FTZ R105, R127, R119, R14 ;  /* 0x000000777f697223 */ /* 0x000fe2000001000e */
[----:B------:R-:W-:Y:S01]  /*1640*/  FADD.FTZ R58, R58, R149 ;  /* 0x000000953a3a7221 */ /* 0x000fe20000010000 */
[-C--:B------:R-:W-:Y:S01]  /*1650*/  FFMA.FTZ R82, R17, R149.reuse, R82 ;  /* 0x0000009511527223 */ /* 0x080fe20000010052 */
[----:B------:R-:W-:Y:S01]  /*1660*/  FMUL.FTZ R16, R16, R149 ;  /* 0x0000009510107220 */ /* 0x000fe20000410000 */
[----:B------:R-:W-:Y:S01]  /*1670*/  FADD.FTZ R101, R101, R112 ;  /* 0x0000007065657221 */ /* 0x000fe20000010000 */
[----:B------:R-:W-:Y:S01]  /*1680*/  FADD.FTZ R61, R61, R104 ;  /* 0x000000683d3d7221 */ /* 0x000fe20000010000 */
[-C--:B------:R-:W-:Y:S01]  /*1690*/  FFMA.FTZ R85, R152, R104.reuse, R85 ;  /* 0x0000006898557223 */ /* 0x080fe20000010055 */
[----:B------:R-:W-:Y:S01]  /*16a0*/  FMUL.FTZ R151, R151, R104 ;  /* 0x0000006897977220 */ /* 0x000fe20000410000 */
[----:B------:R-:W-:Y:S01]  /*16b0*/  SHF.L.U32 R149, R12, 0x10, RZ ;  /* 0x000000100c957819 */ /* 0x000fe200000006ff */
[----:B------:R-:W-:Y:S01]  /*16c0*/  FFMA.FTZ R100, R114, R112, R105 ;  /* 0x0000007072647223 */ /* 0x000fe20000010069 */
[----:B------:R-:W-:-:S02]  /*16d0*/  IMAD.U32 R104, R103, 0x10000, RZ ;  /* 0x0001000067687824 */ /* 0x000fc400078e00ff */
[----:B------:R-:W-:Y:S01]  /*16e0*/  FMUL.FTZ R150, R150, UR28 ;  /* 0x0000001c96967c20 */ /* 0x000fe20008410000 */
[----:B------:R-:W-:Y:S01]  /*16f0*/  FADD.FTZ R14, R101, R110 ;  /* 0x0000006e650e7221 */ /* 0x000fe20000010000 */
[----:B------:R-:W-:Y:S01]  /*1700*/  FFMA.FTZ R101, R111, R110, R100 ;  /* 0x0000006e6f657223 */ /* 0x000fe20000010064 */
[--C-:B------:R-:W-:Y:S01]  /*1710*/  FADD.FTZ R63, R63, R104.reuse ;  /* 0x000000683f3f7221 */ /* 0x100fe20000010000 */
[-C--:B------:R-:W-:Y:S01]  /*1720*/  FFMA.FTZ R87, R150, R104.reuse, R87 ;  /* 0x0000006896577223 */ /* 0x080fe20000010057 */
[----:B------:R-:W-:Y:S01]  /*1730*/  FMUL.FTZ R149, R149, R104 ;  /* 0x0000006895957220 */ /* 0x000fe20000410000 */
[----:B------:R-:W-:Y:S01]  /*1740*/  PRMT R104, R103, 0x7632, R104 ;  /* 0x0000763267687816 */ /* 0x000fe20000000068 */
[----:B------:R-:W-:Y:S01]  /*1750*/  FADD.FTZ R103, R14, R151 ;  /* 0x000000970e677221 */ /* 0x000fe20000010000 */
[----:B------:R-:W-:Y:S01]  /*1760*/  FFMA.FTZ R14, R152, R151, R101 ;  /* 0x00000097980e7223 */ /* 0x000fe20000010065 */
[----:B------:R-:W-:Y:S02]  /*1770*/  PRMT R102, R102, 0x7632, R102 ;  /* 0x0000763266667816 */ /* 0x000fe40000000066 */
[----:B------:R-:W-:Y:S01]  /*1780*/  FADD.FTZ R100, R103, R108 ;  /* 0x0000006c67647221 */ /* 0x000fe20000010000 */
[----:B------:R-:W-:Y:S01]  /*1790*/  FFMA.FTZ R101, R109, R108, R14 ;  /* 0x0000006c6d657223 */ /* 0x000fe2000001000e */
[----:B------:R-:W-:-:S02]  /*17a0*/  SHF.L.U32 R102, R102, 0x10, RZ ;  /* 0x0000001066667819 */ /* 0x000fc400000006ff */
[----:B------:R-:W-:Y:S01]  /*17b0*/  SHF.L.U32 R153, R11, 0x10, RZ ;  /* 0x000000100b997819 */ /* 0x000fe200000006ff */
[----:B------:R-:W-:Y:S01]  /*17c0*/  FADD.FTZ R103, R100, R149 ;  /* 0x0000009564677221 */ /* 0x000fe20000010000 */
[----:B------:R-:W-:Y:S01]  /*17d0*/  FFMA.FTZ R14, R150, R149, R101 ;  /* 0x00000095960e7223 */ /* 0x000fe20000010065 */
[----:B------:R-:W-:Y:S02]  /*17e0*/  FMUL.FTZ R154, R154, UR28 ;  /* 0x0000001c9a9a7c20 */ /* 0x000fe40008410000 */
[----:B------:R-:W-:Y:S01]  /*17f0*/  FMUL.FTZ R153, R153, R102 ;  /* 0x0000006699997220 */ /* 0x000fe20000410000 */
[----:B------:R-:W-:Y:S01]  /*1800*/  FADD.FTZ R100, R103, R18 ;  /* 0x0000001267647221 */ /* 0x000fe20000010000 */
[----:B------:R-:W-:Y:S01]  /*1810*/  FFMA.FTZ R101, R19, R18, R14 ;  /* 0x0000001213657223 */ /* 0x000fe2000001000e */
[----:B------:R-:W-:Y:S01]  /*1820*/  SHF.L.U32 R155, R10, 0x10, RZ ;  /* 0x000000100a9b7819 */ /* 0x000fe200000006ff */
[----:B------:R-:W-:Y:S02]  /*1830*/  IMAD.U32 R104, R104, 0x10000, RZ ;  /* 0x0001000068687824 */ /* 0x000fe400078e00ff */
[----:B------:R-:W-:Y:S01]  /*1840*/  FADD.FTZ R103, R100, R153 ;  /* 0x0000009964677221 */ /* 0x000fe20000010000 */
[----:B------:R-:W-:Y:S01]  /*1850*/  FFMA.FTZ R14, R154, R153, R101 ;  /* 0x000000999a0e7223 */ /* 0x000fe20000010065 */
[----:B------:R-:W-:Y:S01]  /*1860*/  FMUL.FTZ R156, R156, UR28 ;  /* 0x0000001c9c9c7c20 */ /* 0x000fe20008410000 */
[----:B------:R-:W-:Y:S01]  /*1870*/  FMUL.FTZ R155, R155, R104 ;  /* 0x000000689b9b7220 */ /* 0x000fe20000410000 */
[----:B------:R-:W-:Y:S01]  /*1880*/  FADD.FTZ R100, R103, R16 ;  /* 0x0000001067647221 */ /* 0x000fe20000010000 */
[----:B------:R-:W-:Y:S01]  /*1890*/  FFMA.FTZ R14, R17, R16, R14 ;  /* 0x00000010110e7223 */ /* 0x000fe2000001000e */
[----:B------:R-:W-:Y:S01]  /*18a0*/  FADD.FTZ R57, R57, R102 ;  /* 0x0000006639397221 */ /* 0x000fe20000010000 */
[----:B------:R-:W-:Y:S01]  /*18b0*/  FFMA.FTZ R81, R154, R102, R81 ;  /* 0x000000669a517223 */ /* 0x000fe20000010051 */
[----:B------:R-:W-:Y:S01]  /*18c0*/  FADD.FTZ R101, R100, R155 ;  /* 0x0000009b64657221 */ /* 0x000fe20000010000 */
[----:B------:R-:W-:Y:S01]  /*18d0*/  FADD.FTZ R59, R59, R104 ;  /* 0x000000683b3b7221 */ /* 0x000fe20000010000 */
[C---:B------:R-:W-:Y:S01]  /*18e0*/  FFMA.FTZ R83, R156.reuse, R104, R83 ;  /* 0x000000689c537223 */ /* 0x040fe20000010053 */
[----:B------:R-:W-:Y:S01]  /*18f0*/  FFMA.FTZ R100, R156, R155, R14 ;  /* 0x0000009b9c647223 */ /* 0x000fe2000001000e */
[----:B------:R-:W-:Y:S06]  /*1900*/  BRA `(.L_x_596) ;  /* 0x0000000000b07947 */ /* 0x000fec0003800000 */
.L_x_595:
[----:B-----5:R-:W-:Y:S01]  /*1910*/  ISETP.GE.AND P1, PT, R15, 0x1, PT ;  /* 0x000000010f00780c */ /* 0x020fe20003f26270 */
[----:B------:R-:W-:Y:S01]  /*1920*/  HFMA2 R103, -RZ, RZ, 0, 0 ;  /* 0x00000000ff677431 */ /* 0x000fe200000001ff */
[----:B------:R-:W-:-:S04]  /*1930*/  ISETP.NE.U32.AND P0, PT, RZ, UR4, PT ;  /* 0x00000004ff007c0c */ /* 0x000fc8000bf05070 */
[----:B------:R-:W-:-:S07]  /*1940*/  ISETP.NE.AND.EX P0, PT, RZ, UR5, PT, P0 ;  /* 0x00000005ff007c0c */ /* 0x000fce000bf05300 */
[----:B------:R-:W0:Y:S01]  /*1950*/  @P1 LDC R101, c[0x0][0x388] ;  /* 0x0000e200ff651b82 */ /* 0x000e220000000800 */
[----:B------:R-:W-:-:S07]  /*1960*/  @P1 IADD3 R100, PT, PT, R15, -0x1, RZ ;  /* 0xffffffff0f641810 */ /* 0x000fce0007ffe0ff */
[----:B------:R-:W1:Y:S01]  /*1970*/  @!P0 LDC.64 R120, c[0x0][0x3b0] ;  /* 0x0000ec00ff788b82 */ /* 0x000e620000000a00 */
[----:B0-----:R-:W-:-:S05]  /*1980*/  @P1 IMAD R100, R100, R101, RZ ;  /* 0x0000006564641224 */ /* 0x001fca00078e02ff */
[----:B------:R-:W-:-:S04]  /*1990*/  @P1 SHF.R.S32.HI R101, RZ, 0x1f, R100 ;  /* 0x0000001fff651819 */ /* 0x000fc80000011464 */
[----:B------:R-:W-:-:S04]  /*19a0*/  @P1 LEA.HI R101, R101, R100, RZ, 0x3 ;  /* 0x0000006465651211 */ /* 0x000fc800078f18ff */
[----:B------:R-:W-:-:S04]  /*19b0*/  @P1 LEA.HI.SX32 R103, R101, R14, 0x1d ;  /* 0x0000000e65671211 */ /* 0x000fc800078feaff */
[C---:B------:R-:W-:Y:S01]  /*19c0*/  @!P0 IADD3 R123, PT, PT, R103.reuse, 0x80, RZ ;  /* 0x00000080677b8810 */ /* 0x040fe20007ffe0ff */
[C---:B------:R-:W-:Y:S02]  /*19d0*/  @!P0 VIADD R101, R103.reuse, 0x100 ;  /* 0x0000010067658836 */ /* 0x040fe40000000000 */
[----:B-1----:R-:W-:-:S04]  /*19e0*/  @!P0 IMAD.WIDE.U32 R124, R103, 0x8, R120 ;  /* 0x00000008677c8825 */ /* 0x002fc800078e0078 */
[--C-:B------:R-:W-:Y:S02]  /*19f0*/  @!P0 IMAD.WIDE.U32 R122, R123, 0x8, R120.reuse ;  /* 0x000000087b7a8825 */ /* 0x100fe400078e0078 */
[----:B------:R-:W5:Y:S02]  /*1a00*/  @!P0 LDG.E.64 R124, desc[UR20][R124.64] ;  /* 0x000000147c7c8981 */ /* 0x000f64000c1e1b00 */
[----:B------:R-:W-:Y:S02]  /*1a10*/  @!P0 IMAD.WIDE.U32 R120, R101, 0x8, R120 ;  /* 0x0000000865788825 */ /* 0x000fe400078e0078 */
[----:B------:R-:W5:Y:S04]  /*1a20*/  @!P0 LDG.E.64 R122, desc[UR20][R122.64] ;  /* 0x000000147a7a8981 */ /* 0x000f68000c1e1b00 */
[----:B------:R-:W5:Y:S01]  /*1a30*/  @!P0 LDG.E.64 R120, desc[UR20][R120.64] ;  /* 0x0000001478788981 */ /* 0x000f62000c1e1b00 */
[----:B------:R-:W-:Y:S01]  /*1a40*/  CS2R R100, SRZ ;  /* 0x0000000000647805 */ /* 0x000fe2000001ff00 */
[----:B------:R-:W-:Y:S06]  /*1a50*/  @!P0 BRA `(.L_x_596) ;  /* 0x00000000005c8947 */ /* 0x000fec0003800000 */
[----:B------:R-:W-:Y:S01]  /*1a60*/  UIMAD UR9, UR8, UR30, URZ ;  /* 0x0000001e080972a4 */ /* 0x000fe2000f8e02ff */
[----:B-----5:R-:W0:Y:S01]  /*1a70*/  LDC.64 R120, c[0x0][0x3b0] ;  /* 0x0000ec00ff787b82 */ /* 0x020e220000000a00 */
[C---:B------:R-:W-:Y:S02]  /*1a80*/  IADD3 R123, PT, PT, R103.reuse, 0x80, RZ ;  /* 0x00000080677b7810 */ /* 0x040fe40007ffe0ff */
[----:B------:R-:W-:Y:S01]  /*1a90*/  USHF.R.S32.HI UR10, URZ, 0x1f, UR9 ;  /* 0x0000001fff0a7899 */ /* 0x000fe20008011409 */
[----:B------:R-:W-:-:S03]  /*1aa0*/  IADD3 R27, PT, PT, R103, 0x100, RZ ;  /* 0x00000100671b7810 */ /* 0x000fc60007ffe0ff */
[----:B------:R-:W-:Y:S01]  /*1ab0*/  ULEA.HI UR10, UR10, UR9, URZ, 0x3 ;  /* 0x000000090a0a7291 */ /* 0x000fe2000f8f18ff */
[----:B------:R-:W1:Y:S05]  /*1ac0*/  LDC.64 R20, c[0x0][0x438] ;  /* 0x00010e00ff147b82 */ /* 0x000e6a0000000a00 */
[----:B------:R-:W-:-:S04]  /*1ad0*/  MOV R29, UR10 ;  /* 0x0000000a001d7c02 */ /* 0x000fc80008000f00 */
[----:B------:R-:W-:-:S04]  /*1ae0*/  LEA.HI.SX32 R29, R29, R14, 0x1d ;  /* 0x0000000e1d1d7211 */ /* 0x000fc800078feaff */
[C---:B------:R-:W-:Y:S01]  /*1af0*/  IADD3 R25, PT, PT, R29.reuse, 0x80, RZ ;  /* 0x000000801d197810 */ /* 0x040fe20007ffe0ff */
[----:B------:R-:W-:Y:S02]  /*1b00*/  VIADD R23, R29, 0x100 ;  /* 0x000001001d177836 */ /* 0x000fe40000000000 */
[----:B0-----:R-:W-:-:S04]  /*1b10*/  IMAD.WIDE.U32 R124, R103, 0x8, R120 ;  /* 0x00000008677c7825 */ /* 0x001fc800078e0078 */
[----:B------:R-:W-:Y:S02]  /*1b20*/  IMAD.WIDE.U32 R122, R123, 0x8, R120 ;  /* 0x000000087b7a7825 */ /* 0x000fe400078e0078 */
[----:B------:R-:W5:Y:S02]  /*1b30*/  LDG.E.64 R124, desc[UR20][R124.64] ;  /* 0x000000147c7c7981 */ /* 0x000f64000c1e1b00 */
[--C-:B-1----:R-:W-:Y:S02]  /*1b40*/  IMAD.WIDE.U32 R28, R29, 0x10, R20.reuse ;  /* 0x000000101d1c7825 */ /* 0x102fe400078e0014 */
[----:B------:R-:W5:Y:S02]  /*1b50*/  LDG.E.64 R122, desc[UR20][R122.64] ;  /* 0x000000147a7a7981 */ /* 0x000f64000c1e1b00 */
[----:B------:R-:W-:Y:S02]  /*1b60*/  IMAD.WIDE.U32 R24, R25, 0x10, R20 ;  /* 0x0000001019187825 */ /* 0x000fe400078e0014 */
[----:B------:R-:W5:Y:S02]  /*1b70*/  LDG.E.128 R28, desc[UR20][R28.64] ;  /* 0x000000141c1c7981 */ /* 0x000f64000c1e1d00 */
[----:B------:R-:W-:-:S02]  /*1b80*/  IMAD.WIDE.U32 R120, R27, 0x8, R120 ;  /* 0x000000081b787825 */ /* 0x000fc400078e0078 */
[----:B------:R-:W5:Y:S02]  /*1b90*/  LDG.E.128 R24, desc[UR20][R24.64] ;  /* 0x0000001418187981 */ /* 0x000f64000c1e1d00 */
[----:B------:R-:W-:Y:S02]  /*1ba0*/  IMAD.WIDE.U32 R20, R23, 0x10, R20 ;  /* 0x0000001017147825 */ /* 0x000fe400078e0014 */
[----:B------:R-:W5:Y:S04]  /*1bb0*/  LDG.E.64 R120, desc[UR20][R120.64] ;  /* 0x0000001478787981 */ /* 0x000f68000c1e1b00 */
[----:B------:R-:W5:Y:S02]  /*1bc0*/  LDG.E.128 R20, desc[UR20][R20.64] ;  /* 0x0000001414147981 */ /* 0x000f64000c1e1d00 */
.L_x_596:
[----:B------:R-:W0:Y:S01]  /*1bd0*/  SHFL.DOWN PT, R14, R101, 0x10, 0x1f ;  /* 0x0a001f00650e7f89 */ /* 0x000e2200000e0000 */
[----:B------:R-:W-:Y:S03]  /*1be0*/  BSSY.RECONVERGENT B0, `(.L_x_597) ;  /* 0x000001f000007945 */ /* 0x000fe60003800200 */
        /* <DEDUP_REMOVED lines=9> */
[----:B0-----:R-:W-:Y:S02]  /*1c80*/  FADD.FTZ R106, R105, R14 ;  /* 0x0000000e696a7221 */ /* 0x001fe40000010000 */
[----:B------:R-:W0:Y:S01]  /*1c90*/  S2R R14, SR_TID.X ;  /* 0x00000000000e7919 */ /* 0x000e220000002100 */
[----:B-1----:R-:W-:Y:S02]  /*1ca0*/  FADD.FTZ R107, R104, R107 ;  /* 0x0000006b686b7221 */ /* 0x002fe40000010000 */
[----:B------:R-:W1:Y:S04]  /*1cb0*/  SHFL.DOWN PT, R101, R106, 0x2, 0x1f ;  /* 0x08401f006a657f89 */ /* 0x000e6800000e0000 */
[----:B------:R-:W2:Y:S01]  /*1cc0*/  SHFL.DOWN PT, R100, R107, 0x2, 0x1f ;  /* 0x08401f006b647f89 */ /* 0x000ea200000e0000 */
[----:B-1----:R-:W-:Y:S01]  /*1cd0*/  FADD.FTZ R102, R106, R101 ;  /* 0x000000656a667221 */ /* 0x002fe20000010000 */
[----:B--2---:R-:W-:-:S04]  /*1ce0*/  FADD.FTZ R103, R107, R100 ;  /* 0x000000646b677221 */ /* 0x004fc80000010000 */
[----:B------:R-:W1:Y:S01]  /*1cf0*/  SHFL.DOWN PT, R101, R102, 0x1, 0x1f ;  /* 0x08201f0066657f89 */ /* 0x000e6200000e0000 */
[----:B0-----:R-:W-:-:S03]  /*1d00*/  LOP3.LUT P0, RZ, R14, 0x1f, RZ, 0xc0, !PT ;  /* 0x0000001f0eff7812 */ /* 0x001fc6000780c0ff */
[----:B------:R-:W0:Y:S01]  /*1d10*/  SHFL.DOWN PT, R158, R103, 0x1, 0x1f ;  /* 0x08201f00679e7f89 */ /* 0x000e2200000e0000 */
[----:B-1----:R-:W-:Y:S01]  /*1d20*/  FADD.FTZ R100, R102, R101 ;  /* 0x0000006566647221 */ /* 0x002fe20000010000 */
[----:B0-----:R-:W-:-:S08]  /*1d30*/  FADD.FTZ R101, R103, R158 ;  /* 0x0000009e67657221 */ /* 0x001fd00000010000 */
        /* <DEDUP_REMOVED lines=9> */
.L_x_598:
[----:B------:R-:W-:Y:S05]  /*1dd0*/  BSYNC.RECONVERGENT B0 ;  /* 0x0000000000007941 */ /* 0x000fea0003800200 */
.L_x_597:
[----:B------:R-:W1:Y:S08]  /*1de0*/  S2UR UR10, SR_CgaCtaId ;  /* 0x00000000000a79c3 */ /* 0x000e700000008800 */
[----:B------:R-:W-:Y:S01]  /*1df0*/  BAR.SYNC.DEFER_BLOCKING 0x0 ;  /* 0x0000000000007b1d */ /* 0x000fe20000010000 */
[----:B------:R-:W-:Y:S01]  /*1e00*/  UISETP.NE.U32.AND UP0, UPT, UR4, URZ, UPT ;  /* 0x000000ff0400728c */ /* 0x000fe2000bf05070 */
[----:B------:R-:W-:-:S03]  /*1e10*/  ISETP.NE.AND P0, PT, RZ, UR26, PT ;  /* 0x0000001aff007c0c */ /* 0x000fc6000bf05270 */
[----:B------:R-:W-:Y:S01]  /*1e20*/  UISETP.NE.AND.EX UP0, UPT, UR5, URZ, UPT, UP0 ;  /* 0x000000ff0500728c */ /* 0x000fe2000bf05300 */
[----:B------:R-:W-:Y:S02]  /*1e30*/  UMOV UR9, 0x400 ;  /* 0x0000040000097882 */ /* 0x000fe40000000000 */
[----:B------:R-:W2:Y:S01]  /*1e40*/  LDC R157, c[0x0][0x388] ;  /* 0x0000e200ff9d7b82 */ /* 0x000ea20000000800 */
        /* <DEDUP_REMOVED lines=9> */
[----:B------:R-:W-:Y:S02]  /*1ee0*/  @P1 IADD3 R100, PT, PT, R15, -0x1, RZ ;  /* 0xffffffff0f641810 */ /* 0x000fe40007ffe0ff */
[----:B------:R-:W-:Y:S01]  /*1ef0*/  FADD.FTZ R158, R103, R158 ;  /* 0x0000009e679e7221 */ /* 0x000fe20000010000 */
[----:B------:R-:W-:Y:S01]  /*1f00*/  FADD.FTZ R101, R102, R101 ;  /* 0x0000006566657221 */ /* 0x000fe20000010000 */
[----:B-----5:R-:W-:Y:S01]  /*1f10*/  PRMT R102, R29, 0x7632, R102 ;  /* 0x000076321d667816 */ /* 0x020fe20000000066 */
[----:B--2---:R-:W-:-:S02]  /*1f20*/  @P1 IMAD R100, R100, R157, RZ ;  /* 0x0000009d64641224 */ /* 0x004fc400078e02ff */
[----:B-1----:R-:W-:Y:S01]  /*1f30*/  FADD.FTZ R158, R158, R105 ;  /* 0x000000699e9e7221 */ /* 0x002fe20000010000 */
[----:B------:R-:W-:Y:S01]  /*1f40*/  FADD.FTZ R101, R101, R104 ;  /* 0x0000006865657221 */ /* 0x000fe20000010000 */
[----:B------:R-:W-:Y:S02]  /*1f50*/  IMAD R157, R157, UR8, RZ ;  /* 0x000000089d9d7c24 */ /* 0x000fe4000f8e02ff */
[----:B------:R-:W-:Y:S01]  /*1f60*/  FADD.FTZ R107, R107, R158 ;  /* 0x0000009e6b6b7221 */ /* 0x000fe20000010000 */
[----:B------:R-:W-:Y:S01]  /*1f70*/  @P1 SHF.R.S32.HI R15, RZ, 0x1f, R100 ;  /* 0x0000001fff0f1819 */ /* 0x000fe20000011464 */
[----:B------:R-:W-:Y:S01]  /*1f80*/  FADD.FTZ R101, R106, R101 ;  /* 0x000000656a657221 */ /* 0x000fe20000010000 */
[----:B------:R-:W-:Y:S01]  /*1f90*/  PRMT R106, R20, 0x7632, R106 ;  /* 0x00007632146a7816 */ /* 0x000fe2000000006a */
[----:B------:R-:W-:Y:S01]  /*1fa0*/  FMUL.FTZ R107, R107, UR27 ;  /* 0x0000001b6b6b7c20 */ /* 0x000fe20008410000 */
[----:B------:R-:W-:Y:S01]  /*1fb0*/  @P1 LEA.HI R103, R15, R100, RZ, 0x3 ;  /* 0x000000640f671211 */ /* 0x000fe200078f18ff */
[----:B------:R-:W-:Y:S01]  /*1fc0*/  FMUL.FTZ R104, R101, UR27 ;  /* 0x0000001b65687c20 */ /* 0x000fe20008410000 */
[----:B------:R-:W-:-:S02]  /*1fd0*/  SHF.R.S32.HI R100, RZ, 0x1f, R157 ;  /* 0x0000001fff647819 */ /* 0x000fc4000001149d */
[----:B------:R-:W-:Y:S02]  /*1fe0*/  R2UR UR9, R107 ;  /* 0x000000006b0972ca */ /* 0x000fe400000e0000 */
[----:B------:R-:W-:Y:S02]  /*1ff0*/  LEA.HI R105, R100, R157, RZ, 0x3 ;  /* 0x0000009d64697211 */ /* 0x000fe400078f18ff */
[----:B------:R-:W-:Y:S02]  /*2000*/  MOV R15, RZ ;  /* 0x000000ff000f7202 */ /* 0x000fe40000000f00 */
[-C--:B------:R-:W-:Y:S02]  /*2010*/  @P1 LEA.HI.SX32 R15, R103, R14.reuse, 0x1d ;  /* 0x0000000e670f1211 */ /* 0x080fe400078feaff */
[----:B------:R-:W-:Y:S02]  /*2020*/  LEA.HI.SX32 R105, R105, R14, 0x1d ;  /* 0x0000000e69697211 */ /* 0x000fe400078feaff */
[----:B------:R-:W-:-:S02]  /*2030*/  FSEL R104, R104, RZ, !P0 ;  /* 0x000000ff68687208 */ /* 0x000fc40004000000 */
[----:B------:R-:W-:Y:S02]  /*2040*/  PRMT R100, R31, 0x7632, R100 ;  /* 0x000076321f647816 */ /* 0x000fe40000000064 */
[----:B------:R-:W-:Y:S02]  /*2050*/  PRMT R101, R30, 0x7632, R101 ;  /* 0x000076321e657816 */ /* 0x000fe40000000065 */
[----:B------:R-:W-:Y:S01]  /*2060*/  PRMT R103, R28, 0x7632, R103 ;  /* 0x000076321c677816 */ /* 0x000fe20000000067 */
[----:B------:R-:W-:Y:S06]  /*2070*/  BRA.U UP0, `(.L_x_599) ;  /* 0x0000000d00107547 */ /* 0x000fec000b800000 */
        /* <DEDUP_REMOVED lines=15> */
.L_x_601:
        /* <DEDUP_REMOVED lines=12> */
.L_x_602:
        /* <DEDUP_REMOVED lines=12> */
.L_x_603:
        /* <DEDUP_REMOVED lines=12> */
.L_x_604:
        /* <DEDUP_REMOVED lines=12> */
.L_x_605:
        /* <DEDUP_REMOVED lines=12> */
.L_x_606:
        /* <DEDUP_REMOVED lines=12> */
.L_x_607:
[----:B------:R-:W-:Y:S05]  /*25f0*/  @!P1 BRA `(.L_x_608) ;  /* 0x0000001000a49947 */ /* 0x000fea0003800000 */
[----:B------:R-:W-:Y:S01]  /*2600*/  FFMA.FTZ R101, R136, UR9, R104 ;  /* 0x0000000988657c23 */ /* 0x000fe20008010068 */
[----:B------:R-:W-:Y:S02]  /*2610*/  ISETP.LT.AND P2, PT, RZ, UR29, PT ;  /* 0x0000001dff007c0c */ /* 0x000fe4000bf41270 */
[----:B------:R-:W-:Y:S01]  /*2620*/  ISETP.GE.U32.AND P0, PT, R124, RZ, PT ;  /* 0x000000ff7c00720c */ /* 0x000fe20003f06070 */
[----:B------:R-:W-:-:S03]  /*2630*/  FADD.FTZ R100, R134, -R101 ;  /* 0x8000006586647221 */ /* 0x000fc60000010000 */
[----:B------:R-:W-:Y:S01]  /*2640*/  ISETP.GE.U32.AND.EX P0, PT, R125, 0x1000000, PT, P0 ;  /* 0x010000007d00780c */ /* 0x000fe20003f06100 */
[----:B------:R-:W-:-:S05]  /*2650*/  FMUL.FTZ R100, R100, UR28 ;  /* 0x0000001c64647c20 */ /* 0x000fca0008410000 */
[----:B------:R-:W-:-:S05]  /*2660*/  FSEL R100, R100, RZ, P2 ;  /* 0x000000ff64647208 */ /* 0x000fca0001000000 */
[----:B------:R-:W-:-:S04]  /*2670*/  FMUL.FTZ R100, R100, UR23 ;  /* 0x0000001764647c20 */ /* 0x000fc80008410000 */
[----:B------:R-:W-:-:S05]  /*2680*/  FMUL.FTZ R100, R100, UR22 ;  /* 0x0000001664647c20 */ /* 0x000fca0008410000 */
[----:B------:R-:W-:-:S04]  /*2690*/  FSEL R100, R100, RZ, P0 ;  /* 0x000000ff64647208 */ /* 0x000fc80000000000 */
[----:B------:R-:W-:-:S04]  /*26a0*/  F2FP.BF16.F32.PACK_AB R100, RZ, R100 ;  /* 0x00000064ff64723e */ /* 0x000fc800000010ff */
[----:B------:R-:W-:Y:S01]  /*26b0*/  PRMT R95, R95, 0x5410, R100 ;  /* 0x000054105f5f7816 */ /* 0x000fe20000000064 */
[----:B------:R-:W-:Y:S06]  /*26c0*/  BRA `(.L_x_608) ;  /* 0x0000001000707947 */ /* 0x000fec0003800000 */
.L_x_600:
        /* <DEDUP_REMOVED lines=22> */
.L_x_609:
[----:B------:R-:W-:Y:S05]  /*2830*/  @!P1 BRA `(.L_x_610) ;  /* 0x0000000000189947 */ /* 0x000fea0003800000 */
[----:B------:R-:W-:Y:S01]  /*2840*/  FMUL.FTZ R96, R100, UR23 ;  /* 0x0000001764607c20 */ /* 0x000fe20008410000 */
[----:B------:R-:W-:-:S03]  /*2850*/  LOP3.LUT P2, RZ, R124, 0xff00, RZ, 0xc0, !PT ;  /* 0x0000ff007cff7812 */ /* 0x000fc6000784c0ff */
[----:B------:R-:W-:-:S05]  /*2860*/  FMUL.FTZ R96, R96, UR22 ;  /* 0x0000001660607c20 */ /* 0x000fca0008410000 */
[----:B------:R-:W-:-:S04]  /*2870*/  FSEL R96, R96, RZ, P2 ;  /* 0x000000ff60607208 */ /* 0x000fc80001000000 */
[----:B------:R-:W-:-:S04]  /*2880*/  F2FP.BF16.F32.PACK_AB R96, RZ, R96 ;  /* 0x00000060ff60723e */ /* 0x000fc800000010ff */
[----:B------:R-:W-:-:S07]  /*2890*/  PRMT R92, R92, 0x5410, R96 ;  /* 0x000054105c5c7816 */ /* 0x000fce0000000060 */
.L_x_610:
        /* <DEDUP_REMOVED lines=10> */
.L_x_611:
        /* <DEDUP_REMOVED lines=8> */
.L_x_612:
        /* <DEDUP_REMOVED lines=21> */
.L_x_613:
[----:B------:R-:W-:Y:S05]  /*2b10*/  @!P1 BRA `(.L_x_614) ;  /* 0x0000000000189947 */ /* 0x000fea0003800000 */
[----:B------:R-:W-:Y:S01]  /*2b20*/  FMUL.FTZ R98, R101, UR23 ;  /* 0x0000001765627c20 */ /* 0x000fe20008410000 */
[----:B------:R-:W-:-:S03]  /*2b30*/  LOP3.LUT P2, RZ, R125, 0xff00, RZ, 0xc0, !PT ;  /* 0x0000ff007dff7812 */ /* 0x000fc6000784c0ff */
[----:B------:R-:W-:-:S05]  /*2b40*/  FMUL.FTZ R98, R98, UR22 ;  /* 0x0000001662627c20 */ /* 0x000fca0008410000 */
[----:B------:R-:W-:-:S04]  /*2b50*/  FSEL R98, R98, RZ, P2 ;  /* 0x000000ff62627208 */ /* 0x000fc80001000000 */
[----:B------:R-:W-:-:S04]  /*2b60*/  F2FP.BF16.F32.PACK_AB R98, RZ, R98 ;  /* 0x00000062ff62723e */ /* 0x000fc800000010ff */
[----:B------:R-:W-:-:S07]  /*2b70*/  PRMT R94, R94, 0x5410, R98 ;  /* 0x000054105e5e7816 */ /* 0x000fce0000000062 */
.L_x_614:
        /* <DEDUP_REMOVED lines=10> */
.L_x_615:
        /* <DEDUP_REMOVED lines=10> */
.L_x_599:
        /* <DEDUP_REMOVED lines=15> */
.L_x_617:
        /* <DEDUP_REMOVED lines=11> */
.L_x_618:
[----:B------:R-:W-:Y:S05]  /*2e60*/  @!P1 BRA `(.L_x_619) ;  /* 0x0000000000289947 */ /* 0x000fea0003800000 */
[----:B------:R-:W-:Y:S01]  /*2e70*/  @P0 FFMA.FTZ R103, R147, UR9, R104 ;  /* 0x0000000993670c23 */ /* 0x000fe20008010068 */
[----:B------:R-:W-:-:S03]  /*2e80*/  LOP3.LUT P2, RZ, R124, 0xff0000, RZ, 0xc0, !PT ;  /* 0x00ff00007cff7812 */ /* 0x000fc6000784c0ff */
[----:B------:R-:W-:Y:S01]  /*2e90*/  @P0 FADD.FTZ R158, R146, -R103 ;  /* 0x80000067929e0221 */ /* 0x000fe20000010000 */
[----:B------:R-:W-:-:S04]  /*2ea0*/  IMAD.U32 R103, R29, 0x10000, RZ ;  /* 0x000100001d677824 */ /* 0x000fc800078e00ff */
[----:B------:R-:W-:-:S04]  /*2eb0*/  @P0 FFMA.FTZ R103, R158, UR28, R103 ;  /* 0x0000001c9e670c23 */ /* 0x000fc80008010067 */
[----:B------:R-:W-:-:S04]  /*2ec0*/  FMUL.FTZ R103, R103, UR23 ;  /* 0x0000001767677c20 */ /* 0x000fc80008410000 */
[----:B------:R-:W-:-:S05]  /*2ed0*/  FMUL.FTZ R103, R103, UR22 ;  /* 0x0000001667677c20 */ /* 0x000fca0008410000 */
[----:B------:R-:W-:-:S04]  /*2ee0*/  FSEL R103, R103, RZ, P2 ;  /* 0x000000ff67677208 */ /* 0x000fc80001000000 */
[----:B------:R-:W-:-:S04]  /*2ef0*/  F2FP.BF16.F32.PACK_AB R103, RZ, R103 ;  /* 0x00000067ff67723e */ /* 0x000fc800000010ff */
[----:B------:R-:W-:-:S07]  /*2f00*/  PRMT R93, R103, 0x7610, R93 ;  /* 0x00007610675d7816 */ /* 0x000fce000000005d */
.L_x_619:
        /* <DEDUP_REMOVED lines=11> */
.L_x_620:
        /* <DEDUP_REMOVED lines=11> */
.L_x_621:
        /* <DEDUP_REMOVED lines=11> */
.L_x_622:
        /* <DEDUP_REMOVED lines=11> */
.L_x_623:
        /* <DEDUP_REMOVED lines=13> */
.L_x_616:
[----:B------:R-:W-:Y:S02]  /*32a0*/  ISETP.LT.AND P0, PT, RZ, UR29, PT ;  /* 0x0000001dff007c0c */ /* 0x000fe4000bf01270 */
[----:B------:R-:W-:Y:S02]  /*32b0*/  SHF.L.U32 R103, R103, 0x10, RZ ;  /* 0x0000001067677819 */ /* 0x000fe400000006ff */
[----:B------:R-:W-:Y:S02]  /*32c0*/  SHF.L.U32 R102, R102, 0x10, RZ ;  /* 0x0000001066667819 */ /* 0x000fe400000006ff */
[----:B------:R-:W-:Y:S02]  /*32d0*/  PLOP3.LUT P2, PT, PT, PT, UP2, 0x80, 0x8 ;  /* 0x000000000008781c */ /* 0x000fe40003f4f028 */
[----:B------:R-:W-:Y:S02]  /*32e0*/  SHF.L.U32 R101, R101, 0x10, RZ ;  /* 0x0000001065657819 */ /* 0x000fe400000006ff */
[----:B------:R-:W-:-:S03]  /*32f0*/  SHF.L.U32 R100, R100, 0x10, RZ ;  /* 0x0000001064647819 */ /* 0x000fc600000006ff */
[--C-:B------:R-:W-:Y:S01]  /*3300*/  @P0 FFMA.FTZ R96, R142, UR9, R104.reuse ;  /* 0x000000098e600c23 */ /* 0x100fe20008010068 */
[--C-:B------:R-:W-:Y:S01]  /*3310*/  @P0 FFMA.FTZ R97, R147, UR9, R104.reuse ;  /* 0x0000000993610c23 */ /* 0x100fe20008010068 */
[--C-:B------:R-:W-:Y:S01]  /*3320*/  @P0 FFMA.FTZ R98, R140, UR9, R104.reuse ;  /* 0x000000098c620c23 */ /* 0x100fe20008010068 */
[----:B------:R-:W-:Y:S01]  /*3330*/  @P0 FFMA.FTZ R107, R136, UR9, R104 ;  /* 0x00000009886b0c23 */ /* 0x000fe20008010068 */
[----:B------:R-:W-:Y:S02]  /*3340*/  @P0 FADD.FTZ R96, R139, -R96 ;  /* 0x800000608b600221 */ /* 0x000fe40000010000 */
[----:B------:R-:W-:Y:S01]  /*3350*/  @P0 FADD.FTZ R99, R137, -R98 ;  /* 0x8000006289630221 */ /* 0x000fe20000010000 */
[----:B------:R-:W-:Y:S02]  /*3360*/  IMAD.U32 R98, R30, 0x10000, RZ ;  /* 0x000100001e627824 */ /* 0x000fe400078e00ff */
[----:B------:R-:W-:Y:S01]  /*3370*/  @P0 FFMA.FTZ R103, R96, UR28, R103 ;  /* 0x0000001c60670c23 */ /* 0x000fe20008010067 */
[----:B------:R-:W-:Y:S01]  /*3380*/  @P0 FADD.FTZ R96, R146, -R97 ;  /* 0x8000006192600221 */ /* 0x000fe20000010000 */
[----:B------:R-:W-:Y:S01]  /*3390*/  SHF.L.U32 R97, R29, 0x10, RZ ;  /* 0x000000101d617819 */ /* 0x000fe200000006ff */
[----:B------:R-:W-:Y:S01]  /*33a0*/  @P0 FFMA.FTZ R102, R99, UR28, R102 ;  /* 0x0000001c63660c23 */ /* 0x000fe20008010066 */
[----:B------:R-:W-:Y:S01]  /*33b0*/  @P0 FFMA.FTZ R99, R145, UR9, R104 ;  /* 0x0000000991630c23 */ /* 0x000fe20008010068 */
[----:B------:R-:W-:-:S02]  /*33c0*/  @P0 FADD.FTZ R107, R134, -R107 ;  /* 0x8000006b866b0221 */ /* 0x000fc40000010000 */
[----:B------:R-:W-:Y:S01]  /*33d0*/  @P0 FFMA.FTZ R97, R96, UR28, R97 ;  /* 0x0000001c60610c23 */ /* 0x000fe20008010061 */
[----:B------:R-:W-:Y:S01]  /*33e0*/  @P0 FFMA.FTZ R96, R138, UR9, R104 ;  /* 0x000000098a600c23 */ /* 0x000fe20008010068 */
[----:B------:R-:W-:Y:S01]  /*33f0*/  @P0 FADD.FTZ R99, R144, -R99 ;  /* 0x8000006390630221 */ /* 0x000fe20000010000 */
[----:B------:R-:W-:Y:S01]  /*3400*/  @P0 FFMA.FTZ R100, R107, UR28, R100 ;  /* 0x0000001c6b640c23 */ /* 0x000fe20008010064 */
[----:B------:R-:W-:Y:S01]  /*3410*/  @P2 FFMA.FTZ R107, R3, UR9, R104 ;  /* 0x00000009036b2c23 */ /* 0x000fe20008010068 */
[----:B------:R-:W-:Y:S01]  /*3420*/  @P0 FADD.FTZ R96, R135, -R96 ;  /* 0x8000006087600221 */ /* 0x000fe20000010000 */
[----:B------:R-:W-:Y:S01]  /*3430*/  @P0 FFMA.FTZ R98, R99, UR28, R98 ;  /* 0x0000001c63620c23 */ /* 0x000fe20008010062 */
[----:B------:R-:W-:Y:S01]  /*3440*/  SHF.L.U32 R99, R31, 0x10, RZ ;  /* 0x000000101f637819 */ /* 0x000fe200000006ff */
[----:B------:R-:W-:Y:S01]  /*3450*/  @P2 FADD.FTZ R107, R148, -R107 ;  /* 0x8000006b946b2221 */ /* 0x000fe20000010000 */
[----:B------:R-:W-:Y:S01]  /*3460*/  @P0 FFMA.FTZ R101, R96, UR28, R101 ;  /* 0x0000001c60650c23 */ /* 0x000fe20008010065 */
[----:B------:R-:W-:-:S04]  /*3470*/  @P0 FFMA.FTZ R96, R143, UR9, R104 ;  /* 0x000000098f600c23 */ /* 0x000fc80008010068 */
[----:B------:R-:W-:-:S04]  /*3480*/  @P0 FADD.FTZ R96, R141, -R96 ;  /* 0x800000608d600221 */ /* 0x000fc80000010000 */
        /* <DEDUP_REMOVED lines=10> */
.L_x_624:
        /* <DEDUP_REMOVED lines=8> */
.L_x_625:
[----:B------:R-:W-:Y:S05]  /*35b0*/  @!P1 BRA `(.L_x_626) ;  /* 0x0000000000189947 */ /* 0x000fea0003800000 */
[----:B------:R-:W-:Y:S01]  /*35c0*/  FMUL.FTZ R103, R97, UR23 ;  /* 0x0000001761677c20 */ /* 0x000fe20008410000 */
[----:B------:R-:W-:-:S03]  /*35d0*/  LOP3.LUT P0, RZ, R124, 0xff0000, RZ, 0xc0, !PT ;  /* 0x00ff00007cff7812 */ /* 0x000fc6000780c0ff */
[----:B------:R-:W-:-:S05]  /*35e0*/  FMUL.FTZ R103, R103, UR22 ;  /* 0x0000001667677c20 */ /* 0x000fca0008410000 */
[----:B------:R-:W-:-:S04]  /*35f0*/  FSEL R103, R103, RZ, P0 ;  /* 0x000000ff67677208 */ /* 0x000fc80000000000 */
[----:B------:R-:W-:-:S04]  /*3600*/  F2FP.BF16.F32.PACK_AB R103, RZ, R103 ;  /* 0x00000067ff67723e */ /* 0x000fc800000010ff */
[----:B------:R-:W-:-:S07]  /*3610*/  PRMT R93, R103, 0x7610, R93 ;  /* 0x00007610675d7816 */ /* 0x000fce000000005d */
.L_x_626:
        /* <DEDUP_REMOVED lines=8> */
.L_x_627:
[----:B------:R-:W-:Y:S05]  /*36a0*/  @!P1 BRA `(.L_x_628) ;  /* 0x0000000000189947 */ /* 0x000fea0003800000 */
[----:B------:R-:W-:Y:S01]  /*36b0*/  FMUL.FTZ R102, R98, UR23 ;  /* 0x0000001762667c20 */ /* 0x000fe20008410000 */
[----:B------:R-:W-:-:S03]  /*36c0*/  LOP3.LUT P0, RZ, R125, 0xff, RZ, 0xc0, !PT ;  /* 0x000000ff7dff7812 */ /* 0x000fc6000780c0ff */
[----:B------:R-:W-:-:S05]  /*36d0*/  FMUL.FTZ R102, R102, UR22 ;  /* 0x0000001666667c20 */ /* 0x000fca0008410000 */
[----:B------:R-:W-:-:S04]  /*36e0*/  FSEL R102, R102, RZ, P0 ;  /* 0x000000ff66667208 */ /* 0x000fc80000000000 */
[----:B------:R-:W-:-:S04]  /*36f0*/  F2FP.BF16.F32.PACK_AB R102, RZ, R102 ;  /* 0x00000066ff66723e */ /* 0x000fc800000010ff */
[----:B------:R-:W-:-:S07]  /*3700*/  PRMT R94, R102, 0x7610, R94 ;  /* 0x00007610665e7816 */ /* 0x000fce000000005e */
.L_x_628:
        /* <DEDUP_REMOVED lines=8> */
.L_x_629:
[----:B------:R-:W-:Y:S05]  /*3790*/  @!P1 BRA `(.L_x_630) ;  /* 0x0000000000189947 */ /* 0x000fea0003800000 */
[----:B------:R-:W-:Y:S01]  /*37a0*/  FMUL.FTZ R101, R99, UR23 ;  /* 0x0000001763657c20 */ /* 0x000fe20008410000 */
[----:B------:R-:W-:-:S03]  /*37b0*/  LOP3.LUT P0, RZ, R125, 0xff0000, RZ, 0xc0, !PT ;  /* 0x00ff00007dff7812 */ /* 0x000fc6000780c0ff */
[----:B------:R-:W-:-:S05]  /*37c0*/  FMUL.FTZ R101, R101, UR22 ;  /* 0x0000001665657c20 */ /* 0x000fca0008410000 */
[----:B------:R-:W-:-:S04]  /*37d0*/  FSEL R101, R101, RZ, P0 ;  /* 0x000000ff65657208 */ /* 0x000fc80000000000 */
[----:B------:R-:W-:-:S04]  /*37e0*/  F2FP.BF16.F32.PACK_AB R101, RZ, R101 ;  /* 0x00000065ff65723e */ /* 0x000fc800000010ff */
[----:B------:R-:W-:-:S07]  /*37f0*/  PRMT R95, R101, 0x7610, R95 ;  /* 0x00007610655f7816 */ /* 0x000fce000000005f */
.L_x_630:
        /* <DEDUP_REMOVED lines=9> */
.L_x_608:
[----:B------:R-:W-:Y:S01]  /*3890*/  ISETP.NE.U32.AND P0, PT, RZ, UR6, PT ;  /* 0x00000006ff007c0c */ /* 0x000fe2000bf05070 */
[----:B------:R-:W0:Y:S01]  /*38a0*/  @P1 LDC.64 R100, c[0x0][0x468] ;  /* 0x00011a00ff641b82 */ /* 0x000e220000000a00 */
[----:B------:R-:W-:Y:S02]  /*38b0*/  UISETP.NE.U32.AND UP0, UPT, UR4, URZ, UPT ;  /* 0x000000ff0400728c */ /* 0x000fe4000bf05070 */
[----:B------:R-:W-:Y:S02]  /*38c0*/  ISETP.NE.AND.EX P0, PT, RZ, UR7, PT, P0 ;  /* 0x00000007ff007c0c */ /* 0x000fe4000bf05300 */
[----:B------:R-:W-:-:S11]  /*38d0*/  UISETP.NE.AND.EX UP0, UPT, UR5, URZ, UPT, UP0 ;  /* 0x000000ff0500728c */ /* 0x000fd6000bf05300 */
[----:B------:R-:W1:Y:S01]  /*38e0*/  @P0 LDC.64 R102, c[0x0][0x478] ;  /* 0x00011e00ff660b82 */ /* 0x000e620000000a00 */
[----:B0-----:R-:W-:-:S04]  /*38f0*/  @P1 IMAD.WIDE.U32 R100, R15, 0x10, R100 ;  /* 0x000000100f641825 */ /* 0x001fc800078e0064 */
[----:B-1----:R-:W-:-:S05]  /*3900*/  @P0 IMAD.WIDE.U32 R102, R105, 0x10, R102 ;  /* 0x0000001069660825 */ /* 0x002fca00078e0066 */
[----:B------:R0:W-:Y:S04]  /*3910*/  @P0 STG.E.128 desc[UR20][R102.64], R96 ;  /* 0x0000006066000986 */ /* 0x0001e8000c101d14 */
[----:B------:R0:W-:Y:S01]  /*3920*/  @P1 STG.E.128 desc[UR20][R100.64], R92 ;  /* 0x0000005c64001986 */ /* 0x0001e2000c101d14 */
[----:B------:R-:W-:Y:S05]  /*3930*/  BRA.U !UP0, `(.L_x_631) ;  /* 0x0000000d080c7547 */ /* 0x000fea000b800000 */
[----:B------:R-:W-:Y:S05]  /*3940*/  @!P0 BRA `(.L_x_632) ;  /* 0x00000004008c8947 */ /* 0x000fea0003800000 */
[----:B------:R-:W-:Y:S02]  /*3950*/  ISETP.LT.AND P2, PT, RZ, UR29, PT ;  /* 0x0000001dff007c0c */ /* 0x000fe4000bf41270 */
[----:B0-----:R-:W-:Y:S02]  /*3960*/  PRMT R103, R24, 0x7632, R103 ;  /* 0x0000763218677816 */ /* 0x001fe40000000067 */
[----:B------:R-:W-:Y:S02]  /*3970*/  PRMT R98, R25, 0x7632, R98 ;  /* 0x0000763219627816 */ /* 0x000fe40000000062 */
[----:B------:R-:W-:Y:S02]  /*3980*/  SHF.L.U32 R103, R103, 0x10, RZ ;  /* 0x0000001067677819 */ /* 0x000fe400000006ff */
[----:B------:R-:W-:Y:S01]  /*3990*/  SHF.L.U32 R97, R25, 0x10, RZ ;  /* 0x0000001019617819 */ /* 0x000fe200000006ff */
[----:B------:R-:W-:Y:S01]  /*39a0*/  IMAD.U32 R98, R98, 0x10000, RZ ;  /* 0x0001000062627824 */ /* 0x000fe200078e00ff */
[----:B------:R-:W-:-:S02]  /*39b0*/  PRMT R101, R26, 0x7632, R101 ;  /* 0x000076321a657816 */ /* 0x000fc40000000065 */
[----:B------:R-:W-:Y:S01]  /*39c0*/  SHF.L.U32 R102, R26, 0x10, RZ ;  /* 0x000000101a667819 */ /* 0x000fe200000006ff */
[--C-:B------:R-:W-:Y:S01]  /*39d0*/  @P2 FFMA.FTZ R96, R126, UR9, R104.reuse ;  /* 0x000000097e602c23 */ /* 0x100fe20008010068 */
[--C-:B------:R-:W-:Y:S01]  /*39e0*/  @P2 FFMA.FTZ R99, R131, UR9, R104.reuse ;  /* 0x0000000983632c23 */ /* 0x100fe20008010068 */
[----:B------:R-:W-:Y:S01]  /*39f0*/  @P2 FFMA.FTZ R100, R118, UR9, R104 ;  /* 0x0000000976642c23 */ /* 0x000fe20008010068 */
[----:B------:R-:W-:Y:S01]  /*3a00*/  SHF.L.U32 R101, R101, 0x10, RZ ;  /* 0x0000001065657819 */ /* 0x000fe200000006ff */
[----:B------:R-:W-:Y:S01]  /*3a10*/  @P2 FADD.FTZ R96, R117, -R96 ;  /* 0x8000006075602221 */ /* 0x000fe20000010000 */
[----:B------:R-:W-:-:S03]  /*3a20*/  @P2 FFMA.FTZ R107, R114, UR9, R104 ;  /* 0x00000009726b2c23 */ /* 0x000fc60008010068 */
[----:B------:R-:W-:Y:S01]  /*3a30*/  @P2 FFMA.FTZ R103, R96, UR28, R103 ;  /* 0x0000001c60672c23 */ /* 0x000fe20008010067 */
[----:B------:R-:W-:Y:S01]  /*3a40*/  @P2 FADD.FTZ R96, R130, -R99 ;  /* 0x8000006382602221 */ /* 0x000fe20000010000 */
[--C-:B------:R-:W-:Y:S01]  /*3a50*/  @P2 FADD.FTZ R99, R115, -R100.reuse ;  /* 0x8000006473632221 */ /* 0x100fe20000010000 */
[----:B------:R-:W-:Y:S01]  /*3a60*/  PRMT R100, R27, 0x7632, R100 ;  /* 0x000076321b647816 */ /* 0x000fe20000000064 */
[----:B------:R-:W-:Y:S01]  /*3a70*/  @P2 FADD.FTZ R107, R112, -R107 ;  /* 0x8000006b706b2221 */ /* 0x000fe20000010000 */
[----:B------:R-:W-:Y:S01]  /*3a80*/  @P2 FFMA.FTZ R97, R96, UR28, R97 ;  /* 0x0000001c60612c23 */ /* 0x000fe20008010061 */
[----:B------:R-:W-:Y:S01]  /*3a90*/  @P2 FFMA.FTZ R96, R116, UR9, R104 ;  /* 0x0000000974602c23 */ /* 0x000fe20008010068 */
[----:B------:R-:W-:Y:S01]  /*3aa0*/  @P2 FFMA.FTZ R98, R99, UR28, R98 ;  /* 0x0000001c63622c23 */ /* 0x000fe20008010062 */
[----:B------:R-:W-:Y:S01]  /*3ab0*/  @P2 FFMA.FTZ R99, R129, UR9, R104 ;  /* 0x0000000981632c23 */ /* 0x000fe20008010068 */
[----:B------:R-:W-:Y:S01]  /*3ac0*/  SHF.L.U32 R100, R100, 0x10, RZ ;  /* 0x0000001064647819 */ /* 0x000fe200000006ff */
[----:B------:R-:W-:-:S02]  /*3ad0*/  @P2 FADD.FTZ R96, R113, -R96 ;  /* 0x8000006071602221 */ /* 0x000fc40000010000 */
[----:B------:R-:W-:Y:S02]  /*3ae0*/  @P2 FADD.FTZ R99, R128, -R99 ;  /* 0x8000006380632221 */ /* 0x000fe40000010000 */
[----:B------:R-:W-:Y:S01]  /*3af0*/  @P2 FFMA.FTZ R101, R96, UR28, R101 ;  /* 0x0000001c60652c23 */ /* 0x000fe20008010065 */
[----:B------:R-:W-:Y:S01]  /*3b00*/  @P2 FFMA.FTZ R96, R127, UR9, R104 ;  /* 0x000000097f602c23 */ /* 0x000fe20008010068 */
[----:B------:R-:W-:Y:S01]  /*3b10*/  @P2 FFMA.FTZ R102, R99, UR28, R102 ;  /* 0x0000001c63662c23 */ /* 0x000fe20008010066 */
[----:B------:R-:W-:Y:S02]  /*3b20*/  IMAD.U32 R99, R27, 0x10000, RZ ;  /* 0x000100001b637824 */ /* 0x000fe400078e00ff */
[----:B------:R-:W-:Y:S01]  /*3b30*/  @P2 FFMA.FTZ R100, R107, UR28, R100 ;  /* 0x0000001c6b642c23 */ /* 0x000fe20008010064 */
[----:B------:R-:W-:Y:S01]  /*3b40*/  @P2 FADD.FTZ R96, R119, -R96 ;  /* 0x8000006077602221 */ /* 0x000fe20000010000 */
[----:B------:R-:W-:-:S03]  /*3b50*/  @P2 FFMA.FTZ R107, R133, UR9, R104 ;  /* 0x00000009856b2c23 */ /* 0x000fc60008010068 */
[----:B------:R-:W-:Y:S01]  /*3b60*/  @P2 FFMA.FTZ R99, R96, UR28, R99 ;  /* 0x0000001c60632c23 */ /* 0x000fe20008010063 */
[----:B------:R-:W-:Y:S01]  /*3b70*/  SHF.L.U32 R96, R24, 0x10, RZ ;  /* 0x0000001018607819 */ /* 0x000fe200000006ff */
[----:B------:R-:W-:-:S04]  /*3b80*/  @P2 FADD.FTZ R107, R132, -R107 ;  /* 0x8000006b846b2221 */ /* 0x000fc80000010000 */
        /* <DEDUP_REMOVED lines=8> */
.L_x_633:
        /* <DEDUP_REMOVED lines=8> */
.L_x_634:
[----:B------:R-:W-:Y:S05]  /*3c90*/  @!P1 BRA `(.L_x_635) ;  /* 0x0000000000189947 */ /* 0x000fea0003800000 */
[----:B------:R-:W-:Y:S01]  /*3ca0*/  FMUL.FTZ R103, R97, UR23 ;  /* 0x0000001761677c20 */ /* 0x000fe20008410000 */
[----:B------:R-:W-:-:S03]  /*3cb0*/  LOP3.LUT P2, RZ, R122, 0xff0000, RZ, 0xc0, !PT ;  /* 0x00ff00007aff7812 */ /* 0x000fc6000784c0ff */
[----:B------:R-:W-:-:S05]  /*3cc0*/  FMUL.FTZ R103, R103, UR22 ;  /* 0x0000001667677c20 */ /* 0x000fca0008410000 */
[----:B------:R-:W-:-:S04]  /*3cd0*/  FSEL R103, R103, RZ, P2 ;  /* 0x000000ff67677208 */ /* 0x000fc80001000000 */
[----:B------:R-:W-:-:S04]  /*3ce0*/  F2FP.BF16.F32.PACK_AB R103, RZ, R103 ;  /* 0x00000067ff67723e */ /* 0x000fc800000010ff */
[----:B------:R-:W-:-:S07]  /*3cf0*/  PRMT R93, R103, 0x7610, R93 ;  /* 0x00007610675d7816 */ /* 0x000fce000000005d */
.L_x_635:
        /* <DEDUP_REMOVED lines=8> */
.L_x_636:
[----:B------:R-:W-:Y:S05]  /*3d80*/  @!P1 BRA `(.L_x_637) ;  /* 0x0000000000189947 */ /* 0x000fea0003800000 */
[----:B------:R-:W-:Y:S01]  /*3d90*/  FMUL.FTZ R98, R102, UR23 ;  /* 0x0000001766627c20 */ /* 0x000fe20008410000 */
[----:B------:R-:W-:-:S03]  /*3da0*/  LOP3.LUT P2, RZ, R123, 0xff, RZ, 0xc0, !PT ;  /* 0x000000ff7bff7812 */ /* 0x000fc6000784c0ff */
[----:B------:R-:W-:-:S05]  /*3db0*/  FMUL.FTZ R98, R98, UR22 ;  /* 0x0000001662627c20 */ /* 0x000fca0008410000 */
[----:B------:R-:W-:-:S04]  /*3dc0*/  FSEL R98, R98, RZ, P2 ;  /* 0x000000ff62627208 */ /* 0x000fc80001000000 */
[----:B------:R-:W-:-:S04]  /*3dd0*/  F2FP.BF16.F32.PACK_AB R98, RZ, R98 ;  /* 0x00000062ff62723e */ /* 0x000fc800000010ff */
[----:B------:R-:W-:-:S07]  /*3de0*/  PRMT R94, R98, 0x7610, R94 ;  /* 0x00007610625e7816 */ /* 0x000fce000000005e */
.L_x_637:
        /* <DEDUP_REMOVED lines=8> */
.L_x_638:
[----:B------:R-:W-:Y:S05]  /*3e70*/  @!P1 BRA `(.L_x_639) ;  /* 0x0000000000189947 */ /* 0x000fea0003800000 */
[----:B------:R-:W-:Y:S01]  /*3e80*/  FMUL.FTZ R101, R99, UR23 ;  /* 0x0000001763657c20 */ /* 0x000fe20008410000 */
[----:B------:R-:W-:-:S03]  /*3e90*/  LOP3.LUT P2, RZ, R123, 0xff0000, RZ, 0xc0, !PT ;  /* 0x00ff00007bff7812 */ /* 0x000fc6000784c0ff */
[----:B------:R-:W-:-:S05]  /*3ea0*/  FMUL.FTZ R101, R101, UR22 ;  /* 0x0000001665657c20 */ /* 0x000fca0008410000 */
[----:B------:R-:W-:-:S04]  /*3eb0*/  FSEL R101, R101, RZ, P2 ;  /* 0x000000ff65657208 */ /* 0x000fc80001000000 */
[----:B------:R-:W-:-:S04]  /*3ec0*/  F2FP.BF16.F32.PACK_AB R101, RZ, R101 ;  /* 0x00000065ff65723e */ /* 0x000fc800000010ff */
[----:B------:R-:W-:-:S07]  /*3ed0*/  PRMT R95, R101, 0x7610, R95 ;  /* 0x00007610655f7816 */ /* 0x000fce000000005f */
.L_x_639:
        /* <DEDUP_REMOVED lines=10> */
.L_x_632:
        /* <DEDUP_REMOVED lines=12> */
.L_x_641:
        /* <DEDUP_REMOVED lines=12> */
.L_x_642:
        /* <DEDUP_REMOVED lines=11> */
.L_x_643:
        /* <DEDUP_REMOVED lines=12> */
.L_x_644:
        /* <DEDUP_REMOVED lines=11> */
.L_x_645:
        /* <DEDUP_REMOVED lines=12> */
.L_x_646:
[----:B------:R-:W-:Y:S05]  /*43e0*/  @!P1 BRA `(.L_x_647) ;  /* 0x0000000000289947 */ /* 0x000fea0003800000 */
[----:B0-----:R-:W-:Y:S01]  /*43f0*/  @P2 FFMA.FTZ R100, R127, UR9, R104 ;  /* 0x000000097f642c23 */ /* 0x001fe20008010068 */
        /* <DEDUP_REMOVED lines=9> */
.L_x_647:
        /* <DEDUP_REMOVED lines=14> */
.L_x_631:
[----:B------:R-:W-:Y:S05]  /*4570*/  @!P0 BRA `(.L_x_648) ;  /* 0x00000004007c8947 */ /* 0x000fea0003800000 */
[--C-:B0-----:R-:W-:Y:S01]  /*4580*/  FFMA.FTZ R96, R126, UR9, R104.reuse ;  /* 0x000000097e607c23 */ /* 0x101fe20008010068 */
        /* <DEDUP_REMOVED lines=21> */
.L_x_649:
[----:B------:R-:W-:Y:S05]  /*46e0*/  @!P1 BRA `(.L_x_650) ;  /* 0x0000000000189947 */ /* 0x000fea0003800000 */
[----:B------:R-:W-:Y:S01]  /*46f0*/  FMUL.FTZ R96, R100, UR23 ;  /* 0x0000001764607c20 */ /* 0x000fe20008410000 */
[----:B------:R-:W-:-:S03]  /*4700*/  LOP3.LUT P3, RZ, R122, 0xff00, RZ, 0xc0, !PT ;  /* 0x0000ff007aff7812 */ /* 0x000fc6000786c0ff */
[----:B------:R-:W-:-:S05]  /*4710*/  FMUL.FTZ R96, R96, UR22 ;  /* 0x0000001660607c20 */ /* 0x000fca0008410000 */
[----:B------:R-:W-:-:S04]  /*4720*/  FSEL R96, R96, RZ, P3 ;  /* 0x000000ff60607208 */ /* 0x000fc80001800000 */
[----:B------:R-:W-:-:S04]  /*4730*/  F2FP.BF16.F32.PACK_AB R96, RZ, R96 ;  /* 0x00000060ff60723e */ /* 0x000fc800000010ff */
[----:B------:R-:W-:-:S07]  /*4740*/  PRMT R92, R92, 0x5410, R96 ;  /* 0x000054105c5c7816 */ /* 0x000fce0000000060 */
.L_x_650:
[----:B------:R-:W-:Y:S01]  /*4750*/  F2FP.BF16.F32.PACK_AB R96, R100, R97 ;  /* 0x000000616460723e */ /* 0x000fe200000010ff */
[----:B------:R-:W-:Y:S01]  /*4760*/  FFMA.FTZ R100, R116, UR9, R104 ;  /* 0x0000000974647c23 */ /* 0x000fe20008010068 */
        /* <DEDUP_REMOVED lines=9> */
.L_x_651:
[----:B------:R-:W-:Y:S05]  /*4800*/  @!P1 BRA `(.L_x_652) ;  /* 0x0000000000189947 */ /* 0x000fea0003800000 */
[----:B------:R-:W-:Y:S01]  /*4810*/  FMUL.FTZ R97, R99, UR23 ;  /* 0x0000001763617c20 */ /* 0x000fe20008410000 */
[----:B------:R-:W-:-:S03]  /*4820*/  LOP3.LUT P3, RZ, R122, 0xff000000, RZ, 0xc0, !PT ;  /* 0xff0000007aff7812 */ /* 0x000fc6000786c0ff */
[----:B------:R-:W-:-:S05]  /*4830*/  FMUL.FTZ R97, R97, UR22 ;  /* 0x0000001661617c20 */ /* 0x000fca0008410000 */
[----:B------:R-:W-:-:S04]  /*4840*/  FSEL R97, R97, RZ, P3 ;  /* 0x000000ff61617208 */ /* 0x000fc80001800000 */
[----:B------:R-:W-:-:S04]  /*4850*/  F2FP.BF16.F32.PACK_AB R97, RZ, R97 ;  /* 0x00000061ff61723e */ /* 0x000fc800000010ff */
[----:B------:R-:W-:-:S07]  /*4860*/  PRMT R93, R93, 0x5410, R97 ;  /* 0x000054105d5d7816 */ /* 0x000fce0000000061 */
.L_x_652:
[----:B------:R-:W-:Y:S01]  /*4870*/  F2FP.BF16.F32.PACK_AB R97, R99, R98 ;  /* 0x000000626361723e */ /* 0x000fe200000010ff */
[----:B------:R-:W-:Y:S01]  /*4880*/  FFMA.FTZ R99, R129, UR9, R104 ;  /* 0x0000000981637c23 */ /* 0x000fe20008010068 */
[----:B------:R-:W-:Y:S01]  /*4890*/  FADD.FTZ R100, R113, -R100 ;  /* 0x8000006471647221 */ /* 0x000fe20000010000 */
[--C-:B------:R-:W-:Y:S01]  /*48a0*/  FFMA.FTZ R102, R127, UR9, R104.reuse ;  /* 0x000000097f667c23 */ /* 0x100fe20008010068 */
[----:B------:R-:W-:Y:S01]  /*48b0*/  FFMA.FTZ R101, R114, UR9, R104 ;  /* 0x0000000972657c23 */ /* 0x000fe20008010068 */
[----:B------:R-:W-:Y:S01]  /*48c0*/  FADD.FTZ R98, R128, -R99 ;  /* 0x8000006380627221 */ /* 0x000fe20000010000 */
[----:B------:R-:W-:Y:S01]  /*48d0*/  FMUL.FTZ R99, R100, UR28 ;  /* 0x0000001c64637c20 */ /* 0x000fe20008410000 */
[----:B------:R-:W-:Y:S01]  /*48e0*/  FADD.FTZ R102, R119, -R102 ;  /* 0x8000006677667221 */ /* 0x000fe20000010000 */
[----:B------:R-:W-:Y:S01]  /*48f0*/  FADD.FTZ R101, R112, -R101 ;  /* 0x8000006570657221 */ /* 0x000fe20000010000 */
[----:B------:R-:W-:Y:S02]  /*4900*/  FMUL.FTZ R98, R98, UR28 ;  /* 0x0000001c62627c20 */ /* 0x000fe40008410000 */
[----:B------:R-:W-:Y:S01]  /*4910*/  FMUL.FTZ R100, R102, UR28 ;  /* 0x0000001c66647c20 */ /* 0x000fe20008410000 */
        /* <DEDUP_REMOVED lines=10> */
.L_x_653:
[----:B------:R-:W-:Y:S05]  /*49c0*/  @!P1 BRA `(.L_x_654) ;  /* 0x0000000000189947 */ /* 0x000fea0003800000 */
[----:B------:R-:W-:Y:S01]  /*49d0*/  FMUL.FTZ R98, R102, UR23 ;  /* 0x0000001766627c20 */ /* 0x000fe20008410000 */
[----:B------:R-:W-:-:S03]  /*49e0*/  LOP3.LUT P3, RZ, R123, 0xff00, RZ, 0xc0, !PT ;  /* 0x0000ff007bff7812 */ /* 0x000fc6000786c0ff */
[----:B------:R-:W-:-:S05]  /*49f0*/  FMUL.FTZ R98, R98, UR22 ;  /* 0x0000001662627c20 */ /* 0x000fca0008410000 */
[----:B------:R-:W-:-:S04]  /*4a00*/  FSEL R98, R98, RZ, P3 ;  /* 0x000000ff62627208 */ /* 0x000fc80001800000 */
[----:B------:R-:W-:-:S04]  /*4a10*/  F2FP.BF16.F32.PACK_AB R98, RZ, R98 ;  /* 0x00000062ff62723e */ /* 0x000fc800000010ff */
[----:B------:R-:W-:-:S07]  /*4a20*/  PRMT R94, R94, 0x5410, R98 ;  /* 0x000054105e5e7816 */ /* 0x000fce0000000062 */
.L_x_654:
        /* <DEDUP_REMOVED lines=10> */
.L_x_655:
        /* <DEDUP_REMOVED lines=10> */
.L_x_648:
[----:B------:R-:W-:Y:S05]  /*4b70*/  @!P1 BRA `(.L_x_656) ;  /* 0x00000000002c9947 */ /* 0x000fea0003800000 */
[----:B0-----:R-:W-:Y:S01]  /*4b80*/  FFMA.FTZ R101, R133, UR9, R104 ;  /* 0x0000000985657c23 */ /* 0x001fe20008010068 */
        /* <DEDUP_REMOVED lines=10> */
.L_x_656:
        /* <DEDUP_REMOVED lines=12> */
.L_x_657:
        /* <DEDUP_REMOVED lines=12> */
.L_x_658:
        /* <DEDUP_REMOVED lines=12> */
.L_x_659:
        /* <DEDUP_REMOVED lines=12> */
.L_x_660:
        /* <DEDUP_REMOVED lines=12> */
.L_x_661:
        /* <DEDUP_REMOVED lines=12> */
.L_x_662:
[----:B------:R-:W-:Y:S05]  /*50b0*/  @!P1 BRA `(.L_x_640) ;  /* 0x0000000000309947 */ /* 0x000fea0003800000 */
[----:B0-----:R-:W-:Y:S01]  /*50c0*/  FFMA.FTZ R101, R114, UR9, R104 ;  /* 0x0000000972657c23 */ /* 0x001fe20008010068 */
        /* <DEDUP_REMOVED lines=11> */
.L_x_640:
[----:B0-----:R-:W0:Y:S01]  /*5180*/  @P0 LDC.64 R102, c[0x0][0x478] ;  /* 0x00011e00ff660b82 */ /* 0x001e220000000a00 */
[----:B------:R-:W-:Y:S01]  /*5190*/  @P0 VIADD R107, R105, 0x80 ;  /* 0x00000080696b0836 */ /* 0x000fe20000000000 */
[----:B------:R-:W-:-:S06]  /*51a0*/  @P1 IADD3 R123, PT, PT, R15, 0x80, RZ ;  /* 0x000000800f7b1810 */ /* 0x000fcc0007ffe0ff */
[----:B------:R-:W1:Y:S01]  /*51b0*/  @P1 LDC.64 R100, c[0x0][0x468] ;  /* 0x00011a00ff641b82 */ /* 0x000e620000000a00 */
[----:B0-----:R-:W-:-:S05]  /*51c0*/  @P0 IMAD.WIDE.U32 R102, R107, 0x10, R102 ;  /* 0x000000106b660825 */ /* 0x001fca00078e0066 */
[----:B------:R0:W-:Y:S01]  /*51d0*/  @P0 STG.E.128 desc[UR20][R102.64], R96 ;  /* 0x0000006066000986 */ /* 0x0001e2000c101d14 */
[----:B-1----:R-:W-:-:S05]  /*51e0*/  @P1 IMAD.WIDE.U32 R100, R123, 0x10, R100 ;  /* 0x000000107b641825 */ /* 0x002fca00078e0064 */
[----:B------:R0:W-:Y:S01]  /*51f0*/  @P1 STG.E.128 desc[UR20][R100.64], R92 ;  /* 0x0000005c64001986 */ /* 0x0001e2000c101d14 */
[----:B------:R-:W-:Y:S05]  /*5200*/  BRA.U !UP0, `(.L_x_663) ;  /* 0x0000000d08087547 */ /* 0x000fea000b800000 */
[----:B------:R-:W-:Y:S05]  /*5210*/  @!P0 BRA `(.L_x_664) ;  /* 0x00000004008c8947 */ /* 0x000fea0003800000 */
[----:B------:R-:W-:Y:S01]  /*5220*/  ISETP.LT.AND P2, PT, RZ, UR29, PT ;  /* 0x0000001dff007c0c */ /* 0x000fe2000bf41270 */
[----:B0-----:R-:W-:Y:S01]  /*5230*/  IMAD.U32 R101, R22, 0x10000, RZ ;  /* 0x0001000016657824 */ /* 0x001fe200078e00ff */
[----:B------:R-:W-:Y:S02]  /*5240*/  PRMT R96, R20, 0x7632, R96 ;  /* 0x0000763214607816 */ /* 0x000fe40000000060 */
[----:B------:R-:W-:Y:S02]  /*5250*/  SHF.L.U32 R103, R21, 0x10, RZ ;  /* 0x0000001015677819 */ /* 0x000fe400000006ff */
[----:B------:R-:W-:-:S07]  /*5260*/  SHF.L.U32 R96, R96, 0x10, RZ ;  /* 0x0000001060607819 */ /* 0x000fce00000006ff */
[--C-:B------:R-:W-:Y:S01]  /*5270*/  @P2 FFMA.FTZ R98, R152, UR9, R104.reuse ;  /* 0x0000000998622c23 */ /* 0x100fe20008010068 */
[--C-:B------:R-:W-:Y:S01]  /*5280*/  @P2 FFMA.FTZ R99, R109, UR9, R104.reuse ;  /* 0x000000096d632c23 */ /* 0x100fe20008010068 */
[--C-:B------:R-:W-:Y:S01]  /*5290*/  @P2 FFMA.FTZ R102, R150, UR9, R104.reuse ;  /* 0x0000000996662c23 */ /* 0x100fe20008010068 */
[----:B------:R-:W-:Y:S01]  /*52a0*/  @P2 FFMA.FTZ R106, R154, UR9, R104 ;  /* 0x000000099a6a2c23 */ /* 0x000fe20008010068 */
[--C-:B------:R-:W-:Y:S01]  /*52b0*/  @P2 FADD.FTZ R97, R151, -R98.reuse ;  /* 0x8000006297612221 */ /* 0x100fe20000010000 */
[----:B------:R-:W-:Y:S01]  /*52c0*/  PRMT R98, R21, 0x7632, R98 ;  /* 0x0000763215627816 */ /* 0x000fe20000000062 */
[----:B------:R-:W-:Y:S01]  /*52d0*/  @P2 FADD.FTZ R100, R108, -R99 ;  /* 0x800000636c642221 */ /* 0x000fe20000010000 */
[----:B------:R-:W-:Y:S01]  /*52e0*/  @P2 FFMA.FTZ R99, R19, UR9, R104 ;  /* 0x0000000913632c23 */ /* 0x000fe20008010068 */
[----:B------:R-:W-:Y:S01]  /*52f0*/  @P2 FFMA.FTZ R96, R97, UR28, R96 ;  /* 0x0000001c61602c23 */ /* 0x000fe20008010060 */
[----:B------:R-:W-:Y:S01]  /*5300*/  SHF.L.U32 R98, R98, 0x10, RZ ;  /* 0x0000001062627819 */ /* 0x000fe200000006ff */
[--C-:B------:R-:W-:Y:S01]  /*5310*/  @P2 FADD.FTZ R97, R149, -R102.reuse ;  /* 0x8000006695612221 */ /* 0x100fe20000010000 */
[----:B------:R-:W-:Y:S01]  /*5320*/  @P2 FFMA.FTZ R103, R100, UR28, R103 ;  /* 0x0000001c64672c23 */ /* 0x000fe20008010067 */
[----:B------:R-:W-:Y:S01]  /*5330*/  PRMT R102, R22, 0x7632, R102 ;  /* 0x0000763216667816 */ /* 0x000fe20000000066 */
[----:B------:R-:W-:Y:S01]  /*5340*/  @P2 FADD.FTZ R100, R18, -R99 ;  /* 0x8000006312642221 */ /* 0x000fe20000010000 */
[----:B------:R-:W-:Y:S01]  /*5350*/  @P2 FFMA.FTZ R107, R17, UR9, R104 ;  /* 0x00000009116b2c23 */ /* 0x000fe20008010068 */
[----:B------:R-:W-:Y:S01]  /*5360*/  @P2 FFMA.FTZ R98, R97, UR28, R98 ;  /* 0x0000001c61622c23 */ /* 0x000fe20008010062 */
[----:B------:R-:W-:Y:S01]  /*5370*/  SHF.L.U32 R102, R102, 0x10, RZ ;  /* 0x0000001066667819 */ /* 0x000fe200000006ff */
[----:B------:R-:W-:Y:S01]  /*5380*/  @P2 FFMA.FTZ R101, R100, UR28, R101 ;  /* 0x0000001c64652c23 */ /* 0x000fe20008010065 */
[----:B------:R-:W-:Y:S01]  /*5390*/  @P2 FADD.FTZ R97, R153, -R106 ;  /* 0x8000006a99612221 */ /* 0x000fe20000010000 */
[----:B------:R-:W-:Y:S01]  /*53a0*/  SHF.L.U32 R99, R23, 0x10, RZ ;  /* 0x0000001017637819 */ /* 0x000fe200000006ff */
[----:B------:R-:W-:Y:S01]  /*53b0*/  @P2 FADD.FTZ R100, R16, -R107 ;  /* 0x8000006b10642221 */ /* 0x000fe20000010000 */
[----:B------:R-:W-:Y:S01]  /*53c0*/  @P2 FFMA.FTZ R106, R156, UR9, R104 ;  /* 0x000000099c6a2c23 */ /* 0x000fe20008010068 */
[----:B------:R-:W-:Y:S01]  /*53d0*/  @P2 FFMA.FTZ R102, R97, UR28, R102 ;  /* 0x0000001c61662c23 */ /* 0x000fe20008010066 */
[----:B------:R-:W-:Y:S01]  /*53e0*/  @P2 FFMA.FTZ R97, R111, UR9, R104 ;  /* 0x000000096f612c23 */ /* 0x000fe20008010068 */
[----:B------:R-:W-:Y:S01]  /*53f0*/  @P2 FFMA.FTZ R99, R100, UR28, R99 ;  /* 0x0000001c64632c23 */ /* 0x000fe20008010063 */
[----:B------:R-:W-:Y:S01]  /*5400*/  PRMT R100, R23, 0x7632, R100 ;  /* 0x0000763217647816 */ /* 0x000fe20000000064 */
[----:B------:R-:W-:Y:S01]  /*5410*/  @P2 FADD.FTZ R107, R155, -R106 ;  /* 0x8000006a9b6b2221 */ /* 0x000fe20000010000 */
[----:B------:R-:W-:Y:S01]  /*5420*/  @P2 FADD.FTZ R104, R110, -R97 ;  /* 0x800000616e682221 */ /* 0x000fe20000010000 */
[----:B------:R-:W-:-:S02]  /*5430*/  SHF.L.U32 R97, R20, 0x10, RZ ;  /* 0x0000001014617819 */ /* 0x000fc400000006ff */
[----:B------:R-:W-:-:S03]  /*5440*/  SHF.L.U32 R100, R100, 0x10, RZ ;  /* 0x0000001064647819 */ /* 0x000fc600000006ff */
[----:B------:R-:W-:Y:S02]  /*5450*/  @P2 FFMA.FTZ R97, R104, UR28, R97 ;  /* 0x0000001c68612c23 */ /* 0x000fe40008010061 */
        /* <DEDUP_REMOVED lines=8> */
.L_x_665:
[----:B------:R-:W-:Y:S05]  /*54e0*/  @!P1 BRA `(.L_x_666) ;  /* 0x0000000000189947 */ /* 0x000fea0003800000 */
[----:B------:R-:W-:Y:S01]  /*54f0*/  FMUL.FTZ R104, R96, UR23 ;  /* 0x0000001760687c20 */ /* 0x000fe20008410000 */
[----:B------:R-:W-:-:S03]  /*5500*/  LOP3.LUT P2, RZ, R120, 0xff00, RZ, 0xc0, !PT ;  /* 0x0000ff0078ff7812 */ /* 0x000fc6000784c0ff */
[----:B------:R-:W-:-:S05]  /*5510*/  FMUL.FTZ R104, R104, UR22 ;  /* 0x0000001668687c20 */ /* 0x000fca0008410000 */
[----:B------:R-:W-:-:S04]  /*5520*/  FSEL R104, R104, RZ, P2 ;  /* 0x000000ff68687208 */ /* 0x000fc80001000000 */
[----:B------:R-:W-:-:S04]  /*5530*/  F2FP.BF16.F32.PACK_AB R104, RZ, R104 ;  /* 0x00000068ff68723e */ /* 0x000fc800000010ff */
[----:B------:R-:W-:-:S07]  /*5540*/  PRMT R92, R92, 0x5410, R104 ;  /* 0x000054105c5c7816 */ /* 0x000fce0000000068 */
.L_x_666:
[----:B------:R-:W-:Y:S02]  /*5550*/  F2FP.BF16.F32.PACK_AB R96, R96, R97 ;  /* 0x000000616060723e */ /* 0x000fe400000010ff */
        /* <DEDUP_REMOVED lines=8> */
.L_x_667:
[----:B------:R-:W-:Y:S05]  /*55e0*/  @!P1 BRA `(.L_x_668) ;  /* 0x0000000000189947 */ /* 0x000fea0003800000 */
[----:B------:R-:W-:Y:S01]  /*55f0*/  FMUL.FTZ R98, R98, UR23 ;  /* 0x0000001762627c20 */ /* 0x000fe20008410000 */
[----:B------:R-:W-:-:S03]  /*5600*/  LOP3.LUT P2, RZ, R120, 0xff000000, RZ, 0xc0, !PT ;  /* 0xff00000078ff7812 */ /* 0x000fc6000784c0ff */
[----:B------:R-:W-:-:S05]  /*5610*/  FMUL.FTZ R98, R98, UR22 ;  /* 0x0000001662627c20 */ /* 0x000fca0008410000 */
[----:B------:R-:W-:-:S04]  /*5620*/  FSEL R98, R98, RZ, P2 ;  /* 0x000000ff62627208 */ /* 0x000fc80001000000 */
[----:B------:R-:W-:-:S04]  /*5630*/  F2FP.BF16.F32.PACK_AB R98, RZ, R98 ;  /* 0x00000062ff62723e */ /* 0x000fc800000010ff */
[----:B------:R-:W-:-:S07]  /*5640*/  PRMT R93, R93, 0x5410, R98 ;  /* 0x000054105d5d7816 */ /* 0x000fce0000000062 */
.L_x_668:
[----:B------:R-:W-:Y:S05]  /*5650*/  @!P1 BRA `(.L_x_669) ;  /* 0x0000000000189947 */ /* 0x000fea0003800000 */
[----:B------:R-:W-:Y:S01]  /*5660*/  FMUL.FTZ R98, R101, UR23 ;  /* 0x0000001765627c20 */ /* 0x000fe20008410000 */
[----:B------:R-:W-:-:S03]  /*5670*/  LOP3.LUT P2, RZ, R121, 0xff, RZ, 0xc0, !PT ;  /* 0x000000ff79ff7812 */ /* 0x000fc6000784c0ff */
[----:B------:R-:W-:-:S05]  /*5680*/  FMUL.FTZ R98, R98, UR22 ;  /* 0x0000001662627c20 */ /* 0x000fca0008410000 */
[----:B------:R-:W-:-:S04]  /*5690*/  FSEL R98, R98, RZ, P2 ;  /* 0x000000ff62627208 */ /* 0x000fc80001000000 */
[----:B------:R-:W-:-:S04]  /*56a0*/  F2FP.BF16.F32.PACK_AB R98, RZ, R98 ;  /* 0x00000062ff62723e */ /* 0x000fc800000010ff */
[----:B------:R-:W-:-:S07]  /*56b0*/  PRMT R94, R98, 0x7610, R94 ;  /* 0x00007610625e7816 */ /* 0x000fce000000005e */
.L_x_669:
[----:B------:R-:W-:Y:S05]  /*56c0*/  @!P1 BRA `(.L_x_670) ;  /* 0x0000000000189947 */ /* 0x000fea0003800000 */
[----:B------:R-:W-:Y:S01]  /*56d0*/  FMUL.FTZ R98, R102, UR23 ;  /* 0x0000001766627c20 */ /* 0x000fe20008410000 */
[----:B------:R-:W-:-:S03]  /*56e0*/  LOP3.LUT P2, RZ, R121, 0xff00, RZ, 0xc0, !PT ;  /* 0x0000ff0079ff7812 */ /* 0x000fc6000784c0ff */
[----:B------:R-:W-:-:S05]  /*56f0*/  FMUL.FTZ R98, R98, UR22 ;  /* 0x0000001662627c20 */ /* 0x000fca0008410000 */
[----:B------:R-:W-:-:S04]  /*5700*/  FSEL R98, R98, RZ, P2 ;  /* 0x000000ff62627208 */ /* 0x000fc80001000000 */
[----:B------:R-:W-:-:S04]  /*5710*/  F2FP.BF16.F32.PACK_AB R98, RZ, R98 ;  /* 0x00000062ff62723e */ /* 0x000fc800000010ff */
[----:B------:R-:W-:-:S07]  /*5720*/  PRMT R94, R94, 0x5410, R98 ;  /* 0x000054105e5e7816 */ /* 0x000fce0000000062 */
.L_x_670:
[----:B------:R-:W-:Y:S05]  /*5730*/  @!P1 BRA `(.L_x_671) ;  /* 0x0000000000189947 */ /* 0x000fea0003800000 */
[----:B------:R-:W-:Y:S01]  /*5740*/  FMUL.FTZ R98, R99, UR23 ;  /* 0x0000001763627c20 */ /* 0x000fe20008410000 */
[----:B------:R-:W-:-:S03]  /*5750*/  LOP3.LUT P2, RZ, R121, 0xff0000, RZ, 0xc0, !PT ;  /* 0x00ff000079ff7812 */ /* 0x000fc6000784c0ff */
[----:B------:R-:W-:-:S05]  /*5760*/  FMUL.FTZ R98, R98, UR22 ;  /* 0x0000001662627c20 */ /* 0x000fca0008410000 */
[----:B------:R-:W-:-:S04]  /*5770*/  FSEL R98, R98, RZ, P2 ;  /* 0x000000ff62627208 */ /* 0x000fc80001000000 */
[----:B------:R-:W-:-:S04]  /*5780*/  F2FP.BF16.F32.PACK_AB R98, RZ, R98 ;  /* 0x00000062ff62723e */ /* 0x000fc800000010ff */
[----:B------:R-:W-:-:S07]  /*5790*/  PRMT R95, R98, 0x7610, R95 ;  /* 0x00007610625f7816 */ /* 0x000fce000000005f */
.L_x_671:
[----:B------:R-:W-:Y:S02]  /*57a0*/  F2FP.BF16.F32.PACK_AB R98, R102, R101 ;  /* 0x000000656662723e */ /* 0x000fe400000010ff */
        /* <DEDUP_REMOVED lines=10> */
.L_x_664:
[----:B------:R-:W-:Y:S01]  /*5850*/  ISETP.LT.AND P2, PT, RZ, UR29, PT ;  /* 0x0000001dff007c0c */ /* 0x000fe2000bf41270 */
[----:B------:R-:W-:-:S12]  /*5860*/  @!P1 BRA `(.L_x_673) ;  /* 0x0000000000289947 */ /* 0x000fd80003800000 */
        /* <DEDUP_REMOVED lines=10> */
.L_x_673:
        /* <DEDUP_REMOVED lines=11> */
.L_x_674:
        /* <DEDUP_REMOVED lines=11> */
.L_x_675:
        /* <DEDUP_REMOVED lines=12> */
.L_x_676:
        /* <DEDUP_REMOVED lines=11> */
.L_x_677:
        /* <DEDUP_REMOVED lines=12> */
.L_x_678:
        /* <DEDUP_REMOVED lines=11> */
.L_x_679:
        /* <DEDUP_REMOVED lines=14> */
.L_x_663:
[----:B------:R-:W-:Y:S05]  /*5e30*/  @!P0 BRA `(.L_x_680) ;  /* 0x00000004007c8947 */ /* 0x000fea0003800000 */
[--C-:B0-----:R-:W-:Y:S01]  /*5e40*/  FFMA.FTZ R97, R111, UR9, R104.reuse ;  /* 0x000000096f617c23 */ /* 0x101fe20008010068 */
[--C-:B------:R-:W-:Y:S01]  /*5e50*/  FFMA.FTZ R98, R152, UR9, R104.reuse ;  /* 0x0000000998627c23 */ /* 0x100fe20008010068 */
[----:B------:R-:W-:Y:S01]  /*5e60*/  ISETP.LT.AND P2, PT, RZ, UR29, PT ;  /* 0x0000001dff007c0c */ /* 0x000fe2000bf41270 */
[----:B------:R-:W-:Y:S01]  /*5e70*/  FFMA.FTZ R101, R109, UR9, R104 ;  /* 0x000000096d657c23 */ /* 0x000fe20008010068 */
[----:B------:R-:W-:Y:S01]  /*5e80*/  FADD.FTZ R96, R110, -R97 ;  /* 0x800000616e607221 */ /* 0x000fe20000010000 */
[----:B------:R-:W-:-:S03]  /*5e90*/  FADD.FTZ R97, R151, -R98 ;  /* 0x8000006297617221 */ /* 0x000fc60000010000 */
[----:B------:R-:W-:Y:S01]  /*5ea0*/  FMUL.FTZ R96, R96, UR28 ;  /* 0x0000001c60607c20 */ /* 0x000fe20008410000 */
[----:B------:R-:W-:-:S04]  /*5eb0*/  FMUL.FTZ R97, R97, UR28 ;  /* 0x0000001c61617c20 */ /* 0x000fc80008410000 */
[----:B------:R-:W-:Y:S02]  /*5ec0*/  FSEL R98, R96, RZ, P2 ;  /* 0x000000ff60627208 */ /* 0x000fe40001000000 */
[----:B------:R-:W-:-:S04]  /*5ed0*/  FSEL R99, R97, RZ, P2 ;  /* 0x000000ff61637208 */ /* 0x000fc80001000000 */
        /* <DEDUP_REMOVED lines=8> */
.L_x_681:
[----:B------:R-:W-:Y:S05]  /*5f60*/  @!P1 BRA `(.L_x_682) ;  /* 0x0000000000189947 */ /* 0x000fea0003800000 */
[----:B------:R-:W-:Y:S01]  /*5f70*/  FMUL.FTZ R97, R99, UR23 ;  /* 0x0000001763617c20 */ /* 0x000fe20008410000 */
[----:B------:R-:W-:-:S03]  /*5f80*/  LOP3.LUT P3, RZ, R120, 0xff00, RZ, 0xc0, !PT ;  /* 0x0000ff0078ff7812 */ /* 0x000fc6000786c0ff */
[----:B------:R-:W-:-:S05]  /*5f90*/  FMUL.FTZ R97, R97, UR22 ;  /* 0x0000001661617c20 */ /* 0x000fca0008410000 */
[----:B------:R-:W-:-:S04]  /*5fa0*/  FSEL R97, R97, RZ, P3 ;  /* 0x000000ff61617208 */ /* 0x000fc80001800000 */
[----:B------:R-:W-:-:S04]  /*5fb0*/  F2FP.BF16.F32.PACK_AB R97, RZ, R97 ;  /* 0x00000061ff61723e */ /* 0x000fc800000010ff */
[----:B------:R-:W-:-:S07]  /*5fc0*/  PRMT R92, R92, 0x5410, R97 ;  /* 0x000054105c5c7816 */ /* 0x000fce0000000061 */
.L_x_682:
[--C-:B------:R-:W-:Y:S01]  /*5fd0*/  FFMA.FTZ R98, R150, UR9, R104.reuse ;  /* 0x0000000996627c23 */ /* 0x100fe20008010068 */
[--C-:B------:R-:W-:Y:S01]  /*5fe0*/  FFMA.FTZ R99, R19, UR9, R104.reuse ;  /* 0x0000000913637c23 */ /* 0x100fe20008010068 */
[--C-:B------:R-:W-:Y:S01]  /*5ff0*/  FFMA.FTZ R100, R154, UR9, R104.reuse ;  /* 0x000000099a647c23 */ /* 0x100fe20008010068 */
[----:B------:R-:W-:Y:S01]  /*6000*/  FFMA.FTZ R103, R17, UR9, R104 ;  /* 0x0000000911677c23 */ /* 0x000fe20008010068 */
[----:B------:R-:W-:Y:S01]  /*6010*/  FADD.FTZ R98, R149, -R98 ;  /* 0x8000006295627221 */ /* 0x000fe20000010000 */
[----:B------:R-:W-:Y:S01]  /*6020*/  FADD.FTZ R97, R108, -R101 ;  /* 0x800000656c617221 */ /* 0x000fe20000010000 */
[----:B------:R-:W-:Y:S01]  /*6030*/  FFMA.FTZ R104, R156, UR9, R104 ;  /* 0x000000099c687c23 */ /* 0x000fe20008010068 */
[----:B------:R-:W-:Y:S01]  /*6040*/  FADD.FTZ R99, R18, -R99 ;  /* 0x8000006312637221 */ /* 0x000fe20000010000 */
[----:B------:R-:W-:Y:S01]  /*6050*/  FMUL.FTZ R98, R98, UR28 ;  /* 0x0000001c62627c20 */ /* 0x000fe20008410000 */
[----:B------:R-:W-:Y:S01]  /*6060*/  FMUL.FTZ R97, R97, UR28 ;  /* 0x0000001c61617c20 */ /* 0x000fe20008410000 */
[----:B------:R-:W-:Y:S01]  /*6070*/  FADD.FTZ R100, R153, -R100 ;  /* 0x8000006499647221 */ /* 0x000fe20000010000 */
[----:B------:R-:W-:Y:S01]  /*6080*/  FADD.FTZ R101, R16, -R103 ;  /* 0x8000006710657221 */ /* 0x000fe20000010000 */
[----:B------:R-:W-:Y:S01]  /*6090*/  FADD.FTZ R102, R155, -R104 ;  /* 0x800000689b667221 */ /* 0x000fe20000010000 */
[----:B------:R-:W-:Y:S01]  /*60a0*/  FSEL R103, R98, RZ, P2 ;  /* 0x000000ff62677208 */ /* 0x000fe20001000000 */
[----:B------:R-:W-:Y:S01]  /*60b0*/  FMUL.FTZ R99, R99, UR28 ;  /* 0x0000001c63637c20 */ /* 0x000fe20008410000 */
[----:B------:R-:W-:Y:S01]  /*60c0*/  FMUL.FTZ R100, R100, UR28 ;  /* 0x0000001c64647c20 */ /* 0x000fe20008410000 */
[----:B------:R-:W-:Y:S01]  /*60d0*/  FMUL.FTZ R101, R101, UR28 ;  /* 0x0000001c65657c20 */ /* 0x000fe20008410000 */
        /* <DEDUP_REMOVED lines=9> */
.L_x_683:
[----:B------:R-:W-:Y:S05]  /*6170*/  @!P1 BRA `(.L_x_684) ;  /* 0x0000000000189947 */ /* 0x000fea0003800000 */
[----:B------:R-:W-:Y:S01]  /*6180*/  FMUL.FTZ R97, R103, UR23 ;  /* 0x0000001767617c20 */ /* 0x000fe20008410000 */
[----:B------:R-:W-:-:S03]  /*6190*/  LOP3.LUT P3, RZ, R120, 0xff000000, RZ, 0xc0, !PT ;  /* 0xff00000078ff7812 */ /* 0x000fc6000786c0ff */
[----:B------:R-:W-:-:S05]  /*61a0*/  FMUL.FTZ R97, R97, UR22 ;  /* 0x0000001661617c20 */ /* 0x000fca0008410000 */
[----:B------:R-:W-:-:S04]  /*61b0*/  FSEL R97, R97, RZ, P3 ;  /* 0x000000ff61617208 */ /* 0x000fc80001800000 */
[----:B------:R-:W-:-:S04]  /*61c0*/  F2FP.BF16.F32.PACK_AB R97, RZ, R97 ;  /* 0x00000061ff61723e */ /* 0x000fc800000010ff */
[----:B------:R-:W-:-:S07]  /*61d0*/  PRMT R93, R93, 0x5410, R97 ;  /* 0x000054105d5d7816 */ /* 0x000fce0000000061 */
.L_x_684:
[----:B------:R-:W-:Y:S02]  /*61e0*/  F2FP.BF16.F32.PACK_AB R97, R103, R98 ;  /* 0x000000626761723e */ /* 0x000fe400000010ff */
[----:B------:R-:W-:Y:S02]  /*61f0*/  FSEL R100, R100, RZ, P2 ;  /* 0x000000ff64647208 */ /* 0x000fe40001000000 */
[----:B------:R-:W-:Y:S02]  /*6200*/  FSEL R101, R101, RZ, P2 ;  /* 0x000000ff65657208 */ /* 0x000fe40001000000 */
        /* <DEDUP_REMOVED lines=9> */
.L_x_685:
[----:B------:R-:W-:Y:S05]  /*62a0*/  @!P1 BRA `(.L_x_686) ;  /* 0x0000000000189947 */ /* 0x000fea0003800000 */
[----:B------:R-:W-:Y:S01]  /*62b0*/  FMUL.FTZ R98, R100, UR23 ;  /* 0x0000001764627c20 */ /* 0x000fe20008410000 */
[----:B------:R-:W-:-:S03]  /*62c0*/  LOP3.LUT P2, RZ, R121, 0xff00, RZ, 0xc0, !PT ;  /* 0x0000ff0079ff7812 */ /* 0x000fc6000784c0ff */
[----:B------:R-:W-:-:S05]  /*62d0*/  FMUL.FTZ R98, R98, UR22 ;  /* 0x0000001662627c20 */ /* 0x000fca0008410000 */
[----:B------:R-:W-:-:S04]  /*62e0*/  FSEL R98, R98, RZ, P2 ;  /* 0x000000ff62627208 */ /* 0x000fc80001000000 */
[----:B------:R-:W-:-:S04]  /*62f0*/  F2FP.BF16.F32.PACK_AB R98, RZ, R98 ;  /* 0x00000062ff62723e */ /* 0x000fc800000010ff */
[----:B------:R-:W-:-:S07]  /*6300*/  PRMT R94, R94, 0x5410, R98 ;  /* 0x000054105e5e7816 */ /* 0x000fce0000000062 */
.L_x_686:
[----:B------:R-:W-:Y:S05]  /*6310*/  @!P1 BRA `(.L_x_687) ;  /* 0x0000000000189947 */ /* 0x000fea0003800000 */
[----:B------:R-:W-:Y:S01]  /*6320*/  FMUL.FTZ R98, R101, UR23 ;  /* 0x0000001765627c20 */ /* 0x000fe20008410000 */
[----:B------:R-:W-:-:S03]  /*6330*/  LOP3.LUT P2, RZ, R121, 0xff0000, RZ, 0xc0, !PT ;  /* 0x00ff000079ff7812 */ /* 0x000fc6000784c0ff */
[----:B------:R-:W-:-:S05]  /*6340*/  FMUL.FTZ R98, R98, UR22 ;  /* 0x0000001662627c20 */ /* 0x000fca0008410000 */
[----:B------:R-:W-:-:S04]  /*6350*/  FSEL R98, R98, RZ, P2 ;  /* 0x000000ff62627208 */ /* 0x000fc80001000000 */
[----:B------:R-:W-:-:S04]  /*6360*/  F2FP.BF16.F32.PACK_AB R98, RZ, R98 ;  /* 0x00000062ff62723e */ /* 0x000fc800000010ff */
[----:B------:R-:W-:-:S07]  /*6370*/  PRMT R95, R98, 0x7610, R95 ;  /* 0x00007610625f7816 */ /* 0x000fce000000005f */
.L_x_687:
        /* <DEDUP_REMOVED lines=11> */
.L_x_680:
        /* <DEDUP_REMOVED lines=12> */
.L_x_688:
        /* <DEDUP_REMOVED lines=12> */
.L_x_689:
        /* <DEDUP_REMOVED lines=12> */
.L_x_690:
        /* <DEDUP_REMOVED lines=12> */
.L_x_691:
        /* <DEDUP_REMOVED lines=12> */
.L_x_692:
        /* <DEDUP_REMOVED lines=12> */
.L_x_693:
        /* <DEDUP_REMOVED lines=12> */
.L_x_694:
[----:B------:R-:W-:Y:S05]  /*6970*/  @!P1 BRA `(.L_x_672) ;  /* 0x0000000000309947 */ /* 0x000fea0003800000 */
[----:B------:R-:W-:Y:S01]  /*6980*/  FFMA.FTZ R104, R156, UR9, R104 ;  /* 0x000000099c687c23 */ /* 0x000fe20008010068 */
[----:B------:R-:W-:-:S03]  /*6990*/  ISETP.LT.AND P2, PT, RZ, UR29, PT ;  /* 0x0000001dff007c0c */ /* 0x000fc6000bf41270 */
[----:B------:R-:W-:-:S04]  /*69a0*/  FADD.FTZ R104, R155, -R104 ;  /* 0x800000689b687221 */ /* 0x000fc80000010000 */
[----:B0-----:R-:W-:-:S05]  /*69b0*/  FMUL.FTZ R100, R104, UR28 ;  /* 0x0000001c68647c20 */ /* 0x001fca0008410000 */
        /* <DEDUP_REMOVED lines=8> */
.L_x_672:
[----:B0-----:R-:W0:Y:S01]  /*6a40*/  @P0 LDC.64 R102, c[0x0][0x478] ;  /* 0x00011e00ff660b82 */ /* 0x001e220000000a00 */
[----:B------:R-:W-:Y:S01]  /*6a50*/  @P0 IADD3 R105, PT, PT, R105, 0x100, RZ ;  /* 0x0000010069690810 */ /* 0x000fe20007ffe0ff */
[----:B------:R-:W-:Y:S01]  /*6a60*/  UIADD3 UR8, UPT, UPT, UR8, UR24, URZ ;  /* 0x0000001808087290 */ /* 0x000fe2000fffe0ff */
[----:B------:R-:W-:Y:S01]  /*6a70*/  @P1 IADD3 R15, PT, PT, R15, 0x100, RZ ;  /* 0x000001000f0f1810 */ /* 0x000fe20007ffe0ff */
[----:B------:R-:W-:Y:S02]  /*6a80*/  UPLOP3.LUT UP1, UPT, UPT, UPT, UP1, 0x40, 0x4 ;  /* 0x000000000004789c */ /* 0x000fe40003f2e810 */
[----:B------:R-:W-:Y:S02]  /*6a90*/  UISETP.GE.AND UP0, UPT, UR8, UR25, UPT ;  /* 0x000000190800728c */ /* 0x000fe4000bf06270 */
[----:B------:R-:W1:Y:S01]  /*6aa0*/  @P1 LDC.64 R100, c[0x0][0x468] ;  /* 0x00011a00ff641b82 */ /* 0x000e620000000a00 */
[----:B0-----:R-:W-:-:S05]  /*6ab0*/  @P0 IMAD.WIDE.U32 R102, R105, 0x10, R102 ;  /* 0x0000001069660825 */ /* 0x001fca00078e0066 */
[----:B------:R2:W-:Y:S01]  /*6ac0*/  @P0 STG.E.128 desc[UR20][R102.64], R96 ;  /* 0x0000006066000986 */ /* 0x0005e2000c101d14 */
[----:B-1----:R-:W-:-:S05]  /*6ad0*/  @P1 IMAD.WIDE.U32 R100, R15, 0x10, R100 ;  /* 0x000000100f641825 */ /* 0x002fca00078e0064 */
[----:B------:R2:W-:Y:S01]  /*6ae0*/  @P1 STG.E.128 desc[UR20][R100.64], R92 ;  /* 0x0000005c64001986 */ /* 0x0005e2000c101d14 */
[----:B------:R-:W-:Y:S05]  /*6af0*/  BRA.U !UP0, `(.L_x_695) ;  /* 0xffffff99082c7547 */ /* 0x000fea000b83ffff */
.L_x_594:
[----:B------:R-:W1:Y:S08]  /*6b00*/  S2UR UR9, SR_CTAID.X ;  /* 0x00000000000979c3 */ /* 0x000e700000002500 */
[----:B------:R-:W1:Y:S08]  /*6b10*/  LDC R7, c[0x0][0x388] ;  /* 0x0000e200ff077b82 */ /* 0x000e700000000800 */
[----:B------:R-:W3:Y:S08]  /*6b20*/  LDC.64 R2, c[0x0][0x440] ;  /* 0x00011000ff027b82 */ /* 0x000ef00000000a00 */
[----:B------:R-:W4:Y:S01]  /*6b30*/  LDC.64 R4, c[0x0][0x448] ;  /* 0x00011200ff047b82 */ /* 0x000f220000000a00 */
[----:B-1----:R-:W-:-:S05]  /*6b40*/  IMAD R7, R7, UR9, RZ ;  /* 0x0000000907077c24 */ /* 0x002fca000f8e02ff */
[----:B------:R-:W-:-:S05]  /*6b50*/  LEA.HI R7, R7, R14, RZ, 0x1d ;  /* 0x0000000e07077211 */ /* 0x000fca00078fe8ff */
[----:B---3--:R-:W-:-:S05]  /*6b60*/  IMAD.WIDE.U32 R2, R7, 0x20, R2 ;  /* 0x0000002007027825 */ /* 0x008fca00078e0002 */
[----:B0-----:R-:W-:Y:S01]  /*6b70*/  STG.E.128 desc[UR20][R2.64], R76 ;  /* 0x0000004c02007986 */ /* 0x001fe2000c101d14 */
        /* <DEDUP_REMOVED lines=13> */
.L_x_696:
        /* <DEDUP_REMOVED lines=11> */
.L_x_10667:


//--------------------- .text._ZN10layer_norm13ln_bwd_kernelINS_13Kernel_traitsI13__nv_bfloat16S2_S2_S2_fjLj3072ELj1ELj1ELj4ELj16ENS_18Kernel_traits_baseILj3072ES2_S2_S2_S2_fjLj128EEEEELb1ELb1ELb0ELb0EEEvNS_9BwdParamsE --------------------------
	.section	.text._ZN10layer_norm13ln_bwd_kernelINS_13Kernel_traitsI13__nv_bfloat16S2_S2_S2_fjLj3072ELj1ELj1ELj4ELj16ENS_18Kernel_traits_baseILj3072ES2_S2_S2_S2_fjLj128EEEEELb1ELb1ELb0ELb0EEEvNS_9BwdParamsE,"ax",@progbits
	.align	128
        .global         _ZN10layer_norm13ln_bwd_kernelINS_13Kernel_traitsI13__nv_bfloat16S2_S2_S2_fjLj3072ELj1ELj1ELj4ELj16ENS_18Kernel_traits_baseILj3072ES2_S2_S2_S2_fjLj128EEEEELb1ELb1ELb0ELb0EEEvNS_9BwdParamsE
        .type           _ZN10layer_norm13ln_bwd_kernelINS_13Kernel_traitsI13__nv_bfloat16S2_S2_S2_fjLj3072ELj1ELj1ELj4ELj16ENS_18Kernel_traits_baseILj3072ES2_S2_S2_S2_fjLj128EEEEELb1ELb1ELb0ELb0EEEvNS_9BwdParamsE,@function
        .size           _ZN10layer_norm13ln_bwd_kernelINS_13Kernel_traitsI13__nv_bfloat16S2_S2_S2_fjLj3072ELj1ELj1ELj4ELj16ENS_18Kernel_traits_baseILj3072ES2_S2_S2_S2_fjLj128EEEEELb1ELb1ELb0ELb0EEEvNS_9BwdParamsE,(.L_x_10668 - _ZN10layer_norm13ln_bwd_kernelINS_13Kernel_traitsI13__nv_bfloat16S2_S2_S2_fjLj3072ELj1ELj1ELj4ELj16ENS_18Kernel_traits_baseILj3072ES2_S2_S2_S2_fjLj128EEEEELb1ELb1ELb0ELb0EEEvNS_9BwdParamsE)
        .other          _ZN10layer_norm13ln_bwd_kernelINS_13Kernel_traitsI13__nv_bfloat16S2_S2_S2_fjLj3072ELj1ELj1ELj4ELj16ENS_18Kernel_traits_baseILj3072ES2_S2_S2_S2_fjLj128EEEEELb1ELb1ELb0ELb0EEEvNS_9BwdParamsE,@"STO_CUDA_ENTRY STV_DEFAULT"
_ZN10layer_norm13ln_bwd_kernelINS_13Kernel_traitsI13__nv_bfloat16S2_S2_S2_fjLj3072ELj1ELj1ELj4ELj16ENS_18Kernel_traits_baseILj3072ES2_S2_S2_S2_fjLj128EEEEELb1ELb1ELb0ELb0EEEvNS_9BwdParamsE:
.text._ZN10layer_norm13ln_bwd_kernelINS_13Kernel_traitsI13__nv_bfloat16S2_S2_S2_fjLj3072ELj1ELj1ELj4ELj16ENS_18Kernel_traits_baseILj3072ES2_S2_S2_S2_fjLj128EEEEELb1ELb1ELb0ELb0EEEvNS_9BwdParamsE:
        /* <DEDUP_REMOVED lines=141> */
[----:B------:R-:W2:Y:S01]  /*08d0*/  LDCU UR10, c[0x0][0x400] ;  /* 0x00008000ff0a77ac */ /* 0x000ea20008000800 */
[----:B------:R-:W3:Y:S01]  /*08e0*/  LDCU.64 UR12, c[0x0][0x478] ;  /* 0x00008f00ff0c77ac */ /* 0x000ee20008000a00 */
[----:B------:R-:W4:Y:S02]  /*08f0*/  LDCU.64 UR8, c[0x0][0x438] ;  /* 0x00008700ff0877ac */ /* 0x000f240008000a00 */
.L_x_727:
[----:B------:R-:W0:Y:S08]  /*0900*/  LDC.64 R148, c[0x0][0x3c0] ;  /* 0x0000f000ff947b82 */ /* 0x000e300000000a00 */
[----:B------:R-:W1:Y:S01]  /*0910*/  LDC R29, c[0x0][0x388] ;  /* 0x0000e200ff1d7b82 */ /* 0x000e620000000800 */
[----:B0-----:R-:W-:-:S07]  /*0920*/  IMAD.WIDE R150, R26, 0x4, R148 ;  /* 0x000000041a967825 */ /* 0x001fce00078e0294 */
[----:B------:R-:W0:Y:S01]  /*0930*/  LDC.64 R148, c[0x0][0x3c8] ;  /* 0x0000f200ff947b82 */ /* 0x000e220000000a00 */
[----:B------:R-:W2:Y:S01]  /*0940*/  LDG.E R150, desc[UR4][R150.64] ;  /* 0x0000000496967981 */ /* 0x000ea2000c1e1900 */
[----:B------:R-:W-:Y:S01]  /*0950*/  ISETP.GE.U32.AND P3, PT, R28, 0x80, PT ;  /* 0x000000801c00780c */ /* 0x000fe20003f66070 */
[----:B-1----:R-:W-:Y:S01]  /*0960*/  IMAD R0, R26, R29, RZ ;  /* 0x0000001d1a007224 */ /* 0x002fe200078e02ff */
[C---:B------:R-:W-:Y:S01]  /*0970*/  ISETP.GE.U32.AND P5, PT, R28.reuse, 0x100, PT ;  /* 0x000001001c00780c */ /* 0x040fe20003fa6070 */
[----:B------:R-:W1:Y:S01]  /*0980*/  S2R R190, SR_CgaCtaId ;  /* 0x0000000000be7919 */ /* 0x000e620000008800 */
[----:B------:R-:W-:Y:S02]  /*0990*/  ISETP.GE.U32.AND P4, PT, R28, 0x180, PT ;  /* 0x000001801c00780c */ /* 0x000fe40003f86070 */
[----:B------:R-:W-:-:S04]  /*09a0*/  SHF.R.S32.HI R153, RZ, 0x1f, R0 ;  /* 0x0000001fff997819 */ /* 0x000fc80000011400 */
[----:B------:R-:W-:Y:S01]  /*09b0*/  LEA.HI R153, R153, R0, RZ, 0x3 ;  /* 0x0000000099997211 */ /* 0x000fe200078f18ff */
[----:B------:R-:W-:Y:S01]  /*09c0*/  BSSY.RECONVERGENT B0, `(.L_x_698) ;  /* 0x0000071000007945 */ /* 0x000fe20003800200 */
[----:B------:R-:W-:Y:S02]  /*09d0*/  ISETP.NE.AND P0, PT, RZ, UR7, PT ;  /* 0x00000007ff007c0c */ /* 0x000fe4000bf05270 */
[----:B------:R-:W-:Y:S01]  /*09e0*/  LEA.HI.SX32 R0, R153, R30, 0x1d ;  /* 0x0000001e99007211 */ /* 0x000fe200078feaff */
[----:B0-----:R-:W-:Y:S01]  /*09f0*/  IMAD.WIDE R148, R26, 0x4, R148 ;  /* 0x000000041a947825 */ /* 0x001fe200078e0294 */
[----:B------:R-:W-:Y:S02]  /*0a00*/  CS2R R208, SRZ ;  /* 0x0000000000d07805 */ /* 0x000fe4000001ff00 */
[----:B------:R-:W-:Y:S02]  /*0a10*/  MOV R211, R0 ;  /* 0x0000000000d37202 */ /* 0x000fe40000000f00 */
[----:B-----5:R0:W5:Y:S02]  /*0a20*/  LDG.E R200, desc[UR4][R148.64] ;  /* 0x0000000494c87981 */ /* 0x020164000c1e1900 */
[----:B0-----:R-:W-:-:S02]  /*0a30*/  P2R R148, PR, RZ, 0x1 ;  /* 0x00000001ff947803 */ /* 0x001fc40000000000 */
[----:B--2---:R-:W-:Y:S01]  /*0a40*/  FSEL R191, R150, RZ, !P0 ;  /* 0x000000ff96bf7208 */ /* 0x004fe20004000000 */
[----:B-1----:R-:W-:Y:S06]  /*0a50*/  @!P3 BRA `(.L_x_699) ;  /* 0x00000004009cb947 */ /* 0x002fec0003800000 */
[----:B------:R-:W0:Y:S08]  /*0a60*/  LDC.64 R32, c[0x0][0x3a8] ;  /* 0x0000ea00ff207b82 */ /* 0x000e300000000a00 */
[----:B------:R-:W1:Y:S01]  /*0a70*/  LDC.64 R148, c[0x0][0x428] ;  /* 0x00010a00ff947b82 */ /* 0x000e620000000a00 */
[----:B----4-:R-:W-:-:S07]  /*0a80*/  ISETP.NE.U32.AND P0, PT, RZ, UR8, PT ;  /* 0x00000008ff007c0c */ /* 0x010fce000bf05070 */
[----:B------:R-:W2:Y:S01]  /*0a90*/  LDC.64 R152, c[0x0][0x3b0] ;  /* 0x0000ec00ff987b82 */ /* 0x000ea20000000a00 */
[----:B0-----:R-:W-:-:S06]  /*0aa0*/  IMAD.WIDE.U32 R32, R0, 0x10, R32 ;  /* 0x0000001000207825 */ /* 0x001fcc00078e0020 */
[----:B------:R-:W4:Y:S01]  /*0ab0*/  LDG.E.128 R32, desc[UR4][R32.64] ;  /* 0x0000000420207981 */ /* 0x000f22000c1e1d00 */
[----:B-1----:R-:W-:-:S06]  /*0ac0*/  IMAD.WIDE.U32 R148, R0, 0x10, R148 ;  /* 0x0000001000947825 */ /* 0x002fcc00078e0094 */
[----:B------:R-:W3:Y:S01]  /*0ad0*/  LDG.E.128 R148, desc[UR4][R148.64] ;  /* 0x0000000494947981 */ /* 0x000ee2000c1e1d00 */
[----:B------:R-:W-:Y:S01]  /*0ae0*/  ISETP.NE.AND.EX P0, PT, RZ, UR9, PT, P0 ;  /* 0x00000009ff007c0c */ /* 0x000fe2000bf05300 */
[----:B--2---:R-:W-:Y:S01]  /*0af0*/  IMAD.WIDE.U32 R152, R0, 0x8, R152 ;  /* 0x0000000800987825 */ /* 0x004fe200078e0098 */
[----:B------:R-:W-:Y:S02]  /*0b00*/  SHF.L.U32 R195, R57, 0x10, RZ ;  /* 0x0000001039c37819 */ /* 0x000fe400000006ff */
[----:B------:R-:W-:Y:S02]  /*0b10*/  SHF.L.U32 R199, R56, 0x10, RZ ;  /* 0x0000001038c77819 */ /* 0x000fe400000006ff */
[----:B------:R-:W5:Y:S07]  /*0b20*/  LDG.E.64 R206, desc[UR4][R152.64] ;  /* 0x0000000498ce7981 */ /* 0x000f6e000c1e1b00 */
[----:B------:R-:W0:Y:S01]  /*0b30*/  @P0 LDC.64 R154, c[0x0][0x438] ;  /* 0x00010e00ff9a0b82 */ /* 0x000e220000000a00 */
[----:B------:R-:W-:-:S02]  /*0b40*/  SHF.L.U32 R189, R58, 0x10, RZ ;  /* 0x000000103abd7819 */ /* 0x000fc400000006ff */
[C---:B------:R-:W-:Y:S01]  /*0b50*/  IADD3 R211, PT, PT, R0.reuse, 0x80, RZ ;  /* 0x0000008000d37810 */ /* 0x040fe20007ffe0ff */
[----:B0-----:R-:W-:-:S05]  /*0b60*/  @P0 IMAD.WIDE.U32 R154, R0, 0x10, R154 ;  /* 0x00000010009a0825 */ /* 0x001fca00078e009a */
[----:B------:R0:W5:Y:S02]  /*0b70*/  @P0 LDG.E.128 R132, desc[UR4][R154.64] ;  /* 0x000000049a840981 */ /* 0x000164000c1e1d00 */
[----:B0-----:R-:W-:Y:S02]  /*0b80*/  SHF.L.U32 R155, R21, 0x10, RZ ;  /* 0x00000010159b7819 */ /* 0x001fe400000006ff */
[----:B----4-:R-:W-:Y:S02]  /*0b90*/  SHF.L.U32 R194, R33, 0x10, RZ ;  /* 0x0000001021c27819 */ /* 0x010fe400000006ff */
[C---:B------:R-:W-:Y:S02]  /*0ba0*/  PRMT R156, R32.reuse, 0x7632, R156 ;  /* 0x00007632209c7816 */ /* 0x040fe4000000009c */
[----:B------:R-:W-:Y:S01]  /*0bb0*/  SHF.L.U32 R32, R32, 0x10, RZ ;  /* 0x0000001020207819 */ /* 0x000fe200000006ff */
[----:B------:R-:W-:Y:S01]  /*0bc0*/  FADD.FTZ R197, -R191, R194 ;  /* 0x000000c2bfc57221 */ /* 0x000fe20000010100 */
[----:B------:R-:W-:-:S02]  /*0bd0*/  PRMT R192, R33, 0x7632, R192 ;  /* 0x0000763221c07816 */ /* 0x000fc400000000c0 */
[C---:B------:R-:W-:Y:S02]  /*0be0*/  PRMT R208, R34.reuse, 0x7632, R208 ;  /* 0x0000763222d07816 */ /* 0x040fe400000000d0 */
[C---:B------:R-:W-:Y:S02]  /*0bf0*/  PRMT R209, R35.reuse, 0x7632, R209 ;  /* 0x0000763223d17816 */ /* 0x040fe400000000d1 */
[----:B------:R-:W-:Y:S02]  /*0c00*/  SHF.L.U32 R196, R35, 0x10, RZ ;  /* 0x0000001023c47819 */ /* 0x000fe400000006ff */
[----:B------:R-:W-:Y:S02]  /*0c10*/  SHF.L.U32 R34, R34, 0x10, RZ ;  /* 0x0000001022227819 */ /* 0x000fe400000006ff */
[----:B---3--:R-:W-:Y:S01]  /*0c20*/  PRMT R35, R149, 0x7632, R35 ;  /* 0x0000763295237816 */ /* 0x008fe20000000023 */
[----:B------:R-:W-:Y:S01]  /*0c30*/  FADD.FTZ R201, -R191, R32 ;  /* 0x00000020bfc97221 */ /* 0x000fe20000010100 */
[----:B------:R-:W-:Y:S01]  /*0c40*/  SHF.L.U32 R149, R149, 0x10, RZ ;  /* 0x0000001095957819 */ /* 0x000fe200000006ff */
[----:B-----5:R-:W-:Y:S01]  /*0c50*/  FMUL.FTZ R197, R200, R197 ;  /* 0x000000c5c8c57220 */ /* 0x020fe20000410000 */
[----:B------:R-:W-:-:S02]  /*0c60*/  PRMT R33, R148, 0x7632, R33 ;  /* 0x0000763294217816 */ /* 0x000fc40000000021 */
[----:B------:R-:W-:Y:S02]  /*0c70*/  SHF.L.U32 R156, R156, 0x10, RZ ;  /* 0x000000109c9c7819 */ /* 0x000fe400000006ff */
[----:B------:R-:W-:Y:S02]  /*0c80*/  SHF.L.U32 R148, R148, 0x10, RZ ;  /* 0x0000001094947819 */ /* 0x000fe400000006ff */
[----:B------:R-:W-:Y:S01]  /*0c90*/  SHF.L.U32 R192, R192, 0x10, RZ ;  /* 0x00000010c0c07819 */ /* 0x000fe200000006ff */
[----:B------:R-:W-:Y:S01]  /*0ca0*/  FADD.FTZ R193, -R191, R34 ;  /* 0x00000022bfc17221 */ /* 0x000fe20000010100 */
[----:B------:R-:W-:Y:S01]  /*0cb0*/  FMUL.FTZ R201, R200, R201 ;  /* 0x000000c9c8c97220 */ /* 0x000fe20000410000 */
[-C--:B------:R-:W-:Y:S01]  /*0cc0*/  FMUL.FTZ R195, R195, R149.reuse ;  /* 0x00000095c3c37220 */ /* 0x080fe20000410000 */
[----:B------:R-:W-:Y:S01]  /*0cd0*/  FADD.FTZ R82, R82, R149 ;  /* 0x0000009552527221 */ /* 0x000fe20000010000 */
[----:B------:R-:W-:Y:S01]  /*0ce0*/  FFMA.FTZ R66, R197, R149, R66 ;  /* 0x00000095c5427223 */ /* 0x000fe20000010042 */
[----:B------:R-:W-:Y:S01]  /*0cf0*/  FADD.FTZ R31, -R191, R196 ;  /* 0x000000c4bf1f7221 */ /* 0x000fe20000010100 */
[----:B------:R-:W-:Y:S01]  /*0d00*/  SHF.L.U32 R34, R33, 0x10, RZ ;  /* 0x0000001021227819 */ /* 0x000fe200000006ff */
[----:B------:R-:W-:Y:S01]  /*0d10*/  FADD.FTZ R33, -R191, R156 ;  /* 0x0000009cbf217221 */ /* 0x000fe20000010100 */
[----:B------:R-:W-:Y:S01]  /*0d20*/  SHF.L.U32 R196, R18, 0x10, RZ ;  /* 0x0000001012c47819 */ /* 0x000fe200000006ff */
[-C--:B------:R-:W-:Y:S01]  /*0d30*/  FMUL.FTZ R199, R199, R148.reuse ;  /* 0x00000094c7c77220 */ /* 0x080fe20000410000 */
[----:B------:R-:W-:Y:S01]  /*0d40*/  SHF.L.U32 R149, R35, 0x10, RZ ;  /* 0x0000001023957819 */ /* 0x000fe200000006ff */
[----:B------:R-:W-:Y:S01]  /*0d50*/  FADD.FTZ R35, -R191, R192 ;  /* 0x000000c0bf237221 */ /* 0x000fe20000010100 */
[----:B------:R-:W-:Y:S01]  /*0d60*/  FADD.FTZ R80, R80, R148 ;  /* 0x0000009450507221 */ /* 0x000fe20000010000 */
[----:B------:R-:W-:Y:S01]  /*0d70*/  FFMA.FTZ R64, R201, R148, R64 ;  /* 0x00000094c9407223 */ /* 0x000fe20000010040 */
[----:B------:R-:W-:Y:S01]  /*0d80*/  SHF.L.U32 R148, R19, 0x10, RZ ;  /* 0x0000001013947819 */ /* 0x000fe200000006ff */
[----:B------:R-:W-:Y:S01]  /*0d90*/  FMUL.FTZ R198, R200, R33 ;  /* 0x00000021c8c67220 */ /* 0x000fe20000410000 */
[----:B------:R-:W-:Y:S01]  /*0da0*/  PRMT R152, R150, 0x7632, R152 ;  /* 0x0000763296987816 */ /* 0x000fe20000000098 */
[-C--:B------:R-:W-:Y:S01]  /*0db0*/  FMUL.FTZ R196, R196, R34.reuse ;  /* 0x00000022c4c47220 */ /* 0x080fe20000410000 */
[----:B------:R-:W-:Y:S01]  /*0dc0*/  FMUL.FTZ R194, R200, R35 ;  /* 0x00000023c8c27220 */ /* 0x000fe20000410000 */
[----:B------:R-:W-:Y:S01]  /*0dd0*/  FADD.FTZ R33, RZ, R199 ;  /* 0x000000c7ff217221 */ /* 0x000fe20000010000 */
[----:B------:R-:W-:Y:S01]  /*0de0*/  SHF.L.U32 R150, R150, 0x10, RZ ;  /* 0x0000001096967819 */ /* 0x000fe200000006ff */
[----:B------:R-:W-:Y:S01]  /*0df0*/  FFMA.FTZ R35, R201, R199, RZ ;  /* 0x000000c7c9237223 */ /* 0x000fe200000100ff */
[----:B------:R-:W-:Y:S01]  /*0e00*/  FMUL.FTZ R193, R200, R193 ;  /* 0x000000c1c8c17220 */ /* 0x000fe20000410000 */
[----:B------:R-:W-:Y:S01]  /*0e10*/  FADD.FTZ R81, R81, R34 ;  /* 0x0000002251517221 */ /* 0x000fe20000010000 */
[----:B------:R-:W-:Y:S01]  /*0e20*/  FFMA.FTZ R65, R198, R34, R65 ;  /* 0x00000022c6417223 */ /* 0x000fe20000010041 */
[----:B------:R-:W-:Y:S01]  /*0e30*/  FMUL.FTZ R192, R148, R149 ;  /* 0x0000009594c07220 */ /* 0x000fe20000410000 */
        /* <DEDUP_REMOVED lines=9> */
[----:B------:R-:W-:Y:S01]  /*0ed0*/  FADD.FTZ R83, R83, R149 ;  /* 0x0000009553537221 */ /* 0x000fe20000010000 */
[----:B------:R-:W-:Y:S01]  /*0ee0*/  SHF.L.U32 R150, R20, 0x10, RZ ;  /* 0x0000001014967819 */ /* 0x000fe200000006ff */
[----:B------:R-:W-:Y:S01]  /*0ef0*/  FFMA.FTZ R67, R194, R149, R67 ;  /* 0x00000095c2437223 */ /* 0x000fe20000010043 */
[----:B------:R-:W-:Y:S01]  /*0f00*/  SHF.L.U32 R152, R152, 0x10, RZ ;  /* 0x0000001098987819 */ /* 0x000fe200000006ff */
[----:B------:R-:W-:Y:S01]  /*0f10*/  FADD.FTZ R35, R34, R195 ;  /* 0x000000c322237221 */ /* 0x000fe20000010000 */
[----:B------:R-:W-:Y:S01]  /*0f20*/  SHF.L.U32 R208, R208, 0x10, RZ ;  /* 0x00000010d0d07819 */ /* 0x000fe200000006ff */
        /* <DEDUP_REMOVED lines=14> */
[----:B------:R-:W-:Y:S01]  /*1010*/  FADD.FTZ R153, -R191, R154 ;  /* 0x0000009abf997221 */ /* 0x000fe20000010100 */
[----:B------:R-:W-:-:S02]  /*1020*/  FFMA.FTZ R148, R34, R33, R149 ;  /* 0x0000002122947223 */ /* 0x000fc40000010095 */
        /* <DEDUP_REMOVED lines=10> */
.L_x_699:
[----:B---34-:R-:W-:Y:S05]  /*10d0*/  BSYNC.RECONVERGENT B0 ;  /* 0x0000000000007941 */ /* 0x018fea0003800200 */
.L_x_698:
        /* <DEDUP_REMOVED lines=11> */
[----:B--2---:R-:W-:-:S05]  /*1190*/  IMAD.WIDE.U32 R158, R211, 0x8, R158 ;  /* 0x00000008d39e7825 */ /* 0x004fca00078e009e */
[----:B------:R-:W5:Y:S07]  /*11a0*/  LDG.E.64 R204, desc[UR4][R158.64] ;  /* 0x000000049ecc7981 */ /* 0x000f6e000c1e1b00 */
[----:B------:R-:W0:Y:S01]  /*11b0*/  @P0 LDC.64 R160, c[0x0][0x438] ;  /* 0x00010e00ffa00b82 */ /* 0x000e220000000a00 */
[----:B------:R-:W-:Y:S01]  /*11c0*/  SHF.L.U32 R167, R11, 0x10, RZ ;  /* 0x000000100ba77819 */ /* 0x000fe200000006ff */
[----:B0-----:R-:W-:-:S05]  /*11d0*/  @P0 IMAD.WIDE.U32 R160, R211, 0x10, R160 ;  /* 0x00000010d3a00825 */ /* 0x001fca00078e00a0 */
[----:B------:R0:W5:Y:S01]  /*11e0*/  @P0 LDG.E.128 R136, desc[UR4][R160.64] ;  /* 0x00000004a0880981 */ /* 0x000162000c1e1d00 */
[----:B------:R-:W-:Y:S02]  /*11f0*/  SHF.L.U32 R165, R10, 0x10, RZ ;  /* 0x000000100aa57819 */ /* 0x000fe400000006ff */
[----:B0-----:R-:W-:Y:S02]  /*1200*/  SHF.L.U32 R160, R41, 0x10, RZ ;  /* 0x0000001029a07819 */ /* 0x001fe400000006ff */
[----:B------:R-:W-:Y:S02]  /*1210*/  IADD3 R211, PT, PT, R211, 0x80, RZ ;  /* 0x00000080d3d37810 */ /* 0x000fe40007ffe0ff */
[C---:B---3--:R-:W-:Y:S02]  /*1220*/  SHF.L.U32 R168, R150.reuse, 0x10, RZ ;  /* 0x0000001096a87819 */ /* 0x048fe400000006ff */
[----:B------:R-:W-:Y:S02]  /*1230*/  SHF.L.U32 R162, R149, 0x10, RZ ;  /* 0x0000001095a27819 */ /* 0x000fe400000006ff */
[----:B------:R-:W-:-:S02]  /*1240*/  PRMT R169, R150, 0x7632, R169 ;  /* 0x0000763296a97816 */ /* 0x000fc400000000a9 */
[----:B------:R-:W-:Y:S02]  /*1250*/  PRMT R164, R148, 0x7632, R164 ;  /* 0x0000763294a47816 */ /* 0x000fe400000000a4 */
[----:B------:R-:W-:Y:S02]  /*1260*/  PRMT R166, R149, 0x7632, R166 ;  /* 0x0000763295a67816 */ /* 0x000fe400000000a6 */
[----:B----4-:R-:W-:Y:S01]  /*1270*/  PRMT R150, R152, 0x7632, R150 ;  /* 0x0000763298967816 */ /* 0x010fe20000000096 */
[----:B------:R-:W-:Y:S01]  /*1280*/  FADD.FTZ R161, -R191, R168 ;  /* 0x000000a8bfa17221 */ /* 0x000fe20000010100 */
[----:B------:R-:W-:Y:S02]  /*1290*/  SHF.L.U32 R148, R148, 0x10, RZ ;  /* 0x0000001094947819 */ /* 0x000fe400000006ff */
[----:B------:R-:W-:Y:S02]  /*12a0*/  SHF.L.U32 R149, R40, 0x10, RZ ;  /* 0x0000001028957819 */ /* 0x000fe400000006ff */
[----:B------:R-:W-:-:S02]  /*12b0*/  SHF.L.U32 R152, R152, 0x10, RZ ;  /* 0x0000001098987819 */ /* 0x000fc400000006ff */
[----:B------:R-:W-:Y:S01]  /*12c0*/  SHF.L.U32 R172, R151, 0x10, RZ ;  /* 0x0000001097ac7819 */ /* 0x000fe200000006ff */
[C---:B------:R-:W-:Y:S01]  /*12d0*/  FADD.FTZ R159, -R191.reuse, R162 ;  /* 0x000000a2bf9f7221 */ /* 0x040fe20000010100 */
[----:B------:R-:W-:Y:S01]  /*12e0*/  SHF.L.U32 R163, R154, 0x10, RZ ;  /* 0x000000109aa37819 */ /* 0x000fe200000006ff */
[----:B------:R-:W-:Y:S01]  /*12f0*/  FADD.FTZ R157, -R191, R148 ;  /* 0x00000094bf9d7221 */ /* 0x000fe20000010100 */
[----:B------:R-:W-:Y:S01]  /*1300*/  SHF.L.U32 R162, R42, 0x10, RZ ;  /* 0x000000102aa27819 */ /* 0x000fe200000006ff */
[----:B------:R-:W-:Y:S01]  /*1310*/  FMUL.FTZ R158, R149, R152 ;  /* 0x00000098959e7220 */ /* 0x000fe20000410000 */
[----:B-----5:R-:W-:Y:S01]  /*1320*/  FMUL.FTZ R161, R200, R161 ;  /* 0x000000a1c8a17220 */ /* 0x020fe20000410000 */
[----:B------:R-:W-:Y:S01]  /*1330*/  FADD.FTZ R149, -R191, R172 ;  /* 0x000000acbf957221 */ /* 0x000fe20000010100 */
[----:B------:R-:W-:Y:S02]  /*1340*/  SHF.L.U32 R148, R164, 0x10, RZ ;  /* 0x00000010a4947819 */ /* 0x000fe400000006ff */
[----:B------:R-:W-:Y:S01]  /*1350*/  PRMT R171, R151, 0x7632, R171 ;  /* 0x0000763297ab7816 */ /* 0x000fe200000000ab */
[-C--:B------:R-:W-:Y:S01]  /*1360*/  FMUL.FTZ R162, R162, R163.reuse ;  /* 0x000000a3a2a27220 */ /* 0x080fe20000410000 */
[----:B------:R-:W-:Y:S01]  /*1370*/  PRMT R151, R153, 0x7632, R151 ;  /* 0x0000763299977816 */ /* 0x000fe20000000097 */
[----:B------:R-:W-:Y:S01]  /*1380*/  FADD.FTZ R92, R92, R163 ;  /* 0x000000a35c5c7221 */ /* 0x000fe20000010000 */
[----:B------:R-:W-:Y:S01]  /*1390*/  SHF.L.U32 R166, R166, 0x10, RZ ;  /* 0x00000010a6a67819 */ /* 0x000fe200000006ff */
[----:B------:R-:W-:Y:S01]  /*13a0*/  FFMA.FTZ R76, R161, R163, R76 ;  /* 0x000000a3a14c7223 */ /* 0x000fe2000001004c */
[----:B------:R-:W-:Y:S01]  /*13b0*/  FMUL.FTZ R163, R200, R149 ;  /* 0x00000095c8a37220 */ /* 0x000fe20000410000 */
[----:B------:R-:W-:Y:S01]  /*13c0*/  FADD.FTZ R149, -R191, R148 ;  /* 0x00000094bf957221 */ /* 0x000fe20000010100 */
[----:B------:R-:W-:Y:S01]  /*13d0*/  SHF.L.U32 R148, R151, 0x10, RZ ;  /* 0x0000001097947819 */ /* 0x000fe200000006ff */
[----:B------:R-:W-:Y:S01]  /*13e0*/  FADD.FTZ R151, -R191, R166 ;  /* 0x000000a6bf977221 */ /* 0x000fe20000010100 */
[----:B------:R-:W-:Y:S01]  /*13f0*/  SHF.L.U32 R150, R150, 0x10, RZ ;  /* 0x0000001096967819 */ /* 0x000fe200000006ff */
[----:B------:R-:W-:-:S02]  /*1400*/  FMUL.FTZ R157, R200, R157 ;  /* 0x0000009dc89d7220 */ /* 0x000fc40000410000 */
[C---:B------:R-:W-:Y:S01]  /*1410*/  FMUL.FTZ R168, R200.reuse, R151 ;  /* 0x00000097c8a87220 */ /* 0x040fe20000410000 */
[----:B------:R-:W-:Y:S01]  /*1420*/  FMUL.FTZ R166, R200, R149 ;  /* 0x00000095c8a67220 */ /* 0x000fe20000410000 */
[-C--:B------:R-:W-:Y:S01]  /*1430*/  FMUL.FTZ R167, R167, R148.reuse ;  /* 0x00000094a7a77220 */ /* 0x080fe20000410000 */
[----:B------:R-:W-:Y:S01]  /*1440*/  FADD.FTZ R91, R91, R148 ;  /* 0x000000945b5b7221 */ /* 0x000fe20000010000 */
[----:B------:R-:W-:Y:S01]  /*1450*/  FFMA.FTZ R75, R168, R148, R75 ;  /* 0x00000094a84b7223 */ /* 0x000fe2000001004b */
[----:B------:R-:W-:Y:S01]  /*1460*/  SHF.L.U32 R153, R153, 0x10, RZ ;  /* 0x0000001099997819 */ /* 0x000fe200000006ff */
[----:B------:R-:W-:Y:S01]  /*1470*/  FMUL.FTZ R165, R165, R150 ;  /* 0x00000096a5a57220 */ /* 0x000fe20000410000 */
[----:B------:R-:W-:Y:S01]  /*1480*/  FADD.FTZ R148, R209, R158 ;  /* 0x0000009ed1947221 */ /* 0x000fe20000010000 */
[----:B------:R-:W-:Y:S01]  /*1490*/  FFMA.FTZ R149, R157, R158, R208 ;  /* 0x0000009e9d957223 */ /* 0x000fe200000100d0 */
        /* <DEDUP_REMOVED lines=8> */
[----:B------:R-:W-:Y:S01]  /*1520*/  FMUL.FTZ R160, R160, R153 ;  /* 0x00000099a0a07220 */ /* 0x000fe20000410000 */
[----:B------:R-:W-:Y:S01]  /*1530*/  FFMA.FTZ R148, R166, R165, R149 ;  /* 0x000000a5a6947223 */ /* 0x000fe20000010095 */
[----:B------:R-:W-:Y:S01]  /*1540*/  SHF.L.U32 R155, R155, 0x10, RZ ;  /* 0x000000109b9b7819 */ /* 0x000fe200000006ff */
[----:B------:R-:W-:Y:S01]  /*1550*/  FADD.FTZ R90, R90, R153 ;  /* 0x000000995a5a7221 */ /* 0x000fe20000010000 */
[----:B------:R-:W-:Y:S01]  /*1560*/  SHF.L.U32 R152, R43, 0x10, RZ ;  /* 0x000000102b987819 */ /* 0x000fe200000006ff */
[----:B------:R-:W-:Y:S01]  /*1570*/  FFMA.FTZ R74, R159, R153, R74 ;  /* 0x000000999f4a7223 */ /* 0x000fe2000001004a */
[----:B------:R-:W-:Y:S01]  /*1580*/  PRMT R170, R154, 0x7632, R170 ;  /* 0x000076329aaa7816 */ /* 0x000fe200000000aa */
[----:B------:R-:W-:Y:S01]  /*1590*/  FADD.FTZ R153, -R191, R150 ;  /* 0x00000096bf997221 */ /* 0x000fe20000010100 */
[----:B------:R-:W-:Y:S01]  /*15a0*/  FADD.FTZ R150, R151, R160 ;  /* 0x000000a097967221 */ /* 0x000fe20000010000 */
[----:B------:R-:W-:Y:S01]  /*15b0*/  FFMA.FTZ R149, R159, R160, R148 ;  /* 0x000000a09f957223 */ /* 0x000fe20000010094 */
[----:B------:R-:W-:Y:S01]  /*15c0*/  FMUL.FTZ R164, R152, R155 ;  /* 0x0000009b98a47220 */ /* 0x000fe20000410000 */
        /* <DEDUP_REMOVED lines=9> */
[----:B------:R-:W-:Y:S01]  /*1660*/  FADD.FTZ R94, R94, R155 ;  /* 0x0000009b5e5e7221 */ /* 0x000fe20000010000 */
[----:B------:R-:W-:Y:S01]  /*1670*/  FFMA.FTZ R78, R163, R155, R78 ;  /* 0x0000009ba34e7223 */ /* 0x000fe2000001004e */
[----:B------:R-:W-:Y:S01]  /*1680*/  SHF.L.U32 R155, R13, 0x10, RZ ;  /* 0x000000100d9b7819 */ /* 0x000fe200000006ff */
[----:B------:R-:W-:Y:S01]  /*1690*/  FADD.FTZ R153, -R191, R172 ;  /* 0x000000acbf997221 */ /* 0x000fe20000010100 */
[----:B------:R-:W-:Y:S01]  /*16a0*/  SHF.L.U32 R210, R210, 0x10, RZ ;  /* 0x00000010d2d27819 */ /* 0x000fe200000006ff */
[----:B------:R-:W-:Y:S01]  /*16b0*/  FADD.FTZ R151, R150, R169 ;  /* 0x000000a996977221 */ /* 0x000fe20000010000 */
[----:B------:R-:W-:Y:S01]  /*16c0*/  FFMA.FTZ R148, R170, R169, R149 ;  /* 0x000000a9aa947223 */ /* 0x000fe20000010095 */
[----:B------:R-:W-:-:S02]  /*16d0*/  FMUL.FTZ R172, R200, R153 ;  /* 0x00000099c8ac7220 */ /* 0x000fc40000410000 */
        /* <DEDUP_REMOVED lines=9> */
.L_x_701:
[----:B------:R-:W-:Y:S05]  /*1770*/  BSYNC.RECONVERGENT B0 ;  /* 0x0000000000007941 */ /* 0x000fea0003800200 */
.L_x_700:
        /* <DEDUP_REMOVED lines=13> */
[----:B------:R-:W0:Y:S02]  /*1850*/  @P0 LDC.64 R176, c[0x0][0x438] ;  /* 0x00010e00ffb00b82 */ /* 0x000e240000000a00 */
[----:B0-----:R-:W-:-:S05]  /*1860*/  @P0 IMAD.WIDE.U32 R176, R211, 0x10, R176 ;  /* 0x00000010d3b00825 */ /* 0x001fca00078e00b0 */
[----:B------:R0:W5:Y:S02]  /*1870*/  @P0 LDG.E.128 R36, desc[UR4][R176.64] ;  /* 0x00000004b0240981 */ /* 0x000164000c1e1d00 */
[----:B0-----:R-:W-:Y:S02]  /*1880*/  SHF.L.U32 R176, R49, 0x10, RZ ;  /* 0x0000001031b07819 */ /* 0x001fe400000006ff */
[----:B---3--:R-:W-:Y:S02]  /*1890*/  PRMT R173, R148, 0x7632, R173 ;  /* 0x0000763294ad7816 */ /* 0x008fe400000000ad */
[----:B------:R-:W-:Y:S02]  /*18a0*/  PRMT R179, R150, 0x7632, R179 ;  /* 0x0000763296b37816 */ /* 0x000fe400000000b3 */
[----:B------:R-:W-:Y:S02]  /*18b0*/  SHF.L.U32 R148, R148, 0x10, RZ ;  /* 0x0000001094947819 */ /* 0x000fe400000006ff */
[----:B------:R-:W-:-:S02]  /*18c0*/  SHF.L.U32 R150, R150, 0x10, RZ ;  /* 0x0000001096967819 */ /* 0x000fc400000006ff */
[----:B------:R-:W-:Y:S02]  /*18d0*/  PRMT R178, R149, 0x7632, R178 ;  /* 0x0000763295b27816 */ /* 0x000fe400000000b2 */
[----:B------:R-:W-:Y:S01]  /*18e0*/  PRMT R181, R151, 0x7632, R181 ;  /* 0x0000763297b57816 */ /* 0x000fe200000000b5 */
[----:B------:R-:W-:Y:S01]  /*18f0*/  FADD.FTZ R177, -R191, R150 ;  /* 0x00000096bfb17221 */ /* 0x000fe20000010100 */
[----:B------:R-:W-:Y:S01]  /*1900*/  SHF.L.U32 R180, R149, 0x10, RZ ;  /* 0x0000001095b47819 */ /* 0x000fe200000006ff */
[----:B------:R-:W-:Y:S01]  /*1910*/  FADD.FTZ R149, -R191, R148 ;  /* 0x00000094bf957221 */ /* 0x000fe20000010100 */
[----:B------:R-:W-:Y:S02]  /*1920*/  SHF.L.U32 R182, R151, 0x10, RZ ;  /* 0x0000001097b67819 */ /* 0x000fe400000006ff */
[----:B------:R-:W-:Y:S02]  /*1930*/  SHF.L.U32 R148, R173, 0x10, RZ ;  /* 0x00000010ad947819 */ /* 0x000fe400000006ff */
[----:B------:R-:W-:-:S02]  /*1940*/  SHF.L.U32 R178, R178, 0x10, RZ ;  /* 0x00000010b2b27819 */ /* 0x000fc400000006ff */
[----:B------:R-:W-:Y:S02]  /*1950*/  SHF.L.U32 R150, R179, 0x10, RZ ;  /* 0x00000010b3967819 */ /* 0x000fe400000006ff */
[----:B------:R-:W-:Y:S01]  /*1960*/  SHF.L.U32 R174, R181, 0x10, RZ ;  /* 0x00000010b5ae7819 */ /* 0x000fe200000006ff */
[C---:B------:R-:W-:Y:S01]  /*1970*/  FADD.FTZ R175, -R191.reuse, R180 ;  /* 0x000000b4bfaf7221 */ /* 0x040fe20000010100 */
[C---:B------:R-:W-:Y:S01]  /*1980*/  FADD.FTZ R185, -R191.reuse, R182 ;  /* 0x000000b6bfb97221 */ /* 0x040fe20000010100 */
[C---:B------:R-:W-:Y:S01]  /*1990*/  FADD.FTZ R181, -R191.reuse, R148 ;  /* 0x00000094bfb57221 */ /* 0x040fe20000010100 */
[C---:B------:R-:W-:Y:S01]  /*19a0*/  FADD.FTZ R183, -R191.reuse, R178 ;  /* 0x000000b2bfb77221 */ /* 0x040fe20000010100 */
[C---:B------:R-:W-:Y:S01]  /*19b0*/  FADD.FTZ R187, -R191.reuse, R150 ;  /* 0x00000096bfbb7221 */ /* 0x040fe20000010100 */
[----:B------:R-:W-:Y:S01]  /*19c0*/  FADD.FTZ R191, -R191, R174 ;  /* 0x000000aebfbf7221 */ /* 0x000fe20000010100 */
[----:B----4-:R-:W-:Y:S02]  /*19d0*/  PRMT R148, R152, 0x7632, R148 ;  /* 0x0000763298947816 */ /* 0x010fe40000000094 */
[----:B------:R-:W-:-:S02]  /*19e0*/  SHF.L.U32 R174, R48, 0x10, RZ ;  /* 0x0000001030ae7819 */ /* 0x000fc400000006ff */
[----:B------:R-:W-:Y:S01]  /*19f0*/  SHF.L.U32 R151, R152, 0x10, RZ ;  /* 0x0000001098977819 */ /* 0x000fe200000006ff */
[C---:B-----5:R-:W-:Y:S01]  /*1a00*/  FMUL.FTZ R173, R200.reuse, R149 ;  /* 0x00000095c8ad7220 */ /* 0x060fe20000410000 */
[----:B------:R-:W-:Y:S01]  /*1a10*/  PRMT R150, R153, 0x7632, R150 ;  /* 0x0000763299967816 */ /* 0x000fe20000000096 */
[----:B------:R-:W-:Y:S01]  /*1a20*/  FMUL.FTZ R182, R200, R181 ;  /* 0x000000b5c8b67220 */ /* 0x000fe20000410000 */
[----:B------:R-:W-:Y:S02]  /*1a30*/  SHF.L.U32 R149, R2, 0x10, RZ ;  /* 0x0000001002957819 */ /* 0x000fe400000006ff */
[----:B------:R-:W-:Y:S01]  /*1a40*/  SHF.L.U32 R148, R148, 0x10, RZ ;  /* 0x0000001094947819 */ /* 0x000fe200000006ff */
        /* <DEDUP_REMOVED lines=8> */
[----:B------:R-:W-:Y:S01]  /*1ad0*/  SHF.L.U32 R153, R153, 0x10, RZ ;  /* 0x0000001099997819 */ /* 0x000fe200000006ff */
[----:B------:R-:W-:Y:S01]  /*1ae0*/  FADD.FTZ R148, R209, R174 ;  /* 0x000000aed1947221 */ /* 0x000fe20000010000 */
        /* <DEDUP_REMOVED lines=49> */
.L_x_703:
[----:B------:R-:W-:Y:S05]  /*1e00*/  BSYNC.RECONVERGENT B0 ;  /* 0x0000000000007941 */ /* 0x000fea0003800200 */
.L_x_702:
        /* <DEDUP_REMOVED lines=29> */
[C---:B------:R-:W-:Y:S02]  /*1fe0*/  IADD3 R153, PT, PT, R211.reuse, 0x3030, RZ ;  /* 0x00003030d3997810 */ /* 0x040fe40007ffe0ff */
[----:B------:R-:W-:Y:S01]  /*1ff0*/  @!P2 IADD3 R153, PT, PT, R211, 0x3010, RZ ;  /* 0x00003010d399a810 */ /* 0x000fe20007ffe0ff */
[----:B--2---:R-:W-:Y:S01]  /*2000*/  FADD.FTZ R155, R152, R155 ;  /* 0x0000009b989b7221 */ /* 0x004fe20000010000 */
[----:B0-----:R-:W0:Y:S04]  /*2010*/  SHFL.DOWN PT, R149, R154, 0x2, 0x1f ;  /* 0x08401f009a957f89 */ /* 0x001e2800000e0000 */
[----:B------:R-:W1:Y:S01]  /*2020*/  SHFL.DOWN PT, R148, R155, 0x2, 0x1f ;  /* 0x08401f009b947f89 */ /* 0x000e6200000e0000 */
[----:B0-----:R-:W-:Y:S01]  /*2030*/  FADD.FTZ R208, R154, R149 ;  /* 0x000000959ad07221 */ /* 0x001fe20000010000 */
[----:B-1----:R-:W-:-:S04]  /*2040*/  FADD.FTZ R209, R155, R148 ;  /* 0x000000949bd17221 */ /* 0x002fc80000010000 */
[----:B------:R-:W0:Y:S04]  /*2050*/  SHFL.DOWN PT, R149, R208, 0x1, 0x1f ;  /* 0x08201f00d0957f89 */ /* 0x000e2800000e0000 */
[----:B------:R-:W1:Y:S01]  /*2060*/  SHFL.DOWN PT, R148, R209, 0x1, 0x1f ;  /* 0x08201f00d1947f89 */ /* 0x000e6200000e0000 */
[----:B0-----:R-:W-:Y:S01]  /*2070*/  FADD.FTZ R190, R208, R149 ;  /* 0x00000095d0be7221 */ /* 0x001fe20000010000 */
[----:B-1----:R-:W-:-:S05]  /*2080*/  FADD.FTZ R191, R209, R148 ;  /* 0x00000094d1bf7221 */ /* 0x002fca0000010000 */
[----:B------:R-:W-:Y:S01]  /*2090*/  @!P6 STS.64 [R212], R190 ;  /* 0x000000bed400e388 */ /* 0x000fe20000000a00 */
[----:B------:R-:W-:Y:S06]  /*20a0*/  BAR.SYNC.DEFER_BLOCKING 0x0 ;  /* 0x0000000000007b1d */ /* 0x000fec0000010000 */
[----:B------:R-:W0:Y:S04]  /*20b0*/  LDS.128 R148, [R213] ;  /* 0x00000000d5947984 */ /* 0x000e280000000c00 */
[----:B------:R-:W1:Y:S01]  /*20c0*/  LDS.128 R152, [R153] ;  /* 0x0000000099987984 */ /* 0x000e620000000c00 */
[----:B0-----:R-:W-:Y:S01]  /*20d0*/  FADD.FTZ R209, RZ, R148 ;  /* 0x00000094ffd17221 */ /* 0x001fe20000010000 */
[----:B------:R-:W-:-:S03]  /*20e0*/  FADD.FTZ R148, RZ, R149 ;  /* 0x00000095ff947221 */ /* 0x000fc60000010000 */
[----:B------:R-:W-:Y:S01]  /*20f0*/  FADD.FTZ R209, R150, R209 ;  /* 0x000000d196d17221 */ /* 0x000fe20000010000 */
[----:B------:R-:W-:-:S03]  /*2100*/  FADD.FTZ R148, R151, R148 ;  /* 0x0000009497947221 */ /* 0x000fc60000010000 */
[----:B-1----:R-:W-:Y:S01]  /*2110*/  FADD.FTZ R209, R209, R152 ;  /* 0x00000098d1d17221 */ /* 0x002fe20000010000 */
[----:B------:R-:W-:Y:S01]  /*2120*/  FADD.FTZ R148, R148, R153 ;  /* 0x0000009994947221 */ /* 0x000fe20000010000 */
[----:B------:R-:W-:Y:S02]  /*2130*/  HFMA2 R152, -RZ, RZ, 1.875, 0 ;  /* 0x3f800000ff987431 */ /* 0x000fe400000001ff */
[----:B------:R-:W-:Y:S01]  /*2140*/  FADD.FTZ R154, R154, R209 ;  /* 0x000000d19a9a7221 */ /* 0x000fe20000010000 */
[----:B------:R-:W-:-:S03]  /*2150*/  FADD.FTZ R148, R155, R148 ;  /* 0x000000949b947221 */ /* 0x000fc60000010000 */
[----:B------:R-:W-:Y:S01]  /*2160*/  FMUL.FTZ R154, R154, UR10 ;  /* 0x0000000a9a9a7c20 */ /* 0x000fe20008410000 */
[----:B------:R-:W-:-:S04]  /*2170*/  FMUL.FTZ R153, R148, UR10 ;  /* 0x0000000a94997c20 */ /* 0x000fc80008410000 */
        /* <DEDUP_REMOVED lines=11> */
[----:B------:R-:W-:Y:S01]  /*2230*/  FFMA.FTZ R190, R201, R153, R154 ;  /* 0x00000099c9be7223 */ /* 0x000fe2000001009a */
[----:B------:R-:W-:Y:S02]  /*2240*/  LOP3.LUT P6, RZ, R206, 0xff, RZ, 0xc0, !PT ;  /* 0x000000ffceff7812 */ /* 0x000fe400078cc0ff */
[----:B------:R-:W-:Y:S02]  /*2250*/  CS2R R216, SRZ ;  /* 0x0000000000d87805 */ /* 0x000fe4000001ff00 */
[----:B------:R-:W-:Y:S01]  /*2260*/  MOV R191, RZ ;  /* 0x000000ff00bf7202 */ /* 0x000fe20000000f00 */
[----:B------:R-:W-:Y:S01]  /*2270*/  FADD.FTZ R155, R199, -R190 ;  /* 0x800000bec79b7221 */ /* 0x000fe20000010000 */
[----:B------:R-:W-:Y:S02]  /*2280*/  MOV R215, RZ ;  /* 0x000000ff00d77202 */ /* 0x000fe40000000f00 */
[----:B------:R-:W-:Y:S01]  /*2290*/  CS2R R218, SRZ ;  /* 0x0000000000da7805 */ /* 0x000fe2000001ff00 */
[----:B------:R-:W-:-:S02]  /*22a0*/  HFMA2 R220, -RZ, RZ, 0, 0 ;  /* 0x00000000ffdc7431 */ /* 0x000fc400000001ff */
[----:B-----5:R-:W-:-:S04]  /*22b0*/  FMUL.FTZ R155, R200, R155 ;  /* 0x0000009bc89b7220 */ /* 0x020fc80000410000 */
[----:B------:R-:W-:Y:S01]  /*22c0*/  FMUL.FTZ R190, R155, R152 ;  /* 0x000000989bbe7220 */ /* 0x000fe20000410000 */
[----:B------:R-:W-:Y:S01]  /*22d0*/  HFMA2 R155, -RZ, RZ, 0, 0 ;  /* 0x00000000ff9b7431 */ /* 0x000fe200000001ff */
[----:B------:R-:W-:Y:S02]  /*22e0*/  @P6 SHF.L.U32 R208, R148, 0x10, RZ ;  /* 0x0000001094d06819 */ /* 0x000fe400000006ff */
[----:B------:R-:W-:Y:S01]  /*22f0*/  @P6 SHF.L.U32 R209, R60, 0x10, RZ ;  /* 0x000000103cd16819 */ /* 0x000fe200000006ff */
[----:B------:R-:W-:-:S04]  /*2300*/  FMUL.FTZ R190, R190, UR11 ;  /* 0x0000000bbebe7c20 */ /* 0x000fc80008410000 */
[C---:B------:R-:W-:Y:S01]  /*2310*/  @P6 FMUL.FTZ R191, R190.reuse, R208 ;  /* 0x000000d0bebf6220 */ /* 0x040fe20000410000 */
[----:B------:R-:W-:Y:S01]  /*2320*/  @P6 FMUL.FTZ R155, R190, R209 ;  /* 0x000000d1be9b6220 */ /* 0x000fe20000410000 */
[----:B------:R-:W-:Y:S01]  /*2330*/  LOP3.LUT P6, RZ, R206, 0xff00, RZ, 0xc0, !PT ;  /* 0x0000ff00ceff7812 */ /* 0x000fe200078cc0ff */
[----:B------:R-:W-:Y:S01]  /*2340*/  FFMA.FTZ R209, R198, R153, R154 ;  /* 0x00000099c6d17223 */ /* 0x000fe2000001009a */
[----:B------:R-:W-:-:S03]  /*2350*/  MOV R190, RZ ;  /* 0x000000ff00be7202 */ /* 0x000fc60000000f00 */
[----:B------:R-:W-:-:S04]  /*2360*/  FADD.FTZ R209, R196, -R209 ;  /* 0x800000d1c4d17221 */ /* 0x000fc80000010000 */
[----:B------:R-:W-:-:S04]  /*2370*/  FMUL.FTZ R209, R200, R209 ;  /* 0x000000d1c8d17220 */ /* 0x000fc80000410000 */
[----:B------:R-:W-:Y:S01]  /*2380*/  @P6 PRMT R208, R148, 0x7632, R208 ;  /* 0x0000763294d06816 */ /* 0x000fe200000000d0 */
[----:B------:R-:W-:Y:S01]  /*2390*/  FMUL.FTZ R209, R209, R152 ;  /* 0x00000098d1d17220 */ /* 0x000fe20000410000 */
[----:B------:R-:W-:Y:S01]  /*23a0*/  HFMA2 R148, -RZ, RZ, 0, 0 ;  /* 0x00000000ff947431 */ /* 0x000fe200000001ff */
[----:B------:R-:W-:Y:S02]  /*23b0*/  @P6 SHF.L.U32 R210, R22, 0x10, RZ ;  /* 0x0000001016d26819 */ /* 0x000fe400000006ff */
[----:B------:R-:W-:Y:S01]  /*23c0*/  @P6 SHF.L.U32 R208, R208, 0x10, RZ ;  /* 0x00000010d0d06819 */ /* 0x000fe200000006ff */
[----:B------:R-:W-:-:S04]  /*23d0*/  FMUL.FTZ R209, R209, UR11 ;  /* 0x0000000bd1d17c20 */ /* 0x000fc80008410000 */
[----:B------:R-:W-:Y:S01]  /*23e0*/  @P6 FMUL.FTZ R190, R209, R208 ;  /* 0x000000d0d1be6220 */ /* 0x000fe20000410000 */
[----:B------:R-:W-:Y:S01]  /*23f0*/  FFMA.FTZ R208, R197, R153, R154 ;  /* 0x00000099c5d07223 */ /* 0x000fe2000001009a */
[----:B------:R-:W-:Y:S01]  /*2400*/  @P6 FMUL.FTZ R148, R209, R210 ;  /* 0x000000d2d1946220 */ /* 0x000fe20000410000 */
[----:B------:R-:W-:Y:S02]  /*2410*/  LOP3.LUT P6, RZ, R206, 0xff0000, RZ, 0xc0, !PT ;  /* 0x00ff0000ceff7812 */ /* 0x000fe400078cc0ff */
[----:B------:R-:W-:Y:S02]  /*2420*/  FADD.FTZ R209, R195, -R208 ;  /* 0x800000d0c3d17221 */ /* 0x000fe40000010000 */
[----:B------:R-:W-:Y:S02]  /*2430*/  F2FP.BF16.F32.PACK_AB R148, R148, R155 ;  /* 0x0000009b9494723e */ /* 0x000fe400000010ff */
[----:B------:R-:W-:Y:S01]  /*2440*/  FMUL.FTZ R211, R200, R209 ;  /* 0x000000d1c8d37220 */ /* 0x000fe20000410000 */
[----:B------:R-:W-:-:S03]  /*2450*/  CS2R R208, SRZ ;  /* 0x0000000000d07805 */ /* 0x000fc6000001ff00 */
[----:B------:R-:W-:-:S03]  /*2460*/  FMUL.FTZ R211, R211, R152 ;  /* 0x00000098d3d37220 */ /* 0x000fc60000410000 */
[----:B------:R-:W-:Y:S01]  /*2470*/  @P6 SHF.L.U32 R210, R149, 0x10, RZ ;  /* 0x0000001095d26819 */ /* 0x000fe200000006ff */
[----:B------:R-:W-:Y:S01]  /*2480*/  FMUL.FTZ R211, R211, UR11 ;  /* 0x0000000bd3d37c20 */ /* 0x000fe20008410000 */
[----:B------:R-:W-:-:S03]  /*2490*/  @P6 SHF.L.U32 R212, R61, 0x10, RZ ;  /* 0x000000103dd46819 */ /* 0x000fc600000006ff */
[C---:B------:R-:W-:Y:S02]  /*24a0*/  @P6 FMUL.FTZ R209, R211.reuse, R210 ;  /* 0x000000d2d3d16220 */ /* 0x040fe40000410000 */
        /* <DEDUP_REMOVED lines=15> */
[----:B------:R-:W-:Y:S01]  /*25a0*/  LOP3.LUT P6, RZ, R207, 0xff, RZ, 0xc0, !PT ;  /* 0x000000ffcfff7812 */ /* 0x000fe200078cc0ff */
[----:B------:R-:W-:Y:S01]  /*25b0*/  FADD.FTZ R212, R107, R212 ;  /* 0x000000d46bd47221 */ /* 0x000fe20000010000 */
[----:B------:R-:W-:Y:S02]  /*25c0*/  FADD.FTZ R211, R189, -R210 ;  /* 0x800000d2bdd37221 */ /* 0x000fe40000010000 */
[----:B------:R-:W-:Y:S02]  /*25d0*/  F2FP.BF16.F32.PACK_AB R149, R149, R208 ;  /* 0x000000d09595723e */ /* 0x000fe400000010ff */
[----:B------:R-:W-:-:S04]  /*25e0*/  FMUL.FTZ R211, R200, R211 ;  /* 0x000000d3c8d37220 */ /* 0x000fc80000410000 */
[----:B------:R-:W-:Y:S01]  /*25f0*/  FMUL.FTZ R210, R211, R152 ;  /* 0x00000098d3d27220 */ /* 0x000fe20000410000 */
[----:B------:R-:W-:Y:S02]  /*2600*/  HFMA2 R211, -RZ, RZ, 0, 0 ;  /* 0x00000000ffd37431 */ /* 0x000fe400000001ff */
[----:B------:R-:W-:Y:S01]  /*2610*/  @P6 SHF.L.U32 R213, R150, 0x10, RZ ;  /* 0x0000001096d56819 */ /* 0x000fe200000006ff */
[----:B------:R-:W-:Y:S01]  /*2620*/  FMUL.FTZ R210, R210, UR11 ;  /* 0x0000000bd2d27c20 */ /* 0x000fe20008410000 */
[----:B------:R-:W-:-:S03]  /*2630*/  @P6 SHF.L.U32 R214, R62, 0x10, RZ ;  /* 0x000000103ed66819 */ /* 0x000fc600000006ff */
[C---:B------:R-:W-:Y:S02]  /*2640*/  @P6 FMUL.FTZ R215, R210.reuse, R213 ;  /* 0x000000d5d2d76220 */ /* 0x040fe40000410000 */
[----:B------:R-:W-:Y:S01]  /*2650*/  @P6 FMUL.FTZ R211, R210, R214 ;  /* 0x000000d6d2d36220 */ /* 0x000fe20000410000 */
[----:B------:R-:W-:Y:S01]  /*2660*/  LOP3.LUT P6, RZ, R207, 0xff00, RZ, 0xc0, !PT ;  /* 0x0000ff00cfff7812 */ /* 0x000fe200078cc0ff */
[----:B------:R-:W-:Y:S01]  /*2670*/  FFMA.FTZ R210, R34, R153, R154 ;  /* 0x0000009922d27223 */ /* 0x000fe2000001009a */
[----:B------:R-:W-:Y:S01]  /*2680*/  FADD.FTZ R214, R106, R209 ;  /* 0x000000d16ad67221 */ /* 0x000fe20000010000 */
[----:B------:R-:W-:Y:S02]  /*2690*/  FADD.FTZ R108, R108, R215 ;  /* 0x000000d76c6c7221 */ /* 0x000fe40000010000 */
[----:B------:R-:W-:-:S04]  /*26a0*/  FADD.FTZ R213, R33, -R210 ;  /* 0x800000d221d57221 */ /* 0x000fc80000010000 */
[----:B------:R-:W-:-:S04]  /*26b0*/  FMUL.FTZ R213, R200, R213 ;  /* 0x000000d5c8d57220 */ /* 0x000fc80000410000 */
[----:B------:R-:W-:Y:S01]  /*26c0*/  @P6 PRMT R150, R150, 0x7632, R150 ;  /* 0x0000763296966816 */ /* 0x000fe20000000096 */
[----:B------:R-:W-:Y:S01]  /*26d0*/  FMUL.FTZ R213, R213, R152 ;  /* 0x00000098d5d57220 */ /* 0x000fe20000410000 */
[----:B------:R-:W-:Y:S02]  /*26e0*/  @P6 SHF.L.U32 R210, R24, 0x10, RZ ;  /* 0x0000001018d26819 */ /* 0x000fe400000006ff */
[----:B------:R-:W-:Y:S01]  /*26f0*/  @P6 SHF.L.U32 R150, R150, 0x10, RZ ;  /* 0x0000001096966819 */ /* 0x000fe200000006ff */
[----:B------:R-:W-:-:S04]  /*2700*/  FMUL.FTZ R213, R213, UR11 ;  /* 0x0000000bd5d57c20 */ /* 0x000fc80008410000 */
[C---:B------:R-:W-:Y:S01]  /*2710*/  @P6 FMUL.FTZ R216, R213.reuse, R150 ;  /* 0x00000096d5d86220 */ /* 0x040fe20000410000 */
[----:B------:R-:W-:Y:S01]  /*2720*/  @P6 FMUL.FTZ R218, R213, R210 ;  /* 0x000000d2d5da6220 */ /* 0x000fe20000410000 */
[----:B------:R-:W-:Y:S01]  /*2730*/  FFMA.FTZ R213, R31, R153, R154 ;  /* 0x000000991fd57223 */ /* 0x000fe2000001009a */
[----:B------:R-:W-:Y:S01]  /*2740*/  LOP3.LUT P6, RZ, R207, 0xff0000, RZ, 0xc0, !PT ;  /* 0x00ff0000cfff7812 */ /* 0x000fe200078cc0ff */
[----:B------:R-:W-:Y:S02]  /*2750*/  FADD.FTZ R109, R109, R216 ;  /* 0x000000d86d6d7221 */ /* 0x000fe40000010000 */
[----:B------:R-:W-:-:S04]  /*2760*/  FADD.FTZ R213, R32, -R213 ;  /* 0x800000d520d57221 */ /* 0x000fc80000010000 */
[----:B------:R-:W-:-:S04]  /*2770*/  FMUL.FTZ R213, R200, R213 ;  /* 0x000000d5c8d57220 */ /* 0x000fc80000410000 */
[----:B------:R-:W-:Y:S02]  /*2780*/  FMUL.FTZ R213, R213, R152 ;  /* 0x00000098d5d57220 */ /* 0x000fe40000410000 */
[----:B------:R-:W-:Y:S02]  /*2790*/  @P6 SHF.L.U32 R150, R151, 0x10, RZ ;  /* 0x0000001097966819 */ /* 0x000fe400000006ff */
[----:B------:R-:W-:Y:S01]  /*27a0*/  @P6 SHF.L.U32 R210, R63, 0x10, RZ ;  /* 0x000000103fd26819 */ /* 0x000fe200000006ff */
[----:B------:R-:W-:-:S04]  /*27b0*/  FMUL.FTZ R213, R213, UR11 ;  /* 0x0000000bd5d57c20 */ /* 0x000fc80008410000 */
[C---:B------:R-:W-:Y:S01]  /*27c0*/  @P6 FMUL.FTZ R217, R213.reuse, R150 ;  /* 0x00000096d5d96220 */ /* 0x040fe20000410000 */
[----:B------:R-:W-:Y:S01]  /*27d0*/  @P6 FMUL.FTZ R219, R213, R210 ;  /* 0x000000d2d5db6220 */ /* 0x000fe20000410000 */
[----:B------:R-:W-:Y:S01]  /*27e0*/  ISETP.GE.U32.AND P6, PT, R206, RZ, PT ;  /* 0x000000ffce00720c */ /* 0x000fe20003fc6070 */
[----:B------:R-:W-:Y:S01]  /*27f0*/  FFMA.FTZ R150, R156, R153, R154 ;  /* 0x000000999c967223 */ /* 0x000fe2000001009a */
[----:B------:R-:W-:Y:S02]  /*2800*/  FADD.FTZ R110, R110, R217 ;  /* 0x000000d96e6e7221 */ /* 0x000fe40000010000 */
[----:B------:R-:W-:Y:S01]  /*2810*/  ISETP.GE.U32.AND.EX P6, PT, R207, 0x1000000, PT, P6 ;  /* 0x01000000cf00780c */ /* 0x000fe20003fc6160 */
[----:B------:R-:W-:Y:S01]  /*2820*/  FADD.FTZ R213, R35, -R150 ;  /* 0x8000009623d57221 */ /* 0x000fe20000010000 */
[----:B------:R-:W-:-:S03]  /*2830*/  MOV R150, RZ ;  /* 0x000000ff00967202 */ /* 0x000fc60000000f00 */
[----:B------:R-:W-:-:S04]  /*2840*/  FMUL.FTZ R213, R200, R213 ;  /* 0x000000d5c8d57220 */ /* 0x000fc80000410000 */
[----:B------:R-:W-:-:S04]  /*2850*/  FMUL.FTZ R213, R213, R152 ;  /* 0x00000098d5d57220 */ /* 0x000fc80000410000 */
[----:B------:R-:W-:Y:S01]  /*2860*/  @P6 PRMT R151, R151, 0x7632, R151 ;  /* 0x0000763297976816 */ /* 0x000fe20000000097 */
[----:B------:R-:W-:Y:S01]  /*2870*/  FMUL.FTZ R213, R213, UR11 ;  /* 0x0000000bd5d57c20 */ /* 0x000fe20008410000 */
[----:B------:R-:W-:Y:S02]  /*2880*/  @P6 SHF.L.U32 R210, R25, 0x10, RZ ;  /* 0x0000001019d26819 */ /* 0x000fe400000006ff */
[----:B------:R-:W-:-:S03]  /*2890*/  @P6 SHF.L.U32 R151, R151, 0x10, RZ ;  /* 0x0000001097976819 */ /* 0x000fc600000006ff */
[C---:B------:R-:W-:Y:S01]  /*28a0*/  @P6 FMUL.FTZ R220, R213.reuse, R210 ;  /* 0x000000d2d5dc6220 */ /* 0x040fe20000410000 */
[----:B------:R-:W-:Y:S01]  /*28b0*/  FADD.FTZ R210, R104, R191 ;  /* 0x000000bf68d27221 */ /* 0x000fe20000010000 */
[----:B------:R-:W-:Y:S01]  /*28c0*/  @P6 FMUL.FTZ R150, R213, R151 ;  /* 0x00000097d5966220 */ /* 0x000fe20000410000 */
[----:B------:R-:W-:Y:S02]  /*28d0*/  FADD.FTZ R213, R105, R190 ;  /* 0x000000be69d57221 */ /* 0x000fe40000010000 */
[----:B------:R-:W-:Y:S01]  /*28e0*/  F2FP.BF16.F32.PACK_AB R151, R220, R219 ;  /* 0x000000dbdc97723e */ /* 0x000fe200000010ff */
[----:B------:R-:W-:Y:S01]  /*28f0*/  FADD.FTZ R111, R111, R150 ;  /* 0x000000966f6f7221 */ /* 0x000fe20000010000 */
[----:B------:R-:W-:Y:S01]  /*2900*/  F2FP.BF16.F32.PACK_AB R150, R218, R211 ;  /* 0x000000d3da96723e */ /* 0x000fe200000010ff */
[----:B------:R-:W-:Y:S06]  /*2910*/  BRA `(.L_x_709) ;  /* 0x0000000400d07947 */ /* 0x000fec0003800000 */
.L_x_708:
[----:B------:R-:W-:Y:S01]  /*2920*/  FFMA.FTZ R128, R201, R153, R154 ;  /* 0x00000099c9807223 */ /* 0x000fe2000001009a */
[----:B------:R-:W-:Y:S01]  /*2930*/  LOP3.LUT P6, RZ, R206, 0xff, RZ, 0xc0, !PT ;  /* 0x000000ffceff7812 */ /* 0x000fe200078cc0ff */
[----:B------:R-:W-:Y:S01]  /*2940*/  HFMA2 R155, -RZ, RZ, 0, 0 ;  /* 0x00000000ff9b7431 */ /* 0x000fe200000001ff */
[----:B------:R-:W-:Y:S01]  /*2950*/  MOV R129, RZ ;  /* 0x000000ff00817202 */ /* 0x000fe20000000f00 */
[----:B------:R-:W-:Y:S01]  /*2960*/  FADD.FTZ R191, R199, -R128 ;  /* 0x80000080c7bf7221 */ /* 0x000fe20000010000 */
[----:B------:R-:W-:Y:S02]  /*2970*/  MOV R130, RZ ;  /* 0x000000ff00827202 */ /* 0x000fe40000000f00 */
[----:B------:R-:W-:Y:S02]  /*2980*/  CS2R R216, SRZ ;  /* 0x0000000000d87805 */ /* 0x000fe4000001ff00 */
[----:B------:R-:W-:Y:S01]  /*2990*/  MOV R212, RZ ;  /* 0x000000ff00d47202 */ /* 0x000fe20000000f00 */
[----:B-----5:R-:W-:Y:S01]  /*29a0*/  FMUL.FTZ R191, R200, R191 ;  /* 0x000000bfc8bf7220 */ /* 0x020fe20000410000 */
[----:B------:R-:W-:Y:S01]  /*29b0*/  HFMA2 R218, -RZ, RZ, 0, 0 ;  /* 0x00000000ffda7431 */ /* 0x000fe200000001ff */
[----:B------:R-:W-:Y:S01]  /*29c0*/  MOV R222, RZ ;  /* 0x000000ff00de7202 */ /* 0x000fe20000000f00 */
[----:B------:R-:W-:-:S02]  /*29d0*/  HFMA2 R220, -RZ, RZ, 0, 0 ;  /* 0x00000000ffdc7431 */ /* 0x000fc400000001ff */
[----:B------:R-:W-:Y:S01]  /*29e0*/  FMUL.FTZ R128, R191, R152 ;  /* 0x00000098bf807220 */ /* 0x000fe20000410000 */
[----:B------:R-:W-:Y:S02]  /*29f0*/  @P6 SHF.L.U32 R131, R148, 0x10, RZ ;  /* 0x0000001094836819 */ /* 0x000fe400000006ff */
[----:B------:R-:W-:Y:S01]  /*2a00*/  @P6 SHF.L.U32 R209, R60, 0x10, RZ ;  /* 0x000000103cd16819 */ /* 0x000fe200000006ff */
[----:B------:R-:W-:-:S04]  /*2a10*/  FMUL.FTZ R128, R128, UR11 ;  /* 0x0000000b80807c20 */ /* 0x000fc80008410000 */
[C---:B------:R-:W-:Y:S01]  /*2a20*/  @P6 FMUL.FTZ R129, R128.reuse, R131 ;  /* 0x0000008380816220 */ /* 0x040fe20000410000 */
[----:B------:R-:W-:Y:S01]  /*2a30*/  @P6 FMUL.FTZ R155, R128, R209 ;  /* 0x000000d1809b6220 */ /* 0x000fe20000410000 */
[----:B------:R-:W-:Y:S01]  /*2a40*/  LOP3.LUT P6, RZ, R206, 0xff00, RZ, 0xc0, !PT ;  /* 0x0000ff00ceff7812 */ /* 0x000fe200078cc0ff */
[----:B------:R-:W-:-:S04]  /*2a50*/  FFMA.FTZ R131, R198, R153, R154 ;  /* 0x00000099c6837223 */ /* 0x000fc8000001009a */
[----:B------:R-:W-:-:S04]  /*2a60*/  FADD.FTZ R131, R196, -R131 ;  /* 0x80000083c4837221 */ /* 0x000fc80000010000 */
[----:B------:R-:W-:-:S04]  /*2a70*/  FMUL.FTZ R128, R200, R131 ;  /* 0x00000083c8807220 */ /* 0x000fc80000410000 */
[----:B------:R-:W-:Y:S01]  /*2a80*/  @P6 PRMT R190, R148, 0x7632, R190 ;  /* 0x0000763294be6816 */ /* 0x000fe200000000be */
[----:B------:R-:W-:Y:S01]  /*2a90*/  FMUL.FTZ R131, R128, R152 ;  /* 0x0000009880837220 */ /* 0x000fe20000410000 */
[----:B------:R-:W-:Y:S01]  /*2aa0*/  HFMA2 R148, -RZ, RZ, 0, 0 ;  /* 0x00000000ff947431 */ /* 0x000fe200000001ff */
[----:B------:R-:W-:Y:S02]  /*2ab0*/  @P6 SHF.L.U32 R208, R22, 0x10, RZ ;  /* 0x0000001016d06819 */ /* 0x000fe400000006ff */
[----:B------:R-:W-:Y:S01]  /*2ac0*/  @P6 SHF.L.U32 R190, R190, 0x10, RZ ;  /* 0x00000010bebe6819 */ /* 0x000fe200000006ff */
[----:B------:R-:W-:Y:S01]  /*2ad0*/  FMUL.FTZ R131, R131, UR11 ;  /* 0x0000000b83837c20 */ /* 0x000fe20008410000 */
[----:B------:R-:W-:-:S03]  /*2ae0*/  F2FP.BF16.F32.PACK_AB R128, R128, R191 ;  /* 0x000000bf8080723e */ /* 0x000fc600000010ff */
[----:B------:R-:W-:Y:S01]  /*2af0*/  @P6 FMUL.FTZ R130, R131, R190 ;  /* 0x000000be83826220 */ /* 0x000fe20000410000 */
[----:B------:R-:W-:Y:S01]  /*2b00*/  FFMA.FTZ R190, R197, R153, R154 ;  /* 0x00000099c5be7223 */ /* 0x000fe2000001009a */
[----:B------:R-:W-:Y:S01]  /*2b10*/  @P6 FMUL.FTZ R148, R131, R208 ;  /* 0x000000d083946220 */ /* 0x000fe20000410000 */
[----:B------:R-:W-:Y:S02]  /*2b20*/  LOP3.LUT P6, RZ, R206, 0xff0000, RZ, 0xc0, !PT ;  /* 0x00ff0000ceff7812 */ /* 0x000fe400078cc0ff */
[----:B------:R-:W-:Y:S01]  /*2b30*/  FADD.FTZ R209, R195, -R190 ;  /* 0x800000bec3d17221 */ /* 0x000fe20000010000 */
[----:B------:R-:W-:Y:S01]  /*2b40*/  HFMA2 R190, -RZ, RZ, 0, 0 ;  /* 0x00000000ffbe7431 */ /* 0x000fe200000001ff */
[----:B------:R-:W-:Y:S02]  /*2b50*/  MOV R131, RZ ;  /* 0x000000ff00837202 */ /* 0x000fe40000000f00 */
[----:B------:R-:W-:Y:S01]  /*2b60*/  FMUL.FTZ R209, R200, R209 ;  /* 0x000000d1c8d17220 */ /* 0x000fe20000410000 */
[----:B------:R-:W-:-:S03]  /*2b70*/  F2FP.BF16.F32.PACK_AB R148, R148, R155 ;  /* 0x0000009b9494723e */ /* 0x000fc600000010ff */
[----:B------:R-:W-:-:S03]  /*2b80*/  FMUL.FTZ R208, R209, R152 ;  /* 0x00000098d1d07220 */ /* 0x000fc60000410000 */
[----:B------:R-:W-:Y:S01]  /*2b90*/  @P6 SHF.L.U32 R211, R149, 0x10, RZ ;  /* 0x0000001095d36819 */ /* 0x000fe200000006ff */
[----:B------:R-:W-:Y:S01]  /*2ba0*/  FMUL.FTZ R208, R208, UR11 ;  /* 0x0000000bd0d07c20 */ /* 0x000fe20008410000 */
[----:B------:R-:W-:-:S03]  /*2bb0*/  @P6 SHF.L.U32 R213, R61, 0x10, RZ ;  /* 0x000000103dd56819 */ /* 0x000fc600000006ff */
[----:B------:R-:W-:Y:S01]  /*2bc0*/  @P6 FMUL.FTZ R131, R208, R211 ;  /* 0x000000d3d0836220 */ /* 0x000fe20000410000 */
[----:B------:R-:W-:Y:S01]  /*2bd0*/  FFMA.FTZ R211, R194, R153, R154 ;  /* 0x00000099c2d37223 */ /* 0x000fe2000001009a */
[----:B------:R-:W-:Y:S01]  /*2be0*/  @P6 FMUL.FTZ R190, R208, R213 ;  /* 0x000000d5d0be6220 */ /* 0x000fe20000410000 */
[----:B------:R-:W-:Y:S01]  /*2bf0*/  LOP3.LUT P6, RZ, R206, 0xff000000, RZ, 0xc0, !PT ;  /* 0xff000000ceff7812 */ /* 0x000fe200078cc0ff */
[----:B------:R-:W-:Y:S01]  /*2c00*/  FADD.FTZ R214, R106, R131 ;  /* 0x000000836ad67221 */ /* 0x000fe20000010000 */
[----:B------:R-:W-:-:S04]  /*2c10*/  FADD.FTZ R211, R192, -R211 ;  /* 0x800000d3c0d37221 */ /* 0x000fc80000010000 */
[----:B------:R-:W-:-:S04]  /*2c20*/  FMUL.FTZ R208, R200, R211 ;  /* 0x000000d3c8d07220 */ /* 0x000fc80000410000 */
[----:B------:R-:W-:-:S03]  /*2c30*/  FMUL.FTZ R210, R208, R152 ;  /* 0x00000098d0d27220 */ /* 0x000fc60000410000 */
[----:B------:R-:W-:Y:S01]  /*2c40*/  @P6 PRMT R211, R149, 0x7632, R211 ;  /* 0x0000763295d36816 */ /* 0x000fe200000000d3 */
[----:B------:R-:W-:Y:S01]  /*2c50*/  HFMA2 R149, -RZ, RZ, 0, 0 ;  /* 0x00000000ff957431 */ /* 0x000fe200000001ff */
[----:B------:R-:W-:Y:S01]  /*2c60*/  @P6 SHF.L.U32 R213, R23, 0x10, RZ ;  /* 0x0000001017d56819 */ /* 0x000fe200000006ff */
[----:B------:R-:W-:Y:S01]  /*2c70*/  FMUL.FTZ R210, R210, UR11 ;  /* 0x0000000bd2d27c20 */ /* 0x000fe20008410000 */
[----:B------:R-:W-:-:S03]  /*2c80*/  @P6 SHF.L.U32 R211, R211, 0x10, RZ ;  /* 0x00000010d3d36819 */ /* 0x000fc600000006ff */
[C---:B------:R-:W-:Y:S02]  /*2c90*/  @P6 FMUL.FTZ R149, R210.reuse, R213 ;  /* 0x000000d5d2956220 */ /* 0x040fe40000410000 */
[----:B------:R-:W-:Y:S01]  /*2ca0*/  @P6 FMUL.FTZ R212, R210, R211 ;  /* 0x000000d3d2d46220 */ /* 0x000fe20000410000 */
[----:B------:R-:W-:Y:S01]  /*2cb0*/  FFMA.FTZ R210, R193, R153, R154 ;  /* 0x00000099c1d27223 */ /* 0x000fe2000001009a */
[----:B------:R-:W-:Y:S02]  /*2cc0*/  LOP3.LUT P6, RZ, R207, 0xff, RZ, 0xc0, !PT ;  /* 0x000000ffcfff7812 */ /* 0x000fe400078cc0ff */
[----:B------:R-:W-:Y:S01]  /*2cd0*/  MOV R211, RZ ;  /* 0x000000ff00d37202 */ /* 0x000fe20000000f00 */
[----:B------:R-:W-:Y:S01]  /*2ce0*/  FADD.FTZ R215, R189, -R210 ;  /* 0x800000d2bdd77221 */ /* 0x000fe20000010000 */
[----:B------:R-:W-:Y:S01]  /*2cf0*/  FADD.FTZ R212, R107, R212 ;  /* 0x000000d46bd47221 */ /* 0x000fe20000010000 */
[----:B------:R-:W-:Y:S02]  /*2d00*/  F2FP.BF16.F32.PACK_AB R149, R149, R190 ;  /* 0x000000be9595723e */ /* 0x000fe400000010ff */
[----:B------:R-:W-:-:S04]  /*2d10*/  FMUL.FTZ R215, R200, R215 ;  /* 0x000000d7c8d77220 */ /* 0x000fc80000410000 */
[----:B------:R-:W-:Y:S02]  /*2d20*/  FMUL.FTZ R210, R215, R152 ;  /* 0x00000098d7d27220 */ /* 0x000fe40000410000 */
[----:B------:R-:W-:Y:S02]  /*2d30*/  @P6 SHF.L.U32 R213, R150, 0x10, RZ ;  /* 0x0000001096d56819 */ /* 0x000fe400000006ff */
[----:B------:R-:W-:Y:S01]  /*2d40*/  @P6 SHF.L.U32 R219, R62, 0x10, RZ ;  /* 0x000000103edb6819 */ /* 0x000fe200000006ff */
[----:B------:R-:W-:-:S04]  /*2d50*/  FMUL.FTZ R210, R210, UR11 ;  /* 0x0000000bd2d27c20 */ /* 0x000fc80008410000 */
[C---:B------:R-:W-:Y:S01]  /*2d60*/  @P6 FMUL.FTZ R217, R210.reuse, R213 ;  /* 0x000000d5d2d96220 */ /* 0x040fe20000410000 */
[----:B------:R-:W-:Y:S01]  /*2d70*/  @P6 FMUL.FTZ R211, R210, R219 ;  /* 0x000000dbd2d36220 */ /* 0x000fe20000410000 */
[----:B------:R-:W-:Y:S01]  /*2d80*/  LOP3.LUT P6, RZ, R207, 0xff00, RZ, 0xc0, !PT ;  /* 0x0000ff00cfff7812 */ /* 0x000fe200078cc0ff */
[----:B------:R-:W-:Y:S01]  /*2d90*/  FFMA.FTZ R210, R34, R153, R154 ;  /* 0x0000009922d27223 */ /* 0x000fe2000001009a */
[----:B------:R-:W-:-:S03]  /*2da0*/  FADD.FTZ R108, R108, R217 ;  /* 0x000000d96c6c7221 */ /* 0x000fc60000010000 */
        /* <DEDUP_REMOVED lines=8> */
[----:B------:R-:W-:Y:S01]  /*2e30*/  FFMA.FTZ R213, R31, R153, R154 ;  /* 0x000000991fd57223 */ /* 0x000fe2000001009a */
[----:B------:R-:W-:Y:S01]  /*2e40*/  @P6 FMUL.FTZ R218, R150, R219 ;  /* 0x000000db96da6220 */ /* 0x000fe20000410000 */
[----:B------:R-:W-:Y:S01]  /*2e50*/  LOP3.LUT P6, RZ, R207, 0xff0000, RZ, 0xc0, !PT ;  /* 0x00ff0000cfff7812 */ /* 0x000fe200078cc0ff */
[----:B------:R-:W-:Y:S01]  /*2e60*/  FADD.FTZ R109, R109, R216 ;  /* 0x000000d86d6d7221 */ /* 0x000fe20000010000 */
[----:B------:R-:W-:Y:S01]  /*2e70*/  FADD.FTZ R213, R32, -R213 ;  /* 0x800000d520d57221 */ /* 0x000fe20000010000 */
[----:B------:R-:W-:-:S03]  /*2e80*/  MOV R219, RZ ;  /* 0x000000ff00db7202 */ /* 0x000fc60000000f00 */
[----:B------:R-:W-:-:S04]  /*2e90*/  FMUL.FTZ R223, R200, R213 ;  /* 0x000000d5c8df7220 */ /* 0x000fc80000410000 */
[----:B------:R-:W-:-:S03]  /*2ea0*/  FMUL.FTZ R150, R223, R152 ;  /* 0x00000098df967220 */ /* 0x000fc60000410000 */
[----:B------:R-:W-:Y:S01]  /*2eb0*/  @P6 SHF.L.U32 R213, R151, 0x10, RZ ;  /* 0x0000001097d56819 */ /* 0x000fe200000006ff */
[----:B------:R-:W-:Y:S01]  /*2ec0*/  FMUL.FTZ R150, R150, UR11 ;  /* 0x0000000b96967c20 */ /* 0x000fe20008410000 */
[----:B------:R-:W-:-:S03]  /*2ed0*/  @P6 SHF.L.U32 R225, R63, 0x10, RZ ;  /* 0x000000103fe16819 */ /* 0x000fc600000006ff */
[C---:B------:R-:W-:Y:S02]  /*2ee0*/  @P6 FMUL.FTZ R219, R150.reuse, R213 ;  /* 0x000000d596db6220 */ /* 0x040fe40000410000 */
[----:B------:R-:W-:Y:S01]  /*2ef0*/  @P6 FMUL.FTZ R220, R150, R225 ;  /* 0x000000e196dc6220 */ /* 0x000fe20000410000 */
[----:B------:R-:W-:Y:S01]  /*2f00*/  ISETP.GE.U32.AND P6, PT, R206, RZ, PT ;  /* 0x000000ffce00720c */ /* 0x000fe20003fc6070 */
[----:B------:R-:W-:Y:S01]  /*2f10*/  FFMA.FTZ R150, R156, R153, R154 ;  /* 0x000000999c967223 */ /* 0x000fe2000001009a */
[----:B------:R-:W-:Y:S02]  /*2f20*/  FADD.FTZ R110, R110, R219 ;  /* 0x000000db6e6e7221 */ /* 0x000fe40000010000 */
[----:B------:R-:W-:Y:S01]  /*2f30*/  ISETP.GE.U32.AND.EX P6, PT, R207, 0x1000000, PT, P6 ;  /* 0x01000000cf00780c */ /* 0x000fe20003fc6160 */
[----:B------:R-:W-:-:S04]  /*2f40*/  FADD.FTZ R213, R35, -R150 ;  /* 0x8000009623d57221 */ /* 0x000fc80000010000 */
[----:B------:R-:W-:-:S04]  /*2f50*/  FMUL.FTZ R224, R200, R213 ;  /* 0x000000d5c8e07220 */ /* 0x000fc80000410000 */
[C---:B------:R-:W-:Y:S01]  /*2f60*/  FMUL.FTZ R150, R224.reuse, R152 ;  /* 0x00000098e0967220 */ /* 0x040fe20000410000 */
[----:B------:R-:W-:-:S03]  /*2f70*/  F2FP.BF16.F32.PACK_AB R131, R224, R223 ;  /* 0x000000dfe083723e */ /* 0x000fc600000010ff */
[----:B------:R-:W-:Y:S01]  /*2f80*/  @P6 PRMT R210, R151, 0x7632, R210 ;  /* 0x0000763297d26816 */ /* 0x000fe200000000d2 */
[----:B------:R-:W-:Y:S01]  /*2f90*/  HFMA2 R151, -RZ, RZ, 0, 0 ;  /* 0x00000000ff977431 */ /* 0x000fe200000001ff */
[----:B------:R-:W-:Y:S01]  /*2fa0*/  @P6 SHF.L.U32 R225, R25, 0x10, RZ ;  /* 0x0000001019e16819 */ /* 0x000fe200000006ff */
[----:B------:R-:W-:Y:S01]  /*2fb0*/  FMUL.FTZ R150, R150, UR11 ;  /* 0x0000000b96967c20 */ /* 0x000fe20008410000 */
[----:B------:R-:W-:Y:S01]  /*2fc0*/  @P6 SHF.L.U32 R213, R210, 0x10, RZ ;  /* 0x00000010d2d56819 */ /* 0x000fe200000006ff */
[----:B------:R-:W-:Y:S01]  /*2fd0*/  FADD.FTZ R210, R104, R129 ;  /* 0x0000008168d27221 */ /* 0x000fe20000010000 */
[----:B------:R-:W-:Y:S01]  /*2fe0*/  F2FP.BF16.F32.PACK_AB R129, R208, R209 ;  /* 0x000000d1d081723e */ /* 0x000fe200000010ff */
[C---:B------:R-:W-:Y:S02]  /*2ff0*/  @P6 FMUL.FTZ R151, R150.reuse, R225 ;  /* 0x000000e196976220 */ /* 0x040fe40000410000 */
[----:B------:R-:W-:Y:S01]  /*3000*/  @P6 FMUL.FTZ R222, R150, R213 ;  /* 0x000000d596de6220 */ /* 0x000fe20000410000 */
[----:B------:R-:W-:Y:S01]  /*3010*/  FADD.FTZ R213, R105, R130 ;  /* 0x0000008269d57221 */ /* 0x000fe20000010000 */
[----:B------:R-:W-:-:S02]  /*3020*/  F2FP.BF16.F32.PACK_AB R130, R221, R215 ;  /* 0x000000d7dd82723e */ /* 0x000fc400000010ff */
[----:B------:R-:W-:Y:S01]  /*3030*/  FADD.FTZ R111, R111, R222 ;  /* 0x000000de6f6f7221 */ /* 0x000fe20000010000 */
[----:B------:R-:W-:Y:S02]  /*3040*/  F2FP.BF16.F32.PACK_AB R151, R151, R220 ;  /* 0x000000dc9797723e */ /* 0x000fe400000010ff */
[----:B------:R-:W-:-:S07]  /*3050*/  F2FP.BF16.F32.PACK_AB R150, R218, R211 ;  /* 0x000000d3da96723e */ /* 0x000fce00000010ff */
.L_x_709:
        /* <DEDUP_REMOVED lines=11> */
.L_x_707:
[----:B------:R-:W-:Y:S05]  /*3110*/  BSYNC.RECONVERGENT B1 ;  /* 0x0000000000017941 */ /* 0x000fea0003800200 */
.L_x_706:
        /* <DEDUP_REMOVED lines=8> */
[----:B------:R-:W-:Y:S01]  /*31a0*/  FFMA.FTZ R129, R157, R153, R154 ;  /* 0x000000999d817223 */ /* 0x000fe2000001009a */
[----:B------:R-:W-:Y:S01]  /*31b0*/  LOP3.LUT P6, RZ, R204, 0xff, RZ, 0xc0, !PT ;  /* 0x000000ffccff7812 */ /* 0x000fe200078cc0ff */
[----:B------:R-:W-:Y:S01]  /*31c0*/  HFMA2 R155, -RZ, RZ, 0, 0 ;  /* 0x00000000ff9b7431 */ /* 0x000fe200000001ff */
[----:B------:R-:W-:Y:S01]  /*31d0*/  MOV R212, RZ ;  /* 0x000000ff00d47202 */ /* 0x000fe20000000f00 */
[----:B------:R-:W-:Y:S01]  /*31e0*/  FADD.FTZ R129, R158, -R129 ;  /* 0x800000819e817221 */ /* 0x000fe20000010000 */
[----:B------:R-:W-:Y:S01]  /*31f0*/  MOV R215, RZ ;  /* 0x000000ff00d77202 */ /* 0x000fe20000000f00 */
[----:B------:R-:W-:Y:S02]  /*3200*/  HFMA2 R217, -RZ, RZ, 0, 0 ;  /* 0x00000000ffd97431 */ /* 0x000fe400000001ff */
[----:B-----5:R-:W-:Y:S01]  /*3210*/  FMUL.FTZ R191, R200, R129 ;  /* 0x00000081c8bf7220 */ /* 0x020fe20000410000 */
[----:B------:R-:W-:Y:S01]  /*3220*/  MOV R129, RZ ;  /* 0x000000ff00817202 */ /* 0x000fe20000000f00 */
[----:B------:R-:W-:-:S02]  /*3230*/  HFMA2 R218, -RZ, RZ, 0, 0 ;  /* 0x00000000ffda7431 */ /* 0x000fc400000001ff */
        /* <DEDUP_REMOVED lines=8> */
[----:B------:R-:W-:Y:S01]  /*32c0*/  MOV R130, RZ ;  /* 0x000000ff00827202 */ /* 0x000fe20000000f00 */
[----:B------:R-:W-:Y:S02]  /*32d0*/  FADD.FTZ R112, R112, R129 ;  /* 0x0000008170707221 */ /* 0x000fe40000010000 */
        /* <DEDUP_REMOVED lines=9> */
[C---:B------:R-:W-:Y:S01]  /*3370*/  @P6 FMUL.FTZ R130, R131.reuse, R190 ;  /* 0x000000be83826220 */ /* 0x040fe20000410000 */
[----:B------:R-:W-:Y:S01]  /*3380*/  @P6 FMUL.FTZ R148, R131, R208 ;  /* 0x000000d083946220 */ /* 0x000fe20000410000 */
[----:B------:R-:W-:Y:S01]  /*3390*/  FFMA.FTZ R131, R159, R153, R154 ;  /* 0x000000999f837223 */ /* 0x000fe2000001009a */
[----:B------:R-:W-:Y:S01]  /*33a0*/  LOP3.LUT P6, RZ, R204, 0xff0000, RZ, 0xc0, !PT ;  /* 0x00ff0000ccff7812 */ /* 0x000fe200078cc0ff */
[----:B------:R-:W-:Y:S02]  /*33b0*/  HFMA2 R190, -RZ, RZ, 0, 0 ;  /* 0x00000000ffbe7431 */ /* 0x000fe400000001ff */
[----:B------:R-:W-:Y:S01]  /*33c0*/  FADD.FTZ R113, R113, R130 ;  /* 0x0000008271717221 */ /* 0x000fe20000010000 */
[----:B------:R-:W-:Y:S01]  /*33d0*/  FADD.FTZ R131, R160, -R131 ;  /* 0x80000083a0837221 */ /* 0x000fe20000010000 */
[----:B------:R-:W-:-:S03]  /*33e0*/  F2FP.BF16.F32.PACK_AB R148, R148, R155 ;  /* 0x0000009b9494723e */ /* 0x000fc600000010ff */
[----:B------:R-:W-:Y:S01]  /*33f0*/  FMUL.FTZ R209, R200, R131 ;  /* 0x00000083c8d17220 */ /* 0x000fe20000410000 */
[----:B------:R-:W-:-:S03]  /*3400*/  MOV R131, RZ ;  /* 0x000000ff00837202 */ /* 0x000fc60000000f00 */
[----:B------:R-:W-:Y:S01]  /*3410*/  FMUL.FTZ R208, R209, R152 ;  /* 0x00000098d1d07220 */ /* 0x000fe20000410000 */
        /* <DEDUP_REMOVED lines=18> */
[----:B------:R-:W-:Y:S01]  /*3540*/  FFMA.FTZ R211, R161, R153, R154 ;  /* 0x00000099a1d37223 */ /* 0x000fe2000001009a */
[----:B------:R-:W-:Y:S01]  /*3550*/  @P6 FMUL.FTZ R149, R210, R213 ;  /* 0x000000d5d2956220 */ /* 0x000fe20000410000 */
[----:B------:R-:W-:Y:S01]  /*3560*/  LOP3.LUT P6, RZ, R205, 0xff, RZ, 0xc0, !PT ;  /* 0x000000ffcdff7812 */ /* 0x000fe200078cc0ff */
[----:B------:R-:W-:Y:S02]  /*3570*/  HFMA2 R210, -RZ, RZ, 0, 0 ;  /* 0x00000000ffd27431 */ /* 0x000fe400000001ff */
[----:B------:R-:W-:Y:S01]  /*3580*/  FADD.FTZ R211, R162, -R211 ;  /* 0x800000d3a2d37221 */ /* 0x000fe20000010000 */
[----:B------:R-:W-:Y:S01]  /*3590*/  FADD.FTZ R115, R115, R212 ;  /* 0x000000d473737221 */ /* 0x000fe20000010000 */
[----:B------:R-:W-:Y:S02]  /*35a0*/  F2FP.BF16.F32.PACK_AB R149, R149, R190 ;  /* 0x000000be9595723e */ /* 0x000fe400000010ff */
[----:B------:R-:W-:-:S04]  /*35b0*/  FMUL.FTZ R211, R200, R211 ;  /* 0x000000d3c8d37220 */ /* 0x000fc80000410000 */
[----:B------:R-:W-:Y:S02]  /*35c0*/  FMUL.FTZ R213, R211, R152 ;  /* 0x00000098d3d57220 */ /* 0x000fe40000410000 */
[----:B------:R-:W-:Y:S02]  /*35d0*/  @P6 SHF.L.U32 R214, R150, 0x10, RZ ;  /* 0x0000001096d66819 */ /* 0x000fe400000006ff */
[----:B------:R-:W-:Y:S01]  /*35e0*/  FMUL.FTZ R213, R213, UR11 ;  /* 0x0000000bd5d57c20 */ /* 0x000fe20008410000 */
[----:B------:R-:W-:-:S03]  /*35f0*/  @P6 SHF.L.U32 R216, R46, 0x10, RZ ;  /* 0x000000102ed86819 */ /* 0x000fc600000006ff */
[C---:B------:R-:W-:Y:S01]  /*3600*/  @P6 FMUL.FTZ R215, R213.reuse, R214 ;  /* 0x000000d6d5d76220 */ /* 0x040fe20000410000 */
[----:B------:R-:W-:Y:S01]  /*3610*/  FFMA.FTZ R214, R170, R153, R154 ;  /* 0x00000099aad67223 */ /* 0x000fe2000001009a */
[----:B------:R-:W-:Y:S01]  /*3620*/  @P6 FMUL.FTZ R210, R213, R216 ;  /* 0x000000d8d5d26220 */ /* 0x000fe20000410000 */
[----:B------:R-:W-:Y:S01]  /*3630*/  LOP3.LUT P6, RZ, R205, 0xff00, RZ, 0xc0, !PT ;  /* 0x0000ff00cdff7812 */ /* 0x000fe200078cc0ff */
[----:B------:R-:W-:Y:S01]  /*3640*/  FADD.FTZ R116, R116, R215 ;  /* 0x000000d774747221 */ /* 0x000fe20000010000 */
[----:B------:R-:W-:Y:S01]  /*3650*/  FADD.FTZ R213, R169, -R214 ;  /* 0x800000d6a9d57221 */ /* 0x000fe20000010000 */
[----:B------:R-:W-:-:S03]  /*3660*/  MOV R214, RZ ;  /* 0x000000ff00d67202 */ /* 0x000fc60000000f00 */
[----:B------:R-:W-:-:S05]  /*3670*/  FMUL.FTZ R221, R200, R213 ;  /* 0x000000d5c8dd7220 */ /* 0x000fca0000410000 */
[C---:B------:R-:W-:Y:S02]  /*3680*/  F2FP.BF16.F32.PACK_AB R130, R221.reuse, R211 ;  /* 0x000000d3dd82723e */ /* 0x040fe400000010ff */
        /* <DEDUP_REMOVED lines=10> */
[----:B------:R-:W-:-:S04]  /*3730*/  FADD.FTZ R213, R164, -R213 ;  /* 0x800000d5a4d57221 */ /* 0x000fc80000010000 */
[----:B------:R-:W-:Y:S01]  /*3740*/  FMUL.FTZ R223, R200, R213 ;  /* 0x000000d5c8df7220 */ /* 0x000fe20000410000 */
[----:B------:R-:W-:-:S03]  /*3750*/  MOV R213, RZ ;  /* 0x000000ff00d57202 */ /* 0x000fc60000000f00 */
[----:B------:R-:W-:-:S03]  /*3760*/  FMUL.FTZ R150, R223, R152 ;  /* 0x00000098df967220 */ /* 0x000fc60000410000 */
[----:B------:R-:W-:Y:S01]  /*3770*/  @P6 SHF.L.U32 R216, R151, 0x10, RZ ;  /* 0x0000001097d86819 */ /* 0x000fe200000006ff */
[----:B------:R-:W-:Y:S01]  /*3780*/  FMUL.FTZ R150, R150, UR11 ;  /* 0x0000000b96967c20 */ /* 0x000fe20008410000 */
[----:B------:R-:W-:-:S03]  /*3790*/  @P6 SHF.L.U32 R219, R47, 0x10, RZ ;  /* 0x000000102fdb6819 */ /* 0x000fc600000006ff */
[C---:B------:R-:W-:Y:S01]  /*37a0*/  @P6 FMUL.FTZ R213, R150.reuse, R216 ;  /* 0x000000d896d56220 */ /* 0x040fe20000410000 */
[----:B------:R-:W-:Y:S01]  /*37b0*/  MOV R216, RZ ;  /* 0x000000ff00d87202 */ /* 0x000fe20000000f00 */
[----:B------:R-:W-:Y:S01]  /*37c0*/  @P6 FMUL.FTZ R218, R150, R219 ;  /* 0x000000db96da6220 */ /* 0x000fe20000410000 */
[----:B------:R-:W-:Y:S01]  /*37d0*/  ISETP.GE.U32.AND P6, PT, R204, RZ, PT ;  /* 0x000000ffcc00720c */ /* 0x000fe20003fc6070 */
[----:B------:R-:W-:Y:S01]  /*37e0*/  FFMA.FTZ R150, R172, R153, R154 ;  /* 0x00000099ac967223 */ /* 0x000fe2000001009a */
[----:B------:R-:W-:Y:S02]  /*37f0*/  FADD.FTZ R118, R118, R213 ;  /* 0x000000d576767221 */ /* 0x000fe40000010000 */
[----:B------:R-:W-:Y:S01]  /*3800*/  ISETP.GE.U32.AND.EX P6, PT, R205, 0x1000000, PT, P6 ;  /* 0x01000000cd00780c */ /* 0x000fe20003fc6160 */
[----:B------:R-:W-:-:S04]  /*3810*/  FADD.FTZ R219, R171, -R150 ;  /* 0x80000096abdb7221 */ /* 0x000fc80000010000 */
[----:B------:R-:W-:Y:S01]  /*3820*/  FMUL.FTZ R222, R200, R219 ;  /* 0x000000dbc8de7220 */ /* 0x000fe20000410000 */
[----:B------:R-:W-:-:S03]  /*3830*/  HFMA2 R219, -RZ, RZ, 0, 0 ;  /* 0x00000000ffdb7431 */ /* 0x000fc600000001ff */
[C---:B------:R-:W-:Y:S01]  /*3840*/  FMUL.FTZ R150, R222.reuse, R152 ;  /* 0x00000098de967220 */ /* 0x040fe20000410000 */
[----:B------:R-:W-:-:S03]  /*3850*/  F2FP.BF16.F32.PACK_AB R131, R222, R223 ;  /* 0x000000dfde83723e */ /* 0x000fc600000010ff */
[----:B------:R-:W-:Y:S01]  /*3860*/  @P6 PRMT R151, R151, 0x7632, R151 ;  /* 0x0000763297976816 */ /* 0x000fe20000000097 */
[----:B------:R-:W-:Y:S01]  /*3870*/  FMUL.FTZ R150, R150, UR11 ;  /* 0x0000000b96967c20 */ /* 0x000fe20008410000 */
[----:B------:R-:W-:Y:S02]  /*3880*/  @P6 SHF.L.U32 R220, R17, 0x10, RZ ;  /* 0x0000001011dc6819 */ /* 0x000fe400000006ff */
[----:B------:R-:W-:-:S03]  /*3890*/  @P6 SHF.L.U32 R151, R151, 0x10, RZ ;  /* 0x0000001097976819 */ /* 0x000fc600000006ff */
[C---:B------:R-:W-:Y:S02]  /*38a0*/  @P6 FMUL.FTZ R219, R150.reuse, R220 ;  /* 0x000000dc96db6220 */ /* 0x040fe40000410000 */
[----:B------:R-:W-:Y:S01]  /*38b0*/  @P6 FMUL.FTZ R216, R150, R151 ;  /* 0x0000009796d86220 */ /* 0x000fe20000410000 */
[----:B------:R-:W-:Y:S02]  /*38c0*/  F2FP.BF16.F32.PACK_AB R150, R217, R210 ;  /* 0x000000d2d996723e */ /* 0x000fe400000010ff */
[----:B------:R-:W-:Y:S01]  /*38d0*/  F2FP.BF16.F32.PACK_AB R151, R219, R218 ;  /* 0x000000dadb97723e */ /* 0x000fe200000010ff */
[----:B------:R-:W-:Y:S01]  /*38e0*/  FADD.FTZ R119, R119, R216 ;  /* 0x000000d877777221 */ /* 0x000fe20000010000 */
[----:B------:R-:W-:Y:S06]  /*38f0*/  BRA `(.L_x_713) ;  /* 0x0000000400c07947 */ /* 0x000fec0003800000 */
.L_x_712:
[----:B------:R-:W-:Y:S01]  /*3900*/  FFMA.FTZ R155, R157, R153, R154 ;  /* 0x000000999d9b7223 */ /* 0x000fe2000001009a */
[----:B------:R-:W-:Y:S02]  /*3910*/  LOP3.LUT P6, RZ, R204, 0xff, RZ, 0xc0, !PT ;  /* 0x000000ffccff7812 */ /* 0x000fe400078cc0ff */
[----:B------:R-:W-:Y:S01]  /*3920*/  MOV R191, RZ ;  /* 0x000000ff00bf7202 */ /* 0x000fe20000000f00 */
[----:B------:R-:W-:Y:S01]  /*3930*/  FADD.FTZ R155, R158, -R155 ;  /* 0x8000009b9e9b7221 */ /* 0x000fe20000010000 */
[----:B------:R-:W-:-:S03]  /*3940*/  MOV R218, RZ ;  /* 0x000000ff00da7202 */ /* 0x000fc60000000f00 */
[----:B-----5:R-:W-:-:S04]  /*3950*/  FMUL.FTZ R155, R200, R155 ;  /* 0x0000009bc89b7220 */ /* 0x020fc80000410000 */
[----:B------:R-:W-:Y:S01]  /*3960*/  FMUL.FTZ R190, R152, R155 ;  /* 0x0000009b98be7220 */ /* 0x000fe20000410000 */
[----:B------:R-:W-:Y:S01]  /*3970*/  HFMA2 R155, -RZ, RZ, 0, 0 ;  /* 0x00000000ff9b7431 */ /* 0x000fe200000001ff */
[----:B------:R-:W-:Y:S02]  /*3980*/  @P6 SHF.L.U32 R209, R148, 0x10, RZ ;  /* 0x0000001094d16819 */ /* 0x000fe400000006ff */
[----:B------:R-:W-:Y:S01]  /*3990*/  @P6 SHF.L.U32 R211, R44, 0x10, RZ ;  /* 0x000000102cd36819 */ /* 0x000fe200000006ff */
[----:B------:R-:W-:-:S04]  /*39a0*/  FMUL.FTZ R190, R190, UR11 ;  /* 0x0000000bbebe7c20 */ /* 0x000fc80008410000 */
[-C--:B------:R-:W-:Y:S01]  /*39b0*/  @P6 FMUL.FTZ R191, R209, R190.reuse ;  /* 0x000000bed1bf6220 */ /* 0x080fe20000410000 */
[----:B------:R-:W-:Y:S01]  /*39c0*/  @P6 FMUL.FTZ R155, R211, R190 ;  /* 0x000000bed39b6220 */ /* 0x000fe20000410000 */
[----:B------:R-:W-:Y:S01]  /*39d0*/  LOP3.LUT P6, RZ, R204, 0xff00, RZ, 0xc0, !PT ;  /* 0x0000ff00ccff7812 */ /* 0x000fe200078cc0ff */
[----:B------:R-:W-:Y:S01]  /*39e0*/  FFMA.FTZ R190, R166, R153, R154 ;  /* 0x00000099a6be7223 */ /* 0x000fe2000001009a */
[----:B------:R-:W-:-:S03]  /*39f0*/  FADD.FTZ R112, R112, R191 ;  /* 0x000000bf70707221 */ /* 0x000fc60000010000 */
[----:B------:R-:W-:Y:S01]  /*3a00*/  FADD.FTZ R209, R165, -R190 ;  /* 0x800000bea5d17221 */ /* 0x000fe20000010000 */
[----:B------:R-:W-:-:S03]  /*3a10*/  MOV R190, RZ ;  /* 0x000000ff00be7202 */ /* 0x000fc60000000f00 */
[----:B------:R-:W-:-:S04]  /*3a20*/  FMUL.FTZ R209, R200, R209 ;  /* 0x000000d1c8d17220 */ /* 0x000fc80000410000 */
[----:B------:R-:W-:Y:S01]  /*3a30*/  @P6 PRMT R210, R148, 0x7632, R210 ;  /* 0x0000763294d26816 */ /* 0x000fe200000000d2 */
[----:B------:R-:W-:Y:S01]  /*3a40*/  FMUL.FTZ R208, R152, R209 ;  /* 0x000000d198d07220 */ /* 0x000fe20000410000 */
[----:B------:R-:W-:Y:S01]  /*3a50*/  HFMA2 R148, -RZ, RZ, 0, 0 ;  /* 0x00000000ff947431 */ /* 0x000fe200000001ff */
[----:B------:R-:W-:Y:S02]  /*3a60*/  @P6 SHF.L.U32 R211, R14, 0x10, RZ ;  /* 0x000000100ed36819 */ /* 0x000fe400000006ff */
[----:B------:R-:W-:Y:S01]  /*3a70*/  @P6 SHF.L.U32 R209, R210, 0x10, RZ ;  /* 0x00000010d2d16819 */ /* 0x000fe200000006ff */
[----:B------:R-:W-:-:S04]  /*3a80*/  FMUL.FTZ R208, R208, UR11 ;  /* 0x0000000bd0d07c20 */ /* 0x000fc80008410000 */
[-C--:B------:R-:W-:Y:S01]  /*3a90*/  @P6 FMUL.FTZ R190, R209, R208.reuse ;  /* 0x000000d0d1be6220 */ /* 0x080fe20000410000 */
[----:B------:R-:W-:Y:S01]  /*3aa0*/  FFMA.FTZ R209, R159, R153, R154 ;  /* 0x000000999fd17223 */ /* 0x000fe2000001009a */
[----:B------:R-:W-:Y:S01]  /*3ab0*/  @P6 FMUL.FTZ R148, R211, R208 ;  /* 0x000000d0d3946220 */ /* 0x000fe20000410000 */
[----:B------:R-:W-:Y:S01]  /*3ac0*/  LOP3.LUT P6, RZ, R204, 0xff0000, RZ, 0xc0, !PT ;  /* 0x00ff0000ccff7812 */ /* 0x000fe200078cc0ff */
[----:B------:R-:W-:Y:S01]  /*3ad0*/  FADD.FTZ R113, R113, R190 ;  /* 0x000000be71717221 */ /* 0x000fe20000010000 */
        /* <DEDUP_REMOVED lines=8> */
[-C--:B------:R-:W-:Y:S02]  /*3b60*/  @P6 FMUL.FTZ R209, R211, R210.reuse ;  /* 0x000000d2d3d16220 */ /* 0x080fe40000410000 */
[----:B------:R-:W-:Y:S01]  /*3b70*/  @P6 FMUL.FTZ R208, R213, R210 ;  /* 0x000000d2d5d06220 */ /* 0x000fe20000410000 */
[----:B------:R-:W-:Y:S01]  /*3b80*/  LOP3.LUT P6, RZ, R204, 0xff000000, RZ, 0xc0, !PT ;  /* 0xff000000ccff7812 */ /* 0x000fe200078cc0ff */
[----:B------:R-:W-:Y:S01]  /*3b90*/  FFMA.FTZ R210, R168, R153, R154 ;  /* 0x00000099a8d27223 */ /* 0x000fe2000001009a */
[----:B------:R-:W-:Y:S01]  /*3ba0*/  MOV R213, RZ ;  /* 0x000000ff00d57202 */ /* 0x000fe20000000f00 */
[----:B------:R-:W-:Y:S02]  /*3bb0*/  FADD.FTZ R114, R114, R209 ;  /* 0x000000d172727221 */ /* 0x000fe40000010000 */
        /* <DEDUP_REMOVED lines=10> */
[----:B------:R-:W-:Y:S01]  /*3c60*/  @P6 FMUL.FTZ R149, R214, R211 ;  /* 0x000000d3d6956220 */ /* 0x000fe20000410000 */
[----:B------:R-:W-:Y:S01]  /*3c70*/  FFMA.FTZ R211, R161, R153, R154 ;  /* 0x00000099a1d37223 */ /* 0x000fe2000001009a */
[----:B------:R-:W-:Y:S01]  /*3c80*/  LOP3.LUT P6, RZ, R205, 0xff, RZ, 0xc0, !PT ;  /* 0x000000ffcdff7812 */ /* 0x000fe200078cc0ff */
[----:B------:R-:W-:Y:S02]  /*3c90*/  HFMA2 R214, -RZ, RZ, 0, 0 ;  /* 0x00000000ffd67431 */ /* 0x000fe400000001ff */
[----:B------:R-:W-:Y:S01]  /*3ca0*/  FADD.FTZ R115, R115, R210 ;  /* 0x000000d273737221 */ /* 0x000fe20000010000 */
[----:B------:R-:W-:Y:S01]  /*3cb0*/  FADD.FTZ R211, R162, -R211 ;  /* 0x800000d3a2d37221 */ /* 0x000fe20000010000 */
[----:B------:R-:W-:-:S03]  /*3cc0*/  F2FP.BF16.F32.PACK_AB R149, R149, R208 ;  /* 0x000000d09595723e */ /* 0x000fc600000010ff */
[----:B------:R-:W-:-:S04]  /*3cd0*/  FMUL.FTZ R211, R200, R211 ;  /* 0x000000d3c8d37220 */ /* 0x000fc80000410000 */
        /* <DEDUP_REMOVED lines=15> */
[----:B------:R-:W-:Y:S02]  /*3dd0*/  @P6 SHF.L.U32 R217, R16, 0x10, RZ ;  /* 0x0000001010d96819 */ /* 0x000fe400000006ff */
[----:B------:R-:W-:Y:S01]  /*3de0*/  @P6 SHF.L.U32 R215, R216, 0x10, RZ ;  /* 0x00000010d8d76819 */ /* 0x000fe200000006ff */
[----:B------:R-:W-:Y:S01]  /*3df0*/  FMUL.FTZ R150, R150, UR11 ;  /* 0x0000000b96967c20 */ /* 0x000fe20008410000 */
[----:B------:R-:W-:-:S03]  /*3e00*/  HFMA2 R216, -RZ, RZ, 0, 0 ;  /* 0x00000000ffd87431 */ /* 0x000fc600000001ff */
[-C--:B------:R-:W-:Y:S01]  /*3e10*/  @P6 FMUL.FTZ R212, R215, R150.reuse ;  /* 0x00000096d7d46220 */ /* 0x080fe20000410000 */
        /* <DEDUP_REMOVED lines=11> */
[-C--:B------:R-:W-:Y:S02]  /*3ed0*/  @P6 FMUL.FTZ R215, R217, R150.reuse ;  /* 0x00000096d9d76220 */ /* 0x080fe40000410000 */
[----:B------:R-:W-:Y:S01]  /*3ee0*/  @P6 FMUL.FTZ R216, R219, R150 ;  /* 0x00000096dbd86220 */ /* 0x000fe20000410000 */
[----:B------:R-:W-:Y:S01]  /*3ef0*/  ISETP.GE.U32.AND P6, PT, R204, RZ, PT ;  /* 0x000000ffcc00720c */ /* 0x000fe20003fc6070 */
[----:B------:R-:W-:Y:S01]  /*3f00*/  FFMA.FTZ R150, R172, R153, R154 ;  /* 0x00000099ac967223 */ /* 0x000fe2000001009a */
[----:B------:R-:W-:Y:S02]  /*3f10*/  FADD.FTZ R118, R118, R215 ;  /* 0x000000d776767221 */ /* 0x000fe40000010000 */
[----:B------:R-:W-:Y:S01]  /*3f20*/  ISETP.GE.U32.AND.EX P6, PT, R205, 0x1000000, PT, P6 ;  /* 0x01000000cd00780c */ /* 0x000fe20003fc6160 */
[----:B------:R-:W-:-:S04]  /*3f30*/  FADD.FTZ R217, R171, -R150 ;  /* 0x80000096abd97221 */ /* 0x000fc80000010000 */
[----:B------:R-:W-:-:S04]  /*3f40*/  FMUL.FTZ R217, R200, R217 ;  /* 0x000000d9c8d97220 */ /* 0x000fc80000410000 */
[----:B------:R-:W-:-:S04]  /*3f50*/  FMUL.FTZ R150, R152, R217 ;  /* 0x000000d998967220 */ /* 0x000fc80000410000 */
[----:B------:R-:W-:Y:S01]  /*3f60*/  @P6 PRMT R219, R151, 0x7632, R219 ;  /* 0x0000763297db6816 */ /* 0x000fe200000000db */
[----:B------:R-:W-:Y:S01]  /*3f70*/  HFMA2 R151, -RZ, RZ, 0, 0 ;  /* 0x00000000ff977431 */ /* 0x000fe200000001ff */
[----:B------:R-:W-:Y:S01]  /*3f80*/  @P6 SHF.L.U32 R217, R17, 0x10, RZ ;  /* 0x0000001011d96819 */ /* 0x000fe200000006ff */
[----:B------:R-:W-:Y:S01]  /*3f90*/  FMUL.FTZ R150, R150, UR11 ;  /* 0x0000000b96967c20 */ /* 0x000fe20008410000 */
[----:B------:R-:W-:-:S03]  /*3fa0*/  @P6 SHF.L.U32 R219, R219, 0x10, RZ ;  /* 0x00000010dbdb6819 */ /* 0x000fc600000006ff */
[-C--:B------:R-:W-:Y:S02]  /*3fb0*/  @P6 FMUL.FTZ R151, R217, R150.reuse ;  /* 0x00000096d9976220 */ /* 0x080fe40000410000 */
[----:B------:R-:W-:Y:S01]  /*3fc0*/  @P6 FMUL.FTZ R218, R219, R150 ;  /* 0x00000096dbda6220 */ /* 0x000fe20000410000 */
[----:B------:R-:W-:Y:S02]  /*3fd0*/  F2FP.BF16.F32.PACK_AB R150, R214, R211 ;  /* 0x000000d3d696723e */ /* 0x000fe400000010ff */
[----:B------:R-:W-:Y:S01]  /*3fe0*/  F2FP.BF16.F32.PACK_AB R151, R151, R216 ;  /* 0x000000d89797723e */ /* 0x000fe200000010ff */
[----:B------:R-:W-:-:S07]  /*3ff0*/  FADD.FTZ R119, R119, R218 ;  /* 0x000000da77777221 */ /* 0x000fce0000010000 */
.L_x_713:
[----:B------:R-:W0:Y:S08]  /*4000*/  @P0 LDC.64 R208, c[0x0][0x478] ;  /* 0x00011e00ffd00b82 */ /* 0x000e300000000a00 */
[----:B------:R-:W1:Y:S01]  /*4010*/  LDC.64 R190, c[0x0][0x468] ;  /* 0x00011a00ffbe7b82 */ /* 0x000e620000000a00 */
[----:B0-----:R-:W-:-:S05]  /*4020*/  @P0 IMAD.WIDE.U32 R208, R0, 0x10, R208 ;  /* 0x0000001000d00825 */ /* 0x001fca00078e00d0 */
[----:B------:R2:W-:Y:S01]  /*4030*/  @P0 STG.E.128 desc[UR4][R208.64], R128 ;  /* 0x00000080d0000986 */ /* 0x0005e2000c101d04 */
[C---:B-1----:R-:W-:Y:S01]  /*4040*/  IMAD.WIDE.U32 R190, R0.reuse, 0x10, R190 ;  /* 0x0000001000be7825 */ /* 0x042fe200078e00be */
[----:B------:R-:W-:-:S04]  /*4050*/  IADD3 R0, PT, PT, R0, 0x80, RZ ;  /* 0x0000008000007810 */ /* 0x000fc80007ffe0ff */
[----:B------:R2:W-:Y:S03]  /*4060*/  STG.E.128 desc[UR4][R190.64], R148 ;  /* 0x00000094be007986 */ /* 0x0005e6000c101d04 */
.L_x_711:
[----:B------:R-:W-:Y:S05]  /*4070*/  BSYNC.RECONVERGENT B1 ;  /* 0x0000000000017941 */ /* 0x000fea0003800200 */
.L_x_710:
[----:B------:R-:W-:Y:S05]  /*4080*/  @!P4 BRA `(.L_x_714) ;  /* 0x000000400078c947 */ /* 0x000fea0003800000 */
[----:B0-2---:R-:W0:Y:S02]  /*4090*/  LDC.64 R148, c[0x0][0x390] ;  /* 0x0000e400ff947b82 */ /* 0x005e240000000a00 */
        /* <DEDUP_REMOVED lines=10> */
[----:B------:R-:W-:Y:S02]  /*4140*/  MOV R215, RZ ;  /* 0x000000ff00d77202 */ /* 0x000fe40000000f00 */
[----:B------:R-:W-:Y:S01]  /*4150*/  CS2R R218, SRZ ;  /* 0x0000000000da7805 */ /* 0x000fe2000001ff00 */
[----:B-----5:R-:W-:Y:S01]  /*4160*/  FMUL.FTZ R191, R200, R129 ;  /* 0x00000081c8bf7220 */ /* 0x020fe20000410000 */
[----:B------:R-:W-:-:S03]  /*4170*/  MOV R129, RZ ;  /* 0x000000ff00817202 */ /* 0x000fc60000000f00 */
        /* <DEDUP_REMOVED lines=23> */
[----:B------:R-:W-:Y:S01]  /*42f0*/  FADD.FTZ R131, R176, -R131 ;  /* 0x80000083b0837221 */ /* 0x000fe20000010000 */
[----:B------:R-:W-:-:S03]  /*4300*/  F2FP.BF16.F32.PACK_AB R148, R148, R155 ;  /* 0x0000009b9494723e */ /* 0x000fc600000010ff */
[----:B------:R-:W-:Y:S01]  /*4310*/  FMUL.FTZ R209, R200, R131 ;  /* 0x00000083c8d17220 */ /* 0x000fe20000410000 */
        /* <DEDUP_REMOVED lines=33> */
[----:B------:R-:W-:Y:S02]  /*4530*/  LOP3.LUT P6, RZ, R203, 0xff00, RZ, 0xc0, !PT ;  /* 0x0000ff00cbff7812 */ /* 0x000fe400078cc0ff */
[----:B------:R-:W-:Y:S01]  /*4540*/  CS2R R216, SRZ ;  /* 0x0000000000d87805 */ /* 0x000fe2000001ff00 */
[----:B------:R-:W-:Y:S01]  /*4550*/  FADD.FTZ R213, R185, -R214 ;  /* 0x800000d6b9d57221 */ /* 0x000fe20000010000 */
[----:B------:R-:W-:-:S03]  /*4560*/  FADD.FTZ R124, R124, R215 ;  /* 0x000000d77c7c7221 */ /* 0x000fc60000010000 */
[----:B------:R-:W-:-:S06]  /*4570*/  FMUL.FTZ R220, R200, R213 ;  /* 0x000000d5c8dc7220 */ /* 0x000fcc0000410000 */
[----:B------:R-:W-:Y:S01]  /*4580*/  @P6 PRMT R213, R150, 0x7632, R213 ;  /* 0x0000763296d56816 */ /* 0x000fe200000000d5 */
[----:B------:R-:W-:Y:S01]  /*4590*/  FMUL.FTZ R150, R220, R152 ;  /* 0x00000098dc967220 */ /* 0x000fe20000410000 */
[----:B------:R-:W-:Y:S02]  /*45a0*/  @P6 SHF.L.U32 R214, R8, 0x10, RZ ;  /* 0x0000001008d66819 */ /* 0x000fe400000006ff */
[----:B------:R-:W-:Y:S01]  /*45b0*/  @P6 SHF.L.U32 R213, R213, 0x10, RZ ;  /* 0x00000010d5d56819 */ /* 0x000fe200000006ff */
[----:B------:R-:W-:-:S04]  /*45c0*/  FMUL.FTZ R150, R150, UR11 ;  /* 0x0000000b96967c20 */ /* 0x000fc80008410000 */
[C---:B------:R-:W-:Y:S01]  /*45d0*/  @P6 FMUL.FTZ R216, R150.reuse, R213 ;  /* 0x000000d596d86220 */ /* 0x040fe20000410000 */
[-CC-:B------:R-:W-:Y:S01]  /*45e0*/  FFMA.FTZ R213, R179, R153.reuse, R154.reuse ;  /* 0x00000099b3d57223 */ /* 0x180fe2000001009a */
[----:B------:R-:W-:Y:S01]  /*45f0*/  @P6 FMUL.FTZ R217, R150, R214 ;  /* 0x000000d696d96220 */ /* 0x000fe20000410000 */
[----:B------:R-:W-:Y:S01]  /*4600*/  LOP3.LUT P6, RZ, R203, 0xff0000, RZ, 0xc0, !PT ;  /* 0x00ff0000cbff7812 */ /* 0x000fe200078cc0ff */
[----:B------:R-:W-:Y:S01]  /*4610*/  FFMA.FTZ R154, R188, R153, R154 ;  /* 0x00000099bc9a7223 */ /* 0x000fe2000001009a */
[----:B------:R-:W-:Y:S01]  /*4620*/  FADD.FTZ R213, R180, -R213 ;  /* 0x800000d5b4d57221 */ /* 0x000fe20000010000 */
[----:B------:R-:W-:Y:S02]  /*4630*/  FADD.FTZ R125, R125, R216 ;  /* 0x000000d87d7d7221 */ /* 0x000fe40000010000 */
[----:B------:R-:W-:Y:S01]  /*4640*/  FADD.FTZ R153, R187, -R154 ;  /* 0x8000009abb997221 */ /* 0x000fe20000010000 */
[----:B------:R-:W-:-:S03]  /*4650*/  FMUL.FTZ R221, R200, R213 ;  /* 0x000000d5c8dd7220 */ /* 0x000fc60000410000 */
[----:B------:R-:W-:Y:S01]  /*4660*/  FMUL.FTZ R222, R200, R153 ;  /* 0x00000099c8de7220 */ /* 0x000fe20000410000 */
[-C--:B------:R-:W-:Y:S01]  /*4670*/  FMUL.FTZ R150, R221, R152.reuse ;  /* 0x00000098dd967220 */ /* 0x080fe20000410000 */
[----:B------:R-:W-:Y:S02]  /*4680*/  HFMA2 R153, -RZ, RZ, 0, 0 ;  /* 0x00000000ff997431 */ /* 0x000fe400000001ff */
[----:B------:R-:W-:Y:S01]  /*4690*/  FADD.FTZ R200, R120, R129 ;  /* 0x0000008178c87221 */ /* 0x000fe20000010000 */
[----:B------:R-:W-:Y:S01]  /*46a0*/  @P6 SHF.L.U32 R213, R151, 0x10, RZ ;  /* 0x0000001097d56819 */ /* 0x000fe200000006ff */
[----:B------:R-:W-:Y:S01]  /*46b0*/  FMUL.FTZ R150, R150, UR11 ;  /* 0x0000000b96967c20 */ /* 0x000fe20008410000 */
[----:B------:R-:W-:Y:S01]  /*46c0*/  @P6 SHF.L.U32 R214, R55, 0x10, RZ ;  /* 0x0000001037d66819 */ /* 0x000fe200000006ff */
[----:B------:R-:W-:Y:S01]  /*46d0*/  FMUL.FTZ R152, R222, R152 ;  /* 0x00000098de987220 */ /* 0x000fe20000410000 */
[----:B------:R-:W-:Y:S01]  /*46e0*/  F2FP.BF16.F32.PACK_AB R129, R208, R209 ;  /* 0x000000d1d081723e */ /* 0x000fe200000010ff */
[C---:B------:R-:W-:Y:S01]  /*46f0*/  @P6 FMUL.FTZ R219, R150.reuse, R213 ;  /* 0x000000d596db6220 */ /* 0x040fe20000410000 */
[----:B------:R-:W-:Y:S01]  /*4700*/  FADD.FTZ R213, R121, R130 ;  /* 0x0000008279d57221 */ /* 0x000fe20000010000 */
[----:B------:R-:W-:Y:S01]  /*4710*/  @P6 FMUL.FTZ R218, R150, R214 ;  /* 0x000000d696da6220 */ /* 0x000fe20000410000 */
[----:B------:R-:W-:Y:S01]  /*4720*/  ISETP.GE.U32.AND P6, PT, R202, RZ, PT ;  /* 0x000000ffca00720c */ /* 0x000fe20003fc6070 */
[----:B------:R-:W-:Y:S01]  /*4730*/  FMUL.FTZ R152, R152, UR11 ;  /* 0x0000000b98987c20 */ /* 0x000fe20008410000 */
[----:B------:R-:W-:Y:S01]  /*4740*/  MOV R150, RZ ;  /* 0x000000ff00967202 */ /* 0x000fe20000000f00 */
[----:B------:R-:W-:Y:S01]  /*4750*/  FADD.FTZ R214, R122, R131 ;  /* 0x000000837ad67221 */ /* 0x000fe20000010000 */
[----:B------:R-:W-:Y:S01]  /*4760*/  ISETP.GE.U32.AND.EX P6, PT, R203, 0x1000000, PT, P6 ;  /* 0x01000000cb00780c */ /* 0x000fe20003fc6160 */
[----:B------:R-:W-:Y:S01]  /*4770*/  FADD.FTZ R126, R126, R219 ;  /* 0x000000db7e7e7221 */ /* 0x000fe20000010000 */
[----:B------:R-:W-:-:S02]  /*4780*/  F2FP.BF16.F32.PACK_AB R131, R222, R221 ;  /* 0x000000ddde83723e */ /* 0x000fc400000010ff */
[----:B------:R-:W-:-:S09]  /*4790*/  F2FP.BF16.F32.PACK_AB R130, R220, R211 ;  /* 0x000000d3dc82723e */ /* 0x000fd200000010ff */
[----:B------:R-:W-:Y:S02]  /*47a0*/  @P6 PRMT R151, R151, 0x7632, R151 ;  /* 0x0000763297976816 */ /* 0x000fe40000000097 */
[----:B------:R-:W-:Y:S02]  /*47b0*/  @P6 SHF.L.U32 R154, R9, 0x10, RZ ;  /* 0x00000010099a6819 */ /* 0x000fe400000006ff */
[----:B------:R-:W-:-:S03]  /*47c0*/  @P6 SHF.L.U32 R151, R151, 0x10, RZ ;  /* 0x0000001097976819 */ /* 0x000fc600000006ff */
[C---:B------:R-:W-:Y:S02]  /*47d0*/  @P6 FMUL.FTZ R153, R152.reuse, R154 ;  /* 0x0000009a98996220 */ /* 0x040fe40000410000 */
[----:B------:R-:W-:-:S03]  /*47e0*/  @P6 FMUL.FTZ R150, R152, R151 ;  /* 0x0000009798966220 */ /* 0x000fc60000410000 */
[----:B------:R-:W-:Y:S01]  /*47f0*/  F2FP.BF16.F32.PACK_AB R151, R153, R218 ;  /* 0x000000da9997723e */ /* 0x000fe200000010ff */
[----:B------:R-:W-:Y:S01]  /*4800*/  FADD.FTZ R127, R127, R150 ;  /* 0x000000967f7f7221 */ /* 0x000fe20000010000 */
[----:B------:R-:W-:Y:S01]  /*4810*/  F2FP.BF16.F32.PACK_AB R150, R217, R210 ;  /* 0x000000d2d996723e */ /* 0x000fe200000010ff */
[----:B------:R-:W-:Y:S06]  /*4820*/  BRA `(.L_x_716) ;  /* 0x0000000400bc7947 */ /* 0x000fec0003800000 */
.L_x_715:
[----:B------:R-:W-:Y:S01]  /*4830*/  FFMA.FTZ R155, R173, R153, R154 ;  /* 0x00000099ad9b7223 */ /* 0x000fe2000001009a */
[----:B------:R-:W-:Y:S02]  /*4840*/  LOP3.LUT P6, RZ, R202, 0xff, RZ, 0xc0, !PT ;  /* 0x000000ffcaff7812 */ /* 0x000fe400078cc0ff */
[----:B------:R-:W-:Y:S02]  /*4850*/  CS2R R218, SRZ ;  /* 0x0000000000da7805 */ /* 0x000fe4000001ff00 */
[----:B------:R-:W-:Y:S01]  /*4860*/  MOV R191, RZ ;  /* 0x000000ff00bf7202 */ /* 0x000fe20000000f00 */
[----:B------:R-:W-:Y:S01]  /*4870*/  FADD.FTZ R155, R174, -R155 ;  /* 0x8000009bae9b7221 */ /* 0x000fe20000010000 */
[----:B------:R-:W-:Y:S02]  /*4880*/  MOV R215, RZ ;  /* 0x000000ff00d77202 */ /* 0x000fe40000000f00 */
[----:B------:R-:W-:Y:S01]  /*4890*/  MOV R216, RZ ;  /* 0x000000ff00d87202 */ /* 0x000fe20000000f00 */
        /* <DEDUP_REMOVED lines=9> */
[----:B------:R-:W-:-:S04]  /*4930*/  FFMA.FTZ R190, R182, R153, R154 ;  /* 0x00000099b6be7223 */ /* 0x000fc8000001009a */
        /* <DEDUP_REMOVED lines=38> */
[----:B------:R-:W-:Y:S02]  /*4ba0*/  FADD.FTZ R214, R122, R209 ;  /* 0x000000d17ad67221 */ /* 0x000fe40000010000 */
        /* <DEDUP_REMOVED lines=19> */
[----:B------:R-:W-:Y:S01]  /*4ce0*/  FMUL.FTZ R150, R150, UR11 ;  /* 0x0000000b96967c20 */ /* 0x000fe20008410000 */
[----:B------:R-:W-:-:S03]  /*4cf0*/  FADD.FTZ R212, R123, R210 ;  /* 0x000000d27bd47221 */ /* 0x000fc60000010000 */
[-C--:B------:R-:W-:Y:S01]  /*4d00*/  @P6 FMUL.FTZ R216, R213, R150.reuse ;  /* 0x00000096d5d86220 */ /* 0x080fe20000410000 */
[-CC-:B------:R-:W-:Y:S01]  /*4d10*/  FFMA.FTZ R213, R179, R153.reuse, R154.reuse ;  /* 0x00000099b3d57223 */ /* 0x180fe2000001009a */
[----:B------:R-:W-:Y:S01]  /*4d20*/  @P6 FMUL.FTZ R218, R217, R150 ;  /* 0x00000096d9da6220 */ /* 0x000fe20000410000 */
[----:B------:R-:W-:Y:S01]  /*4d30*/  LOP3.LUT P6, RZ, R203, 0xff0000, RZ, 0xc0, !PT ;  /* 0x00ff0000cbff7812 */ /* 0x000fe200078cc0ff */
[----:B------:R-:W-:Y:S02]  /*4d40*/  HFMA2 R217, -RZ, RZ, 0, 0 ;  /* 0x00000000ffd97431 */ /* 0x000fe400000001ff */
[----:B------:R-:W-:Y:S01]  /*4d50*/  FADD.FTZ R213, R180, -R213 ;  /* 0x800000d5b4d57221 */ /* 0x000fe20000010000 */
[----:B------:R-:W-:Y:S01]  /*4d60*/  FFMA.FTZ R154, R188, R153, R154 ;  /* 0x00000099bc9a7223 */ /* 0x000fe2000001009a */
[----:B------:R-:W-:Y:S02]  /*4d70*/  FADD.FTZ R125, R125, R216 ;  /* 0x000000d87d7d7221 */ /* 0x000fe40000010000 */
[----:B------:R-:W-:Y:S01]  /*4d80*/  FMUL.FTZ R213, R200, R213 ;  /* 0x000000d5c8d57220 */ /* 0x000fe20000410000 */
[----:B------:R-:W-:Y:S01]  /*4d90*/  FADD.FTZ R153, R187, -R154 ;  /* 0x8000009abb997221 */ /* 0x000fe20000010000 */
[----:B------:R-:W-:-:S02]  /*4da0*/  HFMA2 R154, -RZ, RZ, 0, 0 ;  /* 0x00000000ff9a7431 */ /* 0x000fc400000001ff */
[----:B------:R-:W-:Y:S01]  /*4db0*/  FMUL.FTZ R150, R152, R213 ;  /* 0x000000d598967220 */ /* 0x000fe20000410000 */
[----:B------:R-:W-:Y:S01]  /*4dc0*/  FMUL.FTZ R153, R200, R153 ;  /* 0x00000099c8997220 */ /* 0x000fe20000410000 */
[----:B------:R-:W-:Y:S01]  /*4dd0*/  FADD.FTZ R200, R120, R191 ;  /* 0x000000bf78c87221 */ /* 0x000fe20000010000 */
[----:B------:R-:W-:Y:S01]  /*4de0*/  @P6 SHF.L.U32 R213, R151, 0x10, RZ ;  /* 0x0000001097d56819 */ /* 0x000fe200000006ff */
[----:B------:R-:W-:Y:S01]  /*4df0*/  FMUL.FTZ R150, R150, UR11 ;  /* 0x0000000b96967c20 */ /* 0x000fe20008410000 */
[----:B------:R-:W-:Y:S01]  /*4e00*/  @P6 SHF.L.U32 R221, R55, 0x10, RZ ;  /* 0x0000001037dd6819 */ /* 0x000fe200000006ff */
[----:B------:R-:W-:Y:S02]  /*4e10*/  FMUL.FTZ R152, R152, R153 ;  /* 0x0000009998987220 */ /* 0x000fe40000410000 */
[-C--:B------:R-:W-:Y:S01]  /*4e20*/  @P6 FMUL.FTZ R217, R213, R150.reuse ;  /* 0x00000096d5d96220 */ /* 0x080fe20000410000 */
[----:B------:R-:W-:Y:S01]  /*4e30*/  FADD.FTZ R213, R121, R190 ;  /* 0x000000be79d57221 */ /* 0x000fe20000010000 */
[----:B------:R-:W-:Y:S01]  /*4e40*/  @P6 FMUL.FTZ R219, R221, R150 ;  /* 0x00000096dddb6220 */ /* 0x000fe20000410000 */
[----:B------:R-:W-:Y:S01]  /*4e50*/  ISETP.GE.U32.AND P6, PT, R202, RZ, PT ;  /* 0x000000ffca00720c */ /* 0x000fe20003fc6070 */
[----:B------:R-:W-:Y:S01]  /*4e60*/  FMUL.FTZ R152, R152, UR11 ;  /* 0x0000000b98987c20 */ /* 0x000fe20008410000 */
[----:B------:R-:W-:Y:S01]  /*4e70*/  MOV R150, RZ ;  /* 0x000000ff00967202 */ /* 0x000fe20000000f00 */
[----:B------:R-:W-:Y:S01]  /*4e80*/  FADD.FTZ R126, R126, R217 ;  /* 0x000000d97e7e7221 */ /* 0x000fe20000010000 */
[----:B------:R-:W-:-:S13]  /*4e90*/  ISETP.GE.U32.AND.EX P6, PT, R203, 0x1000000, PT, P6 ;  /* 0x01000000cb00780c */ /* 0x000fda0003fc6160 */
[----:B------:R-:W-:Y:S02]  /*4ea0*/  @P6 PRMT R151, R151, 0x7632, R151 ;  /* 0x0000763297976816 */ /* 0x000fe40000000097 */
[----:B------:R-:W-:Y:S02]  /*4eb0*/  @P6 SHF.L.U32 R153, R9, 0x10, RZ ;  /* 0x0000001009996819 */ /* 0x000fe400000006ff */
[----:B------:R-:W-:-:S03]  /*4ec0*/  @P6 SHF.L.U32 R151, R151, 0x10, RZ ;  /* 0x0000001097976819 */ /* 0x000fc600000006ff */
[-C--:B------:R-:W-:Y:S02]  /*4ed0*/  @P6 FMUL.FTZ R154, R153, R152.reuse ;  /* 0x00000098999a6220 */ /* 0x080fe40000410000 */
[----:B------:R-:W-:-:S03]  /*4ee0*/  @P6 FMUL.FTZ R150, R151, R152 ;  /* 0x0000009897966220 */ /* 0x000fc60000410000 */
[----:B------:R-:W-:Y:S01]  /*4ef0*/  F2FP.BF16.F32.PACK_AB R151, R154, R219 ;  /* 0x000000db9a97723e */ /* 0x000fe200000010ff */
[----:B------:R-:W-:Y:S01]  /*4f00*/  FADD.FTZ R127, R127, R150 ;  /* 0x000000967f7f7221 */ /* 0x000fe20000010000 */
[----:B------:R-:W-:-:S07]  /*4f10*/  F2FP.BF16.F32.PACK_AB R150, R218, R211 ;  /* 0x000000d3da96723e */ /* 0x000fce00000010ff */
.L_x_716:
        /* <DEDUP_REMOVED lines=11> */
.L_x_705:
        /* <DEDUP_REMOVED lines=8> */
[C---:B------:R-:W-:Y:S01]  /*5050*/  LOP3.LUT P0, RZ, R206.reuse, 0xff, RZ, 0xc0, !PT ;  /* 0x000000ffceff7812 */ /* 0x040fe2000780c0ff */
[-CC-:B------:R-:W-:Y:S01]  /*5060*/  FFMA.FTZ R208, R201, R153.reuse, R154.reuse ;  /* 0x00000099c9d07223 */ /* 0x180fe2000001009a */
[----:B------:R-:W-:Y:S01]  /*5070*/  LOP3.LUT P6, RZ, R206, 0xff00, RZ, 0xc0, !PT ;  /* 0x0000ff00ceff7812 */ /* 0x000fe200078cc0ff */
[-C--:B------:R-:W-:Y:S01]  /*5080*/  FFMA.FTZ R209, R198, R153.reuse, R154 ;  /* 0x00000099c6d17223 */ /* 0x080fe2000001009a */
[C---:B------:R-:W-:Y:S01]  /*5090*/  PRMT R190, R132.reuse, 0x7632, R190 ;  /* 0x0000763284be7816 */ /* 0x040fe200000000be */
[----:B------:R-:W-:Y:S01]  /*50a0*/  FADD.FTZ R208, R199, -R208 ;  /* 0x800000d0c7d07221 */ /* 0x000fe20000010000 */
[----:B------:R-:W-:Y:S01]  /*50b0*/  SHF.L.U32 R155, R132, 0x10, RZ ;  /* 0x00000010849b7819 */ /* 0x000fe200000006ff */
[----:B------:R-:W-:Y:S01]  /*50c0*/  FFMA.FTZ R213, R194, R153, R154 ;  /* 0x00000099c2d57223 */ /* 0x000fe2000001009a */
[----:B------:R-:W-:Y:S01]  /*50d0*/  SHF.L.U32 R191, R190, 0x10, RZ ;  /* 0x00000010bebf7819 */ /* 0x000fe200000006ff */
[----:B------:R-:W-:Y:S01]  /*50e0*/  FADD.FTZ R190, R196, -R209 ;  /* 0x800000d1c4be7221 */ /* 0x000fe20000010000 */
[----:B------:R-:W-:-:S02]  /*50f0*/  HFMA2 R221, -RZ, RZ, 0, 0 ;  /* 0x00000000ffdd7431 */ /* 0x000fc400000001ff */
[C---:B-----5:R-:W-:Y:S01]  /*5100*/  FFMA.FTZ R209, R200.reuse, R208, R155 ;  /* 0x000000d0c8d17223 */ /* 0x060fe2000001009b */
[----:B------:R-:W-:Y:S02]  /*5110*/  HFMA2 R155, -RZ, RZ, 0, 0 ;  /* 0x00000000ff9b7431 */ /* 0x000fe400000001ff */
[----:B------:R-:W-:Y:S01]  /*5120*/  FFMA.FTZ R211, R200, R190, R191 ;  /* 0x000000bec8d37223 */ /* 0x000fe200000100bf */
[C---:B------:R-:W-:Y:S01]  /*5130*/  @P0 SHF.L.U32 R210, R148.reuse, 0x10, RZ ;  /* 0x0000001094d20819 */ /* 0x040fe200000006ff */
[-C--:B------:R-:W-:Y:S01]  /*5140*/  FMUL.FTZ R209, R209, R152.reuse ;  /* 0x00000098d1d17220 */ /* 0x080fe20000410000 */
[----:B------:R-:W-:Y:S01]  /*5150*/  @P6 PRMT R148, R148, 0x7632, R148 ;  /* 0x0000763294946816 */ /* 0x000fe20000000094 */
[----:B------:R-:W-:Y:S01]  /*5160*/  FMUL.FTZ R211, R211, R152 ;  /* 0x00000098d3d37220 */ /* 0x000fe20000410000 */
[----:B------:R-:W-:Y:S01]  /*5170*/  @P0 SHF.L.U32 R212, R60, 0x10, RZ ;  /* 0x000000103cd40819 */ /* 0x000fe200000006ff */
[----:B------:R-:W-:Y:S01]  /*5180*/  FMUL.FTZ R209, R209, UR11 ;  /* 0x0000000bd1d17c20 */ /* 0x000fe20008410000 */
[----:B------:R-:W-:Y:S01]  /*5190*/  @P6 SHF.L.U32 R214, R22, 0x10, RZ ;  /* 0x0000001016d66819 */ /* 0x000fe200000006ff */
[----:B------:R-:W-:Y:S01]  /*51a0*/  FMUL.FTZ R211, R211, UR11 ;  /* 0x0000000bd3d37c20 */ /* 0x000fe20008410000 */
[----:B------:R-:W-:-:S02]  /*51b0*/  @P6 SHF.L.U32 R148, R148, 0x10, RZ ;  /* 0x0000001094946819 */ /* 0x000fc400000006ff */
[----:B------:R-:W-:Y:S02]  /*51c0*/  CS2R R190, SRZ ;  /* 0x0000000000be7805 */ /* 0x000fe4000001ff00 */
[----:B------:R-:W-:Y:S01]  /*51d0*/  MOV R208, RZ ;  /* 0x000000ff00d07202 */ /* 0x000fe20000000f00 */
[----:B------:R-:W-:Y:S01]  /*51e0*/  @P0 FMUL.FTZ R191, R209, R210 ;  /* 0x000000d2d1bf0220 */ /* 0x000fe20000410000 */
[----:B------:R-:W-:Y:S01]  /*51f0*/  @P0 FMUL.FTZ R190, R212, R209 ;  /* 0x000000d1d4be0220 */ /* 0x000fe20000410000 */
[----:B------:R-:W-:Y:S01]  /*5200*/  @P6 FMUL.FTZ R208, R211, R148 ;  /* 0x00000094d3d06220 */ /* 0x000fe20000410000 */
[----:B------:R-:W-:Y:S01]  /*5210*/  @P6 FMUL.FTZ R155, R214, R211 ;  /* 0x000000d3d69b6220 */ /* 0x000fe20000410000 */
[C---:B------:R-:W-:Y:S01]  /*5220*/  LOP3.LUT P0, RZ, R206.reuse, 0xff0000, RZ, 0xc0, !PT ;  /* 0x00ff0000ceff7812 */ /* 0x040fe2000780c0ff */
[----:B------:R-:W-:Y:S01]  /*5230*/  FFMA.FTZ R210, R197, R153, R154 ;  /* 0x00000099c5d27223 */ /* 0x000fe2000001009a */
[----:B------:R-:W-:Y:S01]  /*5240*/  LOP3.LUT P6, RZ, R206, 0xff000000, RZ, 0xc0, !PT ;  /* 0xff000000ceff7812 */ /* 0x000fe200078cc0ff */
[----:B------:R-:W-:Y:S01]  /*5250*/  FADD.FTZ R104, R104, R191 ;  /* 0x000000bf68687221 */ /* 0x000fe20000010000 */
[----:B------:R-:W-:Y:S01]  /*5260*/  PRMT R148, R133, 0x7632, R148 ;  /* 0x0000763285947816 */ /* 0x000fe20000000094 */
[----:B------:R-:W-:Y:S01]  /*5270*/  FADD.FTZ R210, R195, -R210 ;  /* 0x800000d2c3d27221 */ /* 0x000fe20000010000 */
[----:B------:R-:W-:Y:S01]  /*5280*/  SHF.L.U32 R209, R133, 0x10, RZ ;  /* 0x0000001085d17819 */ /* 0x000fe200000006ff */
[----:B------:R-:W-:Y:S01]  /*5290*/  FADD.FTZ R105, R105, R208 ;  /* 0x000000d069697221 */ /* 0x000fe20000010000 */
[----:B------:R-:W-:Y:S01]  /*52a0*/  SHF.L.U32 R211, R148, 0x10, RZ ;  /* 0x0000001094d37819 */ /* 0x000fe200000006ff */
[----:B------:R-:W-:-:S02]  /*52b0*/  FADD.FTZ R148, R192, -R213 ;  /* 0x800000d5c0947221 */ /* 0x000fc40000010000 */
[C---:B------:R-:W-:Y:S01]  /*52c0*/  FFMA.FTZ R213, R200.reuse, R210, R209 ;  /* 0x000000d2c8d57223 */ /* 0x040fe200000100d1 */
[----:B------:R-:W-:Y:S01]  /*52d0*/  MOV R209, RZ ;  /* 0x000000ff00d17202 */ /* 0x000fe20000000f00 */
[----:B------:R-:W-:Y:S01]  /*52e0*/  FFMA.FTZ R215, R200, R148, R211 ;  /* 0x00000094c8d77223 */ /* 0x000fe200000100d3 */
[----:B------:R-:W-:Y:S01]  /*52f0*/  @P0 SHF.L.U32 R212, R149, 0x10, RZ ;  /* 0x0000001095d40819 */ /* 0x000fe200000006ff */
[-C--:B------:R-:W-:Y:S01]  /*5300*/  FMUL.FTZ R213, R213, R152.reuse ;  /* 0x00000098d5d57220 */ /* 0x080fe20000410000 */
[----:B------:R-:W-:Y:S01]  /*5310*/  @P6 PRMT R149, R149, 0x7632, R149 ;  /* 0x0000763295956816 */ /* 0x000fe20000000095 */
[----:B------:R-:W-:Y:S01]  /*5320*/  FMUL.FTZ R215, R215, R152 ;  /* 0x00000098d7d77220 */ /* 0x000fe20000410000 */
[----:B------:R-:W-:Y:S01]  /*5330*/  HFMA2 R148, -RZ, RZ, 0, 0 ;  /* 0x00000000ff947431 */ /* 0x000fe200000001ff */
[----:B------:R-:W-:Y:S01]  /*5340*/  @P0 SHF.L.U32 R216, R61, 0x10, RZ ;  /* 0x000000103dd80819 */ /* 0x000fe200000006ff */
[----:B------:R-:W-:Y:S01]  /*5350*/  FMUL.FTZ R213, R213, UR11 ;  /* 0x0000000bd5d57c20 */ /* 0x000fe20008410000 */
[----:B------:R-:W-:Y:S01]  /*5360*/  @P6 SHF.L.U32 R217, R23, 0x10, RZ ;  /* 0x0000001017d96819 */ /* 0x000fe200000006ff */
[----:B------:R-:W-:Y:S01]  /*5370*/  FMUL.FTZ R214, R215, UR11 ;  /* 0x0000000bd7d67c20 */ /* 0x000fe20008410000 */
[----:B------:R-:W-:-:S02]  /*5380*/  @P6 SHF.L.U32 R149, R149, 0x10, RZ ;  /* 0x0000001095956819 */ /* 0x000fc400000006ff */
[----:B------:R-:W-:Y:S01]  /*5390*/  CS2R R210, SRZ ;  /* 0x0000000000d27805 */ /* 0x000fe2000001ff00 */
[----:B------:R-:W-:Y:S01]  /*53a0*/  @P0 FMUL.FTZ R209, R216, R213 ;  /* 0x000000d5d8d10220 */ /* 0x000fe20000410000 */
[----:B------:R-:W-:Y:S01]  /*53b0*/  @P0 FMUL.FTZ R211, R213, R212 ;  /* 0x000000d4d5d30220 */ /* 0x000fe20000410000 */
[----:B------:R-:W-:Y:S01]  /*53c0*/  @P6 FMUL.FTZ R148, R217, R214 ;  /* 0x000000d6d9946220 */ /* 0x000fe20000410000 */
[----:B------:R-:W-:Y:S01]  /*53d0*/  @P6 FMUL.FTZ R210, R214, R149 ;  /* 0x00000095d6d26220 */ /* 0x000fe20000410000 */
[----:B------:R-:W-:Y:S01]  /*53e0*/  LOP3.LUT P0, RZ, R207, 0xff, RZ, 0xc0, !PT ;  /* 0x000000ffcfff7812 */ /* 0x000fe2000780c0ff */
[-CC-:B------:R-:W-:Y:S01]  /*53f0*/  FFMA.FTZ R214, R193, R153.reuse, R154.reuse ;  /* 0x00000099c1d67223 */ /* 0x180fe2000001009a */
[----:B------:R-:W-:Y:S01]  /*5400*/  LOP3.LUT P6, RZ, R207, 0xff00, RZ, 0xc0, !PT ;  /* 0x0000ff00cfff7812 */ /* 0x000fe200078cc0ff */
[----:B------:R-:W-:Y:S01]  /*5410*/  FFMA.FTZ R216, R34, R153, R154 ;  /* 0x0000009922d87223 */ /* 0x000fe2000001009a */
[C---:B------:R-:W-:Y:S01]  /*5420*/  PRMT R212, R134.reuse, 0x7632, R212 ;  /* 0x0000763286d47816 */ /* 0x040fe200000000d4 */
[----:B------:R-:W-:Y:S01]  /*5430*/  FADD.FTZ R213, R189, -R214 ;  /* 0x800000d6bdd57221 */ /* 0x000fe20000010000 */
[----:B------:R-:W-:Y:S01]  /*5440*/  SHF.L.U32 R149, R134, 0x10, RZ ;  /* 0x0000001086957819 */ /* 0x000fe200000006ff */
[----:B------:R-:W-:Y:S01]  /*5450*/  FADD.FTZ R216, R33, -R216 ;  /* 0x800000d821d87221 */ /* 0x000fe20000010000 */
[----:B------:R-:W-:Y:S01]  /*5460*/  SHF.L.U32 R215, R212, 0x10, RZ ;  /* 0x00000010d4d77819 */ /* 0x000fe200000006ff */
[----:B------:R-:W-:-:S02]  /*5470*/  HFMA2 R212, -RZ, RZ, 0, 0 ;  /* 0x00000000ffd47431 */ /* 0x000fc400000001ff */
[----:B------:R-:W-:Y:S01]  /*5480*/  FADD.FTZ R106, R106, R211 ;  /* 0x000000d36a6a7221 */ /* 0x000fe20000010000 */
[C---:B------:R-:W-:Y:S01]  /*5490*/  FFMA.FTZ R213, R200.reuse, R213, R149 ;  /* 0x000000d5c8d57223 */ /* 0x040fe20000010095 */
        /* <DEDUP_REMOVED lines=10> */
[----:B------:R-:W-:Y:S01]  /*5540*/  @P6 SHF.L.U32 R150, R150, 0x10, RZ ;  /* 0x0000001096966819 */ /* 0x000fe200000006ff */
[----:B------:R-:W-:Y:S01]  /*5550*/  @P0 FMUL.FTZ R212, R218, R213 ;  /* 0x000000d5dad40220 */ /* 0x000fe20000410000 */
[----:B------:R-:W-:Y:S01]  /*5560*/  MOV R215, RZ ;  /* 0x000000ff00d77202 */ /* 0x000fe20000000f00 */
[----:B------:R-:W-:Y:S01]  /*5570*/  @P0 FMUL.FTZ R215, R213, R214 ;  /* 0x000000d6d5d70220 */ /* 0x000fe20000410000 */
[----:B------:R-:W-:Y:S01]  /*5580*/  ISETP.GE.U32.AND P0, PT, R206, RZ, PT ;  /* 0x000000ffce00720c */ /* 0x000fe20003f06070 */
[----:B------:R-:W-:Y:S01]  /*5590*/  @P6 FMUL.FTZ R149, R220, R217 ;  /* 0x000000d9dc956220 */ /* 0x000fe20000410000 */
[----:B------:R-:W-:Y:S01]  /*55a0*/  MOV R216, RZ ;  /* 0x000000ff00d87202 */ /* 0x000fe20000000f00 */
[----:B------:R-:W-:Y:S01]  /*55b0*/  @P6 FMUL.FTZ R216, R217, R150 ;  /* 0x00000096d9d86220 */ /* 0x000fe20000410000 */
[-CC-:B------:R-:W-:Y:S01]  /*55c0*/  FFMA.FTZ R217, R31, R153.reuse, R154.reuse ;  /* 0x000000991fd97223 */ /* 0x180fe2000001009a */
[----:B------:R-:W-:Y:S01]  /*55d0*/  ISETP.GE.U32.AND.EX P0, PT, R207, 0x1000000, PT, P0 ;  /* 0x01000000cf00780c */ /* 0x000fe20003f06100 */
[----:B------:R-:W-:Y:S01]  /*55e0*/  FFMA.FTZ R218, R156, R153, R154 ;  /* 0x000000999cda7223 */ /* 0x000fe2000001009a */
[----:B------:R-:W-:Y:S01]  /*55f0*/  PRMT R150, R135, 0x7632, R150 ;  /* 0x0000763287967816 */ /* 0x000fe20000000096 */
[----:B------:R-:W-:Y:S01]  /*5600*/  FADD.FTZ R214, R32, -R217 ;  /* 0x800000d920d67221 */ /* 0x000fe20000010000 */
[----:B------:R-:W-:Y:S01]  /*5610*/  LOP3.LUT P6, RZ, R207, 0xff0000, RZ, 0xc0, !PT ;  /* 0x00ff0000cfff7812 */ /* 0x000fe200078cc0ff */
[----:B------:R-:W-:Y:S01]  /*5620*/  FADD.FTZ R218, R35, -R218 ;  /* 0x800000da23da7221 */ /* 0x000fe20000010000 */
[----:B------:R-:W-:Y:S01]  /*5630*/  SHF.L.U32 R213, R135, 0x10, RZ ;  /* 0x0000001087d57819 */ /* 0x000fe200000006ff */
[----:B------:R-:W-:Y:S01]  /*5640*/  FADD.FTZ R107, R107, R210 ;  /* 0x000000d26b6b7221 */ /* 0x000fe20000010000 */
[----:B------:R-:W-:Y:S01]  /*5650*/  SHF.L.U32 R217, R150, 0x10, RZ ;  /* 0x0000001096d97819 */ /* 0x000fe200000006ff */
[----:B------:R-:W-:Y:S01]  /*5660*/  FADD.FTZ R108, R108, R215 ;  /* 0x000000d76c6c7221 */ /* 0x000fe20000010000 */
[----:B------:R-:W-:Y:S01]  /*5670*/  FADD.FTZ R109, R109, R216 ;  /* 0x000000d86d6d7221 */ /* 0x000fe20000010000 */
[----:B------:R-:W-:Y:S01]  /*5680*/  FFMA.FTZ R213, R200, R214, R213 ;  /* 0x000000d6c8d57223 */ /* 0x000fe200000100d5 */
[----:B------:R-:W-:-:S02]  /*5690*/  HFMA2 R214, -RZ, RZ, 0, 0 ;  /* 0x00000000ffd67431 */ /* 0x000fc400000001ff */
[----:B------:R-:W-:Y:S01]  /*56a0*/  FFMA.FTZ R217, R200, R218, R217 ;  /* 0x000000dac8d97223 */ /* 0x000fe200000100d9 */
[----:B------:R-:W-:Y:S01]  /*56b0*/  @P0 PRMT R219, R151, 0x7632, R219 ;  /* 0x0000763297db0816 */ /* 0x000fe200000000db */
[-C--:B------:R-:W-:Y:S01]  /*56c0*/  FMUL.FTZ R213, R213, R152.reuse ;  /* 0x00000098d5d57220 */ /* 0x080fe20000410000 */
[----:B------:R-:W-:Y:S01]  /*56d0*/  @P0 SHF.L.U32 R223, R25, 0x10, RZ ;  /* 0x0000001019df0819 */ /* 0x000fe200000006ff */
[----:B------:R-:W-:Y:S01]  /*56e0*/  FMUL.FTZ R217, R217, R152 ;  /* 0x00000098d9d97220 */ /* 0x000fe20000410000 */
[----:B------:R-:W-:Y:S01]  /*56f0*/  @P6 SHF.L.U32 R150, R151, 0x10, RZ ;  /* 0x0000001097966819 */ /* 0x000fe200000006ff */
[----:B------:R-:W-:Y:S01]  /*5700*/  FMUL.FTZ R213, R213, UR11 ;  /* 0x0000000bd5d57c20 */ /* 0x000fe20008410000 */
[----:B------:R-:W-:Y:S01]  /*5710*/  @P6 SHF.L.U32 R222, R63, 0x10, RZ ;  /* 0x000000103fde6819 */ /* 0x000fe200000006ff */
[----:B------:R-:W-:Y:S01]  /*5720*/  FMUL.FTZ R220, R217, UR11 ;  /* 0x0000000bd9dc7c20 */ /* 0x000fe20008410000 */
[----:B------:R-:W-:Y:S02]  /*5730*/  @P0 SHF.L.U32 R219, R219, 0x10, RZ ;  /* 0x00000010dbdb0819 */ /* 0x000fe400000006ff */
[----:B------:R-:W-:Y:S01]  /*5740*/  MOV R151, RZ ;  /* 0x000000ff00977202 */ /* 0x000fe20000000f00 */
[----:B------:R-:W-:Y:S01]  /*5750*/  @P6 FMUL.FTZ R151, R213, R150 ;  /* 0x00000096d5976220 */ /* 0x000fe20000410000 */
[----:B------:R-:W-:Y:S01]  /*5760*/  MOV R218, RZ ;  /* 0x000000ff00da7202 */ /* 0x000fe20000000f00 */
[----:B------:R-:W-:Y:S01]  /*5770*/  @P6 FMUL.FTZ R214, R222, R213 ;  /* 0x000000d5ded66220 */ /* 0x000fe20000410000 */
[----:B------:R-:W-:Y:S01]  /*5780*/  @P0 FMUL.FTZ R221, R223, R220 ;  /* 0x000000dcdfdd0220 */ /* 0x000fe20000410000 */
[----:B------:R-:W-:Y:S01]  /*5790*/  @P0 FMUL.FTZ R218, R220, R219 ;  /* 0x000000dbdcda0220 */ /* 0x000fe20000410000 */
[----:B------:R-:W-:Y:S01]  /*57a0*/  F2FP.BF16.F32.PACK_AB R150, R149, R212 ;  /* 0x000000d49596723e */ /* 0x000fe200000010ff */
[----:B------:R-:W-:Y:S01]  /*57b0*/  FADD.FTZ R110, R110, R151 ;  /* 0x000000976e6e7221 */ /* 0x000fe20000010000 */
[----:B------:R-:W-:Y:S01]  /*57c0*/  F2FP.BF16.F32.PACK_AB R149, R148, R209 ;  /* 0x000000d19495723e */ /* 0x000fe200000010ff */
[----:B------:R-:W-:Y:S01]  /*57d0*/  FADD.FTZ R111, R111, R218 ;  /* 0x000000da6f6f7221 */ /* 0x000fe20000010000 */
[----:B------:R-:W-:-:S02]  /*57e0*/  F2FP.BF16.F32.PACK_AB R151, R221, R214 ;  /* 0x000000d6dd97723e */ /* 0x000fc400000010ff */
[----:B------:R-:W-:Y:S01]  /*57f0*/  F2FP.BF16.F32.PACK_AB R148, R155, R190 ;  /* 0x000000be9b94723e */ /* 0x000fe200000010ff */
[----:B------:R-:W-:Y:S06]  /*5800*/  BRA `(.L_x_720) ;  /* 0x0000000800007947 */ /* 0x000fec0003800000 */
.L_x_719:
[C---:B------:R-:W-:Y:S01]  /*5810*/  LOP3.LUT P0, RZ, R206.reuse, 0xff, RZ, 0xc0, !PT ;  /* 0x000000ffceff7812 */ /* 0x040fe2000780c0ff */
        /* <DEDUP_REMOVED lines=8> */
[----:B------:R-:W-:Y:S01]  /*58a0*/  HFMA2 R155, -RZ, RZ, 0, 0 ;  /* 0x00000000ff9b7431 */ /* 0x000fe200000001ff */
[----:B------:R-:W-:Y:S01]  /*58b0*/  MOV R130, RZ ;  /* 0x000000ff00827202 */ /* 0x000fe20000000f00 */
[----:B-----5:R-:W-:Y:S01]  /*58c0*/  FFMA.FTZ R191, R200, R191, R129 ;  /* 0x000000bfc8bf7223 */ /* 0x020fe20000010081 */
[----:B------:R-:W-:-:S02]  /*58d0*/  HFMA2 R190, -RZ, RZ, 0, 0 ;  /* 0x00000000ffbe7431 */ /* 0x000fc400000001ff */
        /* <DEDUP_REMOVED lines=10> */
[----:B------:R-:W-:Y:S01]  /*5980*/  HFMA2 R222, -RZ, RZ, 0, 0 ;  /* 0x00000000ffde7431 */ /* 0x000fe200000001ff */
[----:B------:R-:W-:Y:S01]  /*5990*/  MOV R129, RZ ;  /* 0x000000ff00817202 */ /* 0x000fe20000000f00 */
[-C--:B------:R-:W-:Y:S01]  /*59a0*/  @P6 FMUL.FTZ R130, R209, R148.reuse ;  /* 0x00000094d1826220 */ /* 0x080fe20000410000 */
[----:B------:R-:W-:Y:S01]  /*59b0*/  @P6 FMUL.FTZ R155, R211, R148 ;  /* 0x00000094d39b6220 */ /* 0x000fe20000410000 */
[-C--:B------:R-:W-:Y:S01]  /*59c0*/  @P0 FMUL.FTZ R129, R208, R131.reuse ;  /* 0x00000083d0810220 */ /* 0x080fe20000410000 */
[----:B------:R-:W-:Y:S01]  /*59d0*/  LOP3.LUT P6, RZ, R206, 0xff000000, RZ, 0xc0, !PT ;  /* 0xff000000ceff7812 */ /* 0x000fe200078cc0ff */
[----:B------:R-:W-:Y:S01]  /*59e0*/  @P0 FMUL.FTZ R190, R210, R131 ;  /* 0x00000083d2be0220 */ /* 0x000fe20000410000 */
[----:B------:R-:W-:Y:S01]  /*59f0*/  PRMT R208, R133, 0x7632, R208 ;  /* 0x0000763285d07816 */ /* 0x000fe200000000d0 */
[-CC-:B------:R-:W-:Y:S01]  /*5a00*/  FFMA.FTZ R209, R194, R153.reuse, R154.reuse ;  /* 0x00000099c2d17223 */ /* 0x180fe2000001009a */
[----:B------:R-:W-:Y:S01]  /*5a10*/  LOP3.LUT P0, RZ, R206, 0xff0000, RZ, 0xc0, !PT ;  /* 0x00ff0000ceff7812 */ /* 0x000fe2000780c0ff */
[----:B------:R-:W-:Y:S01]  /*5a20*/  FFMA.FTZ R148, R197, R153, R154 ;  /* 0x00000099c5947223 */ /* 0x000fe2000001009a */
[----:B------:R-:W-:Y:S01]  /*5a30*/  SHF.L.U32 R208, R208, 0x10, RZ ;  /* 0x00000010d0d07819 */ /* 0x000fe200000006ff */
[----:B------:R-:W-:Y:S01]  /*5a40*/  FADD.FTZ R209, R192, -R209 ;  /* 0x800000d1c0d17221 */ /* 0x000fe20000010000 */
[----:B------:R-:W-:Y:S01]  /*5a50*/  SHF.L.U32 R131, R133, 0x10, RZ ;  /* 0x0000001085837819 */ /* 0x000fe200000006ff */
[----:B------:R-:W-:Y:S01]  /*5a60*/  FADD.FTZ R211, R195, -R148 ;  /* 0x80000094c3d37221 */ /* 0x000fe20000010000 */
[----:B------:R-:W-:-:S02]  /*5a70*/  HFMA2 R148, -RZ, RZ, 0, 0 ;  /* 0x00000000ff947431 */ /* 0x000fc400000001ff */
[C---:B------:R-:W-:Y:S01]  /*5a80*/  FFMA.FTZ R208, R200.reuse, R209, R208 ;  /* 0x000000d1c8d07223 */ /* 0x040fe200000100d0 */
[----:B------:R-:W-:Y:S02]  /*5a90*/  HFMA2 R209, -RZ, RZ, 0, 0 ;  /* 0x00000000ffd17431 */ /* 0x000fe400000001ff */
[----:B------:R-:W-:Y:S01]  /*5aa0*/  FFMA.FTZ R211, R200, R211, R131 ;  /* 0x000000d3c8d37223 */ /* 0x000fe20000010083 */
[----:B------:R-:W-:Y:S01]  /*5ab0*/  @P6 PRMT R213, R149, 0x7632, R213 ;  /* 0x0000763295d56816 */ /* 0x000fe200000000d5 */
[-C--:B------:R-:W-:Y:S01]  /*5ac0*/  FMUL.FTZ R212, R208, R152.reuse ;  /* 0x00000098d0d47220 */ /* 0x080fe20000410000 */
[----:B------:R-:W-:Y:S01]  /*5ad0*/  @P6 SHF.L.U32 R215, R23, 0x10, RZ ;  /* 0x0000001017d76819 */ /* 0x000fe200000006ff */
[----:B------:R-:W-:Y:S01]  /*5ae0*/  FADD.FTZ R104, R104, R129 ;  /* 0x0000008168687221 */ /* 0x000fe20000010000 */
[----:B------:R-:W-:Y:S01]  /*5af0*/  @P0 SHF.L.U32 R214, R149, 0x10, RZ ;  /* 0x0000001095d60819 */ /* 0x000fe200000006ff */
[----:B------:R-:W-:Y:S01]  /*5b00*/  FMUL.FTZ R149, R211, R152 ;  /* 0x00000098d3957220 */ /* 0x000fe20000410000 */
[----:B------:R-:W-:Y:S01]  /*5b10*/  @P6 SHF.L.U32 R213, R213, 0x10, RZ ;  /* 0x00000010d5d56819 */ /* 0x000fe200000006ff */
[----:B------:R-:W-:Y:S01]  /*5b20*/  FMUL.FTZ R212, R212, UR11 ;  /* 0x0000000bd4d47c20 */ /* 0x000fe20008410000 */
[----:B------:R-:W-:Y:S01]  /*5b30*/  @P0 SHF.L.U32 R216, R61, 0x10, RZ ;  /* 0x000000103dd80819 */ /* 0x000fe200000006ff */
[----:B------:R-:W-:Y:S01]  /*5b40*/  FMUL.FTZ R149, R149, UR11 ;  /* 0x0000000b95957c20 */ /* 0x000fe20008410000 */
[----:B------:R-:W-:Y:S01]  /*5b50*/  MOV R210, RZ ;  /* 0x000000ff00d27202 */ /* 0x000fe20000000f00 */
[-C--:B------:R-:W-:Y:S01]  /*5b60*/  @P6 FMUL.FTZ R210, R213, R212.reuse ;  /* 0x000000d4d5d26220 */ /* 0x080fe20000410000 */
[----:B------:R-:W-:Y:S01]  /*5b70*/  @P6 FMUL.FTZ R148, R215, R212 ;  /* 0x000000d4d7946220 */ /* 0x000fe20000410000 */
[----:B------:R-:W-:Y:S01]  /*5b80*/  MOV R131, RZ ;  /* 0x000000ff00837202 */ /* 0x000fe20000000f00 */
[--C-:B------:R-:W-:Y:S01]  /*5b90*/  FFMA.FTZ R212, R193, R153, R154.reuse ;  /* 0x00000099c1d47223 */ /* 0x100fe2000001009a */
[-C--:B------:R-:W-:Y:S01]  /*5ba0*/  @P0 FMUL.FTZ R131, R214, R149.reuse ;  /* 0x00000095d6830220 */ /* 0x080fe20000410000 */
[----:B------:R-:W-:Y:S01]  /*5bb0*/  @P0 FMUL.FTZ R209, R216, R149 ;  /* 0x00000095d8d10220 */ /* 0x000fe20000410000 */
[----:B------:R-:W-:Y:S01]  /*5bc0*/  LOP3.LUT P0, RZ, R207, 0xff, RZ, 0xc0, !PT ;  /* 0x000000ffcfff7812 */ /* 0x000fe2000780c0ff */
[----:B------:R-:W-:Y:S01]  /*5bd0*/  FFMA.FTZ R214, R34, R153, R154 ;  /* 0x0000009922d67223 */ /* 0x000fe2000001009a */
[----:B------:R-:W-:Y:S01]  /*5be0*/  PRMT R215, R134, 0x7632, R215 ;  /* 0x0000763286d77816 */ /* 0x000fe200000000d7 */
[----:B------:R-:W-:Y:S01]  /*5bf0*/  FADD.FTZ R213, R189, -R212 ;  /* 0x800000d4bdd57221 */ /* 0x000fe20000010000 */
[----:B------:R-:W-:-:S02]  /*5c00*/  LOP3.LUT P6, RZ, R207, 0xff00, RZ, 0xc0, !PT ;  /* 0x0000ff00cfff7812 */ /* 0x000fc400078cc0ff */
[----:B------:R-:W-:Y:S02]  /*5c10*/  CS2R R216, SRZ ;  /* 0x0000000000d87805 */ /* 0x000fe4000001ff00 */
[----:B------:R-:W-:Y:S01]  /*5c20*/  SHF.L.U32 R149, R134, 0x10, RZ ;  /* 0x0000001086957819 */ /* 0x000fe200000006ff */
[----:B------:R-:W-:Y:S01]  /*5c30*/  FADD.FTZ R105, R105, R130 ;  /* 0x0000008269697221 */ /* 0x000fe20000010000 */
[----:B------:R-:W-:Y:S01]  /*5c40*/  SHF.L.U32 R212, R215, 0x10, RZ ;  /* 0x00000010d7d47819 */ /* 0x000fe200000006ff */
[----:B------:R-:W-:Y:S01]  /*5c50*/  FADD.FTZ R215, R33, -R214 ;  /* 0x800000d621d77221 */ /* 0x000fe20000010000 */
[----:B------:R-:W-:Y:S01]  /*5c60*/  FADD.FTZ R106, R106, R131 ;  /* 0x000000836a6a7221 */ /* 0x000fe20000010000 */
[C---:B------:R-:W-:Y:S01]  /*5c70*/  FFMA.FTZ R213, R200.reuse, R213, R149 ;  /* 0x000000d5c8d57223 */ /* 0x040fe20000010095 */
[----:B------:R-:W-:Y:S02]  /*5c80*/  HFMA2 R149, -RZ, RZ, 0, 0 ;  /* 0x00000000ff957431 */ /* 0x000fe400000001ff */
[----:B------:R-:W-:Y:S01]  /*5c90*/  FFMA.FTZ R214, R200, R215, R212 ;  /* 0x000000d7c8d67223 */ /* 0x000fe200000100d4 */
[----:B------:R-:W-:Y:S01]  /*5ca0*/  @P0 SHF.L.U32 R218, R150, 0x10, RZ ;  /* 0x0000001096da0819 */ /* 0x000fe200000006ff */
[-C--:B------:R-:W-:Y:S01]  /*5cb0*/  FMUL.FTZ R215, R213, R152.reuse ;  /* 0x00000098d5d77220 */ /* 0x080fe20000410000 */
[----:B------:R-:W-:Y:S01]  /*5cc0*/  @P0 SHF.L.U32 R220, R62, 0x10, RZ ;  /* 0x000000103edc0819 */ /* 0x000fe200000006ff */
[----:B------:R-:W-:Y:S01]  /*5cd0*/  FADD.FTZ R107, R107, R210 ;  /* 0x000000d26b6b7221 */ /* 0x000fe20000010000 */
[----:B------:R-:W-:Y:S01]  /*5ce0*/  @P6 PRMT R219, R150, 0x7632, R219 ;  /* 0x0000763296db6816 */ /* 0x000fe200000000db */
[----:B------:R-:W-:Y:S01]  /*5cf0*/  FMUL.FTZ R215, R215, UR11 ;  /* 0x0000000bd7d77c20 */ /* 0x000fe20008410000 */
[----:B------:R-:W-:Y:S01]  /*5d00*/  FMUL.FTZ R150, R214, R152 ;  /* 0x00000098d6967220 */ /* 0x000fe20000410000 */
[----:B------:R-:W-:-:S02]  /*5d10*/  MOV R212, RZ ;  /* 0x000000ff00d47202 */ /* 0x000fc40000000f00 */
[----:B------:R-:W-:Y:S01]  /*5d20*/  @P6 SHF.L.U32 R221, R24, 0x10, RZ ;  /* 0x0000001018dd6819 */ /* 0x000fe200000006ff */
[-C--:B------:R-:W-:Y:S01]  /*5d30*/  @P0 FMUL.FTZ R217, R218, R215.reuse ;  /* 0x000000d7dad90220 */ /* 0x080fe20000410000 */
[----:B------:R-:W-:Y:S01]  /*5d40*/  @P6 SHF.L.U32 R219, R219, 0x10, RZ ;  /* 0x00000010dbdb6819 */ /* 0x000fe200000006ff */
[----:B------:R-:W-:Y:S01]  /*5d50*/  @P0 FMUL.FTZ R212, R220, R215 ;  /* 0x000000d7dcd40220 */ /* 0x000fe20000410000 */
[----:B------:R-:W-:Y:S01]  /*5d60*/  FMUL.FTZ R150, R150, UR11 ;  /* 0x0000000b96967c20 */ /* 0x000fe20008410000 */
[----:B------:R-:W-:Y:S01]  /*5d70*/  ISETP.GE.U32.AND P0, PT, R206, RZ, PT ;  /* 0x000000ffce00720c */ /* 0x000fe20003f06070 */
[-C--:B------:R-:W-:Y:S01]  /*5d80*/  FFMA.FTZ R215, R31, R153.reuse, R154 ;  /* 0x000000991fd77223 */ /* 0x080fe2000001009a */
[----:B------:R-:W-:Y:S01]  /*5d90*/  PRMT R218, R135, 0x7632, R218 ;  /* 0x0000763287da7816 */ /* 0x000fe200000000da */
[-C--:B------:R-:W-:Y:S01]  /*5da0*/  @P6 FMUL.FTZ R216, R219, R150.reuse ;  /* 0x00000096dbd86220 */ /* 0x080fe20000410000 */
[----:B------:R-:W-:Y:S01]  /*5db0*/  @P6 FMUL.FTZ R149, R221, R150 ;  /* 0x00000096dd956220 */ /* 0x000fe20000410000 */
[C---:B------:R-:W-:Y:S01]  /*5dc0*/  ISETP.GE.U32.AND.EX P0, PT, R207.reuse, 0x1000000, PT, P0 ;  /* 0x01000000cf00780c */ /* 0x040fe20003f06100 */
[----:B------:R-:W-:Y:S01]  /*5dd0*/  FFMA.FTZ R150, R156, R153, R154 ;  /* 0x000000999c967223 */ /* 0x000fe2000001009a */
[----:B------:R-:W-:Y:S01]  /*5de0*/  LOP3.LUT P6, RZ, R207, 0xff0000, RZ, 0xc0, !PT ;  /* 0x00ff0000cfff7812 */ /* 0x000fe200078cc0ff */
[----:B------:R-:W-:Y:S01]  /*5df0*/  FADD.FTZ R215, R32, -R215 ;  /* 0x800000d720d77221 */ /* 0x000fe20000010000 */
[----:B------:R-:W-:Y:S01]  /*5e00*/  SHF.L.U32 R219, R135, 0x10, RZ ;  /* 0x0000001087db7819 */ /* 0x000fe200000006ff */
[----:B------:R-:W-:Y:S01]  /*5e10*/  FADD.FTZ R221, R35, -R150 ;  /* 0x8000009623dd7221 */ /* 0x000fe20000010000 */
[----:B------:R-:W-:Y:S01]  /*5e20*/  SHF.L.U32 R218, R218, 0x10, RZ ;  /* 0x00000010dada7819 */ /* 0x000fe200000006ff */
[----:B------:R-:W-:Y:S01]  /*5e30*/  FADD.FTZ R108, R108, R217 ;  /* 0x000000d96c6c7221 */ /* 0x000fe20000010000 */
[----:B------:R-:W-:Y:S01]  /*5e40*/  MOV R220, RZ ;  /* 0x000000ff00dc7202 */ /* 0x000fe20000000f00 */
[----:B------:R-:W-:Y:S01]  /*5e50*/  FFMA.FTZ R219, R200, R215, R219 ;  /* 0x000000d7c8db7223 */ /* 0x000fe200000100db */
[----:B------:R-:W-:-:S02]  /*5e60*/  HFMA2 R215, -RZ, RZ, 0, 0 ;  /* 0x00000000ffd77431 */ /* 0x000fc400000001ff */
[----:B------:R-:W-:Y:S01]  /*5e70*/  FFMA.FTZ R224, R200, R221, R218 ;  /* 0x000000ddc8e07223 */ /* 0x000fe200000100da */
[----:B------:R-:W-:Y:S01]  /*5e80*/  FADD.FTZ R109, R109, R216 ;  /* 0x000000d86d6d7221 */ /* 0x000fe20000010000 */
[----:B------:R-:W-:Y:S01]  /*5e90*/  @P0 PRMT R225, R151, 0x7632, R225 ;  /* 0x0000763297e10816 */ /* 0x000fe200000000e1 */
[-C--:B------:R-:W-:Y:S01]  /*5ea0*/  FMUL.FTZ R150, R219, R152.reuse ;  /* 0x00000098db967220 */ /* 0x080fe20000410000 */
[----:B------:R-:W-:Y:S01]  /*5eb0*/  FMUL.FTZ R218, R224, R152 ;  /* 0x00000098e0da7220 */ /* 0x000fe20000410000 */
[----:B------:R-:W-:Y:S02]  /*5ec0*/  @P6 SHF.L.U32 R221, R151, 0x10, RZ ;  /* 0x0000001097dd6819 */ /* 0x000fe400000006ff */
[----:B------:R-:W-:Y:S01]  /*5ed0*/  @P6 SHF.L.U32 R223, R63, 0x10, RZ ;  /* 0x000000103fdf6819 */ /* 0x000fe200000006ff */
[----:B------:R-:W-:Y:S01]  /*5ee0*/  FMUL.FTZ R150, R150, UR11 ;  /* 0x0000000b96967c20 */ /* 0x000fe20008410000 */
[----:B------:R-:W-:Y:S01]  /*5ef0*/  @P0 SHF.L.U32 R227, R25, 0x10, RZ ;  /* 0x0000001019e30819 */ /* 0x000fe200000006ff */
[----:B------:R-:W-:Y:S01]  /*5f00*/  FMUL.FTZ R218, R218, UR11 ;  /* 0x0000000bdada7c20 */ /* 0x000fe20008410000 */
[----:B------:R-:W-:Y:S01]  /*5f10*/  @P0 SHF.L.U32 R225, R225, 0x10, RZ ;  /* 0x00000010e1e10819 */ /* 0x000fe200000006ff */
[-C--:B------:R-:W-:Y:S01]  /*5f20*/  @P6 FMUL.FTZ R215, R223, R150.reuse ;  /* 0x00000096dfd76220 */ /* 0x080fe20000410000 */
[----:B------:R-:W-:Y:S01]  /*5f30*/  MOV R151, RZ ;  /* 0x000000ff00977202 */ /* 0x000fe20000000f00 */
[----:B------:R-:W-:Y:S01]  /*5f40*/  @P6 FMUL.FTZ R151, R221, R150 ;  /* 0x00000096dd976220 */ /* 0x000fe20000410000 */
[-C--:B------:R-:W-:Y:S01]  /*5f50*/  @P0 FMUL.FTZ R222, R227, R218.reuse ;  /* 0x000000dae3de0220 */ /* 0x080fe20000410000 */
[----:B------:R-:W-:Y:S01]  /*5f60*/  @P0 FMUL.FTZ R220, R225, R218 ;  /* 0x000000dae1dc0220 */ /* 0x000fe20000410000 */
[----:B------:R-:W-:Y:S01]  /*5f70*/  F2FP.BF16.F32.PACK_AB R150, R149, R212 ;  /* 0x000000d49596723e */ /* 0x000fe200000010ff */
[----:B------:R-:W-:Y:S01]  /*5f80*/  FADD.FTZ R110, R110, R151 ;  /* 0x000000976e6e7221 */ /* 0x000fe20000010000 */
[----:B------:R-:W-:Y:S01]  /*5f90*/  F2FP.BF16.F32.PACK_AB R149, R148, R209 ;  /* 0x000000d19495723e */ /* 0x000fe200000010ff */
[----:B------:R-:W-:Y:S01]  /*5fa0*/  FADD.FTZ R111, R111, R220 ;  /* 0x000000dc6f6f7221 */ /* 0x000fe20000010000 */
[----:B------:R-:W-:-:S02]  /*5fb0*/  F2FP.BF16.F32.PACK_AB R131, R224, R219 ;  /* 0x000000dbe083723e */ /* 0x000fc400000010ff */
[----:B------:R-:W-:Y:S02]  /*5fc0*/  F2FP.BF16.F32.PACK_AB R130, R214, R213 ;  /* 0x000000d5d682723e */ /* 0x000fe400000010ff */
[----:B------:R-:W-:Y:S02]  /*5fd0*/  F2FP.BF16.F32.PACK_AB R129, R208, R211 ;  /* 0x000000d3d081723e */ /* 0x000fe400000010ff */
[----:B------:R-:W-:Y:S02]  /*5fe0*/  F2FP.BF16.F32.PACK_AB R128, R128, R191 ;  /* 0x000000bf8080723e */ /* 0x000fe400000010ff */
[----:B------:R-:W-:Y:S02]  /*5ff0*/  F2FP.BF16.F32.PACK_AB R151, R222, R215 ;  /* 0x000000d7de97723e */ /* 0x000fe400000010ff */
[----:B------:R-:W-:-:S07]  /*6000*/  F2FP.BF16.F32.PACK_AB R148, R155, R190 ;  /* 0x000000be9b94723e */ /* 0x000fce00000010ff */
.L_x_720:
        /* <DEDUP_REMOVED lines=9> */
.L_x_718:
[----:B------:R-:W-:Y:S05]  /*60a0*/  BSYNC.RECONVERGENT B1 ;  /* 0x0000000000017941 */ /* 0x000fea0003800200 */
.L_x_717:
        /* <DEDUP_REMOVED lines=9> */
[----:B------:R-:W-:Y:S01]  /*6140*/  LOP3.LUT P6, RZ, R204, 0xff, RZ, 0xc0, !PT ;  /* 0x000000ffccff7812 */ /* 0x000fe200078cc0ff */
[----:B------:R-:W-:Y:S01]  /*6150*/  HFMA2 R155, -RZ, RZ, 0, 0 ;  /* 0x00000000ff9b7431 */ /* 0x000fe200000001ff */
[----:B------:R-:W-:Y:S01]  /*6160*/  SHF.L.U32 R191, R136, 0x10, RZ ;  /* 0x0000001088bf7819 */ /* 0x000fe200000006ff */
[----:B------:R-:W-:Y:S01]  /*6170*/  FADD.FTZ R129, R158, -R129 ;  /* 0x800000819e817221 */ /* 0x000fe20000010000 */
[----:B------:R-:W-:Y:S01]  /*6180*/  MOV R131, RZ ;  /* 0x000000ff00837202 */ /* 0x000fe20000000f00 */
[-CC-:B------:R-:W-:Y:S01]  /*6190*/  FFMA.FTZ R130, R166, R153.reuse, R154.reuse ;  /* 0x00000099a6827223 */ /* 0x180fe2000001009a */
[----:B------:R-:W-:Y:S01]  /*61a0*/  FFMA.FTZ R219, R163, R153, R154 ;  /* 0x00000099a3db7223 */ /* 0x000fe2000001009a */
[----:B-----5:R-:W-:-:S03]  /*61b0*/  FFMA.FTZ R191, R200, R129, R191 ;  /* 0x00000081c8bf7223 */ /* 0x020fc600000100bf */
[----:B------:R-:W-:Y:S01]  /*61c0*/  FADD.FTZ R219, R164, -R219 ;  /* 0x800000dba4db7221 */ /* 0x000fe20000010000 */
[----:B------:R-:W-:Y:S02]  /*61d0*/  FMUL.FTZ R128, R191, R152 ;  /* 0x00000098bf807220 */ /* 0x000fe40000410000 */
[----:B------:R-:W-:Y:S02]  /*61e0*/  @P6 SHF.L.U32 R129, R148, 0x10, RZ ;  /* 0x0000001094816819 */ /* 0x000fe400000006ff */
[----:B------:R-:W-:Y:S01]  /*61f0*/  @P6 SHF.L.U32 R209, R44, 0x10, RZ ;  /* 0x000000102cd16819 */ /* 0x000fe200000006ff */
[----:B------:R-:W-:-:S04]  /*6200*/  FMUL.FTZ R128, R128, UR11 ;  /* 0x0000000b80807c20 */ /* 0x000fc80008410000 */
[----:B------:R-:W-:Y:S01]  /*6210*/  @P6 FMUL.FTZ R131, R128, R129 ;  /* 0x0000008180836220 */ /* 0x000fe20000410000 */
[----:B------:R-:W-:Y:S01]  /*6220*/  @P6 FMUL.FTZ R155, R209, R128 ;  /* 0x00000080d19b6220 */ /* 0x000fe20000410000 */
[----:B------:R-:W-:Y:S01]  /*6230*/  LOP3.LUT P6, RZ, R204, 0xff00, RZ, 0xc0, !PT ;  /* 0x0000ff00ccff7812 */ /* 0x000fe200078cc0ff */
[----:B------:R-:W-:Y:S01]  /*6240*/  FFMA.FTZ R209, R159, R153, R154 ;  /* 0x000000999fd17223 */ /* 0x000fe2000001009a */
[----:B------:R-:W-:Y:S01]  /*6250*/  PRMT R128, R136, 0x7632, R128 ;  /* 0x0000763288807816 */ /* 0x000fe20000000080 */
[----:B------:R-:W-:Y:S02]  /*6260*/  FADD.FTZ R112, R112, R131 ;  /* 0x0000008370707221 */ /* 0x000fe40000010000 */
[----:B------:R-:W-:Y:S01]  /*6270*/  FADD.FTZ R209, R160, -R209 ;  /* 0x800000d1a0d17221 */ /* 0x000fe20000010000 */
[----:B------:R-:W-:Y:S01]  /*6280*/  SHF.L.U32 R129, R128, 0x10, RZ ;  /* 0x0000001080817819 */ /* 0x000fe200000006ff */
[----:B------:R-:W-:Y:S01]  /*6290*/  FADD.FTZ R128, R165, -R130 ;  /* 0x80000082a5807221 */ /* 0x000fe20000010000 */
[----:B------:R-:W-:-:S03]  /*62a0*/  MOV R130, RZ ;  /* 0x000000ff00827202 */ /* 0x000fc60000000f00 */
[----:B------:R-:W-:Y:S02]  /*62b0*/  FFMA.FTZ R128, R200, R128, R129 ;  /* 0x00000080c8807223 */ /* 0x000fe40000010081 */
[----:B------:R-:W-:Y:S01]  /*62c0*/  @P6 PRMT R190, R148, 0x7632, R190 ;  /* 0x0000763294be6816 */ /* 0x000fe200000000be */
[----:B------:R-:W-:Y:S02]  /*62d0*/  HFMA2 R148, -RZ, RZ, 0, 0 ;  /* 0x00000000ff947431 */ /* 0x000fe400000001ff */
[----:B------:R-:W-:Y:S01]  /*62e0*/  FMUL.FTZ R129, R128, R152 ;  /* 0x0000009880817220 */ /* 0x000fe20000410000 */
[----:B------:R-:W-:Y:S02]  /*62f0*/  @P6 SHF.L.U32 R208, R14, 0x10, RZ ;  /* 0x000000100ed06819 */ /* 0x000fe400000006ff */
[----:B------:R-:W-:Y:S01]  /*6300*/  @P6 SHF.L.U32 R190, R190, 0x10, RZ ;  /* 0x00000010bebe6819 */ /* 0x000fe200000006ff */
[----:B------:R-:W-:Y:S01]  /*6310*/  FMUL.FTZ R129, R129, UR11 ;  /* 0x0000000b81817c20 */ /* 0x000fe20008410000 */
[----:B------:R-:W-:-:S03]  /*6320*/  F2FP.BF16.F32.PACK_AB R128, R128, R191 ;  /* 0x000000bf8080723e */ /* 0x000fc600000010ff */
[----:B------:R-:W-:Y:S01]  /*6330*/  @P6 FMUL.FTZ R130, R129, R190 ;  /* 0x000000be81826220 */ /* 0x000fe20000410000 */
[----:B------:R-:W-:Y:S01]  /*6340*/  @P6 FMUL.FTZ R148, R208, R129 ;  /* 0x00000081d0946220 */ /* 0x000fe20000410000 */
[----:B------:R-:W-:Y:S01]  /*6350*/  LOP3.LUT P6, RZ, R204, 0xff0000, RZ, 0xc0, !PT ;  /* 0x00ff0000ccff7812 */ /* 0x000fe200078cc0ff */
[----:B------:R-:W-:Y:S01]  /*6360*/  HFMA2 R190, -RZ, RZ, 0, 0 ;  /* 0x00000000ffbe7431 */ /* 0x000fe200000001ff */
[----:B------:R-:W-:Y:S01]  /*6370*/  SHF.L.U32 R129, R137, 0x10, RZ ;  /* 0x0000001089817819 */ /* 0x000fe200000006ff */
[----:B------:R-:W-:Y:S01]  /*6380*/  FADD.FTZ R113, R113, R130 ;  /* 0x0000008271717221 */ /* 0x000fe20000010000 */
[----:B------:R-:W-:-:S03]  /*6390*/  F2FP.BF16.F32.PACK_AB R148, R148, R155 ;  /* 0x0000009b9494723e */ /* 0x000fc600000010ff */
[----:B------:R-:W-:Y:S01]  /*63a0*/  FFMA.FTZ R129, R200, R209, R129 ;  /* 0x000000d1c8817223 */ /* 0x000fe20000010081 */
[----:B------:R-:W-:-:S03]  /*63b0*/  MOV R209, RZ ;  /* 0x000000ff00d17202 */ /* 0x000fc60000000f00 */
[----:B------:R-:W-:Y:S02]  /*63c0*/  FMUL.FTZ R208, R129, R152 ;  /* 0x0000009881d07220 */ /* 0x000fe40000410000 */
[----:B------:R-:W-:Y:S02]  /*63d0*/  @P6 SHF.L.U32 R210, R149, 0x10, RZ ;  /* 0x0000001095d26819 */ /* 0x000fe400000006ff */
[----:B------:R-:W-:Y:S01]  /*63e0*/  @P6 SHF.L.U32 R212, R45, 0x10, RZ ;  /* 0x000000102dd46819 */ /* 0x000fe200000006ff */
[----:B------:R-:W-:Y:S01]  /*63f0*/  FMUL.FTZ R211, R208, UR11 ;  /* 0x0000000bd0d37c20 */ /* 0x000fe20008410000 */
[----:B------:R-:W-:Y:S01]  /*6400*/  PRMT R149, R137, 0x7632, R149 ;  /* 0x0000763289957816 */ /* 0x000fe20000000095 */
[----:B------:R-:W-:Y:S02]  /*6410*/  FFMA.FTZ R208, R168, R153, R154 ;  /* 0x00000099a8d07223 */ /* 0x000fe4000001009a */
[----:B------:R-:W-:Y:S01]  /*6420*/  @P6 FMUL.FTZ R209, R211, R210 ;  /* 0x000000d2d3d16220 */ /* 0x000fe20000410000 */
[----:B------:R-:W-:Y:S01]  /*6430*/  @P6 FMUL.FTZ R190, R212, R211 ;  /* 0x000000d3d4be6220 */ /* 0x000fe20000410000 */
[----:B------:R-:W-:Y:S01]  /*6440*/  LOP3.LUT P6, RZ, R204, 0xff000000, RZ, 0xc0, !PT ;  /* 0xff000000ccff7812 */ /* 0x000fe200078cc0ff */
[----:B------:R-:W-:Y:S01]  /*6450*/  FADD.FTZ R208, R167, -R208 ;  /* 0x800000d0a7d07221 */ /* 0x000fe20000010000 */
[----:B------:R-:W-:Y:S01]  /*6460*/  SHF.L.U32 R211, R149, 0x10, RZ ;  /* 0x0000001095d37819 */ /* 0x000fe200000006ff */
[----:B------:R-:W-:Y:S01]  /*6470*/  FADD.FTZ R114, R114, R209 ;  /* 0x000000d172727221 */ /* 0x000fe20000010000 */
[----:B------:R-:W-:-:S03]  /*6480*/  MOV R212, RZ ;  /* 0x000000ff00d47202 */ /* 0x000fc60000000f00 */
[----:B------:R-:W-:-:S04]  /*6490*/  FFMA.FTZ R208, R200, R208, R211 ;  /* 0x000000d0c8d07223 */ /* 0x000fc800000100d3 */
[C---:B------:R-:W-:Y:S01]  /*64a0*/  FMUL.FTZ R210, R208.reuse, R152 ;  /* 0x00000098d0d27220 */ /* 0x040fe20000410000 */
[----:B------:R-:W-:Y:S02]  /*64b0*/  F2FP.BF16.F32.PACK_AB R129, R208, R129 ;  /* 0x00000081d081723e */ /* 0x000fe400000010ff */
[----:B------:R-:W-:Y:S01]  /*64c0*/  @P6 PRMT R211, R149, 0x7632, R211 ;  /* 0x0000763295d36816 */ /* 0x000fe200000000d3 */
[----:B------:R-:W-:Y:S01]  /*64d0*/  HFMA2 R149, -RZ, RZ, 0, 0 ;  /* 0x00000000ff957431 */ /* 0x000fe200000001ff */
[----:B------:R-:W-:Y:S01]  /*64e0*/  @P6 SHF.L.U32 R213, R15, 0x10, RZ ;  /* 0x000000100fd56819 */ /* 0x000fe200000006ff */
[----:B------:R-:W-:Y:S01]  /*64f0*/  FMUL.FTZ R210, R210, UR11 ;  /* 0x0000000bd2d27c20 */ /* 0x000fe20008410000 */
[----:B------:R-:W-:-:S03]  /*6500*/  @P6 SHF.L.U32 R211, R211, 0x10, RZ ;  /* 0x00000010d3d36819 */ /* 0x000fc600000006ff */
[----:B------:R-:W-:Y:S01]  /*6510*/  @P6 FMUL.FTZ R149, R213, R210 ;  /* 0x000000d2d5956220 */ /* 0x000fe20000410000 */
[----:B------:R-:W-:Y:S01]  /*6520*/  FFMA.FTZ R213, R161, R153, R154 ;  /* 0x00000099a1d57223 */ /* 0x000fe2000001009a */
[----:B------:R-:W-:Y:S01]  /*6530*/  @P6 FMUL.FTZ R212, R210, R211 ;  /* 0x000000d3d2d46220 */ /* 0x000fe20000410000 */
[----:B------:R-:W-:Y:S01]  /*6540*/  LOP3.LUT P6, RZ, R205, 0xff, RZ, 0xc0, !PT ;  /* 0x000000ffcdff7812 */ /* 0x000fe200078cc0ff */
[----:B------:R-:W-:Y:S01]  /*6550*/  HFMA2 R210, -RZ, RZ, 0, 0 ;  /* 0x00000000ffd27431 */ /* 0x000fe200000001ff */
[----:B------:R-:W-:Y:S01]  /*6560*/  SHF.L.U32 R211, R138, 0x10, RZ ;  /* 0x000000108ad37819 */ /* 0x000fe200000006ff */
[----:B------:R-:W-:Y:S01]  /*6570*/  FADD.FTZ R213, R162, -R213 ;  /* 0x800000d5a2d57221 */ /* 0x000fe20000010000 */
[----:B------:R-:W-:Y:S01]  /*6580*/  FADD.FTZ R115, R115, R212 ;  /* 0x000000d473737221 */ /* 0x000fe20000010000 */
[----:B------:R-:W-:Y:S02]  /*6590*/  F2FP.BF16.F32.PACK_AB R149, R149, R190 ;  /* 0x000000be9595723e */ /* 0x000fe400000010ff */
[----:B------:R-:W-:Y:S01]  /*65a0*/  FFMA.FTZ R211, R200, R213, R211 ;  /* 0x000000d5c8d37223 */ /* 0x000fe200000100d3 */
[----:B------:R-:W-:-:S03]  /*65b0*/  MOV R213, RZ ;  /* 0x000000ff00d57202 */ /* 0x000fc60000000f00 */
[----:B------:R-:W-:Y:S02]  /*65c0*/  FMUL.FTZ R214, R211, R152 ;  /* 0x00000098d3d67220 */ /* 0x000fe40000410000 */
[----:B------:R-:W-:Y:S02]  /*65d0*/  @P6 SHF.L.U32 R215, R150, 0x10, RZ ;  /* 0x0000001096d76819 */ /* 0x000fe400000006ff */
[----:B------:R-:W-:Y:S01]  /*65e0*/  @P6 SHF.L.U32 R217, R46, 0x10, RZ ;  /* 0x000000102ed96819 */ /* 0x000fe200000006ff */
[----:B------:R-:W-:Y:S01]  /*65f0*/  FMUL.FTZ R214, R214, UR11 ;  /* 0x0000000bd6d67c20 */ /* 0x000fe20008410000 */
[----:B------:R-:W-:-:S03]  /*6600*/  PRMT R150, R138, 0x7632, R150 ;  /* 0x000076328a967816 */ /* 0x000fc60000000096 */
[----:B------:R-:W-:Y:S01]  /*6610*/  @P6 FMUL.FTZ R213, R214, R215 ;  /* 0x000000d7d6d56220 */ /* 0x000fe20000410000 */
[----:B------:R-:W-:Y:S01]  /*6620*/  @P6 FMUL.FTZ R210, R217, R214 ;  /* 0x000000d6d9d26220 */ /* 0x000fe20000410000 */
[----:B------:R-:W-:Y:S01]  /*6630*/  LOP3.LUT P6, RZ, R205, 0xff00, RZ, 0xc0, !PT ;  /* 0x0000ff00cdff7812 */ /* 0x000fe200078cc0ff */
[----:B------:R-:W-:Y:S01]  /*6640*/  FFMA.FTZ R214, R170, R153, R154 ;  /* 0x00000099aad67223 */ /* 0x000fe2000001009a */
[----:B------:R-:W-:Y:S01]  /*6650*/  SHF.L.U32 R215, R150, 0x10, RZ ;  /* 0x0000001096d77819 */ /* 0x000fe200000006ff */
[----:B------:R-:W-:Y:S02]  /*6660*/  FADD.FTZ R116, R116, R213 ;  /* 0x000000d574747221 */ /* 0x000fe40000010000 */
[----:B------:R-:W-:-:S04]  /*6670*/  FADD.FTZ R214, R169, -R214 ;  /* 0x800000d6a9d67221 */ /* 0x000fc80000010000 */
[----:B------:R-:W-:Y:S01]  /*6680*/  FFMA.FTZ R220, R200, R214, R215 ;  /* 0x000000d6c8dc7223 */ /* 0x000fe200000100d7 */
[----:B------:R-:W-:-:S03]  /*6690*/  CS2R R214, SRZ ;  /* 0x0000000000d67805 */ /* 0x000fc6000001ff00 */
[----:B------:R-:W-:Y:S01]  /*66a0*/  @P6 PRMT R216, R150, 0x7632, R216 ;  /* 0x0000763296d86816 */ /* 0x000fe200000000d8 */
        /* <DEDUP_REMOVED lines=10> */
[----:B------:R-:W-:-:S04]  /*6750*/  FADD.FTZ R117, R117, R214 ;  /* 0x000000d675757221 */ /* 0x000fc80000010000 */
        /* <DEDUP_REMOVED lines=9> */
[----:B------:R-:W-:Y:S01]  /*67f0*/  ISETP.GE.U32.AND P6, PT, R204, RZ, PT ;  /* 0x000000ffcc00720c */ /* 0x000fe20003fc6070 */
[----:B------:R-:W-:Y:S01]  /*6800*/  FFMA.FTZ R216, R172, R153, R154 ;  /* 0x00000099acd87223 */ /* 0x000fe2000001009a */
[----:B------:R-:W-:Y:S01]  /*6810*/  SHF.L.U32 R219, R150, 0x10, RZ ;  /* 0x0000001096db7819 */ /* 0x000fe200000006ff */
[----:B------:R-:W-:Y:S01]  /*6820*/  FADD.FTZ R118, R118, R217 ;  /* 0x000000d976767221 */ /* 0x000fe20000010000 */
[----:B------:R-:W-:Y:S01]  /*6830*/  ISETP.GE.U32.AND.EX P6, PT, R205, 0x1000000, PT, P6 ;  /* 0x01000000cd00780c */ /* 0x000fe20003fc6160 */
[----:B------:R-:W-:-:S04]  /*6840*/  FADD.FTZ R216, R171, -R216 ;  /* 0x800000d8abd87221 */ /* 0x000fc80000010000 */
[----:B------:R-:W-:Y:S01]  /*6850*/  FFMA.FTZ R222, R200, R216, R219 ;  /* 0x000000d8c8de7223 */ /* 0x000fe200000100db */
[----:B------:R-:W-:Y:S01]  /*6860*/  HFMA2 R219, -RZ, RZ, 0, 0 ;  /* 0x00000000ffdb7431 */ /* 0x000fe200000001ff */
[----:B------:R-:W-:Y:S02]  /*6870*/  MOV R216, RZ ;  /* 0x000000ff00d87202 */ /* 0x000fe40000000f00 */
[C---:B------:R-:W-:Y:S01]  /*6880*/  FMUL.FTZ R150, R222.reuse, R152 ;  /* 0x00000098de967220 */ /* 0x040fe20000410000 */
[----:B------:R-:W-:-:S03]  /*6890*/  F2FP.BF16.F32.PACK_AB R131, R222, R221 ;  /* 0x000000ddde83723e */ /* 0x000fc600000010ff */
[----:B------:R-:W-:Y:S01]  /*68a0*/  @P6 PRMT R151, R151, 0x7632, R151 ;  /* 0x0000763297976816 */ /* 0x000fe20000000097 */
[----:B------:R-:W-:Y:S01]  /*68b0*/  FMUL.FTZ R150, R150, UR11 ;  /* 0x0000000b96967c20 */ /* 0x000fe20008410000 */
[----:B------:R-:W-:Y:S02]  /*68c0*/  @P6 SHF.L.U32 R223, R17, 0x10, RZ ;  /* 0x0000001011df6819 */ /* 0x000fe400000006ff */
[----:B------:R-:W-:-:S03]  /*68d0*/  @P6 SHF.L.U32 R151, R151, 0x10, RZ ;  /* 0x0000001097976819 */ /* 0x000fc600000006ff */
[----:B------:R-:W-:Y:S02]  /*68e0*/  @P6 FMUL.FTZ R219, R223, R150 ;  /* 0x00000096dfdb6220 */ /* 0x000fe40000410000 */
[----:B------:R-:W-:Y:S01]  /*68f0*/  @P6 FMUL.FTZ R216, R150, R151 ;  /* 0x0000009796d86220 */ /* 0x000fe20000410000 */
[----:B------:R-:W-:Y:S02]  /*6900*/  F2FP.BF16.F32.PACK_AB R150, R215, R210 ;  /* 0x000000d2d796723e */ /* 0x000fe400000010ff */
[----:B------:R-:W-:Y:S01]  /*6910*/  F2FP.BF16.F32.PACK_AB R151, R219, R218 ;  /* 0x000000dadb97723e */ /* 0x000fe200000010ff */
[----:B------:R-:W-:Y:S01]  /*6920*/  FADD.FTZ R119, R119, R216 ;  /* 0x000000d877777221 */ /* 0x000fe20000010000 */
[----:B------:R-:W-:Y:S06]  /*6930*/  BRA `(.L_x_724) ;  /* 0x0000000400f07947 */ /* 0x000fec0003800000 */
.L_x_723:
[----:B------:R-:W-:Y:S01]  /*6940*/  FFMA.FTZ R155, R157, R153, R154 ;  /* 0x000000999d9b7223 */ /* 0x000fe2000001009a */
[----:B------:R-:W-:Y:S02]  /*6950*/  LOP3.LUT P6, RZ, R204, 0xff, RZ, 0xc0, !PT ;  /* 0x000000ffccff7812 */ /* 0x000fe400078cc0ff */
[----:B------:R-:W-:Y:S01]  /*6960*/  SHF.L.U32 R191, R136, 0x10, RZ ;  /* 0x0000001088bf7819 */ /* 0x000fe200000006ff */
[----:B------:R-:W-:Y:S01]  /*6970*/  FADD.FTZ R155, R158, -R155 ;  /* 0x8000009b9e9b7221 */ /* 0x000fe20000010000 */
[----:B------:R-:W-:-:S03]  /*6980*/  MOV R218, RZ ;  /* 0x000000ff00da7202 */ /* 0x000fc60000000f00 */
[----:B-----5:R-:W-:Y:S01]  /*6990*/  FFMA.FTZ R155, R200, R155, R191 ;  /* 0x0000009bc89b7223 */ /* 0x020fe200000100bf */
[----:B------:R-:W-:-:S03]  /*69a0*/  MOV R191, RZ ;  /* 0x000000ff00bf7202 */ /* 0x000fc60000000f00 */
[----:B------:R-:W-:Y:S01]  /*69b0*/  FMUL.FTZ R190, R152, R155 ;  /* 0x0000009b98be7220 */ /* 0x000fe20000410000 */
[----:B------:R-:W-:Y:S01]  /*69c0*/  HFMA2 R155, -RZ, RZ, 0, 0 ;  /* 0x00000000ff9b7431 */ /* 0x000fe200000001ff */
[----:B------:R-:W-:Y:S02]  /*69d0*/  @P6 SHF.L.U32 R209, R148, 0x10, RZ ;  /* 0x0000001094d16819 */ /* 0x000fe400000006ff */
[----:B------:R-:W-:Y:S01]  /*69e0*/  @P6 SHF.L.U32 R211, R44, 0x10, RZ ;  /* 0x000000102cd36819 */ /* 0x000fe200000006ff */
[----:B------:R-:W-:Y:S01]  /*69f0*/  FMUL.FTZ R190, R190, UR11 ;  /* 0x0000000bbebe7c20 */ /* 0x000fe20008410000 */
[----:B------:R-:W-:-:S03]  /*6a00*/  PRMT R148, R136, 0x7632, R148 ;  /* 0x0000763288947816 */ /* 0x000fc60000000094 */
[-C--:B------:R-:W-:Y:S01]  /*6a10*/  @P6 FMUL.FTZ R191, R209, R190.reuse ;  /* 0x000000bed1bf6220 */ /* 0x080fe20000410000 */
[----:B------:R-:W-:Y:S01]  /*6a20*/  @P6 FMUL.FTZ R155, R211, R190 ;  /* 0x000000bed39b6220 */ /* 0x000fe20000410000 */
[----:B------:R-:W-:Y:S01]  /*6a30*/  LOP3.LUT P6, RZ, R204, 0xff00, RZ, 0xc0, !PT ;  /* 0x0000ff00ccff7812 */ /* 0x000fe200078cc0ff */
[----:B------:R-:W-:Y:S01]  /*6a40*/  FFMA.FTZ R190, R166, R153, R154 ;  /* 0x00000099a6be7223 */ /* 0x000fe2000001009a */
[----:B------:R-:W-:Y:S01]  /*6a50*/  SHF.L.U32 R211, R148, 0x10, RZ ;  /* 0x0000001094d37819 */ /* 0x000fe200000006ff */
[----:B------:R-:W-:Y:S02]  /*6a60*/  FADD.FTZ R112, R112, R191 ;  /* 0x000000bf70707221 */ /* 0x000fe40000010000 */
[----:B------:R-:W-:Y:S01]  /*6a70*/  FADD.FTZ R209, R165, -R190 ;  /* 0x800000bea5d17221 */ /* 0x000fe20000010000 */
[----:B------:R-:W-:-:S03]  /*6a80*/  MOV R190, RZ ;  /* 0x000000ff00be7202 */ /* 0x000fc60000000f00 */
[----:B------:R-:W-:-:S04]  /*6a90*/  FFMA.FTZ R209, R200, R209, R211 ;  /* 0x000000d1c8d17223 */ /* 0x000fc800000100d3 */
        /* <DEDUP_REMOVED lines=11> */
[----:B------:R-:W-:Y:S01]  /*6b50*/  SHF.L.U32 R211, R137, 0x10, RZ ;  /* 0x0000001089d37819 */ /* 0x000fe200000006ff */
[----:B------:R-:W-:Y:S01]  /*6b60*/  FADD.FTZ R209, R160, -R209 ;  /* 0x800000d1a0d17221 */ /* 0x000fe20000010000 */
[----:B------:R-:W-:-:S03]  /*6b70*/  F2FP.BF16.F32.PACK_AB R148, R148, R155 ;  /* 0x0000009b9494723e */ /* 0x000fc600000010ff */
[----:B------:R-:W-:Y:S01]  /*6b80*/  FFMA.FTZ R211, R200, R209, R211 ;  /* 0x000000d1c8d37223 */ /* 0x000fe200000100d3 */
[----:B------:R-:W-:-:S03]  /*6b90*/  CS2R R208, SRZ ;  /* 0x0000000000d07805 */ /* 0x000fc6000001ff00 */
[----:B------:R-:W-:Y:S02]  /*6ba0*/  FMUL.FTZ R210, R152, R211 ;  /* 0x000000d398d27220 */ /* 0x000fe40000410000 */
        /* <DEDUP_REMOVED lines=12> */
[----:B------:R-:W-:Y:S01]  /*6c70*/  FFMA.FTZ R211, R200, R211, R213 ;  /* 0x000000d3c8d37223 */ /* 0x000fe200000100d5 */
[----:B------:R-:W-:-:S03]  /*6c80*/  SHF.L.U32 R213, R138, 0x10, RZ ;  /* 0x000000108ad57819 */ /* 0x000fc600000006ff */
        /* <DEDUP_REMOVED lines=14> */
[----:B------:R-:W-:Y:S01]  /*6d70*/  FFMA.FTZ R211, R200, R211, R213 ;  /* 0x000000d3c8d37223 */ /* 0x000fe200000100d5 */
        /* <DEDUP_REMOVED lines=27> */
[----:B------:R-:W-:Y:S01]  /*6f30*/  SHF.L.U32 R217, R139, 0x10, RZ ;  /* 0x000000108bd97819 */ /* 0x000fe200000006ff */
[----:B------:R-:W-:-:S04]  /*6f40*/  FADD.FTZ R215, R164, -R215 ;  /* 0x800000d7a4d77221 */ /* 0x000fc80000010000 */
[----:B------:R-:W-:Y:S01]  /*6f50*/  FFMA.FTZ R217, R200, R215, R217 ;  /* 0x000000d7c8d97223 */ /* 0x000fe200000100d9 */
[----:B------:R-:W-:-:S03]  /*6f60*/  MOV R215, RZ ;  /* 0x000000ff00d77202 */ /* 0x000fc60000000f00 */
[----:B------:R-:W-:Y:S02]  /*6f70*/  FMUL.FTZ R150, R152, R217 ;  /* 0x000000d998967220 */ /* 0x000fe40000410000 */
[----:B------:R-:W-:Y:S02]  /*6f80*/  @P6 SHF.L.U32 R217, R151, 0x10, RZ ;  /* 0x0000001097d96819 */ /* 0x000fe400000006ff */
[----:B------:R-:W-:Y:S01]  /*6f90*/  @P6 SHF.L.U32 R219, R47, 0x10, RZ ;  /* 0x000000102fdb6819 */ /* 0x000fe200000006ff */
[----:B------:R-:W-:Y:S01]  /*6fa0*/  FMUL.FTZ R150, R150, UR11 ;  /* 0x0000000b96967c20 */ /* 0x000fe20008410000 */
[----:B------:R-:W-:-:S03]  /*6fb0*/  PRMT R151, R139, 0x7632, R151 ;  /* 0x000076328b977816 */ /* 0x000fc60000000097 */
[-C--:B------:R-:W-:Y:S01]  /*6fc0*/  @P6 FMUL.FTZ R215, R217, R150.reuse ;  /* 0x00000096d9d76220 */ /* 0x080fe20000410000 */
[----:B------:R-:W-:Y:S01]  /*6fd0*/  @P6 FMUL.FTZ R216, R219, R150 ;  /* 0x00000096dbd86220 */ /* 0x000fe20000410000 */
[----:B------:R-:W-:Y:S01]  /*6fe0*/  ISETP.GE.U32.AND P6, PT, R204, RZ, PT ;  /* 0x000000ffcc00720c */ /* 0x000fe20003fc6070 */
[----:B------:R-:W-:Y:S01]  /*6ff0*/  FFMA.FTZ R150, R172, R153, R154 ;  /* 0x00000099ac967223 */ /* 0x000fe2000001009a */
[----:B------:R-:W-:Y:S01]  /*7000*/  SHF.L.U32 R219, R151, 0x10, RZ ;  /* 0x0000001097db7819 */ /* 0x000fe200000006ff */
[----:B------:R-:W-:Y:S01]  /*7010*/  FADD.FTZ R118, R118, R215 ;  /* 0x000000d776767221 */ /* 0x000fe20000010000 */
[----:B------:R-:W-:Y:S01]  /*7020*/  ISETP.GE.U32.AND.EX P6, PT, R205, 0x1000000, PT, P6 ;  /* 0x01000000cd00780c */ /* 0x000fe20003fc6160 */
[----:B------:R-:W-:-:S04]  /*7030*/  FADD.FTZ R217, R171, -R150 ;  /* 0x80000096abd97221 */ /* 0x000fc80000010000 */
[----:B------:R-:W-:-:S04]  /*7040*/  FFMA.FTZ R217, R200, R217, R219 ;  /* 0x000000d9c8d97223 */ /* 0x000fc800000100db */
        /* <DEDUP_REMOVED lines=11> */
.L_x_724:
[----:B------:R-:W0:Y:S08]  /*7100*/  @P0 LDC.64 R208, c[0x0][0x478] ;  /* 0x00011e00ffd00b82 */ /* 0x000e300000000a00 */
[----:B------:R-:W1:Y:S01]  /*7110*/  LDC.64 R190, c[0x0][0x468] ;  /* 0x00011a00ffbe7b82 */ /* 0x000e620000000a00 */
[----:B0-----:R-:W-:-:S05]  /*7120*/  @P0 IMAD.WIDE.U32 R208, R0, 0x10, R208 ;  /* 0x0000001000d00825 */ /* 0x001fca00078e00d0 */
[----:B------:R2:W-:Y:S01]  /*7130*/  @P0 STG.E.128 desc[UR4][R208.64], R128 ;  /* 0x00000080d0000986 */ /* 0x0005e2000c101d04 */
[C---:B-1----:R-:W-:Y:S01]  /*7140*/  IMAD.WIDE.U32 R190, R0.reuse, 0x10, R190 ;  /* 0x0000001000be7825 */ /* 0x042fe200078e00be */
[----:B------:R-:W-:-:S04]  /*7150*/  IADD3 R0, PT, PT, R0, 0x80, RZ ;  /* 0x0000008000007810 */ /* 0x000fc80007ffe0ff */
[----:B------:R2:W-:Y:S03]  /*7160*/  STG.E.128 desc[UR4][R190.64], R148 ;  /* 0x00000094be007986 */ /* 0x0005e6000c101d04 */
.L_x_722:
[----:B------:R-:W-:Y:S05]  /*7170*/  BSYNC.RECONVERGENT B1 ;  /* 0x0000000000017941 */ /* 0x000fea0003800200 */
.L_x_721:
        /* <DEDUP_REMOVED lines=13> */
[--C-:B------:R-:W-:Y:S01]  /*7250*/  FFMA.FTZ R130, R182, R153, R154.reuse ;  /* 0x00000099b6827223 */ /* 0x100fe2000001009a */
[----:B------:R-:W-:Y:S01]  /*7260*/  MOV R216, RZ ;  /* 0x000000ff00d87202 */ /* 0x000fe20000000f00 */
[----:B-----5:R-:W-:Y:S01]  /*7270*/  FFMA.FTZ R191, R200, R129, R191 ;  /* 0x00000081c8bf7223 */ /* 0x020fe200000100bf */
[----:B------:R-:W-:-:S03]  /*7280*/  FFMA.FTZ R221, R179, R153, R154 ;  /* 0x00000099b3dd7223 */ /* 0x000fc6000001009a */
[----:B------:R-:W-:Y:S01]  /*7290*/  FMUL.FTZ R128, R191, R152 ;  /* 0x00000098bf807220 */ /* 0x000fe20000410000 */
[----:B------:R-:W-:Y:S01]  /*72a0*/  FADD.FTZ R221, R180, -R221 ;  /* 0x800000ddb4dd7221 */ /* 0x000fe20000010000 */
[----:B------:R-:W-:Y:S02]  /*72b0*/  @P6 SHF.L.U32 R129, R148, 0x10, RZ ;  /* 0x0000001094816819 */ /* 0x000fe400000006ff */
[----:B------:R-:W-:Y:S01]  /*72c0*/  @P6 SHF.L.U32 R209, R52, 0x10, RZ ;  /* 0x0000001034d16819 */ /* 0x000fe200000006ff */
[----:B------:R-:W-:-:S04]  /*72d0*/  FMUL.FTZ R128, R128, UR11 ;  /* 0x0000000b80807c20 */ /* 0x000fc80008410000 */
[----:B------:R-:W-:Y:S01]  /*72e0*/  @P6 FMUL.FTZ R131, R128, R129 ;  /* 0x0000008180836220 */ /* 0x000fe20000410000 */
[----:B------:R-:W-:Y:S01]  /*72f0*/  @P6 FMUL.FTZ R155, R209, R128 ;  /* 0x00000080d19b6220 */ /* 0x000fe20000410000 */
[----:B------:R-:W-:Y:S01]  /*7300*/  LOP3.LUT P6, RZ, R202, 0xff00, RZ, 0xc0, !PT ;  /* 0x0000ff00caff7812 */ /* 0x000fe200078cc0ff */
[----:B------:R-:W-:Y:S01]  /*7310*/  FFMA.FTZ R209, R175, R153, R154 ;  /* 0x00000099afd17223 */ /* 0x000fe2000001009a */
[----:B------:R-:W-:-:S03]  /*7320*/  PRMT R128, R36, 0x7632, R128 ;  /* 0x0000763224807816 */ /* 0x000fc60000000080 */
        /* <DEDUP_REMOVED lines=16> */
[----:B------:R-:W-:Y:S02]  /*7430*/  SHF.L.U32 R129, R37, 0x10, RZ ;  /* 0x0000001025817819 */ /* 0x000fe400000006ff */
        /* <DEDUP_REMOVED lines=43> */
[-CC-:B------:R-:W-:Y:S01]  /*76f0*/  FFMA.FTZ R214, R186, R153.reuse, R154.reuse ;  /* 0x00000099bad67223 */ /* 0x180fe2000001009a */
[----:B------:R-:W-:Y:S01]  /*7700*/  SHF.L.U32 R215, R150, 0x10, RZ ;  /* 0x0000001096d77819 */ /* 0x000fe200000006ff */
[----:B------:R-:W-:Y:S01]  /*7710*/  FFMA.FTZ R154, R188, R153, R154 ;  /* 0x00000099bc9a7223 */ /* 0x000fe2000001009a */
[----:B------:R-:W-:Y:S01]  /*7720*/  FADD.FTZ R124, R124, R213 ;  /* 0x000000d57c7c7221 */ /* 0x000fe20000010000 */
[----:B------:R-:W-:Y:S02]  /*7730*/  FADD.FTZ R214, R185, -R214 ;  /* 0x800000d6b9d67221 */ /* 0x000fe40000010000 */
[----:B------:R-:W-:Y:S02]  /*7740*/  FADD.FTZ R154, R187, -R154 ;  /* 0x8000009abb9a7221 */ /* 0x000fe40000010000 */
[----:B------:R-:W-:Y:S01]  /*7750*/  FFMA.FTZ R219, R200, R214, R215 ;  /* 0x000000d6c8db7223 */ /* 0x000fe200000100d7 */
[----:B------:R-:W-:-:S03]  /*7760*/  HFMA2 R215, -RZ, RZ, 0, 0 ;  /* 0x00000000ffd77431 */ /* 0x000fc600000001ff */
[----:B------:R-:W-:Y:S01]  /*7770*/  @P6 PRMT R214, R150, 0x7632, R214 ;  /* 0x0000763296d66816 */ /* 0x000fe200000000d6 */
[----:B------:R-:W-:Y:S01]  /*7780*/  FMUL.FTZ R150, R219, R152 ;  /* 0x00000098db967220 */ /* 0x000fe20000410000 */
[----:B------:R-:W-:Y:S02]  /*7790*/  @P6 SHF.L.U32 R218, R8, 0x10, RZ ;  /* 0x0000001008da6819 */ /* 0x000fe400000006ff */
[----:B------:R-:W-:Y:S01]  /*77a0*/  @P6 SHF.L.U32 R214, R214, 0x10, RZ ;  /* 0x00000010d6d66819 */ /* 0x000fe200000006ff */
[----:B------:R-:W-:-:S04]  /*77b0*/  FMUL.FTZ R217, R150, UR11 ;  /* 0x0000000b96d97c20 */ /* 0x000fc80008410000 */
        /* <DEDUP_REMOVED lines=16> */
[----:B------:R-:W-:Y:S01]  /*78c0*/  FADD.FTZ R214, R121, R130 ;  /* 0x0000008279d67221 */ /* 0x000fe20000010000 */
[----:B------:R-:W-:Y:S01]  /*78d0*/  SHF.L.U32 R153, R150, 0x10, RZ ;  /* 0x0000001096997819 */ /* 0x000fe200000006ff */
[----:B------:R-:W-:Y:S01]  /*78e0*/  FADD.FTZ R126, R126, R217 ;  /* 0x000000d97e7e7221 */ /* 0x000fe20000010000 */
[----:B------:R-:W-:Y:S02]  /*78f0*/  ISETP.GE.U32.AND.EX P6, PT, R203, 0x1000000, PT, P6 ;  /* 0x01000000cb00780c */ /* 0x000fe40003fc6160 */
[----:B------:R-:W-:Y:S01]  /*7900*/  MOV R150, RZ ;  /* 0x000000ff00967202 */ /* 0x000fe20000000f00 */
[----:B------:R-:W-:Y:S01]  /*7910*/  FFMA.FTZ R154, R200, R154, R153 ;  /* 0x0000009ac89a7223 */ /* 0x000fe20000010099 */
[----:B------:R-:W-:-:S02]  /*7920*/  HFMA2 R153, -RZ, RZ, 0, 0 ;  /* 0x00000000ff997431 */ /* 0x000fc400000001ff */
[----:B------:R-:W-:Y:S01]  /*7930*/  FADD.FTZ R200, R120, R131 ;  /* 0x0000008378c87221 */ /* 0x000fe20000010000 */
[----:B------:R-:W-:Y:S01]  /*7940*/  F2FP.BF16.F32.PACK_AB R130, R219, R211 ;  /* 0x000000d3db82723e */ /* 0x000fe200000010ff */
[C---:B------:R-:W-:Y:S01]  /*7950*/  FMUL.FTZ R152, R154.reuse, R152 ;  /* 0x000000989a987220 */ /* 0x040fe20000410000 */
[----:B------:R-:W-:-:S03]  /*7960*/  F2FP.BF16.F32.PACK_AB R131, R154, R221 ;  /* 0x000000dd9a83723e */ /* 0x000fc600000010ff */
[----:B------:R-:W-:Y:S01]  /*7970*/  FMUL.FTZ R152, R152, UR11 ;  /* 0x0000000b98987c20 */ /* 0x000fe20008410000 */
[----:B------:R-:W-:Y:S02]  /*7980*/  @P6 PRMT R151, R151, 0x7632, R151 ;  /* 0x0000763297976816 */ /* 0x000fe40000000097 */
[----:B------:R-:W-:Y:S02]  /*7990*/  @P6 SHF.L.U32 R223, R9, 0x10, RZ ;  /* 0x0000001009df6819 */ /* 0x000fe400000006ff */
[----:B------:R-:W-:-:S03]  /*79a0*/  @P6 SHF.L.U32 R151, R151, 0x10, RZ ;  /* 0x0000001097976819 */ /* 0x000fc600000006ff */
[----:B------:R-:W-:Y:S02]  /*79b0*/  @P6 FMUL.FTZ R153, R223, R152 ;  /* 0x00000098df996220 */ /* 0x000fe40000410000 */
[----:B------:R-:W-:-:S03]  /*79c0*/  @P6 FMUL.FTZ R150, R152, R151 ;  /* 0x0000009798966220 */ /* 0x000fc60000410000 */
[----:B------:R-:W-:Y:S01]  /*79d0*/  F2FP.BF16.F32.PACK_AB R151, R153, R218 ;  /* 0x000000da9997723e */ /* 0x000fe200000010ff */
[----:B------:R-:W-:Y:S01]  /*79e0*/  FADD.FTZ R127, R127, R150 ;  /* 0x000000967f7f7221 */ /* 0x000fe20000010000 */
[----:B------:R-:W-:Y:S01]  /*79f0*/  F2FP.BF16.F32.PACK_AB R150, R215, R210 ;  /* 0x000000d2d796723e */ /* 0x000fe200000010ff */
[----:B------:R-:W-:Y:S06]  /*7a00*/  BRA `(.L_x_726) ;  /* 0x0000000400f07947 */ /* 0x000fec0003800000 */
.L_x_725:
[----:B------:R-:W-:Y:S01]  /*7a10*/  FFMA.FTZ R155, R173, R153, R154 ;  /* 0x00000099ad9b7223 */ /* 0x000fe2000001009a */
[----:B------:R-:W-:Y:S01]  /*7a20*/  LOP3.LUT P6, RZ, R202, 0xff, RZ, 0xc0, !PT ;  /* 0x000000ffcaff7812 */ /* 0x000fe200078cc0ff */
[----:B------:R-:W-:Y:S01]  /*7a30*/  HFMA2 R218, -RZ, RZ, 0, 0 ;  /* 0x00000000ffda7431 */ /* 0x000fe200000001ff */
        /* <DEDUP_REMOVED lines=15> */
[----:B------:R-:W-:-:S03]  /*7b30*/  SHF.L.U32 R211, R148, 0x10, RZ ;  /* 0x0000001094d37819 */ /* 0x000fc600000006ff */
        /* <DEDUP_REMOVED lines=60> */
[----:B------:R-:W-:-:S04]  /*7f00*/  FADD.FTZ R215, R185, -R212 ;  /* 0x800000d4b9d77221 */ /* 0x000fc80000010000 */
[----:B------:R-:W-:-:S04]  /*7f10*/  FFMA.FTZ R215, R200, R215, R217 ;  /* 0x000000d7c8d77223 */ /* 0x000fc800000100d9 */
        /* <DEDUP_REMOVED lines=10> */
[----:B------:R-:W-:Y:S01]  /*7fc0*/  FFMA.FTZ R154, R188, R153, R154 ;  /* 0x00000099bc9a7223 */ /* 0x000fe2000001009a */
[----:B------:R-:W-:Y:S01]  /*7fd0*/  SHF.L.U32 R217, R39, 0x10, RZ ;  /* 0x0000001027d97819 */ /* 0x000fe200000006ff */
[----:B------:R-:W-:Y:S01]  /*7fe0*/  FADD.FTZ R215, R180, -R215 ;  /* 0x800000d7b4d77221 */ /* 0x000fe20000010000 */
[----:B------:R-:W-:Y:S01]  /*7ff0*/  FADD.FTZ R125, R125, R216 ;  /* 0x000000d87d7d7221 */ /* 0x000fe20000010000 */
[----:B------:R-:W-:Y:S01]  /*8000*/  FADD.FTZ R153, R187, -R154 ;  /* 0x8000009abb997221 */ /* 0x000fe20000010000 */
[----:B------:R-:W-:Y:S02]  /*8010*/  HFMA2 R154, -RZ, RZ, 0, 0 ;  /* 0x00000000ff9a7431 */ /* 0x000fe400000001ff */
[----:B------:R-:W-:Y:S01]  /*8020*/  FFMA.FTZ R217, R200, R215, R217 ;  /* 0x000000d7c8d97223 */ /* 0x000fe200000100d9 */
[----:B------:R-:W-:-:S03]  /*8030*/  MOV R215, RZ ;  /* 0x000000ff00d77202 */ /* 0x000fc60000000f00 */
[----:B------:R-:W-:Y:S01]  /*8040*/  FMUL.FTZ R150, R152, R217 ;  /* 0x000000d998967220 */ /* 0x000fe20000410000 */
[----:B------:R-:W-:Y:S01]  /*8050*/  HFMA2 R217, -RZ, RZ, 0, 0 ;  /* 0x00000000ffd97431 */ /* 0x000fe200000001ff */
[----:B------:R-:W-:Y:S02]  /*8060*/  @P6 SHF.L.U32 R219, R151, 0x10, RZ ;  /* 0x0000001097db6819 */ /* 0x000fe400000006ff */
[----:B------:R-:W-:Y:S01]  /*8070*/  @P6 SHF.L.U32 R221, R55, 0x10, RZ ;  /* 0x0000001037dd6819 */ /* 0x000fe200000006ff */
[----:B------:R-:W-:-:S04]  /*8080*/  FMUL.FTZ R150, R150, UR11 ;  /* 0x0000000b96967c20 */ /* 0x000fc80008410000 */
[-C--:B------:R-:W-:Y:S01]  /*8090*/  @P6 FMUL.FTZ R215, R219, R150.reuse ;  /* 0x00000096dbd76220 */ /* 0x080fe20000410000 */
[----:B------:R-:W-:Y:S01]  /*80a0*/  @P6 FMUL.FTZ R217, R221, R150 ;  /* 0x00000096ddd96220 */ /* 0x000fe20000410000 */
[----:B------:R-:W-:Y:S02]  /*80b0*/  ISETP.GE.U32.AND P6, PT, R202, RZ, PT ;  /* 0x000000ffca00720c */ /* 0x000fe40003fc6070 */
[----:B------:R-:W-:Y:S01]  /*80c0*/  PRMT R150, R39, 0x7632, R150 ;  /* 0x0000763227967816 */ /* 0x000fe20000000096 */
[----:B------:R-:W-:Y:S01]  /*80d0*/  FADD.FTZ R126, R126, R215 ;  /* 0x000000d77e7e7221 */ /* 0x000fe20000010000 */
[----:B------:R-:W-:Y:S02]  /*80e0*/  ISETP.GE.U32.AND.EX P6, PT, R203, 0x1000000, PT, P6 ;  /* 0x01000000cb00780c */ /* 0x000fe40003fc6160 */
[----:B------:R-:W-:Y:S02]  /*80f0*/  SHF.L.U32 R219, R150, 0x10, RZ ;  /* 0x0000001096db7819 */ /* 0x000fe400000006ff */
[----:B------:R-:W-:-:S03]  /*8100*/  MOV R150, RZ ;  /* 0x000000ff00967202 */ /* 0x000fc60000000f00 */
[----:B------:R-:W-:Y:S01]  /*8110*/  FFMA.FTZ R153, R200, R153, R219 ;  /* 0x00000099c8997223 */ /* 0x000fe200000100db */
[----:B------:R-:W-:-:S03]  /*8120*/  FADD.FTZ R200, R120, R191 ;  /* 0x000000bf78c87221 */ /* 0x000fc60000010000 */
[----:B------:R-:W-:Y:S02]  /*8130*/  FMUL.FTZ R152, R152, R153 ;  /* 0x0000009998987220 */ /* 0x000fe40000410000 */
[----:B------:R-:W-:Y:S02]  /*8140*/  @P6 PRMT R151, R151, 0x7632, R151 ;  /* 0x0000763297976816 */ /* 0x000fe40000000097 */
[----:B------:R-:W-:Y:S01]  /*8150*/  @P6 SHF.L.U32 R153, R9, 0x10, RZ ;  /* 0x0000001009996819 */ /* 0x000fe200000006ff */
[----:B------:R-:W-:Y:S01]  /*8160*/  FMUL.FTZ R152, R152, UR11 ;  /* 0x0000000b98987c20 */ /* 0x000fe20008410000 */
[----:B------:R-:W-:-:S03]  /*8170*/  @P6 SHF.L.U32 R151, R151, 0x10, RZ ;  /* 0x0000001097976819 */ /* 0x000fc600000006ff */
[-C--:B------:R-:W-:Y:S02]  /*8180*/  @P6 FMUL.FTZ R154, R153, R152.reuse ;  /* 0x00000098999a6220 */ /* 0x080fe40000410000 */
[----:B------:R-:W-:-:S03]  /*8190*/  @P6 FMUL.FTZ R150, R151, R152 ;  /* 0x0000009897966220 */ /* 0x000fc60000410000 */
[----:B------:R-:W-:Y:S01]  /*81a0*/  F2FP.BF16.F32.PACK_AB R151, R154, R217 ;  /* 0x000000d99a97723e */ /* 0x000fe200000010ff */
[----:B------:R-:W-:Y:S01]  /*81b0*/  FADD.FTZ R127, R127, R150 ;  /* 0x000000967f7f7221 */ /* 0x000fe20000010000 */
[----:B------:R-:W-:-:S07]  /*81c0*/  F2FP.BF16.F32.PACK_AB R150, R218, R211 ;  /* 0x000000d3da96723e */ /* 0x000fce00000010ff */
.L_x_726:
        /* <DEDUP_REMOVED lines=10> */
.L_x_714:
[----:B------:R-:W-:Y:S05]  /*8270*/  BSYNC.RECONVERGENT B0 ;  /* 0x0000000000007941 */ /* 0x000fea0003800200 */
.L_x_704:
[----:B0-234-:R-:W0:Y:S01]  /*8280*/  LDC.64 R148, c[0x0][0x380] ;  /* 0x0000e000ff947b82 */ /* 0x01de220000000a00 */
[----:B------:R-:W-:Y:S02]  /*8290*/  PLOP3.LUT P2, PT, P2, PT, PT, 0x8, 0x80 ;  /* 0x000000000080781c */ /* 0x000fe4000174e170 */
[----:B0-----:R-:W-:-:S04]  /*82a0*/  IADD3 R26, PT, PT, R26, R148, RZ ;  /* 0x000000941a1a7210 */ /* 0x001fc80007ffe0ff */
[----:B------:R-:W-:-:S13]  /*82b0*/  ISETP.GE.AND P0, PT, R26, R149, PT ;  /* 0x000000951a00720c */ /* 0x000fda0003f06270 */
[----:B------:R-:W-:Y:S05]  /*82c0*/  @!P0 BRA `(.L_x_727) ;  /* 0xffffff84008c8947 */ /* 0x000fea000383ffff */
.L_x_697:
        /* <DEDUP_REMOVED lines=17> */
.L_x_729:
[----:B------:R-:W-:Y:S05]  /*83e0*/  BSYNC.RECONVERGENT B0 ;  /* 0x0000000000007941 */ /* 0x000fea0003800200 */
.L_x_728:
        /* <DEDUP_REMOVED lines=15> */
.L_x_731:
[----:B------:R-:W-:Y:S05]  /*84e0*/  BSYNC.RECONVERGENT B0 ;  /* 0x0000000000007941 */ /* 0x000fea0003800200 */
.L_x_730:
        /* <DEDUP_REMOVED lines=14> */
.L_x_732:
        /* <DEDUP_REMOVED lines=11> */
.L_x_10668:


//--------------------- .text._ZN10layer_norm13ln_bwd_kernelINS_13Kernel_traitsI13__nv_bfloat16S2_S2_S2_fjLj3072ELj1ELj1ELj4ELj16ENS_18Kernel_traits_baseILj3072ES2_S2_S2_S2_fjLj128EEEEELb1ELb1ELb0ELb1EEEvNS_9BwdParamsE --------------------------
	.section	.text._ZN10layer_norm13ln_bwd_kernelINS_13Kernel_traitsI13__nv_bfloat16S2_S2_S2_fjLj3072ELj1ELj1ELj4ELj16ENS_18Kernel_traits_baseILj3072ES2_S2_S2_S2_fjLj128EEEEELb1ELb1ELb0ELb1EEEvNS_9BwdParamsE,"ax",@progbits
	.align	128
        .global         _ZN10layer_norm13ln_bwd_kernelINS_13Kernel_traitsI13__nv_bfloat16S2_S2_S2_fjLj3072ELj1ELj1ELj4ELj16ENS_18Kernel_traits_baseILj3072ES2_S2_S2_S2_fjLj128EEEEELb1ELb1ELb0ELb1EEEvNS_9BwdParamsE
        .type           _ZN10layer_norm13ln_bwd_kernelINS_13Kernel_traitsI13__nv_bfloat16S2_S2_S2_fjLj3072ELj1ELj1ELj4ELj16ENS_18Kernel_traits_baseILj3072ES2_S2_S2_S2_fjLj128EEEEELb1ELb1ELb0ELb1EEEvNS_9BwdParamsE,@function
        .size           _ZN10layer_norm13ln_bwd_kernelINS_13Kernel_traitsI13__nv_bfloat16S2_S2_S2_fjLj3072ELj1ELj1ELj4ELj16ENS_18Kernel_traits_baseILj3072ES2_S2_S2_S2_fjLj128EEEEELb1ELb1ELb0ELb1EEEvNS_9BwdParamsE,(.L_x_10669 - _ZN10layer_norm13ln_bwd_kernelINS_13Kernel_traitsI13__nv_bfloat16S2_S2_S2_fjLj3072ELj1ELj1ELj4ELj16ENS_18Kernel_traits_baseILj3072ES2_S2_S2_S2_fjLj128EEEEELb1ELb1ELb0ELb1EEEvNS_9BwdParamsE)
        .other          _ZN10layer_norm13ln_bwd_kernelINS_13Kernel_traitsI13__nv_bfloat16S2_S2_S2_fjLj3072ELj1ELj1ELj4ELj16ENS_18Kernel_traits_baseILj3072ES2_S2_S2_S2_fjLj128EEEEELb1ELb1ELb0ELb1EEEvNS_9BwdParamsE,@"STO_CUDA_ENTRY STV_DEFAULT"
_ZN10layer_norm13ln_bwd_kernelINS_13Kernel_traitsI13__nv_bfloat16S2_S2_S2_fjLj3072ELj1ELj1ELj4ELj16ENS_18Kernel_traits_baseILj3072ES2_S2_S2_S2_fjLj128EEEEELb1ELb1ELb0ELb1EEEvNS_9BwdParamsE:
.text._ZN10layer_norm13ln_bwd_kernelINS_13Kernel_traitsI13__nv_bfloat16S2_S2_S2_fjLj3072ELj1ELj1ELj4ELj16ENS_18Kernel_traits_baseILj3072ES2_S2_S2_S2_fjLj128EEEEELb1ELb1ELb0ELb1EEEvNS_9BwdParamsE:
        /* <DEDUP_REMOVED lines=94> */
[----:B------:R-:W0:Y:S01]  /*05e0*/  LDCU UR12, c[0x0][0x400] ;  /* 0x00008000ff0c77ac */ /* 0x000e220008000800 */
[----:B------:R-:W0:Y:S01]  /*05f0*/  LDCU.64 UR14, c[0x0][0x478] ;  /* 0x00008f00ff0e77ac */ /* 0x000e220008000a00 */
[----:B------:R-:W0:Y:S01]  /*0600*/  LDCU.64 UR10, c[0x0][0x438] ;  /* 0x00008700ff0a77ac */ /* 0x000e220008000a00 */
[----:B----4-:R-:W-:Y:S02]  /*0610*/  PRMT R152, R16, 0x7632, R152 ;  /* 0x0000763210987816 */ /* 0x010fe40000000098 */
[----:B------:R-:W-:-:S02]  /*0620*/  PRMT R153, R17, 0x7632, R153 ;  /* 0x0000763211997816 */ /* 0x000fc40000000099 */
[----:B------:R-:W-:Y:S02]  /*0630*/  PRMT R154, R18, 0x7632, R154 ;  /* 0x00007632129a7816 */ /* 0x000fe4000000009a */
[----:B------:R-:W-:Y:S02]  /*0640*/  PRMT R155, R19, 0x7632, R155 ;  /* 0x00007632139b7816 */ /* 0x000fe4000000009b */
[----:B--2---:R-:W-:Y:S02]  /*0650*/  PRMT R156, R12, 0x7632, R156 ;  /* 0x000076320c9c7816 */ /* 0x004fe4000000009c */
[----:B------:R-:W-:Y:S02]  /*0660*/  PRMT R157, R13, 0x7632, R157 ;  /* 0x000076320d9d7816 */ /* 0x000fe4000000009d */
[----:B------:R-:W-:Y:S02]  /*0670*/  PRMT R158, R14, 0x7632, R158 ;  /* 0x000076320e9e7816 */ /* 0x000fe4000000009e */
[----:B------:R-:W-:-:S02]  /*0680*/  PRMT R159, R15, 0x7632, R159 ;  /* 0x000076320f9f7816 */ /* 0x000fc4000000009f */
[----:B-----5:R-:W-:Y:S02]  /*0690*/  PRMT R160, R8, 0x7632, R160 ;  /* 0x0000763208a07816 */ /* 0x020fe400000000a0 */
[----:B------:R-:W-:Y:S02]  /*06a0*/  PRMT R161, R9, 0x7632, R161 ;  /* 0x0000763209a17816 */ /* 0x000fe400000000a1 */
[----:B------:R-:W-:Y:S02]  /*06b0*/  PRMT R162, R10, 0x7632, R162 ;  /* 0x000076320aa27816 */ /* 0x000fe400000000a2 */
[----:B------:R-:W-:Y:S02]  /*06c0*/  PRMT R163, R11, 0x7632, R163 ;  /* 0x000076320ba37816 */ /* 0x000fe400000000a3 */
[----:B------:R-:W-:Y:S02]  /*06d0*/  SHF.L.U32 R125, R16, 0x10, RZ ;  /* 0x00000010107d7819 */ /* 0x000fe400000006ff */
[----:B------:R-:W-:-:S02]  /*06e0*/  SHF.L.U32 R126, R17, 0x10, RZ ;  /* 0x00000010117e7819 */ /* 0x000fc400000006ff */
[----:B------:R-:W-:Y:S02]  /*06f0*/  CS2R R16, SRZ ;  /* 0x0000000000107805 */ /* 0x000fe4000001ff00 */
[----:B------:R-:W-:Y:S02]  /*0700*/  SHF.L.U32 R127, R18, 0x10, RZ ;  /* 0x00000010127f7819 */ /* 0x000fe400000006ff */
[----:B------:R-:W-:Y:S02]  /*0710*/  SHF.L.U32 R128, R19, 0x10, RZ ;  /* 0x0000001013807819 */ /* 0x000fe400000006ff */
[----:B------:R-:W-:Y:S02]  /*0720*/  CS2R R18, SRZ ;  /* 0x0000000000127805 */ /* 0x000fe4000001ff00 */
        /* <DEDUP_REMOVED lines=35> */
[----:B01-3--:R-:W-:-:S07]  /*0960*/  SHF.L.U32 R163, R163, 0x10, RZ ;  /* 0x00000010a3a37819 */ /* 0x00bfce00000006ff */
.L_x_748:
        /* <DEDUP_REMOVED lines=10> */
[C---:B-1----:R-:W-:Y:S01]  /*0a10*/  IMAD.WIDE.U32 R80, R185.reuse, 0x10, R96 ;  /* 0x00000010b9507825 */ /* 0x042fe200078e0060 */
[----:B------:R-:W-:-:S05]  /*0a20*/  IADD3 R167, PT, PT, R185, 0x80, RZ ;  /* 0x00000080b9a77810 */ /* 0x000fca0007ffe0ff */
[----:B------:R-:W4:Y:S01]  /*0a30*/  LDG.E.128 R80, desc[UR6][R80.64] ;  /* 0x0000000650507981 */ /* 0x000f22000c1e1d00 */
[----:B------:R-:W-:Y:S01]  /*0a40*/  IADD3 R165, PT, PT, R185, 0x100, RZ ;  /* 0x00000100b9a57810 */ /* 0x000fe20007ffe0ff */
[----:B------:R-:W-:-:S04]  /*0a50*/  IMAD.WIDE.U32 R88, R167, 0x10, R96 ;  /* 0x00000010a7587825 */ /* 0x000fc800078e0060 */
[----:B------:R-:W-:Y:S02]  /*0a60*/  IMAD.WIDE.U32 R96, R165, 0x10, R96 ;  /* 0x00000010a5607825 */ /* 0x000fe400078e0060 */
[----:B------:R-:W4:Y:S02]  /*0a70*/  LDG.E.128 R88, desc[UR6][R88.64] ;  /* 0x0000000658587981 */ /* 0x000f24000c1e1d00 */
[----:B--2---:R-:W-:Y:S02]  /*0a80*/  IMAD.WIDE R170, R139, 0x4, R102 ;  /* 0x000000048baa7825 */ /* 0x004fe400078e0266 */
[----:B------:R-:W2:Y:S02]  /*0a90*/  LDG.E.128 R96, desc[UR6][R96.64] ;  /* 0x0000000660607981 */ /* 0x000ea4000c1e1d00 */
[----:B------:R-:W-:Y:S02]  /*0aa0*/  IMAD.WIDE.U32 R92, R167, 0x10, R100 ;  /* 0x00000010a75c7825 */ /* 0x000fe400078e0064 */
[----:B------:R-:W2:Y:S02]  /*0ab0*/  LDG.E R177, desc[UR6][R170.64] ;  /* 0x00000006aab17981 */ /* 0x000ea4000c1e1900 */
[----:B0-----:R-:W-:-:S02]  /*0ac0*/  IMAD.WIDE R168, R139, 0x4, R168 ;  /* 0x000000048ba87825 */ /* 0x001fc400078e02a8 */
[----:B------:R-:W2:Y:S04]  /*0ad0*/  LDG.E.128 R92, desc[UR6][R92.64] ;  /* 0x000000065c5c7981 */ /* 0x000ea8000c1e1d00 */
[----:B------:R-:W2:Y:S01]  /*0ae0*/  LDG.E R164, desc[UR6][R168.64] ;  /* 0x00000006a8a47981 */ /* 0x000ea2000c1e1900 */
[----:B------:R-:W-:-:S06]  /*0af0*/  IMAD.WIDE.U32 R100, R165, 0x10, R100 ;  /* 0x00000010a5647825 */ /* 0x000fcc00078e0064 */
[----:B------:R-:W2:Y:S01]  /*0b00*/  LDG.E.128 R100, desc[UR6][R100.64] ;  /* 0x0000000664647981 */ /* 0x000ea2000c1e1d00 */
[----:B------:R-:W-:-:S04]  /*0b10*/  ISETP.NE.U32.AND P0, PT, RZ, UR10, PT ;  /* 0x0000000aff007c0c */ /* 0x000fc8000bf05070 */
[----:B------:R-:W-:Y:S02]  /*0b20*/  ISETP.NE.AND.EX P0, PT, RZ, UR11, PT, P0 ;  /* 0x0000000bff007c0c */ /* 0x000fe4000bf05300 */
[----:B------:R-:W-:Y:S02]  /*0b30*/  ISETP.NE.AND P4, PT, RZ, UR8, PT ;  /* 0x00000008ff007c0c */ /* 0x000fe4000bf85270 */
[----:B------:R-:W-:Y:S02]  /*0b40*/  LOP3.LUT P3, RZ, R109, 0x1f, RZ, 0xc0, !PT ;  /* 0x0000001f6dff7812 */ /* 0x000fe4000786c0ff */
[C---:B---3--:R-:W-:Y:S02]  /*0b50*/  PRMT R223, R86.reuse, 0x7632, R223 ;  /* 0x0000763256df7816 */ /* 0x048fe400000000df */
[----:B------:R-:W-:Y:S02]  /*0b60*/  SHF.L.U32 R178, R86, 0x10, RZ ;  /* 0x0000001056b27819 */ /* 0x000fe400000006ff */
[----:B------:R-:W-:-:S02]  /*0b70*/  PRMT R225, R87, 0x7632, R225 ;  /* 0x0000763257e17816 */ /* 0x000fc400000000e1 */
[----:B------:R-:W-:Y:S02]  /*0b80*/  SHF.L.U32 R180, R87, 0x10, RZ ;  /* 0x0000001057b47819 */ /* 0x000fe400000006ff */
[----:B------:R-:W0:Y:S01]  /*0b90*/  @P0 LDC.64 R86, c[0x0][0x438] ;  /* 0x00010e00ff560b82 */ /* 0x000e220000000a00 */
[C---:B----4-:R-:W-:Y:S02]  /*0ba0*/  PRMT R166, R80.reuse, 0x7632, R166 ;  /* 0x0000763250a67816 */ /* 0x050fe400000000a6 */
[----:B------:R-:W-:Y:S02]  /*0bb0*/  SHF.L.U32 R172, R80, 0x10, RZ ;  /* 0x0000001050ac7819 */ /* 0x000fe400000006ff */
[C---:B------:R-:W-:Y:S02]  /*0bc0*/  PRMT R173, R81.reuse, 0x7632, R173 ;  /* 0x0000763251ad7816 */ /* 0x040fe400000000ad */
[----:B------:R-:W-:Y:S02]  /*0bd0*/  SHF.L.U32 R174, R81, 0x10, RZ ;  /* 0x0000001051ae7819 */ /* 0x000fe400000006ff */
[----:B------:R-:W1:Y:S01]  /*0be0*/  @P0 LDC.64 R80, c[0x0][0x438] ;  /* 0x00010e00ff500b82 */ /* 0x000e620000000a00 */
[C---:B------:R-:W-:Y:S01]  /*0bf0*/  PRMT R176, R90.reuse, 0x7632, R176 ;  /* 0x000076325ab07816 */ /* 0x040fe200000000b0 */
[----:B------:R-:W-:Y:S01]  /*0c00*/  IMAD.U32 R201, R91, 0x10000, RZ ;  /* 0x000100005bc97824 */ /* 0x000fe200078e00ff */
[----:B------:R-:W-:-:S02]  /*0c10*/  SHF.L.U32 R199, R90, 0x10, RZ ;  /* 0x000000105ac77819 */ /* 0x000fc400000006ff */
[----:B------:R-:W-:Y:S02]  /*0c20*/  PRMT R90, R91, 0x7632, R90 ;  /* 0x000076325b5a7816 */ /* 0x000fe4000000005a */
[C---:B--2---:R-:W-:Y:S02]  /*0c30*/  PRMT R91, R96.reuse, 0x7632, R91 ;  /* 0x00007632605b7816 */ /* 0x044fe4000000005b */
[----:B------:R-:W-:Y:S02]  /*0c40*/  SHF.L.U32 R217, R96, 0x10, RZ ;  /* 0x0000001060d97819 */ /* 0x000fe400000006ff */
[----:B------:R-:W-:Y:S02]  /*0c50*/  PRMT R96, R99, 0x7632, R96 ;  /* 0x0000763263607816 */ /* 0x000fe40000000060 */
[----:B------:R-:W-:Y:S01]  /*0c60*/  FSEL R188, R177, RZ, !P4 ;  /* 0x000000ffb1bc7208 */ /* 0x000fe20006000000 */
[----:B0-----:R-:W-:Y:S01]  /*0c70*/  @P0 IMAD.WIDE.U32 R86, R185, 0x10, R86 ;  /* 0x00000010b9560825 */ /* 0x001fe200078e0056 */
[----:B------:R-:W-:-:S02]  /*0c80*/  SHF.L.U32 R213, R83, 0x10, RZ ;  /* 0x0000001053d57819 */ /* 0x000fc400000006ff */
[C---:B------:R-:W-:Y:S02]  /*0c90*/  PRMT R227, R92.reuse, 0x7632, R227 ;  /* 0x000076325ce37816 */ /* 0x040fe400000000e3 */
[----:B------:R-:W-:Y:S01]  /*0ca0*/  SHF.L.U32 R182, R92, 0x10, RZ ;  /* 0x000000105cb67819 */ /* 0x000fe200000006ff */
[----:B------:R0:W2:Y:S01]  /*0cb0*/  @P0 LDG.E.128 R64, desc[UR6][R86.64] ;  /* 0x0000000656400981 */ /* 0x0000a2000c1e1d00 */
[C---:B------:R-:W-:Y:S02]  /*0cc0*/  PRMT R233, R93.reuse, 0x7632, R233 ;  /* 0x000076325de97816 */ /* 0x040fe400000000e9 */
[----:B------:R-:W-:Y:S02]  /*0cd0*/  SHF.L.U32 R183, R93, 0x10, RZ ;  /* 0x000000105db77819 */ /* 0x000fe400000006ff */
[----:B------:R-:W-:Y:S02]  /*0ce0*/  SHF.L.U32 R96, R96, 0x10, RZ ;  /* 0x0000001060607819 */ /* 0x000fe400000006ff */
[----:B------:R-:W-:-:S02]  /*0cf0*/  PRMT R170, R84, 0x7632, R170 ;  /* 0x0000763254aa7816 */ /* 0x000fc400000000aa */
[----:B------:R-:W-:Y:S02]  /*0d00*/  SHF.L.U32 R181, R84, 0x10, RZ ;  /* 0x0000001054b57819 */ /* 0x000fe400000006ff */
[C---:B------:R-:W-:Y:S02]  /*0d10*/  PRMT R92, R97.reuse, 0x7632, R92 ;  /* 0x00007632615c7816 */ /* 0x040fe4000000005c */
[----:B------:R-:W-:Y:S01]  /*0d20*/  SHF.L.U32 R93, R97, 0x10, RZ ;  /* 0x00000010615d7819 */ /* 0x000fe200000006ff */
[----:B------:R-:W-:Y:S01]  /*0d30*/  FADD.FTZ R97, -R188, R172 ;  /* 0x000000acbc617221 */ /* 0x000fe20000010100 */
[----:B------:R-:W-:Y:S01]  /*0d40*/  SHF.L.U32 R166, R166, 0x10, RZ ;  /* 0x00000010a6a67819 */ /* 0x000fe200000006ff */
[----:B-1----:R-:W-:-:S04]  /*0d50*/  @P0 IMAD.WIDE.U32 R80, R165, 0x10, R80 ;  /* 0x00000010a5500825 */ /* 0x002fc800078e0050 */
[C---:B------:R-:W-:Y:S01]  /*0d60*/  FADD.FTZ R213, -R188.reuse, R213 ;  /* 0x000000d5bcd57221 */ /* 0x040fe20000010100 */
[----:B------:R-:W-:Y:S01]  /*0d70*/  FADD.FTZ R179, -R188, R96 ;  /* 0x00000060bcb37221 */ /* 0x000fe20000010100 */
[----:B0-----:R-:W-:Y:S01]  /*0d80*/  SHF.L.U32 R87, R170, 0x10, RZ ;  /* 0x00000010aa577819 */ /* 0x001fe200000006ff */
[----:B------:R-:W-:Y:S01]  /*0d90*/  FADD.FTZ R245, -R188, R166 ;  /* 0x000000a6bcf57221 */ /* 0x000fe20000010100 */
[----:B------:R-:W-:Y:S01]  /*0da0*/  FMUL.FTZ R209, R125, R181 ;  /* 0x000000b57dd17220 */ /* 0x000fe20000410000 */
[----:B------:R-:W-:Y:S01]  /*0db0*/  FMUL.FTZ R96, R164, R97 ;  /* 0x00000061a4607220 */ /* 0x000fe20000410000 */
[C---:B------:R-:W-:Y:S01]  /*0dc0*/  PRMT R175, R82.reuse, 0x7632, R175 ;  /* 0x0000763252af7816 */ /* 0x040fe200000000af */
[----:B------:R0:W5:Y:S01]  /*0dd0*/  @P0 LDG.E.128 R72, desc[UR6][R80.64] ;  /* 0x0000000650480981 */ /* 0x000162000c1e1d00 */
[----:B------:R-:W-:Y:S02]  /*0de0*/  SHF.L.U32 R203, R82, 0x10, RZ ;  /* 0x0000001052cb7819 */ /* 0x000fe400000006ff */
[----:B------:R-:W-:Y:S01]  /*0df0*/  PRMT R171, R83, 0x7632, R171 ;  /* 0x0000763253ab7816 */ /* 0x000fe200000000ab */
[----:B------:R-:W-:Y:S01]  /*0e00*/  FMUL.FTZ R212, R164, R213 ;  /* 0x000000d5a4d47220 */ /* 0x000fe20000410000 */
[C---:B------:R-:W-:Y:S01]  /*0e10*/  PRMT R168, R88.reuse, 0x7632, R168 ;  /* 0x0000763258a87816 */ /* 0x040fe200000000a8 */
[----:B------:R-:W1:Y:S01]  /*0e20*/  @P0 LDC.64 R82, c[0x0][0x438] ;  /* 0x00010e00ff520b82 */ /* 0x000e620000000a00 */
[----:B------:R-:W-:-:S02]  /*0e30*/  SHF.L.U32 R195, R88, 0x10, RZ ;  /* 0x0000001058c37819 */ /* 0x000fc400000006ff */
[C---:B------:R-:W-:Y:S02]  /*0e40*/  PRMT R169, R89.reuse, 0x7632, R169 ;  /* 0x0000763259a97816 */ /* 0x040fe400000000a9 */
[----:B------:R-:W-:Y:S02]  /*0e50*/  SHF.L.U32 R197, R89, 0x10, RZ ;  /* 0x0000001059c57819 */ /* 0x000fe400000006ff */
[C---:B------:R-:W-:Y:S01]  /*0e60*/  PRMT R239, R95.reuse, 0x7632, R239 ;  /* 0x000076325fef7816 */ /* 0x040fe200000000ef */
[----:B------:R-:W3:Y:S01]  /*0e70*/  @P1 LDC.64 R88, c[0x0][0x3e0] ;  /* 0x0000f800ff581b82 */ /* 0x000ee20000000a00 */
[----:B------:R-:W-:Y:S01]  /*0e80*/  SHF.L.U32 R187, R95, 0x10, RZ ;  /* 0x000000105fbb7819 */ /* 0x000fe200000006ff */
[----:B------:R-:W-:Y:S01]  /*0e90*/  FMUL.FTZ R213, R152, R87 ;  /* 0x0000005798d57220 */ /* 0x000fe20000410000 */
[C---:B------:R-:W-:Y:S01]  /*0ea0*/  PRMT R221, R85.reuse, 0x7632, R221 ;  /* 0x0000763255dd7816 */ /* 0x040fe200000000dd */
[----:B0-----:R-:W-:Y:S01]  /*0eb0*/  FADD.FTZ R80, RZ, R209 ;  /* 0x000000d1ff507221 */ /* 0x001fe20000010000 */
[----:B------:R-:W-:Y:S01]  /*0ec0*/  SHF.L.U32 R184, R85, 0x10, RZ ;  /* 0x0000001055b87819 */ /* 0x000fe200000006ff */
[----:B------:R-:W-:Y:S01]  /*0ed0*/  FMUL.FTZ R224, R164, R245 ;  /* 0x000000f5a4e07220 */ /* 0x000fe20000410000 */
[----:B------:R-:W-:Y:S01]  /*0ee0*/  SHF.L.U32 R95, R99, 0x10, RZ ;  /* 0x00000010635f7819 */ /* 0x000fe200000006ff */
[----:B------:R-:W-:Y:S01]  /*0ef0*/  FADD.FTZ R99, -R188, R174 ;  /* 0x000000aebc637221 */ /* 0x000fe20000010100 */
[----:B------:R-:W-:Y:S01]  /*0f00*/  SHF.L.U32 R173, R173, 0x10, RZ ;  /* 0x00000010adad7819 */ /* 0x000fe200000006ff */
[----:B------:R-:W-:Y:S01]  /*0f10*/  FFMA.FTZ R81, R96, R209, RZ ;  /* 0x000000d160517223 */ /* 0x000fe200000100ff */
[----:B------:R-:W-:Y:S01]  /*0f20*/  FADD.FTZ R203, -R188, R203 ;  /* 0x000000cbbccb7221 */ /* 0x000fe20000010100 */
[----:B------:R-:W-:Y:S01]  /*0f30*/  SHF.L.U32 R221, R221, 0x10, RZ ;  /* 0x00000010dddd7819 */ /* 0x000fe200000006ff */
[----:B------:R-:W-:Y:S01]  /*0f40*/  FMUL.FTZ R211, R126, R184 ;  /* 0x000000b87ed37220 */ /* 0x000fe20000410000 */
[----:B------:R-:W-:Y:S01]  /*0f50*/  FADD.FTZ R243, -R188, R173 ;  /* 0x000000adbcf37221 */ /* 0x000fe20000010100 */
[----:B------:R-:W-:Y:S01]  /*0f60*/  FMUL.FTZ R222, R164, R99 ;  /* 0x00000063a4de7220 */ /* 0x000fe20000410000 */
[----:B------:R-:W-:Y:S01]  /*0f70*/  FADD.FTZ R80, R80, R213 ;  /* 0x000000d550507221 */ /* 0x000fe20000010000 */
[----:B------:R-:W-:Y:S01]  /*0f80*/  FFMA.FTZ R81, R224, R213, R81 ;  /* 0x000000d5e0517223 */ /* 0x000fe20000010051 */
[----:B------:R-:W-:-:S02]  /*0f90*/  PRMT R235, R94, 0x7632, R235 ;  /* 0x000076325eeb7816 */ /* 0x000fc400000000eb */
[----:B------:R-:W-:Y:S01]  /*0fa0*/  SHF.L.U32 R186, R94, 0x10, RZ ;  /* 0x000000105eba7819 */ /* 0x000fe200000006ff */
[----:B------:R-:W-:Y:S01]  /*0fb0*/  FMUL.FTZ R214, R164, R203 ;  /* 0x000000cba4d67220 */ /* 0x000fe20000410000 */
[----:B------:R-:W-:Y:S01]  /*0fc0*/  PRMT R94, R98, 0x7632, R94 ;  /* 0x00007632625e7816 */ /* 0x000fe2000000005e */
[----:B------:R-:W-:Y:S01]  /*0fd0*/  FMUL.FTZ R203, R153, R221 ;  /* 0x000000dd99cb7220 */ /* 0x000fe20000410000 */
[----:B------:R-:W-:Y:S01]  /*0fe0*/  SHF.L.U32 R175, R175, 0x10, RZ ;  /* 0x00000010afaf7819 */ /* 0x000fe200000006ff */
[----:B------:R-:W-:Y:S01]  /*0ff0*/  FMUL.FTZ R218, R164, R243 ;  /* 0x000000f3a4da7220 */ /* 0x000fe20000410000 */
[----:B------:R-:W-:Y:S01]  /*1000*/  FADD.FTZ R80, R80, R211 ;  /* 0x000000d350507221 */ /* 0x000fe20000010000 */
[----:B------:R-:W-:Y:S01]  /*1010*/  FFMA.FTZ R81, R222, R211, R81 ;  /* 0x000000d3de517223 */ /* 0x000fe20000010051 */
[----:B------:R-:W-:Y:S02]  /*1020*/  SHF.L.U32 R171, R171, 0x10, RZ ;  /* 0x00000010abab7819 */ /* 0x000fe400000006ff */
[----:B------:R-:W-:-:S02]  /*1030*/  SHF.L.U32 R168, R168, 0x10, RZ ;  /* 0x00000010a8a87819 */ /* 0x000fc400000006ff */
[----:B------:R-:W-:Y:S02]  /*1040*/  SHF.L.U32 R231, R169, 0x10, RZ ;  /* 0x00000010a9e77819 */ /* 0x000fe400000006ff */
[----:B------:R-:W-:Y:S02]  /*1050*/  SHF.L.U32 R176, R176, 0x10, RZ ;  /* 0x00000010b0b07819 */ /* 0x000fe400000006ff */
[----:B------:R-:W-:Y:S02]  /*1060*/  SHF.L.U32 R90, R90, 0x10, RZ ;  /* 0x000000105a5a7819 */ /* 0x000fe400000006ff */
[----:B------:R-:W-:Y:S02]  /*1070*/  SHF.L.U32 R91, R91, 0x10, RZ ;  /* 0x000000105b5b7819 */ /* 0x000fe400000006ff */
[----:B------:R-:W-:Y:S01]  /*1080*/  SHF.L.U32 R92, R92, 0x10, RZ ;  /* 0x000000105c5c7819 */ /* 0x000fe200000006ff */
[----:B------:R-:W-:Y:S01]  /*1090*/  FMUL.FTZ R191, R127, R178 ;  /* 0x000000b27fbf7220 */ /* 0x000fe20000410000 */
[----:B------:R-:W-:-:S02]  /*10a0*/  SHF.L.U32 R98, R98, 0x10, RZ ;  /* 0x0000001062627819 */ /* 0x000fc400000006ff */
[----:B------:R-:W-:Y:S01]  /*10b0*/  SHF.L.U32 R223, R223, 0x10, RZ ;  /* 0x00000010dfdf7819 */ /* 0x000fe200000006ff */
[----:B------:R-:W-:Y:S01]  /*10c0*/  FADD.FTZ R195, -R188, R195 ;  /* 0x000000c3bcc37221 */ /* 0x000fe20000010100 */
[----:B------:R-:W-:Y:S01]  /*10d0*/  SHF.L.U32 R94, R94, 0x10, RZ ;  /* 0x000000105e5e7819 */ /* 0x000fe200000006ff */
[----:B------:R-:W-:Y:S01]  /*10e0*/  FADD.FTZ R193, -R188, R175 ;  /* 0x000000afbcc17221 */ /* 0x000fe20000010100 */
[----:B------:R-:W-:Y:S01]  /*10f0*/  FADD.FTZ R80, R80, R203 ;  /* 0x000000cb50507221 */ /* 0x000fe20000010000 */
        /* <DEDUP_REMOVED lines=16> */
[----:B------:R-:W-:Y:S01]  /*1200*/  FMUL.FTZ R99, R154, R223 ;  /* 0x000000df9a637220 */ /* 0x000fe20000410000 */
[----:B------:R-:W-:Y:S01]  /*1210*/  FMUL.FTZ R188, R164, R193 ;  /* 0x000000c1a4bc7220 */ /* 0x000fe20000410000 */
[----:B------:R-:W-:Y:S01]  /*1220*/  FADD.FTZ R80, R80, R191 ;  /* 0x000000bf50507221 */ /* 0x000fe20000010000 */
[----:B------:R-:W-:Y:S01]  /*1230*/  FFMA.FTZ R81, R214, R191, R81 ;  /* 0x000000bfd6517223 */ /* 0x000fe20000010051 */
[----:B------:R-:W-:Y:S01]  /*1240*/  SHF.L.U32 R225, R225, 0x10, RZ ;  /* 0x00000010e1e17819 */ /* 0x000fe200000006ff */
[----:B------:R-:W-:Y:S01]  /*1250*/  FMUL.FTZ R189, R128, R180 ;  /* 0x000000b480bd7220 */ /* 0x000fe20000410000 */
[----:B------:R-:W-:Y:S01]  /*1260*/  FADD.FTZ R80, R80, R99 ;  /* 0x0000006350507221 */ /* 0x000fe20000010000 */
[----:B------:R-:W-:Y:S01]  /*1270*/  FFMA.FTZ R81, R188, R99, R81 ;  /* 0x00000063bc517223 */ /* 0x000fe20000010051 */
[----:B-1----:R-:W-:-:S04]  /*1280*/  @P0 IMAD.WIDE.U32 R82, R167, 0x10, R82 ;  /* 0x00000010a7520825 */ /* 0x002fc800078e0052 */
[----:B------:R-:W-:Y:S01]  /*1290*/  FMUL.FTZ R97, R155, R225 ;  /* 0x000000e19b617220 */ /* 0x000fe20000410000 */
[----:B------:R-:W-:Y:S01]  /*12a0*/  FMUL.FTZ R98, R164, R241 ;  /* 0x000000f1a4627220 */ /* 0x000fe20000410000 */
[----:B------:R-:W-:Y:S01]  /*12b0*/  FADD.FTZ R80, R80, R189 ;  /* 0x000000bd50507221 */ /* 0x000fe20000010000 */
[----:B---3--:R-:W-:-:S04]  /*12c0*/  @P1 IMAD.WIDE R88, R139, 0x2, R88 ;  /* 0x000000028b581825 */ /* 0x008fc800078e0258 */
[----:B------:R-:W-:Y:S01]  /*12d0*/  FFMA.FTZ R81, R212, R189, R81 ;  /* 0x000000bdd4517223 */ /* 0x000fe20000010051 */
[----:B------:R0:W5:Y:S01]  /*12e0*/  @P0 LDG.E.128 R68, desc[UR6][R82.64] ;  /* 0x0000000652440981 */ /* 0x000162000c1e1d00 */
[----:B------:R-:W-:Y:S01]  /*12f0*/  SHF.L.U32 R227, R227, 0x10, RZ ;  /* 0x00000010e3e37819 */ /* 0x000fe200000006ff */
[----:B------:R-:W-:Y:S01]  /*1300*/  FMUL.FTZ R190, R129, R182 ;  /* 0x000000b681be7220 */ /* 0x000fe20000410000 */
[----:B------:R-:W-:Y:S01]  /*1310*/  FMUL.FTZ R196, R164, R195 ;  /* 0x000000c3a4c47220 */ /* 0x000fe20000410000 */
[----:B------:R-:W3:Y:S01]  /*1320*/  @P1 LDG.E.U16 R215, desc[UR6][R88.64] ;  /* 0x0000000658d71981 */ /* 0x000ee2000c1e1500 */
[----:B------:R-:W-:Y:S01]  /*1330*/  FFMA.FTZ R81, R98, R97, R81 ;  /* 0x0000006162517223 */ /* 0x000fe20000010051 */
[----:B------:R-:W-:Y:S01]  /*1340*/  FMUL.FTZ R195, R156, R227 ;  /* 0x000000e39cc37220 */ /* 0x000fe20000410000 */
[----:B------:R-:W-:Y:S01]  /*1350*/  SHF.L.U32 R233, R233, 0x10, RZ ;  /* 0x00000010e9e97819 */ /* 0x000fe200000006ff */
[----:B------:R-:W-:Y:S01]  /*1360*/  FMUL.FTZ R192, R130, R183 ;  /* 0x000000b782c07220 */ /* 0x000fe20000410000 */
[----:B------:R-:W-:Y:S01]  /*1370*/  SHF.L.U32 R239, R239, 0x10, RZ ;  /* 0x00000010efef7819 */ /* 0x000fe200000006ff */
[----:B0-----:R-:W-:Y:S01]  /*1380*/  FADD.FTZ R83, R80, R97 ;  /* 0x0000006150537221 */ /* 0x001fe20000010000 */
        /* <DEDUP_REMOVED lines=11> */
[----:B------:R-:W-:Y:S01]  /*1440*/  FADD.FTZ R80, R83, R192 ;  /* 0x000000c053507221 */ /* 0x000fe20000010000 */
[----:B------:R-:W-:Y:S01]  /*1450*/  SHF.L.U32 R235, R235, 0x10, RZ ;  /* 0x00000010ebeb7819 */ /* 0x000fe200000006ff */
[----:B------:R-:W-:Y:S01]  /*1460*/  FMUL.FTZ R193, R131, R186 ;  /* 0x000000ba83c17220 */ /* 0x000fe20000410000 */
[----:B------:R-:W-:Y:S01]  /*1470*/  FMUL.FTZ R204, R164, R199 ;  /* 0x000000c7a4cc7220 */ /* 0x000fe20000410000 */
[----:B------:R-:W-:Y:S01]  /*1480*/  FADD.FTZ R80, R80, R197 ;  /* 0x000000c550507221 */ /* 0x000fe20000010000 */
[----:B------:R-:W-:Y:S01]  /*1490*/  FFMA.FTZ R81, R202, R197, R81 ;  /* 0x000000c5ca517223 */ /* 0x000fe20000010051 */
[----:B------:R-:W-:Y:S01]  /*14a0*/  FMUL.FTZ R199, R158, R235 ;  /* 0x000000eb9ec77220 */ /* 0x000fe20000410000 */
[----:B------:R-:W-:Y:S01]  /*14b0*/  FMUL.FTZ R206, R164, R229 ;  /* 0x000000e5a4ce7220 */ /* 0x000fe20000410000 */
[----:B------:R-:W-:Y:S01]  /*14c0*/  FADD.FTZ R80, R80, R193 ;  /* 0x000000c150507221 */ /* 0x000fe20000010000 */
[----:B------:R-:W-:Y:S01]  /*14d0*/  FFMA.FTZ R81, R204, R193, R81 ;  /* 0x000000c1cc517223 */ /* 0x000fe20000010051 */
[----:B------:R-:W-:Y:S01]  /*14e0*/  FMUL.FTZ R208, R164, R201 ;  /* 0x000000c9a4d07220 */ /* 0x000fe20000410000 */
[----:B------:R-:W-:Y:S01]  /*14f0*/  SHF.L.U32 R220, R102, 0x10, RZ ;  /* 0x0000001066dc7819 */ /* 0x000fe200000006ff */
[----:B------:R-:W-:Y:S01]  /*1500*/  FADD.FTZ R83, R80, R199 ;  /* 0x000000c750537221 */ /* 0x000fe20000010000 */
[----:B------:R-:W-:Y:S01]  /*1510*/  FFMA.FTZ R81, R206, R199, R81 ;  /* 0x000000c7ce517223 */ /* 0x000fe20000010051 */
[----:B------:R-:W-:Y:S01]  /*1520*/  PRMT R168, R100, 0x7632, R168 ;  /* 0x0000763264a87816 */ /* 0x000fe200000000a8 */
[----:B------:R-:W-:Y:S01]  /*1530*/  FMUL.FTZ R201, R159, R239 ;  /* 0x000000ef9fc97220 */ /* 0x000fe20000410000 */
[----:B------:R-:W-:Y:S01]  /*1540*/  PRMT R100, R102, 0x7632, R100 ;  /* 0x0000763266647816 */ /* 0x000fe20000000064 */
[----:B------:R-:W-:Y:S01]  /*1550*/  FMUL.FTZ R210, R164, R219 ;  /* 0x000000dba4d27220 */ /* 0x000fe20000410000 */
        /* <DEDUP_REMOVED lines=8> */
[----:B------:R-:W-:-:S02]  /*15e0*/  PRMT R166, R101, 0x7632, R166 ;  /* 0x0000763265a67816 */ /* 0x000fc400000000a6 */
[----:B------:R-:W-:Y:S01]  /*15f0*/  SHF.L.U32 R205, R101, 0x10, RZ ;  /* 0x0000001065cd7819 */ /* 0x000fe200000006ff */
[----:B------:R-:W-:Y:S01]  /*1600*/  FMUL.FTZ R101, R160, R241 ;  /* 0x000000f1a0657220 */ /* 0x000fe20000410000 */
[----:B------:R-:W-:Y:S01]  /*1610*/  PRMT R94, R103, 0x7632, R94 ;  /* 0x00007632675e7816 */ /* 0x000fe2000000005e */
[----:B------:R-:W-:Y:S01]  /*1620*/  FADD.FTZ R80, R83, R100 ;  /* 0x0000006453507221 */ /* 0x000fe20000010000 */
[----:B------:R-:W-:Y:S01]  /*1630*/  SHF.L.U32 R207, R103, 0x10, RZ ;  /* 0x0000001067cf7819 */ /* 0x000fe200000006ff */
[----:B------:R-:W-:Y:S01]  /*1640*/  FMUL.FTZ R103, R164, R177 ;  /* 0x000000b1a4677220 */ /* 0x000fe20000410000 */
[----:B------:R-:W-:Y:S01]  /*1650*/  FFMA.FTZ R82, R102, R100, R81 ;  /* 0x0000006466527223 */ /* 0x000fe20000010051 */
        /* <DEDUP_REMOVED lines=26> */
[----:B------:R-:W0:Y:S02]  /*1800*/  LDC.64 R84, c[0x0][0x3b0] ;  /* 0x0000ec00ff547b82 */ /* 0x000e240000000a00 */
[----:B------:R-:W-:Y:S01]  /*1810*/  FADD.FTZ R80, R80, R177 ;  /* 0x000000b150507221 */ /* 0x000fe20000010000 */
[----:B------:R-:W-:-:S04]  /*1820*/  FFMA.FTZ R82, R179, R177, R82 ;  /* 0x000000b1b3527223 */ /* 0x000fc80000010052 */
[----:B------:R-:W1:Y:S04]  /*1830*/  SHFL.DOWN PT, R81, R80, 0x10, 0x1f ;  /* 0x0a001f0050517f89 */ /* 0x000e6800000e0000 */
[----:B------:R-:W4:Y:S01]  /*1840*/  SHFL.DOWN PT, R83, R82, 0x10, 0x1f ;  /* 0x0a001f0052537f89 */ /* 0x000f2200000e0000 */
[----:B0-----:R-:W-:-:S04]  /*1850*/  IMAD.WIDE.U32 R92, R185, 0x8, R84 ;  /* 0x00000008b95c7825 */ /* 0x001fc800078e0054 */
[----:B------:R-:W-:Y:S01]  /*1860*/  IMAD.WIDE.U32 R90, R167, 0x8, R84 ;  /* 0x00000008a75a7825 */ /* 0x000fe200078e0054 */
[----:B------:R-:W0:Y:S03]  /*1870*/  S2R R217, SR_CgaCtaId ;  /* 0x0000000000d97919 */ /* 0x000e260000008800 */
[----:B-1----:R-:W-:Y:S01]  /*1880*/  FADD.FTZ R81, R80, R81 ;  /* 0x0000005150517221 */ /* 0x002fe20000010000 */
[----:B------:R-:W-:Y:S01]  /*1890*/  IMAD.WIDE.U32 R84, R165, 0x8, R84 ;  /* 0x00000008a5547825 */ /* 0x000fe200078e0054 */
[----:B------:R-:W-:Y:S01]  /*18a0*/  PLOP3.LUT P0, PT, PT, PT, PT, 0x80, 0x8 ;  /* 0x000000000008781c */ /* 0x000fe20003f0f070 */
[----:B------:R-:W5:Y:S02]  /*18b0*/  LDG.E.64 R92, desc[UR6][R92.64] ;  /* 0x000000065c5c7981 */ /* 0x000f64000c1e1b00 */
[----:B----4-:R-:W-:Y:S02]  /*18c0*/  FADD.FTZ R83, R82, R83 ;  /* 0x0000005352537221 */ /* 0x010fe40000010000 */
[----:B------:R1:W5:Y:S04]  /*18d0*/  LDG.E.64 R88, desc[UR6][R84.64] ;  /* 0x0000000654587981 */ /* 0x000368000c1e1b00 */
[----:B------:R-:W4:Y:S04]  /*18e0*/  SHFL.DOWN PT, R86, R83, 0x8, 0x1f ;  /* 0x09001f0053567f89 */ /* 0x000f2800000e0000 */
[----:B------:R-:W5:Y:S04]  /*18f0*/  LDG.E.64 R90, desc[UR6][R90.64] ;  /* 0x000000065a5a7981 */ /* 0x000f68000c1e1b00 */
[----:B-1----:R-:W1:Y:S01]  /*1900*/  SHFL.DOWN PT, R84, R81, 0x8, 0x1f ;  /* 0x09001f0051547f89 */ /* 0x002e6200000e0000 */
[----:B----4-:R-:W-:Y:S01]  /*1910*/  FADD.FTZ R86, R83, R86 ;  /* 0x0000005653567221 */ /* 0x010fe20000010000 */
[----:B-1----:R-:W-:-:S04]  /*1920*/  FADD.FTZ R84, R81, R84 ;  /* 0x0000005451547221 */ /* 0x002fc80000010000 */
[----:B------:R-:W1:Y:S04]  /*1930*/  SHFL.DOWN PT, R95, R86, 0x4, 0x1f ;  /* 0x08801f00565f7f89 */ /* 0x000e6800000e0000 */
[----:B------:R-:W4:Y:S01]  /*1940*/  SHFL.DOWN PT, R85, R84, 0x4, 0x1f ;  /* 0x08801f0054557f89 */ /* 0x000f2200000e0000 */
[----:B-1----:R-:W-:Y:S01]  /*1950*/  FADD.FTZ R95, R86, R95 ;  /* 0x0000005f565f7221 */ /* 0x002fe20000010000 */
[----:B----4-:R-:W-:-:S04]  /*1960*/  FADD.FTZ R85, R84, R85 ;  /* 0x0000005554557221 */ /* 0x010fc80000010000 */
[----:B------:R-:W1:Y:S04]  /*1970*/  SHFL.DOWN PT, R82, R95, 0x2, 0x1f ;  /* 0x08401f005f527f89 */ /* 0x000e6800000e0000 */
[----:B------:R-:W4:Y:S01]  /*1980*/  SHFL.DOWN PT, R80, R85, 0x2, 0x1f ;  /* 0x08401f0055507f89 */ /* 0x000f2200000e0000 */
[----:B------:R-:W-:Y:S02]  /*1990*/  MOV R84, 0x400 ;  /* 0x0000040000547802 */ /* 0x000fe40000000f00 */
[----:B------:R-:W-:Y:S01]  /*19a0*/  @!P3 PLOP3.LUT P0, PT, P2, PT, PT, 0x80, 0x8 ;  /* 0x000000000008b81c */ /* 0x000fe2000170f070 */
[----:B-1----:R-:W-:Y:S01]  /*19b0*/  FADD.FTZ R82, R95, R82 ;  /* 0x000000525f527221 */ /* 0x002fe20000010000 */
[----:B----4-:R-:W-:-:S04]  /*19c0*/  FADD.FTZ R80, R85, R80 ;  /* 0x0000005055507221 */ /* 0x010fc80000010000 */
[----:B------:R-:W1:Y:S04]  /*19d0*/  SHFL.DOWN PT, R83, R82, 0x1, 0x1f ;  /* 0x08201f0052537f89 */ /* 0x000e6800000e0000 */
[----:B------:R-:W4:Y:S01]  /*19e0*/  SHFL.DOWN PT, R81, R80, 0x1, 0x1f ;  /* 0x08201f0050517f89 */ /* 0x000f2200000e0000 */
[----:B0-----:R-:W-:-:S04]  /*19f0*/  LEA R84, R217, R84, 0x18 ;  /* 0x00000054d9547211 */ /* 0x001fc800078ec0ff */
[----:B------:R-:W-:-:S04]  /*1a00*/  IADD3 R219, PT, PT, R84, 0x3020, RZ ;  /* 0x0000302054db7810 */ /* 0x000fc80007ffe0ff */
[----:B------:R-:W-:Y:S02]  /*1a10*/  @!P3 MOV R85, R219 ;  /* 0x000000db0055b202 */ /* 0x000fe40000000f00 */
[----:B------:R-:W-:-:S04]  /*1a20*/  @!P0 IADD3 R85, PT, PT, R84, 0x3000, RZ ;  /* 0x0000300054558810 */ /* 0x000fc80007ffe0ff */
[----:B------:R-:W-:Y:S01]  /*1a30*/  @!P3 LEA R217, R137, R85, 0x3 ;  /* 0x0000005589d9b211 */ /* 0x000fe200078e18ff */
[----:B-1----:R-:W-:Y:S01]  /*1a40*/  FADD.FTZ R95, R82, R83 ;  /* 0x00000053525f7221 */ /* 0x002fe20000010000 */
[----:B----4-:R-:W-:-:S05]  /*1a50*/  FADD.FTZ R94, R80, R81 ;  /* 0x00000051505e7221 */ /* 0x010fca0000010000 */
[----:B------:R-:W-:Y:S01]  /*1a60*/  @!P3 STS.64 [R217], R94 ;  /* 0x0000005ed900b388 */ /* 0x000fe20000000a00 */
[C---:B------:R-:W-:Y:S01]  /*1a70*/  @!P2 IADD3 R219, PT, PT, R84.reuse, 0x3000, RZ ;  /* 0x0000300054dba810 */ /* 0x040fe20007ffe0ff */
[----:B------:R-:W-:Y:S01]  /*1a80*/  BAR.SYNC.DEFER_BLOCKING 0x0 ;  /* 0x0000000000007b1d */ /* 0x000fe20000010000 */
[C---:B------:R-:W-:Y:S01]  /*1a90*/  VIADD R86, R84.reuse, 0x3030 ;  /* 0x0000303054567836 */ /* 0x040fe20000000000 */
[----:B------:R-:W-:Y:S01]  /*1aa0*/  @!P2 IADD3 R86, PT, PT, R84, 0x3010, RZ ;  /* 0x000030105456a810 */ /* 0x000fe20007ffe0ff */
[----:B------:R-:W-:Y:S01]  /*1ab0*/  FADD.FTZ R26, R87, R26 ;  /* 0x0000001a571a7221 */ /* 0x000fe20000010000 */
[----:B------:R-:W-:Y:S02]  /*1ac0*/  FFMA.FTZ R2, R224, R87, R2 ;  /* 0x00000057e0027223 */ /* 0x000fe40000010002 */
[----:B------:R-:W0:Y:S04]  /*1ad0*/  LDS.128 R80, [R219] ;  /* 0x00000000db507984 */ /* 0x000e280000000c00 */
[----:B------:R-:W1:Y:S01]  /*1ae0*/  LDS.128 R84, [R86] ;  /* 0x0000000056547984 */ /* 0x000e620000000c00 */
        /* <DEDUP_REMOVED lines=8> */
[----:B------:R-:W-:Y:S01]  /*1b70*/  MOV R182, 0x3f800000 ;  /* 0x3f80000000b67802 */ /* 0x000fe20000000f00 */
        /* <DEDUP_REMOVED lines=49> */
[----:B---3--:R-:W-:Y:S01]  /*1e90*/  @P1 SHF.L.U32 R182, R215, 0x10, RZ ;  /* 0x00000010d7b61819 */ /* 0x008fe200000006ff */
[----:B------:R-:W-:Y:S01]  /*1ea0*/  FMUL.FTZ R184, R80, UR12 ;  /* 0x0000000c50b87c20 */ /* 0x000fe20008410000 */
[----:B--2---:R-:W-:-:S02]  /*1eb0*/  PRMT R87, R64, 0x7632, R87 ;  /* 0x0000763240577816 */ /* 0x004fc40000000057 */
[----:B------:R-:W-:Y:S02]  /*1ec0*/  PRMT R84, R64, 0x7632, R84 ;  /* 0x0000763240547816 */ /* 0x000fe40000000054 */
        /* <DEDUP_REMOVED lines=8> */
[----:B-----5:R-:W-:Y:S01]  /*1f50*/  LOP3.LUT P4, RZ, R92, 0xff00, RZ, 0xc0, !PT ;  /* 0x0000ff005cff7812 */ /* 0x020fe2000788c0ff */
[-CC-:B------:R-:W-:Y:S01]  /*1f60*/  FFMA.FTZ R224, R224, R184.reuse, R187.reuse ;  /* 0x000000b8e0e07223 */ /* 0x180fe200000100bb */
[-CC-:B------:R-:W-:Y:S01]  /*1f70*/  FFMA.FTZ R96, R96, R184.reuse, R187.reuse ;  /* 0x000000b860607223 */ /* 0x180fe200000100bb */
[----:B------:R-:W-:Y:S01]  /*1f80*/  LOP3.LUT P3, RZ, R92, 0xff, RZ, 0xc0, !PT ;  /* 0x000000ff5cff7812 */ /* 0x000fe2000786c0ff */
[-CC-:B------:R-:W-:Y:S01]  /*1f90*/  FFMA.FTZ R222, R222, R184.reuse, R187.reuse ;  /* 0x000000b8dede7223 */ /* 0x180fe200000100bb */
[----:B------:R-:W-:Y:S01]  /*1fa0*/  FADD.FTZ R213, R213, -R224 ;  /* 0x800000e0d5d57221 */ /* 0x000fe20000010000 */
[----:B------:R-:W-:Y:S01]  /*1fb0*/  LOP3.LUT P6, RZ, R92, 0xff000000, RZ, 0xc0, !PT ;  /* 0xff0000005cff7812 */ /* 0x000fe200078cc0ff */
[----:B------:R-:W-:Y:S01]  /*1fc0*/  FFMA.FTZ R218, R218, R184, R187 ;  /* 0x000000b8dada7223 */ /* 0x000fe200000100bb */
[----:B------:R-:W-:Y:S01]  /*1fd0*/  FADD.FTZ R209, R209, -R96 ;  /* 0x80000060d1d17221 */ /* 0x000fe20000010000 */
[----:B------:R-:W-:Y:S01]  /*1fe0*/  LOP3.LUT P5, RZ, R92, 0xff0000, RZ, 0xc0, !PT ;  /* 0x00ff00005cff7812 */ /* 0x000fe200078ac0ff */
[----:B------:R-:W-:Y:S01]  /*1ff0*/  FMUL.FTZ R213, R164, R213 ;  /* 0x000000d5a4d57220 */ /* 0x000fe20000410000 */
[----:B------:R-:W-:Y:S01]  /*2000*/  FADD.FTZ R211, R211, -R222 ;  /* 0x800000ded3d37221 */ /* 0x000fe20000010000 */
[----:B------:R-:W-:Y:S01]  /*2010*/  FADD.FTZ R203, R203, -R218 ;  /* 0x800000dacbcb7221 */ /* 0x000fe20000010000 */
[----:B------:R-:W-:Y:S01]  /*2020*/  @P4 PRMT R86, R80, 0x7632, R86 ;  /* 0x0000763250564816 */ /* 0x000fe20000000056 */
[C---:B------:R-:W-:Y:S01]  /*2030*/  FMUL.FTZ R209, R164.reuse, R209 ;  /* 0x000000d1a4d17220 */ /* 0x040fe20000410000 */
[-C--:B------:R-:W-:Y:S01]  /*2040*/  FMUL.FTZ R213, R213, R182.reuse ;  /* 0x000000b6d5d57220 */ /* 0x080fe20000410000 */
[----:B------:R-:W-:Y:S01]  /*2050*/  FMUL.FTZ R211, R164, R211 ;  /* 0x000000d3a4d37220 */ /* 0x000fe20000410000 */
[----:B------:R-:W-:Y:S01]  /*2060*/  @P4 SHF.L.U32 R86, R86, 0x10, RZ ;  /* 0x0000001056564819 */ /* 0x000fe200000006ff */
[----:B------:R-:W-:Y:S01]  /*2070*/  FMUL.FTZ R203, R164, R203 ;  /* 0x000000cba4cb7220 */ /* 0x000fe20000410000 */
[----:B------:R-:W-:Y:S01]  /*2080*/  FMUL.FTZ R209, R209, R182 ;  /* 0x000000b6d1d17220 */ /* 0x000fe20000410000 */
[----:B------:R-:W-:Y:S01]  /*2090*/  FMUL.FTZ R213, R213, UR4 ;  /* 0x00000004d5d57c20 */ /* 0x000fe20008410000 */
[----:B------:R-:W-:-:S02]  /*20a0*/  CS2R R180, SRZ ;  /* 0x0000000000b47805 */ /* 0x000fc4000001ff00 */
[----:B------:R-:W-:Y:S01]  /*20b0*/  @P3 SHF.L.U32 R85, R80, 0x10, RZ ;  /* 0x0000001050553819 */ /* 0x000fe200000006ff */
[-C--:B------:R-:W-:Y:S01]  /*20c0*/  FMUL.FTZ R211, R211, R182.reuse ;  /* 0x000000b6d3d37220 */ /* 0x080fe20000410000 */
[----:B------:R-:W-:Y:S01]  /*20d0*/  @P6 PRMT R186, R81, 0x7632, R186 ;  /* 0x0000763251ba6816 */ /* 0x000fe200000000ba */
[----:B------:R-:W-:Y:S01]  /*20e0*/  FMUL.FTZ R203, R203, R182 ;  /* 0x000000b6cbcb7220 */ /* 0x000fe20000410000 */
[----:B------:R-:W-:Y:S01]  /*20f0*/  @P3 SHF.L.U32 R80, R52, 0x10, RZ ;  /* 0x0000001034503819 */ /* 0x000fe200000006ff */
[----:B------:R-:W-:Y:S01]  /*2100*/  FMUL.FTZ R209, R209, UR4 ;  /* 0x00000004d1d17c20 */ /* 0x000fe20008410000 */
[----:B------:R-:W-:Y:S01]  /*2110*/  @P4 FMUL.FTZ R181, R213, R86 ;  /* 0x00000056d5b54220 */ /* 0x000fe20000410000 */
[----:B------:R-:W-:Y:S01]  /*2120*/  HFMA2 R183, -RZ, RZ, 0, 0 ;  /* 0x00000000ffb77431 */ /* 0x000fe200000001ff */
[----:B------:R-:W-:Y:S01]  /*2130*/  @P5 SHF.L.U32 R86, R81, 0x10, RZ ;  /* 0x0000001051565819 */ /* 0x000fe200000006ff */
[----:B------:R-:W-:Y:S01]  /*2140*/  FMUL.FTZ R211, R211, UR4 ;  /* 0x00000004d3d37c20 */ /* 0x000fe20008410000 */
[----:B------:R-:W-:Y:S01]  /*2150*/  @P5 SHF.L.U32 R96, R53, 0x10, RZ ;  /* 0x0000001035605819 */ /* 0x000fe200000006ff */
[----:B------:R-:W-:Y:S01]  /*2160*/  HFMA2 R178, -RZ, RZ, 0, 0 ;  /* 0x00000000ffb27431 */ /* 0x000fe200000001ff */
[----:B------:R-:W-:Y:S01]  /*2170*/  @P6 SHF.L.U32 R205, R149, 0x10, RZ ;  /* 0x0000001095cd6819 */ /* 0x000fe200000006ff */
[----:B------:R-:W-:Y:S01]  /*2180*/  FMUL.FTZ R203, R203, UR4 ;  /* 0x00000004cbcb7c20 */ /* 0x000fe20008410000 */
[----:B------:R-:W-:Y:S01]  /*2190*/  @P6 SHF.L.U32 R186, R186, 0x10, RZ ;  /* 0x00000010baba6819 */ /* 0x000fe200000006ff */
[----:B------:R-:W-:Y:S01]  /*21a0*/  @P5 FMUL.FTZ R180, R211, R86 ;  /* 0x00000056d3b45220 */ /* 0x000fe20000410000 */
[----:B------:R-:W-:Y:S01]  /*21b0*/  MOV R84, RZ ;  /* 0x000000ff00547202 */ /* 0x000fe20000000f00 */
[----:B------:R-:W-:Y:S01]  /*21c0*/  @P3 FMUL.FTZ R84, R209, R80 ;  /* 0x00000050d1543220 */ /* 0x000fe20000410000 */
[----:B------:R-:W-:Y:S01]  /*21d0*/  MOV R80, RZ ;  /* 0x000000ff00507202 */ /* 0x000fe20000000f00 */
[----:B------:R-:W-:Y:S01]  /*21e0*/  @P5 FMUL.FTZ R80, R211, R96 ;  /* 0x00000060d3505220 */ /* 0x000fe20000410000 */
[----:B------:R-:W-:Y:S01]  /*21f0*/  MOV R87, RZ ;  /* 0x000000ff00577202 */ /* 0x000fe20000000f00 */
[--C-:B------:R-:W-:Y:S01]  /*2200*/  FFMA.FTZ R214, R214, R184, R187.reuse ;  /* 0x000000b8d6d67223 */ /* 0x100fe200000100bb */
[C---:B------:R-:W-:Y:S01]  /*2210*/  @P6 FMUL.FTZ R183, R203.reuse, R186 ;  /* 0x000000bacbb76220 */ /* 0x040fe20000410000 */
[----:B------:R-:W-:Y:S01]  /*2220*/  @P6 FMUL.FTZ R87, R203, R205 ;  /* 0x000000cdcb576220 */ /* 0x000fe20000410000 */
[----:B------:R-:W-:Y:S01]  /*2230*/  LOP3.LUT P5, RZ, R93, 0xff00, RZ, 0xc0, !PT ;  /* 0x0000ff005dff7812 */ /* 0x000fe200078ac0ff */
[----:B------:R-:W-:Y:S01]  /*2240*/  @P3 FMUL.FTZ R178, R209, R85 ;  /* 0x00000055d1b23220 */ /* 0x000fe20000410000 */
[----:B------:R-:W-:Y:S01]  /*2250*/  LOP3.LUT P6, RZ, R93, 0xff, RZ, 0xc0, !PT ;  /* 0x000000ff5dff7812 */ /* 0x000fe200078cc0ff */
[----:B------:R-:W-:Y:S01]  /*2260*/  FFMA.FTZ R188, R188, R184, R187 ;  /* 0x000000b8bcbc7223 */ /* 0x000fe200000100bb */
[----:B------:R-:W-:-:S02]  /*2270*/  HFMA2 R85, -RZ, RZ, 0, 0 ;  /* 0x00000000ff557431 */ /* 0x000fc400000001ff */
[----:B------:R-:W-:Y:S01]  /*2280*/  FADD.FTZ R191, R191, -R214 ;  /* 0x800000d6bfbf7221 */ /* 0x000fe20000010000 */
[----:B------:R-:W-:Y:S01]  /*2290*/  @P4 SHF.L.U32 R81, R148, 0x10, RZ ;  /* 0x0000001094514819 */ /* 0x000fe200000006ff */
[----:B------:R-:W-:Y:S01]  /*22a0*/  FADD.FTZ R99, R99, -R188 ;  /* 0x800000bc63637221 */ /* 0x000fe20000010000 */
[----:B------:R-:W-:Y:S01]  /*22b0*/  ISETP.GE.U32.AND P3, PT, R92, RZ, PT ;  /* 0x000000ff5c00720c */ /* 0x000fe20003f66070 */
[----:B------:R-:W-:Y:S01]  /*22c0*/  FMUL.FTZ R191, R164, R191 ;  /* 0x000000bfa4bf7220 */ /* 0x000fe20000410000 */
[-CC-:B------:R-:W-:Y:S01]  /*22d0*/  FFMA.FTZ R212, R212, R184.reuse, R187.reuse ;  /* 0x000000b8d4d47223 */ /* 0x180fe200000100bb */
[----:B------:R-:W-:Y:S01]  /*22e0*/  FFMA.FTZ R98, R98, R184, R187 ;  /* 0x000000b862627223 */ /* 0x000fe200000100bb */
[----:B------:R-:W-:Y:S01]  /*22f0*/  @P4 FMUL.FTZ R85, R213, R81 ;  /* 0x00000051d5554220 */ /* 0x000fe20000410000 */
[C---:B------:R-:W-:Y:S01]  /*2300*/  LOP3.LUT P4, RZ, R93.reuse, 0xff0000, RZ, 0xc0, !PT ;  /* 0x00ff00005dff7812 */ /* 0x040fe2000788c0ff */
[----:B------:R-:W-:Y:S01]  /*2310*/  FMUL.FTZ R99, R164, R99 ;  /* 0x00000063a4637220 */ /* 0x000fe20000410000 */
[----:B------:R-:W-:Y:S01]  /*2320*/  ISETP.GE.U32.AND.EX P3, PT, R93, 0x1000000, PT, P3 ;  /* 0x010000005d00780c */ /* 0x000fe20003f66130 */
[-C--:B------:R-:W-:Y:S01]  /*2330*/  FMUL.FTZ R191, R191, R182.reuse ;  /* 0x000000b6bfbf7220 */ /* 0x080fe20000410000 */
[----:B------:R-:W-:Y:S01]  /*2340*/  FADD.FTZ R93, R189, -R212 ;  /* 0x800000d4bd5d7221 */ /* 0x000fe20000010000 */
[----:B------:R-:W-:Y:S01]  /*2350*/  FADD.FTZ R97, R97, -R98 ;  /* 0x8000006261617221 */ /* 0x000fe20000010000 */
[----:B------:R-:W-:Y:S01]  /*2360*/  HFMA2 R186, -RZ, RZ, 0, 0 ;  /* 0x00000000ffba7431 */ /* 0x000fe200000001ff */
[C---:B------:R-:W-:Y:S01]  /*2370*/  @P5 PRMT R92, R82.reuse, 0x7632, R92 ;  /* 0x00007632525c5816 */ /* 0x040fe2000000005c */
[----:B------:R-:W-:Y:S01]  /*2380*/  FMUL.FTZ R99, R99, R182 ;  /* 0x000000b663637220 */ /* 0x000fe20000410000 */
[----:B------:R-:W-:Y:S01]  /*2390*/  @P6 SHF.L.U32 R81, R82, 0x10, RZ ;  /* 0x0000001052516819 */ /* 0x000fe200000006ff */
[----:B------:R-:W-:Y:S01]  /*23a0*/  FMUL.FTZ R191, R191, UR4 ;  /* 0x00000004bfbf7c20 */ /* 0x000fe20008410000 */
[----:B------:R-:W-:Y:S01]  /*23b0*/  @P6 SHF.L.U32 R82, R54, 0x10, RZ ;  /* 0x0000001036526819 */ /* 0x000fe200000006ff */
[C---:B------:R-:W-:Y:S01]  /*23c0*/  FMUL.FTZ R93, R164.reuse, R93 ;  /* 0x0000005da45d7220 */ /* 0x040fe20000410000 */
[----:B------:R-:W-:Y:S01]  /*23d0*/  FMUL.FTZ R97, R164, R97 ;  /* 0x00000061a4617220 */ /* 0x000fe20000410000 */
[----:B------:R-:W-:Y:S01]  /*23e0*/  @P5 SHF.L.U32 R92, R92, 0x10, RZ ;  /* 0x000000105c5c5819 */ /* 0x000fe200000006ff */
[----:B------:R-:W-:Y:S01]  /*23f0*/  FMUL.FTZ R203, R99, UR4 ;  /* 0x0000000463cb7c20 */ /* 0x000fe20008410000 */
[----:B------:R-:W-:Y:S01]  /*2400*/  MOV R86, RZ ;  /* 0x000000ff00567202 */ /* 0x000fe20000000f00 */
[C---:B------:R-:W-:Y:S01]  /*2410*/  @P6 FMUL.FTZ R186, R191.reuse, R81 ;  /* 0x00000051bfba6220 */ /* 0x040fe20000410000 */
[----:B------:R-:W-:Y:S01]  /*2420*/  CS2R R188, SRZ ;  /* 0x0000000000bc7805 */ /* 0x000fe2000001ff00 */
[----:B------:R-:W-:Y:S01]  /*2430*/  @P6 FMUL.FTZ R86, R191, R82 ;  /* 0x00000052bf566220 */ /* 0x000fe20000410000 */
[----:B------:R-:W-:-:S02]  /*2440*/  HFMA2 R81, -RZ, RZ, 0, 0 ;  /* 0x00000000ff517431 */ /* 0x000fc400000001ff */
[-C--:B------:R-:W-:Y:S01]  /*2450*/  FMUL.FTZ R93, R93, R182.reuse ;  /* 0x000000b65d5d7220 */ /* 0x080fe20000410000 */
[----:B------:R-:W-:Y:S01]  /*2460*/  FMUL.FTZ R97, R97, R182 ;  /* 0x000000b661617220 */ /* 0x000fe20000410000 */
[----:B------:R-:W-:Y:S01]  /*2470*/  @P5 SHF.L.U32 R82, R150, 0x10, RZ ;  /* 0x0000001096525819 */ /* 0x000fe200000006ff */
[----:B------:R-:W-:Y:S01]  /*2480*/  @P5 FMUL.FTZ R189, R203, R92 ;  /* 0x0000005ccbbd5220 */ /* 0x000fe20000410000 */
[----:B------:R-:W-:Y:S01]  /*2490*/  @P4 SHF.L.U32 R92, R55, 0x10, RZ ;  /* 0x00000010375c4819 */ /* 0x000fe200000006ff */
[----:B------:R-:W-:Y:S01]  /*24a0*/  FMUL.FTZ R93, R93, UR4 ;  /* 0x000000045d5d7c20 */ /* 0x000fe20008410000 */
[----:B------:R-:W-:Y:S01]  /*24b0*/  @P3 SHF.L.U32 R99, R151, 0x10, RZ ;  /* 0x0000001097633819 */ /* 0x000fe200000006ff */
[----:B------:R-:W-:Y:S01]  /*24c0*/  FMUL.FTZ R97, R97, UR4 ;  /* 0x0000000461617c20 */ /* 0x000fe20008410000 */
[----:B------:R-:W-:Y:S01]  /*24d0*/  @P3 PRMT R98, R83, 0x7632, R98 ;  /* 0x0000763253623816 */ /* 0x000fe20000000062 */
[----:B------:R-:W-:Y:S01]  /*24e0*/  @P5 FMUL.FTZ R81, R203, R82 ;  /* 0x00000052cb515220 */ /* 0x000fe20000410000 */
[----:B------:R-:W-:Y:S01]  /*24f0*/  @P4 SHF.L.U32 R96, R83, 0x10, RZ ;  /* 0x0000001053604819 */ /* 0x000fe200000006ff */
[----:B------:R-:W-:Y:S01]  /*2500*/  HFMA2 R191, -RZ, RZ, 0, 0 ;  /* 0x00000000ffbf7431 */ /* 0x000fe200000001ff */
[----:B------:R-:W-:Y:S01]  /*2510*/  MOV R83, RZ ;  /* 0x000000ff00537202 */ /* 0x000fe20000000f00 */
[----:B------:R-:W-:Y:S01]  /*2520*/  @P4 FMUL.FTZ R83, R93, R92 ;  /* 0x0000005c5d534220 */ /* 0x000fe20000410000 */
[----:B------:R-:W-:Y:S01]  /*2530*/  MOV R212, RZ ;  /* 0x000000ff00d47202 */ /* 0x000fe20000000f00 */
[----:B------:R-:W-:Y:S01]  /*2540*/  @P3 FMUL.FTZ R212, R97, R99 ;  /* 0x0000006361d43220 */ /* 0x000fe20000410000 */
[----:B------:R-:W-:Y:S01]  /*2550*/  @P3 SHF.L.U32 R98, R98, 0x10, RZ ;  /* 0x0000001062623819 */ /* 0x000fe200000006ff */
[----:B------:R-:W-:Y:S01]  /*2560*/  @P4 FMUL.FTZ R188, R93, R96 ;  /* 0x000000605dbc4220 */ /* 0x000fe20000410000 */
[----:B------:R-:W-:-:S02]  /*2570*/  F2FP.BF16.F32.PACK_AB R82, R81, R86 ;  /* 0x000000565152723e */ /* 0x000fc400000010ff */
[----:B------:R-:W-:Y:S01]  /*2580*/  F2FP.BF16.F32.PACK_AB R81, R87, R80 ;  /* 0x000000505751723e */ /* 0x000fe200000010ff */
[----:B------:R-:W-:Y:S01]  /*2590*/  @P3 FMUL.FTZ R191, R97, R98 ;  /* 0x0000006261bf3220 */ /* 0x000fe20000410000 */
[----:B------:R-:W-:Y:S02]  /*25a0*/  F2FP.BF16.F32.PACK_AB R80, R85, R84 ;  /* 0x000000545550723e */ /* 0x000fe400000010ff */
[----:B------:R-:W-:Y:S01]  /*25b0*/  F2FP.BF16.F32.PACK_AB R83, R212, R83 ;  /* 0x00000053d453723e */ /* 0x000fe200000010ff */
[----:B------:R-:W-:Y:S06]  /*25c0*/  BRA `(.L_x_736) ;  /* 0x0000000400a87947 */ /* 0x000fec0003800000 */
.L_x_735:
[-CC-:B------:R-:W-:Y:S01]  /*25d0*/  FFMA.FTZ R96, R96, R184.reuse, R187.reuse ;  /* 0x000000b860607223 */ /* 0x180fe200000100bb */
[----:B-----5:R-:W-:Y:S01]  /*25e0*/  LOP3.LUT P3, RZ, R92, 0xff, RZ, 0xc0, !PT ;  /* 0x000000ff5cff7812 */ /* 0x020fe2000786c0ff */
[-CC-:B------:R-:W-:Y:S01]  /*25f0*/  FFMA.FTZ R224, R224, R184.reuse, R187.reuse ;  /* 0x000000b8e0e07223 */ /* 0x180fe200000100bb */
[C---:B------:R-:W-:Y:S01]  /*2600*/  LOP3.LUT P4, RZ, R92.reuse, 0xff00, RZ, 0xc0, !PT ;  /* 0x0000ff005cff7812 */ /* 0x040fe2000788c0ff */
[----:B------:R-:W-:Y:S01]  /*2610*/  FADD.FTZ R79, R209, -R96 ;  /* 0x80000060d14f7221 */ /* 0x000fe20000010000 */
[C---:B------:R-:W-:Y:S01]  /*2620*/  LOP3.LUT P5, RZ, R92.reuse, 0xff0000, RZ, 0xc0, !PT ;  /* 0x00ff00005cff7812 */ /* 0x040fe200078ac0ff */
[----:B------:R-:W-:Y:S01]  /*2630*/  FADD.FTZ R213, R213, -R224 ;  /* 0x800000e0d5d57221 */ /* 0x000fe20000010000 */
[----:B------:R-:W-:Y:S01]  /*2640*/  LOP3.LUT P6, RZ, R92, 0xff000000, RZ, 0xc0, !PT ;  /* 0xff0000005cff7812 */ /* 0x000fe200078cc0ff */
[----:B------:R-:W-:Y:S01]  /*2650*/  FMUL.FTZ R79, R164, R79 ;  /* 0x0000004fa44f7220 */ /* 0x000fe20000410000 */
[-CC-:B------:R-:W-:Y:S01]  /*2660*/  FFMA.FTZ R222, R222, R184.reuse, R187.reuse ;  /* 0x000000b8dede7223 */ /* 0x180fe200000100bb */
[----:B------:R-:W-:Y:S01]  /*2670*/  FFMA.FTZ R218, R218, R184, R187 ;  /* 0x000000b8dada7223 */ /* 0x000fe200000100bb */
[----:B------:R-:W-:-:S02]  /*2680*/  HFMA2 R178, -RZ, RZ, 0, 0 ;  /* 0x00000000ffb27431 */ /* 0x000fc400000001ff */
[-C--:B------:R-:W-:Y:S01]  /*2690*/  FMUL.FTZ R77, R79, R182.reuse ;  /* 0x000000b64f4d7220 */ /* 0x080fe20000410000 */
[----:B------:R-:W-:Y:S01]  /*26a0*/  FMUL.FTZ R76, R164, R213 ;  /* 0x000000d5a44c7220 */ /* 0x000fe20000410000 */
[C---:B------:R-:W-:Y:S01]  /*26b0*/  @P3 SHF.L.U32 R86, R80.reuse, 0x10, RZ ;  /* 0x0000001050563819 */ /* 0x040fe200000006ff */
[----:B------:R-:W-:Y:S01]  /*26c0*/  FADD.FTZ R211, R211, -R222 ;  /* 0x800000ded3d37221 */ /* 0x000fe20000010000 */
[----:B------:R-:W-:Y:S01]  /*26d0*/  @P4 PRMT R85, R80, 0x7632, R85 ;  /* 0x0000763250554816 */ /* 0x000fe20000000055 */
[----:B------:R-:W-:Y:S01]  /*26e0*/  FMUL.FTZ R77, R77, UR4 ;  /* 0x000000044d4d7c20 */ /* 0x000fe20008410000 */
[----:B------:R-:W-:Y:S01]  /*26f0*/  @P3 SHF.L.U32 R80, R52, 0x10, RZ ;  /* 0x0000001034503819 */ /* 0x000fe200000006ff */
[----:B------:R-:W-:Y:S01]  /*2700*/  FADD.FTZ R203, R203, -R218 ;  /* 0x800000dacbcb7221 */ /* 0x000fe20000010000 */
[----:B------:R-:W-:Y:S01]  /*2710*/  MOV R84, RZ ;  /* 0x000000ff00547202 */ /* 0x000fe20000000f00 */
[----:B------:R-:W-:Y:S01]  /*2720*/  FMUL.FTZ R78, R76, R182 ;  /* 0x000000b64c4e7220 */ /* 0x000fe20000410000 */
[C---:B------:R-:W-:Y:S01]  /*2730*/  @P3 FMUL.FTZ R178, R77.reuse, R86 ;  /* 0x000000564db23220 */ /* 0x040fe20000410000 */
[----:B------:R-:W-:Y:S01]  /*2740*/  @P3 FMUL.FTZ R84, R77, R80 ;  /* 0x000000504d543220 */ /* 0x000fe20000410000 */
[C---:B------:R-:W-:Y:S01]  /*2750*/  @P5 SHF.L.U32 R205, R81.reuse, 0x10, RZ ;  /* 0x0000001051cd5819 */ /* 0x040fe200000006ff */
[C---:B------:R-:W-:Y:S01]  /*2760*/  FMUL.FTZ R77, R164.reuse, R211 ;  /* 0x000000d3a44d7220 */ /* 0x040fe20000410000 */
[----:B------:R-:W-:Y:S01]  /*2770*/  @P6 PRMT R186, R81, 0x7632, R186 ;  /* 0x0000763251ba6816 */ /* 0x000fe200000000ba */
[----:B------:R-:W-:Y:S01]  /*2780*/  FMUL.FTZ R81, R164, R203 ;  /* 0x000000cba4517220 */ /* 0x000fe20000410000 */
[----:B------:R-:W-:Y:S01]  /*2790*/  FMUL.FTZ R96, R78, UR4 ;  /* 0x000000044e607c20 */ /* 0x000fe20008410000 */
[----:B------:R-:W-:Y:S01]  /*27a0*/  FMUL.FTZ R78, R77, R182 ;  /* 0x000000b64d4e7220 */ /* 0x000fe20000410000 */
[----:B------:R-:W-:-:S02]  /*27b0*/  HFMA2 R183, -RZ, RZ, 0, 0 ;  /* 0x00000000ffb77431 */ /* 0x000fc400000001ff */
[----:B------:R-:W-:Y:S01]  /*27c0*/  FMUL.FTZ R86, R81, R182 ;  /* 0x000000b651567220 */ /* 0x000fe20000410000 */
[----:B------:R-:W-:Y:S01]  /*27d0*/  @P4 IMAD.U32 R85, R85, 0x10000, RZ ;  /* 0x0001000055554824 */ /* 0x000fe200078e00ff */
[----:B------:R-:W-:Y:S01]  /*27e0*/  @P5 SHF.L.U32 R207, R53, 0x10, RZ ;  /* 0x0000001035cf5819 */ /* 0x000fe200000006ff */
[----:B------:R-:W-:Y:S01]  /*27f0*/  FMUL.FTZ R78, R78, UR4 ;  /* 0x000000044e4e7c20 */ /* 0x000fe20008410000 */
[----:B------:R-:W-:Y:S01]  /*2800*/  @P6 SHF.L.U32 R211, R149, 0x10, RZ ;  /* 0x0000001095d36819 */ /* 0x000fe200000006ff */
[----:B------:R-:W-:Y:S01]  /*2810*/  FMUL.FTZ R86, R86, UR4 ;  /* 0x0000000456567c20 */ /* 0x000fe20008410000 */
[----:B------:R-:W-:Y:S02]  /*2820*/  @P6 SHF.L.U32 R209, R186, 0x10, RZ ;  /* 0x00000010bad16819 */ /* 0x000fe400000006ff */
[----:B------:R-:W-:Y:S02]  /*2830*/  CS2R R180, SRZ ;  /* 0x0000000000b47805 */ /* 0x000fe4000001ff00 */
[----:B------:R-:W-:Y:S01]  /*2840*/  MOV R87, RZ ;  /* 0x000000ff00577202 */ /* 0x000fe20000000f00 */
[----:B------:R-:W-:Y:S01]  /*2850*/  @P4 FMUL.FTZ R181, R96, R85 ;  /* 0x0000005560b54220 */ /* 0x000fe20000410000 */
[----:B------:R-:W-:Y:S01]  /*2860*/  MOV R80, RZ ;  /* 0x000000ff00507202 */ /* 0x000fe20000000f00 */
[----:B------:R-:W-:Y:S01]  /*2870*/  FFMA.FTZ R214, R214, R184, R187 ;  /* 0x000000b8d6d67223 */ /* 0x000fe200000100bb */
[----:B------:R-:W-:-:S02]  /*2880*/  HFMA2 R85, -RZ, RZ, 0, 0 ;  /* 0x00000000ff557431 */ /* 0x000fc400000001ff */
[C---:B------:R-:W-:Y:S01]  /*2890*/  @P5 FMUL.FTZ R180, R78.reuse, R205 ;  /* 0x000000cd4eb45220 */ /* 0x040fe20000410000 */
[----:B------:R-:W-:Y:S01]  /*28a0*/  @P5 FMUL.FTZ R87, R78, R207 ;  /* 0x000000cf4e575220 */ /* 0x000fe20000410000 */
[C---:B------:R-:W-:Y:S01]  /*28b0*/  @P6 FMUL.FTZ R183, R86.reuse, R209 ;  /* 0x000000d156b76220 */ /* 0x040fe20000410000 */
[----:B------:R-:W-:Y:S01]  /*28c0*/  @P6 FMUL.FTZ R80, R86, R211 ;  /* 0x000000d356506220 */ /* 0x000fe20000410000 */
[----:B------:R-:W-:Y:S01]  /*28d0*/  @P4 SHF.L.U32 R203, R148, 0x10, RZ ;  /* 0x0000001094cb4819 */ /* 0x000fe200000006ff */
[-CC-:B------:R-:W-:Y:S01]  /*28e0*/  FFMA.FTZ R98, R98, R184.reuse, R187.reuse ;  /* 0x000000b862627223 */ /* 0x180fe200000100bb */
[C---:B------:R-:W-:Y:S01]  /*28f0*/  LOP3.LUT P6, RZ, R93.reuse, 0xff, RZ, 0xc0, !PT ;  /* 0x000000ff5dff7812 */ /* 0x040fe200078cc0ff */
[-CC-:B------:R-:W-:Y:S01]  /*2900*/  FFMA.FTZ R188, R188, R184.reuse, R187.reuse ;  /* 0x000000b8bcbc7223 */ /* 0x180fe200000100bb */
[----:B------:R-:W-:Y:S01]  /*2910*/  LOP3.LUT P5, RZ, R93, 0xff00, RZ, 0xc0, !PT ;  /* 0x0000ff005dff7812 */ /* 0x000fe200078ac0ff */
[----:B------:R-:W-:Y:S01]  /*2920*/  FADD.FTZ R191, R191, -R214 ;  /* 0x800000d6bfbf7221 */ /* 0x000fe20000010000 */
[----:B------:R-:W-:Y:S01]  /*2930*/  ISETP.GE.U32.AND P3, PT, R92, RZ, PT ;  /* 0x000000ff5c00720c */ /* 0x000fe20003f66070 */
[----:B------:R-:W-:Y:S01]  /*2940*/  @P4 FMUL.FTZ R85, R96, R203 ;  /* 0x000000cb60554220 */ /* 0x000fe20000410000 */
[----:B------:R-:W-:Y:S01]  /*2950*/  FADD.FTZ R207, R97, -R98 ;  /* 0x8000006261cf7221 */ /* 0x000fe20000010000 */
[----:B------:R-:W-:Y:S01]  /*2960*/  LOP3.LUT P4, RZ, R93, 0xff0000, RZ, 0xc0, !PT ;  /* 0x00ff00005dff7812 */ /* 0x000fe2000788c0ff */
[----:B------:R-:W-:Y:S01]  /*2970*/  FADD.FTZ R99, R99, -R188 ;  /* 0x800000bc63637221 */ /* 0x000fe20000010000 */
[----:B------:R-:W-:Y:S01]  /*2980*/  ISETP.GE.U32.AND.EX P3, PT, R93, 0x1000000, PT, P3 ;  /* 0x010000005d00780c */ /* 0x000fe20003f66130 */
[----:B------:R-:W-:Y:S01]  /*2990*/  FMUL.FTZ R97, R164, R191 ;  /* 0x000000bfa4617220 */ /* 0x000fe20000410000 */
[----:B------:R-:W-:Y:S01]  /*29a0*/  FFMA.FTZ R212, R212, R184, R187 ;  /* 0x000000b8d4d47223 */ /* 0x000fe200000100bb */
[----:B------:R-:W-:Y:S01]  /*29b0*/  FMUL.FTZ R98, R164, R99 ;  /* 0x00000063a4627220 */ /* 0x000fe20000410000 */
[----:B------:R-:W-:-:S02]  /*29c0*/  HFMA2 R186, -RZ, RZ, 0, 0 ;  /* 0x00000000ffba7431 */ /* 0x000fc400000001ff */
[-C--:B------:R-:W-:Y:S01]  /*29d0*/  FMUL.FTZ R78, R97, R182.reuse ;  /* 0x000000b6614e7220 */ /* 0x080fe20000410000 */
[----:B------:R-:W-:Y:S01]  /*29e0*/  FADD.FTZ R203, R189, -R212 ;  /* 0x800000d4bdcb7221 */ /* 0x000fe20000010000 */
[----:B------:R-:W-:Y:S01]  /*29f0*/  @P6 SHF.L.U32 R93, R82, 0x10, RZ ;  /* 0x00000010525d6819 */ /* 0x000fe200000006ff */
[----:B------:R-:W-:Y:S01]  /*2a00*/  FMUL.FTZ R209, R164, R207 ;  /* 0x000000cfa4d17220 */ /* 0x000fe20000410000 */
[----:B------:R-:W-:Y:S01]  /*2a10*/  @P5 PRMT R92, R82, 0x7632, R92 ;  /* 0x00007632525c5816 */ /* 0x000fe2000000005c */
[-C--:B------:R-:W-:Y:S01]  /*2a20*/  FMUL.FTZ R82, R98, R182.reuse ;  /* 0x000000b662527220 */ /* 0x080fe20000410000 */
[----:B------:R-:W-:Y:S01]  /*2a30*/  @P6 SHF.L.U32 R99, R54, 0x10, RZ ;  /* 0x0000001036636819 */ /* 0x000fe200000006ff */
[----:B------:R-:W-:Y:S01]  /*2a40*/  FMUL.FTZ R78, R78, UR4 ;  /* 0x000000044e4e7c20 */ /* 0x000fe20008410000 */
[----:B------:R-:W-:Y:S01]  /*2a50*/  FMUL.FTZ R203, R164, R203 ;  /* 0x000000cba4cb7220 */ /* 0x000fe20000410000 */
[----:B------:R-:W-:Y:S01]  /*2a60*/  MOV R86, RZ ;  /* 0x000000ff00567202 */ /* 0x000fe20000000f00 */
[----:B------:R-:W-:Y:S01]  /*2a70*/  FMUL.FTZ R96, R82, UR4 ;  /* 0x0000000452607c20 */ /* 0x000fe20008410000 */
[C---:B------:R-:W-:Y:S01]  /*2a80*/  @P6 FMUL.FTZ R186, R78.reuse, R93 ;  /* 0x0000005d4eba6220 */ /* 0x040fe20000410000 */
[----:B------:R-:W-:Y:S01]  /*2a90*/  @P6 FMUL.FTZ R86, R78, R99 ;  /* 0x000000634e566220 */ /* 0x000fe20000410000 */
        /* <DEDUP_REMOVED lines=10> */
[----:B------:R-:W-:Y:S02]  /*2b40*/  CS2R R188, SRZ ;  /* 0x0000000000bc7805 */ /* 0x000fe4000001ff00 */
[----:B------:R-:W-:Y:S02]  /*2b50*/  @P5 SHF.L.U32 R191, R92, 0x10, RZ ;  /* 0x000000105cbf5819 */ /* 0x000fe400000006ff */
[----:B------:R-:W-:Y:S02]  /*2b60*/  CS2R R92, SRZ ;  /* 0x00000000005c7805 */ /* 0x000fe4000001ff00 */
[----:B------:R-:W-:Y:S01]  /*2b70*/  @P3 SHF.L.U32 R211, R211, 0x10, RZ ;  /* 0x00000010d3d33819 */ /* 0x000fe200000006ff */
[----:B------:R-:W-:Y:S01]  /*2b80*/  @P5 FMUL.FTZ R83, R96, R99 ;  /* 0x0000006360535220 */ /* 0x000fe20000410000 */
[----:B------:R-:W-:Y:S01]  /*2b90*/  @P4 FMUL.FTZ R92, R78, R207 ;  /* 0x000000cf4e5c4220 */ /* 0x000fe20000410000 */
[----:B------:R-:W-:Y:S01]  /*2ba0*/  @P3 FMUL.FTZ R93, R82, R213 ;  /* 0x000000d5525d3220 */ /* 0x000fe20000410000 */
[----:B------:R-:W-:Y:S01]  /*2bb0*/  @P5 FMUL.FTZ R189, R96, R191 ;  /* 0x000000bf60bd5220 */ /* 0x000fe20000410000 */
[----:B------:R-:W-:Y:S01]  /*2bc0*/  MOV R191, RZ ;  /* 0x000000ff00bf7202 */ /* 0x000fe20000000f00 */
[----:B------:R-:W-:Y:S01]  /*2bd0*/  @P3 FMUL.FTZ R191, R82, R211 ;  /* 0x000000d352bf3220 */ /* 0x000fe20000410000 */
[----:B------:R-:W-:Y:S01]  /*2be0*/  F2FP.BF16.F32.PACK_AB R77, R81, R77 ;  /* 0x0000004d514d723e */ /* 0x000fe200000010ff */
[----:B------:R-:W-:Y:S01]  /*2bf0*/  @P4 FMUL.FTZ R188, R78, R205 ;  /* 0x000000cd4ebc4220 */ /* 0x000fe20000410000 */
[----:B------:R-:W-:-:S02]  /*2c00*/  F2FP.BF16.F32.PACK_AB R76, R76, R79 ;  /* 0x0000004f4c4c723e */ /* 0x000fc400000010ff */
[----:B------:R-:W-:Y:S02]  /*2c10*/  F2FP.BF16.F32.PACK_AB R82, R83, R86 ;  /* 0x000000565352723e */ /* 0x000fe400000010ff */
[----:B------:R-:W-:Y:S02]  /*2c20*/  F2FP.BF16.F32.PACK_AB R81, R80, R87 ;  /* 0x000000575051723e */ /* 0x000fe400000010ff */
[----:B------:R-:W-:Y:S02]  /*2c30*/  F2FP.BF16.F32.PACK_AB R78, R98, R97 ;  /* 0x00000061624e723e */ /* 0x000fe400000010ff */
[----:B------:R-:W-:Y:S02]  /*2c40*/  F2FP.BF16.F32.PACK_AB R79, R209, R203 ;  /* 0x000000cbd14f723e */ /* 0x000fe400000010ff */
[----:B------:R-:W-:Y:S02]  /*2c50*/  F2FP.BF16.F32.PACK_AB R80, R85, R84 ;  /* 0x000000545550723e */ /* 0x000fe400000010ff */
[----:B------:R-:W-:-:S07]  /*2c60*/  F2FP.BF16.F32.PACK_AB R83, R93, R92 ;  /* 0x0000005c5d53723e */ /* 0x000fce00000010ff */
.L_x_736:
        /* <DEDUP_REMOVED lines=9> */
[-CC-:B0-----:R-:W-:Y:S01]  /*2d00*/  FFMA.FTZ R77, R196, R184.reuse, R187.reuse ;  /* 0x000000b8c44d7223 */ /* 0x181fe200000100bb */
[----:B------:R-:W-:Y:S01]  /*2d10*/  LOP3.LUT P3, RZ, R90, 0xff, RZ, 0xc0, !PT ;  /* 0x000000ff5aff7812 */ /* 0x000fe2000786c0ff */
[-C--:B------:R-:W-:Y:S01]  /*2d20*/  FFMA.FTZ R79, R200, R184.reuse, R187 ;  /* 0x000000b8c84f7223 */ /* 0x080fe200000100bb */
[----:B------:R-:W-:Y:S01]  /*2d30*/  LOP3.LUT P4, RZ, R90, 0xff00, RZ, 0xc0, !PT ;  /* 0x0000ff005aff7812 */ /* 0x000fe2000788c0ff */
[----:B------:R-:W-:Y:S01]  /*2d40*/  FADD.FTZ R77, R190, -R77 ;  /* 0x8000004dbe4d7221 */ /* 0x000fe20000010000 */
[----:B------:R-:W-:Y:S01]  /*2d50*/  LOP3.LUT P5, RZ, R90, 0xff0000, RZ, 0xc0, !PT ;  /* 0x00ff00005aff7812 */ /* 0x000fe200078ac0ff */
[----:B------:R-:W-:Y:S01]  /*2d60*/  FADD.FTZ R97, R192, -R79 ;  /* 0x8000004fc0617221 */ /* 0x000fe20000010000 */
[----:B------:R-:W-:Y:S01]  /*2d70*/  LOP3.LUT P6, RZ, R90, 0xff000000, RZ, 0xc0, !PT ;  /* 0xff0000005aff7812 */ /* 0x000fe200078cc0ff */
[----:B------:R-:W-:Y:S01]  /*2d80*/  FMUL.FTZ R79, R164, R77 ;  /* 0x0000004da44f7220 */ /* 0x000fe20000410000 */
[-CC-:B------:R-:W-:Y:S01]  /*2d90*/  FFMA.FTZ R198, R198, R184.reuse, R187.reuse ;  /* 0x000000b8c6c67223 */ /* 0x180fe200000100bb */
[----:B------:R-:W-:Y:S01]  /*2da0*/  FFMA.FTZ R202, R202, R184, R187 ;  /* 0x000000b8caca7223 */ /* 0x000fe200000100bb */
[----:B------:R-:W-:-:S02]  /*2db0*/  HFMA2 R80, -RZ, RZ, 0, 0 ;  /* 0x00000000ff507431 */ /* 0x000fc400000001ff */
[-C--:B------:R-:W-:Y:S01]  /*2dc0*/  FMUL.FTZ R77, R79, R182.reuse ;  /* 0x000000b64f4d7220 */ /* 0x080fe20000410000 */
[----:B------:R-:W-:Y:S01]  /*2dd0*/  FADD.FTZ R195, R195, -R198 ;  /* 0x800000c6c3c37221 */ /* 0x000fe20000010000 */
[----:B------:R-:W-:Y:S01]  /*2de0*/  FADD.FTZ R197, R197, -R202 ;  /* 0x800000cac5c57221 */ /* 0x000fe20000010000 */
[----:B------:R-:W-:Y:S01]  /*2df0*/  @P3 SHF.L.U32 R81, R56, 0x10, RZ ;  /* 0x0000001038513819 */ /* 0x000fe200000006ff */
[----:B------:R-:W-:Y:S01]  /*2e00*/  FMUL.FTZ R77, R77, UR4 ;  /* 0x000000044d4d7c20 */ /* 0x000fe20008410000 */
[----:B------:R-:W-:Y:S01]  /*2e10*/  FMUL.FTZ R76, R164, R195 ;  /* 0x000000c3a44c7220 */ /* 0x000fe20000410000 */
[----:B-----5:R-:W-:Y:S01]  /*2e20*/  @P3 SHF.L.U32 R78, R84, 0x10, RZ ;  /* 0x00000010544e3819 */ /* 0x020fe200000006ff */
[C---:B------:R-:W-:Y:S01]  /*2e30*/  FMUL.FTZ R197, R164.reuse, R197 ;  /* 0x000000c5a4c57220 */ /* 0x040fe20000410000 */
[----:B------:R-:W-:Y:S01]  /*2e40*/  FMUL.FTZ R205, R164, R97 ;  /* 0x00000061a4cd7220 */ /* 0x000fe20000410000 */
[----:B------:R-:W-:Y:S02]  /*2e50*/  CS2R R98, SRZ ;  /* 0x0000000000627805 */ /* 0x000fe4000001ff00 */
[----:B------:R-:W-:Y:S01]  /*2e60*/  @P4 PRMT R84, R84, 0x7632, R84 ;  /* 0x0000763254544816 */ /* 0x000fe20000000054 */
[----:B------:R-:W-:Y:S01]  /*2e70*/  @P3 FMUL.FTZ R80, R77, R81 ;  /* 0x000000514d503220 */ /* 0x000fe20000410000 */
[----:B------:R-:W-:Y:S01]  /*2e80*/  FMUL.FTZ R82, R76, R182 ;  /* 0x000000b64c527220 */ /* 0x000fe20000410000 */
[----:B------:R-:W-:Y:S01]  /*2e90*/  @P5 SHF.L.U32 R81, R85, 0x10, RZ ;  /* 0x0000001055515819 */ /* 0x000fe200000006ff */
[----:B------:R-:W-:Y:S01]  /*2ea0*/  @P3 FMUL.FTZ R99, R77, R78 ;  /* 0x0000004e4d633220 */ /* 0x000fe20000410000 */
[----:B------:R-:W-:Y:S01]  /*2eb0*/  @P6 PRMT R96, R85, 0x7632, R96 ;  /* 0x0000763255606816 */ /* 0x000fe20000000060 */
[-C--:B------:R-:W-:Y:S01]  /*2ec0*/  FMUL.FTZ R85, R197, R182.reuse ;  /* 0x000000b6c5557220 */ /* 0x080fe20000410000 */
[----:B------:R-:W-:Y:S01]  /*2ed0*/  FMUL.FTZ R78, R205, R182 ;  /* 0x000000b6cd4e7220 */ /* 0x000fe20000410000 */
[----:B------:R-:W-:Y:S01]  /*2ee0*/  @P4 SHF.L.U32 R84, R84, 0x10, RZ ;  /* 0x0000001054544819 */ /* 0x000fe200000006ff */
[----:B------:R-:W-:-:S02]  /*2ef0*/  HFMA2 R190, -RZ, RZ, 0, 0 ;  /* 0x00000000ffbe7431 */ /* 0x000fc400000001ff */
[----:B------:R-:W-:Y:S01]  /*2f00*/  FMUL.FTZ R192, R82, UR4 ;  /* 0x0000000452c07c20 */ /* 0x000fe20008410000 */
[----:B------:R-:W-:Y:S01]  /*2f10*/  HFMA2 R185, -RZ, RZ, 0, 0 ;  /* 0x00000000ffb97431 */ /* 0x000fe200000001ff */
[----:B------:R-:W-:Y:S01]  /*2f20*/  @P6 SHF.L.U32 R97, R145, 0x10, RZ ;  /* 0x0000001091616819 */ /* 0x000fe200000006ff */
[----:B------:R-:W-:Y:S01]  /*2f30*/  FMUL.FTZ R85, R85, UR4 ;  /* 0x0000000455557c20 */ /* 0x000fe20008410000 */
[----:B------:R-:W-:Y:S01]  /*2f40*/  @P6 SHF.L.U32 R96, R96, 0x10, RZ ;  /* 0x0000001060606819 */ /* 0x000fe200000006ff */
[----:B------:R-:W-:Y:S01]  /*2f50*/  FMUL.FTZ R78, R78, UR4 ;  /* 0x000000044e4e7c20 */ /* 0x000fe20008410000 */
[----:B------:R-:W-:Y:S01]  /*2f60*/  @P5 SHF.L.U32 R82, R57, 0x10, RZ ;  /* 0x0000001039525819 */ /* 0x000fe200000006ff */
[----:B------:R-:W-:Y:S01]  /*2f70*/  @P4 FMUL.FTZ R98, R192, R84 ;  /* 0x00000054c0624220 */ /* 0x000fe20000410000 */
[----:B------:R-:W-:Y:S01]  /*2f80*/  MOV R203, RZ ;  /* 0x000000ff00cb7202 */ /* 0x000fe20000000f00 */
[C---:B------:R-:W-:Y:S01]  /*2f90*/  @P6 FMUL.FTZ R190, R85.reuse, R96 ;  /* 0x0000006055be6220 */ /* 0x040fe20000410000 */
[----:B------:R-:W-:Y:S01]  /*2fa0*/  @P4 SHF.L.U32 R77, R144, 0x10, RZ ;  /* 0x00000010904d4819 */ /* 0x000fe200000006ff */
[----:B------:R-:W-:Y:S01]  /*2fb0*/  @P6 FMUL.FTZ R203, R85, R97 ;  /* 0x0000006155cb6220 */ /* 0x000fe20000410000 */
[----:B------:R-:W-:Y:S01]  /*2fc0*/  MOV R84, RZ ;  /* 0x000000ff00547202 */ /* 0x000fe20000000f00 */
[C---:B------:R-:W-:Y:S01]  /*2fd0*/  @P5 FMUL.FTZ R185, R78.reuse, R81 ;  /* 0x000000514eb95220 */ /* 0x040fe20000410000 */
[----:B------:R-:W-:Y:S01]  /*2fe0*/  @P5 FMUL.FTZ R84, R78, R82 ;  /* 0x000000524e545220 */ /* 0x000fe20000410000 */
[C---:B------:R-:W-:Y:S01]  /*2ff0*/  LOP3.LUT P6, RZ, R91.reuse, 0xff, RZ, 0xc0, !PT ;  /* 0x000000ff5bff7812 */ /* 0x040fe200078cc0ff */
[-CC-:B------:R-:W-:Y:S01]  /*3000*/  FFMA.FTZ R204, R204, R184.reuse, R187.reuse ;  /* 0x000000b8cccc7223 */ /* 0x180fe200000100bb */
[----:B------:R-:W-:Y:S01]  /*3010*/  LOP3.LUT P5, RZ, R91, 0xff00, RZ, 0xc0, !PT ;  /* 0x0000ff005bff7812 */ /* 0x000fe200078ac0ff */
[-CC-:B------:R-:W-:Y:S01]  /*3020*/  FFMA.FTZ R206, R206, R184.reuse, R187.reuse ;  /* 0x000000b8cece7223 */ /* 0x180fe200000100bb */
[----:B------:R-:W-:Y:S01]  /*3030*/  MOV R83, RZ ;  /* 0x000000ff00537202 */ /* 0x000fe20000000f00 */
[----:B------:R-:W-:Y:S01]  /*3040*/  @P4 FMUL.FTZ R83, R192, R77 ;  /* 0x0000004dc0534220 */ /* 0x000fe20000410000 */
[----:B------:R-:W-:Y:S01]  /*3050*/  ISETP.GE.U32.AND P3, PT, R90, RZ, PT ;  /* 0x000000ff5a00720c */ /* 0x000fe20003f66070 */
[----:B------:R-:W-:Y:S01]  /*3060*/  FADD.FTZ R77, R193, -R204 ;  /* 0x800000ccc14d7221 */ /* 0x000fe20000010000 */
[----:B------:R-:W-:Y:S01]  /*3070*/  LOP3.LUT P4, RZ, R91, 0xff0000, RZ, 0xc0, !PT ;  /* 0x00ff00005bff7812 */ /* 0x000fe2000788c0ff */
[----:B------:R-:W-:Y:S01]  /*3080*/  FADD.FTZ R199, R199, -R206 ;  /* 0x800000cec7c77221 */ /* 0x000fe20000010000 */
[----:B------:R-:W-:Y:S01]  /*3090*/  ISETP.GE.U32.AND.EX P3, PT, R91, 0x1000000, PT, P3 ;  /* 0x010000005b00780c */ /* 0x000fe20003f66130 */
[----:B------:R-:W-:Y:S01]  /*30a0*/  FMUL.FTZ R97, R164, R77 ;  /* 0x0000004da4617220 */ /* 0x000fe20000410000 */
[-CC-:B------:R-:W-:Y:S01]  /*30b0*/  FFMA.FTZ R81, R208, R184.reuse, R187.reuse ;  /* 0x000000b8d0517223 */ /* 0x180fe200000100bb */
[----:B------:R-:W-:Y:S01]  /*30c0*/  FFMA.FTZ R210, R210, R184, R187 ;  /* 0x000000b8d2d27223 */ /* 0x000fe200000100bb */
[----:B------:R-:W-:Y:S01]  /*30d0*/  FMUL.FTZ R199, R164, R199 ;  /* 0x000000c7a4c77220 */ /* 0x000fe20000410000 */
[-C--:B------:R-:W-:Y:S01]  /*30e0*/  FMUL.FTZ R77, R97, R182.reuse ;  /* 0x000000b6614d7220 */ /* 0x080fe20000410000 */
[----:B------:R-:W-:Y:S01]  /*30f0*/  FADD.FTZ R91, R194, -R81 ;  /* 0x80000051c25b7221 */ /* 0x000fe20000010000 */
[----:B------:R-:W-:Y:S01]  /*3100*/  FADD.FTZ R201, R201, -R210 ;  /* 0x800000d2c9c97221 */ /* 0x000fe20000010000 */
[C---:B------:R-:W-:Y:S01]  /*3110*/  @P6 SHF.L.U32 R78, R86.reuse, 0x10, RZ ;  /* 0x00000010564e6819 */ /* 0x040fe200000006ff */
[----:B------:R-:W-:Y:S01]  /*3120*/  FMUL.FTZ R85, R199, R182 ;  /* 0x000000b6c7557220 */ /* 0x000fe20000410000 */
[----:B------:R-:W-:Y:S01]  /*3130*/  @P5 PRMT R86, R86, 0x7632, R86 ;  /* 0x0000763256565816 */ /* 0x000fe20000000056 */
[----:B------:R-:W-:-:S02]  /*3140*/  HFMA2 R82, -RZ, RZ, 0, 0 ;  /* 0x00000000ff527431 */ /* 0x000fc400000001ff */
[----:B------:R-:W-:Y:S01]  /*3150*/  FMUL.FTZ R77, R77, UR4 ;  /* 0x000000044d4d7c20 */ /* 0x000fe20008410000 */
[----:B------:R-:W-:Y:S01]  /*3160*/  @P6 SHF.L.U32 R81, R58, 0x10, RZ ;  /* 0x000000103a516819 */ /* 0x000fe200000006ff */
[C---:B------:R-:W-:Y:S01]  /*3170*/  FMUL.FTZ R207, R164.reuse, R91 ;  /* 0x0000005ba4cf7220 */ /* 0x040fe20000410000 */
[----:B------:R-:W-:Y:S01]  /*3180*/  FMUL.FTZ R200, R164, R201 ;  /* 0x000000c9a4c87220 */ /* 0x000fe20000410000 */
[----:B------:R-:W-:Y:S02]  /*3190*/  CS2R R192, SRZ ;  /* 0x0000000000c07805 */ /* 0x000fe4000001ff00 */
[----:B------:R-:W-:Y:S01]  /*31a0*/  @P5 SHF.L.U32 R86, R86, 0x10, RZ ;  /* 0x0000001056565819 */ /* 0x000fe200000006ff */
[----:B------:R-:W-:Y:S01]  /*31b0*/  FMUL.FTZ R198, R85, UR4 ;  /* 0x0000000455c67c20 */ /* 0x000fe20008410000 */
[C---:B------:R-:W-:Y:S01]  /*31c0*/  @P4 IMAD.U32 R90, R87.reuse, 0x10000, RZ ;  /* 0x00010000575a4824 */ /* 0x040fe200078e00ff */
[----:B------:R-:W-:Y:S01]  /*31d0*/  @P3 PRMT R96, R87, 0x7632, R96 ;  /* 0x0000763257603816 */ /* 0x000fe20000000060 */
[----:B------:R-:W-:Y:S01]  /*31e0*/  @P6 FMUL.FTZ R193, R77, R78 ;  /* 0x0000004e4dc16220 */ /* 0x000fe20000410000 */
[-C--:B------:R-:W-:Y:S01]  /*31f0*/  FMUL.FTZ R78, R207, R182.reuse ;  /* 0x000000b6cf4e7220 */ /* 0x080fe20000410000 */
[----:B------:R-:W-:Y:S01]  /*3200*/  FMUL.FTZ R87, R200, R182 ;  /* 0x000000b6c8577220 */ /* 0x000fe20000410000 */
[----:B------:R-:W-:Y:S01]  /*3210*/  @P6 FMUL.FTZ R82, R77, R81 ;  /* 0x000000514d526220 */ /* 0x000fe20000410000 */
[----:B------:R-:W-:Y:S01]  /*3220*/  @P5 FMUL.FTZ R192, R198, R86 ;  /* 0x00000056c6c05220 */ /* 0x000fe20000410000 */
[----:B------:R-:W-:Y:S01]  /*3230*/  HFMA2 R85, -RZ, RZ, 0, 0 ;  /* 0x00000000ff557431 */ /* 0x000fe200000001ff */
        /* <DEDUP_REMOVED lines=8> */
[----:B------:R-:W-:Y:S01]  /*32c0*/  MOV R196, RZ ;  /* 0x000000ff00c47202 */ /* 0x000fe20000000f00 */
[----:B------:R-:W-:Y:S01]  /*32d0*/  @P4 FMUL.FTZ R85, R201, R86 ;  /* 0x00000056c9554220 */ /* 0x000fe20000410000 */
[----:B------:R-:W-:Y:S01]  /*32e0*/  @P3 SHF.L.U32 R96, R96, 0x10, RZ ;  /* 0x0000001060603819 */ /* 0x000fe200000006ff */
[----:B------:R-:W-:Y:S01]  /*32f0*/  @P3 FMUL.FTZ R196, R87, R91 ;  /* 0x0000005b57c43220 */ /* 0x000fe20000410000 */
[----:B------:R-:W-:Y:S01]  /*3300*/  F2FP.BF16.F32.PACK_AB R76, R76, R79 ;  /* 0x0000004f4c4c723e */ /* 0x000fe200000010ff */
        /* <DEDUP_REMOVED lines=8> */
[----:B------:R-:W-:Y:S01]  /*3390*/  F2FP.BF16.F32.PACK_AB R83, R196, R85 ;  /* 0x00000055c453723e */ /* 0x000fe200000010ff */
[----:B------:R-:W-:Y:S06]  /*33a0*/  BRA `(.L_x_738) ;  /* 0x0000000400987947 */ /* 0x000fec0003800000 */
.L_x_737:
[-CC-:B0-----:R-:W-:Y:S01]  /*33b0*/  FFMA.FTZ R81, R196, R184.reuse, R187.reuse ;  /* 0x000000b8c4517223 */ /* 0x181fe200000100bb */
[----:B------:R-:W-:Y:S01]  /*33c0*/  LOP3.LUT P3, RZ, R90, 0xff, RZ, 0xc0, !PT ;  /* 0x000000ff5aff7812 */ /* 0x000fe2000786c0ff */
[-C--:B------:R-:W-:Y:S01]  /*33d0*/  FFMA.FTZ R83, R200, R184.reuse, R187 ;  /* 0x000000b8c8537223 */ /* 0x080fe200000100bb */
[----:B------:R-:W-:Y:S01]  /*33e0*/  LOP3.LUT P4, RZ, R90, 0xff00, RZ, 0xc0, !PT ;  /* 0x0000ff005aff7812 */ /* 0x000fe2000788c0ff */
[----:B------:R-:W-:Y:S01]  /*33f0*/  FADD.FTZ R81, R190, -R81 ;  /* 0x80000051be517221 */ /* 0x000fe20000010000 */
[-C--:B------:R-:W-:Y:S01]  /*3400*/  FFMA.FTZ R198, R198, R184.reuse, R187 ;  /* 0x000000b8c6c67223 */ /* 0x080fe200000100bb */
[----:B------:R-:W-:Y:S01]  /*3410*/  FADD.FTZ R203, R192, -R83 ;  /* 0x80000053c0cb7221 */ /* 0x000fe20000010000 */
[----:B------:R-:W-:Y:S02]  /*3420*/  HFMA2 R80, -RZ, RZ, 0, 0 ;  /* 0x00000000ff507431 */ /* 0x000fe400000001ff */
[----:B------:R-:W-:Y:S01]  /*3430*/  FMUL.FTZ R81, R164, R81 ;  /* 0x00000051a4517220 */ /* 0x000fe20000410000 */
[C---:B------:R-:W-:Y:S01]  /*3440*/  LOP3.LUT P5, RZ, R90.reuse, 0xff0000, RZ, 0xc0, !PT ;  /* 0x00ff00005aff7812 */ /* 0x040fe200078ac0ff */
[----:B------:R-:W-:Y:S01]  /*3450*/  FADD.FTZ R195, R195, -R198 ;  /* 0x800000c6c3c37221 */ /* 0x000fe20000010000 */
[----:B------:R-:W-:Y:S01]  /*3460*/  LOP3.LUT P6, RZ, R90, 0xff000000, RZ, 0xc0, !PT ;  /* 0xff0000005aff7812 */ /* 0x000fe200078cc0ff */
[----:B------:R-:W-:Y:S01]  /*3470*/  FMUL.FTZ R81, R182, R81 ;  /* 0x00000051b6517220 */ /* 0x000fe20000410000 */
[----:B------:R-:W-:Y:S01]  /*3480*/  FFMA.FTZ R202, R202, R184, R187 ;  /* 0x000000b8caca7223 */ /* 0x000fe200000100bb */
[----:B-----5:R-:W-:-:S02]  /*3490*/  @P3 SHF.L.U32 R190, R84, 0x10, RZ ;  /* 0x0000001054be3819 */ /* 0x020fc400000006ff */
[----:B------:R-:W-:Y:S02]  /*34a0*/  CS2R R98, SRZ ;  /* 0x0000000000627805 */ /* 0x000fe4000001ff00 */
[----:B------:R-:W-:Y:S01]  /*34b0*/  @P4 PRMT R83, R84, 0x7632, R83 ;  /* 0x0000763254534816 */ /* 0x000fe20000000053 */
[----:B------:R-:W-:Y:S01]  /*34c0*/  FMUL.FTZ R81, R81, UR4 ;  /* 0x0000000451517c20 */ /* 0x000fe20008410000 */
[----:B------:R-:W-:Y:S01]  /*34d0*/  @P3 SHF.L.U32 R84, R56, 0x10, RZ ;  /* 0x0000001038543819 */ /* 0x000fe200000006ff */
[----:B------:R-:W-:Y:S01]  /*34e0*/  FMUL.FTZ R195, R164, R195 ;  /* 0x000000c3a4c37220 */ /* 0x000fe20000410000 */
[----:B------:R-:W-:Y:S01]  /*34f0*/  FADD.FTZ R197, R197, -R202 ;  /* 0x800000cac5c57221 */ /* 0x000fe20000010000 */
[-C--:B------:R-:W-:Y:S01]  /*3500*/  @P3 FMUL.FTZ R99, R190, R81.reuse ;  /* 0x00000051be633220 */ /* 0x080fe20000410000 */
[----:B------:R-:W-:Y:S02]  /*3510*/  HFMA2 R185, -RZ, RZ, 0, 0 ;  /* 0x00000000ffb97431 */ /* 0x000fe400000001ff */
[----:B------:R-:W-:Y:S01]  /*3520*/  @P3 FMUL.FTZ R80, R84, R81 ;  /* 0x0000005154503220 */ /* 0x000fe20000410000 */
[----:B------:R-:W-:Y:S01]  /*3530*/  FMUL.FTZ R81, R164, R203 ;  /* 0x000000cba4517220 */ /* 0x000fe20000410000 */
[----:B------:R-:W-:Y:S01]  /*3540*/  FMUL.FTZ R82, R182, R195 ;  /* 0x000000c3b6527220 */ /* 0x000fe20000410000 */
[----:B------:R-:W-:Y:S01]  /*3550*/  FMUL.FTZ R197, R164, R197 ;  /* 0x000000c5a4c57220 */ /* 0x000fe20000410000 */
[----:B------:R-:W-:Y:S01]  /*3560*/  @P5 SHF.L.U32 R192, R85, 0x10, RZ ;  /* 0x0000001055c05819 */ /* 0x000fe200000006ff */
[----:B------:R-:W-:Y:S01]  /*3570*/  FMUL.FTZ R81, R182, R81 ;  /* 0x00000051b6517220 */ /* 0x000fe20000410000 */
[----:B------:R-:W-:Y:S01]  /*3580*/  @P5 SHF.L.U32 R196, R57, 0x10, RZ ;  /* 0x0000001039c45819 */ /* 0x000fe200000006ff */
[----:B------:R-:W-:Y:S01]  /*3590*/  FMUL.FTZ R96, R82, UR4 ;  /* 0x0000000452607c20 */ /* 0x000fe20008410000 */
[----:B------:R-:W-:Y:S01]  /*35a0*/  @P6 PRMT R195, R85, 0x7632, R195 ;  /* 0x0000763255c36816 */ /* 0x000fe200000000c3 */
[----:B------:R-:W-:Y:S01]  /*35b0*/  FMUL.FTZ R81, R81, UR4 ;  /* 0x0000000451517c20 */ /* 0x000fe20008410000 */
[----:B------:R-:W-:Y:S01]  /*35c0*/  FMUL.FTZ R82, R182, R197 ;  /* 0x000000c5b6527220 */ /* 0x000fe20000410000 */
[----:B------:R-:W-:Y:S01]  /*35d0*/  @P4 SHF.L.U32 R83, R83, 0x10, RZ ;  /* 0x0000001053534819 */ /* 0x000fe200000006ff */
[----:B------:R-:W-:Y:S01]  /*35e0*/  HFMA2 R190, -RZ, RZ, 0, 0 ;  /* 0x00000000ffbe7431 */ /* 0x000fe200000001ff */
[----:B------:R-:W-:Y:S01]  /*35f0*/  MOV R84, RZ ;  /* 0x000000ff00547202 */ /* 0x000fe20000000f00 */
[-C--:B------:R-:W-:Y:S01]  /*3600*/  @P5 FMUL.FTZ R185, R192, R81.reuse ;  /* 0x00000051c0b95220 */ /* 0x080fe20000410000 */
[----:B------:R-:W-:Y:S01]  /*3610*/  @P4 SHF.L.U32 R85, R144, 0x10, RZ ;  /* 0x0000001090554819 */ /* 0x000fe200000006ff */
[----:B------:R-:W-:Y:S01]  /*3620*/  @P5 FMUL.FTZ R84, R196, R81 ;  /* 0x00000051c4545220 */ /* 0x000fe20000410000 */
[----:B------:R-:W-:Y:S01]  /*3630*/  @P6 SHF.L.U32 R197, R145, 0x10, RZ ;  /* 0x0000001091c56819 */ /* 0x000fe200000006ff */
[----:B------:R-:W-:Y:S01]  /*3640*/  FMUL.FTZ R82, R82, UR4 ;  /* 0x0000000452527c20 */ /* 0x000fe20008410000 */
[----:B------:R-:W-:Y:S01]  /*3650*/  @P6 SHF.L.U32 R195, R195, 0x10, RZ ;  /* 0x00000010c3c36819 */ /* 0x000fe200000006ff */
[----:B------:R-:W-:Y:S01]  /*3660*/  @P4 FMUL.FTZ R98, R83, R96 ;  /* 0x0000006053624220 */ /* 0x000fe20000410000 */
[----:B------:R-:W-:Y:S01]  /*3670*/  LOP3.LUT P5, RZ, R91, 0xff00, RZ, 0xc0, !PT ;  /* 0x0000ff005bff7812 */ /* 0x000fe200078ac0ff */
[--C-:B------:R-:W-:Y:S01]  /*3680*/  FFMA.FTZ R206, R206, R184, R187.reuse ;  /* 0x000000b8cece7223 */ /* 0x100fe200000100bb */
[----:B------:R-:W-:Y:S01]  /*3690*/  ISETP.GE.U32.AND P3, PT, R90, RZ, PT ;  /* 0x000000ff5a00720c */ /* 0x000fe20003f66070 */
[----:B------:R-:W-:Y:S01]  /*36a0*/  @P6 FMUL.FTZ R190, R195, R82 ;  /* 0x00000052c3be6220 */ /* 0x000fe20000410000 */
[----:B------:R-:W-:Y:S01]  /*36b0*/  MOV R83, RZ ;  /* 0x000000ff00537202 */ /* 0x000fe20000000f00 */
[----:B------:R-:W-:Y:S01]  /*36c0*/  @P4 FMUL.FTZ R83, R85, R96 ;  /* 0x0000006055534220 */ /* 0x000fe20000410000 */
[----:B------:R-:W-:Y:S01]  /*36d0*/  MOV R97, RZ ;  /* 0x000000ff00617202 */ /* 0x000fe20000000f00 */
[----:B------:R-:W-:Y:S01]  /*36e0*/  @P6 FMUL.FTZ R97, R197, R82 ;  /* 0x00000052c5616220 */ /* 0x000fe20000410000 */
[-CC-:B------:R-:W-:Y:S01]  /*36f0*/  FFMA.FTZ R204, R204, R184.reuse, R187.reuse ;  /* 0x000000b8cccc7223 */ /* 0x180fe200000100bb */
[C---:B------:R-:W-:Y:S01]  /*3700*/  LOP3.LUT P6, RZ, R91.reuse, 0xff, RZ, 0xc0, !PT ;  /* 0x000000ff5bff7812 */ /* 0x040fe200078cc0ff */
[-C--:B------:R-:W-:Y:S01]  /*3710*/  FFMA.FTZ R85, R208, R184.reuse, R187 ;  /* 0x000000b8d0557223 */ /* 0x080fe200000100bb */
[----:B------:R-:W-:Y:S01]  /*3720*/  LOP3.LUT P4, RZ, R91, 0xff0000, RZ, 0xc0, !PT ;  /* 0x00ff00005bff7812 */ /* 0x000fe2000788c0ff */
[----:B------:R-:W-:Y:S01]  /*3730*/  FADD.FTZ R199, R199, -R206 ;  /* 0x800000cec7c77221 */ /* 0x000fe20000010000 */
[----:B------:R-:W-:Y:S01]  /*3740*/  ISETP.GE.U32.AND.EX P3, PT, R91, 0x1000000, PT, P3 ;  /* 0x010000005b00780c */ /* 0x000fe20003f66130 */
[----:B------:R-:W-:Y:S01]  /*3750*/  FADD.FTZ R81, R193, -R204 ;  /* 0x800000ccc1517221 */ /* 0x000fe20000010000 */
[----:B------:R-:W-:Y:S01]  /*3760*/  FADD.FTZ R197, R194, -R85 ;  /* 0x80000055c2c57221 */ /* 0x000fe20000010000 */
[----:B------:R-:W-:Y:S01]  /*3770*/  FMUL.FTZ R85, R164, R199 ;  /* 0x000000c7a4557220 */ /* 0x000fe20000410000 */
[----:B------:R-:W-:Y:S01]  /*3780*/  FFMA.FTZ R210, R210, R184, R187 ;  /* 0x000000b8d2d27223 */ /* 0x000fe200000100bb */
[----:B------:R-:W-:Y:S01]  /*3790*/  FMUL.FTZ R81, R164, R81 ;  /* 0x00000051a4517220 */ /* 0x000fe20000410000 */
[----:B------:R-:W-:Y:S01]  /*37a0*/  @P5 PRMT R90, R86, 0x7632, R90 ;  /* 0x00007632565a5816 */ /* 0x000fe2000000005a */
[C---:B------:R-:W-:Y:S01]  /*37b0*/  FMUL.FTZ R85, R182.reuse, R85 ;  /* 0x00000055b6557220 */ /* 0x040fe20000410000 */
[----:B------:R-:W-:Y:S01]  /*37c0*/  FADD.FTZ R201, R201, -R210 ;  /* 0x800000d2c9c97221 */ /* 0x000fe20000010000 */
[----:B------:R-:W-:Y:S01]  /*37d0*/  FMUL.FTZ R81, R182, R81 ;  /* 0x00000051b6517220 */ /* 0x000fe20000410000 */
[----:B------:R-:W-:Y:S01]  /*37e0*/  @P5 SHF.L.U32 R91, R90, 0x10, RZ ;  /* 0x000000105a5b5819 */ /* 0x000fe200000006ff */
[----:B------:R-:W-:Y:S01]  /*37f0*/  HFMA2 R82, -RZ, RZ, 0, 0 ;  /* 0x00000000ff527431 */ /* 0x000fe200000001ff */
[----:B------:R-:W-:Y:S01]  /*3800*/  @P6 SHF.L.U32 R96, R86, 0x10, RZ ;  /* 0x0000001056606819 */ /* 0x000fe200000006ff */
[----:B------:R-:W-:Y:S01]  /*3810*/  FMUL.FTZ R90, R85, UR4 ;  /* 0x00000004555a7c20 */ /* 0x000fe20008410000 */
[C---:B------:R-:W-:Y:S01]  /*3820*/  @P4 SHF.L.U32 R196, R87.reuse, 0x10, RZ ;  /* 0x0000001057c44819 */ /* 0x040fe200000006ff */
[C---:B------:R-:W-:Y:S01]  /*3830*/  FMUL.FTZ R85, R164.reuse, R197 ;  /* 0x000000c5a4557220 */ /* 0x040fe20000410000 */
[----:B------:R-:W-:Y:S01]  /*3840*/  @P3 PRMT R198, R87, 0x7632, R198 ;  /* 0x0000763257c63816 */ /* 0x000fe200000000c6 */
[----:B------:R-:W-:Y:S01]  /*3850*/  FMUL.FTZ R87, R164, R201 ;  /* 0x000000c9a4577220 */ /* 0x000fe20000410000 */
[----:B------:R-:W-:Y:S01]  /*3860*/  @P6 SHF.L.U32 R86, R58, 0x10, RZ ;  /* 0x000000103a566819 */ /* 0x000fe200000006ff */
[----:B------:R-:W-:Y:S01]  /*3870*/  FMUL.FTZ R81, R81, UR4 ;  /* 0x0000000451517c20 */ /* 0x000fe20008410000 */
[----:B------:R-:W-:Y:S01]  /*3880*/  CS2R R192, SRZ ;  /* 0x0000000000c07805 */ /* 0x000fe2000001ff00 */
[C---:B------:R-:W-:Y:S01]  /*3890*/  FMUL.FTZ R85, R182.reuse, R85 ;  /* 0x00000055b6557220 */ /* 0x040fe20000410000 */
[----:B------:R-:W-:Y:S01]  /*38a0*/  FMUL.FTZ R87, R182, R87 ;  /* 0x00000057b6577220 */ /* 0x000fe20000410000 */
[-C--:B------:R-:W-:Y:S01]  /*38b0*/  @P6 FMUL.FTZ R82, R86, R81.reuse ;  /* 0x0000005156526220 */ /* 0x080fe20000410000 */
[----:B------:R-:W-:Y:S01]  /*38c0*/  @P6 FMUL.FTZ R193, R96, R81 ;  /* 0x0000005160c16220 */ /* 0x000fe20000410000 */
[----:B------:R-:W-:Y:S01]  /*38d0*/  HFMA2 R86, -RZ, RZ, 0, 0 ;  /* 0x00000000ff567431 */ /* 0x000fe200000001ff */
        /* <DEDUP_REMOVED lines=8> */
[----:B------:R-:W-:Y:S01]  /*3960*/  MOV R91, RZ ;  /* 0x000000ff005b7202 */ /* 0x000fe20000000f00 */
[----:B------:R-:W-:Y:S01]  /*3970*/  @P4 FMUL.FTZ R86, R96, R85 ;  /* 0x0000005560564220 */ /* 0x000fe20000410000 */
[----:B------:R-:W-:Y:S01]  /*3980*/  @P3 SHF.L.U32 R198, R198, 0x10, RZ ;  /* 0x00000010c6c63819 */ /* 0x000fe200000006ff */
[----:B------:R-:W-:Y:S01]  /*3990*/  @P3 FMUL.FTZ R91, R200, R87 ;  /* 0x00000057c85b3220 */ /* 0x000fe20000410000 */
[----:B------:R-:W-:-:S02]  /*39a0*/  CS2R R194, SRZ ;  /* 0x0000000000c27805 */ /* 0x000fc4000001ff00 */
[----:B------:R-:W-:Y:S01]  /*39b0*/  F2FP.BF16.F32.PACK_AB R82, R81, R82 ;  /* 0x000000525152723e */ /* 0x000fe200000010ff */
[----:B------:R-:W-:Y:S01]  /*39c0*/  @P4 FMUL.FTZ R195, R196, R85 ;  /* 0x00000055c4c34220 */ /* 0x000fe20000410000 */
[----:B------:R-:W-:Y:S01]  /*39d0*/  F2FP.BF16.F32.PACK_AB R80, R83, R80 ;  /* 0x000000505350723e */ /* 0x000fe200000010ff */
[----:B------:R-:W-:Y:S01]  /*39e0*/  @P3 FMUL.FTZ R194, R198, R87 ;  /* 0x00000057c6c23220 */ /* 0x000fe20000410000 */
[----:B------:R-:W-:Y:S02]  /*39f0*/  F2FP.BF16.F32.PACK_AB R81, R97, R84 ;  /* 0x000000546151723e */ /* 0x000fe400000010ff */
[----:B------:R-:W-:-:S07]  /*3a00*/  F2FP.BF16.F32.PACK_AB R83, R91, R86 ;  /* 0x000000565b53723e */ /* 0x000fce00000010ff */
.L_x_738:
        /* <DEDUP_REMOVED lines=8> */
[-CC-:B0-----:R-:W-:Y:S01]  /*3a90*/  FFMA.FTZ R77, R102, R184.reuse, R187.reuse ;  /* 0x000000b8664d7223 */ /* 0x181fe200000100bb */
[C---:B------:R-:W-:Y:S01]  /*3aa0*/  LOP3.LUT P3, RZ, R88.reuse, 0xff, RZ, 0xc0, !PT ;  /* 0x000000ff58ff7812 */ /* 0x040fe2000786c0ff */
[-C--:B------:R-:W-:Y:S01]  /*3ab0*/  FFMA.FTZ R76, R103, R184.reuse, R187 ;  /* 0x000000b8674c7223 */ /* 0x080fe200000100bb */
[----:B------:R-:W-:Y:S01]  /*3ac0*/  LOP3.LUT P5, RZ, R88, 0xff0000, RZ, 0xc0, !PT ;  /* 0x00ff000058ff7812 */ /* 0x000fe200078ac0ff */
[----:B------:R-:W-:Y:S01]  /*3ad0*/  FADD.FTZ R77, R100, -R77 ;  /* 0x8000004d644d7221 */ /* 0x000fe20000010000 */
[C---:B------:R-:W-:Y:S01]  /*3ae0*/  LOP3.LUT P6, RZ, R88.reuse, 0xff000000, RZ, 0xc0, !PT ;  /* 0xff00000058ff7812 */ /* 0x040fe200078cc0ff */
[-CC-:B------:R-:W-:Y:S01]  /*3af0*/  FFMA.FTZ R82, R171, R184.reuse, R187.reuse ;  /* 0x000000b8ab527223 */ /* 0x180fe200000100bb */
[----:B------:R-:W-:Y:S01]  /*3b00*/  LOP3.LUT P4, RZ, R88, 0xff00, RZ, 0xc0, !PT ;  /* 0x0000ff0058ff7812 */ /* 0x000fe2000788c0ff */
[----:B------:R-:W-:Y:S01]  /*3b10*/  FMUL.FTZ R167, R164, R77 ;  /* 0x0000004da4a77220 */ /* 0x000fe20000410000 */
[----:B------:R-:W-:Y:S01]  /*3b20*/  FADD.FTZ R101, R101, -R76 ;  /* 0x8000004c65657221 */ /* 0x000fe20000010000 */
[----:B------:R-:W-:Y:S01]  /*3b30*/  FFMA.FTZ R79, R168, R184, R187 ;  /* 0x000000b8a84f7223 */ /* 0x000fe200000100bb */
[----:B------:R-:W-:-:S02]  /*3b40*/  HFMA2 R80, -RZ, RZ, 0, 0 ;  /* 0x00000000ff507431 */ /* 0x000fc400000001ff */
[----:B------:R-:W-:Y:S01]  /*3b50*/  FMUL.FTZ R76, R167, R182 ;  /* 0x000000b6a74c7220 */ /* 0x000fe20000410000 */
[----:B------:R-:W-:Y:S01]  /*3b60*/  FADD.FTZ R169, R169, -R82 ;  /* 0x80000052a9a97221 */ /* 0x000fe20000010000 */
[----:B------:R-:W-:Y:S01]  /*3b70*/  @P3 SHF.L.U32 R78, R60, 0x10, RZ ;  /* 0x000000103c4e3819 */ /* 0x000fe200000006ff */
[----:B------:R-:W-:Y:S01]  /*3b80*/  FADD.FTZ R81, R166, -R79 ;  /* 0x8000004fa6517221 */ /* 0x000fe20000010000 */
[----:B------:R-:W-:Y:S01]  /*3b90*/  FMUL.FTZ R76, R76, UR4 ;  /* 0x000000044c4c7c20 */ /* 0x000fe20008410000 */
[C---:B------:R-:W-:Y:S01]  /*3ba0*/  FMUL.FTZ R169, R164.reuse, R169 ;  /* 0x000000a9a4a97220 */ /* 0x040fe20000410000 */
[----:B------:R-:W-:Y:S01]  /*3bb0*/  FMUL.FTZ R100, R164, R101 ;  /* 0x00000065a4647220 */ /* 0x000fe20000410000 */
[----:B-----5:R-:W-:Y:S01]  /*3bc0*/  @P3 SHF.L.U32 R77, R84, 0x10, RZ ;  /* 0x00000010544d3819 */ /* 0x020fe200000006ff */
[----:B------:R-:W-:Y:S01]  /*3bd0*/  @P3 FMUL.FTZ R80, R76, R78 ;  /* 0x0000004e4c503220 */ /* 0x000fe20000410000 */
[----:B------:R-:W-:Y:S01]  /*3be0*/  FFMA.FTZ R96, R175, R184, R187 ;  /* 0x000000b8af607223 */ /* 0x000fe200000100bb */
[C---:B------:R-:W-:Y:S01]  /*3bf0*/  @P5 SHF.L.U32 R78, R85.reuse, 0x10, RZ ;  /* 0x00000010554e5819 */ /* 0x040fe200000006ff */
[----:B------:R-:W-:Y:S01]  /*3c00*/  FMUL.FTZ R175, R164, R81 ;  /* 0x00000051a4af7220 */ /* 0x000fe20000410000 */
[----:B------:R-:W-:-:S02]  /*3c10*/  @P6 PRMT R85, R85, 0x7632, R85 ;  /* 0x0000763255556816 */ /* 0x000fc40000000055 */
[----:B------:R-:W-:Y:S02]  /*3c20*/  CS2R R90, SRZ ;  /* 0x00000000005a7805 */ /* 0x000fe4000001ff00 */
[----:B------:R-:W-:Y:S01]  /*3c30*/  @P4 PRMT R84, R84, 0x7632, R84 ;  /* 0x0000763254544816 */ /* 0x000fe20000000054 */
[-C--:B------:R-:W-:Y:S01]  /*3c40*/  FMUL.FTZ R81, R169, R182.reuse ;  /* 0x000000b6a9517220 */ /* 0x080fe20000410000 */
[-C--:B------:R-:W-:Y:S01]  /*3c50*/  FMUL.FTZ R79, R100, R182.reuse ;  /* 0x000000b6644f7220 */ /* 0x080fe20000410000 */
[----:B------:R-:W-:Y:S01]  /*3c60*/  @P3 FMUL.FTZ R91, R76, R77 ;  /* 0x0000004d4c5b3220 */ /* 0x000fe20000410000 */
[----:B------:R-:W-:Y:S02]  /*3c70*/  HFMA2 R101, -RZ, RZ, 0, 0 ;  /* 0x00000000ff657431 */ /* 0x000fe400000001ff */
[----:B------:R-:W-:Y:S01]  /*3c80*/  FMUL.FTZ R77, R175, R182 ;  /* 0x000000b6af4d7220 */ /* 0x000fe20000410000 */
[----:B------:R-:W-:Y:S01]  /*3c90*/  @P6 SHF.L.U32 R82, R141, 0x10, RZ ;  /* 0x000000108d526819 */ /* 0x000fe200000006ff */
[----:B------:R-:W-:Y:S01]  /*3ca0*/  FMUL.FTZ R81, R81, UR4 ;  /* 0x0000000451517c20 */ /* 0x000fe20008410000 */
[----:B------:R-:W-:Y:S01]  /*3cb0*/  @P6 SHF.L.U32 R85, R85, 0x10, RZ ;  /* 0x0000001055556819 */ /* 0x000fe200000006ff */
[----:B------:R-:W-:Y:S01]  /*3cc0*/  FMUL.FTZ R171, R79, UR4 ;  /* 0x000000044fab7c20 */ /* 0x000fe20008410000 */
[----:B------:R-:W-:-:S02]  /*3cd0*/  @P4 SHF.L.U32 R84, R84, 0x10, RZ ;  /* 0x0000001054544819 */ /* 0x000fc400000006ff */
[----:B------:R-:W-:Y:S02]  /*3ce0*/  CS2R R94, SRZ ;  /* 0x00000000005e7805 */ /* 0x000fe4000001ff00 */
[----:B------:R-:W-:Y:S01]  /*3cf0*/  @P5 SHF.L.U32 R79, R61, 0x10, RZ ;  /* 0x000000103d4f5819 */ /* 0x000fe200000006ff */
[----:B------:R-:W-:Y:S01]  /*3d00*/  FFMA.FTZ R97, R172, R184, R187 ;  /* 0x000000b8ac617223 */ /* 0x000fe200000100bb */
[----:B------:R-:W-:Y:S01]  /*3d10*/  FMUL.FTZ R77, R77, UR4 ;  /* 0x000000044d4d7c20 */ /* 0x000fe20008410000 */
[C---:B------:R-:W-:Y:S01]  /*3d20*/  @P6 FMUL.FTZ R94, R81.reuse, R85 ;  /* 0x00000055515e6220 */ /* 0x040fe20000410000 */
[----:B------:R-:W-:Y:S01]  /*3d30*/  @P6 FMUL.FTZ R101, R81, R82 ;  /* 0x0000005251656220 */ /* 0x000fe20000410000 */
[----:B------:R-:W-:Y:S01]  /*3d40*/  @P4 FMUL.FTZ R90, R171, R84 ;  /* 0x00000054ab5a4220 */ /* 0x000fe20000410000 */
[----:B------:R-:W-:Y:S01]  /*3d50*/  @P4 SHF.L.U32 R76, R140, 0x10, RZ ;  /* 0x000000108c4c4819 */ /* 0x000fe200000006ff */
[----:B------:R-:W-:Y:S01]  /*3d60*/  @P5 FMUL.FTZ R95, R77, R78 ;  /* 0x0000004e4d5f5220 */ /* 0x000fe20000410000 */
[----:B------:R-:W-:Y:S01]  /*3d70*/  LOP3.LUT P6, RZ, R89, 0xff, RZ, 0xc0, !PT ;  /* 0x000000ff59ff7812 */ /* 0x000fe200078cc0ff */
[----:B------:R-:W-:Y:S01]  /*3d80*/  FADD.FTZ R97, R170, -R97 ;  /* 0x80000061aa617221 */ /* 0x000fe20000010000 */
[----:B------:R-:W-:Y:S01]  /*3d90*/  MOV R84, RZ ;  /* 0x000000ff00547202 */ /* 0x000fe20000000f00 */
[----:B------:R-:W-:Y:S01]  /*3da0*/  @P5 FMUL.FTZ R84, R77, R79 ;  /* 0x0000004f4d545220 */ /* 0x000fe20000410000 */
[----:B------:R-:W-:Y:S01]  /*3db0*/  LOP3.LUT P5, RZ, R89, 0xff00, RZ, 0xc0, !PT ;  /* 0x0000ff0059ff7812 */ /* 0x000fe200078ac0ff */
[----:B------:R-:W-:-:S02]  /*3dc0*/  IMAD.MOV.U32 R83, RZ, RZ, RZ ;  /* 0x000000ffff537224 */ /* 0x000fc400078e00ff */
[----:B------:R-:W-:Y:S01]  /*3dd0*/  @P4 FMUL.FTZ R83, R171, R76 ;  /* 0x0000004cab534220 */ /* 0x000fe20000410000 */
[----:B------:R-:W-:Y:S01]  /*3de0*/  ISETP.GE.U32.AND P3, PT, R88, RZ, PT ;  /* 0x000000ff5800720c */ /* 0x000fe20003f66070 */
[----:B------:R-:W-:Y:S01]  /*3df0*/  FMUL.FTZ R171, R164, R97 ;  /* 0x00000061a4ab7220 */ /* 0x000fe20000410000 */
[-CC-:B------:R-:W-:Y:S01]  /*3e00*/  FFMA.FTZ R103, R176, R184.reuse, R187.reuse ;  /* 0x000000b8b0677223 */ /* 0x180fe200000100bb */
[----:B------:R-:W-:Y:S01]  /*3e10*/  FFMA.FTZ R184, R179, R184, R187 ;  /* 0x000000b8b3b87223 */ /* 0x000fe200000100bb */
[----:B------:R-:W-:Y:S01]  /*3e20*/  FADD.FTZ R173, R173, -R96 ;  /* 0x80000060adad7221 */ /* 0x000fe20000010000 */
[----:B------:R-:W-:Y:S01]  /*3e30*/  LOP3.LUT P4, RZ, R89, 0xff0000, RZ, 0xc0, !PT ;  /* 0x00ff000059ff7812 */ /* 0x000fe2000788c0ff */
[----:B------:R-:W-:Y:S01]  /*3e40*/  FMUL.FTZ R76, R171, R182 ;  /* 0x000000b6ab4c7220 */ /* 0x000fe20000410000 */
[----:B------:R-:W-:Y:S01]  /*3e50*/  ISETP.GE.U32.AND.EX P3, PT, R89, 0x1000000, PT, P3 ;  /* 0x010000005900780c */ /* 0x000fe20003f66130 */
[----:B------:R-:W-:Y:S01]  /*3e60*/  FADD.FTZ R103, R174, -R103 ;  /* 0x80000067ae677221 */ /* 0x000fe20000010000 */
[----:B------:R-:W-:Y:S01]  /*3e70*/  FADD.FTZ R177, R177, -R184 ;  /* 0x800000b8b1b17221 */ /* 0x000fe20000010000 */
[----:B------:R-:W-:Y:S01]  /*3e80*/  FMUL.FTZ R173, R164, R173 ;  /* 0x000000ada4ad7220 */ /* 0x000fe20000410000 */
[----:B------:R-:W-:Y:S01]  /*3e90*/  @P6 SHF.L.U32 R77, R86, 0x10, RZ ;  /* 0x00000010564d6819 */ /* 0x000fe200000006ff */
[----:B------:R-:W-:Y:S01]  /*3ea0*/  FMUL.FTZ R76, R76, UR4 ;  /* 0x000000044c4c7c20 */ /* 0x000fe20008410000 */
[C---:B------:R-:W-:Y:S01]  /*3eb0*/  FMUL.FTZ R179, R164.reuse, R103 ;  /* 0x00000067a4b37220 */ /* 0x040fe20000410000 */
[----:B------:R-:W-:Y:S01]  /*3ec0*/  FMUL.FTZ R164, R164, R177 ;  /* 0x000000b1a4a47220 */ /* 0x000fe20000410000 */
[----:B------:R-:W-:-:S02]  /*3ed0*/  CS2R R88, SRZ ;  /* 0x0000000000587805 */ /* 0x000fc4000001ff00 */
[----:B------:R-:W-:Y:S01]  /*3ee0*/  @P5 PRMT R86, R86, 0x7632, R86 ;  /* 0x0000763256565816 */ /* 0x000fe20000000056 */
[-C--:B------:R-:W-:Y:S01]  /*3ef0*/  FMUL.FTZ R79, R173, R182.reuse ;  /* 0x000000b6ad4f7220 */ /* 0x080fe20000410000 */
[----:B------:R-:W-:Y:S01]  /*3f00*/  @P6 SHF.L.U32 R78, R62, 0x10, RZ ;  /* 0x000000103e4e6819 */ /* 0x000fe200000006ff */
[----:B------:R-:W-:Y:S01]  /*3f10*/  @P6 FMUL.FTZ R89, R76, R77 ;  /* 0x0000004d4c596220 */ /* 0x000fe20000410000 */
[-C--:B------:R-:W-:Y:S01]  /*3f20*/  FMUL.FTZ R77, R179, R182.reuse ;  /* 0x000000b6b34d7220 */ /* 0x080fe20000410000 */
[----:B------:R-:W-:Y:S01]  /*3f30*/  MOV R82, RZ ;  /* 0x000000ff00527202 */ /* 0x000fe20000000f00 */
[----:B------:R-:W-:Y:S01]  /*3f40*/  FMUL.FTZ R182, R164, R182 ;  /* 0x000000b6a4b67220 */ /* 0x000fe20000410000 */
[----:B------:R-:W-:Y:S01]  /*3f50*/  @P5 SHF.L.U32 R86, R86, 0x10, RZ ;  /* 0x0000001056565819 */ /* 0x000fe200000006ff */
[----:B------:R-:W-:Y:S01]  /*3f60*/  FMUL.FTZ R177, R79, UR4 ;  /* 0x000000044fb17c20 */ /* 0x000fe20008410000 */
[----:B------:R-:W-:Y:S01]  /*3f70*/  @P6 FMUL.FTZ R82, R76, R78 ;  /* 0x0000004e4c526220 */ /* 0x000fe20000410000 */
[----:B------:R-:W-:Y:S01]  /*3f80*/  HFMA2 R81, -RZ, RZ, 0, 0 ;  /* 0x00000000ff517431 */ /* 0x000fe200000001ff */
[----:B------:R-:W-:Y:S01]  /*3f90*/  @P5 SHF.L.U32 R76, R142, 0x10, RZ ;  /* 0x000000108e4c5819 */ /* 0x000fe200000006ff */
[----:B------:R-:W-:Y:S01]  /*3fa0*/  HFMA2 R103, -RZ, RZ, 0, 0 ;  /* 0x00000000ff677431 */ /* 0x000fe200000001ff */
[----:B------:R-:W-:Y:S01]  /*3fb0*/  @P3 PRMT R79, R87, 0x7632, R79 ;  /* 0x00007632574f3816 */ /* 0x000fe2000000004f */
[----:B------:R-:W-:Y:S01]  /*3fc0*/  FMUL.FTZ R77, R77, UR4 ;  /* 0x000000044d4d7c20 */ /* 0x000fe20008410000 */
[----:B------:R-:W-:Y:S01]  /*3fd0*/  @P4 SHF.L.U32 R78, R63, 0x10, RZ ;  /* 0x000000103f4e4819 */ /* 0x000fe200000006ff */
[----:B------:R-:W-:Y:S01]  /*3fe0*/  FMUL.FTZ R182, R182, UR4 ;  /* 0x00000004b6b67c20 */ /* 0x000fe20008410000 */
[----:B------:R-:W-:Y:S01]  /*3ff0*/  @P3 SHF.L.U32 R96, R143, 0x10, RZ ;  /* 0x000000108f603819 */ /* 0x000fe200000006ff */
[----:B------:R-:W-:Y:S01]  /*4000*/  @P5 FMUL.FTZ R88, R177, R86 ;  /* 0x00000056b1585220 */ /* 0x000fe20000410000 */
[----:B------:R-:W-:-:S02]  /*4010*/  @P4 SHF.L.U32 R85, R87, 0x10, RZ ;  /* 0x0000001057554819 */ /* 0x000fc400000006ff */
[----:B------:R-:W-:Y:S02]  /*4020*/  CS2R R86, SRZ ;  /* 0x0000000000567805 */ /* 0x000fe4000001ff00 */
[----:B------:R-:W-:Y:S01]  /*4030*/  @P3 SHF.L.U32 R79, R79, 0x10, RZ ;  /* 0x000000104f4f3819 */ /* 0x000fe200000006ff */
[----:B------:R-:W-:Y:S01]  /*4040*/  @P5 FMUL.FTZ R81, R177, R76 ;  /* 0x0000004cb1515220 */ /* 0x000fe20000410000 */
[C---:B------:R-:W-:Y:S01]  /*4050*/  @P4 FMUL.FTZ R86, R77.reuse, R78 ;  /* 0x0000004e4d564220 */ /* 0x040fe20000410000 */
[C---:B------:R-:W-:Y:S01]  /*4060*/  @P3 FMUL.FTZ R103, R182.reuse, R96 ;  /* 0x00000060b6673220 */ /* 0x040fe20000410000 */
[----:B------:R-:W-:Y:S01]  /*4070*/  MOV R97, RZ ;  /* 0x000000ff00617202 */ /* 0x000fe20000000f00 */
[----:B------:R-:W-:Y:S01]  /*4080*/  @P4 FMUL.FTZ R87, R77, R85 ;  /* 0x000000554d574220 */ /* 0x000fe20000410000 */
[----:B------:R-:W-:Y:S01]  /*4090*/  @P3 FMUL.FTZ R97, R182, R79 ;  /* 0x0000004fb6613220 */ /* 0x000fe20000410000 */
[----:B------:R-:W-:Y:S02]  /*40a0*/  F2FP.BF16.F32.PACK_AB R82, R81, R82 ;  /* 0x000000525152723e */ /* 0x000fe400000010ff */
        /* <DEDUP_REMOVED lines=8> */
.L_x_739:
[-CC-:B0-----:R-:W-:Y:S01]  /*4130*/  FFMA.FTZ R81, R102, R184.reuse, R187.reuse ;  /* 0x000000b866517223 */ /* 0x181fe200000100bb */
[C---:B------:R-:W-:Y:S01]  /*4140*/  LOP3.LUT P3, RZ, R88.reuse, 0xff, RZ, 0xc0, !PT ;  /* 0x000000ff58ff7812 */ /* 0x040fe2000786c0ff */
[-C--:B------:R-:W-:Y:S01]  /*4150*/  FFMA.FTZ R80, R103, R184.reuse, R187 ;  /* 0x000000b867507223 */ /* 0x080fe200000100bb */
[----:B------:R-:W-:Y:S01]  /*4160*/  LOP3.LUT P4, RZ, R88, 0xff00, RZ, 0xc0, !PT ;  /* 0x0000ff0058ff7812 */ /* 0x000fe2000788c0ff */
[----:B------:R-:W-:Y:S01]  /*4170*/  FADD.FTZ R81, R100, -R81 ;  /* 0x8000005164517221 */ /* 0x000fe20000010000 */
[----:B------:R-:W-:Y:S01]  /*4180*/  LOP3.LUT P6, RZ, R88, 0xff000000, RZ, 0xc0, !PT ;  /* 0xff00000058ff7812 */ /* 0x000fe200078cc0ff */
[----:B------:R-:W-:Y:S01]  /*4190*/  FADD.FTZ R101, R101, -R80 ;  /* 0x8000005065657221 */ /* 0x000fe20000010000 */
[-CC-:B------:R-:W-:Y:S01]  /*41a0*/  FFMA.FTZ R83, R168, R184.reuse, R187.reuse ;  /* 0x000000b8a8537223 */ /* 0x180fe200000100bb */
[C---:B------:R-:W-:Y:S01]  /*41b0*/  FMUL.FTZ R81, R164.reuse, R81 ;  /* 0x00000051a4517220 */ /* 0x040fe20000410000 */
[----:B------:R-:W-:Y:S01]  /*41c0*/  FFMA.FTZ R82, R171, R184, R187 ;  /* 0x000000b8ab527223 */ /* 0x000fe200000100bb */
[----:B------:R-:W-:Y:S01]  /*41d0*/  FMUL.FTZ R101, R164, R101 ;  /* 0x00000065a4657220 */ /* 0x000fe20000410000 */
[----:B------:R-:W-:Y:S01]  /*41e0*/  LOP3.LUT P5, RZ, R88, 0xff0000, RZ, 0xc0, !PT ;  /* 0x00ff000058ff7812 */ /* 0x000fe200078ac0ff */
[----:B------:R-:W-:Y:S01]  /*41f0*/  FMUL.FTZ R80, R182, R81 ;  /* 0x00000051b6507220 */ /* 0x000fe20000410000 */
[----:B------:R-:W-:Y:S01]  /*4200*/  FADD.FTZ R103, R166, -R83 ;  /* 0x80000053a6677221 */ /* 0x000fe20000010000 */
[----:B-----5:R-:W-:Y:S01]  /*4210*/  @P3 SHF.L.U32 R95, R84, 0x10, RZ ;  /* 0x00000010545f3819 */ /* 0x020fe200000006ff */
[----:B------:R-:W-:Y:S01]  /*4220*/  FMUL.FTZ R81, R182, R101 ;  /* 0x00000065b6517220 */ /* 0x000fe20000410000 */
[----:B------:R-:W-:Y:S01]  /*4230*/  @P4 PRMT R84, R84, 0x7632, R84 ;  /* 0x0000763254544816 */ /* 0x000fe20000000054 */
[----:B------:R-:W-:Y:S01]  /*4240*/  FADD.FTZ R169, R169, -R82 ;  /* 0x80000052a9a97221 */ /* 0x000fe20000010000 */
[----:B------:R-:W-:Y:S01]  /*4250*/  @P3 SHF.L.U32 R97, R60, 0x10, RZ ;  /* 0x000000103c613819 */ /* 0x000fe200000006ff */
[----:B------:R-:W-:Y:S01]  /*4260*/  FMUL.FTZ R80, R80, UR4 ;  /* 0x0000000450507c20 */ /* 0x000fe20008410000 */
[----:B------:R-:W-:Y:S01]  /*4270*/  FMUL.FTZ R96, R81, UR4 ;  /* 0x0000000451607c20 */ /* 0x000fe20008410000 */
[----:B------:R-:W-:Y:S01]  /*4280*/  @P4 SHF.L.U32 R101, R84, 0x10, RZ ;  /* 0x0000001054654819 */ /* 0x000fe200000006ff */
[C---:B------:R-:W-:Y:S01]  /*4290*/  FMUL.FTZ R81, R164.reuse, R103 ;  /* 0x00000067a4517220 */ /* 0x040fe20000410000 */
[----:B------:R-:W-:Y:S01]  /*42a0*/  FMUL.FTZ R169, R164, R169 ;  /* 0x000000a9a4a97220 */ /* 0x000fe20000410000 */
[----:B------:R-:W-:Y:S01]  /*42b0*/  MOV R83, RZ ;  /* 0x000000ff00537202 */ /* 0x000fe20000000f00 */
[----:B------:R-:W-:Y:S01]  /*42c0*/  @P3 FMUL.FTZ R83, R97, R80 ;  /* 0x0000005061533220 */ /* 0x000fe20000410000 */
[----:B------:R-:W-:-:S02]  /*42d0*/  CS2R R90, SRZ ;  /* 0x00000000005a7805 */ /* 0x000fc4000001ff00 */
[----:B------:R-:W-:Y:S01]  /*42e0*/  @P6 PRMT R97, R85, 0x7632, R97 ;  /* 0x0000763255616816 */ /* 0x000fe20000000061 */
[C---:B------:R-:W-:Y:S01]  /*42f0*/  FMUL.FTZ R81, R182.reuse, R81 ;  /* 0x00000051b6517220 */ /* 0x040fe20000410000 */
[----:B------:R-:W-:Y:S01]  /*4300*/  FMUL.FTZ R82, R182, R169 ;  /* 0x000000a9b6527220 */ /* 0x000fe20000410000 */
[----:B------:R-:W-:Y:S01]  /*4310*/  @P4 FMUL.FTZ R90, R101, R96 ;  /* 0x00000060655a4220 */ /* 0x000fe20000410000 */
[----:B------:R-:W-:Y:S01]  /*4320*/  HFMA2 R101, -RZ, RZ, 0, 0 ;  /* 0x00000000ff657431 */ /* 0x000fe200000001ff */
[----:B------:R-:W-:Y:S01]  /*4330*/  @P5 SHF.L.U32 R100, R85, 0x10, RZ ;  /* 0x0000001055645819 */ /* 0x000fe200000006ff */
[----:B------:R-:W-:Y:S01]  /*4340*/  FMUL.FTZ R81, R81, UR4 ;  /* 0x0000000451517c20 */ /* 0x000fe20008410000 */
[----:B------:R-:W-:Y:S01]  /*4350*/  @P5 SHF.L.U32 R102, R61, 0x10, RZ ;  /* 0x000000103d665819 */ /* 0x000fe200000006ff */
[----:B------:R-:W-:Y:S01]  /*4360*/  FMUL.FTZ R82, R82, UR4 ;  /* 0x0000000452527c20 */ /* 0x000fe20008410000 */
[----:B------:R-:W-:Y:S01]  /*4370*/  @P6 SHF.L.U32 R103, R141, 0x10, RZ ;  /* 0x000000108d676819 */ /* 0x000fe200000006ff */
[----:B------:R-:W-:Y:S01]  /*4380*/  @P3 FMUL.FTZ R91, R95, R80 ;  /* 0x000000505f5b3220 */ /* 0x000fe20000410000 */
[----:B------:R-:W-:Y:S01]  /*4390*/  @P6 SHF.L.U32 R97, R97, 0x10, RZ ;  /* 0x0000001061616819 */ /* 0x000fe200000006ff */
[----:B------:R-:W-:Y:S01]  /*43a0*/  HFMA2 R80, -RZ, RZ, 0, 0 ;  /* 0x00000000ff507431 */ /* 0x000fe200000001ff */
[----:B------:R-:W-:-:S02]  /*43b0*/  CS2R R94, SRZ ;  /* 0x00000000005e7805 */ /* 0x000fc4000001ff00 */
[----:B------:R-:W-:Y:S01]  /*43c0*/  MOV R84, RZ ;  /* 0x000000ff00547202 */ /* 0x000fe20000000f00 */
[-C--:B------:R-:W-:Y:S01]  /*43d0*/  @P5 FMUL.FTZ R95, R100, R81.reuse ;  /* 0x00000051645f5220 */ /* 0x080fe20000410000 */
[----:B------:R-:W-:Y:S01]  /*43e0*/  @P4 SHF.L.U32 R85, R140, 0x10, RZ ;  /* 0x000000108c554819 */ /* 0x000fe200000006ff */
[----:B------:R-:W-:Y:S01]  /*43f0*/  @P5 FMUL.FTZ R84, R102, R81 ;  /* 0x0000005166545220 */ /* 0x000fe20000410000 */
[-C--:B------:R-:W-:Y:S01]  /*4400*/  @P6 FMUL.FTZ R94, R97, R82.reuse ;  /* 0x00000052615e6220 */ /* 0x080fe20000410000 */
[----:B------:R-:W-:Y:S01]  /*4410*/  @P6 FMUL.FTZ R101, R103, R82 ;  /* 0x0000005267656220 */ /* 0x000fe20000410000 */
[----:B------:R-:W-:Y:S01]  /*4420*/  ISETP.GE.U32.AND P3, PT, R88, RZ, PT ;  /* 0x000000ff5800720c */ /* 0x000fe20003f66070 */
[----:B------:R-:W-:Y:S01]  /*4430*/  FFMA.FTZ R81, R172, R184, R187 ;  /* 0x000000b8ac517223 */ /* 0x000fe200000100bb */
[----:B------:R-:W-:Y:S01]  /*4440*/  LOP3.LUT P6, RZ, R89, 0xff, RZ, 0xc0, !PT ;  /* 0x000000ff59ff7812 */ /* 0x000fe200078cc0ff */
[----:B------:R-:W-:Y:S01]  /*4450*/  @P4 FMUL.FTZ R80, R85, R96 ;  /* 0x0000006055504220 */ /* 0x000fe20000410000 */
[C---:B------:R-:W-:Y:S01]  /*4460*/  LOP3.LUT P5, RZ, R89.reuse, 0xff00, RZ, 0xc0, !PT ;  /* 0x0000ff0059ff7812 */ /* 0x040fe200078ac0ff */
[----:B------:R-:W-:Y:S01]  /*4470*/  FADD.FTZ R81, R170, -R81 ;  /* 0x80000051aa517221 */ /* 0x000fe20000010000 */
[----:B------:R-:W-:Y:S01]  /*4480*/  LOP3.LUT P4, RZ, R89, 0xff0000, RZ, 0xc0, !PT ;  /* 0x00ff000059ff7812 */ /* 0x000fe2000788c0ff */
[-CC-:B------:R-:W-:Y:S01]  /*4490*/  FFMA.FTZ R82, R175, R184.reuse, R187.reuse ;  /* 0x000000b8af527223 */ /* 0x180fe200000100bb */
[----:B------:R-:W-:Y:S01]  /*44a0*/  ISETP.GE.U32.AND.EX P3, PT, R89, 0x1000000, PT, P3 ;  /* 0x010000005900780c */ /* 0x000fe20003f66130 */
[-CC-:B------:R-:W-:Y:S01]  /*44b0*/  FFMA.FTZ R85, R176, R184.reuse, R187.reuse ;  /* 0x000000b8b0557223 */ /* 0x180fe200000100bb */
[----:B------:R-:W-:Y:S01]  /*44c0*/  FFMA.FTZ R184, R179, R184, R187 ;  /* 0x000000b8b3b87223 */ /* 0x000fe200000100bb */
[----:B------:R-:W-:Y:S01]  /*44d0*/  FMUL.FTZ R81, R164, R81 ;  /* 0x00000051a4517220 */ /* 0x000fe20000410000 */
[----:B------:R-:W-:Y:S01]  /*44e0*/  FADD.FTZ R173, R173, -R82 ;  /* 0x80000052adad7221 */ /* 0x000fe20000010000 */
[----:B------:R-:W-:Y:S01]  /*44f0*/  FADD.FTZ R89, R174, -R85 ;  /* 0x80000055ae597221 */ /* 0x000fe20000010000 */
[----:B------:R-:W-:Y:S01]  /*4500*/  FADD.FTZ R177, R177, -R184 ;  /* 0x800000b8b1b17221 */ /* 0x000fe20000010000 */
[----:B------:R-:W-:Y:S01]  /*4510*/  FMUL.FTZ R81, R182, R81 ;  /* 0x00000051b6517220 */ /* 0x000fe20000410000 */
[----:B------:R-:W-:Y:S01]  /*4520*/  @P6 SHF.L.U32 R96, R86, 0x10, RZ ;  /* 0x0000001056606819 */ /* 0x000fe200000006ff */
[----:B------:R-:W-:Y:S01]  /*4530*/  FMUL.FTZ R85, R164, R173 ;  /* 0x000000ada4557220 */ /* 0x000fe20000410000 */
[----:B------:R-:W-:Y:S01]  /*4540*/  @P5 PRMT R86, R86, 0x7632, R86 ;  /* 0x0000763256565816 */ /* 0x000fe20000000056 */
[----:B------:R-:W-:Y:S01]  /*4550*/  FMUL.FTZ R97, R164, R89 ;  /* 0x00000059a4617220 */ /* 0x000fe20000410000 */
[----:B------:R-:W-:Y:S01]  /*4560*/  @P6 SHF.L.U32 R102, R62, 0x10, RZ ;  /* 0x000000103e666819 */ /* 0x000fe200000006ff */
[----:B------:R-:W-:Y:S01]  /*4570*/  FMUL.FTZ R177, R164, R177 ;  /* 0x000000b1a4b17220 */ /* 0x000fe20000410000 */
[----:B------:R-:W-:Y:S01]  /*4580*/  FMUL.FTZ R81, R81, UR4 ;  /* 0x0000000451517c20 */ /* 0x000fe20008410000 */
[----:B------:R-:W-:-:S02]  /*4590*/  @P4 SHF.L.U32 R167, R87, 0x10, RZ ;  /* 0x0000001057a74819 */ /* 0x000fc400000006ff */
[----:B------:R-:W-:Y:S02]  /*45a0*/  CS2R R88, SRZ ;  /* 0x0000000000587805 */ /* 0x000fe4000001ff00 */
[----:B------:R-:W-:Y:S01]  /*45b0*/  @P3 PRMT R164, R87, 0x7632, R164 ;  /* 0x0000763257a43816 */ /* 0x000fe200000000a4 */
[----:B------:R-:W-:Y:S01]  /*45c0*/  FMUL.FTZ R85, R182, R85 ;  /* 0x00000055b6557220 */ /* 0x000fe20000410000 */
[----:B------:R-:W-:Y:S01]  /*45d0*/  @P5 SHF.L.U32 R87, R86, 0x10, RZ ;  /* 0x0000001056575819 */ /* 0x000fe200000006ff */
[C---:B------:R-:W-:Y:S01]  /*45e0*/  FMUL.FTZ R86, R182.reuse, R97 ;  /* 0x00000061b6567220 */ /* 0x040fe20000410000 */
[----:B------:R-:W-:Y:S01]  /*45f0*/  MOV R82, RZ ;  /* 0x000000ff00527202 */ /* 0x000fe20000000f00 */
        /* <DEDUP_REMOVED lines=9> */
[----:B------:R-:W-:Y:S01]  /*4690*/  FMUL.FTZ R182, R182, UR4 ;  /* 0x00000004b6b67c20 */ /* 0x000fe20008410000 */
[----:B------:R-:W-:Y:S01]  /*46a0*/  CS2R R96, SRZ ;  /* 0x0000000000607805 */ /* 0x000fe2000001ff00 */
[----:B------:R-:W-:-:S02]  /*46b0*/  IMAD.MOV.U32 R85, RZ, RZ, RZ ;  /* 0x000000ffff557224 */ /* 0x000fc400078e00ff */
[----:B------:R-:W-:Y:S01]  /*46c0*/  @P5 FMUL.FTZ R81, R103, R100 ;  /* 0x0000006467515220 */ /* 0x000fe20000410000 */
[----:B------:R-:W-:Y:S01]  /*46d0*/  @P3 SHF.L.U32 R171, R164, 0x10, RZ ;  /* 0x00000010a4ab3819 */ /* 0x000fe200000006ff */
[----:B------:R-:W-:Y:S01]  /*46e0*/  @P4 FMUL.FTZ R85, R169, R86 ;  /* 0x00000056a9554220 */ /* 0x000fe20000410000 */
[----:B------:R-:W-:Y:S01]  /*46f0*/  @P3 FMUL.FTZ R96, R173, R182 ;  /* 0x000000b6ad603220 */ /* 0x000fe20000410000 */
[----:B------:R-:W-:Y:S01]  /*4700*/  @P5 FMUL.FTZ R88, R87, R100 ;  /* 0x0000006457585220 */ /* 0x000fe20000410000 */
[----:B------:R-:W-:Y:S01]  /*4710*/  MOV R87, RZ ;  /* 0x000000ff00577202 */ /* 0x000fe20000000f00 */
[----:B------:R-:W-:Y:S01]  /*4720*/  @P4 FMUL.FTZ R87, R167, R86 ;  /* 0x00000056a7574220 */ /* 0x000fe20000410000 */
[----:B------:R-:W-:Y:S01]  /*4730*/  F2FP.BF16.F32.PACK_AB R82, R81, R82 ;  /* 0x000000525152723e */ /* 0x000fe200000010ff */
[----:B------:R-:W-:Y:S01]  /*4740*/  @P3 FMUL.FTZ R97, R171, R182 ;  /* 0x000000b6ab613220 */ /* 0x000fe20000410000 */
[----:B------:R-:W-:Y:S02]  /*4750*/  F2FP.BF16.F32.PACK_AB R80, R80, R83 ;  /* 0x000000535050723e */ /* 0x000fe400000010ff */
[----:B------:R-:W-:-:S02]  /*4760*/  F2FP.BF16.F32.PACK_AB R81, R101, R84 ;  /* 0x000000546551723e */ /* 0x000fc400000010ff */
[----:B------:R-:W-:-:S07]  /*4770*/  F2FP.BF16.F32.PACK_AB R83, R96, R85 ;  /* 0x000000556053723e */ /* 0x000fce00000010ff */
.L_x_740:
[----:B------:R-:W0:Y:S01]  /*4780*/  @P0 LDC.64 R84, c[0x0][0x478] ;  /* 0x00011e00ff540b82 */ /* 0x000e220000000a00 */
[----:B------:R-:W-:-:S04]  /*4790*/  IMAD.WIDE.U32 R92, R165, 0x10, R92 ;  /* 0x00000010a55c7825 */ /* 0x000fc800078e005c */
[----:B0-----:R-:W-:-:S05]  /*47a0*/  @P0 IMAD.WIDE.U32 R84, R165, 0x10, R84 ;  /* 0x00000010a5540825 */ /* 0x001fca00078e0054 */
[----:B------:R0:W-:Y:S04]  /*47b0*/  @P0 STG.E.128 desc[UR6][R84.64], R76 ;  /* 0x0000004c54000986 */ /* 0x0001e8000c101d06 */
[----:B------:R0:W-:Y:S01]  /*47c0*/  STG.E.128 desc[UR6][R92.64], R80 ;  /* 0x000000505c007986 */ /* 0x0001e2000c101d06 */
[----:B------:R-:W-:Y:S05]  /*47d0*/  BRA `(.L_x_741) ;  /* 0x0000002c00587947 */ /* 0x000fea0003800000 */
.L_x_734:
[----:B------:R-:W0:Y:S02]  /*47e0*/  LDC.64 R94, c[0x0][0x390] ;  /* 0x0000e400ff5e7b82 */ /* 0x000e240000000a00 */
[----:B0-----:R-:W-:-:S06]  /*47f0*/  IMAD.WIDE.U32 R80, R185, 0x10, R94 ;  /* 0x00000010b9507825 */ /* 0x001fcc00078e005e */
[----:B------:R-:W5:Y:S01]  /*4800*/  LDG.E.128 R80, desc[UR6][R80.64] ;  /* 0x0000000650507981 */ /* 0x000f62000c1e1d00 */
[----:B------:R-:W-:-:S04]  /*4810*/  UISETP.NE.U32.AND UP0, UPT, UR14, URZ, UPT ;  /* 0x000000ff0e00728c */ /* 0x000fc8000bf05070 */
[----:B------:R-:W-:-:S09]  /*4820*/  UISETP.NE.AND.EX UP0, UPT, UR15, URZ, UPT, UP0 ;  /* 0x000000ff0f00728c */ /* 0x000fd2000bf05300 */
[----:B------:R-:W-:Y:S05]  /*4830*/  BRA.U UP0, `(.L_x_742) ;  /* 0x0000000500cc7547 */ /* 0x000fea000b800000 */
[-CC-:B------:R-:W-:Y:S01]  /*4840*/  FFMA.FTZ R96, R96, R184.reuse, R187.reuse ;  /* 0x000000b860607223 */ /* 0x180fe200000100bb */
[----:B-----5:R-:W-:Y:S01]  /*4850*/  LOP3.LUT P0, RZ, R92, 0xff, RZ, 0xc0, !PT ;  /* 0x000000ff5cff7812 */ /* 0x020fe2000780c0ff */
[-CC-:B------:R-:W-:Y:S01]  /*4860*/  FFMA.FTZ R224, R224, R184.reuse, R187.reuse ;  /* 0x000000b8e0e07223 */ /* 0x180fe200000100bb */
[----:B------:R-:W-:Y:S01]  /*4870*/  LOP3.LUT P3, RZ, R92, 0xff00, RZ, 0xc0, !PT ;  /* 0x0000ff005cff7812 */ /* 0x000fe2000786c0ff */
[----:B------:R-:W-:Y:S01]  /*4880*/  FADD.FTZ R96, R209, -R96 ;  /* 0x80000060d1607221 */ /* 0x000fe20000010000 */
[----:B------:R-:W-:Y:S01]  /*4890*/  SHF.L.U32 R85, R64, 0x10, RZ ;  /* 0x0000001040557819 */ /* 0x000fe200000006ff */
[----:B------:R-:W-:Y:S01]  /*48a0*/  FFMA.FTZ R222, R222, R184, R187 ;  /* 0x000000b8dede7223 */ /* 0x000fe200000100bb */
[----:B------:R-:W-:Y:S01]  /*48b0*/  SHF.L.U32 R87, R87, 0x10, RZ ;  /* 0x0000001057577819 */ /* 0x000fe200000006ff */
[----:B------:R-:W-:Y:S01]  /*48c0*/  FADD.FTZ R224, R213, -R224 ;  /* 0x800000e0d5e07221 */ /* 0x000fe20000010000 */
[----:B------:R-:W-:Y:S01]  /*48d0*/  LOP3.LUT P4, RZ, R92, 0xff0000, RZ, 0xc0, !PT ;  /* 0x00ff00005cff7812 */ /* 0x000fe2000788c0ff */
[C---:B------:R-:W-:Y:S01]  /*48e0*/  FFMA.FTZ R85, R164.reuse, R96, R85 ;  /* 0x00000060a4557223 */ /* 0x040fe20000010055 */
[----:B------:R-:W-:Y:S01]  /*48f0*/  SHF.L.U32 R181, R65, 0x10, RZ ;  /* 0x0000001041b57819 */ /* 0x000fe200000006ff */
[----:B------:R-:W-:Y:S01]  /*4900*/  FADD.FTZ R222, R211, -R222 ;  /* 0x800000ded3de7221 */ /* 0x000fe20000010000 */
[----:B------:R-:W-:Y:S01]  /*4910*/  FFMA.FTZ R87, R164, R224, R87 ;  /* 0x000000e0a4577223 */ /* 0x000fe20000010057 */
[----:B------:R-:W-:Y:S01]  /*4920*/  FMUL.FTZ R85, R85, R182 ;  /* 0x000000b655557220 */ /* 0x000fe20000410000 */
[C---:B------:R-:W-:Y:S01]  /*4930*/  @P0 SHF.L.U32 R84, R80.reuse, 0x10, RZ ;  /* 0x0000001050540819 */ /* 0x040fe200000006ff */
[----:B------:R-:W-:Y:S01]  /*4940*/  HFMA2 R178, -RZ, RZ, 0, 0 ;  /* 0x00000000ffb27431 */ /* 0x000fe200000001ff */
[----:B------:R-:W-:Y:S01]  /*4950*/  @P3 PRMT R80, R80, 0x7632, R80 ;  /* 0x0000763250503816 */ /* 0x000fe20000000050 */
[----:B------:R-:W-:Y:S01]  /*4960*/  FFMA.FTZ R183, R164, R222, R181 ;  /* 0x000000dea4b77223 */ /* 0x000fe200000100b5 */
[-C--:B------:R-:W-:Y:S01]  /*4970*/  FMUL.FTZ R87, R87, R182.reuse ;  /* 0x000000b657577220 */ /* 0x080fe20000410000 */
[----:B------:R-:W-:Y:S01]  /*4980*/  FMUL.FTZ R205, R85, UR4 ;  /* 0x0000000455cd7c20 */ /* 0x000fe20008410000 */
[----:B------:R-:W-:Y:S01]  /*4990*/  @P0 SHF.L.U32 R186, R52, 0x10, RZ ;  /* 0x0000001034ba0819 */ /* 0x000fe200000006ff */
[----:B------:R-:W-:Y:S01]  /*49a0*/  FMUL.FTZ R183, R183, R182 ;  /* 0x000000b6b7b77220 */ /* 0x000fe20000410000 */
[----:B------:R-:W-:Y:S01]  /*49b0*/  @P3 SHF.L.U32 R80, R80, 0x10, RZ ;  /* 0x0000001050503819 */ /* 0x000fe200000006ff */
[----:B------:R-:W-:Y:S01]  /*49c0*/  FMUL.FTZ R87, R87, UR4 ;  /* 0x0000000457577c20 */ /* 0x000fe20008410000 */
[----:B------:R-:W-:Y:S01]  /*49d0*/  @P0 FMUL.FTZ R178, R205, R84 ;  /* 0x00000054cdb20220 */ /* 0x000fe20000410000 */
[----:B------:R-:W-:-:S02]  /*49e0*/  CS2R R84, SRZ ;  /* 0x0000000000547805 */ /* 0x000fc4000001ff00 */
[----:B------:R-:W-:Y:S02]  /*49f0*/  CS2R R180, SRZ ;  /* 0x0000000000b47805 */ /* 0x000fe4000001ff00 */
[----:B------:R-:W-:Y:S01]  /*4a00*/  @P3 SHF.L.U32 R216, R148, 0x10, RZ ;  /* 0x0000001094d83819 */ /* 0x000fe200000006ff */
[----:B------:R-:W-:Y:S01]  /*4a10*/  FMUL.FTZ R183, R183, UR4 ;  /* 0x00000004b7b77c20 */ /* 0x000fe20008410000 */
[----:B------:R-:W-:Y:S01]  /*4a20*/  @P4 SHF.L.U32 R96, R81, 0x10, RZ ;  /* 0x0000001051604819 */ /* 0x000fe200000006ff */
[----:B------:R-:W-:Y:S01]  /*4a30*/  @P0 FMUL.FTZ R84, R186, R205 ;  /* 0x000000cdba540220 */ /* 0x000fe20000410000 */
[----:B------:R-:W-:Y:S01]  /*4a40*/  @P4 SHF.L.U32 R220, R53, 0x10, RZ ;  /* 0x0000001035dc4819 */ /* 0x000fe200000006ff */
[----:B------:R-:W-:Y:S01]  /*4a50*/  @P3 FMUL.FTZ R181, R87, R80 ;  /* 0x0000005057b53220 */ /* 0x000fe20000410000 */
[----:B------:R-:W-:Y:S01]  /*4a60*/  ISETP.GE.U32.AND P0, PT, R92, RZ, PT ;  /* 0x000000ff5c00720c */ /* 0x000fe20003f06070 */
[-CC-:B------:R-:W-:Y:S01]  /*4a70*/  FFMA.FTZ R218, R218, R184.reuse, R187.reuse ;  /* 0x000000b8dada7223 */ /* 0x180fe200000100bb */
[----:B------:R-:W-:Y:S01]  /*4a80*/  PRMT R80, R65, 0x7632, R80 ;  /* 0x0000763241507816 */ /* 0x000fe20000000050 */
[--C-:B------:R-:W-:Y:S01]  /*4a90*/  FFMA.FTZ R214, R214, R184, R187.reuse ;  /* 0x000000b8d6d67223 */ /* 0x100fe200000100bb */
[----:B------:R-:W-:Y:S01]  /*4aa0*/  MOV R86, RZ ;  /* 0x000000ff00567202 */ /* 0x000fe20000000f00 */
[----:B------:R-:W-:Y:S01]  /*4ab0*/  @P3 FMUL.FTZ R85, R216, R87 ;  /* 0x00000057d8553220 */ /* 0x000fe20000410000 */
[----:B------:R-:W-:Y:S01]  /*4ac0*/  LOP3.LUT P6, RZ, R92, 0xff000000, RZ, 0xc0, !PT ;  /* 0xff0000005cff7812 */ /* 0x000fe200078cc0ff */
[----:B------:R-:W-:Y:S01]  /*4ad0*/  @P4 FMUL.FTZ R180, R183, R96 ;  /* 0x00000060b7b44220 */ /* 0x000fe20000410000 */
[----:B------:R-:W-:Y:S01]  /*4ae0*/  @P4 FMUL.FTZ R86, R220, R183 ;  /* 0x000000b7dc564220 */ /* 0x000fe20000410000 */
[----:B------:R-:W-:Y:S01]  /*4af0*/  LOP3.LUT P5, RZ, R93, 0xff, RZ, 0xc0, !PT ;  /* 0x000000ff5dff7812 */ /* 0x000fe200078ac0ff */
[----:B------:R-:W-:Y:S01]  /*4b00*/  FADD.FTZ R218, R203, -R218 ;  /* 0x800000dacbda7221 */ /* 0x000fe20000010000 */
[C---:B------:R-:W-:Y:S01]  /*4b10*/  LOP3.LUT P4, RZ, R93.reuse, 0xff00, RZ, 0xc0, !PT ;  /* 0x0000ff005dff7812 */ /* 0x040fe2000788c0ff */
[-CC-:B------:R-:W-:Y:S01]  /*4b20*/  FFMA.FTZ R98, R98, R184.reuse, R187.reuse ;  /* 0x000000b862627223 */ /* 0x180fe200000100bb */
[----:B------:R-:W-:Y:S01]  /*4b30*/  LOP3.LUT P3, RZ, R93, 0xff0000, RZ, 0xc0, !PT ;  /* 0x00ff00005dff7812 */ /* 0x000fe2000786c0ff */
[----:B------:R-:W-:Y:S01]  /*4b40*/  FADD.FTZ R214, R191, -R214 ;  /* 0x800000d6bfd67221 */ /* 0x000fe20000010000 */
[----:B------:R-:W-:Y:S01]  /*4b50*/  ISETP.GE.U32.AND.EX P0, PT, R93, 0x1000000, PT, P0 ;  /* 0x010000005d00780c */ /* 0x000fe20003f06100 */
[-CC-:B------:R-:W-:Y:S01]  /*4b60*/  FFMA.FTZ R188, R188, R184.reuse, R187.reuse ;  /* 0x000000b8bcbc7223 */ /* 0x180fe200000100bb */
[----:B------:R-:W-:Y:S01]  /*4b70*/  SHF.L.U32 R87, R80, 0x10, RZ ;  /* 0x0000001050577819 */ /* 0x000fe200000006ff */
[----:B------:R-:W-:Y:S01]  /*4b80*/  FFMA.FTZ R212, R212, R184, R187 ;  /* 0x000000b8d4d47223 */ /* 0x000fe200000100bb */
[C---:B------:R-:W-:Y:S01]  /*4b90*/  SHF.L.U32 R93, R66.reuse, 0x10, RZ ;  /* 0x00000010425d7819 */ /* 0x040fe200000006ff */
[----:B------:R-:W-:Y:S01]  /*4ba0*/  FADD.FTZ R98, R97, -R98 ;  /* 0x8000006261627221 */ /* 0x000fe20000010000 */
[----:B------:R-:W-:Y:S01]  /*4bb0*/  PRMT R81, R66, 0x7632, R81 ;  /* 0x0000763242517816 */ /* 0x000fe20000000051 */
[C---:B------:R-:W-:Y:S01]  /*4bc0*/  FFMA.FTZ R87, R164.reuse, R218, R87 ;  /* 0x000000daa4577223 */ /* 0x040fe20000010057 */
[----:B------:R-:W-:Y:S01]  /*4bd0*/  PRMT R92, R67, 0x7632, R92 ;  /* 0x00007632435c7816 */ /* 0x000fe2000000005c */
[----:B------:R-:W-:Y:S01]  /*4be0*/  FFMA.FTZ R93, R164, R214, R93 ;  /* 0x000000d6a45d7223 */ /* 0x000fe2000001005d */
[----:B------:R-:W-:Y:S01]  /*4bf0*/  SHF.L.U32 R97, R81, 0x10, RZ ;  /* 0x0000001051617819 */ /* 0x000fe200000006ff */
[----:B------:R-:W-:Y:S01]  /*4c00*/  FADD.FTZ R188, R99, -R188 ;  /* 0x800000bc63bc7221 */ /* 0x000fe20000010000 */
[----:B------:R-:W-:Y:S01]  /*4c10*/  SHF.L.U32 R183, R92, 0x10, RZ ;  /* 0x000000105cb77819 */ /* 0x000fe200000006ff */
[----:B------:R-:W-:Y:S01]  /*4c20*/  FADD.FTZ R212, R189, -R212 ;  /* 0x800000d4bdd47221 */ /* 0x000fe20000010000 */
[----:B------:R-:W-:Y:S01]  /*4c30*/  SHF.L.U32 R99, R67, 0x10, RZ ;  /* 0x0000001043637819 */ /* 0x000fe200000006ff */
[-C--:B------:R-:W-:Y:S01]  /*4c40*/  FMUL.FTZ R87, R87, R182.reuse ;  /* 0x000000b657577220 */ /* 0x080fe20000410000 */
[----:B------:R-:W-:Y:S01]  /*4c50*/  FMUL.FTZ R93, R93, R182 ;  /* 0x000000b65d5d7220 */ /* 0x000fe20000410000 */
[C---:B------:R-:W-:Y:S01]  /*4c60*/  FFMA.FTZ R97, R164.reuse, R188, R97 ;  /* 0x000000bca4617223 */ /* 0x040fe20000010061 */
[----:B------:R-:W-:Y:S01]  /*4c70*/  @P6 PRMT R81, R81, 0x7632, R81 ;  /* 0x0000763251516816 */ /* 0x000fe20000000051 */
[----:B------:R-:W-:Y:S01]  /*4c80*/  FFMA.FTZ R203, R164, R98, R183 ;  /* 0x00000062a4cb7223 */ /* 0x000fe200000100b7 */
[----:B------:R-:W-:-:S02]  /*4c90*/  HFMA2 R186, -RZ, RZ, 0, 0 ;  /* 0x00000000ffba7431 */ /* 0x000fc400000001ff */
[----:B------:R-:W-:Y:S01]  /*4ca0*/  FFMA.FTZ R99, R164, R212, R99 ;  /* 0x000000d4a4637223 */ /* 0x000fe20000010063 */
[----:B------:R-:W-:Y:S01]  /*4cb0*/  @P5 SHF.L.U32 R80, R82, 0x10, RZ ;  /* 0x0000001052505819 */ /* 0x000fe200000006ff */
[----:B------:R-:W-:Y:S01]  /*4cc0*/  FMUL.FTZ R98, R87, UR4 ;  /* 0x0000000457627c20 */ /* 0x000fe20008410000 */
[----:B------:R-:W-:Y:S01]  /*4cd0*/  @P5 SHF.L.U32 R188, R54, 0x10, RZ ;  /* 0x0000001036bc5819 */ /* 0x000fe200000006ff */
[----:B------:R-:W-:Y:S01]  /*4ce0*/  HFMA2 R183, -RZ, RZ, 0, 0 ;  /* 0x00000000ffb77431 */ /* 0x000fe200000001ff */
[----:B------:R-:W-:Y:S01]  /*4cf0*/  @P4 PRMT R87, R82, 0x7632, R87 ;  /* 0x0000763252574816 */ /* 0x000fe20000000057 */
[----:B------:R-:W-:Y:S01]  /*4d00*/  FMUL.FTZ R93, R93, UR4 ;  /* 0x000000045d5d7c20 */ /* 0x000fe20008410000 */
[----:B------:R-:W-:Y:S01]  /*4d10*/  @P6 SHF.L.U32 R81, R81, 0x10, RZ ;  /* 0x0000001051516819 */ /* 0x000fe200000006ff */
[-C--:B------:R-:W-:Y:S01]  /*4d20*/  FMUL.FTZ R97, R97, R182.reuse ;  /* 0x000000b661617220 */ /* 0x080fe20000410000 */
[C---:B------:R-:W-:Y:S01]  /*4d30*/  @P3 SHF.L.U32 R92, R83.reuse, 0x10, RZ ;  /* 0x00000010535c3819 */ /* 0x040fe200000006ff */
[----:B------:R-:W-:Y:S01]  /*4d40*/  HFMA2 R189, -RZ, RZ, 0, 0 ;  /* 0x00000000ffbd7431 */ /* 0x000fe200000001ff */
[----:B------:R-:W-:Y:S01]  /*4d50*/  @P0 PRMT R96, R83, 0x7632, R96 ;  /* 0x0000763253600816 */ /* 0x000fe20000000060 */
[-C--:B------:R-:W-:Y:S01]  /*4d60*/  FMUL.FTZ R99, R99, R182.reuse ;  /* 0x000000b663637220 */ /* 0x080fe20000410000 */
[----:B------:R-:W-:Y:S01]  /*4d70*/  MOV R82, RZ ;  /* 0x000000ff00527202 */ /* 0x000fe20000000f00 */
[----:B------:R-:W-:Y:S01]  /*4d80*/  FMUL.FTZ R203, R203, R182 ;  /* 0x000000b6cbcb7220 */ /* 0x000fe20000410000 */
[----:B------:R-:W-:Y:S01]  /*4d90*/  @P6 SHF.L.U32 R83, R149, 0x10, RZ ;  /* 0x0000001095536819 */ /* 0x000fe200000006ff */
[----:B------:R-:W-:Y:S01]  /*4da0*/  @P5 FMUL.FTZ R186, R93, R80 ;  /* 0x000000505dba5220 */ /* 0x000fe20000410000 */
[----:B------:R-:W-:Y:S01]  /*4db0*/  @P4 SHF.L.U32 R87, R87, 0x10, RZ ;  /* 0x0000001057574819 */ /* 0x000fe200000006ff */
[----:B------:R-:W-:Y:S01]  /*4dc0*/  @P5 FMUL.FTZ R82, R188, R93 ;  /* 0x0000005dbc525220 */ /* 0x000fe20000410000 */
[----:B------:R-:W-:Y:S01]  /*4dd0*/  FMUL.FTZ R212, R97, UR4 ;  /* 0x0000000461d47c20 */ /* 0x000fe20008410000 */
[----:B------:R-:W-:Y:S01]  /*4de0*/  @P4 SHF.L.U32 R93, R150, 0x10, RZ ;  /* 0x00000010965d4819 */ /* 0x000fe200000006ff */
[----:B------:R-:W-:Y:S01]  /*4df0*/  @P6 FMUL.FTZ R183, R98, R81 ;  /* 0x0000005162b76220 */ /* 0x000fe20000410000 */
[----:B------:R-:W-:Y:S01]  /*4e00*/  @P3 SHF.L.U32 R80, R55, 0x10, RZ ;  /* 0x0000001037503819 */ /* 0x000fe200000006ff */
[----:B------:R-:W-:Y:S01]  /*4e10*/  FMUL.FTZ R99, R99, UR4 ;  /* 0x0000000463637c20 */ /* 0x000fe20008410000 */
[----:B------:R-:W-:Y:S01]  /*4e20*/  @P0 SHF.L.U32 R214, R151, 0x10, RZ ;  /* 0x0000001097d60819 */ /* 0x000fe200000006ff */
[----:B------:R-:W-:Y:S01]  /*4e30*/  FMUL.FTZ R203, R203, UR4 ;  /* 0x00000004cbcb7c20 */ /* 0x000fe20008410000 */
[----:B------:R-:W-:Y:S01]  /*4e40*/  MOV R81, RZ ;  /* 0x000000ff00517202 */ /* 0x000fe20000000f00 */
[----:B------:R-:W-:Y:S01]  /*4e50*/  @P6 FMUL.FTZ R81, R83, R98 ;  /* 0x0000006253516220 */ /* 0x000fe20000410000 */
[----:B------:R-:W-:Y:S01]  /*4e60*/  @P4 FMUL.FTZ R189, R212, R87 ;  /* 0x00000057d4bd4220 */ /* 0x000fe20000410000 */
[----:B------:R-:W-:Y:S01]  /*4e70*/  MOV R83, RZ ;  /* 0x000000ff00537202 */ /* 0x000fe20000000f00 */
[----:B------:R-:W-:Y:S01]  /*4e80*/  HFMA2 R188, -RZ, RZ, 0, 0 ;  /* 0x00000000ffbc7431 */ /* 0x000fe200000001ff */
[----:B------:R-:W-:Y:S01]  /*4e90*/  MOV R87, RZ ;  /* 0x000000ff00577202 */ /* 0x000fe20000000f00 */
[----:B------:R-:W-:Y:S01]  /*4ea0*/  HFMA2 R191, -RZ, RZ, 0, 0 ;  /* 0x00000000ffbf7431 */ /* 0x000fe200000001ff */
[----:B------:R-:W-:Y:S01]  /*4eb0*/  MOV R98, RZ ;  /* 0x000000ff00627202 */ /* 0x000fe20000000f00 */
[----:B------:R-:W-:Y:S01]  /*4ec0*/  @P4 FMUL.FTZ R83, R93, R212 ;  /* 0x000000d45d534220 */ /* 0x000fe20000410000 */
[----:B------:R-:W-:Y:S01]  /*4ed0*/  @P3 FMUL.FTZ R87, R80, R99 ;  /* 0x0000006350573220 */ /* 0x000fe20000410000 */
[----:B------:R-:W-:Y:S01]  /*4ee0*/  @P0 FMUL.FTZ R98, R214, R203 ;  /* 0x000000cbd6620220 */ /* 0x000fe20000410000 */
[----:B------:R-:W-:-:S02]  /*4ef0*/  @P0 IMAD.U32 R96, R96, 0x10000, RZ ;  /* 0x0001000060600824 */ /* 0x000fc400078e00ff */
[----:B------:R-:W-:Y:S01]  /*4f00*/  @P3 FMUL.FTZ R188, R99, R92 ;  /* 0x0000005c63bc3220 */ /* 0x000fe20000410000 */
[----:B------:R-:W-:Y:S01]  /*4f10*/  F2FP.BF16.F32.PACK_AB R82, R83, R82 ;  /* 0x000000525352723e */ /* 0x000fe200000010ff */
[----:B------:R-:W-:Y:S01]  /*4f20*/  @P0 FMUL.FTZ R191, R203, R96 ;  /* 0x00000060cbbf0220 */ /* 0x000fe20000410000 */
[----:B------:R-:W-:Y:S02]  /*4f30*/  F2FP.BF16.F32.PACK_AB R81, R81, R86 ;  /* 0x000000565151723e */ /* 0x000fe400000010ff */
[----:B------:R-:W-:Y:S02]  /*4f40*/  F2FP.BF16.F32.PACK_AB R80, R85, R84 ;  /* 0x000000545550723e */ /* 0x000fe400000010ff */
[----:B------:R-:W-:Y:S01]  /*4f50*/  F2FP.BF16.F32.PACK_AB R83, R98, R87 ;  /* 0x000000576253723e */ /* 0x000fe200000010ff */
[----:B------:R-:W-:Y:S06]  /*4f60*/  BRA `(.L_x_743) ;  /* 0x0000000400d47947 */ /* 0x000fec0003800000 */
.L_x_742:
[-CC-:B------:R-:W-:Y:S01]  /*4f70*/  FFMA.FTZ R96, R96, R184.reuse, R187.reuse ;  /* 0x000000b860607223 */ /* 0x180fe200000100bb */
[----:B-----5:R-:W-:Y:S01]  /*4f80*/  LOP3.LUT P0, RZ, R92, 0xff, RZ, 0xc0, !PT ;  /* 0x000000ff5cff7812 */ /* 0x020fe2000780c0ff */
[-C--:B------:R-:W-:Y:S01]  /*4f90*/  FFMA.FTZ R224, R224, R184.reuse, R187 ;  /* 0x000000b8e0e07223 */ /* 0x080fe200000100bb */
[----:B------:R-:W-:Y:S01]  /*4fa0*/  SHF.L.U32 R77, R64, 0x10, RZ ;  /* 0x00000010404d7819 */ /* 0x000fe200000006ff */
[----:B------:R-:W-:Y:S01]  /*4fb0*/  FADD.FTZ R79, R209, -R96 ;  /* 0x80000060d14f7221 */ /* 0x000fe20000010000 */
[----:B------:R-:W-:Y:S01]  /*4fc0*/  LOP3.LUT P3, RZ, R92, 0xff00, RZ, 0xc0, !PT ;  /* 0x0000ff005cff7812 */ /* 0x000fe2000786c0ff */
[----:B------:R-:W-:Y:S01]  /*4fd0*/  FADD.FTZ R224, R213, -R224 ;  /* 0x800000e0d5e07221 */ /* 0x000fe20000010000 */
[----:B------:R-:W-:Y:S02]  /*4fe0*/  HFMA2 R178, -RZ, RZ, 0, 0 ;  /* 0x00000000ffb27431 */ /* 0x000fe400000001ff */
[----:B------:R-:W-:Y:S01]  /*4ff0*/  FFMA.FTZ R79, R164, R79, R77 ;  /* 0x0000004fa44f7223 */ /* 0x000fe2000001004d */
[----:B------:R-:W-:Y:S01]  /*5000*/  SHF.L.U32 R77, R84, 0x10, RZ ;  /* 0x00000010544d7819 */ /* 0x000fe200000006ff */
[----:B------:R-:W-:Y:S01]  /*5010*/  FFMA.FTZ R222, R222, R184, R187 ;  /* 0x000000b8dede7223 */ /* 0x000fe200000100bb */
[----:B------:R-:W-:Y:S01]  /*5020*/  LOP3.LUT P4, RZ, R92, 0xff0000, RZ, 0xc0, !PT ;  /* 0x00ff00005cff7812 */ /* 0x000fe2000788c0ff */
[----:B------:R-:W-:Y:S01]  /*5030*/  FMUL.FTZ R76, R79, R182 ;  /* 0x000000b64f4c7220 */ /* 0x000fe20000410000 */
[----:B------:R-:W-:Y:S01]  /*5040*/  SHF.L.U32 R84, R65, 0x10, RZ ;  /* 0x0000001041547819 */ /* 0x000fe200000006ff */
[----:B------:R-:W-:Y:S01]  /*5050*/  FADD.FTZ R211, R211, -R222 ;  /* 0x800000ded3d37221 */ /* 0x000fe20000010000 */
[----:B------:R-:W-:Y:S01]  /*5060*/  @P0 SHF.L.U32 R78, R80, 0x10, RZ ;  /* 0x00000010504e0819 */ /* 0x000fe200000006ff */
[----:B------:R-:W-:Y:S01]  /*5070*/  FMUL.FTZ R87, R76, UR4 ;  /* 0x000000044c577c20 */ /* 0x000fe20008410000 */
[----:B------:R-:W-:Y:S01]  /*5080*/  FFMA.FTZ R76, R164, R224, R77 ;  /* 0x000000e0a44c7223 */ /* 0x000fe2000001004d */
[----:B------:R-:W-:Y:S01]  /*5090*/  @P3 PRMT R183, R80, 0x7632, R183 ;  /* 0x0000763250b73816 */ /* 0x000fe200000000b7 */
[----:B------:R-:W-:Y:S01]  /*50a0*/  FFMA.FTZ R77, R164, R211, R84 ;  /* 0x000000d3a44d7223 */ /* 0x000fe20000010054 */
[----:B------:R-:W-:Y:S01]  /*50b0*/  @P0 FMUL.FTZ R178, R78, R87 ;  /* 0x000000574eb20220 */ /* 0x000fe20000410000 */
[----:B------:R-:W-:Y:S01]  /*50c0*/  FMUL.FTZ R78, R76, R182 ;  /* 0x000000b64c4e7220 */ /* 0x000fe20000410000 */
[----:B------:R-:W-:-:S02]  /*50d0*/  @P3 SHF.L.U32 R205, R148, 0x10, RZ ;  /* 0x0000001094cd3819 */ /* 0x000fc400000006ff */
[----:B------:R-:W-:Y:S02]  /*50e0*/  CS2R R84, SRZ ;  /* 0x0000000000547805 */ /* 0x000fe4000001ff00 */
[----:B------:R-:W-:Y:S01]  /*50f0*/  @P3 SHF.L.U32 R183, R183, 0x10, RZ ;  /* 0x00000010b7b73819 */ /* 0x000fe200000006ff */
[----:B------:R-:W-:Y:S01]  /*5100*/  FMUL.FTZ R78, R78, UR4 ;  /* 0x000000044e4e7c20 */ /* 0x000fe20008410000 */
[----:B------:R-:W-:Y:S01]  /*5110*/  CS2R R180, SRZ ;  /* 0x0000000000b47805 */ /* 0x000fe2000001ff00 */
[----:B------:R-:W-:Y:S01]  /*5120*/  FMUL.FTZ R80, R77, R182 ;  /* 0x000000b64d507220 */ /* 0x000fe20000410000 */
[----:B------:R-:W-:Y:S01]  /*5130*/  @P0 SHF.L.U32 R96, R52, 0x10, RZ ;  /* 0x0000001034600819 */ /* 0x000fe200000006ff */
[-C--:B------:R-:W-:Y:S01]  /*5140*/  @P3 FMUL.FTZ R181, R183, R78.reuse ;  /* 0x0000004eb7b53220 */ /* 0x080fe20000410000 */
[----:B------:R-:W-:Y:S01]  /*5150*/  @P3 FMUL.FTZ R85, R205, R78 ;  /* 0x0000004ecd553220 */ /* 0x000fe20000410000 */
[----:B------:R-:W-:Y:S01]  /*5160*/  LOP3.LUT P6, RZ, R92, 0xff000000, RZ, 0xc0, !PT ;  /* 0xff0000005cff7812 */ /* 0x000fe200078cc0ff */
[----:B------:R-:W-:Y:S01]  /*5170*/  FMUL.FTZ R80, R80, UR4 ;  /* 0x0000000450507c20 */ /* 0x000fe20008410000 */
[----:B------:R-:W-:Y:S01]  /*5180*/  @P4 SHF.L.U32 R207, R81, 0x10, RZ ;  /* 0x0000001051cf4819 */ /* 0x000fe200000006ff */
[-CC-:B------:R-:W-:Y:S01]  /*5190*/  FFMA.FTZ R218, R218, R184.reuse, R187.reuse ;  /* 0x000000b8dada7223 */ /* 0x180fe200000100bb */
[----:B------:R-:W-:Y:S01]  /*51a0*/  @P4 SHF.L.U32 R209, R53, 0x10, RZ ;  /* 0x0000001035d14819 */ /* 0x000fe200000006ff */
[----:B------:R-:W-:Y:S01]  /*51b0*/  @P0 FMUL.FTZ R84, R96, R87 ;  /* 0x0000005760540220 */ /* 0x000fe20000410000 */
[----:B------:R-:W-:Y:S01]  /*51c0*/  PRMT R78, R65, 0x7632, R78 ;  /* 0x00007632414e7816 */ /* 0x000fe2000000004e */
[--C-:B------:R-:W-:Y:S01]  /*51d0*/  FFMA.FTZ R214, R214, R184, R187.reuse ;  /* 0x000000b8d6d67223 */ /* 0x100fe200000100bb */
[----:B------:R-:W-:Y:S01]  /*51e0*/  MOV R86, RZ ;  /* 0x000000ff00567202 */ /* 0x000fe20000000f00 */
[-C--:B------:R-:W-:Y:S01]  /*51f0*/  @P4 FMUL.FTZ R180, R207, R80.reuse ;  /* 0x00000050cfb44220 */ /* 0x080fe20000410000 */
[----:B------:R-:W-:Y:S01]  /*5200*/  SHF.L.U32 R87, R78, 0x10, RZ ;  /* 0x000000104e577819 */ /* 0x000fe200000006ff */
[----:B------:R-:W-:Y:S01]  /*5210*/  @P4 FMUL.FTZ R86, R209, R80 ;  /* 0x00000050d1564220 */ /* 0x000fe20000410000 */
[----:B------:R-:W-:Y:S01]  /*5220*/  ISETP.GE.U32.AND P0, PT, R92, RZ, PT ;  /* 0x000000ff5c00720c */ /* 0x000fe20003f06070 */
[----:B------:R-:W-:Y:S01]  /*5230*/  FADD.FTZ R203, R203, -R218 ;  /* 0x800000dacbcb7221 */ /* 0x000fe20000010000 */
[-CC-:B------:R-:W-:Y:S01]  /*5240*/  FFMA.FTZ R98, R98, R184.reuse, R187.reuse ;  /* 0x000000b862627223 */ /* 0x180fe200000100bb */
[----:B------:R-:W-:Y:S01]  /*5250*/  PRMT R80, R66, 0x7632, R80 ;  /* 0x0000763242507816 */ /* 0x000fe20000000050 */
[-C--:B------:R-:W-:Y:S01]  /*5260*/  FFMA.FTZ R188, R188, R184.reuse, R187 ;  /* 0x000000b8bcbc7223 */ /* 0x080fe200000100bb */
[----:B------:R-:W-:Y:S01]  /*5270*/  PRMT R81, R67, 0x7632, R81 ;  /* 0x0000763243517816 */ /* 0x000fe20000000051 */
[----:B------:R-:W-:Y:S01]  /*5280*/  FADD.FTZ R191, R191, -R214 ;  /* 0x800000d6bfbf7221 */ /* 0x000fe20000010000 */
[----:B------:R-:W-:Y:S01]  /*5290*/  SHF.L.U32 R78, R66, 0x10, RZ ;  /* 0x00000010424e7819 */ /* 0x000fe200000006ff */
[----:B------:R-:W-:Y:S01]  /*52a0*/  FFMA.FTZ R203, R164, R203, R87 ;  /* 0x000000cba4cb7223 */ /* 0x000fe20000010057 */
[----:B------:R-:W-:Y:S01]  /*52b0*/  LOP3.LUT P4, RZ, R93, 0xff00, RZ, 0xc0, !PT ;  /* 0x0000ff005dff7812 */ /* 0x000fe2000788c0ff */
[----:B------:R-:W-:Y:S01]  /*52c0*/  FADD.FTZ R99, R99, -R188 ;  /* 0x800000bc63637221 */ /* 0x000fe20000010000 */
[C---:B------:R-:W-:Y:S01]  /*52d0*/  LOP3.LUT P5, RZ, R93.reuse, 0xff, RZ, 0xc0, !PT ;  /* 0x000000ff5dff7812 */ /* 0x040fe200078ac0ff */
[----:B------:R-:W-:Y:S01]  /*52e0*/  HFMA2 R183, -RZ, RZ, 0, 0 ;  /* 0x00000000ffb77431 */ /* 0x000fe200000001ff */
[C---:B------:R-:W-:Y:S01]  /*52f0*/  LOP3.LUT P3, RZ, R93.reuse, 0xff0000, RZ, 0xc0, !PT ;  /* 0x00ff00005dff7812 */ /* 0x040fe2000786c0ff */
[----:B------:R-:W-:Y:S01]  /*5300*/  FFMA.FTZ R212, R212, R184, R187 ;  /* 0x000000b8d4d47223 */ /* 0x000fe200000100bb */
[----:B------:R-:W-:Y:S01]  /*5310*/  ISETP.GE.U32.AND.EX P0, PT, R93, 0x1000000, PT, P0 ;  /* 0x010000005d00780c */ /* 0x000fe20003f06100 */
[----:B------:R-:W-:Y:S01]  /*5320*/  FADD.FTZ R93, R97, -R98 ;  /* 0x80000062615d7221 */ /* 0x000fe20000010000 */
[----:B------:R-:W-:Y:S01]  /*5330*/  SHF.L.U32 R80, R80, 0x10, RZ ;  /* 0x0000001050507819 */ /* 0x000fe200000006ff */
[C---:B------:R-:W-:Y:S01]  /*5340*/  FFMA.FTZ R97, R164.reuse, R191, R78 ;  /* 0x000000bfa4617223 */ /* 0x040fe2000001004e */
[----:B------:R-:W-:Y:S01]  /*5350*/  SHF.L.U32 R98, R81, 0x10, RZ ;  /* 0x0000001051627819 */ /* 0x000fe200000006ff */
[-C--:B------:R-:W-:Y:S01]  /*5360*/  FMUL.FTZ R78, R203, R182.reuse ;  /* 0x000000b6cb4e7220 */ /* 0x080fe20000410000 */
[----:B------:R-:W-:Y:S01]  /*5370*/  @P6 PRMT R81, R81, 0x7632, R81 ;  /* 0x0000763251516816 */ /* 0x000fe20000000051 */
[----:B------:R-:W-:Y:S01]  /*5380*/  FFMA.FTZ R96, R164, R99, R80 ;  /* 0x00000063a4607223 */ /* 0x000fe20000010050 */
[----:B------:R-:W-:Y:S01]  /*5390*/  SHF.L.U32 R92, R67, 0x10, RZ ;  /* 0x00000010435c7819 */ /* 0x000fe200000006ff */
[----:B------:R-:W-:Y:S01]  /*53a0*/  FMUL.FTZ R87, R78, UR4 ;  /* 0x000000044e577c20 */ /* 0x000fe20008410000 */
[----:B------:R-:W-:Y:S01]  /*53b0*/  @P6 SHF.L.U32 R80, R81, 0x10, RZ ;  /* 0x0000001051506819 */ /* 0x000fe200000006ff */
[----:B------:R-:W-:Y:S01]  /*53c0*/  FFMA.FTZ R209, R164, R93, R98 ;  /* 0x0000005da4d17223 */ /* 0x000fe20000010062 */
[-C--:B------:R-:W-:Y:S01]  /*53d0*/  FMUL.FTZ R78, R97, R182.reuse ;  /* 0x000000b6614e7220 */ /* 0x080fe20000410000 */
[----:B------:R-:W-:Y:S01]  /*53e0*/  FADD.FTZ R189, R189, -R212 ;  /* 0x800000d4bdbd7221 */ /* 0x000fe20000010000 */
[----:B------:R-:W-:Y:S01]  /*53f0*/  @P4 PRMT R93, R82, 0x7632, R93 ;  /* 0x00007632525d4816 */ /* 0x000fe2000000005d */
[----:B------:R-:W-:Y:S01]  /*5400*/  @P6 FMUL.FTZ R183, R80, R87 ;  /* 0x0000005750b76220 */ /* 0x000fe20000410000 */
[C---:B------:R-:W-:Y:S01]  /*5410*/  @P3 SHF.L.U32 R207, R83.reuse, 0x10, RZ ;  /* 0x0000001053cf3819 */ /* 0x040fe200000006ff */
[----:B------:R-:W-:Y:S01]  /*5420*/  HFMA2 R186, -RZ, RZ, 0, 0 ;  /* 0x00000000ffba7431 */ /* 0x000fe200000001ff */
[----:B------:R-:W-:Y:S01]  /*5430*/  @P0 PRMT R211, R83, 0x7632, R211 ;  /* 0x0000763253d30816 */ /* 0x000fe200000000d3 */
[----:B------:R-:W-:Y:S01]  /*5440*/  FMUL.FTZ R80, R96, R182 ;  /* 0x000000b660507220 */ /* 0x000fe20000410000 */
[----:B------:R-:W-:Y:S01]  /*5450*/  @P5 SHF.L.U32 R99, R82, 0x10, RZ ;  /* 0x0000001052635819 */ /* 0x000fe200000006ff */
[----:B------:R-:W-:Y:S01]  /*5460*/  FMUL.FTZ R78, R78, UR4 ;  /* 0x000000044e4e7c20 */ /* 0x000fe20008410000 */
[----:B------:R-:W-:Y:S01]  /*5470*/  @P5 SHF.L.U32 R83, R54, 0x10, RZ ;  /* 0x0000001036535819 */ /* 0x000fe200000006ff */
[----:B------:R-:W-:Y:S01]  /*5480*/  FFMA.FTZ R205, R164, R189, R92 ;  /* 0x000000bda4cd7223 */ /* 0x000fe2000001005c */
[----:B------:R-:W-:Y:S01]  /*5490*/  @P4 SHF.L.U32 R98, R93, 0x10, RZ ;  /* 0x000000105d624819 */ /* 0x000fe200000006ff */
[----:B------:R-:W-:Y:S01]  /*54a0*/  FMUL.FTZ R93, R80, UR4 ;  /* 0x00000004505d7c20 */ /* 0x000fe20008410000 */
[----:B------:R-:W-:-:S02]  /*54b0*/  MOV R82, RZ ;  /* 0x000000ff00527202 */ /* 0x000fc40000000f00 */
[----:B------:R-:W-:Y:S01]  /*54c0*/  CS2R R188, SRZ ;  /* 0x0000000000bc7805 */ /* 0x000fe2000001ff00 */
[-C--:B------:R-:W-:Y:S01]  /*54d0*/  @P5 FMUL.FTZ R186, R99, R78.reuse ;  /* 0x0000004e63ba5220 */ /* 0x080fe20000410000 */
[----:B------:R-:W-:Y:S01]  /*54e0*/  @P5 FMUL.FTZ R82, R83, R78 ;  /* 0x0000004e53525220 */ /* 0x000fe20000410000 */
[-C--:B------:R-:W-:Y:S01]  /*54f0*/  FMUL.FTZ R78, R205, R182.reuse ;  /* 0x000000b6cd4e7220 */ /* 0x080fe20000410000 */
[----:B------:R-:W-:Y:S01]  /*5500*/  FMUL.FTZ R80, R209, R182 ;  /* 0x000000b6d1507220 */ /* 0x000fe20000410000 */
[----:B------:R-:W-:Y:S01]  /*5510*/  @P6 SHF.L.U32 R92, R149, 0x10, RZ ;  /* 0x00000010955c6819 */ /* 0x000fe200000006ff */
[----:B------:R-:W-:Y:S01]  /*5520*/  @P4 FMUL.FTZ R189, R98, R93 ;  /* 0x0000005d62bd4220 */ /* 0x000fe20000410000 */
[----:B------:R-:W-:Y:S01]  /*5530*/  HFMA2 R83, -RZ, RZ, 0, 0 ;  /* 0x00000000ff537431 */ /* 0x000fe200000001ff */
[----:B------:R-:W-:Y:S01]  /*5540*/  @P4 SHF.L.U32 R98, R150, 0x10, RZ ;  /* 0x0000001096624819 */ /* 0x000fe200000006ff */
[----:B------:R-:W-:Y:S01]  /*5550*/  FMUL.FTZ R78, R78, UR4 ;  /* 0x000000044e4e7c20 */ /* 0x000fe20008410000 */
[----:B------:R-:W-:Y:S01]  /*5560*/  @P3 SHF.L.U32 R99, R55, 0x10, RZ ;  /* 0x0000001037633819 */ /* 0x000fe200000006ff */
[----:B------:R-:W-:Y:S01]  /*5570*/  FMUL.FTZ R80, R80, UR4 ;  /* 0x0000000450507c20 */ /* 0x000fe20008410000 */
[----:B------:R-:W-:Y:S01]  /*5580*/  @P0 SHF.L.U32 R213, R151, 0x10, RZ ;  /* 0x0000001097d50819 */ /* 0x000fe200000006ff */
[----:B------:R-:W-:Y:S01]  /*5590*/  HFMA2 R191, -RZ, RZ, 0, 0 ;  /* 0x00000000ffbf7431 */ /* 0x000fe200000001ff */
[----:B------:R-:W-:Y:S01]  /*55a0*/  MOV R81, RZ ;  /* 0x000000ff00517202 */ /* 0x000fe20000000f00 */
[----:B------:R-:W-:Y:S01]  /*55b0*/  @P6 FMUL.FTZ R81, R92, R87 ;  /* 0x000000575c516220 */ /* 0x000fe20000410000 */
[----:B------:R-:W-:Y:S01]  /*55c0*/  MOV R87, RZ ;  /* 0x000000ff00577202 */ /* 0x000fe20000000f00 */
[----:B------:R-:W-:Y:S01]  /*55d0*/  @P4 FMUL.FTZ R83, R98, R93 ;  /* 0x0000005d62534220 */ /* 0x000fe20000410000 */
[----:B------:R-:W-:Y:S01]  /*55e0*/  MOV R92, RZ ;  /* 0x000000ff005c7202 */ /* 0x000fe20000000f00 */
[----:B------:R-:W-:Y:S01]  /*55f0*/  @P3 FMUL.FTZ R87, R99, R78 ;  /* 0x0000004e63573220 */ /* 0x000fe20000410000 */
[----:B------:R-:W-:Y:S01]  /*5600*/  @P0 SHF.L.U32 R211, R211, 0x10, RZ ;  /* 0x00000010d3d30819 */ /* 0x000fe200000006ff */
[----:B------:R-:W-:Y:S01]  /*5610*/  @P0 FMUL.FTZ R92, R213, R80 ;  /* 0x00000050d55c0220 */ /* 0x000fe20000410000 */
[----:B------:R-:W-:Y:S01]  /*5620*/  @P3 FMUL.FTZ R188, R207, R78 ;  /* 0x0000004ecfbc3220 */ /* 0x000fe20000410000 */
[----:B------:R-:W-:-:S02]  /*5630*/  F2FP.BF16.F32.PACK_AB R76, R76, R79 ;  /* 0x0000004f4c4c723e */ /* 0x000fc400000010ff */
[----:B------:R-:W-:Y:S01]  /*5640*/  @P0 FMUL.FTZ R191, R211, R80 ;  /* 0x00000050d3bf0220 */ /* 0x000fe20000410000 */
[----:B------:R-:W-:Y:S02]  /*5650*/  F2FP.BF16.F32.PACK_AB R82, R83, R82 ;  /* 0x000000525352723e */ /* 0x000fe400000010ff */
[----:B------:R-:W-:Y:S02]  /*5660*/  F2FP.BF16.F32.PACK_AB R78, R96, R97 ;  /* 0x00000061604e723e */ /* 0x000fe400000010ff */
[----:B------:R-:W-:Y:S02]  /*5670*/  F2FP.BF16.F32.PACK_AB R77, R203, R77 ;  /* 0x0000004dcb4d723e */ /* 0x000fe400000010ff */
[----:B------:R-:W-:Y:S02]  /*5680*/  F2FP.BF16.F32.PACK_AB R79, R209, R205 ;  /* 0x000000cdd14f723e */ /* 0x000fe400000010ff */
[----:B------:R-:W-:Y:S02]  /*5690*/  F2FP.BF16.F32.PACK_AB R81, R81, R86 ;  /* 0x000000565151723e */ /* 0x000fe400000010ff */
[----:B------:R-:W-:-:S02]  /*56a0*/  F2FP.BF16.F32.PACK_AB R80, R85, R84 ;  /* 0x000000545550723e */ /* 0x000fc400000010ff */
[----:B------:R-:W-:-:S07]  /*56b0*/  F2FP.BF16.F32.PACK_AB R83, R92, R87 ;  /* 0x000000575c53723e */ /* 0x000fce00000010ff */
.L_x_743:
        /* <DEDUP_REMOVED lines=11> */
[-CC-:B0-----:R-:W-:Y:S01]  /*5770*/  FFMA.FTZ R77, R196, R184.reuse, R187.reuse ;  /* 0x000000b8c44d7223 */ /* 0x181fe200000100bb */
[----:B------:R-:W-:Y:S01]  /*5780*/  PRMT R76, R68, 0x7632, R76 ;  /* 0x00007632444c7816 */ /* 0x000fe2000000004c */
[-CC-:B------:R-:W-:Y:S01]  /*5790*/  FFMA.FTZ R198, R198, R184.reuse, R187.reuse ;  /* 0x000000b8c6c67223 */ /* 0x180fe200000100bb */
[----:B------:R-:W-:Y:S01]  /*57a0*/  FFMA.FTZ R83, R200, R184, R187 ;  /* 0x000000b8c8537223 */ /* 0x000fe200000100bb */
[----:B------:R-:W-:Y:S01]  /*57b0*/  FADD.FTZ R190, R190, -R77 ;  /* 0x8000004dbebe7221 */ /* 0x000fe20000010000 */
[----:B------:R-:W-:Y:S01]  /*57c0*/  SHF.L.U32 R77, R76, 0x10, RZ ;  /* 0x000000104c4d7819 */ /* 0x000fe200000006ff */
[----:B------:R-:W-:Y:S01]  /*57d0*/  FADD.FTZ R198, R195, -R198 ;  /* 0x800000c6c3c67221 */ /* 0x000fe20000010000 */
[C---:B------:R-:W-:Y:S01]  /*57e0*/  SHF.L.U32 R81, R69.reuse, 0x10, RZ ;  /* 0x0000001045517819 */ /* 0x040fe200000006ff */
[----:B------:R-:W-:Y:S01]  /*57f0*/  FADD.FTZ R192, R192, -R83 ;  /* 0x80000053c0c07221 */ /* 0x000fe20000010000 */
[----:B------:R-:W-:Y:S01]  /*5800*/  LOP3.LUT P3, RZ, R90, 0xff, RZ, 0xc0, !PT ;  /* 0x000000ff5aff7812 */ /* 0x000fe2000786c0ff */
[----:B------:R-:W-:Y:S01]  /*5810*/  FFMA.FTZ R76, R164, R198, R77 ;  /* 0x000000c6a44c7223 */ /* 0x000fe2000001004d */
[----:B------:R-:W-:Y:S01]  /*5820*/  SHF.L.U32 R79, R68, 0x10, RZ ;  /* 0x00000010444f7819 */ /* 0x000fe200000006ff */
[----:B------:R-:W-:Y:S01]  /*5830*/  FFMA.FTZ R77, R164, R192, R81 ;  /* 0x000000c0a44d7223 */ /* 0x000fe20000010051 */
[----:B------:R-:W-:Y:S01]  /*5840*/  LOP3.LUT P4, RZ, R90, 0xff00, RZ, 0xc0, !PT ;  /* 0x0000ff005aff7812 */ /* 0x000fe2000788c0ff */
[----:B------:R-:W-:Y:S01]  /*5850*/  FFMA.FTZ R202, R202, R184, R187 ;  /* 0x000000b8caca7223 */ /* 0x000fe200000100bb */
[----:B------:R-:W-:Y:S01]  /*5860*/  PRMT R81, R69, 0x7632, R81 ;  /* 0x0000763245517816 */ /* 0x000fe20000000051 */
[----:B------:R-:W-:Y:S01]  /*5870*/  FFMA.FTZ R79, R164, R190, R79 ;  /* 0x000000bea44f7223 */ /* 0x000fe2000001004f */
[C---:B------:R-:W-:Y:S01]  /*5880*/  LOP3.LUT P5, RZ, R90.reuse, 0xff0000, RZ, 0xc0, !PT ;  /* 0x00ff00005aff7812 */ /* 0x040fe200078ac0ff */
[----:B------:R-:W-:Y:S01]  /*5890*/  FADD.FTZ R202, R197, -R202 ;  /* 0x800000cac5ca7221 */ /* 0x000fe20000010000 */
[----:B------:R-:W-:Y:S01]  /*58a0*/  LOP3.LUT P6, RZ, R90, 0xff000000, RZ, 0xc0, !PT ;  /* 0xff0000005aff7812 */ /* 0x000fe200078cc0ff */
[----:B------:R-:W-:Y:S01]  /*58b0*/  FMUL.FTZ R78, R79, R182 ;  /* 0x000000b64f4e7220 */ /* 0x000fe20000410000 */
[----:B------:R-:W-:-:S02]  /*58c0*/  IMAD.U32 R83, R81, 0x10000, RZ ;  /* 0x0001000051537824 */ /* 0x000fc400078e00ff */
[----:B------:R-:W-:Y:S01]  /*58d0*/  FMUL.FTZ R81, R76, R182 ;  /* 0x000000b64c517220 */ /* 0x000fe20000410000 */
[----:B------:R-:W-:Y:S01]  /*58e0*/  HFMA2 R80, -RZ, RZ, 0, 0 ;  /* 0x00000000ff507431 */ /* 0x000fe200000001ff */
[----:B-----5:R-:W-:Y:S01]  /*58f0*/  @P3 SHF.L.U32 R82, R84, 0x10, RZ ;  /* 0x0000001054523819 */ /* 0x020fe200000006ff */
[----:B------:R-:W-:Y:S01]  /*5900*/  FMUL.FTZ R97, R78, UR4 ;  /* 0x000000044e617c20 */ /* 0x000fe20008410000 */
[----:B------:R-:W-:Y:S01]  /*5910*/  @P3 SHF.L.U32 R96, R56, 0x10, RZ ;  /* 0x0000001038603819 */ /* 0x000fe200000006ff */
[----:B------:R-:W-:Y:S01]  /*5920*/  FMUL.FTZ R195, R81, UR4 ;  /* 0x0000000451c37c20 */ /* 0x000fe20008410000 */
[----:B------:R-:W-:Y:S01]  /*5930*/  CS2R R98, SRZ ;  /* 0x0000000000627805 */ /* 0x000fe2000001ff00 */
[----:B------:R-:W-:Y:S01]  /*5940*/  FFMA.FTZ R81, R164, R202, R83 ;  /* 0x000000caa4517223 */ /* 0x000fe20000010053 */
[----:B------:R-:W-:Y:S01]  /*5950*/  @P4 PRMT R84, R84, 0x7632, R84 ;  /* 0x0000763254544816 */ /* 0x000fe20000000054 */
[----:B------:R-:W-:Y:S01]  /*5960*/  @P3 FMUL.FTZ R99, R97, R82 ;  /* 0x0000005261633220 */ /* 0x000fe20000410000 */
[----:B------:R-:W-:Y:S01]  /*5970*/  @P3 FMUL.FTZ R80, R96, R97 ;  /* 0x0000006160503220 */ /* 0x000fe20000410000 */
[----:B------:R-:W-:Y:S01]  /*5980*/  @P5 SHF.L.U32 R82, R85, 0x10, RZ ;  /* 0x0000001055525819 */ /* 0x000fe200000006ff */
[-C--:B------:R-:W-:Y:S01]  /*5990*/  FMUL.FTZ R78, R77, R182.reuse ;  /* 0x000000b64d4e7220 */ /* 0x080fe20000410000 */
[----:B------:R-:W-:Y:S01]  /*59a0*/  @P6 PRMT R96, R85, 0x7632, R96 ;  /* 0x0000763255606816 */ /* 0x000fe20000000060 */
[----:B------:R-:W-:Y:S01]  /*59b0*/  FMUL.FTZ R85, R81, R182 ;  /* 0x000000b651557220 */ /* 0x000fe20000410000 */
[----:B------:R-:W-:Y:S01]  /*59c0*/  @P4 SHF.L.U32 R84, R84, 0x10, RZ ;  /* 0x0000001054544819 */ /* 0x000fe200000006ff */
[----:B------:R-:W-:Y:S01]  /*59d0*/  HFMA2 R185, -RZ, RZ, 0, 0 ;  /* 0x00000000ffb97431 */ /* 0x000fe200000001ff */
[----:B------:R-:W-:Y:S01]  /*59e0*/  @P5 SHF.L.U32 R196, R57, 0x10, RZ ;  /* 0x0000001039c45819 */ /* 0x000fe200000006ff */
[----:B------:R-:W-:Y:S01]  /*59f0*/  HFMA2 R190, -RZ, RZ, 0, 0 ;  /* 0x00000000ffbe7431 */ /* 0x000fe200000001ff */
[----:B------:R-:W-:Y:S01]  /*5a00*/  @P6 SHF.L.U32 R198, R145, 0x10, RZ ;  /* 0x0000001091c66819 */ /* 0x000fe200000006ff */
[----:B------:R-:W-:Y:S01]  /*5a10*/  FMUL.FTZ R197, R78, UR4 ;  /* 0x000000044ec57c20 */ /* 0x000fe20008410000 */
[----:B------:R-:W-:Y:S01]  /*5a20*/  @P6 SHF.L.U32 R96, R96, 0x10, RZ ;  /* 0x0000001060606819 */ /* 0x000fe200000006ff */
[----:B------:R-:W-:Y:S01]  /*5a30*/  FMUL.FTZ R85, R85, UR4 ;  /* 0x0000000455557c20 */ /* 0x000fe20008410000 */
        /* <DEDUP_REMOVED lines=8> */
[C---:B------:R-:W-:Y:S01]  /*5ac0*/  LOP3.LUT P6, RZ, R91.reuse, 0xff, RZ, 0xc0, !PT ;  /* 0x000000ff5bff7812 */ /* 0x040fe200078cc0ff */
[-CC-:B------:R-:W-:Y:S01]  /*5ad0*/  FFMA.FTZ R85, R208, R184.reuse, R187.reuse ;  /* 0x000000b8d0557223 */ /* 0x180fe200000100bb */
[----:B------:R-:W-:Y:S01]  /*5ae0*/  ISETP.GE.U32.AND P3, PT, R90, RZ, PT ;  /* 0x000000ff5a00720c */ /* 0x000fe20003f66070 */
[-CC-:B------:R-:W-:Y:S01]  /*5af0*/  FFMA.FTZ R206, R206, R184.reuse, R187.reuse ;  /* 0x000000b8cece7223 */ /* 0x180fe200000100bb */
[C---:B------:R-:W-:Y:S01]  /*5b00*/  LOP3.LUT P5, RZ, R91.reuse, 0xff00, RZ, 0xc0, !PT ;  /* 0x0000ff005bff7812 */ /* 0x040fe200078ac0ff */
[-C--:B------:R-:W-:Y:S01]  /*5b10*/  FFMA.FTZ R204, R204, R184.reuse, R187 ;  /* 0x000000b8cccc7223 */ /* 0x080fe200000100bb */
[----:B------:R-:W-:Y:S01]  /*5b20*/  PRMT R78, R70, 0x7632, R78 ;  /* 0x00007632464e7816 */ /* 0x000fe2000000004e */
[----:B------:R-:W-:Y:S01]  /*5b30*/  FADD.FTZ R194, R194, -R85 ;  /* 0x80000055c2c27221 */ /* 0x000fe20000010000 */
[----:B------:R-:W-:Y:S01]  /*5b40*/  MOV R83, RZ ;  /* 0x000000ff00537202 */ /* 0x000fe20000000f00 */
[----:B------:R-:W-:Y:S01]  /*5b50*/  @P4 FMUL.FTZ R83, R192, R195 ;  /* 0x000000c3c0534220 */ /* 0x000fe20000410000 */
[----:B------:R-:W-:Y:S01]  /*5b60*/  LOP3.LUT P4, RZ, R91, 0xff0000, RZ, 0xc0, !PT ;  /* 0x00ff00005bff7812 */ /* 0x000fe2000788c0ff */
[----:B------:R-:W-:Y:S01]  /*5b70*/  FADD.FTZ R196, R199, -R206 ;  /* 0x800000cec7c47221 */ /* 0x000fe20000010000 */
[----:B------:R-:W-:Y:S01]  /*5b80*/  ISETP.GE.U32.AND.EX P3, PT, R91, 0x1000000, PT, P3 ;  /* 0x010000005b00780c */ /* 0x000fe20003f66130 */
[----:B------:R-:W-:Y:S01]  /*5b90*/  FADD.FTZ R204, R193, -R204 ;  /* 0x800000ccc1cc7221 */ /* 0x000fe20000010000 */
[----:B------:R-:W-:Y:S01]  /*5ba0*/  SHF.L.U32 R91, R78, 0x10, RZ ;  /* 0x000000104e5b7819 */ /* 0x000fe200000006ff */
[----:B------:R-:W-:Y:S01]  /*5bb0*/  FFMA.FTZ R210, R210, R184, R187 ;  /* 0x000000b8d2d27223 */ /* 0x000fe200000100bb */
[----:B------:R-:W-:-:S02]  /*5bc0*/  SHF.L.U32 R85, R70, 0x10, RZ ;  /* 0x0000001046557819 */ /* 0x000fc400000006ff */
[C---:B------:R-:W-:Y:S01]  /*5bd0*/  PRMT R82, R71.reuse, 0x7632, R82 ;  /* 0x0000763247527816 */ /* 0x040fe20000000052 */
[C---:B------:R-:W-:Y:S01]  /*5be0*/  FFMA.FTZ R196, R164.reuse, R196, R91 ;  /* 0x000000c4a4c47223 */ /* 0x040fe2000001005b */
[----:B------:R-:W-:Y:S01]  /*5bf0*/  SHF.L.U32 R193, R71, 0x10, RZ ;  /* 0x0000001047c17819 */ /* 0x000fe200000006ff */
[----:B------:R-:W-:Y:S01]  /*5c00*/  FFMA.FTZ R199, R164, R204, R85 ;  /* 0x000000cca4c77223 */ /* 0x000fe20000010055 */
[----:B------:R-:W-:Y:S01]  /*5c10*/  SHF.L.U32 R195, R82, 0x10, RZ ;  /* 0x0000001052c37819 */ /* 0x000fe200000006ff */
[----:B------:R-:W-:Y:S01]  /*5c20*/  FADD.FTZ R198, R201, -R210 ;  /* 0x800000d2c9c67221 */ /* 0x000fe20000010000 */
[C---:B------:R-:W-:Y:S01]  /*5c30*/  @P6 SHF.L.U32 R82, R86.reuse, 0x10, RZ ;  /* 0x0000001056526819 */ /* 0x040fe200000006ff */
[-C--:B------:R-:W-:Y:S01]  /*5c40*/  FMUL.FTZ R78, R199, R182.reuse ;  /* 0x000000b6c74e7220 */ /* 0x080fe20000410000 */
[----:B------:R-:W-:Y:S01]  /*5c50*/  @P5 PRMT R90, R86, 0x7632, R90 ;  /* 0x00007632565a5816 */ /* 0x000fe2000000005a */
[----:B------:R-:W-:Y:S01]  /*5c60*/  FMUL.FTZ R86, R196, R182 ;  /* 0x000000b6c4567220 */ /* 0x000fe20000410000 */
[C---:B------:R-:W-:Y:S01]  /*5c70*/  FFMA.FTZ R203, R164.reuse, R194, R193 ;  /* 0x000000c2a4cb7223 */ /* 0x040fe200000100c1 */
[----:B------:R-:W-:Y:S01]  /*5c80*/  FFMA.FTZ R198, R164, R198, R195 ;  /* 0x000000c6a4c67223 */ /* 0x000fe200000100c3 */
[----:B------:R-:W-:Y:S01]  /*5c90*/  @P5 SHF.L.U32 R90, R90, 0x10, RZ ;  /* 0x000000105a5a5819 */ /* 0x000fe200000006ff */
[----:B------:R-:W-:Y:S01]  /*5ca0*/  FMUL.FTZ R201, R86, UR4 ;  /* 0x0000000456c97c20 */ /* 0x000fe20008410000 */
[C---:B------:R-:W-:Y:S01]  /*5cb0*/  @P4 SHF.L.U32 R91, R87.reuse, 0x10, RZ ;  /* 0x00000010575b4819 */ /* 0x040fe200000006ff */
[----:B------:R-:W-:Y:S01]  /*5cc0*/  FMUL.FTZ R195, R78, UR4 ;  /* 0x000000044ec37c20 */ /* 0x000fe20008410000 */
[----:B------:R-:W-:-:S02]  /*5cd0*/  @P3 PRMT R96, R87, 0x7632, R96 ;  /* 0x0000763257603816 */ /* 0x000fc40000000060 */
[----:B------:R-:W-:Y:S01]  /*5ce0*/  CS2R R192, SRZ ;  /* 0x0000000000c07805 */ /* 0x000fe2000001ff00 */
[-C--:B------:R-:W-:Y:S01]  /*5cf0*/  FMUL.FTZ R78, R203, R182.reuse ;  /* 0x000000b6cb4e7220 */ /* 0x080fe20000410000 */
[----:B------:R-:W-:Y:S01]  /*5d00*/  FMUL.FTZ R87, R198, R182 ;  /* 0x000000b6c6577220 */ /* 0x000fe20000410000 */
[----:B------:R-:W-:Y:S02]  /*5d10*/  HFMA2 R85, -RZ, RZ, 0, 0 ;  /* 0x00000000ff557431 */ /* 0x000fe400000001ff */
        /* <DEDUP_REMOVED lines=9> */
[----:B------:R-:W-:Y:S01]  /*5db0*/  @P6 FMUL.FTZ R85, R194, R195 ;  /* 0x000000c3c2556220 */ /* 0x000fe20000410000 */
        /* <DEDUP_REMOVED lines=12> */
[----:B------:R-:W-:Y:S02]  /*5e80*/  F2FP.BF16.F32.PACK_AB R78, R196, R199 ;  /* 0x000000c7c44e723e */ /* 0x000fe400000010ff */
[----:B------:R-:W-:Y:S02]  /*5e90*/  F2FP.BF16.F32.PACK_AB R79, R198, R203 ;  /* 0x000000cbc64f723e */ /* 0x000fe400000010ff */
[----:B------:R-:W-:-:S02]  /*5ea0*/  F2FP.BF16.F32.PACK_AB R82, R82, R85 ;  /* 0x000000555252723e */ /* 0x000fc400000010ff */
[----:B------:R-:W-:Y:S02]  /*5eb0*/  F2FP.BF16.F32.PACK_AB R81, R84, R97 ;  /* 0x000000615451723e */ /* 0x000fe400000010ff */
[----:B------:R-:W-:Y:S01]  /*5ec0*/  F2FP.BF16.F32.PACK_AB R83, R197, R86 ;  /* 0x00000056c553723e */ /* 0x000fe200000010ff */
[----:B------:R-:W-:Y:S06]  /*5ed0*/  BRA `(.L_x_745) ;  /* 0x0000000400c87947 */ /* 0x000fec0003800000 */
.L_x_744:
[-CC-:B0-----:R-:W-:Y:S01]  /*5ee0*/  FFMA.FTZ R97, R200, R184.reuse, R187.reuse ;  /* 0x000000b8c8617223 */ /* 0x181fe200000100bb */
[-CC-:B------:R-:W-:Y:S01]  /*5ef0*/  FFMA.FTZ R81, R196, R184.reuse, R187.reuse ;  /* 0x000000b8c4517223 */ /* 0x180fe200000100bb */
[-C--:B------:R-:W-:Y:S01]  /*5f00*/  FFMA.FTZ R202, R202, R184.reuse, R187 ;  /* 0x000000b8caca7223 */ /* 0x080fe200000100bb */
[----:B------:R-:W-:Y:S01]  /*5f10*/  SHF.L.U32 R82, R69, 0x10, RZ ;  /* 0x0000001045527819 */ /* 0x000fe200000006ff */
[----:B------:R-:W-:Y:S01]  /*5f20*/  FADD.FTZ R97, R192, -R97 ;  /* 0x80000061c0617221 */ /* 0x000fe20000010000 */
[----:B------:R-:W-:Y:S01]  /*5f30*/  LOP3.LUT P3, RZ, R90, 0xff, RZ, 0xc0, !PT ;  /* 0x000000ff5aff7812 */ /* 0x000fe2000786c0ff */
[----:B------:R-:W-:Y:S01]  /*5f40*/  FFMA.FTZ R198, R198, R184, R187 ;  /* 0x000000b8c6c67223 */ /* 0x000fe200000100bb */
[----:B------:R-:W-:Y:S01]  /*5f50*/  LOP3.LUT P4, RZ, R90, 0xff00, RZ, 0xc0, !PT ;  /* 0x0000ff005aff7812 */ /* 0x000fe2000788c0ff */
[----:B------:R-:W-:Y:S01]  /*5f60*/  FADD.FTZ R81, R190, -R81 ;  /* 0x80000051be517221 */ /* 0x000fe20000010000 */
[C---:B------:R-:W-:Y:S01]  /*5f70*/  PRMT R80, R68.reuse, 0x7632, R80 ;  /* 0x0000763244507816 */ /* 0x040fe20000000050 */
[----:B------:R-:W-:Y:S01]  /*5f80*/  FADD.FTZ R185, R197, -R202 ;  /* 0x800000cac5b97221 */ /* 0x000fe20000010000 */
[----:B------:R-:W-:Y:S01]  /*5f90*/  SHF.L.U32 R83, R68, 0x10, RZ ;  /* 0x0000001044537819 */ /* 0x000fe200000006ff */
[----:B------:R-:W-:Y:S01]  /*5fa0*/  FFMA.FTZ R197, R164, R97, R82 ;  /* 0x00000061a4c57223 */ /* 0x000fe20000010052 */
[----:B------:R-:W-:Y:S01]  /*5fb0*/  SHF.L.U32 R80, R80, 0x10, RZ ;  /* 0x0000001050507819 */ /* 0x000fe200000006ff */
[----:B------:R-:W-:Y:S01]  /*5fc0*/  FADD.FTZ R195, R195, -R198 ;  /* 0x800000c6c3c37221 */ /* 0x000fe20000010000 */
[----:B------:R-:W-:Y:S01]  /*5fd0*/  LOP3.LUT P5, RZ, R90, 0xff0000, RZ, 0xc0, !PT ;  /* 0x00ff00005aff7812 */ /* 0x000fe200078ac0ff */
[----:B------:R-:W-:Y:S01]  /*5fe0*/  FFMA.FTZ R81, R164, R81, R83 ;  /* 0x00000051a4517223 */ /* 0x000fe20000010053 */
[----:B------:R-:W-:Y:S01]  /*5ff0*/  LOP3.LUT P6, RZ, R90, 0xff000000, RZ, 0xc0, !PT ;  /* 0xff0000005aff7812 */ /* 0x000fe200078cc0ff */
[----:B------:R-:W-:Y:S01]  /*6000*/  FFMA.FTZ R195, R164, R195, R80 ;  /* 0x000000c3a4c37223 */ /* 0x000fe20000010050 */
[----:B------:R-:W-:Y:S01]  /*6010*/  PRMT R82, R69, 0x7632, R82 ;  /* 0x0000763245527816 */ /* 0x000fe20000000052 */
[----:B------:R-:W-:Y:S01]  /*6020*/  FMUL.FTZ R81, R182, R81 ;  /* 0x00000051b6517220 */ /* 0x000fe20000410000 */
[----:B------:R-:W-:Y:S01]  /*6030*/  HFMA2 R80, -RZ, RZ, 0, 0 ;  /* 0x00000000ff507431 */ /* 0x000fe200000001ff */
[----:B-----5:R-:W-:-:S02]  /*6040*/  @P3 SHF.L.U32 R190, R84, 0x10, RZ ;  /* 0x0000001054be3819 */ /* 0x020fc400000006ff */
[----:B------:R-:W-:Y:S02]  /*6050*/  CS2R R98, SRZ ;  /* 0x0000000000627805 */ /* 0x000fe4000001ff00 */
[----:B------:R-:W-:Y:S01]  /*6060*/  SHF.L.U32 R97, R82, 0x10, RZ ;  /* 0x0000001052617819 */ /* 0x000fe200000006ff */
[----:B------:R-:W-:Y:S01]  /*6070*/  FMUL.FTZ R82, R182, R195 ;  /* 0x000000c3b6527220 */ /* 0x000fe20000410000 */
[----:B------:R-:W-:Y:S01]  /*6080*/  @P4 PRMT R83, R84, 0x7632, R83 ;  /* 0x0000763254534816 */ /* 0x000fe20000000053 */
[----:B------:R-:W-:Y:S01]  /*6090*/  FMUL.FTZ R81, R81, UR4 ;  /* 0x0000000451517c20 */ /* 0x000fe20008410000 */
[----:B------:R-:W-:Y:S01]  /*60a0*/  @P3 SHF.L.U32 R84, R56, 0x10, RZ ;  /* 0x0000001038543819 */ /* 0x000fe200000006ff */
[----:B------:R-:W-:Y:S01]  /*60b0*/  FFMA.FTZ R203, R164, R185, R97 ;  /* 0x000000b9a4cb7223 */ /* 0x000fe20000010061 */
[----:B------:R-:W-:Y:S01]  /*60c0*/  FMUL.FTZ R96, R82, UR4 ;  /* 0x0000000452607c20 */ /* 0x000fe20008410000 */
[C---:B------:R-:W-:Y:S01]  /*60d0*/  @P5 SHF.L.U32 R195, R85.reuse, 0x10, RZ ;  /* 0x0000001055c35819 */ /* 0x040fe200000006ff */
[C---:B------:R-:W-:Y:S01]  /*60e0*/  FMUL.FTZ R82, R182.reuse, R197 ;  /* 0x000000c5b6527220 */ /* 0x040fe20000410000 */
[----:B------:R-:W-:Y:S01]  /*60f0*/  @P6 PRMT R192, R85, 0x7632, R192 ;  /* 0x0000763255c06816 */ /* 0x000fe200000000c0 */
[----:B------:R-:W-:Y:S01]  /*6100*/  FMUL.FTZ R85, R182, R203 ;  /* 0x000000cbb6557220 */ /* 0x000fe20000410000 */
[-C--:B------:R-:W-:Y:S01]  /*6110*/  @P3 FMUL.FTZ R99, R190, R81.reuse ;  /* 0x00000051be633220 */ /* 0x080fe20000410000 */
[----:B------:R-:W-:Y:S01]  /*6120*/  @P3 FMUL.FTZ R80, R84, R81 ;  /* 0x0000005154503220 */ /* 0x000fe20000410000 */
[----:B------:R-:W-:Y:S01]  /*6130*/  HFMA2 R185, -RZ, RZ, 0, 0 ;  /* 0x00000000ffb97431 */ /* 0x000fe200000001ff */
[----:B------:R-:W-:Y:S01]  /*6140*/  @P5 SHF.L.U32 R197, R57, 0x10, RZ ;  /* 0x0000001039c55819 */ /* 0x000fe200000006ff */
[----:B------:R-:W-:Y:S01]  /*6150*/  HFMA2 R81, -RZ, RZ, 0, 0 ;  /* 0x00000000ff517431 */ /* 0x000fe200000001ff */
[----:B------:R-:W-:Y:S01]  /*6160*/  @P6 SHF.L.U32 R196, R145, 0x10, RZ ;  /* 0x0000001091c46819 */ /* 0x000fe200000006ff */
[----:B------:R-:W-:Y:S01]  /*6170*/  FMUL.FTZ R82, R82, UR4 ;  /* 0x0000000452527c20 */ /* 0x000fe20008410000 */
[----:B------:R-:W-:Y:S01]  /*6180*/  @P6 SHF.L.U32 R192, R192, 0x10, RZ ;  /* 0x00000010c0c06819 */ /* 0x000fe200000006ff */
[----:B------:R-:W-:Y:S01]  /*6190*/  FMUL.FTZ R85, R85, UR4 ;  /* 0x0000000455557c20 */ /* 0x000fe20008410000 */
[----:B------:R-:W-:Y:S01]  /*61a0*/  @P4 SHF.L.U32 R83, R83, 0x10, RZ ;  /* 0x0000001053534819 */ /* 0x000fe200000006ff */
[----:B------:R-:W-:Y:S01]  /*61b0*/  IMAD.MOV.U32 R190, RZ, RZ, RZ ;  /* 0x000000ffffbe7224 */ /* 0x000fe200078e00ff */
[----:B------:R-:W-:Y:S01]  /*61c0*/  MOV R84, RZ ;  /* 0x000000ff00547202 */ /* 0x000fe20000000f00 */
[-C--:B------:R-:W-:Y:S01]  /*61d0*/  @P5 FMUL.FTZ R185, R195, R82.reuse ;  /* 0x00000052c3b95220 */ /* 0x080fe20000410000 */
[----:B------:R-:W-:Y:S01]  /*61e0*/  @P5 FMUL.FTZ R84, R197, R82 ;  /* 0x00000052c5545220 */ /* 0x000fe20000410000 */
[-C--:B------:R-:W-:Y:S01]  /*61f0*/  @P6 FMUL.FTZ R190, R192, R85.reuse ;  /* 0x00000055c0be6220 */ /* 0x080fe20000410000 */
[----:B------:R-:W-:Y:S01]  /*6200*/  @P6 FMUL.FTZ R81, R196, R85 ;  /* 0x00000055c4516220 */ /* 0x000fe20000410000 */
[----:B------:R-:W-:Y:S01]  /*6210*/  @P4 SHF.L.U32 R97, R144, 0x10, RZ ;  /* 0x0000001090614819 */ /* 0x000fe200000006ff */
[-CC-:B------:R-:W-:Y:S01]  /*6220*/  FFMA.FTZ R206, R206, R184.reuse, R187.reuse ;  /* 0x000000b8cece7223 */ /* 0x180fe200000100bb */
[C---:B------:R-:W-:Y:S01]  /*6230*/  LOP3.LUT P6, RZ, R91.reuse, 0xff, RZ, 0xc0, !PT ;  /* 0x000000ff5bff7812 */ /* 0x040fe200078cc0ff */
[--C-:B------:R-:W-:Y:S01]  /*6240*/  FFMA.FTZ R85, R208, R184, R187.reuse ;  /* 0x000000b8d0557223 */ /* 0x100fe200000100bb */
[----:B------:R-:W-:Y:S01]  /*6250*/  LOP3.LUT P5, RZ, R91, 0xff00, RZ, 0xc0, !PT ;  /* 0x0000ff005bff7812 */ /* 0x000fe200078ac0ff */
[----:B------:R-:W-:Y:S01]  /*6260*/  @P4 FMUL.FTZ R98, R83, R96 ;  /* 0x0000006053624220 */ /* 0x000fe20000410000 */
[----:B------:R-:W-:Y:S01]  /*6270*/  PRMT R82, R70, 0x7632, R82 ;  /* 0x0000763246527816 */ /* 0x000fe20000000052 */
[----:B------:R-:W-:Y:S01]  /*6280*/  FFMA.FTZ R204, R204, R184, R187 ;  /* 0x000000b8cccc7223 */ /* 0x000fe200000100bb */
[----:B------:R-:W-:Y:S01]  /*6290*/  ISETP.GE.U32.AND P3, PT, R90, RZ, PT ;  /* 0x000000ff5a00720c */ /* 0x000fe20003f66070 */
[----:B------:R-:W-:Y:S01]  /*62a0*/  FADD.FTZ R199, R199, -R206 ;  /* 0x800000cec7c77221 */ /* 0x000fe20000010000 */
[----:B------:R-:W-:Y:S01]  /*62b0*/  MOV R83, RZ ;  /* 0x000000ff00537202 */ /* 0x000fe20000000f00 */
[----:B------:R-:W-:Y:S01]  /*62c0*/  @P4 FMUL.FTZ R83, R97, R96 ;  /* 0x0000006061534220 */ /* 0x000fe20000410000 */
[----:B------:R-:W-:Y:S01]  /*62d0*/  SHF.L.U32 R82, R82, 0x10, RZ ;  /* 0x0000001052527819 */ /* 0x000fe200000006ff */
[----:B------:R-:W-:Y:S01]  /*62e0*/  FADD.FTZ R97, R194, -R85 ;  /* 0x80000055c2617221 */ /* 0x000fe20000010000 */
[----:B------:R-:W-:Y:S01]  /*62f0*/  LOP3.LUT P4, RZ, R91, 0xff0000, RZ, 0xc0, !PT ;  /* 0x00ff00005bff7812 */ /* 0x000fe2000788c0ff */
[----:B------:R-:W-:Y:S01]  /*6300*/  FADD.FTZ R193, R193, -R204 ;  /* 0x800000ccc1c17221 */ /* 0x000fe20000010000 */
[----:B------:R-:W-:Y:S01]  /*6310*/  ISETP.GE.U32.AND.EX P3, PT, R91, 0x1000000, PT, P3 ;  /* 0x010000005b00780c */ /* 0x000fe20003f66130 */
[----:B------:R-:W-:Y:S01]  /*6320*/  FFMA.FTZ R199, R164, R199, R82 ;  /* 0x000000c7a4c77223 */ /* 0x000fe20000010052 */
[----:B------:R-:W-:Y:S01]  /*6330*/  PRMT R91, R71, 0x7632, R91 ;  /* 0x00007632475b7816 */ /* 0x000fe2000000005b */
[----:B------:R-:W-:Y:S01]  /*6340*/  FFMA.FTZ R210, R210, R184, R187 ;  /* 0x000000b8d2d27223 */ /* 0x000fe200000100bb */
[----:B------:R-:W-:-:S02]  /*6350*/  SHF.L.U32 R85, R70, 0x10, RZ ;  /* 0x0000001046557819 */ /* 0x000fc400000006ff */
[----:B------:R-:W-:Y:S01]  /*6360*/  SHF.L.U32 R90, R71, 0x10, RZ ;  /* 0x00000010475a7819 */ /* 0x000fe200000006ff */
[----:B------:R-:W-:Y:S01]  /*6370*/  FADD.FTZ R201, R201, -R210 ;  /* 0x800000d2c9c97221 */ /* 0x000fe20000010000 */
[----:B------:R-:W-:Y:S01]  /*6380*/  SHF.L.U32 R96, R91, 0x10, RZ ;  /* 0x000000105b607819 */ /* 0x000fe200000006ff */
[----:B------:R-:W-:Y:S01]  /*6390*/  FFMA.FTZ R91, R164, R193, R85 ;  /* 0x000000c1a45b7223 */ /* 0x000fe20000010055 */
[----:B------:R-:W-:Y:S01]  /*63a0*/  @P6 SHF.L.U32 R195, R58, 0x10, RZ ;  /* 0x000000103ac36819 */ /* 0x000fe200000006ff */
[--C-:B------:R-:W-:Y:S01]  /*63b0*/  FFMA.FTZ R197, R164, R97, R90.reuse ;  /* 0x00000061a4c57223 */ /* 0x100fe2000001005a */
[----:B------:R-:W-:Y:S01]  /*63c0*/  @P6 SHF.L.U32 R97, R86, 0x10, RZ ;  /* 0x0000001056616819 */ /* 0x000fe200000006ff */
[----:B------:R-:W-:Y:S01]  /*63d0*/  FMUL.FTZ R82, R182, R91 ;  /* 0x0000005bb6527220 */ /* 0x000fe20000410000 */
[----:B------:R-:W-:Y:S01]  /*63e0*/  @P5 PRMT R90, R86, 0x7632, R90 ;  /* 0x00007632565a5816 */ /* 0x000fe2000000005a */
[----:B------:R-:W-:Y:S01]  /*63f0*/  FMUL.FTZ R86, R182, R199 ;  /* 0x000000c7b6567220 */ /* 0x000fe20000410000 */
[----:B------:R-:W-:Y:S01]  /*6400*/  FFMA.FTZ R201, R164, R201, R96 ;  /* 0x000000c9a4c97223 */ /* 0x000fe20000010060 */
[----:B------:R-:W-:-:S02]  /*6410*/  CS2R R192, SRZ ;  /* 0x0000000000c07805 */ /* 0x000fc4000001ff00 */
[----:B------:R-:W-:Y:S01]  /*6420*/  @P5 SHF.L.U32 R90, R90, 0x10, RZ ;  /* 0x000000105a5a5819 */ /* 0x000fe200000006ff */
[----:B------:R-:W-:Y:S01]  /*6430*/  FMUL.FTZ R91, R86, UR4 ;  /* 0x00000004565b7c20 */ /* 0x000fe20008410000 */
[----:B------:R-:W-:Y:S01]  /*6440*/  FMUL.FTZ R82, R82, UR4 ;  /* 0x0000000452527c20 */ /* 0x000fe20008410000 */
[----:B------:R-:W-:Y:S01]  /*6450*/  MOV R85, RZ ;  /* 0x000000ff00557202 */ /* 0x000fe20000000f00 */
[----:B------:R-:W-:Y:S01]  /*6460*/  FMUL.FTZ R86, R182, R197 ;  /* 0x000000c5b6567220 */ /* 0x000fe20000410000 */
[----:B------:R-:W-:Y:S01]  /*6470*/  @P5 FMUL.FTZ R192, R90, R91 ;  /* 0x0000005b5ac05220 */ /* 0x000fe20000410000 */
        /* <DEDUP_REMOVED lines=10> */
[C---:B------:R-:W-:Y:S01]  /*6520*/  @P3 PRMT R198, R87.reuse, 0x7632, R198 ;  /* 0x0000763257c63816 */ /* 0x040fe200000000c6 */
[----:B------:R-:W-:Y:S01]  /*6530*/  @P5 FMUL.FTZ R82, R196, R91 ;  /* 0x0000005bc4525220 */ /* 0x000fe20000410000 */
[----:B------:R-:W-:Y:S01]  /*6540*/  @P4 SHF.L.U32 R199, R87, 0x10, RZ ;  /* 0x0000001057c74819 */ /* 0x000fe200000006ff */
[----:B------:R-:W-:Y:S01]  /*6550*/  @P3 FMUL.FTZ R96, R201, R90 ;  /* 0x0000005ac9603220 */ /* 0x000fe20000410000 */
[----:B------:R-:W-:Y:S01]  /*6560*/  MOV R87, RZ ;  /* 0x000000ff00577202 */ /* 0x000fe20000000f00 */
[----:B------:R-:W-:Y:S01]  /*6570*/  @P4 FMUL.FTZ R87, R97, R86 ;  /* 0x0000005661574220 */ /* 0x000fe20000410000 */
[----:B------:R-:W-:-:S02]  /*6580*/  @P3 SHF.L.U32 R197, R198, 0x10, RZ ;  /* 0x00000010c6c53819 */ /* 0x000fc400000006ff */
[----:B------:R-:W-:Y:S02]  /*6590*/  CS2R R194, SRZ ;  /* 0x0000000000c27805 */ /* 0x000fe4000001ff00 */
[----:B------:R-:W-:Y:S01]  /*65a0*/  F2FP.BF16.F32.PACK_AB R80, R83, R80 ;  /* 0x000000505350723e */ /* 0x000fe200000010ff */
[----:B------:R-:W-:Y:S01]  /*65b0*/  @P4 FMUL.FTZ R195, R199, R86 ;  /* 0x00000056c7c34220 */ /* 0x000fe20000410000 */
[----:B------:R-:W-:Y:S01]  /*65c0*/  F2FP.BF16.F32.PACK_AB R82, R82, R85 ;  /* 0x000000555252723e */ /* 0x000fe200000010ff */
[----:B------:R-:W-:Y:S01]  /*65d0*/  @P3 FMUL.FTZ R194, R197, R90 ;  /* 0x0000005ac5c23220 */ /* 0x000fe20000410000 */
[----:B------:R-:W-:Y:S02]  /*65e0*/  F2FP.BF16.F32.PACK_AB R81, R81, R84 ;  /* 0x000000545151723e */ /* 0x000fe400000010ff */
[----:B------:R-:W-:-:S07]  /*65f0*/  F2FP.BF16.F32.PACK_AB R83, R96, R87 ;  /* 0x000000576053723e */ /* 0x000fce00000010ff */
.L_x_745:
        /* <DEDUP_REMOVED lines=8> */
[-CC-:B0-----:R-:W-:Y:S01]  /*6680*/  FFMA.FTZ R77, R102, R184.reuse, R187.reuse ;  /* 0x000000b8664d7223 */ /* 0x181fe200000100bb */
[-CC-:B------:R-:W-:Y:S01]  /*6690*/  FFMA.FTZ R76, R103, R184.reuse, R187.reuse ;  /* 0x000000b8674c7223 */ /* 0x180fe200000100bb */
[----:B------:R-:W-:Y:S01]  /*66a0*/  LOP3.LUT P3, RZ, R88, 0xff, RZ, 0xc0, !PT ;  /* 0x000000ff58ff7812 */ /* 0x000fe2000786c0ff */
[-C--:B------:R-:W-:Y:S01]  /*66b0*/  FFMA.FTZ R78, R171, R184.reuse, R187 ;  /* 0x000000b8ab4e7223 */ /* 0x080fe200000100bb */
[----:B------:R-:W-:Y:S01]  /*66c0*/  FADD.FTZ R103, R100, -R77 ;  /* 0x8000004d64677221 */ /* 0x000fe20000010000 */
[--C-:B------:R-:W-:Y:S01]  /*66d0*/  FADD.FTZ R96, R101, -R76.reuse ;  /* 0x8000004c65607221 */ /* 0x100fe20000010000 */
[----:B------:R-:W-:Y:S01]  /*66e0*/  LOP3.LUT P4, RZ, R88, 0xff00, RZ, 0xc0, !PT ;  /* 0x0000ff0058ff7812 */ /* 0x000fe2000788c0ff */
[----:B------:R-:W-:Y:S01]  /*66f0*/  FFMA.FTZ R83, R168, R184, R187 ;  /* 0x000000b8a8537223 */ /* 0x000fe200000100bb */
[C---:B------:R-:W-:Y:S01]  /*6700*/  PRMT R76, R72.reuse, 0x7632, R76 ;  /* 0x00007632484c7816 */ /* 0x040fe2000000004c */
[----:B------:R-:W-:Y:S01]  /*6710*/  FADD.FTZ R100, R169, -R78 ;  /* 0x8000004ea9647221 */ /* 0x000fe20000010000 */
[----:B------:R-:W-:Y:S01]  /*6720*/  SHF.L.U32 R77, R72, 0x10, RZ ;  /* 0x00000010484d7819 */ /* 0x000fe200000006ff */
[----:B------:R-:W-:Y:S01]  /*6730*/  FADD.FTZ R166, R166, -R83 ;  /* 0x80000053a6a67221 */ /* 0x000fe20000010000 */
[----:B------:R-:W-:-:S02]  /*6740*/  SHF.L.U32 R79, R76, 0x10, RZ ;  /* 0x000000104c4f7819 */ /* 0x000fc400000006ff */
[----:B------:R-:W-:Y:S02]  /*6750*/  CS2R R90, SRZ ;  /* 0x00000000005a7805 */ /* 0x000fe4000001ff00 */
[----:B------:R-:W-:Y:S01]  /*6760*/  LOP3.LUT P5, RZ, R88, 0xff0000, RZ, 0xc0, !PT ;  /* 0x00ff000058ff7812 */ /* 0x000fe200078ac0ff */
[----:B------:R-:W-:Y:S01]  /*6770*/  FFMA.FTZ R103, R164, R103, R77 ;  /* 0x00000067a4677223 */ /* 0x000fe2000001004d */
[----:B------:R-:W-:Y:S01]  /*6780*/  LOP3.LUT P6, RZ, R88, 0xff000000, RZ, 0xc0, !PT ;  /* 0xff00000058ff7812 */ /* 0x000fe200078cc0ff */
[----:B------:R-:W-:Y:S01]  /*6790*/  FFMA.FTZ R96, R164, R96, R79 ;  /* 0x00000060a4607223 */ /* 0x000fe2000001004f */
[----:B------:R-:W-:Y:S01]  /*67a0*/  PRMT R78, R73, 0x7632, R78 ;  /* 0x00007632494e7816 */ /* 0x000fe2000000004e */
[----:B------:R-:W-:Y:S01]  /*67b0*/  FMUL.FTZ R76, R103, R182 ;  /* 0x000000b6674c7220 */ /* 0x000fe20000410000 */
[----:B------:R-:W-:Y:S02]  /*67c0*/  SHF.L.U32 R81, R73, 0x10, RZ ;  /* 0x0000001049517819 */ /* 0x000fe400000006ff */
[----:B------:R-:W-:-:S02]  /*67d0*/  CS2R R94, SRZ ;  /* 0x00000000005e7805 */ /* 0x000fc4000001ff00 */
[----:B-----5:R-:W-:Y:S01]  /*67e0*/  @P3 SHF.L.U32 R77, R84, 0x10, RZ ;  /* 0x00000010544d3819 */ /* 0x020fe200000006ff */
[----:B------:R-:W-:Y:S01]  /*67f0*/  FMUL.FTZ R76, R76, UR4 ;  /* 0x000000044c4c7c20 */ /* 0x000fe20008410000 */
[----:B------:R-:W-:Y:S01]  /*6800*/  SHF.L.U32 R79, R78, 0x10, RZ ;  /* 0x000000104e4f7819 */ /* 0x000fe200000006ff */
[----:B------:R-:W-:Y:S01]  /*6810*/  FMUL.FTZ R78, R96, R182 ;  /* 0x000000b6604e7220 */ /* 0x000fe20000410000 */
[----:B------:R-:W-:Y:S01]  /*6820*/  @P4 PRMT R84, R84, 0x7632, R84 ;  /* 0x0000763254544816 */ /* 0x000fe20000000054 */
[----:B------:R-:W-:Y:S01]  /*6830*/  FFMA.FTZ R167, R164, R166, R81 ;  /* 0x000000a6a4a77223 */ /* 0x000fe20000010051 */
[----:B------:R-:W-:Y:S01]  /*6840*/  @P3 SHF.L.U32 R81, R60, 0x10, RZ ;  /* 0x000000103c513819 */ /* 0x000fe200000006ff */
[----:B------:R-:W-:Y:S01]  /*6850*/  FFMA.FTZ R100, R164, R100, R79 ;  /* 0x00000064a4647223 */ /* 0x000fe2000001004f */
[----:B------:R-:W-:Y:S01]  /*6860*/  @P4 SHF.L.U32 R84, R84, 0x10, RZ ;  /* 0x0000001054544819 */ /* 0x000fe200000006ff */
[----:B------:R-:W-:Y:S01]  /*6870*/  FMUL.FTZ R97, R78, UR4 ;  /* 0x000000044e617c20 */ /* 0x000fe20008410000 */
[----:B------:R-:W-:Y:S01]  /*6880*/  @P3 FMUL.FTZ R91, R76, R77 ;  /* 0x0000004d4c5b3220 */ /* 0x000fe20000410000 */
[----:B------:R-:W-:Y:S01]  /*6890*/  @P5 SHF.L.U32 R77, R85, 0x10, RZ ;  /* 0x00000010554d5819 */ /* 0x000fe200000006ff */
[----:B------:R-:W-:Y:S01]  /*68a0*/  FMUL.FTZ R78, R100, R182 ;  /* 0x000000b6644e7220 */ /* 0x000fe20000410000 */
[----:B------:R-:W-:Y:S01]  /*68b0*/  MOV R80, RZ ;  /* 0x000000ff00507202 */ /* 0x000fe20000000f00 */
[----:B------:R-:W-:Y:S01]  /*68c0*/  @P3 FMUL.FTZ R80, R81, R76 ;  /* 0x0000004c51503220 */ /* 0x000fe20000410000 */
[----:B------:R-:W-:Y:S01]  /*68d0*/  @P6 PRMT R85, R85, 0x7632, R85 ;  /* 0x0000763255556816 */ /* 0x000fe20000000055 */
[----:B------:R-:W-:Y:S01]  /*68e0*/  @P4 FMUL.FTZ R90, R97, R84 ;  /* 0x00000054615a4220 */ /* 0x000fe20000410000 */
[----:B------:R-:W-:Y:S01]  /*68f0*/  FMUL.FTZ R76, R167, R182 ;  /* 0x000000b6a74c7220 */ /* 0x000fe20000410000 */
[----:B------:R-:W-:Y:S01]  /*6900*/  HFMA2 R84, -RZ, RZ, 0, 0 ;  /* 0x00000000ff547431 */ /* 0x000fe200000001ff */
[----:B------:R-:W-:Y:S01]  /*6910*/  @P6 SHF.L.U32 R101, R141, 0x10, RZ ;  /* 0x000000108d656819 */ /* 0x000fe200000006ff */
[----:B------:R-:W-:Y:S01]  /*6920*/  FMUL.FTZ R78, R78, UR4 ;  /* 0x000000044e4e7c20 */ /* 0x000fe20008410000 */
[----:B------:R-:W-:Y:S01]  /*6930*/  @P6 SHF.L.U32 R85, R85, 0x10, RZ ;  /* 0x0000001055556819 */ /* 0x000fe200000006ff */
[----:B------:R-:W-:Y:S01]  /*6940*/  FMUL.FTZ R76, R76, UR4 ;  /* 0x000000044c4c7c20 */ /* 0x000fe20008410000 */
[----:B------:R-:W-:Y:S01]  /*6950*/  @P5 SHF.L.U32 R79, R61, 0x10, RZ ;  /* 0x000000103d4f5819 */ /* 0x000fe200000006ff */
[----:B------:R-:W-:Y:S01]  /*6960*/  FFMA.FTZ R171, R172, R184, R187 ;  /* 0x000000b8acab7223 */ /* 0x000fe200000100bb */
[----:B------:R-:W-:Y:S01]  /*6970*/  @P6 FMUL.FTZ R84, R101, R78 ;  /* 0x0000004e65546220 */ /* 0x000fe20000410000 */
[----:B------:R-:W-:Y:S01]  /*6980*/  @P6 FMUL.FTZ R94, R78, R85 ;  /* 0x000000554e5e6220 */ /* 0x000fe20000410000 */
[----:B------:R-:W-:Y:S01]  /*6990*/  @P5 FMUL.FTZ R95, R76, R77 ;  /* 0x0000004d4c5f5220 */ /* 0x000fe20000410000 */
[----:B------:R-:W-:Y:S01]  /*69a0*/  LOP3.LUT P6, RZ, R89, 0xff, RZ, 0xc0, !PT ;  /* 0x000000ff59ff7812 */ /* 0x000fe200078cc0ff */
[----:B------:R-:W-:Y:S01]  /*69b0*/  HFMA2 R83, -RZ, RZ, 0, 0 ;  /* 0x00000000ff537431 */ /* 0x000fe200000001ff */
[----:B------:R-:W-:Y:S01]  /*69c0*/  MOV R81, RZ ;  /* 0x000000ff00517202 */ /* 0x000fe20000000f00 */
[----:B------:R-:W-:Y:S01]  /*69d0*/  @P5 FMUL.FTZ R81, R79, R76 ;  /* 0x0000004c4f515220 */ /* 0x000fe20000410000 */
[----:B------:R-:W-:Y:S01]  /*69e0*/  SHF.L.U32 R77, R74, 0x10, RZ ;  /* 0x000000104a4d7819 */ /* 0x000fe200000006ff */
[----:B------:R-:W-:Y:S01]  /*69f0*/  FADD.FTZ R169, R170, -R171 ;  /* 0x800000abaaa97221 */ /* 0x000fe20000010000 */
[-CC-:B------:R-:W-:Y:S01]  /*6a00*/  FFMA.FTZ R102, R175, R184.reuse, R187.reuse ;  /* 0x000000b8af667223 */ /* 0x180fe200000100bb */
[----:B------:R-:W-:Y:S01]  /*6a10*/  @P4 SHF.L.U32 R82, R140, 0x10, RZ ;  /* 0x000000108c524819 */ /* 0x000fe200000006ff */
[-C--:B------:R-:W-:Y:S01]  /*6a20*/  FFMA.FTZ R175, R176, R184.reuse, R187 ;  /* 0x000000b8b0af7223 */ /* 0x080fe200000100bb */
[----:B------:R-:W-:Y:S01]  /*6a30*/  LOP3.LUT P5, RZ, R89, 0xff00, RZ, 0xc0, !PT ;  /* 0x0000ff0059ff7812 */ /* 0x000fe200078ac0ff */
[----:B------:R-:W-:Y:S01]  /*6a40*/  FFMA.FTZ R169, R164, R169, R77 ;  /* 0x000000a9a4a97223 */ /* 0x000fe2000001004d */
[----:B------:R-:W-:Y:S01]  /*6a50*/  PRMT R76, R74, 0x7632, R76 ;  /* 0x000076324a4c7816 */ /* 0x000fe2000000004c */
[----:B------:R-:W-:Y:S01]  /*6a60*/  FFMA.FTZ R184, R179, R184, R187 ;  /* 0x000000b8b3b87223 */ /* 0x000fe200000100bb */
[----:B------:R-:W-:Y:S01]  /*6a70*/  ISETP.GE.U32.AND P3, PT, R88, RZ, PT ;  /* 0x000000ff5800720c */ /* 0x000fe20003f66070 */
[----:B------:R-:W-:Y:S01]  /*6a80*/  @P4 FMUL.FTZ R83, R82, R97 ;  /* 0x0000006152534220 */ /* 0x000fe20000410000 */
[C---:B------:R-:W-:Y:S01]  /*6a90*/  PRMT R78, R75.reuse, 0x7632, R78 ;  /* 0x000076324b4e7816 */ /* 0x040fe2000000004e */
[----:B------:R-:W-:Y:S01]  /*6aa0*/  FADD.FTZ R174, R174, -R175 ;  /* 0x800000afaeae7221 */ /* 0x000fe20000010000 */
[----:B------:R-:W-:Y:S01]  /*6ab0*/  SHF.L.U32 R85, R75, 0x10, RZ ;  /* 0x000000104b557819 */ /* 0x000fe200000006ff */
[----:B------:R-:W-:Y:S01]  /*6ac0*/  FADD.FTZ R102, R173, -R102 ;  /* 0x80000066ad667221 */ /* 0x000fe20000010000 */
[C---:B------:R-:W-:Y:S01]  /*6ad0*/  LOP3.LUT P4, RZ, R89.reuse, 0xff0000, RZ, 0xc0, !PT ;  /* 0x00ff000059ff7812 */ /* 0x040fe2000788c0ff */
[----:B------:R-:W-:Y:S01]  /*6ae0*/  IMAD.U32 R79, R76, 0x10000, RZ ;  /* 0x000100004c4f7824 */ /* 0x000fe200078e00ff */
[----:B------:R-:W-:Y:S01]  /*6af0*/  ISETP.GE.U32.AND.EX P3, PT, R89, 0x1000000, PT, P3 ;  /* 0x010000005900780c */ /* 0x000fe20003f66130 */
[----:B------:R-:W-:Y:S01]  /*6b00*/  FMUL.FTZ R76, R169, R182 ;  /* 0x000000b6a94c7220 */ /* 0x000fe20000410000 */
[----:B------:R-:W-:Y:S01]  /*6b10*/  SHF.L.U32 R89, R78, 0x10, RZ ;  /* 0x000000104e597819 */ /* 0x000fe200000006ff */
[----:B------:R-:W-:Y:S01]  /*6b20*/  FADD.FTZ R184, R177, -R184 ;  /* 0x800000b8b1b87221 */ /* 0x000fe20000010000 */
[C---:B------:R-:W-:Y:S01]  /*6b30*/  FFMA.FTZ R173, R164.reuse, R174, R85 ;  /* 0x000000aea4ad7223 */ /* 0x040fe20000010055 */
[----:B------:R-:W-:Y:S01]  /*6b40*/  FFMA.FTZ R102, R164, R102, R79 ;  /* 0x00000066a4667223 */ /* 0x000fe2000001004f */
[----:B------:R-:W-:Y:S01]  /*6b50*/  @P6 SHF.L.U32 R77, R86, 0x10, RZ ;  /* 0x00000010564d6819 */ /* 0x000fe200000006ff */
[----:B------:R-:W-:Y:S01]  /*6b60*/  FMUL.FTZ R76, R76, UR4 ;  /* 0x000000044c4c7c20 */ /* 0x000fe20008410000 */
[----:B------:R-:W-:Y:S01]  /*6b70*/  @P6 SHF.L.U32 R85, R62, 0x10, RZ ;  /* 0x000000103e556819 */ /* 0x000fe200000006ff */
[----:B------:R-:W-:Y:S01]  /*6b80*/  FFMA.FTZ R164, R164, R184, R89 ;  /* 0x000000b8a4a47223 */ /* 0x000fe20000010059 */
[----:B------:R-:W-:-:S02]  /*6b90*/  CS2R R88, SRZ ;  /* 0x0000000000587805 */ /* 0x000fc4000001ff00 */
[----:B------:R-:W-:Y:S01]  /*6ba0*/  @P5 PRMT R86, R86, 0x7632, R86 ;  /* 0x0000763256565816 */ /* 0x000fe20000000056 */
[----:B------:R-:W-:Y:S01]  /*6bb0*/  FMUL.FTZ R78, R102, R182 ;  /* 0x000000b6664e7220 */ /* 0x000fe20000410000 */
[----:B------:R-:W-:Y:S01]  /*6bc0*/  MOV R82, RZ ;  /* 0x000000ff00527202 */ /* 0x000fe20000000f00 */
[----:B------:R-:W-:Y:S01]  /*6bd0*/  @P6 FMUL.FTZ R89, R76, R77 ;  /* 0x0000004d4c596220 */ /* 0x000fe20000410000 */
[----:B------:R-:W-:Y:S01]  /*6be0*/  @P6 FMUL.FTZ R82, R85, R76 ;  /* 0x0000004c55526220 */ /* 0x000fe20000410000 */
[-C--:B------:R-:W-:Y:S01]  /*6bf0*/  FMUL.FTZ R76, R173, R182.reuse ;  /* 0x000000b6ad4c7220 */ /* 0x080fe20000410000 */
[----:B------:R-:W-:Y:S01]  /*6c00*/  @P5 SHF.L.U32 R86, R86, 0x10, RZ ;  /* 0x0000001056565819 */ /* 0x000fe200000006ff */
[----:B------:R-:W-:Y:S01]  /*6c10*/  FMUL.FTZ R182, R164, R182 ;  /* 0x000000b6a4b67220 */ /* 0x000fe20000410000 */
[----:B------:R-:W-:Y:S01]  /*6c20*/  FMUL.FTZ R171, R78, UR4 ;  /* 0x000000044eab7c20 */ /* 0x000fe20008410000 */
[----:B------:R-:W-:Y:S01]  /*6c30*/  HFMA2 R85, -RZ, RZ, 0, 0 ;  /* 0x00000000ff557431 */ /* 0x000fe200000001ff */
[----:B------:R-:W-:Y:S01]  /*6c40*/  @P3 PRMT R78, R87, 0x7632, R78 ;  /* 0x00007632574e3816 */ /* 0x000fe2000000004e */
[----:B------:R-:W-:Y:S01]  /*6c50*/  HFMA2 R101, -RZ, RZ, 0, 0 ;  /* 0x00000000ff657431 */ /* 0x000fe200000001ff */
[----:B------:R-:W-:Y:S01]  /*6c60*/  @P5 SHF.L.U32 R166, R142, 0x10, RZ ;  /* 0x000000108ea65819 */ /* 0x000fe200000006ff */
        /* <DEDUP_REMOVED lines=9> */
[----:B------:R-:W-:Y:S01]  /*6d00*/  @P4 FMUL.FTZ R86, R175, R76 ;  /* 0x0000004caf564220 */ /* 0x000fe20000410000 */
[----:B------:R-:W-:Y:S01]  /*6d10*/  @P3 FMUL.FTZ R101, R168, R77 ;  /* 0x0000004da8653220 */ /* 0x000fe20000410000 */
        /* <DEDUP_REMOVED lines=12> */
.L_x_746:
[-CC-:B0-----:R-:W-:Y:S01]  /*6de0*/  FFMA.FTZ R80, R103, R184.reuse, R187.reuse ;  /* 0x000000b867507223 */ /* 0x181fe200000100bb */
[-CC-:B------:R-:W-:Y:S01]  /*6df0*/  FFMA.FTZ R81, R102, R184.reuse, R187.reuse ;  /* 0x000000b866517223 */ /* 0x180fe200000100bb */
[-C--:B------:R-:W-:Y:S01]  /*6e00*/  FFMA.FTZ R91, R168, R184.reuse, R187 ;  /* 0x000000b8a85b7223 */ /* 0x080fe200000100bb */
[C---:B------:R-:W-:Y:S01]  /*6e10*/  LOP3.LUT P3, RZ, R88.reuse, 0xff, RZ, 0xc0, !PT ;  /* 0x000000ff58ff7812 */ /* 0x040fe2000786c0ff */
[--C-:B------:R-:W-:Y:S01]  /*6e20*/  FADD.FTZ R101, R101, -R80.reuse ;  /* 0x8000005065657221 */ /* 0x100fe20000010000 */
[----:B------:R-:W-:Y:S01]  /*6e30*/  LOP3.LUT P4, RZ, R88, 0xff00, RZ, 0xc0, !PT ;  /* 0x0000ff0058ff7812 */ /* 0x000fe2000788c0ff */
[----:B------:R-:W-:Y:S01]  /*6e40*/  FADD.FTZ R81, R100, -R81 ;  /* 0x8000005164517221 */ /* 0x000fe20000010000 */
[----:B------:R-:W-:Y:S01]  /*6e50*/  PRMT R80, R72, 0x7632, R80 ;  /* 0x0000763248507816 */ /* 0x000fe20000000050 */
[----:B------:R-:W-:Y:S01]  /*6e60*/  FADD.FTZ R91, R166, -R91 ;  /* 0x8000005ba65b7221 */ /* 0x000fe20000010000 */
[----:B------:R-:W-:Y:S01]  /*6e70*/  SHF.L.U32 R83, R72, 0x10, RZ ;  /* 0x0000001048537819 */ /* 0x000fe200000006ff */
[-CC-:B------:R-:W-:Y:S01]  /*6e80*/  FFMA.FTZ R90, R171, R184.reuse, R187.reuse ;  /* 0x000000b8ab5a7223 */ /* 0x180fe200000100bb */
[----:B------:R-:W-:Y:S01]  /*6e90*/  SHF.L.U32 R82, R73, 0x10, RZ ;  /* 0x0000001049527819 */ /* 0x000fe200000006ff */
[----:B------:R-:W-:Y:S01]  /*6ea0*/  FFMA.FTZ R168, R175, R184, R187 ;  /* 0x000000b8afa87223 */ /* 0x000fe200000100bb */
[----:B------:R-:W-:Y:S01]  /*6eb0*/  SHF.L.U32 R80, R80, 0x10, RZ ;  /* 0x0000001050507819 */ /* 0x000fe200000006ff */
[----:B------:R-:W-:Y:S01]  /*6ec0*/  FFMA.FTZ R81, R164, R81, R83 ;  /* 0x00000051a4517223 */ /* 0x000fe20000010053 */
[----:B------:R-:W-:Y:S01]  /*6ed0*/  LOP3.LUT P6, RZ, R88, 0xff000000, RZ, 0xc0, !PT ;  /* 0xff00000058ff7812 */ /* 0x000fe200078cc0ff */
[C-C-:B------:R-:W-:Y:S01]  /*6ee0*/  FFMA.FTZ R103, R164.reuse, R91, R82.reuse ;  /* 0x0000005ba4677223 */ /* 0x140fe20000010052 */
[----:B------:R-:W-:Y:S01]  /*6ef0*/  PRMT R82, R73, 0x7632, R82 ;  /* 0x0000763249527816 */ /* 0x000fe20000000052 */
[----:B------:R-:W-:Y:S01]  /*6f00*/  FFMA.FTZ R101, R164, R101, R80 ;  /* 0x00000065a4657223 */ /* 0x000fe20000010050 */
[----:B------:R-:W-:Y:S01]  /*6f10*/  FMUL.FTZ R80, R182, R81 ;  /* 0x00000051b6507220 */ /* 0x000fe20000410000 */
[----:B------:R-:W-:Y:S01]  /*6f20*/  LOP3.LUT P5, RZ, R88, 0xff0000, RZ, 0xc0, !PT ;  /* 0x00ff000058ff7812 */ /* 0x000fe200078ac0ff */
[----:B------:R-:W-:Y:S01]  /*6f30*/  FADD.FTZ R169, R169, -R90 ;  /* 0x8000005aa9a97221 */ /* 0x000fe20000010000 */
[----:B-----5:R-:W-:Y:S01]  /*6f40*/  @P3 SHF.L.U32 R95, R84, 0x10, RZ ;  /* 0x00000010545f3819 */ /* 0x020fe200000006ff */
[----:B------:R-:W-:Y:S01]  /*6f50*/  FMUL.FTZ R81, R182, R101 ;  /* 0x00000065b6517220 */ /* 0x000fe20000410000 */
[----:B------:R-:W-:Y:S01]  /*6f60*/  SHF.L.U32 R167, R82, 0x10, RZ ;  /* 0x0000001052a77819 */ /* 0x000fe200000006ff */
[----:B------:R-:W-:Y:S01]  /*6f70*/  FMUL.FTZ R80, R80, UR4 ;  /* 0x0000000450507c20 */ /* 0x000fe20008410000 */
[----:B------:R-:W-:Y:S01]  /*6f80*/  @P4 PRMT R84, R84, 0x7632, R84 ;  /* 0x0000763254544816 */ /* 0x000fe20000000054 */
[----:B------:R-:W-:Y:S01]  /*6f90*/  FMUL.FTZ R96, R81, UR4 ;  /* 0x0000000451607c20 */ /* 0x000fe20008410000 */
[----:B------:R-:W-:Y:S01]  /*6fa0*/  @P3 SHF.L.U32 R97, R60, 0x10, RZ ;  /* 0x000000103c613819 */ /* 0x000fe200000006ff */
[----:B------:R-:W-:Y:S01]  /*6fb0*/  FFMA.FTZ R167, R164, R169, R167 ;  /* 0x000000a9a4a77223 */ /* 0x000fe200000100a7 */
[----:B------:R-:W-:-:S02]  /*6fc0*/  @P4 SHF.L.U32 R101, R84, 0x10, RZ ;  /* 0x0000001054654819 */ /* 0x000fc400000006ff */
[----:B------:R-:W-:Y:S02]  /*6fd0*/  CS2R R90, SRZ ;  /* 0x00000000005a7805 */ /* 0x000fe4000001ff00 */
[----:B------:R-:W-:Y:S01]  /*6fe0*/  MOV R83, RZ ;  /* 0x000000ff00537202 */ /* 0x000fe20000000f00 */
[----:B------:R-:W-:Y:S01]  /*6ff0*/  @P3 FMUL.FTZ R83, R97, R80 ;  /* 0x0000005061533220 */ /* 0x000fe20000410000 */
[----:B------:R-:W-:Y:S01]  /*7000*/  @P6 PRMT R97, R85, 0x7632, R97 ;  /* 0x0000763255616816 */ /* 0x000fe20000000061 */
[C---:B------:R-:W-:Y:S01]  /*7010*/  FMUL.FTZ R82, R182.reuse, R167 ;  /* 0x000000a7b6527220 */ /* 0x040fe20000410000 */
[----:B------:R-:W-:Y:S01]  /*7020*/  @P4 FMUL.FTZ R90, R101, R96 ;  /* 0x00000060655a4220 */ /* 0x000fe20000410000 */
[----:B------:R-:W-:Y:S01]  /*7030*/  FMUL.FTZ R81, R182, R103 ;  /* 0x00000067b6517220 */ /* 0x000fe20000410000 */
[----:B------:R-:W-:Y:S01]  /*7040*/  HFMA2 R101, -RZ, RZ, 0, 0 ;  /* 0x00000000ff657431 */ /* 0x000fe200000001ff */
[----:B------:R-:W-:Y:S01]  /*7050*/  @P6 SHF.L.U32 R103, R141, 0x10, RZ ;  /* 0x000000108d676819 */ /* 0x000fe200000006ff */
[----:B------:R-:W-:Y:S01]  /*7060*/  @P3 FMUL.FTZ R91, R95, R80 ;  /* 0x000000505f5b3220 */ /* 0x000fe20000410000 */
[----:B------:R-:W-:Y:S01]  /*7070*/  @P6 SHF.L.U32 R97, R97, 0x10, RZ ;  /* 0x0000001061616819 */ /* 0x000fe200000006ff */
[----:B------:R-:W-:Y:S01]  /*7080*/  FMUL.FTZ R82, R82, UR4 ;  /* 0x0000000452527c20 */ /* 0x000fe20008410000 */
[----:B------:R-:W-:Y:S01]  /*7090*/  @P5 SHF.L.U32 R100, R85, 0x10, RZ ;  /* 0x0000001055645819 */ /* 0x000fe200000006ff */
[----:B------:R-:W-:Y:S01]  /*70a0*/  HFMA2 R80, -RZ, RZ, 0, 0 ;  /* 0x00000000ff507431 */ /* 0x000fe200000001ff */
[----:B------:R-:W-:Y:S01]  /*70b0*/  @P5 SHF.L.U32 R102, R61, 0x10, RZ ;  /* 0x000000103d665819 */ /* 0x000fe200000006ff */
[----:B------:R-:W-:Y:S01]  /*70c0*/  FMUL.FTZ R81, R81, UR4 ;  /* 0x0000000451517c20 */ /* 0x000fe20008410000 */
[----:B------:R-:W-:-:S02]  /*70d0*/  CS2R R94, SRZ ;  /* 0x00000000005e7805 */ /* 0x000fc4000001ff00 */
[----:B------:R-:W-:Y:S01]  /*70e0*/  @P4 SHF.L.U32 R85, R140, 0x10, RZ ;  /* 0x000000108c554819 */ /* 0x000fe200000006ff */
[-C--:B------:R-:W-:Y:S01]  /*70f0*/  @P6 FMUL.FTZ R94, R97, R82.reuse ;  /* 0x00000052615e6220 */ /* 0x080fe20000410000 */
[----:B------:R-:W-:Y:S01]  /*7100*/  MOV R84, RZ ;  /* 0x000000ff00547202 */ /* 0x000fe20000000f00 */
[----:B------:R-:W-:Y:S01]  /*7110*/  @P6 FMUL.FTZ R101, R103, R82 ;  /* 0x0000005267656220 */ /* 0x000fe20000410000 */
[-C--:B------:R-:W-:Y:S01]  /*7120*/  @P5 FMUL.FTZ R95, R100, R81.reuse ;  /* 0x00000051645f5220 */ /* 0x080fe20000410000 */
[----:B------:R-:W-:Y:S01]  /*7130*/  @P5 FMUL.FTZ R84, R102, R81 ;  /* 0x0000005166545220 */ /* 0x000fe20000410000 */
[----:B------:R-:W-:Y:S01]  /*7140*/  ISETP.GE.U32.AND P3, PT, R88, RZ, PT ;  /* 0x000000ff5800720c */ /* 0x000fe20003f66070 */
[----:B------:R-:W-:Y:S01]  /*7150*/  @P4 FMUL.FTZ R80, R85, R96 ;  /* 0x0000006055504220 */ /* 0x000fe20000410000 */
[C---:B------:R-:W-:Y:S01]  /*7160*/  LOP3.LUT P6, RZ, R89.reuse, 0xff, RZ, 0xc0, !PT ;  /* 0x000000ff59ff7812 */ /* 0x040fe200078cc0ff */
[-CC-:B------:R-:W-:Y:S01]  /*7170*/  FFMA.FTZ R171, R172, R184.reuse, R187.reuse ;  /* 0x000000b8acab7223 */ /* 0x180fe200000100bb */
[----:B------:R-:W-:Y:S01]  /*7180*/  LOP3.LUT P5, RZ, R89, 0xff00, RZ, 0xc0, !PT ;  /* 0x0000ff0059ff7812 */ /* 0x000fe200078ac0ff */
[-C--:B------:R-:W-:Y:S01]  /*7190*/  FFMA.FTZ R175, R176, R184.reuse, R187 ;  /* 0x000000b8b0af7223 */ /* 0x080fe200000100bb */
[----:B------:R-:W-:Y:S01]  /*71a0*/  PRMT R85, R75, 0x7632, R85 ;  /* 0x000076324b557816 */ /* 0x000fe20000000055 */
[----:B------:R-:W-:Y:S01]  /*71b0*/  FFMA.FTZ R184, R179, R184, R187 ;  /* 0x000000b8b3b87223 */ /* 0x000fe200000100bb */
[C---:B------:R-:W-:Y:S01]  /*71c0*/  LOP3.LUT P4, RZ, R89.reuse, 0xff0000, RZ, 0xc0, !PT ;  /* 0x00ff000059ff7812 */ /* 0x040fe2000788c0ff */
[----:B------:R-:W-:Y:S01]  /*71d0*/  FADD.FTZ R171, R170, -R171 ;  /* 0x800000abaaab7221 */ /* 0x000fe20000010000 */
[----:B------:R-:W-:Y:S01]  /*71e0*/  ISETP.GE.U32.AND.EX P3, PT, R89, 0x1000000, PT, P3 ;  /* 0x010000005900780c */ /* 0x000fe20003f66130 */
[----:B------:R-:W-:Y:S01]  /*71f0*/  FADD.FTZ R177, R177, -R184 ;  /* 0x800000b8b1b17221 */ /* 0x000fe20000010000 */
[----:B------:R-:W-:Y:S01]  /*7200*/  PRMT R82, R74, 0x7632, R82 ;  /* 0x000076324a527816 */ /* 0x000fe20000000052 */
[----:B------:R-:W-:Y:S01]  /*7210*/  FADD.FTZ R173, R173, -R168 ;  /* 0x800000a8adad7221 */ /* 0x000fe20000010000 */
[----:B------:R-:W-:Y:S01]  /*7220*/  SHF.L.U32 R96, R85, 0x10, RZ ;  /* 0x0000001055607819 */ /* 0x000fe200000006ff */
[----:B------:R-:W-:Y:S01]  /*7230*/  FADD.FTZ R175, R174, -R175 ;  /* 0x800000afaeaf7221 */ /* 0x000fe20000010000 */
[----:B------:R-:W-:-:S02]  /*7240*/  SHF.L.U32 R81, R74, 0x10, RZ ;  /* 0x000000104a517819 */ /* 0x000fc400000006ff */
[----:B------:R-:W-:Y:S01]  /*7250*/  SHF.L.U32 R82, R82, 0x10, RZ ;  /* 0x0000001052527819 */ /* 0x000fe200000006ff */
[C---:B------:R-:W-:Y:S01]  /*7260*/  FFMA.FTZ R177, R164.reuse, R177, R96 ;  /* 0x000000b1a4b17223 */ /* 0x040fe20000010060 */
[----:B------:R-:W-:Y:S01]  /*7270*/  SHF.L.U32 R88, R75, 0x10, RZ ;  /* 0x000000104b587819 */ /* 0x000fe200000006ff */
[----:B------:R-:W-:Y:S01]  /*7280*/  FFMA.FTZ R81, R164, R171, R81 ;  /* 0x000000aba4517223 */ /* 0x000fe20000010051 */
[----:B------:R-:W-:Y:S01]  /*7290*/  @P6 SHF.L.U32 R96, R86, 0x10, RZ ;  /* 0x0000001056606819 */ /* 0x000fe200000006ff */
[----:B------:R-:W-:Y:S01]  /*72a0*/  FFMA.FTZ R85, R164, R173, R82 ;  /* 0x000000ada4557223 */ /* 0x000fe20000010052 */
[----:B------:R-:W-:Y:S01]  /*72b0*/  @P5 PRMT R86, R86, 0x7632, R86 ;  /* 0x0000763256565816 */ /* 0x000fe20000000056 */
[----:B------:R-:W-:Y:S01]  /*72c0*/  FFMA.FTZ R175, R164, R175, R88 ;  /* 0x000000afa4af7223 */ /* 0x000fe20000010058 */
[C---:B------:R-:W-:Y:S01]  /*72d0*/  @P4 SHF.L.U32 R167, R87.reuse, 0x10, RZ ;  /* 0x0000001057a74819 */ /* 0x040fe200000006ff */
[C---:B------:R-:W-:Y:S01]  /*72e0*/  FMUL.FTZ R81, R182.reuse, R81 ;  /* 0x00000051b6517220 */ /* 0x040fe20000410000 */
[----:B------:R-:W-:Y:S01]  /*72f0*/  @P3 PRMT R164, R87, 0x7632, R164 ;  /* 0x0000763257a43816 */ /* 0x000fe200000000a4 */
[----:B------:R-:W-:Y:S01]  /*7300*/  FMUL.FTZ R85, R182, R85 ;  /* 0x00000055b6557220 */ /* 0x000fe20000410000 */
[----:B------:R-:W-:Y:S01]  /*7310*/  @P5 SHF.L.U32 R87, R86, 0x10, RZ ;  /* 0x0000001056575819 */ /* 0x000fe200000006ff */
[----:B------:R-:W-:Y:S01]  /*7320*/  FMUL.FTZ R86, R182, R175 ;  /* 0x000000afb6567220 */ /* 0x000fe20000410000 */
[----:B------:R-:W-:Y:S01]  /*7330*/  @P6 SHF.L.U32 R102, R62, 0x10, RZ ;  /* 0x000000103e666819 */ /* 0x000fe200000006ff */
[----:B------:R-:W-:Y:S01]  /*7340*/  FMUL.FTZ R182, R182, R177 ;  /* 0x000000b1b6b67220 */ /* 0x000fe20000410000 */
[----:B------:R-:W-:Y:S01]  /*7350*/  FMUL.FTZ R81, R81, UR4 ;  /* 0x0000000451517c20 */ /* 0x000fe20008410000 */
[----:B------:R-:W-:Y:S01]  /*7360*/  FMUL.FTZ R100, R85, UR4 ;  /* 0x0000000455647c20 */ /* 0x000fe20008410000 */
[----:B------:R-:W-:-:S02]  /*7370*/  @P5 SHF.L.U32 R103, R142, 0x10, RZ ;  /* 0x000000108e675819 */ /* 0x000fc400000006ff */
[----:B------:R-:W-:Y:S02]  /*7380*/  CS2R R88, SRZ ;  /* 0x0000000000587805 */ /* 0x000fe4000001ff00 */
[----:B------:R-:W-:Y:S01]  /*7390*/  @P4 SHF.L.U32 R169, R63, 0x10, RZ ;  /* 0x000000103fa94819 */ /* 0x000fe200000006ff */
[----:B------:R-:W-:Y:S01]  /*73a0*/  FMUL.FTZ R86, R86, UR4 ;  /* 0x0000000456567c20 */ /* 0x000fe20008410000 */
[----:B------:R-:W-:Y:S01]  /*73b0*/  @P3 SHF.L.U32 R173, R143, 0x10, RZ ;  /* 0x000000108fad3819 */ /* 0x000fe200000006ff */
[----:B------:R-:W-:Y:S01]  /*73c0*/  FMUL.FTZ R182, R182, UR4 ;  /* 0x00000004b6b67c20 */ /* 0x000fe20008410000 */
[----:B------:R-:W-:Y:S01]  /*73d0*/  MOV R82, RZ ;  /* 0x000000ff00527202 */ /* 0x000fe20000000f00 */
[-C--:B------:R-:W-:Y:S01]  /*73e0*/  @P6 FMUL.FTZ R89, R96, R81.reuse ;  /* 0x0000005160596220 */ /* 0x080fe20000410000 */
[----:B------:R-:W-:Y:S01]  /*73f0*/  @P6 FMUL.FTZ R82, R102, R81 ;  /* 0x0000005166526220 */ /* 0x000fe20000410000 */
[-C--:B------:R-:W-:Y:S01]  /*7400*/  @P5 FMUL.FTZ R88, R87, R100.reuse ;  /* 0x0000006457585220 */ /* 0x080fe20000410000 */
[----:B------:R-:W-:Y:S01]  /*7410*/  IMAD.MOV.U32 R81, RZ, RZ, RZ ;  /* 0x000000ffff517224 */ /* 0x000fe200078e00ff */
[----:B------:R-:W-:Y:S01]  /*7420*/  CS2R R96, SRZ ;  /* 0x0000000000607805 */ /* 0x000fe2000001ff00 */
[----:B------:R-:W-:Y:S01]  /*7430*/  HFMA2 R87, -RZ, RZ, 0, 0 ;  /* 0x00000000ff577431 */ /* 0x000fe200000001ff */
[----:B------:R-:W-:Y:S01]  /*7440*/  MOV R85, RZ ;  /* 0x000000ff00557202 */ /* 0x000fe20000000f00 */
[----:B------:R-:W-:Y:S01]  /*7450*/  @P5 FMUL.FTZ R81, R103, R100 ;  /* 0x0000006467515220 */ /* 0x000fe20000410000 */
[----:B------:R-:W-:Y:S01]  /*7460*/  @P3 SHF.L.U32 R171, R164, 0x10, RZ ;  /* 0x00000010a4ab3819 */ /* 0x000fe200000006ff */
[----:B------:R-:W-:Y:S01]  /*7470*/  @P4 FMUL.FTZ R85, R169, R86 ;  /* 0x00000056a9554220 */ /* 0x000fe20000410000 */
[----:B------:R-:W-:Y:S01]  /*7480*/  @P3 FMUL.FTZ R96, R173, R182 ;  /* 0x000000b6ad603220 */ /* 0x000fe20000410000 */
[----:B------:R-:W-:Y:S01]  /*7490*/  F2FP.BF16.F32.PACK_AB R80, R80, R83 ;  /* 0x000000535050723e */ /* 0x000fe200000010ff */
[----:B------:R-:W-:Y:S01]  /*74a0*/  @P4 FMUL.FTZ R87, R167, R86 ;  /* 0x00000056a7574220 */ /* 0x000fe20000410000 */
[----:B------:R-:W-:Y:S01]  /*74b0*/  F2FP.BF16.F32.PACK_AB R82, R81, R82 ;  /* 0x000000525152723e */ /* 0x000fe200000010ff */
[----:B------:R-:W-:Y:S01]  /*74c0*/  @P3 FMUL.FTZ R97, R171, R182 ;  /* 0x000000b6ab613220 */ /* 0x000fe20000410000 */
[----:B------:R-:W-:-:S02]  /*74d0*/  F2FP.BF16.F32.PACK_AB R81, R101, R84 ;  /* 0x000000546551723e */ /* 0x000fc400000010ff */
[----:B------:R-:W-:-:S07]  /*74e0*/  F2FP.BF16.F32.PACK_AB R83, R96, R85 ;  /* 0x000000556053723e */ /* 0x000fce00000010ff */
.L_x_747:
[----:B------:R-:W0:Y:S01]  /*74f0*/  @P0 LDC.64 R84, c[0x0][0x478] ;  /* 0x00011e00ff540b82 */ /* 0x000e220000000a00 */
[----:B------:R-:W-:-:S04]  /*7500*/  IMAD.WIDE.U32 R92, R165, 0x10, R92 ;  /* 0x00000010a55c7825 */ /* 0x000fc800078e005c */
[----:B0-----:R-:W-:-:S05]  /*7510*/  @P0 IMAD.WIDE.U32 R84, R165, 0x10, R84 ;  /* 0x00000010a5540825 */ /* 0x001fca00078e0054 */
[----:B------:R1:W-:Y:S04]  /*7520*/  @P0 STG.E.128 desc[UR6][R84.64], R76 ;  /* 0x0000004c54000986 */ /* 0x0003e8000c101d06 */
[----:B------:R1:W-:Y:S02]  /*7530*/  STG.E.128 desc[UR6][R92.64], R80 ;  /* 0x000000505c007986 */ /* 0x0003e4000c101d06 */
.L_x_741:
        /* <DEDUP_REMOVED lines=34> */
[----:B------:R-:W-:Y:S01]  /*7760*/  MOV R79, R4 ;  /* 0x00000004004f7202 */ /* 0x000fe20000000f00 */
[----:B------:R-:W-:Y:S01]  /*7770*/  IMAD.MOV.U32 R4, RZ, RZ, R5 ;  /* 0x000000ffff047224 */ /* 0x000fe200078e0005 */
        /* <DEDUP_REMOVED lines=64> */
[----:B------:R-:W-:-:S07]  /*7b80*/  MOV R15, R48 ;  /* 0x00000030000f7202 */ /* 0x000fce0000000f00 */
.L_x_733:
        /* <DEDUP_REMOVED lines=28> */
.L_x_749:
        /* <DEDUP_REMOVED lines=11> */
.L_x_10669:


//--------------------- .text._ZN10layer_norm22ln_bwd_finalize_kernelINS_22Kernel_traits_finalizeILj3072E13__nv_bfloat16S2_S2_S2_fjLb1ELj1024ELj4ENS_18Kernel_traits_baseILj3072ES2_S2_S2_S2_fjLj1024EEEEELb1ELb0EEEvNS_9BwdParamsE --------------------------
	.section	.text._ZN10layer_norm22ln_bwd_finalize_kernelINS_22Kernel_traits_finalizeILj3072E13__nv_bfloat16S2_S2_S2_fjLb1ELj1024ELj4ENS_18Kernel_traits_baseILj3072ES2_S2_S2_S2_fjLj1024EEEEELb1ELb0EEEvNS_9BwdParamsE,"ax",@progbits
	.align	128
        .global         _ZN10layer_norm22ln_bwd_finalize_kernelINS_22Kernel_traits_finalizeILj3072E13__nv_bfloat16S2_S2_S2_fjLb1ELj1024ELj4ENS_18Kernel_traits_baseILj3072ES2_S2_S2_S2_fjLj1024EEEEELb1ELb0EEEvNS_9BwdParamsE
        .type           _ZN10layer_norm22ln_bwd_finalize_kernelINS_22Kernel_traits_finalizeILj3072E13__nv_bfloat16S2_S2_S2_fjLb1ELj1024ELj4ENS_18Kernel_traits_baseILj3072ES2_S2_S2_S2_fjLj1024EEEEELb1ELb0EEEvNS_9BwdParamsE,@function
        .size           _ZN10layer_norm22ln_bwd_finalize_kernelINS_22Kernel_traits_finalizeILj3072E13__nv_bfloat16S2_S2_S2_fjLb1ELj1024ELj4ENS_18Kernel_traits_baseILj3072ES2_S2_S2_S2_fjLj1024EEEEELb1ELb0EEEvNS_9BwdParamsE,(.L_x_10670 - _ZN10layer_norm22ln_bwd_finalize_kernelINS_22Kernel_traits_finalizeILj3072E13__nv_bfloat16S2_S2_S2_fjLb1ELj1024ELj4ENS_18Kernel_traits_baseILj3072ES2_S2_S2_S2_fjLj1024EEEEELb1ELb0EEEvNS_9BwdParamsE)
        .other          _ZN10layer_norm22ln_bwd_finalize_kernelINS_22Kernel_traits_finalizeILj3072E13__nv_bfloat16S2_S2_S2_fjLb1ELj1024ELj4ENS_18Kernel_traits_baseILj3072ES2_S2_S2_S2_fjLj1024EEEEELb1ELb0EEEvNS_9BwdParamsE,@"STO_CUDA_ENTRY STV_DEFAULT"
_ZN10layer_norm22ln_bwd_finalize_kernelINS_22Kernel_traits_finalizeILj3072E13__nv_bfloat16S2_S2_S2_fjLb1ELj1024ELj4ENS_18Kernel_traits_baseILj3072ES2_S2_S2_S2_fjLj1024EEEEELb1ELb0EEEvNS_9BwdParamsE:
.text._ZN10layer_norm22ln_bwd_finalize_kernelINS_22Kernel_traits_finalizeILj3072E13__nv_bfloat16S2_S2_S2_fjLb1ELj1024ELj4ENS_18Kernel_traits_baseILj3072ES2_S2_S2_S2_fjLj1024EEEEELb1ELb0EEEvNS_9BwdParamsE:
        /* <DEDUP_REMOVED lines=11> */
[----:B------:R-:W-:Y:S01]  /*00b0*/  HFMA2 R26, -RZ, RZ, 0, 0 ;  /* 0x00000000ff1a7431 */ /* 0x000fe200000001ff */
[----:B------:R-:W2:Y:S01]  /*00c0*/  LDCU.64 UR6, c[0x0][0x358] ;  /* 0x00006b00ff0677ac */ /* 0x000ea20008000a00 */
[----:B------:R-:W-:Y:S01]  /*00d0*/  HFMA2 R8, -RZ, RZ, 0, 0 ;  /* 0x00000000ff087431 */ /* 0x000fe200000001ff */
[----:B------:R-:W-:Y:S02]  /*00e0*/  LOP3.LUT R6, R2, 0x1f, RZ, 0xc0, !PT ;  /* 0x0000001f02067812 */ /* 0x000fe400078ec0ff */
[----:B------:R-:W-:Y:S02]  /*00f0*/  MOV R25, RZ ;  /* 0x000000ff00197202 */ /* 0x000fe40000000f00 */
[----:B-1----:R-:W-:-:S04]  /*0100*/  ISETP.GE.U32.AND P0, PT, R5, UR8, PT ;  /* 0x0000000805007c0c */ /* 0x002fc8000bf06070 */
[----:B0-----:R-:W-:-:S13]  /*0110*/  ISETP.GE.U32.OR P0, PT, R3, R4, P0 ;  /* 0x000000040300720c */ /* 0x001fda0000706470 */
[----:B--2---:R-:W-:Y:S05]  /*0120*/  @P0 BRA `(.L_x_751) ;  /* 0x0000000c00740947 */ /* 0x004fea0003800000 */
[----:B------:R-:W-:Y:S01]  /*0130*/  LOP3.LUT R10, R5, 0x20, RZ, 0xfc, !PT ;  /* 0x00000020050a7812 */ /* 0x000fe200078efcff */
[----:B------:R-:W-:Y:S01]  /*0140*/  BSSY.RECONVERGENT B1, `(.L_x_752) ;  /* 0x000007c000017945 */ /* 0x000fe20003800200 */
[-C--:B------:R-:W-:Y:S02]  /*0150*/  LOP3.LUT R8, RZ, R5.reuse, RZ, 0x33, !PT ;  /* 0x00000005ff087212 */ /* 0x080fe400078e33ff */
[----:B------:R-:W-:Y:S02]  /*0160*/  VIMNMX.U32 R9, PT, PT, R10, UR8, !PT ;  /* 0x000000080a097c48 */ /* 0x000fe4000ffe0000 */
[----:B------:R-:W-:Y:S02]  /*0170*/  MOV R7, R5 ;  /* 0x0000000500077202 */ /* 0x000fe40000000f00 */
[----:B------:R-:W-:Y:S02]  /*0180*/  IADD3 R9, PT, PT, R9, R8, RZ ;  /* 0x0000000809097210 */ /* 0x000fe40007ffe0ff */
[----:B------:R-:W-:-:S02]  /*0190*/  MOV R8, RZ ;  /* 0x000000ff00087202 */ /* 0x000fc40000000f00 */
[C---:B------:R-:W-:Y:S02]  /*01a0*/  ISETP.GE.U32.AND P0, PT, R9.reuse, 0xe0, PT ;  /* 0x000000e00900780c */ /* 0x040fe40003f06070 */
[----:B------:R-:W-:Y:S02]  /*01b0*/  MOV R25, RZ ;  /* 0x000000ff00197202 */ /* 0x000fe40000000f00 */
[----:B------:R-:W-:Y:S02]  /*01c0*/  MOV R26, RZ ;  /* 0x000000ff001a7202 */ /* 0x000fe40000000f00 */
[----:B------:R-:W-:-:S07]  /*01d0*/  LEA.HI R11, R9, 0x1, RZ, 0x1b ;  /* 0x00000001090b7811 */ /* 0x000fce00078fd8ff */
[----:B------:R-:W-:Y:S05]  /*01e0*/  @!P0 BRA `(.L_x_753) ;  /* 0x0000000400c48947 */ /* 0x000fea0003800000 */
[C---:B------:R-:W-:Y:S01]  /*01f0*/  LOP3.LUT R15, R5.reuse, 0x80, RZ, 0xfc, !PT ;  /* 0x00000080050f7812 */ /* 0x040fe200078efcff */
[-CC-:B------:R-:W-:Y:S01]  /*0200*/  IMAD R29, R10, R4.reuse, R13.reuse ;  /* 0x000000040a1d7224 */ /* 0x180fe200078e020d */
[C---:B------:R-:W-:Y:S01]  /*0210*/  LOP3.LUT R19, R5.reuse, 0xa0, RZ, 0xfc, !PT ;  /* 0x000000a005137812 */ /* 0x040fe200078efcff */
[CCC-:B------:R-:W-:Y:S01]  /*0220*/  IMAD R10, R5.reuse, R4.reuse, R13.reuse ;  /* 0x00000004050a7224 */ /* 0x1c0fe200078e020d */
[----:B------:R-:W-:Y:S01]  /*0230*/  LOP3.LUT R17, R5, 0xc0, RZ, 0xfc, !PT ;  /* 0x000000c005117812 */ /* 0x000fe200078efcff */
[-CC-:B------:R-:W-:Y:S01]  /*0240*/  IMAD R15, R15, R4.reuse, R13.reuse ;  /* 0x000000040f0f7224 */ /* 0x180fe200078e020d */
        /* <DEDUP_REMOVED lines=8> */
[----:B------:R-:W-:Y:S01]  /*02d0*/  MOV R8, RZ ;  /* 0x000000ff00087202 */ /* 0x000fe20000000f00 */
[----:B------:R-:W-:Y:S01]  /*02e0*/  IMAD R23, R23, R4, R13 ;  /* 0x0000000417177224 */ /* 0x000fe200078e020d */
[----:B------:R-:W-:-:S02]  /*02f0*/  MOV R7, R5 ;  /* 0x0000000500077202 */ /* 0x000fc40000000f00 */
[C---:B------:R-:W-:Y:S02]  /*0300*/  IADD3 R13, PT, PT, R6.reuse, R29, RZ ;  /* 0x0000001d060d7210 */ /* 0x040fe40007ffe0ff */
[----:B------:R-:W-:Y:S02]  /*0310*/  IADD3 R10, PT, PT, R6, R10, RZ ;  /* 0x0000000a060a7210 */ /* 0x000fe40007ffe0ff */
[----:B------:R-:W-:Y:S02]  /*0320*/  IADD3 R24, PT, PT, -R24, RZ, RZ ;  /* 0x000000ff18187210 */ /* 0x000fe40007ffe1ff */
[C---:B------:R-:W-:Y:S02]  /*0330*/  IADD3 R22, PT, PT, R6.reuse, R15, RZ ;  /* 0x0000000f06167210 */ /* 0x040fe40007ffe0ff */
[C---:B------:R-:W-:Y:S02]  /*0340*/  IADD3 R19, PT, PT, R6.reuse, R19, RZ ;  /* 0x0000001306137210 */ /* 0x040fe40007ffe0ff */
[----:B------:R-:W-:-:S02]  /*0350*/  IADD3 R20, PT, PT, R6, R17, RZ ;  /* 0x0000001106147210 */ /* 0x000fc40007ffe0ff */
[C---:B------:R-:W-:Y:S02]  /*0360*/  IADD3 R21, PT, PT, R6.reuse, R21, RZ ;  /* 0x0000001506157210 */ /* 0x040fe40007ffe0ff */
[C---:B------:R-:W-:Y:S02]  /*0370*/  IADD3 R12, PT, PT, R6.reuse, R27, RZ ;  /* 0x0000001b060c7210 */ /* 0x040fe40007ffe0ff */
[----:B------:R-:W-:-:S07]  /*0380*/  IADD3 R23, PT, PT, R6, R23, RZ ;  /* 0x0000001706177210 */ /* 0x000fce0007ffe0ff */
.L_x_754:
[----:B------:R-:W0:Y:S02]  /*0390*/  LDC.64 R14, c[0x0][0x440] ;  /* 0x00011000ff0e7b82 */ /* 0x000e240000000a00 */
[----:B0-----:R-:W-:-:S05]  /*03a0*/  IMAD.WIDE.U32 R16, R10, 0x4, R14 ;  /* 0x000000040a107825 */ /* 0x001fca00078e000e */
[----:B------:R0:W2:Y:S02]  /*03b0*/  LDG.E R27, desc[UR6][R16.64] ;  /* 0x00000006101b7981 */ /* 0x0000a4000c1e1900 */
[----:B0-----:R-:W-:-:S05]  /*03c0*/  IMAD.WIDE.U32 R16, R13, 0x4, R14 ;  /* 0x000000040d107825 */ /* 0x001fca00078e000e */
[----:B------:R0:W3:Y:S02]  /*03d0*/  LDG.E R18, desc[UR6][R16.64] ;  /* 0x0000000610127981 */ /* 0x0000e4000c1e1900 */
[----:B0-----:R-:W-:-:S05]  /*03e0*/  IMAD.WIDE.U32 R16, R12, 0x4, R14 ;  /* 0x000000040c107825 */ /* 0x001fca00078e000e */
[----:B------:R0:W4:Y:S02]  /*03f0*/  LDG.E R29, desc[UR6][R16.64] ;  /* 0x00000006101d7981 */ /* 0x000124000c1e1900 */
[----:B0-----:R-:W-:-:S04]  /*0400*/  IMAD.WIDE.U32 R16, R23, 0x4, R14 ;  /* 0x0000000417107825 */ /* 0x001fc800078e000e */
[----:B--2---:R-:W-:-:S04]  /*0410*/  FADD.FTZ R27, R27, R8 ;  /* 0x000000081b1b7221 */ /* 0x004fc80000010000 */
[----:B---3--:R-:W-:Y:S02]  /*0420*/  FADD.FTZ R18, R27, R18 ;  /* 0x000000121b127221 */ /* 0x008fe40000010000 */
[----:B------:R0:W2:Y:S02]  /*0430*/  LDG.E R27, desc[UR6][R16.64] ;  /* 0x00000006101b7981 */ /* 0x0000a4000c1e1900 */
[----:B0-----:R-:W-:-:S04]  /*0440*/  IMAD.WIDE.U32 R16, R22, 0x4, R14 ;  /* 0x0000000416107825 */ /* 0x001fc800078e000e */
[----:B----4-:R-:W-:Y:S02]  /*0450*/  FADD.FTZ R18, R18, R29 ;  /* 0x0000001d12127221 */ /* 0x010fe40000010000 */
[----:B------:R0:W3:Y:S02]  /*0460*/  LDG.E R29, desc[UR6][R16.64] ;  /* 0x00000006101d7981 */ /* 0x0000e4000c1e1900 */
[----:B0-----:R-:W-:-:S04]  /*0470*/  IMAD.WIDE.U32 R16, R19, 0x4, R14 ;  /* 0x0000000413107825 */ /* 0x001fc800078e000e */
[----:B--2---:R-:W-:Y:S02]  /*0480*/  FADD.FTZ R18, R18, R27 ;  /* 0x0000001b12127221 */ /* 0x004fe40000010000 */
[----:B------:R0:W2:Y:S02]  /*0490*/  LDG.E R27, desc[UR6][R16.64] ;  /* 0x00000006101b7981 */ /* 0x0000a4000c1e1900 */
[----:B0-----:R-:W-:-:S05]  /*04a0*/  IMAD.WIDE.U32 R16, R20, 0x4, R14 ;  /* 0x0000000414107825 */ /* 0x001fca00078e000e */
[----:B------:R0:W4:Y:S02]  /*04b0*/  LDG.E R8, desc[UR6][R16.64] ;  /* 0x0000000610087981 */ /* 0x000124000c1e1900 */
[----:B0-----:R-:W0:Y:S01]  /*04c0*/  LDC.64 R16, c[0x0][0x448] ;  /* 0x00011200ff107b82 */ /* 0x001e220000000a00 */
[----:B---3--:R-:W-:Y:S01]  /*04d0*/  FADD.FTZ R18, R18, R29 ;  /* 0x0000001d12127221 */ /* 0x008fe20000010000 */
[----:B------:R-:W-:-:S04]  /*04e0*/  IMAD.WIDE.U32 R14, R21, 0x4, R14 ;  /* 0x00000004150e7825 */ /* 0x000fc800078e000e */
[----:B--2---:R-:W-:Y:S02]  /*04f0*/  FADD.FTZ R27, R18, R27 ;  /* 0x0000001b121b7221 */ /* 0x004fe40000010000 */
[----:B------:R0:W2:Y:S02]  /*0500*/  LDG.E R18, desc[UR6][R14.64] ;  /* 0x000000060e127981 */ /* 0x0000a4000c1e1900 */
[----:B0-----:R-:W-:-:S05]  /*0510*/  IMAD.WIDE.U32 R14, R10, 0x4, R16 ;  /* 0x000000040a0e7825 */ /* 0x001fca00078e0010 */
[----:B------:R0:W3:Y:S02]  /*0520*/  LDG.E R28, desc[UR6][R14.64] ;  /* 0x000000060e1c7981 */ /* 0x0000e4000c1e1900 */
[----:B0-----:R-:W-:-:S04]  /*0530*/  IMAD.WIDE.U32 R14, R13, 0x4, R16 ;  /* 0x000000040d0e7825 */ /* 0x001fc800078e0010 */
[----:B---3--:R-:W-:Y:S02]  /*0540*/  FADD.FTZ R28, R28, R25 ;  /* 0x000000191c1c7221 */ /* 0x008fe40000010000 */
        /* <DEDUP_REMOVED lines=11> */
[----:B----4-:R-:W-:Y:S01]  /*0600*/  FADD.FTZ R8, R27, R8 ;  /* 0x000000081b087221 */ /* 0x010fe20000010000 */
[----:B---3--:R-:W-:Y:S02]  /*0610*/  FADD.FTZ R25, R25, R28 ;  /* 0x0000001c19197221 */ /* 0x008fe40000010000 */
[----:B------:R0:W3:Y:S02]  /*0620*/  LDG.E R28, desc[UR6][R14.64] ;  /* 0x000000060e1c7981 */ /* 0x0000e4000c1e1900 */
[----:B0-----:R-:W-:-:S05]  /*0630*/  IMAD.WIDE.U32 R14, R20, 0x4, R16 ;  /* 0x00000004140e7825 */ /* 0x001fca00078e0010 */
[----:B------:R0:W4:Y:S02]  /*0640*/  LDG.E R27, desc[UR6][R14.64] ;  /* 0x000000060e1b7981 */ /* 0x000124000c1e1900 */
[----:B0-----:R-:W0:Y:S01]  /*0650*/  LDC.64 R14, c[0x0][0x460] ;  /* 0x00011800ff0e7b82 */ /* 0x001e220000000a00 */
[----:B------:R-:W-:-:S04]  /*0660*/  IMAD.WIDE.U32 R16, R21, 0x4, R16 ;  /* 0x0000000415107825 */ /* 0x000fc800078e0010 */
[----:B--2---:R-:W-:Y:S02]  /*0670*/  FADD.FTZ R8, R8, R18 ;  /* 0x0000001208087221 */ /* 0x004fe40000010000 */
[----:B------:R0:W2:Y:S02]  /*0680*/  LDG.E R18, desc[UR6][R16.64] ;  /* 0x0000000610127981 */ /* 0x0000a4000c1e1900 */
[----:B0-----:R-:W-:-:S04]  /*0690*/  IMAD.WIDE.U32 R16, R10, 0x4, R14 ;  /* 0x000000040a107825 */ /* 0x001fc800078e000e */
[----:B---3--:R-:W-:-:S04]  /*06a0*/  FADD.FTZ R25, R25, R28 ;  /* 0x0000001c19197221 */ /* 0x008fc80000010000 */
[----:B----4-:R-:W-:Y:S02]  /*06b0*/  FADD.FTZ R25, R25, R27 ;  /* 0x0000001b19197221 */ /* 0x010fe40000010000 */
        /* <DEDUP_REMOVED lines=17> */
[----:B------:R-:W-:-:S06]  /*07d0*/  IMAD.WIDE.U32 R14, R21, 0x4, R14 ;  /* 0x00000004150e7825 */ /* 0x000fcc00078e000e */
[----:B------:R-:W4:Y:S01]  /*07e0*/  LDG.E R15, desc[UR6][R14.64] ;  /* 0x000000060e0f7981 */ /* 0x000f22000c1e1900 */
[----:B---3--:R-:W-:-:S03]  /*07f0*/  FADD.FTZ R26, R26, R27 ;  /* 0x0000001b1a1a7221 */ /* 0x008fc60000010000 */
[----:B------:R-:W3:Y:S01]  /*0800*/  LDG.E R27, desc[UR6][R16.64] ;  /* 0x00000006101b7981 */ /* 0x000ee2000c1e1900 */
[----:B------:R-:W-:-:S04]  /*0810*/  IADD3 R24, PT, PT, R24, 0x8, RZ ;  /* 0x0000000818187810 */ /* 0x000fc80007ffe0ff */
[----:B------:R-:W-:Y:S01]  /*0820*/  ISETP.NE.AND P0, PT, R24, RZ, PT ;  /* 0x000000ff1800720c */ /* 0x000fe20003f05270 */
[----:B--2---:R-:W-:Y:S01]  /*0830*/  FADD.FTZ R25, R25, R18 ;  /* 0x0000001219197221 */ /* 0x004fe20000010000 */
[----:B------:R-:W-:Y:S02]  /*0840*/  IADD3 R7, PT, PT, R7, 0x100, RZ ;  /* 0x0000010007077810 */ /* 0x000fe40007ffe0ff */
[C---:B------:R-:W-:Y:S02]  /*0850*/  LEA R10, R4.reuse, R10, 0x8 ;  /* 0x0000000a040a7211 */ /* 0x040fe400078e40ff */
[C---:B------:R-:W-:Y:S02]  /*0860*/  LEA R13, R4.reuse, R13, 0x8 ;  /* 0x0000000d040d7211 */ /* 0x040fe400078e40ff */
[C---:B------:R-:W-:Y:S02]  /*0870*/  LEA R12, R4.reuse, R12, 0x8 ;  /* 0x0000000c040c7211 */ /* 0x040fe400078e40ff */
[----:B------:R-:W-:-:S02]  /*0880*/  LEA R23, R4, R23, 0x8 ;  /* 0x0000001704177211 */ /* 0x000fc400078e40ff */
[C---:B------:R-:W-:Y:S02]  /*0890*/  LEA R22, R4.reuse, R22, 0x8 ;  /* 0x0000001604167211 */ /* 0x040fe400078e40ff */
[C---:B------:R-:W-:Y:S02]  /*08a0*/  LEA R19, R4.reuse, R19, 0x8 ;  /* 0x0000001304137211 */ /* 0x040fe400078e40ff */
[C---:B------:R-:W-:Y:S02]  /*08b0*/  LEA R20, R4.reuse, R20, 0x8 ;  /* 0x0000001404147211 */ /* 0x040fe400078e40ff */
[----:B------:R-:W-:Y:S01]  /*08c0*/  LEA R21, R4, R21, 0x8 ;  /* 0x0000001504157211 */ /* 0x000fe200078e40ff */
[----:B---3--:R-:W-:-:S04]  /*08d0*/  FADD.FTZ R26, R26, R27 ;  /* 0x0000001b1a1a7221 */ /* 0x008fc80000010000 */
[----:B----4-:R-:W-:Y:S01]  /*08e0*/  FADD.FTZ R26, R26, R15 ;  /* 0x0000000f1a1a7221 */ /* 0x010fe20000010000 */
[----:B------:R-:W-:Y:S06]  /*08f0*/  @P0 BRA `(.L_x_754) ;  /* 0xfffffff800a40947 */ /* 0x000fec000383ffff */
.L_x_753:
[----:B------:R-:W-:Y:S05]  /*0900*/  BSYNC.RECONVERGENT B1 ;  /* 0x0000000000017941 */ /* 0x000fea0003800200 */
.L_x_752:
[----:B------:R-:W-:-:S13]  /*0910*/  LOP3.LUT P0, R10, R11, 0x7, RZ, 0xc0, !PT ;  /* 0x000000070b0a7812 */ /* 0x000fda000780c0ff */
[----:B------:R-:W-:Y:S05]  /*0920*/  @!P0 BRA `(.L_x_751) ;  /* 0x0000000400748947 */ /* 0x000fea0003800000 */
[----:B------:R-:W-:Y:S01]  /*0930*/  ISETP.GE.U32.AND P0, PT, R10, 0x4, PT ;  /* 0x000000040a00780c */ /* 0x000fe20003f06070 */
[----:B------:R-:W-:Y:S01]  /*0940*/  BSSY.RECONVERGENT B1, `(.L_x_755) ;  /* 0x000002f000017945 */ /* 0x000fe20003800200 */
[----:B------:R-:W-:-:S11]  /*0950*/  LOP3.LUT P1, R17, R11, 0x3, RZ, 0xc0, !PT ;  /* 0x000000030b117812 */ /* 0x000fd6000782c0ff */
[----:B------:R-:W-:Y:S05]  /*0960*/  @!P0 BRA `(.L_x_756) ;  /* 0x0000000000b08947 */ /* 0x000fea0003800000 */
[----:B------:R-:W0:Y:S01]  /*0970*/  LDC.64 R10, c[0x0][0x440] ;  /* 0x00011000ff0a7b82 */ /* 0x000e220000000a00 */
[----:B------:R-:W-:-:S07]  /*0980*/  IMAD R16, R7, R4, R3 ;  /* 0x0000000407107224 */ /* 0x000fce00078e0203 */
[----:B------:R-:W1:Y:S08]  /*0990*/  LDC.64 R14, c[0x0][0x448] ;  /* 0x00011200ff0e7b82 */ /* 0x000e700000000a00 */
[----:B------:R-:W2:Y:S01]  /*09a0*/  LDC.64 R12, c[0x0][0x460] ;  /* 0x00011800ff0c7b82 */ /* 0x000ea20000000a00 */
[----:B0-----:R-:W-:-:S06]  /*09b0*/  IMAD.WIDE.U32 R22, R16, 0x4, R10 ;  /* 0x0000000410167825 */ /* 0x001fcc00078e000a */
[----:B------:R-:W3:Y:S01]  /*09c0*/  LDG.E R22, desc[UR6][R22.64] ;  /* 0x0000000616167981 */ /* 0x000ee2000c1e1900 */
[----:B-1----:R-:W-:-:S05]  /*09d0*/  IMAD.WIDE.U32 R18, R16, 0x4, R14 ;  /* 0x0000000410127825 */ /* 0x002fca00078e000e */
[----:B------:R2:W4:Y:S02]  /*09e0*/  LDG.E R23, desc[UR6][R18.64] ;  /* 0x0000000612177981 */ /* 0x000524000c1e1900 */
[----:B--2---:R-:W-:-:S06]  /*09f0*/  IMAD.WIDE.U32 R18, R16, 0x4, R12 ;  /* 0x0000000410127825 */ /* 0x004fcc00078e000c */
[----:B------:R0:W2:Y:S01]  /*0a00*/  LDG.E R19, desc[UR6][R18.64] ;  /* 0x0000000612137981 */ /* 0x0000a2000c1e1900 */
[----:B------:R-:W-:-:S05]  /*0a10*/  LEA R28, R4, R16, 0x5 ;  /* 0x00000010041c7211 */ /* 0x000fca00078e28ff */
[----:B------:R-:W-:Y:S01]  /*0a20*/  IMAD.WIDE.U32 R20, R28, 0x4, R10 ;  /* 0x000000041c147825 */ /* 0x000fe200078e000a */
[----:B0-----:R-:W-:-:S04]  /*0a30*/  LEA R18, R4, R16, 0x6 ;  /* 0x0000001004127211 */ /* 0x001fc800078e30ff */
[----:B------:R0:W5:Y:S02]  /*0a40*/  LDG.E R16, desc[UR6][R20.64] ;  /* 0x0000000614107981 */ /* 0x000164000c1e1900 */
[----:B0-----:R-:W-:-:S06]  /*0a50*/  IMAD.WIDE.U32 R20, R18, 0x4, R10 ;  /* 0x0000000412147825 */ /* 0x001fcc00078e000a */
[----:B------:R-:W5:Y:S01]  /*0a60*/  LDG.E R20, desc[UR6][R20.64] ;  /* 0x0000000614147981 */ /* 0x000f62000c1e1900 */
[----:B------:R-:W-:-:S05]  /*0a70*/  LEA R24, R4, R18, 0x5 ;  /* 0x0000001204187211 */ /* 0x000fca00078e28ff */
[----:B------:R-:W-:-:S06]  /*0a80*/  IMAD.WIDE.U32 R10, R24, 0x4, R10 ;  /* 0x00000004180a7825 */ /* 0x000fcc00078e000a */
[----:B------:R-:W5:Y:S01]  /*0a90*/  LDG.E R10, desc[UR6][R10.64] ;  /* 0x000000060a0a7981 */ /* 0x000f62000c1e1900 */
[----:B---3--:R-:W-:Y:S01]  /*0aa0*/  FADD.FTZ R8, R8, R22 ;  /* 0x0000001608087221 */ /* 0x008fe20000010000 */
[----:B----4-:R-:W-:Y:S01]  /*0ab0*/  FADD.FTZ R25, R25, R23 ;  /* 0x0000001719197221 */ /* 0x010fe20000010000 */
[----:B------:R-:W-:-:S05]  /*0ac0*/  IMAD.WIDE.U32 R22, R28, 0x4, R14 ;  /* 0x000000041c167825 */ /* 0x000fca00078e000e */
[----:B------:R0:W3:Y:S01]  /*0ad0*/  LDG.E R21, desc[UR6][R22.64] ;  /* 0x0000000616157981 */ /* 0x0000e2000c1e1900 */
[----:B------:R-:W-:-:S04]  /*0ae0*/  IMAD.WIDE.U32 R28, R28, 0x4, R12 ;  /* 0x000000041c1c7825 */ /* 0x000fc800078e000c */
[----:B0-----:R-:W-:-:S04]  /*0af0*/  IMAD.WIDE.U32 R22, R18, 0x4, R14 ;  /* 0x0000000412167825 */ /* 0x001fc800078e000e */
[----:B--2---:R-:W-:Y:S01]  /*0b00*/  FADD.FTZ R26, R26, R19 ;  /* 0x000000131a1a7221 */ /* 0x004fe20000010000 */
[----:B------:R-:W-:Y:S01]  /*0b10*/  IMAD.WIDE.U32 R18, R18, 0x4, R12 ;  /* 0x0000000412127825 */ /* 0x000fe200078e000c */
[----:B------:R-:W2:Y:S03]  /*0b20*/  LDG.E R22, desc[UR6][R22.64] ;  /* 0x0000000616167981 */ /* 0x000ea6000c1e1900 */
[C---:B------:R-:W-:Y:S02]  /*0b30*/  IMAD.WIDE.U32 R14, R24.reuse, 0x4, R14 ;  /* 0x00000004180e7825 */ /* 0x040fe400078e000e */
[----:B------:R-:W4:Y:S02]  /*0b40*/  LDG.E R18, desc[UR6][R18.64] ;  /* 0x0000000612127981 */ /* 0x000f24000c1e1900 */
[----:B------:R-:W-:Y:S02]  /*0b50*/  IMAD.WIDE.U32 R12, R24, 0x4, R12 ;  /* 0x00000004180c7825 */ /* 0x000fe400078e000c */
[----:B------:R-:W4:Y:S04]  /*0b60*/  LDG.E R14, desc[UR6][R14.64] ;  /* 0x000000060e0e7981 */ /* 0x000f28000c1e1900 */
[----:B------:R-:W4:Y:S04]  /*0b70*/  LDG.E R23, desc[UR6][R28.64] ;  /* 0x000000061c177981 */ /* 0x000f28000c1e1900 */
[----:B------:R-:W4:Y:S01]  /*0b80*/  LDG.E R12, desc[UR6][R12.64] ;  /* 0x000000060c0c7981 */ /* 0x000f22000c1e1900 */
[----:B-----5:R-:W-:Y:S01]  /*0b90*/  FADD.FTZ R27, R8, R16 ;  /* 0x00000010081b7221 */ /* 0x020fe20000010000 */
[----:B------:R-:W-:-:S03]  /*0ba0*/  IADD3 R7, PT, PT, R7, 0x80, RZ ;  /* 0x0000008007077810 */ /* 0x000fc60007ffe0ff */
[----:B------:R-:W-:-:S04]  /*0bb0*/  FADD.FTZ R27, R27, R20 ;  /* 0x000000141b1b7221 */ /* 0x000fc80000010000 */
[----:B------:R-:W-:Y:S01]  /*0bc0*/  FADD.FTZ R8, R27, R10 ;  /* 0x0000000a1b087221 */ /* 0x000fe20000010000 */
[----:B---3--:R-:W-:-:S04]  /*0bd0*/  FADD.FTZ R21, R25, R21 ;  /* 0x0000001519157221 */ /* 0x008fc80000010000 */
[----:B--2---:R-:W-:Y:S01]  /*0be0*/  FADD.FTZ R21, R21, R22 ;  /* 0x0000001615157221 */ /* 0x004fe20000010000 */
[----:B----4-:R-:W-:-:S04]  /*0bf0*/  FADD.FTZ R23, R26, R23 ;  /* 0x000000171a177221 */ /* 0x010fc80000010000 */
[----:B------:R-:W-:Y:S01]  /*0c00*/  FADD.FTZ R23, R23, R18 ;  /* 0x0000001217177221 */ /* 0x000fe20000010000 */
[----:B------:R-:W-:-:S03]  /*0c10*/  FADD.FTZ R25, R21, R14 ;  /* 0x0000000e15197221 */ /* 0x000fc60000010000 */
[----:B------:R-:W-:-:S07]  /*0c20*/  FADD.FTZ R26, R23, R12 ;  /* 0x0000000c171a7221 */ /* 0x000fce0000010000 */
.L_x_756:
[----:B------:R-:W-:Y:S05]  /*0c30*/  BSYNC.RECONVERGENT B1 ;  /* 0x0000000000017941 */ /* 0x000fea0003800200 */
.L_x_755:
[----:B------:R-:W-:Y:S05]  /*0c40*/  @!P1 BRA `(.L_x_751) ;  /* 0x0000000000ac9947 */ /* 0x000fea0003800000 */
[----:B------:R-:W-:Y:S01]  /*0c50*/  ISETP.NE.AND P1, PT, R17, 0x1, PT ;  /* 0x000000011100780c */ /* 0x000fe20003f25270 */
[----:B------:R-:W-:Y:S01]  /*0c60*/  BSSY.RECONVERGENT B1, `(.L_x_757) ;  /* 0x000001b000017945 */ /* 0x000fe20003800200 */
[----:B------:R-:W-:-:S11]  /*0c70*/  LOP3.LUT P0, RZ, R9, 0x20, RZ, 0xc0, !PT ;  /* 0x0000002009ff7812 */ /* 0x000fd6000780c0ff */
[----:B------:R-:W-:Y:S05]  /*0c80*/  @!P1 BRA `(.L_x_758) ;  /* 0x0000000000609947 */ /* 0x000fea0003800000 */
[----:B------:R-:W0:Y:S01]  /*0c90*/  LDC.64 R18, c[0x0][0x440] ;  /* 0x00011000ff127b82 */ /* 0x000e220000000a00 */
[----:B------:R-:W-:-:S05]  /*0ca0*/  IMAD R17, R7, R4, R3 ;  /* 0x0000000407117224 */ /* 0x000fca00078e0203 */
[----:B------:R-:W-:Y:S02]  /*0cb0*/  LEA R9, R4, R17, 0x5 ;  /* 0x0000001104097211 */ /* 0x000fe400078e28ff */
[----:B------:R-:W1:Y:S08]  /*0cc0*/  LDC.64 R10, c[0x0][0x448] ;  /* 0x00011200ff0a7b82 */ /* 0x000e700000000a00 */
[----:B------:R-:W2:Y:S01]  /*0cd0*/  LDC.64 R12, c[0x0][0x460] ;  /* 0x00011800ff0c7b82 */ /* 0x000ea20000000a00 */
[----:B0-----:R-:W-:-:S04]  /*0ce0*/  IMAD.WIDE.U32 R20, R17, 0x4, R18 ;  /* 0x0000000411147825 */ /* 0x001fc800078e0012 */
[----:B-1----:R-:W-:Y:S02]  /*0cf0*/  IMAD.WIDE.U32 R14, R17, 0x4, R10 ;  /* 0x00000004110e7825 */ /* 0x002fe400078e000a */
[----:B------:R-:W3:Y:S02]  /*0d00*/  LDG.E R21, desc[UR6][R20.64] ;  /* 0x0000000614157981 */ /* 0x000ee4000c1e1900 */
[----:B------:R-:W-:Y:S02]  /*0d10*/  IMAD.WIDE.U32 R18, R9, 0x4, R18 ;  /* 0x0000000409127825 */ /* 0x000fe400078e0012 */
[----:B------:R-:W4:Y:S02]  /*0d20*/  LDG.E R14, desc[UR6][R14.64] ;  /* 0x000000060e0e7981 */ /* 0x000f24000c1e1900 */
[----:B--2---:R-:W-:Y:S02]  /*0d30*/  IMAD.WIDE.U32 R16, R17, 0x4, R12 ;  /* 0x0000000411107825 */ /* 0x004fe400078e000c */
[----:B------:R-:W2:Y:S02]  /*0d40*/  LDG.E R19, desc[UR6][R18.64] ;  /* 0x0000000612137981 */ /* 0x000ea4000c1e1900 */
[----:B------:R-:W-:-:S02]  /*0d50*/  IMAD.WIDE.U32 R10, R9, 0x4, R10 ;  /* 0x00000004090a7825 */ /* 0x000fc400078e000a */
[----:B------:R-:W5:Y:S02]  /*0d60*/  LDG.E R17, desc[UR6][R16.64] ;  /* 0x0000000610117981 */ /* 0x000f64000c1e1900 */
[----:B------:R-:W-:Y:S02]  /*0d70*/  IMAD.WIDE.U32 R12, R9, 0x4, R12 ;  /* 0x00000004090c7825 */ /* 0x000fe400078e000c */
[----:B------:R-:W5:Y:S04]  /*0d80*/  LDG.E R10, desc[UR6][R10.64] ;  /* 0x000000060a0a7981 */ /* 0x000f68000c1e1900 */
[----:B------:R-:W5:Y:S01]  /*0d90*/  LDG.E R13, desc[UR6][R12.64] ;  /* 0x000000060c0d7981 */ /* 0x000f62000c1e1900 */
[----:B------:R-:W-:Y:S01]  /*0da0*/  IADD3 R7, PT, PT, R7, 0x40, RZ ;  /* 0x0000004007077810 */ /* 0x000fe20007ffe0ff */
[----:B---3--:R-:W-:Y:S01]  /*0db0*/  FADD.FTZ R8, R8, R21 ;  /* 0x0000001508087221 */ /* 0x008fe20000010000 */
[----:B----4-:R-:W-:-:S03]  /*0dc0*/  FADD.FTZ R25, R25, R14 ;  /* 0x0000000e19197221 */ /* 0x010fc60000010000 */
[----:B--2---:R-:W-:Y:S01]  /*0dd0*/  FADD.FTZ R8, R8, R19 ;  /* 0x0000001308087221 */ /* 0x004fe20000010000 */
[----:B-----5:R-:W-:Y:S01]  /*0de0*/  FADD.FTZ R26, R26, R17 ;  /* 0x000000111a1a7221 */ /* 0x020fe20000010000 */
[----:B------:R-:W-:-:S03]  /*0df0*/  FADD.FTZ R25, R25, R10 ;  /* 0x0000000a19197221 */ /* 0x000fc60000010000 */
[----:B------:R-:W-:-:S07]  /*0e00*/  FADD.FTZ R26, R26, R13 ;  /* 0x0000000d1a1a7221 */ /* 0x000fce0000010000 */
.L_x_758:
[----:B------:R-:W-:Y:S05]  /*0e10*/  BSYNC.RECONVERGENT B1 ;  /* 0x0000000000017941 */ /* 0x000fea0003800200 */
.L_x_757:
[----:B------:R-:W-:Y:S05]  /*0e20*/  @P0 BRA `(.L_x_751) ;  /* 0x0000000000340947 */ /* 0x000fea0003800000 */
[----:B------:R-:W0:Y:S01]  /*0e30*/  LDC.64 R14, c[0x0][0x440] ;  /* 0x00011000ff0e7b82 */ /* 0x000e220000000a00 */
[----:B------:R-:W-:-:S07]  /*0e40*/  IMAD R3, R7, R4, R3 ;  /* 0x0000000407037224 */ /* 0x000fce00078e0203 */
[----:B------:R-:W1:Y:S08]  /*0e50*/  LDC.64 R12, c[0x0][0x448] ;  /* 0x00011200ff0c7b82 */ /* 0x000e700000000a00 */
[----:B------:R-:W2:Y:S01]  /*0e60*/  LDC.64 R10, c[0x0][0x460] ;  /* 0x00011800ff0a7b82 */ /* 0x000ea20000000a00 */
[----:B0-----:R-:W-:-:S06]  /*0e70*/  IMAD.WIDE.U32 R14, R3, 0x4, R14 ;  /* 0x00000004030e7825 */ /* 0x001fcc00078e000e */
[----:B------:R-:W3:Y:S01]  /*0e80*/  LDG.E R15, desc[UR6][R14.64] ;  /* 0x000000060e0f7981 */ /* 0x000ee2000c1e1900 */
[----:B-1----:R-:W-:-:S06]  /*0e90*/  IMAD.WIDE.U32 R12, R3, 0x4, R12 ;  /* 0x00000004030c7825 */ /* 0x002fcc00078e000c */
[----:B------:R-:W4:Y:S01]  /*0ea0*/  LDG.E R12, desc[UR6][R12.64] ;  /* 0x000000060c0c7981 */ /* 0x000f22000c1e1900 */
[----:B--2---:R-:W-:-:S06]  /*0eb0*/  IMAD.WIDE.U32 R10, R3, 0x4, R10 ;  /* 0x00000004030a7825 */ /* 0x004fcc00078e000a */
[----:B------:R-:W2:Y:S01]  /*0ec0*/  LDG.E R11, desc[UR6][R10.64] ;  /* 0x000000060a0b7981 */ /* 0x000ea2000c1e1900 */
[----:B---3--:R-:W-:Y:S01]  /*0ed0*/  FADD.FTZ R8, R8, R15 ;  /* 0x0000000f08087221 */ /* 0x008fe20000010000 */
[----:B----4-:R-:W-:Y:S01]  /*0ee0*/  FADD.FTZ R25, R25, R12 ;  /* 0x0000000c19197221 */ /* 0x010fe20000010000 */
[----:B--2---:R-:W-:-:S07]  /*0ef0*/  FADD.FTZ R26, R26, R11 ;  /* 0x0000000b1a1a7221 */ /* 0x004fce0000010000 */
.L_x_751:
[----:B------:R-:W-:Y:S05]  /*0f00*/  BSYNC.RECONVERGENT B0 ;  /* 0x0000000000007941 */ /* 0x000fea0003800200 */
.L_x_750:
[----:B------:R-:W0:Y:S01]  /*0f10*/  S2UR UR5, SR_CgaCtaId ;  /* 0x00000000000579c3 */ /* 0x000e220000008800 */
[----:B------:R-:W-:Y:S01]  /*0f20*/  UMOV UR4, 0x400 ;  /* 0x0000040000047882 */ /* 0x000fe20000000000 */
[--C-:B------:R-:W-:Y:S02]  /*0f30*/  LOP3.LUT R3, R5, 0x1f, R2.reuse, 0x78, !PT ;  /* 0x0000001f05037812 */ /* 0x100fe400078e7802 */
[----:B------:R-:W-:Y:S02]  /*0f40*/  SHF.L.U32 R10, R6, 0x7, RZ ;  /* 0x00000007060a7819 */ /* 0x000fe400000006ff */
[C---:B------:R-:W-:Y:S02]  /*0f50*/  LOP3.LUT R2, R3.reuse, 0x3e0, R2, 0xf8, !PT ;  /* 0x000003e003027812 */ /* 0x040fe400078ef802 */
[----:B------:R-:W-:Y:S02]  /*0f60*/  SHF.L.U32 R7, R3, 0x2, RZ ;  /* 0x0000000203077819 */ /* 0x000fe400000006ff */
[----:B------:R-:W-:-:S02]  /*0f70*/  SHF.L.U32 R0, R0, 0x4, RZ ;  /* 0x0000000400007819 */ /* 0x000fc400000006ff */
[----:B------:R-:W-:Y:S02]  /*0f80*/  LOP3.LUT R7, R10, R7, RZ, 0xfc, !PT ;  /* 0x000000070a077212 */ /* 0x000fe400078efcff */
[----:B------:R-:W-:Y:S01]  /*0f90*/  ISETP.NE.AND P0, PT, R6, RZ, PT ;  /* 0x000000ff0600720c */ /* 0x000fe20003f05270 */
[----:B0-----:R-:W-:-:S06]  /*0fa0*/  ULEA UR4, UR5, UR4, 0x18 ;  /* 0x0000000405047291 */ /* 0x001fcc000f8ec0ff */
[----:B------:R-:W-:-:S05]  /*0fb0*/  LEA R3, R2, UR4, 0x2 ;  /* 0x0000000402037c11 */ /* 0x000fca000f8e10ff */
[----:B------:R-:W-:Y:S04]  /*0fc0*/  STS [R3], R25 ;  /* 0x0000001903007388 */ /* 0x000fe80000000800 */
[----:B------:R-:W-:Y:S04]  /*0fd0*/  STS [R3+0x1000], R8 ;  /* 0x0010000803007388 */ /* 0x000fe80000000800 */
[----:B------:R-:W-:Y:S01]  /*0fe0*/  STS [R3+0x2000], R26 ;  /* 0x0020001a03007388 */ /* 0x000fe20000000800 */
[----:B------:R-:W-:Y:S06]  /*0ff0*/  BAR.SYNC.DEFER_BLOCKING 0x0 ;  /* 0x0000000000007b1d */ /* 0x000fec0000010000 */
[----:B------:R-:W0:Y:S04]  /*1000*/  LDS R10, [R7+UR4+0x1000] ;  /* 0x00100004070a7984 */ /* 0x000e280008000800 */
[----:B------:R-:W1:Y:S04]  /*1010*/  LDS R2, [R7+UR4] ;  /* 0x0000000407027984 */ /* 0x000e680008000800 */
[----:B------:R-:W2:Y:S04]  /*1020*/  LDS R9, [R7+UR4+0x2000] ;  /* 0x0020000407097984 */ /* 0x000ea80008000800 */
[----:B0-----:R-:W0:Y:S04]  /*1030*/  SHFL.BFLY PT, R11, R10, 0x1, 0x1f ;  /* 0x0c201f000a0b7f89 */ /* 0x001e2800000e0000 */
[----:B-1----:R-:W1:Y:S04]  /*1040*/  SHFL.BFLY PT, R13, R2, 0x1, 0x1f ;  /* 0x0c201f00020d7f89 */ /* 0x002e6800000e0000 */
[----:B--2---:R-:W2:Y:S01]  /*1050*/  SHFL.BFLY PT, R12, R9, 0x1, 0x1f ;  /* 0x0c201f00090c7f89 */ /* 0x004ea200000e0000 */
[----:B0-----:R-:W-:Y:S01]  /*1060*/  FADD.FTZ R11, R10, R11 ;  /* 0x0000000b0a0b7221 */ /* 0x001fe20000010000 */
[----:B-1----:R-:W-:-:S04]  /*1070*/  FADD.FTZ R13, R2, R13 ;  /* 0x0000000d020d7221 */ /* 0x002fc80000010000 */
[----:B------:R-:W0:Y:S01]  /*1080*/  SHFL.BFLY PT, R8, R11, 0x2, 0x1f ;  /* 0x0c401f000b087f89 */ /* 0x000e2200000e0000 */
[----:B--2---:R-:W-:-:S03]  /*1090*/  FADD.FTZ R14, R9, R12 ;  /* 0x0000000c090e7221 */ /* 0x004fc60000010000 */
[----:B------:R-:W1:Y:S04]  /*10a0*/  SHFL.BFLY PT, R12, R13, 0x2, 0x1f ;  /* 0x0c401f000d0c7f89 */ /* 0x000e6800000e0000 */
[----:B------:R-:W2:Y:S01]  /*10b0*/  SHFL.BFLY PT, R3, R14, 0x2, 0x1f ;  /* 0x0c401f000e037f89 */ /* 0x000ea200000e0000 */
[----:B0-----:R-:W-:Y:S01]  /*10c0*/  FADD.FTZ R8, R11, R8 ;  /* 0x000000080b087221 */ /* 0x001fe20000010000 */
[----:B-1----:R-:W-:Y:S01]  /*10d0*/  FADD.FTZ R12, R13, R12 ;  /* 0x0000000c0d0c7221 */ /* 0x002fe20000010000 */
[----:B--2---:R-:W-:-:S04]  /*10e0*/  FADD.FTZ R15, R14, R3 ;  /* 0x000000030e0f7221 */ /* 0x004fc80000010000 */
[----:B------:R-:W0:Y:S04]  /*10f0*/  SHFL.BFLY PT, R7, R12, 0x4, 0x1f ;  /* 0x0c801f000c077f89 */ /* 0x000e2800000e0000 */
[----:B------:R-:W1:Y:S04]  /*1100*/  SHFL.BFLY PT, R3, R8, 0x4, 0x1f ;  /* 0x0c801f0008037f89 */ /* 0x000e6800000e0000 */
[----:B------:R-:W2:Y:S01]  /*1110*/  SHFL.BFLY PT, R2, R15, 0x4, 0x1f ;  /* 0x0c801f000f027f89 */ /* 0x000ea200000e0000 */
[----:B0-----:R-:W-:Y:S01]  /*1120*/  FADD.FTZ R9, R12, R7 ;  /* 0x000000070c097221 */ /* 0x001fe20000010000 */
[----:B-1----:R-:W-:-:S04]  /*1130*/  FADD.FTZ R3, R8, R3 ;  /* 0x0000000308037221 */ /* 0x002fc80000010000 */
[----:B------:R-:W0:Y:S01]  /*1140*/  SHFL.BFLY PT, R10, R9, 0x8, 0x1f ;  /* 0x0d001f00090a7f89 */ /* 0x000e2200000e0000 */
[----:B--2---:R-:W-:Y:S01]  /*1150*/  FADD.FTZ R16, R15, R2 ;  /* 0x000000020f107221 */ /* 0x004fe20000010000 */
[----:B------:R-:W-:Y:S02]  /*1160*/  LOP3.LUT R15, R0, 0x7ffffff0, RZ, 0xc0, !PT ;  /* 0x7ffffff0000f7812 */ /* 0x000fe400078ec0ff */
[----:B------:R-:W1:Y:S02]  /*1170*/  SHFL.BFLY PT, R2, R3, 0x8, 0x1f ;  /* 0x0d001f0003027f89 */ /* 0x000e6400000e0000 */
[----:B------:R-:W-:Y:S02]  /*1180*/  IADD3 R0, PT, PT, R6, R15, RZ ;  /* 0x0000000f06007210 */ /* 0x000fe40007ffe0ff */
[----:B------:R-:W2:Y:S01]  /*1190*/  SHFL.BFLY PT, R7, R16, 0x8, 0x1f ;  /* 0x0d001f0010077f89 */ /* 0x000ea200000e0000 */
[----:B0-----:R-:W-:Y:S01]  /*11a0*/  FADD.FTZ R10, R9, R10 ;  /* 0x0000000a090a7221 */ /* 0x001fe20000010000 */
[----:B-1----:R-:W-:-:S04]  /*11b0*/  FADD.FTZ R2, R3, R2 ;  /* 0x0000000203027221 */ /* 0x002fc80000010000 */
[----:B------:R-:W0:Y:S01]  /*11c0*/  SHFL.BFLY PT, R11, R10, 0x10, 0x1f ;  /* 0x0e001f000a0b7f89 */ /* 0x000e2200000e0000 */
[----:B------:R-:W-:Y:S01]  /*11d0*/  SHF.L.U32 R3, R0, 0x1, RZ ;  /* 0x0000000100037819 */ /* 0x000fe200000006ff */
[----:B--2---:R-:W-:Y:S02]  /*11e0*/  FADD.FTZ R8, R16, R7 ;  /* 0x0000000710087221 */ /* 0x004fe40000010000 */
[----:B------:R-:W1:Y:S01]  /*11f0*/  SHFL.BFLY PT, R7, R2, 0x10, 0x1f ;  /* 0x0e001f0002077f89 */ /* 0x000e6200000e0000 */
[----:B------:R-:W-:Y:S02]  /*1200*/  ISETP.GE.U32.AND P1, PT, R3, R4, PT ;  /* 0x000000040300720c */ /* 0x000fe40003f26070 */
[----:B------:R-:W-:Y:S01]  /*1210*/  @!P0 LEA R4, R5, UR4, 0x2 ;  /* 0x0000000405048c11 */ /* 0x000fe2000f8e10ff */
[----:B------:R-:W2:Y:S01]  /*1220*/  SHFL.BFLY PT, R13, R8, 0x10, 0x1f ;  /* 0x0e001f00080d7f89 */ /* 0x000ea200000e0000 */
[----:B0-----:R-:W-:Y:S01]  /*1230*/  FADD.FTZ R11, R10, R11 ;  /* 0x0000000b0a0b7221 */ /* 0x001fe20000010000 */
[----:B-1----:R-:W-:-:S04]  /*1240*/  FADD.FTZ R7, R2, R7 ;  /* 0x0000000702077221 */ /* 0x002fc80000010000 */
[----:B------:R0:W-:Y:S01]  /*1250*/  @!P0 STS [R4+0x3000], R11 ;  /* 0x0030000b04008388 */ /* 0x0001e20000000800 */
[----:B--2---:R-:W-:-:S03]  /*1260*/  FADD.FTZ R13, R8, R13 ;  /* 0x0000000d080d7221 */ /* 0x004fc60000010000 */
        /* <DEDUP_REMOVED lines=11> */
[----:B------:R-:W3:Y:S03]  /*1320*/  LDC.64 R4, c[0x0][0x480] ;  /* 0x00012000ff047b82 */ /* 0x000ee60000000a00 */
[----:B------:R-:W4:Y:S05]  /*1330*/  LDS.64 R14, [R8+0x3100] ;  /* 0x00310000080e7984 */ /* 0x000f2a0000000a00 */
[----:B------:R-:W5:Y:S01]  /*1340*/  LDC.64 R6, c[0x0][0x4a0] ;  /* 0x00012800ff067b82 */ /* 0x000f620000000a00 */
[----:B-1----:R-:W-:-:S04]  /*1350*/  IMAD.WIDE.U32 R2, R0, 0x4, R2 ;  /* 0x0000000400027825 */ /* 0x002fc800078e0002 */
[----:B---3--:R-:W-:-:S04]  /*1360*/  IMAD.WIDE.U32 R4, R0, 0x4, R4 ;  /* 0x0000000400047825 */ /* 0x008fc800078e0004 */
[----:B-----5:R-:W-:Y:S01]  /*1370*/  IMAD.WIDE.U32 R6, R0, 0x4, R6 ;  /* 0x0000000400067825 */ /* 0x020fe200078e0006 */
[----:B0-----:R-:W-:Y:S02]  /*1380*/  F2FP.BF16.F32.PACK_AB R11, R11, R10 ;  /* 0x0000000a0b0b723e */ /* 0x001fe400000010ff */
[----:B--2---:R-:W-:-:S03]  /*1390*/  F2FP.BF16.F32.PACK_AB R13, R13, R12 ;  /* 0x0000000c0d0d723e */ /* 0x004fc600000010ff */
[----:B------:R-:W-:Y:S01]  /*13a0*/  STG.E desc[UR6][R2.64], R11 ;  /* 0x0000000b02007986 */ /* 0x000fe2000c101906 */
[----:B----4-:R-:W-:-:S03]  /*13b0*/  F2FP.BF16.F32.PACK_AB R15, R15, R14 ;  /* 0x0000000e0f0f723e */ /* 0x010fc600000010ff */
[----:B------:R-:W-:Y:S04]  /*13c0*/  STG.E desc[UR6][R4.64], R13 ;  /* 0x0000000d04007986 */ /* 0x000fe8000c101906 */
[----:B------:R-:W-:Y:S01]  /*13d0*/  STG.E desc[UR6][R6.64], R15 ;  /* 0x0000000f06007986 */ /* 0x000fe2000c101906 */
[----:B------:R-:W-:Y:S05]  /*13e0*/  EXIT ;  /* 0x000000000000794d */ /* 0x000fea0003800000 */
.L_x_759:
        /* <DEDUP_REMOVED lines=9> */
.L_x_10670:


//--------------------- .text._ZN10layer_norm13ln_bwd_kernelINS_13Kernel_traitsI13__nv_bfloat16S2_S2_S2_fjLj3072ELj1ELj1ELj4ELj16ENS_18Kernel_traits_baseILj3072ES2_S2_S2_S2_fjLj128EEEEELb1ELb1ELb1ELb0EEEvNS_9BwdParamsE --------------------------
	.section	.text._ZN10layer_norm13ln_bwd_kernelINS_13Kernel_traitsI13__nv_bfloat16S2_S2_S2_fjLj3072ELj1ELj1ELj4ELj16ENS_18Kernel_traits_baseILj3072ES2_S2_S2_S2_fjLj128EEEEELb1ELb1ELb1ELb0EEEvNS_9BwdParamsE,"ax",@progbits
	.align	128
        .global         _ZN10layer_norm13ln_bwd_kernelINS_13Kernel_traitsI13__nv_bfloat16S2_S2_S2_fjLj3072ELj1ELj1ELj4ELj16ENS_18Kernel_traits_baseILj3072ES2_S2_S2_S2_fjLj128EEEEELb1ELb1ELb1ELb0EEEvNS_9BwdParamsE
        .type           _ZN10layer_norm13ln_bwd_kernelINS_13Kernel_traitsI13__nv_bfloat16S2_S2_S2_fjLj3072ELj1ELj1ELj4ELj16ENS_18Kernel_traits_baseILj3072ES2_S2_S2_S2_fjLj128EEEEELb1ELb1ELb1ELb0EEEvNS_9BwdParamsE,@function
        .size           _ZN10layer_norm13ln_bwd_kernelINS_13Kernel_traitsI13__nv_bfloat16S2_S2_S2_fjLj3072ELj1ELj1ELj4ELj16ENS_18Kernel_traits_baseILj3072ES2_S2_S2_S2_fjLj128EEEEELb1ELb1ELb1ELb0EEEvNS_9BwdParamsE,(.L_x_10671 - _ZN10layer_norm13ln_bwd_kernelINS_13Kernel_traitsI13__nv_bfloat16S2_S2_S2_fjLj3072ELj1ELj1ELj4ELj16ENS_18Kernel_traits_baseILj3072ES2_S2_S2_S2_fjLj128EEEEELb1ELb1ELb1ELb0EEEvNS_9BwdParamsE)
        .other          _ZN10layer_norm13ln_bwd_kernelINS_13Kernel_traitsI13__nv_bfloat16S2_S2_S2_fjLj3072ELj1ELj1ELj4ELj16ENS_18Kernel_traits_baseILj3072ES2_S2_S2_S2_fjLj128EEEEELb1ELb1ELb1ELb0EEEvNS_9BwdParamsE,@"STO_CUDA_ENTRY STV_DEFAULT"
_ZN10layer_norm13ln_bwd_kernelINS_13Kernel_traitsI13__nv_bfloat16S2_S2_S2_fjLj3072ELj1ELj1ELj4ELj16ENS_18Kernel_traits_baseILj3072ES2_S2_S2_S2_fjLj128EEEEELb1ELb1ELb1ELb0EEEvNS_9BwdParamsE:
.text._ZN10layer_norm13ln_bwd_kernelINS_13Kernel_traitsI13__nv_bfloat16S2_S2_S2_fjLj3072ELj1ELj1ELj4ELj16ENS_18Kernel_traits_baseILj3072ES2_S2_S2_S2_fjLj128EEEEELb1ELb1ELb1ELb0EEEvNS_9BwdParamsE:
        /* <DEDUP_REMOVED lines=12> */
[C---:B------:R-:W-:Y:S01]  /*00c0*/  ISETP.GE.U32.AND P2, PT, R141.reuse, 0x100, PT ;  /* 0x000001008d00780c */ /* 0x040fe20003f46070 */
[----:B------:R-:W0:Y:S01]  /*00d0*/  S2UR UR4, SR_CTAID.X ;  /* 0x00000000000479c3 */ /* 0x000e220000002500 */
[----:B------:R-:W-:-:S09]  /*00e0*/  ISETP.GE.U32.AND P3, PT, R141, 0x180, PT ;  /* 0x000001808d00780c */ /* 0x000fd20003f66070 */
[----:B------:R-:W1:Y:S08]  /*00f0*/  @P1 LDC.64 R2, c[0x0][0x3d0] ;  /* 0x0000f400ff021b82 */ /* 0x000e700000000a00 */
[----:B------:R-:W4:Y:S08]  /*0100*/  @P1 LDC.64 R28, c[0x0][0x3e8] ;  /* 0x0000fa00ff1c1b82 */ /* 0x000f300000000a00 */
[----:B------:R-:W3:Y:S01]  /*0110*/  @P2 LDC.64 R24, c[0x0][0x3d0] ;  /* 0x0000f400ff182b82 */ /* 0x000ee20000000a00 */
[----:B-1----:R-:W-:-:S07]  /*0120*/  @P1 IMAD.WIDE.U32 R2, R39, 0x10, R2 ;  /* 0x0000001027021825 */ /* 0x002fce00078e0002 */
[----:B------:R-:W1:Y:S01]  /*0130*/  @P2 LDC.64 R26, c[0x0][0x3e8] ;  /* 0x0000fa00ff1a2b82 */ /* 0x000e620000000a00 */
[----:B--2---:R-:W5:Y:S01]  /*0140*/  @P1 LDG.E.128 R144, desc[UR10][R2.64] ;  /* 0x0000000a02901981 */ /* 0x004f62000c1e1d00 */
[----:B0-----:R-:W-:Y:S02]  /*0150*/  IMAD.U32 R140, RZ, RZ, UR4 ;  /* 0x00000004ff8c7e24 */ /* 0x001fe4000f8e00ff */
[----:B----4-:R-:W-:-:S04]  /*0160*/  @P1 IMAD.WIDE.U32 R28, R39, 0x10, R28 ;  /* 0x00000010271c1825 */ /* 0x010fc800078e001c */
[----:B------:R-:W0:Y:S01]  /*0170*/  @P3 LDC.64 R32, c[0x0][0x3d0] ;  /* 0x0000f400ff203b82 */ /* 0x000e220000000a00 */
[----:B------:R-:W-:-:S07]  /*0180*/  @P1 LOP3.LUT R39, R39, 0x80, RZ, 0xfc, !PT ;  /* 0x0000008027271812 */ /* 0x000fce00078efcff */
[----:B------:R-:W2:Y:S01]  /*0190*/  @P3 LDC.64 R34, c[0x0][0x3e8] ;  /* 0x0000fa00ff223b82 */ /* 0x000ea20000000a00 */
[----:B---3--:R-:W-:Y:S01]  /*01a0*/  ISETP.GE.AND P0, PT, R140, UR5, PT ;  /* 0x000000058c007c0c */ /* 0x008fe2000bf06270 */
[C---:B------:R-:W-:Y:S01]  /*01b0*/  @P2 IMAD.WIDE.U32 R30, R39.reuse, 0x10, R24 ;  /* 0x00000010271e2825 */ /* 0x040fe200078e0018 */
[----:B------:R3:W5:Y:S03]  /*01c0*/  @P1 LDG.E.128 R4, desc[UR10][R28.64] ;  /* 0x0000000a1c041981 */ /* 0x000766000c1e1d00 */
[C---:B-1----:R-:W-:Y:S01]  /*01d0*/  @P2 IMAD.WIDE.U32 R36, R39.reuse, 0x10, R26 ;  /* 0x0000001027242825 */ /* 0x042fe200078e001a */
[----:B------:R-:W-:Y:S01]  /*01e0*/  @P2 IADD3 R39, PT, PT, R39, 0x80, RZ ;  /* 0x0000008027272810 */ /* 0x000fe20007ffe0ff */
[----:B------:R1:W5:Y:S01]  /*01f0*/  @P2 LDG.E.128 R8, desc[UR10][R30.64] ;  /* 0x0000000a1e082981 */ /* 0x000362000c1e1d00 */
[----:B------:R-:W-:Y:S02]  /*0200*/  CS2R R24, SRZ ;  /* 0x0000000000187805 */ /* 0x000fe4000001ff00 */
[----:B------:R-:W-:-:S02]  /*0210*/  CS2R R26, SRZ ;  /* 0x00000000001a7805 */ /* 0x000fc4000001ff00 */
[----:B---3--:R-:W-:Y:S01]  /*0220*/  CS2R R28, SRZ ;  /* 0x00000000001c7805 */ /* 0x008fe2000001ff00 */
[----:B------:R3:W5:Y:S01]  /*0230*/  @P2 LDG.E.128 R12, desc[UR10][R36.64] ;  /* 0x0000000a240c2981 */ /* 0x000762000c1e1d00 */
[C---:B0-----:R-:W-:Y:S01]  /*0240*/  @P3 IMAD.WIDE.U32 R32, R39.reuse, 0x10, R32 ;  /* 0x0000001027203825 */ /* 0x041fe200078e0020 */
[----:B------:R-:W-:Y:S02]  /*0250*/  CS2R R40, SRZ ;  /* 0x0000000000287805 */ /* 0x000fe4000001ff00 */
[----:B------:R-:W-:Y:S01]  /*0260*/  CS2R R42, SRZ ;  /* 0x00000000002a7805 */ /* 0x000fe2000001ff00 */
[----:B--2---:R-:W-:Y:S01]  /*0270*/  @P3 IMAD.WIDE.U32 R34, R39, 0x10, R34 ;  /* 0x0000001027223825 */ /* 0x004fe200078e0022 */
[----:B------:R0:W5:Y:S01]  /*0280*/  @P3 LDG.E.128 R16, desc[UR10][R32.64] ;  /* 0x0000000a20103981 */ /* 0x000162000c1e1d00 */
[----:B-1----:R-:W-:Y:S02]  /*0290*/  CS2R R30, SRZ ;  /* 0x00000000001e7805 */ /* 0x002fe4000001ff00 */
[----:B---3--:R-:W-:-:S02]  /*02a0*/  CS2R R36, SRZ ;  /* 0x0000000000247805 */ /* 0x008fc4000001ff00 */
[----:B------:R-:W-:Y:S01]  /*02b0*/  CS2R R38, SRZ ;  /* 0x0000000000267805 */ /* 0x000fe2000001ff00 */
[----:B------:R1:W5:Y:S01]  /*02c0*/  @P3 LDG.E.128 R20, desc[UR10][R34.64] ;  /* 0x0000000a22143981 */ /* 0x000362000c1e1d00 */
[----:B------:R-:W-:Y:S02]  /*02d0*/  CS2R R44, SRZ ;  /* 0x00000000002c7805 */ /* 0x000fe4000001ff00 */
[----:B------:R-:W-:Y:S02]  /*02e0*/  CS2R R46, SRZ ;  /* 0x00000000002e7805 */ /* 0x000fe4000001ff00 */
[----:B------:R-:W-:Y:S02]  /*02f0*/  CS2R R48, SRZ ;  /* 0x0000000000307805 */ /* 0x000fe4000001ff00 */
[----:B------:R-:W-:Y:S02]  /*0300*/  CS2R R50, SRZ ;  /* 0x0000000000327805 */ /* 0x000fe4000001ff00 */
[----:B------:R-:W-:-:S02]  /*0310*/  CS2R R52, SRZ ;  /* 0x0000000000347805 */ /* 0x000fc4000001ff00 */
[----:B0-----:R-:W-:Y:S02]  /*0320*/  CS2R R32, SRZ ;  /* 0x0000000000207805 */ /* 0x001fe4000001ff00 */
[----:B------:R-:W-:Y:S02]  /*0330*/  CS2R R54, SRZ ;  /* 0x0000000000367805 */ /* 0x000fe4000001ff00 */
[----:B------:R-:W-:Y:S02]  /*0340*/  CS2R R56, SRZ ;  /* 0x0000000000387805 */ /* 0x000fe4000001ff00 */
[----:B------:R-:W-:Y:S02]  /*0350*/  CS2R R58, SRZ ;  /* 0x00000000003a7805 */ /* 0x000fe4000001ff00 */
[----:B-1----:R-:W-:Y:S02]  /*0360*/  CS2R R34, SRZ ;  /* 0x0000000000227805 */ /* 0x002fe4000001ff00 */
        /* <DEDUP_REMOVED lines=18> */
[----:B------:R-:W-:Y:S06]  /*0490*/  @P0 BRA `(.L_x_760) ;  /* 0x0000009800140947 */ /* 0x000fec0003800000 */
        /* <DEDUP_REMOVED lines=43> */
[----:B------:R-:W-:Y:S01]  /*0750*/  UPLOP3.LUT UP1, UPT, UPT, UPT, UPT, 0x40, 0x4 ;  /* 0x000000000004789c */ /* 0x000fe20003f2e870 */
[----:B------:R-:W0:Y:S01]  /*0760*/  LDCU.U8 UR9, c[0x0][0x410] ;  /* 0x00008200ff0977ac */ /* 0x000e220008000000 */
[----:B------:R-:W1:Y:S01]  /*0770*/  LDCU UR14, c[0x0][0x400] ;  /* 0x00008000ff0e77ac */ /* 0x000e620008000800 */
[----:B------:R-:W2:Y:S01]  /*0780*/  LDCU.64 UR16, c[0x0][0x408] ;  /* 0x00008100ff1077ac */ /* 0x000ea20008000a00 */
[----:B------:R-:W3:Y:S01]  /*0790*/  LDCU.64 UR12, c[0x0][0x438] ;  /* 0x00008700ff0c77ac */ /* 0x000ee20008000a00 */
[----:B------:R-:W4:Y:S06]  /*07a0*/  LDCU.64 UR6, c[0x0][0x478] ;  /* 0x00008f00ff0677ac */ /* 0x000f2c0008000a00 */
.L_x_876:
[----:B------:R-:W0:Y:S08]  /*07b0*/  LDC.64 R124, c[0x0][0x3f8] ;  /* 0x0000fe00ff7c7b82 */ /* 0x000e300000000a00 */
[----:B------:R-:W1:Y:S08]  /*07c0*/  LDC.64 R122, c[0x0][0x3c8] ;  /* 0x0000f200ff7a7b82 */ /* 0x000e700000000a00 */
[----:B------:R-:W2:Y:S01]  /*07d0*/  LDC.64 R120, c[0x0][0x3f0] ;  /* 0x0000fc00ff787b82 */ /* 0x000ea20000000a00 */
[----:B0-----:R-:W-:-:S07]  /*07e0*/  IMAD.WIDE R124, R140, 0x4, R124 ;  /* 0x000000048c7c7825 */ /* 0x001fce00078e027c */
[----:B------:R-:W0:Y:S01]  /*07f0*/  LDC.64 R126, c[0x0][0x3c0] ;  /* 0x0000f000ff7e7b82 */ /* 0x000e220000000a00 */
[----:B------:R-:W3:Y:S01]  /*0800*/  LDG.E R139, desc[UR10][R124.64] ;  /* 0x0000000a7c8b7981 */ /* 0x000ee2000c1e1900 */
[----:B-1----:R-:W-:-:S05]  /*0810*/  IMAD.WIDE R122, R140, 0x4, R122 ;  /* 0x000000048c7a7825 */ /* 0x002fca00078e027a */
[----:B-----5:R1:W5:Y:S01]  /*0820*/  LDG.E R138, desc[UR10][R122.64] ;  /* 0x0000000a7a8a7981 */ /* 0x020362000c1e1900 */
[----:B--2---:R-:W-:-:S05]  /*0830*/  IMAD.WIDE R120, R140, 0x4, R120 ;  /* 0x000000048c787825 */ /* 0x004fca00078e0278 */
[----:B------:R1:W5:Y:S01]  /*0840*/  LDG.E R2, desc[UR10][R120.64] ;  /* 0x0000000a78027981 */ /* 0x000362000c1e1900 */
[----:B------:R-:W-:Y:S01]  /*0850*/  BSSY.RECONVERGENT B0, `(.L_x_761) ;  /* 0x00001a7000007945 */ /* 0x000fe20003800200 */
[----:B---3--:R-:W-:-:S13]  /*0860*/  ISETP.GE.AND P5, PT, R139, 0x1, PT ;  /* 0x000000018b00780c */ /* 0x008fda0003fa6270 */
[----:B01----:R-:W-:Y:S05]  /*0870*/  @!P5 BRA `(.L_x_762) ;  /* 0x00000014009cd947 */ /* 0x003fea0003800000 */
[----:B------:R-:W-:Y:S01]  /*0880*/  IMAD.WIDE R120, R140, 0x4, R126 ;  /* 0x000000048c787825 */ /* 0x000fe200078e027e */
[----:B------:R-:W0:Y:S05]  /*0890*/  LDC R143, c[0x0][0x388] ;  /* 0x0000e200ff8f7b82 */ /* 0x000e2a0000000800 */
[----:B------:R-:W2:Y:S01]  /*08a0*/  LDG.E R120, desc[UR10][R120.64] ;  /* 0x0000000a78787981 */ /* 0x000ea2000c1e1900 */
[----:B-----5:R-:W-:Y:S01]  /*08b0*/  ISETP.GE.AND P4, PT, R2, 0x1, PT ;  /* 0x000000010200780c */ /* 0x020fe20003f86270 */
[----:B------:R-:W-:Y:S01]  /*08c0*/  HFMA2 R135, -RZ, RZ, 0, 0 ;  /* 0x00000000ff877431 */ /* 0x000fe200000001ff */
[----:B------:R-:W-:Y:S01]  /*08d0*/  IADD3 R122, PT, PT, R139, -0x1, RZ ;  /* 0xffffffff8b7a7810 */ /* 0x000fe20007ffe0ff */
[----:B------:R-:W-:Y:S01]  /*08e0*/  BSSY.RECONVERGENT B1, `(.L_x_763) ;  /* 0x0000084000017945 */ /* 0x000fe20003800200 */
[----:B------:R-:W-:Y:S01]  /*08f0*/  ISETP.GE.U32.AND P1, PT, R141, 0x80, PT ;  /* 0x000000808d00780c */ /* 0x000fe20003f26070 */
[----:B------:R-:W-:Y:S01]  /*0900*/  IMAD.MOV.U32 R201, RZ, RZ, RZ ;  /* 0x000000ffffc97224 */ /* 0x000fe200078e00ff */
[----:B------:R-:W-:-:S02]  /*0910*/  ISETP.NE.AND P0, PT, RZ, UR9, PT ;  /* 0x00000009ff007c0c */ /* 0x000fc4000bf05270 */
[C---:B------:R-:W-:Y:S02]  /*0920*/  ISETP.GE.U32.AND P2, PT, R141.reuse, 0x100, PT ;  /* 0x000001008d00780c */ /* 0x040fe40003f46070 */
[----:B------:R-:W-:Y:S02]  /*0930*/  ISETP.GE.U32.AND P3, PT, R141, 0x180, PT ;  /* 0x000001808d00780c */ /* 0x000fe40003f66070 */
[----:B------:R-:W-:Y:S02]  /*0940*/  MOV R202, RZ ;  /* 0x000000ff00ca7202 */ /* 0x000fe40000000f00 */
[----:B------:R-:W-:Y:S01]  /*0950*/  @P4 IADD3 R124, PT, PT, R2, -0x1, RZ ;  /* 0xffffffff027c4810 */ /* 0x000fe20007ffe0ff */
[-C--:B0-----:R-:W-:Y:S02]  /*0960*/  IMAD R0, R140, R143.reuse, RZ ;  /* 0x0000008f8c007224 */ /* 0x081fe400078e02ff */
[-C--:B------:R-:W-:Y:S02]  /*0970*/  IMAD R122, R122, R143.reuse, RZ ;  /* 0x0000008f7a7a7224 */ /* 0x080fe400078e02ff */
[----:B------:R-:W-:Y:S01]  /*0980*/  @P4 IMAD R124, R124, R143, RZ ;  /* 0x0000008f7c7c4224 */ /* 0x000fe200078e02ff */
[----:B------:R-:W-:-:S02]  /*0990*/  SHF.R.S32.HI R123, RZ, 0x1f, R0 ;  /* 0x0000001fff7b7819 */ /* 0x000fc40000011400 */
[----:B------:R-:W-:Y:S02]  /*09a0*/  SHF.R.S32.HI R125, RZ, 0x1f, R122 ;  /* 0x0000001fff7d7819 */ /* 0x000fe4000001147a */
[----:B------:R-:W-:Y:S02]  /*09b0*/  @P4 SHF.R.S32.HI R127, RZ, 0x1f, R124 ;  /* 0x0000001fff7f4819 */ /* 0x000fe4000001147c */
[----:B------:R-:W-:Y:S02]  /*09c0*/  LEA.HI R123, R123, R0, RZ, 0x3 ;  /* 0x000000007b7b7211 */ /* 0x000fe400078f18ff */
[----:B------:R-:W-:Y:S02]  /*09d0*/  LEA.HI R125, R125, R122, RZ, 0x3 ;  /* 0x0000007a7d7d7211 */ /* 0x000fe400078f18ff */
[----:B------:R-:W-:Y:S02]  /*09e0*/  @P4 LEA.HI R127, R127, R124, RZ, 0x3 ;  /* 0x0000007c7f7f4211 */ /* 0x000fe400078f18ff */
[----:B------:R-:W-:-:S02]  /*09f0*/  LEA.HI.SX32 R0, R123, R134, 0x1d ;  /* 0x000000867b007211 */ /* 0x000fc400078feaff */
[-C--:B------:R-:W-:Y:S02]  /*0a00*/  LEA.HI.SX32 R137, R125, R134.reuse, 0x1d ;  /* 0x000000867d897211 */ /* 0x080fe400078feaff */
[----:B------:R-:W-:Y:S02]  /*0a10*/  @P4 LEA.HI.SX32 R135, R127, R134, 0x1d ;  /* 0x000000867f874211 */ /* 0x000fe400078feaff */
[----:B------:R-:W-:Y:S02]  /*0a20*/  MOV R136, R0 ;  /* 0x0000000000887202 */ /* 0x000fe40000000f00 */
[----:B--2---:R-:W-:Y:S01]  /*0a30*/  FSEL R134, R120, RZ, !P0 ;  /* 0x000000ff78867208 */ /* 0x004fe20004000000 */
[----:B------:R-:W-:Y:S06]  /*0a40*/  @!P1 BRA `(.L_x_764) ;  /* 0x0000000400b49947 */ /* 0x000fec0003800000 */
        /* <DEDUP_REMOVED lines=16> */
[----:B------:R-:W-:-:S04]  /*0b50*/  PRMT R157, R145, 0x7632, R157 ;  /* 0x00007632919d7816 */ /* 0x000fc8000000009d */
[----:B------:R-:W-:Y:S01]  /*0b60*/  SHF.L.U32 R157, R157, 0x10, RZ ;  /* 0x000000109d9d7819 */ /* 0x000fe200000006ff */
[----:B0-----:R-:W-:Y:S01]  /*0b70*/  IMAD.U32 R148, R145, 0x10000, RZ ;  /* 0x0001000091947824 */ /* 0x001fe200078e00ff */
[----:B------:R-:W-:Y:S01]  /*0b80*/  IADD3 R137, PT, PT, R137, 0x80, RZ ;  /* 0x0000008089897810 */ /* 0x000fe20007ffe0ff */
[----:B------:R-:W-:Y:S01]  /*0b90*/  VIADD R135, R135, 0x80 ;  /* 0x0000008087877836 */ /* 0x000fe20000000000 */
[----:B------:R-:W-:Y:S02]  /*0ba0*/  IADD3 R136, PT, PT, R136, 0x80, RZ ;  /* 0x0000008088887810 */ /* 0x000fe40007ffe0ff */
[----:B---3--:R-:W-:Y:S01]  /*0bb0*/  SHF.L.U32 R3, R120, 0x10, RZ ;  /* 0x0000001078037819 */ /* 0x008fe200000006ff */
[----:B------:R-:W-:Y:S01]  /*0bc0*/  IMAD.U32 R151, R121, 0x10000, RZ ;  /* 0x0001000079977824 */ /* 0x000fe200078e00ff */
[----:B------:R-:W-:-:S03]  /*0bd0*/  SHF.L.U32 R153, R122, 0x10, RZ ;  /* 0x000000107a997819 */ /* 0x000fc600000006ff */
[C---:B------:R-:W-:Y:S01]  /*0be0*/  FADD.FTZ R3, -R134.reuse, R3 ;  /* 0x0000000386037221 */ /* 0x040fe20000010100 */
[----:B------:R-:W-:Y:S01]  /*0bf0*/  PRMT R154, R121, 0x7632, R154 ;  /* 0x00007632799a7816 */ /* 0x000fe2000000009a */
[----:B------:R-:W-:Y:S01]  /*0c00*/  FADD.FTZ R149, -R134, R151 ;  /* 0x0000009786957221 */ /* 0x000fe20000010100 */
[----:B----4-:R-:W-:Y:S02]  /*0c10*/  IMAD.U32 R121, R124, 0x10000, RZ ;  /* 0x000100007c797824 */ /* 0x010fe400078e00ff */
[----:B------:R-:W-:Y:S01]  /*0c20*/  FMUL.FTZ R3, R138, R3 ;  /* 0x000000038a037220 */ /* 0x000fe20000410000 */
[----:B------:R-:W-:Y:S01]  /*0c30*/  FADD.FTZ R151, -R134, R153 ;  /* 0x0000009986977221 */ /* 0x000fe20000010100 */
[----:B------:R-:W-:Y:S02]  /*0c40*/  PRMT R152, R120, 0x7632, R152 ;  /* 0x0000763278987816 */ /* 0x000fe40000000098 */
[C---:B------:R-:W-:Y:S02]  /*0c50*/  PRMT R159, R123.reuse, 0x7632, R159 ;  /* 0x000076327b9f7816 */ /* 0x040fe4000000009f */
[----:B------:R-:W-:Y:S01]  /*0c60*/  SHF.L.U32 R155, R123, 0x10, RZ ;  /* 0x000000107b9b7819 */ /* 0x000fe200000006ff */
[-C--:B------:R-:W-:Y:S01]  /*0c70*/  FMUL.FTZ R142, R142, R121.reuse ;  /* 0x000000798e8e7220 */ /* 0x080fe20000410000 */
[----:B------:R-:W-:Y:S01]  /*0c80*/  SHF.L.U32 R123, R126, 0x10, RZ ;  /* 0x000000107e7b7819 */ /* 0x000fe200000006ff */
[----:B------:R-:W-:Y:S01]  /*0c90*/  FADD.FTZ R48, R48, R121 ;  /* 0x0000007930307221 */ /* 0x000fe20000010000 */
[----:B------:R-:W-:Y:S01]  /*0ca0*/  FFMA.FTZ R24, R3, R121, R24 ;  /* 0x0000007903187223 */ /* 0x000fe20000010018 */
[----:B------:R-:W-:Y:S01]  /*0cb0*/  FMUL.FTZ R151, R138, R151 ;  /* 0x000000978a977220 */ /* 0x000fe20000410000 */
[----:B------:R-:W-:Y:S01]  /*0cc0*/  SHF.L.U32 R121, R152, 0x10, RZ ;  /* 0x0000001098797819 */ /* 0x000fe200000006ff */
[----:B------:R-:W-:Y:S01]  /*0cd0*/  FADD.FTZ R153, -R134, R155 ;  /* 0x0000009b86997221 */ /* 0x000fe20000010100 */
[-C--:B------:R-:W-:Y:S01]  /*0ce0*/  FMUL.FTZ R150, R150, R123.reuse ;  /* 0x0000007b96967220 */ /* 0x080fe20000410000 */
[----:B------:R-:W-:Y:S01]  /*0cf0*/  FADD.FTZ R52, R52, R123 ;  /* 0x0000007b34347221 */ /* 0x000fe20000010000 */
[----:B------:R-:W-:Y:S01]  /*0d00*/  FFMA.FTZ R28, R151, R123, R28 ;  /* 0x0000007b971c7223 */ /* 0x000fe2000001001c */
[----:B------:R-:W-:Y:S01]  /*0d10*/  PRMT R120, R124, 0x7632, R120 ;  /* 0x000076327c787816 */ /* 0x000fe20000000078 */
[----:B------:R-:W-:Y:S01]  /*0d20*/  FADD.FTZ R121, -R134, R121 ;  /* 0x0000007986797221 */ /* 0x000fe20000010100 */
[----:B------:R-:W-:-:S02]  /*0d30*/  PRMT R155, R144, 0x7632, R155 ;  /* 0x00007632909b7816 */ /* 0x000fc4000000009b */
[----:B------:R-:W-:Y:S02]  /*0d40*/  SHF.L.U32 R123, R154, 0x10, RZ ;  /* 0x000000109a7b7819 */ /* 0x000fe400000006ff */
[----:B------:R-:W-:Y:S01]  /*0d50*/  PRMT R158, R122, 0x7632, R158 ;  /* 0x000076327a9e7816 */ /* 0x000fe2000000009e */
[----:B------:R-:W-:Y:S01]  /*0d60*/  IMAD.U32 R155, R155, 0x10000, RZ ;  /* 0x000100009b9b7824 */ /* 0x000fe200078e00ff */
[C---:B------:R-:W-:Y:S01]  /*0d70*/  PRMT R122, R125.reuse, 0x7632, R122 ;  /* 0x000076327d7a7816 */ /* 0x040fe2000000007a */
[----:B------:R-:W-:Y:S01]  /*0d80*/  FMUL.FTZ R154, R138, R121 ;  /* 0x000000798a9a7220 */ /* 0x000fe20000410000 */
[----:B------:R-:W-:Y:S01]  /*0d90*/  SHF.L.U32 R120, R120, 0x10, RZ ;  /* 0x0000001078787819 */ /* 0x000fe200000006ff */
[----:B------:R-:W-:Y:S01]  /*0da0*/  FADD.FTZ R123, -R134, R123 ;  /* 0x0000007b867b7221 */ /* 0x000fe20000010100 */
[----:B------:R-:W-:Y:S01]  /*0db0*/  SHF.L.U32 R125, R125, 0x10, RZ ;  /* 0x000000107d7d7819 */ /* 0x000fe200000006ff */
[----:B------:R-:W-:Y:S01]  /*0dc0*/  FMUL.FTZ R149, R138, R149 ;  /* 0x000000958a957220 */ /* 0x000fe20000410000 */
[----:B------:R-:W-:-:S02]  /*0dd0*/  IMAD.U32 R122, R122, 0x10000, RZ ;  /* 0x000100007a7a7824 */ /* 0x000fc400078e00ff */
[-C--:B------:R-:W-:Y:S01]  /*0de0*/  FMUL.FTZ R155, R155, R120.reuse ;  /* 0x000000789b9b7220 */ /* 0x080fe20000410000 */
[----:B------:R-:W-:Y:S01]  /*0df0*/  FADD.FTZ R49, R49, R120 ;  /* 0x0000007831317221 */ /* 0x000fe20000010000 */
[----:B------:R-:W-:Y:S01]  /*0e00*/  FFMA.FTZ R25, R154, R120, R25 ;  /* 0x000000789a197223 */ /* 0x000fe20000010019 */
[----:B------:R-:W-:Y:S01]  /*0e10*/  FMUL.FTZ R156, R138, R123 ;  /* 0x0000007b8a9c7220 */ /* 0x000fe20000410000 */
[----:B------:R-:W-:Y:S01]  /*0e20*/  PRMT R124, R126, 0x7632, R124 ;  /* 0x000076327e7c7816 */ /* 0x000fe2000000007c */
[-C--:B------:R-:W-:Y:S01]  /*0e30*/  FMUL.FTZ R148, R148, R125.reuse ;  /* 0x0000007d94947220 */ /* 0x080fe20000410000 */
[----:B------:R-:W-:Y:S01]  /*0e40*/  PRMT R120, R146, 0x7632, R120 ;  /* 0x0000763292787816 */ /* 0x000fe20000000078 */
[----:B------:R-:W-:Y:S01]  /*0e50*/  FADD.FTZ R50, R50, R125 ;  /* 0x0000007d32327221 */ /* 0x000fe20000010000 */
[----:B------:R-:W-:Y:S01]  /*0e60*/  PRMT R126, R127, 0x7632, R126 ;  /* 0x000076327f7e7816 */ /* 0x000fe2000000007e */
[----:B------:R-:W-:Y:S01]  /*0e70*/  FFMA.FTZ R26, R149, R125, R26 ;  /* 0x0000007d951a7223 */ /* 0x000fe2000001001a */
[----:B------:R-:W-:Y:S01]  /*0e80*/  SHF.L.U32 R127, R127, 0x10, RZ ;  /* 0x000000107f7f7819 */ /* 0x000fe200000006ff */
[-C--:B------:R-:W-:Y:S01]  /*0e90*/  FMUL.FTZ R157, R157, R122.reuse ;  /* 0x0000007a9d9d7220 */ /* 0x080fe20000410000 */
[----:B------:R-:W-:Y:S01]  /*0ea0*/  SHF.L.U32 R125, R147, 0x10, RZ ;  /* 0x00000010937d7819 */ /* 0x000fe200000006ff */
[----:B------:R-:W-:Y:S01]  /*0eb0*/  FADD.FTZ R51, R51, R122 ;  /* 0x0000007a33337221 */ /* 0x000fe20000010000 */
[----:B------:R-:W-:Y:S01]  /*0ec0*/  FFMA.FTZ R27, R156, R122, R27 ;  /* 0x0000007a9c1b7223 */ /* 0x000fe2000001001b */
[----:B------:R-:W-:-:S02]  /*0ed0*/  SHF.L.U32 R123, R158, 0x10, RZ ;  /* 0x000000109e7b7819 */ /* 0x000fc400000006ff */
[----:B------:R-:W-:Y:S01]  /*0ee0*/  SHF.L.U32 R122, R120, 0x10, RZ ;  /* 0x00000010787a7819 */ /* 0x000fe200000006ff */
[----:B------:R-:W-:Y:S01]  /*0ef0*/  FADD.FTZ R120, RZ, R142 ;  /* 0x0000008eff787221 */ /* 0x000fe20000010000 */
[----:B------:R-:W-:Y:S01]  /*0f00*/  FFMA.FTZ R121, R3, R142, RZ ;  /* 0x0000008e03797223 */ /* 0x000fe200000100ff */
[----:B------:R-:W-:Y:S01]  /*0f10*/  FMUL.FTZ R152, R125, R127 ;  /* 0x0000007f7d987220 */ /* 0x000fe20000410000 */
[----:B------:R-:W-:Y:S01]  /*0f20*/  SHF.L.U32 R124, R124, 0x10, RZ ;  /* 0x000000107c7c7819 */ /* 0x000fe200000006ff */
[----:B------:R-:W-:Y:S01]  /*0f30*/  FADD.FTZ R125, -R134, R123 ;  /* 0x0000007b867d7221 */ /* 0x000fe20000010100 */
[----:B------:R-:W-:Y:S01]  /*0f40*/  FADD.FTZ R123, R120, R155 ;  /* 0x0000009b787b7221 */ /* 0x000fe20000010000 */
[----:B------:R-:W-:Y:S02]  /*0f50*/  FFMA.FTZ R120, R154, R155, R121 ;  /* 0x0000009b9a787223 */ /* 0x000fe40000010079 */
[----:B------:R-:W-:Y:S01]  /*0f60*/  FMUL.FTZ R158, R122, R124 ;  /* 0x0000007c7a9e7220 */ /* 0x000fe20000410000 */
[----:B------:R-:W-:Y:S01]  /*0f70*/  FADD.FTZ R122, R123, R148 ;  /* 0x000000947b7a7221 */ /* 0x000fe20000010000 */
[----:B------:R-:W-:Y:S01]  /*0f80*/  FFMA.FTZ R121, R149, R148, R120 ;  /* 0x0000009495797223 */ /* 0x000fe20000010078 */
[----:B------:R-:W-:-:S02]  /*0f90*/  FMUL.FTZ R153, R138, R153 ;  /* 0x000000998a997220 */ /* 0x000fc40000410000 */
[----:B------:R-:W-:Y:S01]  /*0fa0*/  FADD.FTZ R123, R122, R157 ;  /* 0x0000009d7a7b7221 */ /* 0x000fe20000010000 */
[----:B------:R-:W-:Y:S01]  /*0fb0*/  FFMA.FTZ R120, R156, R157, R121 ;  /* 0x0000009d9c787223 */ /* 0x000fe20000010079 */
[--C-:B------:R-:W-:Y:S01]  /*0fc0*/  FADD.FTZ R54, R54, R127.reuse ;  /* 0x0000007f36367221 */ /* 0x100fe20000010000 */
[----:B------:R-:W-:Y:S01]  /*0fd0*/  FFMA.FTZ R30, R153, R127, R30 ;  /* 0x0000007f991e7223 */ /* 0x000fe2000001001e */
[----:B------:R-:W-:Y:S01]  /*0fe0*/  PRMT R127, R147, 0x7632, R127 ;  /* 0x00007632937f7816 */ /* 0x000fe2000000007f */
[----:B------:R-:W-:Y:S02]  /*0ff0*/  IMAD.U32 R159, R159, 0x10000, RZ ;  /* 0x000100009f9f7824 */ /* 0x000fe400078e00ff */
[----:B------:R-:W-:Y:S01]  /*1000*/  FMUL.FTZ R160, R138, R125 ;  /* 0x0000007d8aa07220 */ /* 0x000fe20000410000 */
        /* <DEDUP_REMOVED lines=17> */
.L_x_764:
[----:B----4-:R-:W-:Y:S05]  /*1120*/  BSYNC.RECONVERGENT B1 ;  /* 0x0000000000017941 */ /* 0x010fea0003800200 */
.L_x_763:
        /* <DEDUP_REMOVED lines=11> */
[----:B--2---:R-:W-:-:S12]  /*11e0*/  IMAD.WIDE.U32 R166, R135, 0x8, R166 ;  /* 0x0000000887a67825 */ /* 0x004fd800078e00a6 */
[----:B------:R-:W0:Y:S01]  /*11f0*/  @P0 LDC.64 R128, c[0x0][0x438] ;  /* 0x00010e00ff800b82 */ /* 0x000e220000000a00 */
[----:B------:R-:W-:Y:S01]  /*1200*/  IMAD.U32 R168, R10, 0x10000, RZ ;  /* 0x000100000aa87824 */ /* 0x000fe200078e00ff */
[----:B------:R-:W-:Y:S01]  /*1210*/  SHF.L.U32 R170, R11, 0x10, RZ ;  /* 0x000000100baa7819 */ /* 0x000fe200000006ff */
[C---:B0-----:R-:W-:Y:S02]  /*1220*/  @P0 IMAD.WIDE.U32 R164, R136.reuse, 0x10, R128 ;  /* 0x0000001088a40825 */ /* 0x041fe400078e0080 */
[----:B------:R0:W5:Y:S04]  /*1230*/  LDG.E.64 R128, desc[UR10][R166.64] ;  /* 0x0000000aa6807981 */ /* 0x000168000c1e1b00 */
[----:B------:R1:W5:Y:S01]  /*1240*/  @P0 LDG.E.128 R100, desc[UR10][R164.64] ;  /* 0x0000000aa4640981 */ /* 0x000362000c1e1d00 */
[----:B0-----:R-:W-:Y:S01]  /*1250*/  SHF.L.U32 R166, R9, 0x10, RZ ;  /* 0x0000001009a67819 */ /* 0x001fe200000006ff */
[----:B------:R-:W-:Y:S01]  /*1260*/  VIADD R136, R136, 0x80 ;  /* 0x0000008088887836 */ /* 0x000fe20000000000 */
[----:B------:R-:W-:-:S02]  /*1270*/  IADD3 R137, PT, PT, R137, 0x80, RZ ;  /* 0x0000008089897810 */ /* 0x000fc40007ffe0ff */
[----:B------:R-:W-:Y:S02]  /*1280*/  IADD3 R135, PT, PT, R135, 0x80, RZ ;  /* 0x0000008087877810 */ /* 0x000fe40007ffe0ff */
[C---:B---3--:R-:W-:Y:S02]  /*1290*/  SHF.L.U32 R161, R120.reuse, 0x10, RZ ;  /* 0x0000001078a17819 */ /* 0x048fe400000006ff */
[----:B------:R-:W-:-:S03]  /*12a0*/  PRMT R169, R120, 0x7632, R169 ;  /* 0x0000763278a97816 */ /* 0x000fc600000000a9 */
[----:B------:R-:W-:Y:S01]  /*12b0*/  FADD.FTZ R161, -R134, R161 ;  /* 0x000000a186a17221 */ /* 0x000fe20000010100 */
[C---:B------:R-:W-:Y:S02]  /*12c0*/  PRMT R178, R123.reuse, 0x7632, R178 ;  /* 0x000076327bb27816 */ /* 0x040fe400000000b2 */
[----:B------:R-:W-:Y:S01]  /*12d0*/  SHF.L.U32 R175, R123, 0x10, RZ ;  /* 0x000000107baf7819 */ /* 0x000fe200000006ff */
[----:B------:R-:W-:Y:S01]  /*12e0*/  IMAD.U32 R173, R122, 0x10000, RZ ;  /* 0x000100007aad7824 */ /* 0x000fe200078e00ff */
[----:B------:R-:W-:Y:S01]  /*12f0*/  SHF.L.U32 R163, R121, 0x10, RZ ;  /* 0x0000001079a37819 */ /* 0x000fe200000006ff */
[----:B------:R-:W-:Y:S01]  /*1300*/  FMUL.FTZ R161, R138, R161 ;  /* 0x000000a18aa17220 */ /* 0x000fe20000410000 */
[----:B------:R-:W-:Y:S02]  /*1310*/  SHF.L.U32 R120, R8, 0x10, RZ ;  /* 0x0000001008787819 */ /* 0x000fe400000006ff */
[----:B----4-:R-:W-:Y:S01]  /*1320*/  SHF.L.U32 R123, R124, 0x10, RZ ;  /* 0x000000107c7b7819 */ /* 0x010fe200000006ff */
[C---:B------:R-:W-:Y:S01]  /*1330*/  FADD.FTZ R163, -R134.reuse, R163 ;  /* 0x000000a386a37221 */ /* 0x040fe20000010100 */
[----:B-1----:R-:W-:Y:S01]  /*1340*/  FADD.FTZ R165, -R134, R173 ;  /* 0x000000ad86a57221 */ /* 0x002fe20000010100 */
[----:B------:R-:W-:-:S02]  /*1350*/  PRMT R176, R122, 0x7632, R176 ;  /* 0x000076327ab07816 */ /* 0x000fc400000000b0 */
[-C--:B------:R-:W-:Y:S01]  /*1360*/  FMUL.FTZ R164, R120, R123.reuse ;  /* 0x0000007b78a47220 */ /* 0x080fe20000410000 */
[----:B------:R-:W-:Y:S01]  /*1370*/  FADD.FTZ R56, R56, R123 ;  /* 0x0000007b38387221 */ /* 0x000fe20000010000 */
[----:B------:R-:W-:Y:S01]  /*1380*/  FFMA.FTZ R32, R161, R123, R32 ;  /* 0x0000007ba1207223 */ /* 0x000fe20000010020 */
[----:B------:R-:W-:Y:S01]  /*1390*/  SHF.L.U32 R123, R169, 0x10, RZ ;  /* 0x00000010a97b7819 */ /* 0x000fe200000006ff */
[----:B------:R-:W-:Y:S01]  /*13a0*/  FMUL.FTZ R163, R138, R163 ;  /* 0x000000a38aa37220 */ /* 0x000fe20000410000 */
[C---:B------:R-:W-:Y:S01]  /*13b0*/  PRMT R122, R125.reuse, 0x7632, R122 ;  /* 0x000076327d7a7816 */ /* 0x040fe2000000007a */
[----:B------:R-:W-:Y:S01]  /*13c0*/  IMAD.U32 R125, R125, 0x10000, RZ ;  /* 0x000100007d7d7824 */ /* 0x000fe200078e00ff */
[----:B------:R-:W-:Y:S01]  /*13d0*/  SHF.L.U32 R167, R126, 0x10, RZ ;  /* 0x000000107ea77819 */ /* 0x000fe200000006ff */
[----:B------:R-:W-:Y:S01]  /*13e0*/  FMUL.FTZ R165, R138, R165 ;  /* 0x000000a58aa57220 */ /* 0x000fe20000410000 */
[----:B------:R-:W-:Y:S01]  /*13f0*/  PRMT R171, R121, 0x7632, R171 ;  /* 0x0000763279ab7816 */ /* 0x000fe200000000ab */
[----:B------:R-:W-:Y:S01]  /*1400*/  FADD.FTZ R175, -R134, R175 ;  /* 0x000000af86af7221 */ /* 0x000fe20000010100 */
[----:B------:R-:W-:Y:S01]  /*1410*/  PRMT R120, R8, 0x7632, R120 ;  /* 0x0000763208787816 */ /* 0x000fe20000000078 */
[----:B------:R-:W-:Y:S01]  /*1420*/  FADD.FTZ R123, -R134, R123 ;  /* 0x0000007b867b7221 */ /* 0x000fe20000010100 */
[----:B------:R-:W-:-:S02]  /*1430*/  PRMT R121, R124, 0x7632, R121 ;  /* 0x000076327c797816 */ /* 0x000fc40000000079 */
[----:B------:R-:W-:Y:S01]  /*1440*/  PRMT R124, R126, 0x7632, R124 ;  /* 0x000076327e7c7816 */ /* 0x000fe2000000007c */
[-C--:B------:R-:W-:Y:S01]  /*1450*/  FMUL.FTZ R166, R166, R125.reuse ;  /* 0x0000007da6a67220 */ /* 0x080fe20000410000 */
[C---:B------:R-:W-:Y:S01]  /*1460*/  PRMT R126, R127.reuse, 0x7632, R126 ;  /* 0x000076327f7e7816 */ /* 0x040fe2000000007e */
[----:B------:R-:W-:Y:S01]  /*1470*/  FADD.FTZ R58, R58, R125 ;  /* 0x0000007d3a3a7221 */ /* 0x000fe20000010000 */
[----:B------:R-:W-:Y:S01]  /*1480*/  SHF.L.U32 R127, R127, 0x10, RZ ;  /* 0x000000107f7f7819 */ /* 0x000fe200000006ff */
[----:B------:R-:W-:Y:S01]  /*1490*/  FFMA.FTZ R34, R163, R125, R34 ;  /* 0x0000007da3227223 */ /* 0x000fe20000010022 */
[-C--:B------:R-:W-:Y:S01]  /*14a0*/  FMUL.FTZ R168, R168, R167.reuse ;  /* 0x000000a7a8a87220 */ /* 0x080fe20000410000 */
[----:B------:R-:W-:Y:S01]  /*14b0*/  FADD.FTZ R60, R60, R167 ;  /* 0x000000a73c3c7221 */ /* 0x000fe20000010000 */
[----:B------:R-:W-:Y:S01]  /*14c0*/  FFMA.FTZ R36, R165, R167, R36 ;  /* 0x000000a7a5247223 */ /* 0x000fe20000010024 */
[----:B------:R-:W-:Y:S01]  /*14d0*/  SHF.L.U32 R169, R120, 0x10, RZ ;  /* 0x0000001078a97819 */ /* 0x000fe200000006ff */
[C---:B------:R-:W-:Y:S01]  /*14e0*/  FMUL.FTZ R167, R138.reuse, R175 ;  /* 0x000000af8aa77220 */ /* 0x040fe20000410000 */
[----:B------:R-:W-:Y:S01]  /*14f0*/  IMAD.U32 R125, R171, 0x10000, RZ ;  /* 0x00010000ab7d7824 */ /* 0x000fe200078e00ff */
[----:B------:R-:W-:Y:S01]  /*1500*/  SHF.L.U32 R120, R121, 0x10, RZ ;  /* 0x0000001079787819 */ /* 0x000fe200000006ff */
[----:B------:R-:W-:Y:S01]  /*1510*/  FMUL.FTZ R172, R138, R123 ;  /* 0x0000007b8aac7220 */ /* 0x000fe20000410000 */
[-C--:B------:R-:W-:Y:S01]  /*1520*/  FMUL.FTZ R170, R170, R127.reuse ;  /* 0x0000007faaaa7220 */ /* 0x080fe20000410000 */
[----:B------:R-:W-:Y:S01]  /*1530*/  FADD.FTZ R62, R62, R127 ;  /* 0x0000007f3e3e7221 */ /* 0x000fe20000010000 */
[----:B------:R-:W-:Y:S01]  /*1540*/  FFMA.FTZ R38, R167, R127, R38 ;  /* 0x0000007fa7267223 */ /* 0x000fe20000010026 */
[----:B------:R-:W-:Y:S01]  /*1550*/  FADD.FTZ R125, -R134, R125 ;  /* 0x0000007d867d7221 */ /* 0x000fe20000010100 */
[----:B------:R-:W-:Y:S01]  /*1560*/  SHF.L.U32 R123, R176, 0x10, RZ ;  /* 0x00000010b07b7819 */ /* 0x000fe200000006ff */
[-C--:B------:R-:W-:Y:S01]  /*1570*/  FMUL.FTZ R169, R169, R120.reuse ;  /* 0x00000078a9a97220 */ /* 0x080fe20000410000 */
[----:B------:R-:W-:Y:S01]  /*1580*/  PRMT R127, R9, 0x7632, R127 ;  /* 0x00007632097f7816 */ /* 0x000fe2000000007f */
[----:B------:R-:W-:Y:S01]  /*1590*/  FADD.FTZ R57, R57, R120 ;  /* 0x0000007839397221 */ /* 0x000fe20000010000 */
[----:B------:R-:W-:Y:S01]  /*15a0*/  FFMA.FTZ R33, R172, R120, R33 ;  /* 0x00000078ac217223 */ /* 0x000fe20000010021 */
[----:B------:R-:W-:Y:S01]  /*15b0*/  FADD.FTZ R120, R201, R164 ;  /* 0x000000a4c9787221 */ /* 0x000fe20000010000 */
[----:B------:R-:W-:Y:S01]  /*15c0*/  FFMA.FTZ R121, R161, R164, R202 ;  /* 0x000000a4a1797223 */ /* 0x000fe200000100ca */
[----:B------:R-:W-:Y:S01]  /*15d0*/  FMUL.FTZ R174, R138, R125 ;  /* 0x0000007d8aae7220 */ /* 0x000fe20000410000 */
[----:B------:R-:W-:Y:S01]  /*15e0*/  SHF.L.U32 R171, R127, 0x10, RZ ;  /* 0x000000107fab7819 */ /* 0x000fe200000006ff */
[----:B------:R-:W-:Y:S01]  /*15f0*/  FADD.FTZ R125, -R134, R123 ;  /* 0x0000007b867d7221 */ /* 0x000fe20000010100 */
[----:B------:R-:W-:Y:S01]  /*1600*/  SHF.L.U32 R122, R122, 0x10, RZ ;  /* 0x000000107a7a7819 */ /* 0x000fe200000006ff */
[----:B------:R-:W-:Y:S01]  /*1610*/  FADD.FTZ R123, R120, R169 ;  /* 0x000000a9787b7221 */ /* 0x000fe20000010000 */
[----:B------:R-:W-:Y:S01]  /*1620*/  FFMA.FTZ R120, R172, R169, R121 ;  /* 0x000000a9ac787223 */ /* 0x000fe20000010079 */
[----:B------:R-:W-:-:S02]  /*1630*/  PRMT R173, R10, 0x7632, R173 ;  /* 0x000076320aad7816 */ /* 0x000fc400000000ad */
[-C--:B------:R-:W-:Y:S01]  /*1640*/  FMUL.FTZ R171, R171, R122.reuse ;  /* 0x0000007aabab7220 */ /* 0x080fe20000410000 */
[----:B------:R-:W-:Y:S01]  /*1650*/  FADD.FTZ R59, R59, R122 ;  /* 0x0000007a3b3b7221 */ /* 0x000fe20000010000 */
[----:B------:R-:W-:Y:S01]  /*1660*/  FFMA.FTZ R35, R174, R122, R35 ;  /* 0x0000007aae237223 */ /* 0x000fe20000010023 */
[----:B------:R-:W-:Y:S01]  /*1670*/  FADD.FTZ R122, R123, R166 ;  /* 0x000000a67b7a7221 */ /* 0x000fe20000010000 */
[----:B------:R-:W-:Y:S01]  /*1680*/  FFMA.FTZ R121, R163, R166, R120 ;  /* 0x000000a6a3797223 */ /* 0x000fe20000010078 */
[----:B------:R-:W-:Y:S02]  /*1690*/  IMAD.U32 R173, R173, 0x10000, RZ ;  /* 0x00010000adad7824 */ /* 0x000fe400078e00ff */
[----:B------:R-:W-:Y:S02]  /*16a0*/  IMAD.U32 R124, R124, 0x10000, RZ ;  /* 0x000100007c7c7824 */ /* 0x000fe400078e00ff */
        /* <DEDUP_REMOVED lines=23> */
.L_x_766:
[----:B------:R-:W-:Y:S05]  /*1820*/  BSYNC.RECONVERGENT B1 ;  /* 0x0000000000017941 */ /* 0x000fea0003800200 */
.L_x_765:
[----:B------:R-:W-:Y:S05]  /*1830*/  @!P3 BRA `(.L_x_767) ;  /* 0x0000000800a0b947 */ /* 0x000fea0003800000 */
[----:B------:R-:W0:Y:S08]  /*1840*/  LDC.64 R120, c[0x0][0x3a8] ;  /* 0x0000ea00ff787b82 */ /* 0x000e300000000a00 */
[----:B------:R-:W1:Y:S01]  /*1850*/  LDC.64 R124, c[0x0][0x428] ;  /* 0x00010a00ff7c7b82 */ /* 0x000e620000000a00 */
[----:B------:R-:W-:-:S07]  /*1860*/  ISETP.NE.U32.AND P0, PT, RZ, UR12, PT ;  /* 0x0000000cff007c0c */ /* 0x000fce000bf05070 */
[----:B------:R-:W2:Y:S01]  /*1870*/  LDC.64 R180, c[0x0][0x3b0] ;  /* 0x0000ec00ffb47b82 */ /* 0x000ea20000000a00 */
[----:B0-----:R-:W-:-:S06]  /*1880*/  IMAD.WIDE.U32 R120, R136, 0x10, R120 ;  /* 0x0000001088787825 */ /* 0x001fcc00078e0078 */
[----:B------:R-:W3:Y:S01]  /*1890*/  LDG.E.128 R120, desc[UR10][R120.64] ;  /* 0x0000000a78787981 */ /* 0x000ee2000c1e1d00 */
[----:B-1----:R-:W-:Y:S01]  /*18a0*/  IMAD.WIDE.U32 R124, R137, 0x10, R124 ;  /* 0x00000010897c7825 */ /* 0x002fe200078e007c */
[----:B------:R-:W-:-:S05]  /*18b0*/  ISETP.NE.AND.EX P0, PT, RZ, UR13, PT, P0 ;  /* 0x0000000dff007c0c */ /* 0x000fca000bf05300 */
[----:B------:R-:W4:Y:S08]  /*18c0*/  LDG.E.128 R124, desc[UR10][R124.64] ;  /* 0x0000000a7c7c7981 */ /* 0x000f30000c1e1d00 */
[----:B------:R-:W0:Y:S02]  /*18d0*/  @P0 LDC.64 R132, c[0x0][0x438] ;  /* 0x00010e00ff840b82 */ /* 0x000e240000000a00 */
[----:B0-----:R-:W-:-:S04]  /*18e0*/  @P0 IMAD.WIDE.U32 R136, R136, 0x10, R132 ;  /* 0x0000001088880825 */ /* 0x001fc800078e0084 */
[----:B--2---:R-:W-:Y:S01]  /*18f0*/  IMAD.WIDE.U32 R132, R135, 0x8, R180 ;  /* 0x0000000887847825 */ /* 0x004fe200078e00b4 */
[----:B------:R0:W5:Y:S05]  /*1900*/  @P0 LDG.E.128 R104, desc[UR10][R136.64] ;  /* 0x0000000a88680981 */ /* 0x00016a000c1e1d00 */
[----:B------:R-:W5:Y:S01]  /*1910*/  LDG.E.64 R132, desc[UR10][R132.64] ;  /* 0x0000000a84847981 */ /* 0x000f62000c1e1b00 */
[C---:B------:R-:W-:Y:S02]  /*1920*/  PRMT R187, R17.reuse, 0x7632, R187 ;  /* 0x0000763211bb7816 */ /* 0x040fe400000000bb */
[----:B------:R-:W-:Y:S02]  /*1930*/  SHF.L.U32 R182, R17, 0x10, RZ ;  /* 0x0000001011b67819 */ /* 0x000fe400000006ff */
[----:B------:R-:W-:-:S02]  /*1940*/  SHF.L.U32 R187, R187, 0x10, RZ ;  /* 0x00000010bbbb7819 */ /* 0x000fc400000006ff */
[C---:B------:R-:W-:Y:S02]  /*1950*/  SHF.L.U32 R184, R18.reuse, 0x10, RZ ;  /* 0x0000001012b87819 */ /* 0x040fe400000006ff */
[----:B------:R-:W-:Y:S02]  /*1960*/  PRMT R189, R18, 0x7632, R189 ;  /* 0x0000763212bd7816 */ /* 0x000fe400000000bd */
[----:B------:R-:W-:Y:S02]  /*1970*/  SHF.L.U32 R186, R19, 0x10, RZ ;  /* 0x0000001013ba7819 */ /* 0x000fe400000006ff */
[----:B------:R-:W-:Y:S02]  /*1980*/  SHF.L.U32 R189, R189, 0x10, RZ ;  /* 0x00000010bdbd7819 */ /* 0x000fe400000006ff */
[C---:B---3--:R-:W-:Y:S02]  /*1990*/  PRMT R135, R120.reuse, 0x7632, R135 ;  /* 0x0000763278877816 */ /* 0x048fe40000000087 */
[----:B------:R-:W-:-:S02]  /*19a0*/  SHF.L.U32 R177, R120, 0x10, RZ ;  /* 0x0000001078b17819 */ /* 0x000fc400000006ff */
[C---:B------:R-:W-:Y:S02]  /*19b0*/  PRMT R120, R121.reuse, 0x7632, R120 ;  /* 0x0000763279787816 */ /* 0x040fe40000000078 */
[----:B------:R-:W-:Y:S01]  /*19c0*/  SHF.L.U32 R121, R121, 0x10, RZ ;  /* 0x0000001079797819 */ /* 0x000fe200000006ff */
[----:B------:R-:W-:Y:S01]  /*19d0*/  FADD.FTZ R177, -R134, R177 ;  /* 0x000000b186b17221 */ /* 0x000fe20000010100 */
[C---:B------:R-:W-:Y:S02]  /*19e0*/  PRMT R180, R122.reuse, 0x7632, R180 ;  /* 0x000076327ab47816 */ /* 0x040fe400000000b4 */
[----:B------:R-:W-:Y:S01]  /*19f0*/  SHF.L.U32 R181, R122, 0x10, RZ ;  /* 0x000000107ab57819 */ /* 0x000fe200000006ff */
[----:B------:R-:W-:Y:S01]  /*1a00*/  FADD.FTZ R179, -R134, R121 ;  /* 0x0000007986b37221 */ /* 0x000fe20000010100 */
[C---:B------:R-:W-:Y:S01]  /*1a10*/  PRMT R122, R123.reuse, 0x7632, R122 ;  /* 0x000076327b7a7816 */ /* 0x040fe2000000007a */
[----:B------:R-:W-:Y:S01]  /*1a20*/  IMAD.U32 R123, R123, 0x10000, RZ ;  /* 0x000100007b7b7824 */ /* 0x000fe200078e00ff */
[----:B------:R-:W-:Y:S01]  /*1a30*/  SHF.L.U32 R121, R120, 0x10, RZ ;  /* 0x0000001078797819 */ /* 0x000fe200000006ff */
[----:B------:R-:W-:Y:S01]  /*1a40*/  FMUL.FTZ R177, R138, R177 ;  /* 0x000000b18ab17220 */ /* 0x000fe20000410000 */
[----:B------:R-:W-:Y:S01]  /*1a50*/  SHF.L.U32 R135, R135, 0x10, RZ ;  /* 0x0000001087877819 */ /* 0x000fe200000006ff */
[----:B------:R-:W-:-:S02]  /*1a60*/  IMAD.U32 R185, R122, 0x10000, RZ ;  /* 0x000100007ab97824 */ /* 0x000fc400078e00ff */
[----:B------:R-:W-:Y:S01]  /*1a70*/  FADD.FTZ R183, -R134, R123 ;  /* 0x0000007b86b77221 */ /* 0x000fe20000010100 */
[----:B0-----:R-:W-:Y:S01]  /*1a80*/  SHF.L.U32 R137, R180, 0x10, RZ ;  /* 0x00000010b4897819 */ /* 0x001fe200000006ff */
[C---:B------:R-:W-:Y:S01]  /*1a90*/  FADD.FTZ R123, -R134.reuse, R121 ;  /* 0x00000079867b7221 */ /* 0x040fe20000010100 */
[----:B------:R-:W-:Y:S01]  /*1aa0*/  FADD.FTZ R203, -R134, R185 ;  /* 0x000000b986cb7221 */ /* 0x000fe20000010100 */
[----:B----4-:R-:W-:Y:S01]  /*1ab0*/  PRMT R120, R124, 0x7632, R120 ;  /* 0x000076327c787816 */ /* 0x010fe20000000078 */
[----:B------:R-:W-:Y:S01]  /*1ac0*/  FADD.FTZ R135, -R134, R135 ;  /* 0x0000008786877221 */ /* 0x000fe20000010100 */
[----:B------:R-:W-:Y:S01]  /*1ad0*/  PRMT R185, R16, 0x7632, R185 ;  /* 0x0000763210b97816 */ /* 0x000fe200000000b9 */
[----:B------:R-:W-:Y:S01]  /*1ae0*/  FMUL.FTZ R190, R138, R123 ;  /* 0x0000007b8abe7220 */ /* 0x000fe20000410000 */
[----:B------:R-:W-:Y:S01]  /*1af0*/  SHF.L.U32 R180, R16, 0x10, RZ ;  /* 0x0000001010b47819 */ /* 0x000fe200000006ff */
[----:B------:R-:W-:Y:S01]  /*1b00*/  FMUL.FTZ R188, R138, R135 ;  /* 0x000000878abc7220 */ /* 0x000fe20000410000 */
[----:B------:R-:W-:Y:S01]  /*1b10*/  SHF.L.U32 R121, R124, 0x10, RZ ;  /* 0x000000107c797819 */ /* 0x000fe200000006ff */
[----:B------:R-:W-:Y:S01]  /*1b20*/  IMAD.U32 R185, R185, 0x10000, RZ ;  /* 0x00010000b9b97824 */ /* 0x000fe200078e00ff */
[----:B------:R-:W-:Y:S01]  /*1b30*/  SHF.L.U32 R120, R120, 0x10, RZ ;  /* 0x0000001078787819 */ /* 0x000fe200000006ff */
[----:B------:R-:W-:Y:S01]  /*1b40*/  FMUL.FTZ R179, R138, R179 ;  /* 0x000000b38ab37220 */ /* 0x000fe20000410000 */
[C---:B------:R-:W-:Y:S01]  /*1b50*/  PRMT R122, R125.reuse, 0x7632, R122 ;  /* 0x000076327d7a7816 */ /* 0x040fe2000000007a */
[-C--:B------:R-:W-:Y:S01]  /*1b60*/  FMUL.FTZ R180, R180, R121.reuse ;  /* 0x00000079b4b47220 */ /* 0x080fe20000410000 */
[----:B------:R-:W-:Y:S01]  /*1b70*/  SHF.L.U32 R125, R125, 0x10, RZ ;  /* 0x000000107d7d7819 */ /* 0x000fe200000006ff */
        /* <DEDUP_REMOVED lines=11> */
[----:B------:R-:W-:Y:S01]  /*1c30*/  FADD.FTZ R199, -R134, R137 ;  /* 0x0000008986c77221 */ /* 0x000fe20000010100 */
[----:B------:R-:W-:Y:S01]  /*1c40*/  PRMT R124, R126, 0x7632, R124 ;  /* 0x000076327e7c7816 */ /* 0x000fe2000000007c */
[-C--:B------:R-:W-:Y:S01]  /*1c50*/  FMUL.FTZ R187, R187, R122.reuse ;  /* 0x0000007abbbb7220 */ /* 0x080fe20000410000 */
[----:B------:R-:W-:Y:S01]  /*1c60*/  FADD.FTZ R67, R67, R122 ;  /* 0x0000007a43437221 */ /* 0x000fe20000010000 */
[----:B------:R-:W-:Y:S01]  /*1c70*/  FFMA.FTZ R43, R190, R122, R43 ;  /* 0x0000007abe2b7223 */ /* 0x000fe2000001002b */
[----:B------:R-:W-:Y:S01]  /*1c80*/  FADD.FTZ R181, -R134, R181 ;  /* 0x000000b586b57221 */ /* 0x000fe20000010100 */
[----:B------:R-:W-:-:S02]  /*1c90*/  IMAD.U32 R137, R126, 0x10000, RZ ;  /* 0x000100007e897824 */ /* 0x000fc400078e00ff */
[----:B------:R-:W-:Y:S01]  /*1ca0*/  FADD.FTZ R122, R123, R182 ;  /* 0x000000b67b7a7221 */ /* 0x000fe20000010000 */
[----:B------:R-:W-:Y:S01]  /*1cb0*/  FFMA.FTZ R121, R179, R182, R120 ;  /* 0x000000b6b3797223 */ /* 0x000fe20000010078 */
[----:B------:R-:W-:Y:S01]  /*1cc0*/  FMUL.FTZ R181, R138, R181 ;  /* 0x000000b58ab57220 */ /* 0x000fe20000410000 */
[----:B------:R-:W-:Y:S01]  /*1cd0*/  FMUL.FTZ R184, R184, R137 ;  /* 0x00000089b8b87220 */ /* 0x000fe20000410000 */
[----:B------:R-:W-:Y:S02]  /*1ce0*/  IMAD.U32 R124, R124, 0x10000, RZ ;  /* 0x000100007c7c7824 */ /* 0x000fe400078e00ff */
[----:B------:R-:W-:Y:S01]  /*1cf0*/  FADD.FTZ R123, R122, R187 ;  /* 0x000000bb7a7b7221 */ /* 0x000fe20000010000 */
[----:B------:R-:W-:Y:S01]  /*1d00*/  FFMA.FTZ R120, R190, R187, R121 ;  /* 0x000000bbbe787223 */ /* 0x000fe20000010079 */
[----:B------:R-:W-:Y:S01]  /*1d10*/  PRMT R126, R127, 0x7632, R126 ;  /* 0x000076327f7e7816 */ /* 0x000fe2000000007e */
[--C-:B------:R-:W-:Y:S01]  /*1d20*/  FADD.FTZ R66, R66, R125.reuse ;  /* 0x0000007d42427221 */ /* 0x100fe20000010000 */
[----:B------:R-:W-:Y:S01]  /*1d30*/  FFMA.FTZ R42, R179, R125, R42 ;  /* 0x0000007db32a7223 */ /* 0x000fe2000001002a */
[----:B------:R-:W-:Y:S01]  /*1d40*/  SHF.L.U32 R127, R127, 0x10, RZ ;  /* 0x000000107f7f7819 */ /* 0x000fe200000006ff */
[----:B------:R-:W-:Y:S01]  /*1d50*/  FMUL.FTZ R189, R189, R124 ;  /* 0x0000007cbdbd7220 */ /* 0x000fe20000410000 */
[----:B------:R-:W-:Y:S01]  /*1d60*/  PRMT R125, R19, 0x7632, R125 ;  /* 0x00007632137d7816 */ /* 0x000fe2000000007d */
[C---:B------:R-:W-:Y:S01]  /*1d70*/  FMUL.FTZ R192, R138.reuse, R199 ;  /* 0x000000c78ac07220 */ /* 0x040fe20000410000 */
        /* <DEDUP_REMOVED lines=23> */
.L_x_762:
[----:B------:R-:W0:Y:S01]  /*1ef0*/  LDC R143, c[0x0][0x388] ;  /* 0x0000e200ff8f7b82 */ /* 0x000e220000000800 */
[----:B-----5:R-:W-:Y:S01]  /*1f00*/  ISETP.GE.AND P4, PT, R2, 0x1, PT ;  /* 0x000000010200780c */ /* 0x020fe20003f86270 */
[----:B------:R-:W-:Y:S01]  /*1f10*/  UISETP.NE.U32.AND UP0, UPT, UR12, URZ, UPT ;  /* 0x000000ff0c00728c */ /* 0x000fe2000bf05070 */
[----:B------:R-:W-:-:S03]  /*1f20*/  HFMA2 R203, -RZ, RZ, 0, 0 ;  /* 0x00000000ffcb7431 */ /* 0x000fc600000001ff */
[----:B------:R-:W-:-:S08]  /*1f30*/  UISETP.NE.AND.EX UP0, UPT, UR13, URZ, UPT, UP0 ;  /* 0x000000ff0d00728c */ /* 0x000fd0000bf05300 */
[----:B------:R-:W-:Y:S01]  /*1f40*/  @P4 IADD3 R120, PT, PT, R2, -0x1, RZ ;  /* 0xffffffff02784810 */ /* 0x000fe20007ffe0ff */
[----:B0-----:R-:W-:-:S04]  /*1f50*/  IMAD R0, R140, R143, RZ ;  /* 0x0000008f8c007224 */ /* 0x001fc800078e02ff */
[----:B------:R-:W-:Y:S01]  /*1f60*/  @P4 IMAD R120, R120, R143, RZ ;  /* 0x0000008f78784224 */ /* 0x000fe200078e02ff */
[----:B------:R-:W-:-:S04]  /*1f70*/  SHF.R.S32.HI R121, RZ, 0x1f, R0 ;  /* 0x0000001fff797819 */ /* 0x000fc80000011400 */
[----:B------:R-:W-:Y:S02]  /*1f80*/  @P4 SHF.R.S32.HI R123, RZ, 0x1f, R120 ;  /* 0x0000001fff7b4819 */ /* 0x000fe40000011478 */
[----:B------:R-:W-:Y:S02]  /*1f90*/  LEA.HI R121, R121, R0, RZ, 0x3 ;  /* 0x0000000079797211 */ /* 0x000fe400078f18ff */
[----:B------:R-:W-:Y:S02]  /*1fa0*/  @P4 LEA.HI R123, R123, R120, RZ, 0x3 ;  /* 0x000000787b7b4211 */ /* 0x000fe400078f18ff */
[-C--:B------:R-:W-:Y:S02]  /*1fb0*/  LEA.HI.SX32 R0, R121, R134.reuse, 0x1d ;  /* 0x0000008679007211 */ /* 0x080fe400078feaff */
[----:B------:R-:W-:-:S03]  /*1fc0*/  @P4 LEA.HI.SX32 R203, R123, R134, 0x1d ;  /* 0x000000867bcb4211 */ /* 0x000fc600078feaff */
[----:B------:R-:W-:Y:S01]  /*1fd0*/  IMAD.MOV.U32 R201, RZ, RZ, R0 ;  /* 0x000000ffffc97224 */ /* 0x000fe200078e0000 */
[----:B------:R-:W-:Y:S06]  /*1fe0*/  BRA.U UP0, `(.L_x_768) ;  /* 0x0000000100487547 */ /* 0x000fec000b800000 */
[C---:B------:R-:W-:Y:S02]  /*1ff0*/  ISETP.GE.U32.AND P1, PT, R141.reuse, 0x80, PT ;  /* 0x000000808d00780c */ /* 0x040fe40003f26070 */
[----:B------:R-:W-:-:S11]  /*2000*/  ISETP.GE.U32.AND P2, PT, R141, 0x100, PT ;  /* 0x000001008d00780c */ /* 0x000fd60003f46070 */
[----:B------:R-:W0:Y:S08]  /*2010*/  @P1 LDC.64 R122, c[0x0][0x3b0] ;  /* 0x0000ec00ff7a1b82 */ /* 0x000e300000000a00 */
[----:B------:R-:W1:Y:S01]  /*2020*/  @P2 LDC.64 R120, c[0x0][0x3b0] ;  /* 0x0000ec00ff782b82 */ /* 0x000e620000000a00 */
[C---:B0-----:R-:W-:Y:S01]  /*2030*/  @P1 IMAD.WIDE.U32 R122, R203.reuse, 0x8, R122 ;  /* 0x00000008cb7a1825 */ /* 0x041fe200078e007a */
[----:B------:R-:W-:-:S04]  /*2040*/  @P1 IADD3 R203, PT, PT, R203, 0x80, RZ ;  /* 0x00000080cbcb1810 */ /* 0x000fc80007ffe0ff */
[----:B------:R2:W5:Y:S01]  /*2050*/  @P1 LDG.E.64 R130, desc[UR10][R122.64] ;  /* 0x0000000a7a821981 */ /* 0x000562000c1e1b00 */
[----:B-1----:R-:W-:-:S05]  /*2060*/  @P2 IMAD.WIDE.U32 R120, R203, 0x8, R120 ;  /* 0x00000008cb782825 */ /* 0x002fca00078e0078 */
[----:B------:R2:W5:Y:S01]  /*2070*/  @P2 LDG.E.64 R128, desc[UR10][R120.64] ;  /* 0x0000000a78802981 */ /* 0x000562000c1e1b00 */
[----:B------:R-:W-:Y:S02]  /*2080*/  ISETP.GE.U32.AND P3, PT, R141, 0x180, PT ;  /* 0x000001808d00780c */ /* 0x000fe40003f66070 */
[----:B------:R-:W-:Y:S02]  /*2090*/  MOV R201, RZ ;  /* 0x000000ff00c97202 */ /* 0x000fe40000000f00 */
[----:B------:R-:W-:Y:S02]  /*20a0*/  MOV R202, RZ ;  /* 0x000000ff00ca7202 */ /* 0x000fe40000000f00 */
[----:B------:R-:W-:-:S07]  /*20b0*/  @P2 IADD3 R203, PT, PT, R203, 0x80, RZ ;  /* 0x00000080cbcb2810 */ /* 0x000fce0007ffe0ff */
[----:B--2---:R-:W-:Y:S05]  /*20c0*/  @!P3 BRA `(.L_x_767) ;  /* 0x00000000007cb947 */ /* 0x004fea0003800000 */
[----:B------:R-:W0:Y:S02]  /*20d0*/  LDC.64 R120, c[0x0][0x3b0] ;  /* 0x0000ec00ff787b82 */ /* 0x000e240000000a00 */
[----:B0-----:R-:W-:-:S05]  /*20e0*/  IMAD.WIDE.U32 R120, R203, 0x8, R120 ;  /* 0x00000008cb787825 */ /* 0x001fca00078e0078 */
[----:B------:R1:W5:Y:S01]  /*20f0*/  LDG.E.64 R132, desc[UR10][R120.64] ;  /* 0x0000000a78847981 */ /* 0x000362000c1e1b00 */
[----:B------:R-:W-:Y:S05]  /*2100*/  BRA `(.L_x_767) ;  /* 0x00000000006c7947 */ /* 0x000fea0003800000 */
.L_x_768:
[C---:B------:R-:W-:Y:S02]  /*2110*/  ISETP.GE.U32.AND P1, PT, R141.reuse, 0x80, PT ;  /* 0x000000808d00780c */ /* 0x040fe40003f26070 */
[C---:B------:R-:W-:Y:S02]  /*2120*/  ISETP.GE.U32.AND P2, PT, R141.reuse, 0x100, PT ;  /* 0x000001008d00780c */ /* 0x040fe40003f46070 */
[----:B------:R-:W-:-:S09]  /*2130*/  ISETP.GE.U32.AND P3, PT, R141, 0x180, PT ;  /* 0x000001808d00780c */ /* 0x000fd20003f66070 */
[----:B------:R-:W0:Y:S08]  /*2140*/  @P1 LDC.64 R126, c[0x0][0x438] ;  /* 0x00010e00ff7e1b82 */ /* 0x000e300000000a00 */
[----:B------:R-:W1:Y:S08]  /*2150*/  @P1 LDC.64 R124, c[0x0][0x3b0] ;  /* 0x0000ec00ff7c1b82 */ /* 0x000e700000000a00 */
[----:B------:R-:W2:Y:S08]  /*2160*/  @P2 LDC.64 R136, c[0x0][0x3b0] ;  /* 0x0000ec00ff882b82 */ /* 0x000eb00000000a00 */
[----:B------:R-:W3:Y:S01]  /*2170*/  @P2 LDC.64 R134, c[0x0][0x438] ;  /* 0x00010e00ff862b82 */ /* 0x000ee20000000a00 */
[C---:B0-----:R-:W-:Y:S01]  /*2180*/  @P1 IMAD.WIDE.U32 R126, R201.reuse, 0x10, R126 ;  /* 0x00000010c97e1825 */ /* 0x041fe200078e007e */
[----:B------:R-:W-:-:S04]  /*2190*/  @P1 IADD3 R201, PT, PT, R201, 0x80, RZ ;  /* 0x00000080c9c91810 */ /* 0x000fc80007ffe0ff */
[----:B------:R0:W5:Y:S02]  /*21a0*/  @P1 LDG.E.128 R96, desc[UR10][R126.64] ;  /* 0x0000000a7e601981 */ /* 0x000164000c1e1d00 */
[----:B------:R-:W4:Y:S01]  /*21b0*/  @P3 LDC.64 R122, c[0x0][0x3b0] ;  /* 0x0000ec00ff7a3b82 */ /* 0x000f220000000a00 */
[----:B-1----:R-:W-:-:S04]  /*21c0*/  @P1 IMAD.WIDE.U32 R124, R203, 0x8, R124 ;  /* 0x00000008cb7c1825 */ /* 0x002fc800078e007c */
[----:B------:R-:W-:Y:S01]  /*21d0*/  @P1 VIADD R203, R203, 0x80 ;  /* 0x00000080cbcb1836 */ /* 0x000fe20000000000 */
[----:B------:R0:W5:Y:S02]  /*21e0*/  @P1 LDG.E.64 R130, desc[UR10][R124.64] ;  /* 0x0000000a7c821981 */ /* 0x000164000c1e1b00 */
[----:B------:R-:W1:Y:S01]  /*21f0*/  @P3 LDC.64 R120, c[0x0][0x438] ;  /* 0x00010e00ff783b82 */ /* 0x000e620000000a00 */
[C---:B--2---:R-:W-:Y:S01]  /*2200*/  @P2 IMAD.WIDE.U32 R136, R203.reuse, 0x8, R136 ;  /* 0x00000008cb882825 */ /* 0x044fe200078e0088 */
[----:B------:R-:W-:-:S04]  /*2210*/  @P2 IADD3 R203, PT, PT, R203, 0x80, RZ ;  /* 0x00000080cbcb2810 */ /* 0x000fc80007ffe0ff */
[----:B------:R0:W5:Y:S01]  /*2220*/  @P2 LDG.E.64 R128, desc[UR10][R136.64] ;  /* 0x0000000a88802981 */ /* 0x000162000c1e1b00 */
[C---:B---3--:R-:W-:Y:S01]  /*2230*/  @P2 IMAD.WIDE.U32 R134, R201.reuse, 0x10, R134 ;  /* 0x00000010c9862825 */ /* 0x048fe200078e0086 */
[----:B------:R-:W-:-:S04]  /*2240*/  @P2 IADD3 R201, PT, PT, R201, 0x80, RZ ;  /* 0x00000080c9c92810 */ /* 0x000fc80007ffe0ff */
[----:B------:R0:W5:Y:S01]  /*2250*/  @P2 LDG.E.128 R100, desc[UR10][R134.64] ;  /* 0x0000000a86642981 */ /* 0x000162000c1e1d00 */
[----:B----4-:R-:W-:-:S05]  /*2260*/  @P3 IMAD.WIDE.U32 R122, R203, 0x8, R122 ;  /* 0x00000008cb7a3825 */ /* 0x010fca00078e007a */
[----:B------:R0:W5:Y:S01]  /*2270*/  @P3 LDG.E.64 R132, desc[UR10][R122.64] ;  /* 0x0000000a7a843981 */ /* 0x000162000c1e1b00 */
[----:B-1----:R-:W-:-:S05]  /*2280*/  @P3 IMAD.WIDE.U32 R120, R201, 0x10, R120 ;  /* 0x00000010c9783825 */ /* 0x002fca00078e0078 */
[----:B------:R0:W5:Y:S01]  /*2290*/  @P3 LDG.E.128 R104, desc[UR10][R120.64] ;  /* 0x0000000a78683981 */ /* 0x000162000c1e1d00 */
[----:B------:R-:W-:Y:S01]  /*22a0*/  MOV R201, RZ ;  /* 0x000000ff00c97202 */ /* 0x000fe20000000f00 */
[----:B------:R-:W-:-:S07]  /*22b0*/  IMAD.MOV.U32 R202, RZ, RZ, RZ ;  /* 0x000000ffffca7224 */ /* 0x000fce00078e00ff */
.L_x_767:
[----:B----4-:R-:W-:Y:S05]  /*22c0*/  BSYNC.RECONVERGENT B0 ;  /* 0x0000000000007941 */ /* 0x010fea0003800200 */
.L_x_761:
[----:B01----:R-:W0:Y:S01]  /*22d0*/  SHFL.DOWN PT, R120, R201, 0x10, 0x1f ;  /* 0x0a001f00c9787f89 */ /* 0x003e2200000e0000 */
        /* <DEDUP_REMOVED lines=31> */
.L_x_770:
[----:B------:R-:W-:Y:S05]  /*24d0*/  BSYNC.RECONVERGENT B0 ;  /* 0x0000000000007941 */ /* 0x000fea0003800200 */
.L_x_769:
[----:B------:R-:W1:Y:S08]  /*24e0*/  S2UR UR5, SR_CgaCtaId ;  /* 0x00000000000579c3 */ /* 0x000e700000008800 */
[----:B------:R-:W-:Y:S01]  /*24f0*/  BAR.SYNC.DEFER_BLOCKING 0x0 ;  /* 0x0000000000007b1d */ /* 0x000fe20000010000 */
[----:B------:R-:W-:Y:S02]  /*2500*/  @P4 IADD3 R136, PT, PT, R2, -0x1, RZ ;  /* 0xffffffff02884810 */ /* 0x000fe40007ffe0ff */
[----:B------:R-:W-:-:S03]  /*2510*/  ISETP.NE.AND P0, PT, RZ, UR9, PT ;  /* 0x00000009ff007c0c */ /* 0x000fc6000bf05270 */
[----:B------:R-:W-:Y:S01]  /*2520*/  UMOV UR4, 0x400 ;  /* 0x0000040000047882 */ /* 0x000fe20000000000 */
[----:B------:R-:W-:Y:S01]  /*2530*/  @P4 IMAD R136, R136, R143, RZ ;  /* 0x0000008f88884224 */ /* 0x000fe200078e02ff */
        /* <DEDUP_REMOVED lines=30> */
.L_x_773:
        /* <DEDUP_REMOVED lines=8> */
[----:B-----5:R-:W-:Y:S02]  /*27a0*/  LOP3.LUT P5, RZ, R130, 0xff, RZ, 0xc0, !PT ;  /* 0x000000ff82ff7812 */ /* 0x020fe400078ac0ff */
[----:B------:R-:W-:Y:S02]  /*27b0*/  CS2R R122, SRZ ;  /* 0x00000000007a7805 */ /* 0x000fe4000001ff00 */
[----:B------:R-:W-:Y:S01]  /*27c0*/  ISETP.GT.AND P0, PT, R139, RZ, PT ;  /* 0x000000ff8b00720c */ /* 0x000fe20003f04270 */
[----:B------:R-:W-:-:S04]  /*27d0*/  FADD.FTZ R121, R142, -R121 ;  /* 0x800000798e797221 */ /* 0x000fc80000010000 */
[----:B------:R-:W-:-:S05]  /*27e0*/  FMUL.FTZ R121, R138, R121 ;  /* 0x000000798a797220 */ /* 0x000fca0000410000 */
[----:B------:R-:W-:Y:S02]  /*27f0*/  FSEL R121, R121, RZ, P0 ;  /* 0x000000ff79797208 */ /* 0x000fe40000000000 */
[----:B------:R-:W-:Y:S02]  /*2800*/  @P5 SHF.L.U32 R124, R4, 0x10, RZ ;  /* 0x00000010047c5819 */ /* 0x000fe400000006ff */
[----:B------:R-:W-:Y:S01]  /*2810*/  @P5 SHF.L.U32 R120, R108, 0x10, RZ ;  /* 0x000000106c785819 */ /* 0x000fe200000006ff */
[----:B------:R-:W-:-:S04]  /*2820*/  FMUL.FTZ R121, R121, UR17 ;  /* 0x0000001179797c20 */ /* 0x000fc80008410000 */
[----:B------:R-:W-:-:S04]  /*2830*/  FMUL.FTZ R121, R121, UR16 ;  /* 0x0000001079797c20 */ /* 0x000fc80008410000 */
[C---:B------:R-:W-:Y:S01]  /*2840*/  @P5 FMUL.FTZ R122, R121.reuse, R124 ;  /* 0x0000007c797a5220 */ /* 0x040fe20000410000 */
[----:B------:R-:W-:-:S04]  /*2850*/  @P5 FMUL.FTZ R123, R121, R120 ;  /* 0x00000078797b5220 */ /* 0x000fc80000410000 */
[----:B------:R-:W-:Y:S01]  /*2860*/  F2FP.BF16.F32.PACK_AB R122, RZ, R122 ;  /* 0x0000007aff7a723e */ /* 0x000fe200000010ff */
[----:B------:R-:W-:-:S03]  /*2870*/  FADD.FTZ R72, R72, R123 ;  /* 0x0000007b48487221 */ /* 0x000fc60000010000 */
[----:B------:R-:W-:-:S07]  /*2880*/  PRMT R112, R122, 0x7610, R112 ;  /* 0x000076107a707816 */ /* 0x000fce0000000070 */
.L_x_776:
[----:B------:R-:W-:Y:S05]  /*2890*/  @!P4 BRA `(.L_x_777) ;  /* 0x000000000048c947 */ /* 0x000fea0003800000 */
[----:B------:R-:W-:Y:S01]  /*28a0*/  FFMA.FTZ R120, R154, R2, R127 ;  /* 0x000000029a787223 */ /* 0x000fe2000001007f */
[----:B-----5:R-:W-:Y:S01]  /*28b0*/  LOP3.LUT P0, RZ, R130, 0xff00, RZ, 0xc0, !PT ;  /* 0x0000ff0082ff7812 */ /* 0x020fe2000780c0ff */
[----:B------:R-:W-:Y:S01]  /*28c0*/  HFMA2 R123, -RZ, RZ, 0, 0 ;  /* 0x00000000ff7b7431 */ /* 0x000fe200000001ff */
[----:B------:R-:W-:Y:S01]  /*28d0*/  ISETP.GT.AND P5, PT, R139, RZ, PT ;  /* 0x000000ff8b00720c */ /* 0x000fe20003fa4270 */
[----:B------:R-:W-:Y:S01]  /*28e0*/  FADD.FTZ R121, R155, -R120 ;  /* 0x800000789b797221 */ /* 0x000fe20000010000 */
[----:B------:R-:W-:-:S03]  /*28f0*/  IMAD.MOV.U32 R120, RZ, RZ, RZ ;  /* 0x000000ffff787224 */ /* 0x000fc600078e00ff */
[----:B------:R-:W-:-:S05]  /*2900*/  FMUL.FTZ R121, R138, R121 ;  /* 0x000000798a797220 */ /* 0x000fca0000410000 */
[----:B------:R-:W-:Y:S02]  /*2910*/  FSEL R121, R121, RZ, P5 ;  /* 0x000000ff79797208 */ /* 0x000fe40002800000 */
[----:B------:R-:W-:Y:S02]  /*2920*/  @P0 SHF.L.U32 R124, R195, 0x10, RZ ;  /* 0x00000010c37c0819 */ /* 0x000fe400000006ff */
[----:B------:R-:W-:Y:S01]  /*2930*/  @P0 PRMT R122, R108, 0x7632, R122 ;  /* 0x000076326c7a0816 */ /* 0x000fe2000000007a */
[----:B------:R-:W-:-:S03]  /*2940*/  FMUL.FTZ R121, R121, UR17 ;  /* 0x0000001179797c20 */ /* 0x000fc60008410000 */
[----:B------:R-:W-:Y:S01]  /*2950*/  @P0 SHF.L.U32 R122, R122, 0x10, RZ ;  /* 0x000000107a7a0819 */ /* 0x000fe200000006ff */
[----:B------:R-:W-:-:S04]  /*2960*/  FMUL.FTZ R121, R121, UR16 ;  /* 0x0000001079797c20 */ /* 0x000fc80008410000 */
[C---:B------:R-:W-:Y:S01]  /*2970*/  @P0 FMUL.FTZ R123, R121.reuse, R124 ;  /* 0x0000007c797b0220 */ /* 0x040fe20000410000 */
[----:B------:R-:W-:-:S04]  /*2980*/  @P0 FMUL.FTZ R120, R121, R122 ;  /* 0x0000007a79780220 */ /* 0x000fc80000410000 */
[----:B------:R-:W-:Y:S01]  /*2990*/  F2FP.BF16.F32.PACK_AB R123, RZ, R123 ;  /* 0x0000007bff7b723e */ /* 0x000fe200000010ff */
[----:B------:R-:W-:-:S03]  /*29a0*/  FADD.FTZ R73, R73, R120 ;  /* 0x0000007849497221 */ /* 0x000fc60000010000 */
[----:B------:R-:W-:-:S07]  /*29b0*/  PRMT R112, R112, 0x5410, R123 ;  /* 0x0000541070707816 */ /* 0x000fce000000007b */
.L_x_777:
[----:B------:R-:W-:Y:S05]  /*29c0*/  @!P4 BRA `(.L_x_778) ;  /* 0x000000000040c947 */ /* 0x000fea0003800000 */
[----:B------:R-:W-:Y:S01]  /*29d0*/  FFMA.FTZ R121, R149, R2, R127 ;  /* 0x0000000295797223 */ /* 0x000fe2000001007f */
[----:B-----5:R-:W-:Y:S02]  /*29e0*/  LOP3.LUT P0, RZ, R130, 0xff0000, RZ, 0xc0, !PT ;  /* 0x00ff000082ff7812 */ /* 0x020fe4000780c0ff */
[----:B------:R-:W-:Y:S02]  /*29f0*/  CS2R R122, SRZ ;  /* 0x00000000007a7805 */ /* 0x000fe4000001ff00 */
[----:B------:R-:W-:Y:S01]  /*2a00*/  ISETP.GT.AND P5, PT, R139, RZ, PT ;  /* 0x000000ff8b00720c */ /* 0x000fe20003fa4270 */
[----:B------:R-:W-:-:S04]  /*2a10*/  FADD.FTZ R121, R148, -R121 ;  /* 0x8000007994797221 */ /* 0x000fc80000010000 */
[----:B------:R-:W-:-:S05]  /*2a20*/  FMUL.FTZ R121, R138, R121 ;  /* 0x000000798a797220 */ /* 0x000fca0000410000 */
[----:B------:R-:W-:Y:S01]  /*2a30*/  FSEL R121, R121, RZ, P5 ;  /* 0x000000ff79797208 */ /* 0x000fe20002800000 */
[----:B------:R-:W-:Y:S01]  /*2a40*/  @P0 IMAD.U32 R120, R109, 0x10000, RZ ;  /* 0x000100006d780824 */ /* 0x000fe200078e00ff */
[----:B------:R-:W-:-:S03]  /*2a50*/  @P0 SHF.L.U32 R124, R5, 0x10, RZ ;  /* 0x00000010057c0819 */ /* 0x000fc600000006ff */
[----:B------:R-:W-:-:S04]  /*2a60*/  FMUL.FTZ R121, R121, UR17 ;  /* 0x0000001179797c20 */ /* 0x000fc80008410000 */
[----:B------:R-:W-:-:S04]  /*2a70*/  FMUL.FTZ R121, R121, UR16 ;  /* 0x0000001079797c20 */ /* 0x000fc80008410000 */
[C---:B------:R-:W-:Y:S01]  /*2a80*/  @P0 FMUL.FTZ R122, R121.reuse, R124 ;  /* 0x0000007c797a0220 */ /* 0x040fe20000410000 */
[----:B------:R-:W-:-:S04]  /*2a90*/  @P0 FMUL.FTZ R123, R121, R120 ;  /* 0x00000078797b0220 */ /* 0x000fc80000410000 */
[----:B------:R-:W-:Y:S01]  /*2aa0*/  F2FP.BF16.F32.PACK_AB R122, RZ, R122 ;  /* 0x0000007aff7a723e */ /* 0x000fe200000010ff */
[----:B------:R-:W-:-:S03]  /*2ab0*/  FADD.FTZ R74, R74, R123 ;  /* 0x0000007b4a4a7221 */ /* 0x000fc60000010000 */
[----:B------:R-:W-:-:S07]  /*2ac0*/  PRMT R113, R122, 0x7610, R113 ;  /* 0x000076107a717816 */ /* 0x000fce0000000071 */
.L_x_778:
[----:B------:R-:W-:Y:S05]  /*2ad0*/  @!P4 BRA `(.L_x_779) ;  /* 0x000000000048c947 */ /* 0x000fea0003800000 */
[----:B------:R-:W-:Y:S01]  /*2ae0*/  FFMA.FTZ R120, R156, R2, R127 ;  /* 0x000000029c787223 */ /* 0x000fe2000001007f */
[----:B-----5:R-:W-:Y:S01]  /*2af0*/  LOP3.LUT P0, RZ, R130, 0xff000000, RZ, 0xc0, !PT ;  /* 0xff00000082ff7812 */ /* 0x020fe2000780c0ff */
[----:B------:R-:W-:Y:S01]  /*2b00*/  HFMA2 R123, -RZ, RZ, 0, 0 ;  /* 0x00000000ff7b7431 */ /* 0x000fe200000001ff */
[----:B------:R-:W-:Y:S01]  /*2b10*/  ISETP.GT.AND P5, PT, R139, RZ, PT ;  /* 0x000000ff8b00720c */ /* 0x000fe20003fa4270 */
[----:B------:R-:W-:Y:S01]  /*2b20*/  FADD.FTZ R121, R157, -R120 ;  /* 0x800000789d797221 */ /* 0x000fe20000010000 */
[----:B------:R-:W-:-:S03]  /*2b30*/  MOV R120, RZ ;  /* 0x000000ff00787202 */ /* 0x000fc60000000f00 */
        /* <DEDUP_REMOVED lines=12> */
.L_x_779:
        /* <DEDUP_REMOVED lines=17> */
.L_x_780:
        /* <DEDUP_REMOVED lines=11> */
[----:B------:R-:W-:-:S04]  /*2dc0*/  FMUL.FTZ R121, R121, UR17 ;  /* 0x0000001179797c20 */ /* 0x000fc80008410000 */
[----:B------:R-:W-:Y:S01]  /*2dd0*/  FMUL.FTZ R121, R121, UR16 ;  /* 0x0000001079797c20 */ /* 0x000fe20008410000 */
[----:B------:R-:W-:-:S03]  /*2de0*/  @P0 IMAD.U32 R122, R122, 0x10000, RZ ;  /* 0x000100007a7a0824 */ /* 0x000fc600078e00ff */
[C---:B------:R-:W-:Y:S01]  /*2df0*/  @P0 FMUL.FTZ R123, R121.reuse, R124 ;  /* 0x0000007c797b0220 */ /* 0x040fe20000410000 */
[----:B------:R-:W-:-:S04]  /*2e00*/  @P0 FMUL.FTZ R120, R121, R122 ;  /* 0x0000007a79780220 */ /* 0x000fc80000410000 */
[----:B------:R-:W-:Y:S01]  /*2e10*/  F2FP.BF16.F32.PACK_AB R123, RZ, R123 ;  /* 0x0000007bff7b723e */ /* 0x000fe200000010ff */
[----:B------:R-:W-:-:S03]  /*2e20*/  FADD.FTZ R77, R77, R120 ;  /* 0x000000784d4d7221 */ /* 0x000fc60000010000 */
[----:B------:R-:W-:-:S07]  /*2e30*/  PRMT R114, R114, 0x5410, R123 ;  /* 0x0000541072727816 */ /* 0x000fce000000007b */
.L_x_781:
        /* <DEDUP_REMOVED lines=17> */
.L_x_782:
[----:B------:R-:W-:Y:S05]  /*2f50*/  @!P4 BRA `(.L_x_783) ;  /* 0x0000001c0078c947 */ /* 0x000fea0003800000 */
[----:B------:R-:W-:Y:S01]  /*2f60*/  FFMA.FTZ R120, R162, R2, R127 ;  /* 0x00000002a2787223 */ /* 0x000fe2000001007f */
[----:B-----5:R-:W-:Y:S02]  /*2f70*/  ISETP.GE.U32.AND P0, PT, R130, RZ, PT ;  /* 0x000000ff8200720c */ /* 0x020fe40003f06070 */
[----:B------:R-:W-:Y:S01]  /*2f80*/  ISETP.GT.AND P5, PT, R139, RZ, PT ;  /* 0x000000ff8b00720c */ /* 0x000fe20003fa4270 */
[----:B------:R-:W-:Y:S01]  /*2f90*/  FADD.FTZ R121, R159, -R120 ;  /* 0x800000789f797221 */ /* 0x000fe20000010000 */
[----:B------:R-:W-:Y:S01]  /*2fa0*/  ISETP.GE.U32.AND.EX P0, PT, R131, 0x1000000, PT, P0 ;  /* 0x010000008300780c */ /* 0x000fe20003f06100 */
[----:B------:R-:W-:Y:S01]  /*2fb0*/  IMAD.MOV.U32 R120, RZ, RZ, RZ ;  /* 0x000000ffff787224 */ /* 0x000fe200078e00ff */
[----:B------:R-:W-:Y:S01]  /*2fc0*/  MOV R123, RZ ;  /* 0x000000ff007b7202 */ /* 0x000fe20000000f00 */
[----:B------:R-:W-:-:S05]  /*2fd0*/  FMUL.FTZ R121, R138, R121 ;  /* 0x000000798a797220 */ /* 0x000fca0000410000 */
[----:B------:R-:W-:-:S05]  /*2fe0*/  FSEL R121, R121, RZ, P5 ;  /* 0x000000ff79797208 */ /* 0x000fca0002800000 */
[----:B------:R-:W-:Y:S01]  /*2ff0*/  FMUL.FTZ R121, R121, UR17 ;  /* 0x0000001179797c20 */ /* 0x000fe20008410000 */
[----:B------:R-:W-:Y:S02]  /*3000*/  @P0 SHF.L.U32 R124, R198, 0x10, RZ ;  /* 0x00000010c67c0819 */ /* 0x000fe400000006ff */
[----:B------:R-:W-:Y:S01]  /*3010*/  @P0 PRMT R122, R111, 0x7632, R122 ;  /* 0x000076326f7a0816 */ /* 0x000fe2000000007a */
[----:B------:R-:W-:-:S03]  /*3020*/  FMUL.FTZ R121, R121, UR16 ;  /* 0x0000001079797c20 */ /* 0x000fc60008410000 */
[----:B------:R-:W-:Y:S01]  /*3030*/  @P0 SHF.L.U32 R122, R122, 0x10, RZ ;  /* 0x000000107a7a0819 */ /* 0x000fe200000006ff */
[----:B------:R-:W-:-:S04]  /*3040*/  @P0 FMUL.FTZ R123, R121, R124 ;  /* 0x0000007c797b0220 */ /* 0x000fc80000410000 */
[----:B------:R-:W-:Y:S01]  /*3050*/  @P0 FMUL.FTZ R120, R121, R122 ;  /* 0x0000007a79780220 */ /* 0x000fe20000410000 */
[----:B------:R-:W-:-:S03]  /*3060*/  F2FP.BF16.F32.PACK_AB R123, RZ, R123 ;  /* 0x0000007bff7b723e */ /* 0x000fc600000010ff */
[----:B------:R-:W-:Y:S01]  /*3070*/  FADD.FTZ R79, R79, R120 ;  /* 0x000000784f4f7221 */ /* 0x000fe20000010000 */
[----:B------:R-:W-:Y:S01]  /*3080*/  PRMT R115, R115, 0x5410, R123 ;  /* 0x0000541073737816 */ /* 0x000fe2000000007b */
[----:B------:R-:W-:Y:S06]  /*3090*/  BRA `(.L_x_783) ;  /* 0x0000001c00287947 */ /* 0x000fec0003800000 */
.L_x_775:
        /* <DEDUP_REMOVED lines=11> */
[----:B-----5:R-:W-:Y:S01]  /*3150*/  LOP3.LUT P5, RZ, R130, 0xff, RZ, 0xc0, !PT ;  /* 0x000000ff82ff7812 */ /* 0x020fe200078ac0ff */
[----:B------:R-:W-:Y:S01]  /*3160*/  FMUL.FTZ R116, R120, UR17 ;  /* 0x0000001178747c20 */ /* 0x000fe20008410000 */
[----:B------:R-:W-:Y:S01]  /*3170*/  HFMA2 R117, -RZ, RZ, 0, 0 ;  /* 0x00000000ff757431 */ /* 0x000fe200000001ff */
[----:B------:R-:W-:Y:S02]  /*3180*/  MOV R118, RZ ;  /* 0x000000ff00767202 */ /* 0x000fe40000000f00 */
[----:B------:R-:W-:-:S08]  /*3190*/  FMUL.FTZ R116, R116, UR16 ;  /* 0x0000001074747c20 */ /* 0x000fd00008410000 */
[----:B------:R-:W-:Y:S01]  /*31a0*/  @P5 SHF.L.U32 R135, R4, 0x10, RZ ;  /* 0x0000001004875819 */ /* 0x000fe200000006ff */
[----:B------:R-:W-:-:S04]  /*31b0*/  @P5 IMAD.U32 R123, R108, 0x10000, RZ ;  /* 0x000100006c7b5824 */ /* 0x000fc800078e00ff */
[-C--:B------:R-:W-:Y:S01]  /*31c0*/  @P5 FMUL.FTZ R118, R135, R116.reuse ;  /* 0x0000007487765220 */ /* 0x080fe20000410000 */
[----:B------:R-:W-:-:S04]  /*31d0*/  @P5 FMUL.FTZ R117, R123, R116 ;  /* 0x000000747b755220 */ /* 0x000fc80000410000 */
[----:B------:R-:W-:Y:S01]  /*31e0*/  F2FP.BF16.F32.PACK_AB R118, RZ, R118 ;  /* 0x00000076ff76723e */ /* 0x000fe200000010ff */
[----:B------:R-:W-:-:S03]  /*31f0*/  FADD.FTZ R72, R72, R117 ;  /* 0x0000007548487221 */ /* 0x000fc60000010000 */
[----:B------:R-:W-:-:S07]  /*3200*/  PRMT R112, R118, 0x7610, R112 ;  /* 0x0000761076707816 */ /* 0x000fce0000000070 */
.L_x_784:
[----:B------:R-:W-:Y:S01]  /*3210*/  F2FP.BF16.F32.PACK_AB R116, RZ, R120 ;  /* 0x00000078ff74723e */ /* 0x000fe200000010ff */
[----:B------:R-:W-:Y:S01]  /*3220*/  FFMA.FTZ R126, R156, R2, R127 ;  /* 0x000000029c7e7223 */ /* 0x000fe2000001007f */
[----:B------:R-:W-:Y:S01]  /*3230*/  FMUL.FTZ R121, R138, R121 ;  /* 0x000000798a797220 */ /* 0x000fe20000410000 */
[----:B------:R-:W-:Y:S01]  /*3240*/  FSEL R122, R119, RZ, P0 ;  /* 0x000000ff777a7208 */ /* 0x000fe20000000000 */
[----:B------:R-:W-:Y:S06]  /*3250*/  @!P4 BRA `(.L_x_785) ;  /* 0x000000000034c947 */ /* 0x000fec0003800000 */
[----:B-----5:R-:W-:Y:S01]  /*3260*/  LOP3.LUT P5, RZ, R130, 0xff00, RZ, 0xc0, !PT ;  /* 0x0000ff0082ff7812 */ /* 0x020fe200078ac0ff */
[----:B------:R-:W-:Y:S01]  /*3270*/  FMUL.FTZ R117, R122, UR17 ;  /* 0x000000117a757c20 */ /* 0x000fe20008410000 */
[----:B------:R-:W-:Y:S01]  /*3280*/  HFMA2 R118, -RZ, RZ, 0, 0 ;  /* 0x00000000ff767431 */ /* 0x000fe200000001ff */
[----:B------:R-:W-:Y:S02]  /*3290*/  MOV R120, RZ ;  /* 0x000000ff00787202 */ /* 0x000fe40000000f00 */
[----:B------:R-:W-:-:S08]  /*32a0*/  FMUL.FTZ R124, R117, UR16 ;  /* 0x00000010757c7c20 */ /* 0x000fd00008410000 */
[----:B------:R-:W-:Y:S02]  /*32b0*/  @P5 SHF.L.U32 R123, R195, 0x10, RZ ;  /* 0x00000010c37b5819 */ /* 0x000fe400000006ff */
[----:B------:R-:W-:-:S03]  /*32c0*/  @P5 PRMT R119, R108, 0x7632, R119 ;  /* 0x000076326c775816 */ /* 0x000fc60000000077 */
[----:B------:R-:W-:Y:S01]  /*32d0*/  @P5 FMUL.FTZ R120, R123, R124 ;  /* 0x0000007c7b785220 */ /* 0x000fe20000410000 */
[----:B------:R-:W-:-:S04]  /*32e0*/  @P5 SHF.L.U32 R119, R119, 0x10, RZ ;  /* 0x0000001077775819 */ /* 0x000fc800000006ff */
[----:B------:R-:W-:Y:S01]  /*32f0*/  F2FP.BF16.F32.PACK_AB R120, RZ, R120 ;  /* 0x00000078ff78723e */ /* 0x000fe200000010ff */
[----:B------:R-:W-:-:S03]  /*3300*/  @P5 FMUL.FTZ R118, R124, R119 ;  /* 0x000000777c765220 */ /* 0x000fc60000410000 */
[----:B------:R-:W-:Y:S01]  /*3310*/  PRMT R112, R112, 0x5410, R120 ;  /* 0x0000541070707816 */ /* 0x000fe20000000078 */
[----:B------:R-:W-:-:S07]  /*3320*/  FADD.FTZ R73, R73, R118 ;  /* 0x0000007649497221 */ /* 0x000fce0000010000 */
.L_x_785:
[----:B------:R-:W-:Y:S01]  /*3330*/  F2FP.BF16.F32.PACK_AB R120, RZ, R122 ;  /* 0x0000007aff78723e */ /* 0x000fe200000010ff */
[----:B------:R-:W-:Y:S01]  /*3340*/  FFMA.FTZ R135, R151, R2, R127 ;  /* 0x0000000297877223 */ /* 0x000fe2000001007f */
[----:B------:R-:W-:Y:S01]  /*3350*/  FADD.FTZ R123, R157, -R126 ;  /* 0x8000007e9d7b7221 */ /* 0x000fe20000010000 */
[----:B------:R-:W-:Y:S01]  /*3360*/  FSEL R121, R121, RZ, P0 ;  /* 0x000000ff79797208 */ /* 0x000fe20000000000 */
[----:B------:R-:W-:Y:S06]  /*3370*/  @!P4 BRA `(.L_x_786) ;  /* 0x00000000002cc947 */ /* 0x000fec0003800000 */
[----:B-----5:R-:W-:Y:S01]  /*3380*/  LOP3.LUT P5, RZ, R130, 0xff0000, RZ, 0xc0, !PT ;  /* 0x00ff000082ff7812 */ /* 0x020fe200078ac0ff */
[----:B------:R-:W-:Y:S01]  /*3390*/  FMUL.FTZ R117, R121, UR17 ;  /* 0x0000001179757c20 */ /* 0x000fe20008410000 */
[----:B------:R-:W-:-:S03]  /*33a0*/  CS2R R118, SRZ ;  /* 0x0000000000767805 */ /* 0x000fc6000001ff00 */
[----:B------:R-:W-:-:S08]  /*33b0*/  FMUL.FTZ R117, R117, UR16 ;  /* 0x0000001075757c20 */ /* 0x000fd00008410000 */
[----:B------:R-:W-:Y:S01]  /*33c0*/  @P5 IMAD.U32 R124, R5, 0x10000, RZ ;  /* 0x00010000057c5824 */ /* 0x000fe200078e00ff */
[----:B------:R-:W-:-:S03]  /*33d0*/  @P5 SHF.L.U32 R122, R109, 0x10, RZ ;  /* 0x000000106d7a5819 */ /* 0x000fc600000006ff */
[-C--:B------:R-:W-:Y:S02]  /*33e0*/  @P5 FMUL.FTZ R118, R124, R117.reuse ;  /* 0x000000757c765220 */ /* 0x080fe40000410000 */
[----:B------:R-:W-:-:S03]  /*33f0*/  @P5 FMUL.FTZ R119, R122, R117 ;  /* 0x000000757a775220 */ /* 0x000fc60000410000 */
[----:B------:R-:W-:Y:S01]  /*3400*/  F2FP.BF16.F32.PACK_AB R118, RZ, R118 ;  /* 0x00000076ff76723e */ /* 0x000fe200000010ff */
[----:B------:R-:W-:-:S03]  /*3410*/  FADD.FTZ R74, R74, R119 ;  /* 0x000000774a4a7221 */ /* 0x000fc60000010000 */
[----:B------:R-:W-:-:S07]  /*3420*/  PRMT R113, R118, 0x7610, R113 ;  /* 0x0000761076717816 */ /* 0x000fce0000000071 */
.L_x_786:
        /* <DEDUP_REMOVED lines=17> */
[----:B------:R-:W-:Y:S02]  /*3540*/  @P5 FMUL.FTZ R121, R137, R126 ;  /* 0x0000007e89795220 */ /* 0x000fe40000410000 */
[----:B------:R-:W-:-:S03]  /*3550*/  @P5 IMAD.U32 R119, R119, 0x10000, RZ ;  /* 0x0001000077775824 */ /* 0x000fc600078e00ff */
[----:B------:R-:W-:Y:S01]  /*3560*/  F2FP.BF16.F32.PACK_AB R121, RZ, R121 ;  /* 0x00000079ff79723e */ /* 0x000fe200000010ff */
[----:B------:R-:W-:-:S03]  /*3570*/  @P5 FMUL.FTZ R118, R126, R119 ;  /* 0x000000777e765220 */ /* 0x000fc60000410000 */
[----:B------:R-:W-:Y:S01]  /*3580*/  PRMT R113, R113, 0x5410, R121 ;  /* 0x0000541071717816 */ /* 0x000fe20000000079 */
[----:B------:R-:W-:-:S07]  /*3590*/  FADD.FTZ R75, R75, R118 ;  /* 0x000000764b4b7221 */ /* 0x000fce0000010000 */
.L_x_787:
[----:B------:R-:W-:Y:S01]  /*35a0*/  F2FP.BF16.F32.PACK_AB R126, RZ, R123 ;  /* 0x0000007bff7e723e */ /* 0x000fe200000010ff */
[----:B------:R-:W-:Y:S01]  /*35b0*/  FADD.FTZ R121, R152, -R201 ;  /* 0x800000c998797221 */ /* 0x000fe20000010000 */
[----:B------:R-:W-:Y:S01]  /*35c0*/  FADD.FTZ R123, R159, -R136 ;  /* 0x800000889f7b7221 */ /* 0x000fe20000010000 */
[----:B------:R-:W-:Y:S01]  /*35d0*/  FMUL.FTZ R135, R138, R135 ;  /* 0x000000878a877220 */ /* 0x000fe20000410000 */
[----:B------:R-:W-:Y:S01]  /*35e0*/  FSEL R122, R122, RZ, P0 ;  /* 0x000000ff7a7a7208 */ /* 0x000fe20000000000 */
[----:B------:R-:W-:Y:S06]  /*35f0*/  @!P4 BRA `(.L_x_788) ;  /* 0x00000000002cc947 */ /* 0x000fec0003800000 */
[----:B-----5:R-:W-:Y:S01]  /*3600*/  LOP3.LUT P5, RZ, R131, 0xff, RZ, 0xc0, !PT ;  /* 0x000000ff83ff7812 */ /* 0x020fe200078ac0ff */
[----:B------:R-:W-:Y:S01]  /*3610*/  FMUL.FTZ R117, R122, UR17 ;  /* 0x000000117a757c20 */ /* 0x000fe20008410000 */
[----:B------:R-:W-:-:S03]  /*3620*/  CS2R R118, SRZ ;  /* 0x0000000000767805 */ /* 0x000fc6000001ff00 */
[----:B------:R-:W-:-:S08]  /*3630*/  FMUL.FTZ R117, R117, UR16 ;  /* 0x0000001075757c20 */ /* 0x000fd00008410000 */
[----:B------:R-:W-:Y:S02]  /*3640*/  @P5 SHF.L.U32 R202, R6, 0x10, RZ ;  /* 0x0000001006ca5819 */ /* 0x000fe400000006ff */
[----:B------:R-:W-:-:S03]  /*3650*/  @P5 SHF.L.U32 R136, R110, 0x10, RZ ;  /* 0x000000106e885819 */ /* 0x000fc600000006ff */
[-C--:B------:R-:W-:Y:S02]  /*3660*/  @P5 FMUL.FTZ R118, R202, R117.reuse ;  /* 0x00000075ca765220 */ /* 0x080fe40000410000 */
[----:B------:R-:W-:-:S03]  /*3670*/  @P5 FMUL.FTZ R119, R136, R117 ;  /* 0x0000007588775220 */ /* 0x000fc60000410000 */
[----:B------:R-:W-:Y:S01]  /*3680*/  F2FP.BF16.F32.PACK_AB R118, RZ, R118 ;  /* 0x00000076ff76723e */ /* 0x000fe200000010ff */
[----:B------:R-:W-:-:S03]  /*3690*/  FADD.FTZ R76, R76, R119 ;  /* 0x000000774c4c7221 */ /* 0x000fc60000010000 */
[----:B------:R-:W-:-:S07]  /*36a0*/  PRMT R114, R118, 0x7610, R114 ;  /* 0x0000761076727816 */ /* 0x000fce0000000072 */
.L_x_788:
[----:B------:R-:W-:Y:S01]  /*36b0*/  F2FP.BF16.F32.PACK_AB R136, RZ, R122 ;  /* 0x0000007aff88723e */ /* 0x000fe200000010ff */
[C---:B------:R-:W-:Y:S01]  /*36c0*/  FMUL.FTZ R122, R138.reuse, R121 ;  /* 0x000000798a7a7220 */ /* 0x040fe20000410000 */
        /* <DEDUP_REMOVED lines=8> */
[----:B------:R-:W-:Y:S01]  /*3750*/  @P5 PRMT R119, R110, 0x7632, R119 ;  /* 0x000076326e775816 */ /* 0x000fe20000000077 */
[----:B------:R-:W-:-:S03]  /*3760*/  @P5 IMAD.U32 R137, R197, 0x10000, RZ ;  /* 0x00010000c5895824 */ /* 0x000fc600078e00ff */
[----:B------:R-:W-:Y:S01]  /*3770*/  @P5 SHF.L.U32 R119, R119, 0x10, RZ ;  /* 0x0000001077775819 */ /* 0x000fe200000006ff */
[----:B------:R-:W-:-:S04]  /*3780*/  @P5 FMUL.FTZ R121, R137, R202 ;  /* 0x000000ca89795220 */ /* 0x000fc80000410000 */
[----:B------:R-:W-:Y:S01]  /*3790*/  @P5 FMUL.FTZ R118, R202, R119 ;  /* 0x00000077ca765220 */ /* 0x000fe20000410000 */
[----:B------:R-:W-:-:S03]  /*37a0*/  F2FP.BF16.F32.PACK_AB R121, RZ, R121 ;  /* 0x00000079ff79723e */ /* 0x000fc600000010ff */
[----:B------:R-:W-:Y:S01]  /*37b0*/  FADD.FTZ R77, R77, R118 ;  /* 0x000000764d4d7221 */ /* 0x000fe20000010000 */
[----:B------:R-:W-:-:S07]  /*37c0*/  PRMT R114, R114, 0x5410, R121 ;  /* 0x0000541072727816 */ /* 0x000fce0000000079 */
.L_x_789:
[----:B------:R-:W-:Y:S02]  /*37d0*/  F2FP.BF16.F32.PACK_AB R135, RZ, R135 ;  /* 0x00000087ff87723e */ /* 0x000fe400000010ff */
[----:B------:R-:W-:Y:S02]  /*37e0*/  FSEL R123, R123, RZ, P0 ;  /* 0x000000ff7b7b7208 */ /* 0x000fe40000000000 */
        /* <DEDUP_REMOVED lines=13> */
.L_x_790:
[----:B------:R-:W-:Y:S02]  /*38c0*/  F2FP.BF16.F32.PACK_AB R119, R123, R122 ;  /* 0x0000007a7b77723e */ /* 0x000fe400000010ff */
[----:B------:R-:W-:Y:S02]  /*38d0*/  PRMT R118, R136, 0x5410, R135 ;  /* 0x0000541088767816 */ /* 0x000fe40000000087 */
[----:B------:R-:W-:Y:S02]  /*38e0*/  PRMT R117, R124, 0x5410, R126 ;  /* 0x000054107c757816 */ /* 0x000fe4000000007e */
[----:B------:R-:W-:Y:S01]  /*38f0*/  PRMT R116, R116, 0x5410, R120 ;  /* 0x0000541074747816 */ /* 0x000fe20000000078 */
[----:B------:R-:W-:Y:S06]  /*3900*/  @!P4 BRA `(.L_x_783) ;  /* 0x00000014000cc947 */ /* 0x000fec0003800000 */
[----:B-----5:R-:W-:Y:S01]  /*3910*/  ISETP.GE.U32.AND P0, PT, R130, RZ, PT ;  /* 0x000000ff8200720c */ /* 0x020fe20003f06070 */
[----:B------:R-:W-:Y:S01]  /*3920*/  FMUL.FTZ R120, R123, UR17 ;  /* 0x000000117b787c20 */ /* 0x000fe20008410000 */
[----:B------:R-:W-:Y:S02]  /*3930*/  HFMA2 R122, -RZ, RZ, 0, 0 ;  /* 0x00000000ff7a7431 */ /* 0x000fe400000001ff */
[----:B------:R-:W-:Y:S01]  /*3940*/  ISETP.GE.U32.AND.EX P0, PT, R131, 0x1000000, PT, P0 ;  /* 0x010000008300780c */ /* 0x000fe20003f06100 */
[----:B------:R-:W-:Y:S01]  /*3950*/  FMUL.FTZ R124, R120, UR16 ;  /* 0x00000010787c7c20 */ /* 0x000fe20008410000 */
[----:B------:R-:W-:-:S11]  /*3960*/  MOV R120, RZ ;  /* 0x000000ff00787202 */ /* 0x000fd60000000f00 */
[----:B------:R-:W-:Y:S01]  /*3970*/  @P0 PRMT R121, R111, 0x7632, R121 ;  /* 0x000076326f790816 */ /* 0x000fe20000000079 */
[----:B------:R-:W-:-:S03]  /*3980*/  @P0 IMAD.U32 R123, R198, 0x10000, RZ ;  /* 0x00010000c67b0824 */ /* 0x000fc600078e00ff */
[----:B------:R-:W-:Y:S01]  /*3990*/  @P0 SHF.L.U32 R121, R121, 0x10, RZ ;  /* 0x0000001079790819 */ /* 0x000fe200000006ff */
[----:B------:R-:W-:-:S04]  /*39a0*/  @P0 FMUL.FTZ R122, R123, R124 ;  /* 0x0000007c7b7a0220 */ /* 0x000fc80000410000 */
[----:B------:R-:W-:Y:S01]  /*39b0*/  @P0 FMUL.FTZ R120, R124, R121 ;  /* 0x000000797c780220 */ /* 0x000fe20000410000 */
[----:B------:R-:W-:-:S03]  /*39c0*/  F2FP.BF16.F32.PACK_AB R122, RZ, R122 ;  /* 0x0000007aff7a723e */ /* 0x000fc600000010ff */
[----:B------:R-:W-:Y:S01]  /*39d0*/  FADD.FTZ R79, R79, R120 ;  /* 0x000000784f4f7221 */ /* 0x000fe20000010000 */
[----:B------:R-:W-:Y:S01]  /*39e0*/  PRMT R115, R115, 0x5410, R122 ;  /* 0x0000541073737816 */ /* 0x000fe2000000007a */
[----:B------:R-:W-:Y:S06]  /*39f0*/  BRA `(.L_x_783) ;  /* 0x0000001000d07947 */ /* 0x000fec0003800000 */
.L_x_774:
        /* <DEDUP_REMOVED lines=8> */
[----:B-----5:R-:W-:Y:S01]  /*3a80*/  LOP3.LUT P0, RZ, R130, 0xff, RZ, 0xc0, !PT ;  /* 0x000000ff82ff7812 */ /* 0x020fe2000780c0ff */
[----:B------:R-:W-:Y:S01]  /*3a90*/  IMAD.MOV.U32 R120, RZ, RZ, RZ ;  /* 0x000000ffff787224 */ /* 0x000fe200078e00ff */
[----:B------:R-:W-:Y:S01]  /*3aa0*/  SHF.L.U32 R121, R96, 0x10, RZ ;  /* 0x0000001060797819 */ /* 0x000fe200000006ff */
[----:B------:R-:W-:-:S04]  /*3ab0*/  @P5 FADD.FTZ R123, R142, -R123 ;  /* 0x8000007b8e7b5221 */ /* 0x000fc80000010000 */
[----:B------:R-:W-:Y:S01]  /*3ac0*/  @P5 FFMA.FTZ R121, R138, R123, R121 ;  /* 0x0000007b8a795223 */ /* 0x000fe20000010079 */
[----:B------:R-:W-:-:S03]  /*3ad0*/  HFMA2 R123, -RZ, RZ, 0, 0 ;  /* 0x00000000ff7b7431 */ /* 0x000fc600000001ff */
[----:B------:R-:W-:Y:S02]  /*3ae0*/  FMUL.FTZ R121, R121, UR17 ;  /* 0x0000001179797c20 */ /* 0x000fe40008410000 */
[----:B------:R-:W-:Y:S02]  /*3af0*/  @P0 SHF.L.U32 R124, R4, 0x10, RZ ;  /* 0x00000010047c0819 */ /* 0x000fe400000006ff */
[----:B------:R-:W-:Y:S01]  /*3b00*/  FMUL.FTZ R121, R121, UR16 ;  /* 0x0000001079797c20 */ /* 0x000fe20008410000 */
[----:B------:R-:W-:-:S03]  /*3b10*/  @P0 SHF.L.U32 R122, R108, 0x10, RZ ;  /* 0x000000106c7a0819 */ /* 0x000fc600000006ff */
[-C--:B------:R-:W-:Y:S02]  /*3b20*/  @P0 FMUL.FTZ R120, R124, R121.reuse ;  /* 0x000000797c780220 */ /* 0x080fe40000410000 */
[----:B------:R-:W-:-:S03]  /*3b30*/  @P0 FMUL.FTZ R123, R122, R121 ;  /* 0x000000797a7b0220 */ /* 0x000fc60000410000 */
[----:B------:R-:W-:Y:S01]  /*3b40*/  F2FP.BF16.F32.PACK_AB R120, RZ, R120 ;  /* 0x00000078ff78723e */ /* 0x000fe200000010ff */
[----:B------:R-:W-:-:S03]  /*3b50*/  FADD.FTZ R72, R72, R123 ;  /* 0x0000007b48487221 */ /* 0x000fc60000010000 */
[----:B------:R-:W-:-:S07]  /*3b60*/  PRMT R112, R120, 0x7610, R112 ;  /* 0x0000761078707816 */ /* 0x000fce0000000070 */
.L_x_792:
[----:B------:R-:W-:Y:S05]  /*3b70*/  @!P4 BRA `(.L_x_793) ;  /* 0x000000000048c947 */ /* 0x000fea0003800000 */
[----:B-----5:R-:W-:Y:S01]  /*3b80*/  PRMT R120, R96, 0x7632, R120 ;  /* 0x0000763260787816 */ /* 0x020fe20000000078 */
[----:B------:R-:W-:Y:S01]  /*3b90*/  @P5 FFMA.FTZ R122, R154, R2, R127 ;  /* 0x000000029a7a5223 */ /* 0x000fe2000001007f */
[----:B------:R-:W-:Y:S01]  /*3ba0*/  LOP3.LUT P0, RZ, R130, 0xff00, RZ, 0xc0, !PT ;  /* 0x0000ff0082ff7812 */ /* 0x000fe2000780c0ff */
[----:B------:R-:W-:Y:S01]  /*3bb0*/  IMAD.MOV.U32 R123, RZ, RZ, RZ ;  /* 0x000000ffff7b7224 */ /* 0x000fe200078e00ff */
[----:B------:R-:W-:Y:S01]  /*3bc0*/  SHF.L.U32 R121, R120, 0x10, RZ ;  /* 0x0000001078797819 */ /* 0x000fe200000006ff */
[----:B------:R-:W-:Y:S01]  /*3bd0*/  @P5 FADD.FTZ R122, R155, -R122 ;  /* 0x8000007a9b7a5221 */ /* 0x000fe20000010000 */
[----:B------:R-:W-:-:S03]  /*3be0*/  MOV R120, RZ ;  /* 0x000000ff00787202 */ /* 0x000fc60000000f00 */
[----:B------:R-:W-:-:S04]  /*3bf0*/  @P5 FFMA.FTZ R121, R138, R122, R121 ;  /* 0x0000007a8a795223 */ /* 0x000fc80000010079 */
[----:B------:R-:W-:Y:S02]  /*3c00*/  FMUL.FTZ R121, R121, UR17 ;  /* 0x0000001179797c20 */ /* 0x000fe40008410000 */
        /* <DEDUP_REMOVED lines=8> */
[----:B------:R-:W-:-:S07]  /*3c90*/  PRMT R112, R112, 0x5410, R123 ;  /* 0x0000541070707816 */ /* 0x000fce000000007b */
.L_x_793:
[----:B------:R-:W-:Y:S05]  /*3ca0*/  @!P4 BRA `(.L_x_794) ;  /* 0x000000000040c947 */ /* 0x000fea0003800000 */
        /* <DEDUP_REMOVED lines=16> */
.L_x_794:
        /* <DEDUP_REMOVED lines=19> */
.L_x_795:
        /* <DEDUP_REMOVED lines=17> */
.L_x_796:
[----:B------:R-:W-:Y:S05]  /*3ff0*/  @!P4 BRA `(.L_x_797) ;  /* 0x000000000048c947 */ /* 0x000fea0003800000 */
[----:B-----5:R-:W-:Y:S01]  /*4000*/  PRMT R120, R98, 0x7632, R120 ;  /* 0x0000763262787816 */ /* 0x020fe20000000078 */
[----:B------:R-:W-:Y:S01]  /*4010*/  @P5 FFMA.FTZ R123, R160, R2, R127 ;  /* 0x00000002a07b5223 */ /* 0x000fe2000001007f */
[----:B------:R-:W-:Y:S02]  /*4020*/  LOP3.LUT P0, RZ, R131, 0xff00, RZ, 0xc0, !PT ;  /* 0x0000ff0083ff7812 */ /* 0x000fe4000780c0ff */
[----:B------:R-:W-:Y:S01]  /*4030*/  SHF.L.U32 R121, R120, 0x10, RZ ;  /* 0x0000001078797819 */ /* 0x000fe200000006ff */
[----:B------:R-:W-:Y:S01]  /*4040*/  @P5 FADD.FTZ R123, R158, -R123 ;  /* 0x8000007b9e7b5221 */ /* 0x000fe20000010000 */
[----:B------:R-:W-:-:S03]  /*4050*/  MOV R120, RZ ;  /* 0x000000ff00787202 */ /* 0x000fc60000000f00 */
[----:B------:R-:W-:Y:S01]  /*4060*/  @P5 FFMA.FTZ R121, R138, R123, R121 ;  /* 0x0000007b8a795223 */ /* 0x000fe20000010079 */
[----:B------:R-:W-:-:S03]  /*4070*/  IMAD.MOV.U32 R123, RZ, RZ, RZ ;  /* 0x000000ffff7b7224 */ /* 0x000fc600078e00ff */
        /* <DEDUP_REMOVED lines=10> */
.L_x_797:
        /* <DEDUP_REMOVED lines=17> */
.L_x_798:
[----:B------:R-:W-:Y:S05]  /*4230*/  @!P4 BRA `(.L_x_783) ;  /* 0x0000000800c0c947 */ /* 0x000fea0003800000 */
[----:B-----5:R-:W-:Y:S01]  /*4240*/  ISETP.GE.U32.AND P0, PT, R130, RZ, PT ;  /* 0x000000ff8200720c */ /* 0x020fe20003f06070 */
[----:B------:R-:W-:Y:S01]  /*4250*/  @P5 FFMA.FTZ R122, R162, R2, R127 ;  /* 0x00000002a27a5223 */ /* 0x000fe2000001007f */
[----:B------:R-:W-:Y:S02]  /*4260*/  PRMT R120, R99, 0x7632, R120 ;  /* 0x0000763263787816 */ /* 0x000fe40000000078 */
[----:B------:R-:W-:Y:S01]  /*4270*/  ISETP.GE.U32.AND.EX P0, PT, R131, 0x1000000, PT, P0 ;  /* 0x010000008300780c */ /* 0x000fe20003f06100 */
[----:B------:R-:W-:Y:S01]  /*4280*/  @P5 FADD.FTZ R122, R159, -R122 ;  /* 0x8000007a9f7a5221 */ /* 0x000fe20000010000 */
[----:B------:R-:W-:Y:S01]  /*4290*/  SHF.L.U32 R121, R120, 0x10, RZ ;  /* 0x0000001078797819 */ /* 0x000fe200000006ff */
[----:B------:R-:W-:Y:S01]  /*42a0*/  HFMA2 R120, -RZ, RZ, 0, 0 ;  /* 0x00000000ff787431 */ /* 0x000fe200000001ff */
[----:B------:R-:W-:-:S03]  /*42b0*/  MOV R123, RZ ;  /* 0x000000ff007b7202 */ /* 0x000fc60000000f00 */
[----:B------:R-:W-:-:S04]  /*42c0*/  @P5 FFMA.FTZ R121, R138, R122, R121 ;  /* 0x0000007a8a795223 */ /* 0x000fc80000010079 */
[----:B------:R-:W-:Y:S02]  /*42d0*/  FMUL.FTZ R121, R121, UR17 ;  /* 0x0000001179797c20 */ /* 0x000fe40008410000 */
[----:B------:R-:W-:Y:S01]  /*42e0*/  @P0 PRMT R122, R111, 0x7632, R122 ;  /* 0x000076326f7a0816 */ /* 0x000fe2000000007a */
[----:B------:R-:W-:Y:S02]  /*42f0*/  @P0 IMAD.U32 R124, R198, 0x10000, RZ ;  /* 0x00010000c67c0824 */ /* 0x000fe400078e00ff */
[----:B------:R-:W-:Y:S01]  /*4300*/  FMUL.FTZ R121, R121, UR16 ;  /* 0x0000001079797c20 */ /* 0x000fe20008410000 */
[----:B------:R-:W-:-:S03]  /*4310*/  @P0 SHF.L.U32 R122, R122, 0x10, RZ ;  /* 0x000000107a7a0819 */ /* 0x000fc600000006ff */
[----:B------:R-:W-:Y:S02]  /*4320*/  @P0 FMUL.FTZ R123, R124, R121 ;  /* 0x000000797c7b0220 */ /* 0x000fe40000410000 */
[----:B------:R-:W-:-:S03]  /*4330*/  @P0 FMUL.FTZ R120, R121, R122 ;  /* 0x0000007a79780220 */ /* 0x000fc60000410000 */
[----:B------:R-:W-:Y:S01]  /*4340*/  F2FP.BF16.F32.PACK_AB R123, RZ, R123 ;  /* 0x0000007bff7b723e */ /* 0x000fe200000010ff */
[----:B------:R-:W-:-:S03]  /*4350*/  FADD.FTZ R79, R79, R120 ;  /* 0x000000784f4f7221 */ /* 0x000fc60000010000 */
[----:B------:R-:W-:Y:S01]  /*4360*/  PRMT R115, R115, 0x5410, R123 ;  /* 0x0000541073737816 */ /* 0x000fe2000000007b */
[----:B------:R-:W-:Y:S06]  /*4370*/  BRA `(.L_x_783) ;  /* 0x0000000800707947 */ /* 0x000fec0003800000 */
.L_x_791:
[----:B------:R-:W-:Y:S01]  /*4380*/  ISETP.GT.AND P0, PT, R139, RZ, PT ;  /* 0x000000ff8b00720c */ /* 0x000fe20003f04270 */
[-C--:B------:R-:W-:Y:S01]  /*4390*/  @P5 FFMA.FTZ R119, R3, R2.reuse, R127 ;  /* 0x0000000203775223 */ /* 0x080fe2000001007f */
[----:B-----5:R-:W-:Y:S02]  /*43a0*/  PRMT R116, R96, 0x7632, R116 ;  /* 0x0000763260747816 */ /* 0x020fe40000000074 */
        /* <DEDUP_REMOVED lines=18> */
[----:B------:R-:W-:Y:S01]  /*44d0*/  @P0 FFMA.FTZ R205, R138, R120, R205 ;  /* 0x000000788acd0223 */ /* 0x000fe200000100cd */
[----:B------:R-:W-:Y:S01]  /*44e0*/  PRMT R121, R99, 0x7632, R121 ;  /* 0x0000763263797816 */ /* 0x000fe20000000079 */
[-CC-:B------:R-:W-:Y:S01]  /*44f0*/  @P0 FFMA.FTZ R137, R153, R2.reuse, R127.reuse ;  /* 0x0000000299890223 */ /* 0x180fe2000001007f */
[----:B------:R-:W-:Y:S01]  /*4500*/  SHF.L.U32 R209, R116, 0x10, RZ ;  /* 0x0000001074d17819 */ /* 0x000fe200000006ff */
[----:B------:R-:W-:Y:S01]  /*4510*/  @P0 FFMA.FTZ R120, R162, R2, R127 ;  /* 0x00000002a2780223 */ /* 0x000fe2000001007f */
[----:B------:R-:W-:Y:S01]  /*4520*/  @P0 FADD.FTZ R117, R150, -R117 ;  /* 0x8000007596750221 */ /* 0x000fe20000010000 */
[----:B------:R-:W-:Y:S01]  /*4530*/  @P0 FADD.FTZ R116, R158, -R123 ;  /* 0x8000007b9e740221 */ /* 0x000fe20000010000 */
[----:B------:R-:W-:Y:S01]  /*4540*/  @P0 FFMA.FTZ R203, R138, R118, R203 ;  /* 0x000000768acb0223 */ /* 0x000fe200000100cb */
[----:B------:R-:W-:Y:S01]  /*4550*/  SHF.L.U32 R119, R99, 0x10, RZ ;  /* 0x0000001063777819 */ /* 0x000fe200000006ff */
[----:B------:R-:W-:-:S02]  /*4560*/  IMAD.U32 R121, R121, 0x10000, RZ ;  /* 0x0001000079797824 */ /* 0x000fc400078e00ff */
[----:B------:R-:W-:Y:S01]  /*4570*/  @P0 FADD.FTZ R118, R152, -R137 ;  /* 0x8000008998760221 */ /* 0x000fe20000010000 */
[----:B------:R-:W-:Y:S01]  /*4580*/  @P0 FADD.FTZ R120, R159, -R120 ;  /* 0x800000789f780221 */ /* 0x000fe20000010000 */
[C---:B------:R-:W-:Y:S01]  /*4590*/  @P0 FFMA.FTZ R207, R138.reuse, R117, R207 ;  /* 0x000000758acf0223 */ /* 0x040fe200000100cf */
[C---:B------:R-:W-:Y:S01]  /*45a0*/  @P0 FFMA.FTZ R209, R138.reuse, R116, R209 ;  /* 0x000000748ad10223 */ /* 0x040fe200000100d1 */
[C---:B------:R-:W-:Y:S01]  /*45b0*/  @P0 FFMA.FTZ R119, R138.reuse, R118, R119 ;  /* 0x000000768a770223 */ /* 0x040fe20000010077 */
[----:B------:R-:W-:Y:S01]  /*45c0*/  @P0 FFMA.FTZ R121, R138, R120, R121 ;  /* 0x000000788a790223 */ /* 0x000fe20000010079 */
[----:B------:R-:W-:Y:S02]  /*45d0*/  F2FP.BF16.F32.PACK_AB R116, RZ, R135 ;  /* 0x00000087ff74723e */ /* 0x000fe400000010ff */
[----:B------:R-:W-:Y:S02]  /*45e0*/  F2FP.BF16.F32.PACK_AB R120, RZ, R201 ;  /* 0x000000c9ff78723e */ /* 0x000fe400000010ff */
[----:B------:R-:W-:-:S02]  /*45f0*/  F2FP.BF16.F32.PACK_AB R117, RZ, R203 ;  /* 0x000000cbff75723e */ /* 0x000fc400000010ff */
[----:B------:R-:W-:Y:S02]  /*4600*/  F2FP.BF16.F32.PACK_AB R122, RZ, R205 ;  /* 0x000000cdff7a723e */ /* 0x000fe400000010ff */
[----:B------:R-:W-:Y:S02]  /*4610*/  F2FP.BF16.F32.PACK_AB R123, RZ, R207 ;  /* 0x000000cfff7b723e */ /* 0x000fe400000010ff */
[----:B------:R-:W-:Y:S01]  /*4620*/  F2FP.BF16.F32.PACK_AB R118, RZ, R209 ;  /* 0x000000d1ff76723e */ /* 0x000fe200000010ff */
[----:B------:R-:W-:Y:S06]  /*4630*/  @!P4 BRA `(.L_x_799) ;  /* 0x000000000030c947 */ /* 0x000fec0003800000 */
[----:B------:R-:W-:Y:S01]  /*4640*/  LOP3.LUT P0, RZ, R130, 0xff, RZ, 0xc0, !PT ;  /* 0x000000ff82ff7812 */ /* 0x000fe2000780c0ff */
[----:B------:R-:W-:Y:S01]  /*4650*/  FMUL.FTZ R135, R135, UR17 ;  /* 0x0000001187877c20 */ /* 0x000fe20008410000 */
[----:B------:R-:W-:Y:S01]  /*4660*/  HFMA2 R124, -RZ, RZ, 0, 0 ;  /* 0x00000000ff7c7431 */ /* 0x000fe200000001ff */
[----:B------:R-:W-:Y:S02]  /*4670*/  MOV R137, RZ ;  /* 0x000000ff00897202 */ /* 0x000fe40000000f00 */
        /* <DEDUP_REMOVED lines=8> */
.L_x_799:
[----:B------:R-:W-:Y:S05]  /*4700*/  @!P4 BRA `(.L_x_800) ;  /* 0x000000000034c947 */ /* 0x000fea0003800000 */
[----:B------:R-:W-:Y:S01]  /*4710*/  LOP3.LUT P0, RZ, R130, 0xff00, RZ, 0xc0, !PT ;  /* 0x0000ff0082ff7812 */ /* 0x000fe2000780c0ff */
[----:B------:R-:W-:Y:S01]  /*4720*/  FMUL.FTZ R201, R201, UR17 ;  /* 0x00000011c9c97c20 */ /* 0x000fe20008410000 */
[----:B------:R-:W-:Y:S01]  /*4730*/  MOV R135, RZ ;  /* 0x000000ff00877202 */ /* 0x000fe20000000f00 */
[----:B------:R-:W-:Y:S02]  /*4740*/  IMAD.MOV.U32 R124, RZ, RZ, RZ ;  /* 0x000000ffff7c7224 */ /* 0x000fe400078e00ff */
        /* <DEDUP_REMOVED lines=9> */
.L_x_800:
[----:B------:R-:W-:Y:S05]  /*47e0*/  @!P4 BRA `(.L_x_801) ;  /* 0x000000000030c947 */ /* 0x000fea0003800000 */
[----:B------:R-:W-:Y:S01]  /*47f0*/  LOP3.LUT P0, RZ, R130, 0xff0000, RZ, 0xc0, !PT ;  /* 0x00ff000082ff7812 */ /* 0x000fe2000780c0ff */
[----:B------:R-:W-:Y:S01]  /*4800*/  FMUL.FTZ R203, R203, UR17 ;  /* 0x00000011cbcb7c20 */ /* 0x000fe20008410000 */
[----:B------:R-:W-:Y:S02]  /*4810*/  HFMA2 R135, -RZ, RZ, 0, 0 ;  /* 0x00000000ff877431 */ /* 0x000fe400000001ff */
[----:B------:R-:W-:Y:S02]  /*4820*/  IMAD.MOV.U32 R124, RZ, RZ, RZ ;  /* 0x000000ffff7c7224 */ /* 0x000fe400078e00ff */
[----:B------:R-:W-:-:S07]  /*4830*/  FMUL.FTZ R203, R203, UR16 ;  /* 0x00000010cbcb7c20 */ /* 0x000fce0008410000 */
[----:B------:R-:W-:Y:S02]  /*4840*/  @P0 SHF.L.U32 R136, R5, 0x10, RZ ;  /* 0x0000001005880819 */ /* 0x000fe400000006ff */
[----:B------:R-:W-:-:S03]  /*4850*/  @P0 SHF.L.U32 R126, R109, 0x10, RZ ;  /* 0x000000106d7e0819 */ /* 0x000fc600000006ff */
[-C--:B------:R-:W-:Y:S02]  /*4860*/  @P0 FMUL.FTZ R124, R136, R203.reuse ;  /* 0x000000cb887c0220 */ /* 0x080fe40000410000 */
[----:B------:R-:W-:-:S03]  /*4870*/  @P0 FMUL.FTZ R135, R126, R203 ;  /* 0x000000cb7e870220 */ /* 0x000fc60000410000 */
[----:B------:R-:W-:Y:S01]  /*4880*/  F2FP.BF16.F32.PACK_AB R124, RZ, R124 ;  /* 0x0000007cff7c723e */ /* 0x000fe200000010ff */
[----:B------:R-:W-:-:S03]  /*4890*/  FADD.FTZ R74, R74, R135 ;  /* 0x000000874a4a7221 */ /* 0x000fc60000010000 */
[----:B------:R-:W-:-:S07]  /*48a0*/  PRMT R113, R124, 0x7610, R113 ;  /* 0x000076107c717816 */ /* 0x000fce0000000071 */
.L_x_801:
[----:B------:R-:W-:Y:S05]  /*48b0*/  @!P4 BRA `(.L_x_802) ;  /* 0x000000000034c947 */ /* 0x000fea0003800000 */
[----:B------:R-:W-:Y:S01]  /*48c0*/  LOP3.LUT P0, RZ, R130, 0xff000000, RZ, 0xc0, !PT ;  /* 0xff00000082ff7812 */ /* 0x000fe2000780c0ff */
        /* <DEDUP_REMOVED lines=12> */
.L_x_802:
[----:B------:R-:W-:Y:S05]  /*4990*/  @!P4 BRA `(.L_x_803) ;  /* 0x000000000030c947 */ /* 0x000fea0003800000 */
[----:B------:R-:W-:Y:S01]  /*49a0*/  LOP3.LUT P0, RZ, R131, 0xff, RZ, 0xc0, !PT ;  /* 0x000000ff83ff7812 */ /* 0x000fe2000780c0ff */
        /* <DEDUP_REMOVED lines=11> */
.L_x_803:
[----:B------:R-:W-:Y:S05]  /*4a60*/  @!P4 BRA `(.L_x_804) ;  /* 0x000000000034c947 */ /* 0x000fea0003800000 */
[----:B------:R-:W-:Y:S01]  /*4a70*/  LOP3.LUT P0, RZ, R131, 0xff00, RZ, 0xc0, !PT ;  /* 0x0000ff0083ff7812 */ /* 0x000fe2000780c0ff */
        /* <DEDUP_REMOVED lines=12> */
.L_x_804:
[----:B------:R-:W-:Y:S05]  /*4b40*/  @!P4 BRA `(.L_x_805) ;  /* 0x000000000030c947 */ /* 0x000fea0003800000 */
[----:B------:R-:W-:Y:S01]  /*4b50*/  LOP3.LUT P0, RZ, R131, 0xff0000, RZ, 0xc0, !PT ;  /* 0x00ff000083ff7812 */ /* 0x000fe2000780c0ff */
[----:B------:R-:W-:Y:S01]  /*4b60*/  FMUL.FTZ R124, R119, UR17 ;  /* 0x00000011777c7c20 */ /* 0x000fe20008410000 */
[----:B------:R-:W-:Y:S01]  /*4b70*/  MOV R126, RZ ;  /* 0x000000ff007e7202 */ /* 0x000fe20000000f00 */
[----:B------:R-:W-:Y:S02]  /*4b80*/  IMAD.MOV.U32 R135, RZ, RZ, RZ ;  /* 0x000000ffff877224 */ /* 0x000fe400078e00ff */
        /* <DEDUP_REMOVED lines=8> */
.L_x_805:
[----:B------:R-:W-:Y:S02]  /*4c10*/  F2FP.BF16.F32.PACK_AB R119, R121, R119 ;  /* 0x000000777977723e */ /* 0x000fe400000010ff */
[----:B------:R-:W-:Y:S02]  /*4c20*/  PRMT R118, R123, 0x5410, R118 ;  /* 0x000054107b767816 */ /* 0x000fe40000000076 */
[----:B------:R-:W-:Y:S02]  /*4c30*/  PRMT R117, R117, 0x5410, R122 ;  /* 0x0000541075757816 */ /* 0x000fe4000000007a */
[----:B------:R-:W-:Y:S01]  /*4c40*/  PRMT R116, R116, 0x5410, R120 ;  /* 0x0000541074747816 */ /* 0x000fe20000000078 */
[----:B------:R-:W-:Y:S06]  /*4c50*/  @!P4 BRA `(.L_x_783) ;  /* 0x000000000038c947 */ /* 0x000fec0003800000 */
[----:B------:R-:W-:Y:S01]  /*4c60*/  ISETP.GE.U32.AND P0, PT, R130, RZ, PT ;  /* 0x000000ff8200720c */ /* 0x000fe20003f06070 */
[----:B------:R-:W-:Y:S01]  /*4c70*/  FMUL.FTZ R121, R121, UR17 ;  /* 0x0000001179797c20 */ /* 0x000fe20008410000 */
[----:B------:R-:W-:Y:S02]  /*4c80*/  HFMA2 R120, -RZ, RZ, 0, 0 ;  /* 0x00000000ff787431 */ /* 0x000fe400000001ff */
[----:B------:R-:W-:Y:S01]  /*4c90*/  IMAD.MOV.U32 R123, RZ, RZ, RZ ;  /* 0x000000ffff7b7224 */ /* 0x000fe200078e00ff */
[----:B------:R-:W-:Y:S01]  /*4ca0*/  ISETP.GE.U32.AND.EX P0, PT, R131, 0x1000000, PT, P0 ;  /* 0x010000008300780c */ /* 0x000fe20003f06100 */
[----:B------:R-:W-:-:S12]  /*4cb0*/  FMUL.FTZ R121, R121, UR16 ;  /* 0x0000001079797c20 */ /* 0x000fd80008410000 */
        /* <DEDUP_REMOVED lines=8> */
.L_x_783:
        /* <DEDUP_REMOVED lines=10> */
.L_x_772:
[----:B------:R-:W-:Y:S05]  /*4de0*/  BSYNC.RECONVERGENT B0 ;  /* 0x0000000000007941 */ /* 0x000fea0003800200 */
.L_x_771:
[----:B------:R-:W-:Y:S04]  /*4df0*/  BSSY.RECONVERGENT B0, `(.L_x_806) ;  /* 0x0000278000007945 */ /* 0x000fe80003800200 */
[----:B------:R-:W-:Y:S05]  /*4e00*/  @!P2 BRA `(.L_x_807) ;  /* 0x0000002400d8a947 */ /* 0x000fea0003800000 */
[----:B------:R-:W-:-:S04]  /*4e10*/  UISETP.NE.U32.AND UP0, UPT, UR12, URZ, UPT ;  /* 0x000000ff0c00728c */ /* 0x000fc8000bf05070 */
[----:B------:R-:W-:Y:S01]  /*4e20*/  UISETP.NE.AND.EX UP0, UPT, UR13, URZ, UPT, UP0 ;  /* 0x000000ff0d00728c */ /* 0x000fe2000bf05300 */
[----:B------:R-:W-:Y:S10]  /*4e30*/  @!P4 BRA `(.L_x_808) ;  /* 0x00000000000cc947 */ /* 0x000ff40003800000 */
[----:B-----5:R-:W1:Y:S02]  /*4e40*/  LDC.64 R108, c[0x0][0x390] ;  /* 0x0000e400ff6c7b82 */ /* 0x020e640000000a00 */
[----:B-1----:R-:W-:-:S06]  /*4e50*/  IMAD.WIDE.U32 R108, R125, 0x10, R108 ;  /* 0x000000107d6c7825 */ /* 0x002fcc00078e006c */
[----:B------:R-:W5:Y:S02]  /*4e60*/  LDG.E.128 R108, desc[UR10][R108.64] ;  /* 0x0000000a6c6c7981 */ /* 0x000f64000c1e1d00 */
.L_x_808:
[----:B------:R-:W-:Y:S05]  /*4e70*/  BRA.U !UP0, `(.L_x_809) ;  /* 0x0000001108d87547 */ /* 0x000fea000b800000 */
[----:B------:R-:W-:-:S04]  /*4e80*/  UISETP.NE.U32.AND UP0, UPT, UR6, URZ, UPT ;  /* 0x000000ff0600728c */ /* 0x000fc8000bf05070 */
[----:B------:R-:W-:-:S06]  /*4e90*/  UISETP.NE.AND.EX UP0, UPT, UR7, URZ, UPT, UP0 ;  /* 0x000000ff0700728c */ /* 0x000fcc000bf05300 */
[----:B------:R-:W-:-:S13]  /*4ea0*/  PLOP3.LUT P0, PT, PT, PT, UP0, 0x80, 0x8 ;  /* 0x000000000008781c */ /* 0x000fda0003f0f008 */
[----:B------:R-:W-:Y:S05]  /*4eb0*/  @!P0 BRA `(.L_x_810) ;  /* 0x0000000800788947 */ /* 0x000fea0003800000 */
[----:B------:R-:W-:Y:S01]  /*4ec0*/  ISETP.GT.AND P5, PT, R139, RZ, PT ;  /* 0x000000ff8b00720c */ /* 0x000fe20003fa4270 */
[C---:B-----5:R-:W-:Y:S01]  /*4ed0*/  IMAD.U32 R135, R100.reuse, 0x10000, RZ ;  /* 0x0001000064877824 */ /* 0x060fe200078e00ff */
[----:B0-----:R-:W-:Y:S02]  /*4ee0*/  PRMT R116, R100, 0x7632, R116 ;  /* 0x0000763264747816 */ /* 0x001fe40000000074 */
[----:B------:R-:W-:Y:S02]  /*4ef0*/  PRMT R117, R101, 0x7632, R117 ;  /* 0x0000763265757816 */ /* 0x000fe40000000075 */
[----:B------:R-:W-:Y:S02]  /*4f00*/  SHF.L.U32 R201, R116, 0x10, RZ ;  /* 0x0000001074c97819 */ /* 0x000fe400000006ff */
[----:B------:R-:W-:Y:S02]  /*4f10*/  SHF.L.U32 R205, R117, 0x10, RZ ;  /* 0x0000001075cd7819 */ /* 0x000fe400000006ff */
[----:B------:R-:W-:-:S02]  /*4f20*/  SHF.L.U32 R203, R101, 0x10, RZ ;  /* 0x0000001065cb7819 */ /* 0x000fc400000006ff */
[----:B------:R-:W-:Y:S01]  /*4f30*/  PRMT R121, R103, 0x7632, R121 ;  /* 0x0000763267797816 */ /* 0x000fe20000000079 */
        /* <DEDUP_REMOVED lines=8> */
[----:B------:R-:W-:Y:S01]  /*4fc0*/  @P5 FFMA.FTZ R201, R138, R116, R201 ;  /* 0x000000748ac95223 */ /* 0x000fe200000100c9 */
[----:B------:R-:W-:Y:S01]  /*4fd0*/  PRMT R116, R102, 0x7632, R116 ;  /* 0x0000763266747816 */ /* 0x000fe20000000074 */
[C---:B------:R-:W-:Y:S01]  /*4fe0*/  @P5 FFMA.FTZ R135, R138.reuse, R117, R135 ;  /* 0x000000758a875223 */ /* 0x040fe20000010087 */
[----:B------:R-:W-:Y:S01]  /*4ff0*/  @P5 FFMA.FTZ R117, R165, R2, R127 ;  /* 0x00000002a5755223 */ /* 0x000fe2000001007f */
[----:B------:R-:W-:Y:S01]  /*5000*/  @P5 FFMA.FTZ R205, R138, R120, R205 ;  /* 0x000000788acd5223 */ /* 0x000fe200000100cd */
[----:B------:R-:W-:Y:S01]  /*5010*/  SHF.L.U32 R209, R116, 0x10, RZ ;  /* 0x0000001074d17819 */ /* 0x000fe200000006ff */
[-CC-:B------:R-:W-:Y:S01]  /*5020*/  @P5 FFMA.FTZ R116, R176, R2.reuse, R127.reuse ;  /* 0x00000002b0745223 */ /* 0x180fe2000001007f */
[----:B------:R-:W-:Y:S01]  /*5030*/  SHF.L.U32 R207, R102, 0x10, RZ ;  /* 0x0000001066cf7819 */ /* 0x000fe200000006ff */
[-CC-:B------:R-:W-:Y:S01]  /*5040*/  @P5 FFMA.FTZ R123, R167, R2.reuse, R127.reuse ;  /* 0x00000002a77b5223 */ /* 0x180fe2000001007f */
        /* <DEDUP_REMOVED lines=24> */
[----:B------:R-:W-:Y:S01]  /*51d0*/  @P5 IMAD.U32 R126, R12, 0x10000, RZ ;  /* 0x000100000c7e5824 */ /* 0x000fe200078e00ff */
[----:B------:R-:W-:-:S03]  /*51e0*/  @P5 SHF.L.U32 R136, R108, 0x10, RZ ;  /* 0x000000106c885819 */ /* 0x000fc600000006ff */
[----:B------:R-:W-:Y:S02]  /*51f0*/  @P5 FMUL.FTZ R124, R135, R126 ;  /* 0x0000007e877c5220 */ /* 0x000fe40000410000 */
[----:B------:R-:W-:-:S03]  /*5200*/  @P5 FMUL.FTZ R137, R136, R135 ;  /* 0x0000008788895220 */ /* 0x000fc60000410000 */
[----:B------:R-:W-:Y:S01]  /*5210*/  F2FP.BF16.F32.PACK_AB R124, RZ, R124 ;  /* 0x0000007cff7c723e */ /* 0x000fe200000010ff */
[----:B------:R-:W-:-:S03]  /*5220*/  FADD.FTZ R80, R80, R137 ;  /* 0x0000008950507221 */ /* 0x000fc60000010000 */
[----:B------:R-:W-:-:S07]  /*5230*/  PRMT R112, R124, 0x7610, R112 ;  /* 0x000076107c707816 */ /* 0x000fce0000000070 */
.L_x_811:
        /* <DEDUP_REMOVED lines=14> */
.L_x_812:
[----:B------:R-:W-:Y:S05]  /*5320*/  @!P4 BRA `(.L_x_813) ;  /* 0x000000000030c947 */ /* 0x000fea0003800000 */
[----:B------:R-:W-:Y:S01]  /*5330*/  LOP3.LUT P5, RZ, R128, 0xff0000, RZ, 0xc0, !PT ;  /* 0x00ff000080ff7812 */ /* 0x000fe200078ac0ff */
[----:B------:R-:W-:Y:S01]  /*5340*/  FMUL.FTZ R203, R203, UR17 ;  /* 0x00000011cbcb7c20 */ /* 0x000fe20008410000 */
[----:B------:R-:W-:Y:S01]  /*5350*/  HFMA2 R124, -RZ, RZ, 0, 0 ;  /* 0x00000000ff7c7431 */ /* 0x000fe200000001ff */
[----:B------:R-:W-:Y:S02]  /*5360*/  MOV R135, RZ ;  /* 0x000000ff00877202 */ /* 0x000fe40000000f00 */
[----:B------:R-:W-:-:S08]  /*5370*/  FMUL.FTZ R203, R203, UR16 ;  /* 0x00000010cbcb7c20 */ /* 0x000fd00008410000 */
[----:B------:R-:W-:Y:S02]  /*5380*/  @P5 SHF.L.U32 R126, R13, 0x10, RZ ;  /* 0x000000100d7e5819 */ /* 0x000fe400000006ff */
[----:B------:R-:W-:-:S03]  /*5390*/  @P5 SHF.L.U32 R136, R109, 0x10, RZ ;  /* 0x000000106d885819 */ /* 0x000fc600000006ff */
[----:B------:R-:W-:Y:S02]  /*53a0*/  @P5 FMUL.FTZ R124, R203, R126 ;  /* 0x0000007ecb7c5220 */ /* 0x000fe40000410000 */
[----:B------:R-:W-:-:S03]  /*53b0*/  @P5 FMUL.FTZ R135, R136, R203 ;  /* 0x000000cb88875220 */ /* 0x000fc60000410000 */
[----:B------:R-:W-:Y:S01]  /*53c0*/  F2FP.BF16.F32.PACK_AB R124, RZ, R124 ;  /* 0x0000007cff7c723e */ /* 0x000fe200000010ff */
[----:B------:R-:W-:-:S03]  /*53d0*/  FADD.FTZ R82, R82, R135 ;  /* 0x0000008752527221 */ /* 0x000fc60000010000 */
[----:B------:R-:W-:-:S07]  /*53e0*/  PRMT R113, R124, 0x7610, R113 ;  /* 0x000076107c717816 */ /* 0x000fce0000000071 */
.L_x_813:
        /* <DEDUP_REMOVED lines=14> */
.L_x_814:
        /* <DEDUP_REMOVED lines=8> */
[----:B------:R-:W-:Y:S02]  /*5550*/  @P5 FMUL.FTZ R124, R207, R126 ;  /* 0x0000007ecf7c5220 */ /* 0x000fe40000410000 */
[----:B------:R-:W-:-:S03]  /*5560*/  @P5 FMUL.FTZ R135, R136, R207 ;  /* 0x000000cf88875220 */ /* 0x000fc60000410000 */
[----:B------:R-:W-:Y:S01]  /*5570*/  F2FP.BF16.F32.PACK_AB R124, RZ, R124 ;  /* 0x0000007cff7c723e */ /* 0x000fe200000010ff */
[----:B------:R-:W-:-:S03]  /*5580*/  FADD.FTZ R84, R84, R135 ;  /* 0x0000008754547221 */ /* 0x000fc60000010000 */
[----:B------:R-:W-:-:S07]  /*5590*/  PRMT R114, R124, 0x7610, R114 ;  /* 0x000076107c727816 */ /* 0x000fce0000000072 */
.L_x_815:
        /* <DEDUP_REMOVED lines=14> */
.L_x_816:
        /* <DEDUP_REMOVED lines=8> */
[----:B------:R-:W-:Y:S01]  /*5700*/  @P5 FMUL.FTZ R126, R137, R136 ;  /* 0x00000088897e5220 */ /* 0x000fe20000410000 */
[----:B------:R-:W-:-:S04]  /*5710*/  @P5 FMUL.FTZ R135, R124, R137 ;  /* 0x000000897c875220 */ /* 0x000fc80000410000 */
[----:B------:R-:W-:Y:S01]  /*5720*/  F2FP.BF16.F32.PACK_AB R126, RZ, R126 ;  /* 0x0000007eff7e723e */ /* 0x000fe200000010ff */
[----:B------:R-:W-:-:S03]  /*5730*/  FADD.FTZ R86, R86, R135 ;  /* 0x0000008756567221 */ /* 0x000fc60000010000 */
[----:B------:R-:W-:-:S07]  /*5740*/  PRMT R115, R126, 0x7610, R115 ;  /* 0x000076107e737816 */ /* 0x000fce0000000073 */
.L_x_817:
[----:B------:R-:W-:Y:S02]  /*5750*/  F2FP.BF16.F32.PACK_AB R119, R121, R119 ;  /* 0x000000777977723e */ /* 0x000fe400000010ff */
[----:B------:R-:W-:Y:S02]  /*5760*/  PRMT R118, R123, 0x5410, R118 ;  /* 0x000054107b767816 */ /* 0x000fe40000000076 */
[----:B------:R-:W-:Y:S02]  /*5770*/  PRMT R117, R117, 0x5410, R122 ;  /* 0x0000541075757816 */ /* 0x000fe4000000007a */
[----:B------:R-:W-:Y:S01]  /*5780*/  PRMT R116, R116, 0x5410, R120 ;  /* 0x0000541074747816 */ /* 0x000fe20000000078 */
[----:B------:R-:W-:Y:S06]  /*5790*/  @!P4 BRA `(.L_x_818) ;  /* 0x0000001c0054c947 */ /* 0x000fec0003800000 */
[----:B------:R-:W-:Y:S01]  /*57a0*/  ISETP.GE.U32.AND P5, PT, R128, RZ, PT ;  /* 0x000000ff8000720c */ /* 0x000fe20003fa6070 */
[----:B------:R-:W-:Y:S01]  /*57b0*/  FMUL.FTZ R121, R121, UR17 ;  /* 0x0000001179797c20 */ /* 0x000fe20008410000 */
[----:B------:R-:W-:Y:S01]  /*57c0*/  PRMT R124, R15, 0x7632, R124 ;  /* 0x000076320f7c7816 */ /* 0x000fe2000000007c */
[----:B------:R-:W-:Y:S01]  /*57d0*/  HFMA2 R120, -RZ, RZ, 0, 0 ;  /* 0x00000000ff787431 */ /* 0x000fe200000001ff */
[----:B------:R-:W-:Y:S01]  /*57e0*/  ISETP.GE.U32.AND.EX P5, PT, R129, 0x1000000, PT, P5 ;  /* 0x010000008100780c */ /* 0x000fe20003fa6150 */
[----:B------:R-:W-:Y:S01]  /*57f0*/  FMUL.FTZ R121, R121, UR16 ;  /* 0x0000001079797c20 */ /* 0x000fe20008410000 */
[----:B------:R-:W-:-:S11]  /*5800*/  MOV R123, RZ ;  /* 0x000000ff007b7202 */ /* 0x000fd60000000f00 */
[----:B------:R-:W-:Y:S02]  /*5810*/  @P5 SHF.L.U32 R124, R124, 0x10, RZ ;  /* 0x000000107c7c5819 */ /* 0x000fe400000006ff */
[----:B------:R-:W-:-:S03]  /*5820*/  @P5 PRMT R122, R111, 0x7632, R122 ;  /* 0x000076326f7a5816 */ /* 0x000fc6000000007a */
[----:B------:R-:W-:Y:S01]  /*5830*/  @P5 FMUL.FTZ R123, R121, R124 ;  /* 0x0000007c797b5220 */ /* 0x000fe20000410000 */
[----:B------:R-:W-:-:S04]  /*5840*/  @P5 SHF.L.U32 R122, R122, 0x10, RZ ;  /* 0x000000107a7a5819 */ /* 0x000fc800000006ff */
[----:B------:R-:W-:Y:S01]  /*5850*/  F2FP.BF16.F32.PACK_AB R123, RZ, R123 ;  /* 0x0000007bff7b723e */ /* 0x000fe200000010ff */
[----:B------:R-:W-:-:S03]  /*5860*/  @P5 FMUL.FTZ R120, R121, R122 ;  /* 0x0000007a79785220 */ /* 0x000fc60000410000 */
[----:B------:R-:W-:Y:S01]  /*5870*/  PRMT R115, R115, 0x5410, R123 ;  /* 0x0000541073737816 */ /* 0x000fe2000000007b */
[----:B------:R-:W-:Y:S01]  /*5880*/  FADD.FTZ R87, R87, R120 ;  /* 0x0000007857577221 */ /* 0x000fe20000010000 */
[----:B------:R-:W-:Y:S06]  /*5890*/  BRA `(.L_x_818) ;  /* 0x0000001c00147947 */ /* 0x000fec0003800000 */
.L_x_810:
[----:B------:R-:W-:Y:S01]  /*58a0*/  ISETP.GT.AND P6, PT, R139, RZ, PT ;  /* 0x000000ff8b00720c */ /* 0x000fe20003fc4270 */
[----:B------:R-:W-:-:S12]  /*58b0*/  @!P4 BRA `(.L_x_819) ;  /* 0x000000000040c947 */ /* 0x000fd80003800000 */
[----:B0-----:R-:W-:Y:S01]  /*58c0*/  @P6 FFMA.FTZ R123, R161, R2, R127 ;  /* 0x00000002a17b6223 */ /* 0x001fe2000001007f */
[----:B-----5:R-:W-:Y:S01]  /*58d0*/  LOP3.LUT P5, RZ, R128, 0xff, RZ, 0xc0, !PT ;  /* 0x000000ff80ff7812 */ /* 0x020fe200078ac0ff */
[----:B------:R-:W-:Y:S02]  /*58e0*/  IMAD.U32 R121, R100, 0x10000, RZ ;  /* 0x0001000064797824 */ /* 0x000fe400078e00ff */
[----:B------:R-:W-:Y:S02]  /*58f0*/  HFMA2 R120, -RZ, RZ, 0, 0 ;  /* 0x00000000ff787431 */ /* 0x000fe400000001ff */
[----:B------:R-:W-:-:S04]  /*5900*/  @P6 FADD.FTZ R123, R164, -R123 ;  /* 0x8000007ba47b6221 */ /* 0x000fc80000010000 */
[----:B------:R-:W-:Y:S01]  /*5910*/  @P6 FFMA.FTZ R121, R138, R123, R121 ;  /* 0x0000007b8a796223 */ /* 0x000fe20000010079 */
[----:B------:R-:W-:-:S03]  /*5920*/  MOV R123, RZ ;  /* 0x000000ff007b7202 */ /* 0x000fc60000000f00 */
[----:B------:R-:W-:Y:S01]  /*5930*/  FMUL.FTZ R121, R121, UR17 ;  /* 0x0000001179797c20 */ /* 0x000fe20008410000 */
[----:B------:R-:W-:-:S03]  /*5940*/  @P5 SHF.L.U32 R124, R12, 0x10, RZ ;  /* 0x000000100c7c5819 */ /* 0x000fc600000006ff */
[----:B------:R-:W-:Y:S01]  /*5950*/  FMUL.FTZ R121, R121, UR16 ;  /* 0x0000001079797c20 */ /* 0x000fe20008410000 */
[----:B------:R-:W-:-:S03]  /*5960*/  @P5 SHF.L.U32 R122, R108, 0x10, RZ ;  /* 0x000000106c7a5819 */ /* 0x000fc600000006ff */
[-C--:B------:R-:W-:Y:S02]  /*5970*/  @P5 FMUL.FTZ R120, R124, R121.reuse ;  /* 0x000000797c785220 */ /* 0x080fe40000410000 */
[----:B------:R-:W-:-:S03]  /*5980*/  @P5 FMUL.FTZ R123, R122, R121 ;  /* 0x000000797a7b5220 */ /* 0x000fc60000410000 */
[----:B------:R-:W-:Y:S01]  /*5990*/  F2FP.BF16.F32.PACK_AB R120, RZ, R120 ;  /* 0x00000078ff78723e */ /* 0x000fe200000010ff */
[----:B------:R-:W-:-:S03]  /*59a0*/  FADD.FTZ R80, R80, R123 ;  /* 0x0000007b50507221 */ /* 0x000fc60000010000 */
[----:B------:R-:W-:-:S07]  /*59b0*/  PRMT R112, R120, 0x7610, R112 ;  /* 0x0000761078707816 */ /* 0x000fce0000000070 */
.L_x_819:
[----:B------:R-:W-:Y:S05]  /*59c0*/  @!P4 BRA `(.L_x_820) ;  /* 0x000000000048c947 */ /* 0x000fea0003800000 */
[----:B0----5:R-:W-:Y:S01]  /*59d0*/  PRMT R120, R100, 0x7632, R120 ;  /* 0x0000763264787816 */ /* 0x021fe20000000078 */
[----:B------:R-:W-:Y:S01]  /*59e0*/  @P6 FFMA.FTZ R122, R172, R2, R127 ;  /* 0x00000002ac7a6223 */ /* 0x000fe2000001007f */
[----:B------:R-:W-:Y:S01]  /*59f0*/  LOP3.LUT P5, RZ, R128, 0xff00, RZ, 0xc0, !PT ;  /* 0x0000ff0080ff7812 */ /* 0x000fe200078ac0ff */
[----:B------:R-:W-:Y:S02]  /*5a00*/  HFMA2 R123, -RZ, RZ, 0, 0 ;  /* 0x00000000ff7b7431 */ /* 0x000fe400000001ff */
[----:B------:R-:W-:Y:S02]  /*5a10*/  IMAD.U32 R121, R120, 0x10000, RZ ;  /* 0x0001000078797824 */ /* 0x000fe400078e00ff */
[----:B------:R-:W-:Y:S01]  /*5a20*/  @P6 FADD.FTZ R122, R169, -R122 ;  /* 0x8000007aa97a6221 */ /* 0x000fe20000010000 */
[----:B------:R-:W-:-:S03]  /*5a30*/  MOV R120, RZ ;  /* 0x000000ff00787202 */ /* 0x000fc60000000f00 */
[----:B------:R-:W-:-:S04]  /*5a40*/  @P6 FFMA.FTZ R121, R138, R122, R121 ;  /* 0x0000007a8a796223 */ /* 0x000fc80000010079 */
        /* <DEDUP_REMOVED lines=10> */
.L_x_820:
[----:B------:R-:W-:Y:S05]  /*5af0*/  @!P4 BRA `(.L_x_821) ;  /* 0x000000000040c947 */ /* 0x000fea0003800000 */
        /* <DEDUP_REMOVED lines=16> */
.L_x_821:
        /* <DEDUP_REMOVED lines=19> */
.L_x_822:
        /* <DEDUP_REMOVED lines=17> */
.L_x_823:
        /* <DEDUP_REMOVED lines=19> */
.L_x_824:
        /* <DEDUP_REMOVED lines=17> */
.L_x_825:
[----:B------:R-:W-:Y:S05]  /*6080*/  @!P4 BRA `(.L_x_818) ;  /* 0x000000140018c947 */ /* 0x000fea0003800000 */
[----:B-----5:R-:W-:Y:S01]  /*6090*/  ISETP.GE.U32.AND P5, PT, R128, RZ, PT ;  /* 0x000000ff8000720c */ /* 0x020fe20003fa6070 */
[----:B0-----:R-:W-:Y:S01]  /*60a0*/  @P6 FFMA.FTZ R122, R178, R2, R127 ;  /* 0x00000002b27a6223 */ /* 0x001fe2000001007f */
[----:B------:R-:W-:Y:S02]  /*60b0*/  PRMT R120, R103, 0x7632, R120 ;  /* 0x0000763267787816 */ /* 0x000fe40000000078 */
[----:B------:R-:W-:Y:S01]  /*60c0*/  ISETP.GE.U32.AND.EX P5, PT, R129, 0x1000000, PT, P5 ;  /* 0x010000008100780c */ /* 0x000fe20003fa6150 */
[----:B------:R-:W-:Y:S01]  /*60d0*/  @P6 FADD.FTZ R122, R175, -R122 ;  /* 0x8000007aaf7a6221 */ /* 0x000fe20000010000 */
[----:B------:R-:W-:Y:S01]  /*60e0*/  PRMT R124, R15, 0x7632, R124 ;  /* 0x000076320f7c7816 */ /* 0x000fe2000000007c */
[----:B------:R-:W-:Y:S01]  /*60f0*/  IMAD.U32 R121, R120, 0x10000, RZ ;  /* 0x0001000078797824 */ /* 0x000fe200078e00ff */
[----:B------:R-:W-:Y:S01]  /*6100*/  MOV R123, RZ ;  /* 0x000000ff007b7202 */ /* 0x000fe20000000f00 */
[----:B------:R-:W-:Y:S02]  /*6110*/  HFMA2 R120, -RZ, RZ, 0, 0 ;  /* 0x00000000ff787431 */ /* 0x000fe400000001ff */
        /* <DEDUP_REMOVED lines=12> */
.L_x_809:
        /* <DEDUP_REMOVED lines=27> */
.L_x_827:
[----:B------:R-:W-:Y:S01]  /*6390*/  F2FP.BF16.F32.PACK_AB R116, RZ, R120 ;  /* 0x00000078ff74723e */ /* 0x000fe200000010ff */
[----:B------:R-:W-:Y:S01]  /*63a0*/  FFMA.FTZ R126, R174, R2, R127 ;  /* 0x00000002ae7e7223 */ /* 0x000fe2000001007f */
[----:B------:R-:W-:Y:S01]  /*63b0*/  FMUL.FTZ R121, R138, R135 ;  /* 0x000000878a797220 */ /* 0x000fe20000410000 */
[----:B------:R-:W-:Y:S01]  /*63c0*/  FSEL R122, R119, RZ, P5 ;  /* 0x000000ff777a7208 */ /* 0x000fe20002800000 */
[----:B------:R-:W-:Y:S06]  /*63d0*/  @!P4 BRA `(.L_x_828) ;  /* 0x000000000034c947 */ /* 0x000fec0003800000 */
[----:B-----5:R-:W-:Y:S01]  /*63e0*/  LOP3.LUT P6, RZ, R128, 0xff00, RZ, 0xc0, !PT ;  /* 0x0000ff0080ff7812 */ /* 0x020fe200078cc0ff */
[----:B------:R-:W-:Y:S01]  /*63f0*/  FMUL.FTZ R117, R122, UR17 ;  /* 0x000000117a757c20 */ /* 0x000fe20008410000 */
[----:B------:R-:W-:Y:S02]  /*6400*/  HFMA2 R118, -RZ, RZ, 0, 0 ;  /* 0x00000000ff767431 */ /* 0x000fe400000001ff */
[----:B------:R-:W-:Y:S02]  /*6410*/  IMAD.MOV.U32 R120, RZ, RZ, RZ ;  /* 0x000000ffff787224 */ /* 0x000fe400078e00ff */
[----:B------:R-:W-:-:S07]  /*6420*/  FMUL.FTZ R124, R117, UR16 ;  /* 0x00000010757c7c20 */ /* 0x000fce0008410000 */
        /* <DEDUP_REMOVED lines=8> */
.L_x_828:
        /* <DEDUP_REMOVED lines=16> */
.L_x_829:
        /* <DEDUP_REMOVED lines=23> */
.L_x_830:
        /* <DEDUP_REMOVED lines=17> */
.L_x_831:
        /* <DEDUP_REMOVED lines=18> */
.L_x_832:
        /* <DEDUP_REMOVED lines=15> */
.L_x_833:
[----:B------:R-:W-:Y:S02]  /*6a40*/  F2FP.BF16.F32.PACK_AB R119, R123, R122 ;  /* 0x0000007a7b77723e */ /* 0x000fe400000010ff */
[----:B------:R-:W-:Y:S02]  /*6a50*/  PRMT R118, R135, 0x5410, R136 ;  /* 0x0000541087767816 */ /* 0x000fe40000000088 */
[----:B------:R-:W-:Y:S02]  /*6a60*/  PRMT R117, R124, 0x5410, R126 ;  /* 0x000054107c757816 */ /* 0x000fe4000000007e */
[----:B------:R-:W-:Y:S01]  /*6a70*/  PRMT R116, R116, 0x5410, R120 ;  /* 0x0000541074747816 */ /* 0x000fe20000000078 */
[----:B------:R-:W-:Y:S06]  /*6a80*/  @!P4 BRA `(.L_x_818) ;  /* 0x000000080098c947 */ /* 0x000fec0003800000 */
[----:B-----5:R-:W-:Y:S01]  /*6a90*/  ISETP.GE.U32.AND P5, PT, R128, RZ, PT ;  /* 0x000000ff8000720c */ /* 0x020fe20003fa6070 */
        /* <DEDUP_REMOVED lines=8> */
[----:B------:R-:W-:Y:S02]  /*6b20*/  @P5 FMUL.FTZ R122, R123, R124 ;  /* 0x0000007c7b7a5220 */ /* 0x000fe40000410000 */
[----:B------:R-:W-:-:S03]  /*6b30*/  @P5 IMAD.U32 R121, R121, 0x10000, RZ ;  /* 0x0001000079795824 */ /* 0x000fc600078e00ff */
[----:B------:R-:W-:Y:S01]  /*6b40*/  F2FP.BF16.F32.PACK_AB R122, RZ, R122 ;  /* 0x0000007aff7a723e */ /* 0x000fe200000010ff */
[----:B------:R-:W-:-:S03]  /*6b50*/  @P5 FMUL.FTZ R120, R124, R121 ;  /* 0x000000797c785220 */ /* 0x000fc60000410000 */
[----:B------:R-:W-:Y:S01]  /*6b60*/  PRMT R115, R115, 0x5410, R122 ;  /* 0x0000541073737816 */ /* 0x000fe2000000007a */
[----:B------:R-:W-:Y:S01]  /*6b70*/  FADD.FTZ R87, R87, R120 ;  /* 0x0000007857577221 */ /* 0x000fe20000010000 */
[----:B------:R-:W-:Y:S06]  /*6b80*/  BRA `(.L_x_818) ;  /* 0x0000000800587947 */ /* 0x000fec0003800000 */
.L_x_826:
        /* <DEDUP_REMOVED lines=10> */
[----:B------:R-:W-:Y:S01]  /*6c30*/  @P6 SHF.L.U32 R122, R108, 0x10, RZ ;  /* 0x000000106c7a6819 */ /* 0x000fe200000006ff */
[----:B------:R-:W-:-:S04]  /*6c40*/  FMUL.FTZ R121, R121, UR17 ;  /* 0x0000001179797c20 */ /* 0x000fc80008410000 */
[----:B------:R-:W-:-:S04]  /*6c50*/  FMUL.FTZ R121, R121, UR16 ;  /* 0x0000001079797c20 */ /* 0x000fc80008410000 */
[-C--:B------:R-:W-:Y:S01]  /*6c60*/  @P6 FMUL.FTZ R120, R124, R121.reuse ;  /* 0x000000797c786220 */ /* 0x080fe20000410000 */
[----:B------:R-:W-:-:S04]  /*6c70*/  @P6 FMUL.FTZ R123, R122, R121 ;  /* 0x000000797a7b6220 */ /* 0x000fc80000410000 */
[----:B------:R-:W-:Y:S01]  /*6c80*/  F2FP.BF16.F32.PACK_AB R120, RZ, R120 ;  /* 0x00000078ff78723e */ /* 0x000fe200000010ff */
[----:B------:R-:W-:-:S03]  /*6c90*/  FADD.FTZ R80, R80, R123 ;  /* 0x0000007b50507221 */ /* 0x000fc60000010000 */
[----:B------:R-:W-:-:S07]  /*6ca0*/  PRMT R112, R120, 0x7610, R112 ;  /* 0x0000761078707816 */ /* 0x000fce0000000070 */
.L_x_834:
        /* <DEDUP_REMOVED lines=14> */
[----:B------:R-:W-:Y:S01]  /*6d90*/  @P6 FMUL.FTZ R123, R124, R121 ;  /* 0x000000797c7b6220 */ /* 0x000fe20000410000 */
[----:B------:R-:W-:-:S04]  /*6da0*/  @P6 FMUL.FTZ R120, R121, R122 ;  /* 0x0000007a79786220 */ /* 0x000fc80000410000 */
[----:B------:R-:W-:Y:S01]  /*6db0*/  F2FP.BF16.F32.PACK_AB R123, RZ, R123 ;  /* 0x0000007bff7b723e */ /* 0x000fe200000010ff */
[----:B------:R-:W-:-:S03]  /*6dc0*/  FADD.FTZ R81, R81, R120 ;  /* 0x0000007851517221 */ /* 0x000fc60000010000 */
[----:B------:R-:W-:-:S07]  /*6dd0*/  PRMT R112, R112, 0x5410, R123 ;  /* 0x0000541070707816 */ /* 0x000fce000000007b */
.L_x_835:
[----:B------:R-:W-:Y:S05]  /*6de0*/  @!P4 BRA `(.L_x_836) ;  /* 0x000000000044c947 */ /* 0x000fea0003800000 */
[----:B------:R-:W-:Y:S01]  /*6df0*/  FFMA.FTZ R121, R163, R2, R127 ;  /* 0x00000002a3797223 */ /* 0x000fe2000001007f */
[----:B-----5:R-:W-:Y:S01]  /*6e00*/  LOP3.LUT P6, RZ, R128, 0xff0000, RZ, 0xc0, !PT ;  /* 0x00ff000080ff7812 */ /* 0x020fe200078cc0ff */
[----:B------:R-:W-:Y:S01]  /*6e10*/  IMAD.MOV.U32 R120, RZ, RZ, RZ ;  /* 0x000000ffff787224 */ /* 0x000fe200078e00ff */
        /* <DEDUP_REMOVED lines=14> */
.L_x_836:
[----:B------:R-:W-:Y:S05]  /*6f00*/  @!P4 BRA `(.L_x_837) ;  /* 0x000000000048c947 */ /* 0x000fea0003800000 */
[----:B------:R-:W-:Y:S01]  /*6f10*/  FFMA.FTZ R120, R174, R2, R127 ;  /* 0x00000002ae787223 */ /* 0x000fe2000001007f */
[----:B-----5:R-:W-:Y:S02]  /*6f20*/  LOP3.LUT P6, RZ, R128, 0xff000000, RZ, 0xc0, !PT ;  /* 0xff00000080ff7812 */ /* 0x020fe400078cc0ff */
[----:B------:R-:W-:Y:S01]  /*6f30*/  ISETP.GT.AND P5, PT, R139, RZ, PT ;  /* 0x000000ff8b00720c */ /* 0x000fe20003fa4270 */
[----:B------:R-:W-:Y:S01]  /*6f40*/  FADD.FTZ R121, R171, -R120 ;  /* 0x80000078ab797221 */ /* 0x000fe20000010000 */
[----:B------:R-:W-:Y:S01]  /*6f50*/  HFMA2 R120, -RZ, RZ, 0, 0 ;  /* 0x00000000ff787431 */ /* 0x000fe200000001ff */
[----:B------:R-:W-:Y:S02]  /*6f60*/  MOV R123, RZ ;  /* 0x000000ff007b7202 */ /* 0x000fe40000000f00 */
[----:B------:R-:W-:-:S05]  /*6f70*/  FMUL.FTZ R121, R138, R121 ;  /* 0x000000798a797220 */ /* 0x000fca0000410000 */
[----:B------:R-:W-:Y:S01]  /*6f80*/  FSEL R121, R121, RZ, P5 ;  /* 0x000000ff79797208 */ /* 0x000fe20002800000 */
[----:B------:R-:W-:Y:S01]  /*6f90*/  @P6 IMAD.U32 R124, R193, 0x10000, RZ ;  /* 0x00010000c17c6824 */ /* 0x000fe200078e00ff */
[----:B------:R-:W-:-:S03]  /*6fa0*/  @P6 PRMT R122, R109, 0x7632, R122 ;  /* 0x000076326d7a6816 */ /* 0x000fc6000000007a */
[----:B------:R-:W-:Y:S01]  /*6fb0*/  FMUL.FTZ R121, R121, UR17 ;  /* 0x0000001179797c20 */ /* 0x000fe20008410000 */
[----:B------:R-:W-:-:S03]  /*6fc0*/  @P6 SHF.L.U32 R122, R122, 0x10, RZ ;  /* 0x000000107a7a6819 */ /* 0x000fc600000006ff */
[----:B------:R-:W-:-:S04]  /*6fd0*/  FMUL.FTZ R121, R121, UR16 ;  /* 0x0000001079797c20 */ /* 0x000fc80008410000 */
[----:B------:R-:W-:Y:S01]  /*6fe0*/  @P6 FMUL.FTZ R123, R124, R121 ;  /* 0x000000797c7b6220 */ /* 0x000fe20000410000 */
[----:B------:R-:W-:-:S04]  /*6ff0*/  @P6 FMUL.FTZ R120, R121, R122 ;  /* 0x0000007a79786220 */ /* 0x000fc80000410000 */
[----:B------:R-:W-:Y:S01]  /*7000*/  F2FP.BF16.F32.PACK_AB R123, RZ, R123 ;  /* 0x0000007bff7b723e */ /* 0x000fe200000010ff */
[----:B------:R-:W-:-:S03]  /*7010*/  FADD.FTZ R83, R83, R120 ;  /* 0x0000007853537221 */ /* 0x000fc60000010000 */
[----:B------:R-:W-:-:S07]  /*7020*/  PRMT R113, R113, 0x5410, R123 ;  /* 0x0000541071717816 */ /* 0x000fce000000007b */
.L_x_837:
        /* <DEDUP_REMOVED lines=8> */
[----:B------:R-:W-:Y:S01]  /*70b0*/  FSEL R121, R121, RZ, P5 ;  /* 0x000000ff79797208 */ /* 0x000fe20002800000 */
[----:B------:R-:W-:Y:S01]  /*70c0*/  @P6 IMAD.U32 R122, R110, 0x10000, RZ ;  /* 0x000100006e7a6824 */ /* 0x000fe200078e00ff */
[----:B------:R-:W-:-:S03]  /*70d0*/  @P6 SHF.L.U32 R124, R14, 0x10, RZ ;  /* 0x000000100e7c6819 */ /* 0x000fc600000006ff */
[----:B------:R-:W-:-:S04]  /*70e0*/  FMUL.FTZ R121, R121, UR17 ;  /* 0x0000001179797c20 */ /* 0x000fc80008410000 */
[----:B------:R-:W-:-:S04]  /*70f0*/  FMUL.FTZ R121, R121, UR16 ;  /* 0x0000001079797c20 */ /* 0x000fc80008410000 */
[-C--:B------:R-:W-:Y:S01]  /*7100*/  @P6 FMUL.FTZ R120, R124, R121.reuse ;  /* 0x000000797c786220 */ /* 0x080fe20000410000 */
[----:B------:R-:W-:-:S04]  /*7110*/  @P6 FMUL.FTZ R123, R122, R121 ;  /* 0x000000797a7b6220 */ /* 0x000fc80000410000 */
[----:B------:R-:W-:Y:S01]  /*7120*/  F2FP.BF16.F32.PACK_AB R120, RZ, R120 ;  /* 0x00000078ff78723e */ /* 0x000fe200000010ff */
[----:B------:R-:W-:-:S03]  /*7130*/  FADD.FTZ R84, R84, R123 ;  /* 0x0000007b54547221 */ /* 0x000fc60000010000 */
[----:B------:R-:W-:-:S07]  /*7140*/  PRMT R114, R120, 0x7610, R114 ;  /* 0x0000761078727816 */ /* 0x000fce0000000072 */
.L_x_838:
        /* <DEDUP_REMOVED lines=19> */
.L_x_839:
        /* <DEDUP_REMOVED lines=18> */
.L_x_840:
[----:B------:R-:W-:Y:S05]  /*73a0*/  @!P4 BRA `(.L_x_818) ;  /* 0x000000000050c947 */ /* 0x000fea0003800000 */
[----:B------:R-:W-:Y:S01]  /*73b0*/  FFMA.FTZ R120, R178, R2, R127 ;  /* 0x00000002b2787223 */ /* 0x000fe2000001007f */
[----:B-----5:R-:W-:Y:S01]  /*73c0*/  ISETP.GE.U32.AND P5, PT, R128, RZ, PT ;  /* 0x000000ff8000720c */ /* 0x020fe20003fa6070 */
[----:B------:R-:W-:Y:S01]  /*73d0*/  IMAD.MOV.U32 R123, RZ, RZ, RZ ;  /* 0x000000ffff7b7224 */ /* 0x000fe200078e00ff */
[----:B------:R-:W-:Y:S01]  /*73e0*/  ISETP.GT.AND P6, PT, R139, RZ, PT ;  /* 0x000000ff8b00720c */ /* 0x000fe20003fc4270 */
[----:B------:R-:W-:Y:S01]  /*73f0*/  FADD.FTZ R121, R175, -R120 ;  /* 0x80000078af797221 */ /* 0x000fe20000010000 */
[----:B------:R-:W-:Y:S02]  /*7400*/  ISETP.GE.U32.AND.EX P5, PT, R129, 0x1000000, PT, P5 ;  /* 0x010000008100780c */ /* 0x000fe40003fa6150 */
[----:B------:R-:W-:Y:S01]  /*7410*/  PRMT R124, R15, 0x7632, R124 ;  /* 0x000076320f7c7816 */ /* 0x000fe2000000007c */
[----:B------:R-:W-:Y:S01]  /*7420*/  FMUL.FTZ R121, R138, R121 ;  /* 0x000000798a797220 */ /* 0x000fe20000410000 */
[----:B------:R-:W-:-:S04]  /*7430*/  MOV R120, RZ ;  /* 0x000000ff00787202 */ /* 0x000fc80000000f00 */
        /* <DEDUP_REMOVED lines=11> */
.L_x_818:
[----:B0-----:R-:W0:Y:S08]  /*74f0*/  @P0 LDC.64 R122, c[0x0][0x478] ;  /* 0x00011e00ff7a0b82 */ /* 0x001e300000000a00 */
[----:B------:R-:W1:Y:S01]  /*7500*/  @P4 LDC.64 R120, c[0x0][0x468] ;  /* 0x00011a00ff784b82 */ /* 0x000e620000000a00 */
[C---:B0-----:R-:W-:Y:S01]  /*7510*/  @P0 IMAD.WIDE.U32 R122, R0.reuse, 0x10, R122 ;  /* 0x00000010007a0825 */ /* 0x041fe200078e007a */
[----:B------:R-:W-:-:S04]  /*7520*/  IADD3 R0, PT, PT, R0, 0x80, RZ ;  /* 0x0000008000007810 */ /* 0x000fc80007ffe0ff */
[----:B------:R2:W-:Y:S01]  /*7530*/  @P0 STG.E.128 desc[UR10][R122.64], R116 ;  /* 0x000000747a000986 */ /* 0x0005e2000c101d0a */
[C---:B-1----:R-:W-:Y:S01]  /*7540*/  @P4 IMAD.WIDE.U32 R120, R125.reuse, 0x10, R120 ;  /* 0x000000107d784825 */ /* 0x042fe200078e0078 */
[----:B------:R-:W-:-:S04]  /*7550*/  IADD3 R125, PT, PT, R125, 0x80, RZ ;  /* 0x000000807d7d7810 */ /* 0x000fc80007ffe0ff */
[----:B------:R2:W-:Y:S03]  /*7560*/  @P4 STG.E.128 desc[UR10][R120.64], R112 ;  /* 0x0000007078004986 */ /* 0x0005e6000c101d0a */
.L_x_807:
[----:B------:R-:W-:Y:S05]  /*7570*/  BSYNC.RECONVERGENT B0 ;  /* 0x0000000000007941 */ /* 0x000fea0003800200 */
.L_x_806:
[----:B------:R-:W-:Y:S04]  /*7580*/  BSSY.RECONVERGENT B0, `(.L_x_841) ;  /* 0x0000271000007945 */ /* 0x000fe80003800200 */
[----:B------:R-:W-:Y:S05]  /*7590*/  @!P3 BRA `(.L_x_842) ;  /* 0x0000002400bcb947 */ /* 0x000fea0003800000 */
[----:B------:R-:W-:Y:S01]  /*75a0*/  UISETP.NE.U32.AND UP0, UPT, UR12, URZ, UPT ;  /* 0x000000ff0c00728c */ /* 0x000fe2000bf05070 */
[----:B0-2---:R-:W-:Y:S02]  /*75b0*/  PRMT R122, R22, 0x7632, R122 ;  /* 0x00007632167a7816 */ /* 0x005fe4000000007a */
[----:B------:R-:W-:Y:S01]  /*75c0*/  PRMT R124, R21, 0x7632, R124 ;  /* 0x00007632157c7816 */ /* 0x000fe2000000007c */
[----:B------:R-:W-:Y:S01]  /*75d0*/  UISETP.NE.AND.EX UP0, UPT, UR13, URZ, UPT, UP0 ;  /* 0x000000ff0d00728c */ /* 0x000fe2000bf05300 */
[----:B------:R-:W-:Y:S10]  /*75e0*/  @!P4 BRA `(.L_x_843) ;  /* 0x00000000000cc947 */ /* 0x000ff40003800000 */
[----:B-----5:R-:W0:Y:S02]  /*75f0*/  LDC.64 R108, c[0x0][0x390] ;  /* 0x0000e400ff6c7b82 */ /* 0x020e240000000a00 */
[----:B0-----:R-:W-:-:S06]  /*7600*/  IMAD.WIDE.U32 R108, R125, 0x10, R108 ;  /* 0x000000107d6c7825 */ /* 0x001fcc00078e006c */
[----:B------:R-:W5:Y:S02]  /*7610*/  LDG.E.128 R108, desc[UR10][R108.64] ;  /* 0x0000000a6c6c7981 */ /* 0x000f64000c1e1d00 */
.L_x_843:
[----:B------:R-:W-:Y:S02]  /*7620*/  PRMT R126, R20, 0x7632, R126 ;  /* 0x00007632147e7816 */ /* 0x000fe4000000007e */
[----:B------:R-:W-:Y:S01]  /*7630*/  PRMT R123, R23, 0x7632, R123 ;  /* 0x00007632177b7816 */ /* 0x000fe2000000007b */
[----:B------:R-:W-:Y:S06]  /*7640*/  BRA.U !UP0, `(.L_x_844) ;  /* 0x0000001108c87547 */ /* 0x000fec000b800000 */
[----:B------:R-:W-:-:S04]  /*7650*/  UISETP.NE.U32.AND UP0, UPT, UR6, URZ, UPT ;  /* 0x000000ff0600728c */ /* 0x000fc8000bf05070 */
[----:B------:R-:W-:-:S06]  /*7660*/  UISETP.NE.AND.EX UP0, UPT, UR7, URZ, UPT, UP0 ;  /* 0x000000ff0700728c */ /* 0x000fcc000bf05300 */
[----:B------:R-:W-:-:S13]  /*7670*/  PLOP3.LUT P0, PT, PT, PT, UP0, 0x80, 0x8 ;  /* 0x000000000008781c */ /* 0x000fda0003f0f008 */
[----:B------:R-:W-:Y:S05]  /*7680*/  @!P0 BRA `(.L_x_845) ;  /* 0x00000008006c8947 */ /* 0x000fea0003800000 */
[----:B------:R-:W-:Y:S01]  /*7690*/  ISETP.GT.AND P5, PT, R139, RZ, PT ;  /* 0x000000ff8b00720c */ /* 0x000fe20003fa4270 */
[----:B-----5:R-:W-:Y:S01]  /*76a0*/  IMAD.U32 R135, R104, 0x10000, RZ ;  /* 0x0001000068877824 */ /* 0x020fe200078e00ff */
[C---:B------:R-:W-:Y:S02]  /*76b0*/  SHF.L.U32 R201, R105.reuse, 0x10, RZ ;  /* 0x0000001069c97819 */ /* 0x040fe400000006ff */
[----:B------:R-:W-:Y:S02]  /*76c0*/  PRMT R118, R105, 0x7632, R118 ;  /* 0x0000763269767816 */ /* 0x000fe40000000076 */
[----:B------:R-:W-:Y:S02]  /*76d0*/  SHF.L.U32 R205, R106, 0x10, RZ ;  /* 0x000000106acd7819 */ /* 0x000fe400000006ff */
[----:B------:R-:W-:Y:S02]  /*76e0*/  SHF.L.U32 R203, R118, 0x10, RZ ;  /* 0x0000001076cb7819 */ /* 0x000fe400000006ff */
[----:B------:R-:W-:-:S03]  /*76f0*/  PRMT R121, R107, 0x7632, R121 ;  /* 0x000076326b797816 */ /* 0x000fc60000000079 */
        /* <DEDUP_REMOVED lines=8> */
[----:B------:R-:W-:Y:S01]  /*7780*/  PRMT R2, R104, 0x7632, R2 ;  /* 0x0000763268027816 */ /* 0x000fe20000000002 */
[----:B------:R-:W-:Y:S01]  /*7790*/  @P5 FADD.FTZ R117, R180, -R117 ;  /* 0x80000075b4755221 */ /* 0x000fe20000010000 */
[----:B------:R-:W-:Y:S01]  /*77a0*/  @P5 FADD.FTZ R116, R185, -R116 ;  /* 0x80000074b9745221 */ /* 0x000fe20000010000 */
[----:B------:R-:W-:Y:S01]  /*77b0*/  @P5 FADD.FTZ R120, R187, -R120 ;  /* 0x80000078bb785221 */ /* 0x000fe20000010000 */
[----:B------:R-:W-:Y:S01]  /*77c0*/  SHF.L.U32 R139, R2, 0x10, RZ ;  /* 0x00000010028b7819 */ /* 0x000fe200000006ff */
[----:B------:R-:W-:Y:S01]  /*77d0*/  @P5 FADD.FTZ R2, R182, -R119 ;  /* 0x80000077b6025221 */ /* 0x000fe20000010000 */
[----:B------:R-:W-:Y:S01]  /*77e0*/  @P5 FADD.FTZ R137, R184, -R137 ;  /* 0x80000089b8895221 */ /* 0x000fe20000010000 */
[----:B------:R-:W-:Y:S01]  /*77f0*/  @P5 FADD.FTZ R136, R189, -R136 ;  /* 0x80000088bd885221 */ /* 0x000fe20000010000 */
[C---:B------:R-:W-:Y:S01]  /*7800*/  @P5 FFMA.FTZ R135, R138.reuse, R117, R135 ;  /* 0x000000758a875223 */ /* 0x040fe20000010087 */
[----:B------:R-:W-:Y:S01]  /*7810*/  @P5 FFMA.FTZ R201, R138, R2, R201 ;  /* 0x000000028ac95223 */ /* 0x000fe200000100c9 */
[----:B------:R-:W-:Y:S01]  /*7820*/  PRMT R2, R106, 0x7632, R2 ;  /* 0x000076326a027816 */ /* 0x000fe20000000002 */
[C---:B------:R-:W-:Y:S01]  /*7830*/  @P5 FFMA.FTZ R139, R138.reuse, R116, R139 ;  /* 0x000000748a8b5223 */ /* 0x040fe2000001008b */
[----:B------:R-:W-:Y:S01]  /*7840*/  @P5 FFMA.FTZ R203, R138, R120, R203 ;  /* 0x000000788acb5223 */ /* 0x000fe200000100cb */
[----:B------:R-:W-:Y:S01]  /*7850*/  IMAD.U32 R119, R107, 0x10000, RZ ;  /* 0x000100006b777824 */ /* 0x000fe200078e00ff */
[----:B------:R-:W-:Y:S01]  /*7860*/  SHF.L.U32 R207, R2, 0x10, RZ ;  /* 0x0000001002cf7819 */ /* 0x000fe200000006ff */
[----:B------:R-:W-:Y:S01]  /*7870*/  @P5 FADD.FTZ R2, R186, -R209 ;  /* 0x800000d1ba025221 */ /* 0x000fe20000010000 */
[----:B------:R-:W-:Y:S01]  /*7880*/  SHF.L.U32 R121, R121, 0x10, RZ ;  /* 0x0000001079797819 */ /* 0x000fe200000006ff */
[C---:B------:R-:W-:Y:S01]  /*7890*/  @P5 FFMA.FTZ R205, R138.reuse, R137, R205 ;  /* 0x000000898acd5223 */ /* 0x040fe200000100cd */
[----:B------:R-:W-:Y:S01]  /*78a0*/  @P5 FADD.FTZ R202, R199, -R202 ;  /* 0x800000cac7ca5221 */ /* 0x000fe20000010000 */
[C---:B------:R-:W-:Y:S01]  /*78b0*/  @P5 FFMA.FTZ R207, R138.reuse, R136, R207 ;  /* 0x000000888acf5223 */ /* 0x040fe200000100cf */
[C---:B------:R-:W-:Y:S01]  /*78c0*/  @P5 FFMA.FTZ R119, R138.reuse, R2, R119 ;  /* 0x000000028a775223 */ /* 0x040fe20000010077 */
[----:B------:R-:W-:Y:S01]  /*78d0*/  F2FP.BF16.F32.PACK_AB R116, RZ, R135 ;  /* 0x00000087ff74723e */ /* 0x000fe200000010ff */
[----:B------:R-:W-:Y:S01]  /*78e0*/  @P5 FFMA.FTZ R121, R138, R202, R121 ;  /* 0x000000ca8a795223 */ /* 0x000fe20000010079 */
[----:B------:R-:W-:-:S02]  /*78f0*/  F2FP.BF16.F32.PACK_AB R2, RZ, R139 ;  /* 0x0000008bff02723e */ /* 0x000fc400000010ff */
[----:B------:R-:W-:Y:S02]  /*7900*/  F2FP.BF16.F32.PACK_AB R117, RZ, R201 ;  /* 0x000000c9ff75723e */ /* 0x000fe400000010ff */
[----:B------:R-:W-:Y:S02]  /*7910*/  F2FP.BF16.F32.PACK_AB R120, RZ, R203 ;  /* 0x000000cbff78723e */ /* 0x000fe400000010ff */
[----:B------:R-:W-:Y:S02]  /*7920*/  F2FP.BF16.F32.PACK_AB R127, RZ, R205 ;  /* 0x000000cdff7f723e */ /* 0x000fe400000010ff */
[----:B------:R-:W-:Y:S01]  /*7930*/  F2FP.BF16.F32.PACK_AB R118, RZ, R207 ;  /* 0x000000cfff76723e */ /* 0x000fe200000010ff */
[----:B------:R-:W-:Y:S06]  /*7940*/  @!P4 BRA `(.L_x_846) ;  /* 0x00000000002cc947 */ /* 0x000fec0003800000 */
[----:B------:R-:W-:Y:S01]  /*7950*/  LOP3.LUT P5, RZ, R132, 0xff, RZ, 0xc0, !PT ;  /* 0x000000ff84ff7812 */ /* 0x000fe200078ac0ff */
[----:B------:R-:W-:Y:S01]  /*7960*/  FMUL.FTZ R135, R135, UR17 ;  /* 0x0000001187877c20 */ /* 0x000fe20008410000 */
[----:B------:R-:W-:-:S03]  /*7970*/  CS2R R136, SRZ ;  /* 0x0000000000887805 */ /* 0x000fc6000001ff00 */
        /* <DEDUP_REMOVED lines=8> */
.L_x_846:
[----:B------:R-:W-:Y:S05]  /*7a00*/  @!P4 BRA `(.L_x_847) ;  /* 0x000000000030c947 */ /* 0x000fea0003800000 */
[----:B------:R-:W-:Y:S01]  /*7a10*/  LOP3.LUT P5, RZ, R132, 0xff00, RZ, 0xc0, !PT ;  /* 0x0000ff0084ff7812 */ /* 0x000fe200078ac0ff */
[----:B------:R-:W-:Y:S01]  /*7a20*/  FMUL.FTZ R139, R139, UR17 ;  /* 0x000000118b8b7c20 */ /* 0x000fe20008410000 */
[----:B------:R-:W-:-:S03]  /*7a30*/  CS2R R136, SRZ ;  /* 0x0000000000887805 */ /* 0x000fc6000001ff00 */
        /* <DEDUP_REMOVED lines=9> */
.L_x_847:
        /* <DEDUP_REMOVED lines=13> */
.L_x_848:
        /* <DEDUP_REMOVED lines=14> */
.L_x_849:
        /* <DEDUP_REMOVED lines=13> */
.L_x_850:
[----:B------:R-:W-:Y:S05]  /*7d50*/  @!P4 BRA `(.L_x_851) ;  /* 0x000000000034c947 */ /* 0x000fea0003800000 */
[----:B------:R-:W-:Y:S01]  /*7d60*/  LOP3.LUT P5, RZ, R133, 0xff00, RZ, 0xc0, !PT ;  /* 0x0000ff0085ff7812 */ /* 0x000fe200078ac0ff */
[----:B------:R-:W-:Y:S01]  /*7d70*/  FMUL.FTZ R207, R207, UR17 ;  /* 0x00000011cfcf7c20 */ /* 0x000fe20008410000 */
[----:B------:R-:W-:Y:S01]  /*7d80*/  IMAD.MOV.U32 R135, RZ, RZ, RZ ;  /* 0x000000ffff877224 */ /* 0x000fe200078e00ff */
        /* <DEDUP_REMOVED lines=10> */
.L_x_851:
[----:B------:R-:W-:Y:S05]  /*7e30*/  @!P4 BRA `(.L_x_852) ;  /* 0x000000000030c947 */ /* 0x000fea0003800000 */
        /* <DEDUP_REMOVED lines=12> */
.L_x_852:
[----:B------:R-:W-:Y:S02]  /*7f00*/  F2FP.BF16.F32.PACK_AB R119, R121, R119 ;  /* 0x000000777977723e */ /* 0x000fe400000010ff */
[----:B------:R-:W-:Y:S02]  /*7f10*/  PRMT R118, R127, 0x5410, R118 ;  /* 0x000054107f767816 */ /* 0x000fe40000000076 */
[----:B------:R-:W-:Y:S02]  /*7f20*/  PRMT R117, R117, 0x5410, R120 ;  /* 0x0000541075757816 */ /* 0x000fe40000000078 */
[----:B------:R-:W-:Y:S01]  /*7f30*/  PRMT R116, R116, 0x5410, R2 ;  /* 0x0000541074747816 */ /* 0x000fe20000000002 */
[----:B------:R-:W-:Y:S06]  /*7f40*/  @!P4 BRA `(.L_x_853) ;  /* 0x0000001c0038c947 */ /* 0x000fec0003800000 */
[----:B------:R-:W-:Y:S01]  /*7f50*/  ISETP.GE.U32.AND P5, PT, R132, RZ, PT ;  /* 0x000000ff8400720c */ /* 0x000fe20003fa6070 */
[----:B------:R-:W-:Y:S01]  /*7f60*/  FMUL.FTZ R121, R121, UR17 ;  /* 0x0000001179797c20 */ /* 0x000fe20008410000 */
[----:B------:R-:W-:Y:S01]  /*7f70*/  HFMA2 R122, -RZ, RZ, 0, 0 ;  /* 0x00000000ff7a7431 */ /* 0x000fe200000001ff */
[----:B------:R-:W-:Y:S02]  /*7f80*/  MOV R2, RZ ;  /* 0x000000ff00027202 */ /* 0x000fe40000000f00 */
[----:B------:R-:W-:Y:S01]  /*7f90*/  ISETP.GE.U32.AND.EX P5, PT, R133, 0x1000000, PT, P5 ;  /* 0x010000008500780c */ /* 0x000fe20003fa6150 */
[----:B------:R-:W-:-:S12]  /*7fa0*/  FMUL.FTZ R121, R121, UR16 ;  /* 0x0000001079797c20 */ /* 0x000fd80008410000 */
        /* <DEDUP_REMOVED lines=9> */
.L_x_845:
[----:B------:R-:W-:Y:S01]  /*8040*/  ISETP.GT.AND P6, PT, R139, RZ, PT ;  /* 0x000000ff8b00720c */ /* 0x000fe20003fc4270 */
[----:B------:R-:W-:-:S12]  /*8050*/  @!P4 BRA `(.L_x_854) ;  /* 0x000000000040c947 */ /* 0x000fd80003800000 */
[----:B------:R-:W-:Y:S01]  /*8060*/  @P6 FFMA.FTZ R135, R177, R2, R127 ;  /* 0x00000002b1876223 */ /* 0x000fe2000001007f */
[----:B-----5:R-:W-:Y:S02]  /*8070*/  LOP3.LUT P5, RZ, R132, 0xff, RZ, 0xc0, !PT ;  /* 0x000000ff84ff7812 */ /* 0x020fe400078ac0ff */
[----:B------:R-:W-:Y:S01]  /*8080*/  SHF.L.U32 R121, R104, 0x10, RZ ;  /* 0x0000001068797819 */ /* 0x000fe200000006ff */
[----:B------:R-:W-:Y:S01]  /*8090*/  @P6 FADD.FTZ R135, R180, -R135 ;  /* 0x80000087b4876221 */ /* 0x000fe20000010000 */
[----:B------:R-:W-:-:S03]  /*80a0*/  MOV R120, RZ ;  /* 0x000000ff00787202 */ /* 0x000fc60000000f00 */
[----:B------:R-:W-:Y:S01]  /*80b0*/  @P6 FFMA.FTZ R121, R138, R135, R121 ;  /* 0x000000878a796223 */ /* 0x000fe20000010079 */
[----:B------:R-:W-:-:S03]  /*80c0*/  HFMA2 R135, -RZ, RZ, 0, 0 ;  /* 0x00000000ff877431 */ /* 0x000fc600000001ff */
[----:B------:R-:W-:Y:S02]  /*80d0*/  FMUL.FTZ R121, R121, UR17 ;  /* 0x0000001179797c20 */ /* 0x000fe40008410000 */
[----:B------:R-:W-:Y:S01]  /*80e0*/  @P5 IMAD.U32 R202, R20, 0x10000, RZ ;  /* 0x0001000014ca5824 */ /* 0x000fe200078e00ff */
[----:B------:R-:W-:Y:S01]  /*80f0*/  @P5 SHF.L.U32 R136, R108, 0x10, RZ ;  /* 0x000000106c885819 */ /* 0x000fe200000006ff */
[----:B------:R-:W-:-:S04]  /*8100*/  FMUL.FTZ R121, R121, UR16 ;  /* 0x0000001079797c20 */ /* 0x000fc80008410000 */
[-C--:B------:R-:W-:Y:S01]  /*8110*/  @P5 FMUL.FTZ R120, R202, R121.reuse ;  /* 0x00000079ca785220 */ /* 0x080fe20000410000 */
[----:B------:R-:W-:-:S04]  /*8120*/  @P5 FMUL.FTZ R135, R136, R121 ;  /* 0x0000007988875220 */ /* 0x000fc80000410000 */
[----:B------:R-:W-:Y:S01]  /*8130*/  F2FP.BF16.F32.PACK_AB R120, RZ, R120 ;  /* 0x00000078ff78723e */ /* 0x000fe200000010ff */
[----:B------:R-:W-:-:S03]  /*8140*/  FADD.FTZ R88, R88, R135 ;  /* 0x0000008758587221 */ /* 0x000fc60000010000 */
[----:B------:R-:W-:-:S07]  /*8150*/  PRMT R112, R120, 0x7610, R112 ;  /* 0x0000761078707816 */ /* 0x000fce0000000070 */
.L_x_854:
[----:B------:R-:W-:Y:S05]  /*8160*/  @!P4 BRA `(.L_x_855) ;  /* 0x000000000048c947 */ /* 0x000fea0003800000 */
[----:B-----5:R-:W-:Y:S01]  /*8170*/  PRMT R120, R104, 0x7632, R120 ;  /* 0x0000763268787816 */ /* 0x020fe20000000078 */
[----:B------:R-:W-:Y:S01]  /*8180*/  @P6 FFMA.FTZ R136, R188, R2, R127 ;  /* 0x00000002bc886223 */ /* 0x000fe2000001007f */
[----:B------:R-:W-:Y:S02]  /*8190*/  LOP3.LUT P5, RZ, R132, 0xff00, RZ, 0xc0, !PT ;  /* 0x0000ff0084ff7812 */ /* 0x000fe400078ac0ff */
[----:B------:R-:W-:Y:S01]  /*81a0*/  SHF.L.U32 R121, R120, 0x10, RZ ;  /* 0x0000001078797819 */ /* 0x000fe200000006ff */
[----:B------:R-:W-:Y:S01]  /*81b0*/  @P6 FADD.FTZ R136, R185, -R136 ;  /* 0x80000088b9886221 */ /* 0x000fe20000010000 */
[----:B------:R-:W-:-:S03]  /*81c0*/  HFMA2 R120, -RZ, RZ, 0, 0 ;  /* 0x00000000ff787431 */ /* 0x000fc600000001ff */
[----:B------:R-:W-:Y:S01]  /*81d0*/  @P6 FFMA.FTZ R121, R138, R136, R121 ;  /* 0x000000888a796223 */ /* 0x000fe20000010079 */
[----:B------:R-:W-:-:S03]  /*81e0*/  MOV R136, RZ ;  /* 0x000000ff00887202 */ /* 0x000fc60000000f00 */
[----:B------:R-:W-:Y:S02]  /*81f0*/  FMUL.FTZ R121, R121, UR17 ;  /* 0x0000001179797c20 */ /* 0x000fe40008410000 */
[----:B------:R-:W-:Y:S02]  /*8200*/  @P5 SHF.L.U32 R137, R126, 0x10, RZ ;  /* 0x000000107e895819 */ /* 0x000fe400000006ff */
[----:B------:R-:W-:Y:S01]  /*8210*/  @P5 PRMT R135, R108, 0x7632, R135 ;  /* 0x000076326c875816 */ /* 0x000fe20000000087 */
[----:B------:R-:W-:-:S04]  /*8220*/  FMUL.FTZ R126, R121, UR16 ;  /* 0x00000010797e7c20 */ /* 0x000fc80008410000 */
[----:B------:R-:W-:Y:S01]  /*8230*/  @P5 FMUL.FTZ R136, R137, R126 ;  /* 0x0000007e89885220 */ /* 0x000fe20000410000 */
[----:B------:R-:W-:-:S04]  /*8240*/  @P5 IMAD.U32 R135, R135, 0x10000, RZ ;  /* 0x0001000087875824 */ /* 0x000fc800078e00ff */
[----:B------:R-:W-:Y:S01]  /*8250*/  @P5 FMUL.FTZ R120, R126, R135 ;  /* 0x000000877e785220 */ /* 0x000fe20000410000 */
[----:B------:R-:W-:-:S03]  /*8260*/  F2FP.BF16.F32.PACK_AB R136, RZ, R136 ;  /* 0x00000088ff88723e */ /* 0x000fc600000010ff */
[----:B------:R-:W-:Y:S01]  /*8270*/  FADD.FTZ R89, R89, R120 ;  /* 0x0000007859597221 */ /* 0x000fe20000010000 */
[----:B------:R-:W-:-:S07]  /*8280*/  PRMT R112, R112, 0x5410, R136 ;  /* 0x0000541070707816 */ /* 0x000fce0000000088 */
.L_x_855:
[----:B------:R-:W-:Y:S05]  /*8290*/  @!P4 BRA `(.L_x_856) ;  /* 0x000000000040c947 */ /* 0x000fea0003800000 */
        /* <DEDUP_REMOVED lines=16> */
.L_x_856:
[----:B------:R-:W-:Y:S05]  /*83a0*/  @!P4 BRA `(.L_x_857) ;  /* 0x000000000048c947 */ /* 0x000fea0003800000 */
[----:B-----5:R-:W-:Y:S01]  /*83b0*/  PRMT R120, R105, 0x7632, R120 ;  /* 0x0000763269787816 */ /* 0x020fe20000000078 */
[----:B------:R-:W-:Y:S01]  /*83c0*/  @P6 FFMA.FTZ R126, R190, R2, R127 ;  /* 0x00000002be7e6223 */ /* 0x000fe2000001007f */
[----:B------:R-:W-:Y:S02]  /*83d0*/  LOP3.LUT P5, RZ, R132, 0xff000000, RZ, 0xc0, !PT ;  /* 0xff00000084ff7812 */ /* 0x000fe400078ac0ff */
[----:B------:R-:W-:Y:S01]  /*83e0*/  SHF.L.U32 R121, R120, 0x10, RZ ;  /* 0x0000001078797819 */ /* 0x000fe200000006ff */
[----:B------:R-:W-:Y:S01]  /*83f0*/  @P6 FADD.FTZ R126, R187, -R126 ;  /* 0x8000007ebb7e6221 */ /* 0x000fe20000010000 */
[----:B------:R-:W-:Y:S01]  /*8400*/  HFMA2 R120, -RZ, RZ, 0, 0 ;  /* 0x00000000ff787431 */ /* 0x000fe200000001ff */
[----:B------:R-:W-:Y:S02]  /*8410*/  MOV R135, RZ ;  /* 0x000000ff00877202 */ /* 0x000fe40000000f00 */
[----:B------:R-:W-:-:S04]  /*8420*/  @P6 FFMA.FTZ R121, R138, R126, R121 ;  /* 0x0000007e8a796223 */ /* 0x000fc80000010079 */
        /* <DEDUP_REMOVED lines=10> */
.L_x_857:
        /* <DEDUP_REMOVED lines=17> */
.L_x_858:
        /* <DEDUP_REMOVED lines=19> */
.L_x_859:
        /* <DEDUP_REMOVED lines=17> */
.L_x_860:
[----:B------:R-:W-:Y:S05]  /*8820*/  @!P4 BRA `(.L_x_853) ;  /* 0x000000140000c947 */ /* 0x000fea0003800000 */
[----:B-----5:R-:W-:Y:S01]  /*8830*/  ISETP.GE.U32.AND P5, PT, R132, RZ, PT ;  /* 0x000000ff8400720c */ /* 0x020fe20003fa6070 */
[----:B------:R-:W-:Y:S01]  /*8840*/  @P6 FFMA.FTZ R2, R200, R2, R127 ;  /* 0x00000002c8026223 */ /* 0x000fe2000001007f */
[----:B------:R-:W-:Y:S01]  /*8850*/  PRMT R120, R107, 0x7632, R120 ;  /* 0x000076326b787816 */ /* 0x000fe20000000078 */
[----:B------:R-:W-:Y:S01]  /*8860*/  HFMA2 R122, -RZ, RZ, 0, 0 ;  /* 0x00000000ff7a7431 */ /* 0x000fe200000001ff */
[----:B------:R-:W-:Y:S01]  /*8870*/  ISETP.GE.U32.AND.EX P5, PT, R133, 0x1000000, PT, P5 ;  /* 0x010000008500780c */ /* 0x000fe20003fa6150 */
[----:B------:R-:W-:Y:S01]  /*8880*/  @P6 FADD.FTZ R2, R199, -R2 ;  /* 0x80000002c7026221 */ /* 0x000fe20000010000 */
[----:B------:R-:W-:-:S05]  /*8890*/  SHF.L.U32 R121, R120, 0x10, RZ ;  /* 0x0000001078797819 */ /* 0x000fca00000006ff */
        /* <DEDUP_REMOVED lines=11> */
[----:B------:R-:W-:Y:S01]  /*8950*/  PRMT R115, R115, 0x5410, R122 ;  /* 0x0000541073737816 */ /* 0x000fe2000000007a */
[----:B------:R-:W-:Y:S06]  /*8960*/  BRA `(.L_x_853) ;  /* 0x0000001000b07947 */ /* 0x000fec0003800000 */
.L_x_844:
[----:B------:R-:W0:Y:S02]  /*8970*/  LDC.64 R120, c[0x0][0x478] ;  /* 0x00011e00ff787b82 */ /* 0x000e240000000a00 */
[----:B0-----:R-:W-:-:S04]  /*8980*/  ISETP.NE.U32.AND P0, PT, R120, RZ, PT ;  /* 0x000000ff7800720c */ /* 0x001fc80003f05070 */
[----:B------:R-:W-:-:S13]  /*8990*/  ISETP.NE.AND.EX P0, PT, R121, RZ, PT, P0 ;  /* 0x000000ff7900720c */ /* 0x000fda0003f05300 */
[----:B------:R-:W-:Y:S05]  /*89a0*/  @!P0 BRA `(.L_x_861) ;  /* 0x00000008004c8947 */ /* 0x000fea0003800000 */
[-CC-:B------:R-:W-:Y:S01]  /*89b0*/  FFMA.FTZ R117, R177, R2.reuse, R127.reuse ;  /* 0x00000002b1757223 */ /* 0x180fe2000001007f */
[-CC-:B------:R-:W-:Y:S01]  /*89c0*/  FFMA.FTZ R116, R188, R2.reuse, R127.reuse ;  /* 0x00000002bc747223 */ /* 0x180fe2000001007f */
[-CC-:B------:R-:W-:Y:S01]  /*89d0*/  FFMA.FTZ R121, R179, R2.reuse, R127.reuse ;  /* 0x00000002b3797223 */ /* 0x180fe2000001007f */
[-CC-:B------:R-:W-:Y:S01]  /*89e0*/  FFMA.FTZ R118, R190, R2.reuse, R127.reuse ;  /* 0x00000002be767223 */ /* 0x180fe2000001007f */
[----:B------:R-:W-:Y:S01]  /*89f0*/  ISETP.GT.AND P5, PT, R139, RZ, PT ;  /* 0x000000ff8b00720c */ /* 0x000fe20003fa4270 */
[-C--:B------:R-:W-:Y:S01]  /*8a00*/  FFMA.FTZ R135, R181, R2.reuse, R127 ;  /* 0x00000002b5877223 */ /* 0x080fe2000001007f */
[----:B------:R-:W-:Y:S01]  /*8a10*/  FADD.FTZ R117, R180, -R117 ;  /* 0x80000075b4757221 */ /* 0x000fe20000010000 */
[-CC-:B------:R-:W-:Y:S01]  /*8a20*/  FFMA.FTZ R120, R192, R2.reuse, R127.reuse ;  /* 0x00000002c0787223 */ /* 0x180fe2000001007f */
[-CC-:B------:R-:W-:Y:S01]  /*8a30*/  FFMA.FTZ R139, R183, R2.reuse, R127.reuse ;  /* 0x00000002b78b7223 */ /* 0x180fe2000001007f */
[----:B------:R-:W-:Y:S01]  /*8a40*/  FADD.FTZ R119, R185, -R116 ;  /* 0x80000074b9777221 */ /* 0x000fe20000010000 */
[----:B------:R-:W-:Y:S01]  /*8a50*/  FFMA.FTZ R2, R200, R2, R127 ;  /* 0x00000002c8027223 */ /* 0x000fe2000001007f */
[----:B------:R-:W-:Y:S01]  /*8a60*/  FADD.FTZ R121, R182, -R121 ;  /* 0x80000079b6797221 */ /* 0x000fe20000010000 */
[----:B------:R-:W-:Y:S01]  /*8a70*/  FADD.FTZ R127, R187, -R118 ;  /* 0x80000076bb7f7221 */ /* 0x000fe20000010000 */
[----:B------:R-:W-:Y:S01]  /*8a80*/  FADD.FTZ R135, R184, -R135 ;  /* 0x80000087b8877221 */ /* 0x000fe20000010000 */
[----:B------:R-:W-:Y:S01]  /*8a90*/  FMUL.FTZ R116, R138, R117 ;  /* 0x000000758a747220 */ /* 0x000fe20000410000 */
[----:B------:R-:W-:Y:S01]  /*8aa0*/  FADD.FTZ R137, R189, -R120 ;  /* 0x80000078bd897221 */ /* 0x000fe20000010000 */
[----:B------:R-:W-:Y:S01]  /*8ab0*/  FADD.FTZ R139, R186, -R139 ;  /* 0x8000008bba8b7221 */ /* 0x000fe20000010000 */
        /* <DEDUP_REMOVED lines=23> */
.L_x_862:
[----:B------:R-:W-:Y:S05]  /*8c30*/  @!P4 BRA `(.L_x_863) ;  /* 0x000000000030c947 */ /* 0x000fea0003800000 */
[----:B-----5:R-:W-:Y:S01]  /*8c40*/  LOP3.LUT P6, RZ, R132, 0xff00, RZ, 0xc0, !PT ;  /* 0x0000ff0084ff7812 */ /* 0x020fe200078cc0ff */
[----:B------:R-:W-:Y:S01]  /*8c50*/  FMUL.FTZ R116, R137, UR17 ;  /* 0x0000001189747c20 */ /* 0x000fe20008410000 */
[----:B------:R-:W-:-:S03]  /*8c60*/  CS2R R118, SRZ ;  /* 0x0000000000767805 */ /* 0x000fc6000001ff00 */
        /* <DEDUP_REMOVED lines=9> */
.L_x_863:
[----:B------:R-:W-:Y:S02]  /*8d00*/  FSEL R121, R121, RZ, P5 ;  /* 0x000000ff79797208 */ /* 0x000fe40002800000 */
[----:B------:R-:W-:Y:S01]  /*8d10*/  FSEL R120, R120, RZ, P5 ;  /* 0x000000ff78787208 */ /* 0x000fe20002800000 */
[----:B------:R-:W-:Y:S06]  /*8d20*/  @!P4 BRA `(.L_x_864) ;  /* 0x000000000030c947 */ /* 0x000fec0003800000 */
[----:B-----5:R-:W-:Y:S01]  /*8d30*/  LOP3.LUT P6, RZ, R132, 0xff0000, RZ, 0xc0, !PT ;  /* 0x00ff000084ff7812 */ /* 0x020fe200078cc0ff */
[----:B------:R-:W-:Y:S01]  /*8d40*/  FMUL.FTZ R116, R120, UR17 ;  /* 0x0000001178747c20 */ /* 0x000fe20008410000 */
[----:B------:R-:W-:Y:S01]  /*8d50*/  HFMA2 R117, -RZ, RZ, 0, 0 ;  /* 0x00000000ff757431 */ /* 0x000fe200000001ff */
[----:B------:R-:W-:Y:S02]  /*8d60*/  MOV R118, RZ ;  /* 0x000000ff00767202 */ /* 0x000fe40000000f00 */
        /* <DEDUP_REMOVED lines=8> */
.L_x_864:
[----:B------:R-:W-:Y:S05]  /*8df0*/  @!P4 BRA `(.L_x_865) ;  /* 0x000000000030c947 */ /* 0x000fea0003800000 */
[----:B-----5:R-:W-:Y:S01]  /*8e00*/  LOP3.LUT P6, RZ, R132, 0xff000000, RZ, 0xc0, !PT ;  /* 0xff00000084ff7812 */ /* 0x020fe200078cc0ff */
[----:B------:R-:W-:Y:S01]  /*8e10*/  FMUL.FTZ R116, R121, UR17 ;  /* 0x0000001179747c20 */ /* 0x000fe20008410000 */
[----:B------:R-:W-:-:S03]  /*8e20*/  CS2R R118, SRZ ;  /* 0x0000000000767805 */ /* 0x000fc6000001ff00 */
        /* <DEDUP_REMOVED lines=9> */
.L_x_865:
        /* <DEDUP_REMOVED lines=15> */
.L_x_866:
        /* <DEDUP_REMOVED lines=13> */
.L_x_867:
[----:B------:R-:W-:Y:S02]  /*9080*/  F2FP.BF16.F32.PACK_AB R136, RZ, R136 ;  /* 0x00000088ff88723e */ /* 0x000fe400000010ff */
[----:B------:R-:W-:Y:S02]  /*9090*/  F2FP.BF16.F32.PACK_AB R137, RZ, R137 ;  /* 0x00000089ff89723e */ /* 0x000fe400000010ff */
[----:B------:R-:W-:Y:S02]  /*90a0*/  F2FP.BF16.F32.PACK_AB R120, RZ, R120 ;  /* 0x00000078ff78723e */ /* 0x000fe400000010ff */
        /* <DEDUP_REMOVED lines=15> */
.L_x_868:
[----:B------:R-:W-:Y:S02]  /*91a0*/  F2FP.BF16.F32.PACK_AB R118, R124, R127 ;  /* 0x0000007f7c76723e */ /* 0x000fe400000010ff */
[----:B------:R-:W-:Y:S02]  /*91b0*/  F2FP.BF16.F32.PACK_AB R119, R138, R119 ;  /* 0x000000778a77723e */ /* 0x000fe400000010ff */
[----:B------:R-:W-:Y:S02]  /*91c0*/  PRMT R117, R120, 0x5410, R121 ;  /* 0x0000541078757816 */ /* 0x000fe40000000079 */
[----:B------:R-:W-:Y:S01]  /*91d0*/  PRMT R116, R136, 0x5410, R137 ;  /* 0x0000541088747816 */ /* 0x000fe20000000089 */
[----:B------:R-:W-:Y:S06]  /*91e0*/  @!P4 BRA `(.L_x_853) ;  /* 0x000000080090c947 */ /* 0x000fec0003800000 */
[----:B-----5:R-:W-:Y:S01]  /*91f0*/  ISETP.GE.U32.AND P5, PT, R132, RZ, PT ;  /* 0x000000ff8400720c */ /* 0x020fe20003fa6070 */
[----:B------:R-:W-:Y:S01]  /*9200*/  FMUL.FTZ R2, R138, UR17 ;  /* 0x000000118a027c20 */ /* 0x000fe20008410000 */
[----:B------:R-:W-:Y:S02]  /*9210*/  HFMA2 R121, -RZ, RZ, 0, 0 ;  /* 0x00000000ff797431 */ /* 0x000fe400000001ff */
[----:B------:R-:W-:-:S13]  /*9220*/  ISETP.GE.U32.AND.EX P5, PT, R133, 0x1000000, PT, P5 ;  /* 0x010000008500780c */ /* 0x000fda0003fa6150 */
[----:B------:R-:W-:Y:S01]  /*9230*/  @P5 SHF.L.U32 R122, R123, 0x10, RZ ;  /* 0x000000107b7a5819 */ /* 0x000fe200000006ff */
[----:B------:R-:W-:Y:S01]  /*9240*/  FMUL.FTZ R123, R2, UR16 ;  /* 0x00000010027b7c20 */ /* 0x000fe20008410000 */
[----:B------:R-:W-:Y:S02]  /*9250*/  @P5 PRMT R120, R111, 0x7632, R120 ;  /* 0x000076326f785816 */ /* 0x000fe40000000078 */
[----:B------:R-:W-:Y:S01]  /*9260*/  MOV R2, RZ ;  /* 0x000000ff00027202 */ /* 0x000fe20000000f00 */
[----:B------:R-:W-:Y:S01]  /*9270*/  @P5 FMUL.FTZ R121, R122, R123 ;  /* 0x0000007b7a795220 */ /* 0x000fe20000410000 */
[----:B------:R-:W-:-:S04]  /*9280*/  @P5 SHF.L.U32 R120, R120, 0x10, RZ ;  /* 0x0000001078785819 */ /* 0x000fc800000006ff */
[----:B------:R-:W-:Y:S01]  /*9290*/  F2FP.BF16.F32.PACK_AB R121, RZ, R121 ;  /* 0x00000079ff79723e */ /* 0x000fe200000010ff */
[----:B------:R-:W-:-:S03]  /*92a0*/  @P5 FMUL.FTZ R2, R123, R120 ;  /* 0x000000787b025220 */ /* 0x000fc60000410000 */
[----:B------:R-:W-:Y:S01]  /*92b0*/  PRMT R115, R115, 0x5410, R121 ;  /* 0x0000541073737816 */ /* 0x000fe20000000079 */
[----:B------:R-:W-:Y:S01]  /*92c0*/  FADD.FTZ R95, R95, R2 ;  /* 0x000000025f5f7221 */ /* 0x000fe20000010000 */
[----:B------:R-:W-:Y:S06]  /*92d0*/  BRA `(.L_x_853) ;  /* 0x0000000800547947 */ /* 0x000fec0003800000 */
.L_x_861:
        /* <DEDUP_REMOVED lines=18> */
.L_x_869:
        /* <DEDUP_REMOVED lines=19> */
.L_x_870:
        /* <DEDUP_REMOVED lines=18> */
.L_x_871:
        /* <DEDUP_REMOVED lines=11> */
[----:B------:R-:W-:-:S04]  /*9700*/  FMUL.FTZ R121, R121, UR17 ;  /* 0x0000001179797c20 */ /* 0x000fc80008410000 */
[----:B------:R-:W-:Y:S01]  /*9710*/  FMUL.FTZ R121, R121, UR16 ;  /* 0x0000001079797c20 */ /* 0x000fe20008410000 */
[----:B------:R-:W-:-:S03]  /*9720*/  @P6 IMAD.U32 R126, R126, 0x10000, RZ ;  /* 0x000100007e7e6824 */ /* 0x000fc600078e00ff */
[----:B------:R-:W-:Y:S01]  /*9730*/  @P6 FMUL.FTZ R135, R124, R121 ;  /* 0x000000797c876220 */ /* 0x000fe20000410000 */
[----:B------:R-:W-:-:S04]  /*9740*/  @P6 FMUL.FTZ R120, R121, R126 ;  /* 0x0000007e79786220 */ /* 0x000fc80000410000 */
[----:B------:R-:W-:Y:S01]  /*9750*/  F2FP.BF16.F32.PACK_AB R135, RZ, R135 ;  /* 0x00000087ff87723e */ /* 0x000fe200000010ff */
[----:B------:R-:W-:-:S03]  /*9760*/  FADD.FTZ R91, R91, R120 ;  /* 0x000000785b5b7221 */ /* 0x000fc60000010000 */
[----:B------:R-:W-:-:S07]  /*9770*/  PRMT R113, R113, 0x5410, R135 ;  /* 0x0000541071717816 */ /* 0x000fce0000000087 */
.L_x_872:
        /* <DEDUP_REMOVED lines=18> */
.L_x_873:
        /* <DEDUP_REMOVED lines=19> */
.L_x_874:
        /* <DEDUP_REMOVED lines=18> */
.L_x_875:
[----:B------:R-:W-:Y:S05]  /*9af0*/  @!P4 BRA `(.L_x_853) ;  /* 0x00000000004cc947 */ /* 0x000fea0003800000 */
[----:B------:R-:W-:Y:S01]  /*9b00*/  FFMA.FTZ R2, R200, R2, R127 ;  /* 0x00000002c8027223 */ /* 0x000fe2000001007f */
[----:B-----5:R-:W-:Y:S01]  /*9b10*/  ISETP.GE.U32.AND P5, PT, R132, RZ, PT ;  /* 0x000000ff8400720c */ /* 0x020fe20003fa6070 */
[----:B------:R-:W-:Y:S01]  /*9b20*/  HFMA2 R120, -RZ, RZ, 0, 0 ;  /* 0x00000000ff787431 */ /* 0x000fe200000001ff */
[----:B------:R-:W-:Y:S01]  /*9b30*/  ISETP.GT.AND P6, PT, R139, RZ, PT ;  /* 0x000000ff8b00720c */ /* 0x000fe20003fc4270 */
[----:B------:R-:W-:Y:S01]  /*9b40*/  FADD.FTZ R121, R199, -R2 ;  /* 0x80000002c7797221 */ /* 0x000fe20000010000 */
[----:B------:R-:W-:Y:S02]  /*9b50*/  ISETP.GE.U32.AND.EX P5, PT, R133, 0x1000000, PT, P5 ;  /* 0x010000008500780c */ /* 0x000fe40003fa6150 */
[----:B------:R-:W-:Y:S01]  /*9b60*/  MOV R122, RZ ;  /* 0x000000ff007a7202 */ /* 0x000fe20000000f00 */
[----:B------:R-:W-:-:S05]  /*9b70*/  FMUL.FTZ R2, R138, R121 ;  /* 0x000000798a027220 */ /* 0x000fca0000410000 */
[----:B------:R-:W-:-:S05]  /*9b80*/  FSEL R2, R2, RZ, P6 ;  /* 0x000000ff02027208 */ /* 0x000fca0003000000 */
[----:B------:R-:W-:Y:S01]  /*9b90*/  FMUL.FTZ R2, R2, UR17 ;  /* 0x0000001102027c20 */ /* 0x000fe20008410000 */
        /* <DEDUP_REMOVED lines=8> */
[----:B------:R-:W-:-:S07]  /*9c20*/  PRMT R115, R115, 0x5410, R122 ;  /* 0x0000541073737816 */ /* 0x000fce000000007a */
.L_x_853:
[----:B------:R-:W0:Y:S08]  /*9c30*/  @P0 LDC.64 R120, c[0x0][0x478] ;  /* 0x00011e00ff780b82 */ /* 0x000e300000000a00 */
[----:B------:R-:W1:Y:S01]  /*9c40*/  @P4 LDC.64 R122, c[0x0][0x468] ;  /* 0x00011a00ff7a4b82 */ /* 0x000e620000000a00 */
[----:B0-----:R-:W-:-:S05]  /*9c50*/  @P0 IMAD.WIDE.U32 R120, R0, 0x10, R120 ;  /* 0x0000001000780825 */ /* 0x001fca00078e0078 */
[----:B------:R3:W-:Y:S01]  /*9c60*/  @P0 STG.E.128 desc[UR10][R120.64], R116 ;  /* 0x0000007478000986 */ /* 0x0007e2000c101d0a */
[----:B-1----:R-:W-:-:S05]  /*9c70*/  @P4 IMAD.WIDE.U32 R122, R125, 0x10, R122 ;  /* 0x000000107d7a4825 */ /* 0x002fca00078e007a */
[----:B------:R3:W-:Y:S02]  /*9c80*/  @P4 STG.E.128 desc[UR10][R122.64], R112 ;  /* 0x000000707a004986 */ /* 0x0007e4000c101d0a */
.L_x_842:
[----:B------:R-:W-:Y:S05]  /*9c90*/  BSYNC.RECONVERGENT B0 ;  /* 0x0000000000007941 */ /* 0x000fea0003800200 */
.L_x_841:
[----:B0-23--:R-:W0:Y:S01]  /*9ca0*/  LDC.64 R120, c[0x0][0x380] ;  /* 0x0000e000ff787b82 */ /* 0x00de220000000a00 */
[----:B------:R-:W-:Y:S01]  /*9cb0*/  UPLOP3.LUT UP1, UPT, UPT, UPT, UP1, 0x40, 0x4 ;  /* 0x000000000004789c */ /* 0x000fe20003f2e810 */
[----:B0-----:R-:W-:-:S04]  /*9cc0*/  IADD3 R140, PT, PT, R140, R120, RZ ;  /* 0x000000788c8c7210 */ /* 0x001fc80007ffe0ff */
[----:B------:R-:W-:-:S13]  /*9cd0*/  ISETP.GE.AND P0, PT, R140, R121, PT ;  /* 0x000000798c00720c */ /* 0x000fda0003f06270 */
[----:B------:R-:W-:Y:S05]  /*9ce0*/  @!P0 BRA `(.L_x_876) ;  /* 0xffffff6800b08947 */ /* 0x000fea000383ffff */
.L_x_760:
[----:B------:R-:W0:Y:S01]  /*9cf0*/  S2UR UR4, SR_CTAID.X ;  /* 0x00000000000479c3 */ /* 0x000e220000002500 */
[----:B------:R-:W-:Y:S01]  /*9d00*/  BSSY.RECONVERGENT B0, `(.L_x_877) ;  /* 0x0000011000007945 */ /* 0x000fe20003800200 */
[----:B0-----:R-:W-:-:S05]  /*9d10*/  IMAD R143, R143, UR4, RZ ;  /* 0x000000048f8f7c24 */ /* 0x001fca000f8e02ff */
[----:B------:R-:W-:Y:S01]  /*9d20*/  LEA.HI R143, R143, R134, RZ, 0x1d ;  /* 0x000000868f8f7211 */ /* 0x000fe200078fe8ff */
[----:B------:R-:W-:Y:S06]  /*9d30*/  @!P1 BRA `(.L_x_878) ;  /* 0x0000000000349947 */ /* 0x000fec0003800000 */
[----:B------:R-:W0:Y:S08]  /*9d40*/  LDC.64 R2, c[0x0][0x440] ;  /* 0x00011000ff027b82 */ /* 0x000e300000000a00 */
[----:B-----5:R-:W1:Y:S08]  /*9d50*/  LDC.64 R4, c[0x0][0x448] ;  /* 0x00011200ff047b82 */ /* 0x020e700000000a00 */
        /* <DEDUP_REMOVED lines=11> */
.L_x_878:
[----:B------:R-:W-:Y:S05]  /*9e10*/  BSYNC.RECONVERGENT B0 ;  /* 0x0000000000007941 */ /* 0x000fea0003800200 */
.L_x_877:
[----:B------:R-:W-:Y:S04]  /*9e20*/  BSSY.RECONVERGENT B0, `(.L_x_879) ;  /* 0x000000f000007945 */ /* 0x000fe80003800200 */
[----:B------:R-:W-:Y:S05]  /*9e30*/  @!P2 BRA `(.L_x_880) ;  /* 0x000000000034a947 */ /* 0x000fea0003800000 */
[----:B0-----:R-:W0:Y:S08]  /*9e40*/  LDC.64 R2, c[0x0][0x440] ;  /* 0x00011000ff027b82 */ /* 0x001e300000000a00 */
        /* <DEDUP_REMOVED lines=12> */
.L_x_880:
[----:B------:R-:W-:Y:S05]  /*9f10*/  BSYNC.RECONVERGENT B0 ;  /* 0x0000000000007941 */ /* 0x000fea0003800200 */
.L_x_879:
[----:B------:R-:W-:Y:S05]  /*9f20*/  @!P3 EXIT ;  /* 0x000000000000b94d */ /* 0x000fea0003800000 */
[----:B0--3--:R-:W0:Y:S08]  /*9f30*/  LDC.64 R2, c[0x0][0x440] ;  /* 0x00011000ff027b82 */ /* 0x009e300000000a00 */
[----:B-----5:R-:W1:Y:S08]  /*9f40*/  LDC.64 R4, c[0x0][0x448] ;  /* 0x00011200ff047b82 */ /* 0x020e700000000a00 */
        /* <DEDUP_REMOVED lines=11> */
.L_x_881:
        /* <DEDUP_REMOVED lines=16> */
.L_x_10671:


//--------------------- .text._ZN10layer_norm22ln_bwd_finalize_kernelINS_22Kernel_traits_finalizeILj3072E13__nv_bfloat16S2_S2_S2_fjLb1ELj1024ELj4ENS_18Kernel_traits_baseILj3072ES2_S2_S2_S2_fjLj1024EEEEELb1ELb1EEEvNS_9BwdParamsE --------------------------
	.section	.text._ZN10layer_norm22ln_bwd_finalize_kernelINS_22Kernel_traits_finalizeILj3072E13__nv_bfloat16S2_S2_S2_fjLb1ELj1024ELj4ENS_18Kernel_traits_baseILj3072ES2_S2_S2_S2_fjLj1024EEEEELb1ELb1EEEvNS_9BwdParamsE,"ax",@progbits
	.align	128
        .global         _ZN10layer_norm22ln_bwd_finalize_kernelINS_22Kernel_traits_finalizeILj3072E13__nv_bfloat16S2_S2_S2_fjLb1ELj1024ELj4ENS_18Kernel_traits_baseILj3072ES2_S2_S2_S2_fjLj1024EEEEELb1ELb1EEEvNS_9BwdParamsE
        .type           _ZN10layer_norm22ln_bwd_finalize_kernelINS_22Kernel_traits_finalizeILj3072E13__nv_bfloat16S2_S2_S2_fjLb1ELj1024ELj4ENS_18Kernel_traits_baseILj3072ES2_S2_S2_S2_fjLj1024EEEEELb1ELb1EEEvNS_9BwdParamsE,@function
        .size           _ZN10layer_norm22ln_bwd_finalize_kernelINS_22Kernel_traits_finalizeILj3072E13__nv_bfloat16S2_S2_S2_fjLb1ELj1024ELj4ENS_18Kernel_traits_baseILj3072ES2_S2_S2_S2_fjLj1024EEEEELb1ELb1EEEvNS_9BwdParamsE,(.L_x_10672 - _ZN10layer_norm22ln_bwd_finalize_kernelINS_22Kernel_traits_finalizeILj3072E13__nv_bfloat16S2_S2_S2_fjLb1ELj1024ELj4ENS_18Kernel_traits_baseILj3072ES2_S2_S2_S2_fjLj1024EEEEELb1ELb1EEEvNS_9BwdParamsE)
        .other          _ZN10layer_norm22ln_bwd_finalize_kernelINS_22Kernel_traits_finalizeILj3072E13__nv_bfloat16S2_S2_S2_fjLb1ELj1024ELj4ENS_18Kernel_traits_baseILj3072ES2_S2_S2_S2_fjLj1024EEEEELb1ELb1EEEvNS_9BwdParamsE,@"STO_CUDA_ENTRY STV_DEFAULT"
_ZN10layer_norm22ln_bwd_finalize_kernelINS_22Kernel_traits_finalizeILj3072E13__nv_bfloat16S2_S2_S2_fjLb1ELj1024ELj4ENS_18Kernel_traits_baseILj3072ES2_S2_S2_S2_fjLj1024EEEEELb1ELb1EEEvNS_9BwdParamsE:
.text._ZN10layer_norm22ln_bwd_finalize_kernelINS_22Kernel_traits_finalizeILj3072E13__nv_bfloat16S2_S2_S2_fjLb1ELj1024ELj4ENS_18Kernel_traits_baseILj3072ES2_S2_S2_S2_fjLj1024EEEEELb1ELb1EEEvNS_9BwdParamsE:
        /* <DEDUP_REMOVED lines=12> */
[----:B------:R-:W-:Y:S01]  /*00c0*/  HFMA2 R7, -RZ, RZ, 0, 0 ;  /* 0x00000000ff077431 */ /* 0x000fe200000001ff */
[----:B------:R-:W-:Y:S02]  /*00d0*/  LOP3.LUT R5, R2, 0x1f, RZ, 0xc0, !PT ;  /* 0x0000001f02057812 */ /* 0x000fe400078ec0ff */
[----:B------:R-:W-:Y:S02]  /*00e0*/  MOV R25, RZ ;  /* 0x000000ff00197202 */ /* 0x000fe40000000f00 */
[----:B0-----:R-:W-:-:S13]  /*00f0*/  ISETP.GE.U32.AND P0, PT, R4, UR8, PT ;  /* 0x0000000804007c0c */ /* 0x001fda000bf06070 */
[----:B-1----:R-:W-:Y:S05]  /*0100*/  @P0 BRA `(.L_x_883) ;  /* 0x0000000c00840947 */ /* 0x002fea0003800000 */
        /* <DEDUP_REMOVED lines=12> */
[----:B------:R-:W0:Y:S01]  /*01d0*/  LDC R11, c[0x0][0x388] ;  /* 0x0000e200ff0b7b82 */ /* 0x000e220000000800 */
[C---:B------:R-:W-:Y:S02]  /*01e0*/  LOP3.LUT R13, R4.reuse, 0x80, RZ, 0xfc, !PT ;  /* 0x00000080040d7812 */ /* 0x040fe400078efcff */
[C---:B------:R-:W-:Y:S02]  /*01f0*/  LOP3.LUT R15, R4.reuse, 0xa0, RZ, 0xfc, !PT ;  /* 0x000000a0040f7812 */ /* 0x040fe400078efcff */
[C---:B------:R-:W-:Y:S02]  /*0200*/  LOP3.LUT R16, R4.reuse, 0xc0, RZ, 0xfc, !PT ;  /* 0x000000c004107812 */ /* 0x040fe400078efcff */
[C---:B------:R-:W-:Y:S02]  /*0210*/  LOP3.LUT R17, R4.reuse, 0xe0, RZ, 0xfc, !PT ;  /* 0x000000e004117812 */ /* 0x040fe400078efcff */
[C---:B------:R-:W-:Y:S02]  /*0220*/  LOP3.LUT R19, R4.reuse, 0x40, RZ, 0xfc, !PT ;  /* 0x0000004004137812 */ /* 0x040fe400078efcff */
[----:B------:R-:W-:-:S02]  /*0230*/  LOP3.LUT R21, R4, 0x60, RZ, 0xfc, !PT ;  /* 0x0000006004157812 */ /* 0x000fc400078efcff */
[----:B------:R-:W-:Y:S02]  /*0240*/  LOP3.LUT R24, R10, 0xffffff8, RZ, 0xc0, !PT ;  /* 0x0ffffff80a187812 */ /* 0x000fe400078ec0ff */
[----:B------:R-:W-:Y:S02]  /*0250*/  MOV R7, RZ ;  /* 0x000000ff00077202 */ /* 0x000fe40000000f00 */
[----:B------:R-:W-:Y:S02]  /*0260*/  MOV R6, R4 ;  /* 0x0000000400067202 */ /* 0x000fe40000000f00 */
[----:B------:R-:W-:Y:S01]  /*0270*/  IADD3 R24, PT, PT, -R24, RZ, RZ ;  /* 0x000000ff18187210 */ /* 0x000fe20007ffe1ff */
[-CC-:B0-----:R-:W-:Y:S02]  /*0280*/  IMAD R9, R9, R11.reuse, R12.reuse ;  /* 0x0000000b09097224 */ /* 0x181fe400078e020c */
[-CC-:B------:R-:W-:Y:S02]  /*0290*/  IMAD R14, R13, R11.reuse, R12.reuse ;  /* 0x0000000b0d0e7224 */ /* 0x180fe400078e020c */
[----:B------:R-:W-:-:S02]  /*02a0*/  IMAD R18, R15, R11, R12 ;  /* 0x0000000b0f127224 */ /* 0x000fc400078e020c */
[-CC-:B------:R-:W-:Y:S01]  /*02b0*/  IMAD R16, R16, R11.reuse, R12.reuse ;  /* 0x0000000b10107224 */ /* 0x180fe200078e020c */
[----:B------:R-:W-:Y:S01]  /*02c0*/  IADD3 R23, PT, PT, R5, R14, RZ ;  /* 0x0000000e05177210 */ /* 0x000fe20007ffe0ff */
[-CC-:B------:R-:W-:Y:S01]  /*02d0*/  IMAD R20, R17, R11.reuse, R12.reuse ;  /* 0x0000000b11147224 */ /* 0x180fe200078e020c */
[----:B------:R-:W-:Y:S01]  /*02e0*/  IADD3 R18, PT, PT, R5, R18, RZ ;  /* 0x0000001205127210 */ /* 0x000fe20007ffe0ff */
[-CC-:B------:R-:W-:Y:S01]  /*02f0*/  IMAD R22, R19, R11.reuse, R12.reuse ;  /* 0x0000000b13167224 */ /* 0x180fe200078e020c */
[----:B------:R-:W-:Y:S01]  /*0300*/  IADD3 R19, PT, PT, R5, R16, RZ ;  /* 0x0000001005137210 */ /* 0x000fe20007ffe0ff */
[--C-:B------:R-:W-:Y:S01]  /*0310*/  IMAD R28, R21, R11, R12.reuse ;  /* 0x0000000b151c7224 */ /* 0x100fe200078e020c */
[C---:B------:R-:W-:Y:S01]  /*0320*/  IADD3 R21, PT, PT, R5.reuse, R9, RZ ;  /* 0x0000000905157210 */ /* 0x040fe20007ffe0ff */
[----:B------:R-:W-:Y:S01]  /*0330*/  IMAD R12, R4, R11, R12 ;  /* 0x0000000b040c7224 */ /* 0x000fe200078e020c */
[C---:B------:R-:W-:Y:S02]  /*0340*/  IADD3 R13, PT, PT, R5.reuse, R22, RZ ;  /* 0x00000016050d7210 */ /* 0x040fe40007ffe0ff */
[----:B------:R-:W-:-:S02]  /*0350*/  IADD3 R20, PT, PT, R5, R20, RZ ;  /* 0x0000001405147210 */ /* 0x000fc40007ffe0ff */
[C---:B------:R-:W-:Y:S02]  /*0360*/  IADD3 R22, PT, PT, R5.reuse, R28, RZ ;  /* 0x0000001c05167210 */ /* 0x040fe40007ffe0ff */
[----:B------:R-:W-:-:S07]  /*0370*/  IADD3 R9, PT, PT, R5, R12, RZ ;  /* 0x0000000c05097210 */ /* 0x000fce0007ffe0ff */
.L_x_886:
[----:B------:R-:W0:Y:S02]  /*0380*/  LDC.64 R14, c[0x0][0x440] ;  /* 0x00011000ff0e7b82 */ /* 0x000e240000000a00 */
[----:B0-----:R-:W-:-:S05]  /*0390*/  IMAD.WIDE.U32 R16, R9, 0x4, R14 ;  /* 0x0000000409107825 */ /* 0x001fca00078e000e */
[----:B------:R0:W2:Y:S02]  /*03a0*/  LDG.E R12, desc[UR6][R16.64] ;  /* 0x00000006100c7981 */ /* 0x0000a4000c1e1900 */
[----:B0-----:R-:W-:-:S05]  /*03b0*/  IMAD.WIDE.U32 R16, R21, 0x4, R14 ;  /* 0x0000000415107825 */ /* 0x001fca00078e000e */
[----:B------:R0:W3:Y:S02]  /*03c0*/  LDG.E R27, desc[UR6][R16.64] ;  /* 0x00000006101b7981 */ /* 0x0000e4000c1e1900 */
[----:B0-----:R-:W-:-:S04]  /*03d0*/  IMAD.WIDE.U32 R16, R13, 0x4, R14 ;  /* 0x000000040d107825 */ /* 0x001fc800078e000e */
[----:B--2---:R-:W-:Y:S02]  /*03e0*/  FADD.FTZ R12, R12, R7 ;  /* 0x000000070c0c7221 */ /* 0x004fe40000010000 */
[----:B------:R0:W2:Y:S02]  /*03f0*/  LDG.E R7, desc[UR6][R16.64] ;  /* 0x0000000610077981 */ /* 0x0000a4000c1e1900 */
[----:B0-----:R-:W-:-:S04]  /*0400*/  IMAD.WIDE.U32 R16, R22, 0x4, R14 ;  /* 0x0000000416107825 */ /* 0x001fc800078e000e */
[----:B---3--:R-:W-:Y:S01]  /*0410*/  FADD.FTZ R12, R12, R27 ;  /* 0x0000001b0c0c7221 */ /* 0x008fe20000010000 */
        /* <DEDUP_REMOVED lines=9> */
[----:B------:R0:W2:Y:S01]  /*04b0*/  LDG.E R7, desc[UR6][R16.64] ;  /* 0x0000000610077981 */ /* 0x0000a2000c1e1900 */
[----:B------:R-:W-:Y:S01]  /*04c0*/  IMAD.WIDE.U32 R14, R20, 0x4, R14 ;  /* 0x00000004140e7825 */ /* 0x000fe200078e000e */
[----:B0-----:R-:W0:Y:S03]  /*04d0*/  LDC.64 R16, c[0x0][0x448] ;  /* 0x00011200ff107b82 */ /* 0x001e260000000a00 */
[----:B---3--:R-:W-:Y:S02]  /*04e0*/  FADD.FTZ R28, R12, R27 ;  /* 0x0000001b0c1c7221 */ /* 0x008fe40000010000 */
[----:B------:R0:W3:Y:S02]  /*04f0*/  LDG.E R12, desc[UR6][R14.64] ;  /* 0x000000060e0c7981 */ /* 0x0000e4000c1e1900 */
[----:B0-----:R-:W-:-:S04]  /*0500*/  IMAD.WIDE.U32 R14, R9, 0x4, R16 ;  /* 0x00000004090e7825 */ /* 0x001fc800078e0010 */
[----:B--2---:R-:W-:Y:S02]  /*0510*/  FADD.FTZ R7, R28, R7 ;  /* 0x000000071c077221 */ /* 0x004fe40000010000 */
[----:B------:R0:W2:Y:S02]  /*0520*/  LDG.E R28, desc[UR6][R14.64] ;  /* 0x000000060e1c7981 */ /* 0x0000a4000c1e1900 */
        /* <DEDUP_REMOVED lines=15> */
[----:B0-----:R-:W-:-:S05]  /*0620*/  IMAD.WIDE.U32 R14, R19, 0x4, R16 ;  /* 0x00000004130e7825 */ /* 0x001fca00078e0010 */
[----:B------:R0:W4:Y:S02]  /*0630*/  LDG.E R27, desc[UR6][R14.64] ;  /* 0x000000060e1b7981 */ /* 0x000124000c1e1900 */
[----:B0-----:R-:W0:Y:S01]  /*0640*/  LDC.64 R14, c[0x0][0x460] ;  /* 0x00011800ff0e7b82 */ /* 0x001e220000000a00 */
[----:B------:R-:W-:-:S04]  /*0650*/  IMAD.WIDE.U32 R16, R20, 0x4, R16 ;  /* 0x0000000414107825 */ /* 0x000fc800078e0010 */
[----:B---3--:R-:W-:Y:S02]  /*0660*/  FADD.FTZ R7, R7, R12 ;  /* 0x0000000c07077221 */ /* 0x008fe40000010000 */
[----:B------:R0:W3:Y:S02]  /*0670*/  LDG.E R12, desc[UR6][R16.64] ;  /* 0x00000006100c7981 */ /* 0x0000e4000c1e1900 */
[----:B0-----:R-:W-:-:S04]  /*0680*/  IMAD.WIDE.U32 R16, R9, 0x4, R14 ;  /* 0x0000000409107825 */ /* 0x001fc800078e000e */
[----:B--2---:R-:W-:-:S04]  /*0690*/  FADD.FTZ R25, R25, R28 ;  /* 0x0000001c19197221 */ /* 0x004fc80000010000 */
[----:B----4-:R-:W-:Y:S02]  /*06a0*/  FADD.FTZ R25, R25, R27 ;  /* 0x0000001b19197221 */ /* 0x010fe40000010000 */
        /* <DEDUP_REMOVED lines=17> */
[----:B------:R-:W-:-:S06]  /*07c0*/  IMAD.WIDE.U32 R14, R20, 0x4, R14 ;  /* 0x00000004140e7825 */ /* 0x000fcc00078e000e */
[----:B------:R-:W4:Y:S01]  /*07d0*/  LDG.E R15, desc[UR6][R14.64] ;  /* 0x000000060e0f7981 */ /* 0x000f22000c1e1900 */
[----:B--2---:R-:W-:-:S03]  /*07e0*/  FADD.FTZ R26, R26, R27 ;  /* 0x0000001b1a1a7221 */ /* 0x004fc60000010000 */
[----:B------:R-:W2:Y:S01]  /*07f0*/  LDG.E R27, desc[UR6][R16.64] ;  /* 0x00000006101b7981 */ /* 0x000ea2000c1e1900 */
[----:B------:R-:W-:-:S04]  /*0800*/  IADD3 R24, PT, PT, R24, 0x8, RZ ;  /* 0x0000000818187810 */ /* 0x000fc80007ffe0ff */
[----:B------:R-:W-:Y:S01]  /*0810*/  ISETP.NE.AND P0, PT, R24, RZ, PT ;  /* 0x000000ff1800720c */ /* 0x000fe20003f05270 */
[----:B---3--:R-:W-:Y:S01]  /*0820*/  FADD.FTZ R25, R25, R12 ;  /* 0x0000000c19197221 */ /* 0x008fe20000010000 */
        /* <DEDUP_REMOVED lines=9> */
[----:B--2---:R-:W-:-:S04]  /*08c0*/  FADD.FTZ R26, R26, R27 ;  /* 0x0000001b1a1a7221 */ /* 0x004fc80000010000 */
[----:B----4-:R-:W-:Y:S01]  /*08d0*/  FADD.FTZ R26, R26, R15 ;  /* 0x0000000f1a1a7221 */ /* 0x010fe20000010000 */
[----:B------:R-:W-:Y:S06]  /*08e0*/  @P0 BRA `(.L_x_886) ;  /* 0xfffffff800a40947 */ /* 0x000fec000383ffff */
.L_x_885:
[----:B------:R-:W-:Y:S05]  /*08f0*/  BSYNC.RECONVERGENT B1 ;  /* 0x0000000000017941 */ /* 0x000fea0003800200 */
.L_x_884:
[----:B------:R-:W-:-:S13]  /*0900*/  LOP3.LUT P0, R9, R10, 0x7, RZ, 0xc0, !PT ;  /* 0x000000070a097812 */ /* 0x000fda000780c0ff */
[----:B------:R-:W-:Y:S05]  /*0910*/  @!P0 BRA `(.L_x_883) ;  /* 0x0000000400808947 */ /* 0x000fea0003800000 */
[----:B------:R-:W-:Y:S01]  /*0920*/  ISETP.GE.U32.AND P0, PT, R9, 0x4, PT ;  /* 0x000000040900780c */ /* 0x000fe20003f06070 */
[----:B------:R-:W-:Y:S01]  /*0930*/  BSSY.RECONVERGENT B1, `(.L_x_887) ;  /* 0x0000030000017945 */ /* 0x000fe20003800200 */
[----:B------:R-:W-:-:S11]  /*0940*/  LOP3.LUT P1, R10, R10, 0x3, RZ, 0xc0, !PT ;  /* 0x000000030a0a7812 */ /* 0x000fd6000782c0ff */
[----:B------:R-:W-:Y:S05]  /*0950*/  @!P0 BRA `(.L_x_888) ;  /* 0x0000000000b48947 */ /* 0x000fea0003800000 */
[----:B------:R-:W0:Y:S08]  /*0960*/  LDC R22, c[0x0][0x388] ;  /* 0x0000e200ff167b82 */ /* 0x000e300000000800 */
[----:B------:R-:W1:Y:S08]  /*0970*/  LDC.64 R12, c[0x0][0x440] ;  /* 0x00011000ff0c7b82 */ /* 0x000e700000000a00 */
[----:B------:R-:W2:Y:S01]  /*0980*/  LDC.64 R14, c[0x0][0x460] ;  /* 0x00011800ff0e7b82 */ /* 0x000ea20000000a00 */
[----:B0-----:R-:W-:-:S07]  /*0990*/  IMAD R9, R6, R22, R3 ;  /* 0x0000001606097224 */ /* 0x001fce00078e0203 */
[----:B------:R-:W0:Y:S01]  /*09a0*/  LDC.64 R16, c[0x0][0x448] ;  /* 0x00011200ff107b82 */ /* 0x000e220000000a00 */
[----:B-1----:R-:W-:-:S06]  /*09b0*/  IMAD.WIDE.U32 R20, R9, 0x4, R12 ;  /* 0x0000000409147825 */ /* 0x002fcc00078e000c */
[----:B------:R-:W3:Y:S01]  /*09c0*/  LDG.E R20, desc[UR6][R20.64] ;  /* 0x0000000614147981 */ /* 0x000ee2000c1e1900 */
[CC--:B------:R-:W-:Y:S01]  /*09d0*/  LEA R23, R22.reuse, R9.reuse, 0x5 ;  /* 0x0000000916177211 */ /* 0x0c0fe200078e28ff */
[----:B--2---:R-:W-:Y:S01]  /*09e0*/  IMAD.WIDE.U32 R18, R9, 0x4, R14 ;  /* 0x0000000409127825 */ /* 0x004fe200078e000e */
[----:B------:R-:W-:-:S04]  /*09f0*/  LEA R24, R22, R9, 0x6 ;  /* 0x0000000916187211 */ /* 0x000fc800078e30ff */
[----:B------:R1:W2:Y:S01]  /*0a00*/  LDG.E R27, desc[UR6][R18.64] ;  /* 0x00000006121b7981 */ /* 0x0002a2000c1e1900 */
[----:B0-----:R-:W-:-:S04]  /*0a10*/  IMAD.WIDE.U32 R28, R9, 0x4, R16 ;  /* 0x00000004091c7825 */ /* 0x001fc800078e0010 */
[C---:B-1----:R-:W-:Y:S02]  /*0a20*/  IMAD.WIDE.U32 R18, R24.reuse, 0x4, R12 ;  /* 0x0000000418127825 */ /* 0x042fe400078e000c */
[----:B------:R-:W4:Y:S04]  /*0a30*/  LDG.E R28, desc[UR6][R28.64] ;  /* 0x000000061c1c7981 */ /* 0x000f28000c1e1900 */
[----:B------:R0:W5:Y:S02]  /*0a40*/  LDG.E R9, desc[UR6][R18.64] ;  /* 0x0000000612097981 */ /* 0x000164000c1e1900 */
[----:B0-----:R-:W-:Y:S01]  /*0a50*/  IMAD.WIDE.U32 R18, R24, 0x4, R16 ;  /* 0x0000000418127825 */ /* 0x001fe200078e0010 */
[----:B------:R-:W-:-:S03]  /*0a60*/  LEA R22, R22, R24, 0x5 ;  /* 0x0000001816167211 */ /* 0x000fc600078e28ff */
[----:B---3--:R-:W-:Y:S01]  /*0a70*/  FADD.FTZ R11, R7, R20 ;  /* 0x00000014070b7221 */ /* 0x008fe20000010000 */
[----:B------:R-:W-:-:S05]  /*0a80*/  IMAD.WIDE.U32 R20, R23, 0x4, R12 ;  /* 0x0000000417147825 */ /* 0x000fca00078e000c */
[----:B------:R0:W3:Y:S02]  /*0a90*/  LDG.E R7, desc[UR6][R20.64] ;  /* 0x0000000614077981 */ /* 0x0000e4000c1e1900 */
[----:B0-----:R-:W-:-:S06]  /*0aa0*/  IMAD.WIDE.U32 R20, R23, 0x4, R16 ;  /* 0x0000000417147825 */ /* 0x001fcc00078e0010 */
[----:B------:R-:W5:Y:S04]  /*0ab0*/  LDG.E R21, desc[UR6][R20.64] ;  /* 0x0000000614157981 */ /* 0x000f68000c1e1900 */
[----:B------:R0:W5:Y:S01]  /*0ac0*/  LDG.E R20, desc[UR6][R18.64] ;  /* 0x0000000612147981 */ /* 0x000162000c1e1900 */
[----:B------:R-:W-:-:S04]  /*0ad0*/  IMAD.WIDE.U32 R12, R22, 0x4, R12 ;  /* 0x00000004160c7825 */ /* 0x000fc800078e000c */
[----:B------:R-:W-:Y:S02]  /*0ae0*/  IMAD.WIDE.U32 R16, R22, 0x4, R16 ;  /* 0x0000000416107825 */ /* 0x000fe400078e0010 */
[----:B------:R-:W5:Y:S02]  /*0af0*/  LDG.E R12, desc[UR6][R12.64] ;  /* 0x000000060c0c7981 */ /* 0x000f64000c1e1900 */
[--C-:B0-----:R-:W-:Y:S02]  /*0b00*/  IMAD.WIDE.U32 R18, R23, 0x4, R14.reuse ;  /* 0x0000000417127825 */ /* 0x101fe400078e000e */
[----:B------:R-:W5:Y:S04]  /*0b10*/  LDG.E R17, desc[UR6][R16.64] ;  /* 0x0000000610117981 */ /* 0x000f68000c1e1900 */
[----:B------:R0:W5:Y:S02]  /*0b20*/  LDG.E R23, desc[UR6][R18.64] ;  /* 0x0000000612177981 */ /* 0x000164000c1e1900 */
[----:B0-----:R-:W-:-:S04]  /*0b30*/  IMAD.WIDE.U32 R18, R24, 0x4, R14 ;  /* 0x0000000418127825 */ /* 0x001fc800078e000e */
[----:B------:R-:W-:Y:S02]  /*0b40*/  IMAD.WIDE.U32 R14, R22, 0x4, R14 ;  /* 0x00000004160e7825 */ /* 0x000fe400078e000e */
[----:B------:R-:W5:Y:S04]  /*0b50*/  LDG.E R22, desc[UR6][R18.64] ;  /* 0x0000000612167981 */ /* 0x000f68000c1e1900 */
[----:B------:R-:W5:Y:S01]  /*0b60*/  LDG.E R15, desc[UR6][R14.64] ;  /* 0x000000060e0f7981 */ /* 0x000f62000c1e1900 */
[----:B----4-:R-:W-:Y:S01]  /*0b70*/  FADD.FTZ R25, R25, R28 ;  /* 0x0000001c19197221 */ /* 0x010fe20000010000 */
[----:B--2---:R-:W-:Y:S01]  /*0b80*/  FADD.FTZ R26, R26, R27 ;  /* 0x0000001b1a1a7221 */ /* 0x004fe20000010000 */
[----:B------:R-:W-:Y:S01]  /*0b90*/  IADD3 R6, PT, PT, R6, 0x80, RZ ;  /* 0x0000008006067810 */ /* 0x000fe20007ffe0ff */
[----:B---3--:R-:W-:-:S04]  /*0ba0*/  FADD.FTZ R24, R11, R7 ;  /* 0x000000070b187221 */ /* 0x008fc80000010000 */
[----:B-----5:R-:W-:Y:S01]  /*0bb0*/  FADD.FTZ R9, R24, R9 ;  /* 0x0000000918097221 */ /* 0x020fe20000010000 */
[----:B------:R-:W-:-:S04]  /*0bc0*/  FADD.FTZ R21, R25, R21 ;  /* 0x0000001519157221 */ /* 0x000fc80000010000 */
[----:B------:R-:W-:Y:S01]  /*0bd0*/  FADD.FTZ R20, R21, R20 ;  /* 0x0000001415147221 */ /* 0x000fe20000010000 */
[----:B------:R-:W-:Y:S01]  /*0be0*/  FADD.FTZ R7, R9, R12 ;  /* 0x0000000c09077221 */ /* 0x000fe20000010000 */
[----:B------:R-:W-:Y:S02]  /*0bf0*/  FADD.FTZ R23, R26, R23 ;  /* 0x000000171a177221 */ /* 0x000fe40000010000 */
[----:B------:R-:W-:Y:S02]  /*0c00*/  FADD.FTZ R25, R20, R17 ;  /* 0x0000001114197221 */ /* 0x000fe40000010000 */
[----:B------:R-:W-:-:S04]  /*0c10*/  FADD.FTZ R22, R23, R22 ;  /* 0x0000001617167221 */ /* 0x000fc80000010000 */
[----:B------:R-:W-:-:S07]  /*0c20*/  FADD.FTZ R26, R22, R15 ;  /* 0x0000000f161a7221 */ /* 0x000fce0000010000 */
.L_x_888:
[----:B------:R-:W-:Y:S05]  /*0c30*/  BSYNC.RECONVERGENT B1 ;  /* 0x0000000000017941 */ /* 0x000fea0003800200 */
.L_x_887:
[----:B------:R-:W-:Y:S05]  /*0c40*/  @!P1 BRA `(.L_x_883) ;  /* 0x0000000000b49947 */ /* 0x000fea0003800000 */
[----:B------:R-:W-:Y:S01]  /*0c50*/  ISETP.NE.AND P1, PT, R10, 0x1, PT ;  /* 0x000000010a00780c */ /* 0x000fe20003f25270 */
[----:B------:R-:W-:Y:S01]  /*0c60*/  BSSY.RECONVERGENT B1, `(.L_x_889) ;  /* 0x000001c000017945 */ /* 0x000fe20003800200 */
[----:B------:R-:W-:-:S11]  /*0c70*/  LOP3.LUT P0, RZ, R8, 0x20, RZ, 0xc0, !PT ;  /* 0x0000002008ff7812 */ /* 0x000fd6000780c0ff */
[----:B------:R-:W-:Y:S05]  /*0c80*/  @!P1 BRA `(.L_x_890) ;  /* 0x0000000000649947 */ /* 0x000fea0003800000 */
[----:B------:R-:W0:Y:S08]  /*0c90*/  LDC R12, c[0x0][0x388] ;  /* 0x0000e200ff0c7b82 */ /* 0x000e300000000800 */
[----:B------:R-:W1:Y:S08]  /*0ca0*/  LDC.64 R14, c[0x0][0x440] ;  /* 0x00011000ff0e7b82 */ /* 0x000e700000000a00 */
[----:B------:R-:W2:Y:S08]  /*0cb0*/  LDC.64 R10, c[0x0][0x448] ;  /* 0x00011200ff0a7b82 */ /* 0x000eb00000000a00 */
[----:B------:R-:W3:Y:S01]  /*0cc0*/  LDC.64 R8, c[0x0][0x460] ;  /* 0x00011800ff087b82 */ /* 0x000ee20000000a00 */
[----:B0-----:R-:W-:-:S05]  /*0cd0*/  IMAD R13, R6, R12, R3 ;  /* 0x0000000c060d7224 */ /* 0x001fca00078e0203 */
[----:B------:R-:W-:Y:S01]  /*0ce0*/  LEA R21, R12, R13, 0x5 ;  /* 0x0000000d0c157211 */ /* 0x000fe200078e28ff */
[----:B-1----:R-:W-:-:S04]  /*0cf0*/  IMAD.WIDE.U32 R18, R13, 0x4, R14 ;  /* 0x000000040d127825 */ /* 0x002fc800078e000e */
[----:B--2---:R-:W-:Y:S02]  /*0d00*/  IMAD.WIDE.U32 R16, R13, 0x4, R10 ;  /* 0x000000040d107825 */ /* 0x004fe400078e000a */
[----:B------:R-:W2:Y:S02]  /*0d10*/  LDG.E R18, desc[UR6][R18.64] ;  /* 0x0000000612127981 */ /* 0x000ea4000c1e1900 */
[----:B------:R-:W-:Y:S02]  /*0d20*/  IMAD.WIDE.U32 R14, R21, 0x4, R14 ;  /* 0x00000004150e7825 */ /* 0x000fe400078e000e */
[----:B------:R-:W4:Y:S02]  /*0d30*/  LDG.E R16, desc[UR6][R16.64] ;  /* 0x0000000610107981 */ /* 0x000f24000c1e1900 */
[----:B---3--:R-:W-:Y:S02]  /*0d40*/  IMAD.WIDE.U32 R12, R13, 0x4, R8 ;  /* 0x000000040d0c7825 */ /* 0x008fe400078e0008 */
[----:B------:R-:W3:Y:S02]  /*0d50*/  LDG.E R14, desc[UR6][R14.64] ;  /* 0x000000060e0e7981 */ /* 0x000ee4000c1e1900 */
[----:B------:R-:W-:-:S02]  /*0d60*/  IMAD.WIDE.U32 R10, R21, 0x4, R10 ;  /* 0x00000004150a7825 */ /* 0x000fc400078e000a */
[----:B------:R-:W5:Y:S02]  /*0d70*/  LDG.E R13, desc[UR6][R12.64] ;  /* 0x000000060c0d7981 */ /* 0x000f64000c1e1900 */
[----:B------:R-:W-:Y:S02]  /*0d80*/  IMAD.WIDE.U32 R8, R21, 0x4, R8 ;  /* 0x0000000415087825 */ /* 0x000fe400078e0008 */
[----:B------:R-:W5:Y:S04]  /*0d90*/  LDG.E R10, desc[UR6][R10.64] ;  /* 0x000000060a0a7981 */ /* 0x000f68000c1e1900 */
[----:B------:R-:W5:Y:S01]  /*0da0*/  LDG.E R9, desc[UR6][R8.64] ;  /* 0x0000000608097981 */ /* 0x000f62000c1e1900 */
[----:B------:R-:W-:Y:S01]  /*0db0*/  IADD3 R6, PT, PT, R6, 0x40, RZ ;  /* 0x0000004006067810 */ /* 0x000fe20007ffe0ff */
[----:B--2---:R-:W-:Y:S01]  /*0dc0*/  FADD.FTZ R7, R7, R18 ;  /* 0x0000001207077221 */ /* 0x004fe20000010000 */
[----:B----4-:R-:W-:-:S03]  /*0dd0*/  FADD.FTZ R25, R25, R16 ;  /* 0x0000001019197221 */ /* 0x010fc60000010000 */
[----:B---3--:R-:W-:Y:S01]  /*0de0*/  FADD.FTZ R7, R7, R14 ;  /* 0x0000000e07077221 */ /* 0x008fe20000010000 */
[----:B-----5:R-:W-:Y:S01]  /*0df0*/  FADD.FTZ R26, R26, R13 ;  /* 0x0000000d1a1a7221 */ /* 0x020fe20000010000 */
[----:B------:R-:W-:-:S03]  /*0e00*/  FADD.FTZ R25, R25, R10 ;  /* 0x0000000a19197221 */ /* 0x000fc60000010000 */
[----:B------:R-:W-:-:S07]  /*0e10*/  FADD.FTZ R26, R26, R9 ;  /* 0x000000091a1a7221 */ /* 0x000fce0000010000 */
.L_x_890:
[----:B------:R-:W-:Y:S05]  /*0e20*/  BSYNC.RECONVERGENT B1 ;  /* 0x0000000000017941 */ /* 0x000fea0003800200 */
.L_x_889:
[----:B------:R-:W-:Y:S05]  /*0e30*/  @P0 BRA `(.L_x_883) ;  /* 0x0000000000380947 */ /* 0x000fea0003800000 */
[----:B------:R-:W0:Y:S01]  /*0e40*/  LDC.64 R10, c[0x0][0x440] ;  /* 0x00011000ff0a7b82 */ /* 0x000e220000000a00 */
[----:B------:R-:W1:Y:S07]  /*0e50*/  LDCU UR4, c[0x0][0x388] ;  /* 0x00007100ff0477ac */ /* 0x000e6e0008000800 */
[----:B------:R-:W2:Y:S08]  /*0e60*/  LDC.64 R12, c[0x0][0x448] ;  /* 0x00011200ff0c7b82 */ /* 0x000eb00000000a00 */
[----:B------:R-:W3:Y:S01]  /*0e70*/  LDC.64 R8, c[0x0][0x460] ;  /* 0x00011800ff087b82 */ /* 0x000ee20000000a00 */
[----:B-1----:R-:W-:-:S04]  /*0e80*/  IMAD R3, R6, UR4, R3 ;  /* 0x0000000406037c24 */ /* 0x002fc8000f8e0203 */
[----:B0-----:R-:W-:-:S06]  /*0e90*/  IMAD.WIDE.U32 R10, R3, 0x4, R10 ;  /* 0x00000004030a7825 */ /* 0x001fcc00078e000a */
[----:B------:R-:W4:Y:S01]  /*0ea0*/  LDG.E R10, desc[UR6][R10.64] ;  /* 0x000000060a0a7981 */ /* 0x000f22000c1e1900 */
[----:B--2---:R-:W-:-:S06]  /*0eb0*/  IMAD.WIDE.U32 R12, R3, 0x4, R12 ;  /* 0x00000004030c7825 */ /* 0x004fcc00078e000c */
[----:B------:R-:W2:Y:S01]  /*0ec0*/  LDG.E R12, desc[UR6][R12.64] ;  /* 0x000000060c0c7981 */ /* 0x000ea2000c1e1900 */
[----:B---3--:R-:W-:-:S06]  /*0ed0*/  IMAD.WIDE.U32 R8, R3, 0x4, R8 ;  /* 0x0000000403087825 */ /* 0x008fcc00078e0008 */
[----:B------:R-:W3:Y:S01]  /*0ee0*/  LDG.E R9, desc[UR6][R8.64] ;  /* 0x0000000608097981 */ /* 0x000ee2000c1e1900 */
[----:B----4-:R-:W-:Y:S01]  /*0ef0*/  FADD.FTZ R7, R7, R10 ;  /* 0x0000000a07077221 */ /* 0x010fe20000010000 */
[----:B--2---:R-:W-:Y:S01]  /*0f00*/  FADD.FTZ R25, R25, R12 ;  /* 0x0000000c19197221 */ /* 0x004fe20000010000 */
[----:B---3--:R-:W-:-:S07]  /*0f10*/  FADD.FTZ R26, R26, R9 ;  /* 0x000000091a1a7221 */ /* 0x008fce0000010000 */
.L_x_883:
[----:B------:R-:W-:Y:S05]  /*0f20*/  BSYNC.RECONVERGENT B0 ;  /* 0x0000000000007941 */ /* 0x000fea0003800200 */
.L_x_882:
[----:B------:R-:W0:Y:S01]  /*0f30*/  S2UR UR5, SR_CgaCtaId ;  /* 0x00000000000579c3 */ /* 0x000e220000008800 */
[----:B------:R-:W-:Y:S01]  /*0f40*/  UMOV UR4, 0x400 ;  /* 0x0000040000047882 */ /* 0x000fe20000000000 */
[--C-:B------:R-:W-:Y:S02]  /*0f50*/  LOP3.LUT R3, R4, 0x1f, R2.reuse, 0x78, !PT ;  /* 0x0000001f04037812 */ /* 0x100fe400078e7802 */
[----:B------:R-:W-:Y:S02]  /*0f60*/  SHF.L.U32 R6, R5, 0x7, RZ ;  /* 0x0000000705067819 */ /* 0x000fe400000006ff */
[C---:B------:R-:W-:Y:S02]  /*0f70*/  LOP3.LUT R2, R3.reuse, 0x3e0, R2, 0xf8, !PT ;  /* 0x000003e003027812 */ /* 0x040fe400078ef802 */
[----:B------:R-:W-:Y:S02]  /*0f80*/  SHF.L.U32 R3, R3, 0x2, RZ ;  /* 0x0000000203037819 */ /* 0x000fe400000006ff */
[----:B------:R-:W-:-:S02]  /*0f90*/  ISETP.NE.AND P1, PT, R5, RZ, PT ;  /* 0x000000ff0500720c */ /* 0x000fc40003f25270 */
[----:B------:R-:W-:Y:S02]  /*0fa0*/  LOP3.LUT R3, R6, R3, RZ, 0xfc, !PT ;  /* 0x0000000306037212 */ /* 0x000fe400078efcff */
[----:B------:R-:W-:-:S04]  /*0fb0*/  ISETP.GT.U32.AND P0, PT, R5, 0xf, PT ;  /* 0x0000000f0500780c */ /* 0x000fc80003f04070 */
[----:B------:R-:W-:Y:S01]  /*0fc0*/  ISETP.NE.OR P0, PT, R4, 0x1f, P0 ;  /* 0x0000001f0400780c */ /* 0x000fe20000705670 */
        /* <DEDUP_REMOVED lines=20> */
[----:B------:R-:W-:-:S03]  /*1110*/  @!P1 LEA R11, R4, UR4, 0x2 ;  /* 0x00000004040b9c11 */ /* 0x000fc6000f8e10ff */
[----:B------:R-:W0:Y:S01]  /*1120*/  SHFL.BFLY PT, R2, R7, 0x4, 0x1f ;  /* 0x0c801f0007027f89 */ /* 0x000e2200000e0000 */
[----:B--2---:R-:W-:-:S03]  /*1130*/  FADD.FTZ R14, R13, R14 ;  /* 0x0000000e0d0e7221 */ /* 0x004fc60000010000 */
[----:B------:R-:W1:Y:S04]  /*1140*/  SHFL.BFLY PT, R3, R12, 0x4, 0x1f ;  /* 0x0c801f000c037f89 */ /* 0x000e6800000e0000 */
[----:B------:R-:W2:Y:S01]  /*1150*/  SHFL.BFLY PT, R9, R14, 0x4, 0x1f ;  /* 0x0c801f000e097f89 */ /* 0x000ea200000e0000 */
        /* <DEDUP_REMOVED lines=27> */
[----:B------:R-:W-:Y:S02]  /*1310*/  IADD3 R11, PT, PT, R5, R0, RZ ;  /* 0x00000000050b7210 */ /* 0x000fe40007ffe0ff */
[----:B------:R-:W4:Y:S05]  /*1320*/  LDS.64 R16, [R10+0x3100] ;  /* 0x003100000a107984 */ /* 0x000f2a0000000a00 */
[----:B------:R-:W5:Y:S01]  /*1330*/  LDC.64 R2, c[0x0][0x4a0] ;  /* 0x00012800ff027b82 */ /* 0x000f620000000a00 */
[----:B0-----:R-:W-:-:S04]  /*1340*/  IMAD.WIDE.U32 R4, R11, 0x4, R8 ;  /* 0x000000040b047825 */ /* 0x001fc800078e0008 */
[----:B---3--:R-:W-:-:S04]  /*1350*/  IMAD.WIDE.U32 R6, R11, 0x4, R6 ;  /* 0x000000040b067825 */ /* 0x008fc800078e0006 */
[----:B-----5:R-:W-:Y:S01]  /*1360*/  IMAD.WIDE.U32 R2, R11, 0x4, R2 ;  /* 0x000000040b027825 */ /* 0x020fe200078e0002 */
[----:B-1----:R-:W-:Y:S02]  /*1370*/  F2FP.BF16.F32.PACK_AB R13, R13, R12 ;  /* 0x0000000c0d0d723e */ /* 0x002fe400000010ff */
[----:B--2---:R-:W-:-:S03]  /*1380*/  F2FP.BF16.F32.PACK_AB R15, R15, R14 ;  /* 0x0000000e0f0f723e */ /* 0x004fc600000010ff */
[----:B------:R-:W-:Y:S01]  /*1390*/  STG.E desc[UR6][R4.64], R13 ;  /* 0x0000000d04007986 */ /* 0x000fe2000c101906 */
[----:B----4-:R-:W-:-:S03]  /*13a0*/  F2FP.BF16.F32.PACK_AB R17, R17, R16 ;  /* 0x000000101111723e */ /* 0x010fc600000010ff */
[----:B------:R-:W-:Y:S04]  /*13b0*/  STG.E desc[UR6][R6.64], R15 ;  /* 0x0000000f06007986 */ /* 0x000fe8000c101906 */
[----:B------:R-:W-:Y:S01]  /*13c0*/  STG.E desc[UR6][R2.64], R17 ;  /* 0x0000001102007986 */ /* 0x000fe2000c101906 */
[----:B------:R-:W-:Y:S05]  /*13d0*/  EXIT ;  /* 0x000000000000794d */ /* 0x000fea0003800000 */
.L_x_891:
        /* <DEDUP_REMOVED lines=10> */
.L_x_10672:


//--------------------- .text._ZN10layer_norm13ln_bwd_kernelINS_13Kernel_traitsI13__nv_bfloat16S2_S2_S2_fjLj3072ELj1ELj1ELj4ELj16ENS_18Kernel_traits_baseILj3072ES2_S2_S2_S2_fjLj128EEEEELb1ELb1ELb1ELb1EEEvNS_9BwdParamsE --------------------------
	.section	.text._ZN10layer_norm13ln_bwd_kernelINS_13Kernel_traitsI13__nv_bfloat16S2_S2_S2_fjLj3072ELj1ELj1ELj4ELj16ENS_18Kernel_traits_baseILj3072ES2_S2_S2_S2_fjLj128EEEEELb1ELb1ELb1ELb1EEEvNS_9BwdParamsE,"ax",@progbits
	.align	128
        .global         _ZN10layer_norm13ln_bwd_kernelINS_13Kernel_traitsI13__nv_bfloat16S2_S2_S2_fjLj3072ELj1ELj1ELj4ELj16ENS_18Kernel_traits_baseILj3072ES2_S2_S2_S2_fjLj128EEEEELb1ELb1ELb1ELb1EEEvNS_9BwdParamsE
        .type           _ZN10layer_norm13ln_bwd_kernelINS_13Kernel_traitsI13__nv_bfloat16S2_S2_S2_fjLj3072ELj1ELj1ELj4ELj16ENS_18Kernel_traits_baseILj3072ES2_S2_S2_S2_fjLj128EEEEELb1ELb1ELb1ELb1EEEvNS_9BwdParamsE,@function
        .size           _ZN10layer_norm13ln_bwd_kernelINS_13Kernel_traitsI13__nv_bfloat16S2_S2_S2_fjLj3072ELj1ELj1ELj4ELj16ENS_18Kernel_traits_baseILj3072ES2_S2_S2_S2_fjLj128EEEEELb1ELb1ELb1ELb1EEEvNS_9BwdParamsE,(.L_x_10673 - _ZN10layer_norm13ln_bwd_kernelINS_13Kernel_traitsI13__nv_bfloat16S2_S2_S2_fjLj3072ELj1ELj1ELj4ELj16ENS_18Kernel_traits_baseILj3072ES2_S2_S2_S2_fjLj128EEEEELb1ELb1ELb1ELb1EEEvNS_9BwdParamsE)
        .other          _ZN10layer_norm13ln_bwd_kernelINS_13Kernel_traitsI13__nv_bfloat16S2_S2_S2_fjLj3072ELj1ELj1ELj4ELj16ENS_18Kernel_traits_baseILj3072ES2_S2_S2_S2_fjLj128EEEEELb1ELb1ELb1ELb1EEEvNS_9BwdParamsE,@"STO_CUDA_ENTRY STV_DEFAULT"
_ZN10layer_norm13ln_bwd_kernelINS_13Kernel_traitsI13__nv_bfloat16S2_S2_S2_fjLj3072ELj1ELj1ELj4ELj16ENS_18Kernel_traits_baseILj3072ES2_S2_S2_S2_fjLj128EEEEELb1ELb1ELb1ELb1EEEvNS_9BwdParamsE:
.text._ZN10layer_norm13ln_bwd_kernelINS_13Kernel_traitsI13__nv_bfloat16S2_S2_S2_fjLj3072ELj1ELj1ELj4ELj16ENS_18Kernel_traits_baseILj3072ES2_S2_S2_S2_fjLj128EEEEELb1ELb1ELb1ELb1EEEvNS_9BwdParamsE:
        /* <DEDUP_REMOVED lines=43> */
[----:B------:R-:W1:Y:S01]  /*02b0*/  LDC.64 R4, c[0x0][0x3e8] ;  /* 0x0000fa00ff047b82 */ /* 0x000e620000000a00 */
[----:B------:R-:W2:Y:S01]  /*02c0*/  LDCU UR15, c[0x0][0x388] ;  /* 0x00007100ff0f77ac */ /* 0x000ea20008000800 */
[----:B------:R-:W3:Y:S06]  /*02d0*/  LDCU.U8 UR11, c[0x0][0x410] ;  /* 0x00008200ff0b77ac */ /* 0x000eec0008000000 */
[----:B------:R-:W4:Y:S01]  /*02e0*/  LDC.64 R2, c[0x0][0x3d0] ;  /* 0x0000f400ff027b82 */ /* 0x000f220000000a00 */
[----:B------:R-:W0:Y:S01]  /*02f0*/  LDCU UR14, c[0x0][0x400] ;  /* 0x00008000ff0e77ac */ /* 0x000e220008000800 */
[----:B------:R-:W0:Y:S01]  /*0300*/  LDCU.64 UR16, c[0x0][0x408] ;  /* 0x00008100ff1077ac */ /* 0x000e220008000a00 */
[----:B------:R-:W0:Y:S01]  /*0310*/  LDCU.64 UR6, c[0x0][0x438] ;  /* 0x00008700ff0677ac */ /* 0x000e220008000a00 */
[----:B------:R-:W0:Y:S01]  /*0320*/  LDCU.64 UR8, c[0x0][0x478] ;  /* 0x00008f00ff0877ac */ /* 0x000e220008000a00 */
[----:B-1----:R-:W-:-:S05]  /*0330*/  IMAD.WIDE.U32 R4, R167, 0x10, R4 ;  /* 0x00000010a7047825 */ /* 0x002fca00078e0004 */
[----:B0-----:R-:W2:Y:S01]  /*0340*/  LDG.E.128 R160, desc[UR12][R4.64] ;  /* 0x0000000c04a07981 */ /* 0x001ea2000c1e1d00 */
[----:B----4-:R-:W-:-:S03]  /*0350*/  IMAD.WIDE.U32 R2, R167, 0x10, R2 ;  /* 0x00000010a7027825 */ /* 0x010fc600078e0002 */
[----:B------:R0:W5:Y:S04]  /*0360*/  LDG.E.128 R20, desc[UR12][R4.64+0x1000] ;  /* 0x0010000c04147981 */ /* 0x000168000c1e1d00 */
[----:B------:R0:W5:Y:S04]  /*0370*/  LDG.E.128 R32, desc[UR12][R2.64+0x1000] ;  /* 0x0010000c02207981 */ /* 0x000168000c1e1d00 */
[----:B------:R0:W5:Y:S04]  /*0380*/  LDG.E.128 R28, desc[UR12][R2.64+0x800] ;  /* 0x0008000c021c7981 */ /* 0x000168000c1e1d00 */
[----:B------:R0:W5:Y:S04]  /*0390*/  LDG.E.128 R24, desc[UR12][R2.64] ;  /* 0x0000000c02187981 */ /* 0x000168000c1e1d00 */
[----:B------:R0:W5:Y:S01]  /*03a0*/  LDG.E.128 R16, desc[UR12][R4.64+0x800] ;  /* 0x0008000c04107981 */ /* 0x000162000c1e1d00 */
[----:B------:R-:W-:Y:S01]  /*03b0*/  HFMA2 R104, -RZ, RZ, 0, 0 ;  /* 0x00000000ff687431 */ /* 0x000fe200000001ff */
[----:B------:R-:W-:Y:S01]  /*03c0*/  MOV R135, UR4 ;  /* 0x0000000400877c02 */ /* 0x000fe20008000f00 */
[----:B------:R-:W-:Y:S01]  /*03d0*/  UPLOP3.LUT UP1, UPT, UPT, UPT, UPT, 0x40, 0x4 ;  /* 0x000000000004789c */ /* 0x000fe20003f2e870 */
[----:B--2---:R-:W-:-:S02]  /*03e0*/  PRMT R0, R160, 0x7632, R0 ;  /* 0x00007632a0007816 */ /* 0x004fc40000000000 */
[----:B------:R-:W-:Y:S02]  /*03f0*/  PRMT R189, R161, 0x7632, R189 ;  /* 0x00007632a1bd7816 */ /* 0x000fe400000000bd */
[----:B------:R-:W-:Y:S02]  /*0400*/  PRMT R190, R162, 0x7632, R190 ;  /* 0x00007632a2be7816 */ /* 0x000fe400000000be */
[----:B0--3--:R-:W-:-:S07]  /*0410*/  PRMT R191, R163, 0x7632, R191 ;  /* 0x00007632a3bf7816 */ /* 0x009fce00000000bf */
.L_x_995:
[----:B------:R-:W0:Y:S08]  /*0420*/  LDC.64 R126, c[0x0][0x3f8] ;  /* 0x0000fe00ff7e7b82 */ /* 0x000e300000000a00 */
[----:B-1----:R-:W1:Y:S08]  /*0430*/  LDC.64 R124, c[0x0][0x3f0] ;  /* 0x0000fc00ff7c7b82 */ /* 0x002e700000000a00 */
[----:B------:R-:W2:Y:S01]  /*0440*/  LDC.64 R122, c[0x0][0x3c8] ;  /* 0x0000f200ff7a7b82 */ /* 0x000ea20000000a00 */
[----:B0-----:R-:W-:-:S07]  /*0450*/  IMAD.WIDE R126, R135, 0x4, R126 ;  /* 0x00000004877e7825 */ /* 0x001fce00078e027e */
[----:B------:R-:W0:Y:S01]  /*0460*/  LDC.64 R120, c[0x0][0x3c0] ;  /* 0x0000f000ff787b82 */ /* 0x000e220000000a00 */
[----:B------:R-:W3:Y:S01]  /*0470*/  LDG.E R2, desc[UR12][R126.64] ;  /* 0x0000000c7e027981 */ /* 0x000ee2000c1e1900 */
[----:B-1----:R-:W-:-:S06]  /*0480*/  IMAD.WIDE R124, R135, 0x4, R124 ;  /* 0x00000004877c7825 */ /* 0x002fcc00078e027c */
[----:B-----5:R1:W5:Y:S01]  /*0490*/  LDG.E R124, desc[UR12][R124.64] ;  /* 0x0000000c7c7c7981 */ /* 0x020362000c1e1900 */
[----:B--2---:R-:W-:-:S05]  /*04a0*/  IMAD.WIDE R122, R135, 0x4, R122 ;  /* 0x00000004877a7825 */ /* 0x004fca00078e027a */
[----:B------:R1:W5:Y:S01]  /*04b0*/  LDG.E R134, desc[UR12][R122.64] ;  /* 0x0000000c7a867981 */ /* 0x000362000c1e1900 */
[----:B---3--:R-:W-:-:S13]  /*04c0*/  ISETP.GE.AND P1, PT, R2, 0x1, PT ;  /* 0x000000010200780c */ /* 0x008fda0003f26270 */
[----:B01----:R-:W-:Y:S05]  /*04d0*/  @!P1 BRA `(.L_x_893) ;  /* 0x0000001400449947 */ /* 0x003fea0003800000 */
[----:B------:R-:W0:Y:S01]  /*04e0*/  LDC R130, c[0x0][0x388] ;  /* 0x0000e200ff827b82 */ /* 0x000e220000000800 */
[----:B------:R-:W-:-:S07]  /*04f0*/  IADD3 R125, PT, PT, R2, -0x1, RZ ;  /* 0xffffffff027d7810 */ /* 0x000fce0007ffe0ff */
[----:B------:R-:W1:Y:S08]  /*0500*/  LDC.64 R144, c[0x0][0x3a8] ;  /* 0x0000ea00ff907b82 */ /* 0x000e700000000a00 */
[----:B------:R-:W2:Y:S01]  /*0510*/  LDC.64 R122, c[0x0][0x428] ;  /* 0x00010a00ff7a7b82 */ /* 0x000ea20000000a00 */
[-C--:B0-----:R-:W-:Y:S01]  /*0520*/  IMAD R3, R135, R130.reuse, RZ ;  /* 0x0000008287037224 */ /* 0x081fe200078e02ff */
[----:B------:R-:W-:Y:S01]  /*0530*/  MOV R136, UR7 ;  /* 0x0000000700887c02 */ /* 0x000fe20008000f00 */
[----:B------:R-:W-:Y:S01]  /*0540*/  IMAD R125, R125, R130, RZ ;  /* 0x000000827d7d7224 */ /* 0x000fe200078e02ff */
[----:B------:R-:W-:-:S04]  /*0550*/  ISETP.NE.U32.AND P0, PT, RZ, UR6, PT ;  /* 0x00000006ff007c0c */ /* 0x000fc8000bf05070 */
[----:B------:R-:W0:Y:S01]  /*0560*/  LDC.64 R168, c[0x0][0x3b0] ;  /* 0x0000ec00ffa87b82 */ /* 0x000e220000000a00 */
[----:B------:R-:W-:Y:S02]  /*0570*/  SHF.R.S32.HI R126, RZ, 0x1f, R3 ;  /* 0x0000001fff7e7819 */ /* 0x000fe40000011403 */
[----:B------:R-:W-:Y:S02]  /*0580*/  SHF.R.S32.HI R128, RZ, 0x1f, R125 ;  /* 0x0000001fff807819 */ /* 0x000fe4000001147d */
[----:B------:R-:W-:Y:S02]  /*0590*/  LEA.HI R126, R126, R3, RZ, 0x3 ;  /* 0x000000037e7e7211 */ /* 0x000fe400078f18ff */
[----:B------:R-:W-:Y:S02]  /*05a0*/  LEA.HI R128, R128, R125, RZ, 0x3 ;  /* 0x0000007d80807211 */ /* 0x000fe400078f18ff */
[-C--:B------:R-:W-:Y:S02]  /*05b0*/  LEA.HI.SX32 R131, R126, R167.reuse, 0x1d ;  /* 0x000000a77e837211 */ /* 0x080fe400078feaff */
[----:B------:R-:W-:-:S02]  /*05c0*/  LEA.HI.SX32 R3, R128, R167, 0x1d ;  /* 0x000000a780037211 */ /* 0x000fc400078feaff */
[C---:B------:R-:W-:Y:S01]  /*05d0*/  IADD3 R125, PT, PT, R131.reuse, 0x80, RZ ;  /* 0x00000080837d7810 */ /* 0x040fe20007ffe0ff */
[----:B-1----:R-:W-:Y:S01]  /*05e0*/  IMAD.WIDE.U32 R156, R131, 0x10, R144 ;  /* 0x00000010839c7825 */ /* 0x002fe200078e0090 */
[----:B------:R-:W-:-:S03]  /*05f0*/  IADD3 R141, PT, PT, R3, 0x80, RZ ;  /* 0x00000080038d7810 */ /* 0x000fc60007ffe0ff */
[----:B------:R-:W-:Y:S02]  /*0600*/  VIADD R171, R131, 0x100 ;  /* 0x0000010083ab7836 */ /* 0x000fe40000000000 */
[----:B------:R-:W-:Y:S01]  /*0610*/  IMAD.WIDE.U32 R152, R125, 0x10, R144 ;  /* 0x000000107d987825 */ /* 0x000fe200078e0090 */
[----:B------:R-:W3:Y:S03]  /*0620*/  LDG.E.128 R156, desc[UR12][R156.64] ;  /* 0x0000000c9c9c7981 */ /* 0x000ee6000c1e1d00 */
[--C-:B--2---:R-:W-:Y:S02]  /*0630*/  IMAD.WIDE.U32 R148, R3, 0x10, R122.reuse ;  /* 0x0000001003947825 */ /* 0x104fe400078e007a */
[----:B------:R-:W2:Y:S02]  /*0640*/  LDG.E.128 R152, desc[UR12][R152.64] ;  /* 0x0000000c98987981 */ /* 0x000ea4000c1e1d00 */
[----:B------:R-:W-:-:S02]  /*0650*/  IMAD.WIDE.U32 R140, R141, 0x10, R122 ;  /* 0x000000108d8c7825 */ /* 0x000fc400078e007a */
[----:B------:R-:W4:Y:S02]  /*0660*/  LDG.E.128 R148, desc[UR12][R148.64] ;  /* 0x0000000c94947981 */ /* 0x000f24000c1e1d00 */
[----:B------:R-:W-:-:S04]  /*0670*/  IMAD.WIDE R126, R135, 0x4, R120 ;  /* 0x00000004877e7825 */ /* 0x000fc800078e0278 */
[----:B------:R-:W-:Y:S01]  /*0680*/  IMAD.WIDE.U32 R144, R171, 0x10, R144 ;  /* 0x00000010ab907825 */ /* 0x000fe200078e0090 */
[----:B------:R1:W4:Y:S01]  /*0690*/  LDG.E R137, desc[UR12][R126.64] ;  /* 0x0000000c7e897981 */ /* 0x000322000c1e1900 */
[----:B------:R-:W-:-:S03]  /*06a0*/  IADD3 R121, PT, PT, R3, 0x100, RZ ;  /* 0x0000010003797810 */ /* 0x000fc60007ffe0ff */
[----:B------:R-:W4:Y:S04]  /*06b0*/  LDG.E.128 R140, desc[UR12][R140.64] ;  /* 0x0000000c8c8c7981 */ /* 0x000f28000c1e1d00 */
[----:B------:R-:W4:Y:S01]  /*06c0*/  LDG.E.128 R144, desc[UR12][R144.64] ;  /* 0x0000000c90907981 */ /* 0x000f22000c1e1d00 */
[----:B------:R-:W-:-:S06]  /*06d0*/  IMAD.WIDE.U32 R120, R121, 0x10, R122 ;  /* 0x0000001079787825 */ /* 0x000fcc00078e007a */
[----:B------:R-:W4:Y:S01]  /*06e0*/  LDG.E.128 R120, desc[UR12][R120.64] ;  /* 0x0000000c78787981 */ /* 0x000f22000c1e1d00 */
[----:B------:R-:W-:Y:S02]  /*06f0*/  ISETP.NE.AND.EX P0, PT, R136, RZ, PT, P0 ;  /* 0x000000ff8800720c */ /* 0x000fe40003f05300 */
[----:B-----5:R-:W-:-:S11]  /*0700*/  ISETP.GE.AND P2, PT, R124, 0x1, PT ;  /* 0x000000017c00780c */ /* 0x020fd60003f46270 */
[----:B------:R-:W0:Y:S02]  /*0710*/  @P0 LDC.64 R128, c[0x0][0x438] ;  /* 0x00010e00ff800b82 */ /* 0x000e240000000a00 */
[----:B------:R-:W-:-:S05]  /*0720*/  @P2 IADD3 R3, PT, PT, R124, -0x1, RZ ;  /* 0xffffffff7c032810 */ /* 0x000fca0007ffe0ff */
[----:B------:R-:W-:Y:S01]  /*0730*/  @P2 IMAD R3, R3, R130, RZ ;  /* 0x0000008203032224 */ /* 0x000fe200078e02ff */
[----:B------:R-:W-:Y:S01]  /*0740*/  MOV R133, RZ ;  /* 0x000000ff00857202 */ /* 0x000fe20000000f00 */
[----:B------:R-:W0:Y:S03]  /*0750*/  @P0 LDC.64 R138, c[0x0][0x438] ;  /* 0x00010e00ff8a0b82 */ /* 0x000e260000000a00 */
[----:B-1----:R-:W-:-:S04]  /*0760*/  @P2 SHF.R.S32.HI R126, RZ, 0x1f, R3 ;  /* 0x0000001fff7e2819 */ /* 0x002fc80000011403 */
[----:B------:R-:W-:Y:S01]  /*0770*/  @P2 LEA.HI R126, R126, R3, RZ, 0x3 ;  /* 0x000000037e7e2211 */ /* 0x000fe200078f18ff */
[----:B------:R-:W1:Y:S03]  /*0780*/  @P0 LDC.64 R164, c[0x0][0x438] ;  /* 0x00010e00ffa40b82 */ /* 0x000e660000000a00 */
[----:B------:R-:W-:Y:S01]  /*0790*/  @P2 LEA.HI.SX32 R133, R126, R167, 0x1d ;  /* 0x000000a77e852211 */ /* 0x000fe200078feaff */
[----:B0-----:R-:W-:-:S03]  /*07a0*/  @P0 IMAD.WIDE.U32 R126, R131, 0x10, R128 ;  /* 0x00000010837e0825 */ /* 0x001fc600078e0080 */
[C---:B------:R-:W-:Y:S01]  /*07b0*/  IADD3 R131, PT, PT, R133.reuse, 0x80, RZ ;  /* 0x0000008085837810 */ /* 0x040fe20007ffe0ff */
[C---:B------:R-:W-:Y:S01]  /*07c0*/  VIADD R129, R133.reuse, 0x100 ;  /* 0x0000010085817836 */ /* 0x040fe20000000000 */
[----:B------:R3:W5:Y:S01]  /*07d0*/  @P0 LDG.E.128 R12, desc[UR12][R126.64] ;  /* 0x0000000c7e0c0981 */ /* 0x000762000c1e1d00 */
[----:B------:R-:W-:-:S04]  /*07e0*/  IMAD.WIDE.U32 R132, R133, 0x8, R168 ;  /* 0x0000000885847825 */ /* 0x000fc800078e00a8 */
[--C-:B------:R-:W-:Y:S02]  /*07f0*/  IMAD.WIDE.U32 R130, R131, 0x8, R168.reuse ;  /* 0x0000000883827825 */ /* 0x100fe400078e00a8 */
[----:B------:R-:W5:Y:S02]  /*0800*/  LDG.E.64 R132, desc[UR12][R132.64] ;  /* 0x0000000c84847981 */ /* 0x000f64000c1e1b00 */
[----:B------:R-:W-:Y:S02]  /*0810*/  IMAD.WIDE.U32 R128, R129, 0x8, R168 ;  /* 0x0000000881807825 */ /* 0x000fe400078e00a8 */
[----:B------:R-:W5:Y:S04]  /*0820*/  LDG.E.64 R130, desc[UR12][R130.64] ;  /* 0x0000000c82827981 */ /* 0x000f68000c1e1b00 */
[----:B------:R-:W5:Y:S01]  /*0830*/  LDG.E.64 R128, desc[UR12][R128.64] ;  /* 0x0000000c80807981 */ /* 0x000f62000c1e1b00 */
[----:B------:R-:W-:-:S04]  /*0840*/  @P0 IMAD.WIDE.U32 R138, R125, 0x10, R138 ;  /* 0x000000107d8a0825 */ /* 0x000fc800078e008a */
[----:B-1----:R-:W-:Y:S01]  /*0850*/  @P0 IMAD.WIDE.U32 R164, R171, 0x10, R164 ;  /* 0x00000010aba40825 */ /* 0x002fe200078e00a4 */
[----:B------:R0:W5:Y:S04]  /*0860*/  @P0 LDG.E.128 R8, desc[UR12][R138.64] ;  /* 0x0000000c8a080981 */ /* 0x000168000c1e1d00 */
[----:B------:R2:W5:Y:S01]  /*0870*/  @P0 LDG.E.128 R4, desc[UR12][R164.64] ;  /* 0x0000000ca4040981 */ /* 0x000562000c1e1d00 */
[----:B------:R-:W-:Y:S02]  /*0880*/  ISETP.NE.AND P0, PT, RZ, UR11, PT ;  /* 0x0000000bff007c0c */ /* 0x000fe4000bf05270 */
[----:B------:R-:W-:Y:S02]  /*0890*/  SHF.L.U32 R182, R34, 0x10, RZ ;  /* 0x0000001022b67819 */ /* 0x000fe400000006ff */
[----:B------:R-:W-:-:S02]  /*08a0*/  SHF.L.U32 R184, R35, 0x10, RZ ;  /* 0x0000001023b87819 */ /* 0x000fc400000006ff */
[----:B---3--:R-:W-:Y:S02]  /*08b0*/  PRMT R127, R159, 0x7632, R127 ;  /* 0x000076329f7f7816 */ /* 0x008fe4000000007f */
[C---:B------:R-:W-:Y:S02]  /*08c0*/  PRMT R3, R156.reuse, 0x7632, R3 ;  /* 0x000076329c037816 */ /* 0x040fe40000000003 */
[----:B------:R-:W-:Y:S01]  /*08d0*/  SHF.L.U32 R125, R156, 0x10, RZ ;  /* 0x000000109c7d7819 */ /* 0x000fe200000006ff */
[----:B------:R-:W-:Y:S01]  /*08e0*/  IMAD.U32 R127, R127, 0x10000, RZ ;  /* 0x000100007f7f7824 */ /* 0x000fe200078e00ff */
[C---:B------:R-:W-:Y:S02]  /*08f0*/  PRMT R166, R157.reuse, 0x7632, R166 ;  /* 0x000076329da67816 */ /* 0x040fe400000000a6 */
[----:B------:R-:W-:Y:S02]  /*0900*/  SHF.L.U32 R167, R157, 0x10, RZ ;  /* 0x000000109da77819 */ /* 0x000fe400000006ff */
[----:B0-----:R-:W-:-:S02]  /*0910*/  SHF.L.U32 R138, R159, 0x10, RZ ;  /* 0x000000109f8a7819 */ /* 0x001fc400000006ff */
[C---:B--2---:R-:W-:Y:S02]  /*0920*/  PRMT R164, R153.reuse, 0x7632, R164 ;  /* 0x0000763299a47816 */ /* 0x044fe400000000a4 */
[----:B------:R-:W-:Y:S02]  /*0930*/  SHF.L.U32 R172, R153, 0x10, RZ ;  /* 0x0000001099ac7819 */ /* 0x000fe400000006ff */
[----:B----4-:R-:W-:Y:S02]  /*0940*/  FSEL R185, R137, RZ, !P0 ;  /* 0x000000ff89b97208 */ /* 0x010fe40004000000 */
        /* <DEDUP_REMOVED lines=8> */
[----:B------:R-:W-:-:S02]  /*09d0*/  PRMT R170, R158, 0x7632, R170 ;  /* 0x000076329eaa7816 */ /* 0x000fc400000000aa */
[----:B------:R-:W-:Y:S02]  /*09e0*/  PRMT R150, R152, 0x7632, R150 ;  /* 0x0000763298967816 */ /* 0x000fe40000000096 */
[----:B------:R-:W-:Y:S02]  /*09f0*/  PRMT R174, R154, 0x7632, R174 ;  /* 0x000076329aae7816 */ /* 0x000fe400000000ae */
[----:B------:R-:W-:Y:S02]  /*0a00*/  PRMT R175, R155, 0x7632, R175 ;  /* 0x000076329baf7816 */ /* 0x000fe400000000af */
[----:B------:R-:W-:Y:S02]  /*0a10*/  PRMT R140, R144, 0x7632, R140 ;  /* 0x00007632908c7816 */ /* 0x000fe4000000008c */
[----:B------:R-:W-:Y:S02]  /*0a20*/  PRMT R142, R145, 0x7632, R142 ;  /* 0x00007632918e7816 */ /* 0x000fe4000000008e */
[----:B------:R-:W-:Y:S01]  /*0a30*/  PRMT R146, R147, 0x7632, R146 ;  /* 0x0000763293927816 */ /* 0x000fe20000000092 */
[C---:B------:R-:W-:Y:S01]  /*0a40*/  FADD.FTZ R137, -R185.reuse, R125 ;  /* 0x0000007db9897221 */ /* 0x040fe20000010100 */
[----:B------:R-:W-:Y:S01]  /*0a50*/  SHF.L.U32 R126, R158, 0x10, RZ ;  /* 0x000000109e7e7819 */ /* 0x000fe200000006ff */
[----:B------:R-:W-:Y:S01]  /*0a60*/  FADD.FTZ R203, -R185, R127 ;  /* 0x0000007fb9cb7221 */ /* 0x000fe20000010100 */
[----:B------:R-:W-:Y:S01]  /*0a70*/  SHF.L.U32 R152, R152, 0x10, RZ ;  /* 0x0000001098987819 */ /* 0x000fe200000006ff */
[----:B------:R-:W-:Y:S01]  /*0a80*/  IMAD.U32 R176, R155, 0x10000, RZ ;  /* 0x000100009bb07824 */ /* 0x000fe200078e00ff */
[----:B------:R-:W-:Y:S01]  /*0a90*/  SHF.L.U32 R154, R154, 0x10, RZ ;  /* 0x000000109a9a7819 */ /* 0x000fe200000006ff */
[----:B------:R-:W-:Y:S01]  /*0aa0*/  IMAD.U32 R177, R145, 0x10000, RZ ;  /* 0x0001000091b17824 */ /* 0x000fe200078e00ff */
[----:B------:R-:W-:Y:S01]  /*0ab0*/  SHF.L.U32 R144, R144, 0x10, RZ ;  /* 0x0000001090907819 */ /* 0x000fe200000006ff */
[----:B------:R-:W-:Y:S01]  /*0ac0*/  IMAD.U32 R142, R142, 0x10000, RZ ;  /* 0x000100008e8e7824 */ /* 0x000fe200078e00ff */
        /* <DEDUP_REMOVED lines=10> */
[----:B------:R-:W-:Y:S01]  /*0b70*/  SHF.L.U32 R125, R146, 0x10, RZ ;  /* 0x00000010927d7819 */ /* 0x000fe200000006ff */
[----:B------:R-:W-:Y:S01]  /*0b80*/  IMAD.U32 R173, R149, 0x10000, RZ ;  /* 0x0001000095ad7824 */ /* 0x000fe200078e00ff */
[C---:B------:R-:W-:Y:S02]  /*0b90*/  PRMT R158, R148.reuse, 0x7632, R158 ;  /* 0x00007632949e7816 */ /* 0x040fe4000000009e */
[----:B------:R-:W-:Y:S01]  /*0ba0*/  SHF.L.U32 R139, R148, 0x10, RZ ;  /* 0x00000010948b7819 */ /* 0x000fe200000006ff */
[----:B------:R-:W-:Y:S01]  /*0bb0*/  FADD.FTZ R147, -R185, R126 ;  /* 0x0000007eb9937221 */ /* 0x000fe20000010100 */
[----:B------:R-:W-:-:S02]  /*0bc0*/  PRMT R148, R149, 0x7632, R148 ;  /* 0x0000763295947816 */ /* 0x000fc40000000094 */
[C---:B------:R-:W-:Y:S02]  /*0bd0*/  PRMT R168, R141.reuse, 0x7632, R168 ;  /* 0x000076328da87816 */ /* 0x040fe400000000a8 */
        /* <DEDUP_REMOVED lines=26> */
[----:B------:R-:W-:Y:S01]  /*0d80*/  PRMT R126, R120, 0x7632, R126 ;  /* 0x00007632787e7816 */ /* 0x000fe2000000007e */
[----:B------:R-:W-:Y:S01]  /*0d90*/  IMAD.U32 R185, R122, 0x10000, RZ ;  /* 0x000100007ab97824 */ /* 0x000fe200078e00ff */
[----:B------:R-:W-:Y:S01]  /*0da0*/  SHF.L.U32 R193, R120, 0x10, RZ ;  /* 0x0000001078c17819 */ /* 0x000fe200000006ff */
[----:B------:R-:W-:Y:S01]  /*0db0*/  FMUL.FTZ R3, R134, R137 ;  /* 0x0000008986037220 */ /* 0x000fe20000410000 */
[----:B------:R-:W-:-:S02]  /*0dc0*/  SHF.L.U32 R138, R24, 0x10, RZ ;  /* 0x00000010188a7819 */ /* 0x000fc400000006ff */
[----:B------:R-:W-:Y:S02]  /*0dd0*/  PRMT R120, R122, 0x7632, R120 ;  /* 0x000076327a787816 */ /* 0x000fe40000000078 */
[----:B------:R-:W-:Y:S01]  /*0de0*/  PRMT R122, R24, 0x7632, R122 ;  /* 0x00007632187a7816 */ /* 0x000fe2000000007a */
[-C--:B------:R-:W-:Y:S01]  /*0df0*/  FMUL.FTZ R138, R138, R139.reuse ;  /* 0x0000008b8a8a7220 */ /* 0x080fe20000410000 */
[----:B------:R-:W-:Y:S01]  /*0e00*/  FADD.FTZ R104, R104, R139 ;  /* 0x0000008b68687221 */ /* 0x000fe20000010000 */
[----:B------:R-:W-:Y:S01]  /*0e10*/  FFMA.FTZ R36, R3, R139, R36 ;  /* 0x0000008b03247223 */ /* 0x000fe20000010024 */
[----:B------:R-:W-:Y:S01]  /*0e20*/  SHF.L.U32 R122, R122, 0x10, RZ ;  /* 0x000000107a7a7819 */ /* 0x000fe200000006ff */
[----:B------:R-:W-:Y:S01]  /*0e30*/  FMUL.FTZ R139, R134, R147 ;  /* 0x00000093868b7220 */ /* 0x000fe20000410000 */
[----:B------:R-:W-:Y:S01]  /*0e40*/  IMAD.U32 R158, R158, 0x10000, RZ ;  /* 0x000100009e9e7824 */ /* 0x000fe200078e00ff */
[----:B------:R-:W-:Y:S01]  /*0e50*/  PRMT R147, R25, 0x7632, R147 ;  /* 0x0000763219937816 */ /* 0x000fe20000000093 */
[----:B------:R-:W-:Y:S01]  /*0e60*/  FMUL.FTZ R146, R134, R143 ;  /* 0x0000008f86927220 */ /* 0x000fe20000410000 */
[----:B------:R-:W-:Y:S01]  /*0e70*/  PRMT R152, R26, 0x7632, R152 ;  /* 0x000076321a987816 */ /* 0x000fe20000000098 */
[----:B------:R-:W-:Y:S01]  /*0e80*/  FMUL.FTZ R143, R122, R158 ;  /* 0x0000009e7a8f7220 */ /* 0x000fe20000410000 */
[----:B------:R-:W-:-:S02]  /*0e90*/  SHF.L.U32 R122, R147, 0x10, RZ ;  /* 0x00000010937a7819 */ /* 0x000fc400000006ff */
[----:B------:R-:W-:Y:S01]  /*0ea0*/  SHF.L.U32 R147, R148, 0x10, RZ ;  /* 0x0000001094937819 */ /* 0x000fe200000006ff */
[----:B------:R-:W-:Y:S01]  /*0eb0*/  FMUL.FTZ R148, R134, R145 ;  /* 0x0000009186947220 */ /* 0x000fe20000410000 */
[----:B------:R-:W-:Y:S02]  /*0ec0*/  PRMT R150, R27, 0x7632, R150 ;  /* 0x000076321b967816 */ /* 0x000fe40000000096 */
[----:B------:R-:W-:Y:S02]  /*0ed0*/  SHF.L.U32 R152, R152, 0x10, RZ ;  /* 0x0000001098987819 */ /* 0x000fe400000006ff */
[----:B------:R-:W-:Y:S01]  /*0ee0*/  SHF.L.U32 R156, R156, 0x10, RZ ;  /* 0x000000109c9c7819 */ /* 0x000fe200000006ff */
[-C--:B------:R-:W-:Y:S01]  /*0ef0*/  FMUL.FTZ R145, R122, R147.reuse ;  /* 0x000000937a917220 */ /* 0x080fe20000410000 */
[----:B------:R-:W-:Y:S01]  /*0f00*/  FADD.FTZ R107, R107, R147 ;  /* 0x000000936b6b7221 */ /* 0x000fe20000010000 */
[----:B------:R-:W-:Y:S01]  /*0f10*/  FFMA.FTZ R39, R148, R147, R39 ;  /* 0x0000009394277223 */ /* 0x000fe20000010027 */
[----:B------:R-:W-:Y:S01]  /*0f20*/  SHF.L.U32 R122, R150, 0x10, RZ ;  /* 0x00000010967a7819 */ /* 0x000fe200000006ff */
[----:B------:R-:W-:Y:S01]  /*0f30*/  FMUL.FTZ R150, R134, R151 ;  /* 0x0000009786967220 */ /* 0x000fe20000410000 */
[----:B------:R-:W-:Y:S01]  /*0f40*/  FMUL.FTZ R147, R152, R156 ;  /* 0x0000009c98937220 */ /* 0x000fe20000410000 */
[----:B------:R-:W-:-:S02]  /*0f50*/  IMAD.U32 R151, R149, 0x10000, RZ ;  /* 0x0001000095977824 */ /* 0x000fc400078e00ff */
[----:B------:R-:W-:Y:S01]  /*0f60*/  FMUL.FTZ R152, R134, R203 ;  /* 0x000000cb86987220 */ /* 0x000fe20000410000 */
[----:B------:R-:W-:Y:S01]  /*0f70*/  SHF.L.U32 R154, R28, 0x10, RZ ;  /* 0x000000101c9a7819 */ /* 0x000fe200000006ff */
[-C--:B------:R-:W-:Y:S01]  /*0f80*/  FMUL.FTZ R149, R122, R151.reuse ;  /* 0x000000977a957220 */ /* 0x080fe20000410000 */
[----:B------:R-:W-:Y:S01]  /*0f90*/  FADD.FTZ R103, R103, R151 ;  /* 0x0000009767677221 */ /* 0x000fe20000010000 */
[----:B------:R-:W-:Y:S01]  /*0fa0*/  FFMA.FTZ R43, R152, R151, R43 ;  /* 0x00000097982b7223 */ /* 0x000fe2000001002b */
[----:B------:R-:W-:Y:S01]  /*0fb0*/  FMUL.FTZ R151, R134, R205 ;  /* 0x000000cd86977220 */ /* 0x000fe20000410000 */
[----:B------:R-:W-:Y:S01]  /*0fc0*/  FADD.FTZ R101, R101, R156 ;  /* 0x0000009c65657221 */ /* 0x000fe20000010000 */
[----:B------:R-:W-:Y:S01]  /*0fd0*/  FFMA.FTZ R41, R150, R156, R41 ;  /* 0x0000009c96297223 */ /* 0x000fe20000010029 */
        /* <DEDUP_REMOVED lines=12> */
[----:B------:R-:W-:Y:S01]  /*10a0*/  PRMT R122, R28, 0x7632, R122 ;  /* 0x000076321c7a7816 */ /* 0x000fe2000000007a */
[-C--:B------:R-:W-:Y:S01]  /*10b0*/  FMUL.FTZ R158, R158, R157.reuse ;  /* 0x0000009d9e9e7220 */ /* 0x080fe20000410000 */
[----:B------:R-:W-:Y:S01]  /*10c0*/  SHF.L.U32 R164, R31, 0x10, RZ ;  /* 0x000000101fa47819 */ /* 0x000fe200000006ff */
[----:B------:R-:W-:Y:S01]  /*10d0*/  FADD.FTZ R92, R92, R157 ;  /* 0x0000009d5c5c7221 */ /* 0x000fe20000010000 */
[----:B------:R-:W-:Y:S01]  /*10e0*/  FFMA.FTZ R48, R155, R157, R48 ;  /* 0x0000009d9b307223 */ /* 0x000fe20000010030 */
[----:B------:R-:W-:Y:S01]  /*10f0*/  FMUL.FTZ R157, R134, R217 ;  /* 0x000000d9869d7220 */ /* 0x000fe20000410000 */
[----:B------:R-:W-:Y:S01]  /*1100*/  SHF.L.U32 R122, R122, 0x10, RZ ;  /* 0x000000107a7a7819 */ /* 0x000fe200000006ff */
[----:B------:R-:W-:Y:S01]  /*1110*/  IMAD.U32 R170, R159, 0x10000, RZ ;  /* 0x000100009faa7824 */ /* 0x000fe200078e00ff */
[----:B------:R-:W-:Y:S01]  /*1120*/  SHF.L.U32 R140, R25, 0x10, RZ ;  /* 0x00000010198c7819 */ /* 0x000fe200000006ff */
[-C--:B------:R-:W-:Y:S01]  /*1130*/  FMUL.FTZ R164, R164, R171.reuse ;  /* 0x000000aba4a47220 */ /* 0x080fe20000410000 */
[--C-:B------:R-:W-:Y:S01]  /*1140*/  FADD.FTZ R94, R94, R171.reuse ;  /* 0x000000ab5e5e7221 */ /* 0x100fe20000010000 */
[----:B------:R-:W-:Y:S01]  /*1150*/  FFMA.FTZ R50, R157, R171, R50 ;  /* 0x000000ab9d327223 */ /* 0x000fe20000010032 */
[C---:B------:R-:W-:Y:S01]  /*1160*/  FMUL.FTZ R166, R134.reuse, R207 ;  /* 0x000000cf86a67220 */ /* 0x040fe20000410000 */
[----:B------:R-:W-:Y:S01]  /*1170*/  FMUL.FTZ R137, R134, R141 ;  /* 0x0000008d86897220 */ /* 0x000fe20000410000 */
[----:B------:R-:W-:Y:S01]  /*1180*/  PRMT R171, R29, 0x7632, R171 ;  /* 0x000076321dab7816 */ /* 0x000fe200000000ab */
[-C--:B------:R-:W-:Y:S01]  /*1190*/  FMUL.FTZ R159, R122, R170.reuse ;  /* 0x000000aa7a9f7220 */ /* 0x080fe20000410000 */
[----:B------:R-:W-:Y:S01]  /*11a0*/  FADD.FTZ R97, R97, R170 ;  /* 0x000000aa61617221 */ /* 0x000fe20000010000 */
[----:B------:R-:W-:Y:S01]  /*11b0*/  FFMA.FTZ R45, R166, R170, R45 ;  /* 0x000000aaa62d7223 */ /* 0x000fe2000001002d */
[-C--:B------:R-:W-:Y:S01]  /*11c0*/  FMUL.FTZ R140, R140, R173.reuse ;  /* 0x000000ad8c8c7220 */ /* 0x080fe20000410000 */
[----:B------:R-:W-:Y:S01]  /*11d0*/  FADD.FTZ R106, R106, R173 ;  /* 0x000000ad6a6a7221 */ /* 0x000fe20000010000 */
[----:B------:R-:W-:Y:S01]  /*11e0*/  FFMA.FTZ R38, R137, R173, R38 ;  /* 0x000000ad89267223 */ /* 0x000fe20000010026 */
[----:B------:R-:W-:-:S02]  /*11f0*/  SHF.L.U32 R122, R171, 0x10, RZ ;  /* 0x00000010ab7a7819 */ /* 0x000fc400000006ff */
[----:B------:R-:W-:Y:S01]  /*1200*/  SHF.L.U32 R170, R168, 0x10, RZ ;  /* 0x00000010a8aa7819 */ /* 0x000fe200000006ff */
[----:B------:R-:W-:Y:S01]  /*1210*/  FMUL.FTZ R168, R134, R211 ;  /* 0x000000d386a87220 */ /* 0x000fe20000410000 */
[----:B------:R-:W-:Y:S02]  /*1220*/  PRMT R173, R30, 0x7632, R173 ;  /* 0x000076321ead7816 */ /* 0x000fe400000000ad */
[----:B------:R-:W-:Y:S01]  /*1230*/  SHF.L.U32 R172, R165, 0x10, RZ ;  /* 0x00000010a5ac7819 */ /* 0x000fe200000006ff */
[-C--:B------:R-:W-:Y:S01]  /*1240*/  FMUL.FTZ R165, R122, R170.reuse ;  /* 0x000000aa7aa57220 */ /* 0x080fe20000410000 */
[----:B------:R-:W-:Y:S01]  /*1250*/  SHF.L.U32 R173, R173, 0x10, RZ ;  /* 0x00000010adad7819 */ /* 0x000fe200000006ff */
[----:B------:R-:W-:Y:S01]  /*1260*/  FADD.FTZ R99, R99, R170 ;  /* 0x000000aa63637221 */ /* 0x000fe20000010000 */
[----:B------:R-:W-:Y:S01]  /*1270*/  FFMA.FTZ R47, R168, R170, R47 ;  /* 0x000000aaa82f7223 */ /* 0x000fe2000001002f */
[----:B------:R-:W-:Y:S01]  /*1280*/  PRMT R171, R31, 0x7632, R171 ;  /* 0x000076321fab7816 */ /* 0x000fe200000000ab */
[----:B------:R-:W-:Y:S01]  /*1290*/  FMUL.FTZ R170, R134, R215 ;  /* 0x000000d786aa7220 */ /* 0x000fe20000410000 */
[-C--:B------:R-:W-:Y:S01]  /*12a0*/  FMUL.FTZ R173, R173, R172.reuse ;  /* 0x000000acadad7220 */ /* 0x080fe20000410000 */
[----:B------:R-:W-:Y:S01]  /*12b0*/  FADD.FTZ R93, R93, R172 ;  /* 0x000000ac5d5d7221 */ /* 0x000fe20000010000 */
[----:B------:R-:W-:Y:S01]  /*12c0*/  SHF.L.U32 R171, R171, 0x10, RZ ;  /* 0x00000010abab7819 */ /* 0x000fe200000006ff */
[----:B------:R-:W-:Y:S01]  /*12d0*/  FFMA.FTZ R49, R170, R172, R49 ;  /* 0x000000acaa317223 */ /* 0x000fe20000010031 */
[----:B------:R-:W-:-:S02]  /*12e0*/  IMAD.U32 R122, R169, 0x10000, RZ ;  /* 0x00010000a97a7824 */ /* 0x000fc400078e00ff */
[----:B------:R-:W-:Y:S01]  /*12f0*/  FMUL.FTZ R172, R134, R195 ;  /* 0x000000c386ac7220 */ /* 0x000fe20000410000 */
[----:B------:R-:W-:Y:S01]  /*1300*/  SHF.L.U32 R142, R26, 0x10, RZ ;  /* 0x000000101a8e7819 */ /* 0x000fe200000006ff */
[-C--:B------:R-:W-:Y:S01]  /*1310*/  FMUL.FTZ R171, R171, R122.reuse ;  /* 0x0000007aabab7220 */ /* 0x080fe20000410000 */
        /* <DEDUP_REMOVED lines=19> */
[----:B------:R-:W-:Y:S01]  /*1450*/  SHF.L.U32 R178, R33, 0x10, RZ ;  /* 0x0000001021b27819 */ /* 0x000fe200000006ff */
[----:B------:R-:W-:Y:S01]  /*1460*/  FMUL.FTZ R177, R134, R177 ;  /* 0x000000b186b17220 */ /* 0x000fe20000410000 */
        /* <DEDUP_REMOVED lines=8> */
[----:B------:R-:W-:Y:S01]  /*14f0*/  FMUL.FTZ R141, R134, R199 ;  /* 0x000000c7868d7220 */ /* 0x000fe20000410000 */
[----:B------:R-:W-:Y:S01]  /*1500*/  FFMA.FTZ R122, R150, R147, R193 ;  /* 0x00000093967a7223 */ /* 0x000fe200000100c1 */
[----:B------:R-:W-:Y:S01]  /*1510*/  FMUL.FTZ R179, R134, R179 ;  /* 0x000000b386b37220 */ /* 0x000fe20000410000 */
[----:B------:R-:W-:-:S02]  /*1520*/  FADD.FTZ R178, R187, R144 ;  /* 0x00000090bbb27221 */ /* 0x000fc40000010000 */
[----:B------:R-:W-:Y:S01]  /*1530*/  FFMA.FTZ R187, R141, R144, R122 ;  /* 0x000000908dbb7223 */ /* 0x000fe2000001007a */
[-C--:B------:R-:W-:Y:S01]  /*1540*/  FMUL.FTZ R176, R182, R185.reuse ;  /* 0x000000b9b6b07220 */ /* 0x080fe20000410000 */
[----:B------:R-:W-:Y:S01]  /*1550*/  FADD.FTZ R84, R84, R185 ;  /* 0x000000b954547221 */ /* 0x000fe20000010000 */
[----:B------:R-:W-:Y:S01]  /*1560*/  FFMA.FTZ R56, R179, R185, R56 ;  /* 0x000000b9b3387223 */ /* 0x000fe20000010038 */
[----:B------:R-:W-:Y:S01]  /*1570*/  PRMT R180, R121, 0x7632, R180 ;  /* 0x0000763279b47816 */ /* 0x000fe200000000b4 */
[----:B------:R-:W-:Y:S01]  /*1580*/  FADD.FTZ R185, R178, R149 ;  /* 0x00000095b2b97221 */ /* 0x000fe20000010000 */
[C---:B------:R-:W-:Y:S01]  /*1590*/  PRMT R121, R123.reuse, 0x7632, R121 ;  /* 0x000076327b797816 */ /* 0x040fe20000000079 */
[----:B------:R-:W-:Y:S01]  /*15a0*/  FFMA.FTZ R182, R152, R149, R187 ;  /* 0x0000009598b67223 */ /* 0x000fe200000100bb */
[----:B------:R-:W-:Y:S01]  /*15b0*/  SHF.L.U32 R123, R123, 0x10, RZ ;  /* 0x000000107b7b7819 */ /* 0x000fe200000006ff */
[----:B------:R-:W-:Y:S01]  /*15c0*/  FMUL.FTZ R181, R134, R181 ;  /* 0x000000b586b57220 */ /* 0x000fe20000410000 */
[----:B------:R-:W-:Y:S01]  /*15d0*/  FADD.FTZ R122, R185, R154 ;  /* 0x0000009ab97a7221 */ /* 0x000fe20000010000 */
[----:B------:R-:W-:-:S02]  /*15e0*/  FFMA.FTZ R185, R151, R154, R182 ;  /* 0x0000009a97b97223 */ /* 0x000fc400000100b6 */
[-C--:B------:R-:W-:Y:S01]  /*15f0*/  FMUL.FTZ R178, R184, R123.reuse ;  /* 0x0000007bb8b27220 */ /* 0x080fe20000410000 */
[----:B------:R-:W-:Y:S01]  /*1600*/  FADD.FTZ R86, R86, R123 ;  /* 0x0000007b56567221 */ /* 0x000fe20000010000 */
[----:B------:R-:W-:Y:S01]  /*1610*/  FFMA.FTZ R58, R181, R123, R58 ;  /* 0x0000007bb53a7223 */ /* 0x000fe2000001003a */
[----:B------:R-:W-:Y:S01]  /*1620*/  FADD.FTZ R123, R122, R159 ;  /* 0x0000009f7a7b7221 */ /* 0x000fe20000010000 */
[----:B------:R-:W-:-:S03]  /*1630*/  FFMA.FTZ R122, R166, R159, R185 ;  /* 0x0000009fa67a7223 */ /* 0x000fc600000100b9 */
[----:B------:R-:W-:Y:S01]  /*1640*/  FADD.FTZ R182, R123, R156 ;  /* 0x0000009c7bb67221 */ /* 0x000fe20000010000 */
[----:B------:R-:W-:-:S03]  /*1650*/  FFMA.FTZ R123, R153, R156, R122 ;  /* 0x0000009c997b7223 */ /* 0x000fc6000001007a */
[----:B------:R-:W-:Y:S01]  /*1660*/  FADD.FTZ R185, R182, R165 ;  /* 0x000000a5b6b97221 */ /* 0x000fe20000010000 */
[----:B------:R-:W-:Y:S01]  /*1670*/  FFMA.FTZ R122, R168, R165, R123 ;  /* 0x000000a5a87a7223 */ /* 0x000fe2000001007b */
[----:B------:R-:W-:Y:S02]  /*1680*/  IMAD.U32 R186, R126, 0x10000, RZ ;  /* 0x000100007eba7824 */ /* 0x000fe400078e00ff */
[----:B------:R-:W-:Y:S01]  /*1690*/  FADD.FTZ R126, R185, R158 ;  /* 0x0000009eb97e7221 */ /* 0x000fe20000010000 */
[----:B------:R-:W-:Y:S01]  /*16a0*/  FFMA.FTZ R123, R155, R158, R122 ;  /* 0x0000009e9b7b7223 */ /* 0x000fe2000001007a */
[----:B------:R-:W-:Y:S02]  /*16b0*/  FMUL.FTZ R182, R134, R183 ;  /* 0x000000b786b67220 */ /* 0x000fe40000410000 */
[----:B------:R-:W-:Y:S01]  /*16c0*/  FADD.FTZ R183, R126, R173 ;  /* 0x000000ad7eb77221 */ /* 0x000fe20000010000 */
[----:B------:R-:W-:Y:S01]  /*16d0*/  FFMA.FTZ R122, R170, R173, R123 ;  /* 0x000000adaa7a7223 */ /* 0x000fe2000001007b */
[----:B------:R-:W-:-:S02]  /*16e0*/  PRMT R184, R32, 0x7632, R184 ;  /* 0x0000763220b87816 */ /* 0x000fc400000000b8 */
[----:B------:R-:W-:Y:S01]  /*16f0*/  FADD.FTZ R126, R183, R164 ;  /* 0x000000a4b77e7221 */ /* 0x000fe20000010000 */
[----:B------:R-:W-:Y:S01]  /*1700*/  FFMA.FTZ R123, R157, R164, R122 ;  /* 0x000000a49d7b7223 */ /* 0x000fe2000001007a */
[----:B------:R-:W-:Y:S02]  /*1710*/  SHF.L.U32 R184, R184, 0x10, RZ ;  /* 0x00000010b8b87819 */ /* 0x000fe400000006ff */
[----:B------:R-:W-:Y:S01]  /*1720*/  FADD.FTZ R126, R126, R171 ;  /* 0x000000ab7e7e7221 */ /* 0x000fe20000010000 */
[----:B------:R-:W-:Y:S01]  /*1730*/  FFMA.FTZ R122, R172, R171, R123 ;  /* 0x000000abac7a7223 */ /* 0x000fe2000001007b */
[----:B------:R-:W-:Y:S01]  /*1740*/  SHF.L.U32 R188, R180, 0x10, RZ ;  /* 0x00000010b4bc7819 */ /* 0x000fe200000006ff */
[----:B------:R-:W-:Y:S01]  /*1750*/  FMUL.FTZ R180, R184, R186 ;  /* 0x000000bab8b47220 */ /* 0x000fe20000410000 */
[----:B------:R-:W-:Y:S01]  /*1760*/  PRMT R187, R33, 0x7632, R187 ;  /* 0x0000763221bb7816 */ /* 0x000fe200000000bb */
[----:B------:R-:W-:Y:S01]  /*1770*/  FMUL.FTZ R184, R134, R167 ;  /* 0x000000a786b87220 */ /* 0x000fe20000410000 */
[----:B------:R-:W-:Y:S01]  /*1780*/  FADD.FTZ R123, R126, R169 ;  /* 0x000000a97e7b7221 */ /* 0x000fe20000010000 */
[----:B------:R-:W-:Y:S01]  /*1790*/  FFMA.FTZ R167, R175, R169, R122 ;  /* 0x000000a9afa77223 */ /* 0x000fe2000001007a */
[----:B------:R-:W-:-:S02]  /*17a0*/  SHF.L.U32 R187, R187, 0x10, RZ ;  /* 0x00000010bbbb7819 */ /* 0x000fc400000006ff */
[----:B------:R-:W-:Y:S01]  /*17b0*/  FADD.FTZ R123, R123, R180 ;  /* 0x000000b47b7b7221 */ /* 0x000fe20000010000 */
[----:B------:R-:W-:Y:S01]  /*17c0*/  FFMA.FTZ R122, R182, R180, R167 ;  /* 0x000000b4b67a7223 */ /* 0x000fe200000100a7 */
[----:B------:R-:W-:Y:S01]  /*17d0*/  SHF.L.U32 R126, R120, 0x10, RZ ;  /* 0x00000010787e7819 */ /* 0x000fe200000006ff */
[----:B------:R-:W-:Y:S01]  /*17e0*/  FMUL.FTZ R183, R187, R188 ;  /* 0x000000bcbbb77220 */ /* 0x000fe20000410000 */
[----:B------:R-:W-:Y:S01]  /*17f0*/  PRMT R185, R34, 0x7632, R185 ;  /* 0x0000763222b97816 */ /* 0x000fe200000000b9 */
[----:B------:R-:W-:Y:S01]  /*1800*/  FADD.FTZ R120, R123, R174 ;  /* 0x000000ae7b787221 */ /* 0x000fe20000010000 */
[----:B------:R-:W-:Y:S01]  /*1810*/  FFMA.FTZ R123, R177, R174, R122 ;  /* 0x000000aeb17b7223 */ /* 0x000fe2000001007a */
[----:B------:R-:W-:Y:S01]  /*1820*/  IMAD.U32 R192, R121, 0x10000, RZ ;  /* 0x0001000079c07824 */ /* 0x000fe200078e00ff */
[----:B------:R-:W-:Y:S01]  /*1830*/  SHF.L.U32 R185, R185, 0x10, RZ ;  /* 0x00000010b9b97819 */ /* 0x000fe200000006ff */
        /* <DEDUP_REMOVED lines=27> */
.L_x_893:
[----:B-----5:R-:W-:Y:S01]  /*19f0*/  ISETP.GE.AND P2, PT, R124, 0x1, PT ;  /* 0x000000017c00780c */ /* 0x020fe20003f46270 */
[----:B------:R-:W-:Y:S01]  /*1a00*/  HFMA2 R125, -RZ, RZ, 0, 0 ;  /* 0x00000000ff7d7431 */ /* 0x000fe200000001ff */
[----:B------:R-:W-:Y:S02]  /*1a10*/  MOV R136, UR7 ;  /* 0x0000000700887c02 */ /* 0x000fe40008000f00 */
[----:B------:R-:W-:-:S04]  /*1a20*/  ISETP.NE.U32.AND P0, PT, RZ, UR6, PT ;  /* 0x00000006ff007c0c */ /* 0x000fc8000bf05070 */
[----:B------:R-:W-:-:S05]  /*1a30*/  ISETP.NE.AND.EX P0, PT, R136, RZ, PT, P0 ;  /* 0x000000ff8800720c */ /* 0x000fca0003f05300 */
        /* <DEDUP_REMOVED lines=8> */
[C---:B-1----:R-:W-:Y:S01]  /*1ac0*/  @!P0 IMAD.WIDE.U32 R132, R125.reuse, 0x8, R120 ;  /* 0x000000087d848825 */ /* 0x042fe200078e0078 */
[----:B------:R-:W-:-:S03]  /*1ad0*/  @!P0 IADD3 R123, PT, PT, R125, 0x100, RZ ;  /* 0x000001007d7b8810 */ /* 0x000fc60007ffe0ff */
[--C-:B------:R-:W-:Y:S02]  /*1ae0*/  @!P0 IMAD.WIDE.U32 R130, R131, 0x8, R120.reuse ;  /* 0x0000000883828825 */ /* 0x100fe400078e0078 */
[----:B------:R-:W5:Y:S02]  /*1af0*/  @!P0 LDG.E.64 R132, desc[UR12][R132.64] ;  /* 0x0000000c84848981 */ /* 0x000f64000c1e1b00 */
[----:B------:R-:W-:Y:S02]  /*1b00*/  @!P0 IMAD.WIDE.U32 R120, R123, 0x8, R120 ;  /* 0x000000087b788825 */ /* 0x000fe400078e0078 */
[----:B------:R-:W5:Y:S04]  /*1b10*/  @!P0 LDG.E.64 R130, desc[UR12][R130.64] ;  /* 0x0000000c82828981 */ /* 0x000f68000c1e1b00 */
[----:B------:R0:W5:Y:S01]  /*1b20*/  @!P0 LDG.E.64 R128, desc[UR12][R120.64] ;  /* 0x0000000c78808981 */ /* 0x000162000c1e1b00 */
[----:B------:R-:W-:Y:S01]  /*1b30*/  CS2R R122, SRZ ;  /* 0x00000000007a7805 */ /* 0x000fe2000001ff00 */
[----:B------:R-:W-:Y:S06]  /*1b40*/  @!P0 BRA `(.L_x_894) ;  /* 0x0000000000588947 */ /* 0x000fec0003800000 */
[----:B------:R-:W1:Y:S01]  /*1b50*/  LDC.64 R4, c[0x0][0x438] ;  /* 0x00010e00ff047b82 */ /* 0x000e620000000a00 */
[----:B------:R-:W-:Y:S01]  /*1b60*/  IMAD R8, R135, UR15, RZ ;  /* 0x0000000f87087c24 */ /* 0x000fe2000f8e02ff */
[C---:B-----5:R-:W-:Y:S01]  /*1b70*/  IADD3 R129, PT, PT, R125.reuse, 0x100, RZ ;  /* 0x000001007d817810 */ /* 0x060fe20007ffe0ff */
[----:B------:R-:W-:-:S03]  /*1b80*/  VIADD R131, R125, 0x80 ;  /* 0x000000807d837836 */ /* 0x000fc60000000000 */
[----:B------:R-:W-:Y:S02]  /*1b90*/  SHF.R.S32.HI R9, RZ, 0x1f, R8 ;  /* 0x0000001fff097819 */ /* 0x000fe40000011408 */
[----:B------:R-:W2:Y:S02]  /*1ba0*/  LDC.64 R6, c[0x0][0x3b0] ;  /* 0x0000ec00ff067b82 */ /* 0x000ea40000000a00 */
[----:B------:R-:W-:-:S04]  /*1bb0*/  LEA.HI R8, R9, R8, RZ, 0x3 ;  /* 0x0000000809087211 */ /* 0x000fc800078f18ff */
[----:B------:R-:W-:-:S04]  /*1bc0*/  LEA.HI.SX32 R13, R8, R167, 0x1d ;  /* 0x000000a7080d7211 */ /* 0x000fc800078feaff */
[C---:B------:R-:W-:Y:S02]  /*1bd0*/  IADD3 R9, PT, PT, R13.reuse, 0x80, RZ ;  /* 0x000000800d097810 */ /* 0x040fe40007ffe0ff */
[C---:B------:R-:W-:Y:S01]  /*1be0*/  IADD3 R11, PT, PT, R13.reuse, 0x100, RZ ;  /* 0x000001000d0b7810 */ /* 0x040fe20007ffe0ff */
[----:B-1----:R-:W-:-:S04]  /*1bf0*/  IMAD.WIDE.U32 R12, R13, 0x10, R4 ;  /* 0x000000100d0c7825 */ /* 0x002fc800078e0004 */
[----:B------:R-:W-:Y:S02]  /*1c00*/  IMAD.WIDE.U32 R8, R9, 0x10, R4 ;  /* 0x0000001009087825 */ /* 0x000fe400078e0004 */
[----:B------:R-:W5:Y:S02]  /*1c10*/  LDG.E.128 R12, desc[UR12][R12.64] ;  /* 0x0000000c0c0c7981 */ /* 0x000f64000c1e1d00 */
[----:B--2---:R-:W-:-:S04]  /*1c20*/  IMAD.WIDE.U32 R132, R125, 0x8, R6 ;  /* 0x000000087d847825 */ /* 0x004fc800078e0006 */
[--C-:B------:R-:W-:Y:S02]  /*1c30*/  IMAD.WIDE.U32 R130, R131, 0x8, R6.reuse ;  /* 0x0000000883827825 */ /* 0x100fe400078e0006 */
[----:B------:R-:W5:Y:S02]  /*1c40*/  LDG.E.64 R132, desc[UR12][R132.64] ;  /* 0x0000000c84847981 */ /* 0x000f64000c1e1b00 */
[----:B------:R-:W-:Y:S02]  /*1c50*/  IMAD.WIDE.U32 R128, R129, 0x8, R6 ;  /* 0x0000000881807825 */ /* 0x000fe400078e0006 */
[----:B------:R-:W5:Y:S02]  /*1c60*/  LDG.E.64 R130, desc[UR12][R130.64] ;  /* 0x0000000c82827981 */ /* 0x000f64000c1e1b00 */
[----:B------:R-:W-:Y:S02]  /*1c70*/  IMAD.WIDE.U32 R4, R11, 0x10, R4 ;  /* 0x000000100b047825 */ /* 0x000fe400078e0004 */
[----:B------:R-:W5:Y:S04]  /*1c80*/  LDG.E.64 R128, desc[UR12][R128.64] ;  /* 0x0000000c80807981 */ /* 0x000f68000c1e1b00 */
[----:B------:R-:W5:Y:S04]  /*1c90*/  LDG.E.128 R8, desc[UR12][R8.64] ;  /* 0x0000000c08087981 */ /* 0x000f68000c1e1d00 */
[----:B------:R-:W5:Y:S02]  /*1ca0*/  LDG.E.128 R4, desc[UR12][R4.64] ;  /* 0x0000000c04047981 */ /* 0x000f64000c1e1d00 */
.L_x_894:
[----:B0-----:R-:W0:Y:S01]  /*1cb0*/  SHFL.DOWN PT, R121, R122, 0x10, 0x1f ;  /* 0x0a001f007a797f89 */ /* 0x001e2200000e0000 */
[----:B------:R-:W1:Y:S01]  /*1cc0*/  LDC R198, c[0x0][0x388] ;  /* 0x0000e200ffc67b82 */ /* 0x000e620000000800 */
[----:B------:R-:W-:Y:S01]  /*1cd0*/  @P2 IADD3 R193, PT, PT, R124, -0x1, RZ ;  /* 0xffffffff7cc12810 */ /* 0x000fe20007ffe0ff */
[----:B------:R-:W-:Y:S01]  /*1ce0*/  BSSY.RECONVERGENT B0, `(.L_x_895) ;  /* 0x0000026000007945 */ /* 0x000fe20003800200 */
[----:B------:R-:W2:Y:S01]  /*1cf0*/  SHFL.DOWN PT, R120, R123, 0x10, 0x1f ;  /* 0x0a001f007b787f89 */ /* 0x000ea200000e0000 */
[----:B------:R-:W-:Y:S01]  /*1d00*/  MOV R195, RZ ;  /* 0x000000ff00c37202 */ /* 0x000fe20000000f00 */
[----:B------:R-:W3:Y:S01]  /*1d10*/  S2R R167, SR_TID.X ;  /* 0x0000000000a77919 */ /* 0x000ee20000002100 */
[----:B0-----:R-:W-:Y:S01]  /*1d20*/  FADD.FTZ R121, R121, R122 ;  /* 0x0000007a79797221 */ /* 0x001fe20000010000 */
[----:B-1----:R-:W-:Y:S02]  /*1d30*/  @P2 IMAD R193, R193, R198, RZ ;  /* 0x000000c6c1c12224 */ /* 0x002fe400078e02ff */
[----:B--2---:R-:W-:-:S02]  /*1d40*/  FADD.FTZ R120, R120, R123 ;  /* 0x0000007b78787221 */ /* 0x004fc40000010000 */
[----:B------:R-:W0:Y:S04]  /*1d50*/  SHFL.DOWN PT, R126, R121, 0x8, 0x1f ;  /* 0x09001f00797e7f89 */ /* 0x000e2800000e0000 */
[----:B------:R-:W1:Y:S01]  /*1d60*/  SHFL.DOWN PT, R125, R120, 0x8, 0x1f ;  /* 0x09001f00787d7f89 */ /* 0x000e6200000e0000 */
[----:B---3--:R-:W-:Y:S01]  /*1d70*/  LOP3.LUT P0, RZ, R167, 0x1f, RZ, 0xc0, !PT ;  /* 0x0000001fa7ff7812 */ /* 0x008fe2000780c0ff */
[----:B0-----:R-:W-:Y:S01]  /*1d80*/  FADD.FTZ R126, R121, R126 ;  /* 0x0000007e797e7221 */ /* 0x001fe20000010000 */
[----:B-1----:R-:W-:-:S04]  /*1d90*/  FADD.FTZ R125, R120, R125 ;  /* 0x0000007d787d7221 */ /* 0x002fc80000010000 */
[----:B------:R-:W0:Y:S01]  /*1da0*/  SHFL.DOWN PT, R127, R126, 0x4, 0x1f ;  /* 0x08801f007e7f7f89 */ /* 0x000e2200000e0000 */
[----:B------:R-:W1:Y:S03]  /*1db0*/  @P2 LDC.64 R120, c[0x0][0x390] ;  /* 0x0000e400ff782b82 */ /* 0x000e660000000a00 */
[----:B------:R-:W2:Y:S01]  /*1dc0*/  SHFL.DOWN PT, R192, R125, 0x4, 0x1f ;  /* 0x08801f007dc07f89 */ /* 0x000ea200000e0000 */
[----:B0-----:R-:W-:Y:S01]  /*1dd0*/  FADD.FTZ R127, R126, R127 ;  /* 0x0000007f7e7f7221 */ /* 0x001fe20000010000 */
[----:B--2---:R-:W-:-:S04]  /*1de0*/  FADD.FTZ R192, R125, R192 ;  /* 0x000000c07dc07221 */ /* 0x004fc80000010000 */
[----:B------:R-:W0:Y:S04]  /*1df0*/  SHFL.DOWN PT, R122, R127, 0x2, 0x1f ;  /* 0x08401f007f7a7f89 */ /* 0x000e2800000e0000 */
[----:B------:R-:W2:Y:S01]  /*1e00*/  SHFL.DOWN PT, R123, R192, 0x2, 0x1f ;  /* 0x08401f00c07b7f89 */ /* 0x000ea200000e0000 */
[----:B0-----:R-:W-:Y:S01]  /*1e10*/  FADD.FTZ R194, R127, R122 ;  /* 0x0000007a7fc27221 */ /* 0x001fe20000010000 */
[----:B------:R-:W-:Y:S01]  /*1e20*/  @P2 SHF.R.S32.HI R122, RZ, 0x1f, R193 ;  /* 0x0000001fff7a2819 */ /* 0x000fe200000114c1 */
[----:B--2---:R-:W-:-:S03]  /*1e30*/  FADD.FTZ R196, R192, R123 ;  /* 0x0000007bc0c47221 */ /* 0x004fc60000010000 */
[----:B------:R-:W-:Y:S01]  /*1e40*/  @P2 LEA.HI R122, R122, R193, RZ, 0x3 ;  /* 0x000000c17a7a2211 */ /* 0x000fe200078f18ff */
[----:B------:R-:W0:Y:S03]  /*1e50*/  SHFL.DOWN PT, R123, R194, 0x1, 0x1f ;  /* 0x08201f00c27b7f89 */ /* 0x000e2600000e0000 */
[----:B------:R-:W-:Y:S01]  /*1e60*/  @P2 LEA.HI.SX32 R195, R122, R167, 0x1d ;  /* 0x000000a77ac32211 */ /* 0x000fe200078feaff */
[----:B------:R-:W2:Y:S04]  /*1e70*/  SHFL.DOWN PT, R125, R196, 0x1, 0x1f ;  /* 0x08201f00c47d7f89 */ /* 0x000ea800000e0000 */
[----:B-1----:R-:W-:-:S04]  /*1e80*/  @P2 IMAD.WIDE.U32 R192, R195, 0x10, R120 ;  /* 0x00000010c3c02825 */ /* 0x002fc800078e0078 */
[----:B0-----:R-:W-:Y:S01]  /*1e90*/  FADD.FTZ R122, R194, R123 ;  /* 0x0000007bc27a7221 */ /* 0x001fe20000010000 */
[----:B--2---:R-:W-:Y:S01]  /*1ea0*/  FADD.FTZ R123, R196, R125 ;  /* 0x0000007dc47b7221 */ /* 0x004fe20000010000 */
        /* <DEDUP_REMOVED lines=9> */
.L_x_896:
[----:B------:R-:W-:Y:S05]  /*1f40*/  BSYNC.RECONVERGENT B0 ;  /* 0x0000000000007941 */ /* 0x000fea0003800200 */
.L_x_895:
[----:B------:R-:W-:Y:S06]  /*1f50*/  BAR.SYNC.DEFER_BLOCKING 0x0 ;  /* 0x0000000000007b1d */ /* 0x000fec0000010000 */
[----:B------:R1:W5:Y:S02]  /*1f60*/  @P2 LDG.E.128 R108, desc[UR12][R192.64] ;  /* 0x0000000cc06c2981 */ /* 0x000364000c1e1d00 */
[----:B------:R-:W2:Y:S01]  /*1f70*/  S2UR UR5, SR_CgaCtaId ;  /* 0x00000000000579c3 */ /* 0x000ea20000008800 */
[----:B------:R-:W-:Y:S01]  /*1f80*/  UMOV UR4, 0x400 ;  /* 0x0000040000047882 */ /* 0x000fe20000000000 */
[----:B------:R-:W-:Y:S01]  /*1f90*/  ISETP.NE.U32.AND P0, PT, RZ, UR6, PT ;  /* 0x00000006ff007c0c */ /* 0x000fe2000bf05070 */
[----:B------:R-:W-:Y:S01]  /*1fa0*/  IMAD R198, R135, R198, RZ ;  /* 0x000000c687c67224 */ /* 0x000fe200078e02ff */
[----:B------:R-:W-:-:S02]  /*1fb0*/  ISETP.NE.AND P3, PT, RZ, UR11, PT ;  /* 0x0000000bff007c0c */ /* 0x000fc4000bf65270 */
[----:B------:R-:W-:Y:S01]  /*1fc0*/  ISETP.NE.AND.EX P0, PT, R136, RZ, PT, P0 ;  /* 0x000000ff8800720c */ /* 0x000fe20003f05300 */
        /* <DEDUP_REMOVED lines=8> */
[----:B------:R-:W-:Y:S01]  /*2050*/  FADD.FTZ R120, RZ, R121 ;  /* 0x00000079ff787221 */ /* 0x000fe20000010000 */
[----:B------:R-:W-:Y:S02]  /*2060*/  SHF.R.S32.HI R121, RZ, 0x1f, R198 ;  /* 0x0000001fff797819 */ /* 0x000fe400000114c6 */
[----:B------:R-:W-:Y:S01]  /*2070*/  FADD.FTZ R197, R122, R197 ;  /* 0x000000c57ac57221 */ /* 0x000fe20000010000 */
[----:B------:R-:W-:-:S03]  /*2080*/  FADD.FTZ R120, R123, R120 ;  /* 0x000000787b787221 */ /* 0x000fc60000010000 */
[----:B--2---:R-:W-:Y:S01]  /*2090*/  FADD.FTZ R197, R197, R124 ;  /* 0x0000007cc5c57221 */ /* 0x004fe20000010000 */
[----:B------:R-:W-:Y:S01]  /*20a0*/  FADD.FTZ R120, R120, R125 ;  /* 0x0000007d78787221 */ /* 0x000fe20000010000 */
[----:B------:R-:W-:Y:S02]  /*20b0*/  LEA.HI R124, R121, R198, RZ, 0x3 ;  /* 0x000000c6797c7211 */ /* 0x000fe400078f18ff */
[----:B------:R-:W-:Y:S01]  /*20c0*/  FADD.FTZ R126, R126, R197 ;  /* 0x000000c57e7e7221 */ /* 0x000fe20000010000 */
[----:B------:R-:W-:Y:S01]  /*20d0*/  FADD.FTZ R120, R127, R120 ;  /* 0x000000787f787221 */ /* 0x000fe20000010000 */
[----:B------:R-:W-:Y:S02]  /*20e0*/  LEA.HI.SX32 R124, R124, R167, 0x1d ;  /* 0x000000a77c7c7211 */ /* 0x000fe400078feaff */
[----:B------:R-:W-:Y:S01]  /*20f0*/  FMUL.FTZ R126, R126, UR14 ;  /* 0x0000000e7e7e7c20 */ /* 0x000fe20008410000 */
[----:B------:R-:W-:-:S04]  /*2100*/  FMUL.FTZ R125, R120, UR14 ;  /* 0x0000000e787d7c20 */ /* 0x000fc80008410000 */
[----:B------:R-:W-:Y:S01]  /*2110*/  FSEL R126, R126, RZ, !P3 ;  /* 0x000000ff7e7e7208 */ /* 0x000fe20005800000 */
[----:B-1----:R-:W-:Y:S06]  /*2120*/  @P0 BRA `(.L_x_897) ;  /* 0x0000001000b40947 */ /* 0x002fec0003800000 */
        /* <DEDUP_REMOVED lines=22> */
.L_x_899:
        /* <DEDUP_REMOVED lines=19> */
.L_x_900:
        /* <DEDUP_REMOVED lines=17> */
.L_x_901:
        /* <DEDUP_REMOVED lines=19> */
.L_x_902:
        /* <DEDUP_REMOVED lines=17> */
.L_x_903:
        /* <DEDUP_REMOVED lines=19> */
.L_x_904:
        /* <DEDUP_REMOVED lines=17> */
.L_x_905:
        /* <DEDUP_REMOVED lines=21> */
.L_x_898:
        /* <DEDUP_REMOVED lines=23> */
.L_x_907:
        /* <DEDUP_REMOVED lines=18> */
.L_x_908:
        /* <DEDUP_REMOVED lines=16> */
.L_x_909:
        /* <DEDUP_REMOVED lines=23> */
.L_x_910:
        /* <DEDUP_REMOVED lines=17> */
.L_x_911:
        /* <DEDUP_REMOVED lines=18> */
.L_x_912:
        /* <DEDUP_REMOVED lines=15> */
.L_x_913:
[----:B------:R-:W-:Y:S02]  /*32c0*/  F2FP.BF16.F32.PACK_AB R119, R120, R123 ;  /* 0x0000007b7877723e */ /* 0x000fe400000010ff */
[----:B------:R-:W-:Y:S02]  /*32d0*/  PRMT R118, R121, 0x5410, R127 ;  /* 0x0000541079767816 */ /* 0x000fe4000000007f */
[----:B------:R-:W-:Y:S02]  /*32e0*/  PRMT R117, R192, 0x5410, R194 ;  /* 0x00005410c0757816 */ /* 0x000fe400000000c2 */
[----:B------:R-:W-:Y:S01]  /*32f0*/  PRMT R116, R116, 0x5410, R122 ;  /* 0x0000541074747816 */ /* 0x000fe2000000007a */
[----:B------:R-:W-:Y:S06]  /*3300*/  @!P2 BRA `(.L_x_906) ;  /* 0x00000014000ca947 */ /* 0x000fec0003800000 */
[----:B-----5:R-:W-:Y:S01]  /*3310*/  ISETP.GE.U32.AND P0, PT, R132, RZ, PT ;  /* 0x000000ff8400720c */ /* 0x020fe20003f06070 */
[----:B------:R-:W-:Y:S01]  /*3320*/  FMUL.FTZ R120, R120, UR17 ;  /* 0x0000001178787c20 */ /* 0x000fe20008410000 */
[----:B------:R-:W-:Y:S02]  /*3330*/  MOV R122, RZ ;  /* 0x000000ff007a7202 */ /* 0x000fe40000000f00 */
[----:B------:R-:W-:Y:S01]  /*3340*/  ISETP.GE.U32.AND.EX P0, PT, R133, 0x1000000, PT, P0 ;  /* 0x010000008500780c */ /* 0x000fe20003f06100 */
[----:B------:R-:W-:Y:S01]  /*3350*/  FMUL.FTZ R132, R120, UR16 ;  /* 0x0000001078847c20 */ /* 0x000fe20008410000 */
[----:B------:R-:W-:-:S11]  /*3360*/  IMAD.MOV.U32 R120, RZ, RZ, RZ ;  /* 0x000000ffff787224 */ /* 0x000fd600078e00ff */
        /* <DEDUP_REMOVED lines=9> */
.L_x_897:
        /* <DEDUP_REMOVED lines=15> */
[----:B------:R-:W-:Y:S01]  /*34f0*/  @P0 SHF.L.U32 R192, R160, 0x10, RZ ;  /* 0x00000010a0c00819 */ /* 0x000fe200000006ff */
[----:B------:R-:W-:Y:S02]  /*3500*/  @P0 IMAD.U32 R122, R108, 0x10000, RZ ;  /* 0x000100006c7a0824 */ /* 0x000fe400078e00ff */
[----:B------:R-:W-:-:S04]  /*3510*/  FMUL.FTZ R121, R121, UR16 ;  /* 0x0000001079797c20 */ /* 0x000fc80008410000 */
[-C--:B------:R-:W-:Y:S01]  /*3520*/  @P0 FMUL.FTZ R120, R192, R121.reuse ;  /* 0x00000079c0780220 */ /* 0x080fe20000410000 */
[----:B------:R-:W-:-:S04]  /*3530*/  @P0 FMUL.FTZ R123, R122, R121 ;  /* 0x000000797a7b0220 */ /* 0x000fc80000410000 */
[----:B------:R-:W-:Y:S01]  /*3540*/  F2FP.BF16.F32.PACK_AB R120, RZ, R120 ;  /* 0x00000078ff78723e */ /* 0x000fe200000010ff */
[----:B------:R-:W-:-:S03]  /*3550*/  FADD.FTZ R80, R80, R123 ;  /* 0x0000007b50507221 */ /* 0x000fc60000010000 */
[----:B------:R-:W-:-:S07]  /*3560*/  PRMT R112, R120, 0x7610, R112 ;  /* 0x0000761078707816 */ /* 0x000fce0000000070 */
.L_x_915:
        /* <DEDUP_REMOVED lines=19> */
.L_x_916:
[----:B------:R-:W-:Y:S05]  /*36a0*/  @!P2 BRA `(.L_x_917) ;  /* 0x000000000040a947 */ /* 0x000fea0003800000 */
[----:B------:R-:W-:Y:S01]  /*36b0*/  @P1 FFMA.FTZ R123, R137, R125, R126 ;  /* 0x0000007d897b1223 */ /* 0x000fe2000001007e */
[----:B-----5:R-:W-:Y:S01]  /*36c0*/  LOP3.LUT P0, RZ, R132, 0xff0000, RZ, 0xc0, !PT ;  /* 0x00ff000084ff7812 */ /* 0x020fe2000780c0ff */
[----:B------:R-:W-:Y:S01]  /*36d0*/  IMAD.U32 R121, R13, 0x10000, RZ ;  /* 0x000100000d797824 */ /* 0x000fe200078e00ff */
[----:B------:R-:W-:Y:S01]  /*36e0*/  MOV R120, RZ ;  /* 0x000000ff00787202 */ /* 0x000fe20000000f00 */
        /* <DEDUP_REMOVED lines=12> */
.L_x_917:
[----:B------:R-:W-:Y:S05]  /*37b0*/  @!P2 BRA `(.L_x_918) ;  /* 0x000000000048a947 */ /* 0x000fea0003800000 */
[----:B-----5:R-:W-:Y:S01]  /*37c0*/  PRMT R120, R13, 0x7632, R120 ;  /* 0x000076320d787816 */ /* 0x020fe20000000078 */
[----:B------:R-:W-:Y:S01]  /*37d0*/  @P1 FFMA.FTZ R122, R148, R125, R126 ;  /* 0x0000007d947a1223 */ /* 0x000fe2000001007e */
[----:B------:R-:W-:Y:S01]  /*37e0*/  LOP3.LUT P0, RZ, R132, 0xff000000, RZ, 0xc0, !PT ;  /* 0xff00000084ff7812 */ /* 0x000fe2000780c0ff */
[----:B------:R-:W-:Y:S01]  /*37f0*/  HFMA2 R123, -RZ, RZ, 0, 0 ;  /* 0x00000000ff7b7431 */ /* 0x000fe200000001ff */
[----:B------:R-:W-:Y:S01]  /*3800*/  SHF.L.U32 R121, R120, 0x10, RZ ;  /* 0x0000001078797819 */ /* 0x000fe200000006ff */
[----:B------:R-:W-:Y:S01]  /*3810*/  @P1 FADD.FTZ R122, R145, -R122 ;  /* 0x8000007a917a1221 */ /* 0x000fe20000010000 */
[----:B------:R-:W-:-:S03]  /*3820*/  IMAD.MOV.U32 R120, RZ, RZ, RZ ;  /* 0x000000ffff787224 */ /* 0x000fc600078e00ff */
        /* <DEDUP_REMOVED lines=11> */
.L_x_918:
[----:B------:R-:W-:Y:S05]  /*38e0*/  @!P2 BRA `(.L_x_919) ;  /* 0x000000000040a947 */ /* 0x000fea0003800000 */
[----:B------:R-:W-:Y:S01]  /*38f0*/  @P1 FFMA.FTZ R123, R139, R125, R126 ;  /* 0x0000007d8b7b1223 */ /* 0x000fe2000001007e */
[----:B-----5:R-:W-:Y:S01]  /*3900*/  LOP3.LUT P0, RZ, R133, 0xff, RZ, 0xc0, !PT ;  /* 0x000000ff85ff7812 */ /* 0x020fe2000780c0ff */
[----:B------:R-:W-:Y:S01]  /*3910*/  IMAD.MOV.U32 R120, RZ, RZ, RZ ;  /* 0x000000ffff787224 */ /* 0x000fe200078e00ff */
[----:B------:R-:W-:Y:S01]  /*3920*/  SHF.L.U32 R121, R14, 0x10, RZ ;  /* 0x000000100e797819 */ /* 0x000fe200000006ff */
[----:B------:R-:W-:-:S04]  /*3930*/  @P1 FADD.FTZ R123, R142, -R123 ;  /* 0x8000007b8e7b1221 */ /* 0x000fc80000010000 */
[----:B------:R-:W-:Y:S01]  /*3940*/  @P1 FFMA.FTZ R121, R134, R123, R121 ;  /* 0x0000007b86791223 */ /* 0x000fe20000010079 */
[----:B------:R-:W-:-:S03]  /*3950*/  MOV R123, RZ ;  /* 0x000000ff007b7202 */ /* 0x000fc60000000f00 */
        /* <DEDUP_REMOVED lines=9> */
.L_x_919:
        /* <DEDUP_REMOVED lines=19> */
.L_x_920:
        /* <DEDUP_REMOVED lines=17> */
.L_x_921:
[----:B------:R-:W-:Y:S05]  /*3c30*/  @!P2 BRA `(.L_x_906) ;  /* 0x0000000800c0a947 */ /* 0x000fea0003800000 */
[----:B-----5:R-:W-:Y:S01]  /*3c40*/  ISETP.GE.U32.AND P0, PT, R132, RZ, PT ;  /* 0x000000ff8400720c */ /* 0x020fe20003f06070 */
[----:B------:R-:W-:Y:S01]  /*3c50*/  @P1 FFMA.FTZ R122, R152, R125, R126 ;  /* 0x0000007d987a1223 */ /* 0x000fe2000001007e */
[----:B------:R-:W-:Y:S01]  /*3c60*/  PRMT R120, R15, 0x7632, R120 ;  /* 0x000076320f787816 */ /* 0x000fe20000000078 */
[----:B------:R-:W-:Y:S01]  /*3c70*/  HFMA2 R123, -RZ, RZ, 0, 0 ;  /* 0x00000000ff7b7431 */ /* 0x000fe200000001ff */
[----:B------:R-:W-:Y:S01]  /*3c80*/  ISETP.GE.U32.AND.EX P0, PT, R133, 0x1000000, PT, P0 ;  /* 0x010000008500780c */ /* 0x000fe20003f06100 */
[----:B------:R-:W-:Y:S01]  /*3c90*/  @P1 FADD.FTZ R122, R149, -R122 ;  /* 0x8000007a957a1221 */ /* 0x000fe20000010000 */
[----:B------:R-:W-:Y:S02]  /*3ca0*/  SHF.L.U32 R121, R120, 0x10, RZ ;  /* 0x0000001078797819 */ /* 0x000fe400000006ff */
        /* <DEDUP_REMOVED lines=13> */
.L_x_914:
[----:B------:R-:W-:Y:S01]  /*3d80*/  ISETP.GT.AND P0, PT, R2, RZ, PT ;  /* 0x000000ff0200720c */ /* 0x000fe20003f04270 */
[----:B------:R-:W-:Y:S01]  /*3d90*/  @P1 FFMA.FTZ R119, R3, R125, R126 ;  /* 0x0000007d03771223 */ /* 0x000fe2000001007e */
[C---:B-----5:R-:W-:Y:S01]  /*3da0*/  PRMT R116, R12.reuse, 0x7632, R116 ;  /* 0x000076320c747816 */ /* 0x060fe20000000074 */
[----:B------:R-:W-:Y:S01]  /*3db0*/  IMAD.U32 R117, R12, 0x10000, RZ ;  /* 0x000100000c757824 */ /* 0x000fe200078e00ff */
[C---:B------:R-:W-:Y:S01]  /*3dc0*/  PRMT R118, R13.reuse, 0x7632, R118 ;  /* 0x000076320d767816 */ /* 0x040fe20000000076 */
[----:B------:R-:W-:Y:S01]  /*3dd0*/  @P1 FADD.FTZ R119, R138, -R119 ;  /* 0x800000778a771221 */ /* 0x000fe20000010000 */
[----:B------:R-:W-:Y:S02]  /*3de0*/  SHF.L.U32 R127, R116, 0x10, RZ ;  /* 0x00000010747f7819 */ /* 0x000fe400000006ff */
[----:B------:R-:W-:Y:S01]  /*3df0*/  SHF.L.U32 R197, R118, 0x10, RZ ;  /* 0x0000001076c57819 */ /* 0x000fe200000006ff */
[----:B------:R-:W-:Y:S01]  /*3e00*/  @P1 FFMA.FTZ R117, R134, R119, R117 ;  /* 0x0000007786751223 */ /* 0x000fe20000010075 */
[----:B------:R-:W-:-:S02]  /*3e10*/  SHF.L.U32 R193, R13, 0x10, RZ ;  /* 0x000000100dc17819 */ /* 0x000fc400000006ff */
[----:B------:R-:W-:Y:S01]  /*3e20*/  SHF.L.U32 R199, R14, 0x10, RZ ;  /* 0x000000100ec77819 */ /* 0x000fe200000006ff */
[-CC-:B------:R-:W-:Y:S01]  /*3e30*/  @P0 FFMA.FTZ R116, R146, R125.reuse, R126.reuse ;  /* 0x0000007d92740223 */ /* 0x180fe2000001007e */
[-CC-:B------:R-:W-:Y:S01]  /*3e40*/  @P0 FFMA.FTZ R120, R148, R125.reuse, R126.reuse ;  /* 0x0000007d94780223 */ /* 0x180fe2000001007e */
[-CC-:B------:R-:W-:Y:S01]  /*3e50*/  @P0 FFMA.FTZ R121, R137, R125.reuse, R126.reuse ;  /* 0x0000007d89790223 */ /* 0x180fe2000001007e */
[-C--:B------:R-:W-:Y:S01]  /*3e60*/  @P0 FFMA.FTZ R123, R139, R125.reuse, R126 ;  /* 0x0000007d8b7b0223 */ /* 0x080fe2000001007e */
[----:B------:R-:W-:Y:S01]  /*3e70*/  @P0 FADD.FTZ R116, R143, -R116 ;  /* 0x800000748f740221 */ /* 0x000fe20000010000 */
[----:B------:R-:W-:Y:S01]  /*3e80*/  @P0 FADD.FTZ R120, R145, -R120 ;  /* 0x8000007891780221 */ /* 0x000fe20000010000 */
[--C-:B------:R-:W-:Y:S01]  /*3e90*/  @P0 FADD.FTZ R118, R140, -R121.reuse ;  /* 0x800000798c760221 */ /* 0x100fe20000010000 */
[----:B------:R-:W-:Y:S01]  /*3ea0*/  PRMT R121, R15, 0x7632, R121 ;  /* 0x000076320f797816 */ /* 0x000fe20000000079 */
[----:B------:R-:W-:Y:S01]  /*3eb0*/  @P0 FFMA.FTZ R127, R134, R116, R127 ;  /* 0x00000074867f0223 */ /* 0x000fe2000001007f */
[----:B------:R-:W-:Y:S01]  /*3ec0*/  PRMT R116, R14, 0x7632, R116 ;  /* 0x000076320e747816 */ /* 0x000fe20000000074 */
[----:B------:R-:W-:Y:S01]  /*3ed0*/  @P0 FFMA.FTZ R197, R134, R120, R197 ;  /* 0x0000007886c50223 */ /* 0x000fe200000100c5 */
[-CC-:B------:R-:W-:Y:S01]  /*3ee0*/  @P0 FFMA.FTZ R120, R152, R125.reuse, R126.reuse ;  /* 0x0000007d98780223 */ /* 0x180fe2000001007e */
[----:B------:R-:W-:Y:S01]  /*3ef0*/  @P0 FADD.FTZ R123, R142, -R123 ;  /* 0x8000007b8e7b0221 */ /* 0x000fe20000010000 */
[----:B------:R-:W-:Y:S01]  /*3f00*/  @P0 FFMA.FTZ R203, R141, R125, R126 ;  /* 0x0000007d8dcb0223 */ /* 0x000fe2000001007e */
[----:B------:R-:W-:-:S02]  /*3f10*/  IMAD.U32 R201, R116, 0x10000, RZ ;  /* 0x0001000074c97824 */ /* 0x000fc400078e00ff */
[----:B------:R-:W-:Y:S01]  /*3f20*/  @P0 FFMA.FTZ R116, R150, R125, R126 ;  /* 0x0000007d96740223 */ /* 0x000fe2000001007e */
[----:B------:R-:W-:Y:S01]  /*3f30*/  SHF.L.U32 R121, R121, 0x10, RZ ;  /* 0x0000001079797819 */ /* 0x000fe200000006ff */
[C---:B------:R-:W-:Y:S01]  /*3f40*/  @P0 FFMA.FTZ R193, R134.reuse, R118, R193 ;  /* 0x0000007686c10223 */ /* 0x040fe200000100c1 */
[----:B------:R-:W-:Y:S01]  /*3f50*/  SHF.L.U32 R119, R15, 0x10, RZ ;  /* 0x000000100f777819 */ /* 0x000fe200000006ff */
[----:B------:R-:W-:Y:S01]  /*3f60*/  @P0 FADD.FTZ R116, R147, -R116 ;  /* 0x8000007493740221 */ /* 0x000fe20000010000 */
[----:B------:R-:W-:Y:S01]  /*3f70*/  @P0 FADD.FTZ R120, R149, -R120 ;  /* 0x8000007895780221 */ /* 0x000fe20000010000 */
[----:B------:R-:W-:Y:S01]  /*3f80*/  @P0 FFMA.FTZ R199, R134, R123, R199 ;  /* 0x0000007b86c70223 */ /* 0x000fe200000100c7 */
        /* <DEDUP_REMOVED lines=23> */
.L_x_922:
[----:B------:R-:W-:Y:S05]  /*4100*/  @!P2 BRA `(.L_x_923) ;  /* 0x000000000034a947 */ /* 0x000fea0003800000 */
[----:B------:R-:W-:Y:S01]  /*4110*/  LOP3.LUT P0, RZ, R132, 0xff00, RZ, 0xc0, !PT ;  /* 0x0000ff0084ff7812 */ /* 0x000fe2000780c0ff */
        /* <DEDUP_REMOVED lines=12> */
.L_x_923:
        /* <DEDUP_REMOVED lines=13> */
.L_x_924:
        /* <DEDUP_REMOVED lines=14> */
.L_x_925:
        /* <DEDUP_REMOVED lines=13> */
.L_x_926:
        /* <DEDUP_REMOVED lines=14> */
.L_x_927:
        /* <DEDUP_REMOVED lines=13> */
.L_x_928:
        /* <DEDUP_REMOVED lines=19> */
.L_x_906:
[----:B------:R-:W-:Y:S01]  /*4740*/  ISETP.NE.U32.AND P0, PT, RZ, UR4, PT ;  /* 0x00000004ff007c0c */ /* 0x000fe2000bf05070 */
[----:B------:R-:W0:Y:S01]  /*4750*/  @P2 LDC.64 R122, c[0x0][0x468] ;  /* 0x00011a00ff7a2b82 */ /* 0x000e220000000a00 */
[----:B------:R-:W-:Y:S02]  /*4760*/  ISETP.NE.U32.AND P1, PT, RZ, UR6, PT ;  /* 0x00000006ff007c0c */ /* 0x000fe4000bf25070 */
[----:B------:R-:W-:Y:S02]  /*4770*/  ISETP.NE.AND.EX P0, PT, RZ, UR5, PT, P0 ;  /* 0x00000005ff007c0c */ /* 0x000fe4000bf05300 */
[----:B------:R-:W-:-:S11]  /*4780*/  ISETP.NE.AND.EX P1, PT, R136, RZ, PT, P1 ;  /* 0x000000ff8800720c */ /* 0x000fd60003f25310 */
[----:B------:R-:W1:Y:S01]  /*4790*/  @P0 LDC.64 R120, c[0x0][0x478] ;  /* 0x00011e00ff780b82 */ /* 0x000e620000000a00 */
[C---:B0----5:R-:W-:Y:S01]  /*47a0*/  @P2 IMAD.WIDE.U32 R132, R195.reuse, 0x10, R122 ;  /* 0x00000010c3842825 */ /* 0x061fe200078e007a */
[----:B------:R-:W-:-:S03]  /*47b0*/  IADD3 R122, PT, PT, R195, 0x80, RZ ;  /* 0x00000080c37a7810 */ /* 0x000fc60007ffe0ff */
[----:B-1----:R-:W-:-:S05]  /*47c0*/  @P0 IMAD.WIDE.U32 R120, R124, 0x10, R120 ;  /* 0x000000107c780825 */ /* 0x002fca00078e0078 */
[----:B------:R0:W-:Y:S04]  /*47d0*/  @P0 STG.E.128 desc[UR12][R120.64], R116 ;  /* 0x0000007478000986 */ /* 0x0001e8000c101d0c */
[----:B------:R0:W-:Y:S01]  /*47e0*/  @P2 STG.E.128 desc[UR12][R132.64], R112 ;  /* 0x0000007084002986 */ /* 0x0001e2000c101d0c */
[----:B------:R-:W-:Y:S05]  /*47f0*/  @!P2 BRA `(.L_x_929) ;  /* 0x00000000000ca947 */ /* 0x000fea0003800000 */
[----:B------:R-:W1:Y:S02]  /*4800*/  LDC.64 R108, c[0x0][0x390] ;  /* 0x0000e400ff6c7b82 */ /* 0x000e640000000a00 */
[----:B-1----:R-:W-:-:S06]  /*4810*/  IMAD.WIDE.U32 R108, R122, 0x10, R108 ;  /* 0x000000107a6c7825 */ /* 0x002fcc00078e006c */
[----:B------:R-:W5:Y:S02]  /*4820*/  LDG.E.128 R108, desc[UR12][R108.64] ;  /* 0x0000000c6c6c7981 */ /* 0x000f64000c1e1d00 */
.L_x_929:
[----:B------:R-:W-:Y:S05]  /*4830*/  @!P1 BRA `(.L_x_930) ;  /* 0x0000001000e49947 */ /* 0x000fea0003800000 */
[----:B------:R-:W-:Y:S05]  /*4840*/  @!P0 BRA `(.L_x_931) ;  /* 0x0000000800848947 */ /* 0x000fea0003800000 */
[----:B------:R-:W-:Y:S01]  /*4850*/  ISETP.GT.AND P3, PT, R2, RZ, PT ;  /* 0x000000ff0200720c */ /* 0x000fe20003f64270 */
[C---:B------:R-:W-:Y:S01]  /*4860*/  IMAD.U32 R197, R9.reuse, 0x10000, RZ ;  /* 0x0001000009c57824 */ /* 0x040fe200078e00ff */
        /* <DEDUP_REMOVED lines=13> */
[----:B------:R-:W-:Y:S01]  /*4940*/  SHF.L.U32 R201, R10, 0x10, RZ ;  /* 0x000000100ac97819 */ /* 0x000fe200000006ff */
        /* <DEDUP_REMOVED lines=12> */
[----:B------:R-:W-:Y:S01]  /*4a10*/  @P3 FFMA.FTZ R197, R134, R118, R197 ;  /* 0x0000007686c53223 */ /* 0x000fe200000100c5 */
[----:B------:R-:W-:Y:S01]  /*4a20*/  SHF.L.U32 R119, R11, 0x10, RZ ;  /* 0x000000100b777819 */ /* 0x000fe200000006ff */
[----:B------:R-:W-:-:S02]  /*4a30*/  IMAD.U32 R121, R121, 0x10000, RZ ;  /* 0x0001000079797824 */ /* 0x000fc400078e00ff */
[----:B------:R-:W-:Y:S01]  /*4a40*/  @P3 FADD.FTZ R120, R171, -R120 ;  /* 0x80000078ab783221 */ /* 0x000fe20000010000 */
[C---:B------:R-:W-:Y:S01]  /*4a50*/  @P3 FFMA.FTZ R201, R134.reuse, R117, R201 ;  /* 0x0000007586c93223 */ /* 0x040fe200000100c9 */
[----:B------:R-:W-:Y:S01]  /*4a60*/  @P3 FFMA.FTZ R203, R134, R116, R203 ;  /* 0x0000007486cb3223 */ /* 0x000fe200000100cb */
[----:B------:R-:W-:Y:S01]  /*4a70*/  @P3 FADD.FTZ R118, R164, -R123 ;  /* 0x8000007ba4763221 */ /* 0x000fe20000010000 */
[C---:B------:R-:W-:Y:S01]  /*4a80*/  @P3 FFMA.FTZ R121, R134.reuse, R120, R121 ;  /* 0x0000007886793223 */ /* 0x040fe20000010079 */
[----:B------:R-:W-:Y:S02]  /*4a90*/  F2FP.BF16.F32.PACK_AB R116, RZ, R127 ;  /* 0x0000007fff74723e */ /* 0x000fe400000010ff */
[----:B------:R-:W-:Y:S01]  /*4aa0*/  @P3 FFMA.FTZ R119, R134, R118, R119 ;  /* 0x0000007686773223 */ /* 0x000fe20000010077 */
        /* <DEDUP_REMOVED lines=12> */
[----:B-----5:R-:W-:-:S03]  /*4b70*/  @P3 SHF.L.U32 R136, R108, 0x10, RZ ;  /* 0x000000106c883819 */ /* 0x020fc600000006ff */
[----:B------:R-:W-:Y:S02]  /*4b80*/  @P3 FMUL.FTZ R118, R127, R132 ;  /* 0x000000847f763220 */ /* 0x000fe40000410000 */
[----:B------:R-:W-:-:S03]  /*4b90*/  @P3 FMUL.FTZ R133, R136, R127 ;  /* 0x0000007f88853220 */ /* 0x000fc60000410000 */
[----:B------:R-:W-:Y:S01]  /*4ba0*/  F2FP.BF16.F32.PACK_AB R118, RZ, R118 ;  /* 0x00000076ff76723e */ /* 0x000fe200000010ff */
[----:B------:R-:W-:-:S03]  /*4bb0*/  FADD.FTZ R72, R72, R133 ;  /* 0x0000008548487221 */ /* 0x000fc60000010000 */
[----:B------:R-:W-:-:S07]  /*4bc0*/  PRMT R112, R118, 0x7610, R112 ;  /* 0x0000761076707816 */ /* 0x000fce0000000070 */
.L_x_932:
[----:B------:R-:W-:Y:S05]  /*4bd0*/  @!P2 BRA `(.L_x_933) ;  /* 0x000000000038a947 */ /* 0x000fea0003800000 */
[----:B------:R-:W-:Y:S01]  /*4be0*/  LOP3.LUT P3, RZ, R130, 0xff00, RZ, 0xc0, !PT ;  /* 0x0000ff0082ff7812 */ /* 0x000fe2000786c0ff */
[----:B------:R-:W-:Y:S01]  /*4bf0*/  FMUL.FTZ R193, R193, UR17 ;  /* 0x00000011c1c17c20 */ /* 0x000fe20008410000 */
[----:B------:R-:W-:Y:S01]  /*4c00*/  PRMT R133, R16, 0x7632, R133 ;  /* 0x0000763210857816 */ /* 0x000fe20000000085 */
[----:B------:R-:W-:Y:S01]  /*4c10*/  IMAD.MOV.U32 R132, RZ, RZ, RZ ;  /* 0x000000ffff847224 */ /* 0x000fe200078e00ff */
[----:B------:R-:W-:Y:S01]  /*4c20*/  MOV R118, RZ ;  /* 0x000000ff00767202 */ /* 0x000fe20000000f00 */
[----:B------:R-:W-:-:S08]  /*4c30*/  FMUL.FTZ R136, R193, UR16 ;  /* 0x00000010c1887c20 */ /* 0x000fd00008410000 */
[----:B------:R-:W-:Y:S02]  /*4c40*/  @P3 SHF.L.U32 R133, R133, 0x10, RZ ;  /* 0x0000001085853819 */ /* 0x000fe400000006ff */
[----:B-----5:R-:W-:-:S03]  /*4c50*/  @P3 PRMT R127, R108, 0x7632, R127 ;  /* 0x000076326c7f3816 */ /* 0x020fc6000000007f */
[----:B------:R-:W-:Y:S01]  /*4c60*/  @P3 FMUL.FTZ R132, R136, R133 ;  /* 0x0000008588843220 */ /* 0x000fe20000410000 */
[----:B------:R-:W-:-:S04]  /*4c70*/  @P3 SHF.L.U32 R127, R127, 0x10, RZ ;  /* 0x000000107f7f3819 */ /* 0x000fc800000006ff */
[----:B------:R-:W-:Y:S01]  /*4c80*/  F2FP.BF16.F32.PACK_AB R132, RZ, R132 ;  /* 0x00000084ff84723e */ /* 0x000fe200000010ff */
[----:B------:R-:W-:-:S03]  /*4c90*/  @P3 FMUL.FTZ R118, R136, R127 ;  /* 0x0000007f88763220 */ /* 0x000fc60000410000 */
[----:B------:R-:W-:Y:S01]  /*4ca0*/  PRMT R112, R112, 0x5410, R132 ;  /* 0x0000541070707816 */ /* 0x000fe20000000084 */
[----:B------:R-:W-:-:S07]  /*4cb0*/  FADD.FTZ R73, R73, R118 ;  /* 0x0000007649497221 */ /* 0x000fce0000010000 */
.L_x_933:
[----:B------:R-:W-:Y:S05]  /*4cc0*/  @!P2 BRA `(.L_x_934) ;  /* 0x000000000030a947 */ /* 0x000fea0003800000 */
[----:B------:R-:W-:Y:S01]  /*4cd0*/  LOP3.LUT P3, RZ, R130, 0xff0000, RZ, 0xc0, !PT ;  /* 0x00ff000082ff7812 */ /* 0x000fe2000786c0ff */
[----:B------:R-:W-:Y:S01]  /*4ce0*/  FMUL.FTZ R197, R197, UR17 ;  /* 0x00000011c5c57c20 */ /* 0x000fe20008410000 */
[----:B------:R-:W-:Y:S01]  /*4cf0*/  HFMA2 R127, -RZ, RZ, 0, 0 ;  /* 0x00000000ff7f7431 */ /* 0x000fe200000001ff */
[----:B------:R-:W-:Y:S02]  /*4d00*/  MOV R118, RZ ;  /* 0x000000ff00767202 */ /* 0x000fe40000000f00 */
[----:B------:R-:W-:-:S08]  /*4d10*/  FMUL.FTZ R197, R197, UR16 ;  /* 0x00000010c5c57c20 */ /* 0x000fd00008410000 */
[----:B------:R-:W-:Y:S01]  /*4d20*/  @P3 SHF.L.U32 R132, R17, 0x10, RZ ;  /* 0x0000001011843819 */ /* 0x000fe200000006ff */
[----:B-----5:R-:W-:-:S04]  /*4d30*/  @P3 IMAD.U32 R136, R109, 0x10000, RZ ;  /* 0x000100006d883824 */ /* 0x020fc800078e00ff */
[----:B------:R-:W-:Y:S01]  /*4d40*/  @P3 FMUL.FTZ R118, R197, R132 ;  /* 0x00000084c5763220 */ /* 0x000fe20000410000 */
[----:B------:R-:W-:-:S04]  /*4d50*/  @P3 FMUL.FTZ R127, R136, R197 ;  /* 0x000000c5887f3220 */ /* 0x000fc80000410000 */
[----:B------:R-:W-:Y:S01]  /*4d60*/  F2FP.BF16.F32.PACK_AB R118, RZ, R118 ;  /* 0x00000076ff76723e */ /* 0x000fe200000010ff */
[----:B------:R-:W-:-:S03]  /*4d70*/  FADD.FTZ R74, R74, R127 ;  /* 0x0000007f4a4a7221 */ /* 0x000fc60000010000 */
[----:B------:R-:W-:-:S07]  /*4d80*/  PRMT R113, R118, 0x7610, R113 ;  /* 0x0000761076717816 */ /* 0x000fce0000000071 */
.L_x_934:
[----:B------:R-:W-:Y:S05]  /*4d90*/  @!P2 BRA `(.L_x_935) ;  /* 0x000000000038a947 */ /* 0x000fea0003800000 */
[----:B------:R-:W-:Y:S01]  /*4da0*/  LOP3.LUT P3, RZ, R130, 0xff000000, RZ, 0xc0, !PT ;  /* 0xff00000082ff7812 */ /* 0x000fe2000786c0ff */
[----:B------:R-:W-:Y:S01]  /*4db0*/  FMUL.FTZ R199, R199, UR17 ;  /* 0x00000011c7c77c20 */ /* 0x000fe20008410000 */
[----:B------:R-:W-:Y:S01]  /*4dc0*/  PRMT R133, R17, 0x7632, R133 ;  /* 0x0000763211857816 */ /* 0x000fe20000000085 */
[----:B------:R-:W-:Y:S01]  /*4dd0*/  HFMA2 R118, -RZ, RZ, 0, 0 ;  /* 0x00000000ff767431 */ /* 0x000fe200000001ff */
        /* <DEDUP_REMOVED lines=10> */
.L_x_935:
[----:B------:R-:W-:Y:S05]  /*4e80*/  @!P2 BRA `(.L_x_936) ;  /* 0x000000000030a947 */ /* 0x000fea0003800000 */
[----:B------:R-:W-:Y:S01]  /*4e90*/  LOP3.LUT P3, RZ, R131, 0xff, RZ, 0xc0, !PT ;  /* 0x000000ff83ff7812 */ /* 0x000fe2000786c0ff */
[----:B------:R-:W-:Y:S01]  /*4ea0*/  FMUL.FTZ R201, R201, UR17 ;  /* 0x00000011c9c97c20 */ /* 0x000fe20008410000 */
[----:B------:R-:W-:Y:S02]  /*4eb0*/  HFMA2 R127, -RZ, RZ, 0, 0 ;  /* 0x00000000ff7f7431 */ /* 0x000fe400000001ff */
[----:B------:R-:W-:Y:S02]  /*4ec0*/  IMAD.MOV.U32 R118, RZ, RZ, RZ ;  /* 0x000000ffff767224 */ /* 0x000fe400078e00ff */
[----:B------:R-:W-:-:S07]  /*4ed0*/  FMUL.FTZ R201, R201, UR16 ;  /* 0x00000010c9c97c20 */ /* 0x000fce0008410000 */
[----:B------:R-:W-:Y:S02]  /*4ee0*/  @P3 SHF.L.U32 R132, R18, 0x10, RZ ;  /* 0x0000001012843819 */ /* 0x000fe400000006ff */
[----:B-----5:R-:W-:-:S03]  /*4ef0*/  @P3 SHF.L.U32 R136, R110, 0x10, RZ ;  /* 0x000000106e883819 */ /* 0x020fc600000006ff */
[----:B------:R-:W-:Y:S02]  /*4f00*/  @P3 FMUL.FTZ R118, R201, R132 ;  /* 0x00000084c9763220 */ /* 0x000fe40000410000 */
[----:B------:R-:W-:-:S03]  /*4f10*/  @P3 FMUL.FTZ R127, R136, R201 ;  /* 0x000000c9887f3220 */ /* 0x000fc60000410000 */
[----:B------:R-:W-:Y:S01]  /*4f20*/  F2FP.BF16.F32.PACK_AB R118, RZ, R118 ;  /* 0x00000076ff76723e */ /* 0x000fe200000010ff */
[----:B------:R-:W-:-:S03]  /*4f30*/  FADD.FTZ R68, R68, R127 ;  /* 0x0000007f44447221 */ /* 0x000fc60000010000 */
[----:B------:R-:W-:-:S07]  /*4f40*/  PRMT R114, R118, 0x7610, R114 ;  /* 0x0000761076727816 */ /* 0x000fce0000000072 */
.L_x_936:
        /* <DEDUP_REMOVED lines=9> */
[----:B------:R-:W-:Y:S02]  /*4fe0*/  @P3 FMUL.FTZ R132, R136, R133 ;  /* 0x0000008588843220 */ /* 0x000fe40000410000 */
[----:B------:R-:W-:-:S03]  /*4ff0*/  @P3 IMAD.U32 R127, R127, 0x10000, RZ ;  /* 0x000100007f7f3824 */ /* 0x000fc600078e00ff */
[----:B------:R-:W-:Y:S01]  /*5000*/  F2FP.BF16.F32.PACK_AB R132, RZ, R132 ;  /* 0x00000084ff84723e */ /* 0x000fe200000010ff */
[----:B------:R-:W-:-:S03]  /*5010*/  @P3 FMUL.FTZ R118, R136, R127 ;  /* 0x0000007f88763220 */ /* 0x000fc60000410000 */
[----:B------:R-:W-:Y:S01]  /*5020*/  PRMT R114, R114, 0x5410, R132 ;  /* 0x0000541072727816 */ /* 0x000fe20000000084 */
[----:B------:R-:W-:-:S07]  /*5030*/  FADD.FTZ R69, R69, R118 ;  /* 0x0000007645457221 */ /* 0x000fce0000010000 */
.L_x_937:
[----:B------:R-:W-:Y:S05]  /*5040*/  @!P2 BRA `(.L_x_938) ;  /* 0x000000000030a947 */ /* 0x000fea0003800000 */
        /* <DEDUP_REMOVED lines=12> */
.L_x_938:
        /* <DEDUP_REMOVED lines=12> */
[----:B------:R-:W-:Y:S01]  /*51d0*/  @P3 IMAD.U32 R130, R130, 0x10000, RZ ;  /* 0x0001000082823824 */ /* 0x000fe200078e00ff */
[----:B-----5:R-:W-:-:S03]  /*51e0*/  @P3 PRMT R123, R111, 0x7632, R123 ;  /* 0x000076326f7b3816 */ /* 0x020fc6000000007b */
[----:B------:R-:W-:Y:S01]  /*51f0*/  @P3 FMUL.FTZ R127, R121, R130 ;  /* 0x00000082797f3220 */ /* 0x000fe20000410000 */
[----:B------:R-:W-:-:S04]  /*5200*/  @P3 SHF.L.U32 R123, R123, 0x10, RZ ;  /* 0x000000107b7b3819 */ /* 0x000fc800000006ff */
[----:B------:R-:W-:Y:S01]  /*5210*/  F2FP.BF16.F32.PACK_AB R127, RZ, R127 ;  /* 0x0000007fff7f723e */ /* 0x000fe200000010ff */
[----:B------:R-:W-:-:S03]  /*5220*/  @P3 FMUL.FTZ R120, R121, R123 ;  /* 0x0000007b79783220 */ /* 0x000fc60000410000 */
[----:B------:R-:W-:Y:S01]  /*5230*/  PRMT R115, R115, 0x5410, R127 ;  /* 0x0000541073737816 */ /* 0x000fe2000000007f */
[----:B------:R-:W-:Y:S01]  /*5240*/  FADD.FTZ R71, R71, R120 ;  /* 0x0000007847477221 */ /* 0x000fe20000010000 */
[----:B------:R-:W-:Y:S06]  /*5250*/  BRA `(.L_x_939) ;  /* 0x0000001c002c7947 */ /* 0x000fec0003800000 */
.L_x_931:
[----:B------:R-:W-:Y:S01]  /*5260*/  ISETP.GT.AND P4, PT, R2, RZ, PT ;  /* 0x000000ff0200720c */ /* 0x000fe20003f84270 */
[----:B------:R-:W-:-:S12]  /*5270*/  @!P2 BRA `(.L_x_940) ;  /* 0x000000000040a947 */ /* 0x000fd80003800000 */
[----:B------:R-:W-:Y:S01]  /*5280*/  @P4 FFMA.FTZ R123, R151, R125, R126 ;  /* 0x0000007d977b4223 */ /* 0x000fe2000001007e */
[----:B------:R-:W-:Y:S01]  /*5290*/  LOP3.LUT P3, RZ, R130, 0xff, RZ, 0xc0, !PT ;  /* 0x000000ff82ff7812 */ /* 0x000fe2000786c0ff */
[----:B0-----:R-:W-:Y:S01]  /*52a0*/  HFMA2 R120, -RZ, RZ, 0, 0 ;  /* 0x00000000ff787431 */ /* 0x001fe200000001ff */
[----:B------:R-:W-:Y:S01]  /*52b0*/  SHF.L.U32 R121, R8, 0x10, RZ ;  /* 0x0000001008797819 */ /* 0x000fe200000006ff */
[----:B------:R-:W-:-:S04]  /*52c0*/  @P4 FADD.FTZ R123, R154, -R123 ;  /* 0x8000007b9a7b4221 */ /* 0x000fc80000010000 */
[----:B------:R-:W-:Y:S01]  /*52d0*/  @P4 FFMA.FTZ R121, R134, R123, R121 ;  /* 0x0000007b86794223 */ /* 0x000fe20000010079 */
[----:B------:R-:W-:-:S03]  /*52e0*/  MOV R123, RZ ;  /* 0x000000ff007b7202 */ /* 0x000fc60000000f00 */
[----:B------:R-:W-:Y:S02]  /*52f0*/  FMUL.FTZ R121, R121, UR17 ;  /* 0x0000001179797c20 */ /* 0x000fe40008410000 */
[----:B------:R-:W-:Y:S01]  /*5300*/  @P3 IMAD.U32 R136, R16, 0x10000, RZ ;  /* 0x0001000010883824 */ /* 0x000fe200078e00ff */
[----:B-----5:R-:W-:Y:S01]  /*5310*/  @P3 SHF.L.U32 R132, R108, 0x10, RZ ;  /* 0x000000106c843819 */ /* 0x020fe200000006ff */
[----:B------:R-:W-:-:S04]  /*5320*/  FMUL.FTZ R121, R121, UR16 ;  /* 0x0000001079797c20 */ /* 0x000fc80008410000 */
[-C--:B------:R-:W-:Y:S01]  /*5330*/  @P3 FMUL.FTZ R120, R136, R121.reuse ;  /* 0x0000007988783220 */ /* 0x080fe20000410000 */
[----:B------:R-:W-:-:S04]  /*5340*/  @P3 FMUL.FTZ R123, R132, R121 ;  /* 0x00000079847b3220 */ /* 0x000fc80000410000 */
[----:B------:R-:W-:Y:S01]  /*5350*/  F2FP.BF16.F32.PACK_AB R120, RZ, R120 ;  /* 0x00000078ff78723e */ /* 0x000fe200000010ff */
[----:B------:R-:W-:-:S03]  /*5360*/  FADD.FTZ R72, R72, R123 ;  /* 0x0000007b48487221 */ /* 0x000fc60000010000 */
[----:B------:R-:W-:-:S07]  /*5370*/  PRMT R112, R120, 0x7610, R112 ;  /* 0x0000761078707816 */ /* 0x000fce0000000070 */
.L_x_940:
[----:B------:R-:W-:Y:S05]  /*5380*/  @!P2 BRA `(.L_x_941) ;  /* 0x00000000004ca947 */ /* 0x000fea0003800000 */
[----:B0-----:R-:W-:Y:S01]  /*5390*/  PRMT R120, R8, 0x7632, R120 ;  /* 0x0000763208787816 */ /* 0x001fe20000000078 */
[----:B------:R-:W-:Y:S01]  /*53a0*/  @P4 FFMA.FTZ R132, R166, R125, R126 ;  /* 0x0000007da6844223 */ /* 0x000fe2000001007e */
[----:B------:R-:W-:Y:S01]  /*53b0*/  LOP3.LUT P3, RZ, R130, 0xff00, RZ, 0xc0, !PT ;  /* 0x0000ff0082ff7812 */ /* 0x000fe2000786c0ff */
[----:B------:R-:W-:Y:S01]  /*53c0*/  HFMA2 R127, -RZ, RZ, 0, 0 ;  /* 0x00000000ff7f7431 */ /* 0x000fe200000001ff */
[----:B------:R-:W-:Y:S01]  /*53d0*/  SHF.L.U32 R121, R120, 0x10, RZ ;  /* 0x0000001078797819 */ /* 0x000fe200000006ff */
[----:B------:R-:W-:Y:S01]  /*53e0*/  @P4 FADD.FTZ R132, R159, -R132 ;  /* 0x800000849f844221 */ /* 0x000fe20000010000 */
[----:B------:R-:W-:Y:S02]  /*53f0*/  PRMT R133, R16, 0x7632, R133 ;  /* 0x0000763210857816 */ /* 0x000fe40000000085 */
[----:B------:R-:W-:Y:S01]  /*5400*/  MOV R120, RZ ;  /* 0x000000ff00787202 */ /* 0x000fe20000000f00 */
[----:B------:R-:W-:-:S04]  /*5410*/  @P4 FFMA.FTZ R121, R134, R132, R121 ;  /* 0x0000008486794223 */ /* 0x000fc80000010079 */
[----:B------:R-:W-:Y:S02]  /*5420*/  FMUL.FTZ R121, R121, UR17 ;  /* 0x0000001179797c20 */ /* 0x000fe40008410000 */
[----:B------:R-:W-:Y:S02]  /*5430*/  @P3 SHF.L.U32 R133, R133, 0x10, RZ ;  /* 0x0000001085853819 */ /* 0x000fe400000006ff */
[----:B-----5:R-:W-:Y:S01]  /*5440*/  @P3 PRMT R123, R108, 0x7632, R123 ;  /* 0x000076326c7b3816 */ /* 0x020fe2000000007b */
[----:B------:R-:W-:-:S04]  /*5450*/  FMUL.FTZ R132, R121, UR16 ;  /* 0x0000001079847c20 */ /* 0x000fc80008410000 */
[----:B------:R-:W-:Y:S01]  /*5460*/  @P3 FMUL.FTZ R127, R133, R132 ;  /* 0x00000084857f3220 */ /* 0x000fe20000410000 */
[----:B------:R-:W-:-:S04]  /*5470*/  @P3 IMAD.U32 R123, R123, 0x10000, RZ ;  /* 0x000100007b7b3824 */ /* 0x000fc800078e00ff */
[----:B------:R-:W-:Y:S01]  /*5480*/  @P3 FMUL.FTZ R120, R132, R123 ;  /* 0x0000007b84783220 */ /* 0x000fe20000410000 */
[----:B------:R-:W-:-:S03]  /*5490*/  F2FP.BF16.F32.PACK_AB R127, RZ, R127 ;  /* 0x0000007fff7f723e */ /* 0x000fc600000010ff */
[----:B------:R-:W-:Y:S01]  /*54a0*/  FADD.FTZ R73, R73, R120 ;  /* 0x0000007849497221 */ /* 0x000fe20000010000 */
[----:B------:R-:W-:-:S07]  /*54b0*/  PRMT R112, R112, 0x5410, R127 ;  /* 0x0000541070707816 */ /* 0x000fce000000007f */
.L_x_941:
[----:B------:R-:W-:Y:S05]  /*54c0*/  @!P2 BRA `(.L_x_942) ;  /* 0x000000000040a947 */ /* 0x000fea0003800000 */
        /* <DEDUP_REMOVED lines=8> */
[----:B------:R-:W-:Y:S02]  /*5550*/  @P3 SHF.L.U32 R136, R17, 0x10, RZ ;  /* 0x0000001011883819 */ /* 0x000fe400000006ff */
[----:B------:R-:W-:Y:S01]  /*5560*/  FMUL.FTZ R121, R121, UR16 ;  /* 0x0000001079797c20 */ /* 0x000fe20008410000 */
[----:B-----5:R-:W-:-:S03]  /*5570*/  @P3 SHF.L.U32 R132, R109, 0x10, RZ ;  /* 0x000000106d843819 */ /* 0x020fc600000006ff */
[-C--:B------:R-:W-:Y:S02]  /*5580*/  @P3 FMUL.FTZ R120, R136, R121.reuse ;  /* 0x0000007988783220 */ /* 0x080fe40000410000 */
[----:B------:R-:W-:-:S03]  /*5590*/  @P3 FMUL.FTZ R123, R132, R121 ;  /* 0x00000079847b3220 */ /* 0x000fc60000410000 */
[----:B------:R-:W-:Y:S01]  /*55a0*/  F2FP.BF16.F32.PACK_AB R120, RZ, R120 ;  /* 0x00000078ff78723e */ /* 0x000fe200000010ff */
[----:B------:R-:W-:-:S03]  /*55b0*/  FADD.FTZ R74, R74, R123 ;  /* 0x0000007b4a4a7221 */ /* 0x000fc60000010000 */
[----:B------:R-:W-:-:S07]  /*55c0*/  PRMT R113, R120, 0x7610, R113 ;  /* 0x0000761078717816 */ /* 0x000fce0000000071 */
.L_x_942:
[----:B------:R-:W-:Y:S05]  /*55d0*/  @!P2 BRA `(.L_x_943) ;  /* 0x00000000004ca947 */ /* 0x000fea0003800000 */
[----:B0-----:R-:W-:Y:S01]  /*55e0*/  PRMT R120, R9, 0x7632, R120 ;  /* 0x0000763209787816 */ /* 0x001fe20000000078 */
[----:B------:R-:W-:Y:S01]  /*55f0*/  @P4 FFMA.FTZ R132, R168, R125, R126 ;  /* 0x0000007da8844223 */ /* 0x000fe2000001007e */
[----:B------:R-:W-:Y:S01]  /*5600*/  LOP3.LUT P3, RZ, R130, 0xff000000, RZ, 0xc0, !PT ;  /* 0xff00000082ff7812 */ /* 0x000fe2000786c0ff */
[----:B------:R-:W-:Y:S01]  /*5610*/  HFMA2 R127, -RZ, RZ, 0, 0 ;  /* 0x00000000ff7f7431 */ /* 0x000fe200000001ff */
[----:B------:R-:W-:Y:S01]  /*5620*/  PRMT R133, R17, 0x7632, R133 ;  /* 0x0000763211857816 */ /* 0x000fe20000000085 */
[----:B------:R-:W-:Y:S02]  /*5630*/  IMAD.U32 R121, R120, 0x10000, RZ ;  /* 0x0001000078797824 */ /* 0x000fe400078e00ff */
[----:B------:R-:W-:Y:S01]  /*5640*/  @P4 FADD.FTZ R132, R165, -R132 ;  /* 0x80000084a5844221 */ /* 0x000fe20000010000 */
[----:B------:R-:W-:-:S03]  /*5650*/  MOV R120, RZ ;  /* 0x000000ff00787202 */ /* 0x000fc60000000f00 */
[----:B------:R-:W-:-:S04]  /*5660*/  @P4 FFMA.FTZ R121, R134, R132, R121 ;  /* 0x0000008486794223 */ /* 0x000fc80000010079 */
[----:B------:R-:W-:Y:S01]  /*5670*/  FMUL.FTZ R121, R121, UR17 ;  /* 0x0000001179797c20 */ /* 0x000fe20008410000 */
[----:B------:R-:W-:Y:S02]  /*5680*/  @P3 SHF.L.U32 R133, R133, 0x10, RZ ;  /* 0x0000001085853819 */ /* 0x000fe400000006ff */
[----:B-----5:R-:W-:Y:S01]  /*5690*/  @P3 PRMT R123, R109, 0x7632, R123 ;  /* 0x000076326d7b3816 */ /* 0x020fe2000000007b */
[----:B------:R-:W-:-:S03]  /*56a0*/  FMUL.FTZ R132, R121, UR16 ;  /* 0x0000001079847c20 */ /* 0x000fc60008410000 */
[----:B------:R-:W-:Y:S01]  /*56b0*/  @P3 SHF.L.U32 R123, R123, 0x10, RZ ;  /* 0x000000107b7b3819 */ /* 0x000fe200000006ff */
[----:B------:R-:W-:-:S04]  /*56c0*/  @P3 FMUL.FTZ R127, R133, R132 ;  /* 0x00000084857f3220 */ /* 0x000fc80000410000 */
[----:B------:R-:W-:Y:S01]  /*56d0*/  @P3 FMUL.FTZ R120, R132, R123 ;  /* 0x0000007b84783220 */ /* 0x000fe20000410000 */
[----:B------:R-:W-:-:S03]  /*56e0*/  F2FP.BF16.F32.PACK_AB R127, RZ, R127 ;  /* 0x0000007fff7f723e */ /* 0x000fc600000010ff */
[----:B------:R-:W-:Y:S01]  /*56f0*/  FADD.FTZ R75, R75, R120 ;  /* 0x000000784b4b7221 */ /* 0x000fe20000010000 */
[----:B------:R-:W-:-:S07]  /*5700*/  PRMT R113, R113, 0x5410, R127 ;  /* 0x0000541071717816 */ /* 0x000fce000000007f */
.L_x_943:
[----:B------:R-:W-:Y:S05]  /*5710*/  @!P2 BRA `(.L_x_944) ;  /* 0x000000000040a947 */ /* 0x000fea0003800000 */
[----:B------:R-:W-:Y:S01]  /*5720*/  @P4 FFMA.FTZ R123, R155, R125, R126 ;  /* 0x0000007d9b7b4223 */ /* 0x000fe2000001007e */
[----:B------:R-:W-:Y:S02]  /*5730*/  LOP3.LUT P3, RZ, R131, 0xff, RZ, 0xc0, !PT ;  /* 0x000000ff83ff7812 */ /* 0x000fe4000786c0ff */
[----:B0-----:R-:W-:Y:S01]  /*5740*/  SHF.L.U32 R121, R10, 0x10, RZ ;  /* 0x000000100a797819 */ /* 0x001fe200000006ff */
[----:B------:R-:W-:Y:S01]  /*5750*/  @P4 FADD.FTZ R123, R158, -R123 ;  /* 0x8000007b9e7b4221 */ /* 0x000fe20000010000 */
[----:B------:R-:W-:-:S03]  /*5760*/  MOV R120, RZ ;  /* 0x000000ff00787202 */ /* 0x000fc60000000f00 */
[----:B------:R-:W-:Y:S01]  /*5770*/  @P4 FFMA.FTZ R121, R134, R123, R121 ;  /* 0x0000007b86794223 */ /* 0x000fe20000010079 */
[----:B------:R-:W-:-:S03]  /*5780*/  IMAD.MOV.U32 R123, RZ, RZ, RZ ;  /* 0x000000ffff7b7224 */ /* 0x000fc600078e00ff */
        /* <DEDUP_REMOVED lines=9> */
.L_x_944:
[----:B------:R-:W-:Y:S05]  /*5820*/  @!P2 BRA `(.L_x_945) ;  /* 0x00000000004ca947 */ /* 0x000fea0003800000 */
[----:B0-----:R-:W-:Y:S01]  /*5830*/  PRMT R120, R10, 0x7632, R120 ;  /* 0x000076320a787816 */ /* 0x001fe20000000078 */
[----:B------:R-:W-:Y:S01]  /*5840*/  @P4 FFMA.FTZ R132, R170, R125, R126 ;  /* 0x0000007daa844223 */ /* 0x000fe2000001007e */
[----:B------:R-:W-:Y:S01]  /*5850*/  LOP3.LUT P3, RZ, R131, 0xff00, RZ, 0xc0, !PT ;  /* 0x0000ff0083ff7812 */ /* 0x000fe2000786c0ff */
[----:B------:R-:W-:Y:S01]  /*5860*/  IMAD.MOV.U32 R127, RZ, RZ, RZ ;  /* 0x000000ffff7f7224 */ /* 0x000fe200078e00ff */
[----:B------:R-:W-:Y:S01]  /*5870*/  SHF.L.U32 R121, R120, 0x10, RZ ;  /* 0x0000001078797819 */ /* 0x000fe200000006ff */
[----:B------:R-:W-:Y:S01]  /*5880*/  @P4 FADD.FTZ R132, R173, -R132 ;  /* 0x80000084ad844221 */ /* 0x000fe20000010000 */
[----:B------:R-:W-:Y:S01]  /*5890*/  PRMT R133, R18, 0x7632, R133 ;  /* 0x0000763212857816 */ /* 0x000fe20000000085 */
[----:B------:R-:W-:Y:S02]  /*58a0*/  HFMA2 R120, -RZ, RZ, 0, 0 ;  /* 0x00000000ff787431 */ /* 0x000fe400000001ff */
[----:B------:R-:W-:-:S04]  /*58b0*/  @P4 FFMA.FTZ R121, R134, R132, R121 ;  /* 0x0000008486794223 */ /* 0x000fc80000010079 */
[----:B------:R-:W-:Y:S02]  /*58c0*/  FMUL.FTZ R121, R121, UR17 ;  /* 0x0000001179797c20 */ /* 0x000fe40008410000 */
        /* <DEDUP_REMOVED lines=9> */
.L_x_945:
        /* <DEDUP_REMOVED lines=17> */
.L_x_946:
[----:B------:R-:W-:Y:S05]  /*5a70*/  @!P2 BRA `(.L_x_939) ;  /* 0x000000140024a947 */ /* 0x000fea0003800000 */
[----:B------:R-:W-:Y:S01]  /*5a80*/  ISETP.GE.U32.AND P3, PT, R130, RZ, PT ;  /* 0x000000ff8200720c */ /* 0x000fe20003f66070 */
[----:B------:R-:W-:Y:S01]  /*5a90*/  @P4 FFMA.FTZ R130, R172, R125, R126 ;  /* 0x0000007dac824223 */ /* 0x000fe2000001007e */
[----:B0-----:R-:W-:Y:S02]  /*5aa0*/  PRMT R120, R11, 0x7632, R120 ;  /* 0x000076320b787816 */ /* 0x001fe40000000078 */
[----:B------:R-:W-:Y:S01]  /*5ab0*/  ISETP.GE.U32.AND.EX P3, PT, R131, 0x1000000, PT, P3 ;  /* 0x010000008300780c */ /* 0x000fe20003f66130 */
[----:B------:R-:W-:Y:S01]  /*5ac0*/  @P4 FADD.FTZ R130, R171, -R130 ;  /* 0x80000082ab824221 */ /* 0x000fe20000010000 */
[----:B------:R-:W-:Y:S01]  /*5ad0*/  SHF.L.U32 R121, R120, 0x10, RZ ;  /* 0x0000001078797819 */ /* 0x000fe200000006ff */
[----:B------:R-:W-:Y:S01]  /*5ae0*/  HFMA2 R120, -RZ, RZ, 0, 0 ;  /* 0x00000000ff787431 */ /* 0x000fe200000001ff */
        /* <DEDUP_REMOVED lines=14> */
.L_x_930:
        /* <DEDUP_REMOVED lines=19> */
[-C--:B------:R-:W-:Y:S02]  /*5d00*/  @P4 FMUL.FTZ R118, R123, R116.reuse ;  /* 0x000000747b764220 */ /* 0x080fe40000410000 */
[----:B------:R-:W-:-:S03]  /*5d10*/  @P4 FMUL.FTZ R117, R121, R116 ;  /* 0x0000007479754220 */ /* 0x000fc60000410000 */
[----:B------:R-:W-:Y:S01]  /*5d20*/  F2FP.BF16.F32.PACK_AB R118, RZ, R118 ;  /* 0x00000076ff76723e */ /* 0x000fe200000010ff */
[----:B------:R-:W-:-:S03]  /*5d30*/  FADD.FTZ R72, R72, R117 ;  /* 0x0000007548487221 */ /* 0x000fc60000010000 */
[----:B------:R-:W-:-:S07]  /*5d40*/  PRMT R112, R118, 0x7610, R112 ;  /* 0x0000761076707816 */ /* 0x000fce0000000070 */
.L_x_948:
[----:B------:R-:W-:Y:S01]  /*5d50*/  F2FP.BF16.F32.PACK_AB R116, RZ, R120 ;  /* 0x00000078ff74723e */ /* 0x000fe200000010ff */
[----:B------:R-:W-:Y:S01]  /*5d60*/  FFMA.FTZ R136, R168, R125, R126 ;  /* 0x0000007da8887223 */ /* 0x000fe2000001007e */
[----:B------:R-:W-:Y:S01]  /*5d70*/  FMUL.FTZ R121, R134, R127 ;  /* 0x0000007f86797220 */ /* 0x000fe20000410000 */
[----:B------:R-:W-:Y:S01]  /*5d80*/  FSEL R123, R119, RZ, P3 ;  /* 0x000000ff777b7208 */ /* 0x000fe20001800000 */
[----:B------:R-:W-:Y:S06]  /*5d90*/  @!P2 BRA `(.L_x_949) ;  /* 0x000000000038a947 */ /* 0x000fec0003800000 */
        /* <DEDUP_REMOVED lines=14> */
.L_x_949:
[----:B------:R-:W-:Y:S01]  /*5e80*/  F2FP.BF16.F32.PACK_AB R127, RZ, R123 ;  /* 0x0000007bff7f723e */ /* 0x000fe200000010ff */
[----:B------:R-:W-:Y:S01]  /*5e90*/  FFMA.FTZ R133, R155, R125, R126 ;  /* 0x0000007d9b857223 */ /* 0x000fe2000001007e */
[----:B------:R-:W-:Y:S01]  /*5ea0*/  FADD.FTZ R123, R165, -R136 ;  /* 0x80000088a57b7221 */ /* 0x000fe20000010000 */
[----:B------:R-:W-:Y:S01]  /*5eb0*/  FSEL R121, R121, RZ, P3 ;  /* 0x000000ff79797208 */ /* 0x000fe20001800000 */
[----:B------:R-:W-:Y:S06]  /*5ec0*/  @!P2 BRA `(.L_x_950) ;  /* 0x00000000002ca947 */ /* 0x000fec0003800000 */
[----:B------:R-:W-:Y:S01]  /*5ed0*/  LOP3.LUT P4, RZ, R130, 0xff0000, RZ, 0xc0, !PT ;  /* 0x00ff000082ff7812 */ /* 0x000fe2000788c0ff */
[----:B------:R-:W-:Y:S01]  /*5ee0*/  FMUL.FTZ R117, R121, UR17 ;  /* 0x0000001179757c20 */ /* 0x000fe20008410000 */
[----:B------:R-:W-:-:S03]  /*5ef0*/  CS2R R118, SRZ ;  /* 0x0000000000767805 */ /* 0x000fc6000001ff00 */
        /* <DEDUP_REMOVED lines=8> */
.L_x_950:
        /* <DEDUP_REMOVED lines=10> */
[----:B------:R-:W-:Y:S01]  /*6020*/  LOP3.LUT P4, RZ, R130, 0xff000000, RZ, 0xc0, !PT ;  /* 0xff00000082ff7812 */ /* 0x000fe2000788c0ff */
[----:B------:R-:W-:Y:S01]  /*6030*/  FMUL.FTZ R117, R123, UR17 ;  /* 0x000000117b757c20 */ /* 0x000fe20008410000 */
[----:B------:R-:W-:Y:S01]  /*6040*/  PRMT R133, R17, 0x7632, R133 ;  /* 0x0000763211857816 */ /* 0x000fe20000000085 */
[----:B------:R-:W-:Y:S02]  /*6050*/  HFMA2 R118, -RZ, RZ, 0, 0 ;  /* 0x00000000ff767431 */ /* 0x000fe400000001ff */
[----:B------:R-:W-:Y:S02]  /*6060*/  IMAD.MOV.U32 R120, RZ, RZ, RZ ;  /* 0x000000ffff787224 */ /* 0x000fe400078e00ff */
[----:B------:R-:W-:-:S06]  /*6070*/  FMUL.FTZ R136, R117, UR16 ;  /* 0x0000001075887c20 */ /* 0x000fcc0008410000 */
        /* <DEDUP_REMOVED lines=8> */
.L_x_951:
[----:B------:R-:W-:Y:S01]  /*6100*/  F2FP.BF16.F32.PACK_AB R133, RZ, R123 ;  /* 0x0000007bff85723e */ /* 0x000fe200000010ff */
[----:B------:R-:W-:Y:S01]  /*6110*/  FADD.FTZ R197, R164, -R197 ;  /* 0x800000c5a4c57221 */ /* 0x000fe20000010000 */
[----:B------:R-:W-:Y:S01]  /*6120*/  FADD.FTZ R123, R171, -R192 ;  /* 0x800000c0ab7b7221 */ /* 0x000fe20000010000 */
[----:B------:R-:W-:Y:S01]  /*6130*/  FMUL.FTZ R120, R134, R193 ;  /* 0x000000c186787220 */ /* 0x000fe20000410000 */
        /* <DEDUP_REMOVED lines=13> */
.L_x_952:
[----:B------:R-:W-:Y:S01]  /*6210*/  F2FP.BF16.F32.PACK_AB R136, RZ, R121 ;  /* 0x00000079ff88723e */ /* 0x000fe200000010ff */
[C---:B------:R-:W-:Y:S01]  /*6220*/  FMUL.FTZ R121, R134.reuse, R197 ;  /* 0x000000c586797220 */ /* 0x040fe20000410000 */
        /* <DEDUP_REMOVED lines=17> */
.L_x_953:
[----:B------:R-:W-:Y:S02]  /*6340*/  F2FP.BF16.F32.PACK_AB R192, RZ, R192 ;  /* 0x000000c0ffc0723e */ /* 0x000fe400000010ff */
[----:B------:R-:W-:Y:S02]  /*6350*/  FSEL R120, R123, RZ, P3 ;  /* 0x000000ff7b787208 */ /* 0x000fe40001800000 */
        /* <DEDUP_REMOVED lines=13> */
.L_x_954:
        /* <DEDUP_REMOVED lines=21> */
.L_x_947:
[----:B------:R-:W-:Y:S05]  /*6580*/  @!P2 BRA `(.L_x_955) ;  /* 0x000000000044a947 */ /* 0x000fea0003800000 */
[----:B0-----:R-:W-:Y:S01]  /*6590*/  FFMA.FTZ R121, R151, R125, R126 ;  /* 0x0000007d97797223 */ /* 0x001fe2000001007e */
[----:B------:R-:W-:Y:S01]  /*65a0*/  LOP3.LUT P4, RZ, R130, 0xff, RZ, 0xc0, !PT ;  /* 0x000000ff82ff7812 */ /* 0x000fe2000788c0ff */
[----:B------:R-:W-:Y:S01]  /*65b0*/  HFMA2 R123, -RZ, RZ, 0, 0 ;  /* 0x00000000ff7b7431 */ /* 0x000fe200000001ff */
[----:B------:R-:W-:Y:S01]  /*65c0*/  ISETP.GT.AND P3, PT, R2, RZ, PT ;  /* 0x000000ff0200720c */ /* 0x000fe20003f64270 */
[----:B------:R-:W-:Y:S01]  /*65d0*/  FADD.FTZ R121, R154, -R121 ;  /* 0x800000799a797221 */ /* 0x000fe20000010000 */
[----:B------:R-:W-:-:S03]  /*65e0*/  MOV R120, RZ ;  /* 0x000000ff00787202 */ /* 0x000fc60000000f00 */
[----:B------:R-:W-:-:S05]  /*65f0*/  FMUL.FTZ R121, R134, R121 ;  /* 0x0000007986797220 */ /* 0x000fca0000410000 */
[----:B------:R-:W-:Y:S01]  /*6600*/  FSEL R121, R121, RZ, P3 ;  /* 0x000000ff79797208 */ /* 0x000fe20001800000 */
[----:B-----5:R-:W-:Y:S01]  /*6610*/  @P4 IMAD.U32 R132, R108, 0x10000, RZ ;  /* 0x000100006c844824 */ /* 0x020fe200078e00ff */
        /* <DEDUP_REMOVED lines=8> */
.L_x_955:
[----:B------:R-:W-:Y:S05]  /*66a0*/  @!P2 BRA `(.L_x_956) ;  /* 0x00000000004ca947 */ /* 0x000fea0003800000 */
[----:B0-----:R-:W-:Y:S01]  /*66b0*/  FFMA.FTZ R120, R166, R125, R126 ;  /* 0x0000007da6787223 */ /* 0x001fe2000001007e */
[----:B------:R-:W-:Y:S02]  /*66c0*/  LOP3.LUT P4, RZ, R130, 0xff00, RZ, 0xc0, !PT ;  /* 0x0000ff0082ff7812 */ /* 0x000fe4000788c0ff */
[----:B------:R-:W-:Y:S01]  /*66d0*/  ISETP.GT.AND P3, PT, R2, RZ, PT ;  /* 0x000000ff0200720c */ /* 0x000fe20003f64270 */
[----:B------:R-:W-:Y:S01]  /*66e0*/  FADD.FTZ R121, R159, -R120 ;  /* 0x800000789f797221 */ /* 0x000fe20000010000 */
[----:B------:R-:W-:Y:S01]  /*66f0*/  PRMT R133, R16, 0x7632, R133 ;  /* 0x0000763210857816 */ /* 0x000fe20000000085 */
[----:B------:R-:W-:Y:S01]  /*6700*/  HFMA2 R120, -RZ, RZ, 0, 0 ;  /* 0x00000000ff787431 */ /* 0x000fe200000001ff */
[----:B------:R-:W-:Y:S01]  /*6710*/  MOV R127, RZ ;  /* 0x000000ff007f7202 */ /* 0x000fe20000000f00 */
[----:B------:R-:W-:-:S05]  /*6720*/  FMUL.FTZ R121, R134, R121 ;  /* 0x0000007986797220 */ /* 0x000fca0000410000 */
[----:B------:R-:W-:Y:S02]  /*6730*/  FSEL R121, R121, RZ, P3 ;  /* 0x000000ff79797208 */ /* 0x000fe40001800000 */
[----:B------:R-:W-:Y:S02]  /*6740*/  @P4 SHF.L.U32 R133, R133, 0x10, RZ ;  /* 0x0000001085854819 */ /* 0x000fe400000006ff */
[----:B-----5:R-:W-:Y:S01]  /*6750*/  @P4 PRMT R123, R108, 0x7632, R123 ;  /* 0x000076326c7b4816 */ /* 0x020fe2000000007b */
        /* <DEDUP_REMOVED lines=8> */
.L_x_956:
[----:B------:R-:W-:Y:S05]  /*67e0*/  @!P2 BRA `(.L_x_957) ;  /* 0x000000000044a947 */ /* 0x000fea0003800000 */
[----:B0-----:R-:W-:Y:S01]  /*67f0*/  FFMA.FTZ R121, R153, R125, R126 ;  /* 0x0000007d99797223 */ /* 0x001fe2000001007e */
[----:B------:R-:W-:Y:S01]  /*6800*/  LOP3.LUT P4, RZ, R130, 0xff0000, RZ, 0xc0, !PT ;  /* 0x00ff000082ff7812 */ /* 0x000fe2000788c0ff */
[----:B------:R-:W-:Y:S01]  /*6810*/  HFMA2 R123, -RZ, RZ, 0, 0 ;  /* 0x00000000ff7b7431 */ /* 0x000fe200000001ff */
[----:B------:R-:W-:Y:S01]  /*6820*/  ISETP.GT.AND P3, PT, R2, RZ, PT ;  /* 0x000000ff0200720c */ /* 0x000fe20003f64270 */
[----:B------:R-:W-:Y:S01]  /*6830*/  FADD.FTZ R121, R156, -R121 ;  /* 0x800000799c797221 */ /* 0x000fe20000010000 */
[----:B------:R-:W-:-:S03]  /*6840*/  IMAD.MOV.U32 R120, RZ, RZ, RZ ;  /* 0x000000ffff787224 */ /* 0x000fc600078e00ff */
[----:B------:R-:W-:-:S05]  /*6850*/  FMUL.FTZ R121, R134, R121 ;  /* 0x0000007986797220 */ /* 0x000fca0000410000 */
[----:B------:R-:W-:Y:S02]  /*6860*/  FSEL R121, R121, RZ, P3 ;  /* 0x000000ff79797208 */ /* 0x000fe40001800000 */
[----:B------:R-:W-:Y:S02]  /*6870*/  @P4 SHF.L.U32 R136, R17, 0x10, RZ ;  /* 0x0000001011884819 */ /* 0x000fe400000006ff */
[----:B-----5:R-:W-:Y:S01]  /*6880*/  @P4 SHF.L.U32 R132, R109, 0x10, RZ ;  /* 0x000000106d844819 */ /* 0x020fe200000006ff */
[----:B------:R-:W-:-:S04]  /*6890*/  FMUL.FTZ R121, R121, UR17 ;  /* 0x0000001179797c20 */ /* 0x000fc80008410000 */
[----:B------:R-:W-:-:S04]  /*68a0*/  FMUL.FTZ R121, R121, UR16 ;  /* 0x0000001079797c20 */ /* 0x000fc80008410000 */
[-C--:B------:R-:W-:Y:S01]  /*68b0*/  @P4 FMUL.FTZ R120, R136, R121.reuse ;  /* 0x0000007988784220 */ /* 0x080fe20000410000 */
[----:B------:R-:W-:-:S04]  /*68c0*/  @P4 FMUL.FTZ R123, R132, R121 ;  /* 0x00000079847b4220 */ /* 0x000fc80000410000 */
[----:B------:R-:W-:Y:S01]  /*68d0*/  F2FP.BF16.F32.PACK_AB R120, RZ, R120 ;  /* 0x00000078ff78723e */ /* 0x000fe200000010ff */
[----:B------:R-:W-:-:S03]  /*68e0*/  FADD.FTZ R74, R74, R123 ;  /* 0x0000007b4a4a7221 */ /* 0x000fc60000010000 */
[----:B------:R-:W-:-:S07]  /*68f0*/  PRMT R113, R120, 0x7610, R113 ;  /* 0x0000761078717816 */ /* 0x000fce0000000071 */
.L_x_957:
[----:B------:R-:W-:Y:S05]  /*6900*/  @!P2 BRA `(.L_x_958) ;  /* 0x00000000004ca947 */ /* 0x000fea0003800000 */
[----:B0-----:R-:W-:Y:S01]  /*6910*/  FFMA.FTZ R120, R168, R125, R126 ;  /* 0x0000007da8787223 */ /* 0x001fe2000001007e */
[----:B------:R-:W-:Y:S01]  /*6920*/  LOP3.LUT P4, RZ, R130, 0xff000000, RZ, 0xc0, !PT ;  /* 0xff00000082ff7812 */ /* 0x000fe2000788c0ff */
[----:B------:R-:W-:Y:S01]  /*6930*/  HFMA2 R127, -RZ, RZ, 0, 0 ;  /* 0x00000000ff7f7431 */ /* 0x000fe200000001ff */
[----:B------:R-:W-:Y:S01]  /*6940*/  ISETP.GT.AND P3, PT, R2, RZ, PT ;  /* 0x000000ff0200720c */ /* 0x000fe20003f64270 */
[----:B------:R-:W-:Y:S01]  /*6950*/  FADD.FTZ R121, R165, -R120 ;  /* 0x80000078a5797221 */ /* 0x000fe20000010000 */
[----:B------:R-:W-:Y:S02]  /*6960*/  PRMT R133, R17, 0x7632, R133 ;  /* 0x0000763211857816 */ /* 0x000fe40000000085 */
[----:B------:R-:W-:Y:S01]  /*6970*/  MOV R120, RZ ;  /* 0x000000ff00787202 */ /* 0x000fe20000000f00 */
[----:B------:R-:W-:-:S05]  /*6980*/  FMUL.FTZ R121, R134, R121 ;  /* 0x0000007986797220 */ /* 0x000fca0000410000 */
[----:B------:R-:W-:Y:S02]  /*6990*/  FSEL R121, R121, RZ, P3 ;  /* 0x000000ff79797208 */ /* 0x000fe40001800000 */
[----:B------:R-:W-:Y:S02]  /*69a0*/  @P4 SHF.L.U32 R133, R133, 0x10, RZ ;  /* 0x0000001085854819 */ /* 0x000fe400000006ff */
[----:B-----5:R-:W-:Y:S01]  /*69b0*/  @P4 PRMT R123, R109, 0x7632, R123 ;  /* 0x000076326d7b4816 */ /* 0x020fe2000000007b */
        /* <DEDUP_REMOVED lines=8> */
.L_x_958:
        /* <DEDUP_REMOVED lines=18> */
.L_x_959:
[----:B------:R-:W-:Y:S05]  /*6b60*/  @!P2 BRA `(.L_x_960) ;  /* 0x00000000004ca947 */ /* 0x000fea0003800000 */
[----:B0-----:R-:W-:Y:S01]  /*6b70*/  FFMA.FTZ R120, R170, R125, R126 ;  /* 0x0000007daa787223 */ /* 0x001fe2000001007e */
[----:B------:R-:W-:Y:S01]  /*6b80*/  LOP3.LUT P4, RZ, R131, 0xff00, RZ, 0xc0, !PT ;  /* 0x0000ff0083ff7812 */ /* 0x000fe2000788c0ff */
[----:B------:R-:W-:Y:S01]  /*6b90*/  IMAD.MOV.U32 R127, RZ, RZ, RZ ;  /* 0x000000ffff7f7224 */ /* 0x000fe200078e00ff */
        /* <DEDUP_REMOVED lines=16> */
.L_x_960:
        /* <DEDUP_REMOVED lines=18> */
.L_x_961:
[----:B------:R-:W-:Y:S05]  /*6dc0*/  @!P2 BRA `(.L_x_939) ;  /* 0x000000000050a947 */ /* 0x000fea0003800000 */
[----:B0-----:R-:W-:Y:S01]  /*6dd0*/  FFMA.FTZ R120, R172, R125, R126 ;  /* 0x0000007dac787223 */ /* 0x001fe2000001007e */
[----:B------:R-:W-:Y:S02]  /*6de0*/  ISETP.GE.U32.AND P3, PT, R130, RZ, PT ;  /* 0x000000ff8200720c */ /* 0x000fe40003f66070 */
[----:B------:R-:W-:Y:S01]  /*6df0*/  ISETP.GT.AND P4, PT, R2, RZ, PT ;  /* 0x000000ff0200720c */ /* 0x000fe20003f84270 */
[----:B------:R-:W-:Y:S01]  /*6e00*/  FADD.FTZ R121, R171, -R120 ;  /* 0x80000078ab797221 */ /* 0x000fe20000010000 */
[----:B------:R-:W-:Y:S01]  /*6e10*/  ISETP.GE.U32.AND.EX P3, PT, R131, 0x1000000, PT, P3 ;  /* 0x010000008300780c */ /* 0x000fe20003f66130 */
[----:B------:R-:W-:Y:S01]  /*6e20*/  HFMA2 R120, -RZ, RZ, 0, 0 ;  /* 0x00000000ff787431 */ /* 0x000fe200000001ff */
[----:B------:R-:W-:Y:S01]  /*6e30*/  PRMT R131, R19, 0x7632, R131 ;  /* 0x0000763213837816 */ /* 0x000fe20000000083 */
[----:B------:R-:W-:Y:S01]  /*6e40*/  FMUL.FTZ R121, R134, R121 ;  /* 0x0000007986797220 */ /* 0x000fe20000410000 */
[----:B------:R-:W-:-:S04]  /*6e50*/  MOV R127, RZ ;  /* 0x000000ff007f7202 */ /* 0x000fc80000000f00 */
[----:B------:R-:W-:-:S05]  /*6e60*/  FSEL R121, R121, RZ, P4 ;  /* 0x000000ff79797208 */ /* 0x000fca0002000000 */
        /* <DEDUP_REMOVED lines=10> */
.L_x_939:
[----:B------:R-:W1:Y:S01]  /*6f10*/  @P0 LDC.64 R130, c[0x0][0x478] ;  /* 0x00011e00ff820b82 */ /* 0x000e620000000a00 */
[----:B------:R-:W-:Y:S02]  /*6f20*/  @P0 IADD3 R123, PT, PT, R124, 0x80, RZ ;  /* 0x000000807c7b0810 */ /* 0x000fe40007ffe0ff */
[----:B------:R-:W-:-:S05]  /*6f30*/  IADD3 R195, PT, PT, R195, 0x100, RZ ;  /* 0x00000100c3c37810 */ /* 0x000fca0007ffe0ff */
[----:B0-----:R-:W0:Y:S01]  /*6f40*/  @P2 LDC.64 R120, c[0x0][0x468] ;  /* 0x00011a00ff782b82 */ /* 0x001e220000000a00 */
[----:B-1----:R-:W-:Y:S01]  /*6f50*/  @P0 IMAD.WIDE.U32 R130, R123, 0x10, R130 ;  /* 0x000000107b820825 */ /* 0x002fe200078e0082 */
[----:B------:R-:W-:-:S04]  /*6f60*/  PRMT R123, R20, 0x7632, R123 ;  /* 0x00007632147b7816 */ /* 0x000fc8000000007b */
[----:B------:R1:W-:Y:S01]  /*6f70*/  @P0 STG.E.128 desc[UR12][R130.64], R116 ;  /* 0x0000007482000986 */ /* 0x0003e2000c101d0c */
[----:B0-----:R-:W-:Y:S01]  /*6f80*/  @P2 IMAD.WIDE.U32 R132, R122, 0x10, R120 ;  /* 0x000000107a842825 */ /* 0x001fe200078e0078 */
[----:B------:R-:W-:-:S04]  /*6f90*/  PRMT R120, R23, 0x7632, R120 ;  /* 0x0000763217787816 */ /* 0x000fc80000000078 */
[----:B------:R1:W-:Y:S01]  /*6fa0*/  @P2 STG.E.128 desc[UR12][R132.64], R112 ;  /* 0x0000007084002986 */ /* 0x0003e2000c101d0c */
[----:B------:R-:W-:Y:S05]  /*6fb0*/  @!P2 BRA `(.L_x_962) ;  /* 0x00000000000ca947 */ /* 0x000fea0003800000 */
[----:B-----5:R-:W0:Y:S02]  /*6fc0*/  LDC.64 R108, c[0x0][0x390] ;  /* 0x0000e400ff6c7b82 */ /* 0x020e240000000a00 */
[----:B0-----:R-:W-:-:S06]  /*6fd0*/  IMAD.WIDE.U32 R108, R195, 0x10, R108 ;  /* 0x00000010c36c7825 */ /* 0x001fcc00078e006c */
[----:B------:R-:W5:Y:S02]  /*6fe0*/  LDG.E.128 R108, desc[UR12][R108.64] ;  /* 0x0000000c6c6c7981 */ /* 0x000f64000c1e1d00 */
.L_x_962:
[----:B------:R-:W-:Y:S02]  /*6ff0*/  PRMT R121, R22, 0x7632, R121 ;  /* 0x0000763216797816 */ /* 0x000fe40000000079 */
[----:B------:R-:W-:Y:S01]  /*7000*/  PRMT R122, R21, 0x7632, R122 ;  /* 0x00007632157a7816 */ /* 0x000fe2000000007a */
[----:B------:R-:W-:Y:S06]  /*7010*/  @!P1 BRA `(.L_x_963) ;  /* 0x0000001000bc9947 */ /* 0x000fec0003800000 */
[----:B------:R-:W-:Y:S05]  /*7020*/  @!P0 BRA `(.L_x_964) ;  /* 0x00000008006c8947 */ /* 0x000fea0003800000 */
[----:B------:R-:W-:Y:S01]  /*7030*/  ISETP.GT.AND P1, PT, R2, RZ, PT ;  /* 0x000000ff0200720c */ /* 0x000fe20003f24270 */
[C---:B-1----:R-:W-:Y:S01]  /*7040*/  IMAD.U32 R133, R5.reuse, 0x10000, RZ ;  /* 0x0001000005857824 */ /* 0x042fe200078e00ff */
[----:B------:R-:W-:Y:S02]  /*7050*/  PRMT R116, R4, 0x7632, R116 ;  /* 0x0000763204747816 */ /* 0x000fe40000000074 */
[----:B------:R-:W-:Y:S02]  /*7060*/  PRMT R118, R5, 0x7632, R118 ;  /* 0x0000763205767816 */ /* 0x000fe40000000076 */
[----:B------:R-:W-:Y:S02]  /*7070*/  SHF.L.U32 R131, R116, 0x10, RZ ;  /* 0x0000001074837819 */ /* 0x000fe400000006ff */
[----:B------:R-:W-:Y:S02]  /*7080*/  SHF.L.U32 R197, R6, 0x10, RZ ;  /* 0x0000001006c57819 */ /* 0x000fe400000006ff */
[----:B------:R-:W-:-:S03]  /*7090*/  SHF.L.U32 R193, R118, 0x10, RZ ;  /* 0x0000001076c17819 */ /* 0x000fc600000006ff */
[-CC-:B------:R-:W-:Y:S01]  /*70a0*/  @P1 FFMA.FTZ R119, R177, R125.reuse, R126.reuse ;  /* 0x0000007db1771223 */ /* 0x180fe2000001007e */
[-CC-:B------:R-:W-:Y:S01]  /*70b0*/  @P1 FFMA.FTZ R117, R182, R125.reuse, R126.reuse ;  /* 0x0000007db6751223 */ /* 0x180fe2000001007e */
[-CC-:B------:R-:W-:Y:S01]  /*70c0*/  @P1 FFMA.FTZ R2, R175, R125.reuse, R126.reuse ;  /* 0x0000007daf021223 */ /* 0x180fe2000001007e */
[-CC-:B------:R-:W-:Y:S01]  /*70d0*/  @P1 FFMA.FTZ R130, R184, R125.reuse, R126.reuse ;  /* 0x0000007db8821223 */ /* 0x180fe2000001007e */
[----:B------:R-:W-:Y:S01]  /*70e0*/  @P1 FADD.FTZ R116, R174, -R119 ;  /* 0x80000077ae741221 */ /* 0x000fe20000010000 */
[-CC-:B------:R-:W-:Y:S01]  /*70f0*/  @P1 FFMA.FTZ R127, R179, R125.reuse, R126.reuse ;  /* 0x0000007db37f1223 */ /* 0x180fe2000001007e */
[-CC-:B------:R-:W-:Y:S01]  /*7100*/  @P1 FFMA.FTZ R132, R186, R125.reuse, R126.reuse ;  /* 0x0000007dba841223 */ /* 0x180fe2000001007e */
[-CC-:B------:R-:W-:Y:S01]  /*7110*/  @P1 FFMA.FTZ R201, R181, R125.reuse, R126.reuse ;  /* 0x0000007db5c91223 */ /* 0x180fe2000001007e */
[----:B------:R-:W-:Y:S01]  /*7120*/  @P1 FFMA.FTZ R126, R188, R125, R126 ;  /* 0x0000007dbc7e1223 */ /* 0x000fe2000001007e */
[----:B------:R-:W-:Y:S01]  /*7130*/  @P1 FADD.FTZ R117, R180, -R117 ;  /* 0x80000075b4751221 */ /* 0x000fe20000010000 */
[----:B------:R-:W-:Y:S01]  /*7140*/  @P1 FFMA.FTZ R133, R134, R116, R133 ;  /* 0x0000007486851223 */ /* 0x000fe20000010085 */
[----:B------:R-:W-:Y:S01]  /*7150*/  PRMT R116, R6, 0x7632, R116 ;  /* 0x0000763206747816 */ /* 0x000fe20000000074 */
[----:B------:R-:W-:Y:S01]  /*7160*/  @P1 FADD.FTZ R130, R183, -R130 ;  /* 0x80000082b7821221 */ /* 0x000fe20000010000 */
[C---:B------:R-:W-:Y:S01]  /*7170*/  PRMT R125, R7.reuse, 0x7632, R125 ;  /* 0x00007632077d7816 */ /* 0x040fe2000000007d */
[----:B------:R-:W-:Y:S01]  /*7180*/  @P1 FFMA.FTZ R131, R134, R117, R131 ;  /* 0x0000007586831223 */ /* 0x000fe20000010083 */
[----:B------:R-:W-:Y:S01]  /*7190*/  SHF.L.U32 R117, R4, 0x10, RZ ;  /* 0x0000001004757819 */ /* 0x000fe200000006ff */
[----:B------:R-:W-:Y:S01]  /*71a0*/  @P1 FADD.FTZ R118, R176, -R127 ;  /* 0x8000007fb0761221 */ /* 0x000fe20000010000 */
        /* <DEDUP_REMOVED lines=10> */
[C---:B------:R-:W-:Y:S01]  /*7250*/  @P1 FFMA.FTZ R119, R134.reuse, R116, R119 ;  /* 0x0000007486771223 */ /* 0x040fe20000010077 */
[C---:B------:R-:W-:Y:S01]  /*7260*/  @P1 FFMA.FTZ R125, R134.reuse, R126, R125 ;  /* 0x0000007e867d1223 */ /* 0x040fe2000001007d */
[----:B------:R-:W-:Y:S01]  /*7270*/  @P1 FFMA.FTZ R117, R134, R2, R117 ;  /* 0x0000000286751223 */ /* 0x000fe20000010075 */
        /* <DEDUP_REMOVED lines=13> */
.L_x_965:
[----:B------:R-:W-:Y:S02]  /*7350*/  F2FP.BF16.F32.PACK_AB R126, RZ, R117 ;  /* 0x00000075ff7e723e */ /* 0x000fe400000010ff */
[----:B------:R-:W-:Y:S02]  /*7360*/  F2FP.BF16.F32.PACK_AB R127, RZ, R131 ;  /* 0x00000083ff7f723e */ /* 0x000fe400000010ff */
[----:B------:R-:W-:Y:S02]  /*7370*/  F2FP.BF16.F32.PACK_AB R130, RZ, R133 ;  /* 0x00000085ff82723e */ /* 0x000fe400000010ff */
[----:B------:R-:W-:Y:S02]  /*7380*/  F2FP.BF16.F32.PACK_AB R132, RZ, R193 ;  /* 0x000000c1ff84723e */ /* 0x000fe400000010ff */
[----:B------:R-:W-:Y:S02]  /*7390*/  F2FP.BF16.F32.PACK_AB R134, RZ, R197 ;  /* 0x000000c5ff86723e */ /* 0x000fe400000010ff */
[----:B------:R-:W-:-:S02]  /*73a0*/  F2FP.BF16.F32.PACK_AB R136, RZ, R199 ;  /* 0x000000c7ff88723e */ /* 0x000fc400000010ff */
[----:B-----5:R-:W-:Y:S01]  /*73b0*/  PRMT R2, R108, 0x7632, R2 ;  /* 0x000076326c027816 */ /* 0x020fe20000000002 */
[----:B------:R-:W-:Y:S06]  /*73c0*/  @!P2 BRA `(.L_x_966) ;  /* 0x00000000002ca947 */ /* 0x000fec0003800000 */
[----:B------:R-:W-:Y:S01]  /*73d0*/  LOP3.LUT P1, RZ, R128, 0xff00, RZ, 0xc0, !PT ;  /* 0x0000ff0080ff7812 */ /* 0x000fe2000782c0ff */
[----:B------:R-:W-:Y:S01]  /*73e0*/  FMUL.FTZ R131, R131, UR17 ;  /* 0x0000001183837c20 */ /* 0x000fe20008410000 */
[----:B------:R-:W-:-:S03]  /*73f0*/  CS2R R116, SRZ ;  /* 0x0000000000747805 */ /* 0x000fc6000001ff00 */
[----:B------:R-:W-:-:S08]  /*7400*/  FMUL.FTZ R131, R131, UR16 ;  /* 0x0000001083837c20 */ /* 0x000fd00008410000 */
[----:B------:R-:W-:Y:S02]  /*7410*/  @P1 SHF.L.U32 R123, R123, 0x10, RZ ;  /* 0x000000107b7b1819 */ /* 0x000fe400000006ff */
[----:B------:R-:W-:-:S03]  /*7420*/  @P1 SHF.L.U32 R2, R2, 0x10, RZ ;  /* 0x0000001002021819 */ /* 0x000fc600000006ff */
[C---:B------:R-:W-:Y:S02]  /*7430*/  @P1 FMUL.FTZ R117, R131.reuse, R123 ;  /* 0x0000007b83751220 */ /* 0x040fe40000410000 */
[----:B------:R-:W-:-:S03]  /*7440*/  @P1 FMUL.FTZ R116, R131, R2 ;  /* 0x0000000283741220 */ /* 0x000fc60000410000 */
[----:B------:R-:W-:Y:S01]  /*7450*/  F2FP.BF16.F32.PACK_AB R117, RZ, R117 ;  /* 0x00000075ff75723e */ /* 0x000fe200000010ff */
[----:B------:R-:W-:-:S03]  /*7460*/  FADD.FTZ R65, R65, R116 ;  /* 0x0000007441417221 */ /* 0x000fc60000010000 */
[----:B------:R-:W-:-:S07]  /*7470*/  PRMT R112, R112, 0x5410, R117 ;  /* 0x0000541070707816 */ /* 0x000fce0000000075 */
.L_x_966:
        /* <DEDUP_REMOVED lines=13> */
.L_x_967:
        /* <DEDUP_REMOVED lines=14> */
.L_x_968:
        /* <DEDUP_REMOVED lines=13> */
.L_x_969:
        /* <DEDUP_REMOVED lines=14> */
.L_x_970:
[----:B------:R-:W-:Y:S05]  /*77e0*/  @!P2 BRA `(.L_x_971) ;  /* 0x00000000002ca947 */ /* 0x000fea0003800000 */
        /* <DEDUP_REMOVED lines=11> */
.L_x_971:
[----:B------:R-:W-:Y:S02]  /*78a0*/  F2FP.BF16.F32.PACK_AB R119, R125, R119 ;  /* 0x000000777d77723e */ /* 0x000fe400000010ff */
[----:B------:R-:W-:Y:S02]  /*78b0*/  PRMT R118, R134, 0x5410, R136 ;  /* 0x0000541086767816 */ /* 0x000fe40000000088 */
[----:B------:R-:W-:Y:S02]  /*78c0*/  PRMT R117, R130, 0x5410, R132 ;  /* 0x0000541082757816 */ /* 0x000fe40000000084 */
[----:B------:R-:W-:Y:S01]  /*78d0*/  PRMT R116, R126, 0x5410, R127 ;  /* 0x000054107e747816 */ /* 0x000fe2000000007f */
[----:B------:R-:W-:Y:S06]  /*78e0*/  @!P2 BRA `(.L_x_972) ;  /* 0x0000001c000ca947 */ /* 0x000fec0003800000 */
[----:B------:R-:W-:Y:S01]  /*78f0*/  ISETP.GE.U32.AND P1, PT, R128, RZ, PT ;  /* 0x000000ff8000720c */ /* 0x000fe20003f26070 */
[----:B------:R-:W-:Y:S01]  /*7900*/  FMUL.FTZ R125, R125, UR17 ;  /* 0x000000117d7d7c20 */ /* 0x000fe20008410000 */
[----:B------:R-:W-:Y:S01]  /*7910*/  MOV R121, RZ ;  /* 0x000000ff00797202 */ /* 0x000fe20000000f00 */
[----:B------:R-:W-:Y:S01]  /*7920*/  HFMA2 R2, -RZ, RZ, 0, 0 ;  /* 0x00000000ff027431 */ /* 0x000fe200000001ff */
        /* <DEDUP_REMOVED lines=11> */
.L_x_964:
[----:B------:R-:W-:Y:S01]  /*79e0*/  ISETP.GT.AND P3, PT, R2, RZ, PT ;  /* 0x000000ff0200720c */ /* 0x000fe20003f64270 */
[----:B------:R-:W-:-:S12]  /*79f0*/  @!P2 BRA `(.L_x_973) ;  /* 0x000000000040a947 */ /* 0x000fd80003800000 */
[----:B------:R-:W-:Y:S01]  /*7a00*/  @P3 FFMA.FTZ R2, R175, R125, R126 ;  /* 0x0000007daf023223 */ /* 0x000fe2000001007e */
[----:B------:R-:W-:Y:S02]  /*7a10*/  LOP3.LUT P1, RZ, R128, 0xff, RZ, 0xc0, !PT ;  /* 0x000000ff80ff7812 */ /* 0x000fe4000782c0ff */
[----:B------:R-:W-:Y:S01]  /*7a20*/  SHF.L.U32 R127, R4, 0x10, RZ ;  /* 0x00000010047f7819 */ /* 0x000fe200000006ff */
[----:B------:R-:W-:Y:S01]  /*7a30*/  @P3 FADD.FTZ R2, R169, -R2 ;  /* 0x80000002a9023221 */ /* 0x000fe20000010000 */
[----:B-1----:R-:W-:-:S03]  /*7a40*/  MOV R131, RZ ;  /* 0x000000ff00837202 */ /* 0x002fc60000000f00 */
[----:B------:R-:W-:Y:S01]  /*7a50*/  @P3 FFMA.FTZ R127, R134, R2, R127 ;  /* 0x00000002867f3223 */ /* 0x000fe2000001007f */
[----:B------:R-:W-:-:S03]  /*7a60*/  HFMA2 R2, -RZ, RZ, 0, 0 ;  /* 0x00000000ff027431 */ /* 0x000fc600000001ff */
        /* <DEDUP_REMOVED lines=9> */
.L_x_973:
[----:B------:R-:W-:Y:S05]  /*7b00*/  @!P2 BRA `(.L_x_974) ;  /* 0x000000000048a947 */ /* 0x000fea0003800000 */
[----:B------:R-:W-:Y:S01]  /*7b10*/  PRMT R2, R4, 0x7632, R2 ;  /* 0x0000763204027816 */ /* 0x000fe20000000002 */
[----:B-1----:R-:W-:Y:S01]  /*7b20*/  @P3 FFMA.FTZ R131, R182, R125, R126 ;  /* 0x0000007db6833223 */ /* 0x002fe2000001007e */
[----:B------:R-:W-:Y:S02]  /*7b30*/  LOP3.LUT P1, RZ, R128, 0xff00, RZ, 0xc0, !PT ;  /* 0x0000ff0080ff7812 */ /* 0x000fe4000782c0ff */
[----:B------:R-:W-:Y:S01]  /*7b40*/  SHF.L.U32 R127, R2, 0x10, RZ ;  /* 0x00000010027f7819 */ /* 0x000fe200000006ff */
[----:B------:R-:W-:Y:S01]  /*7b50*/  @P3 FADD.FTZ R131, R180, -R131 ;  /* 0x80000083b4833221 */ /* 0x000fe20000010000 */
[----:B------:R-:W-:-:S03]  /*7b60*/  IMAD.MOV.U32 R2, RZ, RZ, RZ ;  /* 0x000000ffff027224 */ /* 0x000fc600078e00ff */
[----:B------:R-:W-:Y:S01]  /*7b70*/  @P3 FFMA.FTZ R127, R134, R131, R127 ;  /* 0x00000083867f3223 */ /* 0x000fe2000001007f */
[----:B------:R-:W-:-:S03]  /*7b80*/  MOV R131, RZ ;  /* 0x000000ff00837202 */ /* 0x000fc60000000f00 */
        /* <DEDUP_REMOVED lines=10> */
.L_x_974:
[----:B------:R-:W-:Y:S05]  /*7c30*/  @!P2 BRA `(.L_x_975) ;  /* 0x000000000040a947 */ /* 0x000fea0003800000 */
[----:B------:R-:W-:Y:S01]  /*7c40*/  @P3 FFMA.FTZ R127, R177, R125, R126 ;  /* 0x0000007db17f3223 */ /* 0x000fe2000001007e */
[----:B------:R-:W-:Y:S02]  /*7c50*/  LOP3.LUT P1, RZ, R128, 0xff0000, RZ, 0xc0, !PT ;  /* 0x00ff000080ff7812 */ /* 0x000fe4000782c0ff */
[----:B------:R-:W-:Y:S01]  /*7c60*/  SHF.L.U32 R123, R5, 0x10, RZ ;  /* 0x00000010057b7819 */ /* 0x000fe200000006ff */
[----:B------:R-:W-:Y:S01]  /*7c70*/  @P3 FADD.FTZ R127, R174, -R127 ;  /* 0x8000007fae7f3221 */ /* 0x000fe20000010000 */
[----:B------:R-:W-:-:S03]  /*7c80*/  MOV R2, RZ ;  /* 0x000000ff00027202 */ /* 0x000fc60000000f00 */
[----:B------:R-:W-:Y:S01]  /*7c90*/  @P3 FFMA.FTZ R123, R134, R127, R123 ;  /* 0x0000007f867b3223 */ /* 0x000fe2000001007b */
[----:B------:R-:W-:-:S03]  /*7ca0*/  HFMA2 R127, -RZ, RZ, 0, 0 ;  /* 0x00000000ff7f7431 */ /* 0x000fc600000001ff */
[----:B------:R-:W-:Y:S02]  /*7cb0*/  FMUL.FTZ R123, R123, UR17 ;  /* 0x000000117b7b7c20 */ /* 0x000fe40008410000 */
[----:B-1----:R-:W-:Y:S01]  /*7cc0*/  @P1 IMAD.U32 R132, R21, 0x10000, RZ ;  /* 0x0001000015841824 */ /* 0x002fe200078e00ff */
[----:B-----5:R-:W-:Y:S01]  /*7cd0*/  @P1 SHF.L.U32 R130, R109, 0x10, RZ ;  /* 0x000000106d821819 */ /* 0x020fe200000006ff */
[----:B------:R-:W-:-:S04]  /*7ce0*/  FMUL.FTZ R123, R123, UR16 ;  /* 0x000000107b7b7c20 */ /* 0x000fc80008410000 */
[-C--:B------:R-:W-:Y:S01]  /*7cf0*/  @P1 FMUL.FTZ R2, R132, R123.reuse ;  /* 0x0000007b84021220 */ /* 0x080fe20000410000 */
[----:B------:R-:W-:-:S04]  /*7d00*/  @P1 FMUL.FTZ R127, R130, R123 ;  /* 0x0000007b827f1220 */ /* 0x000fc80000410000 */
[----:B------:R-:W-:Y:S01]  /*7d10*/  F2FP.BF16.F32.PACK_AB R2, RZ, R2 ;  /* 0x00000002ff02723e */ /* 0x000fe200000010ff */
[----:B------:R-:W-:-:S03]  /*7d20*/  FADD.FTZ R66, R66, R127 ;  /* 0x0000007f42427221 */ /* 0x000fc60000010000 */
[----:B------:R-:W-:-:S07]  /*7d30*/  PRMT R113, R2, 0x7610, R113 ;  /* 0x0000761002717816 */ /* 0x000fce0000000071 */
.L_x_975:
[----:B------:R-:W-:Y:S05]  /*7d40*/  @!P2 BRA `(.L_x_976) ;  /* 0x000000000048a947 */ /* 0x000fea0003800000 */
[----:B------:R-:W-:Y:S01]  /*7d50*/  PRMT R2, R5, 0x7632, R2 ;  /* 0x0000763205027816 */ /* 0x000fe20000000002 */
[----:B-1----:R-:W-:Y:S01]  /*7d60*/  @P3 FFMA.FTZ R130, R184, R125, R126 ;  /* 0x0000007db8823223 */ /* 0x002fe2000001007e */
        /* <DEDUP_REMOVED lines=16> */
.L_x_976:
[----:B------:R-:W-:Y:S05]  /*7e70*/  @!P2 BRA `(.L_x_977) ;  /* 0x000000000040a947 */ /* 0x000fea0003800000 */
[----:B------:R-:W-:Y:S01]  /*7e80*/  @P3 FFMA.FTZ R127, R179, R125, R126 ;  /* 0x0000007db37f3223 */ /* 0x000fe2000001007e */
[----:B------:R-:W-:Y:S01]  /*7e90*/  LOP3.LUT P1, RZ, R129, 0xff, RZ, 0xc0, !PT ;  /* 0x000000ff81ff7812 */ /* 0x000fe2000782c0ff */
[----:B------:R-:W-:Y:S01]  /*7ea0*/  IMAD.U32 R123, R6, 0x10000, RZ ;  /* 0x00010000067b7824 */ /* 0x000fe200078e00ff */
[----:B------:R-:W-:Y:S01]  /*7eb0*/  MOV R2, RZ ;  /* 0x000000ff00027202 */ /* 0x000fe20000000f00 */
[----:B------:R-:W-:-:S04]  /*7ec0*/  @P3 FADD.FTZ R127, R176, -R127 ;  /* 0x8000007fb07f3221 */ /* 0x000fc80000010000 */
[----:B------:R-:W-:Y:S01]  /*7ed0*/  @P3 FFMA.FTZ R123, R134, R127, R123 ;  /* 0x0000007f867b3223 */ /* 0x000fe2000001007b */
[----:B------:R-:W-:-:S03]  /*7ee0*/  HFMA2 R127, -RZ, RZ, 0, 0 ;  /* 0x00000000ff7f7431 */ /* 0x000fc600000001ff */
[----:B------:R-:W-:Y:S02]  /*7ef0*/  FMUL.FTZ R123, R123, UR17 ;  /* 0x000000117b7b7c20 */ /* 0x000fe40008410000 */
[----:B-1----:R-:W-:Y:S02]  /*7f00*/  @P1 SHF.L.U32 R130, R22, 0x10, RZ ;  /* 0x0000001016821819 */ /* 0x002fe400000006ff */
[----:B------:R-:W-:Y:S01]  /*7f10*/  FMUL.FTZ R123, R123, UR16 ;  /* 0x000000107b7b7c20 */ /* 0x000fe20008410000 */
[----:B-----5:R-:W-:-:S03]  /*7f20*/  @P1 SHF.L.U32 R122, R110, 0x10, RZ ;  /* 0x000000106e7a1819 */ /* 0x020fc600000006ff */
[-C--:B------:R-:W-:Y:S02]  /*7f30*/  @P1 FMUL.FTZ R2, R130, R123.reuse ;  /* 0x0000007b82021220 */ /* 0x080fe40000410000 */
[----:B------:R-:W-:-:S03]  /*7f40*/  @P1 FMUL.FTZ R127, R122, R123 ;  /* 0x0000007b7a7f1220 */ /* 0x000fc60000410000 */
[----:B------:R-:W-:Y:S01]  /*7f50*/  F2FP.BF16.F32.PACK_AB R2, RZ, R2 ;  /* 0x00000002ff02723e */ /* 0x000fe200000010ff */
[----:B------:R-:W-:-:S03]  /*7f60*/  FADD.FTZ R60, R60, R127 ;  /* 0x0000007f3c3c7221 */ /* 0x000fc60000010000 */
[----:B------:R-:W-:-:S07]  /*7f70*/  PRMT R114, R2, 0x7610, R114 ;  /* 0x0000761002727816 */ /* 0x000fce0000000072 */
.L_x_977:
[----:B------:R-:W-:Y:S05]  /*7f80*/  @!P2 BRA `(.L_x_978) ;  /* 0x000000000048a947 */ /* 0x000fea0003800000 */
[----:B------:R-:W-:Y:S01]  /*7f90*/  PRMT R2, R6, 0x7632, R2 ;  /* 0x0000763206027816 */ /* 0x000fe20000000002 */
[----:B------:R-:W-:Y:S01]  /*7fa0*/  @P3 FFMA.FTZ R122, R186, R125, R126 ;  /* 0x0000007dba7a3223 */ /* 0x000fe2000001007e */
[----:B------:R-:W-:Y:S01]  /*7fb0*/  LOP3.LUT P1, RZ, R129, 0xff00, RZ, 0xc0, !PT ;  /* 0x0000ff0081ff7812 */ /* 0x000fe2000782c0ff */
[----:B------:R-:W-:Y:S01]  /*7fc0*/  IMAD.MOV.U32 R127, RZ, RZ, RZ ;  /* 0x000000ffff7f7224 */ /* 0x000fe200078e00ff */
[----:B------:R-:W-:Y:S01]  /*7fd0*/  SHF.L.U32 R123, R2, 0x10, RZ ;  /* 0x00000010027b7819 */ /* 0x000fe200000006ff */
[----:B------:R-:W-:Y:S01]  /*7fe0*/  @P3 FADD.FTZ R122, R185, -R122 ;  /* 0x8000007ab97a3221 */ /* 0x000fe20000010000 */
[----:B------:R-:W-:-:S03]  /*7ff0*/  HFMA2 R2, -RZ, RZ, 0, 0 ;  /* 0x00000000ff027431 */ /* 0x000fc600000001ff */
[----:B------:R-:W-:-:S04]  /*8000*/  @P3 FFMA.FTZ R123, R134, R122, R123 ;  /* 0x0000007a867b3223 */ /* 0x000fc8000001007b */
[----:B------:R-:W-:Y:S02]  /*8010*/  FMUL.FTZ R123, R123, UR17 ;  /* 0x000000117b7b7c20 */ /* 0x000fe40008410000 */
[----:B-1----:R-:W-:Y:S02]  /*8020*/  @P1 SHF.L.U32 R130, R121, 0x10, RZ ;  /* 0x0000001079821819 */ /* 0x002fe400000006ff */
        /* <DEDUP_REMOVED lines=8> */
.L_x_978:
[----:B------:R-:W-:Y:S05]  /*80b0*/  @!P2 BRA `(.L_x_979) ;  /* 0x000000000040a947 */ /* 0x000fea0003800000 */
[----:B------:R-:W-:Y:S01]  /*80c0*/  @P3 FFMA.FTZ R123, R181, R125, R126 ;  /* 0x0000007db57b3223 */ /* 0x000fe2000001007e */
[----:B------:R-:W-:Y:S01]  /*80d0*/  LOP3.LUT P1, RZ, R129, 0xff0000, RZ, 0xc0, !PT ;  /* 0x00ff000081ff7812 */ /* 0x000fe2000782c0ff */
[----:B------:R-:W-:Y:S01]  /*80e0*/  HFMA2 R2, -RZ, RZ, 0, 0 ;  /* 0x00000000ff027431 */ /* 0x000fe200000001ff */
[----:B------:R-:W-:Y:S01]  /*80f0*/  SHF.L.U32 R121, R7, 0x10, RZ ;  /* 0x0000001007797819 */ /* 0x000fe200000006ff */
[----:B------:R-:W-:-:S04]  /*8100*/  @P3 FADD.FTZ R123, R178, -R123 ;  /* 0x8000007bb27b3221 */ /* 0x000fc80000010000 */
[----:B------:R-:W-:Y:S01]  /*8110*/  @P3 FFMA.FTZ R121, R134, R123, R121 ;  /* 0x0000007b86793223 */ /* 0x000fe20000010079 */
[----:B------:R-:W-:-:S03]  /*8120*/  MOV R123, RZ ;  /* 0x000000ff007b7202 */ /* 0x000fc60000000f00 */
[----:B------:R-:W-:Y:S02]  /*8130*/  FMUL.FTZ R121, R121, UR17 ;  /* 0x0000001179797c20 */ /* 0x000fe40008410000 */
[----:B-1----:R-:W-:Y:S01]  /*8140*/  @P1 SHF.L.U32 R130, R23, 0x10, RZ ;  /* 0x0000001017821819 */ /* 0x002fe200000006ff */
[----:B-----5:R-:W-:Y:S02]  /*8150*/  @P1 IMAD.U32 R122, R111, 0x10000, RZ ;  /* 0x000100006f7a1824 */ /* 0x020fe400078e00ff */
[----:B------:R-:W-:-:S04]  /*8160*/  FMUL.FTZ R121, R121, UR16 ;  /* 0x0000001079797c20 */ /* 0x000fc80008410000 */
[-C--:B------:R-:W-:Y:S01]  /*8170*/  @P1 FMUL.FTZ R2, R130, R121.reuse ;  /* 0x0000007982021220 */ /* 0x080fe20000410000 */
[----:B------:R-:W-:-:S04]  /*8180*/  @P1 FMUL.FTZ R123, R122, R121 ;  /* 0x000000797a7b1220 */ /* 0x000fc80000410000 */
[----:B------:R-:W-:Y:S01]  /*8190*/  F2FP.BF16.F32.PACK_AB R2, RZ, R2 ;  /* 0x00000002ff02723e */ /* 0x000fe200000010ff */
[----:B------:R-:W-:-:S03]  /*81a0*/  FADD.FTZ R62, R62, R123 ;  /* 0x0000007b3e3e7221 */ /* 0x000fc60000010000 */
[----:B------:R-:W-:-:S07]  /*81b0*/  PRMT R115, R2, 0x7610, R115 ;  /* 0x0000761002737816 */ /* 0x000fce0000000073 */
.L_x_979:
[----:B------:R-:W-:Y:S05]  /*81c0*/  @!P2 BRA `(.L_x_972) ;  /* 0x0000001000d4a947 */ /* 0x000fea0003800000 */
[----:B------:R-:W-:Y:S01]  /*81d0*/  ISETP.GE.U32.AND P1, PT, R128, RZ, PT ;  /* 0x000000ff8000720c */ /* 0x000fe20003f26070 */
        /* <DEDUP_REMOVED lines=17> */
[----:B-1----:R-:W-:Y:S01]  /*82f0*/  PRMT R115, R115, 0x5410, R122 ;  /* 0x0000541073737816 */ /* 0x002fe2000000007a */
[----:B------:R-:W-:Y:S06]  /*8300*/  BRA `(.L_x_972) ;  /* 0x0000001000847947 */ /* 0x000fec0003800000 */
.L_x_963:
[----:B------:R-:W-:Y:S05]  /*8310*/  @!P0 BRA `(.L_x_980) ;  /* 0x00000008003c8947 */ /* 0x000fea0003800000 */
[----:B------:R-:W-:Y:S01]  /*8320*/  ISETP.GT.AND P1, PT, R2, RZ, PT ;  /* 0x000000ff0200720c */ /* 0x000fe20003f24270 */
[-CC-:B------:R-:W-:Y:S01]  /*8330*/  FFMA.FTZ R2, R175, R125.reuse, R126.reuse ;  /* 0x0000007daf027223 */ /* 0x180fe2000001007e */
[-CC-:B-1----:R-:W-:Y:S01]  /*8340*/  FFMA.FTZ R119, R182, R125.reuse, R126.reuse ;  /* 0x0000007db6777223 */ /* 0x182fe2000001007e */
        /* <DEDUP_REMOVED lines=25> */
[----:B------:R-:W-:Y:S01]  /*84e0*/  LOP3.LUT P3, RZ, R128, 0xff, RZ, 0xc0, !PT ;  /* 0x000000ff80ff7812 */ /* 0x000fe2000786c0ff */
[----:B------:R-:W-:Y:S01]  /*84f0*/  FMUL.FTZ R2, R131, UR17 ;  /* 0x0000001183027c20 */ /* 0x000fe20008410000 */
[----:B------:R-:W-:-:S03]  /*8500*/  CS2R R116, SRZ ;  /* 0x0000000000747805 */ /* 0x000fc6000001ff00 */
[----:B------:R-:W-:-:S08]  /*8510*/  FMUL.FTZ R2, R2, UR16 ;  /* 0x0000001002027c20 */ /* 0x000fd00008410000 */
[----:B------:R-:W-:Y:S01]  /*8520*/  @P3 SHF.L.U32 R193, R20, 0x10, RZ ;  /* 0x0000001014c13819 */ /* 0x000fe200000006ff */
[----:B-----5:R-:W-:-:S04]  /*8530*/  @P3 IMAD.U32 R133, R108, 0x10000, RZ ;  /* 0x000100006c853824 */ /* 0x020fc800078e00ff */
[-C--:B------:R-:W-:Y:S01]  /*8540*/  @P3 FMUL.FTZ R116, R193, R2.reuse ;  /* 0x00000002c1743220 */ /* 0x080fe20000410000 */
[----:B------:R-:W-:-:S04]  /*8550*/  @P3 FMUL.FTZ R117, R133, R2 ;  /* 0x0000000285753220 */ /* 0x000fc80000410000 */
[----:B------:R-:W-:Y:S01]  /*8560*/  F2FP.BF16.F32.PACK_AB R116, RZ, R116 ;  /* 0x00000074ff74723e */ /* 0x000fe200000010ff */
[----:B------:R-:W-:-:S03]  /*8570*/  FADD.FTZ R64, R64, R117 ;  /* 0x0000007540407221 */ /* 0x000fc60000010000 */
[----:B------:R-:W-:-:S07]  /*8580*/  PRMT R112, R116, 0x7610, R112 ;  /* 0x0000761074707816 */ /* 0x000fce0000000070 */
.L_x_981:
[----:B------:R-:W-:Y:S05]  /*8590*/  @!P2 BRA `(.L_x_982) ;  /* 0x000000000034a947 */ /* 0x000fea0003800000 */
[----:B------:R-:W-:Y:S01]  /*85a0*/  LOP3.LUT P3, RZ, R128, 0xff00, RZ, 0xc0, !PT ;  /* 0x0000ff0080ff7812 */ /* 0x000fe2000786c0ff */
[----:B------:R-:W-:Y:S01]  /*85b0*/  FMUL.FTZ R2, R132, UR17 ;  /* 0x0000001184027c20 */ /* 0x000fe20008410000 */
[----:B------:R-:W-:Y:S01]  /*85c0*/  HFMA2 R118, -RZ, RZ, 0, 0 ;  /* 0x00000000ff767431 */ /* 0x000fe200000001ff */
[----:B------:R-:W-:Y:S02]  /*85d0*/  MOV R116, RZ ;  /* 0x000000ff00747202 */ /* 0x000fe40000000f00 */
        /* <DEDUP_REMOVED lines=9> */
.L_x_982:
        /* <DEDUP_REMOVED lines=14> */
.L_x_983:
[----:B------:R-:W-:Y:S05]  /*8750*/  @!P2 BRA `(.L_x_984) ;  /* 0x000000000034a947 */ /* 0x000fea0003800000 */
[----:B------:R-:W-:Y:S01]  /*8760*/  LOP3.LUT P3, RZ, R128, 0xff000000, RZ, 0xc0, !PT ;  /* 0xff00000080ff7812 */ /* 0x000fe2000786c0ff */
[----:B------:R-:W-:Y:S01]  /*8770*/  FMUL.FTZ R2, R136, UR17 ;  /* 0x0000001188027c20 */ /* 0x000fe20008410000 */
[----:B------:R-:W-:Y:S01]  /*8780*/  MOV R118, RZ ;  /* 0x000000ff00767202 */ /* 0x000fe20000000f00 */
[----:B------:R-:W-:Y:S02]  /*8790*/  IMAD.MOV.U32 R116, RZ, RZ, RZ ;  /* 0x000000ffff747224 */ /* 0x000fe400078e00ff */
        /* <DEDUP_REMOVED lines=9> */
.L_x_984:
        /* <DEDUP_REMOVED lines=14> */
.L_x_985:
[----:B------:R-:W-:Y:S05]  /*8910*/  @!P2 BRA `(.L_x_986) ;  /* 0x000000000034a947 */ /* 0x000fea0003800000 */
[----:B------:R-:W-:Y:S01]  /*8920*/  LOP3.LUT P3, RZ, R129, 0xff00, RZ, 0xc0, !PT ;  /* 0x0000ff0081ff7812 */ /* 0x000fe2000786c0ff */
[----:B------:R-:W-:Y:S01]  /*8930*/  FMUL.FTZ R2, R127, UR17 ;  /* 0x000000117f027c20 */ /* 0x000fe20008410000 */
[----:B------:R-:W-:Y:S02]  /*8940*/  HFMA2 R116, -RZ, RZ, 0, 0 ;  /* 0x00000000ff747431 */ /* 0x000fe400000001ff */
[----:B------:R-:W-:Y:S02]  /*8950*/  IMAD.MOV.U32 R118, RZ, RZ, RZ ;  /* 0x000000ffff767224 */ /* 0x000fe400078e00ff */
[----:B------:R-:W-:-:S07]  /*8960*/  FMUL.FTZ R2, R2, UR16 ;  /* 0x0000001002027c20 */ /* 0x000fce0008410000 */
        /* <DEDUP_REMOVED lines=8> */
.L_x_986:
[----:B------:R-:W-:Y:S02]  /*89f0*/  F2FP.BF16.F32.PACK_AB R116, R132, R131 ;  /* 0x000000838474723e */ /* 0x000fe400000010ff */
[----:B------:R-:W-:Y:S02]  /*8a00*/  F2FP.BF16.F32.PACK_AB R117, R136, R119 ;  /* 0x000000778875723e */ /* 0x000fe400000010ff */
        /* <DEDUP_REMOVED lines=14> */
.L_x_987:
[----:B------:R-:W-:Y:S02]  /*8af0*/  F2FP.BF16.F32.PACK_AB R118, R127, R126 ;  /* 0x0000007e7f76723e */ /* 0x000fe400000010ff */
[----:B------:R-:W-:Y:S01]  /*8b00*/  F2FP.BF16.F32.PACK_AB R119, R121, R130 ;  /* 0x000000827977723e */ /* 0x000fe200000010ff */
[----:B------:R-:W-:Y:S06]  /*8b10*/  @!P2 BRA `(.L_x_972) ;  /* 0x000000080080a947 */ /* 0x000fec0003800000 */
[----:B------:R-:W-:Y:S01]  /*8b20*/  ISETP.GE.U32.AND P1, PT, R128, RZ, PT ;  /* 0x000000ff8000720c */ /* 0x000fe20003f26070 */
[----:B------:R-:W-:Y:S01]  /*8b30*/  FMUL.FTZ R2, R121, UR17 ;  /* 0x0000001179027c20 */ /* 0x000fe20008410000 */
[----:B------:R-:W-:Y:S02]  /*8b40*/  MOV R121, RZ ;  /* 0x000000ff00797202 */ /* 0x000fe40000000f00 */
[----:B------:R-:W-:Y:S01]  /*8b50*/  ISETP.GE.U32.AND.EX P1, PT, R129, 0x1000000, PT, P1 ;  /* 0x010000008100780c */ /* 0x000fe20003f26110 */
[----:B------:R-:W-:Y:S01]  /*8b60*/  FMUL.FTZ R123, R2, UR16 ;  /* 0x00000010027b7c20 */ /* 0x000fe20008410000 */
[----:B------:R-:W-:-:S11]  /*8b70*/  IMAD.MOV.U32 R2, RZ, RZ, RZ ;  /* 0x000000ffff027224 */ /* 0x000fd600078e00ff */
[----:B------:R-:W-:Y:S02]  /*8b80*/  @P1 SHF.L.U32 R122, R120, 0x10, RZ ;  /* 0x00000010787a1819 */ /* 0x000fe400000006ff */
        /* <DEDUP_REMOVED lines=8> */
.L_x_980:
[----:B------:R-:W-:Y:S05]  /*8c10*/  @!P2 BRA `(.L_x_988) ;  /* 0x000000000040a947 */ /* 0x000fea0003800000 */
[----:B-1----:R-:W-:Y:S01]  /*8c20*/  FFMA.FTZ R130, R175, R125, R126 ;  /* 0x0000007daf827223 */ /* 0x002fe2000001007e */
[----:B------:R-:W-:Y:S02]  /*8c30*/  LOP3.LUT P3, RZ, R128, 0xff, RZ, 0xc0, !PT ;  /* 0x000000ff80ff7812 */ /* 0x000fe4000786c0ff */
[----:B------:R-:W-:Y:S01]  /*8c40*/  ISETP.GT.AND P1, PT, R2, RZ, PT ;  /* 0x000000ff0200720c */ /* 0x000fe20003f24270 */
[----:B------:R-:W-:Y:S01]  /*8c50*/  FADD.FTZ R127, R169, -R130 ;  /* 0x80000082a97f7221 */ /* 0x000fe20000010000 */
[----:B------:R-:W-:-:S03]  /*8c60*/  CS2R R130, SRZ ;  /* 0x0000000000827805 */ /* 0x000fc6000001ff00 */
        /* <DEDUP_REMOVED lines=11> */
.L_x_988:
[----:B------:R-:W-:Y:S05]  /*8d20*/  @!P2 BRA `(.L_x_989) ;  /* 0x000000000048a947 */ /* 0x000fea0003800000 */
[----:B------:R-:W-:Y:S01]  /*8d30*/  FFMA.FTZ R127, R182, R125, R126 ;  /* 0x0000007db67f7223 */ /* 0x000fe2000001007e */
[----:B------:R-:W-:Y:S01]  /*8d40*/  LOP3.LUT P3, RZ, R128, 0xff00, RZ, 0xc0, !PT ;  /* 0x0000ff0080ff7812 */ /* 0x000fe2000786c0ff */
[----:B-1----:R-:W-:Y:S01]  /*8d50*/  HFMA2 R130, -RZ, RZ, 0, 0 ;  /* 0x00000000ff827431 */ /* 0x002fe200000001ff */
[----:B------:R-:W-:Y:S01]  /*8d60*/  ISETP.GT.AND P1, PT, R2, RZ, PT ;  /* 0x000000ff0200720c */ /* 0x000fe20003f24270 */
[----:B------:R-:W-:Y:S01]  /*8d70*/  FADD.FTZ R127, R180, -R127 ;  /* 0x8000007fb47f7221 */ /* 0x000fe20000010000 */
[----:B------:R-:W-:-:S03]  /*8d80*/  MOV R132, RZ ;  /* 0x000000ff00847202 */ /* 0x000fc60000000f00 */
        /* <DEDUP_REMOVED lines=12> */
.L_x_989:
[----:B------:R-:W-:Y:S05]  /*8e50*/  @!P2 BRA `(.L_x_990) ;  /* 0x000000000044a947 */ /* 0x000fea0003800000 */
[----:B------:R-:W-:Y:S01]  /*8e60*/  FFMA.FTZ R123, R177, R125, R126 ;  /* 0x0000007db17b7223 */ /* 0x000fe2000001007e */
[----:B------:R-:W-:Y:S01]  /*8e70*/  LOP3.LUT P3, RZ, R128, 0xff0000, RZ, 0xc0, !PT ;  /* 0x00ff000080ff7812 */ /* 0x000fe2000786c0ff */
[----:B------:R-:W-:Y:S01]  /*8e80*/  HFMA2 R127, -RZ, RZ, 0, 0 ;  /* 0x00000000ff7f7431 */ /* 0x000fe200000001ff */
[----:B------:R-:W-:Y:S01]  /*8e90*/  ISETP.GT.AND P1, PT, R2, RZ, PT ;  /* 0x000000ff0200720c */ /* 0x000fe20003f24270 */
[----:B------:R-:W-:Y:S01]  /*8ea0*/  FADD.FTZ R123, R174, -R123 ;  /* 0x8000007bae7b7221 */ /* 0x000fe20000010000 */
[----:B-1----:R-:W-:-:S03]  /*8eb0*/  MOV R130, RZ ;  /* 0x000000ff00827202 */ /* 0x002fc60000000f00 */
        /* <DEDUP_REMOVED lines=11> */
.L_x_990:
        /* <DEDUP_REMOVED lines=18> */
.L_x_991:
[----:B------:R-:W-:Y:S05]  /*9090*/  @!P2 BRA `(.L_x_992) ;  /* 0x000000000044a947 */ /* 0x000fea0003800000 */
[----:B------:R-:W-:Y:S01]  /*90a0*/  FFMA.FTZ R123, R179, R125, R126 ;  /* 0x0000007db37b7223 */ /* 0x000fe2000001007e */
[----:B------:R-:W-:Y:S01]  /*90b0*/  LOP3.LUT P3, RZ, R129, 0xff, RZ, 0xc0, !PT ;  /* 0x000000ff81ff7812 */ /* 0x000fe2000786c0ff */
[----:B------:R-:W-:Y:S01]  /*90c0*/  HFMA2 R122, -RZ, RZ, 0, 0 ;  /* 0x00000000ff7a7431 */ /* 0x000fe200000001ff */
[----:B------:R-:W-:Y:S01]  /*90d0*/  ISETP.GT.AND P1, PT, R2, RZ, PT ;  /* 0x000000ff0200720c */ /* 0x000fe20003f24270 */
[----:B------:R-:W-:Y:S01]  /*90e0*/  FADD.FTZ R123, R176, -R123 ;  /* 0x8000007bb07b7221 */ /* 0x000fe20000010000 */
[----:B------:R-:W-:-:S03]  /*90f0*/  IMAD.MOV.U32 R127, RZ, RZ, RZ ;  /* 0x000000ffff7f7224 */ /* 0x000fc600078e00ff */
[----:B------:R-:W-:-:S05]  /*9100*/  FMUL.FTZ R123, R134, R123 ;  /* 0x0000007b867b7220 */ /* 0x000fca0000410000 */
[----:B------:R-:W-:Y:S02]  /*9110*/  FSEL R123, R123, RZ, P1 ;  /* 0x000000ff7b7b7208 */ /* 0x000fe40000800000 */
[----:B-1----:R-:W-:Y:S02]  /*9120*/  @P3 SHF.L.U32 R132, R22, 0x10, RZ ;  /* 0x0000001016843819 */ /* 0x002fe400000006ff */
        /* <DEDUP_REMOVED lines=8> */
.L_x_992:
        /* <DEDUP_REMOVED lines=19> */
.L_x_993:
[----:B------:R-:W-:Y:S05]  /*92e0*/  @!P2 BRA `(.L_x_994) ;  /* 0x000000000040a947 */ /* 0x000fea0003800000 */
[----:B------:R-:W-:Y:S01]  /*92f0*/  FFMA.FTZ R121, R181, R125, R126 ;  /* 0x0000007db5797223 */ /* 0x000fe2000001007e */
[----:B------:R-:W-:Y:S02]  /*9300*/  LOP3.LUT P3, RZ, R129, 0xff0000, RZ, 0xc0, !PT ;  /* 0x00ff000081ff7812 */ /* 0x000fe4000786c0ff */
[----:B------:R-:W-:Y:S02]  /*9310*/  CS2R R122, SRZ ;  /* 0x00000000007a7805 */ /* 0x000fe4000001ff00 */
[----:B------:R-:W-:Y:S01]  /*9320*/  ISETP.GT.AND P1, PT, R2, RZ, PT ;  /* 0x000000ff0200720c */ /* 0x000fe20003f24270 */
[----:B------:R-:W-:-:S04]  /*9330*/  FADD.FTZ R121, R178, -R121 ;  /* 0x80000079b2797221 */ /* 0x000fc80000010000 */
        /* <DEDUP_REMOVED lines=11> */
.L_x_994:
[----:B------:R-:W-:Y:S05]  /*93f0*/  @!P2 BRA `(.L_x_972) ;  /* 0x000000000048a947 */ /* 0x000fea0003800000 */
[----:B------:R-:W-:Y:S01]  /*9400*/  FFMA.FTZ R126, R188, R125, R126 ;  /* 0x0000007dbc7e7223 */ /* 0x000fe2000001007e */
[----:B------:R-:W-:Y:S02]  /*9410*/  ISETP.GE.U32.AND P1, PT, R128, RZ, PT ;  /* 0x000000ff8000720c */ /* 0x000fe40003f26070 */
[----:B------:R-:W-:Y:S02]  /*9420*/  CS2R R122, SRZ ;  /* 0x00000000007a7805 */ /* 0x000fe4000001ff00 */
[----:B------:R-:W-:Y:S01]  /*9430*/  ISETP.GT.AND P3, PT, R2, RZ, PT ;  /* 0x000000ff0200720c */ /* 0x000fe20003f64270 */
[----:B------:R-:W-:Y:S01]  /*9440*/  FADD.FTZ R121, R187, -R126 ;  /* 0x8000007ebb797221 */ /* 0x000fe20000010000 */
[----:B------:R-:W-:-:S03]  /*9450*/  ISETP.GE.U32.AND.EX P1, PT, R129, 0x1000000, PT, P1 ;  /* 0x010000008100780c */ /* 0x000fc60003f26110 */
[----:B------:R-:W-:-:S05]  /*9460*/  FMUL.FTZ R121, R134, R121 ;  /* 0x0000007986797220 */ /* 0x000fca0000410000 */
        /* <DEDUP_REMOVED lines=10> */
[----:B-1----:R-:W-:-:S07]  /*9510*/  PRMT R115, R115, 0x5410, R123 ;  /* 0x0000541073737816 */ /* 0x002fce000000007b */
.L_x_972:
[----:B------:R-:W0:Y:S01]  /*9520*/  @P0 LDC.64 R120, c[0x0][0x478] ;  /* 0x00011e00ff780b82 */ /* 0x000e220000000a00 */
[----:B------:R-:W-:Y:S01]  /*9530*/  @P0 IADD3 R125, PT, PT, R124, 0x100, RZ ;  /* 0x000001007c7d0810 */ /* 0x000fe20007ffe0ff */
[----:B------:R-:W-:-:S06]  /*9540*/  UPLOP3.LUT UP1, UPT, UPT, UPT, UP1, 0x40, 0x4 ;  /* 0x000000000004789c */ /* 0x000fcc0003f2e810 */
[----:B------:R-:W2:Y:S08]  /*9550*/  @P2 LDC.64 R122, c[0x0][0x468] ;  /* 0x00011a00ff7a2b82 */ /* 0x000eb00000000a00 */
[----:B------:R-:W3:Y:S01]  /*9560*/  LDC.64 R126, c[0x0][0x380] ;  /* 0x0000e000ff7e7b82 */ /* 0x000ee20000000a00 */
[----:B0-----:R-:W-:-:S05]  /*9570*/  @P0 IMAD.WIDE.U32 R120, R125, 0x10, R120 ;  /* 0x000000107d780825 */ /* 0x001fca00078e0078 */
[----:B------:R4:W-:Y:S01]  /*9580*/  @P0 STG.E.128 desc[UR12][R120.64], R116 ;  /* 0x0000007478000986 */ /* 0x0009e2000c101d0c */
[----:B--2---:R-:W-:-:S05]  /*9590*/  @P2 IMAD.WIDE.U32 R122, R195, 0x10, R122 ;  /* 0x00000010c37a2825 */ /* 0x004fca00078e007a */
[----:B------:R4:W-:Y:S01]  /*95a0*/  @P2 STG.E.128 desc[UR12][R122.64], R112 ;  /* 0x000000707a002986 */ /* 0x0009e2000c101d0c */
[----:B---3--:R-:W-:-:S04]  /*95b0*/  IADD3 R135, PT, PT, R135, R126, RZ ;  /* 0x0000007e87877210 */ /* 0x008fc80007ffe0ff */
[----:B------:R-:W-:-:S13]  /*95c0*/  ISETP.GE.AND P0, PT, R135, R127, PT ;  /* 0x0000007f8700720c */ /* 0x000fda0003f06270 */
[----:B----4-:R-:W-:Y:S05]  /*95d0*/  @!P0 BRA `(.L_x_995) ;  /* 0xffffff6c00908947 */ /* 0x010fea000383ffff */
.L_x_892:
[----:B------:R-:W2:Y:S08]  /*95e0*/  S2UR UR4, SR_CTAID.X ;  /* 0x00000000000479c3 */ /* 0x000eb00000002500 */
[----:B------:R-:W2:Y:S08]  /*95f0*/  LDC R0, c[0x0][0x388] ;  /* 0x0000e200ff007b82 */ /* 0x000eb00000000800 */
[----:B------:R-:W3:Y:S08]  /*9600*/  LDC.64 R2, c[0x0][0x440] ;  /* 0x00011000ff027b82 */ /* 0x000ef00000000a00 */
[----:B------:R-:W4:Y:S08]  /*9610*/  LDC.64 R4, c[0x0][0x448] ;  /* 0x00011200ff047b82 */ /* 0x000f300000000a00 */
[----:B------:R-:W1:Y:S01]  /*9620*/  LDC.64 R6, c[0x0][0x460] ;  /* 0x00011800ff067b82 */ /* 0x000e620000000a00 */
[----:B--2---:R-:W-:-:S05]  /*9630*/  IMAD R0, R0, UR4, RZ ;  /* 0x0000000400007c24 */ /* 0x004fca000f8e02ff */
[----:B------:R-:W-:-:S05]  /*9640*/  LEA.HI R167, R0, R167, RZ, 0x1d ;  /* 0x000000a700a77211 */ /* 0x000fca00078fe8ff */
[----:B---3--:R-:W-:-:S04]  /*9650*/  IMAD.WIDE.U32 R2, R167, 0x20, R2 ;  /* 0x00000020a7027825 */ /* 0x008fc800078e0002 */
[C---:B----4-:R-:W-:Y:S01]  /*9660*/  IMAD.WIDE.U32 R4, R167.reuse, 0x20, R4 ;  /* 0x00000020a7047825 */ /* 0x050fe200078e0004 */
[----:B0-----:R-:W-:Y:S04]  /*9670*/  STG.E.128 desc[UR12][R2.64], R104 ;  /* 0x0000006802007986 */ /* 0x001fe8000c101d0c */
[----:B------:R-:W-:Y:S01]  /*9680*/  STG.E.128 desc[UR12][R2.64+0x10], R100 ;  /* 0x0000106402007986 */ /* 0x000fe2000c101d0c */
[----:B-1----:R-:W-:-:S03]  /*9690*/  IMAD.WIDE.U32 R6, R167, 0x20, R6 ;  /* 0x00000020a7067825 */ /* 0x002fc600078e0006 */
        /* <DEDUP_REMOVED lines=17> */
.L_x_996:
        /* <DEDUP_REMOVED lines=13> */
.L_x_10673:


//--------------------- .text._ZN10layer_norm13ln_bwd_kernelINS_13Kernel_traitsI6__halfS2_S2_S2_fjLj3072ELj1ELj1ELj4ELj16ENS_18Kernel_traits_baseILj3072ES2_S2_S2_S2_fjLj128EEEEELb0ELb0ELb0ELb0EEEvNS_9BwdParamsE --------------------------
	.section	.text._ZN10layer_norm13ln_bwd_kernelINS_13Kernel_traitsI6__halfS2_S2_S2_fjLj3072ELj1ELj1ELj4ELj16ENS_18Kernel_traits_baseILj3072ES2_S2_S2_S2_fjLj128EEEEELb0ELb0ELb0ELb0EEEvNS_9BwdParamsE,"ax",@progbits
	.align	128
        .global         _ZN10layer_norm13ln_bwd_kernelINS_13Kernel_traitsI6__halfS2_S2_S2_fjLj3072ELj1ELj1ELj4ELj16ENS_18Kernel_traits_baseILj3072ES2_S2_S2_S2_fjLj128EEEEELb0ELb0ELb0ELb0EEEvNS_9BwdParamsE
        .type           _ZN10layer_norm13ln_bwd_kernelINS_13Kernel_traitsI6__halfS2_S2_S2_fjLj3072ELj1ELj1ELj4ELj16ENS_18Kernel_traits_baseILj3072ES2_S2_S2_S2_fjLj128EEEEELb0ELb0ELb0ELb0EEEvNS_9BwdParamsE,@function
        .size           _ZN10layer_norm13ln_bwd_kernelINS_13Kernel_traitsI6__halfS2_S2_S2_fjLj3072ELj1ELj1ELj4ELj16ENS_18Kernel_traits_baseILj3072ES2_S2_S2_S2_fjLj128EEEEELb0ELb0ELb0ELb0EEEvNS_9BwdParamsE,(.L_x_10674 - _ZN10layer_norm13ln_bwd_kernelINS_13Kernel_traitsI6__halfS2_S2_S2_fjLj3072ELj1ELj1ELj4ELj16ENS_18Kernel_traits_baseILj3072ES2_S2_S2_S2_fjLj128EEEEELb0ELb0ELb0ELb0EEEvNS_9BwdParamsE)
        .other          _ZN10layer_norm13ln_bwd_kernelINS_13Kernel_traitsI6__halfS2_S2_S2_fjLj3072ELj1ELj1ELj4ELj16ENS_18Kernel_traits_baseILj3072ES2_S2_S2_S2_fjLj128EEEEELb0ELb0ELb0ELb0EEEvNS_9BwdParamsE,@"STO_CUDA_ENTRY STV_DEFAULT"
_ZN10layer_norm13ln_bwd_kernelINS_13Kernel_traitsI6__halfS2_S2_S2_fjLj3072ELj1ELj1ELj4ELj16ENS_18Kernel_traits_baseILj3072ES2_S2_S2_S2_fjLj128EEEEELb0ELb0ELb0ELb0EEEvNS_9BwdParamsE:
.text._ZN10layer_norm13ln_bwd_kernelINS_13Kernel_traitsI6__halfS2_S2_S2_fjLj3072ELj1ELj1ELj4ELj16ENS_18Kernel_traits_baseILj3072ES2_S2_S2_S2_fjLj128EEEEELb0ELb0ELb0ELb0EEEvNS_9BwdParamsE:
        /* <DEDUP_REMOVED lines=81> */
[----:B------:R-:W0:Y:S01]  /*0510*/  LDCU.U8 UR7, c[0x0][0x410] ;  /* 0x00008200ff0777ac */ /* 0x000e220008000000 */
[----:B------:R-:W1:Y:S01]  /*0520*/  LDCU UR12, c[0x0][0x400] ;  /* 0x00008000ff0c77ac */ /* 0x000e620008000800 */
[----:B------:R-:W2:Y:S01]  /*0530*/  LDCU.64 UR10, c[0x0][0x438] ;  /* 0x00008700ff0a77ac */ /* 0x000ea20008000a00 */
[----:B------:R-:W3:Y:S09]  /*0540*/  LDCU.64 UR14, c[0x0][0x478] ;  /* 0x00008f00ff0e77ac */ /* 0x000ef20008000a00 */
.L_x_1028:
[----:B------:R-:W4:Y:S08]  /*0550*/  @P0 LDC.64 R96, c[0x0][0x3e0] ;  /* 0x0000f800ff600b82 */ /* 0x000f300000000a00 */
[----:B------:R-:W0:Y:S08]  /*0560*/  LDC.64 R98, c[0x0][0x3c0] ;  /* 0x0000f000ff627b82 */ /* 0x000e300000000a00 */
[----:B------:R-:W1:Y:S01]  /*0570*/  LDC R3, c[0x0][0x388] ;  /* 0x0000e200ff037b82 */ /* 0x000e620000000800 */
[----:B----4-:R-:W-:-:S07]  /*0580*/  @P0 IMAD.WIDE R100, R0, 0x2, R96 ;  /* 0x0000000200640825 */ /* 0x010fce00078e0260 */
[----:B------:R-:W4:Y:S01]  /*0590*/  LDC.64 R96, c[0x0][0x3c8] ;  /* 0x0000f200ff607b82 */ /* 0x000f220000000a00 */
[----:B-----5:R1:W5:Y:S01]  /*05a0*/  @P0 LDG.E.U16 R139, desc[UR8][R100.64] ;  /* 0x00000008648b0981 */ /* 0x020362000c1e1500 */
[----:B0-----:R-:W-:-:S06]  /*05b0*/  IMAD.WIDE R98, R0, 0x4, R98 ;  /* 0x0000000400627825 */ /* 0x001fcc00078e0262 */
[----:B------:R-:W2:Y:S01]  /*05c0*/  LDG.E R98, desc[UR8][R98.64] ;  /* 0x0000000862627981 */ /* 0x000ea2000c1e1900 */
[----:B----4-:R-:W-:-:S05]  /*05d0*/  IMAD.WIDE R96, R0, 0x4, R96 ;  /* 0x0000000400607825 */ /* 0x010fca00078e0260 */
[----:B------:R0:W5:Y:S01]  /*05e0*/  LDG.E R138, desc[UR8][R96.64] ;  /* 0x00000008608a7981 */ /* 0x000162000c1e1900 */
[----:B------:R-:W4:Y:S01]  /*05f0*/  S2R R4, SR_TID.X ;  /* 0x0000000000047919 */ /* 0x000f220000002100 */
[----:B-1----:R-:W-:Y:S01]  /*0600*/  IMAD R102, R0, R3, RZ ;  /* 0x0000000300667224 */ /* 0x002fe200078e02ff */
        /* <DEDUP_REMOVED lines=9> */
[----:B----4-:R-:W-:-:S04]  /*06a0*/  LEA.HI.SX32 R136, R103, R4, 0x1d ;  /* 0x0000000467887211 */ /* 0x010fc800078feaff */
[----:B------:R-:W-:Y:S02]  /*06b0*/  MOV R143, R136 ;  /* 0x00000088008f7202 */ /* 0x000fe40000000f00 */
[----:B--2---:R-:W-:Y:S01]  /*06c0*/  FSEL R140, R98, RZ, !P5 ;  /* 0x000000ff628c7208 */ /* 0x004fe20006800000 */
[----:B0-----:R-:W-:Y:S06]  /*06d0*/  @!P4 BRA `(.L_x_999) ;  /* 0x000000040070c947 */ /* 0x001fec0003800000 */
[----:B------:R-:W0:Y:S08]  /*06e0*/  LDC.64 R96, c[0x0][0x3a8] ;  /* 0x0000ea00ff607b82 */ /* 0x000e300000000a00 */
[----:B------:R-:W1:Y:S01]  /*06f0*/  LDC.64 R100, c[0x0][0x428] ;  /* 0x00010a00ff647b82 */ /* 0x000e620000000a00 */
[----:B0-----:R-:W-:-:S06]  /*0700*/  IMAD.WIDE.U32 R96, R136, 0x10, R96 ;  /* 0x0000001088607825 */ /* 0x001fcc00078e0060 */
[----:B------:R-:W2:Y:S01]  /*0710*/  LDG.E.128 R96, desc[UR8][R96.64] ;  /* 0x0000000860607981 */ /* 0x000ea2000c1e1d00 */
[----:B-1----:R-:W-:-:S06]  /*0720*/  IMAD.WIDE.U32 R100, R136, 0x10, R100 ;  /* 0x0000001088647825 */ /* 0x002fcc00078e0064 */
[----:B------:R-:W4:Y:S01]  /*0730*/  LDG.E.128 R100, desc[UR8][R100.64] ;  /* 0x0000000864647981 */ /* 0x000f22000c1e1d00 */
[----:B------:R-:W-:-:S04]  /*0740*/  ISETP.NE.U32.AND P1, PT, RZ, UR10, PT ;  /* 0x0000000aff007c0c */ /* 0x000fc8000bf25070 */
[----:B------:R-:W-:-:S13]  /*0750*/  ISETP.NE.AND.EX P1, PT, RZ, UR11, PT, P1 ;  /* 0x0000000bff007c0c */ /* 0x000fda000bf25310 */
[----:B------:R-:W0:Y:S01]  /*0760*/  @P1 LDC.64 R122, c[0x0][0x438] ;  /* 0x00010e00ff7a1b82 */ /* 0x000e220000000a00 */
[--C-:B------:R-:W-:Y:S02]  /*0770*/  HADD2.F32 R135, -RZ, R24.reuse.H0_H0 ;  /* 0x20000018ff877230 */ /* 0x100fe40000004100 */
[--C-:B------:R-:W-:Y:S02]  /*0780*/  HADD2.F32 R128, -RZ, R25.reuse.H1_H1 ;  /* 0x30000019ff807230 */ /* 0x100fe40000004100 */
[----:B------:R-:W-:Y:S02]  /*0790*/  HADD2.F32 R132, -RZ, R24.H1_H1 ;  /* 0x30000018ff847230 */ /* 0x000fe40000004100 */
[----:B------:R-:W-:Y:S02]  /*07a0*/  HADD2.F32 R131, -RZ, R25.H0_H0 ;  /* 0x20000019ff837230 */ /* 0x000fe40000004100 */
[----:B0-----:R-:W-:-:S05]  /*07b0*/  @P1 IMAD.WIDE.U32 R122, R136, 0x10, R122 ;  /* 0x00000010887a1825 */ /* 0x001fca00078e007a */
[----:B------:R0:W5:Y:S01]  /*07c0*/  @P1 LDG.E.128 R80, desc[UR8][R122.64] ;  /* 0x000000087a501981 */ /* 0x000162000c1e1d00 */
[----:B------:R-:W-:Y:S02]  /*07d0*/  HADD2.F32 R124, -RZ, R26.H1_H1 ;  /* 0x3000001aff7c7230 */ /* 0x000fe40000004100 */
[----:B--2---:R-:W-:Y:S02]  /*07e0*/  HADD2.F32 R141, -RZ, R97.H1_H1 ;  /* 0x30000061ff8d7230 */ /* 0x004fe40000004100 */
[--C-:B------:R-:W-:Y:S02]  /*07f0*/  HADD2.F32 R125, -RZ, R96.reuse.H0_H0 ;  /* 0x20000060ff7d7230 */ /* 0x100fe40000004100 */
[----:B------:R-:W-:Y:S02]  /*0800*/  HADD2.F32 R127, -RZ, R96.H1_H1 ;  /* 0x30000060ff7f7230 */ /* 0x000fe40000004100 */
[----:B------:R-:W-:Y:S01]  /*0810*/  FADD.FTZ R141, -R140, R141 ;  /* 0x0000008d8c8d7221 */ /* 0x000fe20000010100 */
[----:B------:R-:W-:-:S02]  /*0820*/  HADD2.F32 R143, -RZ, R98.H0_H0 ;  /* 0x20000062ff8f7230 */ /* 0x000fc40000004100 */
[C---:B------:R-:W-:Y:S01]  /*0830*/  FADD.FTZ R125, -R140.reuse, R125 ;  /* 0x0000007d8c7d7221 */ /* 0x040fe20000010100 */
[----:B------:R-:W-:Y:S02]  /*0840*/  HADD2.F32 R145, -RZ, R98.H1_H1 ;  /* 0x30000062ff917230 */ /* 0x000fe40000004100 */
[----:B------:R-:W-:Y:S01]  /*0850*/  FADD.FTZ R127, -R140, R127 ;  /* 0x0000007f8c7f7221 */ /* 0x000fe20000010100 */
[----:B----4-:R-:W-:Y:S02]  /*0860*/  HADD2.F32 R98, -RZ, R100.H0_H0 ;  /* 0x20000064ff627230 */ /* 0x010fe40000004100 */
[C---:B-----5:R-:W-:Y:S01]  /*0870*/  FMUL.FTZ R130, R138.reuse, R141 ;  /* 0x0000008d8a827220 */ /* 0x060fe20000410000 */
[--C-:B0-----:R-:W-:Y:S02]  /*0880*/  HADD2.F32 R122, -RZ, R101.reuse.H0_H0 ;  /* 0x20000065ff7a7230 */ /* 0x101fe40000004100 */
[----:B------:R-:W-:Y:S01]  /*0890*/  FMUL.FTZ R137, R138, R125 ;  /* 0x0000007d8a897220 */ /* 0x000fe20000410000 */
[----:B------:R-:W-:-:S02]  /*08a0*/  HADD2.F32 R101, -RZ, R101.H1_H1 ;  /* 0x30000065ff657230 */ /* 0x000fc40000004100 */
[----:B------:R-:W-:Y:S01]  /*08b0*/  FMUL.FTZ R135, R135, R98 ;  /* 0x0000006287877220 */ /* 0x000fe20000410000 */
[----:B------:R-:W-:Y:S02]  /*08c0*/  HADD2.F32 R129, -RZ, R97.H0_H0 ;  /* 0x20000061ff817230 */ /* 0x000fe40000004100 */
[----:B------:R-:W-:Y:S01]  /*08d0*/  FMUL.FTZ R134, R138, R127 ;  /* 0x0000007f8a867220 */ /* 0x000fe20000410000 */
[----:B------:R-:W-:Y:S02]  /*08e0*/  HADD2.F32 R100, -RZ, R100.H1_H1 ;  /* 0x30000064ff647230 */ /* 0x000fe40000004100 */
[----:B------:R-:W-:Y:S01]  /*08f0*/  FMUL.FTZ R128, R128, R101 ;  /* 0x0000006580807220 */ /* 0x000fe20000410000 */
[--C-:B------:R-:W-:Y:S02]  /*0900*/  HADD2.F32 R97, -RZ, R103.reuse.H0_H0 ;  /* 0x20000067ff617230 */ /* 0x100fe40000004100 */
[----:B------:R-:W-:Y:S01]  /*0910*/  FADD.FTZ R55, R55, R101 ;  /* 0x0000006537377221 */ /* 0x000fe20000010000 */
[----:B------:R-:W-:-:S02]  /*0920*/  HADD2.F32 R96, -RZ, R103.H1_H1 ;  /* 0x30000067ff607230 */ /* 0x000fc40000004100 */
[----:B------:R-:W-:Y:S01]  /*0930*/  FFMA.FTZ R39, R130, R101, R39 ;  /* 0x0000006582277223 */ /* 0x000fe20000010027 */
[----:B------:R-:W-:Y:S01]  /*0940*/  FADD.FTZ R129, -R140, R129 ;  /* 0x000000818c817221 */ /* 0x000fe20000010100 */
[----:B------:R-:W-:Y:S01]  /*0950*/  FMUL.FTZ R132, R132, R100 ;  /* 0x0000006484847220 */ /* 0x000fe20000410000 */
[----:B------:R-:W-:Y:S01]  /*0960*/  FADD.FTZ R101, RZ, R135 ;  /* 0x00000087ff657221 */ /* 0x000fe20000010000 */
[C---:B------:R-:W-:Y:S01]  /*0970*/  FFMA.FTZ R103, R137.reuse, R135, RZ ;  /* 0x0000008789677223 */ /* 0x040fe200000100ff */
[----:B------:R-:W-:Y:S01]  /*0980*/  FADD.FTZ R145, -R140, R145 ;  /* 0x000000918c917221 */ /* 0x000fe20000010100 */
[----:B------:R-:W-:Y:S02]  /*0990*/  HADD2.F32 R121, -RZ, R99.H0_H0 ;  /* 0x20000063ff797230 */ /* 0x000fe40000004100 */
[----:B------:R-:W-:Y:S01]  /*09a0*/  FADD.FTZ R52, R52, R98 ;  /* 0x0000006234347221 */ /* 0x000fe20000010000 */
[--C-:B------:R-:W-:Y:S02]  /*09b0*/  HADD2.F32 R123, -RZ, R102.reuse.H0_H0 ;  /* 0x20000066ff7b7230 */ /* 0x100fe40000004100 */
[----:B------:R-:W-:Y:S01]  /*09c0*/  FFMA.FTZ R36, R137, R98, R36 ;  /* 0x0000006289247223 */ /* 0x000fe20000010024 */
[----:B------:R-:W-:Y:S01]  /*09d0*/  FADD.FTZ R53, R53, R100 ;  /* 0x0000006435357221 */ /* 0x000fe20000010000 */
[----:B------:R-:W-:Y:S01]  /*09e0*/  FFMA.FTZ R37, R134, R100, R37 ;  /* 0x0000006486257223 */ /* 0x000fe20000010025 */
[----:B------:R-:W-:-:S02]  /*09f0*/  HADD2.F32 R102, -RZ, R102.H1_H1 ;  /* 0x30000066ff667230 */ /* 0x000fc40000004100 */
[----:B------:R-:W-:Y:S01]  /*0a00*/  FMUL.FTZ R133, R138, R129 ;  /* 0x000000818a857220 */ /* 0x000fe20000410000 */
[----:B------:R-:W-:Y:S01]  /*0a10*/  FMUL.FTZ R131, R131, R122 ;  /* 0x0000007a83837220 */ /* 0x000fe20000410000 */
[----:B------:R-:W-:Y:S01]  /*0a20*/  FADD.FTZ R98, R101, R132 ;  /* 0x0000008465627221 */ /* 0x000fe20000010000 */
[----:B------:R-:W-:Y:S01]  /*0a30*/  FFMA.FTZ R100, R134, R132, R103 ;  /* 0x0000008486647223 */ /* 0x000fe20000010067 */
[----:B------:R-:W-:Y:S01]  /*0a40*/  FMUL.FTZ R126, R138, R145 ;  /* 0x000000918a7e7220 */ /* 0x000fe20000410000 */
[C---:B------:R-:W-:Y:S01]  /*0a50*/  FADD.FTZ R129, -R140.reuse, R143 ;  /* 0x0000008f8c817221 */ /* 0x040fe20000010100 */
[----:B------:R-:W-:Y:S02]  /*0a60*/  HADD2.F32 R127, -RZ, R26.H0_H0 ;  /* 0x2000001aff7f7230 */ /* 0x000fe40000004100 */
[----:B------:R-:W-:Y:S01]  /*0a70*/  FADD.FTZ R121, -R140, R121 ;  /* 0x000000798c797221 */ /* 0x000fe20000010100 */
[----:B------:R-:W-:Y:S01]  /*0a80*/  FADD.FTZ R101, R98, R131 ;  /* 0x0000008362657221 */ /* 0x000fe20000010000 */
[----:B------:R-:W-:Y:S01]  /*0a90*/  FFMA.FTZ R103, R133, R131, R100 ;  /* 0x0000008385677223 */ /* 0x000fe20000010064 */
[-C--:B------:R-:W-:Y:S01]  /*0aa0*/  FMUL.FTZ R124, R124, R102.reuse ;  /* 0x000000667c7c7220 */ /* 0x080fe20000410000 */
[----:B------:R-:W-:Y:S01]  /*0ab0*/  FADD.FTZ R57, R57, R102 ;  /* 0x0000006639397221 */ /* 0x000fe20000010000 */
[----:B------:R-:W-:Y:S01]  /*0ac0*/  FFMA.FTZ R41, R126, R102, R41 ;  /* 0x000000667e297223 */ /* 0x000fe20000010029 */
[----:B------:R-:W-:Y:S01]  /*0ad0*/  FMUL.FTZ R129, R138, R129 ;  /* 0x000000818a817220 */ /* 0x000fe20000410000 */
[----:B------:R-:W-:-:S02]  /*0ae0*/  HADD2.F32 R102, -RZ, R27.H0_H0 ;  /* 0x2000001bff667230 */ /* 0x000fc40000004100 */
[----:B------:R-:W-:Y:S01]  /*0af0*/  FMUL.FTZ R125, R138, R121 ;  /* 0x000000798a7d7220 */ /* 0x000fe20000410000 */
[-C--:B------:R-:W-:Y:S01]  /*0b00*/  FMUL.FTZ R127, R127, R123.reuse ;  /* 0x0000007b7f7f7220 */ /* 0x080fe20000410000 */
[----:B------:R-:W-:Y:S01]  /*0b10*/  FADD.FTZ R98, R101, R128 ;  /* 0x0000008065627221 */ /* 0x000fe20000010000 */
[----:B------:R-:W-:Y:S01]  /*0b20*/  FFMA.FTZ R100, R130, R128, R103 ;  /* 0x0000008082647223 */ /* 0x000fe20000010067 */
[----:B------:R-:W-:Y:S01]  /*0b30*/  FADD.FTZ R56, R56, R123 ;  /* 0x0000007b38387221 */ /* 0x000fe20000010000 */
[----:B------:R-:W-:Y:S01]  /*0b40*/  FFMA.FTZ R40, R129, R123, R40 ;  /* 0x0000007b81287223 */ /* 0x000fe20000010028 */
[----:B------:R-:W-:Y:S02]  /*0b50*/  HADD2.F32 R99, -RZ, R99.H1_H1 ;  /* 0x30000063ff637230 */ /* 0x000fe40000004100 */
[-C--:B------:R-:W-:Y:S01]  /*0b60*/  FMUL.FTZ R123, R102, R97.reuse ;  /* 0x00000061667b7220 */ /* 0x080fe20000410000 */
[----:B------:R-:W-:Y:S01]  /*0b70*/  FADD.FTZ R58, R58, R97 ;  /* 0x000000613a3a7221 */ /* 0x000fe20000010000 */
[----:B------:R-:W-:Y:S01]  /*0b80*/  FFMA.FTZ R42, R125, R97, R42 ;  /* 0x000000617d2a7223 */ /* 0x000fe2000001002a */
[----:B------:R-:W-:Y:S01]  /*0b90*/  FADD.FTZ R97, R98, R127 ;  /* 0x0000007f62617221 */ /* 0x000fe20000010000 */
[----:B------:R-:W-:Y:S01]  /*0ba0*/  FFMA.FTZ R101, R129, R127, R100 ;  /* 0x0000007f81657223 */ /* 0x000fe20000010064 */
[----:B------:R-:W-:-:S02]  /*0bb0*/  HADD2.F32 R141, -RZ, R27.H1_H1 ;  /* 0x3000001bff8d7230 */ /* 0x000fc40000004100 */
[----:B------:R-:W-:Y:S01]  /*0bc0*/  FADD.FTZ R99, -R140, R99 ;  /* 0x000000638c637221 */ /* 0x000fe20000010100 */
[----:B------:R-:W-:Y:S01]  /*0bd0*/  FADD.FTZ R98, R97, R124 ;  /* 0x0000007c61627221 */ /* 0x000fe20000010000 */
[----:B------:R-:W-:Y:S01]  /*0be0*/  FFMA.FTZ R100, R126, R124, R101 ;  /* 0x0000007c7e647223 */ /* 0x000fe20000010065 */
[----:B------:R-:W-:Y:S01]  /*0bf0*/  FADD.FTZ R54, R54, R122 ;  /* 0x0000007a36367221 */ /* 0x000fe20000010000 */
[----:B------:R-:W-:Y:S01]  /*0c00*/  FFMA.FTZ R38, R133, R122, R38 ;  /* 0x0000007a85267223 */ /* 0x000fe20000010026 */
[-C--:B------:R-:W-:Y:S01]  /*0c10*/  FMUL.FTZ R121, R141, R96.reuse ;  /* 0x000000608d797220 */ /* 0x080fe20000410000 */
[----:B------:R-:W-:Y:S01]  /*0c20*/  FMUL.FTZ R122, R138, R99 ;  /* 0x000000638a7a7220 */ /* 0x000fe20000410000 */
[----:B------:R-:W-:Y:S01]  /*0c30*/  FADD.FTZ R98, R98, R123 ;  /* 0x0000007b62627221 */ /* 0x000fe20000010000 */
[----:B------:R-:W-:Y:S01]  /*0c40*/  FFMA.FTZ R100, R125, R123, R100 ;  /* 0x0000007b7d647223 */ /* 0x000fe20000010064 */
[----:B------:R-:W-:Y:S01]  /*0c50*/  FADD.FTZ R59, R59, R96 ;  /* 0x000000603b3b7221 */ /* 0x000fe20000010000 */
[----:B------:R-:W-:Y:S01]  /*0c60*/  FFMA.FTZ R43, R122, R96, R43 ;  /* 0x000000607a2b7223 */ /* 0x000fe2000001002b */
[----:B------:R-:W-:Y:S01]  /*0c70*/  IADD3 R143, PT, PT, R136, 0x80, RZ ;  /* 0x00000080888f7810 */ /* 0x000fe20007ffe0ff */
[----:B------:R-:W-:Y:S01]  /*0c80*/  FADD.FTZ R141, R98, R121 ;  /* 0x00000079628d7221 */ /* 0x000fe20000010000 */
[----:B------:R-:W-:-:S07]  /*0c90*/  FFMA.FTZ R142, R122, R121, R100 ;  /* 0x000000797a8e7223 */ /* 0x000fce0000010064 */
.L_x_999:
[----:B---3--:R-:W-:Y:S05]  /*0ca0*/  BSYNC.RECONVERGENT B0 ;  /* 0x0000000000007941 */ /* 0x008fea0003800200 */
.L_x_998:
        /* <DEDUP_REMOVED lines=11> */
[----:B------:R-:W-:Y:S02]  /*0d60*/  HADD2.F32 R108, -RZ, R29.H0_H0 ;  /* 0x2000001dff6c7230 */ /* 0x000fe40000004100 */
[----:B------:R-:W-:Y:S02]  /*0d70*/  HADD2.F32 R114, -RZ, R30.H1_H1 ;  /* 0x3000001eff727230 */ /* 0x000fe40000004100 */
[----:B0-----:R-:W-:-:S05]  /*0d80*/  @P1 IMAD.WIDE.U32 R106, R143, 0x10, R106 ;  /* 0x000000108f6a1825 */ /* 0x001fca00078e006a */
[----:B------:R0:W5:Y:S01]  /*0d90*/  @P1 LDG.E.128 R20, desc[UR8][R106.64] ;  /* 0x000000086a141981 */ /* 0x000162000c1e1d00 */
[----:B------:R-:W-:Y:S01]  /*0da0*/  IADD3 R143, PT, PT, R143, 0x80, RZ ;  /* 0x000000808f8f7810 */ /* 0x000fe20007ffe0ff */
[----:B0-----:R-:W-:Y:S02]  /*0db0*/  HADD2.F32 R107, -RZ, R28.H1_H1 ;  /* 0x3000001cff6b7230 */ /* 0x001fe40000004100 */
[--C-:B--2---:R-:W-:Y:S02]  /*0dc0*/  HADD2.F32 R105, -RZ, R96.reuse.H0_H0 ;  /* 0x20000060ff697230 */ /* 0x104fe40000004100 */
[----:B------:R-:W-:Y:S02]  /*0dd0*/  HADD2.F32 R111, -RZ, R96.H1_H1 ;  /* 0x30000060ff6f7230 */ /* 0x000fe40000004100 */
[--C-:B------:R-:W-:Y:S02]  /*0de0*/  HADD2.F32 R147, -RZ, R98.reuse.H0_H0 ;  /* 0x20000062ff937230 */ /* 0x100fe40000004100 */
[----:B------:R-:W-:Y:S01]  /*0df0*/  FADD.FTZ R105, -R140, R105 ;  /* 0x000000698c697221 */ /* 0x000fe20000010100 */
[----:B------:R-:W-:-:S02]  /*0e00*/  HADD2.F32 R149, -RZ, R98.H1_H1 ;  /* 0x30000062ff957230 */ /* 0x000fc40000004100 */
[----:B------:R-:W-:Y:S01]  /*0e10*/  FADD.FTZ R111, -R140, R111 ;  /* 0x0000006f8c6f7221 */ /* 0x000fe20000010100 */
[--C-:B------:R-:W-:Y:S02]  /*0e20*/  HADD2.F32 R145, -RZ, R97.reuse.H1_H1 ;  /* 0x30000061ff917230 */ /* 0x100fe40000004100 */
[C---:B-----5:R-:W-:Y:S01]  /*0e30*/  FMUL.FTZ R119, R138.reuse, R105 ;  /* 0x000000698a777220 */ /* 0x060fe20000410000 */
[----:B------:R-:W-:Y:S02]  /*0e40*/  HADD2.F32 R98, -RZ, R28.H0_H0 ;  /* 0x2000001cff627230 */ /* 0x000fe40000004100 */
[----:B------:R-:W-:Y:S01]  /*0e50*/  FMUL.FTZ R106, R138, R111 ;  /* 0x0000006f8a6a7220 */ /* 0x000fe20000410000 */
[----:B---3--:R-:W-:Y:S02]  /*0e60*/  HADD2.F32 R109, -RZ, R100.H0_H0 ;  /* 0x20000064ff6d7230 */ /* 0x008fe40000004100 */
[----:B------:R-:W-:Y:S01]  /*0e70*/  FADD.FTZ R145, -R140, R145 ;  /* 0x000000918c917221 */ /* 0x000fe20000010100 */
[----:B------:R-:W-:-:S02]  /*0e80*/  HADD2.F32 R113, -RZ, R97.H0_H0 ;  /* 0x20000061ff717230 */ /* 0x000fc40000004100 */
[----:B------:R-:W-:Y:S01]  /*0e90*/  FADD.FTZ R149, -R140, R149 ;  /* 0x000000958c957221 */ /* 0x000fe20000010100 */
[--C-:B------:R-:W-:Y:S02]  /*0ea0*/  HADD2.F32 R117, -RZ, R101.reuse.H0_H0 ;  /* 0x20000065ff757230 */ /* 0x100fe40000004100 */
[-C--:B------:R-:W-:Y:S01]  /*0eb0*/  FMUL.FTZ R105, R98, R109.reuse ;  /* 0x0000006d62697220 */ /* 0x080fe20000410000 */
[----:B------:R-:W-:Y:S01]  /*0ec0*/  FADD.FTZ R84, R84, R109 ;  /* 0x0000006d54547221 */ /* 0x000fe20000010000 */
[----:B------:R-:W-:Y:S01]  /*0ed0*/  FFMA.FTZ R60, R119, R109, R60 ;  /* 0x0000006d773c7223 */ /* 0x000fe2000001003c */
[C---:B------:R-:W-:Y:S01]  /*0ee0*/  FADD.FTZ R109, -R140.reuse, R113 ;  /* 0x000000718c6d7221 */ /* 0x040fe20000010100 */
[----:B------:R-:W-:Y:S01]  /*0ef0*/  FADD.FTZ R113, -R140, R147 ;  /* 0x000000938c717221 */ /* 0x000fe20000010100 */
[----:B------:R-:W-:Y:S02]  /*0f00*/  HADD2.F32 R112, -RZ, R101.H1_H1 ;  /* 0x30000065ff707230 */ /* 0x000fe40000004100 */
[----:B------:R-:W-:Y:S01]  /*0f10*/  FMUL.FTZ R110, R138, R145 ;  /* 0x000000918a6e7220 */ /* 0x000fe20000410000 */
[----:B------:R-:W-:-:S02]  /*0f20*/  HADD2.F32 R111, -RZ, R29.H1_H1 ;  /* 0x3000001dff6f7230 */ /* 0x000fc40000004100 */
[----:B------:R-:W-:Y:S01]  /*0f30*/  FMUL.FTZ R113, R138, R113 ;  /* 0x000000718a717220 */ /* 0x000fe20000410000 */
[----:B------:R-:W-:Y:S02]  /*0f40*/  HADD2.F32 R101, -RZ, R102.H0_H0 ;  /* 0x20000066ff657230 */ /* 0x000fe40000004100 */
[----:B------:R-:W-:Y:S01]  /*0f50*/  FADD.FTZ R87, R87, R112 ;  /* 0x0000007057577221 */ /* 0x000fe20000010000 */
[----:B------:R-:W-:Y:S02]  /*0f60*/  HADD2.F32 R98, -RZ, R30.H0_H0 ;  /* 0x2000001eff627230 */ /* 0x000fe40000004100 */
[-C--:B------:R-:W-:Y:S01]  /*0f70*/  FMUL.FTZ R111, R111, R112.reuse ;  /* 0x000000706f6f7220 */ /* 0x080fe20000410000 */
[----:B------:R-:W-:Y:S02]  /*0f80*/  HADD2.F32 R100, -RZ, R100.H1_H1 ;  /* 0x30000064ff647230 */ /* 0x000fe40000004100 */
[----:B------:R-:W-:Y:S01]  /*0f90*/  FFMA.FTZ R63, R110, R112, R63 ;  /* 0x000000706e3f7223 */ /* 0x000fe2000001003f */
[----:B------:R-:W-:Y:S01]  /*0fa0*/  FADD.FTZ R88, R88, R101 ;  /* 0x0000006558587221 */ /* 0x000fe20000010000 */
[-C--:B------:R-:W-:Y:S01]  /*0fb0*/  FMUL.FTZ R112, R98, R101.reuse ;  /* 0x0000006562707220 */ /* 0x080fe20000410000 */
[----:B------:R-:W-:Y:S01]  /*0fc0*/  FFMA.FTZ R64, R113, R101, R64 ;  /* 0x0000006571407223 */ /* 0x000fe20000010040 */
[----:B------:R-:W-:Y:S01]  /*0fd0*/  FMUL.FTZ R107, R107, R100 ;  /* 0x000000646b6b7220 */ /* 0x000fe20000410000 */
[----:B------:R-:W-:Y:S01]  /*0fe0*/  FADD.FTZ R98, R141, R105 ;  /* 0x000000698d627221 */ /* 0x000fe20000010000 */
[----:B------:R-:W-:Y:S01]  /*0ff0*/  FFMA.FTZ R101, R119, R105, R142 ;  /* 0x0000006977657223 */ /* 0x000fe2000001008e */
[----:B------:R-:W-:-:S02]  /*1000*/  HADD2.F32 R115, -RZ, R99.H0_H0 ;  /* 0x20000063ff737230 */ /* 0x000fc40000004100 */
[----:B------:R-:W-:Y:S01]  /*1010*/  FMUL.FTZ R109, R138, R109 ;  /* 0x0000006d8a6d7220 */ /* 0x000fe20000410000 */
[--C-:B------:R-:W-:Y:S02]  /*1020*/  HADD2.F32 R97, -RZ, R103.reuse.H0_H0 ;  /* 0x20000067ff617230 */ /* 0x100fe40000004100 */
[----:B------:R-:W-:Y:S01]  /*1030*/  FMUL.FTZ R108, R108, R117 ;  /* 0x000000756c6c7220 */ /* 0x000fe20000410000 */
[----:B------:R-:W-:Y:S02]  /*1040*/  HADD2.F32 R96, -RZ, R103.H1_H1 ;  /* 0x30000067ff607230 */ /* 0x000fe40000004100 */
[----:B------:R-:W-:Y:S01]  /*1050*/  FADD.FTZ R103, R98, R107 ;  /* 0x0000006b62677221 */ /* 0x000fe20000010000 */
[----:B------:R-:W-:Y:S02]  /*1060*/  HADD2.F32 R102, -RZ, R102.H1_H1 ;  /* 0x30000066ff667230 */ /* 0x000fe40000004100 */
[----:B------:R-:W-:Y:S01]  /*1070*/  FFMA.FTZ R98, R106, R107, R101 ;  /* 0x0000006b6a627223 */ /* 0x000fe20000010065 */
[----:B------:R-:W-:Y:S01]  /*1080*/  FMUL.FTZ R116, R138, R149 ;  /* 0x000000958a747220 */ /* 0x000fe20000410000 */
[----:B------:R-:W-:Y:S01]  /*1090*/  FADD.FTZ R86, R86, R117 ;  /* 0x0000007556567221 */ /* 0x000fe20000010000 */
[----:B------:R-:W-:Y:S01]  /*10a0*/  FFMA.FTZ R62, R109, R117, R62 ;  /* 0x000000756d3e7223 */ /* 0x000fe2000001003e */
[----:B------:R-:W-:Y:S01]  /*10b0*/  FADD.FTZ R85, R85, R100 ;  /* 0x0000006455557221 */ /* 0x000fe20000010000 */
[----:B------:R-:W-:Y:S01]  /*10c0*/  FFMA.FTZ R61, R106, R100, R61 ;  /* 0x000000646a3d7223 */ /* 0x000fe2000001003d */
[----:B------:R-:W-:Y:S01]  /*10d0*/  FADD.FTZ R117, -R140, R115 ;  /* 0x000000738c757221 */ /* 0x000fe20000010100 */
[----:B------:R-:W-:Y:S01]  /*10e0*/  FADD.FTZ R100, R103, R108 ;  /* 0x0000006c67647221 */ /* 0x000fe20000010000 */
[----:B------:R-:W-:Y:S01]  /*10f0*/  FFMA.FTZ R101, R109, R108, R98 ;  /* 0x0000006c6d657223 */ /* 0x000fe20000010062 */
[-C--:B------:R-:W-:Y:S01]  /*1100*/  FMUL.FTZ R114, R114, R102.reuse ;  /* 0x0000006672727220 */ /* 0x080fe20000410000 */
[----:B------:R-:W-:Y:S01]  /*1110*/  FADD.FTZ R89, R89, R102 ;  /* 0x0000006659597221 */ /* 0x000fe20000010000 */
[----:B------:R-:W-:Y:S01]  /*1120*/  FFMA.FTZ R65, R116, R102, R65 ;  /* 0x0000006674417223 */ /* 0x000fe20000010041 */
[----:B------:R-:W-:-:S02]  /*1130*/  HADD2.F32 R102, -RZ, R31.H0_H0 ;  /* 0x2000001fff667230 */ /* 0x000fc40000004100 */
[----:B------:R-:W-:Y:S01]  /*1140*/  FMUL.FTZ R117, R138, R117 ;  /* 0x000000758a757220 */ /* 0x000fe20000410000 */
        /* <DEDUP_REMOVED lines=13> */
[-C--:B------:R-:W-:Y:S01]  /*1220*/  FMUL.FTZ R118, R141, R96.reuse ;  /* 0x000000608d767220 */ /* 0x080fe20000410000 */
[----:B------:R-:W-:Y:S01]  /*1230*/  FMUL.FTZ R120, R138, R99 ;  /* 0x000000638a787220 */ /* 0x000fe20000410000 */
[----:B------:R-:W-:Y:S01]  /*1240*/  FADD.FTZ R141, R98, R115 ;  /* 0x00000073628d7221 */ /* 0x000fe20000010000 */
[----:B------:R-:W-:Y:S02]  /*1250*/  FFMA.FTZ R97, R117, R115, R100 ;  /* 0x0000007375617223 */ /* 0x000fe40000010064 */
[C---:B------:R-:W-:Y:S01]  /*1260*/  FFMA.FTZ R67, R120.reuse, R96, R67 ;  /* 0x0000006078437223 */ /* 0x040fe20000010043 */
[----:B------:R-:W-:Y:S01]  /*1270*/  FADD.FTZ R141, R141, R118 ;  /* 0x000000768d8d7221 */ /* 0x000fe20000010000 */
[----:B------:R-:W-:-:S07]  /*1280*/  FFMA.FTZ R142, R120, R118, R97 ;  /* 0x00000076788e7223 */ /* 0x000fce0000010061 */
.L_x_1001:
[----:B------:R-:W-:Y:S05]  /*1290*/  BSYNC.RECONVERGENT B0 ;  /* 0x0000000000007941 */ /* 0x000fea0003800200 */
.L_x_1000:
        /* <DEDUP_REMOVED lines=13> */
[----:B------:R-:W-:Y:S02]  /*1370*/  HADD2.F32 R102, -RZ, R35.H0_H0 ;  /* 0x20000023ff667230 */ /* 0x000fe40000004100 */
[----:B0-----:R-:W-:Y:S02]  /*1380*/  HADD2.F32 R6, -RZ, R32.H0_H0 ;  /* 0x20000020ff067230 */ /* 0x001fe40000004100 */
[--C-:B--2---:R-:W-:Y:S02]  /*1390*/  HADD2.F32 R5, -RZ, R8.reuse.H0_H0 ;  /* 0x20000008ff057230 */ /* 0x104fe40000004100 */
[--C-:B------:R-:W-:Y:S02]  /*13a0*/  HADD2.F32 R19, -RZ, R9.reuse.H0_H0 ;  /* 0x20000009ff137230 */ /* 0x100fe40000004100 */
[----:B------:R-:W-:Y:S02]  /*13b0*/  HADD2.F32 R17, -RZ, R8.H1_H1 ;  /* 0x30000008ff117230 */ /* 0x000fe40000004100 */
[----:B------:R-:W-:Y:S01]  /*13c0*/  FADD.FTZ R5, -R140, R5 ;  /* 0x000000058c057221 */ /* 0x000fe20000010100 */
[----:B------:R-:W-:-:S02]  /*13d0*/  HADD2.F32 R9, -RZ, R9.H1_H1 ;  /* 0x30000009ff097230 */ /* 0x000fc40000004100 */
[--C-:B---3--:R-:W-:Y:S02]  /*13e0*/  HADD2.F32 R7, -RZ, R12.reuse.H0_H0 ;  /* 0x2000000cff077230 */ /* 0x108fe40000004100 */
[C---:B------:R-:W-:Y:S01]  /*13f0*/  FADD.FTZ R17, -R140.reuse, R17 ;  /* 0x000000118c117221 */ /* 0x040fe20000010100 */
[----:B------:R-:W-:Y:S02]  /*1400*/  HADD2.F32 R12, -RZ, R12.H1_H1 ;  /* 0x3000000cff0c7230 */ /* 0x000fe40000004100 */
[----:B------:R-:W-:Y:S01]  /*1410*/  FADD.FTZ R103, -R140, R9 ;  /* 0x000000098c677221 */ /* 0x000fe20000010100 */
[C---:B-----5:R-:W-:Y:S01]  /*1420*/  FMUL.FTZ R5, R138.reuse, R5 ;  /* 0x000000058a057220 */ /* 0x060fe20000410000 */
[----:B------:R-:W-:Y:S02]  /*1430*/  HADD2.F32 R9, -RZ, R32.H1_H1 ;  /* 0x30000020ff097230 */ /* 0x000fe40000004100 */
[----:B------:R-:W-:Y:S01]  /*1440*/  FMUL.FTZ R8, R138, R17 ;  /* 0x000000118a087220 */ /* 0x000fe20000410000 */
[----:B------:R-:W-:-:S02]  /*1450*/  HADD2.F32 R101, -RZ, R11.H0_H0 ;  /* 0x2000000bff657230 */ /* 0x000fc40000004100 */
[-C--:B------:R-:W-:Y:S01]  /*1460*/  FMUL.FTZ R6, R6, R7.reuse ;  /* 0x0000000706067220 */ /* 0x080fe20000410000 */
[----:B------:R-:W-:Y:S02]  /*1470*/  HADD2.F32 R145, -RZ, R11.H1_H1 ;  /* 0x3000000bff917230 */ /* 0x000fe40000004100 */
[----:B------:R-:W-:Y:S01]  /*1480*/  FADD.FTZ R11, -R140, R19 ;  /* 0x000000138c0b7221 */ /* 0x000fe20000010100 */
[----:B------:R-:W-:Y:S01]  /*1490*/  FADD.FTZ R68, R68, R7 ;  /* 0x0000000744447221 */ /* 0x000fe20000010000 */
[----:B------:R-:W-:Y:S01]  /*14a0*/  FFMA.FTZ R44, R5, R7, R44 ;  /* 0x00000007052c7223 */ /* 0x000fe2000001002c */
[-C--:B------:R-:W-:Y:S01]  /*14b0*/  FMUL.FTZ R7, R9, R12.reuse ;  /* 0x0000000c09077220 */ /* 0x080fe20000410000 */
[----:B------:R-:W-:Y:S01]  /*14c0*/  FMUL.FTZ R9, R138, R11 ;  /* 0x0000000b8a097220 */ /* 0x000fe20000410000 */
[----:B------:R-:W-:Y:S02]  /*14d0*/  HADD2.F32 R16, -RZ, R13.H1_H1 ;  /* 0x3000000dff107230 */ /* 0x000fe40000004100 */
[----:B------:R-:W-:Y:S01]  /*14e0*/  FADD.FTZ R69, R69, R12 ;  /* 0x0000000c45457221 */ /* 0x000fe20000010000 */
[----:B------:R-:W-:Y:S01]  /*14f0*/  FFMA.FTZ R45, R8, R12, R45 ;  /* 0x0000000c082d7223 */ /* 0x000fe2000001002d */
[----:B------:R-:W-:-:S02]  /*1500*/  HADD2.F32 R11, -RZ, R33.H1_H1 ;  /* 0x30000021ff0b7230 */ /* 0x000fc40000004100 */
[----:B------:R-:W-:Y:S01]  /*1510*/  FMUL.FTZ R12, R138, R103 ;  /* 0x000000678a0c7220 */ /* 0x000fe20000410000 */
[--C-:B------:R-:W-:Y:S02]  /*1520*/  HADD2.F32 R97, -RZ, R10.reuse.H0_H0 ;  /* 0x2000000aff617230 */ /* 0x100fe40000004100 */
[----:B------:R-:W-:Y:S01]  /*1530*/  FADD.FTZ R19, -R140, R101 ;  /* 0x000000658c137221 */ /* 0x000fe20000010100 */
[----:B------:R-:W-:Y:S02]  /*1540*/  HADD2.F32 R99, -RZ, R10.H1_H1 ;  /* 0x3000000aff637230 */ /* 0x000fe40000004100 */
[----:B------:R-:W-:Y:S01]  /*1550*/  FMUL.FTZ R11, R11, R16 ;  /* 0x000000100b0b7220 */ /* 0x000fe20000410000 */
[----:B------:R-:W-:Y:S02]  /*1560*/  HADD2.F32 R101, -RZ, R13.H0_H0 ;  /* 0x2000000dff657230 */ /* 0x000fe40000004100 */
[----:B------:R-:W-:Y:S01]  /*1570*/  FADD.FTZ R71, R71, R16 ;  /* 0x0000001047477221 */ /* 0x000fe20000010000 */
[----:B------:R-:W-:-:S02]  /*1580*/  HADD2.F32 R10, -RZ, R33.H0_H0 ;  /* 0x20000021ff0a7230 */ /* 0x000fc40000004100 */
[----:B------:R-:W-:Y:S01]  /*1590*/  FFMA.FTZ R47, R12, R16, R47 ;  /* 0x000000100c2f7223 */ /* 0x000fe2000001002f */
[----:B------:R-:W-:Y:S01]  /*15a0*/  FADD.FTZ R16, R141, R6 ;  /* 0x000000068d107221 */ /* 0x000fe20000010000 */
[----:B------:R-:W-:Y:S01]  /*15b0*/  FFMA.FTZ R17, R5, R6, R142 ;  /* 0x0000000605117223 */ /* 0x000fe2000001008e */
[----:B------:R-:W-:Y:S01]  /*15c0*/  FADD.FTZ R70, R70, R101 ;  /* 0x0000006546467221 */ /* 0x000fe20000010000 */
[-C--:B------:R-:W-:Y:S01]  /*15d0*/  FMUL.FTZ R10, R10, R101.reuse ;  /* 0x000000650a0a7220 */ /* 0x080fe20000410000 */
[----:B------:R-:W-:Y:S01]  /*15e0*/  FFMA.FTZ R46, R9, R101, R46 ;  /* 0x00000065092e7223 */ /* 0x000fe2000001002e */
[----:B------:R-:W-:Y:S01]  /*15f0*/  FADD.FTZ R143, -R140, R97 ;  /* 0x000000618c8f7221 */ /* 0x000fe20000010100 */
[----:B------:R-:W-:Y:S01]  /*1600*/  FADD.FTZ R101, R16, R7 ;  /* 0x0000000710657221 */ /* 0x000fe20000010000 */
[----:B------:R-:W-:Y:S01]  /*1610*/  FADD.FTZ R97, -R140, R145 ;  /* 0x000000918c617221 */ /* 0x000fe20000010100 */
[----:B------:R-:W-:Y:S01]  /*1620*/  FFMA.FTZ R18, R8, R7, R17 ;  /* 0x0000000708127223 */ /* 0x000fe20000010011 */
[----:B------:R-:W-:-:S02]  /*1630*/  HADD2.F32 R145, -RZ, R14.H0_H0 ;  /* 0x2000000eff917230 */ /* 0x000fc40000004100 */
[----:B------:R-:W-:Y:S01]  /*1640*/  FADD.FTZ R98, R101, R10 ;  /* 0x0000000a65627221 */ /* 0x000fe20000010000 */
[----:B------:R-:W-:Y:S02]  /*1650*/  HADD2.F32 R100, -RZ, R14.H1_H1 ;  /* 0x3000000eff647230 */ /* 0x000fe40000004100 */
[----:B------:R-:W-:Y:S01]  /*1660*/  FFMA.FTZ R17, R9, R10, R18 ;  /* 0x0000000a09117223 */ /* 0x000fe20000010012 */
[----:B------:R-:W-:Y:S02]  /*1670*/  HADD2.F32 R14, -RZ, R34.H0_H0 ;  /* 0x20000022ff0e7230 */ /* 0x000fe40000004100 */
[----:B------:R-:W-:Y:S01]  /*1680*/  FADD.FTZ R147, -R140, R99 ;  /* 0x000000638c937221 */ /* 0x000fe20000010100 */
[--C-:B------:R-:W-:Y:S02]  /*1690*/  HADD2.F32 R99, -RZ, R15.reuse.H0_H0 ;  /* 0x2000000fff637230 */ /* 0x100fe40000004100 */
[----:B------:R-:W-:Y:S01]  /*16a0*/  FADD.FTZ R101, R98, R11 ;  /* 0x0000000b62657221 */ /* 0x000fe20000010000 */
[----:B------:R-:W-:-:S02]  /*16b0*/  HADD2.F32 R96, -RZ, R15.H1_H1 ;  /* 0x3000000fff607230 */ /* 0x000fc40000004100 */
[----:B------:R-:W-:Y:S01]  /*16c0*/  FMUL.FTZ R14, R14, R145 ;  /* 0x000000910e0e7220 */ /* 0x000fe20000410000 */
[----:B------:R-:W-:Y:S02]  /*16d0*/  HADD2.F32 R15, -RZ, R34.H1_H1 ;  /* 0x30000022ff0f7230 */ /* 0x000fe40000004100 */
[----:B------:R-:W-:Y:S01]  /*16e0*/  FMUL.FTZ R13, R138, R143 ;  /* 0x0000008f8a0d7220 */ /* 0x000fe20000410000 */
[----:B------:R-:W-:Y:S01]  /*16f0*/  FFMA.FTZ R18, R12, R11, R17 ;  /* 0x0000000b0c127223 */ /* 0x000fe20000010011 */
[----:B------:R-:W-:Y:S01]  /*1700*/  FMUL.FTZ R16, R138, R147 ;  /* 0x000000938a107220 */ /* 0x000fe20000410000 */
[----:B------:R-:W-:Y:S01]  /*1710*/  FADD.FTZ R98, R101, R14 ;  /* 0x0000000e65627221 */ /* 0x000fe20000010000 */
[----:B------:R-:W-:Y:S01]  /*1720*/  FMUL.FTZ R15, R15, R100 ;  /* 0x000000640f0f7220 */ /* 0x000fe20000410000 */
        /* <DEDUP_REMOVED lines=16> */
[----:B------:R-:W-:Y:S01]  /*1830*/  FADD.FTZ R75, R75, R96 ;  /* 0x000000604b4b7221 */ /* 0x000fe20000010000 */
[C---:B------:R-:W-:Y:S01]  /*1840*/  FFMA.FTZ R51, R104.reuse, R96, R51 ;  /* 0x0000006068337223 */ /* 0x040fe20000010033 */
[----:B------:R-:W-:Y:S01]  /*1850*/  FADD.FTZ R141, R141, R18 ;  /* 0x000000128d8d7221 */ /* 0x000fe20000010000 */
[----:B------:R-:W-:-:S07]  /*1860*/  FFMA.FTZ R142, R104, R18, R97 ;  /* 0x00000012688e7223 */ /* 0x000fce0000010061 */
.L_x_1003:
[----:B------:R-:W-:Y:S05]  /*1870*/  BSYNC.RECONVERGENT B0 ;  /* 0x0000000000007941 */ /* 0x000fea0003800200 */
.L_x_1002:
        /* <DEDUP_REMOVED lines=31> */
.L_x_1005:
[----:B------:R-:W-:Y:S05]  /*1a70*/  BSYNC.RECONVERGENT B0 ;  /* 0x0000000000007941 */ /* 0x000fea0003800200 */
.L_x_1004:
[----:B------:R-:W1:Y:S08]  /*1a80*/  S2UR UR5, SR_CgaCtaId ;  /* 0x00000000000579c3 */ /* 0x000e700000008800 */
[----:B------:R-:W-:Y:S01]  /*1a90*/  BAR.SYNC.DEFER_BLOCKING 0x0 ;  /* 0x0000000000007b1d */ /* 0x000fe20000010000 */
[----:B------:R-:W-:Y:S01]  /*1aa0*/  UISETP.NE.U32.AND UP0, UPT, UR10, URZ, UPT ;  /* 0x000000ff0a00728c */ /* 0x000fe2000bf05070 */
[----:B------:R-:W-:-:S03]  /*1ab0*/  HFMA2 R140, -RZ, RZ, 1.875, 0 ;  /* 0x3f800000ff8c7431 */ /* 0x000fc600000001ff */
[----:B------:R-:W-:Y:S01]  /*1ac0*/  UISETP.NE.AND.EX UP0, UPT, UR11, URZ, UPT, UP0 ;  /* 0x000000ff0b00728c */ /* 0x000fe2000bf05300 */
[----:B------:R-:W-:Y:S01]  /*1ad0*/  BSSY.RECONVERGENT B0, `(.L_x_1006) ;  /* 0x0000268000007945 */ /* 0x000fe20003800200 */
[----:B------:R-:W-:Y:S01]  /*1ae0*/  UMOV UR4, 0x400 ;  /* 0x0000040000047882 */ /* 0x000fe20000000000 */
[----:B-----5:R-:W-:Y:S01]  /*1af0*/  @P0 HADD2.F32 R140, -RZ, R139.H0_H0 ;  /* 0x2000008bff8c0230 */ /* 0x020fe20000004100 */
        /* <DEDUP_REMOVED lines=56> */
[----:B------:R-:W-:-:S02]  /*1e80*/  F2FP.F16.F32.PACK_AB R96, R99, R96 ;  /* 0x000000606360723e */ /* 0x000fc400000000ff */
[----:B------:R-:W-:Y:S02]  /*1e90*/  F2FP.F16.F32.PACK_AB R97, R98, R97 ;  /* 0x000000616261723e */ /* 0x000fe400000000ff */
[----:B------:R-:W-:Y:S02]  /*1ea0*/  F2FP.F16.F32.PACK_AB R98, R100, R141 ;  /* 0x0000008d6462723e */ /* 0x000fe400000000ff */
[----:B------:R-:W-:Y:S01]  /*1eb0*/  F2FP.F16.F32.PACK_AB R99, R102, R145 ;  /* 0x000000916663723e */ /* 0x000fe200000000ff */
[----:B------:R-:W-:Y:S06]  /*1ec0*/  BRA `(.L_x_1011) ;  /* 0x0000000000a07947 */ /* 0x000fec0003800000 */
.L_x_1010:
        /* <DEDUP_REMOVED lines=25> */
[----:B------:R-:W-:Y:S01]  /*2060*/  F2FP.F16.F32.PACK_AB R78, R141, R103 ;  /* 0x000000678d4e723e */ /* 0x000fe200000000ff */
[-C--:B------:R-:W-:Y:S01]  /*2070*/  FMUL.FTZ R103, R101, R140.reuse ;  /* 0x0000008c65677220 */ /* 0x080fe20000410000 */
[----:B------:R-:W-:Y:S01]  /*2080*/  F2FP.F16.F32.PACK_AB R79, R145, R143 ;  /* 0x0000008f914f723e */ /* 0x000fe200000000ff */
[-C--:B------:R-:W-:Y:S01]  /*2090*/  FMUL.FTZ R102, R143, R140.reuse ;  /* 0x0000008c8f667220 */ /* 0x080fe20000410000 */
[----:B------:R-:W-:Y:S01]  /*20a0*/  F2FP.F16.F32.PACK_AB R77, R101, R99 ;  /* 0x00000063654d723e */ /* 0x000fe200000000ff */
[-C--:B------:R-:W-:Y:S01]  /*20b0*/  FMUL.FTZ R145, R145, R140.reuse ;  /* 0x0000008c91917220 */ /* 0x080fe20000410000 */
[-C--:B------:R-:W-:Y:S01]  /*20c0*/  FMUL.FTZ R141, R141, R140.reuse ;  /* 0x0000008c8d8d7220 */ /* 0x080fe20000410000 */
[-C--:B------:R-:W-:Y:S01]  /*20d0*/  FMUL.FTZ R100, R99, R140.reuse ;  /* 0x0000008c63647220 */ /* 0x080fe20000410000 */
[-C--:B------:R-:W-:Y:S01]  /*20e0*/  FMUL.FTZ R96, R97, R140.reuse ;  /* 0x0000008c61607220 */ /* 0x080fe20000410000 */
[C---:B------:R-:W-:Y:S01]  /*20f0*/  FMUL.FTZ R101, R76.reuse, R140 ;  /* 0x0000008c4c657220 */ /* 0x040fe20000410000 */
[----:B------:R-:W-:-:S02]  /*2100*/  F2FP.F16.F32.PACK_AB R76, R76, R97 ;  /* 0x000000614c4c723e */ /* 0x000fc400000000ff */
[----:B------:R-:W-:Y:S02]  /*2110*/  F2FP.F16.F32.PACK_AB R99, R145, R102 ;  /* 0x000000669163723e */ /* 0x000fe400000000ff */
[----:B------:R-:W-:Y:S02]  /*2120*/  F2FP.F16.F32.PACK_AB R98, R141, R98 ;  /* 0x000000628d62723e */ /* 0x000fe400000000ff */
[----:B------:R-:W-:Y:S02]  /*2130*/  F2FP.F16.F32.PACK_AB R97, R103, R100 ;  /* 0x000000646761723e */ /* 0x000fe400000000ff */
[----:B------:R-:W-:-:S07]  /*2140*/  F2FP.F16.F32.PACK_AB R96, R101, R96 ;  /* 0x000000606560723e */ /* 0x000fce00000000ff */
.L_x_1011:
[----:B------:R-:W0:Y:S08]  /*2150*/  @P1 LDC.64 R102, c[0x0][0x478] ;  /* 0x00011e00ff661b82 */ /* 0x000e300000000a00 */
[----:B------:R-:W1:Y:S01]  /*2160*/  LDC.64 R100, c[0x0][0x468] ;  /* 0x00011a00ff647b82 */ /* 0x000e620000000a00 */
[----:B0-----:R-:W-:-:S05]  /*2170*/  @P1 IMAD.WIDE.U32 R102, R136, 0x10, R102 ;  /* 0x0000001088661825 */ /* 0x001fca00078e0066 */
[----:B------:R0:W-:Y:S01]  /*2180*/  @P1 STG.E.128 desc[UR8][R102.64], R76 ;  /* 0x0000004c66001986 */ /* 0x0001e2000c101d08 */
[C---:B-1----:R-:W-:Y:S01]  /*2190*/  IMAD.WIDE.U32 R100, R136.reuse, 0x10, R100 ;  /* 0x0000001088647825 */ /* 0x042fe200078e0064 */
[----:B------:R-:W-:-:S04]  /*21a0*/  IADD3 R136, PT, PT, R136, 0x80, RZ ;  /* 0x0000008088887810 */ /* 0x000fc80007ffe0ff */
[----:B------:R0:W-:Y:S03]  /*21b0*/  STG.E.128 desc[UR8][R100.64], R96 ;  /* 0x0000006064007986 */ /* 0x0001e6000c101d08 */
.L_x_1009:
[----:B------:R-:W-:Y:S05]  /*21c0*/  BSYNC.RECONVERGENT B1 ;  /* 0x0000000000017941 */ /* 0x000fea0003800200 */
.L_x_1008:
[----:B------:R-:W-:Y:S04]  /*21d0*/  BSSY.RECONVERGENT B1, `(.L_x_1012) ;  /* 0x0000059000017945 */ /* 0x000fe80003800200 */
[----:B------:R-:W-:Y:S05]  /*21e0*/  @!P3 BRA `(.L_x_1013) ;  /* 0x00000004005cb947 */ /* 0x000fea0003800000 */
[----:B------:R-:W-:-:S04]  /*21f0*/  ISETP.NE.U32.AND P1, PT, RZ, UR14, PT ;  /* 0x0000000eff007c0c */ /* 0x000fc8000bf25070 */
[----:B------:R-:W-:-:S13]  /*2200*/  ISETP.NE.AND.EX P1, PT, RZ, UR15, PT, P1 ;  /* 0x0000000fff007c0c */ /* 0x000fda000bf25310 */
[----:B------:R-:W-:Y:S05]  /*2210*/  @!P1 BRA `(.L_x_1014) ;  /* 0x0000000000a49947 */ /* 0x000fea0003800000 */
[-CC-:B0-----:R-:W-:Y:S01]  /*2220*/  FFMA.FTZ R98, R117, R139.reuse, R142.reuse ;  /* 0x0000008b75627223 */ /* 0x181fe2000001008e */
        /* <DEDUP_REMOVED lines=38> */
[----:B------:R-:W-:Y:S01]  /*2490*/  F2FP.F16.F32.PACK_AB R96, R101, R96 ;  /* 0x000000606560723e */ /* 0x000fe200000000ff */
[----:B------:R-:W-:Y:S06]  /*24a0*/  BRA `(.L_x_1015) ;  /* 0x0000000000907947 */ /* 0x000fec0003800000 */
.L_x_1014:
        /* <DEDUP_REMOVED lines=35> */
[----:B------:R-:W-:-:S07]  /*26e0*/  F2FP.F16.F32.PACK_AB R99, R102, R145 ;  /* 0x000000916663723e */ /* 0x000fce00000000ff */
.L_x_1015:
[----:B------:R-:W0:Y:S08]  /*26f0*/  @P1 LDC.64 R102, c[0x0][0x478] ;  /* 0x00011e00ff661b82 */ /* 0x000e300000000a00 */
[----:B------:R-:W1:Y:S01]  /*2700*/  LDC.64 R100, c[0x0][0x468] ;  /* 0x00011a00ff647b82 */ /* 0x000e620000000a00 */
[----:B0-----:R-:W-:-:S05]  /*2710*/  @P1 IMAD.WIDE.U32 R102, R136, 0x10, R102 ;  /* 0x0000001088661825 */ /* 0x001fca00078e0066 */
[----:B------:R2:W-:Y:S01]  /*2720*/  @P1 STG.E.128 desc[UR8][R102.64], R76 ;  /* 0x0000004c66001986 */ /* 0x0005e2000c101d08 */
[C---:B-1----:R-:W-:Y:S01]  /*2730*/  IMAD.WIDE.U32 R100, R136.reuse, 0x10, R100 ;  /* 0x0000001088647825 */ /* 0x042fe200078e0064 */
[----:B------:R-:W-:-:S04]  /*2740*/  IADD3 R136, PT, PT, R136, 0x80, RZ ;  /* 0x0000008088887810 */ /* 0x000fc80007ffe0ff */
[----:B------:R2:W-:Y:S03]  /*2750*/  STG.E.128 desc[UR8][R100.64], R96 ;  /* 0x0000006064007986 */ /* 0x0005e6000c101d08 */
.L_x_1013:
[----:B------:R-:W-:Y:S05]  /*2760*/  BSYNC.RECONVERGENT B1 ;  /* 0x0000000000017941 */ /* 0x000fea0003800200 */
.L_x_1012:
[----:B------:R-:W-:Y:S05]  /*2770*/  @!P2 BRA `(.L_x_1016) ;  /* 0x000000180074a947 */ /* 0x000fea0003800000 */
[----:B------:R-:W-:-:S04]  /*2780*/  ISETP.NE.U32.AND P1, PT, RZ, UR14, PT ;  /* 0x0000000eff007c0c */ /* 0x000fc8000bf25070 */
[----:B------:R-:W-:-:S13]  /*2790*/  ISETP.NE.AND.EX P1, PT, RZ, UR15, PT, P1 ;  /* 0x0000000fff007c0c */ /* 0x000fda000bf25310 */
[----:B------:R-:W-:Y:S05]  /*27a0*/  @!P1 BRA `(.L_x_1017) ;  /* 0x0000000000a49947 */ /* 0x000fea0003800000 */
[-CC-:B0-2---:R-:W-:Y:S01]  /*27b0*/  FFMA.FTZ R99, R104, R139.reuse, R142.reuse ;  /* 0x0000008b68637223 */ /* 0x185fe2000001008e */
[-CC-:B------:R-:W-:Y:S01]  /*27c0*/  FFMA.FTZ R96, R19, R139.reuse, R142.reuse ;  /* 0x0000008b13607223 */ /* 0x180fe2000001008e */
[-CC-:B------:R-:W-:Y:S01]  /*27d0*/  FFMA.FTZ R97, R13, R139.reuse, R142.reuse ;  /* 0x0000008b0d617223 */ /* 0x180fe2000001008e */
[-CC-:B------:R-:W-:Y:S01]  /*27e0*/  FFMA.FTZ R78, R16, R139.reuse, R142.reuse ;  /* 0x0000008b104e7223 */ /* 0x180fe2000001008e */
[-CC-:B------:R-:W-:Y:S01]  /*27f0*/  FFMA.FTZ R79, R9, R139.reuse, R142.reuse ;  /* 0x0000008b094f7223 */ /* 0x180fe2000001008e */
[-CC-:B------:R-:W-:Y:S01]  /*2800*/  FFMA.FTZ R76, R12, R139.reuse, R142.reuse ;  /* 0x0000008b0c4c7223 */ /* 0x180fe2000001008e */
[-CC-:B------:R-:W-:Y:S01]  /*2810*/  FFMA.FTZ R77, R5, R139.reuse, R142.reuse ;  /* 0x0000008b054d7223 */ /* 0x180fe2000001008e */
[----:B------:R-:W-:Y:S01]  /*2820*/  FADD.FTZ R141, R18, -R99 ;  /* 0x80000063128d7221 */ /* 0x000fe20000010000 */
[----:B------:R-:W-:Y:S01]  /*2830*/  FFMA.FTZ R142, R8, R139, R142 ;  /* 0x0000008b088e7223 */ /* 0x000fe2000001008e */
[----:B------:R-:W-:Y:S01]  /*2840*/  FADD.FTZ R103, R17, -R96 ;  /* 0x8000006011677221 */ /* 0x000fe20000010000 */
[----:B------:R-:W-:Y:S01]  /*2850*/  FADD.FTZ R99, R14, -R97 ;  /* 0x800000610e637221 */ /* 0x000fe20000010000 */
[----:B------:R-:W-:Y:S01]  /*2860*/  FADD.FTZ R139, R15, -R78 ;  /* 0x8000004e0f8b7221 */ /* 0x000fe20000010000 */
[----:B------:R-:W-:Y:S01]  /*2870*/  FADD.FTZ R97, R10, -R79 ;  /* 0x8000004f0a617221 */ /* 0x000fe20000010000 */
[----:B------:R-:W-:Y:S01]  /*2880*/  FADD.FTZ R101, R11, -R76 ;  /* 0x8000004c0b657221 */ /* 0x000fe20000010000 */
[----:B------:R-:W-:Y:S01]  /*2890*/  FMUL.FTZ R78, R138, R141 ;  /* 0x0000008d8a4e7220 */ /* 0x000fe20000410000 */
        /* <DEDUP_REMOVED lines=8> */
[----:B------:R-:W-:Y:S01]  /*2920*/  FMUL.FTZ R76, R138, R79 ;  /* 0x0000004f8a4c7220 */ /* 0x000fe20000410000 */
[CC--:B------:R-:W-:Y:S01]  /*2930*/  FMUL.FTZ R102, R78.reuse, R140.reuse ;  /* 0x0000008c4e667220 */ /* 0x0c0fe20000410000 */
[----:B------:R-:W-:Y:S01]  /*2940*/  F2FP.F16.F32.PACK_AB R79, R78, R141 ;  /* 0x0000008d4e4f723e */ /* 0x000fe200000000ff */
[-C--:B------:R-:W-:Y:S01]  /*2950*/  FMUL.FTZ R98, R103, R140.reuse ;  /* 0x0000008c67627220 */ /* 0x080fe20000410000 */
[----:B------:R-:W-:Y:S01]  /*2960*/  F2FP.F16.F32.PACK_AB R78, R139, R103 ;  /* 0x000000678b4e723e */ /* 0x000fe200000000ff */
[CC--:B------:R-:W-:Y:S01]  /*2970*/  FMUL.FTZ R103, R101.reuse, R140.reuse ;  /* 0x0000008c65677220 */ /* 0x0c0fe20000410000 */
        /* <DEDUP_REMOVED lines=12> */
.L_x_1017:
[-CC-:B0-2---:R-:W-:Y:S01]  /*2a40*/  FFMA.FTZ R99, R104, R139.reuse, R142.reuse ;  /* 0x0000008b68637223 */ /* 0x185fe2000001008e */
        /* <DEDUP_REMOVED lines=35> */
.L_x_1018:
[----:B------:R-:W0:Y:S08]  /*2c80*/  @P1 LDC.64 R102, c[0x0][0x478] ;  /* 0x00011e00ff661b82 */ /* 0x000e300000000a00 */
[----:B------:R-:W1:Y:S01]  /*2c90*/  LDC.64 R100, c[0x0][0x468] ;  /* 0x00011a00ff647b82 */ /* 0x000e620000000a00 */
[----:B0-----:R-:W-:-:S05]  /*2ca0*/  @P1 IMAD.WIDE.U32 R102, R136, 0x10, R102 ;  /* 0x0000001088661825 */ /* 0x001fca00078e0066 */
[----:B------:R4:W-:Y:S01]  /*2cb0*/  @P1 STG.E.128 desc[UR8][R102.64], R76 ;  /* 0x0000004c66001986 */ /* 0x0009e2000c101d08 */
[----:B-1----:R-:W-:-:S05]  /*2cc0*/  IMAD.WIDE.U32 R100, R136, 0x10, R100 ;  /* 0x0000001088647825 */ /* 0x002fca00078e0064 */
[----:B------:R4:W-:Y:S01]  /*2cd0*/  STG.E.128 desc[UR8][R100.64], R96 ;  /* 0x0000006064007986 */ /* 0x0009e2000c101d08 */
[----:B------:R-:W-:Y:S05]  /*2ce0*/  BRA `(.L_x_1016) ;  /* 0x0000001400187947 */ /* 0x000fea0003800000 */
.L_x_1007:
[----:B------:R-:W-:-:S04]  /*2cf0*/  UISETP.NE.U32.AND UP0, UPT, UR14, URZ, UPT ;  /* 0x000000ff0e00728c */ /* 0x000fc8000bf05070 */
[----:B------:R-:W-:-:S09]  /*2d00*/  UISETP.NE.AND.EX UP0, UPT, UR15, URZ, UPT, UP0 ;  /* 0x000000ff0f00728c */ /* 0x000fd2000bf05300 */
[----:B------:R-:W-:Y:S05]  /*2d10*/  BRA.U UP0, `(.L_x_1019) ;  /* 0x0000000900607547 */ /* 0x000fea000b800000 */
[----:B------:R-:W-:Y:S01]  /*2d20*/  ISETP.GT.U32.AND P1, PT, R2, 0x7f, PT ;  /* 0x0000007f0200780c */ /* 0x000fe20003f24070 */
[----:B------:R-:W-:-:S12]  /*2d30*/  BSSY.RECONVERGENT B1, `(.L_x_1020) ;  /* 0x0000032000017945 */ /* 0x000fd80003800200 */
[----:B------:R-:W-:Y:S05]  /*2d40*/  @!P1 BRA `(.L_x_1021) ;  /* 0x0000000000c09947 */ /* 0x000fea0003800000 */
[-CC-:B------:R-:W-:Y:S01]  /*2d50*/  FFMA.FTZ R100, R122, R139.reuse, R142.reuse ;  /* 0x0000008b7a647223 */ /* 0x180fe2000001008e */
[-CC-:B------:R-:W-:Y:S01]  /*2d60*/  FFMA.FTZ R98, R125, R139.reuse, R142.reuse ;  /* 0x0000008b7d627223 */ /* 0x180fe2000001008e */
[--C-:B------:R-:W-:Y:S02]  /*2d70*/  HADD2.F32 R101, -RZ, R83.reuse.H0_H0 ;  /* 0x20000053ff657230 */ /* 0x100fe40000004100 */
[-C--:B------:R-:W-:Y:S01]  /*2d80*/  FFMA.FTZ R141, R126, R139.reuse, R142 ;  /* 0x0000008b7e8d7223 */ /* 0x080fe2000001008e */
[----:B------:R-:W-:Y:S02]  /*2d90*/  HADD2.F32 R103, -RZ, R83.H1_H1 ;  /* 0x30000053ff677230 */ /* 0x000fe40000004100 */
[----:B------:R-:W-:Y:S01]  /*2da0*/  FADD.FTZ R100, R121, -R100 ;  /* 0x8000006479647221 */ /* 0x000fe20000010000 */
[----:B------:R-:W-:Y:S01]  /*2db0*/  FADD.FTZ R147, R123, -R98 ;  /* 0x800000627b937221 */ /* 0x000fe20000010000 */
[----:B------:R-:W-:Y:S01]  /*2dc0*/  FFMA.FTZ R96, R129, R139, R142 ;  /* 0x0000008b81607223 */ /* 0x000fe2000001008e */
[----:B------:R-:W-:-:S02]  /*2dd0*/  HADD2.F32 R99, -RZ, R82.H1_H1 ;  /* 0x30000052ff637230 */ /* 0x000fc40000004100 */
[C---:B------:R-:W-:Y:S01]  /*2de0*/  FFMA.FTZ R149, R138.reuse, R100, R103 ;  /* 0x000000648a957223 */ /* 0x040fe20000010067 */
[----:B------:R-:W-:Y:S01]  /*2df0*/  FFMA.FTZ R147, R138, R147, R101 ;  /* 0x000000938a937223 */ /* 0x000fe20000010065 */
[----:B------:R-:W-:Y:S01]  /*2e00*/  HADD2.F32 R97, -RZ, R82.H0_H0 ;  /* 0x20000052ff617230 */ /* 0x000fe20000004100 */
[----:B------:R-:W0:Y:S01]  /*2e10*/  LDC.64 R100, c[0x0][0x468] ;  /* 0x00011a00ff647b82 */ /* 0x000e220000000a00 */
[----:B------:R-:W-:Y:S01]  /*2e20*/  FADD.FTZ R98, R124, -R141 ;  /* 0x8000008d7c627221 */ /* 0x000fe20000010000 */
[----:B------:R-:W-:Y:S01]  /*2e30*/  FADD.FTZ R96, R127, -R96 ;  /* 0x800000607f607221 */ /* 0x000fe20000010000 */
[-CC-:B------:R-:W-:Y:S01]  /*2e40*/  FFMA.FTZ R153, R130, R139.reuse, R142.reuse ;  /* 0x0000008b82997223 */ /* 0x180fe2000001008e */
[-CC-:B------:R-:W-:Y:S01]  /*2e50*/  FFMA.FTZ R151, R134, R139.reuse, R142.reuse ;  /* 0x0000008b86977223 */ /* 0x180fe2000001008e */
[C---:B------:R-:W-:Y:S01]  /*2e60*/  FFMA.FTZ R145, R138.reuse, R98, R99 ;  /* 0x000000628a917223 */ /* 0x040fe20000010063 */
[----:B------:R-:W-:Y:S01]  /*2e70*/  FFMA.FTZ R143, R138, R96, R97 ;  /* 0x000000608a8f7223 */ /* 0x000fe20000010061 */
[-CC-:B------:R-:W-:Y:S01]  /*2e80*/  FFMA.FTZ R98, R133, R139.reuse, R142.reuse ;  /* 0x0000008b85627223 */ /* 0x180fe2000001008e */
[----:B------:R-:W-:Y:S01]  /*2e90*/  FFMA.FTZ R96, R137, R139, R142 ;  /* 0x0000008b89607223 */ /* 0x000fe2000001008e */
[----:B------:R-:W-:-:S02]  /*2ea0*/  HADD2.F32 R103, -RZ, R81.H0_H0 ;  /* 0x20000051ff677230 */ /* 0x000fc40000004100 */
[----:B------:R-:W-:Y:S01]  /*2eb0*/  FADD.FTZ R144, R128, -R153 ;  /* 0x8000009980907221 */ /* 0x000fe20000010000 */
[----:B------:R-:W-:Y:S02]  /*2ec0*/  HADD2.F32 R141, -RZ, R81.H1_H1 ;  /* 0x30000051ff8d7230 */ /* 0x000fe40000004100 */
[----:B------:R-:W-:Y:S01]  /*2ed0*/  FADD.FTZ R102, R131, -R98 ;  /* 0x8000006283667221 */ /* 0x000fe20000010000 */
[--C-:B------:R-:W-:Y:S02]  /*2ee0*/  HADD2.F32 R97, -RZ, R80.reuse.H0_H0 ;  /* 0x20000050ff617230 */ /* 0x100fe40000004100 */
[----:B------:R-:W-:Y:S01]  /*2ef0*/  FADD.FTZ R96, R135, -R96 ;  /* 0x8000006087607221 */ /* 0x000fe20000010000 */
[----:B------:R-:W-:Y:S02]  /*2f00*/  HADD2.F32 R99, -RZ, R80.H1_H1 ;  /* 0x30000050ff637230 */ /* 0x000fe40000004100 */
[----:B------:R-:W-:Y:S01]  /*2f10*/  FADD.FTZ R98, R132, -R151 ;  /* 0x8000009784627221 */ /* 0x000fe20000010000 */
[C---:B------:R-:W-:Y:S01]  /*2f20*/  FFMA.FTZ R103, R138.reuse, R102, R103 ;  /* 0x000000668a677223 */ /* 0x040fe20000010067 */
[C---:B------:R-:W-:Y:S01]  /*2f30*/  FFMA.FTZ R141, R138.reuse, R144, R141 ;  /* 0x000000908a8d7223 */ /* 0x040fe2000001008d */
[C---:B------:R-:W-:Y:S01]  /*2f40*/  FFMA.FTZ R97, R138.reuse, R96, R97 ;  /* 0x000000608a617223 */ /* 0x040fe20000010061 */
[----:B------:R-:W-:Y:S01]  /*2f50*/  FFMA.FTZ R99, R138, R98, R99 ;  /* 0x000000628a637223 */ /* 0x000fe20000010063 */
        /* <DEDUP_REMOVED lines=8> */
[----:B------:R-:W-:Y:S01]  /*2fe0*/  F2FP.F16.F32.PACK_AB R99, R144, R147 ;  /* 0x000000939063723e */ /* 0x000fe200000000ff */
[----:B0-----:R-:W-:Y:S01]  /*2ff0*/  IMAD.WIDE.U32 R100, R136, 0x10, R100 ;  /* 0x0000001088647825 */ /* 0x001fe200078e0064 */
[----:B------:R-:W-:-:S02]  /*3000*/  F2FP.F16.F32.PACK_AB R98, R145, R98 ;  /* 0x000000629162723e */ /* 0x000fc400000000ff */
[----:B------:R-:W-:Y:S02]  /*3010*/  F2FP.F16.F32.PACK_AB R97, R141, R102 ;  /* 0x000000668d61723e */ /* 0x000fe400000000ff */
[----:B------:R-:W-:Y:S02]  /*3020*/  F2FP.F16.F32.PACK_AB R96, R103, R96 ;  /* 0x000000606760723e */ /* 0x000fe400000000ff */
[----:B------:R-:W-:-:S03]  /*3030*/  IADD3 R136, PT, PT, R136, 0x80, RZ ;  /* 0x0000008088887810 */ /* 0x000fc60007ffe0ff */
[----:B------:R0:W-:Y:S04]  /*3040*/  STG.E.128 desc[UR8][R100.64], R96 ;  /* 0x0000006064007986 */ /* 0x0001e8000c101d08 */
.L_x_1021:
[----:B------:R-:W-:Y:S05]  /*3050*/  BSYNC.RECONVERGENT B1 ;  /* 0x0000000000017941 */ /* 0x000fea0003800200 */
.L_x_1020:
[----:B------:R-:W-:Y:S04]  /*3060*/  BSSY.RECONVERGENT B1, `(.L_x_1022) ;  /* 0x0000032000017945 */ /* 0x000fe80003800200 */
[----:B------:R-:W-:Y:S05]  /*3070*/  @!P3 BRA `(.L_x_1023) ;  /* 0x0000000000c0b947 */ /* 0x000fea0003800000 */
[-CC-:B------:R-:W-:Y:S01]  /*3080*/  FFMA.FTZ R145, R120, R139.reuse, R142.reuse ;  /* 0x0000008b78917223 */ /* 0x180fe2000001008e */
[-CC-:B0-----:R-:W-:Y:S01]  /*3090*/  FFMA.FTZ R96, R117, R139.reuse, R142.reuse ;  /* 0x0000008b75607223 */ /* 0x181fe2000001008e */
[--C-:B------:R-:W-:Y:S02]  /*30a0*/  HADD2.F32 R101, -RZ, R23.reuse.H0_H0 ;  /* 0x20000017ff657230 */ /* 0x100fe40000004100 */
[-C--:B------:R-:W-:Y:S01]  /*30b0*/  FFMA.FTZ R141, R113, R139.reuse, R142 ;  /* 0x0000008b718d7223 */ /* 0x080fe2000001008e */
[----:B------:R-:W-:Y:S02]  /*30c0*/  HADD2.F32 R103, -RZ, R23.H1_H1 ;  /* 0x30000017ff677230 */ /* 0x000fe40000004100 */
[----:B------:R-:W-:Y:S01]  /*30d0*/  FADD.FTZ R100, R118, -R145 ;  /* 0x8000009176647221 */ /* 0x000fe20000010000 */
[----:B------:R-:W-:Y:S01]  /*30e0*/  FADD.FTZ R147, R115, -R96 ;  /* 0x8000006073937221 */ /* 0x000fe20000010000 */
[----:B------:R-:W-:Y:S01]  /*30f0*/  FFMA.FTZ R143, R116, R139, R142 ;  /* 0x0000008b748f7223 */ /* 0x000fe2000001008e */
[----:B------:R-:W-:-:S02]  /*3100*/  HADD2.F32 R97, -RZ, R22.H0_H0 ;  /* 0x20000016ff617230 */ /* 0x000fc40000004100 */
[C---:B------:R-:W-:Y:S01]  /*3110*/  FFMA.FTZ R149, R138.reuse, R100, R103 ;  /* 0x000000648a957223 */ /* 0x040fe20000010067 */
[----:B------:R-:W-:Y:S01]  /*3120*/  FFMA.FTZ R147, R138, R147, R101 ;  /* 0x000000938a937223 */ /* 0x000fe20000010065 */
[----:B------:R-:W-:Y:S01]  /*3130*/  HADD2.F32 R99, -RZ, R22.H1_H1 ;  /* 0x30000016ff637230 */ /* 0x000fe20000004100 */
        /* <DEDUP_REMOVED lines=36> */
.L_x_1023:
[----:B------:R-:W-:Y:S05]  /*3380*/  BSYNC.RECONVERGENT B1 ;  /* 0x0000000000017941 */ /* 0x000fea0003800200 */
.L_x_1022:
[----:B------:R-:W-:Y:S05]  /*3390*/  @!P2 BRA `(.L_x_1016) ;  /* 0x0000000c006ca947 */ /* 0x000fea0003800000 */
[-CC-:B01----:R-:W-:Y:S01]  /*33a0*/  FFMA.FTZ R99, R104, R139.reuse, R142.reuse ;  /* 0x0000008b68637223 */ /* 0x183fe2000001008e */
[--C-:B------:R-:W-:Y:S02]  /*33b0*/  HADD2.F32 R97, -RZ, R95.reuse.H1_H1 ;  /* 0x3000005fff617230 */ /* 0x100fe40000004100 */
[-CC-:B------:R-:W-:Y:S01]  /*33c0*/  FFMA.FTZ R96, R16, R139.reuse, R142.reuse ;  /* 0x0000008b10607223 */ /* 0x180fe2000001008e */
[-CC-:B------:R-:W-:Y:S01]  /*33d0*/  FFMA.FTZ R100, R19, R139.reuse, R142.reuse ;  /* 0x0000008b13647223 */ /* 0x180fe2000001008e */
[----:B------:R-:W-:Y:S01]  /*33e0*/  FADD.FTZ R99, R18, -R99 ;  /* 0x8000006312637221 */ /* 0x000fe20000010000 */
[----:B------:R-:W-:Y:S01]  /*33f0*/  FFMA.FTZ R141, R13, R139, R142 ;  /* 0x0000008b0d8d7223 */ /* 0x000fe2000001008e */
[----:B------:R-:W-:Y:S01]  /*3400*/  FADD.FTZ R102, R15, -R96 ;  /* 0x800000600f667221 */ /* 0x000fe20000010000 */
[----:B------:R-:W-:Y:S02]  /*3410*/  HADD2.F32 R103, -RZ, R95.H0_H0 ;  /* 0x2000005fff677230 */ /* 0x000fe40000004100 */
[----:B------:R-:W-:Y:S01]  /*3420*/  FFMA.FTZ R147, R138, R99, R97 ;  /* 0x000000638a937223 */ /* 0x000fe20000010061 */
[--C-:B------:R-:W-:Y:S01]  /*3430*/  HADD2.F32 R99, -RZ, R94.reuse.H0_H0 ;  /* 0x2000005eff637230 */ /* 0x100fe20000004100 */
[----:B------:R-:W0:Y:S01]  /*3440*/  LDC.64 R96, c[0x0][0x468] ;  /* 0x00011a00ff607b82 */ /* 0x000e220000000a00 */
[----:B------:R-:W-:-:S02]  /*3450*/  HADD2.F32 R101, -RZ, R94.H1_H1 ;  /* 0x3000005eff657230 */ /* 0x000fc40000004100 */
[----:B------:R-:W-:Y:S01]  /*3460*/  FADD.FTZ R145, R17, -R100 ;  /* 0x8000006411917221 */ /* 0x000fe20000010000 */
[----:B------:R-:W-:Y:S01]  /*3470*/  FADD.FTZ R100, R14, -R141 ;  /* 0x8000008d0e647221 */ /* 0x000fe20000010000 */
[-CC-:B------:R-:W-:Y:S01]  /*3480*/  FFMA.FTZ R151, R9, R139.reuse, R142.reuse ;  /* 0x0000008b09977223 */ /* 0x180fe2000001008e */
[-CC-:B------:R-:W-:Y:S01]  /*3490*/  FFMA.FTZ R98, R12, R139.reuse, R142.reuse ;  /* 0x0000008b0c627223 */ /* 0x180fe2000001008e */
[-CC-:B------:R-:W-:Y:S01]  /*34a0*/  FFMA.FTZ R149, R5, R139.reuse, R142.reuse ;  /* 0x0000008b05957223 */ /* 0x180fe2000001008e */
[----:B------:R-:W-:Y:S01]  /*34b0*/  FFMA.FTZ R142, R8, R139, R142 ;  /* 0x0000008b088e7223 */ /* 0x000fe2000001008e */
[C---:B------:R-:W-:Y:S01]  /*34c0*/  FFMA.FTZ R145, R138.reuse, R145, R103 ;  /* 0x000000918a917223 */ /* 0x040fe20000010067 */
[C---:B------:R-:W-:Y:S01]  /*34d0*/  FFMA.FTZ R141, R138.reuse, R100, R99 ;  /* 0x000000648a8d7223 */ /* 0x040fe20000010063 */
[----:B------:R-:W-:Y:S01]  /*34e0*/  FFMA.FTZ R143, R138, R102, R101 ;  /* 0x000000668a8f7223 */ /* 0x000fe20000010065 */
[--C-:B------:R-:W-:Y:S02]  /*34f0*/  HADD2.F32 R103, -RZ, R93.reuse.H0_H0 ;  /* 0x2000005dff677230 */ /* 0x100fe40000004100 */
[----:B------:R-:W-:Y:S01]  /*3500*/  FADD.FTZ R151, R10, -R151 ;  /* 0x800000970a977221 */ /* 0x000fe20000010000 */
[----:B------:R-:W-:-:S02]  /*3510*/  HADD2.F32 R139, -RZ, R93.H1_H1 ;  /* 0x3000005dff8b7230 */ /* 0x000fc40000004100 */
        /* <DEDUP_REMOVED lines=18> */
[----:B------:R-:W-:-:S02]  /*3640*/  F2FP.F16.F32.PACK_AB R99, R142, R145 ;  /* 0x000000918e63723e */ /* 0x000fc400000000ff */
[----:B------:R-:W-:Y:S02]  /*3650*/  F2FP.F16.F32.PACK_AB R98, R143, R98 ;  /* 0x000000628f62723e */ /* 0x000fe400000000ff */
[----:B------:R-:W-:Y:S02]  /*3660*/  F2FP.F16.F32.PACK_AB R97, R139, R138 ;  /* 0x0000008a8b61723e */ /* 0x000fe400000000ff */
[----:B------:R-:W-:-:S05]  /*3670*/  F2FP.F16.F32.PACK_AB R96, R103, R102 ;  /* 0x000000666760723e */ /* 0x000fca00000000ff */
[----:B------:R3:W-:Y:S01]  /*3680*/  STG.E.128 desc[UR8][R100.64], R96 ;  /* 0x0000006064007986 */ /* 0x0007e2000c101d08 */
[----:B------:R-:W-:Y:S05]  /*3690*/  BRA `(.L_x_1016) ;  /* 0x0000000800ac7947 */ /* 0x000fea0003800000 */
.L_x_1019:
[----:B------:R-:W-:Y:S04]  /*36a0*/  BSSY.RECONVERGENT B1, `(.L_x_1024) ;  /* 0x0000039000017945 */ /* 0x000fe80003800200 */
[----:B------:R-:W-:Y:S05]  /*36b0*/  @!P4 BRA `(.L_x_1025) ;  /* 0x0000000000dcc947 */ /* 0x000fea0003800000 */
[-CC-:B------:R-:W-:Y:S01]  /*36c0*/  FFMA.FTZ R76, R137, R139.reuse, R142.reuse ;  /* 0x0000008b894c7223 */ /* 0x180fe2000001008e */
[-CC-:B------:R-:W-:Y:S01]  /*36d0*/  FFMA.FTZ R101, R130, R139.reuse, R142.reuse ;  /* 0x0000008b82657223 */ /* 0x180fe2000001008e */
[----:B------:R-:W-:Y:S02]  /*36e0*/  HADD2.F32 R79, -RZ, R80.H0_H0 ;  /* 0x20000050ff4f7230 */ /* 0x000fe40000004100 */
[-C--:B------:R-:W-:Y:S01]  /*36f0*/  FFMA.FTZ R96, R133, R139.reuse, R142 ;  /* 0x0000008b85607223 */ /* 0x080fe2000001008e */
[--C-:B------:R-:W-:Y:S02]  /*3700*/  HADD2.F32 R100, -RZ, R81.reuse.H1_H1 ;  /* 0x30000051ff647230 */ /* 0x100fe40000004100 */
[----:B------:R-:W-:Y:S01]  /*3710*/  FADD.FTZ R77, R135, -R76 ;  /* 0x8000004c874d7221 */ /* 0x000fe20000010000 */
[----:B------:R-:W-:Y:S01]  /*3720*/  FADD.FTZ R101, R128, -R101 ;  /* 0x8000006580657221 */ /* 0x000fe20000010000 */
[----:B------:R-:W0:Y:S01]  /*3730*/  LDC.64 R102, c[0x0][0x478] ;  /* 0x00011e00ff667b82 */ /* 0x000e220000000a00 */
[----:B------:R-:W-:Y:S01]  /*3740*/  FFMA.FTZ R97, R134, R139, R142 ;  /* 0x0000008b86617223 */ /* 0x000fe2000001008e */
[C---:B------:R-:W-:Y:S01]  /*3750*/  FFMA.FTZ R77, R138.reuse, R77, R79 ;  /* 0x0000004d8a4d7223 */ /* 0x040fe2000001004f */
[----:B------:R-:W-:Y:S01]  /*3760*/  FFMA.FTZ R79, R138, R101, R100 ;  /* 0x000000658a4f7223 */ /* 0x000fe20000010064 */
[----:B------:R-:W-:-:S02]  /*3770*/  HADD2.F32 R98, -RZ, R81.H0_H0 ;  /* 0x20000051ff627230 */ /* 0x000fc40000004100 */
[----:B------:R-:W-:Y:S01]  /*3780*/  FADD.FTZ R99, R131, -R96 ;  /* 0x8000006083637221 */ /* 0x000fe20000010000 */
[----:B------:R-:W-:Y:S02]  /*3790*/  HADD2.F32 R78, -RZ, R80.H1_H1 ;  /* 0x30000050ff4e7230 */ /* 0x000fe40000004100 */
[----:B------:R-:W-:Y:S01]  /*37a0*/  FADD.FTZ R97, R132, -R97 ;  /* 0x8000006184617221 */ /* 0x000fe20000010000 */
[----:B------:R-:W1:Y:S01]  /*37b0*/  LDC.64 R100, c[0x0][0x468] ;  /* 0x00011a00ff647b82 */ /* 0x000e620000000a00 */
[-CC-:B------:R-:W-:Y:S01]  /*37c0*/  FFMA.FTZ R76, R129, R139.reuse, R142.reuse ;  /* 0x0000008b814c7223 */ /* 0x180fe2000001008e */
[----:B------:R-:W-:Y:S01]  /*37d0*/  FFMA.FTZ R143, R126, R139, R142 ;  /* 0x0000008b7e8f7223 */ /* 0x000fe2000001008e */
[----:B------:R-:W-:Y:S01]  /*37e0*/  FFMA.FTZ R99, R138, R99, R98 ;  /* 0x000000638a637223 */ /* 0x000fe20000010062 */
[-CC-:B------:R-:W-:Y:S01]  /*37f0*/  FFMA.FTZ R98, R125, R139.reuse, R142.reuse ;  /* 0x0000008b7d627223 */ /* 0x180fe2000001008e */
[----:B------:R-:W-:Y:S01]  /*3800*/  FFMA.FTZ R144, R122, R139, R142 ;  /* 0x0000008b7a907223 */ /* 0x000fe2000001008e */
        /* <DEDUP_REMOVED lines=14> */
[C---:B------:R-:W-:Y:S01]  /*38f0*/  F2FP.F16.F32.PACK_AB R76, R78.reuse, R77 ;  /* 0x0000004d4e4c723e */ /* 0x040fe200000000ff */
[-C--:B------:R-:W-:Y:S01]  /*3900*/  FMUL.FTZ R97, R78, R140.reuse ;  /* 0x0000008c4e617220 */ /* 0x080fe20000410000 */
[-C--:B------:R-:W-:Y:S01]  /*3910*/  FMUL.FTZ R98, R99, R140.reuse ;  /* 0x0000008c63627220 */ /* 0x080fe20000410000 */
[C---:B------:R-:W-:Y:S01]  /*3920*/  F2FP.F16.F32.PACK_AB R77, R79.reuse, R99 ;  /* 0x000000634f4d723e */ /* 0x040fe200000000ff */
[-C--:B------:R-:W-:Y:S01]  /*3930*/  FMUL.FTZ R99, R79, R140.reuse ;  /* 0x0000008c4f637220 */ /* 0x080fe20000410000 */
[-C--:B------:R-:W-:Y:S01]  /*3940*/  FMUL.FTZ R143, R141, R140.reuse ;  /* 0x0000008c8d8f7220 */ /* 0x080fe20000410000 */
[C---:B------:R-:W-:Y:S01]  /*3950*/  F2FP.F16.F32.PACK_AB R78, R144.reuse, R141 ;  /* 0x0000008d904e723e */ /* 0x040fe200000000ff */
[-C--:B------:R-:W-:Y:S01]  /*3960*/  FMUL.FTZ R144, R144, R140.reuse ;  /* 0x0000008c90907220 */ /* 0x080fe20000410000 */
[-C--:B------:R-:W-:Y:S01]  /*3970*/  FMUL.FTZ R141, R145, R140.reuse ;  /* 0x0000008c918d7220 */ /* 0x080fe20000410000 */
[----:B------:R-:W-:Y:S01]  /*3980*/  FMUL.FTZ R146, R147, R140 ;  /* 0x0000008c93927220 */ /* 0x000fe20000410000 */
[----:B------:R-:W-:Y:S01]  /*3990*/  F2FP.F16.F32.PACK_AB R96, R97, R96 ;  /* 0x000000606160723e */ /* 0x000fe200000000ff */
[----:B0-----:R-:W-:Y:S01]  /*39a0*/  IMAD.WIDE.U32 R102, R136, 0x10, R102 ;  /* 0x0000001088667825 */ /* 0x001fe200078e0066 */
[----:B------:R-:W-:-:S02]  /*39b0*/  F2FP.F16.F32.PACK_AB R79, R147, R145 ;  /* 0x00000091934f723e */ /* 0x000fc400000000ff */
[----:B------:R-:W-:Y:S01]  /*39c0*/  F2FP.F16.F32.PACK_AB R97, R99, R98 ;  /* 0x000000626361723e */ /* 0x000fe200000000ff */
[----:B-1----:R-:W-:Y:S01]  /*39d0*/  IMAD.WIDE.U32 R100, R136, 0x10, R100 ;  /* 0x0000001088647825 */ /* 0x002fe200078e0064 */
[----:B------:R-:W-:Y:S01]  /*39e0*/  F2FP.F16.F32.PACK_AB R98, R144, R143 ;  /* 0x0000008f9062723e */ /* 0x000fe200000000ff */
[----:B------:R0:W-:Y:S01]  /*39f0*/  STG.E.128 desc[UR8][R102.64], R76 ;  /* 0x0000004c66007986 */ /* 0x0001e2000c101d08 */
[----:B------:R-:W-:Y:S02]  /*3a00*/  F2FP.F16.F32.PACK_AB R99, R146, R141 ;  /* 0x0000008d9263723e */ /* 0x000fe400000000ff */
[----:B------:R-:W-:-:S03]  /*3a10*/  IADD3 R136, PT, PT, R136, 0x80, RZ ;  /* 0x0000008088887810 */ /* 0x000fc60007ffe0ff */
[----:B------:R0:W-:Y:S04]  /*3a20*/  STG.E.128 desc[UR8][R100.64], R96 ;  /* 0x0000006064007986 */ /* 0x0001e8000c101d08 */
.L_x_1025:
[----:B------:R-:W-:Y:S05]  /*3a30*/  BSYNC.RECONVERGENT B1 ;  /* 0x0000000000017941 */ /* 0x000fea0003800200 */
.L_x_1024:
[----:B------:R-:W-:Y:S04]  /*3a40*/  BSSY.RECONVERGENT B1, `(.L_x_1026) ;  /* 0x0000039000017945 */ /* 0x000fe80003800200 */
[----:B------:R-:W-:Y:S05]  /*3a50*/  @!P3 BRA `(.L_x_1027) ;  /* 0x0000000000dcb947 */ /* 0x000fea0003800000 */
[-CC-:B0-----:R-:W-:Y:S01]  /*3a60*/  FFMA.FTZ R100, R110, R139.reuse, R142.reuse ;  /* 0x0000008b6e647223 */ /* 0x181fe2000001008e */
[-CC-:B------:R-:W-:Y:S01]  /*3a70*/  FFMA.FTZ R78, R106, R139.reuse, R142.reuse ;  /* 0x0000008b6a4e7223 */ /* 0x180fe2000001008e */
[--C-:B------:R-:W-:Y:S02]  /*3a80*/  HADD2.F32 R102, -RZ, R21.reuse.H1_H1 ;  /* 0x30000015ff667230 */ /* 0x100fe40000004100 */
[----:B------:R-:W-:Y:S01]  /*3a90*/  FFMA.FTZ R76, R119, R139, R142 ;  /* 0x0000008b774c7223 */ /* 0x000fe2000001008e */
[----:B------:R-:W-:Y:S01]  /*3aa0*/  FADD.FTZ R101, R111, -R100 ;  /* 0x800000646f657221 */ /* 0x000fe20000010000 */
[----:B------:R-:W-:Y:S01]  /*3ab0*/  FADD.FTZ R97, R107, -R78 ;  /* 0x8000004e6b617221 */ /* 0x000fe20000010000 */
[--C-:B------:R-:W-:Y:S02]  /*3ac0*/  HADD2.F32 R79, -RZ, R20.reuse.H0_H0 ;  /* 0x20000014ff4f7230 */ /* 0x100fe40000004100 */
[----:B------:R-:W-:Y:S01]  /*3ad0*/  FADD.FTZ R77, R105, -R76 ;  /* 0x8000004c694d7221 */ /* 0x000fe20000010000 */
[----:B------:R-:W-:Y:S01]  /*3ae0*/  FFMA.FTZ R78, R138, R101, R102 ;  /* 0x000000658a4e7223 */ /* 0x000fe20000010066 */
[----:B------:R-:W-:Y:S01]  /*3af0*/  HADD2.F32 R96, -RZ, R20.H1_H1 ;  /* 0x30000014ff607230 */ /* 0x000fe20000004100 */
[----:B------:R-:W0:Y:S01]  /*3b00*/  LDC.64 R102, c[0x0][0x478] ;  /* 0x00011e00ff667b82 */ /* 0x000e220000000a00 */
[----:B------:R-:W-:Y:S01]  /*3b10*/  FFMA.FTZ R99, R109, R139, R142 ;  /* 0x0000008b6d637223 */ /* 0x000fe2000001008e */
[----:B------:R-:W-:-:S02]  /*3b20*/  HADD2.F32 R98, -RZ, R21.H0_H0 ;  /* 0x20000015ff627230 */ /* 0x000fc40000004100 */
[----:B------:R-:W-:Y:S01]  /*3b30*/  FFMA.FTZ R77, R138, R77, R79 ;  /* 0x0000004d8a4d7223 */ /* 0x000fe2000001004f */
[-CC-:B------:R-:W-:Y:S01]  /*3b40*/  FFMA.FTZ R79, R113, R139.reuse, R142.reuse ;  /* 0x0000008b714f7223 */ /* 0x180fe2000001008e */
[----:B------:R-:W-:Y:S01]  /*3b50*/  FADD.FTZ R99, R108, -R99 ;  /* 0x800000636c637221 */ /* 0x000fe20000010000 */
[----:B------:R-:W-:Y:S01]  /*3b60*/  FFMA.FTZ R143, R116, R139, R142 ;  /* 0x0000008b748f7223 */ /* 0x000fe2000001008e */
[----:B------:R-:W-:Y:S01]  /*3b70*/  FFMA.FTZ R97, R138, R97, R96 ;  /* 0x000000618a617223 */ /* 0x000fe20000010060 */
[----:B------:R-:W1:Y:S01]  /*3b80*/  LDC.64 R100, c[0x0][0x468] ;  /* 0x00011a00ff647b82 */ /* 0x000e620000000a00 */
[-CC-:B------:R-:W-:Y:S01]  /*3b90*/  FFMA.FTZ R96, R117, R139.reuse, R142.reuse ;  /* 0x0000008b75607223 */ /* 0x180fe2000001008e */
[----:B------:R-:W-:Y:S01]  /*3ba0*/  FFMA.FTZ R147, R120, R139, R142 ;  /* 0x0000008b78937223 */ /* 0x000fe2000001008e */
[--C-:B------:R-:W-:Y:S02]  /*3bb0*/  HADD2.F32 R141, -RZ, R22.reuse.H0_H0 ;  /* 0x20000016ff8d7230 */ /* 0x100fe40000004100 */
[----:B------:R-:W-:Y:S01]  /*3bc0*/  FFMA.FTZ R99, R138, R99, R98 ;  /* 0x000000638a637223 */ /* 0x000fe20000010062 */
[----:B------:R-:W-:-:S02]  /*3bd0*/  HADD2.F32 R76, -RZ, R22.H1_H1 ;  /* 0x30000016ff4c7230 */ /* 0x000fc40000004100 */
[----:B------:R-:W-:Y:S01]  /*3be0*/  FADD.FTZ R79, R112, -R79 ;  /* 0x8000004f704f7221 */ /* 0x000fe20000010000 */
        /* <DEDUP_REMOVED lines=10> */
[----:B------:R-:W-:Y:S01]  /*3c90*/  F2FP.F16.F32.PACK_AB R76, R97, R77 ;  /* 0x0000004d614c723e */ /* 0x000fe200000000ff */
[-C--:B------:R-:W-:Y:S01]  /*3ca0*/  FMUL.FTZ R98, R99, R140.reuse ;  /* 0x0000008c63627220 */ /* 0x080fe20000410000 */
[C---:B------:R-:W-:Y:S01]  /*3cb0*/  F2FP.F16.F32.PACK_AB R77, R78.reuse, R99 ;  /* 0x000000634e4d723e */ /* 0x040fe200000000ff */
[-C--:B------:R-:W-:Y:S01]  /*3cc0*/  FMUL.FTZ R97, R97, R140.reuse ;  /* 0x0000008c61617220 */ /* 0x080fe20000410000 */
[-C--:B------:R-:W-:Y:S01]  /*3cd0*/  FMUL.FTZ R99, R78, R140.reuse ;  /* 0x0000008c4e637220 */ /* 0x080fe20000410000 */
[C---:B------:R-:W-:Y:S01]  /*3ce0*/  F2FP.F16.F32.PACK_AB R78, R143.reuse, R79 ;  /* 0x0000004f8f4e723e */ /* 0x040fe200000000ff */
[-C--:B------:R-:W-:Y:S01]  /*3cf0*/  FMUL.FTZ R144, R143, R140.reuse ;  /* 0x0000008c8f907220 */ /* 0x080fe20000410000 */
        /* <DEDUP_REMOVED lines=13> */
.L_x_1027:
[----:B------:R-:W-:Y:S05]  /*3dd0*/  BSYNC.RECONVERGENT B1 ;  /* 0x0000000000017941 */ /* 0x000fea0003800200 */
.L_x_1026:
[----:B------:R-:W-:Y:S05]  /*3de0*/  @!P2 BRA `(.L_x_1016) ;  /* 0x0000000000d8a947 */ /* 0x000fea0003800000 */
[----:B01----:R-:W0:Y:S01]  /*3df0*/  LDC.64 R100, c[0x0][0x478] ;  /* 0x00011e00ff647b82 */ /* 0x003e220000000a00 */
[-CC-:B------:R-:W-:Y:S01]  /*3e00*/  FFMA.FTZ R79, R104, R139.reuse, R142.reuse ;  /* 0x0000008b684f7223 */ /* 0x180fe2000001008e */
[-CC-:B------:R-:W-:Y:S01]  /*3e10*/  FFMA.FTZ R77, R5, R139.reuse, R142.reuse ;  /* 0x0000008b054d7223 */ /* 0x180fe2000001008e */
[-CC-:B------:R-:W-:Y:S01]  /*3e20*/  FFMA.FTZ R78, R8, R139.reuse, R142.reuse ;  /* 0x0000008b084e7223 */ /* 0x180fe2000001008e */
[-CC-:B------:R-:W-:Y:S01]  /*3e30*/  FFMA.FTZ R144, R19, R139.reuse, R142.reuse ;  /* 0x0000008b13907223 */ /* 0x180fe2000001008e */
[-CC-:B------:R-:W-:Y:S01]  /*3e40*/  FFMA.FTZ R97, R9, R139.reuse, R142.reuse ;  /* 0x0000008b09617223 */ /* 0x180fe2000001008e */
[-CC-:B------:R-:W-:Y:S01]  /*3e50*/  FFMA.FTZ R98, R12, R139.reuse, R142.reuse ;  /* 0x0000008b0c627223 */ /* 0x180fe2000001008e */
[----:B------:R-:W-:Y:S01]  /*3e60*/  FFMA.FTZ R99, R13, R139, R142 ;  /* 0x0000008b0d637223 */ /* 0x000fe2000001008e */
[----:B------:R-:W1:Y:S01]  /*3e70*/  LDC.64 R102, c[0x0][0x468] ;  /* 0x00011a00ff667b82 */ /* 0x000e620000000a00 */
[--C-:B------:R-:W-:Y:S02]  /*3e80*/  HADD2.F32 R76, -RZ, R92.reuse.H0_H0 ;  /* 0x2000005cff4c7230 */ /* 0x100fe40000004100 */
[----:B------:R-:W-:Y:S01]  /*3e90*/  FADD.FTZ R141, R18, -R79 ;  /* 0x8000004f128d7221 */ /* 0x000fe20000010000 */
[----:B------:R-:W-:-:S02]  /*3ea0*/  HADD2.F32 R96, -RZ, R92.H1_H1 ;  /* 0x3000005cff607230 */ /* 0x000fc40000004100 */
[----:B------:R-:W-:Y:S01]  /*3eb0*/  FFMA.FTZ R142, R16, R139, R142 ;  /* 0x0000008b108e7223 */ /* 0x000fe2000001008e */
[--C-:B------:R-:W-:Y:S02]  /*3ec0*/  HADD2.F32 R146, -RZ, R95.reuse.H0_H0 ;  /* 0x2000005fff927230 */ /* 0x100fe40000004100 */
[----:B------:R-:W-:Y:S01]  /*3ed0*/  FADD.FTZ R77, R6, -R77 ;  /* 0x8000004d064d7221 */ /* 0x000fe20000010000 */
[----:B------:R-:W-:Y:S01]  /*3ee0*/  FADD.FTZ R79, R7, -R78 ;  /* 0x8000004e074f7221 */ /* 0x000fe20000010000 */
[----:B------:R-:W-:Y:S01]  /*3ef0*/  FADD.FTZ R139, R17, -R144 ;  /* 0x80000090118b7221 */ /* 0x000fe20000010000 */
[----:B------:R-:W-:Y:S02]  /*3f00*/  HADD2.F32 R143, -RZ, R95.H1_H1 ;  /* 0x3000005fff8f7230 */ /* 0x000fe40000004100 */
[C---:B------:R-:W-:Y:S01]  /*3f10*/  FFMA.FTZ R77, R138.reuse, R77, R76 ;  /* 0x0000004d8a4d7223 */ /* 0x040fe2000001004c */
[C---:B------:R-:W-:Y:S01]  /*3f20*/  FFMA.FTZ R78, R138.reuse, R79, R96 ;  /* 0x0000004f8a4e7223 */ /* 0x040fe20000010060 */
[----:B------:R-:W-:Y:S01]  /*3f30*/  FFMA.FTZ R145, R138, R139, R146 ;  /* 0x0000008b8a917223 */ /* 0x000fe20000010092 */
[----:B------:R-:W-:-:S02]  /*3f40*/  HADD2.F32 R79, -RZ, R93.H0_H0 ;  /* 0x2000005dff4f7230 */ /* 0x000fc40000004100 */
[----:B------:R-:W-:Y:S01]  /*3f50*/  FADD.FTZ R97, R10, -R97 ;  /* 0x800000610a617221 */ /* 0x000fe20000010000 */
[----:B------:R-:W-:Y:S02]  /*3f60*/  HADD2.F32 R76, -RZ, R93.H1_H1 ;  /* 0x3000005dff4c7230 */ /* 0x000fe40000004100 */
[----:B------:R-:W-:Y:S01]  /*3f70*/  FADD.FTZ R139, R11, -R98 ;  /* 0x800000620b8b7221 */ /* 0x000fe20000010000 */
[----:B------:R-:W-:Y:S01]  /*3f80*/  FFMA.FTZ R147, R138, R141, R143 ;  /* 0x0000008d8a937223 */ /* 0x000fe2000001008f */
        /* <DEDUP_REMOVED lines=10> */
[----:B------:R-:W-:Y:S01]  /*4030*/  FMUL.FTZ R97, R78, R140 ;  /* 0x0000008c4e617220 */ /* 0x000fe20000410000 */
[----:B------:R-:W-:Y:S01]  /*4040*/  F2FP.F16.F32.PACK_AB R77, R139, R99 ;  /* 0x000000638b4d723e */ /* 0x000fe200000000ff */
[----:B0-----:R-:W-:-:S04]  /*4050*/  IMAD.WIDE.U32 R100, R136, 0x10, R100 ;  /* 0x0000001088647825 */ /* 0x001fc800078e0064 */
[-C--:B------:R-:W-:Y:S01]  /*4060*/  FMUL.FTZ R138, R145, R140.reuse ;  /* 0x0000008c918a7220 */ /* 0x080fe20000410000 */
[----:B------:R-:W-:Y:S01]  /*4070*/  F2FP.F16.F32.PACK_AB R79, R147, R145 ;  /* 0x00000091934f723e */ /* 0x000fe200000000ff */
[----:B------:R-:W-:Y:S01]  /*4080*/  FMUL.FTZ R98, R99, R140 ;  /* 0x0000008c63627220 */ /* 0x000fe20000410000 */
[----:B-1----:R-:W-:-:S04]  /*4090*/  IMAD.WIDE.U32 R102, R136, 0x10, R102 ;  /* 0x0000001088667825 */ /* 0x002fc800078e0066 */
[-C--:B------:R-:W-:Y:S01]  /*40a0*/  FMUL.FTZ R139, R139, R140.reuse ;  /* 0x0000008c8b8b7220 */ /* 0x080fe20000410000 */
[-C--:B------:R-:W-:Y:S01]  /*40b0*/  FMUL.FTZ R147, R147, R140.reuse ;  /* 0x0000008c93937220 */ /* 0x080fe20000410000 */
[-C--:B------:R-:W-:Y:S01]  /*40c0*/  FMUL.FTZ R136, R141, R140.reuse ;  /* 0x0000008c8d887220 */ /* 0x080fe20000410000 */
[----:B------:R-:W-:Y:S01]  /*40d0*/  FMUL.FTZ R145, R143, R140 ;  /* 0x0000008c8f917220 */ /* 0x000fe20000410000 */
[----:B------:R-:W-:Y:S02]  /*40e0*/  F2FP.F16.F32.PACK_AB R96, R97, R96 ;  /* 0x000000606160723e */ /* 0x000fe400000000ff */
[----:B------:R-:W-:Y:S02]  /*40f0*/  F2FP.F16.F32.PACK_AB R78, R143, R141 ;  /* 0x0000008d8f4e723e */ /* 0x000fe400000000ff */
[----:B------:R-:W-:Y:S02]  /*4100*/  F2FP.F16.F32.PACK_AB R97, R139, R98 ;  /* 0x000000628b61723e */ /* 0x000fe400000000ff */
[----:B------:R-:W-:Y:S01]  /*4110*/  F2FP.F16.F32.PACK_AB R99, R147, R138 ;  /* 0x0000008a9363723e */ /* 0x000fe200000000ff */
[----:B------:R2:W-:Y:S01]  /*4120*/  STG.E.128 desc[UR8][R100.64], R76 ;  /* 0x0000004c64007986 */ /* 0x0005e2000c101d08 */
[----:B------:R-:W-:-:S05]  /*4130*/  F2FP.F16.F32.PACK_AB R98, R145, R136 ;  /* 0x000000889162723e */ /* 0x000fca00000000ff */
[----:B------:R2:W-:Y:S02]  /*4140*/  STG.E.128 desc[UR8][R102.64], R96 ;  /* 0x0000006066007986 */ /* 0x0005e4000c101d08 */
.L_x_1016:
[----:B------:R-:W-:Y:S05]  /*4150*/  BSYNC.RECONVERGENT B0 ;  /* 0x0000000000007941 */ /* 0x000fea0003800200 */
.L_x_1006:
[----:B01234-:R-:W0:Y:S01]  /*4160*/  LDC.64 R96, c[0x0][0x380] ;  /* 0x0000e000ff607b82 */ /* 0x01fe220000000a00 */
[----:B------:R-:W-:Y:S01]  /*4170*/  UPLOP3.LUT UP1, UPT, UPT, UPT, UP1, 0x40, 0x4 ;  /* 0x000000000004789c */ /* 0x000fe20003f2e810 */
[----:B0-----:R-:W-:-:S04]  /*4180*/  IADD3 R0, PT, PT, R0, R96, RZ ;  /* 0x0000006000007210 */ /* 0x001fc80007ffe0ff */
[----:B------:R-:W-:-:S13]  /*4190*/  ISETP.GE.AND P1, PT, R0, R97, PT ;  /* 0x000000610000720c */ /* 0x000fda0003f26270 */
[----:B------:R-:W-:Y:S05]  /*41a0*/  @!P1 BRA `(.L_x_1028) ;  /* 0xffffffc000e89947 */ /* 0x000fea000383ffff */
.L_x_997:
        /* <DEDUP_REMOVED lines=31> */
.L_x_1029:
        /* <DEDUP_REMOVED lines=14> */
.L_x_10674:


//--------------------- .text._ZN10layer_norm13ln_bwd_kernelINS_13Kernel_traitsI6__halfS2_S2_S2_fjLj3072ELj1ELj1ELj4ELj16ENS_18Kernel_traits_baseILj3072ES2_S2_S2_S2_fjLj128EEEEELb0ELb0ELb0ELb1EEEvNS_9BwdParamsE --------------------------
	.section	.text._ZN10layer_norm13ln_bwd_kernelINS_13Kernel_traitsI6__halfS2_S2_S2_fjLj3072ELj1ELj1ELj4ELj16ENS_18Kernel_traits_baseILj3072ES2_S2_S2_S2_fjLj128EEEEELb0ELb0ELb0ELb1EEEvNS_9BwdParamsE,"ax",@progbits
	.align	128
        .global         _ZN10layer_norm13ln_bwd_kernelINS_13Kernel_traitsI6__halfS2_S2_S2_fjLj3072ELj1ELj1ELj4ELj16ENS_18Kernel_traits_baseILj3072ES2_S2_S2_S2_fjLj128EEEEELb0ELb0ELb0ELb1EEEvNS_9BwdParamsE
        .type           _ZN10layer_norm13ln_bwd_kernelINS_13Kernel_traitsI6__halfS2_S2_S2_fjLj3072ELj1ELj1ELj4ELj16ENS_18Kernel_traits_baseILj3072ES2_S2_S2_S2_fjLj128EEEEELb0ELb0ELb0ELb1EEEvNS_9BwdParamsE,@function
        .size           _ZN10layer_norm13ln_bwd_kernelINS_13Kernel_traitsI6__halfS2_S2_S2_fjLj3072ELj1ELj1ELj4ELj16ENS_18Kernel_traits_baseILj3072ES2_S2_S2_S2_fjLj128EEEEELb0ELb0ELb0ELb1EEEvNS_9BwdParamsE,(.L_x_10675 - _ZN10layer_norm13ln_bwd_kernelINS_13Kernel_traitsI6__halfS2_S2_S2_fjLj3072ELj1ELj1ELj4ELj16ENS_18Kernel_traits_baseILj3072ES2_S2_S2_S2_fjLj128EEEEELb0ELb0ELb0ELb1EEEvNS_9BwdParamsE)
        .other          _ZN10layer_norm13ln_bwd_kernelINS_13Kernel_traitsI6__halfS2_S2_S2_fjLj3072ELj1ELj1ELj4ELj16ENS_18Kernel_traits_baseILj3072ES2_S2_S2_S2_fjLj128EEEEELb0ELb0ELb0ELb1EEEvNS_9BwdParamsE,@"STO_CUDA_ENTRY STV_DEFAULT"
_ZN10layer_norm13ln_bwd_kernelINS_13Kernel_traitsI6__halfS2_S2_S2_fjLj3072ELj1ELj1ELj4ELj16ENS_18Kernel_traits_baseILj3072ES2_S2_S2_S2_fjLj128EEEEELb0ELb0ELb0ELb1EEEvNS_9BwdParamsE:
.text._ZN10layer_norm13ln_bwd_kernelINS_13Kernel_traitsI6__halfS2_S2_S2_fjLj3072ELj1ELj1ELj4ELj16ENS_18Kernel_traits_baseILj3072ES2_S2_S2_S2_fjLj128EEEEELb0ELb0ELb0ELb1EEEvNS_9BwdParamsE:
        /* <DEDUP_REMOVED lines=33> */
[----:B------:R-:W-:Y:S02]  /*0210*/  LOP3.LUT R111, R0, 0x1f, RZ, 0xc0, !PT ;  /* 0x0000001f006f7812 */ /* 0x000fe400078ec0ff */
        /* <DEDUP_REMOVED lines=21> */
[----:B------:R-:W-:Y:S01]  /*0370*/  CS2R R30, SRZ ;  /* 0x00000000001e7805 */ /* 0x000fe2000001ff00 */
[----:B------:R-:W-:Y:S01]  /*0380*/  UPLOP3.LUT UP1, UPT, UPT, UPT, UPT, 0x40, 0x4 ;  /* 0x000000000004789c */ /* 0x000fe20003f2e870 */
[----:B------:R-:W4:Y:S01]  /*0390*/  LDG.E.128 R92, desc[UR8][R2.64+0x800] ;  /* 0x00080008025c7981 */ /* 0x000f22000c1e1d00 */
[----:B------:R-:W0:Y:S03]  /*03a0*/  LDCU UR11, c[0x0][0x388] ;  /* 0x00007100ff0b77ac */ /* 0x000e260008000800 */
[----:B------:R1:W5:Y:S01]  /*03b0*/  LDG.E.128 R84, desc[UR8][R2.64+0x1000] ;  /* 0x0010000802547981 */ /* 0x000362000c1e1d00 */
[----:B--2---:R-:W-:Y:S02]  /*03c0*/  ISETP.NE.U32.AND P0, PT, R4, RZ, PT ;  /* 0x000000ff0400720c */ /* 0x004fe40003f05070 */
[----:B------:R-:W-:Y:S01]  /*03d0*/  CS2R R68, SRZ ;  /* 0x0000000000447805 */ /* 0x000fe2000001ff00 */
[----:B------:R-:W2:Y:S01]  /*03e0*/  LDCU.U8 UR10, c[0x0][0x410] ;  /* 0x00008200ff0a77ac */ /* 0x000ea20008000000 */
[----:B------:R-:W-:-:S02]  /*03f0*/  ISETP.NE.AND.EX P0, PT, R5, RZ, PT, P0 ;  /* 0x000000ff0500720c */ /* 0x000fc40003f05300 */
[----:B------:R-:W-:Y:S01]  /*0400*/  CS2R R4, SRZ ;  /* 0x0000000000047805 */ /* 0x000fe2000001ff00 */
[----:B------:R-:W0:Y:S01]  /*0410*/  LDCU UR14, c[0x0][0x400] ;  /* 0x00008000ff0e77ac */ /* 0x000e220008000800 */
[----:B-1----:R-:W-:Y:S01]  /*0420*/  CS2R R2, SRZ ;  /* 0x0000000000027805 */ /* 0x002fe2000001ff00 */
[----:B------:R-:W1:Y:S01]  /*0430*/  LDCU.64 UR16, c[0x0][0x478] ;  /* 0x00008f00ff1077ac */ /* 0x000e620008000a00 */
[----:B------:R-:W0:Y:S01]  /*0440*/  LDCU.64 UR12, c[0x0][0x438] ;  /* 0x00008700ff0c77ac */ /* 0x000e220008000a00 */
[--C-:B---3--:R-:W-:Y:S02]  /*0450*/  HADD2.F32 R110, -RZ, R100.reuse.H0_H0 ;  /* 0x20000064ff6e7230 */ /* 0x108fe40000004100 */
[----:B------:R-:W-:Y:S02]  /*0460*/  HADD2.F32 R109, -RZ, R100.H1_H1 ;  /* 0x30000064ff6d7230 */ /* 0x000fe40000004100 */
[--C-:B----4-:R-:W-:Y:S02]  /*0470*/  HADD2.F32 R100, -RZ, R93.reuse.H0_H0 ;  /* 0x2000005dff647230 */ /* 0x110fe40000004100 */
[----:B------:R-:W-:-:S02]  /*0480*/  HADD2.F32 R99, -RZ, R93.H1_H1 ;  /* 0x3000005dff637230 */ /* 0x000fc40000004100 */
[--C-:B------:R-:W-:Y:S02]  /*0490*/  HADD2.F32 R98, -RZ, R94.reuse.H0_H0 ;  /* 0x2000005eff627230 */ /* 0x100fe40000004100 */
[----:B------:R-:W-:Y:S02]  /*04a0*/  HADD2.F32 R97, -RZ, R94.H1_H1 ;  /* 0x3000005eff617230 */ /* 0x000fe40000004100 */
[--C-:B------:R-:W-:Y:S02]  /*04b0*/  HADD2.F32 R108, -RZ, R101.reuse.H0_H0 ;  /* 0x20000065ff6c7230 */ /* 0x100fe40000004100 */
[----:B------:R-:W-:Y:S02]  /*04c0*/  HADD2.F32 R107, -RZ, R101.H1_H1 ;  /* 0x30000065ff6b7230 */ /* 0x000fe40000004100 */
[--C-:B------:R-:W-:Y:S02]  /*04d0*/  HADD2.F32 R106, -RZ, R102.reuse.H0_H0 ;  /* 0x20000066ff6a7230 */ /* 0x100fe40000004100 */
[----:B------:R-:W-:-:S02]  /*04e0*/  HADD2.F32 R105, -RZ, R102.H1_H1 ;  /* 0x30000066ff697230 */ /* 0x000fc40000004100 */
[--C-:B-----5:R-:W-:Y:S02]  /*04f0*/  HADD2.F32 R94, -RZ, R84.reuse.H0_H0 ;  /* 0x20000054ff5e7230 */ /* 0x120fe40000004100 */
[----:B------:R-:W-:Y:S02]  /*0500*/  HADD2.F32 R93, -RZ, R84.H1_H1 ;  /* 0x30000054ff5d7230 */ /* 0x000fe40000004100 */
[----:B------:R-:W-:Y:S02]  /*0510*/  HFMA2 R84, -RZ, RZ, 0, 0 ;  /* 0x00000000ff547431 */ /* 0x000fe400000001ff */
[--C-:B------:R-:W-:Y:S02]  /*0520*/  HADD2.F32 R102, -RZ, R92.reuse.H0_H0 ;  /* 0x2000005cff667230 */ /* 0x100fe40000004100 */
[----:B------:R-:W-:Y:S02]  /*0530*/  HADD2.F32 R101, -RZ, R92.H1_H1 ;  /* 0x3000005cff657230 */ /* 0x000fe40000004100 */
[----:B------:R-:W-:-:S02]  /*0540*/  HADD2.F32 R104, -RZ, R103.H0_H0 ;  /* 0x20000067ff687230 */ /* 0x000fc40000004100 */
[----:B------:R-:W-:Y:S02]  /*0550*/  HADD2.F32 R96, -RZ, R95.H0_H0 ;  /* 0x2000005fff607230 */ /* 0x000fe40000004100 */
[--C-:B------:R-:W-:Y:S02]  /*0560*/  HADD2.F32 R92, -RZ, R85.reuse.H0_H0 ;  /* 0x20000055ff5c7230 */ /* 0x100fe40000004100 */
[----:B------:R-:W-:Y:S01]  /*0570*/  HADD2.F32 R91, -RZ, R85.H1_H1 ;  /* 0x30000055ff5b7230 */ /* 0x000fe20000004100 */
[----:B------:R-:W-:Y:S01]  /*0580*/  MOV R85, UR7 ;  /* 0x0000000700557c02 */ /* 0x000fe20008000f00 */
[--C-:B------:R-:W-:Y:S02]  /*0590*/  HADD2.F32 R90, -RZ, R86.reuse.H0_H0 ;  /* 0x20000056ff5a7230 */ /* 0x100fe40000004100 */
[----:B------:R-:W-:Y:S01]  /*05a0*/  HADD2.F32 R89, -RZ, R86.H1_H1 ;  /* 0x30000056ff597230 */ /* 0x000fe20000004100 */
[----:B------:R-:W-:Y:S01]  /*05b0*/  MOV R86, RZ ;  /* 0x000000ff00567202 */ /* 0x000fe20000000f00 */
[----:B------:R-:W-:-:S02]  /*05c0*/  HADD2.F32 R88, -RZ, R87.H0_H0 ;  /* 0x20000057ff587230 */ /* 0x000fc40000004100 */
[----:B------:R-:W-:Y:S02]  /*05d0*/  HADD2.F32 R103, -RZ, R103.H1_H1 ;  /* 0x30000067ff677230 */ /* 0x000fe40000004100 */
[----:B------:R-:W-:Y:S02]  /*05e0*/  HADD2.F32 R95, -RZ, R95.H1_H1 ;  /* 0x3000005fff5f7230 */ /* 0x000fe40000004100 */
[----:B012---:R-:W-:-:S07]  /*05f0*/  HADD2.F32 R87, -RZ, R87.H1_H1 ;  /* 0x30000057ff577230 */ /* 0x007fce0000004100 */
.L_x_1037:
[----:B------:R-:W0:Y:S01]  /*0600*/  S2R R0, SR_TID.X ;  /* 0x0000000000007919 */ /* 0x000e220000002100 */
[----:B------:R-:W1:Y:S01]  /*0610*/  @P0 LDC.64 R46, c[0x0][0x3e0] ;  /* 0x0000f800ff2e0b82 */ /* 0x000e620000000a00 */
[----:B------:R-:W-:-:S05]  /*0620*/  IMAD R44, R85, UR11, RZ ;  /* 0x0000000b552c7c24 */ /* 0x000fca000f8e02ff */
[----:B------:R-:W-:Y:S02]  /*0630*/  SHF.R.S32.HI R45, RZ, 0x1f, R44 ;  /* 0x0000001fff2d7819 */ /* 0x000fe4000001142c */
[----:B------:R-:W2:Y:S02]  /*0640*/  LDC.64 R60, c[0x0][0x3a8] ;  /* 0x0000ea00ff3c7b82 */ /* 0x000ea40000000a00 */
[----:B------:R-:W-:-:S06]  /*0650*/  LEA.HI R45, R45, R44, RZ, 0x3 ;  /* 0x0000002c2d2d7211 */ /* 0x000fcc00078f18ff */
[----:B------:R-:W3:Y:S08]  /*0660*/  LDC.64 R62, c[0x0][0x3c0] ;  /* 0x0000f000ff3e7b82 */ /* 0x000ef00000000a00 */
[----:B------:R-:W4:Y:S01]  /*0670*/  LDC.64 R64, c[0x0][0x428] ;  /* 0x00010a00ff407b82 */ /* 0x000f220000000a00 */
[----:B-1----:R-:W-:-:S05]  /*0680*/  @P0 IMAD.WIDE R46, R85, 0x2, R46 ;  /* 0x00000002552e0825 */ /* 0x002fca00078e022e */
[----:B------:R-:W4:Y:S01]  /*0690*/  @P0 LDG.E.U16 R117, desc[UR8][R46.64] ;  /* 0x000000082e750981 */ /* 0x000f22000c1e1500 */
[----:B0-----:R-:W-:Y:S01]  /*06a0*/  LOP3.LUT R48, R0, 0x60, RZ, 0xc0, !PT ;  /* 0x0000006000307812 */ /* 0x001fe200078ec0ff */
[----:B------:R-:W0:Y:S03]  /*06b0*/  LDC.64 R66, c[0x0][0x3c8] ;  /* 0x0000f200ff427b82 */ /* 0x000e260000000a00 */
[----:B------:R-:W-:-:S04]  /*06c0*/  LOP3.LUT R48, R48, R111, RZ, 0xfc, !PT ;  /* 0x0000006f30307212 */ /* 0x000fc800078efcff */
[----:B------:R-:W-:-:S05]  /*06d0*/  LEA.HI.SX32 R116, R45, R48, 0x1d ;  /* 0x000000302d747211 */ /* 0x000fca00078feaff */
[----:B--2---:R-:W-:-:S06]  /*06e0*/  IMAD.WIDE.U32 R44, R116, 0x10, R60 ;  /* 0x00000010742c7825 */ /* 0x004fcc00078e003c */
[----:B------:R-:W2:Y:S01]  /*06f0*/  LDG.E.128 R44, desc[UR8][R44.64] ;  /* 0x000000082c2c7981 */ /* 0x000ea2000c1e1d00 */
[----:B------:R-:W-:Y:S01]  /*0700*/  IADD3 R115, PT, PT, R116, 0x80, RZ ;  /* 0x0000008074737810 */ /* 0x000fe20007ffe0ff */
[----:B---3--:R-:W-:-:S04]  /*0710*/  IMAD.WIDE R62, R85, 0x4, R62 ;  /* 0x00000004553e7825 */ /* 0x008fc800078e023e */
[----:B------:R-:W-:Y:S01]  /*0720*/  IMAD.WIDE.U32 R52, R115, 0x10, R60 ;  /* 0x0000001073347825 */ /* 0x000fe200078e003c */
[----:B------:R-:W3:Y:S03]  /*0730*/  LDG.E R158, desc[UR8][R62.64] ;  /* 0x000000083e9e7981 */ /* 0x000ee6000c1e1900 */
[C---:B----4-:R-:W-:Y:S02]  /*0740*/  IMAD.WIDE.U32 R48, R116.reuse, 0x10, R64 ;  /* 0x0000001074307825 */ /* 0x050fe400078e0040 */
[----:B------:R-:W4:Y:S02]  /*0750*/  LDG.E.128 R52, desc[UR8][R52.64] ;  /* 0x0000000834347981 */ /* 0x000f24000c1e1d00 */
[----:B0-----:R-:W-:Y:S02]  /*0760*/  IMAD.WIDE R66, R85, 0x4, R66 ;  /* 0x0000000455427825 */ /* 0x001fe400078e0242 */
[----:B------:R-:W4:Y:S01]  /*0770*/  LDG.E.128 R48, desc[UR8][R48.64] ;  /* 0x0000000830307981 */ /* 0x000f22000c1e1d00 */
[----:B------:R-:W-:-:S03]  /*0780*/  IADD3 R114, PT, PT, R116, 0x100, RZ ;  /* 0x0000010074727810 */ /* 0x000fc60007ffe0ff */
[----:B------:R-:W4:Y:S02]  /*0790*/  LDG.E R113, desc[UR8][R66.64] ;  /* 0x0000000842717981 */ /* 0x000f24000c1e1900 */
[----:B------:R-:W-:-:S04]  /*07a0*/  IMAD.WIDE.U32 R60, R114, 0x10, R60 ;  /* 0x00000010723c7825 */ /* 0x000fc800078e003c */
[--C-:B------:R-:W-:Y:S02]  /*07b0*/  IMAD.WIDE.U32 R56, R115, 0x10, R64.reuse ;  /* 0x0000001073387825 */ /* 0x100fe400078e0040 */
[----:B------:R-:W4:Y:S04]  /*07c0*/  LDG.E.128 R60, desc[UR8][R60.64] ;  /* 0x000000083c3c7981 */ /* 0x000f28000c1e1d00 */
[----:B------:R-:W4:Y:S01]  /*07d0*/  LDG.E.128 R56, desc[UR8][R56.64] ;  /* 0x0000000838387981 */ /* 0x000f22000c1e1d00 */
[----:B------:R-:W-:-:S06]  /*07e0*/  IMAD.WIDE.U32 R64, R114, 0x10, R64 ;  /* 0x0000001072407825 */ /* 0x000fcc00078e0040 */
[----:B------:R-:W4:Y:S01]  /*07f0*/  LDG.E.128 R64, desc[UR8][R64.64] ;  /* 0x0000000840407981 */ /* 0x000f22000c1e1d00 */
[----:B------:R-:W-:-:S04]  /*0800*/  ISETP.NE.U32.AND P1, PT, RZ, UR12, PT ;  /* 0x0000000cff007c0c */ /* 0x000fc8000bf25070 */
[----:B------:R-:W-:Y:S02]  /*0810*/  ISETP.NE.AND.EX P1, PT, RZ, UR13, PT, P1 ;  /* 0x0000000dff007c0c */ /* 0x000fe4000bf25310 */
[----:B------:R-:W-:-:S11]  /*0820*/  ISETP.NE.AND P2, PT, RZ, UR10, PT ;  /* 0x0000000aff007c0c */ /* 0x000fd6000bf45270 */
[----:B------:R-:W0:Y:S08]  /*0830*/  @P1 LDC.64 R160, c[0x0][0x438] ;  /* 0x00010e00ffa01b82 */ /* 0x000e300000000a00 */
[----:B------:R-:W1:Y:S01]  /*0840*/  @P1 LDC.64 R132, c[0x0][0x438] ;  /* 0x00010e00ff841b82 */ /* 0x000e620000000a00 */
[----:B------:R-:W-:Y:S01]  /*0850*/  MOV R112, 0x3f800000 ;  /* 0x3f80000000707802 */ /* 0x000fe20000000f00 */
[----:B--2---:R-:W-:-:S02]  /*0860*/  HADD2.F32 R127, -RZ, R44.H0_H0 ;  /* 0x2000002cff7f7230 */ /* 0x004fc40000004100 */
[----:B------:R-:W-:Y:S02]  /*0870*/  HADD2.F32 R129, -RZ, R44.H1_H1 ;  /* 0x3000002cff817230 */ /* 0x000fe40000004100 */
[--C-:B------:R-:W-:Y:S02]  /*0880*/  HADD2.F32 R122, -RZ, R45.reuse.H0_H0 ;  /* 0x2000002dff7a7230 */ /* 0x100fe40000004100 */
[----:B------:R-:W-:Y:S02]  /*0890*/  HADD2.F32 R119, -RZ, R45.H1_H1 ;  /* 0x3000002dff777230 */ /* 0x000fe40000004100 */
[----:B------:R-:W2:Y:S01]  /*08a0*/  @P1 LDC.64 R44, c[0x0][0x438] ;  /* 0x00010e00ff2c1b82 */ /* 0x000ea20000000a00 */
[----:B---3--:R-:W-:Y:S01]  /*08b0*/  FSEL R158, R158, RZ, !P2 ;  /* 0x000000ff9e9e7208 */ /* 0x008fe20005000000 */
[--C-:B----4-:R-:W-:Y:S02]  /*08c0*/  HADD2.F32 R131, -RZ, R52.reuse.H0_H0 ;  /* 0x20000034ff837230 */ /* 0x110fe40000004100 */
[----:B------:R-:W-:-:S02]  /*08d0*/  HADD2.F32 R159, -RZ, R52.H1_H1 ;  /* 0x30000034ff9f7230 */ /* 0x000fc40000004100 */
[C---:B------:R-:W-:Y:S01]  /*08e0*/  FADD.FTZ R52, -R158.reuse, R127 ;  /* 0x0000007f9e347221 */ /* 0x040fe20000010100 */
[----:B------:R-:W-:Y:S02]  /*08f0*/  HADD2.F32 R124, -RZ, R47.H0_H0 ;  /* 0x2000002fff7c7230 */ /* 0x000fe40000004100 */
[C---:B------:R-:W-:Y:S01]  /*0900*/  FADD.FTZ R127, -R158.reuse, R129 ;  /* 0x000000819e7f7221 */ /* 0x040fe20000010100 */
[--C-:B------:R-:W-:Y:S02]  /*0910*/  HADD2.F32 R123, -RZ, R48.reuse.H0_H0 ;  /* 0x20000030ff7b7230 */ /* 0x100fe40000004100 */
[----:B------:R-:W-:Y:S01]  /*0920*/  FMUL.FTZ R52, R113, R52 ;  /* 0x0000003471347220 */ /* 0x000fe20000410000 */
[--C-:B------:R-:W-:Y:S02]  /*0930*/  HADD2.F32 R145, -RZ, R55.reuse.H0_H0 ;  /* 0x20000037ff917230 */ /* 0x100fe40000004100 */
[----:B------:R-:W-:Y:S02]  /*0940*/  HADD2.F32 R147, -RZ, R55.H1_H1 ;  /* 0x30000037ff937230 */ /* 0x000fe40000004100 */
[----:B------:R-:W-:Y:S01]  /*0950*/  FADD.FTZ R55, -R158, R124 ;  /* 0x0000007c9e377221 */ /* 0x000fe20000010100 */
[----:B------:R-:W-:-:S02]  /*0960*/  HADD2.F32 R121, -RZ, R48.H1_H1 ;  /* 0x30000030ff797230 */ /* 0x000fc40000004100 */
[----:B------:R-:W-:Y:S01]  /*0970*/  FADD.FTZ R122, -R158, R122 ;  /* 0x0000007a9e7a7221 */ /* 0x000fe20000010100 */
[----:B------:R-:W-:Y:S01]  /*0980*/  FADD.FTZ R84, R123, R84 ;  /* 0x000000547b547221 */ /* 0x000fe20000010000 */
[----:B------:R-:W-:Y:S01]  /*0990*/  FMUL.FTZ R124, R113, R127 ;  /* 0x0000007f717c7220 */ /* 0x000fe20000410000 */
[-C--:B------:R-:W-:Y:S01]  /*09a0*/  FFMA.FTZ R86, R52, R123.reuse, R86 ;  /* 0x0000007b34567223 */ /* 0x080fe20000010056 */
[----:B------:R-:W-:Y:S01]  /*09b0*/  FMUL.FTZ R123, R110, R123 ;  /* 0x0000007b6e7b7220 */ /* 0x000fe20000410000 */
[----:B--2---:R-:W-:-:S04]  /*09c0*/  @P1 IMAD.WIDE.U32 R44, R114, 0x10, R44 ;  /* 0x00000010722c1825 */ /* 0x004fc800078e002c */
[----:B------:R-:W-:Y:S01]  /*09d0*/  FADD.FTZ R119, -R158, R119 ;  /* 0x000000779e777221 */ /* 0x000fe20000010100 */
[----:B------:R-:W-:Y:S01]  /*09e0*/  FADD.FTZ R82, R121, R82 ;  /* 0x0000005279527221 */ /* 0x000fe20000010000 */
[----:B------:R-:W-:Y:S01]  /*09f0*/  FMUL.FTZ R122, R113, R122 ;  /* 0x0000007a717a7220 */ /* 0x000fe20000410000 */
[----:B------:R-:W-:Y:S01]  /*0a00*/  HADD2.F32 R120, -RZ, R49.H0_H0 ;  /* 0x20000031ff787230 */ /* 0x000fe20000004100 */
[----:B-----5:R2:W5:Y:S01]  /*0a10*/  @P1 LDG.E.128 R40, desc[UR8][R44.64] ;  /* 0x000000082c281981 */ /* 0x020562000c1e1d00 */
[-C--:B------:R-:W-:Y:S01]  /*0a20*/  FFMA.FTZ R83, R124, R121.reuse, R83 ;  /* 0x000000797c537223 */ /* 0x080fe20000010053 */
[----:B------:R-:W-:Y:S01]  /*0a30*/  FMUL.FTZ R121, R109, R121 ;  /* 0x000000796d797220 */ /* 0x000fe20000410000 */
[----:B------:R-:W-:Y:S02]  /*0a40*/  @P0 HADD2.F32 R112, -RZ, R117.H0_H0 ;  /* 0x20000075ff700230 */ /* 0x000fe40000004100 */
[----:B------:R-:W-:Y:S01]  /*0a50*/  FADD.FTZ R80, R120, R80 ;  /* 0x0000005078507221 */ /* 0x000fe20000010000 */
[----:B------:R-:W-:-:S02]  /*0a60*/  HADD2.F32 R117, -RZ, R49.H1_H1 ;  /* 0x30000031ff757230 */ /* 0x000fc40000004100 */
[-C--:B------:R-:W-:Y:S01]  /*0a70*/  FFMA.FTZ R81, R122, R120.reuse, R81 ;  /* 0x000000787a517223 */ /* 0x080fe20000010051 */
[----:B------:R-:W-:Y:S01]  /*0a80*/  FMUL.FTZ R119, R113, R119 ;  /* 0x0000007771777220 */ /* 0x000fe20000410000 */
[----:B--2---:R-:W-:Y:S01]  /*0a90*/  FADD.FTZ R44, RZ, R123 ;  /* 0x0000007bff2c7221 */ /* 0x004fe20000010000 */
[----:B------:R-:W-:Y:S01]  /*0aa0*/  FMUL.FTZ R120, R108, R120 ;  /* 0x000000786c787220 */ /* 0x000fe20000410000 */
[--C-:B------:R-:W-:Y:S02]  /*0ab0*/  HADD2.F32 R118, -RZ, R46.reuse.H0_H0 ;  /* 0x2000002eff767230 */ /* 0x100fe40000004100 */
[----:B------:R-:W-:Y:S01]  /*0ac0*/  FADD.FTZ R45, R121, R44 ;  /* 0x0000002c792d7221 */ /* 0x000fe20000010000 */
[----:B------:R-:W-:Y:S02]  /*0ad0*/  HADD2.F32 R128, -RZ, R46.H1_H1 ;  /* 0x3000002eff807230 */ /* 0x000fe40000004100 */
[----:B------:R-:W-:Y:S02]  /*0ae0*/  HADD2.F32 R134, -RZ, R47.H1_H1 ;  /* 0x3000002fff867230 */ /* 0x000fe40000004100 */
[----:B------:R-:W-:-:S02]  /*0af0*/  HADD2.F32 R137, -RZ, R53.H0_H0 ;  /* 0x20000035ff897230 */ /* 0x000fc40000004100 */
[----:B------:R-:W-:Y:S02]  /*0b00*/  HADD2.F32 R139, -RZ, R53.H1_H1 ;  /* 0x30000035ff8b7230 */ /* 0x000fe40000004100 */
[--C-:B------:R-:W-:Y:S02]  /*0b10*/  HADD2.F32 R141, -RZ, R54.reuse.H0_H0 ;  /* 0x20000036ff8d7230 */ /* 0x100fe40000004100 */
[----:B------:R-:W-:Y:S02]  /*0b20*/  HADD2.F32 R143, -RZ, R54.H1_H1 ;  /* 0x30000036ff8f7230 */ /* 0x000fe40000004100 */
[--C-:B------:R-:W-:Y:S02]  /*0b30*/  HADD2.F32 R149, -RZ, R60.reuse.H0_H0 ;  /* 0x2000003cff957230 */ /* 0x100fe40000004100 */
[----:B------:R-:W-:Y:S02]  /*0b40*/  HADD2.F32 R151, -RZ, R60.H1_H1 ;  /* 0x3000003cff977230 */ /* 0x000fe40000004100 */
[----:B------:R-:W-:-:S02]  /*0b50*/  HADD2.F32 R153, -RZ, R61.H0_H0 ;  /* 0x2000003dff997230 */ /* 0x000fc40000004100 */
[----:B------:R-:W-:Y:S02]  /*0b60*/  HADD2.F32 R154, -RZ, R61.H1_H1 ;  /* 0x3000003dff9a7230 */ /* 0x000fe40000004100 */
[--C-:B------:R-:W-:Y:S02]  /*0b70*/  HADD2.F32 R155, -RZ, R62.reuse.H0_H0 ;  /* 0x2000003eff9b7230 */ /* 0x100fe40000004100 */
[----:B------:R-:W-:Y:S02]  /*0b80*/  HADD2.F32 R156, -RZ, R62.H1_H1 ;  /* 0x3000003eff9c7230 */ /* 0x000fe40000004100 */
[--C-:B------:R-:W-:Y:S02]  /*0b90*/  HADD2.F32 R157, -RZ, R63.reuse.H0_H0 ;  /* 0x2000003fff9d7230 */ /* 0x100fe40000004100 */
[----:B------:R-:W-:Y:S01]  /*0ba0*/  FADD.FTZ R78, R117, R78 ;  /* 0x0000004e754e7221 */ /* 0x000fe20000010000 */
[----:B------:R-:W-:Y:S02]  /*0bb0*/  HADD2.F32 R63, -RZ, R63.H1_H1 ;  /* 0x3000003fff3f7230 */ /* 0x000fe40000004100 */
[----:B------:R-:W-:Y:S01]  /*0bc0*/  FFMA.FTZ R79, R119, R117, R79 ;  /* 0x00000075774f7223 */ /* 0x000fe2000001004f */
[----:B------:R-:W-:-:S02]  /*0bd0*/  HADD2.F32 R126, -RZ, R50.H0_H0 ;  /* 0x20000032ff7e7230 */ /* 0x000fc40000004100 */
[----:B------:R-:W-:Y:S01]  /*0be0*/  FMUL.FTZ R117, R107, R117 ;  /* 0x000000756b757220 */ /* 0x000fe20000410000 */
[----:B------:R-:W-:Y:S01]  /*0bf0*/  FADD.FTZ R44, R120, R45 ;  /* 0x0000002d782c7221 */ /* 0x000fe20000010000 */
[----:B0-----:R-:W-:-:S04]  /*0c00*/  @P1 IMAD.WIDE.U32 R60, R116, 0x10, R160 ;  /* 0x00000010743c1825 */ /* 0x001fc800078e00a0 */
        /* <DEDUP_REMOVED lines=18> */
[----:B------:R-:W-:-:S02]  /*0d30*/  HADD2.F32 R125, -RZ, R50.H1_H1 ;  /* 0x30000032ff7d7230 */ /* 0x000fc40000004100 */
[----:B------:R-:W-:Y:S01]  /*0d40*/  FADD.FTZ R158, -R158, R63 ;  /* 0x0000003f9e9e7221 */ /* 0x000fe20000010100 */
[----:B------:R-:W-:Y:S01]  /*0d50*/  FMUL.FTZ R63, R106, R126 ;  /* 0x0000007e6a3f7220 */ /* 0x000fe20000410000 */
[----:B------:R-:W-:Y:S01]  /*0d60*/  FADD.FTZ R44, R117, R44 ;  /* 0x0000002c752c7221 */ /* 0x000fe20000010000 */
[--C-:B------:R-:W-:Y:S01]  /*0d70*/  HADD2.F32 R46, -RZ, R56.reuse.H0_H0 ;  /* 0x20000038ff2e7230 */ /* 0x100fe20000004100 */
[----:B------:R0:W5:Y:S01]  /*0d80*/  @P1 LDG.E.128 R32, desc[UR8][R60.64] ;  /* 0x000000083c201981 */ /* 0x000162000c1e1d00 */
[----:B------:R-:W-:Y:S02]  /*0d90*/  HADD2.F32 R48, -RZ, R56.H1_H1 ;  /* 0x30000038ff307230 */ /* 0x000fe40000004100 */
[--C-:B------:R-:W-:Y:S02]  /*0da0*/  HADD2.F32 R47, -RZ, R57.reuse.H0_H0 ;  /* 0x20000039ff2f7230 */ /* 0x100fe40000004100 */
[----:B------:R-:W-:Y:S02]  /*0db0*/  HADD2.F32 R49, -RZ, R57.H1_H1 ;  /* 0x30000039ff317230 */ /* 0x000fe40000004100 */
[----:B-1----:R-:W-:-:S04]  /*0dc0*/  @P1 IMAD.WIDE.U32 R56, R115, 0x10, R132 ;  /* 0x0000001073381825 */ /* 0x002fc800078e0084 */
[----:B------:R-:W-:Y:S01]  /*0dd0*/  FADD.FTZ R45, R63, R44 ;  /* 0x0000002c3f2d7221 */ /* 0x000fe20000010000 */
[-C--:B0-----:R-:W-:Y:S01]  /*0de0*/  FMUL.FTZ R60, R105, R125.reuse ;  /* 0x0000007d693c7220 */ /* 0x081fe20000410000 */
[--C-:B------:R-:W-:Y:S01]  /*0df0*/  HADD2.F32 R50, -RZ, R51.reuse.H0_H0 ;  /* 0x20000033ff327230 */ /* 0x100fe20000004100 */
[----:B------:R0:W5:Y:S01]  /*0e00*/  @P1 LDG.E.128 R36, desc[UR8][R56.64] ;  /* 0x0000000838241981 */ /* 0x000162000c1e1d00 */
[----:B------:R-:W-:Y:S02]  /*0e10*/  HADD2.F32 R51, -RZ, R51.H1_H1 ;  /* 0x30000033ff337230 */ /* 0x000fe40000004100 */
[C---:B------:R-:W-:Y:S01]  /*0e20*/  FMUL.FTZ R62, R113.reuse, R62 ;  /* 0x0000003e713e7220 */ /* 0x040fe20000410000 */
[----:B------:R-:W-:Y:S01]  /*0e30*/  FADD.FTZ R44, R60, R45 ;  /* 0x0000002d3c2c7221 */ /* 0x000fe20000010000 */
[----:B------:R-:W-:Y:S01]  /*0e40*/  FMUL.FTZ R118, R113, R118 ;  /* 0x0000007671767220 */ /* 0x000fe20000410000 */
[----:B------:R-:W-:Y:S01]  /*0e50*/  FADD.FTZ R74, R125, R74 ;  /* 0x0000004a7d4a7221 */ /* 0x000fe20000010000 */
[----:B------:R-:W-:Y:S01]  /*0e60*/  FFMA.FTZ R75, R62, R125, R75 ;  /* 0x0000007d3e4b7223 */ /* 0x000fe2000001004b */
[----:B------:R-:W-:Y:S01]  /*0e70*/  FFMA.FTZ R45, R52, R123, RZ ;  /* 0x0000007b342d7223 */ /* 0x000fe200000100ff */
[----:B0-----:R-:W-:Y:S01]  /*0e80*/  FMUL.FTZ R57, R104, R50 ;  /* 0x0000003268397220 */ /* 0x001fe20000410000 */
[----:B------:R-:W-:-:S03]  /*0e90*/  FMUL.FTZ R56, R103, R51 ;  /* 0x0000003367387220 */ /* 0x000fc60000410000 */
[----:B------:R-:W-:Y:S01]  /*0ea0*/  FADD.FTZ R125, R57, R44 ;  /* 0x0000002c397d7221 */ /* 0x000fe20000010000 */
[----:B------:R-:W-:Y:S01]  /*0eb0*/  FADD.FTZ R76, R126, R76 ;  /* 0x0000004c7e4c7221 */ /* 0x000fe20000010000 */
[----:B------:R-:W-:Y:S01]  /*0ec0*/  FFMA.FTZ R77, R118, R126, R77 ;  /* 0x0000007e764d7223 */ /* 0x000fe2000001004d */
[----:B------:R-:W-:Y:S01]  /*0ed0*/  FFMA.FTZ R45, R124, R121, R45 ;  /* 0x000000797c2d7223 */ /* 0x000fe2000001002d */
[----:B------:R-:W-:Y:S01]  /*0ee0*/  FMUL.FTZ R126, R102, R46 ;  /* 0x0000002e667e7220 */ /* 0x000fe20000410000 */
[----:B------:R-:W-:Y:S01]  /*0ef0*/  FADD.FTZ R129, R56, R125 ;  /* 0x0000007d38817221 */ /* 0x000fe20000010000 */
[----:B------:R-:W-:Y:S01]  /*0f00*/  FMUL.FTZ R61, R113, R55 ;  /* 0x00000037713d7220 */ /* 0x000fe20000410000 */
[--C-:B------:R-:W-:Y:S02]  /*0f10*/  HADD2.F32 R55, -RZ, R64.reuse.H0_H0 ;  /* 0x20000040ff377230 */ /* 0x100fe40000004100 */
[----:B------:R-:W-:Y:S01]  /*0f20*/  FFMA.FTZ R44, R122, R120, R45 ;  /* 0x000000787a2c7223 */ /* 0x000fe2000001002d */
[----:B------:R-:W-:-:S02]  /*0f30*/  HADD2.F32 R127, -RZ, R64.H1_H1 ;  /* 0x30000040ff7f7230 */ /* 0x000fc40000004100 */
[----:B------:R-:W-:Y:S01]  /*0f40*/  FMUL.FTZ R64, R101, R48 ;  /* 0x0000003065407220 */ /* 0x000fe20000410000 */
[----:B------:R-:W-:Y:S01]  /*0f50*/  FADD.FTZ R133, R126, R129 ;  /* 0x000000817e857221 */ /* 0x000fe20000010000 */
[----:B------:R-:W-:Y:S01]  /*0f60*/  FFMA.FTZ R45, R119, R117, R44 ;  /* 0x00000075772d7223 */ /* 0x000fe2000001002c */
[----:B------:R-:W-:Y:S02]  /*0f70*/  FMUL.FTZ R129, R100, R47 ;  /* 0x0000002f64817220 */ /* 0x000fe40000410000 */
[----:B------:R-:W-:Y:S01]  /*0f80*/  FADD.FTZ R44, R64, R133 ;  /* 0x00000085402c7221 */ /* 0x000fe20000010000 */
[----:B------:R-:W-:Y:S02]  /*0f90*/  HADD2.F32 R53, -RZ, R58.H0_H0 ;  /* 0x2000003aff357230 */ /* 0x000fe40000004100 */
[----:B------:R-:W-:Y:S01]  /*0fa0*/  FADD.FTZ R72, R50, R72 ;  /* 0x0000004832487221 */ /* 0x000fe20000010000 */
[----:B------:R-:W-:Y:S01]  /*0fb0*/  FFMA.FTZ R73, R61, R50, R73 ;  /* 0x000000323d497223 */ /* 0x000fe20000010049 */
[----:B------:R-:W-:-:S02]  /*0fc0*/  HADD2.F32 R125, -RZ, R65.H0_H0 ;  /* 0x20000041ff7d7230 */ /* 0x000fc40000004100 */
[----:B------:R-:W-:Y:S01]  /*0fd0*/  FFMA.FTZ R45, R118, R63, R45 ;  /* 0x0000003f762d7223 */ /* 0x000fe2000001002d */
[----:B------:R-:W-:Y:S02]  /*0fe0*/  HADD2.F32 R130, -RZ, R65.H1_H1 ;  /* 0x30000041ff827230 */ /* 0x000fe40000004100 */
[----:B------:R-:W-:Y:S01]  /*0ff0*/  FMUL.FTZ R65, R99, R49 ;  /* 0x0000003163417220 */ /* 0x000fe20000410000 */
[----:B------:R-:W-:Y:S01]  /*1000*/  FADD.FTZ R50, R129, R44 ;  /* 0x0000002c81327221 */ /* 0x000fe20000010000 */
[----:B------:R-:W-:Y:S02]  /*1010*/  HADD2.F32 R58, -RZ, R58.H1_H1 ;  /* 0x3000003aff3a7230 */ /* 0x000fe40000004100 */
[----:B------:R-:W-:Y:S01]  /*1020*/  FFMA.FTZ R44, R62, R60, R45 ;  /* 0x0000003c3e2c7223 */ /* 0x000fe2000001002d */
[----:B------:R-:W-:Y:S01]  /*1030*/  FMUL.FTZ R135, R98, R53 ;  /* 0x0000003562877220 */ /* 0x000fe20000410000 */
[----:B------:R-:W-:Y:S01]  /*1040*/  FADD.FTZ R50, R65, R50 ;  /* 0x0000003241327221 */ /* 0x000fe20000010000 */
[----:B------:R-:W-:-:S02]  /*1050*/  HADD2.F32 R54, -RZ, R59.H0_H0 ;  /* 0x2000003bff367230 */ /* 0x000fc40000004100 */
[----:B------:R-:W-:Y:S01]  /*1060*/  FMUL.FTZ R134, R113, R134 ;  /* 0x0000008671867220 */ /* 0x000fe20000410000 */
[----:B------:R-:W-:Y:S01]  /*1070*/  FFMA.FTZ R45, R61, R57, R44 ;  /* 0x000000393d2d7223 */ /* 0x000fe2000001002c */
[----:B------:R-:W-:Y:S01]  /*1080*/  FMUL.FTZ R133, R97, R58 ;  /* 0x0000003a61857220 */ /* 0x000fe20000410000 */
[----:B------:R-:W-:Y:S01]  /*1090*/  FADD.FTZ R50, R135, R50 ;  /* 0x0000003287327221 */ /* 0x000fe20000010000 */
[----:B------:R-:W-:Y:S02]  /*10a0*/  HADD2.F32 R59, -RZ, R59.H1_H1 ;  /* 0x3000003bff3b7230 */ /* 0x000fe40000004100 */
[----:B------:R-:W-:Y:S01]  /*10b0*/  FMUL.FTZ R131, R113, R131 ;  /* 0x0000008371837220 */ /* 0x000fe20000410000 */
[--C-:B------:R-:W-:Y:S02]  /*10c0*/  HADD2.F32 R128, -RZ, R66.reuse.H0_H0 ;  /* 0x20000042ff807230 */ /* 0x100fe40000004100 */
[----:B------:R-:W-:Y:S01]  /*10d0*/  FFMA.FTZ R44, R134, R56, R45 ;  /* 0x00000038862c7223 */ /* 0x000fe2000001002d */
[----:B------:R-:W-:-:S02]  /*10e0*/  HADD2.F32 R136, -RZ, R66.H1_H1 ;  /* 0x30000042ff887230 */ /* 0x000fc40000004100 */
[----:B------:R-:W-:Y:S01]  /*10f0*/  FADD.FTZ R45, R133, R50 ;  /* 0x00000032852d7221 */ /* 0x000fe20000010000 */
[----:B------:R-:W-:Y:S01]  /*1100*/  FMUL.FTZ R66, R96, R54 ;  /* 0x0000003660427220 */ /* 0x000fe20000410000 */
[--C-:B------:R-:W-:Y:S02]  /*1110*/  HADD2.F32 R132, -RZ, R67.reuse.H0_H0 ;  /* 0x20000043ff847230 */ /* 0x100fe40000004100 */
[----:B------:R-:W-:Y:S01]  /*1120*/  FMUL.FTZ R159, R113, R159 ;  /* 0x0000009f719f7220 */ /* 0x000fe20000410000 */
[----:B------:R-:W-:Y:S02]  /*1130*/  HADD2.F32 R160, -RZ, R67.H1_H1 ;  /* 0x30000043ffa07230 */ /* 0x000fe40000004100 */
        /* <DEDUP_REMOVED lines=36> */
[----:B------:R-:W-:Y:S01]  /*1380*/  FMUL.FTZ R153, R113, R153 ;  /* 0x0000009971997220 */ /* 0x000fe20000410000 */
[----:B------:R-:W-:Y:S01]  /*1390*/  FADD.FTZ R44, R45, R152 ;  /* 0x000000982d2c7221 */ /* 0x000fe20000010000 */
[----:B------:R-:W-:Y:S02]  /*13a0*/  FMUL.FTZ R154, R113, R154 ;  /* 0x0000009a719a7220 */ /* 0x000fe40000410000 */
[----:B------:R-:W-:Y:S02]  /*13b0*/  FFMA.FTZ R161, R153, R142, R50 ;  /* 0x0000008e99a17223 */ /* 0x000fe40000010032 */
[----:B------:R-:W0:Y:S01]  /*13c0*/  SHFL.DOWN PT, R45, R44, 0x10, 0x1f ;  /* 0x0a001f002c2d7f89 */ /* 0x000e2200000e0000 */
[C---:B------:R-:W-:Y:S01]  /*13d0*/  FMUL.FTZ R155, R113.reuse, R155 ;  /* 0x0000009b719b7220 */ /* 0x040fe20000410000 */
        /* <DEDUP_REMOVED lines=23> */
[----:B------:R-:W-:Y:S01]  /*1550*/  ISETP.NE.AND P1, PT, R111, RZ, PT ;  /* 0x000000ff6f00720c */ /* 0x000fe20003f25270 */
[----:B0-----:R-:W-:Y:S01]  /*1560*/  FADD.FTZ R161, R162, R161 ;  /* 0x000000a1a2a17221 */ /* 0x001fe20000010000 */
[----:B-1----:R-:W-:-:S04]  /*1570*/  FADD.FTZ R44, R164, R45 ;  /* 0x0000002da42c7221 */ /* 0x002fc80000010000 */
[----:B------:R-:W0:Y:S01]  /*1580*/  SHFL.DOWN PT, R45, R161, 0x1, 0x1f ;  /* 0x08201f00a12d7f89 */ /* 0x000e2200000e0000 */
[----:B------:R-:W-:Y:S01]  /*1590*/  BSSY.RECONVERGENT B0, `(.L_x_1031) ;  /* 0x000000b000007945 */ /* 0x000fe20003800200 */
[----:B0-----:R-:W-:-:S05]  /*15a0*/  FADD.FTZ R45, R161, R45 ;  /* 0x0000002da12d7221 */ /* 0x001fca0000010000 */
        /* <DEDUP_REMOVED lines=9> */
.L_x_1032:
[----:B------:R-:W-:Y:S05]  /*1640*/  BSYNC.RECONVERGENT B0 ;  /* 0x0000000000007941 */ /* 0x000fea0003800200 */
.L_x_1031:
        /* <DEDUP_REMOVED lines=11> */
[----:B------:R-:W-:Y:S01]  /*1700*/  FADD.FTZ R14, R49, R14 ;  /* 0x0000000e310e7221 */ /* 0x000fe20000010000 */
        /* <DEDUP_REMOVED lines=148> */
[----:B------:R-:W-:Y:S01]  /*2050*/  F2FP.F16.F32.PACK_AB R46, R53, R46 ;  /* 0x0000002e352e723e */ /* 0x000fe200000000ff */
[--C-:B------:R-:W-:Y:S01]  /*2060*/  IMAD.WIDE.U32 R116, R116, 0x10, R44.reuse ;  /* 0x0000001074747825 */ /* 0x100fe200078e002c */
[----:B------:R-:W-:Y:S02]  /*2070*/  F2FP.F16.F32.PACK_AB R55, R112, R55 ;  /* 0x000000377037723e */ /* 0x000fe400000000ff */
[----:B------:R-:W-:Y:S01]  /*2080*/  F2FP.F16.F32.PACK_AB R53, R66, R131 ;  /* 0x000000834235723e */ /* 0x000fe200000000ff */
[----:B------:R-:W-:Y:S01]  /*2090*/  IMAD.WIDE.U32 R114, R114, 0x10, R44 ;  /* 0x0000001072727825 */ /* 0x000fe200078e002c */
[----:B------:R-:W-:Y:S02]  /*20a0*/  F2FP.F16.F32.PACK_AB R45, R50, R51 ;  /* 0x00000033322d723e */ /* 0x000fe400000000ff */
[----:B------:R-:W-:Y:S02]  /*20b0*/  F2FP.F16.F32.PACK_AB R44, R49, R48 ;  /* 0x00000030312c723e */ /* 0x000fe400000000ff */
[----:B------:R-:W-:-:S02]  /*20c0*/  F2FP.F16.F32.PACK_AB R51, R62, R123 ;  /* 0x0000007b3e33723e */ /* 0x000fc400000000ff */
[----:B------:R-:W-:Y:S01]  /*20d0*/  F2FP.F16.F32.PACK_AB R50, R60, R119 ;  /* 0x000000773c32723e */ /* 0x000fe200000000ff */
[----:B------:R3:W-:Y:S01]  /*20e0*/  STG.E.128 desc[UR8][R116.64], R44 ;  /* 0x0000002c74007986 */ /* 0x0007e2000c101d08 */
[----:B------:R-:W-:Y:S02]  /*20f0*/  F2FP.F16.F32.PACK_AB R49, R58, R67 ;  /* 0x000000433a31723e */ /* 0x000fe400000000ff */
[----:B------:R-:W-:Y:S02]  /*2100*/  F2FP.F16.F32.PACK_AB R48, R54, R63 ;  /* 0x0000003f3630723e */ /* 0x000fe400000000ff */
[----:B------:R-:W-:Y:S02]  /*2110*/  F2FP.F16.F32.PACK_AB R54, R118, R135 ;  /* 0x000000877636723e */ /* 0x000fe400000000ff */
[----:B------:R-:W-:Y:S01]  /*2120*/  F2FP.F16.F32.PACK_AB R52, R64, R127 ;  /* 0x0000007f4034723e */ /* 0x000fe200000000ff */
[----:B------:R3:W-:Y:S04]  /*2130*/  STG.E.128 desc[UR8][R56.64], R48 ;  /* 0x0000003038007986 */ /* 0x0007e8000c101d08 */
[----:B------:R3:W-:Y:S01]  /*2140*/  STG.E.128 desc[UR8][R114.64], R52 ;  /* 0x0000003472007986 */ /* 0x0007e2000c101d08 */
[----:B------:R-:W-:Y:S05]  /*2150*/  BRA `(.L_x_1035) ;  /* 0x0000001800d07947 */ /* 0x000fea0003800000 */
.L_x_1034:
        /* <DEDUP_REMOVED lines=34> */
[----:B------:R-:W1:Y:S01]  /*2380*/  LDC.64 R50, c[0x0][0x468] ;  /* 0x00011a00ff327b82 */ /* 0x000e620000000a00 */
        /* <DEDUP_REMOVED lines=17> */
[----:B0-----:R-:W-:Y:S01]  /*24a0*/  IMAD.WIDE.U32 R52, R116, 0x10, R48 ;  /* 0x0000001074347825 */ /* 0x001fe200078e0030 */
[----:B------:R-:W-:-:S03]  /*24b0*/  F2FP.F16.F32.PACK_AB R44, R124, R59 ;  /* 0x0000003b7c2c723e */ /* 0x000fc600000000ff */
[----:B------:R-:W-:Y:S01]  /*24c0*/  FADD.FTZ R138, R138, -R149 ;  /* 0x800000958a8a7221 */ /* 0x000fe20000010000 */
[----:B------:R-:W-:Y:S01]  /*24d0*/  F2FP.F16.F32.PACK_AB R45, R56, R61 ;  /* 0x0000003d382d723e */ /* 0x000fe200000000ff */
[----:B------:R-:W-:Y:S01]  /*24e0*/  FADD.FTZ R140, R140, -R151 ;  /* 0x800000978c8c7221 */ /* 0x000fe20000010000 */
[----:B------:R-:W-:Y:S01]  /*24f0*/  F2FP.F16.F32.PACK_AB R46, R60, R63 ;  /* 0x0000003f3c2e723e */ /* 0x000fe200000000ff */
[----:B------:R-:W-:Y:S01]  /*2500*/  FADD.FTZ R142, R142, -R153 ;  /* 0x800000998e8e7221 */ /* 0x000fe20000010000 */
[----:B------:R-:W-:Y:S01]  /*2510*/  F2FP.F16.F32.PACK_AB R47, R130, R121 ;  /* 0x00000079822f723e */ /* 0x000fe200000000ff */
[----:B------:R-:W-:Y:S01]  /*2520*/  FADD.FTZ R144, R144, -R55 ;  /* 0x8000003790907221 */ /* 0x000fe20000010000 */
[C---:B------:R-:W-:Y:S01]  /*2530*/  FMUL.FTZ R123, R113.reuse, R126 ;  /* 0x0000007e717b7220 */ /* 0x040fe20000410000 */
[C---:B------:R-:W-:Y:S01]  /*2540*/  FMUL.FTZ R58, R113.reuse, R64 ;  /* 0x00000040713a7220 */ /* 0x040fe20000410000 */
        /* <DEDUP_REMOVED lines=15> */
[----:B------:R-:W-:Y:S01]  /*2640*/  FMUL.FTZ R55, R113, R150 ;  /* 0x0000009671377220 */ /* 0x000fe20000410000 */
[----:B------:R-:W-:Y:S01]  /*2650*/  FMUL.FTZ R62, R123, R112 ;  /* 0x000000707b3e7220 */ /* 0x000fe20000410000 */
        /* <DEDUP_REMOVED lines=10> */
[----:B------:R-:W-:-:S04]  /*2700*/  IMAD.WIDE.U32 R64, R115, 0x10, R48 ;  /* 0x0000001073407825 */ /* 0x000fc800078e0030 */
[-C--:B------:R-:W-:Y:S01]  /*2710*/  FMUL.FTZ R128, R133, R112.reuse ;  /* 0x0000007085807220 */ /* 0x080fe20000410000 */
[-C--:B------:R-:W-:Y:S01]  /*2720*/  FMUL.FTZ R132, R57, R112.reuse ;  /* 0x0000007039847220 */ /* 0x080fe20000410000 */
[C---:B0-----:R-:W-:Y:S01]  /*2730*/  F2FP.F16.F32.PACK_AB R44, R58.reuse, R123 ;  /* 0x0000007b3a2c723e */ /* 0x041fe200000000ff */
[-C--:B------:R-:W-:Y:S01]  /*2740*/  FMUL.FTZ R123, R58, R112.reuse ;  /* 0x000000703a7b7220 */ /* 0x080fe20000410000 */
[C---:B------:R-:W-:Y:S01]  /*2750*/  F2FP.F16.F32.PACK_AB R45, R122.reuse, R125 ;  /* 0x0000007d7a2d723e */ /* 0x040fe200000000ff */
[-C--:B------:R-:W-:Y:S01]  /*2760*/  FMUL.FTZ R125, R122, R112.reuse ;  /* 0x000000707a7d7220 */ /* 0x080fe20000410000 */
[----:B------:R-:W-:Y:S01]  /*2770*/  FMUL.FTZ R58, R127, R112 ;  /* 0x000000707f3a7220 */ /* 0x000fe20000410000 */
[----:B------:R-:W-:Y:S01]  /*2780*/  F2FP.F16.F32.PACK_AB R46, R126, R127 ;  /* 0x0000007f7e2e723e */ /* 0x000fe200000000ff */
[----:B------:R-:W-:-:S04]  /*2790*/  IMAD.WIDE.U32 R66, R114, 0x10, R48 ;  /* 0x0000001072427825 */ /* 0x000fc800078e0030 */
[-C--:B------:R-:W-:Y:S01]  /*27a0*/  FMUL.FTZ R127, R126, R112.reuse ;  /* 0x000000707e7f7220 */ /* 0x080fe20000410000 */
[----:B------:R-:W-:Y:S01]  /*27b0*/  FMUL.FTZ R122, R129, R112 ;  /* 0x00000070817a7220 */ /* 0x000fe20000410000 */
[----:B------:R-:W-:Y:S01]  /*27c0*/  F2FP.F16.F32.PACK_AB R47, R136, R129 ;  /* 0x00000081882f723e */ /* 0x000fe200000000ff */
[----:B-1----:R-:W-:-:S04]  /*27d0*/  IMAD.WIDE.U32 R118, R115, 0x10, R50 ;  /* 0x0000001073767825 */ /* 0x002fc800078e0032 */
[-C--:B------:R-:W-:Y:S01]  /*27e0*/  FMUL.FTZ R129, R136, R112.reuse ;  /* 0x0000007088817220 */ /* 0x080fe20000410000 */
[----:B------:R-:W-:Y:S01]  /*27f0*/  FMUL.FTZ R126, R131, R112 ;  /* 0x00000070837e7220 */ /* 0x000fe20000410000 */
[----:B------:R-:W-:Y:S01]  /*2800*/  F2FP.F16.F32.PACK_AB R48, R140, R131 ;  /* 0x000000838c30723e */ /* 0x000fe200000000ff */
[----:B------:R-:W-:Y:S01]  /*2810*/  IMAD.WIDE.U32 R116, R116, 0x10, R50 ;  /* 0x0000001074747825 */ /* 0x000fe200078e0032 */
[----:B------:R-:W-:-:S03]  /*2820*/  F2FP.F16.F32.PACK_AB R49, R144, R133 ;  /* 0x000000859031723e */ /* 0x000fc600000000ff */
[-C--:B------:R-:W-:Y:S01]  /*2830*/  FMUL.FTZ R131, R140, R112.reuse ;  /* 0x000000708c837220 */ /* 0x080fe20000410000 */
[----:B------:R-:W-:Y:S01]  /*2840*/  FMUL.FTZ R133, R144, R112 ;  /* 0x0000007090857220 */ /* 0x000fe20000410000 */
[----:B------:R-:W-:-:S04]  /*2850*/  IMAD.WIDE.U32 R114, R114, 0x10, R50 ;  /* 0x0000001072727825 */ /* 0x000fc800078e0032 */
[CC--:B------:R-:W-:Y:S01]  /*2860*/  FMUL.FTZ R135, R54.reuse, R112.reuse ;  /* 0x0000007036877220 */ /* 0x0c0fe20000410000 */
[-C--:B------:R-:W-:Y:S01]  /*2870*/  FMUL.FTZ R137, R113, R112.reuse ;  /* 0x0000007071897220 */ /* 0x080fe20000410000 */
[----:B------:R-:W-:Y:S01]  /*2880*/  F2FP.F16.F32.PACK_AB R50, R54, R57 ;  /* 0x000000393632723e */ /* 0x000fe200000000ff */
[----:B------:R-:W-:Y:S01]  /*2890*/  FMUL.FTZ R112, R55, R112 ;  /* 0x0000007037707220 */ /* 0x000fe20000410000 */
[----:B------:R-:W-:Y:S02]  /*28a0*/  F2FP.F16.F32.PACK_AB R51, R113, R55 ;  /* 0x000000377133723e */ /* 0x000fe400000000ff */
[----:B------:R-:W-:Y:S02]  /*28b0*/  F2FP.F16.F32.PACK_AB R55, R130, R121 ;  /* 0x000000798237723e */ /* 0x000fe400000000ff */
[----:B------:R-:W-:Y:S02]  /*28c0*/  F2FP.F16.F32.PACK_AB R54, R60, R63 ;  /* 0x0000003f3c36723e */ /* 0x000fe400000000ff */
[----:B------:R-:W-:-:S02]  /*28d0*/  F2FP.F16.F32.PACK_AB R53, R56, R61 ;  /* 0x0000003d3835723e */ /* 0x000fc400000000ff */
[----:B------:R-:W-:Y:S02]  /*28e0*/  F2FP.F16.F32.PACK_AB R52, R124, R59 ;  /* 0x0000003b7c34723e */ /* 0x000fe400000000ff */
[----:B------:R-:W-:Y:S02]  /*28f0*/  F2FP.F16.F32.PACK_AB R59, R129, R122 ;  /* 0x0000007a813b723e */ /* 0x000fe400000000ff */
[----:B------:R-:W-:Y:S01]  /*2900*/  F2FP.F16.F32.PACK_AB R58, R127, R58 ;  /* 0x0000003a7f3a723e */ /* 0x000fe200000000ff */
[----:B------:R2:W-:Y:S01]  /*2910*/  STG.E.128 desc[UR8][R116.64], R52 ;  /* 0x0000003474007986 */ /* 0x0005e2000c101d08 */
[----:B------:R-:W-:Y:S02]  /*2920*/  F2FP.F16.F32.PACK_AB R57, R125, R120 ;  /* 0x000000787d39723e */ /* 0x000fe400000000ff */
[----:B------:R-:W-:Y:S01]  /*2930*/  F2FP.F16.F32.PACK_AB R56, R123, R62 ;  /* 0x0000003e7b38723e */ /* 0x000fe200000000ff */
[----:B------:R2:W-:Y:S01]  /*2940*/  STG.E.128 desc[UR8][R64.64], R44 ;  /* 0x0000002c40007986 */ /* 0x0005e2000c101d08 */
[----:B------:R-:W-:-:S02]  /*2950*/  F2FP.F16.F32.PACK_AB R63, R137, R112 ;  /* 0x00000070893f723e */ /* 0x000fc400000000ff */
[----:B------:R-:W-:Y:S01]  /*2960*/  F2FP.F16.F32.PACK_AB R62, R135, R132 ;  /* 0x00000084873e723e */ /* 0x000fe200000000ff */
[----:B------:R2:W-:Y:S01]  /*2970*/  STG.E.128 desc[UR8][R118.64], R56 ;  /* 0x0000003876007986 */ /* 0x0005e2000c101d08 */
[----:B------:R-:W-:Y:S02]  /*2980*/  F2FP.F16.F32.PACK_AB R61, R133, R128 ;  /* 0x00000080853d723e */ /* 0x000fe400000000ff */
[----:B------:R-:W-:Y:S01]  /*2990*/  F2FP.F16.F32.PACK_AB R60, R131, R126 ;  /* 0x0000007e833c723e */ /* 0x000fe200000000ff */
[----:B------:R2:W-:Y:S04]  /*29a0*/  STG.E.128 desc[UR8][R66.64], R48 ;  /* 0x0000003042007986 */ /* 0x0005e8000c101d08 */
[----:B------:R2:W-:Y:S01]  /*29b0*/  STG.E.128 desc[UR8][R114.64], R60 ;  /* 0x0000003c72007986 */ /* 0x0005e2000c101d08 */
[----:B------:R-:W-:Y:S05]  /*29c0*/  BRA `(.L_x_1035) ;  /* 0x0000001000b47947 */ /* 0x000fea0003800000 */
.L_x_1033:
        /* <DEDUP_REMOVED lines=28> */
[----:B-----5:R-:W-:-:S02]  /*2b90*/  HADD2.F32 R47, -RZ, R33.H1_H1 ;  /* 0x30000021ff2f7230 */ /* 0x020fc40000004100 */
[----:B------:R-:W-:Y:S01]  /*2ba0*/  FADD.FTZ R48, R117, -R48 ;  /* 0x8000003075307221 */ /* 0x000fe20000010000 */
[----:B------:R-:W-:Y:S01]  /*2bb0*/  FADD.FTZ R141, R152, -R45 ;  /* 0x8000002d988d7221 */ /* 0x000fe20000010000 */
[----:B------:R-:W-:Y:S02]  /*2bc0*/  HADD2.F32 R45, -RZ, R32.H0_H0 ;  /* 0x20000020ff2d7230 */ /* 0x000fe40000004100 */
[----:B------:R-:W-:Y:S01]  /*2bd0*/  FADD.FTZ R44, R123, -R52 ;  /* 0x800000347b2c7221 */ /* 0x000fe20000010000 */
[----:B------:R-:W-:Y:S01]  /*2be0*/  FADD.FTZ R144, R144, -R53 ;  /* 0x8000003590907221 */ /* 0x000fe20000010000 */
[----:B------:R-:W-:Y:S01]  /*2bf0*/  FFMA.FTZ R53, R113, R48, R47 ;  /* 0x0000003071357223 */ /* 0x000fe2000001002f */
[----:B------:R-:W-:Y:S01]  /*2c00*/  FADD.FTZ R59, R57, -R50 ;  /* 0x80000032393b7221 */ /* 0x000fe20000010000 */
[----:B------:R-:W-:Y:S01]  /*2c10*/  FFMA.FTZ R47, R113, R44, R45 ;  /* 0x0000002c712f7223 */ /* 0x000fe2000001002d */
[----:B------:R-:W-:Y:S02]  /*2c20*/  HADD2.F32 R44, -RZ, R38.H0_H0 ;  /* 0x20000026ff2c7230 */ /* 0x000fe40000004100 */
[----:B------:R-:W-:Y:S01]  /*2c30*/  FADD.FTZ R50, R129, -R54 ;  /* 0x8000003681327221 */ /* 0x000fe20000010000 */
[----:B------:R-:W-:-:S02]  /*2c40*/  HADD2.F32 R45, -RZ, R37.H0_H0 ;  /* 0x20000025ff2d7230 */ /* 0x000fc40000004100 */
[----:B------:R-:W-:Y:S01]  /*2c50*/  FADD.FTZ R119, R135, -R62 ;  /* 0x8000003e87777221 */ /* 0x000fe20000010000 */
[----:B------:R-:W-:Y:S01]  /*2c60*/  FADD.FTZ R55, R63, -R118 ;  /* 0x800000763f377221 */ /* 0x000fe20000010000 */
[----:B------:R-:W-:Y:S01]  /*2c70*/  FADD.FTZ R124, R67, -R124 ;  /* 0x8000007c437c7221 */ /* 0x000fe20000010000 */
[----:B------:R-:W-:Y:S02]  /*2c80*/  HADD2.F32 R63, -RZ, R37.H1_H1 ;  /* 0x30000025ff3f7230 */ /* 0x000fe40000004100 */
[C---:B------:R-:W-:Y:S01]  /*2c90*/  FFMA.FTZ R119, R113.reuse, R119, R44 ;  /* 0x0000007771777223 */ /* 0x040fe2000001002c */
[----:B------:R-:W-:Y:S01]  /*2ca0*/  FFMA.FTZ R67, R113, R50, R45 ;  /* 0x0000003271437223 */ /* 0x000fe2000001002d */
[----:B------:R-:W-:Y:S01]  /*2cb0*/  FADD.FTZ R52, R65, -R58 ;  /* 0x8000003a41347221 */ /* 0x000fe20000010000 */
[--C-:B------:R-:W-:Y:S02]  /*2cc0*/  HADD2.F32 R44, -RZ, R36.reuse.H0_H0 ;  /* 0x20000024ff2c7230 */ /* 0x100fe40000004100 */
[----:B------:R-:W-:Y:S01]  /*2cd0*/  FADD.FTZ R126, R126, -R131 ;  /* 0x800000837e7e7221 */ /* 0x000fe20000010000 */
[----:B------:R-:W-:-:S02]  /*2ce0*/  HADD2.F32 R45, -RZ, R36.H1_H1 ;  /* 0x30000024ff2d7230 */ /* 0x000fc40000004100 */
[----:B------:R-:W-:Y:S01]  /*2cf0*/  FADD.FTZ R64, R64, -R159 ;  /* 0x8000009f40407221 */ /* 0x000fe20000010000 */
[C---:B------:R-:W-:Y:S01]  /*2d00*/  FFMA.FTZ R117, R113.reuse, R52, R63 ;  /* 0x0000003471757223 */ /* 0x040fe2000001003f */
[C---:B------:R-:W-:Y:S01]  /*2d10*/  FFMA.FTZ R63, R113.reuse, R126, R44 ;  /* 0x0000007e713f7223 */ /* 0x040fe2000001002c */
[----:B------:R-:W-:Y:S02]  /*2d20*/  HADD2.F32 R127, -RZ, R41.H0_H0 ;  /* 0x20000029ff7f7230 */ /* 0x000fe40000004100 */
[----:B------:R-:W-:Y:S01]  /*2d30*/  FFMA.FTZ R65, R113, R64, R45 ;  /* 0x0000004071417223 */ /* 0x000fe2000001002d */
[----:B------:R-:W-:Y:S01]  /*2d40*/  FADD.FTZ R51, R56, -R51 ;  /* 0x8000003338337221 */ /* 0x000fe20000010000 */
[----:B------:R-:W-:Y:S01]  /*2d50*/  FADD.FTZ R142, R142, -R153 ;  /* 0x800000998e8e7221 */ /* 0x000fe20000010000 */
[----:B------:R-:W-:Y:S02]  /*2d60*/  HADD2.F32 R44, -RZ, R42.H1_H1 ;  /* 0x3000002aff2c7230 */ /* 0x000fe40000004100 */
[----:B------:R-:W-:Y:S01]  /*2d70*/  FADD.FTZ R138, R138, -R149 ;  /* 0x800000958a8a7221 */ /* 0x000fe20000010000 */
[----:B------:R-:W-:-:S02]  /*2d80*/  HADD2.F32 R45, -RZ, R40.H0_H0 ;  /* 0x20000028ff2d7230 */ /* 0x000fc40000004100 */
[----:B------:R-:W-:Y:S01]  /*2d90*/  FADD.FTZ R137, R148, -R61 ;  /* 0x8000003d94897221 */ /* 0x000fe20000010000 */
[----:B------:R-:W-:Y:S02]  /*2da0*/  HADD2.F32 R56, -RZ, R34.H1_H1 ;  /* 0x30000022ff387230 */ /* 0x000fe40000004100 */
[----:B------:R-:W-:Y:S01]  /*2db0*/  FADD.FTZ R49, R60, -R49 ;  /* 0x800000313c317221 */ /* 0x000fe20000010000 */
[C---:B------:R-:W-:Y:S01]  /*2dc0*/  FFMA.FTZ R131, R113.reuse, R142, R127 ;  /* 0x0000008e71837223 */ /* 0x040fe2000001007f */
[C---:B------:R-:W-:Y:S01]  /*2dd0*/  FFMA.FTZ R137, R113.reuse, R137, R44 ;  /* 0x0000008971897223 */ /* 0x040fe2000001002c */
[C---:B------:R-:W-:Y:S01]  /*2de0*/  FFMA.FTZ R127, R113.reuse, R138, R45 ;  /* 0x0000008a717f7223 */ /* 0x040fe2000001002d */
[----:B------:R-:W-:Y:S01]  /*2df0*/  FFMA.FTZ R57, R113, R49, R56 ;  /* 0x0000003171397223 */ /* 0x000fe20000010038 */
[----:B------:R-:W0:Y:S01]  /*2e00*/  LDC.64 R44, c[0x0][0x468] ;  /* 0x00011a00ff2c7b82 */ /* 0x000e220000000a00 */
[----:B------:R-:W-:Y:S02]  /*2e10*/  HADD2.F32 R49, -RZ, R32.H1_H1 ;  /* 0x30000020ff317230 */ /* 0x000fe40000004100 */
[----:B------:R-:W-:Y:S01]  /*2e20*/  FADD.FTZ R46, R121, -R46 ;  /* 0x8000002e792e7221 */ /* 0x000fe20000010000 */
[----:B------:R-:W-:-:S02]  /*2e30*/  HADD2.F32 R54, -RZ, R34.H0_H0 ;  /* 0x20000022ff367230 */ /* 0x000fc40000004100 */
[----:B------:R-:W-:Y:S01]  /*2e40*/  FADD.FTZ R121, R133, -R122 ;  /* 0x8000007a85797221 */ /* 0x000fe20000010000 */
[----:B------:R-:W-:Y:S02]  /*2e50*/  HADD2.F32 R48, -RZ, R39.H1_H1 ;  /* 0x30000027ff307230 */ /* 0x000fe40000004100 */
[C---:B------:R-:W-:Y:S01]  /*2e60*/  FFMA.FTZ R49, R113.reuse, R46, R49 ;  /* 0x0000002e71317223 */ /* 0x040fe20000010031 */
[----:B------:R-:W-:Y:S02]  /*2e70*/  HADD2.F32 R46, -RZ, R38.H1_H1 ;  /* 0x30000026ff2e7230 */ /* 0x000fe40000004100 */
[C---:B------:R-:W-:Y:S01]  /*2e80*/  FFMA.FTZ R55, R113.reuse, R55, R54 ;  /* 0x0000003771377223 */ /* 0x040fe20000010036 */
[--C-:B------:R-:W-:Y:S02]  /*2e90*/  HADD2.F32 R60, -RZ, R35.reuse.H1_H1 ;  /* 0x30000023ff3c7230 */ /* 0x100fe40000004100 */
[----:B------:R-:W-:Y:S01]  /*2ea0*/  FFMA.FTZ R125, R113, R124, R48 ;  /* 0x0000007c717d7223 */ /* 0x000fe20000010030 */
[----:B------:R-:W-:-:S02]  /*2eb0*/  HADD2.F32 R58, -RZ, R35.H0_H0 ;  /* 0x20000023ff3a7230 */ /* 0x000fc40000004100 */
[----:B------:R-:W-:Y:S01]  /*2ec0*/  FFMA.FTZ R121, R113, R121, R46 ;  /* 0x0000007971797223 */ /* 0x000fe2000001002e */
[----:B------:R-:W-:Y:S02]  /*2ed0*/  HADD2.F32 R54, -RZ, R33.H0_H0 ;  /* 0x20000021ff367230 */ /* 0x000fe40000004100 */
[----:B------:R-:W-:Y:S01]  /*2ee0*/  FADD.FTZ R123, R66, -R145 ;  /* 0x80000091427b7221 */ /* 0x000fe20000010000 */
[----:B------:R-:W-:Y:S02]  /*2ef0*/  HADD2.F32 R56, -RZ, R39.H0_H0 ;  /* 0x20000027ff387230 */ /* 0x000fe40000004100 */
[----:B------:R-:W-:Y:S01]  /*2f00*/  FADD.FTZ R135, R146, -R155 ;  /* 0x8000009b92877221 */ /* 0x000fe20000010000 */
[--C-:B------:R-:W-:Y:S02]  /*2f10*/  HADD2.F32 R50, -RZ, R43.reuse.H1_H1 ;  /* 0x3000002bff327230 */ /* 0x100fe40000004100 */
[----:B------:R-:W-:Y:S01]  /*2f20*/  FADD.FTZ R139, R150, -R157 ;  /* 0x8000009d968b7221 */ /* 0x000fe20000010000 */
[----:B------:R-:W-:-:S02]  /*2f30*/  HADD2.F32 R48, -RZ, R43.H0_H0 ;  /* 0x2000002bff307230 */ /* 0x000fc40000004100 */
[----:B------:R-:W-:Y:S01]  /*2f40*/  FADD.FTZ R140, R140, -R151 ;  /* 0x800000978c8c7221 */ /* 0x000fe20000010000 */
[----:B------:R-:W-:Y:S02]  /*2f50*/  HADD2.F32 R46, -RZ, R42.H0_H0 ;  /* 0x2000002aff2e7230 */ /* 0x000fe40000004100 */
[C---:B------:R-:W-:Y:S01]  /*2f60*/  FFMA.FTZ R61, R113.reuse, R51, R60 ;  /* 0x00000033713d7223 */ /* 0x040fe2000001003c */
[----:B------:R-:W-:Y:S02]  /*2f70*/  HADD2.F32 R133, -RZ, R41.H1_H1 ;  /* 0x30000029ff857230 */ /* 0x000fe40000004100 */
[C---:B------:R-:W-:Y:S01]  /*2f80*/  FFMA.FTZ R59, R113.reuse, R59, R58 ;  /* 0x0000003b713b7223 */ /* 0x040fe2000001003a */
[----:B------:R-:W-:Y:S02]  /*2f90*/  HADD2.F32 R129, -RZ, R40.H1_H1 ;  /* 0x30000028ff817230 */ /* 0x000fe40000004100 */
        /* <DEDUP_REMOVED lines=50> */
.L_x_1036:
[-CC-:B------:R-:W-:Y:S01]  /*32c0*/  FFMA.FTZ R50, R118, R44.reuse, R45.reuse ;  /* 0x0000002c76327223 */ /* 0x180fe2000001002d */
[-CC-:B------:R-:W-:Y:S01]  /*32d0*/  FFMA.FTZ R54, R61, R44.reuse, R45.reuse ;  /* 0x0000002c3d367223 */ /* 0x180fe2000001002d */
[-CC-:B------:R-:W-:Y:S01]  /*32e0*/  FFMA.FTZ R47, R122, R44.reuse, R45.reuse ;  /* 0x0000002c7a2f7223 */ /* 0x180fe2000001002d */
[-CC-:B------:R-:W-:Y:S01]  /*32f0*/  FFMA.FTZ R46, R52, R44.reuse, R45.reuse ;  /* 0x0000002c342e7223 */ /* 0x180fe2000001002d */
[-CC-:B------:R-:W-:Y:S01]  /*3300*/  FFMA.FTZ R48, R119, R44.reuse, R45.reuse ;  /* 0x0000002c77307223 */ /* 0x180fe2000001002d */
[----:B------:R-:W-:Y:S01]  /*3310*/  FADD.FTZ R128, R63, -R50 ;  /* 0x800000323f807221 */ /* 0x000fe20000010000 */
[----:B------:R-:W-:Y:S01]  /*3320*/  FADD.FTZ R50, R57, -R54 ;  /* 0x8000003639327221 */ /* 0x000fe20000010000 */
[-C--:B------:R-:W-:Y:S01]  /*3330*/  FFMA.FTZ R53, R154, R44.reuse, R45 ;  /* 0x0000002c9a357223 */ /* 0x080fe2000001002d */
[----:B------:R-:W-:Y:S01]  /*3340*/  FADD.FTZ R58, R120, -R47 ;  /* 0x8000002f783a7221 */ /* 0x000fe20000010000 */
[----:B-----5:R-:W-:Y:S02]  /*3350*/  HADD2.F32 R54, -RZ, R32.H0_H0 ;  /* 0x20000020ff367230 */ /* 0x020fe40000004100 */
[----:B------:R-:W-:Y:S01]  /*3360*/  FFMA.FTZ R51, R134, R44, R45 ;  /* 0x0000002c86337223 */ /* 0x000fe2000001002d */
[----:B------:R-:W-:Y:S01]  /*3370*/  FADD.FTZ R46, R123, -R46 ;  /* 0x8000002e7b2e7221 */ /* 0x000fe20000010000 */
[----:B------:R-:W-:-:S02]  /*3380*/  HADD2.F32 R47, -RZ, R33.H1_H1 ;  /* 0x30000021ff2f7230 */ /* 0x000fc40000004100 */
[----:B------:R-:W-:Y:S01]  /*3390*/  FADD.FTZ R118, R117, -R48 ;  /* 0x8000003075767221 */ /* 0x000fe20000010000 */
[-CC-:B------:R-:W-:Y:S01]  /*33a0*/  FFMA.FTZ R49, R62, R44.reuse, R45.reuse ;  /* 0x0000002c3e317223 */ /* 0x180fe2000001002d */
[----:B------:R-:W-:Y:S01]  /*33b0*/  FFMA.FTZ R159, R159, R44, R45 ;  /* 0x0000002c9f9f7223 */ /* 0x000fe2000001002d */
[----:B------:R-:W-:Y:S01]  /*33c0*/  FADD.FTZ R144, R144, -R53 ;  /* 0x8000003590907221 */ /* 0x000fe20000010000 */
[----:B------:R-:W-:Y:S01]  /*33d0*/  FADD.FTZ R130, R56, -R51 ;  /* 0x8000003338827221 */ /* 0x000fe20000010000 */
[C---:B------:R-:W-:Y:S01]  /*33e0*/  FFMA.FTZ R53, R113.reuse, R46, R54 ;  /* 0x0000002e71357223 */ /* 0x040fe20000010036 */
[----:B------:R-:W-:Y:S01]  /*33f0*/  FFMA.FTZ R52, R124, R44, R45 ;  /* 0x0000002c7c347223 */ /* 0x000fe2000001002d */
[----:B------:R-:W-:Y:S01]  /*3400*/  FFMA.FTZ R54, R113, R118, R47 ;  /* 0x0000007671367223 */ /* 0x000fe2000001002f */
[----:B------:R-:W-:Y:S02]  /*3410*/  HADD2.F32 R56, -RZ, R34.H1_H1 ;  /* 0x30000022ff387230 */ /* 0x000fe40000004100 */
        /* <DEDUP_REMOVED lines=15> */
[----:B------:R-:W-:-:S02]  /*3510*/  HADD2.F32 R47, -RZ, R36.H1_H1 ;  /* 0x30000024ff2f7230 */ /* 0x000fc40000004100 */
[----:B------:R-:W-:Y:S01]  /*3520*/  FFMA.FTZ R45, R158, R44, R45 ;  /* 0x0000002c9e2d7223 */ /* 0x000fe2000001002d */
[----:B------:R-:W-:Y:S01]  /*3530*/  FADD.FTZ R44, R129, -R62 ;  /* 0x8000003e812c7221 */ /* 0x000fe20000010000 */
[----:B------:R-:W-:Y:S01]  /*3540*/  FFMA.FTZ R56, R113, R60, R56 ;  /* 0x0000003c71387223 */ /* 0x000fe20000010038 */
[----:B------:R-:W-:Y:S01]  /*3550*/  FADD.FTZ R62, R65, -R122 ;  /* 0x8000007a413e7221 */ /* 0x000fe20000010000 */
[----:B------:R-:W-:Y:S01]  /*3560*/  FADD.FTZ R152, R152, -R45 ;  /* 0x8000002d98987221 */ /* 0x000fe20000010000 */
[----:B------:R-:W-:Y:S01]  /*3570*/  FFMA.FTZ R60, R113, R64, R47 ;  /* 0x00000040713c7223 */ /* 0x000fe2000001002f */
[----:B------:R-:W-:Y:S01]  /*3580*/  HADD2.F32 R45, -RZ, R32.H1_H1 ;  /* 0x30000020ff2d7230 */ /* 0x000fe20000004100 */
[----:B------:R-:W0:Y:S01]  /*3590*/  LDC.64 R64, c[0x0][0x478] ;  /* 0x00011e00ff407b82 */ /* 0x000e220000000a00 */
[----:B------:R-:W-:Y:S01]  /*35a0*/  FADD.FTZ R52, R121, -R52 ;  /* 0x8000003479347221 */ /* 0x000fe20000010000 */
[----:B------:R-:W-:Y:S01]  /*35b0*/  FADD.FTZ R48, R135, -R124 ;  /* 0x8000007c87307221 */ /* 0x000fe20000010000 */
[----:B------:R-:W-:-:S02]  /*35c0*/  HADD2.F32 R123, -RZ, R38.H0_H0 ;  /* 0x20000026ff7b7230 */ /* 0x000fc40000004100 */
[----:B------:R-:W-:Y:S01]  /*35d0*/  FADD.FTZ R148, R148, -R55 ;  /* 0x8000003794947221 */ /* 0x000fe20000010000 */
[----:B------:R-:W-:Y:S02]  /*35e0*/  HADD2.F32 R55, -RZ, R33.H0_H0 ;  /* 0x20000021ff377230 */ /* 0x000fe40000004100 */
[C---:B------:R-:W-:Y:S01]  /*35f0*/  FFMA.FTZ R52, R113.reuse, R52, R45 ;  /* 0x0000003471347223 */ /* 0x040fe2000001002d */
[----:B------:R-:W-:Y:S02]  /*3600*/  HADD2.F32 R45, -RZ, R35.H1_H1 ;  /* 0x30000023ff2d7230 */ /* 0x000fe40000004100 */
[C---:B------:R-:W-:Y:S01]  /*3610*/  FFMA.FTZ R123, R113.reuse, R48, R123 ;  /* 0x00000030717b7223 */ /* 0x040fe2000001007b */
[--C-:B------:R-:W-:Y:S01]  /*3620*/  HADD2.F32 R46, -RZ, R37.reuse.H0_H0 ;  /* 0x20000025ff2e7230 */ /* 0x100fe20000004100 */
[----:B------:R-:W1:Y:S01]  /*3630*/  LDC.64 R48, c[0x0][0x468] ;  /* 0x00011a00ff307b82 */ /* 0x000e620000000a00 */
[C---:B------:R-:W-:Y:S01]  /*3640*/  FFMA.FTZ R55, R113.reuse, R58, R55 ;  /* 0x0000003a71377223 */ /* 0x040fe20000010037 */
[----:B------:R-:W-:Y:S01]  /*3650*/  FFMA.FTZ R58, R113, R130, R45 ;  /* 0x00000082713a7223 */ /* 0x000fe2000001002d */
[----:B------:R-:W-:-:S02]  /*3660*/  HADD2.F32 R45, -RZ, R37.H1_H1 ;  /* 0x30000025ff2d7230 */ /* 0x000fc40000004100 */
[----:B------:R-:W-:Y:S01]  /*3670*/  FFMA.FTZ R121, R113, R44, R46 ;  /* 0x0000002c71797223 */ /* 0x000fe2000001002e */
[----:B------:R-:W-:Y:S02]  /*3680*/  HADD2.F32 R57, -RZ, R34.H0_H0 ;  /* 0x20000022ff397230 */ /* 0x000fe40000004100 */
[----:B------:R-:W-:Y:S01]  /*3690*/  FADD.FTZ R120, R133, -R132 ;  /* 0x8000008485787221 */ /* 0x000fe20000010000 */
[----:B------:R-:W-:Y:S02]  /*36a0*/  HADD2.F32 R59, -RZ, R35.H0_H0 ;  /* 0x20000023ff3b7230 */ /* 0x000fe40000004100 */
[----:B------:R-:W-:Y:S01]  /*36b0*/  FFMA.FTZ R62, R113, R62, R45 ;  /* 0x0000003e713e7223 */ /* 0x000fe2000001002d */
[----:B------:R-:W-:Y:S02]  /*36c0*/  HADD2.F32 R47, -RZ, R38.H1_H1 ;  /* 0x30000026ff2f7230 */ /* 0x000fe40000004100 */
[----:B------:R-:W-:Y:S01]  /*36d0*/  FADD.FTZ R122, R67, -R134 ;  /* 0x80000086437a7221 */ /* 0x000fe20000010000 */
[----:B------:R-:W-:-:S02]  /*36e0*/  HADD2.F32 R44, -RZ, R39.H1_H1 ;  /* 0x30000027ff2c7230 */ /* 0x000fc40000004100 */
[----:B------:R-:W-:Y:S01]  /*36f0*/  FADD.FTZ R124, R140, -R151 ;  /* 0x800000978c7c7221 */ /* 0x000fe20000010000 */
[----:B------:R-:W-:Y:S02]  /*3700*/  HADD2.F32 R45, -RZ, R40.H1_H1 ;  /* 0x30000028ff2d7230 */ /* 0x000fe40000004100 */
[C---:B------:R-:W-:Y:S01]  /*3710*/  FFMA.FTZ R57, R113.reuse, R128, R57 ;  /* 0x0000008071397223 */ /* 0x040fe20000010039 */
[C---:B------:R-:W-:Y:S01]  /*3720*/  FFMA.FTZ R59, R113.reuse, R50, R59 ;  /* 0x00000032713b7223 */ /* 0x040fe2000001003b */
[----:B------:R-:W-:Y:S02]  /*3730*/  HADD2.F32 R125, -RZ, R39.H0_H0 ;  /* 0x20000027ff7d7230 */ /* 0x000fe40000004100 */
[----:B------:R-:W-:Y:S01]  /*3740*/  FADD.FTZ R66, R66, -R145 ;  /* 0x8000009142427221 */ /* 0x000fe20000010000 */
[----:B------:R-:W-:Y:S02]  /*3750*/  HADD2.F32 R61, -RZ, R36.H0_H0 ;  /* 0x20000024ff3d7230 */ /* 0x000fe40000004100 */
[----:B------:R-:W-:Y:S01]  /*3760*/  FADD.FTZ R126, R126, -R131 ;  /* 0x800000837e7e7221 */ /* 0x000fe20000010000 */
[C---:B------:R-:W-:Y:S01]  /*3770*/  FFMA.FTZ R120, R113.reuse, R120, R47 ;  /* 0x0000007871787223 */ /* 0x040fe2000001002f */
[C---:B------:R-:W-:Y:S01]  /*3780*/  FFMA.FTZ R122, R113.reuse, R122, R44 ;  /* 0x0000007a717a7223 */ /* 0x040fe2000001002c */
[C---:B------:R-:W-:Y:S01]  /*3790*/  FFMA.FTZ R124, R113.reuse, R124, R45 ;  /* 0x0000007c717c7223 */ /* 0x040fe2000001002d */
[----:B------:R-:W-:Y:S01]  /*37a0*/  FFMA.FTZ R125, R113, R66, R125 ;  /* 0x00000042717d7223 */ /* 0x000fe2000001007d */
[----:B0-----:R-:W-:Y:S01]  /*37b0*/  IMAD.WIDE.U32 R50, R116, 0x10, R64 ;  /* 0x0000001074327825 */ /* 0x001fe200078e0040 */
[----:B------:R-:W-:-:S03]  /*37c0*/  F2FP.F16.F32.PACK_AB R44, R52, R53 ;  /* 0x00000035342c723e */ /* 0x000fc600000000ff */
[----:B------:R-:W-:Y:S01]  /*37d0*/  FFMA.FTZ R61, R113, R126, R61 ;  /* 0x0000007e713d7223 */ /* 0x000fe2000001003d */
[----:B------:R-:W-:Y:S01]  /*37e0*/  F2FP.F16.F32.PACK_AB R45, R54, R55 ;  /* 0x00000037362d723e */ /* 0x000fe200000000ff */
[----:B------:R-:W-:Y:S01]  /*37f0*/  HADD2.F32 R63, -RZ, R43.H1_H1 ;  /* 0x3000002bff3f7230 */ /* 0x000fe20000004100 */
[----:B------:R-:W-:Y:S01]  /*3800*/  F2FP.F16.F32.PACK_AB R46, R56, R57 ;  /* 0x00000039382e723e */ /* 0x000fe200000000ff */
[----:B------:R-:W-:Y:S01]  /*3810*/  HADD2.F32 R127, -RZ, R40.H0_H0 ;  /* 0x20000028ff7f7230 */ /* 0x000fe20000004100 */
[----:B------:R-:W-:Y:S01]  /*3820*/  F2FP.F16.F32.PACK_AB R47, R58, R59 ;  /* 0x0000003b3a2f723e */ /* 0x000fe200000000ff */
[--C-:B------:R-:W-:Y:S02]  /*3830*/  HADD2.F32 R129, -RZ, R41.reuse.H0_H0 ;  /* 0x20000029ff817230 */ /* 0x100fe40000004100 */
[----:B------:R-:W-:Y:S01]  /*3840*/  FADD.FTZ R138, R138, -R149 ;  /* 0x800000958a8a7221 */ /* 0x000fe20000010000 */
[----:B------:R-:W-:Y:S02]  /*3850*/  HADD2.F32 R66, -RZ, R41.H1_H1 ;  /* 0x30000029ff427230 */ /* 0x000fe40000004100 */
[----:B------:R-:W-:Y:S01]  /*3860*/  FADD.FTZ R142, R142, -R153 ;  /* 0x800000998e8e7221 */ /* 0x000fe20000010000 */
[----:B------:R-:W-:-:S02]  /*3870*/  HADD2.F32 R131, -RZ, R42.H0_H0 ;  /* 0x2000002aff837230 */ /* 0x000fc40000004100 */
[----:B------:R-:W-:Y:S01]  /*3880*/  FADD.FTZ R146, R146, -R155 ;  /* 0x8000009b92927221 */ /* 0x000fe20000010000 */
[----:B------:R-:W-:Y:S02]  /*3890*/  HADD2.F32 R67, -RZ, R42.H1_H1 ;  /* 0x3000002aff437230 */ /* 0x000fe40000004100 */
[----:B------:R-:W-:Y:S01]  /*38a0*/  FADD.FTZ R150, R150, -R157 ;  /* 0x8000009d96967221 */ /* 0x000fe20000010000 */
[----:B------:R-:W-:Y:S02]  /*38b0*/  HADD2.F32 R117, -RZ, R43.H0_H0 ;  /* 0x2000002bff757230 */ /* 0x000fe40000004100 */
[-C--:B------:R-:W-:Y:S01]  /*38c0*/  FMUL.FTZ R126, R54, R112.reuse ;  /* 0x00000070367e7220 */ /* 0x080fe20000410000 */
[-C--:B------:R-:W-:Y:S01]  /*38d0*/  FMUL.FTZ R54, R57, R112.reuse ;  /* 0x0000007039367220 */ /* 0x080fe20000410000 */
[----:B------:R0:W-:Y:S01]  /*38e0*/  STG.E.128 desc[UR8][R50.64], R44 ;  /* 0x0000002c32007986 */ /* 0x0001e2000c101d08 */
[----:B------:R-:W-:Y:S01]  /*38f0*/  FMUL.FTZ R57, R56, R112 ;  /* 0x0000007038397220 */ /* 0x000fe20000410000 */
        /* <DEDUP_REMOVED lines=8> */
[----:B------:R-:W-:Y:S01]  /*3980*/  FMUL.FTZ R113, R53, R112 ;  /* 0x0000007035717220 */ /* 0x000fe20000410000 */
[----:B------:R-:W-:-:S04]  /*3990*/  IMAD.WIDE.U32 R66, R115, 0x10, R64 ;  /* 0x0000001073427825 */ /* 0x000fc800078e0040 */
        /* <DEDUP_REMOVED lines=18> */
[----:B------:R-:W-:Y:S01]  /*3ac0*/  IMAD.WIDE.U32 R114, R114, 0x10, R48 ;  /* 0x0000001072727825 */ /* 0x000fe200078e0030 */
[----:B------:R-:W-:-:S03]  /*3ad0*/  F2FP.F16.F32.PACK_AB R48, R124, R127 ;  /* 0x0000007f7c30723e */ /* 0x000fc600000000ff */
[-C--:B------:R-:W-:Y:S01]  /*3ae0*/  FMUL.FTZ R122, R122, R112.reuse ;  /* 0x000000707a7a7220 */ /* 0x080fe20000410000 */
[-C--:B------:R-:W-:Y:S01]  /*3af0*/  FMUL.FTZ R120, R127, R112.reuse ;  /* 0x000000707f787220 */ /* 0x080fe20000410000 */
[-C--:B------:R-:W-:Y:S01]  /*3b00*/  FMUL.FTZ R124, R129, R112.reuse ;  /* 0x00000070817c7220 */ /* 0x080fe20000410000 */
[----:B------:R-:W-:Y:S01]  /*3b10*/  F2FP.F16.F32.PACK_AB R49, R144, R129 ;  /* 0x000000819031723e */ /* 0x000fe200000000ff */
[-C--:B------:R-:W-:Y:S01]  /*3b20*/  FMUL.FTZ R128, R131, R112.reuse ;  /* 0x0000007083807220 */ /* 0x080fe20000410000 */
[----:B------:R-:W-:Y:S01]  /*3b30*/  F2FP.F16.F32.PACK_AB R50, R148, R131 ;  /* 0x000000839432723e */ /* 0x000fe200000000ff */
[-C--:B------:R-:W-:Y:S01]  /*3b40*/  FMUL.FTZ R127, R144, R112.reuse ;  /* 0x00000070907f7220 */ /* 0x080fe20000410000 */
[-C--:B------:R-:W-:Y:S01]  /*3b50*/  FMUL.FTZ R129, R148, R112.reuse ;  /* 0x0000007094817220 */ /* 0x080fe20000410000 */
[-C--:B------:R-:W-:Y:S01]  /*3b60*/  FMUL.FTZ R131, R63, R112.reuse ;  /* 0x000000703f837220 */ /* 0x080fe20000410000 */
[----:B------:R-:W-:Y:S01]  /*3b70*/  FMUL.FTZ R112, R150, R112 ;  /* 0x0000007096707220 */ /* 0x000fe20000410000 */
[----:B------:R-:W-:-:S02]  /*3b80*/  F2FP.F16.F32.PACK_AB R55, R58, R55 ;  /* 0x000000373a37723e */ /* 0x000fc400000000ff */
[----:B------:R-:W-:Y:S02]  /*3b90*/  F2FP.F16.F32.PACK_AB R54, R57, R54 ;  /* 0x000000363936723e */ /* 0x000fe400000000ff */
[----:B------:R-:W-:Y:S02]  /*3ba0*/  F2FP.F16.F32.PACK_AB R53, R126, R53 ;  /* 0x000000357e35723e */ /* 0x000fe400000000ff */
[----:B------:R-:W-:Y:S02]  /*3bb0*/  F2FP.F16.F32.PACK_AB R52, R52, R113 ;  /* 0x000000713434723e */ /* 0x000fe400000000ff */
        /* <DEDUP_REMOVED lines=8> */
[----:B------:R1:W-:Y:S01]  /*3c40*/  STG.E.128 desc[UR8][R118.64], R56 ;  /* 0x0000003876007986 */ /* 0x0003e2000c101d08 */
[----:B------:R-:W-:Y:S02]  /*3c50*/  F2FP.F16.F32.PACK_AB R62, R129, R128 ;  /* 0x00000080813e723e */ /* 0x000fe400000000ff */
[----:B------:R-:W-:Y:S01]  /*3c60*/  F2FP.F16.F32.PACK_AB R61, R127, R124 ;  /* 0x0000007c7f3d723e */ /* 0x000fe200000000ff */
[----:B------:R1:W-:Y:S01]  /*3c70*/  STG.E.128 desc[UR8][R64.64], R48 ;  /* 0x0000003040007986 */ /* 0x0003e2000c101d08 */
[----:B------:R-:W-:-:S05]  /*3c80*/  F2FP.F16.F32.PACK_AB R60, R125, R120 ;  /* 0x000000787d3c723e */ /* 0x000fca00000000ff */
[----:B------:R1:W-:Y:S02]  /*3c90*/  STG.E.128 desc[UR8][R114.64], R60 ;  /* 0x0000003c72007986 */ /* 0x0003e4000c101d08 */
.L_x_1035:
        /* <DEDUP_REMOVED lines=53> */
.L_x_1030:
        /* <DEDUP_REMOVED lines=20> */
.L_x_1038:
        /* <DEDUP_REMOVED lines=13> */
.L_x_10675:


//--------------------- .text._ZN10layer_norm13ln_bwd_kernelINS_13Kernel_traitsI6__halfS2_S2_S2_fjLj3072ELj1ELj1ELj4ELj16ENS_18Kernel_traits_baseILj3072ES2_S2_S2_S2_fjLj128EEEEELb0ELb0ELb1ELb0EEEvNS_9BwdParamsE --------------------------
	.section	.text._ZN10layer_norm13ln_bwd_kernelINS_13Kernel_traitsI6__halfS2_S2_S2_fjLj3072ELj1ELj1ELj4ELj16ENS_18Kernel_traits_baseILj3072ES2_S2_S2_S2_fjLj128EEEEELb0ELb0ELb1ELb0EEEvNS_9BwdParamsE,"ax",@progbits
	.align	128
        .global         _ZN10layer_norm13ln_bwd_kernelINS_13Kernel_traitsI6__halfS2_S2_S2_fjLj3072ELj1ELj1ELj4ELj16ENS_18Kernel_traits_baseILj3072ES2_S2_S2_S2_fjLj128EEEEELb0ELb0ELb1ELb0EEEvNS_9BwdParamsE
        .type           _ZN10layer_norm13ln_bwd_kernelINS_13Kernel_traitsI6__halfS2_S2_S2_fjLj3072ELj1ELj1ELj4ELj16ENS_18Kernel_traits_baseILj3072ES2_S2_S2_S2_fjLj128EEEEELb0ELb0ELb1ELb0EEEvNS_9BwdParamsE,@function
        .size           _ZN10layer_norm13ln_bwd_kernelINS_13Kernel_traitsI6__halfS2_S2_S2_fjLj3072ELj1ELj1ELj4ELj16ENS_18Kernel_traits_baseILj3072ES2_S2_S2_S2_fjLj128EEEEELb0ELb0ELb1ELb0EEEvNS_9BwdParamsE,(.L_x_10676 - _ZN10layer_norm13ln_bwd_kernelINS_13Kernel_traitsI6__halfS2_S2_S2_fjLj3072ELj1ELj1ELj4ELj16ENS_18Kernel_traits_baseILj3072ES2_S2_S2_S2_fjLj128EEEEELb0ELb0ELb1ELb0EEEvNS_9BwdParamsE)
        .other          _ZN10layer_norm13ln_bwd_kernelINS_13Kernel_traitsI6__halfS2_S2_S2_fjLj3072ELj1ELj1ELj4ELj16ENS_18Kernel_traits_baseILj3072ES2_S2_S2_S2_fjLj128EEEEELb0ELb0ELb1ELb0EEEvNS_9BwdParamsE,@"STO_CUDA_ENTRY STV_DEFAULT"
_ZN10layer_norm13ln_bwd_kernelINS_13Kernel_traitsI6__halfS2_S2_S2_fjLj3072ELj1ELj1ELj4ELj16ENS_18Kernel_traits_baseILj3072ES2_S2_S2_S2_fjLj128EEEEELb0ELb0ELb1ELb0EEEvNS_9BwdParamsE:
.text._ZN10layer_norm13ln_bwd_kernelINS_13Kernel_traitsI6__halfS2_S2_S2_fjLj3072ELj1ELj1ELj4ELj16ENS_18Kernel_traits_baseILj3072ES2_S2_S2_S2_fjLj128EEEEELb0ELb0ELb1ELb0EEEvNS_9BwdParamsE:
        /* <DEDUP_REMOVED lines=16> */
[----:B------:R-:W1:Y:S08]  /*0100*/  @P4 LDC.64 R8, c[0x0][0x3d0] ;  /* 0x0000f400ff084b82 */ /* 0x000e700000000a00 */
[----:B------:R-:W4:Y:S01]  /*0110*/  @P1 LDC.64 R2, c[0x0][0x3d0] ;  /* 0x0000f400ff021b82 */ /* 0x000f220000000a00 */
[C---:B0-----:R-:W-:Y:S01]  /*0120*/  @P3 IMAD.WIDE.U32 R6, R11.reuse, 0x10, R6 ;  /* 0x000000100b063825 */ /* 0x041fe200078e0006 */
[----:B------:R-:W-:-:S04]  /*0130*/  @P3 IADD3 R11, PT, PT, R11, 0x80, RZ ;  /* 0x000000800b0b3810 */ /* 0x000fc80007ffe0ff */
[----:B--2---:R-:W5:Y:S01]  /*0140*/  @P3 LDG.E.128 R24, desc[UR10][R6.64] ;  /* 0x0000000a06183981 */ /* 0x004f62000c1e1d00 */
[----:B-1----:R-:W-:-:S05]  /*0150*/  @P4 IMAD.WIDE.U32 R8, R11, 0x10, R8 ;  /* 0x000000100b084825 */ /* 0x002fca00078e0008 */
[----:B------:R-:W5:Y:S01]  /*0160*/  @P4 LDG.E.128 R32, desc[UR10][R8.64] ;  /* 0x0000000a08204981 */ /* 0x000f62000c1e1d00 */
[----:B------:R-:W0:Y:S01]  /*0170*/  S2UR UR4, SR_CTAID.X ;  /* 0x00000000000479c3 */ /* 0x000e220000002500 */
[----:B----4-:R-:W-:-:S05]  /*0180*/  @P1 IMAD.WIDE.U32 R2, R146, 0x10, R2 ;  /* 0x0000001092021825 */ /* 0x010fca00078e0002 */
[----:B------:R0:W5:Y:S02]  /*0190*/  @P1 LDG.E.128 R28, desc[UR10][R2.64] ;  /* 0x0000000a021c1981 */ /* 0x000164000c1e1d00 */
[----:B0-----:R-:W-:-:S04]  /*01a0*/  MOV R2, UR4 ;  /* 0x0000000400027c02 */ /* 0x001fc80008000f00 */
        /* <DEDUP_REMOVED lines=25> */
[----:B------:R-:W-:Y:S06]  /*0340*/  @P0 BRA `(.L_x_1039) ;  /* 0x0000005400080947 */ /* 0x000fec0003800000 */
        /* <DEDUP_REMOVED lines=30> */
.L_x_1088:
[----:B------:R-:W0:Y:S08]  /*0530*/  LDC.64 R4, c[0x0][0x3f8] ;  /* 0x0000fe00ff047b82 */ /* 0x000e300000000a00 */
[----:B------:R-:W1:Y:S08]  /*0540*/  LDC.64 R102, c[0x0][0x3c8] ;  /* 0x0000f200ff667b82 */ /* 0x000e700000000a00 */
[----:B------:R-:W2:Y:S01]  /*0550*/  LDC.64 R100, c[0x0][0x3f0] ;  /* 0x0000fc00ff647b82 */ /* 0x000ea20000000a00 */
[----:B0-----:R-:W-:-:S06]  /*0560*/  IMAD.WIDE R4, R2, 0x4, R4 ;  /* 0x0000000402047825 */ /* 0x001fcc00078e0204 */
[----:B------:R-:W3:Y:S01]  /*0570*/  LDG.E R4, desc[UR10][R4.64] ;  /* 0x0000000a04047981 */ /* 0x000ee2000c1e1900 */
[----:B-1----:R-:W-:-:S05]  /*0580*/  IMAD.WIDE R102, R2, 0x4, R102 ;  /* 0x0000000402667825 */ /* 0x002fca00078e0266 */
[----:B-----5:R0:W5:Y:S01]  /*0590*/  LDG.E R3, desc[UR10][R102.64] ;  /* 0x0000000a66037981 */ /* 0x020162000c1e1900 */
[----:B--2---:R-:W-:-:S05]  /*05a0*/  IMAD.WIDE R100, R2, 0x4, R100 ;  /* 0x0000000402647825 */ /* 0x004fca00078e0264 */
[----:B------:R0:W5:Y:S01]  /*05b0*/  LDG.E R6, desc[UR10][R100.64] ;  /* 0x0000000a64067981 */ /* 0x000162000c1e1900 */
[----:B------:R-:W-:Y:S01]  /*05c0*/  BSSY.RECONVERGENT B0, `(.L_x_1040) ;  /* 0x000014e000007945 */ /* 0x000fe20003800200 */
[----:B------:R-:W-:Y:S02]  /*05d0*/  CS2R R144, SRZ ;  /* 0x0000000000907805 */ /* 0x000fe4000001ff00 */
        /* <DEDUP_REMOVED lines=11> */
[----:B------:R-:W-:-:S02]  /*0690*/  CS2R R144, SRZ ;  /* 0x0000000000907805 */ /* 0x000fc4000001ff00 */
[----:B------:R-:W-:Y:S02]  /*06a0*/  ISETP.NE.AND P0, PT, RZ, UR9, PT ;  /* 0x00000009ff007c0c */ /* 0x000fe4000bf05270 */
[C---:B------:R-:W-:Y:S02]  /*06b0*/  ISETP.GE.U32.AND P2, PT, R0.reuse, 0x100, PT ;  /* 0x000001000000780c */ /* 0x040fe40003f46070 */
[----:B------:R-:W-:Y:S01]  /*06c0*/  ISETP.GE.U32.AND P1, PT, R0, 0x180, PT ;  /* 0x000001800000780c */ /* 0x000fe20003f26070 */
        /* <DEDUP_REMOVED lines=21> */
[----:B------:R-:W-:Y:S02]  /*0820*/  HADD2.F32 R102, -RZ, R31.H0_H0 ;  /* 0x2000001fff667230 */ /* 0x000fe40000004100 */
[----:B0-----:R-:W-:-:S05]  /*0830*/  @P0 IMAD.WIDE.U32 R16, R147, 0x10, R16 ;  /* 0x0000001093100825 */ /* 0x001fca00078e0010 */
[----:B------:R0:W5:Y:S01]  /*0840*/  @P0 LDG.E.128 R80, desc[UR10][R16.64] ;  /* 0x0000000a10500981 */ /* 0x000162000c1e1d00 */
[----:B------:R-:W-:Y:S02]  /*0850*/  IADD3 R148, PT, PT, R148, 0x80, RZ ;  /* 0x0000008094947810 */ /* 0x000fe40007ffe0ff */
[----:B------:R-:W-:Y:S01]  /*0860*/  IADD3 R147, PT, PT, R147, 0x80, RZ ;  /* 0x0000008093937810 */ /* 0x000fe20007ffe0ff */
[--C-:B--2---:R-:W-:Y:S02]  /*0870*/  HADD2.F32 R107, -RZ, R8.reuse.H1_H1 ;  /* 0x30000008ff6b7230 */ /* 0x104fe40000004100 */
[----:B------:R-:W-:Y:S02]  /*0880*/  HADD2.F32 R7, -RZ, R8.H0_H0 ;  /* 0x20000008ff077230 */ /* 0x000fe40000004100 */
[--C-:B------:R-:W-:Y:S02]  /*0890*/  HADD2.F32 R145, -RZ, R9.reuse.H0_H0 ;  /* 0x20000009ff917230 */ /* 0x100fe40000004100 */
[----:B------:R-:W-:Y:S01]  /*08a0*/  FADD.FTZ R142, -R146, R107 ;  /* 0x0000006b928e7221 */ /* 0x000fe20000010100 */
[----:B------:R-:W-:-:S02]  /*08b0*/  HADD2.F32 R149, -RZ, R9.H1_H1 ;  /* 0x30000009ff957230 */ /* 0x000fc40000004100 */
[C---:B------:R-:W-:Y:S01]  /*08c0*/  FADD.FTZ R8, -R146.reuse, R7 ;  /* 0x0000000792087221 */ /* 0x040fe20000010100 */
[--C-:B---3--:R-:W-:Y:S02]  /*08d0*/  HADD2.F32 R9, -RZ, R12.reuse.H0_H0 ;  /* 0x2000000cff097230 */ /* 0x108fe40000004100 */
[C---:B-----5:R-:W-:Y:S01]  /*08e0*/  FMUL.FTZ R142, R3.reuse, R142 ;  /* 0x0000008e038e7220 */ /* 0x060fe20000410000 */
[----:B------:R-:W-:Y:S02]  /*08f0*/  HADD2.F32 R12, -RZ, R12.H1_H1 ;  /* 0x3000000cff0c7230 */ /* 0x000fe40000004100 */
[----:B------:R-:W-:Y:S01]  /*0900*/  FMUL.FTZ R141, R3, R8 ;  /* 0x00000008038d7220 */ /* 0x000fe20000410000 */
[----:B------:R-:W-:Y:S02]  /*0910*/  HADD2.F32 R7, -RZ, R28.H1_H1 ;  /* 0x3000001cff077230 */ /* 0x000fe40000004100 */
[----:B------:R-:W-:Y:S01]  /*0920*/  FADD.FTZ R8, -R146, R145 ;  /* 0x0000009192087221 */ /* 0x000fe20000010100 */
[----:B------:R-:W-:-:S02]  /*0930*/  HADD2.F32 R151, -RZ, R10.H0_H0 ;  /* 0x2000000aff977230 */ /* 0x000fc40000004100 */
[----:B------:R-:W-:Y:S01]  /*0940*/  FADD.FTZ R57, R57, R12 ;  /* 0x0000000c39397221 */ /* 0x000fe20000010000 */
[----:B------:R-:W-:Y:S02]  /*0950*/  HADD2.F32 R153, -RZ, R10.H1_H1 ;  /* 0x3000000aff997230 */ /* 0x000fe40000004100 */
[-C--:B------:R-:W-:Y:S01]  /*0960*/  FMUL.FTZ R7, R7, R12.reuse ;  /* 0x0000000c07077220 */ /* 0x080fe20000410000 */
[--C-:B------:R-:W-:Y:S02]  /*0970*/  HADD2.F32 R105, -RZ, R11.reuse.H0_H0 ;  /* 0x2000000bff697230 */ /* 0x100fe40000004100 */
[----:B------:R-:W-:Y:S01]  /*0980*/  FFMA.FTZ R37, R142, R12, R37 ;  /* 0x0000000c8e257223 */ /* 0x000fe20000010025 */
[----:B------:R-:W-:Y:S02]  /*0990*/  HADD2.F32 R101, -RZ, R11.H1_H1 ;  /* 0x3000000bff657230 */ /* 0x000fe40000004100 */
[----:B------:R-:W-:Y:S01]  /*09a0*/  FADD.FTZ R12, -R146, R149 ;  /* 0x00000095920c7221 */ /* 0x000fe20000010100 */
[----:B------:R-:W-:-:S02]  /*09b0*/  HADD2.F32 R11, -RZ, R13.H0_H0 ;  /* 0x2000000dff0b7230 */ /* 0x000fc40000004100 */
[-C--:B------:R-:W-:Y:S01]  /*09c0*/  FMUL.FTZ R139, R139, R9.reuse ;  /* 0x000000098b8b7220 */ /* 0x080fe20000410000 */
[----:B------:R-:W-:Y:S02]  /*09d0*/  HADD2.F32 R10, -RZ, R29.H0_H0 ;  /* 0x2000001dff0a7230 */ /* 0x000fe40000004100 */
[----:B------:R-:W-:Y:S01]  /*09e0*/  FADD.FTZ R56, R56, R9 ;  /* 0x0000000938387221 */ /* 0x000fe20000010000 */
[----:B------:R-:W-:Y:S01]  /*09f0*/  FFMA.FTZ R36, R141, R9, R36 ;  /* 0x000000098d247223 */ /* 0x000fe20000010024 */
[----:B0-----:R-:W-:Y:S02]  /*0a00*/  HADD2.F32 R16, -RZ, R13.H1_H1 ;  /* 0x3000000dff107230 */ /* 0x001fe40000004100 */
[C---:B------:R-:W-:Y:S01]  /*0a10*/  FMUL.FTZ R9, R3.reuse, R8 ;  /* 0x0000000803097220 */ /* 0x040fe20000410000 */
[----:B------:R-:W-:Y:S02]  /*0a20*/  HADD2.F32 R13, -RZ, R29.H1_H1 ;  /* 0x3000001dff0d7230 */ /* 0x000fe40000004100 */
[----:B------:R-:W-:Y:S01]  /*0a30*/  FMUL.FTZ R8, R10, R11 ;  /* 0x0000000b0a087220 */ /* 0x000fe20000410000 */
[----:B------:R-:W-:Y:S01]  /*0a40*/  FMUL.FTZ R10, R3, R12 ;  /* 0x0000000c030a7220 */ /* 0x000fe20000410000 */
[----:B------:R-:W-:-:S02]  /*0a50*/  HADD2.F32 R17, -RZ, R14.H0_H0 ;  /* 0x2000000eff117230 */ /* 0x000fc40000004100 */
[----:B------:R-:W-:Y:S01]  /*0a60*/  FADD.FTZ R12, -R146, R151 ;  /* 0x00000097920c7221 */ /* 0x000fe20000010100 */
[----:B------:R-:W-:Y:S02]  /*0a70*/  HADD2.F32 R18, -RZ, R14.H1_H1 ;  /* 0x3000000eff127230 */ /* 0x000fe40000004100 */
[----:B------:R-:W-:Y:S01]  /*0a80*/  FADD.FTZ R58, R58, R11 ;  /* 0x0000000b3a3a7221 */ /* 0x000fe20000010000 */
[----:B------:R-:W-:Y:S01]  /*0a90*/  FFMA.FTZ R38, R9, R11, R38 ;  /* 0x0000000b09267223 */ /* 0x000fe20000010026 */
[----:B------:R-:W-:Y:S02]  /*0aa0*/  HADD2.F32 R14, -RZ, R30.H0_H0 ;  /* 0x2000001eff0e7230 */ /* 0x000fe40000004100 */
[-C--:B------:R-:W-:Y:S01]  /*0ab0*/  FMUL.FTZ R11, R13, R16.reuse ;  /* 0x000000100d0b7220 */ /* 0x080fe20000410000 */
[----:B------:R-:W-:Y:S01]  /*0ac0*/  FADD.FTZ R59, R59, R16 ;  /* 0x000000103b3b7221 */ /* 0x000fe20000010000 */
[----:B------:R-:W-:Y:S01]  /*0ad0*/  FFMA.FTZ R39, R10, R16, R39 ;  /* 0x000000100a277223 */ /* 0x000fe20000010027 */
[----:B------:R-:W-:Y:S01]  /*0ae0*/  FADD.FTZ R16, -R146, R153 ;  /* 0x0000009992107221 */ /* 0x000fe20000010100 */
[----:B------:R-:W-:Y:S01]  /*0af0*/  FMUL.FTZ R13, R3, R12 ;  /* 0x0000000c030d7220 */ /* 0x000fe20000410000 */
[----:B------:R-:W-:-:S02]  /*0b00*/  HADD2.F32 R103, -RZ, R15.H0_H0 ;  /* 0x2000000fff677230 */ /* 0x000fc40000004100 */
[-C--:B------:R-:W-:Y:S01]  /*0b10*/  FMUL.FTZ R12, R14, R17.reuse ;  /* 0x000000110e0c7220 */ /* 0x080fe20000410000 */
[----:B------:R-:W-:Y:S02]  /*0b20*/  HADD2.F32 R100, -RZ, R15.H1_H1 ;  /* 0x3000000fff647230 */ /* 0x000fe40000004100 */
[----:B------:R-:W-:Y:S01]  /*0b30*/  FMUL.FTZ R14, R3, R16 ;  /* 0x00000010030e7220 */ /* 0x000fe20000410000 */
[----:B------:R-:W-:Y:S02]  /*0b40*/  HADD2.F32 R15, -RZ, R30.H1_H1 ;  /* 0x3000001eff0f7230 */ /* 0x000fe40000004100 */
[----:B------:R-:W-:Y:S01]  /*0b50*/  FADD.FTZ R60, R60, R17 ;  /* 0x000000113c3c7221 */ /* 0x000fe20000010000 */
[----:B------:R-:W-:Y:S01]  /*0b60*/  FFMA.FTZ R40, R13, R17, R40 ;  /* 0x000000110d287223 */ /* 0x000fe20000010028 */
[----:B------:R-:W-:Y:S01]  /*0b70*/  FADD.FTZ R16, RZ, R139 ;  /* 0x0000008bff107221 */ /* 0x000fe20000010000 */
[----:B------:R-:W-:Y:S01]  /*0b80*/  FFMA.FTZ R17, R141, R139, RZ ;  /* 0x0000008b8d117223 */ /* 0x000fe200000100ff */
[-C--:B------:R-:W-:Y:S01]  /*0b90*/  FMUL.FTZ R15, R15, R18.reuse ;  /* 0x000000120f0f7220 */ /* 0x080fe20000410000 */
[----:B------:R-:W-:Y:S01]  /*0ba0*/  FADD.FTZ R61, R61, R18 ;  /* 0x000000123d3d7221 */ /* 0x000fe20000010000 */
[----:B------:R-:W-:Y:S01]  /*0bb0*/  FFMA.FTZ R41, R14, R18, R41 ;  /* 0x000000120e297223 */ /* 0x000fe20000010029 */
[----:B------:R-:W-:Y:S01]  /*0bc0*/  FADD.FTZ R107, R16, R7 ;  /* 0x00000007106b7221 */ /* 0x000fe20000010000 */
[----:B------:R-:W-:Y:S01]  /*0bd0*/  FFMA.FTZ R18, R142, R7, R17 ;  /* 0x000000078e127223 */ /* 0x000fe20000010011 */
[----:B------:R-:W-:Y:S01]  /*0be0*/  FMUL.FTZ R16, R102, R103 ;  /* 0x0000006766107220 */ /* 0x000fe20000410000 */
[C---:B------:R-:W-:Y:S01]  /*0bf0*/  FADD.FTZ R104, -R146.reuse, R105 ;  /* 0x0000006992687221 */ /* 0x040fe20000010100 */
[----:B------:R-:W-:Y:S01]  /*0c00*/  FADD.FTZ R102, R107, R8 ;  /* 0x000000086b667221 */ /* 0x000fe20000010000 */
[----:B------:R-:W-:Y:S01]  /*0c10*/  FFMA.FTZ R105, R9, R8, R18 ;  /* 0x0000000809697223 */ /* 0x000fe20000010012 */
[----:B------:R-:W-:Y:S01]  /*0c20*/  FADD.FTZ R108, -R146, R101 ;  /* 0x00000065926c7221 */ /* 0x000fe20000010100 */
[----:B------:R-:W-:Y:S01]  /*0c30*/  FMUL.FTZ R17, R3, R104 ;  /* 0x0000006803117220 */ /* 0x000fe20000410000 */
[----:B------:R-:W-:Y:S01]  /*0c40*/  FADD.FTZ R107, R102, R11 ;  /* 0x0000000b666b7221 */ /* 0x000fe20000010000 */
[----:B------:R-:W-:Y:S01]  /*0c50*/  FFMA.FTZ R18, R10, R11, R105 ;  /* 0x0000000b0a127223 */ /* 0x000fe20000010069 */
[----:B------:R-:W-:Y:S01]  /*0c60*/  FADD.FTZ R62, R62, R103 ;  /* 0x000000673e3e7221 */ /* 0x000fe20000010000 */
[----:B------:R-:W-:Y:S01]  /*0c70*/  FFMA.FTZ R42, R17, R103, R42 ;  /* 0x00000067112a7223 */ /* 0x000fe2000001002a */
[----:B------:R-:W-:Y:S01]  /*0c80*/  FADD.FTZ R102, R107, R12 ;  /* 0x0000000c6b667221 */ /* 0x000fe20000010000 */
[----:B------:R-:W-:Y:S01]  /*0c90*/  FFMA.FTZ R101, R13, R12, R18 ;  /* 0x0000000c0d657223 */ /* 0x000fe20000010012 */
[----:B------:R-:W-:-:S02]  /*0ca0*/  HADD2.F32 R145, -RZ, R31.H1_H1 ;  /* 0x3000001fff917230 */ /* 0x000fc40000004100 */
[----:B------:R-:W-:Y:S01]  /*0cb0*/  FMUL.FTZ R108, R3, R108 ;  /* 0x0000006c036c7220 */ /* 0x000fe20000410000 */
[----:B------:R-:W-:Y:S01]  /*0cc0*/  FADD.FTZ R103, R102, R15 ;  /* 0x0000000f66677221 */ /* 0x000fe20000010000 */
[----:B------:R-:W-:Y:S01]  /*0cd0*/  FFMA.FTZ R102, R14, R15, R101 ;  /* 0x0000000f0e667223 */ /* 0x000fe20000010065 */
[----:B------:R-:W-:Y:S01]  /*0ce0*/  FADD.FTZ R63, R63, R100 ;  /* 0x000000643f3f7221 */ /* 0x000fe20000010000 */
[----:B------:R-:W-:Y:S01]  /*0cf0*/  FMUL.FTZ R18, R145, R100 ;  /* 0x0000006491127220 */ /* 0x000fe20000410000 */
[----:B------:R-:W-:Y:S01]  /*0d00*/  FADD.FTZ R103, R103, R16 ;  /* 0x0000001067677221 */ /* 0x000fe20000010000 */
[----:B------:R-:W-:Y:S01]  /*0d10*/  FFMA.FTZ R101, R17, R16, R102 ;  /* 0x0000001011657223 */ /* 0x000fe20000010066 */
[C---:B------:R-:W-:Y:S02]  /*0d20*/  FFMA.FTZ R43, R108.reuse, R100, R43 ;  /* 0x000000646c2b7223 */ /* 0x040fe4000001002b */
[----:B------:R-:W-:Y:S01]  /*0d30*/  FADD.FTZ R145, R103, R18 ;  /* 0x0000001267917221 */ /* 0x000fe20000010000 */
[----:B------:R-:W-:-:S07]  /*0d40*/  FFMA.FTZ R144, R108, R18, R101 ;  /* 0x000000126c907223 */ /* 0x000fce0000010065 */
.L_x_1043:
[----:B----4-:R-:W-:Y:S05]  /*0d50*/  BSYNC.RECONVERGENT B1 ;  /* 0x0000000000017941 */ /* 0x010fea0003800200 */
.L_x_1042:
        /* <DEDUP_REMOVED lines=17> */
[--C-:B--2---:R-:W-:Y:S02]  /*0e70*/  HADD2.F32 R19, -RZ, R100.reuse.H0_H0 ;  /* 0x20000064ff137230 */ /* 0x104fe40000004100 */
[----:B------:R-:W-:Y:S02]  /*0e80*/  HADD2.F32 R115, -RZ, R100.H1_H1 ;  /* 0x30000064ff737230 */ /* 0x000fe40000004100 */
[----:B------:R-:W-:Y:S02]  /*0e90*/  HADD2.F32 R121, -RZ, R101.H0_H0 ;  /* 0x20000065ff797230 */ /* 0x000fe40000004100 */
[----:B0-----:R-:W-:Y:S01]  /*0ea0*/  FADD.FTZ R110, -R146, R19 ;  /* 0x00000013926e7221 */ /* 0x001fe20000010100 */
[----:B------:R-:W-:-:S02]  /*0eb0*/  HADD2.F32 R151, -RZ, R102.H0_H0 ;  /* 0x20000066ff977230 */ /* 0x000fc40000004100 */
[C---:B------:R-:W-:Y:S01]  /*0ec0*/  FADD.FTZ R112, -R146.reuse, R115 ;  /* 0x0000007392707221 */ /* 0x040fe20000010100 */
[----:B------:R-:W-:Y:S02]  /*0ed0*/  HADD2.F32 R153, -RZ, R102.H1_H1 ;  /* 0x30000066ff997230 */ /* 0x000fe40000004100 */
[C---:B-----5:R-:W-:Y:S01]  /*0ee0*/  FMUL.FTZ R19, R3.reuse, R110 ;  /* 0x0000006e03137220 */ /* 0x060fe20000410000 */
[----:B------:R-:W-:Y:S02]  /*0ef0*/  HADD2.F32 R102, -RZ, R24.H0_H0 ;  /* 0x20000018ff667230 */ /* 0x000fe40000004100 */
[----:B------:R-:W-:Y:S01]  /*0f00*/  FMUL.FTZ R112, R3, R112 ;  /* 0x0000007003707220 */ /* 0x000fe20000410000 */
[--C-:B---3--:R-:W-:Y:S02]  /*0f10*/  HADD2.F32 R109, -RZ, R104.reuse.H0_H0 ;  /* 0x20000068ff6d7230 */ /* 0x108fe40000004100 */
[----:B------:R-:W-:Y:S01]  /*0f20*/  FADD.FTZ R116, -R146, R121 ;  /* 0x0000007992747221 */ /* 0x000fe20000010100 */
[----:B------:R-:W-:-:S02]  /*0f30*/  HADD2.F32 R111, -RZ, R104.H1_H1 ;  /* 0x30000068ff6f7230 */ /* 0x000fc40000004100 */
[----:B------:R-:W-:Y:S01]  /*0f40*/  FADD.FTZ R120, -R146, R153 ;  /* 0x0000009992787221 */ /* 0x000fe20000010100 */
[----:B------:R-:W-:Y:S02]  /*0f50*/  HADD2.F32 R104, -RZ, R24.H1_H1 ;  /* 0x30000018ff687230 */ /* 0x000fe40000004100 */
[-C--:B------:R-:W-:Y:S01]  /*0f60*/  FMUL.FTZ R110, R102, R109.reuse ;  /* 0x0000006d666e7220 */ /* 0x080fe20000410000 */
[----:B------:R-:W-:Y:S01]  /*0f70*/  FADD.FTZ R64, R64, R109 ;  /* 0x0000006d40407221 */ /* 0x000fe20000010000 */
[----:B------:R-:W-:Y:S01]  /*0f80*/  FFMA.FTZ R44, R19, R109, R44 ;  /* 0x0000006d132c7223 */ /* 0x000fe2000001002c */
[----:B------:R-:W-:Y:S02]  /*0f90*/  HADD2.F32 R149, -RZ, R101.H1_H1 ;  /* 0x30000065ff957230 */ /* 0x000fe40000004100 */
[-C--:B------:R-:W-:Y:S01]  /*0fa0*/  FMUL.FTZ R109, R104, R111.reuse ;  /* 0x0000006f686d7220 */ /* 0x080fe20000410000 */
[--C-:B------:R-:W-:Y:S02]  /*0fb0*/  HADD2.F32 R113, -RZ, R105.reuse.H0_H0 ;  /* 0x20000069ff717230 */ /* 0x100fe40000004100 */
[----:B------:R-:W-:Y:S01]  /*0fc0*/  FADD.FTZ R65, R65, R111 ;  /* 0x0000006f41417221 */ /* 0x000fe20000010000 */
[----:B------:R-:W-:Y:S01]  /*0fd0*/  FFMA.FTZ R45, R112, R111, R45 ;  /* 0x0000006f702d7223 */ /* 0x000fe2000001002d */
[----:B------:R-:W-:-:S02]  /*0fe0*/  HADD2.F32 R105, -RZ, R105.H1_H1 ;  /* 0x30000069ff697230 */ /* 0x000fc40000004100 */
[----:B------:R-:W-:Y:S01]  /*0ff0*/  FMUL.FTZ R111, R3, R116 ;  /* 0x00000074036f7220 */ /* 0x000fe20000410000 */
[----:B------:R-:W-:Y:S02]  /*1000*/  HADD2.F32 R102, -RZ, R25.H1_H1 ;  /* 0x30000019ff667230 */ /* 0x000fe40000004100 */
[C---:B------:R-:W-:Y:S01]  /*1010*/  FADD.FTZ R104, -R146.reuse, R151 ;  /* 0x0000009792687221 */ /* 0x040fe20000010100 */
[----:B------:R-:W-:Y:S01]  /*1020*/  FADD.FTZ R116, -R146, R149 ;  /* 0x0000009592747221 */ /* 0x000fe20000010100 */
[-C--:B------:R-:W-:Y:S01]  /*1030*/  FMUL.FTZ R114, R114, R113.reuse ;  /* 0x0000007172727220 */ /* 0x080fe20000410000 */
[----:B------:R-:W-:Y:S01]  /*1040*/  FADD.FTZ R66, R66, R113 ;  /* 0x0000007142427221 */ /* 0x000fe20000010000 */
[----:B------:R-:W-:Y:S01]  /*1050*/  FFMA.FTZ R46, R111, R113, R46 ;  /* 0x000000716f2e7223 */ /* 0x000fe2000001002e */
[--C-:B------:R-:W-:Y:S02]  /*1060*/  HADD2.F32 R117, -RZ, R106.reuse.H0_H0 ;  /* 0x2000006aff757230 */ /* 0x100fe40000004100 */
[----:B------:R-:W-:Y:S01]  /*1070*/  FMUL.FTZ R113, R102, R105 ;  /* 0x0000006966717220 */ /* 0x000fe20000410000 */
[----:B------:R-:W-:-:S02]  /*1080*/  HADD2.F32 R106, -RZ, R106.H1_H1 ;  /* 0x3000006aff6a7230 */ /* 0x000fc40000004100 */
[C---:B------:R-:W-:Y:S01]  /*1090*/  FMUL.FTZ R115, R3.reuse, R104 ;  /* 0x0000006803737220 */ /* 0x040fe20000410000 */
[----:B------:R-:W-:Y:S02]  /*10a0*/  HADD2.F32 R102, -RZ, R26.H1_H1 ;  /* 0x3000001aff667230 */ /* 0x000fe40000004100 */
[----:B------:R-:W-:Y:S01]  /*10b0*/  FMUL.FTZ R116, R3, R116 ;  /* 0x0000007403747220 */ /* 0x000fe20000410000 */
[-C--:B------:R-:W-:Y:S01]  /*10c0*/  FMUL.FTZ R118, R118, R117.reuse ;  /* 0x0000007576767220 */ /* 0x080fe20000410000 */
[----:B------:R-:W-:Y:S01]  /*10d0*/  FADD.FTZ R68, R68, R117 ;  /* 0x0000007544447221 */ /* 0x000fe20000010000 */
[----:B------:R-:W-:Y:S01]  /*10e0*/  FFMA.FTZ R48, R115, R117, R48 ;  /* 0x0000007573307223 */ /* 0x000fe20000010030 */
[----:B------:R-:W-:Y:S01]  /*10f0*/  FMUL.FTZ R117, R102, R106 ;  /* 0x0000006a66757220 */ /* 0x000fe20000410000 */
[----:B------:R-:W-:Y:S01]  /*1100*/  FADD.FTZ R67, R67, R105 ;  /* 0x0000006943437221 */ /* 0x000fe20000010000 */
[----:B------:R-:W-:Y:S01]  /*1110*/  FFMA.FTZ R47, R116, R105, R47 ;  /* 0x00000069742f7223 */ /* 0x000fe2000001002f */
[----:B------:R-:W-:Y:S01]  /*1120*/  FADD.FTZ R102, R145, R110 ;  /* 0x0000006e91667221 */ /* 0x000fe20000010000 */
[----:B------:R-:W-:Y:S01]  /*1130*/  FFMA.FTZ R105, R19, R110, R144 ;  /* 0x0000006e13697223 */ /* 0x000fe20000010090 */
[----:B------:R-:W-:-:S02]  /*1140*/  HADD2.F32 R119, -RZ, R103.H0_H0 ;  /* 0x20000067ff777230 */ /* 0x000fc40000004100 */
[----:B------:R-:W-:Y:S01]  /*1150*/  FMUL.FTZ R120, R3, R120 ;  /* 0x0000007803787220 */ /* 0x000fe20000410000 */
[--C-:B------:R-:W-:Y:S02]  /*1160*/  HADD2.F32 R101, -RZ, R107.reuse.H0_H0 ;  /* 0x2000006bff657230 */ /* 0x100fe40000004100 */
[----:B------:R-:W-:Y:S01]  /*1170*/  FADD.FTZ R69, R69, R106 ;  /* 0x0000006a45457221 */ /* 0x000fe20000010000 */
[----:B------:R-:W-:Y:S02]  /*1180*/  HADD2.F32 R100, -RZ, R107.H1_H1 ;  /* 0x3000006bff647230 */ /* 0x000fe40000004100 */
[----:B------:R-:W-:Y:S01]  /*1190*/  FADD.FTZ R107, R102, R109 ;  /* 0x0000006d666b7221 */ /* 0x000fe20000010000 */
[----:B------:R-:W-:Y:S02]  /*11a0*/  HADD2.F32 R104, -RZ, R27.H0_H0 ;  /* 0x2000001bff687230 */ /* 0x000fe40000004100 */
[----:B------:R-:W-:Y:S01]  /*11b0*/  FFMA.FTZ R102, R112, R109, R105 ;  /* 0x0000006d70667223 */ /* 0x000fe20000010069 */
[----:B------:R-:W-:Y:S01]  /*11c0*/  FFMA.FTZ R49, R120, R106, R49 ;  /* 0x0000006a78317223 */ /* 0x000fe20000010031 */
[----:B------:R-:W-:Y:S01]  /*11d0*/  FADD.FTZ R106, -R146, R119 ;  /* 0x00000077926a7221 */ /* 0x000fe20000010100 */
[----:B------:R-:W-:-:S02]  /*11e0*/  HADD2.F32 R103, -RZ, R103.H1_H1 ;  /* 0x30000067ff677230 */ /* 0x000fc40000004100 */
[----:B------:R-:W-:Y:S01]  /*11f0*/  FMUL.FTZ R119, R104, R101 ;  /* 0x0000006568777220 */ /* 0x000fe20000410000 */
[----:B------:R-:W-:Y:S01]  /*1200*/  FADD.FTZ R104, R107, R114 ;  /* 0x000000726b687221 */ /* 0x000fe20000010000 */
[----:B------:R-:W-:Y:S01]  /*1210*/  FFMA.FTZ R105, R111, R114, R102 ;  /* 0x000000726f697223 */ /* 0x000fe20000010066 */
[----:B------:R-:W-:Y:S01]  /*1220*/  FMUL.FTZ R121, R3, R106 ;  /* 0x0000006a03797220 */ /* 0x000fe20000410000 */
[----:B------:R-:W-:Y:S01]  /*1230*/  FADD.FTZ R70, R70, R101 ;  /* 0x0000006546467221 */ /* 0x000fe20000010000 */
[----:B------:R-:W-:Y:S01]  /*1240*/  FADD.FTZ R107, R104, R113 ;  /* 0x00000071686b7221 */ /* 0x000fe20000010000 */
[----:B------:R-:W-:Y:S01]  /*1250*/  FFMA.FTZ R102, R116, R113, R105 ;  /* 0x0000007174667223 */ /* 0x000fe20000010069 */
[----:B------:R-:W-:Y:S01]  /*1260*/  FFMA.FTZ R50, R121, R101, R50 ;  /* 0x0000006579327223 */ /* 0x000fe20000010032 */
[----:B------:R-:W-:Y:S02]  /*1270*/  HADD2.F32 R145, -RZ, R27.H1_H1 ;  /* 0x3000001bff917230 */ /* 0x000fe40000004100 */
[----:B------:R-:W-:Y:S01]  /*1280*/  FADD.FTZ R104, R107, R118 ;  /* 0x000000766b687221 */ /* 0x000fe20000010000 */
[----:B------:R-:W-:Y:S01]  /*1290*/  FFMA.FTZ R101, R115, R118, R102 ;  /* 0x0000007673657223 */ /* 0x000fe20000010066 */
[----:B------:R-:W-:Y:S01]  /*12a0*/  FADD.FTZ R124, -R146, R103 ;  /* 0x00000067927c7221 */ /* 0x000fe20000010100 */
[----:B------:R-:W-:Y:S01]  /*12b0*/  FADD.FTZ R71, R71, R100 ;  /* 0x0000006447477221 */ /* 0x000fe20000010000 */
[----:B------:R-:W-:Y:S01]  /*12c0*/  FADD.FTZ R104, R104, R117 ;  /* 0x0000007568687221 */ /* 0x000fe20000010000 */
[----:B------:R-:W-:Y:S01]  /*12d0*/  FFMA.FTZ R102, R120, R117, R101 ;  /* 0x0000007578667223 */ /* 0x000fe20000010065 */
[----:B------:R-:W-:Y:S01]  /*12e0*/  FMUL.FTZ R122, R145, R100 ;  /* 0x00000064917a7220 */ /* 0x000fe20000410000 */
[----:B------:R-:W-:Y:S01]  /*12f0*/  FMUL.FTZ R124, R3, R124 ;  /* 0x0000007c037c7220 */ /* 0x000fe20000410000 */
[----:B------:R-:W-:Y:S01]  /*1300*/  FADD.FTZ R145, R104, R119 ;  /* 0x0000007768917221 */ /* 0x000fe20000010000 */
[----:B------:R-:W-:-:S02]  /*1310*/  FFMA.FTZ R101, R121, R119, R102 ;  /* 0x0000007779657223 */ /* 0x000fc40000010066 */
[C---:B------:R-:W-:Y:S01]  /*1320*/  FFMA.FTZ R51, R124.reuse, R100, R51 ;  /* 0x000000647c337223 */ /* 0x040fe20000010033 */
[----:B------:R-:W-:Y:S01]  /*1330*/  FADD.FTZ R145, R145, R122 ;  /* 0x0000007a91917221 */ /* 0x000fe20000010000 */
[----:B------:R-:W-:-:S07]  /*1340*/  FFMA.FTZ R144, R124, R122, R101 ;  /* 0x0000007a7c907223 */ /* 0x000fce0000010065 */
.L_x_1045:
[----:B------:R-:W-:Y:S05]  /*1350*/  BSYNC.RECONVERGENT B1 ;  /* 0x0000000000017941 */ /* 0x000fea0003800200 */
.L_x_1044:
        /* <DEDUP_REMOVED lines=11> */
[----:B------:R0:W5:Y:S02]  /*1410*/  @P0 LDG.E.128 R20, desc[UR10][R126.64] ;  /* 0x0000000a7e140981 */ /* 0x000164000c1e1d00 */
[----:B0-----:R-:W-:Y:S02]  /*1420*/  HADD2.F32 R126, -RZ, R32.H0_H0 ;  /* 0x20000020ff7e7230 */ /* 0x001fe40000004100 */
[--C-:B--2---:R-:W-:Y:S02]  /*1430*/  HADD2.F32 R123, -RZ, R100.reuse.H0_H0 ;  /* 0x20000064ff7b7230 */ /* 0x104fe40000004100 */
[--C-:B------:R-:W-:Y:S02]  /*1440*/  HADD2.F32 R135, -RZ, R103.reuse.H0_H0 ;  /* 0x20000067ff877230 */ /* 0x100fe40000004100 */
[----:B------:R-:W-:Y:S02]  /*1450*/  HADD2.F32 R103, -RZ, R103.H1_H1 ;  /* 0x30000067ff677230 */ /* 0x000fe40000004100 */
[----:B------:R-:W-:Y:S01]  /*1460*/  FADD.FTZ R128, -R146, R123 ;  /* 0x0000007b92807221 */ /* 0x000fe20000010100 */
[----:B------:R-:W-:-:S02]  /*1470*/  HADD2.F32 R125, -RZ, R100.H1_H1 ;  /* 0x30000064ff7d7230 */ /* 0x000fc40000004100 */
[C---:B------:R-:W-:Y:S01]  /*1480*/  FADD.FTZ R100, -R146.reuse, R135 ;  /* 0x0000008792647221 */ /* 0x040fe20000010100 */
[--C-:B------:R-:W-:Y:S02]  /*1490*/  HADD2.F32 R129, -RZ, R101.reuse.H0_H0 ;  /* 0x20000065ff817230 */ /* 0x100fe40000004100 */
[C---:B------:R-:W-:Y:S01]  /*14a0*/  FADD.FTZ R140, -R146.reuse, R103 ;  /* 0x00000067928c7221 */ /* 0x040fe20000010100 */
[----:B------:R-:W-:Y:S02]  /*14b0*/  HADD2.F32 R101, -RZ, R101.H1_H1 ;  /* 0x30000065ff657230 */ /* 0x000fe40000004100 */
[----:B------:R-:W-:Y:S01]  /*14c0*/  FADD.FTZ R130, -R146, R125 ;  /* 0x0000007d92827221 */ /* 0x000fe20000010100 */
[----:B---3--:R-:W-:Y:S02]  /*14d0*/  HADD2.F32 R103, -RZ, R104.H0_H0 ;  /* 0x20000068ff677230 */ /* 0x008fe40000004100 */
[----:B-----5:R-:W-:Y:S01]  /*14e0*/  FMUL.FTZ R123, R3, R128 ;  /* 0x00000080037b7220 */ /* 0x020fe20000410000 */
[----:B------:R-:W-:-:S02]  /*14f0*/  HADD2.F32 R131, -RZ, R102.H0_H0 ;  /* 0x20000066ff837230 */ /* 0x000fc40000004100 */
[C---:B------:R-:W-:Y:S01]  /*1500*/  FADD.FTZ R132, -R146.reuse, R129 ;  /* 0x0000008192847221 */ /* 0x040fe20000010100 */
[----:B------:R-:W-:Y:S01]  /*1510*/  FADD.FTZ R134, -R146, R101 ;  /* 0x0000006592867221 */ /* 0x000fe20000010100 */
[----:B------:R-:W-:Y:S01]  /*1520*/  FMUL.FTZ R128, R3, R130 ;  /* 0x0000008203807220 */ /* 0x000fe20000410000 */
[----:B------:R-:W-:Y:S02]  /*1530*/  HADD2.F32 R104, -RZ, R104.H1_H1 ;  /* 0x30000068ff687230 */ /* 0x000fe40000004100 */
[-C--:B------:R-:W-:Y:S01]  /*1540*/  FMUL.FTZ R126, R126, R103.reuse ;  /* 0x000000677e7e7220 */ /* 0x080fe20000410000 */
[----:B------:R-:W-:Y:S02]  /*1550*/  HADD2.F32 R129, -RZ, R105.H0_H0 ;  /* 0x20000069ff817230 */ /* 0x000fe40000004100 */
[----:B------:R-:W-:Y:S01]  /*1560*/  FADD.FTZ R88, R88, R103 ;  /* 0x0000006758587221 */ /* 0x000fe20000010000 */
[----:B------:R-:W-:Y:S02]  /*1570*/  HADD2.F32 R125, -RZ, R32.H1_H1 ;  /* 0x30000020ff7d7230 */ /* 0x000fe40000004100 */
[----:B------:R-:W-:Y:S01]  /*1580*/  FFMA.FTZ R72, R123, R103, R72 ;  /* 0x000000677b487223 */ /* 0x000fe20000010048 */
[----:B------:R-:W-:-:S02]  /*1590*/  HADD2.F32 R130, -RZ, R33.H0_H0 ;  /* 0x20000021ff827230 */ /* 0x000fc40000004100 */
[----:B------:R-:W-:Y:S01]  /*15a0*/  FADD.FTZ R148, -R146, R131 ;  /* 0x0000008392947221 */ /* 0x000fe20000010100 */
[----:B------:R-:W-:Y:S02]  /*15b0*/  HADD2.F32 R138, -RZ, R105.H1_H1 ;  /* 0x30000069ff8a7230 */ /* 0x000fe40000004100 */
[C---:B------:R-:W-:Y:S01]  /*15c0*/  FMUL.FTZ R127, R3.reuse, R132 ;  /* 0x00000084037f7220 */ /* 0x040fe20000410000 */
[----:B------:R-:W-:Y:S02]  /*15d0*/  HADD2.F32 R103, -RZ, R33.H1_H1 ;  /* 0x30000021ff677230 */ /* 0x000fe40000004100 */
[----:B------:R-:W-:Y:S01]  /*15e0*/  FMUL.FTZ R132, R3, R134 ;  /* 0x0000008603847220 */ /* 0x000fe20000410000 */
[----:B------:R-:W-:Y:S02]  /*15f0*/  HADD2.F32 R105, -RZ, R106.H0_H0 ;  /* 0x2000006aff697230 */ /* 0x000fe40000004100 */
[----:B------:R-:W-:Y:S01]  /*1600*/  FMUL.FTZ R125, R125, R104 ;  /* 0x000000687d7d7220 */ /* 0x000fe20000410000 */
[----:B------:R-:W-:-:S02]  /*1610*/  HADD2.F32 R134, -RZ, R34.H0_H0 ;  /* 0x20000022ff867230 */ /* 0x000fc40000004100 */
[----:B------:R-:W-:Y:S01]  /*1620*/  FADD.FTZ R89, R89, R104 ;  /* 0x0000006859597221 */ /* 0x000fe20000010000 */
[----:B------:R-:W-:Y:S01]  /*1630*/  FFMA.FTZ R73, R128, R104, R73 ;  /* 0x0000006880497223 */ /* 0x000fe20000010049 */
[-C--:B------:R-:W-:Y:S01]  /*1640*/  FMUL.FTZ R130, R130, R129.reuse ;  /* 0x0000008182827220 */ /* 0x080fe20000410000 */
[----:B------:R-:W-:Y:S01]  /*1650*/  FADD.FTZ R90, R90, R129 ;  /* 0x000000815a5a7221 */ /* 0x000fe20000010000 */
[----:B------:R-:W-:Y:S01]  /*1660*/  FFMA.FTZ R74, R127, R129, R74 ;  /* 0x000000817f4a7223 */ /* 0x000fe2000001004a */
[----:B------:R-:W-:Y:S01]  /*1670*/  FMUL.FTZ R131, R3, R148 ;  /* 0x0000009403837220 */ /* 0x000fe20000410000 */
        /* <DEDUP_REMOVED lines=9> */
[----:B------:R-:W-:Y:S01]  /*1710*/  FADD.FTZ R136, -R146, R133 ;  /* 0x0000008592887221 */ /* 0x000fe20000010100 */
[----:B------:R-:W-:-:S02]  /*1720*/  HADD2.F32 R146, -RZ, R106.H1_H1 ;  /* 0x3000006aff927230 */ /* 0x000fc40000004100 */
[----:B------:R-:W-:Y:S01]  /*1730*/  FADD.FTZ R106, R105, R130 ;  /* 0x00000082696a7221 */ /* 0x000fe20000010000 */
[----:B------:R-:W-:Y:S01]  /*1740*/  FFMA.FTZ R103, R127, R130, R104 ;  /* 0x000000827f677223 */ /* 0x000fe20000010068 */
[----:B------:R-:W-:Y:S02]  /*1750*/  HADD2.F32 R133, -RZ, R34.H1_H1 ;  /* 0x30000022ff857230 */ /* 0x000fe40000004100 */
[----:B------:R-:W-:Y:S01]  /*1760*/  FADD.FTZ R91, R91, R138 ;  /* 0x0000008a5b5b7221 */ /* 0x000fe20000010000 */
[----:B------:R-:W-:Y:S01]  /*1770*/  FADD.FTZ R105, R106, R129 ;  /* 0x000000816a697221 */ /* 0x000fe20000010000 */
[C---:B------:R-:W-:Y:S01]  /*1780*/  FFMA.FTZ R104, R132.reuse, R129, R103 ;  /* 0x0000008184687223 */ /* 0x040fe20000010067 */
[----:B------:R-:W-:Y:S01]  /*1790*/  FFMA.FTZ R75, R132, R138, R75 ;  /* 0x0000008a844b7223 */ /* 0x000fe2000001004b */
[----:B------:R-:W-:Y:S02]  /*17a0*/  HADD2.F32 R101, -RZ, R107.H0_H0 ;  /* 0x2000006bff657230 */ /* 0x000fe40000004100 */
[----:B------:R-:W-:Y:S01]  /*17b0*/  FMUL.FTZ R137, R3, R100 ;  /* 0x0000006403897220 */ /* 0x000fe20000410000 */
[----:B------:R-:W-:-:S02]  /*17c0*/  HADD2.F32 R138, -RZ, R35.H0_H0 ;  /* 0x20000023ff8a7230 */ /* 0x000fc40000004100 */
[----:B------:R-:W-:Y:S01]  /*17d0*/  FMUL.FTZ R133, R133, R146 ;  /* 0x0000009285857220 */ /* 0x000fe20000410000 */
[----:B------:R-:W-:Y:S01]  /*17e0*/  FMUL.FTZ R136, R3, R136 ;  /* 0x0000008803887220 */ /* 0x000fe20000410000 */
[----:B------:R-:W-:Y:S01]  /*17f0*/  FADD.FTZ R100, R105, R134 ;  /* 0x0000008669647221 */ /* 0x000fe20000010000 */
[----:B------:R-:W-:Y:S01]  /*1800*/  FFMA.FTZ R103, R131, R134, R104 ;  /* 0x0000008683677223 */ /* 0x000fe20000010068 */
[----:B------:R-:W-:Y:S02]  /*1810*/  HADD2.F32 R102, -RZ, R107.H1_H1 ;  /* 0x3000006bff667230 */ /* 0x000fe40000004100 */
[----:B------:R-:W-:Y:S01]  /*1820*/  FMUL.FTZ R135, R138, R101 ;  /* 0x000000658a877220 */ /* 0x000fe20000410000 */
[----:B------:R-:W-:Y:S02]  /*1830*/  HADD2.F32 R107, -RZ, R35.H1_H1 ;  /* 0x30000023ff6b7230 */ /* 0x000fe40000004100 */
        /* <DEDUP_REMOVED lines=14> */
[----:B------:R-:W-:Y:S06]  /*1920*/  BRA `(.L_x_1046) ;  /* 0x00000000005c7947 */ /* 0x000fec0003800000 */
.L_x_1041:
        /* <DEDUP_REMOVED lines=23> */
.L_x_1046:
[----:B----4-:R-:W-:Y:S05]  /*1aa0*/  BSYNC.RECONVERGENT B0 ;  /* 0x0000000000007941 */ /* 0x010fea0003800200 */
.L_x_1040:
        /* <DEDUP_REMOVED lines=32> */
.L_x_1048:
[----:B------:R-:W-:Y:S05]  /*1cb0*/  BSYNC.RECONVERGENT B0 ;  /* 0x0000000000007941 */ /* 0x000fea0003800200 */
.L_x_1047:
        /* <DEDUP_REMOVED lines=24> */
[----:B------:R-:W-:Y:S02]  /*1e40*/  HFMA2 R105, -RZ, RZ, 0, 0 ;  /* 0x00000000ff697431 */ /* 0x000fe400000001ff */
[----:B------:R-:W-:Y:S01]  /*1e50*/  FADD.FTZ R106, R106, R145 ;  /* 0x000000916a6a7221 */ /* 0x000fe20000010000 */
[----:B------:R-:W-:-:S03]  /*1e60*/  FADD.FTZ R6, R107, R6 ;  /* 0x000000066b067221 */ /* 0x000fc60000010000 */
[----:B------:R-:W-:Y:S01]  /*1e70*/  FMUL.FTZ R107, R106, UR14 ;  /* 0x0000000e6a6b7c20 */ /* 0x000fe20008410000 */
[----:B------:R-:W-:Y:S01]  /*1e80*/  @P2 LEA.HI.SX32 R105, R101, R146, 0x1d ;  /* 0x0000009265692211 */ /* 0x000fe200078feaff */
[----:B------:R-:W-:-:S03]  /*1e90*/  FMUL.FTZ R6, R6, UR14 ;  /* 0x0000000e06067c20 */ /* 0x000fc60008410000 */
[----:B------:R-:W-:Y:S01]  /*1ea0*/  FSEL R107, R107, RZ, !P0 ;  /* 0x000000ff6b6b7208 */ /* 0x000fe20004000000 */
[----:B------:R-:W-:Y:S06]  /*1eb0*/  @!P1 BRA `(.L_x_1050) ;  /* 0x0000001000b49947 */ /* 0x000fec0003800000 */
[----:B------:R-:W-:-:S04]  /*1ec0*/  UISETP.NE.U32.AND UP0, UPT, UR12, URZ, UPT ;  /* 0x000000ff0c00728c */ /* 0x000fc8000bf05070 */
[----:B------:R-:W-:-:S09]  /*1ed0*/  UISETP.NE.AND.EX UP0, UPT, UR13, URZ, UPT, UP0 ;  /* 0x000000ff0d00728c */ /* 0x000fd2000bf05300 */
        /* <DEDUP_REMOVED lines=13> */
[----:B------:R-:W-:-:S04]  /*1fb0*/  F2FP.F16.F32.PACK_AB R100, RZ, R100 ;  /* 0x00000064ff64723e */ /* 0x000fc800000000ff */
[----:B------:R-:W-:-:S07]  /*1fc0*/  PRMT R92, R100, 0x7610, R92 ;  /* 0x00007610645c7816 */ /* 0x000fce000000005c */
.L_x_1053:
        /* <DEDUP_REMOVED lines=9> */
.L_x_1054:
        /* <DEDUP_REMOVED lines=9> */
.L_x_1055:
        /* <DEDUP_REMOVED lines=9> */
.L_x_1056:
        /* <DEDUP_REMOVED lines=9> */
.L_x_1057:
        /* <DEDUP_REMOVED lines=9> */
.L_x_1058:
        /* <DEDUP_REMOVED lines=9> */
.L_x_1059:
        /* <DEDUP_REMOVED lines=8> */
[----:B------:R-:W-:Y:S01]  /*23b0*/  PRMT R95, R95, 0x5410, R100 ;  /* 0x000054105f5f7816 */ /* 0x000fe20000000064 */
[----:B------:R-:W-:Y:S06]  /*23c0*/  BRA `(.L_x_1060) ;  /* 0x0000000c00487947 */ /* 0x000fec0003800000 */
.L_x_1052:
[-CC-:B------:R-:W-:Y:S01]  /*23d0*/  FFMA.FTZ R54, R142, R6.reuse, R107.reuse ;  /* 0x000000068e367223 */ /* 0x180fe2000001006b */
[----:B------:R-:W0:Y:S01]  /*23e0*/  @P2 LDC R145, c[0x0][0x40c] ;  /* 0x00010300ff912b82 */ /* 0x000e220000000800 */
[-CC-:B------:R-:W-:Y:S01]  /*23f0*/  FFMA.FTZ R101, R9, R6.reuse, R107.reuse ;  /* 0x0000000609657223 */ /* 0x180fe2000001006b */
[-CC-:B------:R-:W-:Y:S01]  /*2400*/  FFMA.FTZ R52, R141, R6.reuse, R107.reuse ;  /* 0x000000068d347223 */ /* 0x180fe2000001006b */
[----:B------:R-:W-:Y:S01]  /*2410*/  FADD.FTZ R54, R7, -R54 ;  /* 0x8000003607367221 */ /* 0x000fe20000010000 */
[-CC-:B------:R-:W-:Y:S01]  /*2420*/  FFMA.FTZ R147, R13, R6.reuse, R107.reuse ;  /* 0x000000060d937223 */ /* 0x180fe2000001006b */
[----:B------:R-:W-:Y:S01]  /*2430*/  FFMA.FTZ R104, R10, R6, R107 ;  /* 0x000000060a687223 */ /* 0x000fe2000001006b */
[----:B------:R-:W-:Y:S01]  /*2440*/  FADD.FTZ R52, R139, -R52 ;  /* 0x800000348b347221 */ /* 0x000fe20000010000 */
[----:B------:R-:W-:Y:S01]  /*2450*/  FMUL.FTZ R53, R3, R54 ;  /* 0x0000003603357220 */ /* 0x000fe20000410000 */
[----:B------:R-:W1:Y:S01]  /*2460*/  @P2 LDC R55, c[0x0][0x40c] ;  /* 0x00010300ff372b82 */ /* 0x000e620000000800 */
[----:B------:R-:W-:Y:S01]  /*2470*/  FADD.FTZ R54, R8, -R101 ;  /* 0x8000006508367221 */ /* 0x000fe20000010000 */
[-CC-:B------:R-:W-:Y:S01]  /*2480*/  FFMA.FTZ R148, R14, R6.reuse, R107.reuse ;  /* 0x000000060e947223 */ /* 0x180fe2000001006b */
[----:B------:R-:W-:Y:S01]  /*2490*/  FFMA.FTZ R149, R17, R6, R107 ;  /* 0x0000000611957223 */ /* 0x000fe2000001006b */
[----:B------:R-:W-:Y:S01]  /*24a0*/  FADD.FTZ R144, R12, -R147 ;  /* 0x800000930c907221 */ /* 0x000fe20000010000 */
[C---:B------:R-:W-:Y:S01]  /*24b0*/  FMUL.FTZ R54, R3.reuse, R54 ;  /* 0x0000003603367220 */ /* 0x040fe20000410000 */
[----:B------:R-:W-:Y:S01]  /*24c0*/  ISETP.GT.AND P0, PT, R4, RZ, PT ;  /* 0x000000ff0400720c */ /* 0x000fe20003f04270 */
[----:B------:R-:W-:Y:S01]  /*24d0*/  FMUL.FTZ R52, R3, R52 ;  /* 0x0000003403347220 */ /* 0x000fe20000410000 */
[----:B------:R-:W2:Y:S01]  /*24e0*/  @P2 LDC R102, c[0x0][0x40c] ;  /* 0x00010300ff662b82 */ /* 0x000ea20000000800 */
[----:B------:R-:W-:Y:S01]  /*24f0*/  FADD.FTZ R104, R11, -R104 ;  /* 0x800000680b687221 */ /* 0x000fe20000010000 */
[----:B------:R-:W-:Y:S01]  /*2500*/  FADD.FTZ R148, R15, -R148 ;  /* 0x800000940f947221 */ /* 0x000fe20000010000 */
[----:B------:R-:W-:Y:S01]  /*2510*/  FADD.FTZ R150, R16, -R149 ;  /* 0x8000009510967221 */ /* 0x000fe20000010000 */
[C---:B------:R-:W-:Y:S01]  /*2520*/  FMUL.FTZ R144, R3.reuse, R144 ;  /* 0x0000009003907220 */ /* 0x040fe20000410000 */
[----:B------:R-:W-:Y:S01]  /*2530*/  FSEL R54, R54, RZ, P0 ;  /* 0x000000ff36367208 */ /* 0x000fe20000000000 */
[C---:B------:R-:W-:Y:S01]  /*2540*/  FMUL.FTZ R106, R3.reuse, R104 ;  /* 0x00000068036a7220 */ /* 0x040fe20000410000 */
[C---:B------:R-:W-:Y:S01]  /*2550*/  FMUL.FTZ R148, R3.reuse, R148 ;  /* 0x0000009403947220 */ /* 0x040fe20000410000 */
[----:B------:R-:W3:Y:S01]  /*2560*/  @P2 LDC R100, c[0x0][0x40c] ;  /* 0x00010300ff642b82 */ /* 0x000ee20000000800 */
[----:B------:R-:W-:Y:S01]  /*2570*/  FMUL.FTZ R150, R3, R150 ;  /* 0x0000009603967220 */ /* 0x000fe20000410000 */
[----:B------:R-:W-:Y:S01]  /*2580*/  FSEL R52, R52, RZ, P0 ;  /* 0x000000ff34347208 */ /* 0x000fe20000000000 */
[----:B------:R-:W-:Y:S01]  /*2590*/  FFMA.FTZ R149, R108, R6, R107 ;  /* 0x000000066c957223 */ /* 0x000fe2000001006b */
[----:B------:R-:W-:Y:S01]  /*25a0*/  FSEL R147, R144, RZ, P0 ;  /* 0x000000ff90937208 */ /* 0x000fe20000000000 */
[----:B0-----:R-:W-:Y:S01]  /*25b0*/  @P2 FMUL.FTZ R104, R54, R145 ;  /* 0x0000009136682220 */ /* 0x001fe20000410000 */
[----:B------:R-:W-:Y:S01]  /*25c0*/  FSEL R53, R53, RZ, P0 ;  /* 0x000000ff35357208 */ /* 0x000fe20000000000 */
[----:B------:R-:W-:Y:S01]  /*25d0*/  FADD.FTZ R144, R18, -R149 ;  /* 0x8000009512907221 */ /* 0x000fe20000010000 */
[----:B------:R-:W0:Y:S01]  /*25e0*/  @P2 LDC R152, c[0x0][0x40c] ;  /* 0x00010300ff982b82 */ /* 0x000e220000000800 */
[----:B------:R-:W-:Y:S01]  /*25f0*/  FSEL R145, R106, RZ, P0 ;  /* 0x000000ff6a917208 */ /* 0x000fe20000000000 */
[----:B-1----:R-:W-:Y:S01]  /*2600*/  @P2 FMUL.FTZ R55, R52, R55 ;  /* 0x0000003734372220 */ /* 0x002fe20000410000 */
[----:B------:R-:W-:Y:S01]  /*2610*/  FSEL R148, R148, RZ, P0 ;  /* 0x000000ff94947208 */ /* 0x000fe20000000000 */
[----:B------:R-:W-:Y:S01]  /*2620*/  FMUL.FTZ R144, R3, R144 ;  /* 0x0000009003907220 */ /* 0x000fe20000410000 */
[----:B------:R-:W-:-:S02]  /*2630*/  FSEL R150, R150, RZ, P0 ;  /* 0x000000ff96967208 */ /* 0x000fc40000000000 */
[----:B------:R-:W-:Y:S01]  /*2640*/  @P2 F2FP.F16.F32.PACK_AB R55, RZ, R55 ;  /* 0x00000037ff37223e */ /* 0x000fe200000000ff */
[----:B------:R-:W1:Y:S01]  /*2650*/  @P2 LDC R103, c[0x0][0x40c] ;  /* 0x00010300ff672b82 */ /* 0x000e620000000800 */
[----:B--2---:R-:W-:Y:S01]  /*2660*/  @P2 FMUL.FTZ R102, R147, R102 ;  /* 0x0000006693662220 */ /* 0x004fe20000410000 */
[----:B------:R-:W-:Y:S02]  /*2670*/  @P2 F2FP.F16.F32.PACK_AB R104, RZ, R104 ;  /* 0x00000068ff68223e */ /* 0x000fe400000000ff */
[C---:B------:R-:W-:Y:S02]  /*2680*/  F2FP.F16.F32.PACK_AB R52, R53.reuse, R52 ;  /* 0x000000343534723e */ /* 0x040fe400000000ff */
[----:B------:R-:W-:Y:S02]  /*2690*/  @P2 F2FP.F16.F32.PACK_AB R102, RZ, R102 ;  /* 0x00000066ff66223e */ /* 0x000fe400000000ff */
[----:B------:R-:W2:Y:S01]  /*26a0*/  @P2 LDC R101, c[0x0][0x40c] ;  /* 0x00010300ff652b82 */ /* 0x000ea20000000800 */
[----:B---3--:R-:W-:Y:S01]  /*26b0*/  @P2 FMUL.FTZ R100, R53, R100 ;  /* 0x0000006435642220 */ /* 0x008fe20000410000 */
[----:B------:R-:W-:-:S02]  /*26c0*/  F2FP.F16.F32.PACK_AB R53, R145, R54 ;  /* 0x000000369135723e */ /* 0x000fc400000000ff */
[----:B------:R-:W-:Y:S02]  /*26d0*/  @P2 PRMT R92, R55, 0x7610, R92 ;  /* 0x00007610375c2816 */ /* 0x000fe4000000005c */
[----:B------:R-:W-:Y:S01]  /*26e0*/  @P2 F2FP.F16.F32.PACK_AB R100, RZ, R100 ;  /* 0x00000064ff64223e */ /* 0x000fe200000000ff */
[----:B0-----:R-:W-:Y:S01]  /*26f0*/  @P2 FMUL.FTZ R106, R145, R152 ;  /* 0x00000098916a2220 */ /* 0x001fe20000410000 */
[----:B------:R-:W-:Y:S02]  /*2700*/  FSEL R145, R144, RZ, P0 ;  /* 0x000000ff90917208 */ /* 0x000fe40000000000 */
[----:B------:R-:W-:Y:S02]  /*2710*/  @P2 PRMT R93, R104, 0x7610, R93 ;  /* 0x00007610685d2816 */ /* 0x000fe4000000005d */
[----:B------:R-:W-:Y:S02]  /*2720*/  @P2 F2FP.F16.F32.PACK_AB R106, RZ, R106 ;  /* 0x0000006aff6a223e */ /* 0x000fe400000000ff */
[----:B------:R-:W-:Y:S01]  /*2730*/  @P2 PRMT R94, R102, 0x7610, R94 ;  /* 0x00007610665e2816 */ /* 0x000fe2000000005e */
[C---:B-1----:R-:W-:Y:S01]  /*2740*/  @P2 FMUL.FTZ R103, R148.reuse, R103 ;  /* 0x0000006794672220 */ /* 0x042fe20000410000 */
[----:B------:R-:W-:-:S02]  /*2750*/  F2FP.F16.F32.PACK_AB R54, R148, R147 ;  /* 0x000000939436723e */ /* 0x000fc400000000ff */
[----:B------:R-:W-:Y:S02]  /*2760*/  @P2 PRMT R92, R92, 0x5410, R100 ;  /* 0x000054105c5c2816 */ /* 0x000fe40000000064 */
[----:B------:R-:W-:Y:S02]  /*2770*/  @P2 F2FP.F16.F32.PACK_AB R103, RZ, R103 ;  /* 0x00000067ff67223e */ /* 0x000fe400000000ff */
[----:B------:R-:W-:Y:S01]  /*2780*/  @P2 PRMT R93, R93, 0x5410, R106 ;  /* 0x000054105d5d2816 */ /* 0x000fe2000000006a */
[----:B--2---:R-:W-:Y:S01]  /*2790*/  @P2 FMUL.FTZ R101, R150, R101 ;  /* 0x0000006596652220 */ /* 0x004fe20000410000 */
[----:B------:R-:W-:Y:S02]  /*27a0*/  F2FP.F16.F32.PACK_AB R55, R145, R150 ;  /* 0x000000969137723e */ /* 0x000fe400000000ff */
[----:B------:R-:W-:Y:S02]  /*27b0*/  @P2 PRMT R94, R94, 0x5410, R103 ;  /* 0x000054105e5e2816 */ /* 0x000fe40000000067 */
[----:B------:R-:W-:-:S04]  /*27c0*/  @P2 F2FP.F16.F32.PACK_AB R101, RZ, R101 ;  /* 0x00000065ff65223e */ /* 0x000fc800000000ff */
[----:B------:R-:W-:Y:S01]  /*27d0*/  @P2 PRMT R95, R101, 0x7610, R95 ;  /* 0x00007610655f2816 */ /* 0x000fe2000000005f */
[----:B------:R-:W-:Y:S06]  /*27e0*/  @!P2 BRA `(.L_x_1060) ;  /* 0x000000080040a947 */ /* 0x000fec0003800000 */
[----:B------:R-:W-:-:S05]  /*27f0*/  FMUL.FTZ R100, R145, UR15 ;  /* 0x0000000f91647c20 */ /* 0x000fca0008410000 */
[----:B------:R-:W-:-:S04]  /*2800*/  F2FP.F16.F32.PACK_AB R100, RZ, R100 ;  /* 0x00000064ff64723e */ /* 0x000fc800000000ff */
[----:B------:R-:W-:Y:S01]  /*2810*/  PRMT R95, R95, 0x5410, R100 ;  /* 0x000054105f5f7816 */ /* 0x000fe20000000064 */
[----:B------:R-:W-:Y:S06]  /*2820*/  BRA `(.L_x_1060) ;  /* 0x0000000800307947 */ /* 0x000fec0003800000 */
.L_x_1051:
[----:B------:R-:W-:Y:S01]  /*2830*/  UMOV UR4, UR6 ;  /* 0x0000000600047c82 */ /* 0x000fe20008000000 */
[----:B------:R-:W-:Y:S01]  /*2840*/  UMOV UR5, UR7 ;  /* 0x0000000700057c82 */ /* 0x000fe20008000000 */
[----:B------:R-:W-:-:S04]  /*2850*/  UISETP.NE.U32.AND UP0, UPT, UR4, URZ, UPT ;  /* 0x000000ff0400728c */ /* 0x000fc8000bf05070 */
[----:B------:R-:W-:-:S09]  /*2860*/  UISETP.NE.AND.EX UP0, UPT, UR5, URZ, UPT, UP0 ;  /* 0x000000ff0500728c */ /* 0x000fd2000bf05300 */
[----:B------:R-:W-:Y:S05]  /*2870*/  BRA.U UP0, `(.L_x_1061) ;  /* 0x0000000500087547 */ /* 0x000fea000b800000 */
[----:B------:R-:W-:Y:S01]  /*2880*/  ISETP.GT.AND P0, PT, R4, RZ, PT ;  /* 0x000000ff0400720c */ /* 0x000fe20003f04270 */
[----:B------:R-:W0:Y:S01]  /*2890*/  @P2 LDC R101, c[0x0][0x40c] ;  /* 0x00010300ff652b82 */ /* 0x000e220000000800 */
[--C-:B------:R-:W-:Y:S02]  /*28a0*/  HADD2.F32 R104, -RZ, R80.reuse.H0_H0 ;  /* 0x20000050ff687230 */ /* 0x100fe40000004100 */
[--C-:B------:R-:W-:Y:S02]  /*28b0*/  HADD2.F32 R100, -RZ, R81.reuse.H1_H1 ;  /* 0x30000051ff647230 */ /* 0x100fe40000004100 */
[----:B------:R-:W-:Y:S02]  /*28c0*/  HADD2.F32 R106, -RZ, R80.H1_H1 ;  /* 0x30000050ff6a7230 */ /* 0x000fe40000004100 */
[----:B------:R-:W-:Y:S01]  /*28d0*/  HADD2.F32 R102, -RZ, R81.H0_H0 ;  /* 0x20000051ff667230 */ /* 0x000fe20000004100 */
[----:B------:R-:W1:Y:S04]  /*28e0*/  @P2 LDC R145, c[0x0][0x40c] ;  /* 0x00010300ff912b82 */ /* 0x000e680000000800 */
        /* <DEDUP_REMOVED lines=10> */
[C---:B------:R-:W-:Y:S01]  /*2990*/  @P0 FFMA.FTZ R106, R3.reuse, R103, R106 ;  /* 0x00000067036a0223 */ /* 0x040fe2000001006a */
[----:B------:R-:W2:Y:S01]  /*29a0*/  @P2 LDC R149, c[0x0][0x40c] ;  /* 0x00010300ff952b82 */ /* 0x000ea20000000800 */
[----:B0-----:R-:W-:Y:S01]  /*29b0*/  @P2 FMUL.FTZ R104, R104, R101 ;  /* 0x0000006568682220 */ /* 0x001fe20000410000 */
[----:B------:R-:W-:Y:S01]  /*29c0*/  @P0 FFMA.FTZ R102, R3, R147, R102 ;  /* 0x0000009303660223 */ /* 0x000fe20000010066 */
[----:B------:R-:W-:Y:S01]  /*29d0*/  @P0 FFMA.FTZ R147, R13, R6, R107 ;  /* 0x000000060d930223 */ /* 0x000fe2000001006b */
[----:B------:R-:W-:-:S02]  /*29e0*/  HADD2.F32 R144, -RZ, R82.H0_H0 ;  /* 0x20000052ff907230 */ /* 0x000fc40000004100 */
[-C--:B------:R-:W-:Y:S01]  /*29f0*/  @P0 FFMA.FTZ R148, R14, R6.reuse, R107 ;  /* 0x000000060e940223 */ /* 0x080fe2000001006b */
[----:B------:R-:W-:Y:S02]  /*2a00*/  HADD2.F32 R150, -RZ, R83.H0_H0 ;  /* 0x20000053ff967230 */ /* 0x000fe40000004100 */
[----:B------:R-:W-:Y:S01]  /*2a10*/  @P0 FADD.FTZ R147, R12, -R147 ;  /* 0x800000930c930221 */ /* 0x000fe20000010000 */
[----:B------:R-:W0:Y:S01]  /*2a20*/  @P2 LDC R101, c[0x0][0x40c] ;  /* 0x00010300ff652b82 */ /* 0x000e220000000800 */
[----:B-1----:R-:W-:Y:S01]  /*2a30*/  @P2 FMUL.FTZ R106, R106, R145 ;  /* 0x000000916a6a2220 */ /* 0x002fe20000410000 */
[----:B------:R-:W-:Y:S01]  /*2a40*/  @P0 FADD.FTZ R145, R15, -R148 ;  /* 0x800000940f910221 */ /* 0x000fe20000010000 */
[----:B------:R-:W-:Y:S01]  /*2a50*/  @P0 FFMA.FTZ R144, R3, R147, R144 ;  /* 0x0000009303900223 */ /* 0x000fe20000010090 */
[----:B------:R-:W-:Y:S01]  /*2a60*/  @P0 FFMA.FTZ R147, R17, R6, R107 ;  /* 0x0000000611930223 */ /* 0x000fe2000001006b */
[----:B------:R-:W-:Y:S01]  /*2a70*/  HADD2.F32 R148, -RZ, R82.H1_H1 ;  /* 0x30000052ff947230 */ /* 0x000fe20000004100 */
[----:B------:R-:W-:-:S02]  /*2a80*/  @P2 F2FP.F16.F32.PACK_AB R104, RZ, R104 ;  /* 0x00000068ff68223e */ /* 0x000fc400000000ff */
[----:B------:R-:W1:Y:S01]  /*2a90*/  @P2 LDC R103, c[0x0][0x40c] ;  /* 0x00010300ff672b82 */ /* 0x000e620000000800 */
[----:B------:R-:W-:Y:S01]  /*2aa0*/  @P0 FADD.FTZ R147, R16, -R147 ;  /* 0x8000009310930221 */ /* 0x000fe20000010000 */
[C---:B------:R-:W-:Y:S01]  /*2ab0*/  @P0 FFMA.FTZ R148, R3.reuse, R145, R148 ;  /* 0x0000009103940223 */ /* 0x040fe20000010094 */
[----:B------:R-:W-:Y:S02]  /*2ac0*/  @P2 F2FP.F16.F32.PACK_AB R106, RZ, R106 ;  /* 0x0000006aff6a223e */ /* 0x000fe400000000ff */
[----:B------:R-:W-:Y:S01]  /*2ad0*/  @P0 FFMA.FTZ R150, R3, R147, R150 ;  /* 0x0000009303960223 */ /* 0x000fe20000010096 */
[----:B------:R-:W-:Y:S02]  /*2ae0*/  @P2 PRMT R92, R104, 0x7610, R92 ;  /* 0x00007610685c2816 */ /* 0x000fe4000000005c */
[----:B------:R-:W3:Y:S01]  /*2af0*/  @P2 LDC R151, c[0x0][0x40c] ;  /* 0x00010300ff972b82 */ /* 0x000ee20000000800 */
[----:B--2---:R-:W-:Y:S01]  /*2b00*/  @P2 FMUL.FTZ R144, R144, R149 ;  /* 0x0000009590902220 */ /* 0x004fe20000410000 */
[----:B------:R-:W-:-:S04]  /*2b10*/  @P2 PRMT R92, R92, 0x5410, R106 ;  /* 0x000054105c5c2816 */ /* 0x000fc8000000006a */
[----:B------:R-:W-:Y:S02]  /*2b20*/  @P2 F2FP.F16.F32.PACK_AB R144, RZ, R144 ;  /* 0x00000090ff90223e */ /* 0x000fe400000000ff */
[----:B------:R-:W2:Y:S01]  /*2b30*/  @P2 LDC R153, c[0x0][0x40c] ;  /* 0x00010300ff992b82 */ /* 0x000ea20000000800 */
[----:B0-----:R-:W-:Y:S01]  /*2b40*/  @P2 FMUL.FTZ R102, R102, R101 ;  /* 0x0000006566662220 */ /* 0x001fe20000410000 */
[----:B------:R-:W-:-:S04]  /*2b50*/  @P2 PRMT R94, R144, 0x7610, R94 ;  /* 0x00007610905e2816 */ /* 0x000fc8000000005e */
[----:B------:R-:W-:Y:S01]  /*2b60*/  @P2 F2FP.F16.F32.PACK_AB R102, RZ, R102 ;  /* 0x00000066ff66223e */ /* 0x000fe200000000ff */
[----:B-1----:R-:W-:-:S03]  /*2b70*/  @P2 FMUL.FTZ R100, R100, R103 ;  /* 0x0000006764642220 */ /* 0x002fc60000410000 */
[----:B------:R-:W-:Y:S02]  /*2b80*/  @P2 PRMT R93, R102, 0x7610, R93 ;  /* 0x00007610665d2816 */ /* 0x000fe4000000005d */
[----:B------:R-:W-:Y:S01]  /*2b90*/  @P2 F2FP.F16.F32.PACK_AB R100, RZ, R100 ;  /* 0x00000064ff64223e */ /* 0x000fe200000000ff */
[----:B---3--:R-:W-:-:S03]  /*2ba0*/  @P2 FMUL.FTZ R148, R148, R151 ;  /* 0x0000009794942220 */ /* 0x008fc60000410000 */
[----:B------:R-:W-:Y:S02]  /*2bb0*/  @P2 PRMT R93, R93, 0x5410, R100 ;  /* 0x000054105d5d2816 */ /* 0x000fe40000000064 */
[----:B------:R-:W-:Y:S01]  /*2bc0*/  @P2 F2FP.F16.F32.PACK_AB R148, RZ, R148 ;  /* 0x00000094ff94223e */ /* 0x000fe200000000ff */
[----:B--2---:R-:W-:-:S03]  /*2bd0*/  @P2 FMUL.FTZ R150, R150, R153 ;  /* 0x0000009996962220 */ /* 0x004fc60000410000 */
[----:B------:R-:W-:Y:S02]  /*2be0*/  @P2 PRMT R94, R94, 0x5410, R148 ;  /* 0x000054105e5e2816 */ /* 0x000fe40000000094 */
[----:B------:R-:W-:-:S04]  /*2bf0*/  @P2 F2FP.F16.F32.PACK_AB R150, RZ, R150 ;  /* 0x00000096ff96223e */ /* 0x000fc800000000ff */
[----:B------:R-:W-:Y:S01]  /*2c00*/  @P2 PRMT R95, R150, 0x7610, R95 ;  /* 0x00007610965f2816 */ /* 0x000fe2000000005f */
[----:B------:R-:W-:Y:S06]  /*2c10*/  @!P2 BRA `(.L_x_1060) ;  /* 0x000000040034a947 */ /* 0x000fec0003800000 */
[----:B------:R-:W-:Y:S01]  /*2c20*/  @P0 FFMA.FTZ R101, R108, R6, R107 ;  /* 0x000000066c650223 */ /* 0x000fe2000001006b */
[----:B------:R-:W-:-:S03]  /*2c30*/  HADD2.F32 R100, -RZ, R83.H1_H1 ;  /* 0x30000053ff647230 */ /* 0x000fc60000004100 */
[----:B------:R-:W-:-:S04]  /*2c40*/  @P0 FADD.FTZ R101, R18, -R101 ;  /* 0x8000006512650221 */ /* 0x000fc80000010000 */
[----:B------:R-:W-:-:S04]  /*2c50*/  @P0 FFMA.FTZ R100, R3, R101, R100 ;  /* 0x0000006503640223 */ /* 0x000fc80000010064 */
[----:B------:R-:W-:-:S05]  /*2c60*/  FMUL.FTZ R100, R100, UR15 ;  /* 0x0000000f64647c20 */ /* 0x000fca0008410000 */
[----:B------:R-:W-:-:S04]  /*2c70*/  F2FP.F16.F32.PACK_AB R100, RZ, R100 ;  /* 0x00000064ff64723e */ /* 0x000fc800000000ff */
[----:B------:R-:W-:Y:S01]  /*2c80*/  PRMT R95, R95, 0x5410, R100 ;  /* 0x000054105f5f7816 */ /* 0x000fe20000000064 */
[----:B------:R-:W-:Y:S06]  /*2c90*/  BRA `(.L_x_1060) ;  /* 0x0000000400147947 */ /* 0x000fec0003800000 */
.L_x_1061:
[----:B------:R-:W-:Y:S01]  /*2ca0*/  ISETP.GT.AND P0, PT, R4, RZ, PT ;  /* 0x000000ff0400720c */ /* 0x000fe20003f04270 */
[--C-:B------:R-:W-:Y:S02]  /*2cb0*/  HADD2.F32 R54, -RZ, R81.reuse.H0_H0 ;  /* 0x20000051ff367230 */ /* 0x100fe40000004100 */
[----:B------:R-:W-:Y:S01]  /*2cc0*/  @P3 FFMA.FTZ R102, R141, R6, R107 ;  /* 0x000000068d663223 */ /* 0x000fe2000001006b */
[--C-:B------:R-:W-:Y:S01]  /*2cd0*/  HADD2.F32 R100, -RZ, R80.reuse.H0_H0 ;  /* 0x20000050ff647230 */ /* 0x100fe20000004100 */
[----:B------:R-:W0:Y:S01]  /*2ce0*/  @P2 LDC R101, c[0x0][0x40c] ;  /* 0x00010300ff652b82 */ /* 0x000e220000000800 */
[----:B------:R-:W-:Y:S02]  /*2cf0*/  HADD2.F32 R52, -RZ, R80.H1_H1 ;  /* 0x30000050ff347230 */ /* 0x000fe40000004100 */
[----:B------:R-:W-:Y:S01]  /*2d00*/  @P3 FADD.FTZ R102, R139, -R102 ;  /* 0x800000668b663221 */ /* 0x000fe20000010000 */
[----:B------:R-:W-:-:S03]  /*2d10*/  HADD2.F32 R106, -RZ, R81.H1_H1 ;  /* 0x30000051ff6a7230 */ /* 0x000fc60000004100 */
[----:B------:R-:W-:Y:S01]  /*2d20*/  @P3 FFMA.FTZ R100, R3, R102, R100 ;  /* 0x0000006603643223 */ /* 0x000fe20000010064 */
[----:B------:R-:W-:Y:S01]  /*2d30*/  HADD2.F32 R102, -RZ, R83.H0_H0 ;  /* 0x20000053ff667230 */ /* 0x000fe20000004100 */
[----:B------:R-:W1:Y:S01]  /*2d40*/  @P2 LDC R145, c[0x0][0x40c] ;  /* 0x00010300ff912b82 */ /* 0x000e620000000800 */
        /* <DEDUP_REMOVED lines=9> */
[----:B------:R-:W-:-:S02]  /*2de0*/  HADD2.F32 R55, -RZ, R82.H0_H0 ;  /* 0x20000052ff377230 */ /* 0x000fc40000004100 */
[C---:B------:R-:W-:Y:S01]  /*2df0*/  @P0 FFMA.FTZ R52, R3.reuse, R53, R52 ;  /* 0x0000003503340223 */ /* 0x040fe20000010034 */
[----:B------:R-:W2:Y:S01]  /*2e00*/  @P2 LDC R151, c[0x0][0x40c] ;  /* 0x00010300ff972b82 */ /* 0x000ea20000000800 */
[C---:B------:R-:W-:Y:S01]  /*2e10*/  @P0 FFMA.FTZ R102, R3.reuse, R147, R102 ;  /* 0x0000009303660223 */ /* 0x040fe20000010066 */
[----:B------:R-:W-:Y:S01]  /*2e20*/  @P0 FFMA.FTZ R150, R14, R6, R107 ;  /* 0x000000060e960223 */ /* 0x000fe2000001006b */
[----:B------:R-:W-:Y:S01]  /*2e30*/  @P0 FFMA.FTZ R55, R3, R148, R55 ;  /* 0x0000009403370223 */ /* 0x000fe20000010037 */
[----:B------:R-:W-:Y:S02]  /*2e40*/  HADD2.F32 R104, -RZ, R82.H1_H1 ;  /* 0x30000052ff687230 */ /* 0x000fe40000004100 */
[-CC-:B------:R-:W-:Y:S01]  /*2e50*/  @P0 FFMA.FTZ R144, R10, R6.reuse, R107.reuse ;  /* 0x000000060a900223 */ /* 0x180fe2000001006b */
[----:B------:R-:W-:Y:S01]  /*2e60*/  @P0 FADD.FTZ R103, R15, -R150 ;  /* 0x800000960f670221 */ /* 0x000fe20000010000 */
[----:B0-----:R-:W-:Y:S01]  /*2e70*/  @P2 FMUL.FTZ R101, R100, R101 ;  /* 0x0000006564652220 */ /* 0x001fe20000410000 */
[----:B------:R-:W0:Y:S01]  /*2e80*/  @P2 LDC R53, c[0x0][0x40c] ;  /* 0x00010300ff352b82 */ /* 0x000e220000000800 */
[----:B------:R-:W-:Y:S01]  /*2e90*/  @P0 FADD.FTZ R144, R11, -R144 ;  /* 0x800000900b900221 */ /* 0x000fe20000010000 */
[C---:B------:R-:W-:Y:S01]  /*2ea0*/  @P0 FFMA.FTZ R104, R3.reuse, R103, R104 ;  /* 0x0000006703680223 */ /* 0x040fe20000010068 */
[----:B------:R-:W-:Y:S01]  /*2eb0*/  @P0 FFMA.FTZ R103, R108, R6, R107 ;  /* 0x000000066c670223 */ /* 0x000fe2000001006b */
[----:B-1----:R-:W-:Y:S01]  /*2ec0*/  @P2 FMUL.FTZ R145, R54, R145 ;  /* 0x0000009136912220 */ /* 0x002fe20000410000 */
[----:B------:R-:W-:Y:S01]  /*2ed0*/  @P0 FFMA.FTZ R106, R3, R144, R106 ;  /* 0x00000090036a0223 */ /* 0x000fe2000001006a */
[----:B------:R-:W-:-:S02]  /*2ee0*/  HADD2.F32 R144, -RZ, R83.H1_H1 ;  /* 0x30000053ff907230 */ /* 0x000fc40000004100 */
[----:B------:R-:W-:Y:S01]  /*2ef0*/  @P0 FADD.FTZ R103, R18, -R103 ;  /* 0x8000006712670221 */ /* 0x000fe20000010000 */
[----:B------:R-:W1:Y:S01]  /*2f00*/  @P2 LDC R148, c[0x0][0x40c] ;  /* 0x00010300ff942b82 */ /* 0x000e620000000800 */
[----:B------:R-:W-:Y:S02]  /*2f10*/  @P2 F2FP.F16.F32.PACK_AB R101, RZ, R101 ;  /* 0x00000065ff65223e */ /* 0x000fe400000000ff */
[----:B------:R-:W-:Y:S01]  /*2f20*/  @P0 FFMA.FTZ R144, R3, R103, R144 ;  /* 0x0000006703900223 */ /* 0x000fe20000010090 */
[----:B------:R-:W-:Y:S02]  /*2f30*/  @P2 F2FP.F16.F32.PACK_AB R145, RZ, R145 ;  /* 0x00000091ff91223e */ /* 0x000fe400000000ff */
[----:B------:R-:W-:Y:S02]  /*2f40*/  @P2 PRMT R92, R101, 0x7610, R92 ;  /* 0x00007610655c2816 */ /* 0x000fe4000000005c */
[----:B------:R-:W3:Y:S01]  /*2f50*/  @P2 LDC R147, c[0x0][0x40c] ;  /* 0x00010300ff932b82 */ /* 0x000ee20000000800 */
[----:B--2---:R-:W-:Y:S01]  /*2f60*/  @P2 FMUL.FTZ R150, R102, R151 ;  /* 0x0000009766962220 */ /* 0x004fe20000410000 */
[----:B------:R-:W-:-:S04]  /*2f70*/  @P2 PRMT R93, R145, 0x7610, R93 ;  /* 0x00007610915d2816 */ /* 0x000fc8000000005d */
[----:B------:R-:W-:Y:S02]  /*2f80*/  @P2 F2FP.F16.F32.PACK_AB R150, RZ, R150 ;  /* 0x00000096ff96223e */ /* 0x000fe400000000ff */
[----:B------:R-:W2:Y:S01]  /*2f90*/  @P2 LDC R149, c[0x0][0x40c] ;  /* 0x00010300ff952b82 */ /* 0x000ea20000000800 */
[----:B0-----:R-:W-:Y:S01]  /*2fa0*/  @P2 FMUL.FTZ R53, R52, R53 ;  /* 0x0000003534352220 */ /* 0x001fe20000410000 */
[----:B------:R-:W-:Y:S02]  /*2fb0*/  @P2 PRMT R95, R150, 0x7610, R95 ;  /* 0x00007610965f2816 */ /* 0x000fe4000000005f */
[----:B------:R-:W-:Y:S02]  /*2fc0*/  F2FP.F16.F32.PACK_AB R52, R52, R100 ;  /* 0x000000643434723e */ /* 0x000fe400000000ff */
[----:B------:R-:W-:Y:S02]  /*2fd0*/  @P2 F2FP.F16.F32.PACK_AB R103, RZ, R53 ;  /* 0x00000035ff67223e */ /* 0x000fe400000000ff */
[----:B------:R-:W0:Y:S01]  /*2fe0*/  @P2 LDC R153, c[0x0][0x40c] ;  /* 0x00010300ff992b82 */ /* 0x000e220000000800 */
[----:B-1----:R-:W-:Y:S01]  /*2ff0*/  @P2 FMUL.FTZ R148, R55, R148 ;  /* 0x0000009437942220 */ /* 0x002fe20000410000 */
[----:B------:R-:W-:-:S04]  /*3000*/  @P2 PRMT R92, R92, 0x5410, R103 ;  /* 0x000054105c5c2816 */ /* 0x000fc80000000067 */
[----:B------:R-:W-:Y:S01]  /*3010*/  @P2 F2FP.F16.F32.PACK_AB R148, RZ, R148 ;  /* 0x00000094ff94223e */ /* 0x000fe200000000ff */
[----:B---3--:R-:W-:-:S03]  /*3020*/  @P2 FMUL.FTZ R53, R106, R147 ;  /* 0x000000936a352220 */ /* 0x008fc60000410000 */
[----:B------:R-:W-:Y:S02]  /*3030*/  @P2 PRMT R94, R148, 0x7610, R94 ;  /* 0x00007610945e2816 */ /* 0x000fe4000000005e */
[----:B------:R-:W-:Y:S02]  /*3040*/  @P2 F2FP.F16.F32.PACK_AB R147, RZ, R53 ;  /* 0x00000035ff93223e */ /* 0x000fe400000000ff */
[----:B------:R-:W-:Y:S01]  /*3050*/  F2FP.F16.F32.PACK_AB R53, R106, R54 ;  /* 0x000000366a35723e */ /* 0x000fe200000000ff */
[C---:B--2---:R-:W-:Y:S01]  /*3060*/  @P2 FMUL.FTZ R149, R104.reuse, R149 ;  /* 0x0000009568952220 */ /* 0x044fe20000410000 */
[----:B------:R-:W-:Y:S02]  /*3070*/  F2FP.F16.F32.PACK_AB R54, R104, R55 ;  /* 0x000000376836723e */ /* 0x000fe400000000ff */
[----:B------:R-:W-:Y:S02]  /*3080*/  F2FP.F16.F32.PACK_AB R55, R144, R102 ;  /* 0x000000669037723e */ /* 0x000fe400000000ff */
[----:B------:R-:W-:-:S02]  /*3090*/  @P2 F2FP.F16.F32.PACK_AB R149, RZ, R149 ;  /* 0x00000095ff95223e */ /* 0x000fc400000000ff */
[----:B------:R-:W-:Y:S01]  /*30a0*/  @P2 PRMT R93, R93, 0x5410, R147 ;  /* 0x000054105d5d2816 */ /* 0x000fe20000000093 */
[----:B0-----:R-:W-:Y:S01]  /*30b0*/  @P2 FMUL.FTZ R151, R144, R153 ;  /* 0x0000009990972220 */ /* 0x001fe20000410000 */
[----:B------:R-:W-:-:S04]  /*30c0*/  @P2 PRMT R94, R94, 0x5410, R149 ;  /* 0x000054105e5e2816 */ /* 0x000fc80000000095 */
[----:B------:R-:W-:-:S04]  /*30d0*/  @P2 F2FP.F16.F32.PACK_AB R151, RZ, R151 ;  /* 0x00000097ff97223e */ /* 0x000fc800000000ff */
[----:B------:R-:W-:-:S07]  /*30e0*/  @P2 PRMT R95, R95, 0x5410, R151 ;  /* 0x000054105f5f2816 */ /* 0x000fce0000000097 */
.L_x_1060:
        /* <DEDUP_REMOVED lines=10> */
.L_x_1050:
[----:B------:R-:W-:Y:S05]  /*3190*/  BSYNC.RECONVERGENT B0 ;  /* 0x0000000000007941 */ /* 0x000fea0003800200 */
.L_x_1049:
        /* <DEDUP_REMOVED lines=10> */
[----:B------:R-:W-:Y:S01]  /*3240*/  ISETP.GT.AND P4, PT, R4, RZ, PT ;  /* 0x000000ff0400720c */ /* 0x000fe20003f84270 */
[----:B------:R-:W1:Y:S01]  /*3250*/  @P2 LDC R147, c[0x0][0x40c] ;  /* 0x00010300ff932b82 */ /* 0x000e620000000800 */
[--C-:B0-----:R-:W-:Y:S02]  /*3260*/  HADD2.F32 R100, -RZ, R84.reuse.H0_H0 ;  /* 0x20000054ff647230 */ /* 0x101fe40000004100 */
[----:B------:R-:W-:Y:S02]  /*3270*/  HADD2.F32 R52, -RZ, R84.H1_H1 ;  /* 0x30000054ff347230 */ /* 0x000fe40000004100 */
[--C-:B------:R-:W-:Y:S02]  /*3280*/  HADD2.F32 R53, -RZ, R85.reuse.H0_H0 ;  /* 0x20000055ff357230 */ /* 0x100fe40000004100 */
[----:B------:R-:W-:Y:S01]  /*3290*/  HADD2.F32 R54, -RZ, R85.H1_H1 ;  /* 0x30000055ff367230 */ /* 0x000fe20000004100 */
[----:B------:R-:W0:Y:S04]  /*32a0*/  @P2 LDC R145, c[0x0][0x40c] ;  /* 0x00010300ff912b82 */ /* 0x000e280000000800 */
[-CC-:B------:R-:W-:Y:S01]  /*32b0*/  @P4 FFMA.FTZ R55, R19, R6.reuse, R107.reuse ;  /* 0x0000000613374223 */ /* 0x180fe2000001006b */
[-CC-:B------:R-:W-:Y:S01]  /*32c0*/  @P4 FFMA.FTZ R102, R112, R6.reuse, R107.reuse ;  /* 0x0000000670664223 */ /* 0x180fe2000001006b */
[-CC-:B------:R-:W-:Y:S01]  /*32d0*/  @P4 FFMA.FTZ R103, R111, R6.reuse, R107.reuse ;  /* 0x000000066f674223 */ /* 0x180fe2000001006b */
[-C--:B------:R-:W-:Y:S01]  /*32e0*/  @P4 FFMA.FTZ R104, R116, R6.reuse, R107 ;  /* 0x0000000674684223 */ /* 0x080fe2000001006b */
[----:B------:R-:W2:Y:S01]  /*32f0*/  @P2 LDC R148, c[0x0][0x40c] ;  /* 0x00010300ff942b82 */ /* 0x000ea20000000800 */
[----:B------:R-:W-:Y:S01]  /*3300*/  @P4 FADD.FTZ R55, R110, -R55 ;  /* 0x800000376e374221 */ /* 0x000fe20000010000 */
[----:B------:R-:W-:Y:S01]  /*3310*/  @P4 FADD.FTZ R101, R109, -R102 ;  /* 0x800000666d654221 */ /* 0x000fe20000010000 */
[----:B------:R-:W-:Y:S01]  /*3320*/  @P4 FADD.FTZ R102, R114, -R103 ;  /* 0x8000006772664221 */ /* 0x000fe20000010000 */
[-CC-:B------:R-:W-:Y:S01]  /*3330*/  @P4 FFMA.FTZ R106, R120, R6.reuse, R107.reuse ;  /* 0x00000006786a4223 */ /* 0x180fe2000001006b */
[----:B------:R-:W-:Y:S01]  /*3340*/  @P4 FFMA.FTZ R100, R3, R55, R100 ;  /* 0x0000003703644223 */ /* 0x000fe20000010064 */
[----:B------:R-:W-:Y:S01]  /*3350*/  @P4 FFMA.FTZ R55, R115, R6, R107 ;  /* 0x0000000673374223 */ /* 0x000fe2000001006b */
[----:B------:R-:W-:Y:S01]  /*3360*/  @P4 FADD.FTZ R103, R113, -R104 ;  /* 0x8000006871674221 */ /* 0x000fe20000010000 */
[----:B------:R-:W3:Y:S01]  /*3370*/  @P2 LDC R151, c[0x0][0x40c] ;  /* 0x00010300ff972b82 */ /* 0x000ee20000000800 */
[----:B------:R-:W-:-:S02]  /*3380*/  HADD2.F32 R104, -RZ, R86.H0_H0 ;  /* 0x20000056ff687230 */ /* 0x000fc40000004100 */
[-C--:B------:R-:W-:Y:S01]  /*3390*/  @P4 FFMA.FTZ R144, R121, R6.reuse, R107 ;  /* 0x0000000679904223 */ /* 0x080fe2000001006b */
[----:B------:R-:W-:Y:S01]  /*33a0*/  @P4 FFMA.FTZ R52, R3, R101, R52 ;  /* 0x0000006503344223 */ /* 0x000fe20000010034 */
[----:B------:R-:W-:Y:S01]  /*33b0*/  @P4 FADD.FTZ R55, R118, -R55 ;  /* 0x8000003776374221 */ /* 0x000fe20000010000 */
[----:B------:R-:W-:Y:S01]  /*33c0*/  @P4 FADD.FTZ R101, R117, -R106 ;  /* 0x8000006a75654221 */ /* 0x000fe20000010000 */
[----:B------:R-:W-:Y:S02]  /*33d0*/  HADD2.F32 R106, -RZ, R87.H0_H0 ;  /* 0x20000057ff6a7230 */ /* 0x000fe40000004100 */
[----:B------:R-:W-:Y:S01]  /*33e0*/  @P4 FADD.FTZ R144, R119, -R144 ;  /* 0x8000009077904221 */ /* 0x000fe20000010000 */
[----:B------:R-:W4:Y:S01]  /*33f0*/  @P2 LDC R149, c[0x0][0x40c] ;  /* 0x00010300ff952b82 */ /* 0x000f220000000800 */
[C---:B------:R-:W-:Y:S01]  /*3400*/  @P4 FFMA.FTZ R104, R3.reuse, R55, R104 ;  /* 0x0000003703684223 */ /* 0x040fe20000010068 */
[----:B------:R-:W-:Y:S01]  /*3410*/  @P4 FFMA.FTZ R55, R124, R6, R107 ;  /* 0x000000067c374223 */ /* 0x000fe2000001006b */
[----:B------:R-:W-:Y:S01]  /*3420*/  @P4 FFMA.FTZ R53, R3, R102, R53 ;  /* 0x0000006603354223 */ /* 0x000fe20000010035 */
[----:B------:R-:W-:-:S02]  /*3430*/  HADD2.F32 R102, -RZ, R86.H1_H1 ;  /* 0x30000056ff667230 */ /* 0x000fc40000004100 */
[C---:B------:R-:W-:Y:S01]  /*3440*/  @P4 FFMA.FTZ R106, R3.reuse, R144, R106 ;  /* 0x00000090036a4223 */ /* 0x040fe2000001006a */
[C---:B------:R-:W-:Y:S01]  /*3450*/  @P4 FFMA.FTZ R54, R3.reuse, R103, R54 ;  /* 0x0000006703364223 */ /* 0x040fe20000010036 */
[----:B------:R-:W-:Y:S01]  /*3460*/  HADD2.F32 R144, -RZ, R87.H1_H1 ;  /* 0x30000057ff907230 */ /* 0x000fe20000004100 */
[----:B------:R-:W5:Y:S01]  /*3470*/  @P2 LDC R153, c[0x0][0x40c] ;  /* 0x00010300ff992b82 */ /* 0x000f620000000800 */
[----:B------:R-:W-:Y:S01]  /*3480*/  @P4 FADD.FTZ R103, R122, -R55 ;  /* 0x800000377a674221 */ /* 0x000fe20000010000 */
[C---:B------:R-:W-:Y:S01]  /*3490*/  @P4 FFMA.FTZ R102, R3.reuse, R101, R102 ;  /* 0x0000006503664223 */ /* 0x040fe20000010066 */
[----:B-1----:R-:W-:Y:S01]  /*34a0*/  @P2 FMUL.FTZ R101, R52, R147 ;  /* 0x0000009334652220 */ /* 0x002fe20000410000 */
[----:B0-----:R-:W-:Y:S01]  /*34b0*/  @P2 FMUL.FTZ R55, R100, R145 ;  /* 0x0000009164372220 */ /* 0x001fe20000410000 */
[----:B------:R-:W-:Y:S01]  /*34c0*/  @P4 FFMA.FTZ R144, R3, R103, R144 ;  /* 0x0000006703904223 */ /* 0x000fe20000010090 */
[----:B--2---:R-:W-:Y:S01]  /*34d0*/  @P2 FMUL.FTZ R103, R53, R148 ;  /* 0x0000009435672220 */ /* 0x004fe20000410000 */
[----:B------:R-:W-:Y:S01]  /*34e0*/  F2FP.F16.F32.PACK_AB R53, R54, R53 ;  /* 0x000000353635723e */ /* 0x000fe200000000ff */
[----:B------:R-:W0:Y:S01]  /*34f0*/  @P2 LDC R155, c[0x0][0x40c] ;  /* 0x00010300ff9b2b82 */ /* 0x000e220000000800 */
[----:B---3--:R-:W-:Y:S01]  /*3500*/  @P2 FMUL.FTZ R147, R104, R151 ;  /* 0x0000009768932220 */ /* 0x008fe20000410000 */
[----:B------:R-:W-:-:S02]  /*3510*/  @P2 F2FP.F16.F32.PACK_AB R55, RZ, R55 ;  /* 0x00000037ff37223e */ /* 0x000fc400000000ff */
[----:B------:R-:W-:Y:S02]  /*3520*/  @P2 F2FP.F16.F32.PACK_AB R103, RZ, R103 ;  /* 0x00000067ff67223e */ /* 0x000fe400000000ff */
[----:B------:R-:W-:Y:S01]  /*3530*/  @P2 F2FP.F16.F32.PACK_AB R147, RZ, R147 ;  /* 0x00000093ff93223e */ /* 0x000fe200000000ff */
[----:B----4-:R-:W-:Y:S01]  /*3540*/  @P2 FMUL.FTZ R145, R54, R149 ;  /* 0x0000009536912220 */ /* 0x010fe20000410000 */
[----:B------:R-:W-:Y:S02]  /*3550*/  @P2 F2FP.F16.F32.PACK_AB R101, RZ, R101 ;  /* 0x00000065ff65223e */ /* 0x000fe400000000ff */
[----:B------:R-:W-:Y:S02]  /*3560*/  @P2 PRMT R92, R55, 0x7610, R92 ;  /* 0x00007610375c2816 */ /* 0x000fe4000000005c */
[----:B------:R-:W-:Y:S02]  /*3570*/  @P2 F2FP.F16.F32.PACK_AB R145, RZ, R145 ;  /* 0x00000091ff91223e */ /* 0x000fe400000000ff */
[----:B------:R-:W-:Y:S01]  /*3580*/  @P2 PRMT R93, R103, 0x7610, R93 ;  /* 0x00007610675d2816 */ /* 0x000fe2000000005d */
[----:B-----5:R-:W-:Y:S01]  /*3590*/  @P2 FMUL.FTZ R148, R102, R153 ;  /* 0x0000009966942220 */ /* 0x020fe20000410000 */
[----:B------:R-:W-:-:S02]  /*35a0*/  @P2 PRMT R94, R147, 0x7610, R94 ;  /* 0x00007610935e2816 */ /* 0x000fc4000000005e */
[----:B------:R-:W-:Y:S02]  /*35b0*/  F2FP.F16.F32.PACK_AB R52, R52, R100 ;  /* 0x000000643434723e */ /* 0x000fe400000000ff */
[----:B------:R-:W-:Y:S02]  /*35c0*/  @P2 F2FP.F16.F32.PACK_AB R148, RZ, R148 ;  /* 0x00000094ff94223e */ /* 0x000fe400000000ff */
[----:B------:R-:W-:Y:S01]  /*35d0*/  F2FP.F16.F32.PACK_AB R54, R102, R104 ;  /* 0x000000686636723e */ /* 0x000fe200000000ff */
[----:B0-----:R-:W-:Y:S01]  /*35e0*/  @P2 FMUL.FTZ R149, R106, R155 ;  /* 0x0000009b6a952220 */ /* 0x001fe20000410000 */
[----:B------:R-:W-:Y:S02]  /*35f0*/  @P2 PRMT R92, R92, 0x5410, R101 ;  /* 0x000054105c5c2816 */ /* 0x000fe40000000065 */
[----:B------:R-:W-:Y:S02]  /*3600*/  @P2 PRMT R93, R93, 0x5410, R145 ;  /* 0x000054105d5d2816 */ /* 0x000fe40000000091 */
[----:B------:R-:W-:-:S02]  /*3610*/  @P2 F2FP.F16.F32.PACK_AB R149, RZ, R149 ;  /* 0x00000095ff95223e */ /* 0x000fc400000000ff */
[----:B------:R-:W-:Y:S02]  /*3620*/  F2FP.F16.F32.PACK_AB R55, R144, R106 ;  /* 0x0000006a9037723e */ /* 0x000fe400000000ff */
[----:B------:R-:W-:Y:S02]  /*3630*/  @P2 PRMT R94, R94, 0x5410, R148 ;  /* 0x000054105e5e2816 */ /* 0x000fe40000000094 */
[----:B------:R-:W-:Y:S01]  /*3640*/  @P2 PRMT R95, R149, 0x7610, R95 ;  /* 0x00007610955f2816 */ /* 0x000fe2000000005f */
[----:B------:R-:W-:Y:S06]  /*3650*/  @!P2 BRA `(.L_x_1066) ;  /* 0x0000000c0060a947 */ /* 0x000fec0003800000 */
[----:B------:R-:W-:-:S05]  /*3660*/  FMUL.FTZ R144, R144, UR15 ;  /* 0x0000000f90907c20 */ /* 0x000fca0008410000 */
[----:B------:R-:W-:-:S04]  /*3670*/  F2FP.F16.F32.PACK_AB R144, RZ, R144 ;  /* 0x00000090ff90723e */ /* 0x000fc800000000ff */
[----:B------:R-:W-:Y:S01]  /*3680*/  PRMT R95, R95, 0x5410, R144 ;  /* 0x000054105f5f7816 */ /* 0x000fe20000000090 */
[----:B------:R-:W-:Y:S06]  /*3690*/  BRA `(.L_x_1066) ;  /* 0x0000000c00507947 */ /* 0x000fec0003800000 */
.L_x_1065:
[----:B------:R-:W-:Y:S01]  /*36a0*/  ISETP.GT.AND P4, PT, R4, RZ, PT ;  /* 0x000000ff0400720c */ /* 0x000fe20003f84270 */
[----:B0-----:R-:W0:Y:S01]  /*36b0*/  @P2 LDC R103, c[0x0][0x40c] ;  /* 0x00010300ff672b82 */ /* 0x001e220000000800 */
[--C-:B------:R-:W-:Y:S02]  /*36c0*/  HADD2.F32 R104, -RZ, R84.reuse.H0_H0 ;  /* 0x20000054ff687230 */ /* 0x100fe40000004100 */
[--C-:B------:R-:W-:Y:S02]  /*36d0*/  HADD2.F32 R102, -RZ, R85.reuse.H0_H0 ;  /* 0x20000055ff667230 */ /* 0x100fe40000004100 */
[----:B------:R-:W-:Y:S02]  /*36e0*/  HADD2.F32 R100, -RZ, R85.H1_H1 ;  /* 0x30000055ff647230 */ /* 0x000fe40000004100 */
[----:B------:R-:W-:Y:S01]  /*36f0*/  HADD2.F32 R106, -RZ, R84.H1_H1 ;  /* 0x30000054ff6a7230 */ /* 0x000fe20000004100 */
[----:B------:R-:W1:Y:S04]  /*3700*/  @P2 LDC R147, c[0x0][0x40c] ;  /* 0x00010300ff932b82 */ /* 0x000e680000000800 */
[-CC-:B------:R-:W-:Y:S01]  /*3710*/  @P4 FFMA.FTZ R101, R19, R6.reuse, R107.reuse ;  /* 0x0000000613654223 */ /* 0x180fe2000001006b */
[-CC-:B------:R-:W-:Y:S01]  /*3720*/  @P4 FFMA.FTZ R149, R111, R6.reuse, R107.reuse ;  /* 0x000000066f954223 */ /* 0x180fe2000001006b */
[-CC-:B------:R-:W-:Y:S01]  /*3730*/  @P4 FFMA.FTZ R148, R116, R6.reuse, R107.reuse ;  /* 0x0000000674944223 */ /* 0x180fe2000001006b */
[-C--:B------:R-:W-:Y:S01]  /*3740*/  @P4 FFMA.FTZ R144, R112, R6.reuse, R107 ;  /* 0x0000000670904223 */ /* 0x080fe2000001006b */
[----:B------:R-:W-:Y:S01]  /*3750*/  @P4 FADD.FTZ R101, R110, -R101 ;  /* 0x800000656e654221 */ /* 0x000fe20000010000 */
[----:B------:R-:W-:Y:S01]  /*3760*/  @P4 FADD.FTZ R149, R114, -R149 ;  /* 0x8000009572954221 */ /* 0x000fe20000010000 */
[----:B------:R-:W-:Y:S01]  /*3770*/  @P4 FADD.FTZ R151, R113, -R148 ;  /* 0x8000009471974221 */ /* 0x000fe20000010000 */
[----:B------:R-:W-:Y:S01]  /*3780*/  @P4 FADD.FTZ R145, R109, -R144 ;  /* 0x800000906d914221 */ /* 0x000fe20000010000 */
[C---:B------:R-:W-:Y:S01]  /*3790*/  @P4 FFMA.FTZ R104, R3.reuse, R101, R104 ;  /* 0x0000006503684223 */ /* 0x040fe20000010068 */
[C---:B------:R-:W-:Y:S01]  /*37a0*/  @P4 FFMA.FTZ R102, R3.reuse, R149, R102 ;  /* 0x0000009503664223 */ /* 0x040fe20000010066 */
[----:B------:R-:W2:Y:S01]  /*37b0*/  @P2 LDC R101, c[0x0][0x40c] ;  /* 0x00010300ff652b82 */ /* 0x000ea20000000800 */
[C---:B------:R-:W-:Y:S01]  /*37c0*/  @P4 FFMA.FTZ R100, R3.reuse, R151, R100 ;  /* 0x0000009703644223 */ /* 0x040fe20000010064 */
[----:B0-----:R-:W-:Y:S01]  /*37d0*/  @P2 FMUL.FTZ R104, R104, R103 ;  /* 0x0000006768682220 */ /* 0x001fe20000410000 */
[----:B------:R-:W-:Y:S01]  /*37e0*/  @P4 FFMA.FTZ R106, R3, R145, R106 ;  /* 0x00000091036a4223 */ /* 0x000fe2000001006a */
[----:B------:R-:W-:Y:S01]  /*37f0*/  @P4 FFMA.FTZ R145, R115, R6, R107 ;  /* 0x0000000673914223 */ /* 0x000fe2000001006b */
[----:B------:R-:W-:-:S02]  /*3800*/  HADD2.F32 R144, -RZ, R86.H0_H0 ;  /* 0x20000056ff907230 */ /* 0x000fc40000004100 */
[-CC-:B------:R-:W-:Y:S01]  /*3810*/  @P4 FFMA.FTZ R148, R120, R6.reuse, R107.reuse ;  /* 0x0000000678944223 */ /* 0x180fe2000001006b */
[----:B------:R-:W-:Y:S01]  /*3820*/  @P4 FFMA.FTZ R150, R121, R6, R107 ;  /* 0x0000000679964223 */ /* 0x000fe2000001006b */
[----:B------:R-:W0:Y:S01]  /*3830*/  @P2 LDC R149, c[0x0][0x40c] ;  /* 0x00010300ff952b82 */ /* 0x000e220000000800 */
[----:B------:R-:W-:Y:S01]  /*3840*/  @P4 FADD.FTZ R145, R118, -R145 ;  /* 0x8000009176914221 */ /* 0x000fe20000010000 */
[----:B-1----:R-:W-:Y:S01]  /*3850*/  @P2 FMUL.FTZ R106, R106, R147 ;  /* 0x000000936a6a2220 */ /* 0x002fe20000410000 */
[----:B------:R-:W-:Y:S01]  /*3860*/  @P4 FADD.FTZ R147, R119, -R150 ;  /* 0x8000009677934221 */ /* 0x000fe20000010000 */
[----:B------:R-:W-:Y:S02]  /*3870*/  HADD2.F32 R150, -RZ, R87.H0_H0 ;  /* 0x20000057ff967230 */ /* 0x000fe40000004100 */
[----:B------:R-:W-:Y:S01]  /*3880*/  @P4 FFMA.FTZ R144, R3, R145, R144 ;  /* 0x0000009103904223 */ /* 0x000fe20000010090 */
[----:B------:R-:W-:Y:S01]  /*3890*/  @P4 FADD.FTZ R145, R117, -R148 ;  /* 0x8000009475914221 */ /* 0x000fe20000010000 */
[----:B------:R-:W-:Y:S01]  /*38a0*/  HADD2.F32 R148, -RZ, R86.H1_H1 ;  /* 0x30000056ff947230 */ /* 0x000fe20000004100 */
[----:B------:R-:W1:Y:S01]  /*38b0*/  @P2 LDC R103, c[0x0][0x40c] ;  /* 0x00010300ff672b82 */ /* 0x000e620000000800 */
[----:B------:R-:W-:Y:S01]  /*38c0*/  @P4 FFMA.FTZ R150, R3, R147, R150 ;  /* 0x0000009303964223 */ /* 0x000fe20000010096 */
[----:B------:R-:W-:-:S02]  /*38d0*/  @P2 F2FP.F16.F32.PACK_AB R104, RZ, R104 ;  /* 0x00000068ff68223e */ /* 0x000fc400000000ff */
[----:B------:R-:W-:Y:S01]  /*38e0*/  @P4 FFMA.FTZ R148, R3, R145, R148 ;  /* 0x0000009103944223 */ /* 0x000fe20000010094 */
[----:B------:R-:W-:Y:S02]  /*38f0*/  @P2 F2FP.F16.F32.PACK_AB R106, RZ, R106 ;  /* 0x0000006aff6a223e */ /* 0x000fe400000000ff */
[----:B------:R-:W-:Y:S01]  /*3900*/  @P2 PRMT R92, R104, 0x7610, R92 ;  /* 0x00007610685c2816 */ /* 0x000fe2000000005c */
[----:B------:R-:W3:Y:S01]  /*3910*/  @P2 LDC R151, c[0x0][0x40c] ;  /* 0x00010300ff972b82 */ /* 0x000ee20000000800 */
[----:B--2---:R-:W-:Y:S02]  /*3920*/  @P2 FMUL.FTZ R102, R102, R101 ;  /* 0x0000006566662220 */ /* 0x004fe40000410000 */
[----:B------:R-:W-:-:S03]  /*3930*/  @P2 PRMT R92, R92, 0x5410, R106 ;  /* 0x000054105c5c2816 */ /* 0x000fc6000000006a */
        /* <DEDUP_REMOVED lines=24> */
.L_x_1064:
[----:B0-----:R-:W0:Y:S02]  /*3ac0*/  LDC.64 R100, c[0x0][0x478] ;  /* 0x00011e00ff647b82 */ /* 0x001e240000000a00 */
[----:B0-----:R-:W-:-:S04]  /*3ad0*/  ISETP.NE.U32.AND P0, PT, R100, RZ, PT ;  /* 0x000000ff6400720c */ /* 0x001fc80003f05070 */
[----:B------:R-:W-:-:S13]  /*3ae0*/  ISETP.NE.AND.EX P0, PT, R101, RZ, PT, P0 ;  /* 0x000000ff6500720c */ /* 0x000fda0003f05300 */
[----:B------:R-:W-:Y:S05]  /*3af0*/  @!P0 BRA `(.L_x_1067) ;  /* 0x0000000400188947 */ /* 0x000fea0003800000 */
[----:B------:R-:W0:Y:S01]  /*3b00*/  @P2 LDC R145, c[0x0][0x40c] ;  /* 0x00010300ff912b82 */ /* 0x000e220000000800 */
[-CC-:B------:R-:W-:Y:S01]  /*3b10*/  FFMA.FTZ R54, R112, R6.reuse, R107.reuse ;  /* 0x0000000670367223 */ /* 0x180fe2000001006b */
[-CC-:B------:R-:W-:Y:S01]  /*3b20*/  FFMA.FTZ R53, R19, R6.reuse, R107.reuse ;  /* 0x0000000613357223 */ /* 0x180fe2000001006b */
[-C--:B------:R-:W-:Y:S01]  /*3b30*/  FFMA.FTZ R101, R111, R6.reuse, R107 ;  /* 0x000000066f657223 */ /* 0x080fe2000001006b */
[----:B------:R-:W-:Y:S01]  /*3b40*/  ISETP.GT.AND P4, PT, R4, RZ, PT ;  /* 0x000000ff0400720c */ /* 0x000fe20003f84270 */
[----:B------:R-:W-:Y:S01]  /*3b50*/  FADD.FTZ R54, R109, -R54 ;  /* 0x800000366d367221 */ /* 0x000fe20000010000 */
[----:B------:R-:W-:Y:S01]  /*3b60*/  FADD.FTZ R52, R110, -R53 ;  /* 0x800000356e347221 */ /* 0x000fe20000010000 */
[----:B------:R-:W-:Y:S01]  /*3b70*/  FFMA.FTZ R104, R116, R6, R107 ;  /* 0x0000000674687223 */ /* 0x000fe2000001006b */
[----:B------:R-:W1:Y:S01]  /*3b80*/  @P2 LDC R55, c[0x0][0x40c] ;  /* 0x00010300ff372b82 */ /* 0x000e620000000800 */
[----:B------:R-:W-:Y:S01]  /*3b90*/  FMUL.FTZ R53, R3, R54 ;  /* 0x0000003603357220 */ /* 0x000fe20000410000 */
[----:B------:R-:W-:Y:S01]  /*3ba0*/  FADD.FTZ R54, R114, -R101 ;  /* 0x8000006572367221 */ /* 0x000fe20000010000 */
[-CC-:B------:R-:W-:Y:S01]  /*3bb0*/  FFMA.FTZ R147, R115, R6.reuse, R107.reuse ;  /* 0x0000000673937223 */ /* 0x180fe2000001006b */
[--C-:B------:R-:W-:Y:S01]  /*3bc0*/  FFMA.FTZ R106, R120, R6, R107.reuse ;  /* 0x00000006786a7223 */ /* 0x100fe2000001006b */
[----:B------:R-:W-:Y:S01]  /*3bd0*/  FADD.FTZ R104, R113, -R104 ;  /* 0x8000006871687221 */ /* 0x000fe20000010000 */
[----:B------:R-:W-:Y:S01]  /*3be0*/  FMUL.FTZ R54, R3, R54 ;  /* 0x0000003603367220 */ /* 0x000fe20000410000 */
[----:B------:R-:W-:Y:S01]  /*3bf0*/  FFMA.FTZ R150, R121, R6, R107 ;  /* 0x0000000679967223 */ /* 0x000fe2000001006b */
[----:B------:R-:W2:Y:S01]  /*3c00*/  @P2 LDC R102, c[0x0][0x40c] ;  /* 0x00010300ff662b82 */ /* 0x000ea20000000800 */
[----:B------:R-:W-:Y:S01]  /*3c10*/  FADD.FTZ R144, R118, -R147 ;  /* 0x8000009376907221 */ /* 0x000fe20000010000 */
[----:B------:R-:W-:Y:S01]  /*3c20*/  FADD.FTZ R148, R117, -R106 ;  /* 0x8000006a75947221 */ /* 0x000fe20000010000 */
[----:B------:R-:W-:Y:S01]  /*3c30*/  FSEL R54, R54, RZ, P4 ;  /* 0x000000ff36367208 */ /* 0x000fe20002000000 */
[C---:B------:R-:W-:Y:S01]  /*3c40*/  FMUL.FTZ R106, R3.reuse, R104 ;  /* 0x00000068036a7220 */ /* 0x040fe20000410000 */
[----:B------:R-:W-:Y:S01]  /*3c50*/  FMUL.FTZ R52, R3, R52 ;  /* 0x0000003403347220 */ /* 0x000fe20000410000 */
[----:B------:R-:W-:Y:S01]  /*3c60*/  FADD.FTZ R150, R119, -R150 ;  /* 0x8000009677967221 */ /* 0x000fe20000010000 */
[C---:B------:R-:W-:Y:S01]  /*3c70*/  FMUL.FTZ R144, R3.reuse, R144 ;  /* 0x0000009003907220 */ /* 0x040fe20000410000 */
[----:B------:R-:W3:Y:S01]  /*3c80*/  @P2 LDC R100, c[0x0][0x40c] ;  /* 0x00010300ff642b82 */ /* 0x000ee20000000800 */
[----:B0-----:R-:W-:Y:S01]  /*3c90*/  @P2 FMUL.FTZ R104, R54, R145 ;  /* 0x0000009136682220 */ /* 0x001fe20000410000 */
[C---:B------:R-:W-:Y:S01]  /*3ca0*/  FMUL.FTZ R145, R3.reuse, R148 ;  /* 0x0000009403917220 */ /* 0x040fe20000410000 */
[----:B------:R-:W-:Y:S01]  /*3cb0*/  FMUL.FTZ R147, R3, R150 ;  /* 0x0000009603937220 */ /* 0x000fe20000410000 */
[----:B------:R-:W-:-:S02]  /*3cc0*/  FSEL R52, R52, RZ, P4 ;  /* 0x000000ff34347208 */ /* 0x000fc40002000000 */
[----:B------:R-:W-:Y:S02]  /*3cd0*/  FSEL R151, R144, RZ, P4 ;  /* 0x000000ff90977208 */ /* 0x000fe40002000000 */
[----:B------:R-:W0:Y:S01]  /*3ce0*/  @P2 LDC R152, c[0x0][0x40c] ;  /* 0x00010300ff982b82 */ /* 0x000e220000000800 */
[----:B------:R-:W-:Y:S01]  /*3cf0*/  FSEL R148, R145, RZ, P4 ;  /* 0x000000ff91947208 */ /* 0x000fe20002000000 */
[----:B------:R-:W-:Y:S01]  /*3d00*/  FFMA.FTZ R145, R124, R6, R107 ;  /* 0x000000067c917223 */ /* 0x000fe2000001006b */
[----:B------:R-:W-:Y:S01]  /*3d10*/  FSEL R53, R53, RZ, P4 ;  /* 0x000000ff35357208 */ /* 0x000fe20002000000 */
[----:B-1----:R-:W-:Y:S01]  /*3d20*/  @P2 FMUL.FTZ R55, R52, R55 ;  /* 0x0000003734372220 */ /* 0x002fe20000410000 */
[----:B------:R-:W-:Y:S01]  /*3d30*/  FSEL R149, R106, RZ, P4 ;  /* 0x000000ff6a957208 */ /* 0x000fe20002000000 */
[----:B------:R-:W-:Y:S01]  /*3d40*/  FADD.FTZ R144, R122, -R145 ;  /* 0x800000917a907221 */ /* 0x000fe20000010000 */
[----:B------:R-:W-:Y:S01]  /*3d50*/  FSEL R150, R147, RZ, P4 ;  /* 0x000000ff93967208 */ /* 0x000fe20002000000 */
[----:B------:R-:W1:Y:S01]  /*3d60*/  @P2 LDC R103, c[0x0][0x40c] ;  /* 0x00010300ff672b82 */ /* 0x000e620000000800 */
[----:B--2---:R-:W-:Y:S01]  /*3d70*/  @P2 FMUL.FTZ R102, R151, R102 ;  /* 0x0000006697662220 */ /* 0x004fe20000410000 */
[----:B------:R-:W-:Y:S01]  /*3d80*/  FMUL.FTZ R144, R3, R144 ;  /* 0x0000009003907220 */ /* 0x000fe20000410000 */
[----:B------:R-:W-:-:S02]  /*3d90*/  @P2 F2FP.F16.F32.PACK_AB R55, RZ, R55 ;  /* 0x00000037ff37223e */ /* 0x000fc400000000ff */
[----:B------:R-:W-:Y:S02]  /*3da0*/  @P2 F2FP.F16.F32.PACK_AB R104, RZ, R104 ;  /* 0x00000068ff68223e */ /* 0x000fe400000000ff */
[----:B------:R-:W-:Y:S01]  /*3db0*/  @P2 F2FP.F16.F32.PACK_AB R102, RZ, R102 ;  /* 0x00000066ff66223e */ /* 0x000fe200000000ff */
[----:B------:R-:W2:Y:S01]  /*3dc0*/  @P2 LDC R101, c[0x0][0x40c] ;  /* 0x00010300ff652b82 */ /* 0x000ea20000000800 */
[----:B---3--:R-:W-:Y:S01]  /*3dd0*/  @P2 FMUL.FTZ R100, R53, R100 ;  /* 0x0000006435642220 */ /* 0x008fe20000410000 */
[----:B------:R-:W-:Y:S02]  /*3de0*/  @P2 PRMT R92, R55, 0x7610, R92 ;  /* 0x00007610375c2816 */ /* 0x000fe4000000005c */
[----:B------:R-:W-:Y:S02]  /*3df0*/  FSEL R145, R144, RZ, P4 ;  /* 0x000000ff90917208 */ /* 0x000fe40002000000 */
[----:B------:R-:W-:Y:S01]  /*3e00*/  @P2 F2FP.F16.F32.PACK_AB R100, RZ, R100 ;  /* 0x00000064ff64223e */ /* 0x000fe200000000ff */
[----:B0-----:R-:W-:Y:S01]  /*3e10*/  @P2 FMUL.FTZ R106, R149, R152 ;  /* 0x00000098956a2220 */ /* 0x001fe20000410000 */
[----:B------:R-:W-:-:S02]  /*3e20*/  @P2 PRMT R93, R104, 0x7610, R93 ;  /* 0x00007610685d2816 */ /* 0x000fc4000000005d */
[----:B------:R-:W-:Y:S02]  /*3e30*/  @P2 PRMT R94, R102, 0x7610, R94 ;  /* 0x00007610665e2816 */ /* 0x000fe4000000005e */
[----:B------:R-:W-:Y:S02]  /*3e40*/  @P2 F2FP.F16.F32.PACK_AB R106, RZ, R106 ;  /* 0x0000006aff6a223e */ /* 0x000fe400000000ff */
[----:B------:R-:W-:Y:S01]  /*3e50*/  F2FP.F16.F32.PACK_AB R52, R53, R52 ;  /* 0x000000343534723e */ /* 0x000fe200000000ff */
[C---:B-1----:R-:W-:Y:S01]  /*3e60*/  @P2 FMUL.FTZ R103, R148.reuse, R103 ;  /* 0x0000006794672220 */ /* 0x042fe20000410000 */
[----:B------:R-:W-:Y:S02]  /*3e70*/  F2FP.F16.F32.PACK_AB R53, R149, R54 ;  /* 0x000000369535723e */ /* 0x000fe400000000ff */
[----:B------:R-:W-:Y:S02]  /*3e80*/  F2FP.F16.F32.PACK_AB R54, R148, R151 ;  /* 0x000000979436723e */ /* 0x000fe400000000ff */
[----:B------:R-:W-:-:S02]  /*3e90*/  @P2 F2FP.F16.F32.PACK_AB R103, RZ, R103 ;  /* 0x00000067ff67223e */ /* 0x000fc400000000ff */
[----:B------:R-:W-:Y:S01]  /*3ea0*/  @P2 PRMT R92, R92, 0x5410, R100 ;  /* 0x000054105c5c2816 */ /* 0x000fe20000000064 */
[----:B--2---:R-:W-:Y:S01]  /*3eb0*/  @P2 FMUL.FTZ R101, R150, R101 ;  /* 0x0000006596652220 */ /* 0x004fe20000410000 */
[----:B------:R-:W-:Y:S02]  /*3ec0*/  @P2 PRMT R93, R93, 0x5410, R106 ;  /* 0x000054105d5d2816 */ /* 0x000fe4000000006a */
[----:B------:R-:W-:Y:S02]  /*3ed0*/  F2FP.F16.F32.PACK_AB R55, R145, R150 ;  /* 0x000000969137723e */ /* 0x000fe400000000ff */
[----:B------:R-:W-:Y:S02]  /*3ee0*/  @P2 F2FP.F16.F32.PACK_AB R101, RZ, R101 ;  /* 0x00000065ff65223e */ /* 0x000fe400000000ff */
[----:B------:R-:W-:Y:S02]  /*3ef0*/  @P2 PRMT R94, R94, 0x5410, R103 ;  /* 0x000054105e5e2816 */ /* 0x000fe40000000067 */
[----:B------:R-:W-:Y:S01]  /*3f00*/  @P2 PRMT R95, R101, 0x7610, R95 ;  /* 0x00007610655f2816 */ /* 0x000fe2000000005f */
[----:B------:R-:W-:Y:S06]  /*3f10*/  @!P2 BRA `(.L_x_1066) ;  /* 0x000000040030a947 */ /* 0x000fec0003800000 */
[----:B------:R-:W-:-:S05]  /*3f20*/  FMUL.FTZ R100, R145, UR15 ;  /* 0x0000000f91647c20 */ /* 0x000fca0008410000 */
[----:B------:R-:W-:-:S04]  /*3f30*/  F2FP.F16.F32.PACK_AB R100, RZ, R100 ;  /* 0x00000064ff64723e */ /* 0x000fc800000000ff */
[----:B------:R-:W-:Y:S01]  /*3f40*/  PRMT R95, R95, 0x5410, R100 ;  /* 0x000054105f5f7816 */ /* 0x000fe20000000064 */
[----:B------:R-:W-:Y:S06]  /*3f50*/  BRA `(.L_x_1066) ;  /* 0x0000000400207947 */ /* 0x000fec0003800000 */
.L_x_1067:
        /* <DEDUP_REMOVED lines=9> */
.L_x_1068:
        /* <DEDUP_REMOVED lines=9> */
.L_x_1069:
        /* <DEDUP_REMOVED lines=9> */
.L_x_1070:
        /* <DEDUP_REMOVED lines=9> */
.L_x_1071:
        /* <DEDUP_REMOVED lines=9> */
.L_x_1072:
        /* <DEDUP_REMOVED lines=9> */
.L_x_1073:
        /* <DEDUP_REMOVED lines=9> */
.L_x_1074:
        /* <DEDUP_REMOVED lines=9> */
.L_x_1066:
[----:B------:R-:W0:Y:S08]  /*43e0*/  @P0 LDC.64 R102, c[0x0][0x478] ;  /* 0x00011e00ff660b82 */ /* 0x000e300000000a00 */
[----:B------:R-:W1:Y:S01]  /*43f0*/  @P2 LDC.64 R100, c[0x0][0x468] ;  /* 0x00011a00ff642b82 */ /* 0x000e620000000a00 */
[C---:B0-----:R-:W-:Y:S01]  /*4400*/  @P0 IMAD.WIDE.U32 R102, R143.reuse, 0x10, R102 ;  /* 0x000000108f660825 */ /* 0x041fe200078e0066 */
[----:B------:R-:W-:-:S04]  /*4410*/  IADD3 R143, PT, PT, R143, 0x80, RZ ;  /* 0x000000808f8f7810 */ /* 0x000fc80007ffe0ff */
[----:B------:R2:W-:Y:S01]  /*4420*/  @P0 STG.E.128 desc[UR10][R102.64], R52 ;  /* 0x0000003466000986 */ /* 0x0005e2000c101d0a */
[C---:B-1----:R-:W-:Y:S01]  /*4430*/  @P2 IMAD.WIDE.U32 R100, R105.reuse, 0x10, R100 ;  /* 0x0000001069642825 */ /* 0x042fe200078e0064 */
[----:B------:R-:W-:-:S04]  /*4440*/  IADD3 R105, PT, PT, R105, 0x80, RZ ;  /* 0x0000008069697810 */ /* 0x000fc80007ffe0ff */
[----:B------:R2:W-:Y:S03]  /*4450*/  @P2 STG.E.128 desc[UR10][R100.64], R92 ;  /* 0x0000005c64002986 */ /* 0x0005e6000c101d0a */
.L_x_1063:
[----:B------:R-:W-:Y:S05]  /*4460*/  BSYNC.RECONVERGENT B0 ;  /* 0x0000000000007941 */ /* 0x000fea0003800200 */
.L_x_1062:
        /* <DEDUP_REMOVED lines=12> */
[--C-:B0-2---:R-:W-:Y:S02]  /*4530*/  HADD2.F32 R52, -RZ, R20.reuse.H0_H0 ;  /* 0x20000014ff347230 */ /* 0x105fe40000004100 */
[----:B------:R-:W-:Y:S02]  /*4540*/  HADD2.F32 R4, -RZ, R20.H1_H1 ;  /* 0x30000014ff047230 */ /* 0x000fe40000004100 */
[----:B------:R-:W-:-:S03]  /*4550*/  HADD2.F32 R102, -RZ, R22.H1_H1 ;  /* 0x30000016ff667230 */ /* 0x000fc60000004100 */
[----:B------:R-:W0:Y:S04]  /*4560*/  @P2 LDC R151, c[0x0][0x40c] ;  /* 0x00010300ff972b82 */ /* 0x000e280000000800 */
        /* <DEDUP_REMOVED lines=8> */
[----:B------:R-:W2:Y:S01]  /*45f0*/  @P2 LDC R147, c[0x0][0x40c] ;  /* 0x00010300ff932b82 */ /* 0x000ea20000000800 */
[----:B------:R-:W-:Y:S01]  /*4600*/  @P5 FADD.FTZ R53, R126, -R53 ;  /* 0x800000357e355221 */ /* 0x000fe20000010000 */
[----:B------:R-:W-:Y:S01]  /*4610*/  @P5 FADD.FTZ R55, R125, -R54 ;  /* 0x800000367d375221 */ /* 0x000fe20000010000 */
[----:B------:R-:W-:Y:S01]  /*4620*/  @P5 FADD.FTZ R100, R129, -R100 ;  /* 0x8000006481645221 */ /* 0x000fe20000010000 */
[----:B------:R-:W-:-:S02]  /*4630*/  HADD2.F32 R6, -RZ, R21.H0_H0 ;  /* 0x20000015ff067230 */ /* 0x000fc40000004100 */
[C---:B------:R-:W-:Y:S01]  /*4640*/  @P5 FFMA.FTZ R52, R3.reuse, R53, R52 ;  /* 0x0000003503345223 */ /* 0x040fe20000010034 */
[----:B------:R-:W-:Y:S02]  /*4650*/  HADD2.F32 R53, -RZ, R21.H1_H1 ;  /* 0x30000015ff357230 */ /* 0x000fe40000004100 */
[----:B------:R-:W-:Y:S01]  /*4660*/  @P5 FADD.FTZ R101, R130, -R101 ;  /* 0x8000006582655221 */ /* 0x000fe20000010000 */
[----:B------:R-:W3:Y:S01]  /*4670*/  @P2 LDC R107, c[0x0][0x40c] ;  /* 0x00010300ff6b2b82 */ /* 0x000ee20000000800 */
[----:B------:R-:W-:Y:S02]  /*4680*/  HADD2.F32 R54, -RZ, R22.H0_H0 ;  /* 0x20000016ff367230 */ /* 0x000fe40000004100 */
[----:B------:R-:W-:Y:S01]  /*4690*/  @P5 FADD.FTZ R103, R134, -R103 ;  /* 0x8000006786675221 */ /* 0x000fe20000010000 */
[C---:B------:R-:W-:Y:S01]  /*46a0*/  @P5 FFMA.FTZ R4, R3.reuse, R55, R4 ;  /* 0x0000003703045223 */ /* 0x040fe20000010004 */
[----:B------:R-:W-:Y:S01]  /*46b0*/  @P5 FFMA.FTZ R53, R3, R100, R53 ;  /* 0x0000006403355223 */ /* 0x000fe20000010035 */
[----:B------:R-:W-:-:S02]  /*46c0*/  HADD2.F32 R55, -RZ, R23.H0_H0 ;  /* 0x20000017ff377230 */ /* 0x000fc40000004100 */
[----:B------:R-:W-:Y:S01]  /*46d0*/  @P5 FADD.FTZ R106, R133, -R106 ;  /* 0x8000006a856a5221 */ /* 0x000fe20000010000 */
[----:B------:R-:W-:Y:S01]  /*46e0*/  HADD2.F32 R100, -RZ, R23.H1_H1 ;  /* 0x30000017ff647230 */ /* 0x000fe20000004100 */
[----:B------:R-:W4:Y:S01]  /*46f0*/  @P2 LDC R148, c[0x0][0x40c] ;  /* 0x00010300ff942b82 */ /* 0x000f220000000800 */
[----:B------:R-:W-:Y:S01]  /*4700*/  @P5 FADD.FTZ R145, R138, -R145 ;  /* 0x800000918a915221 */ /* 0x000fe20000010000 */
[----:B------:R-:W-:Y:S01]  /*4710*/  @P5 FADD.FTZ R144, R135, -R144 ;  /* 0x8000009087905221 */ /* 0x000fe20000010000 */
[C---:B------:R-:W-:Y:S01]  /*4720*/  @P5 FFMA.FTZ R6, R3.reuse, R101, R6 ;  /* 0x0000006503065223 */ /* 0x040fe20000010006 */
[C---:B------:R-:W-:Y:S01]  /*4730*/  @P5 FFMA.FTZ R54, R3.reuse, R103, R54 ;  /* 0x0000006703365223 */ /* 0x040fe20000010036 */
[C---:B------:R-:W-:Y:S01]  /*4740*/  @P5 FFMA.FTZ R102, R3.reuse, R106, R102 ;  /* 0x0000006a03665223 */ /* 0x040fe20000010066 */
[C---:B------:R-:W-:Y:S01]  /*4750*/  @P5 FFMA.FTZ R55, R3.reuse, R144, R55 ;  /* 0x0000009003375223 */ /* 0x040fe20000010037 */
[----:B------:R-:W-:Y:S01]  /*4760*/  @P5 FFMA.FTZ R100, R3, R145, R100 ;  /* 0x0000009103645223 */ /* 0x000fe20000010064 */
[----:B------:R-:W5:Y:S01]  /*4770*/  @P2 LDC R153, c[0x0][0x40c] ;  /* 0x00010300ff992b82 */ /* 0x000f620000000800 */
[----:B-1----:R-:W-:Y:S01]  /*4780*/  @P2 FMUL.FTZ R3, R6, R149 ;  /* 0x0000009506032220 */ /* 0x002fe20000410000 */
[----:B--2---:R-:W-:-:S04]  /*4790*/  @P2 FMUL.FTZ R103, R4, R147 ;  /* 0x0000009304672220 */ /* 0x004fc80000410000 */
[----:B------:R-:W-:Y:S02]  /*47a0*/  @P2 F2FP.F16.F32.PACK_AB R3, RZ, R3 ;  /* 0x00000003ff03223e */ /* 0x000fe400000000ff */
[----:B------:R-:W1:Y:S01]  /*47b0*/  @P2 LDC R104, c[0x0][0x40c] ;  /* 0x00010300ff682b82 */ /* 0x000e620000000800 */
[----:B---3--:R-:W-:Y:S01]  /*47c0*/  @P2 FMUL.FTZ R101, R52, R107 ;  /* 0x0000006b34652220 */ /* 0x008fe20000410000 */
[----:B0-----:R-:W-:Y:S01]  /*47d0*/  @P2 FMUL.FTZ R107, R54, R151 ;  /* 0x00000097366b2220 */ /* 0x001fe20000410000 */
[----:B------:R-:W-:Y:S02]  /*47e0*/  @P2 F2FP.F16.F32.PACK_AB R103, RZ, R103 ;  /* 0x00000067ff67223e */ /* 0x000fe400000000ff */
[----:B------:R-:W-:Y:S02]  /*47f0*/  @P2 PRMT R93, R3, 0x7610, R93 ;  /* 0x00007610035d2816 */ /* 0x000fe4000000005d */
[----:B------:R-:W-:Y:S01]  /*4800*/  @P2 F2FP.F16.F32.PACK_AB R101, RZ, R101 ;  /* 0x00000065ff65223e */ /* 0x000fe200000000ff */
[----:B----4-:R-:W-:Y:S01]  /*4810*/  @P2 FMUL.FTZ R106, R53, R148 ;  /* 0x00000094356a2220 */ /* 0x010fe20000410000 */
[----:B------:R-:W-:-:S02]  /*4820*/  @P2 F2FP.F16.F32.PACK_AB R107, RZ, R107 ;  /* 0x0000006bff6b223e */ /* 0x000fc400000000ff */
[----:B------:R-:W-:Y:S02]  /*4830*/  @P2 PRMT R92, R101, 0x7610, R92 ;  /* 0x00007610655c2816 */ /* 0x000fe4000000005c */
[----:B------:R-:W-:Y:S02]  /*4840*/  @P2 F2FP.F16.F32.PACK_AB R106, RZ, R106 ;  /* 0x0000006aff6a223e */ /* 0x000fe400000000ff */
[----:B------:R-:W-:Y:S01]  /*4850*/  @P2 PRMT R94, R107, 0x7610, R94 ;  /* 0x000076106b5e2816 */ /* 0x000fe2000000005e */
[----:B-----5:R-:W-:Y:S01]  /*4860*/  @P2 FMUL.FTZ R144, R102, R153 ;  /* 0x0000009966902220 */ /* 0x020fe20000410000 */
[----:B------:R-:W-:Y:S02]  /*4870*/  F2FP.F16.F32.PACK_AB R52, R4, R52 ;  /* 0x000000340434723e */ /* 0x000fe400000000ff */
[----:B------:R-:W-:Y:S02]  /*4880*/  F2FP.F16.F32.PACK_AB R53, R53, R6 ;  /* 0x000000063535723e */ /* 0x000fe400000000ff */
[----:B------:R-:W-:-:S02]  /*4890*/  @P2 F2FP.F16.F32.PACK_AB R144, RZ, R144 ;  /* 0x00000090ff90223e */ /* 0x000fc400000000ff */
[----:B------:R-:W-:Y:S01]  /*48a0*/  F2FP.F16.F32.PACK_AB R54, R102, R54 ;  /* 0x000000366636723e */ /* 0x000fe200000000ff */
[----:B-1----:R-:W-:Y:S01]  /*48b0*/  @P2 FMUL.FTZ R104, R55, R104 ;  /* 0x0000006837682220 */ /* 0x002fe20000410000 */
[----:B------:R-:W-:Y:S02]  /*48c0*/  @P2 PRMT R92, R92, 0x5410, R103 ;  /* 0x000054105c5c2816 */ /* 0x000fe40000000067 */
[----:B------:R-:W-:Y:S02]  /*48d0*/  @P2 PRMT R93, R93, 0x5410, R106 ;  /* 0x000054105d5d2816 */ /* 0x000fe4000000006a */
[----:B------:R-:W-:Y:S02]  /*48e0*/  @P2 F2FP.F16.F32.PACK_AB R104, RZ, R104 ;  /* 0x00000068ff68223e */ /* 0x000fe400000000ff */
[----:B------:R-:W-:Y:S02]  /*48f0*/  F2FP.F16.F32.PACK_AB R55, R100, R55 ;  /* 0x000000376437723e */ /* 0x000fe400000000ff */
[----:B------:R-:W-:-:S02]  /*4900*/  @P2 PRMT R94, R94, 0x5410, R144 ;  /* 0x000054105e5e2816 */ /* 0x000fc40000000090 */
[----:B------:R-:W-:Y:S01]  /*4910*/  @P2 PRMT R95, R104, 0x7610, R95 ;  /* 0x00007610685f2816 */ /* 0x000fe2000000005f */
[----:B------:R-:W-:Y:S06]  /*4920*/  @!P2 BRA `(.L_x_1079) ;  /* 0x0000000c0060a947 */ /* 0x000fec0003800000 */
[----:B------:R-:W-:-:S05]  /*4930*/  FMUL.FTZ R100, R100, UR15 ;  /* 0x0000000f64647c20 */ /* 0x000fca0008410000 */
[----:B------:R-:W-:-:S04]  /*4940*/  F2FP.F16.F32.PACK_AB R100, RZ, R100 ;  /* 0x00000064ff64723e */ /* 0x000fc800000000ff */
[----:B------:R-:W-:Y:S01]  /*4950*/  PRMT R95, R95, 0x5410, R100 ;  /* 0x000054105f5f7816 */ /* 0x000fe20000000064 */
[----:B------:R-:W-:Y:S06]  /*4960*/  BRA `(.L_x_1079) ;  /* 0x0000000c00507947 */ /* 0x000fec0003800000 */
.L_x_1078:
[----:B------:R-:W-:Y:S01]  /*4970*/  ISETP.GT.AND P5, PT, R4, RZ, PT ;  /* 0x000000ff0400720c */ /* 0x000fe20003fa4270 */
[----:B0-2---:R-:W0:Y:S01]  /*4980*/  @P2 LDC R103, c[0x0][0x40c] ;  /* 0x00010300ff672b82 */ /* 0x005e220000000800 */
[--C-:B------:R-:W-:Y:S02]  /*4990*/  HADD2.F32 R100, -RZ, R20.reuse.H0_H0 ;  /* 0x20000014ff647230 */ /* 0x100fe40000004100 */
[--C-:B------:R-:W-:Y:S02]  /*49a0*/  HADD2.F32 R4, -RZ, R21.reuse.H0_H0 ;  /* 0x20000015ff047230 */ /* 0x100fe40000004100 */
[----:B------:R-:W-:Y:S02]  /*49b0*/  HADD2.F32 R102, -RZ, R20.H1_H1 ;  /* 0x30000014ff667230 */ /* 0x000fe40000004100 */
[----:B------:R-:W-:Y:S01]  /*49c0*/  HADD2.F32 R106, -RZ, R22.H0_H0 ;  /* 0x20000016ff6a7230 */ /* 0x000fe20000004100 */
        /* <DEDUP_REMOVED lines=8> */
[----:B------:R-:W2:Y:S01]  /*4a50*/  @P2 LDC R151, c[0x0][0x40c] ;  /* 0x00010300ff972b82 */ /* 0x000ea20000000800 */
[C---:B------:R-:W-:Y:S01]  /*4a60*/  @P5 FFMA.FTZ R100, R3.reuse, R101, R100 ;  /* 0x0000006503645223 */ /* 0x040fe20000010064 */
[C---:B------:R-:W-:Y:S01]  /*4a70*/  @P5 FFMA.FTZ R4, R3.reuse, R149, R4 ;  /* 0x0000009503045223 */ /* 0x040fe20000010004 */
[----:B------:R-:W-:Y:S01]  /*4a80*/  @P5 FFMA.FTZ R102, R3, R145, R102 ;  /* 0x0000009103665223 */ /* 0x000fe20000010066 */
[----:B------:R-:W-:Y:S01]  /*4a90*/  @P5 FFMA.FTZ R145, R131, R6, R107 ;  /* 0x0000000683915223 */ /* 0x000fe2000001006b */
[----:B0-----:R-:W-:Y:S01]  /*4aa0*/  @P2 FMUL.FTZ R100, R100, R103 ;  /* 0x0000006764642220 */ /* 0x001fe20000410000 */
[----:B------:R-:W-:-:S02]  /*4ab0*/  HADD2.F32 R104, -RZ, R21.H1_H1 ;  /* 0x30000015ff687230 */ /* 0x000fc40000004100 */
[----:B------:R-:W-:Y:S01]  /*4ac0*/  @P5 FADD.FTZ R144, R129, -R144 ;  /* 0x8000009081905221 */ /* 0x000fe20000010000 */
[----:B------:R-:W0:Y:S01]  /*4ad0*/  @P2 LDC R101, c[0x0][0x40c] ;  /* 0x00010300ff652b82 */ /* 0x000e220000000800 */
[----:B------:R-:W-:Y:S01]  /*4ae0*/  @P5 FADD.FTZ R145, R134, -R145 ;  /* 0x8000009186915221 */ /* 0x000fe20000010000 */
[-CC-:B------:R-:W-:Y:S01]  /*4af0*/  @P5 FFMA.FTZ R148, R136, R6.reuse, R107.reuse ;  /* 0x0000000688945223 */ /* 0x180fe2000001006b */
[----:B------:R-:W-:Y:S01]  /*4b00*/  @P5 FFMA.FTZ R150, R137, R6, R107 ;  /* 0x0000000689965223 */ /* 0x000fe2000001006b */
[C---:B------:R-:W-:Y:S01]  /*4b10*/  @P5 FFMA.FTZ R104, R3.reuse, R144, R104 ;  /* 0x0000009003685223 */ /* 0x040fe20000010068 */
[----:B------:R-:W-:Y:S01]  /*4b20*/  @P5 FFMA.FTZ R106, R3, R145, R106 ;  /* 0x00000091036a5223 */ /* 0x000fe2000001006a */
[----:B------:R-:W-:Y:S01]  /*4b30*/  @P5 FADD.FTZ R145, R133, -R148 ;  /* 0x8000009485915221 */ /* 0x000fe20000010000 */
[----:B-1----:R-:W-:Y:S01]  /*4b40*/  @P2 FMUL.FTZ R102, R102, R147 ;  /* 0x0000009366662220 */ /* 0x002fe20000410000 */
[----:B------:R-:W1:Y:S01]  /*4b50*/  @P2 LDC R149, c[0x0][0x40c] ;  /* 0x00010300ff952b82 */ /* 0x000e620000000800 */
[----:B------:R-:W-:-:S02]  /*4b60*/  HADD2.F32 R144, -RZ, R22.H1_H1 ;  /* 0x30000016ff907230 */ /* 0x000fc40000004100 */
[----:B------:R-:W-:Y:S01]  /*4b70*/  @P5 FADD.FTZ R147, R135, -R150 ;  /* 0x8000009687935221 */ /* 0x000fe20000010000 */
[----:B------:R-:W-:Y:S01]  /*4b80*/  HADD2.F32 R148, -RZ, R23.H0_H0 ;  /* 0x20000017ff947230 */ /* 0x000fe20000004100 */
[----:B------:R-:W-:Y:S01]  /*4b90*/  @P2 F2FP.F16.F32.PACK_AB R100, RZ, R100 ;  /* 0x00000064ff64223e */ /* 0x000fe200000000ff */
[C---:B------:R-:W-:Y:S01]  /*4ba0*/  @P5 FFMA.FTZ R144, R3.reuse, R145, R144 ;  /* 0x0000009103905223 */ /* 0x040fe20000010090 */
[----:B------:R-:W-:Y:S01]  /*4bb0*/  @P2 F2FP.F16.F32.PACK_AB R102, RZ, R102 ;  /* 0x00000066ff66223e */ /* 0x000fe200000000ff */
[----:B------:R-:W3:Y:S01]  /*4bc0*/  @P2 LDC R103, c[0x0][0x40c] ;  /* 0x00010300ff672b82 */ /* 0x000ee20000000800 */
[----:B------:R-:W-:Y:S01]  /*4bd0*/  @P5 FFMA.FTZ R148, R3, R147, R148 ;  /* 0x0000009303945223 */ /* 0x000fe20000010094 */
[----:B--2---:R-:W-:Y:S01]  /*4be0*/  @P2 FMUL.FTZ R144, R144, R151 ;  /* 0x0000009790902220 */ /* 0x004fe20000410000 */
[----:B------:R-:W-:-:S04]  /*4bf0*/  @P2 PRMT R92, R100, 0x7610, R92 ;  /* 0x00007610645c2816 */ /* 0x000fc8000000005c */
[----:B------:R-:W-:Y:S01]  /*4c00*/  @P2 F2FP.F16.F32.PACK_AB R144, RZ, R144 ;  /* 0x00000090ff90223e */ /* 0x000fe200000000ff */
        /* <DEDUP_REMOVED lines=9> */
[----:B------:R-:W-:Y:S02]  /*4ca0*/  @P2 F2FP.F16.F32.PACK_AB R104, RZ, R104 ;  /* 0x00000068ff68223e */ /* 0x000fe400000000ff */
[----:B------:R-:W-:Y:S01]  /*4cb0*/  @P2 PRMT R94, R94, 0x5410, R144 ;  /* 0x000054105e5e2816 */ /* 0x000fe20000000090 */
[----:B--2---:R-:W-:Y:S01]  /*4cc0*/  @P2 FMUL.FTZ R148, R148, R153 ;  /* 0x0000009994942220 */ /* 0x004fe20000410000 */
[----:B------:R-:W-:-:S04]  /*4cd0*/  @P2 PRMT R93, R93, 0x5410, R104 ;  /* 0x000054105d5d2816 */ /* 0x000fc80000000068 */
        /* <DEDUP_REMOVED lines=11> */
.L_x_1077:
[----:B0-2---:R-:W0:Y:S02]  /*4d90*/  LDC.64 R100, c[0x0][0x478] ;  /* 0x00011e00ff647b82 */ /* 0x005e240000000a00 */
[----:B0-----:R-:W-:-:S04]  /*4da0*/  ISETP.NE.U32.AND P0, PT, R100, RZ, PT ;  /* 0x000000ff6400720c */ /* 0x001fc80003f05070 */
[----:B------:R-:W-:-:S13]  /*4db0*/  ISETP.NE.AND.EX P0, PT, R101, RZ, PT, P0 ;  /* 0x000000ff6500720c */ /* 0x000fda0003f05300 */
[----:B------:R-:W-:Y:S05]  /*4dc0*/  @!P0 BRA `(.L_x_1080) ;  /* 0x0000000400188947 */ /* 0x000fea0003800000 */
[----:B------:R-:W0:Y:S01]  /*4dd0*/  @P2 LDC R103, c[0x0][0x40c] ;  /* 0x00010300ff672b82 */ /* 0x000e220000000800 */
[----:B------:R-:W-:Y:S01]  /*4de0*/  ISETP.GT.AND P5, PT, R4, RZ, PT ;  /* 0x000000ff0400720c */ /* 0x000fe20003fa4270 */
[-CC-:B------:R-:W-:Y:S01]  /*4df0*/  FFMA.FTZ R55, R123, R6.reuse, R107.reuse ;  /* 0x000000067b377223 */ /* 0x180fe2000001006b */
[-CC-:B------:R-:W-:Y:S01]  /*4e00*/  FFMA.FTZ R4, R128, R6.reuse, R107.reuse ;  /* 0x0000000680047223 */ /* 0x180fe2000001006b */
[-CC-:B------:R-:W-:Y:S01]  /*4e10*/  FFMA.FTZ R145, R127, R6.reuse, R107.reuse ;  /* 0x000000067f917223 */ /* 0x180fe2000001006b */
[-C--:B------:R-:W-:Y:S01]  /*4e20*/  FFMA.FTZ R102, R132, R6.reuse, R107 ;  /* 0x0000000684667223 */ /* 0x080fe2000001006b */
[----:B------:R-:W-:Y:S01]  /*4e30*/  FADD.FTZ R52, R126, -R55 ;  /* 0x800000377e347221 */ /* 0x000fe20000010000 */
[----:B------:R-:W-:Y:S01]  /*4e40*/  FADD.FTZ R4, R125, -R4 ;  /* 0x800000047d047221 */ /* 0x000fe20000010000 */
[----:B------:R-:W1:Y:S01]  /*4e50*/  @P2 LDC R144, c[0x0][0x40c] ;  /* 0x00010300ff902b82 */ /* 0x000e620000000800 */
[-CC-:B------:R-:W-:Y:S01]  /*4e60*/  FFMA.FTZ R147, R131, R6.reuse, R107.reuse ;  /* 0x0000000683937223 */ /* 0x180fe2000001006b */
[-CC-:B------:R-:W-:Y:S01]  /*4e70*/  FFMA.FTZ R106, R136, R6.reuse, R107.reuse ;  /* 0x00000006886a7223 */ /* 0x180fe2000001006b */
[-CC-:B------:R-:W-:Y:S01]  /*4e80*/  FFMA.FTZ R149, R140, R6.reuse, R107.reuse ;  /* 0x000000068c957223 */ /* 0x180fe2000001006b */
[----:B------:R-:W-:Y:S01]  /*4e90*/  FFMA.FTZ R150, R137, R6, R107 ;  /* 0x0000000689967223 */ /* 0x000fe2000001006b */
[C---:B------:R-:W-:Y:S01]  /*4ea0*/  FMUL.FTZ R52, R3.reuse, R52 ;  /* 0x0000003403347220 */ /* 0x040fe20000410000 */
[----:B------:R-:W-:Y:S01]  /*4eb0*/  FMUL.FTZ R55, R3, R4 ;  /* 0x0000000403377220 */ /* 0x000fe20000410000 */
[----:B------:R-:W-:Y:S01]  /*4ec0*/  FADD.FTZ R102, R129, -R102 ;  /* 0x8000006681667221 */ /* 0x000fe20000010000 */
[----:B------:R-:W2:Y:S01]  /*4ed0*/  @P2 LDC R101, c[0x0][0x40c] ;  /* 0x00010300ff652b82 */ /* 0x000ea20000000800 */
[----:B------:R-:W-:Y:S01]  /*4ee0*/  FADD.FTZ R104, R130, -R145 ;  /* 0x8000009182687221 */ /* 0x000fe20000010000 */
[----:B------:R-:W-:Y:S01]  /*4ef0*/  FSEL R52, R52, RZ, P5 ;  /* 0x000000ff34347208 */ /* 0x000fe20002800000 */
[----:B------:R-:W-:Y:S01]  /*4f00*/  FADD.FTZ R148, R134, -R147 ;  /* 0x8000009386947221 */ /* 0x000fe20000010000 */
[----:B------:R-:W-:Y:S01]  /*4f10*/  FSEL R55, R55, RZ, P5 ;  /* 0x000000ff37377208 */ /* 0x000fe20002800000 */
[----:B------:R-:W-:Y:S01]  /*4f20*/  FADD.FTZ R4, R133, -R106 ;  /* 0x8000006a85047221 */ /* 0x000fe20000010000 */
[----:B------:R-:W-:Y:S01]  /*4f30*/  FADD.FTZ R152, R138, -R149 ;  /* 0x800000958a987221 */ /* 0x000fe20000010000 */
[----:B------:R-:W-:Y:S01]  /*4f40*/  FMUL.FTZ R106, R3, R102 ;  /* 0x00000066036a7220 */ /* 0x000fe20000410000 */
[----:B------:R-:W3:Y:S01]  /*4f50*/  @P2 LDC R54, c[0x0][0x40c] ;  /* 0x00010300ff362b82 */ /* 0x000ee20000000800 */
[----:B------:R-:W-:Y:S01]  /*4f60*/  FADD.FTZ R150, R135, -R150 ;  /* 0x8000009687967221 */ /* 0x000fe20000010000 */
[C---:B------:R-:W-:Y:S01]  /*4f70*/  FMUL.FTZ R104, R3.reuse, R104 ;  /* 0x0000006803687220 */ /* 0x040fe20000410000 */
[----:B------:R-:W-:Y:S01]  /*4f80*/  FMUL.FTZ R107, R3, R148 ;  /* 0x00000094036b7220 */ /* 0x000fe20000410000 */
[----:B0-----:R-:W-:Y:S01]  /*4f90*/  @P2 FMUL.FTZ R102, R52, R103 ;  /* 0x0000006734662220 */ /* 0x001fe20000410000 */
[----:B------:R-:W-:-:S02]  /*4fa0*/  FSEL R145, R106, RZ, P5 ;  /* 0x000000ff6a917208 */ /* 0x000fc40002800000 */
[----:B------:R-:W-:Y:S01]  /*4fb0*/  FSEL R148, R104, RZ, P5 ;  /* 0x000000ff68947208 */ /* 0x000fe20002800000 */
[----:B------:R-:W0:Y:S01]  /*4fc0*/  @P2 LDC R100, c[0x0][0x40c] ;  /* 0x00010300ff642b82 */ /* 0x000e220000000800 */
[----:B-1----:R-:W-:Y:S01]  /*4fd0*/  @P2 FMUL.FTZ R103, R55, R144 ;  /* 0x0000009037672220 */ /* 0x002fe20000410000 */
[C---:B------:R-:W-:Y:S01]  /*4fe0*/  FMUL.FTZ R144, R3.reuse, R4 ;  /* 0x0000000403907220 */ /* 0x040fe20000410000 */
[C---:B------:R-:W-:Y:S01]  /*4ff0*/  FMUL.FTZ R4, R3.reuse, R152 ;  /* 0x0000009803047220 */ /* 0x040fe20000410000 */
[----:B------:R-:W-:Y:S01]  /*5000*/  FMUL.FTZ R3, R3, R150 ;  /* 0x0000009603037220 */ /* 0x000fe20000410000 */
[----:B------:R-:W-:Y:S02]  /*5010*/  FSEL R107, R107, RZ, P5 ;  /* 0x000000ff6b6b7208 */ /* 0x000fe40002800000 */
[----:B------:R-:W-:Y:S01]  /*5020*/  FSEL R144, R144, RZ, P5 ;  /* 0x000000ff90907208 */ /* 0x000fe20002800000 */
[----:B------:R-:W1:Y:S01]  /*5030*/  @P2 LDC R53, c[0x0][0x40c] ;  /* 0x00010300ff352b82 */ /* 0x000e620000000800 */
[----:B------:R-:W-:Y:S01]  /*5040*/  FSEL R147, R3, RZ, P5 ;  /* 0x000000ff03937208 */ /* 0x000fe20002800000 */
[----:B--2---:R-:W-:Y:S01]  /*5050*/  @P2 FMUL.FTZ R101, R148, R101 ;  /* 0x0000006594652220 */ /* 0x004fe20000410000 */
        /* <DEDUP_REMOVED lines=15> */
[----:B------:R-:W-:Y:S02]  /*5150*/  @P2 PRMT R92, R92, 0x5410, R103 ;  /* 0x000054105c5c2816 */ /* 0x000fe40000000067 */
[----:B------:R-:W-:-:S02]  /*5160*/  @P2 PRMT R93, R93, 0x5410, R100 ;  /* 0x000054105d5d2816 */ /* 0x000fc40000000064 */
[----:B------:R-:W-:Y:S01]  /*5170*/  F2FP.F16.F32.PACK_AB R55, R4, R147 ;  /* 0x000000930437723e */ /* 0x000fe200000000ff */
[----:B--2---:R-:W-:Y:S01]  /*5180*/  @P2 FMUL.FTZ R104, R147, R6 ;  /* 0x0000000693682220 */ /* 0x004fe20000410000 */
[----:B------:R-:W-:Y:S02]  /*5190*/  @P2 F2FP.F16.F32.PACK_AB R6, RZ, R53 ;  /* 0x00000035ff06223e */ /* 0x000fe400000000ff */
        /* <DEDUP_REMOVED lines=9> */
.L_x_1080:
[----:B------:R-:W0:Y:S01]  /*5230*/  @P2 LDC R103, c[0x0][0x40c] ;  /* 0x00010300ff672b82 */ /* 0x000e220000000800 */
[----:B------:R-:W-:Y:S01]  /*5240*/  FFMA.FTZ R101, R140, R6, R107 ;  /* 0x000000068c657223 */ /* 0x000fe2000001006b */
[----:B------:R-:W-:-:S03]  /*5250*/  ISETP.GT.AND P5, PT, R4, RZ, PT ;  /* 0x000000ff0400720c */ /* 0x000fc60003fa4270 */
[----:B------:R-:W-:-:S04]  /*5260*/  FADD.FTZ R100, R138, -R101 ;  /* 0x800000658a647221 */ /* 0x000fc80000010000 */
[----:B------:R-:W-:-:S05]  /*5270*/  FMUL.FTZ R100, R3, R100 ;  /* 0x0000006403647220 */ /* 0x000fca0000410000 */
[----:B------:R-:W-:-:S05]  /*5280*/  FSEL R100, R100, RZ, P5 ;  /* 0x000000ff64647208 */ /* 0x000fca0002800000 */
[----:B0-----:R-:W-:Y:S01]  /*5290*/  @P2 FMUL.FTZ R100, R100, R103 ;  /* 0x0000006764642220 */ /* 0x001fe20000410000 */
[----:B------:R-:W-:Y:S06]  /*52a0*/  @!P2 BRA `(.L_x_1081) ;  /* 0x000000000020a947 */ /* 0x000fec0003800000 */
        /* <DEDUP_REMOVED lines=8> */
.L_x_1081:
        /* <DEDUP_REMOVED lines=9> */
.L_x_1082:
        /* <DEDUP_REMOVED lines=9> */
.L_x_1083:
        /* <DEDUP_REMOVED lines=9> */
.L_x_1084:
        /* <DEDUP_REMOVED lines=9> */
.L_x_1085:
        /* <DEDUP_REMOVED lines=9> */
.L_x_1086:
        /* <DEDUP_REMOVED lines=9> */
.L_x_1087:
[----:B------:R-:W-:-:S04]  /*5690*/  @P2 F2FP.F16.F32.PACK_AB R100, RZ, R100 ;  /* 0x00000064ff64223e */ /* 0x000fc800000000ff */
[----:B------:R-:W-:-:S07]  /*56a0*/  @P2 PRMT R95, R95, 0x5410, R100 ;  /* 0x000054105f5f2816 */ /* 0x000fce0000000064 */
.L_x_1079:
[----:B------:R-:W0:Y:S08]  /*56b0*/  @P0 LDC.64 R102, c[0x0][0x478] ;  /* 0x00011e00ff660b82 */ /* 0x000e300000000a00 */
[----:B------:R-:W1:Y:S01]  /*56c0*/  @P2 LDC.64 R100, c[0x0][0x468] ;  /* 0x00011a00ff642b82 */ /* 0x000e620000000a00 */
[----:B0-----:R-:W-:-:S05]  /*56d0*/  @P0 IMAD.WIDE.U32 R102, R143, 0x10, R102 ;  /* 0x000000108f660825 */ /* 0x001fca00078e0066 */
[----:B------:R3:W-:Y:S01]  /*56e0*/  @P0 STG.E.128 desc[UR10][R102.64], R52 ;  /* 0x0000003466000986 */ /* 0x0007e2000c101d0a */
[----:B-1----:R-:W-:-:S05]  /*56f0*/  @P2 IMAD.WIDE.U32 R100, R105, 0x10, R100 ;  /* 0x0000001069642825 */ /* 0x002fca00078e0064 */
[----:B------:R3:W-:Y:S02]  /*5700*/  @P2 STG.E.128 desc[UR10][R100.64], R92 ;  /* 0x0000005c64002986 */ /* 0x0007e4000c101d0a */
.L_x_1076:
[----:B------:R-:W-:Y:S05]  /*5710*/  BSYNC.RECONVERGENT B0 ;  /* 0x0000000000007941 */ /* 0x000fea0003800200 */
.L_x_1075:
[----:B0-23--:R-:W0:Y:S01]  /*5720*/  LDC.64 R100, c[0x0][0x380] ;  /* 0x0000e000ff647b82 */ /* 0x00de220000000a00 */
[----:B------:R-:W-:Y:S01]  /*5730*/  UPLOP3.LUT UP1, UPT, UPT, UPT, UP1, 0x40, 0x4 ;  /* 0x000000000004789c */ /* 0x000fe20003f2e810 */
[----:B0-----:R-:W-:-:S04]  /*5740*/  IADD3 R2, PT, PT, R2, R100, RZ ;  /* 0x0000006402027210 */ /* 0x001fc80007ffe0ff */
[----:B------:R-:W-:-:S13]  /*5750*/  ISETP.GE.AND P0, PT, R2, R101, PT ;  /* 0x000000650200720c */ /* 0x000fda0003f06270 */
[----:B------:R-:W-:Y:S05]  /*5760*/  @!P0 BRA `(.L_x_1088) ;  /* 0xffffffac00708947 */ /* 0x000fea000383ffff */
.L_x_1039:
        /* <DEDUP_REMOVED lines=31> */
.L_x_1089:
        /* <DEDUP_REMOVED lines=10> */
.L_x_10676:


//--------------------- .text._ZN10layer_norm13ln_bwd_kernelINS_13Kernel_traitsI6__halfS2_S2_S2_fjLj3072ELj1ELj1ELj4ELj16ENS_18Kernel_traits_baseILj3072ES2_S2_S2_S2_fjLj128EEEEELb0ELb0ELb1ELb1EEEvNS_9BwdParamsE --------------------------
	.section	.text._ZN10layer_norm13ln_bwd_kernelINS_13Kernel_traitsI6__halfS2_S2_S2_fjLj3072ELj1ELj1ELj4ELj16ENS_18Kernel_traits_baseILj3072ES2_S2_S2_S2_fjLj128EEEEELb0ELb0ELb1ELb1EEEvNS_9BwdParamsE,"ax",@progbits
	.align	128
        .global         _ZN10layer_norm13ln_bwd_kernelINS_13Kernel_traitsI6__halfS2_S2_S2_fjLj3072ELj1ELj1ELj4ELj16ENS_18Kernel_traits_baseILj3072ES2_S2_S2_S2_fjLj128EEEEELb0ELb0ELb1ELb1EEEvNS_9BwdParamsE
        .type           _ZN10layer_norm13ln_bwd_kernelINS_13Kernel_traitsI6__halfS2_S2_S2_fjLj3072ELj1ELj1ELj4ELj16ENS_18Kernel_traits_baseILj3072ES2_S2_S2_S2_fjLj128EEEEELb0ELb0ELb1ELb1EEEvNS_9BwdParamsE,@function
        .size           _ZN10layer_norm13ln_bwd_kernelINS_13Kernel_traitsI6__halfS2_S2_S2_fjLj3072ELj1ELj1ELj4ELj16ENS_18Kernel_traits_baseILj3072ES2_S2_S2_S2_fjLj128EEEEELb0ELb0ELb1ELb1EEEvNS_9BwdParamsE,(.L_x_10677 - _ZN10layer_norm13ln_bwd_kernelINS_13Kernel_traitsI6__halfS2_S2_S2_fjLj3072ELj1ELj1ELj4ELj16ENS_18Kernel_traits_baseILj3072ES2_S2_S2_S2_fjLj128EEEEELb0ELb0ELb1ELb1EEEvNS_9BwdParamsE)
        .other          _ZN10layer_norm13ln_bwd_kernelINS_13Kernel_traitsI6__halfS2_S2_S2_fjLj3072ELj1ELj1ELj4ELj16ENS_18Kernel_traits_baseILj3072ES2_S2_S2_S2_fjLj128EEEEELb0ELb0ELb1ELb1EEEvNS_9BwdParamsE,@"STO_CUDA_ENTRY STV_DEFAULT"
_ZN10layer_norm13ln_bwd_kernelINS_13Kernel_traitsI6__halfS2_S2_S2_fjLj3072ELj1ELj1ELj4ELj16ENS_18Kernel_traits_baseILj3072ES2_S2_S2_S2_fjLj128EEEEELb0ELb0ELb1ELb1EEEvNS_9BwdParamsE:
.text._ZN10layer_norm13ln_bwd_kernelINS_13Kernel_traitsI6__halfS2_S2_S2_fjLj3072ELj1ELj1ELj4ELj16ENS_18Kernel_traits_baseILj3072ES2_S2_S2_S2_fjLj128EEEEELb0ELb0ELb1ELb1EEEvNS_9BwdParamsE:
        /* <DEDUP_REMOVED lines=45> */
.L_x_1128:
        /* <DEDUP_REMOVED lines=26> */
[----:B------:R-:W-:Y:S02]  /*0470*/  IADD3 R121, PT, PT, R117, 0x100, RZ ;  /* 0x0000010075797810 */ /* 0x000fe40007ffe0ff */
[----:B------:R-:W-:Y:S02]  /*0480*/  SHF.R.S32.HI R0, RZ, 0x1f, R2 ;  /* 0x0000001fff007819 */ /* 0x000fe40000011402 */
[----:B-1----:R-:W-:-:S02]  /*0490*/  LEA R108, P0, R2, R108, 0x2 ;  /* 0x0000006c026c7211 */ /* 0x002fc400078010ff */
[----:B------:R-:W-:Y:S01]  /*04a0*/  IADD3 R3, PT, PT, R7, 0x100, RZ ;  /* 0x0000010007037810 */ /* 0x000fe20007ffe0ff */
[----:B--2---:R-:W-:Y:S01]  /*04b0*/  IMAD.WIDE.U32 R104, R117, 0x10, R8 ;  /* 0x0000001075687825 */ /* 0x004fe200078e0008 */
[----:B------:R-:W-:-:S03]  /*04c0*/  LEA.HI.X R109, R2, R109, R0, 0x2, P0 ;  /* 0x0000006d026d7211 */ /* 0x000fc600000f1400 */
[----:B------:R-:W-:Y:S02]  /*04d0*/  IMAD.WIDE.U32 R16, R119, 0x10, R8 ;  /* 0x0000001077107825 */ /* 0x000fe400078e0008 */
[----:B------:R-:W2:Y:S02]  /*04e0*/  LDG.E.128 R104, desc[UR12][R104.64] ;  /* 0x0000000c68687981 */ /* 0x000ea4000c1e1d00 */
[----:B0-----:R-:W-:Y:S02]  /*04f0*/  IMAD.WIDE.U32 R12, R13, 0x10, R4 ;  /* 0x000000100d0c7825 */ /* 0x001fe400078e0004 */
[----:B------:R0:W3:Y:S02]  /*0500*/  LDG.E R0, desc[UR12][R108.64] ;  /* 0x0000000c6c007981 */ /* 0x0000e4000c1e1900 */
[----:B------:R-:W-:Y:S02]  /*0510*/  IMAD.WIDE.U32 R8, R121, 0x10, R8 ;  /* 0x0000001079087825 */ /* 0x000fe400078e0008 */
[----:B------:R-:W4:Y:S02]  /*0520*/  LDG.E.128 R12, desc[UR12][R12.64] ;  /* 0x0000000c0c0c7981 */ /* 0x000f24000c1e1d00 */
[----:B------:R-:W-:-:S02]  /*0530*/  IMAD.WIDE.U32 R100, R7, 0x10, R4 ;  /* 0x0000001007647825 */ /* 0x000fc400078e0004 */
[----:B------:R-:W3:Y:S02]  /*0540*/  LDG.E.128 R8, desc[UR12][R8.64] ;  /* 0x0000000c08087981 */ /* 0x000ee4000c1e1d00 */
[----:B------:R-:W-:Y:S02]  /*0550*/  IMAD.WIDE.U32 R4, R3, 0x10, R4 ;  /* 0x0000001003047825 */ /* 0x000fe400078e0004 */
[----:B------:R-:W3:Y:S04]  /*0560*/  LDG.E.128 R100, desc[UR12][R100.64] ;  /* 0x0000000c64647981 */ /* 0x000ee8000c1e1d00 */
[----:B------:R-:W3:Y:S04]  /*0570*/  LDG.E.128 R16, desc[UR12][R16.64] ;  /* 0x0000000c10107981 */ /* 0x000ee8000c1e1d00 */
[----:B------:R-:W3:Y:S01]  /*0580*/  LDG.E.128 R4, desc[UR12][R4.64] ;  /* 0x0000000c04047981 */ /* 0x000ee2000c1e1d00 */
        /* <DEDUP_REMOVED lines=8> */
[----:B------:R-:W5:Y:S01]  /*0610*/  @P0 LDG.E.128 R28, desc[UR12][R108.64] ;  /* 0x0000000c6c1c0981 */ /* 0x000f62000c1e1d00 */
[----:B-1----:R-:W-:-:S05]  /*0620*/  @P0 IMAD.WIDE.U32 R110, R119, 0x10, R112 ;  /* 0x00000010776e0825 */ /* 0x002fca00078e0070 */
[----:B------:R4:W5:Y:S01]  /*0630*/  @P0 LDG.E.128 R24, desc[UR12][R110.64] ;  /* 0x0000000c6e180981 */ /* 0x000962000c1e1d00 */
[----:B------:R-:W-:-:S05]  /*0640*/  @P0 IMAD.WIDE.U32 R112, R121, 0x10, R114 ;  /* 0x0000001079700825 */ /* 0x000fca00078e0072 */
[----:B------:R0:W5:Y:S01]  /*0650*/  @P0 LDG.E.128 R20, desc[UR12][R112.64] ;  /* 0x0000000c70140981 */ /* 0x000162000c1e1d00 */
[----:B------:R-:W-:Y:S02]  /*0660*/  HADD2.F32 R132, -RZ, R42.H0_H0 ;  /* 0x2000002aff847230 */ /* 0x000fe40000004100 */
[----:B------:R-:W-:Y:S02]  /*0670*/  HADD2.F32 R136, -RZ, R43.H0_H0 ;  /* 0x2000002bff887230 */ /* 0x000fe40000004100 */
[--C-:B--2---:R-:W-:Y:S02]  /*0680*/  HADD2.F32 R123, -RZ, R106.reuse.H0_H0 ;  /* 0x2000006aff7b7230 */ /* 0x104fe40000004100 */
[----:B------:R-:W-:Y:S02]  /*0690*/  HADD2.F32 R122, -RZ, R105.H0_H0 ;  /* 0x20000069ff7a7230 */ /* 0x000fe40000004100 */
[----:B------:R-:W-:Y:S02]  /*06a0*/  HADD2.F32 R106, -RZ, R106.H1_H1 ;  /* 0x3000006aff6a7230 */ /* 0x000fe40000004100 */
[----:B----4-:R-:W-:-:S02]  /*06b0*/  HADD2.F32 R111, -RZ, R12.H0_H0 ;  /* 0x2000000cff6f7230 */ /* 0x010fc40000004100 */
[----:B0-----:R-:W-:Y:S01]  /*06c0*/  HADD2.F32 R112, -RZ, R12.H1_H1 ;  /* 0x3000000cff707230 */ /* 0x001fe20000004100 */
[----:B---3--:R-:W-:Y:S01]  /*06d0*/  FSEL R12, R0, RZ, !P2 ;  /* 0x000000ff000c7208 */ /* 0x008fe20005000000 */
[--C-:B------:R-:W-:Y:S02]  /*06e0*/  HADD2.F32 R0, -RZ, R8.reuse.H0_H0 ;  /* 0x20000008ff007230 */ /* 0x100fe40000004100 */
[----:B------:R-:W-:Y:S02]  /*06f0*/  HADD2.F32 R125, -RZ, R8.H1_H1 ;  /* 0x30000008ff7d7230 */ /* 0x000fe40000004100 */
[----:B------:R-:W-:Y:S02]  /*0700*/  HADD2.F32 R153, -RZ, R100.H0_H0 ;  /* 0x20000064ff997230 */ /* 0x000fe40000004100 */
[----:B------:R-:W-:Y:S02]  /*0710*/  HADD2.F32 R8, -RZ, R32.H0_H0 ;  /* 0x20000020ff087230 */ /* 0x000fe40000004100 */
[----:B------:R-:W-:Y:S01]  /*0720*/  FADD.FTZ R161, -R12, R122 ;  /* 0x0000007a0ca17221 */ /* 0x000fe20000010100 */
[----:B------:R-:W-:-:S02]  /*0730*/  HADD2.F32 R145, -RZ, R101.H0_H0 ;  /* 0x20000065ff917230 */ /* 0x000fc40000004100 */
[----:B------:R-:W-:Y:S02]  /*0740*/  HADD2.F32 R114, -RZ, R101.H1_H1 ;  /* 0x30000065ff727230 */ /* 0x000fe40000004100 */
[--C-:B------:R-:W-:Y:S02]  /*0750*/  HADD2.F32 R113, -RZ, R13.reuse.H0_H0 ;  /* 0x2000000dff717230 */ /* 0x100fe40000004100 */
[----:B------:R-:W-:Y:S02]  /*0760*/  HADD2.F32 R116, -RZ, R13.H1_H1 ;  /* 0x3000000dff747230 */ /* 0x000fe40000004100 */
[----:B------:R-:W-:Y:S01]  /*0770*/  FADD.FTZ R13, -R12, R106 ;  /* 0x0000006a0c0d7221 */ /* 0x000fe20000010100 */
[----:B------:R-:W-:Y:S02]  /*0780*/  HADD2.F32 R118, -RZ, R100.H1_H1 ;  /* 0x30000064ff767230 */ /* 0x000fe40000004100 */
[--C-:B------:R-:W-:Y:S02]  /*0790*/  HADD2.F32 R135, -RZ, R11.reuse.H0_H0 ;  /* 0x2000000bff877230 */ /* 0x100fe40000004100 */
[----:B------:R-:W-:-:S02]  /*07a0*/  HADD2.F32 R101, -RZ, R11.H1_H1 ;  /* 0x3000000bff657230 */ /* 0x000fc40000004100 */
[C---:B------:R-:W-:Y:S01]  /*07b0*/  FADD.FTZ R11, -R12.reuse, R123 ;  /* 0x0000007b0c0b7221 */ /* 0x040fe20000010100 */
[--C-:B------:R-:W-:Y:S02]  /*07c0*/  HADD2.F32 R3, -RZ, R104.reuse.H0_H0 ;  /* 0x20000068ff037230 */ /* 0x100fe40000004100 */
[----:B------:R-:W-:Y:S01]  /*07d0*/  FADD.FTZ R123, -R12, R0 ;  /* 0x000000000c7b7221 */ /* 0x000fe20000010100 */
[----:B------:R-:W-:Y:S02]  /*07e0*/  HADD2.F32 R119, -RZ, R104.H1_H1 ;  /* 0x30000068ff777230 */ /* 0x000fe40000004100 */
[----:B------:R-:W-:Y:S02]  /*07f0*/  HADD2.F32 R105, -RZ, R105.H1_H1 ;  /* 0x30000069ff697230 */ /* 0x000fe40000004100 */
[----:B------:R-:W-:Y:S02]  /*0800*/  HADD2.F32 R124, -RZ, R107.H0_H0 ;  /* 0x2000006bff7c7230 */ /* 0x000fe40000004100 */
[----:B------:R-:W-:-:S02]  /*0810*/  HADD2.F32 R100, -RZ, R16.H0_H0 ;  /* 0x20000010ff647230 */ /* 0x000fc40000004100 */
[----:B------:R-:W-:Y:S02]  /*0820*/  HADD2.F32 R157, -RZ, R16.H1_H1 ;  /* 0x30000010ff9d7230 */ /* 0x000fe40000004100 */
[----:B------:R-:W-:Y:S02]  /*0830*/  HADD2.F32 R131, -RZ, R10.H0_H0 ;  /* 0x2000000aff837230 */ /* 0x000fe40000004100 */
[--C-:B------:R-:W-:Y:S02]  /*0840*/  HADD2.F32 R137, -RZ, R4.reuse.H0_H0 ;  /* 0x20000004ff897230 */ /* 0x100fe40000004100 */
[----:B------:R-:W-:Y:S02]  /*0850*/  HADD2.F32 R106, -RZ, R4.H1_H1 ;  /* 0x30000004ff6a7230 */ /* 0x000fe40000004100 */
[----:B------:R-:W-:Y:S01]  /*0860*/  FMUL.FTZ R4, R8, R153 ;  /* 0x0000009908047220 */ /* 0x000fe20000410000 */
        /* <DEDUP_REMOVED lines=11> */
[----:B------:R-:W-:Y:S02]  /*0920*/  HADD2.F32 R10, -RZ, R10.H1_H1 ;  /* 0x3000000aff0a7230 */ /* 0x000fe40000004100 */
[--C-:B------:R-:W-:Y:S02]  /*0930*/  HADD2.F32 R103, -RZ, R7.reuse.H0_H0 ;  /* 0x20000007ff677230 */ /* 0x100fe40000004100 */
[----:B------:R-:W-:-:S02]  /*0940*/  HADD2.F32 R0, -RZ, R7.H1_H1 ;  /* 0x30000007ff007230 */ /* 0x000fc40000004100 */
[----:B-----5:R-:W-:Y:S01]  /*0950*/  FMUL.FTZ R7, R140, R161 ;  /* 0x000000a18c077220 */ /* 0x020fe20000410000 */
[----:B------:R-:W-:Y:S02]  /*0960*/  HADD2.F32 R8, -RZ, R33.H0_H0 ;  /* 0x20000021ff087230 */ /* 0x000fe40000004100 */
[C---:B------:R-:W-:Y:S01]  /*0970*/  FADD.FTZ R3, -R12.reuse, R3 ;  /* 0x000000030c037221 */ /* 0x040fe20000010100 */
[--C-:B------:R-:W-:Y:S02]  /*0980*/  HADD2.F32 R121, -RZ, R15.reuse.H0_H0 ;  /* 0x2000000fff797230 */ /* 0x100fe40000004100 */
[C---:B------:R-:W-:Y:S01]  /*0990*/  FADD.FTZ R159, -R12.reuse, R119 ;  /* 0x000000770c9f7221 */ /* 0x040fe20000010100 */
[----:B------:R-:W-:Y:S02]  /*09a0*/  HADD2.F32 R104, -RZ, R15.H1_H1 ;  /* 0x3000000fff687230 */ /* 0x000fe40000004100 */
        /* <DEDUP_REMOVED lines=18> */
[----:B------:R-:W-:-:S02]  /*0ad0*/  HADD2.F32 R115, -RZ, R102.H0_H0 ;  /* 0x20000066ff737230 */ /* 0x000fc40000004100 */
[-C--:B------:R-:W-:Y:S01]  /*0ae0*/  FMUL.FTZ R8, R8, R145.reuse ;  /* 0x0000009108087220 */ /* 0x080fe20000410000 */
[----:B------:R-:W-:Y:S01]  /*0af0*/  FADD.FTZ R78, R78, R145 ;  /* 0x000000914e4e7221 */ /* 0x000fe20000010000 */
[----:B------:R-:W-:Y:S01]  /*0b00*/  FFMA.FTZ R46, R7, R145, R46 ;  /* 0x00000091072e7223 */ /* 0x000fe2000001002e */
[----:B------:R-:W-:Y:S02]  /*0b10*/  HADD2.F32 R12, -RZ, R34.H0_H0 ;  /* 0x20000022ff0c7230 */ /* 0x000fe40000004100 */
[C---:B------:R-:W-:Y:S01]  /*0b20*/  FMUL.FTZ R11, R140.reuse, R11 ;  /* 0x0000000b8c0b7220 */ /* 0x040fe20000410000 */
[----:B------:R-:W-:Y:S02]  /*0b30*/  HADD2.F32 R110, -RZ, R102.H1_H1 ;  /* 0x30000066ff6e7230 */ /* 0x000fe40000004100 */
[----:B------:R-:W-:Y:S01]  /*0b40*/  FMUL.FTZ R3, R140, R3 ;  /* 0x000000038c037220 */ /* 0x000fe20000410000 */
[--C-:B------:R-:W-:Y:S02]  /*0b50*/  HADD2.F32 R117, -RZ, R14.reuse.H0_H0 ;  /* 0x2000000eff757230 */ /* 0x100fe40000004100 */
[----:B------:R-:W-:-:S02]  /*0b60*/  HADD2.F32 R120, -RZ, R14.H1_H1 ;  /* 0x3000000eff787230 */ /* 0x000fc40000004100 */
[----:B------:R-:W-:Y:S01]  /*0b70*/  FMUL.FTZ R14, R140, R13 ;  /* 0x0000000d8c0e7220 */ /* 0x000fe20000410000 */
[----:B------:R-:W-:Y:S02]  /*0b80*/  HADD2.F32 R145, -RZ, R34.H1_H1 ;  /* 0x30000022ff917230 */ /* 0x000fe40000004100 */
[-C--:B------:R-:W-:Y:S01]  /*0b90*/  FMUL.FTZ R12, R12, R115.reuse ;  /* 0x000000730c0c7220 */ /* 0x080fe20000410000 */
[----:B------:R-:W-:Y:S01]  /*0ba0*/  FADD.FTZ R72, R72, R115 ;  /* 0x0000007348487221 */ /* 0x000fe20000010000 */
[----:B------:R-:W-:Y:S01]  /*0bb0*/  FFMA.FTZ R48, R11, R115, R48 ;  /* 0x000000730b307223 */ /* 0x000fe20000010030 */
[----:B------:R-:W-:Y:S01]  /*0bc0*/  FADD.FTZ R76, R76, R153 ;  /* 0x000000994c4c7221 */ /* 0x000fe20000010000 */
[----:B------:R-:W-:Y:S01]  /*0bd0*/  FFMA.FTZ R44, R3, R153, R44 ;  /* 0x00000099032c7223 */ /* 0x000fe2000001002c */
[--C-:B------:R-:W-:Y:S02]  /*0be0*/  HADD2.F32 R16, -RZ, R35.reuse.H0_H0 ;  /* 0x20000023ff107230 */ /* 0x100fe40000004100 */
[-C--:B------:R-:W-:Y:S01]  /*0bf0*/  FMUL.FTZ R13, R145, R110.reuse ;  /* 0x0000006e910d7220 */ /* 0x080fe20000410000 */
[----:B------:R-:W-:Y:S01]  /*0c00*/  FADD.FTZ R73, R73, R110 ;  /* 0x0000006e49497221 */ /* 0x000fe20000010000 */
[----:B------:R-:W-:Y:S01]  /*0c10*/  FFMA.FTZ R49, R14, R110, R49 ;  /* 0x0000006e0e317223 */ /* 0x000fe20000010031 */
[----:B------:R-:W-:-:S02]  /*0c20*/  HADD2.F32 R115, -RZ, R35.H1_H1 ;  /* 0x30000023ff737230 */ /* 0x000fc40000004100 */
[C---:B------:R-:W-:Y:S01]  /*0c30*/  FMUL.FTZ R15, R140.reuse, R15 ;  /* 0x0000000f8c0f7220 */ /* 0x040fe20000410000 */
[----:B------:R-:W-:Y:S02]  /*0c40*/  HADD2.F32 R153, -RZ, R33.H1_H1 ;  /* 0x30000021ff997230 */ /* 0x000fe40000004100 */
[C---:B------:R-:W-:Y:S01]  /*0c50*/  FMUL.FTZ R18, R140.reuse, R17 ;  /* 0x000000118c127220 */ /* 0x040fe20000410000 */
[----:B------:R-:W-:Y:S02]  /*0c60*/  HADD2.F32 R110, -RZ, R36.H0_H0 ;  /* 0x20000024ff6e7230 */ /* 0x000fe40000004100 */
[C---:B------:R-:W-:Y:S01]  /*0c70*/  FMUL.FTZ R10, R140.reuse, R9 ;  /* 0x000000098c0a7220 */ /* 0x040fe20000410000 */
[----:B------:R-:W-:Y:S01]  /*0c80*/  FMUL.FTZ R19, R140, R19 ;  /* 0x000000138c137220 */ /* 0x000fe20000410000 */
[-C--:B------:R-:W-:Y:S01]  /*0c90*/  FMUL.FTZ R16, R16, R109.reuse ;  /* 0x0000006d10107220 */ /* 0x080fe20000410000 */
[----:B------:R-:W-:Y:S01]  /*0ca0*/  FADD.FTZ R74, R74, R109 ;  /* 0x0000006d4a4a7221 */ /* 0x000fe20000010000 */
[----:B------:R-:W-:Y:S01]  /*0cb0*/  FFMA.FTZ R50, R15, R109, R50 ;  /* 0x0000006d0f327223 */ /* 0x000fe20000010032 */
[-C--:B------:R-:W-:Y:S01]  /*0cc0*/  FMUL.FTZ R17, R115, R108.reuse ;  /* 0x0000006c73117220 */ /* 0x080fe20000410000 */
[----:B------:R-:W-:Y:S01]  /*0cd0*/  FADD.FTZ R75, R75, R108 ;  /* 0x0000006c4b4b7221 */ /* 0x000fe20000010000 */
[----:B------:R-:W-:Y:S01]  /*0ce0*/  FFMA.FTZ R51, R18, R108, R51 ;  /* 0x0000006c12337223 */ /* 0x000fe20000010033 */
[----:B------:R-:W-:-:S02]  /*0cf0*/  HADD2.F32 R133, -RZ, R5.H0_H0 ;  /* 0x20000005ff857230 */ /* 0x000fc40000004100 */
[-C--:B------:R-:W-:Y:S01]  /*0d00*/  FMUL.FTZ R9, R153, R114.reuse ;  /* 0x0000007299097220 */ /* 0x080fe20000410000 */
[----:B------:R-:W-:Y:S02]  /*0d10*/  HADD2.F32 R102, -RZ, R5.H1_H1 ;  /* 0x30000005ff667230 */ /* 0x000fe40000004100 */
[----:B------:R-:W-:Y:S01]  /*0d20*/  FADD.FTZ R79, R79, R114 ;  /* 0x000000724f4f7221 */ /* 0x000fe20000010000 */
[----:B------:R-:W-:Y:S01]  /*0d30*/  FFMA.FTZ R47, R10, R114, R47 ;  /* 0x000000720a2f7223 */ /* 0x000fe2000001002f */
[----:B------:R-:W-:Y:S02]  /*0d40*/  HADD2.F32 R109, -RZ, R36.H1_H1 ;  /* 0x30000024ff6d7230 */ /* 0x000fe40000004100 */
[----:B------:R-:W-:Y:S01]  /*0d50*/  FMUL.FTZ R108, R110, R111 ;  /* 0x0000006f6e6c7220 */ /* 0x000fe20000410000 */
[--C-:B------:R-:W-:Y:S02]  /*0d60*/  HADD2.F32 R107, -RZ, R6.reuse.H0_H0 ;  /* 0x20000006ff6b7230 */ /* 0x100fe40000004100 */
[----:B------:R-:W-:Y:S01]  /*0d70*/  FADD.FTZ R68, R68, R111 ;  /* 0x0000006f44447221 */ /* 0x000fe20000010000 */
[----:B------:R-:W-:-:S02]  /*0d80*/  HADD2.F32 R100, -RZ, R6.H1_H1 ;  /* 0x30000006ff647230 */ /* 0x000fc40000004100 */
[----:B------:R-:W-:Y:S01]  /*0d90*/  FFMA.FTZ R52, R19, R111, R52 ;  /* 0x0000006f13347223 */ /* 0x000fe20000010034 */
[----:B------:R-:W-:Y:S02]  /*0da0*/  HADD2.F32 R5, -RZ, R32.H1_H1 ;  /* 0x30000020ff057230 */ /* 0x000fe40000004100 */
[C---:B------:R-:W-:Y:S01]  /*0db0*/  FMUL.FTZ R110, R140.reuse, R157 ;  /* 0x0000009d8c6e7220 */ /* 0x040fe20000410000 */
[--C-:B------:R-:W-:Y:S02]  /*0dc0*/  HADD2.F32 R114, -RZ, R37.reuse.H0_H0 ;  /* 0x20000025ff727230 */ /* 0x100fe40000004100 */
[C---:B------:R-:W-:Y:S01]  /*0dd0*/  FMUL.FTZ R6, R140.reuse, R159 ;  /* 0x0000009f8c067220 */ /* 0x040fe20000410000 */
[----:B------:R-:W-:Y:S01]  /*0de0*/  FMUL.FTZ R111, R140, R155 ;  /* 0x0000009b8c6f7220 */ /* 0x000fe20000410000 */
[----:B------:R-:W-:Y:S02]  /*0df0*/  HADD2.F32 R115, -RZ, R37.H1_H1 ;  /* 0x30000025ff737230 */ /* 0x000fe40000004100 */
[-C--:B------:R-:W-:Y:S01]  /*0e00*/  FMUL.FTZ R109, R109, R112.reuse ;  /* 0x000000706d6d7220 */ /* 0x080fe20000410000 */
[----:B------:R-:W-:Y:S01]  /*0e10*/  FADD.FTZ R69, R69, R112 ;  /* 0x0000007045457221 */ /* 0x000fe20000010000 */
[----:B------:R-:W-:Y:S01]  /*0e20*/  FFMA.FTZ R53, R110, R112, R53 ;  /* 0x000000706e357223 */ /* 0x000fe20000010035 */
        /* <DEDUP_REMOVED lines=9> */
[C---:B------:R-:W-:Y:S01]  /*0ec0*/  FMUL.FTZ R115, R140.reuse, R149 ;  /* 0x000000958c737220 */ /* 0x040fe20000410000 */
[----:B------:R-:W-:Y:S01]  /*0ed0*/  FMUL.FTZ R114, R140, R151 ;  /* 0x000000978c727220 */ /* 0x000fe20000410000 */
[-C--:B------:R-:W-:Y:S01]  /*0ee0*/  FMUL.FTZ R118, R118, R117.reuse ;  /* 0x0000007576767220 */ /* 0x080fe20000410000 */
[----:B------:R-:W-:Y:S01]  /*0ef0*/  FADD.FTZ R64, R64, R117 ;  /* 0x0000007540407221 */ /* 0x000fe20000010000 */
[----:B------:R-:W-:Y:S01]  /*0f00*/  FFMA.FTZ R88, R115, R117, R88 ;  /* 0x0000007573587223 */ /* 0x000fe20000010058 */
[----:B------:R-:W-:Y:S01]  /*0f10*/  FADD.FTZ R71, R71, R116 ;  /* 0x0000007447477221 */ /* 0x000fe20000010000 */
[----:B------:R-:W-:Y:S01]  /*0f20*/  FFMA.FTZ R55, R114, R116, R55 ;  /* 0x0000007472377223 */ /* 0x000fe20000010037 */
[----:B------:R-:W-:Y:S01]  /*0f30*/  FMUL.FTZ R117, R145, R120 ;  /* 0x0000007891757220 */ /* 0x000fe20000410000 */
[----:B------:R-:W-:Y:S01]  /*0f40*/  FADD.FTZ R122, RZ, R4 ;  /* 0x00000004ff7a7221 */ /* 0x000fe20000010000 */
[----:B------:R-:W-:Y:S01]  /*0f50*/  FMUL.FTZ R116, R140, R147 ;  /* 0x000000938c747220 */ /* 0x000fe20000410000 */
[----:B------:R-:W-:Y:S01]  /*0f60*/  FFMA.FTZ R145, R3, R4, RZ ;  /* 0x0000000403917223 */ /* 0x000fe200000100ff */
[----:B------:R-:W-:Y:S01]  /*0f70*/  FADD.FTZ R65, R65, R120 ;  /* 0x0000007841417221 */ /* 0x000fe20000010000 */
[----:B------:R-:W-:Y:S01]  /*0f80*/  FADD.FTZ R147, R122, R5 ;  /* 0x000000057a937221 */ /* 0x000fe20000010000 */
[----:B------:R-:W-:Y:S01]  /*0f90*/  FFMA.FTZ R89, R116, R120, R89 ;  /* 0x0000007874597223 */ /* 0x000fe20000010059 */
[----:B------:R-:W-:Y:S01]  /*0fa0*/  FFMA.FTZ R124, R6, R5, R145 ;  /* 0x00000005067c7223 */ /* 0x000fe20000010091 */
[----:B------:R-:W-:-:S02]  /*0fb0*/  HADD2.F32 R120, -RZ, R39.H0_H0 ;  /* 0x20000027ff787230 */ /* 0x000fc40000004100 */
[C---:B------:R-:W-:Y:S01]  /*0fc0*/  FMUL.FTZ R119, R140.reuse, R119 ;  /* 0x000000778c777220 */ /* 0x040fe20000410000 */
[----:B------:R-:W-:Y:S02]  /*0fd0*/  HADD2.F32 R149, -RZ, R39.H1_H1 ;  /* 0x30000027ff957230 */ /* 0x000fe40000004100 */
[----:B------:R-:W-:Y:S01]  /*0fe0*/  FMUL.FTZ R122, R140, R143 ;  /* 0x0000008f8c7a7220 */ /* 0x000fe20000410000 */
        /* <DEDUP_REMOVED lines=8> */
[----:B------:R-:W-:Y:S01]  /*1070*/  FADD.FTZ R145, R126, R9 ;  /* 0x000000097e917221 */ /* 0x000fe20000010000 */
[----:B------:R-:W-:-:S03]  /*1080*/  FFMA.FTZ R104, R10, R9, R143 ;  /* 0x000000090a687223 */ /* 0x000fc6000001008f */
[----:B------:R-:W-:Y:S01]  /*1090*/  FADD.FTZ R126, R145, R12 ;  /* 0x0000000c917e7221 */ /* 0x000fe20000010000 */
[----:B------:R-:W-:Y:S01]  /*10a0*/  FFMA.FTZ R143, R11, R12, R104 ;  /* 0x0000000c0b8f7223 */ /* 0x000fe20000010068 */
[----:B------:R-:W-:Y:S02]  /*10b0*/  HADD2.F32 R124, -RZ, R40.H0_H0 ;  /* 0x20000028ff7c7230 */ /* 0x000fe40000004100 */
        /* <DEDUP_REMOVED lines=10> */
[----:B------:R-:W-:Y:S02]  /*1160*/  HADD2.F32 R147, -RZ, R40.H1_H1 ;  /* 0x30000028ff937230 */ /* 0x000fe40000004100 */
[----:B------:R-:W-:Y:S01]  /*1170*/  FADD.FTZ R104, R143, R108 ;  /* 0x0000006c8f687221 */ /* 0x000fe20000010000 */
[----:B------:R-:W-:Y:S01]  /*1180*/  FFMA.FTZ R137, R19, R108, R128 ;  /* 0x0000006c13897223 */ /* 0x000fe20000010080 */
[----:B------:R-:W-:Y:S02]  /*1190*/  FMUL.FTZ R126, R140, R125 ;  /* 0x0000007d8c7e7220 */ /* 0x000fe40000410000 */
[----:B------:R-:W-:Y:S01]  /*11a0*/  FADD.FTZ R143, R104, R109 ;  /* 0x0000006d688f7221 */ /* 0x000fe20000010000 */
[----:B------:R-:W-:Y:S01]  /*11b0*/  FFMA.FTZ R104, R110, R109, R137 ;  /* 0x0000006d6e687223 */ /* 0x000fe20000010089 */
[----:B------:R-:W-:-:S02]  /*11c0*/  HADD2.F32 R128, -RZ, R41.H0_H0 ;  /* 0x20000029ff807230 */ /* 0x000fc40000004100 */
[-C--:B------:R-:W-:Y:S01]  /*11d0*/  FMUL.FTZ R125, R147, R106.reuse ;  /* 0x0000006a937d7220 */ /* 0x080fe20000410000 */
[----:B------:R-:W-:Y:S01]  /*11e0*/  FADD.FTZ R61, R61, R106 ;  /* 0x0000006a3d3d7221 */ /* 0x000fe20000010000 */
[----:B------:R-:W-:Y:S01]  /*11f0*/  FFMA.FTZ R85, R126, R106, R85 ;  /* 0x0000006a7e557223 */ /* 0x000fe20000010055 */
[----:B------:R-:W-:Y:S01]  /*1200*/  FMUL.FTZ R127, R140, R127 ;  /* 0x0000007f8c7f7220 */ /* 0x000fe20000410000 */
[----:B------:R-:W-:Y:S01]  /*1210*/  FADD.FTZ R106, R143, R112 ;  /* 0x000000708f6a7221 */ /* 0x000fe20000010000 */
[----:B------:R-:W-:Y:S01]  /*1220*/  FFMA.FTZ R137, R111, R112, R104 ;  /* 0x000000706f897223 */ /* 0x000fe20000010068 */
[-C--:B------:R-:W-:Y:S01]  /*1230*/  FMUL.FTZ R128, R128, R133.reuse ;  /* 0x0000008580807220 */ /* 0x080fe20000410000 */
        /* <DEDUP_REMOVED lines=15> */
[----:B------:R-:W-:Y:S02]  /*1330*/  FMUL.FTZ R131, R140, R131 ;  /* 0x000000838c837220 */ /* 0x000fe40000410000 */
        /* <DEDUP_REMOVED lines=36> */
.L_x_1091:
        /* <DEDUP_REMOVED lines=16> */
.L_x_1092:
        /* <DEDUP_REMOVED lines=32> */
.L_x_1094:
[----:B------:R-:W-:Y:S05]  /*1880*/  BSYNC.RECONVERGENT B0 ;  /* 0x0000000000007941 */ /* 0x000fea0003800200 */
.L_x_1093:
        /* <DEDUP_REMOVED lines=18> */
[----:B------:R-:W-:Y:S01]  /*19b0*/  FADD.FTZ R100, RZ, R101 ;  /* 0x00000065ff647221 */ /* 0x000fe20000010000 */
[----:B------:R-:W-:Y:S02]  /*19c0*/  IMAD R101, R2, R142, RZ ;  /* 0x0000008e02657224 */ /* 0x000fe400078e02ff */
[----:B------:R-:W-:Y:S01]  /*19d0*/  FADD.FTZ R143, R102, R143 ;  /* 0x0000008f668f7221 */ /* 0x000fe20000010000 */
[----:B------:R-:W-:Y:S01]  /*19e0*/  FADD.FTZ R100, R103, R100 ;  /* 0x0000006467647221 */ /* 0x000fe20000010000 */
[----:B------:R-:W-:-:S02]  /*19f0*/  @P2 SHF.R.S32.HI R102, RZ, 0x1f, R141 ;  /* 0x0000001fff662819 */ /* 0x000fc4000001148d */
[----:B--2---:R-:W-:Y:S01]  /*1a00*/  FADD.FTZ R143, R143, R104 ;  /* 0x000000688f8f7221 */ /* 0x004fe20000010000 */
[----:B------:R-:W-:Y:S01]  /*1a10*/  FADD.FTZ R100, R100, R105 ;  /* 0x0000006964647221 */ /* 0x000fe20000010000 */
[----:B------:R-:W-:Y:S02]  /*1a20*/  SHF.R.S32.HI R104, RZ, 0x1f, R101 ;  /* 0x0000001fff687819 */ /* 0x000fe40000011465 */
[----:B------:R-:W-:Y:S01]  /*1a30*/  FADD.FTZ R105, R106, R143 ;  /* 0x0000008f6a697221 */ /* 0x000fe20000010000 */
[----:B------:R-:W-:Y:S01]  /*1a40*/  @P2 LEA.HI R141, R102, R141, RZ, 0x3 ;  /* 0x0000008d668d2211 */ /* 0x000fe200078f18ff */
[----:B------:R-:W-:Y:S01]  /*1a50*/  FADD.FTZ R100, R107, R100 ;  /* 0x000000646b647221 */ /* 0x000fe20000010000 */
[----:B------:R-:W-:Y:S01]  /*1a60*/  LEA.HI R101, R104, R101, RZ, 0x3 ;  /* 0x0000006568657211 */ /* 0x000fe200078f18ff */
[----:B------:R-:W-:Y:S01]  /*1a70*/  FMUL.FTZ R105, R105, UR16 ;  /* 0x0000001069697c20 */ /* 0x000fe20008410000 */
[----:B------:R-:W-:Y:S01]  /*1a80*/  MOV R107, RZ ;  /* 0x000000ff006b7202 */ /* 0x000fe20000000f00 */
[----:B------:R-:W-:Y:S01]  /*1a90*/  FMUL.FTZ R104, R100, UR16 ;  /* 0x0000001064687c20 */ /* 0x000fe20008410000 */
[----:B------:R-:W-:-:S02]  /*1aa0*/  @P2 LEA.HI.SX32 R107, R141, R0, 0x1d ;  /* 0x000000008d6b2211 */ /* 0x000fc400078feaff */
        /* <DEDUP_REMOVED lines=17> */
.L_x_1097:
        /* <DEDUP_REMOVED lines=9> */
.L_x_1098:
        /* <DEDUP_REMOVED lines=9> */
.L_x_1099:
        /* <DEDUP_REMOVED lines=9> */
.L_x_1100:
        /* <DEDUP_REMOVED lines=9> */
.L_x_1101:
        /* <DEDUP_REMOVED lines=9> */
.L_x_1102:
        /* <DEDUP_REMOVED lines=9> */
.L_x_1103:
        /* <DEDUP_REMOVED lines=10> */
.L_x_1096:
[----:B------:R-:W1:Y:S01]  /*1fc0*/  @P2 LDC R101, c[0x0][0x40c] ;  /* 0x00010300ff652b82 */ /* 0x000e620000000800 */
[-CC-:B------:R-:W-:Y:S01]  /*1fd0*/  FFMA.FTZ R97, R3, R104.reuse, R105.reuse ;  /* 0x0000006803617223 */ /* 0x180fe20000010069 */
[-CC-:B------:R-:W-:Y:S01]  /*1fe0*/  FFMA.FTZ R96, R6, R104.reuse, R105.reuse ;  /* 0x0000006806607223 */ /* 0x180fe20000010069 */
[----:B------:R-:W-:Y:S01]  /*1ff0*/  ISETP.GT.AND P1, PT, R139, RZ, PT ;  /* 0x000000ff8b00720c */ /* 0x000fe20003f24270 */
[-C--:B------:R-:W-:Y:S01]  /*2000*/  FFMA.FTZ R103, R7, R104.reuse, R105 ;  /* 0x0000006807677223 */ /* 0x080fe20000010069 */
[----:B------:R-:W-:Y:S01]  /*2010*/  FADD.FTZ R97, R4, -R97 ;  /* 0x8000006104617221 */ /* 0x000fe20000010000 */
[----:B------:R-:W-:Y:S01]  /*2020*/  FADD.FTZ R99, R5, -R96 ;  /* 0x8000006005637221 */ /* 0x000fe20000010000 */
[-C--:B------:R-:W-:Y:S01]  /*2030*/  FFMA.FTZ R102, R10, R104.reuse, R105 ;  /* 0x000000680a667223 */ /* 0x080fe20000010069 */
[----:B------:R-:W2:Y:S01]  /*2040*/  @P2 LDC R149, c[0x0][0x40c] ;  /* 0x00010300ff952b82 */ /* 0x000ea20000000800 */
[C---:B------:R-:W-:Y:S01]  /*2050*/  FMUL.FTZ R96, R140.reuse, R97 ;  /* 0x000000618c607220 */ /* 0x040fe20000410000 */
[----:B------:R-:W-:Y:S01]  /*2060*/  FMUL.FTZ R97, R140, R99 ;  /* 0x000000638c617220 */ /* 0x000fe20000410000 */
[----:B------:R-:W-:Y:S01]  /*2070*/  FADD.FTZ R103, R8, -R103 ;  /* 0x8000006708677221 */ /* 0x000fe20000010000 */
[-CC-:B------:R-:W-:Y:S01]  /*2080*/  FFMA.FTZ R143, R11, R104.reuse, R105.reuse ;  /* 0x000000680b8f7223 */ /* 0x180fe20000010069 */
[-CC-:B------:R-:W-:Y:S01]  /*2090*/  FFMA.FTZ R142, R14, R104.reuse, R105.reuse ;  /* 0x000000680e8e7223 */ /* 0x180fe20000010069 */
[----:B------:R-:W-:Y:S01]  /*20a0*/  FSEL R96, R96, RZ, P1 ;  /* 0x000000ff60607208 */ /* 0x000fe20000800000 */
[----:B------:R-:W-:Y:S01]  /*20b0*/  FMUL.FTZ R98, R140, R103 ;  /* 0x000000678c627220 */ /* 0x000fe20000410000 */
[----:B------:R-:W3:Y:S01]  /*20c0*/  @P2 LDC R106, c[0x0][0x40c] ;  /* 0x00010300ff6a2b82 */ /* 0x000ee20000000800 */
[----:B------:R-:W-:Y:S01]  /*20d0*/  FADD.FTZ R103, R9, -R102 ;  /* 0x8000006609677221 */ /* 0x000fe20000010000 */
[-C--:B------:R-:W-:Y:S01]  /*20e0*/  FFMA.FTZ R147, R15, R104.reuse, R105 ;  /* 0x000000680f937223 */ /* 0x080fe20000010069 */
[----:B------:R-:W-:Y:S01]  /*20f0*/  FADD.FTZ R143, R12, -R143 ;  /* 0x8000008f0c8f7221 */ /* 0x000fe20000010000 */
[----:B------:R-:W-:Y:S01]  /*2100*/  FSEL R98, R98, RZ, P1 ;  /* 0x000000ff62627208 */ /* 0x000fe20000800000 */
[----:B------:R-:W-:Y:S01]  /*2110*/  FMUL.FTZ R103, R140, R103 ;  /* 0x000000678c677220 */ /* 0x000fe20000410000 */
[----:B------:R-:W-:Y:S01]  /*2120*/  FADD.FTZ R145, R13, -R142 ;  /* 0x8000008e0d917221 */ /* 0x000fe20000010000 */
[----:B------:R-:W-:Y:S01]  /*2130*/  FADD.FTZ R147, R16, -R147 ;  /* 0x8000009310937221 */ /* 0x000fe20000010000 */
[----:B------:R-:W4:Y:S01]  /*2140*/  @P2 LDC R151, c[0x0][0x40c] ;  /* 0x00010300ff972b82 */ /* 0x000f220000000800 */
[----:B-1----:R-:W-:Y:S01]  /*2150*/  @P2 FMUL.FTZ R99, R96, R101 ;  /* 0x0000006560632220 */ /* 0x002fe20000410000 */
[C---:B------:R-:W-:Y:S01]  /*2160*/  FMUL.FTZ R143, R140.reuse, R143 ;  /* 0x0000008f8c8f7220 */ /* 0x040fe20000410000 */
[C---:B------:R-:W-:Y:S01]  /*2170*/  FMUL.FTZ R145, R140.reuse, R145 ;  /* 0x000000918c917220 */ /* 0x040fe20000410000 */
[----:B------:R-:W-:Y:S01]  /*2180*/  FMUL.FTZ R147, R140, R147 ;  /* 0x000000938c937220 */ /* 0x000fe20000410000 */
[----:B------:R-:W-:Y:S01]  /*2190*/  FFMA.FTZ R150, R18, R104, R105 ;  /* 0x0000006812967223 */ /* 0x000fe20000010069 */
[----:B------:R-:W-:-:S02]  /*21a0*/  FSEL R97, R97, RZ, P1 ;  /* 0x000000ff61617208 */ /* 0x000fc40000800000 */
[----:B------:R-:W1:Y:S01]  /*21b0*/  @P2 LDC R100, c[0x0][0x40c] ;  /* 0x00010300ff642b82 */ /* 0x000e620000000800 */
[----:B--2---:R-:W-:Y:S01]  /*21c0*/  @P2 FMUL.FTZ R102, R98, R149 ;  /* 0x0000009562662220 */ /* 0x004fe20000410000 */
[----:B------:R-:W-:Y:S02]  /*21d0*/  FSEL R149, R103, RZ, P1 ;  /* 0x000000ff67957208 */ /* 0x000fe40000800000 */
[----:B------:R-:W-:Y:S01]  /*21e0*/  FSEL R144, R143, RZ, P1 ;  /* 0x000000ff8f907208 */ /* 0x000fe20000800000 */
[----:B------:R-:W-:Y:S01]  /*21f0*/  FADD.FTZ R143, R17, -R150 ;  /* 0x80000096118f7221 */ /* 0x000fe20000010000 */
[----:B------:R-:W-:Y:S02]  /*2200*/  FSEL R145, R145, RZ, P1 ;  /* 0x000000ff91917208 */ /* 0x000fe40000800000 */
[----:B------:R-:W2:Y:S01]  /*2210*/  @P2 LDC R148, c[0x0][0x40c] ;  /* 0x00010300ff942b82 */ /* 0x000ea20000000800 */
[----:B------:R-:W-:Y:S01]  /*2220*/  FSEL R146, R147, RZ, P1 ;  /* 0x000000ff93927208 */ /* 0x000fe20000800000 */
[----:B---3--:R-:W-:Y:S01]  /*2230*/  @P2 FMUL.FTZ R103, R149, R106 ;  /* 0x0000006a95672220 */ /* 0x008fe20000410000 */
[----:B------:R-:W-:Y:S01]  /*2240*/  FMUL.FTZ R143, R140, R143 ;  /* 0x0000008f8c8f7220 */ /* 0x000fe20000410000 */
[----:B------:R-:W-:-:S02]  /*2250*/  @P2 F2FP.F16.F32.PACK_AB R99, RZ, R99 ;  /* 0x00000063ff63223e */ /* 0x000fc400000000ff */
[----:B------:R-:W-:Y:S02]  /*2260*/  @P2 F2FP.F16.F32.PACK_AB R102, RZ, R102 ;  /* 0x00000066ff66223e */ /* 0x000fe400000000ff */
[----:B------:R-:W3:Y:S01]  /*2270*/  @P2 LDC R101, c[0x0][0x40c] ;  /* 0x00010300ff652b82 */ /* 0x000ee20000000800 */
[----:B----4-:R-:W-:Y:S01]  /*2280*/  @P2 FMUL.FTZ R106, R144, R151 ;  /* 0x00000097906a2220 */ /* 0x010fe20000410000 */
[----:B------:R-:W-:Y:S02]  /*2290*/  @P2 F2FP.F16.F32.PACK_AB R103, RZ, R103 ;  /* 0x00000067ff67223e */ /* 0x000fe400000000ff */
[----:B------:R-:W-:Y:S02]  /*22a0*/  @P2 PRMT R92, R99, 0x7610, R92 ;  /* 0x00007610635c2816 */ /* 0x000fe4000000005c */
[----:B------:R-:W-:Y:S01]  /*22b0*/  @P2 F2FP.F16.F32.PACK_AB R106, RZ, R106 ;  /* 0x0000006aff6a223e */ /* 0x000fe200000000ff */
[----:B-1----:R-:W-:Y:S01]  /*22c0*/  @P2 FMUL.FTZ R100, R97, R100 ;  /* 0x0000006461642220 */ /* 0x002fe20000410000 */
[----:B------:R-:W-:-:S02]  /*22d0*/  FSEL R143, R143, RZ, P1 ;  /* 0x000000ff8f8f7208 */ /* 0x000fc40000800000 */
[----:B------:R-:W-:Y:S02]  /*22e0*/  @P2 PRMT R93, R102, 0x7610, R93 ;  /* 0x00007610665d2816 */ /* 0x000fe4000000005d */
[----:B------:R-:W-:Y:S02]  /*22f0*/  @P2 F2FP.F16.F32.PACK_AB R100, RZ, R100 ;  /* 0x00000064ff64223e */ /* 0x000fe400000000ff */
[----:B------:R-:W-:Y:S01]  /*2300*/  @P2 PRMT R94, R106, 0x7610, R94 ;  /* 0x000076106a5e2816 */ /* 0x000fe2000000005e */
[----:B--2---:R-:W-:Y:S01]  /*2310*/  @P2 FMUL.FTZ R142, R145, R148 ;  /* 0x00000094918e2220 */ /* 0x004fe20000410000 */
[----:B------:R-:W-:Y:S02]  /*2320*/  F2FP.F16.F32.PACK_AB R96, R97, R96 ;  /* 0x000000606160723e */ /* 0x000fe400000000ff */
[----:B------:R-:W-:Y:S02]  /*2330*/  F2FP.F16.F32.PACK_AB R97, R149, R98 ;  /* 0x000000629561723e */ /* 0x000fe400000000ff */
[----:B------:R-:W-:-:S02]  /*2340*/  @P2 F2FP.F16.F32.PACK_AB R142, RZ, R142 ;  /* 0x0000008eff8e223e */ /* 0x000fc400000000ff */
[----:B------:R-:W-:Y:S01]  /*2350*/  F2FP.F16.F32.PACK_AB R98, R145, R144 ;  /* 0x000000909162723e */ /* 0x000fe200000000ff */
[----:B---3--:R-:W-:Y:S01]  /*2360*/  @P2 FMUL.FTZ R101, R146, R101 ;  /* 0x0000006592652220 */ /* 0x008fe20000410000 */
        /* <DEDUP_REMOVED lines=11> */
.L_x_1095:
[----:B------:R-:W-:Y:S01]  /*2420*/  UMOV UR4, UR8 ;  /* 0x0000000800047c82 */ /* 0x000fe20008000000 */
[----:B------:R-:W-:Y:S01]  /*2430*/  UMOV UR5, UR9 ;  /* 0x0000000900057c82 */ /* 0x000fe20008000000 */
[----:B------:R-:W-:-:S04]  /*2440*/  UISETP.NE.U32.AND UP0, UPT, UR4, URZ, UPT ;  /* 0x000000ff0400728c */ /* 0x000fc8000bf05070 */
[----:B------:R-:W-:-:S09]  /*2450*/  UISETP.NE.AND.EX UP0, UPT, UR5, URZ, UPT, UP0 ;  /* 0x000000ff0500728c */ /* 0x000fd2000bf05300 */
[----:B------:R-:W-:Y:S05]  /*2460*/  BRA.U UP0, `(.L_x_1105) ;  /* 0x0000000500087547 */ /* 0x000fea000b800000 */
[----:B------:R-:W-:Y:S01]  /*2470*/  ISETP.GT.AND P1, PT, R139, RZ, PT ;  /* 0x000000ff8b00720c */ /* 0x000fe20003f24270 */
[----:B------:R-:W1:Y:S01]  /*2480*/  @P2 LDC R142, c[0x0][0x40c] ;  /* 0x00010300ff8e2b82 */ /* 0x000e620000000800 */
[----:B------:R-:W-:Y:S02]  /*2490*/  HADD2.F32 R101, -RZ, R28.H0_H0 ;  /* 0x2000001cff657230 */ /* 0x000fe40000004100 */
[--C-:B------:R-:W-:Y:S02]  /*24a0*/  HADD2.F32 R143, -RZ, R29.reuse.H0_H0 ;  /* 0x2000001dff8f7230 */ /* 0x100fe40000004100 */
[----:B------:R-:W-:Y:S02]  /*24b0*/  HADD2.F32 R145, -RZ, R29.H1_H1 ;  /* 0x3000001dff917230 */ /* 0x000fe40000004100 */
[----:B------:R-:W-:Y:S01]  /*24c0*/  HADD2.F32 R149, -RZ, R30.H1_H1 ;  /* 0x3000001eff957230 */ /* 0x000fe20000004100 */
[----:B------:R-:W2:Y:S04]  /*24d0*/  @P2 LDC R102, c[0x0][0x40c] ;  /* 0x00010300ff662b82 */ /* 0x000ea80000000800 */
[-CC-:B------:R-:W-:Y:S01]  /*24e0*/  @P1 FFMA.FTZ R103, R3, R104.reuse, R105.reuse ;  /* 0x0000006803671223 */ /* 0x180fe20000010069 */
[-CC-:B------:R-:W-:Y:S01]  /*24f0*/  @P1 FFMA.FTZ R106, R6, R104.reuse, R105.reuse ;  /* 0x00000068066a1223 */ /* 0x180fe20000010069 */
[-CC-:B------:R-:W-:Y:S01]  /*2500*/  @P1 FFMA.FTZ R147, R7, R104.reuse, R105.reuse ;  /* 0x0000006807931223 */ /* 0x180fe20000010069 */
[----:B------:R-:W-:Y:S01]  /*2510*/  @P1 FFMA.FTZ R151, R11, R104, R105 ;  /* 0x000000680b971223 */ /* 0x000fe20000010069 */
[----:B------:R-:W-:Y:S01]  /*2520*/  @P1 FADD.FTZ R100, R4, -R103 ;  /* 0x8000006704641221 */ /* 0x000fe20000010000 */
[----:B------:R-:W-:-:S02]  /*2530*/  HADD2.F32 R103, -RZ, R28.H1_H1 ;  /* 0x3000001cff677230 */ /* 0x000fc40000004100 */
[----:B------:R-:W-:Y:S01]  /*2540*/  @P1 FADD.FTZ R106, R5, -R106 ;  /* 0x8000006a056a1221 */ /* 0x000fe20000010000 */
[----:B------:R-:W3:Y:S01]  /*2550*/  @P2 LDC R146, c[0x0][0x40c] ;  /* 0x00010300ff922b82 */ /* 0x000ee20000000800 */
[----:B------:R-:W-:Y:S01]  /*2560*/  @P1 FFMA.FTZ R101, R140, R100, R101 ;  /* 0x000000648c651223 */ /* 0x000fe20000010065 */
[----:B------:R-:W-:Y:S01]  /*2570*/  @P1 FADD.FTZ R147, R8, -R147 ;  /* 0x8000009308931221 */ /* 0x000fe20000010000 */
[----:B------:R-:W-:Y:S01]  /*2580*/  @P1 FFMA.FTZ R103, R140, R106, R103 ;  /* 0x0000006a8c671223 */ /* 0x000fe20000010067 */
[-CC-:B------:R-:W-:Y:S01]  /*2590*/  @P1 FFMA.FTZ R144, R14, R104.reuse, R105.reuse ;  /* 0x000000680e901223 */ /* 0x180fe20000010069 */
[----:B------:R-:W-:Y:S01]  /*25a0*/  @P1 FFMA.FTZ R153, R15, R104, R105 ;  /* 0x000000680f991223 */ /* 0x000fe20000010069 */
[----:B------:R-:W-:Y:S01]  /*25b0*/  @P1 FFMA.FTZ R143, R140, R147, R143 ;  /* 0x000000938c8f1223 */ /* 0x000fe2000001008f */
[----:B-1----:R-:W-:Y:S01]  /*25c0*/  @P2 FMUL.FTZ R103, R103, R142 ;  /* 0x0000008e67672220 */ /* 0x002fe20000410000 */
[----:B------:R-:W1:Y:S01]  /*25d0*/  @P2 LDC R100, c[0x0][0x40c] ;  /* 0x00010300ff642b82 */ /* 0x000e620000000800 */
[----:B------:R-:W-:-:S02]  /*25e0*/  HADD2.F32 R147, -RZ, R30.H0_H0 ;  /* 0x2000001eff937230 */ /* 0x000fc40000004100 */
[----:B------:R-:W-:Y:S01]  /*25f0*/  @P1 FADD.FTZ R144, R13, -R144 ;  /* 0x800000900d901221 */ /* 0x000fe20000010000 */
[----:B------:R-:W-:Y:S01]  /*2600*/  @P1 FADD.FTZ R148, R16, -R153 ;  /* 0x8000009910941221 */ /* 0x000fe20000010000 */
[----:B------:R-:W-:Y:S01]  /*2610*/  @P2 F2FP.F16.F32.PACK_AB R103, RZ, R103 ;  /* 0x00000067ff67223e */ /* 0x000fe200000000ff */
[----:B--2---:R-:W-:Y:S01]  /*2620*/  @P2 FMUL.FTZ R101, R101, R102 ;  /* 0x0000006665652220 */ /* 0x004fe20000410000 */
[----:B------:R-:W-:Y:S01]  /*2630*/  @P1 FFMA.FTZ R102, R10, R104, R105 ;  /* 0x000000680a661223 */ /* 0x000fe20000010069 */
[----:B------:R-:W-:Y:S01]  /*2640*/  @P1 FFMA.FTZ R149, R140, R144, R149 ;  /* 0x000000908c951223 */ /* 0x000fe20000010095 */
[----:B------:R-:W2:Y:S02]  /*2650*/  @P2 LDC R142, c[0x0][0x40c] ;  /* 0x00010300ff8e2b82 */ /* 0x000ea40000000800 */
[----:B------:R-:W-:Y:S01]  /*2660*/  @P1 FADD.FTZ R102, R9, -R102 ;  /* 0x8000006609661221 */ /* 0x000fe20000010000 */
[----:B------:R-:W-:-:S03]  /*2670*/  @P2 F2FP.F16.F32.PACK_AB R101, RZ, R101 ;  /* 0x00000065ff65223e */ /* 0x000fc600000000ff */
[----:B------:R-:W-:Y:S01]  /*2680*/  @P1 FFMA.FTZ R145, R140, R102, R145 ;  /* 0x000000668c911223 */ /* 0x000fe20000010091 */
[----:B------:R-:W-:Y:S01]  /*2690*/  @P1 FADD.FTZ R102, R12, -R151 ;  /* 0x800000970c661221 */ /* 0x000fe20000010000 */
[----:B------:R-:W4:Y:S01]  /*26a0*/  @P2 LDC R106, c[0x0][0x40c] ;  /* 0x00010300ff6a2b82 */ /* 0x000f220000000800 */
[----:B------:R-:W-:Y:S02]  /*26b0*/  HADD2.F32 R151, -RZ, R31.H0_H0 ;  /* 0x2000001fff977230 */ /* 0x000fe40000004100 */
[----:B---3--:R-:W-:Y:S01]  /*26c0*/  @P2 FMUL.FTZ R149, R149, R146 ;  /* 0x0000009295952220 */ /* 0x008fe20000410000 */
[C---:B------:R-:W-:Y:S01]  /*26d0*/  @P1 FFMA.FTZ R147, R140.reuse, R102, R147 ;  /* 0x000000668c931223 */ /* 0x040fe20000010093 */
[----:B------:R-:W-:Y:S01]  /*26e0*/  @P2 PRMT R92, R101, 0x7610, R92 ;  /* 0x00007610655c2816 */ /* 0x000fe2000000005c */
[----:B------:R-:W-:Y:S02]  /*26f0*/  @P1 FFMA.FTZ R151, R140, R148, R151 ;  /* 0x000000948c971223 */ /* 0x000fe40000010097 */
[----:B------:R-:W-:Y:S01]  /*2700*/  @P2 F2FP.F16.F32.PACK_AB R149, RZ, R149 ;  /* 0x00000095ff95223e */ /* 0x000fe200000000ff */
[----:B------:R-:W3:Y:S01]  /*2710*/  @P2 LDC R150, c[0x0][0x40c] ;  /* 0x00010300ff962b82 */ /* 0x000ee20000000800 */
[----:B-1----:R-:W-:Y:S01]  /*2720*/  @P2 FMUL.FTZ R143, R143, R100 ;  /* 0x000000648f8f2220 */ /* 0x002fe20000410000 */
[----:B------:R-:W-:-:S04]  /*2730*/  @P2 PRMT R92, R92, 0x5410, R103 ;  /* 0x000054105c5c2816 */ /* 0x000fc80000000067 */
[----:B------:R-:W-:Y:S01]  /*2740*/  @P2 F2FP.F16.F32.PACK_AB R143, RZ, R143 ;  /* 0x0000008fff8f223e */ /* 0x000fe200000000ff */
[----:B--2---:R-:W-:-:S03]  /*2750*/  @P2 FMUL.FTZ R147, R147, R142 ;  /* 0x0000008e93932220 */ /* 0x004fc60000410000 */
[----:B------:R-:W-:Y:S02]  /*2760*/  @P2 PRMT R93, R143, 0x7610, R93 ;  /* 0x000076108f5d2816 */ /* 0x000fe4000000005d */
[----:B------:R-:W-:Y:S01]  /*2770*/  @P2 F2FP.F16.F32.PACK_AB R147, RZ, R147 ;  /* 0x00000093ff93223e */ /* 0x000fe200000000ff */
[----:B----4-:R-:W-:-:S03]  /*2780*/  @P2 FMUL.FTZ R145, R145, R106 ;  /* 0x0000006a91912220 */ /* 0x010fc60000410000 */
[----:B------:R-:W-:Y:S02]  /*2790*/  @P2 PRMT R94, R147, 0x7610, R94 ;  /* 0x00007610935e2816 */ /* 0x000fe4000000005e */
[----:B------:R-:W-:Y:S02]  /*27a0*/  @P2 F2FP.F16.F32.PACK_AB R145, RZ, R145 ;  /* 0x00000091ff91223e */ /* 0x000fe400000000ff */
[----:B------:R-:W-:Y:S01]  /*27b0*/  @P2 PRMT R94, R94, 0x5410, R149 ;  /* 0x000054105e5e2816 */ /* 0x000fe20000000095 */
[----:B---3--:R-:W-:Y:S01]  /*27c0*/  @P2 FMUL.FTZ R151, R151, R150 ;  /* 0x0000009697972220 */ /* 0x008fe20000410000 */
        /* <DEDUP_REMOVED lines=12> */
.L_x_1105:
[----:B------:R-:W-:Y:S01]  /*2890*/  ISETP.GT.AND P3, PT, R139, RZ, PT ;  /* 0x000000ff8b00720c */ /* 0x000fe20003f64270 */
[--C-:B------:R-:W-:Y:S01]  /*28a0*/  HADD2.F32 R99, -RZ, R28.reuse.H1_H1 ;  /* 0x3000001cff637230 */ /* 0x100fe20000004100 */
[----:B------:R-:W1:Y:S01]  /*28b0*/  @P2 LDC R149, c[0x0][0x40c] ;  /* 0x00010300ff952b82 */ /* 0x000e620000000800 */
[-C--:B------:R-:W-:Y:S01]  /*28c0*/  @P1 FFMA.FTZ R103, R3, R104.reuse, R105 ;  /* 0x0000006803671223 */ /* 0x080fe20000010069 */
[--C-:B------:R-:W-:Y:S02]  /*28d0*/  HADD2.F32 R97, -RZ, R29.reuse.H1_H1 ;  /* 0x3000001dff617230 */ /* 0x100fe40000004100 */
[----:B------:R-:W-:Y:S02]  /*28e0*/  HADD2.F32 R98, -RZ, R29.H0_H0 ;  /* 0x2000001dff627230 */ /* 0x000fe40000004100 */
[----:B------:R-:W-:Y:S01]  /*28f0*/  @P1 FADD.FTZ R103, R4, -R103 ;  /* 0x8000006704671221 */ /* 0x000fe20000010000 */
[----:B------:R-:W-:Y:S01]  /*2900*/  HADD2.F32 R101, -RZ, R28.H0_H0 ;  /* 0x2000001cff657230 */ /* 0x000fe20000004100 */
[----:B------:R-:W2:Y:S03]  /*2910*/  @P2 LDC R144, c[0x0][0x40c] ;  /* 0x00010300ff902b82 */ /* 0x000ea60000000800 */
[-CC-:B------:R-:W-:Y:S01]  /*2920*/  @P3 FFMA.FTZ R96, R6, R104.reuse, R105.reuse ;  /* 0x0000006806603223 */ /* 0x180fe20000010069 */
[-CC-:B------:R-:W-:Y:S01]  /*2930*/  @P3 FFMA.FTZ R100, R10, R104.reuse, R105.reuse ;  /* 0x000000680a643223 */ /* 0x180fe20000010069 */
[-CC-:B------:R-:W-:Y:S01]  /*2940*/  @P3 FFMA.FTZ R143, R7, R104.reuse, R105.reuse ;  /* 0x00000068078f3223 */ /* 0x180fe20000010069 */
[----:B------:R-:W-:Y:S01]  /*2950*/  @P3 FFMA.FTZ R145, R11, R104, R105 ;  /* 0x000000680b913223 */ /* 0x000fe20000010069 */
[----:B------:R-:W-:Y:S01]  /*2960*/  @P3 FADD.FTZ R96, R5, -R96 ;  /* 0x8000006005603221 */ /* 0x000fe20000010000 */
[----:B------:R-:W3:Y:S01]  /*2970*/  @P2 LDC R148, c[0x0][0x40c] ;  /* 0x00010300ff942b82 */ /* 0x000ee20000000800 */
[----:B------:R-:W-:Y:S01]  /*2980*/  @P3 FADD.FTZ R100, R9, -R100 ;  /* 0x8000006409643221 */ /* 0x000fe20000010000 */
[----:B------:R-:W-:Y:S01]  /*2990*/  @P3 FADD.FTZ R143, R8, -R143 ;  /* 0x8000008f088f3221 */ /* 0x000fe20000010000 */
[C---:B------:R-:W-:Y:S01]  /*29a0*/  @P3 FFMA.FTZ R99, R140.reuse, R96, R99 ;  /* 0x000000608c633223 */ /* 0x040fe20000010063 */
[C---:B------:R-:W-:Y:S01]  /*29b0*/  @P1 FFMA.FTZ R101, R140.reuse, R103, R101 ;  /* 0x000000678c651223 */ /* 0x040fe20000010065 */
[----:B------:R-:W-:Y:S01]  /*29c0*/  @P3 FFMA.FTZ R97, R140, R100, R97 ;  /* 0x000000648c613223 */ /* 0x000fe20000010061 */
[----:B------:R-:W-:Y:S01]  /*29d0*/  @P3 FFMA.FTZ R100, R14, R104, R105 ;  /* 0x000000680e643223 */ /* 0x000fe20000010069 */
[----:B------:R-:W-:Y:S01]  /*29e0*/  @P3 FFMA.FTZ R98, R140, R143, R98 ;  /* 0x0000008f8c623223 */ /* 0x000fe20000010062 */
[----:B------:R-:W4:Y:S01]  /*29f0*/  @P2 LDC R96, c[0x0][0x40c] ;  /* 0x00010300ff602b82 */ /* 0x000f220000000800 */
[----:B------:R-:W-:-:S02]  /*2a00*/  HADD2.F32 R143, -RZ, R30.H0_H0 ;  /* 0x2000001eff8f7230 */ /* 0x000fc40000004100 */
[----:B------:R-:W-:Y:S01]  /*2a10*/  @P3 FADD.FTZ R145, R12, -R145 ;  /* 0x800000910c913221 */ /* 0x000fe20000010000 */
[----:B------:R-:W-:Y:S02]  /*2a20*/  HADD2.F32 R103, -RZ, R30.H1_H1 ;  /* 0x3000001eff677230 */ /* 0x000fe40000004100 */
[----:B------:R-:W-:Y:S01]  /*2a30*/  @P3 FADD.FTZ R100, R13, -R100 ;  /* 0x800000640d643221 */ /* 0x000fe20000010000 */
[----:B------:R-:W-:Y:S01]  /*2a40*/  @P3 FFMA.FTZ R147, R15, R104, R105 ;  /* 0x000000680f933223 */ /* 0x000fe20000010069 */
[C---:B------:R-:W-:Y:S01]  /*2a50*/  @P3 FFMA.FTZ R143, R140.reuse, R145, R143 ;  /* 0x000000918c8f3223 */ /* 0x040fe2000001008f */
[--C-:B------:R-:W-:Y:S01]  /*2a60*/  HADD2.F32 R145, -RZ, R31.reuse.H0_H0 ;  /* 0x2000001fff917230 */ /* 0x100fe20000004100 */
[----:B------:R-:W5:Y:S01]  /*2a70*/  @P2 LDC R102, c[0x0][0x40c] ;  /* 0x00010300ff662b82 */ /* 0x000f620000000800 */
[----:B------:R-:W-:Y:S01]  /*2a80*/  @P3 FFMA.FTZ R103, R140, R100, R103 ;  /* 0x000000648c673223 */ /* 0x000fe20000010067 */
[----:B------:R-:W-:Y:S01]  /*2a90*/  @P3 FADD.FTZ R106, R16, -R147 ;  /* 0x80000093106a3221 */ /* 0x000fe20000010000 */
[----:B------:R-:W-:Y:S01]  /*2aa0*/  @P3 FFMA.FTZ R100, R18, R104, R105 ;  /* 0x0000006812643223 */ /* 0x000fe20000010069 */
[----:B------:R-:W-:-:S02]  /*2ab0*/  HADD2.F32 R147, -RZ, R31.H1_H1 ;  /* 0x3000001fff937230 */ /* 0x000fc40000004100 */
[----:B--2---:R-:W-:Y:S01]  /*2ac0*/  @P2 FMUL.FTZ R144, R143, R144 ;  /* 0x000000908f902220 */ /* 0x004fe20000410000 */
[----:B------:R-:W-:Y:S01]  /*2ad0*/  @P3 FFMA.FTZ R145, R140, R106, R145 ;  /* 0x0000006a8c913223 */ /* 0x000fe20000010091 */
[----:B------:R-:W-:Y:S01]  /*2ae0*/  @P3 FADD.FTZ R100, R17, -R100 ;  /* 0x8000006411643221 */ /* 0x000fe20000010000 */
[----:B------:R-:W2:Y:S01]  /*2af0*/  @P2 LDC R142, c[0x0][0x40c] ;  /* 0x00010300ff8e2b82 */ /* 0x000ea20000000800 */
[----:B-1----:R-:W-:Y:S01]  /*2b00*/  @P2 FMUL.FTZ R106, R98, R149 ;  /* 0x00000095626a2220 */ /* 0x002fe20000410000 */
[----:B---3--:R-:W-:Y:S01]  /*2b10*/  @P2 FMUL.FTZ R148, R145, R148 ;  /* 0x0000009491942220 */ /* 0x008fe20000410000 */
[----:B------:R-:W-:Y:S01]  /*2b20*/  @P3 FFMA.FTZ R147, R140, R100, R147 ;  /* 0x000000648c933223 */ /* 0x000fe20000010093 */
[----:B------:R-:W-:Y:S02]  /*2b30*/  @P2 F2FP.F16.F32.PACK_AB R144, RZ, R144 ;  /* 0x00000090ff90223e */ /* 0x000fe400000000ff */
[----:B------:R-:W-:Y:S02]  /*2b40*/  @P2 F2FP.F16.F32.PACK_AB R106, RZ, R106 ;  /* 0x0000006aff6a223e */ /* 0x000fe400000000ff */
[----:B------:R-:W1:Y:S01]  /*2b50*/  @P2 LDC R146, c[0x0][0x40c] ;  /* 0x00010300ff922b82 */ /* 0x000e620000000800 */
[----:B----4-:R-:W-:Y:S01]  /*2b60*/  @P2 FMUL.FTZ R96, R101, R96 ;  /* 0x0000006065602220 */ /* 0x010fe20000410000 */
[----:B------:R-:W-:-:S02]  /*2b70*/  @P2 F2FP.F16.F32.PACK_AB R148, RZ, R148 ;  /* 0x00000094ff94223e */ /* 0x000fc400000000ff */
[----:B------:R-:W-:Y:S02]  /*2b80*/  @P2 PRMT R93, R106, 0x7610, R93 ;  /* 0x000076106a5d2816 */ /* 0x000fe4000000005d */
[----:B------:R-:W-:Y:S02]  /*2b90*/  @P2 F2FP.F16.F32.PACK_AB R100, RZ, R96 ;  /* 0x00000060ff64223e */ /* 0x000fe400000000ff */
[----:B------:R-:W3:Y:S01]  /*2ba0*/  @P2 LDC R150, c[0x0][0x40c] ;  /* 0x00010300ff962b82 */ /* 0x000ee20000000800 */
[----:B-----5:R-:W-:Y:S01]  /*2bb0*/  @P2 FMUL.FTZ R102, R99, R102 ;  /* 0x0000006663662220 */ /* 0x020fe20000410000 */
[----:B------:R-:W-:Y:S02]  /*2bc0*/  @P2 PRMT R92, R100, 0x7610, R92 ;  /* 0x00007610645c2816 */ /* 0x000fe4000000005c */
[----:B------:R-:W-:Y:S02]  /*2bd0*/  @P2 PRMT R94, R144, 0x7610, R94 ;  /* 0x00007610905e2816 */ /* 0x000fe4000000005e */
[----:B------:R-:W-:Y:S01]  /*2be0*/  @P2 F2FP.F16.F32.PACK_AB R102, RZ, R102 ;  /* 0x00000066ff66223e */ /* 0x000fe200000000ff */
[----:B--2---:R-:W-:Y:S01]  /*2bf0*/  @P2 FMUL.FTZ R96, R97, R142 ;  /* 0x0000008e61602220 */ /* 0x004fe20000410000 */
[----:B------:R-:W-:-:S02]  /*2c00*/  @P2 PRMT R95, R148, 0x7610, R95 ;  /* 0x00007610945f2816 */ /* 0x000fc4000000005f */
[----:B------:R-:W-:Y:S02]  /*2c10*/  F2FP.F16.F32.PACK_AB R97, R97, R98 ;  /* 0x000000626161723e */ /* 0x000fe400000000ff */
[----:B------:R-:W-:Y:S02]  /*2c20*/  @P2 F2FP.F16.F32.PACK_AB R142, RZ, R96 ;  /* 0x00000060ff8e223e */ /* 0x000fe400000000ff */
[----:B------:R-:W-:Y:S01]  /*2c30*/  F2FP.F16.F32.PACK_AB R96, R99, R101 ;  /* 0x000000656360723e */ /* 0x000fe200000000ff */
[C---:B-1----:R-:W-:Y:S01]  /*2c40*/  @P2 FMUL.FTZ R146, R103.reuse, R146 ;  /* 0x0000009267922220 */ /* 0x042fe20000410000 */
[----:B------:R-:W-:Y:S02]  /*2c50*/  F2FP.F16.F32.PACK_AB R98, R103, R143 ;  /* 0x0000008f6762723e */ /* 0x000fe400000000ff */
[----:B------:R-:W-:Y:S02]  /*2c60*/  F2FP.F16.F32.PACK_AB R99, R147, R145 ;  /* 0x000000919363723e */ /* 0x000fe400000000ff */
[----:B------:R-:W-:-:S02]  /*2c70*/  @P2 F2FP.F16.F32.PACK_AB R146, RZ, R146 ;  /* 0x00000092ff92223e */ /* 0x000fc400000000ff */
[----:B------:R-:W-:Y:S01]  /*2c80*/  @P2 PRMT R92, R92, 0x5410, R102 ;  /* 0x000054105c5c2816 */ /* 0x000fe20000000066 */
[----:B---3--:R-:W-:Y:S01]  /*2c90*/  @P2 FMUL.FTZ R149, R147, R150 ;  /* 0x0000009693952220 */ /* 0x008fe20000410000 */
[----:B------:R-:W-:Y:S02]  /*2ca0*/  @P2 PRMT R93, R93, 0x5410, R142 ;  /* 0x000054105d5d2816 */ /* 0x000fe4000000008e */
[----:B------:R-:W-:Y:S02]  /*2cb0*/  @P2 PRMT R94, R94, 0x5410, R146 ;  /* 0x000054105e5e2816 */ /* 0x000fe40000000092 */
[----:B------:R-:W-:-:S04]  /*2cc0*/  @P2 F2FP.F16.F32.PACK_AB R149, RZ, R149 ;  /* 0x00000095ff95223e */ /* 0x000fc800000000ff */
[----:B------:R-:W-:-:S07]  /*2cd0*/  @P2 PRMT R95, R95, 0x5410, R149 ;  /* 0x000054105f5f2816 */ /* 0x000fce0000000095 */
.L_x_1104:
        /* <DEDUP_REMOVED lines=12> */
[--C-:B-1----:R-:W-:Y:S02]  /*2da0*/  HADD2.F32 R96, -RZ, R24.reuse.H1_H1 ;  /* 0x30000018ff607230 */ /* 0x102fe40000004100 */
[----:B------:R-:W-:Y:S02]  /*2db0*/  HADD2.F32 R103, -RZ, R25.H0_H0 ;  /* 0x20000019ff677230 */ /* 0x000fe40000004100 */
[----:B------:R-:W-:-:S03]  /*2dc0*/  HADD2.F32 R97, -RZ, R24.H0_H0 ;  /* 0x20000018ff617230 */ /* 0x000fc60000004100 */
[----:B------:R-:W1:Y:S04]  /*2dd0*/  @P2 LDC R148, c[0x0][0x40c] ;  /* 0x00010300ff942b82 */ /* 0x000e680000000800 */
[-CC-:B------:R-:W-:Y:S01]  /*2de0*/  @P3 FFMA.FTZ R98, R110, R104.reuse, R105.reuse ;  /* 0x000000686e623223 */ /* 0x180fe20000010069 */
[-CC-:B------:R-:W-:Y:S01]  /*2df0*/  @P3 FFMA.FTZ R106, R114, R104.reuse, R105.reuse ;  /* 0x00000068726a3223 */ /* 0x180fe20000010069 */
[-CC-:B------:R-:W-:Y:S01]  /*2e00*/  @P3 FFMA.FTZ R143, R111, R104.reuse, R105.reuse ;  /* 0x000000686f8f3223 */ /* 0x180fe20000010069 */
[-CC-:B------:R-:W-:Y:S01]  /*2e10*/  @P3 FFMA.FTZ R145, R115, R104.reuse, R105.reuse ;  /* 0x0000006873913223 */ /* 0x180fe20000010069 */
[----:B------:R-:W3:Y:S01]  /*2e20*/  @P2 LDC R151, c[0x0][0x40c] ;  /* 0x00010300ff972b82 */ /* 0x000ee20000000800 */
[----:B------:R-:W-:Y:S01]  /*2e30*/  @P3 FADD.FTZ R101, R109, -R98 ;  /* 0x800000626d653221 */ /* 0x000fe20000010000 */
[----:B------:R-:W-:Y:S01]  /*2e40*/  @P3 FFMA.FTZ R99, R19, R104, R105 ;  /* 0x0000006813633223 */ /* 0x000fe20000010069 */
[----:B------:R-:W-:Y:S01]  /*2e50*/  @P3 FADD.FTZ R106, R113, -R106 ;  /* 0x8000006a716a3221 */ /* 0x000fe20000010000 */
[----:B------:R-:W-:-:S02]  /*2e60*/  HADD2.F32 R98, -RZ, R26.H0_H0 ;  /* 0x2000001aff627230 */ /* 0x000fc40000004100 */
[----:B------:R-:W-:Y:S01]  /*2e70*/  @P3 FFMA.FTZ R96, R140, R101, R96 ;  /* 0x000000658c603223 */ /* 0x000fe20000010060 */
[----:B------:R-:W-:Y:S02]  /*2e80*/  HADD2.F32 R101, -RZ, R25.H1_H1 ;  /* 0x30000019ff657230 */ /* 0x000fe40000004100 */
[----:B------:R-:W-:Y:S01]  /*2e90*/  @P3 FADD.FTZ R143, R112, -R143 ;  /* 0x8000008f708f3221 */ /* 0x000fe20000010000 */
[----:B------:R-:W4:Y:S01]  /*2ea0*/  @P2 LDC R149, c[0x0][0x40c] ;  /* 0x00010300ff952b82 */ /* 0x000f220000000800 */
[----:B------:R-:W-:Y:S01]  /*2eb0*/  @P3 FADD.FTZ R145, R118, -R145 ;  /* 0x8000009176913221 */ /* 0x000fe20000010000 */
[----:B------:R-:W-:Y:S01]  /*2ec0*/  @P3 FADD.FTZ R99, R108, -R99 ;  /* 0x800000636c633221 */ /* 0x000fe20000010000 */
[----:B------:R-:W-:Y:S01]  /*2ed0*/  @P3 FFMA.FTZ R101, R140, R106, R101 ;  /* 0x0000006a8c653223 */ /* 0x000fe20000010065 */
[-CC-:B------:R-:W-:Y:S01]  /*2ee0*/  @P3 FFMA.FTZ R147, R119, R104.reuse, R105.reuse ;  /* 0x0000006877933223 */ /* 0x180fe20000010069 */
[-CC-:B------:R-:W-:Y:S01]  /*2ef0*/  @P3 FFMA.FTZ R106, R122, R104.reuse, R105.reuse ;  /* 0x000000687a6a3223 */ /* 0x180fe20000010069 */
[----:B------:R-:W-:Y:S01]  /*2f00*/  @P3 FFMA.FTZ R142, R116, R104, R105 ;  /* 0x00000068748e3223 */ /* 0x000fe20000010069 */
[C---:B------:R-:W-:Y:S01]  /*2f10*/  @P3 FFMA.FTZ R103, R140.reuse, R143, R103 ;  /* 0x0000008f8c673223 */ /* 0x040fe20000010067 */
[----:B------:R-:W5:Y:S01]  /*2f20*/  @P2 LDC R150, c[0x0][0x40c] ;  /* 0x00010300ff962b82 */ /* 0x000f620000000800 */
[C---:B------:R-:W-:Y:S01]  /*2f30*/  @P3 FFMA.FTZ R98, R140.reuse, R145, R98 ;  /* 0x000000918c623223 */ /* 0x040fe20000010062 */
[----:B------:R-:W-:Y:S01]  /*2f40*/  @P3 FFMA.FTZ R97, R140, R99, R97 ;  /* 0x000000638c613223 */ /* 0x000fe20000010061 */
[----:B------:R-:W-:-:S02]  /*2f50*/  HADD2.F32 R145, -RZ, R27.H0_H0 ;  /* 0x2000001bff917230 */ /* 0x000fc40000004100 */
[----:B------:R-:W-:Y:S01]  /*2f60*/  @P3 FADD.FTZ R147, R120, -R147 ;  /* 0x8000009378933221 */ /* 0x000fe20000010000 */
[----:B------:R-:W-:Y:S02]  /*2f70*/  HADD2.F32 R143, -RZ, R27.H1_H1 ;  /* 0x3000001bff8f7230 */ /* 0x000fe40000004100 */
[----:B------:R-:W-:Y:S01]  /*2f80*/  @P3 FADD.FTZ R144, R121, -R106 ;  /* 0x8000006a79903221 */ /* 0x000fe20000010000 */
[----:B------:R-:W-:Y:S01]  /*2f90*/  HADD2.F32 R99, -RZ, R26.H1_H1 ;  /* 0x3000001aff637230 */ /* 0x000fe20000004100 */
[----:B------:R-:W0:Y:S01]  /*2fa0*/  @P2 LDC R102, c[0x0][0x40c] ;  /* 0x00010300ff662b82 */ /* 0x000e220000000800 */
[----:B------:R-:W-:Y:S01]  /*2fb0*/  @P3 FADD.FTZ R142, R117, -R142 ;  /* 0x8000008e758e3221 */ /* 0x000fe20000010000 */
[C---:B------:R-:W-:Y:S01]  /*2fc0*/  @P3 FFMA.FTZ R145, R140.reuse, R147, R145 ;  /* 0x000000938c913223 */ /* 0x040fe20000010091 */
[C---:B------:R-:W-:Y:S01]  /*2fd0*/  @P3 FFMA.FTZ R143, R140.reuse, R144, R143 ;  /* 0x000000908c8f3223 */ /* 0x040fe2000001008f */
[----:B--2---:R-:W-:Y:S01]  /*2fe0*/  @P2 FMUL.FTZ R106, R97, R146 ;  /* 0x00000092616a2220 */ /* 0x004fe20000410000 */
[----:B------:R-:W-:Y:S01]  /*2ff0*/  @P3 FFMA.FTZ R99, R140, R142, R99 ;  /* 0x0000008e8c633223 */ /* 0x000fe20000010063 */
[----:B-1----:R-:W-:Y:S01]  /*3000*/  @P2 FMUL.FTZ R144, R103, R148 ;  /* 0x0000009467902220 */ /* 0x002fe20000410000 */
[----:B---3--:R-:W-:Y:S01]  /*3010*/  @P2 FMUL.FTZ R147, R98, R151 ;  /* 0x0000009762932220 */ /* 0x008fe20000410000 */
[----:B------:R-:W1:Y:S01]  /*3020*/  @P2 LDC R100, c[0x0][0x40c] ;  /* 0x00010300ff642b82 */ /* 0x000e620000000800 */
[----:B----4-:R-:W-:Y:S01]  /*3030*/  @P2 FMUL.FTZ R142, R96, R149 ;  /* 0x00000095608e2220 */ /* 0x010fe20000410000 */
[----:B------:R-:W-:-:S02]  /*3040*/  @P2 F2FP.F16.F32.PACK_AB R106, RZ, R106 ;  /* 0x0000006aff6a223e */ /* 0x000fc400000000ff */
[----:B------:R-:W-:Y:S02]  /*3050*/  @P2 F2FP.F16.F32.PACK_AB R144, RZ, R144 ;  /* 0x00000090ff90223e */ /* 0x000fe400000000ff */
[----:B------:R-:W-:Y:S01]  /*3060*/  @P2 F2FP.F16.F32.PACK_AB R147, RZ, R147 ;  /* 0x00000093ff93223e */ /* 0x000fe200000000ff */
[----:B-----5:R-:W-:Y:S01]  /*3070*/  @P2 FMUL.FTZ R146, R101, R150 ;  /* 0x0000009665922220 */ /* 0x020fe20000410000 */
[----:B------:R-:W-:Y:S02]  /*3080*/  @P2 F2FP.F16.F32.PACK_AB R142, RZ, R142 ;  /* 0x0000008eff8e223e */ /* 0x000fe400000000ff */
[----:B------:R-:W-:Y:S02]  /*3090*/  @P2 PRMT R92, R106, 0x7610, R92 ;  /* 0x000076106a5c2816 */ /* 0x000fe4000000005c */
[----:B------:R-:W-:Y:S02]  /*30a0*/  @P2 F2FP.F16.F32.PACK_AB R146, RZ, R146 ;  /* 0x00000092ff92223e */ /* 0x000fe400000000ff */
[----:B------:R-:W-:Y:S01]  /*30b0*/  @P2 PRMT R93, R144, 0x7610, R93 ;  /* 0x00007610905d2816 */ /* 0x000fe2000000005d */
[----:B0-----:R-:W-:Y:S01]  /*30c0*/  @P2 FMUL.FTZ R102, R99, R102 ;  /* 0x0000006663662220 */ /* 0x001fe20000410000 */
[----:B------:R-:W-:-:S02]  /*30d0*/  @P2 PRMT R94, R147, 0x7610, R94 ;  /* 0x00007610935e2816 */ /* 0x000fc4000000005e */
[----:B------:R-:W-:Y:S02]  /*30e0*/  F2FP.F16.F32.PACK_AB R96, R96, R97 ;  /* 0x000000616060723e */ /* 0x000fe400000000ff */
[----:B------:R-:W-:Y:S02]  /*30f0*/  @P2 F2FP.F16.F32.PACK_AB R102, RZ, R102 ;  /* 0x00000066ff66223e */ /* 0x000fe400000000ff */
[----:B------:R-:W-:Y:S01]  /*3100*/  F2FP.F16.F32.PACK_AB R98, R99, R98 ;  /* 0x000000626362723e */ /* 0x000fe200000000ff */
[----:B-1----:R-:W-:Y:S01]  /*3110*/  @P2 FMUL.FTZ R100, R145, R100 ;  /* 0x0000006491642220 */ /* 0x002fe20000410000 */
[----:B------:R-:W-:Y:S02]  /*3120*/  F2FP.F16.F32.PACK_AB R97, R101, R103 ;  /* 0x000000676561723e */ /* 0x000fe400000000ff */
[----:B------:R-:W-:Y:S02]  /*3130*/  @P2 PRMT R92, R92, 0x5410, R142 ;  /* 0x000054105c5c2816 */ /* 0x000fe4000000008e */
[----:B------:R-:W-:-:S02]  /*3140*/  @P2 F2FP.F16.F32.PACK_AB R100, RZ, R100 ;  /* 0x00000064ff64223e */ /* 0x000fc400000000ff */
[----:B------:R-:W-:Y:S02]  /*3150*/  @P2 PRMT R93, R93, 0x5410, R146 ;  /* 0x000054105d5d2816 */ /* 0x000fe40000000092 */
        /* <DEDUP_REMOVED lines=8> */
.L_x_1107:
[----:B------:R-:W-:Y:S01]  /*31e0*/  ISETP.GT.AND P3, PT, R139, RZ, PT ;  /* 0x000000ff8b00720c */ /* 0x000fe20003f64270 */
[----:B------:R-:W2:Y:S01]  /*31f0*/  @P2 LDC R142, c[0x0][0x40c] ;  /* 0x00010300ff8e2b82 */ /* 0x000ea20000000800 */
[----:B-1----:R-:W-:Y:S02]  /*3200*/  HADD2.F32 R101, -RZ, R24.H0_H0 ;  /* 0x20000018ff657230 */ /* 0x002fe40000004100 */
[--C-:B------:R-:W-:Y:S02]  /*3210*/  HADD2.F32 R143, -RZ, R25.reuse.H0_H0 ;  /* 0x20000019ff8f7230 */ /* 0x100fe40000004100 */
[----:B------:R-:W-:Y:S02]  /*3220*/  HADD2.F32 R145, -RZ, R25.H1_H1 ;  /* 0x30000019ff917230 */ /* 0x000fe40000004100 */
[----:B------:R-:W-:Y:S01]  /*3230*/  HADD2.F32 R149, -RZ, R26.H1_H1 ;  /* 0x3000001aff957230 */ /* 0x000fe20000004100 */
[----:B------:R-:W1:Y:S04]  /*3240*/  @P2 LDC R102, c[0x0][0x40c] ;  /* 0x00010300ff662b82 */ /* 0x000e680000000800 */
        /* <DEDUP_REMOVED lines=14> */
[----:B--2---:R-:W-:Y:S01]  /*3330*/  @P2 FMUL.FTZ R103, R103, R142 ;  /* 0x0000008e67672220 */ /* 0x004fe20000410000 */
[----:B------:R-:W2:Y:S01]  /*3340*/  @P2 LDC R100, c[0x0][0x40c] ;  /* 0x00010300ff642b82 */ /* 0x000ea20000000800 */
[----:B------:R-:W-:-:S02]  /*3350*/  HADD2.F32 R147, -RZ, R26.H0_H0 ;  /* 0x2000001aff937230 */ /* 0x000fc40000004100 */
[----:B------:R-:W-:Y:S01]  /*3360*/  @P3 FADD.FTZ R144, R117, -R144 ;  /* 0x8000009075903221 */ /* 0x000fe20000010000 */
[----:B------:R-:W-:Y:S01]  /*3370*/  @P3 FADD.FTZ R148, R120, -R153 ;  /* 0x8000009978943221 */ /* 0x000fe20000010000 */
[----:B------:R-:W-:Y:S01]  /*3380*/  @P2 F2FP.F16.F32.PACK_AB R103, RZ, R103 ;  /* 0x00000067ff67223e */ /* 0x000fe200000000ff */
[----:B-1----:R-:W-:Y:S01]  /*3390*/  @P2 FMUL.FTZ R101, R101, R102 ;  /* 0x0000006665652220 */ /* 0x002fe20000410000 */
[----:B------:R-:W-:Y:S01]  /*33a0*/  @P3 FFMA.FTZ R102, R114, R104, R105 ;  /* 0x0000006872663223 */ /* 0x000fe20000010069 */
[----:B------:R-:W-:Y:S01]  /*33b0*/  @P3 FFMA.FTZ R149, R140, R144, R149 ;  /* 0x000000908c953223 */ /* 0x000fe20000010095 */
[----:B------:R-:W1:Y:S02]  /*33c0*/  @P2 LDC R142, c[0x0][0x40c] ;  /* 0x00010300ff8e2b82 */ /* 0x000e640000000800 */
        /* <DEDUP_REMOVED lines=12> */
[----:B--2---:R-:W-:Y:S01]  /*3490*/  @P2 FMUL.FTZ R143, R143, R100 ;  /* 0x000000648f8f2220 */ /* 0x004fe20000410000 */
[----:B------:R-:W-:-:S04]  /*34a0*/  @P2 PRMT R92, R92, 0x5410, R103 ;  /* 0x000054105c5c2816 */ /* 0x000fc80000000067 */
[----:B------:R-:W-:Y:S01]  /*34b0*/  @P2 F2FP.F16.F32.PACK_AB R143, RZ, R143 ;  /* 0x0000008fff8f223e */ /* 0x000fe200000000ff */
[----:B-1----:R-:W-:-:S03]  /*34c0*/  @P2 FMUL.FTZ R147, R147, R142 ;  /* 0x0000008e93932220 */ /* 0x002fc60000410000 */
        /* <DEDUP_REMOVED lines=19> */
.L_x_1106:
[----:B------:R-:W-:Y:S05]  /*3600*/  @!P1 BRA `(.L_x_1109) ;  /* 0x0000000400189947 */ /* 0x000fea0003800000 */
[-CC-:B-1----:R-:W-:Y:S01]  /*3610*/  FFMA.FTZ R97, R19, R104.reuse, R105.reuse ;  /* 0x0000006813617223 */ /* 0x182fe20000010069 */
[-CC-:B------:R-:W-:Y:S01]  /*3620*/  FFMA.FTZ R96, R110, R104.reuse, R105.reuse ;  /* 0x000000686e607223 */ /* 0x180fe20000010069 */
[----:B------:R-:W1:Y:S01]  /*3630*/  @P2 LDC R143, c[0x0][0x40c] ;  /* 0x00010300ff8f2b82 */ /* 0x000e620000000800 */
[-C--:B------:R-:W-:Y:S01]  /*3640*/  FFMA.FTZ R102, R114, R104.reuse, R105 ;  /* 0x0000006872667223 */ /* 0x080fe20000010069 */
[----:B------:R-:W-:Y:S01]  /*3650*/  FADD.FTZ R97, R108, -R97 ;  /* 0x800000616c617221 */ /* 0x000fe20000010000 */
[----:B------:R-:W-:Y:S01]  /*3660*/  FADD.FTZ R101, R109, -R96 ;  /* 0x800000606d657221 */ /* 0x000fe20000010000 */
[-CC-:B------:R-:W-:Y:S01]  /*3670*/  FFMA.FTZ R145, R115, R104.reuse, R105.reuse ;  /* 0x0000006873917223 */ /* 0x180fe20000010069 */
[----:B------:R-:W-:Y:S01]  /*3680*/  ISETP.GT.AND P3, PT, R139, RZ, PT ;  /* 0x000000ff8b00720c */ /* 0x000fe20003f64270 */
[C---:B------:R-:W-:Y:S01]  /*3690*/  FMUL.FTZ R96, R140.reuse, R97 ;  /* 0x000000618c607220 */ /* 0x040fe20000410000 */
[----:B------:R-:W-:Y:S01]  /*36a0*/  FMUL.FTZ R97, R140, R101 ;  /* 0x000000658c617220 */ /* 0x000fe20000410000 */
[----:B------:R-:W2:Y:S01]  /*36b0*/  @P2 LDC R148, c[0x0][0x40c] ;  /* 0x00010300ff942b82 */ /* 0x000ea20000000800 */
[-CC-:B------:R-:W-:Y:S01]  /*36c0*/  FFMA.FTZ R101, R111, R104.reuse, R105.reuse ;  /* 0x000000686f657223 */ /* 0x180fe20000010069 */
[-C--:B------:R-:W-:Y:S01]  /*36d0*/  FFMA.FTZ R106, R116, R104.reuse, R105 ;  /* 0x00000068746a7223 */ /* 0x080fe20000010069 */
[----:B------:R-:W-:Y:S01]  /*36e0*/  FADD.FTZ R145, R118, -R145 ;  /* 0x8000009176917221 */ /* 0x000fe20000010000 */
[----:B------:R-:W-:Y:S01]  /*36f0*/  FFMA.FTZ R151, R119, R104, R105 ;  /* 0x0000006877977223 */ /* 0x000fe20000010069 */
[----:B------:R-:W-:Y:S01]  /*3700*/  FADD.FTZ R103, R112, -R101 ;  /* 0x8000006570677221 */ /* 0x000fe20000010000 */
[----:B------:R-:W-:Y:S01]  /*3710*/  FADD.FTZ R147, R117, -R106 ;  /* 0x8000006a75937221 */ /* 0x000fe20000010000 */
[C---:B------:R-:W-:Y:S01]  /*3720*/  FMUL.FTZ R106, R140.reuse, R145 ;  /* 0x000000918c6a7220 */ /* 0x040fe20000410000 */
[----:B------:R-:W3:Y:S01]  /*3730*/  @P2 LDC R99, c[0x0][0x40c] ;  /* 0x00010300ff632b82 */ /* 0x000ee20000000800 */
[----:B------:R-:W-:Y:S01]  /*3740*/  FMUL.FTZ R98, R140, R103 ;  /* 0x000000678c627220 */ /* 0x000fe20000410000 */
[----:B------:R-:W-:Y:S01]  /*3750*/  FADD.FTZ R103, R113, -R102 ;  /* 0x8000006671677221 */ /* 0x000fe20000010000 */
[----:B------:R-:W-:Y:S01]  /*3760*/  FADD.FTZ R151, R120, -R151 ;  /* 0x8000009778977221 */ /* 0x000fe20000010000 */
[----:B------:R-:W-:Y:S01]  /*3770*/  FMUL.FTZ R142, R140, R147 ;  /* 0x000000938c8e7220 */ /* 0x000fe20000410000 */
[----:B------:R-:W-:Y:S01]  /*3780*/  FSEL R96, R96, RZ, P3 ;  /* 0x000000ff60607208 */ /* 0x000fe20001800000 */
[----:B------:R-:W-:Y:S01]  /*3790*/  FMUL.FTZ R103, R140, R103 ;  /* 0x000000678c677220 */ /* 0x000fe20000410000 */
[----:B------:R-:W-:Y:S01]  /*37a0*/  FSEL R98, R98, RZ, P3 ;  /* 0x000000ff62627208 */ /* 0x000fe20001800000 */
[----:B------:R-:W4:Y:S01]  /*37b0*/  @P2 LDC R149, c[0x0][0x40c] ;  /* 0x00010300ff952b82 */ /* 0x000f220000000800 */
[----:B------:R-:W-:-:S02]  /*37c0*/  FSEL R144, R106, RZ, P3 ;  /* 0x000000ff6a907208 */ /* 0x000fc40001800000 */
[----:B------:R-:W-:Y:S01]  /*37d0*/  FSEL R145, R103, RZ, P3 ;  /* 0x000000ff67917208 */ /* 0x000fe20001800000 */
[----:B-1----:R-:W-:Y:S01]  /*37e0*/  @P2 FMUL.FTZ R102, R98, R143 ;  /* 0x0000008f62662220 */ /* 0x002fe20000410000 */
[----:B------:R-:W-:Y:S01]  /*37f0*/  FMUL.FTZ R143, R140, R151 ;  /* 0x000000978c8f7220 */ /* 0x000fe20000410000 */
[----:B------:R-:W-:Y:S02]  /*3800*/  FSEL R97, R97, RZ, P3 ;  /* 0x000000ff61617208 */ /* 0x000fe40001800000 */
[----:B------:R-:W1:Y:S01]  /*3810*/  @P2 LDC R100, c[0x0][0x40c] ;  /* 0x00010300ff642b82 */ /* 0x000e620000000800 */
[----:B--2---:R-:W-:Y:S01]  /*3820*/  @P2 FMUL.FTZ R103, R145, R148 ;  /* 0x0000009491672220 */ /* 0x004fe20000410000 */
[----:B------:R-:W-:Y:S01]  /*3830*/  FFMA.FTZ R148, R122, R104, R105 ;  /* 0x000000687a947223 */ /* 0x000fe20000010069 */
[----:B------:R-:W-:Y:S02]  /*3840*/  FSEL R147, R142, RZ, P3 ;  /* 0x000000ff8e937208 */ /* 0x000fe40001800000 */
[----:B------:R-:W-:Y:S01]  /*3850*/  FSEL R146, R143, RZ, P3 ;  /* 0x000000ff8f927208 */ /* 0x000fe20001800000 */
[----:B------:R-:W-:Y:S01]  /*3860*/  FADD.FTZ R143, R121, -R148 ;  /* 0x80000094798f7221 */ /* 0x000fe20000010000 */
[----:B------:R-:W-:Y:S01]  /*3870*/  @P2 F2FP.F16.F32.PACK_AB R102, RZ, R102 ;  /* 0x00000066ff66223e */ /* 0x000fe200000000ff */
[----:B------:R-:W2:Y:S01]  /*3880*/  @P2 LDC R150, c[0x0][0x40c] ;  /* 0x00010300ff962b82 */ /* 0x000ea20000000800 */
[----:B---3--:R-:W-:Y:S01]  /*3890*/  @P2 FMUL.FTZ R99, R96, R99 ;  /* 0x0000006360632220 */ /* 0x008fe20000410000 */
[----:B------:R-:W-:Y:S01]  /*38a0*/  FMUL.FTZ R143, R140, R143 ;  /* 0x0000008f8c8f7220 */ /* 0x000fe20000410000 */
[----:B------:R-:W-:-:S02]  /*38b0*/  @P2 F2FP.F16.F32.PACK_AB R103, RZ, R103 ;  /* 0x00000067ff67223e */ /* 0x000fc400000000ff */
[----:B------:R-:W-:Y:S02]  /*38c0*/  @P2 PRMT R93, R102, 0x7610, R93 ;  /* 0x00007610665d2816 */ /* 0x000fe4000000005d */
[----:B------:R-:W-:Y:S01]  /*38d0*/  @P2 F2FP.F16.F32.PACK_AB R99, RZ, R99 ;  /* 0x00000063ff63223e */ /* 0x000fe200000000ff */
[----:B------:R-:W3:Y:S01]  /*38e0*/  @P2 LDC R101, c[0x0][0x40c] ;  /* 0x00010300ff652b82 */ /* 0x000ee20000000800 */
[----:B----4-:R-:W-:Y:S01]  /*38f0*/  @P2 FMUL.FTZ R106, R144, R149 ;  /* 0x00000095906a2220 */ /* 0x010fe20000410000 */
[----:B------:R-:W-:Y:S02]  /*3900*/  FSEL R143, R143, RZ, P3 ;  /* 0x000000ff8f8f7208 */ /* 0x000fe40001800000 */
[----:B------:R-:W-:Y:S02]  /*3910*/  @P2 PRMT R92, R99, 0x7610, R92 ;  /* 0x00007610635c2816 */ /* 0x000fe4000000005c */
[----:B------:R-:W-:Y:S01]  /*3920*/  @P2 F2FP.F16.F32.PACK_AB R106, RZ, R106 ;  /* 0x0000006aff6a223e */ /* 0x000fe200000000ff */
[C---:B-1----:R-:W-:Y:S01]  /*3930*/  @P2 FMUL.FTZ R100, R97.reuse, R100 ;  /* 0x0000006461642220 */ /* 0x042fe20000410000 */
[----:B------:R-:W-:-:S02]  /*3940*/  F2FP.F16.F32.PACK_AB R96, R97, R96 ;  /* 0x000000606160723e */ /* 0x000fc400000000ff */
[----:B------:R-:W-:Y:S02]  /*3950*/  @P2 PRMT R94, R106, 0x7610, R94 ;  /* 0x000076106a5e2816 */ /* 0x000fe4000000005e */
[----:B------:R-:W-:Y:S02]  /*3960*/  @P2 F2FP.F16.F32.PACK_AB R100, RZ, R100 ;  /* 0x00000064ff64223e */ /* 0x000fe400000000ff */
[----:B------:R-:W-:Y:S01]  /*3970*/  F2FP.F16.F32.PACK_AB R97, R145, R98 ;  /* 0x000000629161723e */ /* 0x000fe200000000ff */
[C---:B--2---:R-:W-:Y:S01]  /*3980*/  @P2 FMUL.FTZ R142, R147.reuse, R150 ;  /* 0x00000096938e2220 */ /* 0x044fe20000410000 */
[----:B------:R-:W-:Y:S02]  /*3990*/  F2FP.F16.F32.PACK_AB R98, R147, R144 ;  /* 0x000000909362723e */ /* 0x000fe400000000ff */
[----:B------:R-:W-:Y:S02]  /*39a0*/  @P2 PRMT R92, R92, 0x5410, R100 ;  /* 0x000054105c5c2816 */ /* 0x000fe40000000064 */
[----:B------:R-:W-:-:S02]  /*39b0*/  @P2 F2FP.F16.F32.PACK_AB R142, RZ, R142 ;  /* 0x0000008eff8e223e */ /* 0x000fc400000000ff */
[----:B------:R-:W-:Y:S01]  /*39c0*/  @P2 PRMT R93, R93, 0x5410, R103 ;  /* 0x000054105d5d2816 */ /* 0x000fe20000000067 */
[----:B---3--:R-:W-:Y:S01]  /*39d0*/  @P2 FMUL.FTZ R101, R146, R101 ;  /* 0x0000006592652220 */ /* 0x008fe20000410000 */
        /* <DEDUP_REMOVED lines=9> */
.L_x_1109:
[----:B------:R-:W-:Y:S05]  /*3a70*/  @!P2 BRA `(.L_x_1110) ;  /* 0x000000000020a947 */ /* 0x000fea0003800000 */
[----:B-1----:R-:W-:Y:S01]  /*3a80*/  FFMA.FTZ R101, R19, R104, R105 ;  /* 0x0000006813657223 */ /* 0x002fe20000010069 */
[----:B------:R-:W-:-:S03]  /*3a90*/  ISETP.GT.AND P3, PT, R139, RZ, PT ;  /* 0x000000ff8b00720c */ /* 0x000fc60003f64270 */
[----:B------:R-:W-:-:S04]  /*3aa0*/  FADD.FTZ R101, R108, -R101 ;  /* 0x800000656c657221 */ /* 0x000fc80000010000 */
[----:B------:R-:W-:-:S05]  /*3ab0*/  FMUL.FTZ R101, R140, R101 ;  /* 0x000000658c657220 */ /* 0x000fca0000410000 */
[----:B------:R-:W-:-:S05]  /*3ac0*/  FSEL R101, R101, RZ, P3 ;  /* 0x000000ff65657208 */ /* 0x000fca0001800000 */
[----:B------:R-:W-:-:S05]  /*3ad0*/  FMUL.FTZ R101, R101, UR17 ;  /* 0x0000001165657c20 */ /* 0x000fca0008410000 */
[----:B------:R-:W-:-:S04]  /*3ae0*/  F2FP.F16.F32.PACK_AB R101, RZ, R101 ;  /* 0x00000065ff65723e */ /* 0x000fc800000000ff */
[----:B------:R-:W-:-:S07]  /*3af0*/  PRMT R92, R101, 0x7610, R92 ;  /* 0x00007610655c7816 */ /* 0x000fce000000005c */
.L_x_1110:
        /* <DEDUP_REMOVED lines=9> */
.L_x_1111:
        /* <DEDUP_REMOVED lines=9> */
.L_x_1112:
        /* <DEDUP_REMOVED lines=9> */
.L_x_1113:
        /* <DEDUP_REMOVED lines=9> */
.L_x_1114:
        /* <DEDUP_REMOVED lines=9> */
.L_x_1115:
        /* <DEDUP_REMOVED lines=9> */
.L_x_1116:
        /* <DEDUP_REMOVED lines=9> */
.L_x_1108:
        /* <DEDUP_REMOVED lines=12> */
[--C-:B-1----:R-:W-:Y:S02]  /*3fb0*/  HADD2.F32 R97, -RZ, R20.reuse.H0_H0 ;  /* 0x20000014ff617230 */ /* 0x102fe40000004100 */
[----:B------:R-:W-:Y:S02]  /*3fc0*/  HADD2.F32 R103, -RZ, R20.H1_H1 ;  /* 0x30000014ff677230 */ /* 0x000fe40000004100 */
[--C-:B------:R-:W-:Y:S02]  /*3fd0*/  HADD2.F32 R98, -RZ, R21.reuse.H1_H1 ;  /* 0x30000015ff627230 */ /* 0x100fe40000004100 */
[----:B------:R-:W-:Y:S01]  /*3fe0*/  HADD2.F32 R101, -RZ, R21.H0_H0 ;  /* 0x20000015ff657230 */ /* 0x000fe20000004100 */
        /* <DEDUP_REMOVED lines=12> */
[----:B------:R-:W-:Y:S01]  /*40b0*/  @P0 FADD.FTZ R105, R129, -R102 ;  /* 0x8000006681690221 */ /* 0x000fe20000010000 */
[----:B------:R-:W-:Y:S01]  /*40c0*/  @P0 FADD.FTZ R100, R128, -R143 ;  /* 0x8000008f80640221 */ /* 0x000fe20000010000 */
[----:B------:R-:W-:Y:S01]  /*40d0*/  @P0 FFMA.FTZ R97, R140, R99, R97 ;  /* 0x000000638c610223 */ /* 0x000fe20000010061 */
[----:B------:R-:W-:-:S02]  /*40e0*/  HADD2.F32 R99, -RZ, R22.H0_H0 ;  /* 0x20000016ff637230 */ /* 0x000fc40000004100 */
[----:B------:R-:W-:Y:S01]  /*40f0*/  @P0 FADD.FTZ R102, R132, -R145 ;  /* 0x8000009184660221 */ /* 0x000fe20000010000 */
[----:B------:R-:W4:Y:S01]  /*4100*/  @P2 LDC R104, c[0x0][0x40c] ;  /* 0x00010300ff682b82 */ /* 0x000f220000000800 */
[C---:B------:R-:W-:Y:S01]  /*4110*/  @P0 FFMA.FTZ R103, R140.reuse, R96, R103 ;  /* 0x000000608c670223 */ /* 0x040fe20000010067 */
[C---:B------:R-:W-:Y:S01]  /*4120*/  @P0 FFMA.FTZ R98, R140.reuse, R105, R98 ;  /* 0x000000698c620223 */ /* 0x040fe20000010062 */
[C---:B------:R-:W-:Y:S01]  /*4130*/  @P0 FFMA.FTZ R101, R140.reuse, R100, R101 ;  /* 0x000000648c650223 */ /* 0x040fe20000010065 */
[--C-:B------:R-:W-:Y:S02]  /*4140*/  HADD2.F32 R105, -RZ, R23.reuse.H1_H1 ;  /* 0x30000017ff697230 */ /* 0x100fe40000004100 */
[----:B------:R-:W-:Y:S01]  /*4150*/  @P0 FADD.FTZ R142, R137, -R142 ;  /* 0x8000008e898e0221 */ /* 0x000fe20000010000 */
[----:B------:R-:W-:Y:S02]  /*4160*/  HADD2.F32 R143, -RZ, R22.H1_H1 ;  /* 0x30000016ff8f7230 */ /* 0x000fe40000004100 */
[----:B------:R-:W-:Y:S01]  /*4170*/  @P0 FFMA.FTZ R99, R140, R102, R99 ;  /* 0x000000668c630223 */ /* 0x000fe20000010063 */
[----:B------:R-:W5:Y:S01]  /*4180*/  @P2 LDC R149, c[0x0][0x40c] ;  /* 0x00010300ff952b82 */ /* 0x000f620000000800 */
[----:B------:R-:W-:-:S02]  /*4190*/  HADD2.F32 R100, -RZ, R23.H0_H0 ;  /* 0x20000017ff647230 */ /* 0x000fc40000004100 */
[----:B------:R-:W-:Y:S01]  /*41a0*/  @P0 FADD.FTZ R106, R133, -R106 ;  /* 0x8000006a856a0221 */ /* 0x000fe20000010000 */
[----:B------:R-:W-:Y:S01]  /*41b0*/  @P0 FADD.FTZ R147, R136, -R147 ;  /* 0x8000009388930221 */ /* 0x000fe20000010000 */
[C---:B------:R-:W-:Y:S01]  /*41c0*/  @P0 FFMA.FTZ R105, R140.reuse, R142, R105 ;  /* 0x0000008e8c690223 */ /* 0x040fe20000010069 */
[----:B-1----:R-:W-:Y:S01]  /*41d0*/  @P2 FMUL.FTZ R142, R99, R148 ;  /* 0x00000094638e2220 */ /* 0x002fe20000410000 */
[C---:B------:R-:W-:Y:S01]  /*41e0*/  @P0 FFMA.FTZ R143, R140.reuse, R106, R143 ;  /* 0x0000006a8c8f0223 */ /* 0x040fe2000001008f */
[----:B------:R-:W-:Y:S01]  /*41f0*/  @P0 FFMA.FTZ R100, R140, R147, R100 ;  /* 0x000000938c640223 */ /* 0x000fe20000010064 */
[----:B------:R-:W1:Y:S02]  /*4200*/  @P2 LDC R150, c[0x0][0x40c] ;  /* 0x00010300ff962b82 */ /* 0x000e640000000800 */
[----:B------:R-:W-:-:S04]  /*4210*/  @P2 F2FP.F16.F32.PACK_AB R142, RZ, R142 ;  /* 0x0000008eff8e223e */ /* 0x000fc800000000ff */
[----:B------:R-:W-:Y:S02]  /*4220*/  @P2 PRMT R94, R142, 0x7610, R94 ;  /* 0x000076108e5e2816 */ /* 0x000fe4000000005e */
[----:B------:R-:W0:Y:S01]  /*4230*/  @P2 LDC R139, c[0x0][0x40c] ;  /* 0x00010300ff8b2b82 */ /* 0x000e220000000800 */
[----:B----4-:R-:W-:Y:S01]  /*4240*/  @P2 FMUL.FTZ R96, R97, R104 ;  /* 0x0000006861602220 */ /* 0x010fe20000410000 */
[----:B---3--:R-:W-:-:S04]  /*4250*/  @P2 FMUL.FTZ R104, R103, R144 ;  /* 0x0000009067682220 */ /* 0x008fc80000410000 */
[----:B------:R-:W-:Y:S01]  /*4260*/  @P2 F2FP.F16.F32.PACK_AB R102, RZ, R96 ;  /* 0x00000060ff66223e */ /* 0x000fe200000000ff */
[----:B--2---:R-:W-:Y:S01]  /*4270*/  @P2 FMUL.FTZ R96, R101, R146 ;  /* 0x0000009265602220 */ /* 0x004fe20000410000 */
[----:B-----5:R-:W-:Y:S01]  /*4280*/  @P2 FMUL.FTZ R140, R98, R149 ;  /* 0x00000095628c2220 */ /* 0x020fe20000410000 */
[----:B------:R-:W-:Y:S02]  /*4290*/  @P2 F2FP.F16.F32.PACK_AB R104, RZ, R104 ;  /* 0x00000068ff68223e */ /* 0x000fe400000000ff */
[----:B------:R-:W-:Y:S02]  /*42a0*/  @P2 PRMT R92, R102, 0x7610, R92 ;  /* 0x00007610665c2816 */ /* 0x000fe4000000005c */
[----:B------:R-:W-:Y:S02]  /*42b0*/  @P2 F2FP.F16.F32.PACK_AB R106, RZ, R96 ;  /* 0x00000060ff6a223e */ /* 0x000fe400000000ff */
[----:B------:R-:W-:Y:S01]  /*42c0*/  @P2 F2FP.F16.F32.PACK_AB R140, RZ, R140 ;  /* 0x0000008cff8c223e */ /* 0x000fe200000000ff */
[----:B-1----:R-:W-:Y:S01]  /*42d0*/  @P2 FMUL.FTZ R144, R143, R150 ;  /* 0x000000968f902220 */ /* 0x002fe20000410000 */
[----:B------:R-:W-:-:S02]  /*42e0*/  @P2 PRMT R93, R106, 0x7610, R93 ;  /* 0x000076106a5d2816 */ /* 0x000fc4000000005d */
[----:B------:R-:W-:Y:S02]  /*42f0*/  F2FP.F16.F32.PACK_AB R96, R103, R97 ;  /* 0x000000616760723e */ /* 0x000fe400000000ff */
[----:B------:R-:W-:Y:S02]  /*4300*/  @P2 F2FP.F16.F32.PACK_AB R144, RZ, R144 ;  /* 0x00000090ff90223e */ /* 0x000fe400000000ff */
[----:B------:R-:W-:Y:S01]  /*4310*/  F2FP.F16.F32.PACK_AB R97, R98, R101 ;  /* 0x000000656261723e */ /* 0x000fe200000000ff */
[----:B0-----:R-:W-:Y:S01]  /*4320*/  @P2 FMUL.FTZ R139, R100, R139 ;  /* 0x0000008b648b2220 */ /* 0x001fe20000410000 */
        /* <DEDUP_REMOVED lines=12> */
.L_x_1118:
[----:B------:R-:W-:Y:S01]  /*43f0*/  ISETP.GT.AND P0, PT, R139, RZ, PT ;  /* 0x000000ff8b00720c */ /* 0x000fe20003f04270 */
[----:B------:R-:W2:Y:S01]  /*4400*/  @P2 LDC R142, c[0x0][0x40c] ;  /* 0x00010300ff8e2b82 */ /* 0x000ea20000000800 */
[----:B-1----:R-:W-:Y:S02]  /*4410*/  HADD2.F32 R101, -RZ, R20.H0_H0 ;  /* 0x20000014ff657230 */ /* 0x002fe40000004100 */
[--C-:B------:R-:W-:Y:S02]  /*4420*/  HADD2.F32 R139, -RZ, R21.reuse.H0_H0 ;  /* 0x20000015ff8b7230 */ /* 0x100fe40000004100 */
[----:B------:R-:W-:Y:S02]  /*4430*/  HADD2.F32 R143, -RZ, R21.H1_H1 ;  /* 0x30000015ff8f7230 */ /* 0x000fe40000004100 */
[----:B------:R-:W-:Y:S01]  /*4440*/  HADD2.F32 R147, -RZ, R22.H1_H1 ;  /* 0x30000016ff937230 */ /* 0x000fe20000004100 */
[----:B------:R-:W1:Y:S01]  /*4450*/  @P2 LDC R102, c[0x0][0x40c] ;  /* 0x00010300ff662b82 */ /* 0x000e620000000800 */
[----:B------:R-:W-:-:S03]  /*4460*/  HADD2.F32 R149, -RZ, R23.H0_H0 ;  /* 0x20000017ff957230 */ /* 0x000fc60000004100 */
[-CC-:B------:R-:W-:Y:S01]  /*4470*/  @P0 FFMA.FTZ R103, R123, R104.reuse, R105.reuse ;  /* 0x000000687b670223 */ /* 0x180fe20000010069 */
[-CC-:B------:R-:W-:Y:S01]  /*4480*/  @P0 FFMA.FTZ R106, R126, R104.reuse, R105.reuse ;  /* 0x000000687e6a0223 */ /* 0x180fe20000010069 */
[-CC-:B------:R-:W-:Y:S01]  /*4490*/  @P0 FFMA.FTZ R145, R127, R104.reuse, R105.reuse ;  /* 0x000000687f910223 */ /* 0x180fe20000010069 */
[----:B------:R-:W-:Y:S01]  /*44a0*/  @P0 FFMA.FTZ R151, R131, R104, R105 ;  /* 0x0000006883970223 */ /* 0x000fe20000010069 */
[----:B------:R-:W-:Y:S01]  /*44b0*/  @P0 FADD.FTZ R100, R124, -R103 ;  /* 0x800000677c640221 */ /* 0x000fe20000010000 */
[----:B------:R-:W-:Y:S02]  /*44c0*/  HADD2.F32 R103, -RZ, R20.H1_H1 ;  /* 0x30000014ff677230 */ /* 0x000fe40000004100 */
[----:B------:R-:W-:Y:S01]  /*44d0*/  @P0 FADD.FTZ R106, R125, -R106 ;  /* 0x8000006a7d6a0221 */ /* 0x000fe20000010000 */
[----:B------:R-:W3:Y:S01]  /*44e0*/  @P2 LDC R144, c[0x0][0x40c] ;  /* 0x00010300ff902b82 */ /* 0x000ee20000000800 */
[----:B------:R-:W-:Y:S01]  /*44f0*/  @P0 FFMA.FTZ R101, R140, R100, R101 ;  /* 0x000000648c650223 */ /* 0x000fe20000010065 */
[----:B------:R-:W-:Y:S01]  /*4500*/  @P0 FADD.FTZ R145, R128, -R145 ;  /* 0x8000009180910221 */ /* 0x000fe20000010000 */
[----:B------:R-:W-:Y:S01]  /*4510*/  @P0 FFMA.FTZ R103, R140, R106, R103 ;  /* 0x0000006a8c670223 */ /* 0x000fe20000010067 */
[----:B------:R-:W-:Y:S01]  /*4520*/  @P0 FFMA.FTZ R153, R135, R104, R105 ;  /* 0x0000006887990223 */ /* 0x000fe20000010069 */
[----:B------:R-:W-:Y:S01]  /*4530*/  @P0 FADD.FTZ R151, R132, -R151 ;  /* 0x8000009784970221 */ /* 0x000fe20000010000 */
[----:B------:R-:W-:Y:S01]  /*4540*/  @P0 FFMA.FTZ R139, R140, R145, R139 ;  /* 0x000000918c8b0223 */ /* 0x000fe2000001008b */
[----:B--2---:R-:W-:Y:S01]  /*4550*/  @P2 FMUL.FTZ R103, R103, R142 ;  /* 0x0000008e67672220 */ /* 0x004fe20000410000 */
[----:B------:R-:W2:Y:S01]  /*4560*/  @P2 LDC R100, c[0x0][0x40c] ;  /* 0x00010300ff642b82 */ /* 0x000ea20000000800 */
[----:B------:R-:W-:-:S02]  /*4570*/  HADD2.F32 R145, -RZ, R22.H0_H0 ;  /* 0x20000016ff917230 */ /* 0x000fc40000004100 */
[----:B------:R-:W-:Y:S01]  /*4580*/  @P0 FADD.FTZ R146, R136, -R153 ;  /* 0x8000009988920221 */ /* 0x000fe20000010000 */
[----:B------:R-:W-:Y:S01]  /*4590*/  @P2 F2FP.F16.F32.PACK_AB R103, RZ, R103 ;  /* 0x00000067ff67223e */ /* 0x000fe200000000ff */
[----:B-1----:R-:W-:Y:S01]  /*45a0*/  @P2 FMUL.FTZ R101, R101, R102 ;  /* 0x0000006665652220 */ /* 0x002fe20000410000 */
[----:B------:R-:W-:Y:S01]  /*45b0*/  @P0 FFMA.FTZ R102, R130, R104, R105 ;  /* 0x0000006882660223 */ /* 0x000fe20000010069 */
[C---:B------:R-:W-:Y:S01]  /*45c0*/  @P0 FFMA.FTZ R145, R140.reuse, R151, R145 ;  /* 0x000000978c910223 */ /* 0x040fe20000010091 */
[----:B------:R-:W1:Y:S01]  /*45d0*/  @P2 LDC R142, c[0x0][0x40c] ;  /* 0x00010300ff8e2b82 */ /* 0x000e620000000800 */
[----:B------:R-:W-:Y:S01]  /*45e0*/  @P0 FFMA.FTZ R149, R140, R146, R149 ;  /* 0x000000928c950223 */ /* 0x000fe20000010095 */
[----:B------:R-:W-:Y:S01]  /*45f0*/  @P0 FADD.FTZ R102, R129, -R102 ;  /* 0x8000006681660221 */ /* 0x000fe20000010000 */
[----:B------:R-:W-:-:S03]  /*4600*/  @P2 F2FP.F16.F32.PACK_AB R101, RZ, R101 ;  /* 0x00000065ff65223e */ /* 0x000fc600000000ff */
[----:B------:R-:W-:Y:S01]  /*4610*/  @P0 FFMA.FTZ R143, R140, R102, R143 ;  /* 0x000000668c8f0223 */ /* 0x000fe2000001008f */
[----:B------:R-:W-:Y:S01]  /*4620*/  @P0 FFMA.FTZ R102, R134, R104, R105 ;  /* 0x0000006886660223 */ /* 0x000fe20000010069 */
[----:B------:R-:W4:Y:S01]  /*4630*/  @P2 LDC R106, c[0x0][0x40c] ;  /* 0x00010300ff6a2b82 */ /* 0x000f220000000800 */
[----:B------:R-:W-:Y:S02]  /*4640*/  @P2 PRMT R92, R101, 0x7610, R92 ;  /* 0x00007610655c2816 */ /* 0x000fe4000000005c */
[----:B------:R-:W-:Y:S02]  /*4650*/  @P0 FADD.FTZ R102, R133, -R102 ;  /* 0x8000006685660221 */ /* 0x000fe40000010000 */
[----:B------:R-:W-:Y:S02]  /*4660*/  @P2 PRMT R92, R92, 0x5410, R103 ;  /* 0x000054105c5c2816 */ /* 0x000fe40000000067 */
[----:B------:R-:W-:Y:S01]  /*4670*/  @P0 FFMA.FTZ R147, R140, R102, R147 ;  /* 0x000000668c930223 */ /* 0x000fe20000010093 */
[----:B------:R-:W5:Y:S01]  /*4680*/  @P2 LDC R148, c[0x0][0x40c] ;  /* 0x00010300ff942b82 */ /* 0x000f620000000800 */
[----:B--2---:R-:W-:-:S02]  /*4690*/  @P2 FMUL.FTZ R139, R139, R100 ;  /* 0x000000648b8b2220 */ /* 0x004fc40000410000 */
[----:B---3--:R-:W-:-:S03]  /*46a0*/  @P2 FMUL.FTZ R147, R147, R144 ;  /* 0x0000009093932220 */ /* 0x008fc60000410000 */
[----:B------:R-:W-:Y:S01]  /*46b0*/  @P2 F2FP.F16.F32.PACK_AB R139, RZ, R139 ;  /* 0x0000008bff8b223e */ /* 0x000fe200000000ff */
[----:B-1----:R-:W-:Y:S01]  /*46c0*/  @P2 FMUL.FTZ R145, R145, R142 ;  /* 0x0000008e91912220 */ /* 0x002fe20000410000 */
[----:B------:R-:W-:Y:S02]  /*46d0*/  @P2 F2FP.F16.F32.PACK_AB R147, RZ, R147 ;  /* 0x00000093ff93223e */ /* 0x000fe400000000ff */
[----:B------:R-:W-:Y:S02]  /*46e0*/  @P2 PRMT R93, R139, 0x7610, R93 ;  /* 0x000076108b5d2816 */ /* 0x000fe4000000005d */
[----:B------:R-:W-:Y:S01]  /*46f0*/  @P2 F2FP.F16.F32.PACK_AB R145, RZ, R145 ;  /* 0x00000091ff91223e */ /* 0x000fe200000000ff */
[----:B----4-:R-:W-:-:S03]  /*4700*/  @P2 FMUL.FTZ R143, R143, R106 ;  /* 0x0000006a8f8f2220 */ /* 0x010fc60000410000 */
[----:B------:R-:W-:Y:S02]  /*4710*/  @P2 PRMT R94, R145, 0x7610, R94 ;  /* 0x00007610915e2816 */ /* 0x000fe4000000005e */
[----:B------:R-:W-:Y:S02]  /*4720*/  @P2 F2FP.F16.F32.PACK_AB R143, RZ, R143 ;  /* 0x0000008fff8f223e */ /* 0x000fe400000000ff */
[----:B------:R-:W-:Y:S01]  /*4730*/  @P2 PRMT R94, R94, 0x5410, R147 ;  /* 0x000054105e5e2816 */ /* 0x000fe20000000093 */
[----:B-----5:R-:W-:Y:S01]  /*4740*/  @P2 FMUL.FTZ R149, R149, R148 ;  /* 0x0000009495952220 */ /* 0x020fe20000410000 */
        /* <DEDUP_REMOVED lines=12> */
.L_x_1117:
[----:B------:R-:W-:Y:S05]  /*4810*/  @!P1 BRA `(.L_x_1120) ;  /* 0x0000000400189947 */ /* 0x000fea0003800000 */
[----:B------:R-:W2:Y:S01]  /*4820*/  @P2 LDC R142, c[0x0][0x40c] ;  /* 0x00010300ff8e2b82 */ /* 0x000ea20000000800 */
[-CC-:B-1----:R-:W-:Y:S01]  /*4830*/  FFMA.FTZ R101, R123, R104.reuse, R105.reuse ;  /* 0x000000687b657223 */ /* 0x182fe20000010069 */
[-CC-:B------:R-:W-:Y:S01]  /*4840*/  FFMA.FTZ R98, R126, R104.reuse, R105.reuse ;  /* 0x000000687e627223 */ /* 0x180fe20000010069 */
[----:B------:R-:W-:Y:S01]  /*4850*/  ISETP.GT.AND P0, PT, R139, RZ, PT ;  /* 0x000000ff8b00720c */ /* 0x000fe20003f04270 */
[-CC-:B------:R-:W-:Y:S01]  /*4860*/  FFMA.FTZ R139, R127, R104.reuse, R105.reuse ;  /* 0x000000687f8b7223 */ /* 0x180fe20000010069 */
[-CC-:B------:R-:W-:Y:S01]  /*4870*/  FFMA.FTZ R106, R130, R104.reuse, R105.reuse ;  /* 0x00000068826a7223 */ /* 0x180fe20000010069 */
[-CC-:B------:R-:W-:Y:S01]  /*4880*/  FFMA.FTZ R145, R131, R104.reuse, R105.reuse ;  /* 0x0000006883917223 */ /* 0x180fe20000010069 */
[-CC-:B------:R-:W-:Y:S01]  /*4890*/  FFMA.FTZ R144, R134, R104.reuse, R105.reuse ;  /* 0x0000006886907223 */ /* 0x180fe20000010069 */
[----:B------:R-:W1:Y:S01]  /*48a0*/  @P2 LDC R103, c[0x0][0x40c] ;  /* 0x00010300ff672b82 */ /* 0x000e620000000800 */
[-CC-:B------:R-:W-:Y:S01]  /*48b0*/  FFMA.FTZ R146, R138, R104.reuse, R105.reuse ;  /* 0x000000688a927223 */ /* 0x180fe20000010069 */
[----:B------:R-:W-:Y:S01]  /*48c0*/  FFMA.FTZ R149, R135, R104, R105 ;  /* 0x0000006887957223 */ /* 0x000fe20000010069 */
[----:B------:R-:W-:Y:S01]  /*48d0*/  FADD.FTZ R101, R124, -R101 ;  /* 0x800000657c657221 */ /* 0x000fe20000010000 */
[----:B------:R-:W-:Y:S01]  /*48e0*/  FADD.FTZ R105, R125, -R98 ;  /* 0x800000627d697221 */ /* 0x000fe20000010000 */
[----:B------:R-:W-:Y:S01]  /*48f0*/  FADD.FTZ R139, R128, -R139 ;  /* 0x8000008b808b7221 */ /* 0x000fe20000010000 */
[----:B------:R-:W-:Y:S01]  /*4900*/  FADD.FTZ R145, R132, -R145 ;  /* 0x8000009184917221 */ /* 0x000fe20000010000 */
[C---:B------:R-:W-:Y:S01]  /*4910*/  FMUL.FTZ R98, R140.reuse, R101 ;  /* 0x000000658c627220 */ /* 0x040fe20000410000 */
[----:B------:R-:W3:Y:S01]  /*4920*/  @P2 LDC R102, c[0x0][0x40c] ;  /* 0x00010300ff662b82 */ /* 0x000ee20000000800 */
[C---:B------:R-:W-:Y:S01]  /*4930*/  FMUL.FTZ R101, R140.reuse, R105 ;  /* 0x000000698c657220 */ /* 0x040fe20000410000 */
[----:B------:R-:W-:Y:S01]  /*4940*/  FADD.FTZ R143, R129, -R106 ;  /* 0x8000006a818f7221 */ /* 0x000fe20000010000 */
[----:B------:R-:W-:Y:S01]  /*4950*/  FADD.FTZ R147, R133, -R144 ;  /* 0x8000009085937221 */ /* 0x000fe20000010000 */
[----:B------:R-:W-:Y:S01]  /*4960*/  FADD.FTZ R151, R137, -R146 ;  /* 0x8000009289977221 */ /* 0x000fe20000010000 */
[----:B------:R-:W-:Y:S01]  /*4970*/  FMUL.FTZ R105, R140, R139 ;  /* 0x0000008b8c697220 */ /* 0x000fe20000410000 */
[----:B------:R-:W-:Y:S01]  /*4980*/  FSEL R101, R101, RZ, P0 ;  /* 0x000000ff65657208 */ /* 0x000fe20000000000 */
[----:B------:R-:W-:Y:S01]  /*4990*/  FADD.FTZ R149, R136, -R149 ;  /* 0x8000009588957221 */ /* 0x000fe20000010000 */
[----:B------:R-:W4:Y:S01]  /*49a0*/  @P2 LDC R99, c[0x0][0x40c] ;  /* 0x00010300ff632b82 */ /* 0x000f220000000800 */
[----:B------:R-:W-:Y:S01]  /*49b0*/  FSEL R98, R98, RZ, P0 ;  /* 0x000000ff62627208 */ /* 0x000fe20000000000 */
[C---:B------:R-:W-:Y:S01]  /*49c0*/  FMUL.FTZ R139, R140.reuse, R145 ;  /* 0x000000918c8b7220 */ /* 0x040fe20000410000 */
[C---:B------:R-:W-:Y:S01]  /*49d0*/  FMUL.FTZ R106, R140.reuse, R143 ;  /* 0x0000008f8c6a7220 */ /* 0x040fe20000410000 */
[----:B--2---:R-:W-:Y:S01]  /*49e0*/  @P2 FMUL.FTZ R104, R101, R142 ;  /* 0x0000008e65682220 */ /* 0x004fe20000410000 */
[C---:B------:R-:W-:Y:S01]  /*49f0*/  FMUL.FTZ R142, R140.reuse, R147 ;  /* 0x000000938c8e7220 */ /* 0x040fe20000410000 */
[C---:B------:R-:W-:Y:S01]  /*4a00*/  FMUL.FTZ R143, R140.reuse, R151 ;  /* 0x000000978c8f7220 */ /* 0x040fe20000410000 */
[----:B------:R-:W-:Y:S01]  /*4a10*/  FMUL.FTZ R140, R140, R149 ;  /* 0x000000958c8c7220 */ /* 0x000fe20000410000 */
[----:B------:R-:W2:Y:S01]  /*4a20*/  @P2 LDC R100, c[0x0][0x40c] ;  /* 0x00010300ff642b82 */ /* 0x000ea20000000800 */
[----:B-1----:R-:W-:Y:S01]  /*4a30*/  @P2 FMUL.FTZ R103, R98, R103 ;  /* 0x0000006762672220 */ /* 0x002fe20000410000 */
[----:B------:R-:W-:-:S02]  /*4a40*/  FSEL R145, R105, RZ, P0 ;  /* 0x000000ff69917208 */ /* 0x000fc40000000000 */
[----:B------:R-:W-:Y:S02]  /*4a50*/  FSEL R146, R139, RZ, P0 ;  /* 0x000000ff8b927208 */ /* 0x000fe40000000000 */
[----:B------:R-:W-:Y:S02]  /*4a60*/  FSEL R144, R106, RZ, P0 ;  /* 0x000000ff6a907208 */ /* 0x000fe40000000000 */
[----:B------:R-:W1:Y:S01]  /*4a70*/  @P2 LDC R97, c[0x0][0x40c] ;  /* 0x00010300ff612b82 */ /* 0x000e620000000800 */
[----:B------:R-:W-:Y:S01]  /*4a80*/  FSEL R142, R142, RZ, P0 ;  /* 0x000000ff8e8e7208 */ /* 0x000fe20000000000 */
[----:B---3--:R-:W-:Y:S01]  /*4a90*/  @P2 FMUL.FTZ R102, R145, R102 ;  /* 0x0000006691662220 */ /* 0x008fe20000410000 */
[----:B------:R-:W-:Y:S02]  /*4aa0*/  FSEL R139, R140, RZ, P0 ;  /* 0x000000ff8c8b7208 */ /* 0x000fe40000000000 */
[----:B------:R-:W-:Y:S02]  /*4ab0*/  @P2 F2FP.F16.F32.PACK_AB R103, RZ, R103 ;  /* 0x00000067ff67223e */ /* 0x000fe400000000ff */
[----:B------:R-:W-:Y:S01]  /*4ac0*/  @P2 F2FP.F16.F32.PACK_AB R104, RZ, R104 ;  /* 0x00000068ff68223e */ /* 0x000fe200000000ff */
[----:B------:R-:W3:Y:S01]  /*4ad0*/  @P2 LDC R96, c[0x0][0x40c] ;  /* 0x00010300ff602b82 */ /* 0x000ee20000000800 */
[----:B----4-:R-:W-:Y:S01]  /*4ae0*/  @P2 FMUL.FTZ R99, R146, R99 ;  /* 0x0000006392632220 */ /* 0x010fe20000410000 */
[----:B------:R-:W-:-:S02]  /*4af0*/  @P2 PRMT R92, R103, 0x7610, R92 ;  /* 0x00007610675c2816 */ /* 0x000fc4000000005c */
[----:B------:R-:W-:Y:S02]  /*4b00*/  @P2 F2FP.F16.F32.PACK_AB R102, RZ, R102 ;  /* 0x00000066ff66223e */ /* 0x000fe400000000ff */
[----:B------:R-:W-:Y:S01]  /*4b10*/  @P2 F2FP.F16.F32.PACK_AB R99, RZ, R99 ;  /* 0x00000063ff63223e */ /* 0x000fe200000000ff */
[----:B--2---:R-:W-:Y:S01]  /*4b20*/  @P2 FMUL.FTZ R100, R144, R100 ;  /* 0x0000006490642220 */ /* 0x004fe20000410000 */
[----:B------:R-:W-:Y:S02]  /*4b30*/  @P2 PRMT R92, R92, 0x5410, R104 ;  /* 0x000054105c5c2816 */ /* 0x000fe40000000068 */
[----:B------:R-:W-:Y:S02]  /*4b40*/  FSEL R104, R143, RZ, P0 ;  /* 0x000000ff8f687208 */ /* 0x000fe40000000000 */
[----:B------:R-:W-:Y:S02]  /*4b50*/  @P2 F2FP.F16.F32.PACK_AB R100, RZ, R100 ;  /* 0x00000064ff64223e */ /* 0x000fe400000000ff */
[----:B------:R-:W-:Y:S01]  /*4b60*/  @P2 PRMT R93, R102, 0x7610, R93 ;  /* 0x00007610665d2816 */ /* 0x000fe2000000005d */
[----:B-1----:R-:W-:Y:S01]  /*4b70*/  @P2 FMUL.FTZ R97, R142, R97 ;  /* 0x000000618e612220 */ /* 0x002fe20000410000 */
[----:B------:R-:W-:-:S02]  /*4b80*/  @P2 PRMT R94, R99, 0x7610, R94 ;  /* 0x00007610635e2816 */ /* 0x000fc4000000005e */
[----:B------:R-:W-:Y:S02]  /*4b90*/  @P2 PRMT R93, R93, 0x5410, R100 ;  /* 0x000054105d5d2816 */ /* 0x000fe40000000064 */
[----:B------:R-:W-:Y:S02]  /*4ba0*/  @P2 F2FP.F16.F32.PACK_AB R105, RZ, R97 ;  /* 0x00000061ff69223e */ /* 0x000fe400000000ff */
[----:B------:R-:W-:Y:S01]  /*4bb0*/  F2FP.F16.F32.PACK_AB R97, R144, R145 ;  /* 0x000000919061723e */ /* 0x000fe200000000ff */
[----:B---3--:R-:W-:Y:S01]  /*4bc0*/  @P2 FMUL.FTZ R96, R139, R96 ;  /* 0x000000608b602220 */ /* 0x008fe20000410000 */
[----:B------:R-:W-:Y:S02]  /*4bd0*/  F2FP.F16.F32.PACK_AB R99, R104, R139 ;  /* 0x0000008b6863723e */ /* 0x000fe400000000ff */
[----:B------:R-:W-:Y:S02]  /*4be0*/  @P2 PRMT R94, R94, 0x5410, R105 ;  /* 0x000054105e5e2816 */ /* 0x000fe40000000069 */
[----:B------:R-:W-:-:S02]  /*4bf0*/  @P2 F2FP.F16.F32.PACK_AB R106, RZ, R96 ;  /* 0x00000060ff6a223e */ /* 0x000fc400000000ff */
[----:B------:R-:W-:Y:S02]  /*4c00*/  F2FP.F16.F32.PACK_AB R96, R101, R98 ;  /* 0x000000626560723e */ /* 0x000fe400000000ff */
[----:B------:R-:W-:Y:S02]  /*4c10*/  F2FP.F16.F32.PACK_AB R98, R142, R146 ;  /* 0x000000928e62723e */ /* 0x000fe400000000ff */
[----:B------:R-:W-:Y:S01]  /*4c20*/  @P2 PRMT R95, R106, 0x7610, R95 ;  /* 0x000076106a5f2816 */ /* 0x000fe2000000005f */
[----:B------:R-:W-:Y:S06]  /*4c30*/  @!P2 BRA `(.L_x_1119) ;  /* 0x000000040030a947 */ /* 0x000fec0003800000 */
[----:B------:R-:W-:-:S05]  /*4c40*/  FMUL.FTZ R100, R104, UR17 ;  /* 0x0000001168647c20 */ /* 0x000fca0008410000 */
[----:B------:R-:W-:-:S04]  /*4c50*/  F2FP.F16.F32.PACK_AB R100, RZ, R100 ;  /* 0x00000064ff64723e */ /* 0x000fc800000000ff */
[----:B------:R-:W-:Y:S01]  /*4c60*/  PRMT R95, R95, 0x5410, R100 ;  /* 0x000054105f5f7816 */ /* 0x000fe20000000064 */
[----:B------:R-:W-:Y:S06]  /*4c70*/  BRA `(.L_x_1119) ;  /* 0x0000000400207947 */ /* 0x000fec0003800000 */
.L_x_1120:
        /* <DEDUP_REMOVED lines=16> */
.L_x_1121:
        /* <DEDUP_REMOVED lines=9> */
.L_x_1122:
        /* <DEDUP_REMOVED lines=9> */
.L_x_1123:
        /* <DEDUP_REMOVED lines=9> */
.L_x_1124:
        /* <DEDUP_REMOVED lines=9> */
.L_x_1125:
        /* <DEDUP_REMOVED lines=9> */
.L_x_1126:
        /* <DEDUP_REMOVED lines=9> */
.L_x_1127:
[----:B------:R-:W-:-:S04]  /*50e0*/  @P2 F2FP.F16.F32.PACK_AB R100, RZ, R100 ;  /* 0x00000064ff64223e */ /* 0x000fc800000000ff */
[----:B------:R-:W-:-:S07]  /*50f0*/  @P2 PRMT R95, R95, 0x5410, R100 ;  /* 0x000054105f5f2816 */ /* 0x000fce0000000064 */
.L_x_1119:
        /* <DEDUP_REMOVED lines=13> */
.L_x_1090:
        /* <DEDUP_REMOVED lines=20> */
.L_x_1129:
        /* <DEDUP_REMOVED lines=15> */
.L_x_10677:


//--------------------- .text._ZN10layer_norm13ln_bwd_kernelINS_13Kernel_traitsI6__halfS2_S2_S2_fjLj3072ELj1ELj1ELj4ELj16ENS_18Kernel_traits_baseILj3072ES2_S2_S2_S2_fjLj128EEEEELb0ELb1ELb0ELb0EEEvNS_9BwdParamsE --------------------------
	.section	.text._ZN10layer_norm13ln_bwd_kernelINS_13Kernel_traitsI6__halfS2_S2_S2_fjLj3072ELj1ELj1ELj4ELj16ENS_18Kernel_traits_baseILj3072ES2_S2_S2_S2_fjLj128EEEEELb0ELb1ELb0ELb0EEEvNS_9BwdParamsE,"ax",@progbits
	.align	128
        .global         _ZN10layer_norm13ln_bwd_kernelINS_13Kernel_traitsI6__halfS2_S2_S2_fjLj3072ELj1ELj1ELj4ELj16ENS_18Kernel_traits_baseILj3072ES2_S2_S2_S2_fjLj128EEEEELb0ELb1ELb0ELb0EEEvNS_9BwdParamsE
        .type           _ZN10layer_norm13ln_bwd_kernelINS_13Kernel_traitsI6__halfS2_S2_S2_fjLj3072ELj1ELj1ELj4ELj16ENS_18Kernel_traits_baseILj3072ES2_S2_S2_S2_fjLj128EEEEELb0ELb1ELb0ELb0EEEvNS_9BwdParamsE,@function
        .size           _ZN10layer_norm13ln_bwd_kernelINS_13Kernel_traitsI6__halfS2_S2_S2_fjLj3072ELj1ELj1ELj4ELj16ENS_18Kernel_traits_baseILj3072ES2_S2_S2_S2_fjLj128EEEEELb0ELb1ELb0ELb0EEEvNS_9BwdParamsE,(.L_x_10678 - _ZN10layer_norm13ln_bwd_kernelINS_13Kernel_traitsI6__halfS2_S2_S2_fjLj3072ELj1ELj1ELj4ELj16ENS_18Kernel_traits_baseILj3072ES2_S2_S2_S2_fjLj128EEEEELb0ELb1ELb0ELb0EEEvNS_9BwdParamsE)
        .other          _ZN10layer_norm13ln_bwd_kernelINS_13Kernel_traitsI6__halfS2_S2_S2_fjLj3072ELj1ELj1ELj4ELj16ENS_18Kernel_traits_baseILj3072ES2_S2_S2_S2_fjLj128EEEEELb0ELb1ELb0ELb0EEEvNS_9BwdParamsE,@"STO_CUDA_ENTRY STV_DEFAULT"
_ZN10layer_norm13ln_bwd_kernelINS_13Kernel_traitsI6__halfS2_S2_S2_fjLj3072ELj1ELj1ELj4ELj16ENS_18Kernel_traits_baseILj3072ES2_S2_S2_S2_fjLj128EEEEELb0ELb1ELb0ELb0EEEvNS_9BwdParamsE:
.text._ZN10layer_norm13ln_bwd_kernelINS_13Kernel_traitsI6__halfS2_S2_S2_fjLj3072ELj1ELj1ELj4ELj16ENS_18Kernel_traits_baseILj3072ES2_S2_S2_S2_fjLj128EEEEELb0ELb1ELb0ELb0EEEvNS_9BwdParamsE:
        /* <DEDUP_REMOVED lines=98> */
[----:B------:R-:W-:Y:S02]  /*0620*/  CS2R R22, SRZ ;  /* 0x0000000000167805 */ /* 0x000fe4000001ff00 */
[----:B------:R-:W-:Y:S02]  /*0630*/  MOV R2, UR6 ;  /* 0x0000000600027c02 */ /* 0x000fe40008000f00 */
[----:B------:R-:W-:Y:S02]  /*0640*/  CS2R R16, SRZ ;  /* 0x0000000000107805 */ /* 0x000fe4000001ff00 */
[----:B------:R-:W-:Y:S02]  /*0650*/  ISETP.NE.AND.EX P1, PT, R3, RZ, PT, P1 ;  /* 0x000000ff0300720c */ /* 0x000fe40003f25310 */
        /* <DEDUP_REMOVED lines=17> */
.L_x_1160:
[----:B------:R-:W4:Y:S08]  /*0770*/  LDC.64 R112, c[0x0][0x3c0] ;  /* 0x0000f000ff707b82 */ /* 0x000f300000000a00 */
[----:B------:R-:W0:Y:S08]  /*0780*/  LDC.64 R114, c[0x0][0x3c8] ;  /* 0x0000f200ff727b82 */ /* 0x000e300000000a00 */
[----:B------:R-:W1:Y:S01]  /*0790*/  LDC R123, c[0x0][0x388] ;  /* 0x0000e200ff7b7b82 */ /* 0x000e620000000800 */
[----:B----4-:R-:W-:-:S06]  /*07a0*/  IMAD.WIDE R112, R2, 0x4, R112 ;  /* 0x0000000402707825 */ /* 0x010fcc00078e0270 */
[----:B------:R4:W2:Y:S01]  /*07b0*/  LDG.E R112, desc[UR4][R112.64] ;  /* 0x0000000470707981 */ /* 0x0008a2000c1e1900 */
[C---:B------:R-:W-:Y:S01]  /*07c0*/  ISETP.GE.U32.AND P3, PT, R121.reuse, 0x80, PT ;  /* 0x000000807900780c */ /* 0x040fe20003f66070 */
[C---:B0-----:R-:W-:Y:S01]  /*07d0*/  IMAD.WIDE R114, R2.reuse, 0x4, R114 ;  /* 0x0000000402727825 */ /* 0x041fe200078e0272 */
[C---:B------:R-:W-:Y:S01]  /*07e0*/  ISETP.GE.U32.AND P5, PT, R121.reuse, 0x100, PT ;  /* 0x000001007900780c */ /* 0x040fe20003fa6070 */
[----:B------:R-:W0:Y:S01]  /*07f0*/  S2R R175, SR_CgaCtaId ;  /* 0x0000000000af7919 */ /* 0x000e220000008800 */
[----:B------:R-:W-:Y:S02]  /*0800*/  ISETP.GE.U32.AND P4, PT, R121, 0x180, PT ;  /* 0x000001807900780c */ /* 0x000fe40003f86070 */
[----:B-----5:R0:W5:Y:S01]  /*0810*/  LDG.E R173, desc[UR4][R114.64] ;  /* 0x0000000472ad7981 */ /* 0x020162000c1e1900 */
[----:B-1----:R-:W-:-:S05]  /*0820*/  IMAD R0, R2, R123, RZ ;  /* 0x0000007b02007224 */ /* 0x002fca00078e02ff */
[----:B------:R-:W-:-:S04]  /*0830*/  SHF.R.S32.HI R117, RZ, 0x1f, R0 ;  /* 0x0000001fff757819 */ /* 0x000fc80000011400 */
[----:B------:R-:W-:Y:S01]  /*0840*/  LEA.HI R117, R117, R0, RZ, 0x3 ;  /* 0x0000000075757211 */ /* 0x000fe200078f18ff */
[----:B------:R-:W-:Y:S01]  /*0850*/  BSSY.RECONVERGENT B0, `(.L_x_1131) ;  /* 0x0000065000007945 */ /* 0x000fe20003800200 */
[----:B------:R-:W-:Y:S02]  /*0860*/  ISETP.NE.AND P0, PT, RZ, UR7, PT ;  /* 0x00000007ff007c0c */ /* 0x000fe4000bf05270 */
[----:B------:R-:W-:Y:S01]  /*0870*/  LEA.HI.SX32 R0, R117, R122, 0x1d ;  /* 0x0000007a75007211 */ /* 0x000fe200078feaff */
[----:B------:R-:W-:Y:S01]  /*0880*/  HFMA2 R180, -RZ, RZ, 0, 0 ;  /* 0x00000000ffb47431 */ /* 0x000fe200000001ff */
[----:B------:R-:W-:Y:S02]  /*0890*/  MOV R182, RZ ;  /* 0x000000ff00b67202 */ /* 0x000fe40000000f00 */
[----:B----4-:R-:W-:Y:S02]  /*08a0*/  P2R R113, PR, RZ, 0x1 ;  /* 0x00000001ff717803 */ /* 0x010fe40000000000 */
[----:B------:R-:W-:-:S02]  /*08b0*/  MOV R178, R0 ;  /* 0x0000000000b27202 */ /* 0x000fc40000000f00 */
        /* <DEDUP_REMOVED lines=8> */
[----:B---3--:R-:W-:-:S04]  /*0940*/  ISETP.NE.U32.AND P0, PT, RZ, UR8, PT ;  /* 0x00000008ff007c0c */ /* 0x008fc8000bf05070 */
[----:B------:R-:W-:Y:S01]  /*0950*/  ISETP.NE.AND.EX P0, PT, RZ, UR9, PT, P0 ;  /* 0x00000009ff007c0c */ /* 0x000fe2000bf05300 */
[--C-:B------:R-:W-:Y:S02]  /*0960*/  HADD2.F32 R176, -RZ, R68.reuse.H0_H0 ;  /* 0x20000044ffb07230 */ /* 0x100fe40000004100 */
[----:B------:R-:W-:Y:S02]  /*0970*/  HADD2.F32 R172, -RZ, R68.H1_H1 ;  /* 0x30000044ffac7230 */ /* 0x000fe40000004100 */
[----:B------:R-:W-:-:S08]  /*0980*/  HADD2.F32 R169, -RZ, R69.H0_H0 ;  /* 0x20000045ffa97230 */ /* 0x000fd00000004100 */
[----:B------:R-:W0:Y:S01]  /*0990*/  @P0 LDC.64 R160, c[0x0][0x438] ;  /* 0x00010e00ffa00b82 */ /* 0x000e220000000a00 */
[----:B------:R-:W-:Y:S02]  /*09a0*/  HADD2.F32 R165, -RZ, R70.H1_H1 ;  /* 0x30000046ffa57230 */ /* 0x000fe40000004100 */
[----:B0-----:R-:W-:-:S05]  /*09b0*/  @P0 IMAD.WIDE.U32 R160, R0, 0x10, R160 ;  /* 0x0000001000a00825 */ /* 0x001fca00078e00a0 */
[----:B------:R0:W5:Y:S02]  /*09c0*/  @P0 LDG.E.128 R12, desc[UR4][R160.64] ;  /* 0x00000004a00c0981 */ /* 0x000164000c1e1d00 */
[----:B0-----:R-:W-:Y:S02]  /*09d0*/  HADD2.F32 R161, -RZ, R71.H1_H1 ;  /* 0x30000047ffa17230 */ /* 0x001fe40000004100 */
[----:B--2---:R-:W-:Y:S02]  /*09e0*/  HADD2.F32 R162, -RZ, R112.H0_H0 ;  /* 0x20000070ffa27230 */ /* 0x004fe40000004100 */
[--C-:B------:R-:W-:Y:S02]  /*09f0*/  HADD2.F32 R166, -RZ, R113.reuse.H0_H0 ;  /* 0x20000071ffa67230 */ /* 0x100fe40000004100 */
[----:B------:R-:W-:Y:S02]  /*0a00*/  HADD2.F32 R168, -RZ, R113.H1_H1 ;  /* 0x30000071ffa87230 */ /* 0x000fe40000004100 */
[----:B------:R-:W-:Y:S01]  /*0a10*/  FADD.FTZ R162, -R177, R162 ;  /* 0x000000a2b1a27221 */ /* 0x000fe20000010100 */
[----:B------:R-:W-:-:S02]  /*0a20*/  HADD2.F32 R178, -RZ, R114.H0_H0 ;  /* 0x20000072ffb27230 */ /* 0x000fc40000004100 */
[----:B------:R-:W-:Y:S01]  /*0a30*/  FADD.FTZ R166, -R177, R166 ;  /* 0x000000a6b1a67221 */ /* 0x000fe20000010100 */
[----:B----4-:R-:W-:Y:S02]  /*0a40*/  HADD2.F32 R113, -RZ, R116.H0_H0 ;  /* 0x20000074ff717230 */ /* 0x010fe40000004100 */
[----:B-----5:R-:W-:Y:S01]  /*0a50*/  FMUL.FTZ R3, R173, R162 ;  /* 0x000000a2ad037220 */ /* 0x020fe20000410000 */
[----:B------:R-:W-:Y:S02]  /*0a60*/  HADD2.F32 R164, -RZ, R112.H1_H1 ;  /* 0x30000070ffa47230 */ /* 0x000fe40000004100 */
[----:B------:R-:W-:Y:S01]  /*0a70*/  FADD.FTZ R178, -R177, R178 ;  /* 0x000000b2b1b27221 */ /* 0x000fe20000010100 */
[----:B------:R-:W-:Y:S02]  /*0a80*/  HADD2.F32 R180, -RZ, R114.H1_H1 ;  /* 0x30000072ffb47230 */ /* 0x000fe40000004100 */
[-C--:B------:R-:W-:Y:S01]  /*0a90*/  FMUL.FTZ R176, R176, R113.reuse ;  /* 0x00000071b0b07220 */ /* 0x080fe20000410000 */
[----:B------:R-:W-:Y:S01]  /*0aa0*/  FADD.FTZ R36, R36, R113 ;  /* 0x0000007124247221 */ /* 0x000fe20000010000 */
[----:B------:R-:W-:Y:S01]  /*0ab0*/  FFMA.FTZ R60, R3, R113, R60 ;  /* 0x00000071033c7223 */ /* 0x000fe2000001003c */
[----:B------:R-:W-:-:S02]  /*0ac0*/  HADD2.F32 R182, -RZ, R115.H0_H0 ;  /* 0x20000073ffb67230 */ /* 0x000fc40000004100 */
[----:B------:R-:W-:Y:S01]  /*0ad0*/  FMUL.FTZ R171, R173, R166 ;  /* 0x000000a6adab7220 */ /* 0x000fe20000410000 */
[----:B------:R-:W-:Y:S02]  /*0ae0*/  HADD2.F32 R184, -RZ, R115.H1_H1 ;  /* 0x30000073ffb87230 */ /* 0x000fe40000004100 */
[----:B------:R-:W-:Y:S01]  /*0af0*/  FADD.FTZ R168, -R177, R168 ;  /* 0x000000a8b1a87221 */ /* 0x000fe20000010100 */
[----:B------:R-:W-:Y:S02]  /*0b00*/  HADD2.F32 R114, -RZ, R117.H1_H1 ;  /* 0x30000075ff727230 */ /* 0x000fe40000004100 */
[----:B------:R-:W-:Y:S01]  /*0b10*/  FMUL.FTZ R167, R173, R178 ;  /* 0x000000b2ada77220 */ /* 0x000fe20000410000 */
[----:B------:R-:W-:Y:S02]  /*0b20*/  HADD2.F32 R113, -RZ, R69.H1_H1 ;  /* 0x30000045ff717230 */ /* 0x000fe40000004100 */
[----:B------:R-:W-:Y:S01]  /*0b30*/  FADD.FTZ R164, -R177, R164 ;  /* 0x000000a4b1a47221 */ /* 0x000fe20000010100 */
[----:B------:R-:W-:-:S02]  /*0b40*/  HADD2.F32 R116, -RZ, R116.H1_H1 ;  /* 0x30000074ff747230 */ /* 0x000fc40000004100 */
[----:B------:R-:W-:Y:S01]  /*0b50*/  FMUL.FTZ R170, R173, R168 ;  /* 0x000000a8adaa7220 */ /* 0x000fe20000410000 */
[----:B------:R-:W-:Y:S02]  /*0b60*/  HADD2.F32 R115, -RZ, R118.H0_H0 ;  /* 0x20000076ff737230 */ /* 0x000fe40000004100 */
[----:B------:R-:W-:Y:S01]  /*0b70*/  FMUL.FTZ R168, R113, R114 ;  /* 0x0000007271a87220 */ /* 0x000fe20000410000 */
[----:B------:R-:W-:Y:S02]  /*0b80*/  HADD2.F32 R166, -RZ, R70.H0_H0 ;  /* 0x20000046ffa67230 */ /* 0x000fe40000004100 */
[----:B------:R-:W-:Y:S01]  /*0b90*/  FMUL.FTZ R172, R172, R116 ;  /* 0x00000074acac7220 */ /* 0x000fe20000410000 */
[----:B------:R-:W-:Y:S02]  /*0ba0*/  HADD2.F32 R112, -RZ, R117.H0_H0 ;  /* 0x20000075ff707230 */ /* 0x000fe40000004100 */
[----:B------:R-:W-:Y:S01]  /*0bb0*/  FADD.FTZ R32, R32, R115 ;  /* 0x0000007320207221 */ /* 0x000fe20000010000 */
[-C--:B------:R-:W-:Y:S01]  /*0bc0*/  FFMA.FTZ R56, R167, R115.reuse, R56 ;  /* 0x00000073a7387223 */ /* 0x080fe20000010038 */
[----:B------:R-:W-:Y:S01]  /*0bd0*/  FMUL.FTZ R166, R166, R115 ;  /* 0x00000073a6a67220 */ /* 0x000fe20000410000 */
[----:B------:R-:W-:Y:S01]  /*0be0*/  FADD.FTZ R113, RZ, R176 ;  /* 0x000000b0ff717221 */ /* 0x000fe20000010000 */
[----:B------:R-:W-:Y:S01]  /*0bf0*/  FMUL.FTZ R174, R173, R164 ;  /* 0x000000a4adae7220 */ /* 0x000fe20000410000 */
[----:B------:R-:W-:Y:S01]  /*0c00*/  FFMA.FTZ R115, R3, R176, RZ ;  /* 0x000000b003737223 */ /* 0x000fe200000100ff */
[-C--:B------:R-:W-:Y:S01]  /*0c10*/  FMUL.FTZ R169, R169, R112.reuse ;  /* 0x00000070a9a97220 */ /* 0x080fe20000410000 */
[----:B------:R-:W-:Y:S01]  /*0c20*/  FADD.FTZ R38, R38, R112 ;  /* 0x0000007026267221 */ /* 0x000fe20000010000 */
[----:B------:R-:W-:Y:S01]  /*0c30*/  FFMA.FTZ R62, R171, R112, R62 ;  /* 0x00000070ab3e7223 */ /* 0x000fe2000001003e */
        /* <DEDUP_REMOVED lines=8> */
[----:B------:R-:W-:Y:S02]  /*0cc0*/  HADD2.F32 R117, -RZ, R119.H0_H0 ;  /* 0x20000077ff757230 */ /* 0x000fe40000004100 */
[----:B------:R-:W-:Y:S01]  /*0cd0*/  FMUL.FTZ R165, R165, R118 ;  /* 0x00000076a5a57220 */ /* 0x000fe20000410000 */
[----:B------:R-:W-:Y:S01]  /*0ce0*/  FADD.FTZ R113, R113, R168 ;  /* 0x000000a871717221 */ /* 0x000fe20000010000 */
[----:B------:R-:W-:Y:S01]  /*0cf0*/  FFMA.FTZ R112, R170, R168, R115 ;  /* 0x000000a8aa707223 */ /* 0x000fe20000010073 */
[----:B------:R-:W-:Y:S02]  /*0d00*/  HADD2.F32 R162, -RZ, R71.H0_H0 ;  /* 0x20000047ffa27230 */ /* 0x000fe40000004100 */
[----:B------:R-:W-:Y:S01]  /*0d10*/  FMUL.FTZ R164, R173, R164 ;  /* 0x000000a4ada47220 */ /* 0x000fe20000410000 */
[----:B------:R-:W-:Y:S01]  /*0d20*/  FADD.FTZ R114, R113, R166 ;  /* 0x000000a671727221 */ /* 0x000fe20000010000 */
[----:B------:R-:W-:Y:S01]  /*0d30*/  FADD.FTZ R182, -R177, R182 ;  /* 0x000000b6b1b67221 */ /* 0x000fe20000010100 */
[----:B------:R-:W-:Y:S01]  /*0d40*/  FFMA.FTZ R113, R167, R166, R112 ;  /* 0x000000a6a7717223 */ /* 0x000fe20000010070 */
[----:B------:R-:W-:-:S02]  /*0d50*/  HADD2.F32 R186, -RZ, R119.H1_H1 ;  /* 0x30000077ffba7230 */ /* 0x000fc40000004100 */
[----:B------:R-:W-:Y:S01]  /*0d60*/  FMUL.FTZ R162, R162, R117 ;  /* 0x00000075a2a27220 */ /* 0x000fe20000410000 */
        /* <DEDUP_REMOVED lines=19> */
.L_x_1132:
[----:B---3--:R-:W-:Y:S05]  /*0ea0*/  BSYNC.RECONVERGENT B0 ;  /* 0x0000000000007941 */ /* 0x008fea0003800200 */
.L_x_1131:
        /* <DEDUP_REMOVED lines=9> */
[----:B------:R-:W-:Y:S01]  /*0f40*/  ISETP.NE.AND.EX P0, PT, RZ, UR9, PT, P0 ;  /* 0x00000009ff007c0c */ /* 0x000fe2000bf05300 */
[----:B------:R-:W-:Y:S02]  /*0f50*/  HADD2.F32 R157, -RZ, R132.H0_H0 ;  /* 0x20000084ff9d7230 */ /* 0x000fe40000004100 */
[----:B------:R-:W-:-:S10]  /*0f60*/  HADD2.F32 R153, -RZ, R133.H0_H0 ;  /* 0x20000085ff997230 */ /* 0x000fd40000004100 */
[----:B------:R-:W0:Y:S01]  /*0f70*/  @P0 LDC.64 R144, c[0x0][0x438] ;  /* 0x00010e00ff900b82 */ /* 0x000e220000000a00 */
[----:B------:R-:W-:Y:S02]  /*0f80*/  HADD2.F32 R156, -RZ, R132.H1_H1 ;  /* 0x30000084ff9c7230 */ /* 0x000fe40000004100 */
[----:B------:R-:W-:Y:S02]  /*0f90*/  HADD2.F32 R149, -RZ, R134.H1_H1 ;  /* 0x30000086ff957230 */ /* 0x000fe40000004100 */
[----:B0-----:R-:W-:-:S05]  /*0fa0*/  @P0 IMAD.WIDE.U32 R144, R178, 0x10, R144 ;  /* 0x00000010b2900825 */ /* 0x001fca00078e0090 */
[----:B------:R0:W5:Y:S01]  /*0fb0*/  @P0 LDG.E.128 R8, desc[UR4][R144.64] ;  /* 0x0000000490080981 */ /* 0x000162000c1e1d00 */
[----:B------:R-:W-:Y:S01]  /*0fc0*/  IADD3 R178, PT, PT, R178, 0x80, RZ ;  /* 0x00000080b2b27810 */ /* 0x000fe20007ffe0ff */
[----:B--2---:R-:W-:Y:S02]  /*0fd0*/  HADD2.F32 R146, -RZ, R112.H0_H0 ;  /* 0x20000070ff927230 */ /* 0x004fe40000004100 */
[----:B------:R-:W-:Y:S02]  /*0fe0*/  HADD2.F32 R150, -RZ, R113.H0_H0 ;  /* 0x20000071ff967230 */ /* 0x000fe40000004100 */
[----:B------:R-:W-:Y:S02]  /*0ff0*/  HADD2.F32 R184, -RZ, R114.H0_H0 ;  /* 0x20000072ffb87230 */ /* 0x000fe40000004100 */
[C---:B------:R-:W-:Y:S01]  /*1000*/  FADD.FTZ R146, -R177.reuse, R146 ;  /* 0x00000092b1927221 */ /* 0x040fe20000010100 */
[----:B------:R-:W-:Y:S02]  /*1010*/  HADD2.F32 R148, -RZ, R112.H1_H1 ;  /* 0x30000070ff947230 */ /* 0x000fe40000004100 */
[----:B------:R-:W-:Y:S01]  /*1020*/  FADD.FTZ R150, -R177, R150 ;  /* 0x00000096b1967221 */ /* 0x000fe20000010100 */
[----:B---3--:R-:W-:-:S02]  /*1030*/  HADD2.F32 R112, -RZ, R116.H0_H0 ;  /* 0x20000074ff707230 */ /* 0x008fc40000004100 */
[----:B------:R-:W-:Y:S01]  /*1040*/  FADD.FTZ R184, -R177, R184 ;  /* 0x000000b8b1b87221 */ /* 0x000fe20000010100 */
[----:B------:R-:W-:Y:S02]  /*1050*/  HADD2.F32 R152, -RZ, R113.H1_H1 ;  /* 0x30000071ff987230 */ /* 0x000fe40000004100 */
[C---:B-----5:R-:W-:Y:S01]  /*1060*/  FMUL.FTZ R159, R173.reuse, R146 ;  /* 0x00000092ad9f7220 */ /* 0x060fe20000410000 */
[--C-:B------:R-:W-:Y:S02]  /*1070*/  HADD2.F32 R186, -RZ, R115.reuse.H0_H0 ;  /* 0x20000073ffba7230 */ /* 0x100fe40000004100 */
[----:B------:R-:W-:Y:S01]  /*1080*/  FMUL.FTZ R155, R173, R150 ;  /* 0x00000096ad9b7220 */ /* 0x000fe20000410000 */
[----:B------:R-:W-:Y:S02]  /*1090*/  HADD2.F32 R188, -RZ, R115.H1_H1 ;  /* 0x30000073ffbc7230 */ /* 0x000fe40000004100 */
[----:B------:R-:W-:Y:S01]  /*10a0*/  FMUL.FTZ R157, R157, R112 ;  /* 0x000000709d9d7220 */ /* 0x000fe20000410000 */
[----:B------:R-:W-:-:S02]  /*10b0*/  HADD2.F32 R113, -RZ, R117.H0_H0 ;  /* 0x20000075ff717230 */ /* 0x000fc40000004100 */
[----:B------:R-:W-:Y:S01]  /*10c0*/  FMUL.FTZ R151, R173, R184 ;  /* 0x000000b8ad977220 */ /* 0x000fe20000410000 */
[----:B------:R-:W-:Y:S02]  /*10d0*/  HADD2.F32 R114, -RZ, R114.H1_H1 ;  /* 0x30000072ff727230 */ /* 0x000fe40000004100 */
[----:B------:R-:W-:Y:S01]  /*10e0*/  FADD.FTZ R148, -R177, R148 ;  /* 0x00000094b1947221 */ /* 0x000fe20000010100 */
[----:B------:R-:W-:Y:S02]  /*10f0*/  HADD2.F32 R116, -RZ, R116.H1_H1 ;  /* 0x30000074ff747230 */ /* 0x000fe40000004100 */
[----:B------:R-:W-:Y:S01]  /*1100*/  FADD.FTZ R28, R28, R112 ;  /* 0x000000701c1c7221 */ /* 0x000fe20000010000 */
[----:B------:R-:W-:Y:S02]  /*1110*/  HADD2.F32 R115, -RZ, R118.H0_H0 ;  /* 0x20000076ff737230 */ /* 0x000fe40000004100 */
[----:B------:R-:W-:Y:S01]  /*1120*/  FFMA.FTZ R52, R159, R112, R52 ;  /* 0x000000709f347223 */ /* 0x000fe20000010034 */
[----:B------:R-:W-:-:S02]  /*1130*/  HADD2.F32 R150, -RZ, R134.H0_H0 ;  /* 0x20000086ff967230 */ /* 0x000fc40000004100 */
[----:B------:R-:W-:Y:S01]  /*1140*/  FADD.FTZ R152, -R177, R152 ;  /* 0x00000098b1987221 */ /* 0x000fe20000010100 */
[----:B------:R-:W-:Y:S02]  /*1150*/  HADD2.F32 R117, -RZ, R117.H1_H1 ;  /* 0x30000075ff757230 */ /* 0x000fe40000004100 */
[-C--:B------:R-:W-:Y:S01]  /*1160*/  FMUL.FTZ R153, R153, R113.reuse ;  /* 0x0000007199997220 */ /* 0x080fe20000410000 */
[----:B------:R-:W-:Y:S02]  /*1170*/  HADD2.F32 R112, -RZ, R133.H1_H1 ;  /* 0x30000085ff707230 */ /* 0x000fe40000004100 */
[----:B------:R-:W-:Y:S01]  /*1180*/  FADD.FTZ R30, R30, R113 ;  /* 0x000000711e1e7221 */ /* 0x000fe20000010000 */
[----:B------:R-:W-:Y:S01]  /*1190*/  FFMA.FTZ R54, R155, R113, R54 ;  /* 0x000000719b367223 */ /* 0x000fe20000010036 */
[----:B------:R-:W-:Y:S01]  /*11a0*/  FMUL.FTZ R156, R156, R116 ;  /* 0x000000749c9c7220 */ /* 0x000fe20000410000 */
[----:B------:R-:W-:Y:S01]  /*11b0*/  FADD.FTZ R114, -R177, R114 ;  /* 0x00000072b1727221 */ /* 0x000fe20000010100 */
[-C--:B------:R-:W-:Y:S01]  /*11c0*/  FMUL.FTZ R150, R150, R115.reuse ;  /* 0x0000007396967220 */ /* 0x080fe20000410000 */
[----:B------:R-:W-:Y:S01]  /*11d0*/  FADD.FTZ R24, R24, R115 ;  /* 0x0000007318187221 */ /* 0x000fe20000010000 */
[----:B------:R-:W-:Y:S01]  /*11e0*/  FFMA.FTZ R48, R151, R115, R48 ;  /* 0x0000007397307223 */ /* 0x000fe20000010030 */
[----:B------:R-:W-:Y:S01]  /*11f0*/  FADD.FTZ R113, R180, R157 ;  /* 0x0000009db4717221 */ /* 0x000fe20000010000 */
[----:B------:R-:W-:Y:S01]  /*1200*/  FMUL.FTZ R158, R173, R148 ;  /* 0x00000094ad9e7220 */ /* 0x000fe20000410000 */
[----:B------:R-:W-:Y:S01]  /*1210*/  FFMA.FTZ R115, R159, R157, R182 ;  /* 0x0000009d9f737223 */ /* 0x000fe200000100b6 */
[C---:B------:R-:W-:Y:S01]  /*1220*/  FMUL.FTZ R154, R173.reuse, R152 ;  /* 0x00000098ad9a7220 */ /* 0x040fe20000410000 */
[----:B------:R-:W-:Y:S01]  /*1230*/  FMUL.FTZ R152, R112, R117 ;  /* 0x0000007570987220 */ /* 0x000fe20000410000 */
[----:B------:R-:W-:Y:S01]  /*1240*/  FMUL.FTZ R148, R173, R114 ;  /* 0x00000072ad947220 */ /* 0x000fe20000410000 */
[----:B------:R-:W-:Y:S01]  /*1250*/  FADD.FTZ R112, R113, R156 ;  /* 0x0000009c71707221 */ /* 0x000fe20000010000 */
[----:B------:R-:W-:Y:S01]  /*1260*/  FFMA.FTZ R114, R158, R156, R115 ;  /* 0x0000009c9e727223 */ /* 0x000fe20000010073 */
[----:B------:R-:W-:-:S02]  /*1270*/  HADD2.F32 R118, -RZ, R118.H1_H1 ;  /* 0x30000076ff767230 */ /* 0x000fc40000004100 */
[----:B------:R-:W-:Y:S01]  /*1280*/  FADD.FTZ R186, -R177, R186 ;  /* 0x000000bab1ba7221 */ /* 0x000fe20000010100 */
[----:B------:R-:W-:Y:S01]  /*1290*/  FADD.FTZ R113, R112, R153 ;  /* 0x0000009970717221 */ /* 0x000fe20000010000 */
[----:B------:R-:W-:Y:S01]  /*12a0*/  FFMA.FTZ R115, R155, R153, R114 ;  /* 0x000000999b737223 */ /* 0x000fe20000010072 */
[----:B0-----:R-:W-:Y:S02]  /*12b0*/  HADD2.F32 R145, -RZ, R119.H0_H0 ;  /* 0x20000077ff917230 */ /* 0x001fe40000004100 */
[----:B------:R-:W-:Y:S01]  /*12c0*/  FMUL.FTZ R149, R149, R118 ;  /* 0x0000007695957220 */ /* 0x000fe20000410000 */
[----:B------:R-:W-:Y:S01]  /*12d0*/  FADD.FTZ R113, R113, R152 ;  /* 0x0000009871717221 */ /* 0x000fe20000010000 */
[----:B------:R-:W-:Y:S01]  /*12e0*/  FFMA.FTZ R112, R154, R152, R115 ;  /* 0x000000989a707223 */ /* 0x000fe20000010073 */
[----:B------:R-:W-:Y:S02]  /*12f0*/  HADD2.F32 R146, -RZ, R135.H0_H0 ;  /* 0x20000087ff927230 */ /* 0x000fe40000004100 */
[----:B------:R-:W-:Y:S01]  /*1300*/  FADD.FTZ R29, R29, R116 ;  /* 0x000000741d1d7221 */ /* 0x000fe20000010000 */
[----:B------:R-:W-:Y:S01]  /*1310*/  FADD.FTZ R114, R113, R150 ;  /* 0x0000009671727221 */ /* 0x000fe20000010000 */
[----:B------:R-:W-:Y:S01]  /*1320*/  FFMA.FTZ R113, R151, R150, R112 ;  /* 0x0000009697717223 */ /* 0x000fe20000010070 */
[----:B------:R-:W-:Y:S01]  /*1330*/  FFMA.FTZ R53, R158, R116, R53 ;  /* 0x000000749e357223 */ /* 0x000fe20000010035 */
[----:B------:R-:W-:-:S02]  /*1340*/  HADD2.F32 R119, -RZ, R119.H1_H1 ;  /* 0x30000077ff777230 */ /* 0x000fc40000004100 */
[----:B------:R-:W-:Y:S01]  /*1350*/  FMUL.FTZ R147, R173, R186 ;  /* 0x000000baad937220 */ /* 0x000fe20000410000 */
[----:B------:R-:W-:Y:S02]  /*1360*/  HADD2.F32 R116, -RZ, R135.H1_H1 ;  /* 0x30000087ff747230 */ /* 0x000fe40000004100 */
[----:B------:R-:W-:Y:S01]  /*1370*/  FMUL.FTZ R146, R146, R145 ;  /* 0x0000009192927220 */ /* 0x000fe20000410000 */
        /* <DEDUP_REMOVED lines=17> */
.L_x_1134:
[----:B------:R-:W-:Y:S05]  /*1490*/  BSYNC.RECONVERGENT B0 ;  /* 0x0000000000007941 */ /* 0x000fea0003800200 */
.L_x_1133:
        /* <DEDUP_REMOVED lines=15> */
[----:B------:R-:W-:Y:S02]  /*1590*/  HADD2.F32 R129, -RZ, R78.H1_H1 ;  /* 0x3000004eff817230 */ /* 0x000fe40000004100 */
[--C-:B--2---:R-:W-:Y:S02]  /*15a0*/  HADD2.F32 R126, -RZ, R112.reuse.H0_H0 ;  /* 0x20000070ff7e7230 */ /* 0x104fe40000004100 */
[----:B------:R-:W-:Y:S02]  /*15b0*/  HADD2.F32 R128, -RZ, R112.H1_H1 ;  /* 0x30000070ff807230 */ /* 0x000fe40000004100 */
[--C-:B------:R-:W-:Y:S02]  /*15c0*/  HADD2.F32 R130, -RZ, R113.reuse.H0_H0 ;  /* 0x20000071ff827230 */ /* 0x100fe40000004100 */
[----:B------:R-:W-:Y:S01]  /*15d0*/  FADD.FTZ R126, -R177, R126 ;  /* 0x0000007eb17e7221 */ /* 0x000fe20000010100 */
[----:B------:R-:W-:-:S02]  /*15e0*/  HADD2.F32 R112, -RZ, R113.H1_H1 ;  /* 0x30000071ff707230 */ /* 0x000fc40000004100 */
[C---:B------:R-:W-:Y:S01]  /*15f0*/  FADD.FTZ R128, -R177.reuse, R128 ;  /* 0x00000080b1807221 */ /* 0x040fe20000010100 */
[--C-:B------:R-:W-:Y:S02]  /*1600*/  HADD2.F32 R136, -RZ, R114.reuse.H0_H0 ;  /* 0x20000072ff887230 */ /* 0x100fe40000004100 */
[C---:B------:R-:W-:Y:S01]  /*1610*/  FADD.FTZ R130, -R177.reuse, R130 ;  /* 0x00000082b1827221 */ /* 0x040fe20000010100 */
[----:B------:R-:W-:Y:S02]  /*1620*/  HADD2.F32 R140, -RZ, R114.H1_H1 ;  /* 0x30000072ff8c7230 */ /* 0x000fe40000004100 */
[C---:B------:R-:W-:Y:S01]  /*1630*/  FADD.FTZ R138, -R177.reuse, R112 ;  /* 0x00000070b18a7221 */ /* 0x040fe20000010100 */
[----:B---3--:R-:W-:Y:S02]  /*1640*/  HADD2.F32 R112, -RZ, R116.H0_H0 ;  /* 0x20000074ff707230 */ /* 0x008fe40000004100 */
[----:B------:R-:W-:Y:S01]  /*1650*/  FADD.FTZ R114, -R177, R136 ;  /* 0x00000088b1727221 */ /* 0x000fe20000010100 */
[----:B------:R-:W-:-:S02]  /*1660*/  HADD2.F32 R142, -RZ, R115.H0_H0 ;  /* 0x20000073ff8e7230 */ /* 0x000fc40000004100 */
[----:B0-----:R-:W-:Y:S01]  /*1670*/  FADD.FTZ R124, -R177, R140 ;  /* 0x0000008cb17c7221 */ /* 0x001fe20000010100 */
[----:B------:R-:W-:Y:S02]  /*1680*/  HADD2.F32 R184, -RZ, R115.H1_H1 ;  /* 0x30000073ffb87230 */ /* 0x000fe40000004100 */
[----:B-----5:R-:W-:Y:S01]  /*1690*/  FMUL.FTZ R139, R173, R130 ;  /* 0x00000082ad8b7220 */ /* 0x020fe20000410000 */
[----:B------:R-:W-:Y:S02]  /*16a0*/  HADD2.F32 R113, -RZ, R117.H0_H0 ;  /* 0x20000075ff717230 */ /* 0x000fe40000004100 */
[----:B------:R-:W-:Y:S01]  /*16b0*/  FMUL.FTZ R141, R141, R112 ;  /* 0x000000708d8d7220 */ /* 0x000fe20000410000 */
[----:B------:R-:W-:Y:S02]  /*16c0*/  HADD2.F32 R116, -RZ, R116.H1_H1 ;  /* 0x30000074ff747230 */ /* 0x000fe40000004100 */
[----:B------:R-:W-:Y:S01]  /*16d0*/  FMUL.FTZ R131, R173, R114 ;  /* 0x00000072ad837220 */ /* 0x000fe20000410000 */
[----:B------:R-:W-:-:S02]  /*16e0*/  HADD2.F32 R115, -RZ, R118.H0_H0 ;  /* 0x20000076ff737230 */ /* 0x000fc40000004100 */
[----:B------:R-:W-:Y:S01]  /*16f0*/  FMUL.FTZ R143, R173, R126 ;  /* 0x0000007ead8f7220 */ /* 0x000fe20000410000 */
[----:B------:R-:W-:Y:S02]  /*1700*/  HADD2.F32 R140, -RZ, R76.H1_H1 ;  /* 0x3000004cff8c7230 */ /* 0x000fe40000004100 */
[-C--:B------:R-:W-:Y:S01]  /*1710*/  FMUL.FTZ R137, R137, R113.reuse ;  /* 0x0000007189897220 */ /* 0x080fe20000410000 */
[----:B------:R-:W-:Y:S02]  /*1720*/  HADD2.F32 R130, -RZ, R78.H0_H0 ;  /* 0x2000004eff827230 */ /* 0x000fe40000004100 */
[----:B------:R-:W-:Y:S01]  /*1730*/  FADD.FTZ R22, R22, R113 ;  /* 0x0000007116167221 */ /* 0x000fe20000010000 */
[----:B------:R-:W-:Y:S01]  /*1740*/  FFMA.FTZ R46, R139, R113, R46 ;  /* 0x000000718b2e7223 */ /* 0x000fe2000001002e */
[----:B------:R-:W-:Y:S01]  /*1750*/  FADD.FTZ R178, -R177, R142 ;  /* 0x0000008eb1b27221 */ /* 0x000fe20000010100 */
[----:B------:R-:W-:Y:S01]  /*1760*/  FMUL.FTZ R140, R140, R116 ;  /* 0x000000748c8c7220 */ /* 0x000fe20000410000 */
[-C--:B------:R-:W-:Y:S01]  /*1770*/  FMUL.FTZ R130, R130, R115.reuse ;  /* 0x0000007382827220 */ /* 0x080fe20000410000 */
[----:B------:R-:W-:Y:S01]  /*1780*/  FADD.FTZ R16, R16, R115 ;  /* 0x0000007310107221 */ /* 0x000fe20000010000 */
[----:B------:R-:W-:Y:S01]  /*1790*/  FFMA.FTZ R40, R131, R115, R40 ;  /* 0x0000007383287223 */ /* 0x000fe20000010028 */
[----:B------:R-:W-:Y:S01]  /*17a0*/  FADD.FTZ R113, R180, R141 ;  /* 0x0000008db4717221 */ /* 0x000fe20000010000 */
[----:B------:R-:W-:Y:S01]  /*17b0*/  FMUL.FTZ R142, R173, R128 ;  /* 0x00000080ad8e7220 */ /* 0x000fe20000410000 */
[----:B------:R-:W-:Y:S01]  /*17c0*/  FFMA.FTZ R115, R143, R141, R182 ;  /* 0x0000008d8f737223 */ /* 0x000fe200000100b6 */
[----:B------:R-:W-:-:S02]  /*17d0*/  HADD2.F32 R117, -RZ, R117.H1_H1 ;  /* 0x30000075ff757230 */ /* 0x000fc40000004100 */
[----:B------:R-:W-:Y:S01]  /*17e0*/  FADD.FTZ R20, R20, R112 ;  /* 0x0000007014147221 */ /* 0x000fe20000010000 */
[----:B------:R-:W-:Y:S01]  /*17f0*/  FFMA.FTZ R44, R143, R112, R44 ;  /* 0x000000708f2c7223 */ /* 0x000fe2000001002c */
[----:B------:R-:W-:Y:S02]  /*1800*/  HADD2.F32 R136, -RZ, R77.H1_H1 ;  /* 0x3000004dff887230 */ /* 0x000fe40000004100 */
[----:B------:R-:W-:Y:S01]  /*1810*/  FADD.FTZ R112, R113, R140 ;  /* 0x0000008c71707221 */ /* 0x000fe20000010000 */
[----:B------:R-:W-:Y:S01]  /*1820*/  FFMA.FTZ R114, R142, R140, R115 ;  /* 0x0000008c8e727223 */ /* 0x000fe20000010073 */
[----:B------:R-:W-:Y:S01]  /*1830*/  FMUL.FTZ R138, R173, R138 ;  /* 0x0000008aad8a7220 */ /* 0x000fe20000410000 */
[----:B------:R-:W-:Y:S02]  /*1840*/  HADD2.F32 R118, -RZ, R118.H1_H1 ;  /* 0x30000076ff767230 */ /* 0x000fe40000004100 */
[----:B------:R-:W-:Y:S01]  /*1850*/  FMUL.FTZ R136, R136, R117 ;  /* 0x0000007588887220 */ /* 0x000fe20000410000 */
[----:B------:R-:W-:Y:S01]  /*1860*/  FADD.FTZ R113, R112, R137 ;  /* 0x0000008970717221 */ /* 0x000fe20000010000 */
[----:B------:R-:W-:Y:S01]  /*1870*/  FFMA.FTZ R115, R139, R137, R114 ;  /* 0x000000898b737223 */ /* 0x000fe20000010072 */
[----:B------:R-:W-:-:S02]  /*1880*/  HADD2.F32 R125, -RZ, R119.H0_H0 ;  /* 0x20000077ff7d7230 */ /* 0x000fc40000004100 */
[----:B------:R-:W-:Y:S01]  /*1890*/  FMUL.FTZ R129, R129, R118 ;  /* 0x0000007681817220 */ /* 0x000fe20000410000 */
[----:B------:R-:W-:Y:S01]  /*18a0*/  FADD.FTZ R113, R113, R136 ;  /* 0x0000008871717221 */ /* 0x000fe20000010000 */
[----:B------:R-:W-:Y:S01]  /*18b0*/  FFMA.FTZ R112, R138, R136, R115 ;  /* 0x000000888a707223 */ /* 0x000fe20000010073 */
[----:B------:R-:W-:Y:S02]  /*18c0*/  HADD2.F32 R126, -RZ, R79.H0_H0 ;  /* 0x2000004fff7e7230 */ /* 0x000fe40000004100 */
[----:B------:R-:W-:Y:S01]  /*18d0*/  FMUL.FTZ R128, R173, R124 ;  /* 0x0000007cad807220 */ /* 0x000fe20000410000 */
[----:B------:R-:W-:Y:S01]  /*18e0*/  FADD.FTZ R114, R113, R130 ;  /* 0x0000008271727221 */ /* 0x000fe20000010000 */
[----:B------:R-:W-:Y:S01]  /*18f0*/  FFMA.FTZ R113, R131, R130, R112 ;  /* 0x0000008283717223 */ /* 0x000fe20000010070 */
[----:B------:R-:W-:Y:S01]  /*1900*/  FADD.FTZ R21, R21, R116 ;  /* 0x0000007415157221 */ /* 0x000fe20000010000 */
[----:B------:R-:W-:Y:S01]  /*1910*/  FFMA.FTZ R45, R142, R116, R45 ;  /* 0x000000748e2d7223 */ /* 0x000fe2000001002d */
[----:B------:R-:W-:-:S02]  /*1920*/  HADD2.F32 R119, -RZ, R119.H1_H1 ;  /* 0x30000077ff777230 */ /* 0x000fc40000004100 */
[----:B------:R-:W-:Y:S01]  /*1930*/  FMUL.FTZ R127, R173, R178 ;  /* 0x000000b2ad7f7220 */ /* 0x000fe20000410000 */
[----:B------:R-:W-:Y:S02]  /*1940*/  HADD2.F32 R116, -RZ, R79.H1_H1 ;  /* 0x3000004fff747230 */ /* 0x000fe40000004100 */
[----:B------:R-:W-:Y:S01]  /*1950*/  FADD.FTZ R184, -R177, R184 ;  /* 0x000000b8b1b87221 */ /* 0x000fe20000010100 */
[----:B------:R-:W-:Y:S01]  /*1960*/  FMUL.FTZ R126, R126, R125 ;  /* 0x0000007d7e7e7220 */ /* 0x000fe20000410000 */
        /* <DEDUP_REMOVED lines=16> */
.L_x_1136:
[----:B------:R-:W-:Y:S05]  /*1a70*/  BSYNC.RECONVERGENT B0 ;  /* 0x0000000000007941 */ /* 0x000fea0003800200 */
.L_x_1135:
        /* <DEDUP_REMOVED lines=15> */
[----:B------:R-:W-:Y:S01]  /*1b70*/  @!P6 LEA R180, R120, R181, 0x3 ;  /* 0x000000b578b4e211 */ /* 0x000fe200078e18ff */
[----:B------:R-:W-:Y:S01]  /*1b80*/  UISETP.NE.U32.AND UP0, UPT, UR8, URZ, UPT ;  /* 0x000000ff0800728c */ /* 0x000fe2000bf05070 */
[----:B------:R-:W-:Y:S01]  /*1b90*/  @!P2 IADD3 R183, PT, PT, R179, 0x3000, RZ ;  /* 0x00003000b3b7a810 */ /* 0x000fe20007ffe0ff */
[----:B------:R-:W1:Y:S01]  /*1ba0*/  SHFL.DOWN PT, R114, R115, 0x8, 0x1f ;  /* 0x09001f0073727f89 */ /* 0x000e6200000e0000 */
[----:B------:R-:W-:Y:S01]  /*1bb0*/  ISETP.NE.AND P0, PT, RZ, UR7, PT ;  /* 0x00000007ff007c0c */ /* 0x000fe2000bf05270 */
[----:B------:R-:W-:Y:S01]  /*1bc0*/  UISETP.NE.AND.EX UP0, UPT, UR9, URZ, UPT, UP0 ;  /* 0x000000ff0900728c */ /* 0x000fe2000bf05300 */
[----:B------:R-:W-:Y:S01]  /*1bd0*/  BSSY.RECONVERGENT B0, `(.L_x_1137) ;  /* 0x0000412000007945 */ /* 0x000fe20003800200 */
[----:B------:R-:W2:Y:S01]  /*1be0*/  SHFL.DOWN PT, R116, R117, 0x8, 0x1f ;  /* 0x09001f0075747f89 */ /* 0x000ea200000e0000 */
[----:B-1----:R-:W-:Y:S01]  /*1bf0*/  FADD.FTZ R114, R115, R114 ;  /* 0x0000007273727221 */ /* 0x002fe20000010000 */
[----:B--2---:R-:W-:-:S04]  /*1c00*/  FADD.FTZ R116, R117, R116 ;  /* 0x0000007475747221 */ /* 0x004fc80000010000 */
[----:B------:R-:W1:Y:S01]  /*1c10*/  SHFL.DOWN PT, R119, R114, 0x4, 0x1f ;  /* 0x08801f0072777f89 */ /* 0x000e6200000e0000 */
[C---:B------:R-:W-:Y:S02]  /*1c20*/  IADD3 R117, PT, PT, R179.reuse, 0x3030, RZ ;  /* 0x00003030b3757810 */ /* 0x040fe40007ffe0ff */
[----:B------:R-:W-:Y:S01]  /*1c30*/  @!P2 IADD3 R117, PT, PT, R179, 0x3010, RZ ;  /* 0x00003010b375a810 */ /* 0x000fe20007ffe0ff */
[----:B------:R-:W2:Y:S01]  /*1c40*/  SHFL.DOWN PT, R177, R116, 0x4, 0x1f ;  /* 0x08801f0074b17f89 */ /* 0x000ea200000e0000 */
[----:B-1----:R-:W-:Y:S01]  /*1c50*/  FADD.FTZ R119, R114, R119 ;  /* 0x0000007772777221 */ /* 0x002fe20000010000 */
[----:B--2---:R-:W-:-:S04]  /*1c60*/  FADD.FTZ R177, R116, R177 ;  /* 0x000000b174b17221 */ /* 0x004fc80000010000 */
        /* <DEDUP_REMOVED lines=23> */
[----:B------:R-:W-:Y:S01]  /*1de0*/  FSEL R118, R118, RZ, !P0 ;  /* 0x000000ff76767208 */ /* 0x000fe20004000000 */
[----:B---3--:R-:W-:Y:S01]  /*1df0*/  @P1 HADD2.F32 R116, -RZ, R175.H0_H0 ;  /* 0x200000afff741230 */ /* 0x008fe20000004100 */
        /* <DEDUP_REMOVED lines=11> */
[--C-:B-----5:R-:W-:Y:S02]  /*1eb0*/  HADD2.F32 R177, -RZ, R115.reuse.H0_H0 ;  /* 0x20000073ffb17230 */ /* 0x120fe40000004100 */
[----:B------:R-:W-:Y:S01]  /*1ec0*/  FADD.FTZ R178, R162, -R119 ;  /* 0x80000077a2b27221 */ /* 0x000fe20000010000 */
[-C--:B------:R-:W-:Y:S01]  /*1ed0*/  FFMA.FTZ R119, R167, R117.reuse, R118 ;  /* 0x00000075a7777223 */ /* 0x080fe20000010076 */
[----:B------:R-:W-:Y:S01]  /*1ee0*/  FADD.FTZ R180, R161, -R180 ;  /* 0x800000b4a1b47221 */ /* 0x000fe20000010000 */
[----:B------:R-:W-:Y:S02]  /*1ef0*/  HADD2.F32 R179, -RZ, R114.H1_H1 ;  /* 0x30000072ffb37230 */ /* 0x000fe40000004100 */
[C---:B------:R-:W-:Y:S01]  /*1f00*/  FMUL.FTZ R175, R173.reuse, R178 ;  /* 0x000000b2adaf7220 */ /* 0x040fe20000410000 */
[----:B------:R-:W-:Y:S01]  /*1f10*/  FADD.FTZ R178, R166, -R119 ;  /* 0x80000077a6b27221 */ /* 0x000fe20000010000 */
[----:B------:R-:W-:Y:S01]  /*1f20*/  FMUL.FTZ R119, R173, R180 ;  /* 0x000000b4ad777220 */ /* 0x000fe20000410000 */
[----:B------:R-:W-:Y:S01]  /*1f30*/  FFMA.FTZ R180, R164, R117, R118 ;  /* 0x00000075a4b47223 */ /* 0x000fe20000010076 */
[----:B------:R-:W-:Y:S01]  /*1f40*/  FMUL.FTZ R181, R175, R116 ;  /* 0x00000074afb57220 */ /* 0x000fe20000410000 */
[----:B------:R-:W-:-:S02]  /*1f50*/  HADD2.F32 R175, -RZ, R115.H1_H1 ;  /* 0x30000073ffaf7230 */ /* 0x000fc40000004100 */
[----:B------:R-:W-:Y:S01]  /*1f60*/  FMUL.FTZ R115, R173, R178 ;  /* 0x000000b2ad737220 */ /* 0x000fe20000410000 */
[-C--:B------:R-:W-:Y:S01]  /*1f70*/  FMUL.FTZ R184, R119, R116.reuse ;  /* 0x0000007477b87220 */ /* 0x080fe20000410000 */
[----:B------:R-:W-:Y:S01]  /*1f80*/  FFMA.FTZ R106, R181, R177, R106 ;  /* 0x000000b1b56a7223 */ /* 0x000fe2000001006a */
[----:B------:R-:W-:Y:S02]  /*1f90*/  HADD2.F32 R119, -RZ, R114.H0_H0 ;  /* 0x20000072ff777230 */ /* 0x000fe40000004100 */
[-C--:B------:R-:W-:Y:S01]  /*1fa0*/  FFMA.FTZ R178, R171, R117.reuse, R118 ;  /* 0x00000075abb27223 */ /* 0x080fe20000010076 */
[----:B------:R-:W-:Y:S01]  /*1fb0*/  FMUL.FTZ R177, R115, R116 ;  /* 0x0000007473b17220 */ /* 0x000fe20000410000 */
[----:B------:R-:W-:Y:S01]  /*1fc0*/  FADD.FTZ R180, R165, -R180 ;  /* 0x800000b4a5b47221 */ /* 0x000fe20000010000 */
[----:B------:R-:W-:Y:S01]  /*1fd0*/  FFMA.FTZ R115, R170, R117, R118 ;  /* 0x00000075aa737223 */ /* 0x000fe20000010076 */
[----:B------:R-:W-:Y:S01]  /*1fe0*/  FADD.FTZ R178, R169, -R178 ;  /* 0x800000b2a9b27221 */ /* 0x000fe20000010000 */
[----:B------:R-:W-:Y:S01]  /*1ff0*/  FFMA.FTZ R104, R177, R119, R104 ;  /* 0x00000077b1687223 */ /* 0x000fe20000010068 */
[C---:B------:R-:W-:Y:S01]  /*2000*/  FMUL.FTZ R119, R173.reuse, R180 ;  /* 0x000000b4ad777220 */ /* 0x040fe20000410000 */
[----:B------:R-:W-:Y:S01]  /*2010*/  FADD.FTZ R180, R168, -R115 ;  /* 0x80000073a8b47221 */ /* 0x000fe20000010000 */
[----:B------:R-:W-:Y:S01]  /*2020*/  FMUL.FTZ R115, R173, R178 ;  /* 0x000000b2ad737220 */ /* 0x000fe20000410000 */
[----:B------:R-:W-:Y:S01]  /*2030*/  FFMA.FTZ R107, R184, R175, R107 ;  /* 0x000000afb86b7223 */ /* 0x000fe2000001006b */
[----:B------:R-:W-:Y:S01]  /*2040*/  FMUL.FTZ R178, R119, R116 ;  /* 0x0000007477b27220 */ /* 0x000fe20000410000 */
[----:B------:R-:W-:-:S02]  /*2050*/  HADD2.F32 R114, -RZ, R113.H0_H0 ;  /* 0x20000071ff727230 */ /* 0x000fc40000004100 */
[----:B------:R-:W-:Y:S01]  /*2060*/  FMUL.FTZ R119, R173, R180 ;  /* 0x000000b4ad777220 */ /* 0x000fe20000410000 */
[-C--:B------:R-:W-:Y:S01]  /*2070*/  FMUL.FTZ R175, R115, R116.reuse ;  /* 0x0000007473af7220 */ /* 0x080fe20000410000 */
[----:B------:R-:W-:Y:S02]  /*2080*/  HADD2.F32 R180, -RZ, R67.H0_H0 ;  /* 0x20000043ffb47230 */ /* 0x000fe40000004100 */
[----:B------:R-:W-:Y:S01]  /*2090*/  FFMA.FTZ R105, R178, R179, R105 ;  /* 0x000000b3b2697223 */ /* 0x000fe20000010069 */
[----:B------:R-:W-:Y:S02]  /*20a0*/  HADD2.F32 R113, -RZ, R113.H1_H1 ;  /* 0x30000071ff717230 */ /* 0x000fe40000004100 */
[----:B------:R-:W-:Y:S01]  /*20b0*/  FMUL.FTZ R182, R119, R116 ;  /* 0x0000007477b67220 */ /* 0x000fe20000410000 */
[----:B------:R-:W-:Y:S02]  /*20c0*/  HADD2.F32 R115, -RZ, R67.H1_H1 ;  /* 0x30000043ff737230 */ /* 0x000fe40000004100 */
[----:B------:R-:W-:Y:S01]  /*20d0*/  FFMA.FTZ R110, R175, R114, R110 ;  /* 0x00000072af6e7223 */ /* 0x000fe2000001006e */
[----:B------:R-:W-:-:S02]  /*20e0*/  HADD2.F32 R114, -RZ, R112.H0_H0 ;  /* 0x20000070ff727230 */ /* 0x000fc40000004100 */
[----:B------:R-:W-:Y:S01]  /*20f0*/  FMUL.FTZ R183, R181, R180 ;  /* 0x000000b4b5b77220 */ /* 0x000fe20000410000 */
[----:B------:R-:W-:Y:S02]  /*2100*/  HADD2.F32 R119, -RZ, R112.H1_H1 ;  /* 0x30000070ff777230 */ /* 0x000fe40000004100 */
[----:B------:R-:W-:Y:S01]  /*2110*/  FFMA.FTZ R111, R182, R113, R111 ;  /* 0x00000071b66f7223 */ /* 0x000fe2000001006f */
[--C-:B------:R-:W-:Y:S02]  /*2120*/  HADD2.F32 R112, -RZ, R66.reuse.H0_H0 ;  /* 0x20000042ff707230 */ /* 0x100fe40000004100 */
[----:B------:R-:W-:Y:S01]  /*2130*/  FMUL.FTZ R186, R184, R115 ;  /* 0x00000073b8ba7220 */ /* 0x000fe20000410000 */
[----:B------:R-:W-:Y:S02]  /*2140*/  HADD2.F32 R181, -RZ, R66.H1_H1 ;  /* 0x30000042ffb57230 */ /* 0x000fe40000004100 */
[-CC-:B------:R-:W-:Y:S01]  /*2150*/  FFMA.FTZ R113, R3, R117.reuse, R118.reuse ;  /* 0x0000007503717223 */ /* 0x180fe20000010076 */
[----:B------:R-:W-:Y:S01]  /*2160*/  FFMA.FTZ R115, R174, R117, R118 ;  /* 0x00000075ae737223 */ /* 0x000fe20000010076 */
[----:B------:R-:W-:Y:S01]  /*2170*/  FMUL.FTZ R179, R177, R112 ;  /* 0x00000070b1b37220 */ /* 0x000fe20000410000 */
[----:B------:R-:W-:-:S02]  /*2180*/  HADD2.F32 R180, -RZ, R65.H0_H0 ;  /* 0x20000041ffb47230 */ /* 0x000fc40000004100 */
[----:B------:R-:W-:Y:S01]  /*2190*/  FMUL.FTZ R184, R178, R181 ;  /* 0x000000b5b2b87220 */ /* 0x000fe20000410000 */
[----:B------:R-:W-:Y:S01]  /*21a0*/  FADD.FTZ R112, R176, -R113 ;  /* 0x80000071b0707221 */ /* 0x000fe20000010000 */
[----:B------:R-:W-:Y:S01]  /*21b0*/  FADD.FTZ R178, R172, -R115 ;  /* 0x80000073acb27221 */ /* 0x000fe20000010000 */
[----:B------:R-:W-:Y:S02]  /*21c0*/  HADD2.F32 R177, -RZ, R65.H1_H1 ;  /* 0x30000041ffb17230 */ /* 0x000fe40000004100 */
[----:B------:R-:W-:Y:S01]  /*21d0*/  FMUL.FTZ R180, R175, R180 ;  /* 0x000000b4afb47220 */ /* 0x000fe20000410000 */
[C---:B------:R-:W-:Y:S01]  /*21e0*/  FMUL.FTZ R113, R173.reuse, R112 ;  /* 0x00000070ad717220 */ /* 0x040fe20000410000 */
[----:B------:R-:W-:Y:S01]  /*21f0*/  FMUL.FTZ R115, R173, R178 ;  /* 0x000000b2ad737220 */ /* 0x000fe20000410000 */
[--C-:B------:R-:W-:Y:S02]  /*2200*/  HADD2.F32 R112, -RZ, R64.reuse.H0_H0 ;  /* 0x20000040ff707230 */ /* 0x100fe40000004100 */
[----:B------:R-:W-:Y:S01]  /*2210*/  FMUL.FTZ R177, R182, R177 ;  /* 0x000000b1b6b17220 */ /* 0x000fe20000410000 */
[----:B------:R-:W-:-:S02]  /*2220*/  HADD2.F32 R175, -RZ, R64.H1_H1 ;  /* 0x30000040ffaf7230 */ /* 0x000fc40000004100 */
[-C--:B------:R-:W-:Y:S01]  /*2230*/  FMUL.FTZ R113, R113, R116.reuse ;  /* 0x0000007471717220 */ /* 0x080fe20000410000 */
[----:B------:R-:W-:Y:S01]  /*2240*/  FMUL.FTZ R178, R115, R116 ;  /* 0x0000007473b27220 */ /* 0x000fe20000410000 */
[----:B------:R-:W-:Y:S02]  /*2250*/  F2FP.F16.F32.PACK_AB R115, R186, R183 ;  /* 0x000000b7ba73723e */ /* 0x000fe400000000ff */
[C---:B------:R-:W-:Y:S01]  /*2260*/  FMUL.FTZ R112, R113.reuse, R112 ;  /* 0x0000007071707220 */ /* 0x040fe20000410000 */
[C---:B------:R-:W-:Y:S01]  /*2270*/  FMUL.FTZ R175, R178.reuse, R175 ;  /* 0x000000afb2af7220 */ /* 0x040fe20000410000 */
[----:B------:R-:W-:Y:S01]  /*2280*/  FFMA.FTZ R108, R113, R114, R108 ;  /* 0x00000072716c7223 */ /* 0x000fe2000001006c */
[----:B------:R-:W-:Y:S01]  /*2290*/  FFMA.FTZ R109, R178, R119, R109 ;  /* 0x00000077b26d7223 */ /* 0x000fe2000001006d */
[----:B------:R-:W-:Y:S02]  /*22a0*/  F2FP.F16.F32.PACK_AB R114, R184, R179 ;  /* 0x000000b3b872723e */ /* 0x000fe400000000ff */
[----:B------:R-:W-:-:S02]  /*22b0*/  F2FP.F16.F32.PACK_AB R113, R177, R180 ;  /* 0x000000b4b171723e */ /* 0x000fc400000000ff */
[----:B------:R-:W-:Y:S01]  /*22c0*/  F2FP.F16.F32.PACK_AB R112, R175, R112 ;  /* 0x00000070af70723e */ /* 0x000fe200000000ff */
[----:B------:R-:W-:Y:S06]  /*22d0*/  BRA `(.L_x_1142) ;  /* 0x0000000400207947 */ /* 0x000fec0003800000 */
.L_x_1141:
[-CC-:B------:R-:W-:Y:S01]  /*22e0*/  FFMA.FTZ R85, R163, R117.reuse, R118.reuse ;  /* 0x00000075a3557223 */ /* 0x180fe20000010076 */
[--C-:B-----5:R-:W-:Y:S02]  /*22f0*/  HADD2.F32 R86, -RZ, R115.reuse.H0_H0 ;  /* 0x20000073ff567230 */ /* 0x120fe40000004100 */
[-CC-:B------:R-:W-:Y:S01]  /*2300*/  FFMA.FTZ R178, R160, R117.reuse, R118.reuse ;  /* 0x00000075a0b27223 */ /* 0x180fe20000010076 */
[----:B------:R-:W-:Y:S02]  /*2310*/  HADD2.F32 R115, -RZ, R115.H1_H1 ;  /* 0x30000073ff737230 */ /* 0x000fe40000004100 */
[----:B------:R-:W-:Y:S01]  /*2320*/  FADD.FTZ R84, R162, -R85 ;  /* 0x80000055a2547221 */ /* 0x000fe20000010000 */
[----:B------:R-:W-:Y:S01]  /*2330*/  FFMA.FTZ R85, R167, R117, R118 ;  /* 0x00000075a7557223 */ /* 0x000fe20000010076 */
[----:B------:R-:W-:Y:S02]  /*2340*/  FADD.FTZ R178, R161, -R178 ;  /* 0x800000b2a1b27221 */ /* 0x000fe40000010000 */
[----:B------:R-:W-:Y:S01]  /*2350*/  FMUL.FTZ R187, R173, R84 ;  /* 0x00000054adbb7220 */ /* 0x000fe20000410000 */
[----:B------:R-:W-:Y:S01]  /*2360*/  FADD.FTZ R84, R166, -R85 ;  /* 0x80000055a6547221 */ /* 0x000fe20000010000 */
[----:B------:R-:W-:-:S02]  /*2370*/  HADD2.F32 R85, -RZ, R114.H0_H0 ;  /* 0x20000072ff557230 */ /* 0x000fc40000004100 */
[----:B------:R-:W-:Y:S01]  /*2380*/  FMUL.FTZ R186, R173, R178 ;  /* 0x000000b2adba7220 */ /* 0x000fe20000410000 */
[----:B------:R-:W-:Y:S01]  /*2390*/  FMUL.FTZ R87, R187, R116 ;  /* 0x00000074bb577220 */ /* 0x000fe20000410000 */
[----:B------:R-:W-:Y:S01]  /*23a0*/  FMUL.FTZ R181, R173, R84 ;  /* 0x00000054adb57220 */ /* 0x000fe20000410000 */
[-C--:B------:R-:W-:Y:S01]  /*23b0*/  FFMA.FTZ R84, R171, R117.reuse, R118 ;  /* 0x00000075ab547223 */ /* 0x080fe20000010076 */
[----:B------:R-:W-:Y:S01]  /*23c0*/  FMUL.FTZ R182, R186, R116 ;  /* 0x00000074bab67220 */ /* 0x000fe20000410000 */
[----:B------:R-:W-:Y:S01]  /*23d0*/  FFMA.FTZ R106, R87, R86, R106 ;  /* 0x00000056576a7223 */ /* 0x000fe2000001006a */
[----:B------:R-:W-:Y:S01]  /*23e0*/  FFMA.FTZ R86, R164, R117, R118 ;  /* 0x00000075a4567223 */ /* 0x000fe20000010076 */
[----:B------:R-:W-:Y:S01]  /*23f0*/  FADD.FTZ R84, R169, -R84 ;  /* 0x80000054a9547221 */ /* 0x000fe20000010000 */
[----:B------:R-:W-:Y:S01]  /*2400*/  FMUL.FTZ R177, R181, R116 ;  /* 0x00000074b5b17220 */ /* 0x000fe20000410000 */
[----:B------:R-:W-:Y:S02]  /*2410*/  HADD2.F32 R114, -RZ, R114.H1_H1 ;  /* 0x30000072ff727230 */ /* 0x000fe40000004100 */
[----:B------:R-:W-:Y:S01]  /*2420*/  FADD.FTZ R86, R165, -R86 ;  /* 0x80000056a5567221 */ /* 0x000fe20000010000 */
[----:B------:R-:W-:Y:S01]  /*2430*/  FMUL.FTZ R175, R173, R84 ;  /* 0x00000054adaf7220 */ /* 0x000fe20000410000 */
[----:B------:R-:W-:Y:S01]  /*2440*/  FFMA.FTZ R104, R177, R85, R104 ;  /* 0x00000055b1687223 */ /* 0x000fe20000010068 */
[----:B------:R-:W-:Y:S01]  /*2450*/  FFMA.FTZ R85, R170, R117, R118 ;  /* 0x00000075aa557223 */ /* 0x000fe20000010076 */
[----:B------:R-:W-:-:S02]  /*2460*/  HADD2.F32 R84, -RZ, R113.H0_H0 ;  /* 0x20000071ff547230 */ /* 0x000fc40000004100 */
[----:B------:R-:W-:Y:S01]  /*2470*/  FMUL.FTZ R119, R175, R116 ;  /* 0x00000074af777220 */ /* 0x000fe20000410000 */
[----:B------:R-:W-:Y:S01]  /*2480*/  FMUL.FTZ R183, R173, R86 ;  /* 0x00000056adb77220 */ /* 0x000fe20000410000 */
[----:B------:R-:W-:Y:S01]  /*2490*/  FADD.FTZ R86, R168, -R85 ;  /* 0x80000055a8567221 */ /* 0x000fe20000010000 */
[--C-:B------:R-:W-:Y:S02]  /*24a0*/  HADD2.F32 R85, -RZ, R67.reuse.H1_H1 ;  /* 0x30000043ff557230 */ /* 0x100fe40000004100 */
[----:B------:R-:W-:Y:S01]  /*24b0*/  FFMA.FTZ R110, R119, R84, R110 ;  /* 0x00000054776e7223 */ /* 0x000fe2000001006e */
[----:B------:R-:W-:Y:S02]  /*24c0*/  HADD2.F32 R84, -RZ, R67.H0_H0 ;  /* 0x20000043ff547230 */ /* 0x000fe40000004100 */
[----:B------:R-:W-:Y:S01]  /*24d0*/  FMUL.FTZ R179, R173, R86 ;  /* 0x00000056adb37220 */ /* 0x000fe20000410000 */
[----:B------:R-:W-:Y:S02]  /*24e0*/  HADD2.F32 R113, -RZ, R113.H1_H1 ;  /* 0x30000071ff717230 */ /* 0x000fe40000004100 */
[-C--:B------:R-:W-:Y:S01]  /*24f0*/  FMUL.FTZ R178, R183, R116.reuse ;  /* 0x00000074b7b27220 */ /* 0x080fe20000410000 */
[----:B------:R-:W-:Y:S01]  /*2500*/  FMUL.FTZ R189, R182, R85 ;  /* 0x00000055b6bd7220 */ /* 0x000fe20000410000 */
[----:B------:R-:W-:Y:S01]  /*2510*/  FMUL.FTZ R180, R179, R116 ;  /* 0x00000074b3b47220 */ /* 0x000fe20000410000 */
[----:B------:R-:W-:Y:S01]  /*2520*/  FMUL.FTZ R184, R87, R84 ;  /* 0x0000005457b87220 */ /* 0x000fe20000410000 */
[----:B------:R-:W-:-:S02]  /*2530*/  HADD2.F32 R84, -RZ, R66.H0_H0 ;  /* 0x20000042ff547230 */ /* 0x000fc40000004100 */
[-CC-:B------:R-:W-:Y:S01]  /*2540*/  FFMA.FTZ R85, R3, R117.reuse, R118.reuse ;  /* 0x0000007503557223 */ /* 0x180fe20000010076 */
[----:B------:R-:W-:Y:S01]  /*2550*/  FFMA.FTZ R87, R174, R117, R118 ;  /* 0x00000075ae577223 */ /* 0x000fe20000010076 */
[----:B------:R-:W-:Y:S01]  /*2560*/  FFMA.FTZ R105, R178, R114, R105 ;  /* 0x00000072b2697223 */ /* 0x000fe20000010069 */
[----:B------:R-:W-:Y:S01]  /*2570*/  FFMA.FTZ R111, R180, R113, R111 ;  /* 0x00000071b46f7223 */ /* 0x000fe2000001006f */
[----:B------:R-:W-:Y:S01]  /*2580*/  FFMA.FTZ R107, R182, R115, R107 ;  /* 0x00000073b66b7223 */ /* 0x000fe2000001006b */
[----:B------:R-:W-:Y:S02]  /*2590*/  HADD2.F32 R113, -RZ, R66.H1_H1 ;  /* 0x30000042ff717230 */ /* 0x000fe40000004100 */
[----:B------:R-:W-:Y:S01]  /*25a0*/  FMUL.FTZ R182, R177, R84 ;  /* 0x00000054b1b67220 */ /* 0x000fe20000410000 */
[----:B------:R-:W-:Y:S02]  /*25b0*/  HADD2.F32 R114, -RZ, R65.H0_H0 ;  /* 0x20000041ff727230 */ /* 0x000fe40000004100 */
[----:B------:R-:W-:Y:S01]  /*25c0*/  FADD.FTZ R84, R176, -R85 ;  /* 0x80000055b0547221 */ /* 0x000fe20000010000 */
[----:B------:R-:W-:-:S02]  /*25d0*/  HADD2.F32 R86, -RZ, R112.H0_H0 ;  /* 0x20000070ff567230 */ /* 0x000fc40000004100 */
[----:B------:R-:W-:Y:S01]  /*25e0*/  FMUL.FTZ R185, R178, R113 ;  /* 0x00000071b2b97220 */ /* 0x000fe20000410000 */
[----:B------:R-:W-:Y:S02]  /*25f0*/  HADD2.F32 R115, -RZ, R112.H1_H1 ;  /* 0x30000070ff737230 */ /* 0x000fe40000004100 */
[----:B------:R-:W-:Y:S01]  /*2600*/  FADD.FTZ R112, R172, -R87 ;  /* 0x80000057ac707221 */ /* 0x000fe20000010000 */
[----:B------:R-:W-:Y:S01]  /*2610*/  FMUL.FTZ R177, R119, R114 ;  /* 0x0000007277b17220 */ /* 0x000fe20000410000 */
[C---:B------:R-:W-:Y:S01]  /*2620*/  FMUL.FTZ R113, R173.reuse, R84 ;  /* 0x00000054ad717220 */ /* 0x040fe20000410000 */
[----:B------:R-:W-:Y:S02]  /*2630*/  HADD2.F32 R119, -RZ, R65.H1_H1 ;  /* 0x30000041ff777230 */ /* 0x000fe40000004100 */
[----:B------:R-:W-:Y:S01]  /*2640*/  FMUL.FTZ R114, R173, R112 ;  /* 0x00000070ad727220 */ /* 0x000fe20000410000 */
[--C-:B------:R-:W-:Y:S02]  /*2650*/  HADD2.F32 R84, -RZ, R64.reuse.H0_H0 ;  /* 0x20000040ff547230 */ /* 0x100fe40000004100 */
[----:B------:R-:W-:Y:S01]  /*2660*/  FMUL.FTZ R85, R113, R116 ;  /* 0x0000007471557220 */ /* 0x000fe20000410000 */
[----:B------:R-:W-:-:S02]  /*2670*/  HADD2.F32 R87, -RZ, R64.H1_H1 ;  /* 0x30000040ff577230 */ /* 0x000fc40000004100 */
[----:B------:R-:W-:Y:S01]  /*2680*/  FMUL.FTZ R178, R114, R116 ;  /* 0x0000007472b27220 */ /* 0x000fe20000410000 */
[----:B------:R-:W-:Y:S01]  /*2690*/  FMUL.FTZ R180, R180, R119 ;  /* 0x00000077b4b47220 */ /* 0x000fe20000410000 */
[C---:B------:R-:W-:Y:S01]  /*26a0*/  FMUL.FTZ R112, R85.reuse, R84 ;  /* 0x0000005455707220 */ /* 0x040fe20000410000 */
[----:B------:R-:W-:Y:S01]  /*26b0*/  FFMA.FTZ R108, R85, R86, R108 ;  /* 0x00000056556c7223 */ /* 0x000fe2000001006c */
[C---:B------:R-:W-:Y:S01]  /*26c0*/  FMUL.FTZ R119, R178.reuse, R87 ;  /* 0x00000057b2777220 */ /* 0x040fe20000410000 */
[----:B------:R-:W-:Y:S01]  /*26d0*/  FFMA.FTZ R109, R178, R115, R109 ;  /* 0x00000073b26d7223 */ /* 0x000fe2000001006d */
[----:B------:R-:W-:Y:S02]  /*26e0*/  F2FP.F16.F32.PACK_AB R84, R114, R113 ;  /* 0x000000717254723e */ /* 0x000fe400000000ff */
[----:B------:R-:W-:Y:S02]  /*26f0*/  F2FP.F16.F32.PACK_AB R87, R186, R187 ;  /* 0x000000bbba57723e */ /* 0x000fe400000000ff */
[----:B------:R-:W-:-:S02]  /*2700*/  F2FP.F16.F32.PACK_AB R86, R183, R181 ;  /* 0x000000b5b756723e */ /* 0x000fc400000000ff */
[----:B------:R-:W-:Y:S02]  /*2710*/  F2FP.F16.F32.PACK_AB R85, R179, R175 ;  /* 0x000000afb355723e */ /* 0x000fe400000000ff */
[----:B------:R-:W-:Y:S02]  /*2720*/  F2FP.F16.F32.PACK_AB R115, R189, R184 ;  /* 0x000000b8bd73723e */ /* 0x000fe400000000ff */
[----:B------:R-:W-:Y:S02]  /*2730*/  F2FP.F16.F32.PACK_AB R114, R185, R182 ;  /* 0x000000b6b972723e */ /* 0x000fe400000000ff */
[----:B------:R-:W-:Y:S02]  /*2740*/  F2FP.F16.F32.PACK_AB R113, R180, R177 ;  /* 0x000000b1b471723e */ /* 0x000fe400000000ff */
[----:B------:R-:W-:-:S07]  /*2750*/  F2FP.F16.F32.PACK_AB R112, R119, R112 ;  /* 0x000000707770723e */ /* 0x000fce00000000ff */
.L_x_1142:
[----:B------:R-:W0:Y:S08]  /*2760*/  @P0 LDC.64 R178, c[0x0][0x478] ;  /* 0x00011e00ffb20b82 */ /* 0x000e300000000a00 */
[----:B------:R-:W1:Y:S01]  /*2770*/  LDC.64 R180, c[0x0][0x468] ;  /* 0x00011a00ffb47b82 */ /* 0x000e620000000a00 */
[----:B0-----:R-:W-:-:S05]  /*2780*/  @P0 IMAD.WIDE.U32 R178, R0, 0x10, R178 ;  /* 0x0000001000b20825 */ /* 0x001fca00078e00b2 */
[----:B------:R0:W-:Y:S01]  /*2790*/  @P0 STG.E.128 desc[UR4][R178.64], R84 ;  /* 0x00000054b2000986 */ /* 0x0001e2000c101d04 */
[C---:B-1----:R-:W-:Y:S01]  /*27a0*/  IMAD.WIDE.U32 R180, R0.reuse, 0x10, R180 ;  /* 0x0000001000b47825 */ /* 0x042fe200078e00b4 */
[----:B------:R-:W-:-:S04]  /*27b0*/  IADD3 R0, PT, PT, R0, 0x80, RZ ;  /* 0x0000008000007810 */ /* 0x000fc80007ffe0ff */
[----:B------:R0:W-:Y:S03]  /*27c0*/  STG.E.128 desc[UR4][R180.64], R112 ;  /* 0x00000070b4007986 */ /* 0x0001e6000c101d04 */
.L_x_1140:
[----:B------:R-:W-:Y:S05]  /*27d0*/  BSYNC.RECONVERGENT B1 ;  /* 0x0000000000017941 */ /* 0x000fea0003800200 */
.L_x_1139:
        /* <DEDUP_REMOVED lines=10> */
[--C-:B-----5:R-:W-:Y:S02]  /*2880*/  HADD2.F32 R86, -RZ, R115.reuse.H0_H0 ;  /* 0x20000073ff567230 */ /* 0x120fe40000004100 */
[----:B------:R-:W-:Y:S01]  /*2890*/  FADD.FTZ R84, R146, -R85 ;  /* 0x8000005592547221 */ /* 0x000fe20000010000 */
[----:B------:R-:W-:Y:S01]  /*28a0*/  FFMA.FTZ R85, R151, R117, R118 ;  /* 0x0000007597557223 */ /* 0x000fe20000010076 */
[----:B------:R-:W-:Y:S01]  /*28b0*/  FADD.FTZ R178, R145, -R178 ;  /* 0x800000b291b27221 */ /* 0x000fe20000010000 */
[----:B------:R-:W-:Y:S02]  /*28c0*/  HADD2.F32 R115, -RZ, R115.H1_H1 ;  /* 0x30000073ff737230 */ /* 0x000fe40000004100 */
        /* <DEDUP_REMOVED lines=10> */
[----:B------:R-:W-:Y:S01]  /*2970*/  FMUL.FTZ R175, R181, R116 ;  /* 0x00000074b5af7220 */ /* 0x000fe20000410000 */
[----:B------:R-:W-:Y:S01]  /*2980*/  FADD.FTZ R84, R153, -R84 ;  /* 0x8000005499547221 */ /* 0x000fe20000010000 */
[----:B------:R-:W-:Y:S01]  /*2990*/  FFMA.FTZ R99, R182, R115, R99 ;  /* 0x00000073b6637223 */ /* 0x000fe20000010063 */
[----:B------:R-:W-:Y:S01]  /*29a0*/  FADD.FTZ R86, R149, -R86 ;  /* 0x8000005695567221 */ /* 0x000fe20000010000 */
[----:B------:R-:W-:Y:S01]  /*29b0*/  FFMA.FTZ R96, R175, R85, R96 ;  /* 0x00000055af607223 */ /* 0x000fe20000010060 */
[----:B------:R-:W-:Y:S01]  /*29c0*/  FFMA.FTZ R85, R154, R117, R118 ;  /* 0x000000759a557223 */ /* 0x000fe20000010076 */
[C---:B------:R-:W-:Y:S01]  /*29d0*/  FMUL.FTZ R119, R173.reuse, R84 ;  /* 0x00000054ad777220 */ /* 0x040fe20000410000 */
[----:B------:R-:W-:Y:S01]  /*29e0*/  FMUL.FTZ R183, R173, R86 ;  /* 0x00000056adb77220 */ /* 0x000fe20000410000 */
[----:B------:R-:W-:-:S02]  /*29f0*/  HADD2.F32 R84, -RZ, R113.H0_H0 ;  /* 0x20000071ff547230 */ /* 0x000fc40000004100 */
[----:B------:R-:W-:Y:S01]  /*2a00*/  FADD.FTZ R86, R152, -R85 ;  /* 0x8000005598567221 */ /* 0x000fe20000010000 */
[-C--:B------:R-:W-:Y:S01]  /*2a10*/  FMUL.FTZ R115, R119, R116.reuse ;  /* 0x0000007477737220 */ /* 0x080fe20000410000 */
[--C-:B------:R-:W-:Y:S02]  /*2a20*/  HADD2.F32 R85, -RZ, R83.reuse.H1_H1 ;  /* 0x30000053ff557230 */ /* 0x100fe40000004100 */
[----:B------:R-:W-:Y:S01]  /*2a30*/  FMUL.FTZ R178, R183, R116 ;  /* 0x00000074b7b27220 */ /* 0x000fe20000410000 */
[----:B------:R-:W-:Y:S01]  /*2a40*/  FMUL.FTZ R177, R173, R86 ;  /* 0x00000056adb17220 */ /* 0x000fe20000410000 */
[----:B------:R-:W-:Y:S01]  /*2a50*/  FFMA.FTZ R102, R115, R84, R102 ;  /* 0x0000005473667223 */ /* 0x000fe20000010066 */
[----:B------:R-:W-:Y:S02]  /*2a60*/  HADD2.F32 R84, -RZ, R83.H0_H0 ;  /* 0x20000053ff547230 */ /* 0x000fe40000004100 */
[----:B------:R-:W-:Y:S01]  /*2a70*/  FMUL.FTZ R189, R182, R85 ;  /* 0x00000055b6bd7220 */ /* 0x000fe20000410000 */
[----:B------:R-:W-:-:S02]  /*2a80*/  HADD2.F32 R114, -RZ, R114.H1_H1 ;  /* 0x30000072ff727230 */ /* 0x000fc40000004100 */
[----:B------:R-:W-:Y:S01]  /*2a90*/  FMUL.FTZ R180, R177, R116 ;  /* 0x00000074b1b47220 */ /* 0x000fe20000410000 */
[----:B------:R-:W-:Y:S02]  /*2aa0*/  HADD2.F32 R113, -RZ, R113.H1_H1 ;  /* 0x30000071ff717230 */ /* 0x000fe40000004100 */
[----:B------:R-:W-:Y:S01]  /*2ab0*/  FMUL.FTZ R184, R179, R84 ;  /* 0x00000054b3b87220 */ /* 0x000fe20000410000 */
[--C-:B------:R-:W-:Y:S02]  /*2ac0*/  HADD2.F32 R86, -RZ, R112.reuse.H0_H0 ;  /* 0x20000070ff567230 */ /* 0x100fe40000004100 */
[----:B------:R-:W-:Y:S01]  /*2ad0*/  FFMA.FTZ R85, R158, R117, R118 ;  /* 0x000000759e557223 */ /* 0x000fe20000010076 */
[----:B------:R-:W-:Y:S02]  /*2ae0*/  HADD2.F32 R87, -RZ, R112.H1_H1 ;  /* 0x30000070ff577230 */ /* 0x000fe40000004100 */
[----:B------:R-:W-:Y:S01]  /*2af0*/  FFMA.FTZ R97, R178, R114, R97 ;  /* 0x00000072b2617223 */ /* 0x000fe20000010061 */
[----:B------:R-:W-:-:S02]  /*2b00*/  HADD2.F32 R112, -RZ, R82.H0_H0 ;  /* 0x20000052ff707230 */ /* 0x000fc40000004100 */
[----:B------:R-:W-:Y:S01]  /*2b10*/  FFMA.FTZ R84, R159, R117, R118 ;  /* 0x000000759f547223 */ /* 0x000fe20000010076 */
[----:B------:R-:W-:Y:S01]  /*2b20*/  FFMA.FTZ R103, R180, R113, R103 ;  /* 0x00000071b4677223 */ /* 0x000fe20000010067 */
[--C-:B------:R-:W-:Y:S02]  /*2b30*/  HADD2.F32 R114, -RZ, R81.reuse.H0_H0 ;  /* 0x20000051ff727230 */ /* 0x100fe40000004100 */
[----:B------:R-:W-:Y:S02]  /*2b40*/  HADD2.F32 R113, -RZ, R82.H1_H1 ;  /* 0x30000052ff717230 */ /* 0x000fe40000004100 */
[----:B------:R-:W-:Y:S01]  /*2b50*/  FMUL.FTZ R182, R175, R112 ;  /* 0x00000070afb67220 */ /* 0x000fe20000410000 */
[----:B------:R-:W-:Y:S01]  /*2b60*/  FADD.FTZ R112, R156, -R85 ;  /* 0x800000559c707221 */ /* 0x000fe20000010000 */
[----:B------:R-:W-:Y:S01]  /*2b70*/  FADD.FTZ R84, R157, -R84 ;  /* 0x800000549d547221 */ /* 0x000fe20000010000 */
[----:B------:R-:W-:Y:S01]  /*2b80*/  FMUL.FTZ R175, R115, R114 ;  /* 0x0000007273af7220 */ /* 0x000fe20000410000 */
[----:B------:R-:W-:Y:S01]  /*2b90*/  FMUL.FTZ R185, R178, R113 ;  /* 0x00000071b2b97220 */ /* 0x000fe20000410000 */
[C---:B------:R-:W-:Y:S01]  /*2ba0*/  FMUL.FTZ R114, R173.reuse, R112 ;  /* 0x00000070ad727220 */ /* 0x040fe20000410000 */
[----:B------:R-:W-:Y:S01]  /*2bb0*/  FMUL.FTZ R113, R173, R84 ;  /* 0x00000054ad717220 */ /* 0x000fe20000410000 */
[----:B------:R-:W-:-:S02]  /*2bc0*/  HADD2.F32 R179, -RZ, R81.H1_H1 ;  /* 0x30000051ffb37230 */ /* 0x000fc40000004100 */
[--C-:B------:R-:W-:Y:S02]  /*2bd0*/  HADD2.F32 R84, -RZ, R80.reuse.H0_H0 ;  /* 0x20000050ff547230 */ /* 0x100fe40000004100 */
[-C--:B------:R-:W-:Y:S01]  /*2be0*/  FMUL.FTZ R178, R114, R116.reuse ;  /* 0x0000007472b27220 */ /* 0x080fe20000410000 */
[----:B------:R-:W-:Y:S02]  /*2bf0*/  HADD2.F32 R115, -RZ, R80.H1_H1 ;  /* 0x30000050ff737230 */ /* 0x000fe40000004100 */
[----:B------:R-:W-:Y:S01]  /*2c00*/  FMUL.FTZ R85, R113, R116 ;  /* 0x0000007471557220 */ /* 0x000fe20000410000 */
[----:B------:R-:W-:Y:S01]  /*2c10*/  FMUL.FTZ R180, R180, R179 ;  /* 0x000000b3b4b47220 */ /* 0x000fe20000410000 */
[----:B------:R-:W-:Y:S01]  /*2c20*/  FFMA.FTZ R190, R178, R87, R101 ;  /* 0x00000057b2be7223 */ /* 0x000fe20000010065 */
[----:B------:R-:W-:Y:S01]  /*2c30*/  F2FP.F16.F32.PACK_AB R87, R186, R187 ;  /* 0x000000bbba57723e */ /* 0x000fe200000000ff */
[C---:B------:R-:W-:Y:S01]  /*2c40*/  FMUL.FTZ R112, R85.reuse, R84 ;  /* 0x0000005455707220 */ /* 0x040fe20000410000 */
[----:B------:R-:W-:Y:S01]  /*2c50*/  FMUL.FTZ R101, R178, R115 ;  /* 0x00000073b2657220 */ /* 0x000fe20000410000 */
[----:B------:R-:W-:Y:S01]  /*2c60*/  FFMA.FTZ R188, R85, R86, R100 ;  /* 0x0000005655bc7223 */ /* 0x000fe20000010064 */
[----:B------:R-:W-:-:S02]  /*2c70*/  F2FP.F16.F32.PACK_AB R84, R114, R113 ;  /* 0x000000717254723e */ /* 0x000fc400000000ff */
[----:B------:R-:W-:Y:S02]  /*2c80*/  F2FP.F16.F32.PACK_AB R86, R183, R181 ;  /* 0x000000b5b756723e */ /* 0x000fe400000000ff */
[----:B------:R-:W-:Y:S02]  /*2c90*/  F2FP.F16.F32.PACK_AB R85, R177, R119 ;  /* 0x00000077b155723e */ /* 0x000fe400000000ff */
[----:B------:R-:W-:Y:S02]  /*2ca0*/  F2FP.F16.F32.PACK_AB R115, R189, R184 ;  /* 0x000000b8bd73723e */ /* 0x000fe400000000ff */
[----:B------:R-:W-:Y:S02]  /*2cb0*/  F2FP.F16.F32.PACK_AB R114, R185, R182 ;  /* 0x000000b6b972723e */ /* 0x000fe400000000ff */
[----:B------:R-:W-:Y:S02]  /*2cc0*/  F2FP.F16.F32.PACK_AB R113, R180, R175 ;  /* 0x000000afb471723e */ /* 0x000fe400000000ff */
[----:B------:R-:W-:Y:S01]  /*2cd0*/  F2FP.F16.F32.PACK_AB R112, R101, R112 ;  /* 0x000000706570723e */ /* 0x000fe200000000ff */
[----:B------:R-:W-:Y:S06]  /*2ce0*/  BRA `(.L_x_1146) ;  /* 0x0000000400107947 */ /* 0x000fec0003800000 */
.L_x_1145:
[-CC-:B------:R-:W-:Y:S01]  /*2cf0*/  FFMA.FTZ R119, R147, R117.reuse, R118.reuse ;  /* 0x0000007593777223 */ /* 0x180fe20000010076 */
[-CC-:B------:R-:W-:Y:S01]  /*2d00*/  FFMA.FTZ R180, R144, R117.reuse, R118.reuse ;  /* 0x0000007590b47223 */ /* 0x180fe20000010076 */
[----:B-----5:R-:W-:Y:S02]  /*2d10*/  HADD2.F32 R177, -RZ, R115.H0_H0 ;  /* 0x20000073ffb17230 */ /* 0x020fe40000004100 */
[----:B------:R-:W-:Y:S01]  /*2d20*/  FADD.FTZ R178, R146, -R119 ;  /* 0x8000007792b27221 */ /* 0x000fe20000010000 */
[-C--:B------:R-:W-:Y:S01]  /*2d30*/  FFMA.FTZ R119, R151, R117.reuse, R118 ;  /* 0x0000007597777223 */ /* 0x080fe20000010076 */
[----:B------:R-:W-:Y:S01]  /*2d40*/  FADD.FTZ R180, R145, -R180 ;  /* 0x800000b491b47221 */ /* 0x000fe20000010000 */
[----:B------:R-:W-:Y:S02]  /*2d50*/  HADD2.F32 R188, -RZ, R112.H0_H0 ;  /* 0x20000070ffbc7230 */ /* 0x000fe40000004100 */
[C---:B------:R-:W-:Y:S01]  /*2d60*/  FMUL.FTZ R175, R173.reuse, R178 ;  /* 0x000000b2adaf7220 */ /* 0x040fe20000410000 */
[----:B------:R-:W-:Y:S01]  /*2d70*/  FADD.FTZ R178, R150, -R119 ;  /* 0x8000007796b27221 */ /* 0x000fe20000010000 */
[----:B------:R-:W-:Y:S01]  /*2d80*/  FMUL.FTZ R119, R173, R180 ;  /* 0x000000b4ad777220 */ /* 0x000fe20000410000 */
[----:B------:R-:W-:Y:S01]  /*2d90*/  FFMA.FTZ R180, R148, R117, R118 ;  /* 0x0000007594b47223 */ /* 0x000fe20000010076 */
[----:B------:R-:W-:-:S02]  /*2da0*/  FMUL.FTZ R179, R175, R116 ;  /* 0x00000074afb37220 */ /* 0x000fc40000410000 */
[----:B------:R-:W-:Y:S01]  /*2db0*/  FMUL.FTZ R184, R119, R116 ;  /* 0x0000007477b87220 */ /* 0x000fe20000410000 */
[--C-:B------:R-:W-:Y:S02]  /*2dc0*/  HADD2.F32 R119, -RZ, R114.reuse.H0_H0 ;  /* 0x20000072ff777230 */ /* 0x100fe40000004100 */
[----:B------:R-:W-:Y:S01]  /*2dd0*/  FFMA.FTZ R98, R179, R177, R98 ;  /* 0x000000b1b3627223 */ /* 0x000fe20000010062 */
[----:B------:R-:W-:Y:S02]  /*2de0*/  HADD2.F32 R177, -RZ, R115.H1_H1 ;  /* 0x30000073ffb17230 */ /* 0x000fe40000004100 */
[----:B------:R-:W-:Y:S01]  /*2df0*/  FMUL.FTZ R115, R173, R178 ;  /* 0x000000b2ad737220 */ /* 0x000fe20000410000 */
[-C--:B------:R-:W-:Y:S01]  /*2e00*/  FFMA.FTZ R178, R155, R117.reuse, R118 ;  /* 0x000000759bb27223 */ /* 0x080fe20000010076 */
[----:B------:R-:W-:Y:S02]  /*2e10*/  FADD.FTZ R180, R149, -R180 ;  /* 0x800000b495b47221 */ /* 0x000fe40000010000 */
[----:B------:R-:W-:Y:S01]  /*2e20*/  FMUL.FTZ R175, R115, R116 ;  /* 0x0000007473af7220 */ /* 0x000fe20000410000 */
[----:B------:R-:W-:Y:S01]  /*2e30*/  FFMA.FTZ R115, R154, R117, R118 ;  /* 0x000000759a737223 */ /* 0x000fe20000010076 */
[----:B------:R-:W-:Y:S01]  /*2e40*/  FADD.FTZ R178, R153, -R178 ;  /* 0x800000b299b27221 */ /* 0x000fe20000010000 */
[----:B------:R-:W-:Y:S01]  /*2e50*/  FFMA.FTZ R99, R184, R177, R99 ;  /* 0x000000b1b8637223 */ /* 0x000fe20000010063 */
[----:B------:R-:W-:Y:S01]  /*2e60*/  FFMA.FTZ R96, R175, R119, R96 ;  /* 0x00000077af607223 */ /* 0x000fe20000010060 */
[C---:B------:R-:W-:Y:S01]  /*2e70*/  FMUL.FTZ R119, R173.reuse, R180 ;  /* 0x000000b4ad777220 */ /* 0x040fe20000410000 */
[----:B------:R-:W-:Y:S01]  /*2e80*/  FADD.FTZ R180, R152, -R115 ;  /* 0x8000007398b47221 */ /* 0x000fe20000010000 */
[----:B------:R-:W-:Y:S01]  /*2e90*/  FMUL.FTZ R115, R173, R178 ;  /* 0x000000b2ad737220 */ /* 0x000fe20000410000 */
[----:B------:R-:W-:-:S02]  /*2ea0*/  HADD2.F32 R177, -RZ, R114.H1_H1 ;  /* 0x30000072ffb17230 */ /* 0x000fc40000004100 */
[-C--:B------:R-:W-:Y:S01]  /*2eb0*/  FMUL.FTZ R182, R119, R116.reuse ;  /* 0x0000007477b67220 */ /* 0x080fe20000410000 */
[--C-:B------:R-:W-:Y:S02]  /*2ec0*/  HADD2.F32 R114, -RZ, R113.reuse.H0_H0 ;  /* 0x20000071ff727230 */ /* 0x100fe40000004100 */
[----:B------:R-:W-:Y:S01]  /*2ed0*/  FMUL.FTZ R115, R115, R116 ;  /* 0x0000007473737220 */ /* 0x000fe20000410000 */
[----:B------:R-:W-:Y:S01]  /*2ee0*/  FMUL.FTZ R119, R173, R180 ;  /* 0x000000b4ad777220 */ /* 0x000fe20000410000 */
[----:B------:R-:W-:Y:S02]  /*2ef0*/  HADD2.F32 R113, -RZ, R113.H1_H1 ;  /* 0x30000071ff717230 */ /* 0x000fe40000004100 */
[----:B------:R-:W-:Y:S01]  /*2f00*/  FFMA.FTZ R97, R182, R177, R97 ;  /* 0x000000b1b6617223 */ /* 0x000fe20000010061 */
[----:B------:R-:W-:Y:S01]  /*2f10*/  FFMA.FTZ R102, R115, R114, R102 ;  /* 0x0000007273667223 */ /* 0x000fe20000010066 */
[--C-:B------:R-:W-:Y:S02]  /*2f20*/  HADD2.F32 R114, -RZ, R83.reuse.H0_H0 ;  /* 0x20000053ff727230 */ /* 0x100fe40000004100 */
[----:B------:R-:W-:Y:S01]  /*2f30*/  FMUL.FTZ R180, R119, R116 ;  /* 0x0000007477b47220 */ /* 0x000fe20000410000 */
[----:B------:R-:W-:-:S02]  /*2f40*/  HADD2.F32 R177, -RZ, R83.H1_H1 ;  /* 0x30000053ffb17230 */ /* 0x000fc40000004100 */
[----:B------:R-:W-:Y:S02]  /*2f50*/  HADD2.F32 R119, -RZ, R112.H1_H1 ;  /* 0x30000070ff777230 */ /* 0x000fe40000004100 */
[----:B------:R-:W-:Y:S01]  /*2f60*/  FMUL.FTZ R181, R179, R114 ;  /* 0x00000072b3b57220 */ /* 0x000fe20000410000 */
[--C-:B------:R-:W-:Y:S02]  /*2f70*/  HADD2.F32 R114, -RZ, R82.reuse.H0_H0 ;  /* 0x20000052ff727230 */ /* 0x100fe40000004100 */
[----:B------:R-:W-:Y:S01]  /*2f80*/  FFMA.FTZ R103, R180, R113, R103 ;  /* 0x00000071b4677223 */ /* 0x000fe20000010067 */
[-CC-:B------:R-:W-:Y:S01]  /*2f90*/  FFMA.FTZ R112, R159, R117.reuse, R118.reuse ;  /* 0x000000759f707223 */ /* 0x180fe20000010076 */
[----:B------:R-:W-:Y:S01]  /*2fa0*/  FFMA.FTZ R113, R158, R117, R118 ;  /* 0x000000759e717223 */ /* 0x000fe20000010076 */
[----:B------:R-:W-:Y:S02]  /*2fb0*/  HADD2.F32 R178, -RZ, R81.H0_H0 ;  /* 0x20000051ffb27230 */ /* 0x000fe40000004100 */
[----:B------:R-:W-:Y:S01]  /*2fc0*/  FMUL.FTZ R179, R175, R114 ;  /* 0x00000072afb37220 */ /* 0x000fe20000410000 */
[----:B------:R-:W-:Y:S01]  /*2fd0*/  FMUL.FTZ R184, R184, R177 ;  /* 0x000000b1b8b87220 */ /* 0x000fe20000410000 */
[----:B------:R-:W-:Y:S01]  /*2fe0*/  FADD.FTZ R112, R157, -R112 ;  /* 0x800000709d707221 */ /* 0x000fe20000010000 */
[----:B------:R-:W-:Y:S01]  /*2ff0*/  FADD.FTZ R114, R156, -R113 ;  /* 0x800000719c727221 */ /* 0x000fe20000010000 */
[----:B------:R-:W-:-:S02]  /*3000*/  HADD2.F32 R177, -RZ, R82.H1_H1 ;  /* 0x30000052ffb17230 */ /* 0x000fc40000004100 */
[----:B------:R-:W-:Y:S01]  /*3010*/  FMUL.FTZ R178, R115, R178 ;  /* 0x000000b273b27220 */ /* 0x000fe20000410000 */
[C---:B------:R-:W-:Y:S01]  /*3020*/  FMUL.FTZ R113, R173.reuse, R112 ;  /* 0x00000070ad717220 */ /* 0x040fe20000410000 */
[----:B------:R-:W-:Y:S01]  /*3030*/  FMUL.FTZ R115, R173, R114 ;  /* 0x00000072ad737220 */ /* 0x000fe20000410000 */
[--C-:B------:R-:W-:Y:S02]  /*3040*/  HADD2.F32 R112, -RZ, R80.reuse.H0_H0 ;  /* 0x20000050ff707230 */ /* 0x100fe40000004100 */
[----:B------:R-:W-:Y:S01]  /*3050*/  FMUL.FTZ R182, R182, R177 ;  /* 0x000000b1b6b67220 */ /* 0x000fe20000410000 */
[----:B------:R-:W-:Y:S02]  /*3060*/  HADD2.F32 R177, -RZ, R81.H1_H1 ;  /* 0x30000051ffb17230 */ /* 0x000fe40000004100 */
[-C--:B------:R-:W-:Y:S01]  /*3070*/  FMUL.FTZ R113, R113, R116.reuse ;  /* 0x0000007471717220 */ /* 0x080fe20000410000 */
[----:B------:R-:W-:Y:S02]  /*3080*/  HADD2.F32 R175, -RZ, R80.H1_H1 ;  /* 0x30000050ffaf7230 */ /* 0x000fe40000004100 */
[----:B------:R-:W-:Y:S01]  /*3090*/  FMUL.FTZ R190, R115, R116 ;  /* 0x0000007473be7220 */ /* 0x000fe20000410000 */
[----:B------:R-:W-:Y:S01]  /*30a0*/  F2FP.F16.F32.PACK_AB R115, R184, R181 ;  /* 0x000000b5b873723e */ /* 0x000fe200000000ff */
[----:B------:R-:W-:Y:S01]  /*30b0*/  FMUL.FTZ R177, R180, R177 ;  /* 0x000000b1b4b17220 */ /* 0x000fe20000410000 */
[C---:B------:R-:W-:Y:S01]  /*30c0*/  FMUL.FTZ R112, R113.reuse, R112 ;  /* 0x0000007071707220 */ /* 0x040fe20000410000 */
[C---:B------:R-:W-:Y:S01]  /*30d0*/  FMUL.FTZ R175, R190.reuse, R175 ;  /* 0x000000afbeaf7220 */ /* 0x040fe20000410000 */
[----:B------:R-:W-:Y:S01]  /*30e0*/  FFMA.FTZ R188, R113, R188, R100 ;  /* 0x000000bc71bc7223 */ /* 0x000fe20000010064 */
[----:B------:R-:W-:Y:S01]  /*30f0*/  FFMA.FTZ R190, R190, R119, R101 ;  /* 0x00000077bebe7223 */ /* 0x000fe20000010065 */
[----:B------:R-:W-:-:S02]  /*3100*/  F2FP.F16.F32.PACK_AB R114, R182, R179 ;  /* 0x000000b3b672723e */ /* 0x000fc400000000ff */
[----:B------:R-:W-:Y:S02]  /*3110*/  F2FP.F16.F32.PACK_AB R113, R177, R178 ;  /* 0x000000b2b171723e */ /* 0x000fe400000000ff */
[----:B------:R-:W-:-:S07]  /*3120*/  F2FP.F16.F32.PACK_AB R112, R175, R112 ;  /* 0x00000070af70723e */ /* 0x000fce00000000ff */
.L_x_1146:
[----:B------:R-:W0:Y:S08]  /*3130*/  @P0 LDC.64 R100, c[0x0][0x478] ;  /* 0x00011e00ff640b82 */ /* 0x000e300000000a00 */
[----:B------:R-:W1:Y:S01]  /*3140*/  LDC.64 R180, c[0x0][0x468] ;  /* 0x00011a00ffb47b82 */ /* 0x000e620000000a00 */
[----:B0-----:R-:W-:Y:S01]  /*3150*/  @P0 IMAD.WIDE.U32 R178, R0, 0x10, R100 ;  /* 0x0000001000b20825 */ /* 0x001fe200078e0064 */
[----:B------:R-:W-:-:S02]  /*3160*/  MOV R100, R188 ;  /* 0x000000bc00647202 */ /* 0x000fc40000000f00 */
[----:B------:R-:W-:Y:S02]  /*3170*/  MOV R101, R190 ;  /* 0x000000be00657202 */ /* 0x000fe40000000f00 */
[----:B------:R2:W-:Y:S01]  /*3180*/  @P0 STG.E.128 desc[UR4][R178.64], R84 ;  /* 0x00000054b2000986 */ /* 0x0005e2000c101d04 */
[C---:B-1----:R-:W-:Y:S01]  /*3190*/  IMAD.WIDE.U32 R180, R0.reuse, 0x10, R180 ;  /* 0x0000001000b47825 */ /* 0x042fe200078e00b4 */
[----:B------:R-:W-:-:S04]  /*31a0*/  IADD3 R0, PT, PT, R0, 0x80, RZ ;  /* 0x0000008000007810 */ /* 0x000fc80007ffe0ff */
[----:B------:R2:W-:Y:S03]  /*31b0*/  STG.E.128 desc[UR4][R180.64], R112 ;  /* 0x00000070b4007986 */ /* 0x0005e6000c101d04 */
.L_x_1144:
[----:B------:R-:W-:Y:S05]  /*31c0*/  BSYNC.RECONVERGENT B1 ;  /* 0x0000000000017941 */ /* 0x000fea0003800200 */
.L_x_1143:
        /* <DEDUP_REMOVED lines=15> */
[----:B-----5:R-:W-:Y:S01]  /*32c0*/  FMUL.FTZ R186, R173, R186 ;  /* 0x000000baadba7220 */ /* 0x020fe20000410000 */
[-CC-:B------:R-:W-:Y:S01]  /*32d0*/  FFMA.FTZ R85, R138, R117.reuse, R118.reuse ;  /* 0x000000758a557223 */ /* 0x180fe20000010076 */
[----:B------:R-:W-:Y:S01]  /*32e0*/  FFMA.FTZ R117, R142, R117, R118 ;  /* 0x000000758e757223 */ /* 0x000fe20000010076 */
[----:B------:R-:W-:-:S02]  /*32f0*/  HADD2.F32 R177, -RZ, R115.H1_H1 ;  /* 0x30000073ffb17230 */ /* 0x000fc40000004100 */
        /* <DEDUP_REMOVED lines=9> */
[----:B------:R-:W-:Y:S01]  /*3390*/  FFMA.FTZ R91, R184, R177, R91 ;  /* 0x000000b1b85b7223 */ /* 0x000fe2000001005b */
[----:B------:R-:W-:Y:S01]  /*33a0*/  FADD.FTZ R178, R136, -R85 ;  /* 0x8000005588b27221 */ /* 0x000fe20000010000 */
[----:B------:R-:W-:Y:S01]  /*33b0*/  FMUL.FTZ R117, R173, R84 ;  /* 0x00000054ad757220 */ /* 0x000fe20000410000 */
[----:B------:R-:W-:-:S02]  /*33c0*/  HADD2.F32 R118, -RZ, R114.H0_H0 ;  /* 0x20000072ff767230 */ /* 0x000fc40000004100 */
[----:B------:R-:W-:Y:S01]  /*33d0*/  FMUL.FTZ R85, R175, R116 ;  /* 0x00000074af557220 */ /* 0x000fe20000410000 */
[----:B------:R-:W-:Y:S02]  /*33e0*/  HADD2.F32 R177, -RZ, R114.H1_H1 ;  /* 0x30000072ffb17230 */ /* 0x000fe40000004100 */
[C---:B------:R-:W-:Y:S01]  /*33f0*/  FMUL.FTZ R182, R173.reuse, R182 ;  /* 0x000000b6adb67220 */ /* 0x040fe20000410000 */
[--C-:B------:R-:W-:Y:S02]  /*3400*/  HADD2.F32 R84, -RZ, R112.reuse.H0_H0 ;  /* 0x20000070ff547230 */ /* 0x100fe40000004100 */
[C---:B------:R-:W-:Y:S01]  /*3410*/  FMUL.FTZ R178, R173.reuse, R178 ;  /* 0x000000b2adb27220 */ /* 0x040fe20000410000 */
[----:B------:R-:W-:Y:S02]  /*3420*/  HADD2.F32 R87, -RZ, R112.H1_H1 ;  /* 0x30000070ff577230 */ /* 0x000fe40000004100 */
[----:B------:R-:W-:Y:S01]  /*3430*/  FMUL.FTZ R173, R173, R86 ;  /* 0x00000056adad7220 */ /* 0x000fe20000410000 */
[----:B------:R-:W-:-:S02]  /*3440*/  HADD2.F32 R114, -RZ, R115.H0_H0 ;  /* 0x20000073ff727230 */ /* 0x000fc40000004100 */
[----:B------:R-:W-:Y:S01]  /*3450*/  FMUL.FTZ R115, R179, R116 ;  /* 0x00000074b3737220 */ /* 0x000fe20000410000 */
[----:B------:R-:W-:Y:S02]  /*3460*/  HADD2.F32 R181, -RZ, R75.H1_H1 ;  /* 0x3000004bffb57230 */ /* 0x000fe40000004100 */
[----:B------:R-:W-:Y:S02]  /*3470*/  HADD2.F32 R112, -RZ, R74.H0_H0 ;  /* 0x2000004aff707230 */ /* 0x000fe40000004100 */
[----:B------:R-:W-:Y:S01]  /*3480*/  FFMA.FTZ R90, R115, R114, R90 ;  /* 0x00000072735a7223 */ /* 0x000fe2000001005a */
[--C-:B------:R-:W-:Y:S02]  /*3490*/  HADD2.F32 R86, -RZ, R113.reuse.H0_H0 ;  /* 0x20000071ff567230 */ /* 0x100fe40000004100 */
[----:B------:R-:W-:Y:S01]  /*34a0*/  FMUL.FTZ R181, R184, R181 ;  /* 0x000000b5b8b57220 */ /* 0x000fe20000410000 */
[----:B------:R-:W-:Y:S02]  /*34b0*/  HADD2.F32 R113, -RZ, R113.H1_H1 ;  /* 0x30000071ff717230 */ /* 0x000fe40000004100 */
[C---:B------:R-:W-:Y:S01]  /*34c0*/  FFMA.FTZ R184, R85.reuse, R118, R88 ;  /* 0x0000007655b87223 */ /* 0x040fe20000010058 */
[----:B------:R-:W-:Y:S01]  /*34d0*/  FMUL.FTZ R114, R85, R112 ;  /* 0x0000007055727220 */ /* 0x000fe20000410000 */
[----:B------:R-:W-:-:S02]  /*34e0*/  HADD2.F32 R180, -RZ, R75.H0_H0 ;  /* 0x2000004bffb47230 */ /* 0x000fc40000004100 */
[-C--:B------:R-:W-:Y:S01]  /*34f0*/  FMUL.FTZ R112, R178, R116.reuse ;  /* 0x00000074b2707220 */ /* 0x080fe20000410000 */
[--C-:B------:R-:W-:Y:S02]  /*3500*/  HADD2.F32 R88, -RZ, R73.reuse.H0_H0 ;  /* 0x20000049ff587230 */ /* 0x100fe40000004100 */
[-C--:B------:R-:W-:Y:S01]  /*3510*/  FMUL.FTZ R118, R182, R116.reuse ;  /* 0x00000074b6767220 */ /* 0x080fe20000410000 */
[----:B------:R-:W-:Y:S01]  /*3520*/  FMUL.FTZ R85, R119, R116 ;  /* 0x0000007477557220 */ /* 0x000fe20000410000 */
[----:B------:R-:W-:Y:S01]  /*3530*/  FFMA.FTZ R183, R112, R113, R95 ;  /* 0x0000007170b77223 */ /* 0x000fe2000001005f */
[----:B------:R-:W-:Y:S01]  /*3540*/  FMUL.FTZ R180, R115, R180 ;  /* 0x000000b473b47220 */ /* 0x000fe20000410000 */
[----:B------:R-:W-:Y:S01]  /*3550*/  FFMA.FTZ R185, R118, R177, R89 ;  /* 0x000000b176b97223 */ /* 0x000fe20000010059 */
[C---:B------:R-:W-:Y:S01]  /*3560*/  FFMA.FTZ R94, R85.reuse, R86, R94 ;  /* 0x00000056555e7223 */ /* 0x040fe2000001005e */
[----:B------:R-:W-:Y:S01]  /*3570*/  FMUL.FTZ R88, R85, R88 ;  /* 0x0000005855587220 */ /* 0x000fe20000410000 */
[----:B------:R-:W-:-:S02]  /*3580*/  HADD2.F32 R95, -RZ, R73.H1_H1 ;  /* 0x30000049ff5f7230 */ /* 0x000fc40000004100 */
[-C--:B------:R-:W-:Y:S01]  /*3590*/  FMUL.FTZ R85, R117, R116.reuse ;  /* 0x0000007475557220 */ /* 0x080fe20000410000 */
[----:B------:R-:W-:Y:S02]  /*35a0*/  HADD2.F32 R115, -RZ, R74.H1_H1 ;  /* 0x3000004aff737230 */ /* 0x000fe40000004100 */
[----:B------:R-:W-:Y:S01]  /*35b0*/  FMUL.FTZ R116, R173, R116 ;  /* 0x00000074ad747220 */ /* 0x000fe20000410000 */
[--C-:B------:R-:W-:Y:S02]  /*35c0*/  HADD2.F32 R86, -RZ, R72.reuse.H0_H0 ;  /* 0x20000048ff567230 */ /* 0x100fe40000004100 */
[----:B------:R-:W-:Y:S01]  /*35d0*/  FMUL.FTZ R95, R112, R95 ;  /* 0x0000005f705f7220 */ /* 0x000fe20000410000 */
[----:B------:R-:W-:Y:S02]  /*35e0*/  HADD2.F32 R89, -RZ, R72.H1_H1 ;  /* 0x30000048ff597230 */ /* 0x000fe40000004100 */
[----:B------:R-:W-:Y:S01]  /*35f0*/  FMUL.FTZ R177, R118, R115 ;  /* 0x0000007376b17220 */ /* 0x000fe20000410000 */
[C---:B------:R-:W-:Y:S01]  /*3600*/  FFMA.FTZ R92, R85.reuse, R84, R92 ;  /* 0x00000054555c7223 */ /* 0x040fe2000001005c */
[----:B------:R-:W-:Y:S01]  /*3610*/  FMUL.FTZ R112, R85, R86 ;  /* 0x0000005655707220 */ /* 0x000fe20000410000 */
[C---:B------:R-:W-:Y:S01]  /*3620*/  FFMA.FTZ R93, R116.reuse, R87, R93 ;  /* 0x00000057745d7223 */ /* 0x040fe2000001005d */
[----:B------:R-:W-:Y:S01]  /*3630*/  FMUL.FTZ R89, R116, R89 ;  /* 0x0000005974597220 */ /* 0x000fe20000410000 */
[----:B------:R-:W-:-:S02]  /*3640*/  F2FP.F16.F32.PACK_AB R87, R186, R179 ;  /* 0x000000b3ba57723e */ /* 0x000fc400000000ff */
[----:B------:R-:W-:Y:S02]  /*3650*/  F2FP.F16.F32.PACK_AB R86, R182, R175 ;  /* 0x000000afb656723e */ /* 0x000fe400000000ff */
[----:B------:R-:W-:Y:S02]  /*3660*/  F2FP.F16.F32.PACK_AB R85, R178, R119 ;  /* 0x00000077b255723e */ /* 0x000fe400000000ff */
[----:B------:R-:W-:Y:S02]  /*3670*/  F2FP.F16.F32.PACK_AB R84, R173, R117 ;  /* 0x00000075ad54723e */ /* 0x000fe400000000ff */
[----:B------:R-:W-:Y:S02]  /*3680*/  F2FP.F16.F32.PACK_AB R115, R181, R180 ;  /* 0x000000b4b573723e */ /* 0x000fe400000000ff */
[----:B------:R-:W-:Y:S02]  /*3690*/  F2FP.F16.F32.PACK_AB R114, R177, R114 ;  /* 0x00000072b172723e */ /* 0x000fe400000000ff */
[----:B------:R-:W-:-:S02]  /*36a0*/  F2FP.F16.F32.PACK_AB R113, R95, R88 ;  /* 0x000000585f71723e */ /* 0x000fc400000000ff */
[----:B------:R-:W-:Y:S01]  /*36b0*/  F2FP.F16.F32.PACK_AB R112, R89, R112 ;  /* 0x000000705970723e */ /* 0x000fe200000000ff */
[----:B------:R-:W-:Y:S06]  /*36c0*/  BRA `(.L_x_1149) ;  /* 0x0000000400107947 */ /* 0x000fec0003800000 */
.L_x_1148:
        /* <DEDUP_REMOVED lines=10> */
[----:B-----5:R-:W-:-:S02]  /*3770*/  HADD2.F32 R187, -RZ, R115.H0_H0 ;  /* 0x20000073ffbb7230 */ /* 0x020fc40000004100 */
[----:B------:R-:W-:Y:S01]  /*3780*/  FADD.FTZ R190, R125, -R184 ;  /* 0x800000b87dbe7221 */ /* 0x000fe20000010000 */
[----:B------:R-:W-:Y:S02]  /*3790*/  HADD2.F32 R191, -RZ, R115.H1_H1 ;  /* 0x30000073ffbf7230 */ /* 0x000fe40000004100 */
[----:B------:R-:W-:Y:S01]  /*37a0*/  FADD.FTZ R188, R126, -R179 ;  /* 0x800000b37ebc7221 */ /* 0x000fe20000010000 */
        /* <DEDUP_REMOVED lines=8> */
[C---:B------:R-:W-:Y:S01]  /*3830*/  FMUL.FTZ R119, R173.reuse, R182 ;  /* 0x000000b6ad777220 */ /* 0x040fe20000410000 */
[--C-:B------:R-:W-:Y:S02]  /*3840*/  HADD2.F32 R118, -RZ, R113.reuse.H0_H0 ;  /* 0x20000071ff767230 */ /* 0x100fe40000004100 */
[C---:B------:R-:W-:Y:S01]  /*3850*/  FMUL.FTZ R189, R173.reuse, R190 ;  /* 0x000000beadbd7220 */ /* 0x040fe20000410000 */
[----:B------:R-:W-:Y:S02]  /*3860*/  HADD2.F32 R183, -RZ, R113.H1_H1 ;  /* 0x30000071ffb77230 */ /* 0x000fe40000004100 */
[C---:B------:R-:W-:Y:S01]  /*3870*/  FMUL.FTZ R181, R173.reuse, R188 ;  /* 0x000000bcadb57220 */ /* 0x040fe20000410000 */
[C---:B------:R-:W-:Y:S01]  /*3880*/  FMUL.FTZ R175, R173.reuse, R184 ;  /* 0x000000b8adaf7220 */ /* 0x040fe20000410000 */
[C---:B------:R-:W-:Y:S01]  /*3890*/  FMUL.FTZ R179, R173.reuse, R186 ;  /* 0x000000baadb37220 */ /* 0x040fe20000410000 */
[C---:B------:R-:W-:Y:S01]  /*38a0*/  FMUL.FTZ R117, R173.reuse, R180 ;  /* 0x000000b4ad757220 */ /* 0x040fe20000410000 */
[C---:B------:R-:W-:Y:S01]  /*38b0*/  FMUL.FTZ R113, R173.reuse, R178 ;  /* 0x000000b2ad717220 */ /* 0x040fe20000410000 */
[----:B------:R-:W-:Y:S01]  /*38c0*/  FMUL.FTZ R173, R173, R112 ;  /* 0x00000070adad7220 */ /* 0x000fe20000410000 */
[----:B------:R-:W-:Y:S01]  /*38d0*/  FMUL.FTZ R112, R119, R116 ;  /* 0x0000007477707220 */ /* 0x000fe20000410000 */
[----:B------:R-:W-:-:S02]  /*38e0*/  HADD2.F32 R119, -RZ, R75.H1_H1 ;  /* 0x3000004bff777230 */ /* 0x000fc40000004100 */
[-C--:B------:R-:W-:Y:S01]  /*38f0*/  FMUL.FTZ R184, R189, R116.reuse ;  /* 0x00000074bdb87220 */ /* 0x080fe20000410000 */
[-C--:B------:R-:W-:Y:S01]  /*3900*/  FMUL.FTZ R175, R175, R116.reuse ;  /* 0x00000074afaf7220 */ /* 0x080fe20000410000 */
[-C--:B------:R-:W-:Y:S01]  /*3910*/  FMUL.FTZ R180, R179, R116.reuse ;  /* 0x00000074b3b47220 */ /* 0x080fe20000410000 */
[-C--:B------:R-:W-:Y:S01]  /*3920*/  FMUL.FTZ R117, R117, R116.reuse ;  /* 0x0000007475757220 */ /* 0x080fe20000410000 */
[C---:B------:R-:W-:Y:S01]  /*3930*/  FFMA.FTZ R91, R184.reuse, R191, R91 ;  /* 0x000000bfb85b7223 */ /* 0x040fe2000001005b */
[----:B------:R-:W-:Y:S01]  /*3940*/  FMUL.FTZ R179, R184, R119 ;  /* 0x00000077b8b37220 */ /* 0x000fe20000410000 */
[----:B------:R-:W-:Y:S02]  /*3950*/  HADD2.F32 R119, -RZ, R74.H1_H1 ;  /* 0x3000004aff777230 */ /* 0x000fe40000004100 */
[----:B------:R-:W-:Y:S01]  /*3960*/  FFMA.FTZ R184, R175, R177, R88 ;  /* 0x000000b1afb87223 */ /* 0x000fe20000010058 */
[--C-:B------:R-:W-:Y:S02]  /*3970*/  HADD2.F32 R88, -RZ, R73.reuse.H0_H0 ;  /* 0x20000049ff587230 */ /* 0x100fe40000004100 */
[-C--:B------:R-:W-:Y:S01]  /*3980*/  FMUL.FTZ R181, R181, R116.reuse ;  /* 0x00000074b5b57220 */ /* 0x080fe20000410000 */
[-C--:B------:R-:W-:Y:S01]  /*3990*/  FMUL.FTZ R113, R113, R116.reuse ;  /* 0x0000007471717220 */ /* 0x080fe20000410000 */
[----:B------:R-:W-:Y:S01]  /*39a0*/  FMUL.FTZ R116, R173, R116 ;  /* 0x00000074ad747220 */ /* 0x000fe20000410000 */
[C---:B------:R-:W-:Y:S01]  /*39b0*/  FMUL.FTZ R173, R180.reuse, R119 ;  /* 0x00000077b4ad7220 */ /* 0x040fe20000410000 */
[----:B------:R-:W-:Y:S01]  /*39c0*/  FFMA.FTZ R94, R117, R118, R94 ;  /* 0x00000076755e7223 */ /* 0x000fe2000001005e */
[----:B------:R-:W-:Y:S01]  /*39d0*/  FFMA.FTZ R185, R180, R185, R89 ;  /* 0x000000b9b4b97223 */ /* 0x000fe20000010059 */
[----:B------:R-:W-:-:S02]  /*39e0*/  HADD2.F32 R119, -RZ, R73.H1_H1 ;  /* 0x30000049ff777230 */ /* 0x000fc40000004100 */
[----:B------:R-:W-:Y:S01]  /*39f0*/  FMUL.FTZ R117, R117, R88 ;  /* 0x0000005875757220 */ /* 0x000fe20000410000 */
[----:B------:R-:W-:Y:S02]  /*3a00*/  HADD2.F32 R182, -RZ, R75.H0_H0 ;  /* 0x2000004bffb67230 */ /* 0x000fe40000004100 */
[C---:B------:R-:W-:Y:S01]  /*3a10*/  FFMA.FTZ R183, R112.reuse, R183, R95 ;  /* 0x000000b770b77223 */ /* 0x040fe2000001005f */
[----:B------:R-:W-:Y:S02]  /*3a20*/  HADD2.F32 R178, -RZ, R74.H0_H0 ;  /* 0x2000004affb27230 */ /* 0x000fe40000004100 */
[----:B------:R-:W-:Y:S01]  /*3a30*/  FMUL.FTZ R112, R112, R119 ;  /* 0x0000007770707220 */ /* 0x000fe20000410000 */
[--C-:B------:R-:W-:Y:S02]  /*3a40*/  HADD2.F32 R88, -RZ, R72.reuse.H0_H0 ;  /* 0x20000048ff587230 */ /* 0x100fe40000004100 */
[----:B------:R-:W-:Y:S01]  /*3a50*/  FMUL.FTZ R182, R181, R182 ;  /* 0x000000b6b5b67220 */ /* 0x000fe20000410000 */
[----:B------:R-:W-:-:S02]  /*3a60*/  HADD2.F32 R89, -RZ, R72.H1_H1 ;  /* 0x30000048ff597230 */ /* 0x000fc40000004100 */
[----:B------:R-:W-:Y:S01]  /*3a70*/  FMUL.FTZ R178, R175, R178 ;  /* 0x000000b2afb27220 */ /* 0x000fe20000410000 */
[C---:B------:R-:W-:Y:S01]  /*3a80*/  FFMA.FTZ R92, R113.reuse, R114, R92 ;  /* 0x00000072715c7223 */ /* 0x040fe2000001005c */
[----:B------:R-:W-:Y:S01]  /*3a90*/  FMUL.FTZ R88, R113, R88 ;  /* 0x0000005871587220 */ /* 0x000fe20000410000 */
[C---:B------:R-:W-:Y:S01]  /*3aa0*/  FFMA.FTZ R93, R116.reuse, R115, R93 ;  /* 0x00000073745d7223 */ /* 0x040fe2000001005d */
[----:B------:R-:W-:Y:S01]  /*3ab0*/  FMUL.FTZ R89, R116, R89 ;  /* 0x0000005974597220 */ /* 0x000fe20000410000 */
[----:B------:R-:W-:Y:S01]  /*3ac0*/  F2FP.F16.F32.PACK_AB R113, R112, R117 ;  /* 0x000000757071723e */ /* 0x000fe200000000ff */
[----:B------:R-:W-:Y:S01]  /*3ad0*/  FFMA.FTZ R90, R181, R187, R90 ;  /* 0x000000bbb55a7223 */ /* 0x000fe2000001005a */
[----:B------:R-:W-:Y:S02]  /*3ae0*/  F2FP.F16.F32.PACK_AB R115, R179, R182 ;  /* 0x000000b6b373723e */ /* 0x000fe400000000ff */
[----:B------:R-:W-:Y:S02]  /*3af0*/  F2FP.F16.F32.PACK_AB R114, R173, R178 ;  /* 0x000000b2ad72723e */ /* 0x000fe400000000ff */
[----:B------:R-:W-:-:S07]  /*3b00*/  F2FP.F16.F32.PACK_AB R112, R89, R88 ;  /* 0x000000585970723e */ /* 0x000fce00000000ff */
.L_x_1149:
[----:B------:R-:W0:Y:S01]  /*3b10*/  @P0 LDC.64 R116, c[0x0][0x478] ;  /* 0x00011e00ff740b82 */ /* 0x000e220000000a00 */
[----:B------:R-:W-:Y:S02]  /*3b20*/  MOV R95, R183 ;  /* 0x000000b7005f7202 */ /* 0x000fe40000000f00 */
[----:B------:R-:W-:Y:S02]  /*3b30*/  MOV R88, R184 ;  /* 0x000000b800587202 */ /* 0x000fe40000000f00 */
[----:B------:R-:W-:-:S03]  /*3b40*/  MOV R89, R185 ;  /* 0x000000b900597202 */ /* 0x000fc60000000f00 */
[----:B------:R-:W1:Y:S01]  /*3b50*/  LDC.64 R118, c[0x0][0x468] ;  /* 0x00011a00ff767b82 */ /* 0x000e620000000a00 */
[----:B0-----:R-:W-:-:S05]  /*3b60*/  @P0 IMAD.WIDE.U32 R116, R0, 0x10, R116 ;  /* 0x0000001000740825 */ /* 0x001fca00078e0074 */
[----:B------:R3:W-:Y:S01]  /*3b70*/  @P0 STG.E.128 desc[UR4][R116.64], R84 ;  /* 0x0000005474000986 */ /* 0x0007e2000c101d04 */
[----:B-1----:R-:W-:-:S05]  /*3b80*/  IMAD.WIDE.U32 R118, R0, 0x10, R118 ;  /* 0x0000001000767825 */ /* 0x002fca00078e0076 */
[----:B------:R3:W-:Y:S01]  /*3b90*/  STG.E.128 desc[UR4][R118.64], R112 ;  /* 0x0000007076007986 */ /* 0x0007e2000c101d04 */
[----:B------:R-:W-:Y:S05]  /*3ba0*/  BRA `(.L_x_1147) ;  /* 0x0000002000507947 */ /* 0x000fea0003800000 */
.L_x_1138:
        /* <DEDUP_REMOVED lines=9> */
[--C-:B-----5:R-:W-:Y:S02]  /*3c40*/  HADD2.F32 R119, -RZ, R112.reuse.H0_H0 ;  /* 0x20000070ff777230 */ /* 0x120fe40000004100 */
[-CC-:B------:R-:W-:Y:S01]  /*3c50*/  FFMA.FTZ R183, R167, R117.reuse, R118.reuse ;  /* 0x00000075a7b77223 */ /* 0x180fe20000010076 */
[----:B------:R-:W-:Y:S02]  /*3c60*/  HADD2.F32 R175, -RZ, R112.H1_H1 ;  /* 0x30000070ffaf7230 */ /* 0x000fe40000004100 */
[----:B------:R-:W-:Y:S01]  /*3c70*/  FFMA.FTZ R192, R171, R117, R118 ;  /* 0x00000075abc07223 */ /* 0x000fe20000010076 */
[--C-:B------:R-:W-:Y:S02]  /*3c80*/  HADD2.F32 R178, -RZ, R113.reuse.H0_H0 ;  /* 0x20000071ffb27230 */ /* 0x100fe40000004100 */
[----:B------:R-:W-:Y:S01]  /*3c90*/  FADD.FTZ R183, R166, -R183 ;  /* 0x800000b7a6b77221 */ /* 0x000fe20000010000 */
[----:B------:R-:W-:-:S02]  /*3ca0*/  HADD2.F32 R181, -RZ, R113.H1_H1 ;  /* 0x30000071ffb57230 */ /* 0x000fc40000004100 */
[----:B------:R-:W-:Y:S01]  /*3cb0*/  FADD.FTZ R113, R176, -R177 ;  /* 0x800000b1b0717221 */ /* 0x000fe20000010000 */
[----:B------:R-:W-:Y:S02]  /*3cc0*/  HADD2.F32 R112, -RZ, R12.H0_H0 ;  /* 0x2000000cff707230 */ /* 0x000fe40000004100 */
[----:B------:R-:W-:Y:S01]  /*3cd0*/  FADD.FTZ R177, R169, -R192 ;  /* 0x800000c0a9b17221 */ /* 0x000fe20000010000 */
[--C-:B------:R-:W-:Y:S02]  /*3ce0*/  HADD2.F32 R188, -RZ, R115.reuse.H0_H0 ;  /* 0x20000073ffbc7230 */ /* 0x100fe40000004100 */
[-CC-:B------:R-:W-:Y:S01]  /*3cf0*/  FFMA.FTZ R179, R170, R117.reuse, R118.reuse ;  /* 0x00000075aab37223 */ /* 0x180fe20000010076 */
[----:B------:R-:W-:Y:S02]  /*3d00*/  HADD2.F32 R190, -RZ, R115.H1_H1 ;  /* 0x30000073ffbe7230 */ /* 0x000fe40000004100 */
[----:B------:R-:W-:Y:S01]  /*3d10*/  FFMA.FTZ R115, R174, R117, R118 ;  /* 0x00000075ae737223 */ /* 0x000fe20000010076 */
[----:B------:R-:W-:-:S02]  /*3d20*/  HADD2.F32 R182, -RZ, R14.H0_H0 ;  /* 0x2000000effb67230 */ /* 0x000fc40000004100 */
[C---:B------:R-:W-:Y:S01]  /*3d30*/  FFMA.FTZ R113, R173.reuse, R113, R112 ;  /* 0x00000071ad717223 */ /* 0x040fe20000010070 */
[----:B------:R-:W-:Y:S02]  /*3d40*/  HADD2.F32 R112, -RZ, R12.H1_H1 ;  /* 0x3000000cff707230 */ /* 0x000fe40000004100 */
[----:B------:R-:W-:Y:S01]  /*3d50*/  FADD.FTZ R115, R172, -R115 ;  /* 0x80000073ac737221 */ /* 0x000fe20000010000 */
[--C-:B------:R-:W-:Y:S02]  /*3d60*/  HADD2.F32 R184, -RZ, R114.reuse.H0_H0 ;  /* 0x20000072ffb87230 */ /* 0x100fe40000004100 */
[----:B------:R-:W-:Y:S01]  /*3d70*/  FFMA.FTZ R183, R173, R183, R182 ;  /* 0x000000b7adb77223 */ /* 0x000fe200000100b6 */
[----:B------:R-:W-:Y:S02]  /*3d80*/  HADD2.F32 R186, -RZ, R114.H1_H1 ;  /* 0x30000072ffba7230 */ /* 0x000fe40000004100 */
[----:B------:R-:W-:Y:S01]  /*3d90*/  FFMA.FTZ R182, R164, R117, R118 ;  /* 0x00000075a4b67223 */ /* 0x000fe20000010076 */
[----:B------:R-:W-:-:S02]  /*3da0*/  HADD2.F32 R114, -RZ, R13.H0_H0 ;  /* 0x2000000dff727230 */ /* 0x000fc40000004100 */
[----:B------:R-:W-:Y:S01]  /*3db0*/  FMUL.FTZ R113, R113, R116 ;  /* 0x0000007471717220 */ /* 0x000fe20000410000 */
[----:B------:R-:W-:Y:S01]  /*3dc0*/  FFMA.FTZ R115, R173, R115, R112 ;  /* 0x00000073ad737223 */ /* 0x000fe20000010070 */
[----:B------:R-:W-:Y:S02]  /*3dd0*/  HADD2.F32 R112, -RZ, R14.H1_H1 ;  /* 0x3000000eff707230 */ /* 0x000fe40000004100 */
[----:B------:R-:W-:Y:S01]  /*3de0*/  FFMA.FTZ R185, R163, R117, R118 ;  /* 0x00000075a3b97223 */ /* 0x000fe20000010076 */
[----:B------:R-:W-:Y:S01]  /*3df0*/  FADD.FTZ R182, R165, -R182 ;  /* 0x800000b6a5b67221 */ /* 0x000fe20000010000 */
[----:B------:R-:W-:Y:S02]  /*3e00*/  HADD2.F32 R180, -RZ, R13.H1_H1 ;  /* 0x3000000dffb47230 */ /* 0x000fe40000004100 */
[----:B------:R-:W-:Y:S01]  /*3e10*/  FFMA.FTZ R177, R173, R177, R114 ;  /* 0x000000b1adb17223 */ /* 0x000fe20000010072 */
[----:B------:R-:W-:Y:S01]  /*3e20*/  FFMA.FTZ R119, R113, R119, R108 ;  /* 0x0000007771777223 */ /* 0x000fe2000001006c */
[----:B------:R-:W-:Y:S01]  /*3e30*/  FADD.FTZ R179, R168, -R179 ;  /* 0x800000b3a8b37221 */ /* 0x000fe20000010000 */
[----:B------:R-:W-:-:S02]  /*3e40*/  HADD2.F32 R114, -RZ, R15.H0_H0 ;  /* 0x2000000fff727230 */ /* 0x000fc40000004100 */
[-C--:B------:R-:W-:Y:S01]  /*3e50*/  FMUL.FTZ R108, R115, R116.reuse ;  /* 0x00000074736c7220 */ /* 0x080fe20000410000 */
[----:B------:R-:W-:Y:S01]  /*3e60*/  FADD.FTZ R187, R162, -R185 ;  /* 0x800000b9a2bb7221 */ /* 0x000fe20000010000 */
[----:B------:R-:W-:Y:S01]  /*3e70*/  FMUL.FTZ R183, R183, R116 ;  /* 0x00000074b7b77220 */ /* 0x000fe20000410000 */
[----:B------:R-:W-:Y:S01]  /*3e80*/  FFMA.FTZ R192, R160, R117, R118 ;  /* 0x00000075a0c07223 */ /* 0x000fe20000010076 */
[----:B------:R-:W-:Y:S01]  /*3e90*/  FFMA.FTZ R185, R173, R182, R112 ;  /* 0x000000b6adb97223 */ /* 0x000fe20000010070 */
[----:B------:R-:W-:Y:S01]  /*3ea0*/  FMUL.FTZ R177, R177, R116 ;  /* 0x00000074b1b17220 */ /* 0x000fe20000410000 */
[C---:B------:R-:W-:Y:S01]  /*3eb0*/  FFMA.FTZ R179, R173.reuse, R179, R180 ;  /* 0x000000b3adb37223 */ /* 0x040fe200000100b4 */
[----:B------:R-:W-:Y:S01]  /*3ec0*/  FFMA.FTZ R175, R108, R175, R109 ;  /* 0x000000af6caf7223 */ /* 0x000fe2000001006d */
[----:B------:R-:W-:Y:S02]  /*3ed0*/  HADD2.F32 R180, -RZ, R15.H1_H1 ;  /* 0x3000000fffb47230 */ /* 0x000fe40000004100 */
[----:B------:R-:W-:Y:S01]  /*3ee0*/  FFMA.FTZ R187, R173, R187, R114 ;  /* 0x000000bbadbb7223 */ /* 0x000fe20000010072 */
[----:B------:R-:W-:Y:S01]  /*3ef0*/  FFMA.FTZ R184, R183, R184, R104 ;  /* 0x000000b8b7b87223 */ /* 0x000fe20000010068 */
[----:B------:R-:W-:-:S02]  /*3f00*/  HADD2.F32 R109, -RZ, R66.H1_H1 ;  /* 0x30000042ff6d7230 */ /* 0x000fc40000004100 */
[----:B------:R-:W-:Y:S01]  /*3f10*/  FADD.FTZ R189, R161, -R192 ;  /* 0x800000c0a1bd7221 */ /* 0x000fe20000010000 */
[----:B------:R-:W-:Y:S01]  /*3f20*/  FMUL.FTZ R104, R185, R116 ;  /* 0x00000074b9687220 */ /* 0x000fe20000410000 */
[----:B------:R-:W-:Y:S01]  /*3f30*/  FFMA.FTZ R182, R177, R178, R110 ;  /* 0x000000b2b1b67223 */ /* 0x000fe2000001006e */
[-C--:B------:R-:W-:Y:S01]  /*3f40*/  FMUL.FTZ R112, R179, R116.reuse ;  /* 0x00000074b3707220 */ /* 0x080fe20000410000 */
[----:B------:R-:W-:Y:S02]  /*3f50*/  HADD2.F32 R110, -RZ, R67.H0_H0 ;  /* 0x20000043ff6e7230 */ /* 0x000fe40000004100 */
[----:B------:R-:W-:Y:S01]  /*3f60*/  FMUL.FTZ R187, R187, R116 ;  /* 0x00000074bbbb7220 */ /* 0x000fe20000410000 */
[----:B------:R-:W-:Y:S01]  /*3f70*/  FFMA.FTZ R189, R173, R189, R180 ;  /* 0x000000bdadbd7223 */ /* 0x000fe200000100b4 */
[----:B------:R-:W-:Y:S01]  /*3f80*/  FFMA.FTZ R186, R104, R186, R105 ;  /* 0x000000ba68ba7223 */ /* 0x000fe20000010069 */
[----:B------:R-:W-:Y:S01]  /*3f90*/  FMUL.FTZ R109, R109, R104 ;  /* 0x000000686d6d7220 */ /* 0x000fe20000410000 */
[----:B------:R-:W-:-:S02]  /*3fa0*/  HADD2.F32 R104, -RZ, R65.H0_H0 ;  /* 0x20000041ff687230 */ /* 0x000fc40000004100 */
[----:B------:R-:W-:Y:S01]  /*3fb0*/  FFMA.FTZ R111, R112, R181, R111 ;  /* 0x000000b5706f7223 */ /* 0x000fe2000001006f */
[----:B------:R-:W-:Y:S02]  /*3fc0*/  HADD2.F32 R179, -RZ, R65.H1_H1 ;  /* 0x30000041ffb37230 */ /* 0x000fe40000004100 */
[----:B------:R-:W-:Y:S01]  /*3fd0*/  FMUL.FTZ R115, R110, R187 ;  /* 0x000000bb6e737220 */ /* 0x000fe20000410000 */
[----:B------:R-:W-:Y:S02]  /*3fe0*/  HADD2.F32 R114, -RZ, R66.H0_H0 ;  /* 0x20000042ff727230 */ /* 0x000fe40000004100 */
[----:B------:R-:W-:Y:S01]  /*3ff0*/  FMUL.FTZ R110, R189, R116 ;  /* 0x00000074bd6e7220 */ /* 0x000fe20000410000 */
[----:B------:R-:W-:Y:S02]  /*4000*/  HADD2.F32 R181, -RZ, R67.H1_H1 ;  /* 0x30000043ffb57230 */ /* 0x000fe40000004100 */
[----:B------:R-:W-:Y:S01]  /*4010*/  FMUL.FTZ R177, R104, R177 ;  /* 0x000000b168b17220 */ /* 0x000fe20000410000 */
[----:B------:R-:W-:-:S02]  /*4020*/  HADD2.F32 R180, -RZ, R64.H0_H0 ;  /* 0x20000040ffb47230 */ /* 0x000fc40000004100 */
[----:B------:R-:W-:Y:S01]  /*4030*/  FMUL.FTZ R104, R179, R112 ;  /* 0x00000070b3687220 */ /* 0x000fe20000410000 */
[----:B------:R-:W-:Y:S02]  /*4040*/  HADD2.F32 R105, -RZ, R64.H1_H1 ;  /* 0x30000040ff697230 */ /* 0x000fe40000004100 */
[----:B------:R-:W-:Y:S01]  /*4050*/  FMUL.FTZ R114, R114, R183 ;  /* 0x000000b772727220 */ /* 0x000fe20000410000 */
[----:B------:R-:W-:Y:S01]  /*4060*/  FMUL.FTZ R178, R181, R110 ;  /* 0x0000006eb5b27220 */ /* 0x000fe20000410000 */
[----:B------:R-:W-:Y:S01]  /*4070*/  FMUL.FTZ R112, R180, R113 ;  /* 0x00000071b4707220 */ /* 0x000fe20000410000 */
[----:B------:R-:W-:Y:S01]  /*4080*/  FFMA.FTZ R106, R187, R188, R106 ;  /* 0x000000bcbb6a7223 */ /* 0x000fe2000001006a */
[----:B------:R-:W-:Y:S01]  /*4090*/  FMUL.FTZ R105, R105, R108 ;  /* 0x0000006c69697220 */ /* 0x000fe20000410000 */
[----:B------:R-:W-:Y:S01]  /*40a0*/  FFMA.FTZ R107, R110, R190, R107 ;  /* 0x000000be6e6b7223 */ /* 0x000fe2000001006b */
[----:B------:R-:W-:Y:S02]  /*40b0*/  F2FP.F16.F32.PACK_AB R115, R178, R115 ;  /* 0x00000073b273723e */ /* 0x000fe400000000ff */
[----:B------:R-:W-:-:S02]  /*40c0*/  F2FP.F16.F32.PACK_AB R114, R109, R114 ;  /* 0x000000726d72723e */ /* 0x000fc400000000ff */
[----:B------:R-:W-:Y:S02]  /*40d0*/  F2FP.F16.F32.PACK_AB R113, R104, R177 ;  /* 0x000000b16871723e */ /* 0x000fe400000000ff */
[----:B------:R-:W-:Y:S01]  /*40e0*/  F2FP.F16.F32.PACK_AB R112, R105, R112 ;  /* 0x000000706970723e */ /* 0x000fe200000000ff */
[----:B------:R-:W-:Y:S06]  /*40f0*/  BRA `(.L_x_1153) ;  /* 0x0000000400407947 */ /* 0x000fec0003800000 */
.L_x_1152:
[-CC-:B------:R-:W-:Y:S01]  /*4100*/  FFMA.FTZ R85, R163, R117.reuse, R118.reuse ;  /* 0x00000075a3557223 */ /* 0x180fe20000010076 */
[----:B------:R-:W-:Y:S02]  /*4110*/  HADD2.F32 R86, -RZ, R15.H0_H0 ;  /* 0x2000000fff567230 */ /* 0x000fe40000004100 */
[-CC-:B------:R-:W-:Y:S01]  /*4120*/  FFMA.FTZ R87, R167, R117.reuse, R118.reuse ;  /* 0x00000075a7577223 */ /* 0x180fe20000010076 */
[--C-:B-----5:R-:W-:Y:S02]  /*4130*/  HADD2.F32 R184, -RZ, R114.reuse.H0_H0 ;  /* 0x20000072ffb87230 */ /* 0x120fe40000004100 */
[----:B------:R-:W-:Y:S01]  /*4140*/  FADD.FTZ R84, R162, -R85 ;  /* 0x80000055a2547221 */ /* 0x000fe20000010000 */
[----:B------:R-:W-:Y:S02]  /*4150*/  HADD2.F32 R186, -RZ, R114.H1_H1 ;  /* 0x30000072ffba7230 */ /* 0x000fe40000004100 */
[----:B------:R-:W-:Y:S01]  /*4160*/  FFMA.FTZ R179, R170, R117, R118 ;  /* 0x00000075aab37223 */ /* 0x000fe20000010076 */
[----:B------:R-:W-:-:S02]  /*4170*/  HADD2.F32 R182, -RZ, R113.H0_H0 ;  /* 0x20000071ffb67230 */ /* 0x000fc40000004100 */
[----:B------:R-:W-:Y:S01]  /*4180*/  FFMA.FTZ R187, R173, R84, R86 ;  /* 0x00000054adbb7223 */ /* 0x000fe20000010056 */
[-CC-:B------:R-:W-:Y:S01]  /*4190*/  FFMA.FTZ R86, R160, R117.reuse, R118.reuse ;  /* 0x00000075a0567223 */ /* 0x180fe20000010076 */
[-C--:B------:R-:W-:Y:S01]  /*41a0*/  FFMA.FTZ R84, R171, R117.reuse, R118 ;  /* 0x00000075ab547223 */ /* 0x080fe20000010076 */
[----:B------:R-:W-:Y:S02]  /*41b0*/  HADD2.F32 R178, -RZ, R113.H1_H1 ;  /* 0x30000071ffb27230 */ /* 0x000fe40000004100 */
[--C-:B------:R-:W-:Y:S02]  /*41c0*/  HADD2.F32 R119, -RZ, R112.reuse.H0_H0 ;  /* 0x20000070ff777230 */ /* 0x100fe40000004100 */
[----:B------:R-:W-:Y:S01]  /*41d0*/  FADD.FTZ R114, R161, -R86 ;  /* 0x80000056a1727221 */ /* 0x000fe20000010000 */
[----:B------:R-:W-:Y:S02]  /*41e0*/  HADD2.F32 R175, -RZ, R112.H1_H1 ;  /* 0x30000070ffaf7230 */ /* 0x000fe40000004100 */
[----:B------:R-:W-:Y:S01]  /*41f0*/  FFMA.FTZ R112, R164, R117, R118 ;  /* 0x00000075a4707223 */ /* 0x000fe20000010076 */
[----:B------:R-:W-:-:S02]  /*4200*/  HADD2.F32 R113, -RZ, R14.H0_H0 ;  /* 0x2000000eff717230 */ /* 0x000fc40000004100 */
[----:B------:R-:W-:Y:S01]  /*4210*/  FADD.FTZ R86, R166, -R87 ;  /* 0x80000057a6567221 */ /* 0x000fe20000010000 */
[----:B------:R-:W-:Y:S02]  /*4220*/  HADD2.F32 R85, -RZ, R13.H0_H0 ;  /* 0x2000000dff557230 */ /* 0x000fe40000004100 */
[----:B------:R-:W-:Y:S01]  /*4230*/  FADD.FTZ R84, R169, -R84 ;  /* 0x80000054a9547221 */ /* 0x000fe20000010000 */
[--C-:B------:R-:W-:Y:S02]  /*4240*/  HADD2.F32 R180, -RZ, R115.reuse.H0_H0 ;  /* 0x20000073ffb47230 */ /* 0x100fe40000004100 */
[----:B------:R-:W-:Y:S01]  /*4250*/  FADD.FTZ R112, R165, -R112 ;  /* 0x80000070a5707221 */ /* 0x000fe20000010000 */
[----:B------:R-:W-:Y:S02]  /*4260*/  HADD2.F32 R185, -RZ, R115.H1_H1 ;  /* 0x30000073ffb97230 */ /* 0x000fe40000004100 */
[----:B------:R-:W-:Y:S01]  /*4270*/  FFMA.FTZ R181, R173, R86, R113 ;  /* 0x00000056adb57223 */ /* 0x000fe20000010071 */
[----:B------:R-:W-:-:S02]  /*4280*/  HADD2.F32 R115, -RZ, R14.H1_H1 ;  /* 0x3000000eff737230 */ /* 0x000fc40000004100 */
[----:B------:R-:W-:Y:S01]  /*4290*/  FFMA.FTZ R177, R173, R84, R85 ;  /* 0x00000054adb17223 */ /* 0x000fe20000010055 */
[----:B------:R-:W-:Y:S02]  /*42a0*/  HADD2.F32 R188, -RZ, R15.H1_H1 ;  /* 0x3000000fffbc7230 */ /* 0x000fe40000004100 */
[-CC-:B------:R-:W-:Y:S01]  /*42b0*/  FFMA.FTZ R85, R3, R117.reuse, R118.reuse ;  /* 0x0000007503557223 */ /* 0x180fe20000010076 */
[----:B------:R-:W-:Y:S01]  /*42c0*/  FFMA.FTZ R113, R174, R117, R118 ;  /* 0x00000075ae717223 */ /* 0x000fe20000010076 */
[C---:B------:R-:W-:Y:S01]  /*42d0*/  FFMA.FTZ R183, R173.reuse, R112, R115 ;  /* 0x00000070adb77223 */ /* 0x040fe20000010073 */
[--C-:B------:R-:W-:Y:S02]  /*42e0*/  HADD2.F32 R87, -RZ, R12.reuse.H0_H0 ;  /* 0x2000000cff577230 */ /* 0x100fe40000004100 */
[----:B------:R-:W-:Y:S01]  /*42f0*/  FFMA.FTZ R189, R173, R114, R188 ;  /* 0x00000072adbd7223 */ /* 0x000fe200000100bc */
[----:B------:R-:W-:Y:S02]  /*4300*/  HADD2.F32 R115, -RZ, R12.H1_H1 ;  /* 0x3000000cff737230 */ /* 0x000fe40000004100 */
[----:B------:R-:W-:Y:S01]  /*4310*/  FADD.FTZ R84, R176, -R85 ;  /* 0x80000055b0547221 */ /* 0x000fe20000010000 */
[----:B------:R-:W-:-:S02]  /*4320*/  HADD2.F32 R114, -RZ, R13.H1_H1 ;  /* 0x3000000dff727230 */ /* 0x000fc40000004100 */
[----:B------:R-:W-:Y:S01]  /*4330*/  FADD.FTZ R86, R172, -R113 ;  /* 0x80000071ac567221 */ /* 0x000fe20000010000 */
[----:B------:R-:W-:Y:S01]  /*4340*/  FADD.FTZ R112, R168, -R179 ;  /* 0x800000b3a8707221 */ /* 0x000fe20000010000 */
[----:B------:R-:W-:Y:S01]  /*4350*/  FFMA.FTZ R113, R173, R84, R87 ;  /* 0x00000054ad717223 */ /* 0x000fe20000010057 */
[----:B------:R-:W-:Y:S01]  /*4360*/  FMUL.FTZ R179, R187, R116 ;  /* 0x00000074bbb37220 */ /* 0x000fe20000410000 */
[C---:B------:R-:W-:Y:S01]  /*4370*/  FFMA.FTZ R115, R173.reuse, R86, R115 ;  /* 0x00000056ad737223 */ /* 0x040fe20000010073 */
[----:B------:R-:W-:Y:S01]  /*4380*/  FFMA.FTZ R114, R173, R112, R114 ;  /* 0x00000070ad727223 */ /* 0x000fe20000010072 */
[--C-:B------:R-:W-:Y:S02]  /*4390*/  HADD2.F32 R86, -RZ, R67.reuse.H0_H0 ;  /* 0x20000043ff567230 */ /* 0x100fe40000004100 */
[-C--:B------:R-:W-:Y:S01]  /*43a0*/  FMUL.FTZ R112, R189, R116.reuse ;  /* 0x00000074bd707220 */ /* 0x080fe20000410000 */
[----:B------:R-:W-:Y:S02]  /*43b0*/  HADD2.F32 R87, -RZ, R67.H1_H1 ;  /* 0x30000043ff577230 */ /* 0x000fe40000004100 */
[----:B------:R-:W-:Y:S01]  /*43c0*/  FMUL.FTZ R85, R181, R116 ;  /* 0x00000074b5557220 */ /* 0x000fe20000410000 */
[----:B------:R-:W-:-:S02]  /*43d0*/  HADD2.F32 R84, -RZ, R66.H0_H0 ;  /* 0x20000042ff547230 */ /* 0x000fc40000004100 */
[----:B------:R-:W-:Y:S01]  /*43e0*/  FFMA.FTZ R106, R179, R180, R106 ;  /* 0x000000b4b36a7223 */ /* 0x000fe2000001006a */
[----:B------:R-:W-:Y:S01]  /*43f0*/  FMUL.FTZ R188, R86, R179 ;  /* 0x000000b356bc7220 */ /* 0x000fe20000410000 */
[----:B------:R-:W-:Y:S01]  /*4400*/  FMUL.FTZ R191, R87, R112 ;  /* 0x0000007057bf7220 */ /* 0x000fe20000410000 */
[----:B------:R-:W-:Y:S01]  /*4410*/  FFMA.FTZ R184, R85, R184, R104 ;  /* 0x000000b855b87223 */ /* 0x000fe20000010068 */
[----:B------:R-:W-:Y:S01]  /*4420*/  FMUL.FTZ R180, R84, R85 ;  /* 0x0000005554b47220 */ /* 0x000fe20000410000 */
[-C--:B------:R-:W-:Y:S01]  /*4430*/  FMUL.FTZ R86, R183, R116.reuse ;  /* 0x00000074b7567220 */ /* 0x080fe20000410000 */
[----:B------:R-:W-:Y:S02]  /*4440*/  HADD2.F32 R87, -RZ, R66.H1_H1 ;  /* 0x30000042ff577230 */ /* 0x000fe40000004100 */
[----:B------:R-:W-:Y:S01]  /*4450*/  FMUL.FTZ R85, R177, R116 ;  /* 0x00000074b1557220 */ /* 0x000fe20000410000 */
[--C-:B------:R-:W-:Y:S02]  /*4460*/  HADD2.F32 R84, -RZ, R65.reuse.H0_H0 ;  /* 0x20000041ff547230 */ /* 0x100fe40000004100 */
[----:B------:R-:W-:Y:S01]  /*4470*/  FFMA.FTZ R107, R112, R185, R107 ;  /* 0x000000b9706b7223 */ /* 0x000fe2000001006b */
[----:B------:R-:W-:Y:S01]  /*4480*/  FFMA.FTZ R186, R86, R186, R105 ;  /* 0x000000ba56ba7223 */ /* 0x000fe20000010069 */
[----:B------:R-:W-:Y:S01]  /*4490*/  FMUL.FTZ R185, R87, R86 ;  /* 0x0000005657b97220 */ /* 0x000fe20000410000 */
[----:B------:R-:W-:-:S02]  /*44a0*/  HADD2.F32 R105, -RZ, R65.H1_H1 ;  /* 0x30000041ff697230 */ /* 0x000fc40000004100 */
[----:B------:R-:W-:Y:S01]  /*44b0*/  FMUL.FTZ R104, R84, R85 ;  /* 0x0000005554687220 */ /* 0x000fe20000410000 */
[----:B------:R-:W-:Y:S01]  /*44c0*/  FMUL.FTZ R112, R114, R116 ;  /* 0x0000007472707220 */ /* 0x000fe20000410000 */
[----:B------:R-:W-:Y:S01]  /*44d0*/  FFMA.FTZ R182, R85, R182, R110 ;  /* 0x000000b655b67223 */ /* 0x000fe2000001006e */
[--C-:B------:R-:W-:Y:S02]  /*44e0*/  HADD2.F32 R84, -RZ, R64.reuse.H0_H0 ;  /* 0x20000040ff547230 */ /* 0x100fe40000004100 */
[-C--:B------:R-:W-:Y:S01]  /*44f0*/  FMUL.FTZ R85, R113, R116.reuse ;  /* 0x0000007471557220 */ /* 0x080fe20000410000 */
[----:B------:R-:W-:Y:S02]  /*4500*/  HADD2.F32 R87, -RZ, R64.H1_H1 ;  /* 0x30000040ff577230 */ /* 0x000fe40000004100 */
[----:B------:R-:W-:Y:S01]  /*4510*/  FMUL.FTZ R86, R115, R116 ;  /* 0x0000007473567220 */ /* 0x000fe20000410000 */
[----:B------:R-:W-:Y:S01]  /*4520*/  FFMA.FTZ R111, R112, R178, R111 ;  /* 0x000000b2706f7223 */ /* 0x000fe2000001006f */
[----:B------:R-:W-:Y:S01]  /*4530*/  FMUL.FTZ R179, R105, R112 ;  /* 0x0000007069b37220 */ /* 0x000fe20000410000 */
[----:B------:R-:W-:Y:S01]  /*4540*/  FMUL.FTZ R112, R84, R85 ;  /* 0x0000005554707220 */ /* 0x000fe20000410000 */
[----:B------:R-:W-:Y:S01]  /*4550*/  FMUL.FTZ R105, R87, R86 ;  /* 0x0000005657697220 */ /* 0x000fe20000410000 */
[----:B------:R-:W-:Y:S01]  /*4560*/  FFMA.FTZ R119, R85, R119, R108 ;  /* 0x0000007755777223 */ /* 0x000fe2000001006c */
[----:B------:R-:W-:Y:S01]  /*4570*/  FFMA.FTZ R175, R86, R175, R109 ;  /* 0x000000af56af7223 */ /* 0x000fe2000001006d */
[----:B------:R-:W-:-:S02]  /*4580*/  F2FP.F16.F32.PACK_AB R85, R114, R177 ;  /* 0x000000b17255723e */ /* 0x000fc400000000ff */
[----:B------:R-:W-:Y:S02]  /*4590*/  F2FP.F16.F32.PACK_AB R84, R115, R113 ;  /* 0x000000717354723e */ /* 0x000fe400000000ff */
[----:B------:R-:W-:Y:S02]  /*45a0*/  F2FP.F16.F32.PACK_AB R87, R189, R187 ;  /* 0x000000bbbd57723e */ /* 0x000fe400000000ff */
[----:B------:R-:W-:Y:S02]  /*45b0*/  F2FP.F16.F32.PACK_AB R86, R183, R181 ;  /* 0x000000b5b756723e */ /* 0x000fe400000000ff */
[----:B------:R-:W-:Y:S02]  /*45c0*/  F2FP.F16.F32.PACK_AB R115, R191, R188 ;  /* 0x000000bcbf73723e */ /* 0x000fe400000000ff */
[----:B------:R-:W-:Y:S02]  /*45d0*/  F2FP.F16.F32.PACK_AB R114, R185, R180 ;  /* 0x000000b4b972723e */ /* 0x000fe400000000ff */
[----:B------:R-:W-:-:S02]  /*45e0*/  F2FP.F16.F32.PACK_AB R113, R179, R104 ;  /* 0x00000068b371723e */ /* 0x000fc400000000ff */
[----:B------:R-:W-:-:S07]  /*45f0*/  F2FP.F16.F32.PACK_AB R112, R105, R112 ;  /* 0x000000706970723e */ /* 0x000fce00000000ff */
.L_x_1153:
[----:B------:R-:W-:Y:S01]  /*4600*/  ISETP.NE.U32.AND P0, PT, RZ, UR12, PT ;  /* 0x0000000cff007c0c */ /* 0x000fe2000bf05070 */
[----:B------:R-:W0:Y:S01]  /*4610*/  LDC.64 R108, c[0x0][0x468] ;  /* 0x00011a00ff6c7b82 */ /* 0x000e220000000a00 */
[----:B------:R-:W-:Y:S02]  /*4620*/  MOV R110, R182 ;  /* 0x000000b6006e7202 */ /* 0x000fe40000000f00 */
[----:B------:R-:W-:-:S13]  /*4630*/  ISETP.NE.AND.EX P0, PT, RZ, UR13, PT, P0 ;  /* 0x0000000dff007c0c */ /* 0x000fda000bf05300 */
[----:B------:R-:W1:Y:S01]  /*4640*/  @P0 LDC.64 R104, c[0x0][0x478] ;  /* 0x00011e00ff680b82 */ /* 0x000e620000000a00 */
[C---:B0-----:R-:W-:Y:S01]  /*4650*/  IMAD.WIDE.U32 R180, R0.reuse, 0x10, R108 ;  /* 0x0000001000b47825 */ /* 0x041fe200078e006c */
[----:B------:R-:W-:Y:S02]  /*4660*/  MOV R108, R119 ;  /* 0x00000077006c7202 */ /* 0x000fe40000000f00 */
[----:B------:R-:W-:Y:S01]  /*4670*/  MOV R109, R175 ;  /* 0x000000af006d7202 */ /* 0x000fe20000000f00 */
[C---:B-1----:R-:W-:Y:S01]  /*4680*/  @P0 IMAD.WIDE.U32 R178, R0.reuse, 0x10, R104 ;  /* 0x0000001000b20825 */ /* 0x042fe200078e0068 */
[----:B------:R-:W-:Y:S02]  /*4690*/  MOV R104, R184 ;  /* 0x000000b800687202 */ /* 0x000fe40000000f00 */
[----:B------:R-:W-:Y:S02]  /*46a0*/  MOV R105, R186 ;  /* 0x000000ba00697202 */ /* 0x000fe40000000f00 */
[----:B------:R0:W-:Y:S01]  /*46b0*/  @P0 STG.E.128 desc[UR4][R178.64], R84 ;  /* 0x00000054b2000986 */ /* 0x0001e2000c101d04 */
[----:B------:R-:W-:-:S03]  /*46c0*/  IADD3 R0, PT, PT, R0, 0x80, RZ ;  /* 0x0000008000007810 */ /* 0x000fc60007ffe0ff */
[----:B------:R0:W-:Y:S04]  /*46d0*/  STG.E.128 desc[UR4][R180.64], R112 ;  /* 0x00000070b4007986 */ /* 0x0001e8000c101d04 */
.L_x_1151:
[----:B------:R-:W-:Y:S05]  /*46e0*/  BSYNC.RECONVERGENT B1 ;  /* 0x0000000000017941 */ /* 0x000fea0003800200 */
.L_x_1150:
        /* <DEDUP_REMOVED lines=9> */
[--C-:B-----5:R-:W-:Y:S02]  /*4780*/  HADD2.F32 R177, -RZ, R114.reuse.H0_H0 ;  /* 0x20000072ffb17230 */ /* 0x120fe40000004100 */
[-CC-:B------:R-:W-:Y:S01]  /*4790*/  FFMA.FTZ R186, R155, R117.reuse, R118.reuse ;  /* 0x000000759bba7223 */ /* 0x180fe20000010076 */
[----:B------:R-:W-:Y:S02]  /*47a0*/  HADD2.F32 R180, -RZ, R114.H1_H1 ;  /* 0x30000072ffb47230 */ /* 0x000fe40000004100 */
[----:B------:R-:W-:Y:S01]  /*47b0*/  FADD.FTZ R181, R146, -R87 ;  /* 0x8000005792b57221 */ /* 0x000fe20000010000 */
[--C-:B------:R-:W-:Y:S02]  /*47c0*/  HADD2.F32 R114, -RZ, R113.reuse.H0_H0 ;  /* 0x20000071ff727230 */ /* 0x100fe40000004100 */
[----:B------:R-:W-:Y:S01]  /*47d0*/  FFMA.FTZ R190, R144, R117, R118 ;  /* 0x0000007590be7223 */ /* 0x000fe20000010076 */
[----:B------:R-:W-:-:S02]  /*47e0*/  HADD2.F32 R119, -RZ, R113.H1_H1 ;  /* 0x30000071ff777230 */ /* 0x000fc40000004100 */
[-CC-:B------:R-:W-:Y:S01]  /*47f0*/  FFMA.FTZ R113, R151, R117.reuse, R118.reuse ;  /* 0x0000007597717223 */ /* 0x180fe20000010076 */
[----:B------:R-:W-:Y:S02]  /*4800*/  HADD2.F32 R84, -RZ, R11.H0_H0 ;  /* 0x2000000bff547230 */ /* 0x000fe40000004100 */
[----:B------:R-:W-:Y:S01]  /*4810*/  FFMA.FTZ R188, R148, R117, R118 ;  /* 0x0000007594bc7223 */ /* 0x000fe20000010076 */
[--C-:B------:R-:W-:Y:S02]  /*4820*/  HADD2.F32 R86, -RZ, R112.reuse.H0_H0 ;  /* 0x20000070ff567230 */ /* 0x100fe40000004100 */
[----:B------:R-:W-:Y:S01]  /*4830*/  FADD.FTZ R113, R150, -R113 ;  /* 0x8000007196717221 */ /* 0x000fe20000010000 */
[----:B------:R-:W-:Y:S02]  /*4840*/  HADD2.F32 R87, -RZ, R112.H1_H1 ;  /* 0x30000070ff577230 */ /* 0x000fe40000004100 */
[----:B------:R-:W-:Y:S01]  /*4850*/  FFMA.FTZ R181, R173, R181, R84 ;  /* 0x000000b5adb57223 */ /* 0x000fe20000010054 */
[----:B------:R-:W-:-:S02]  /*4860*/  HADD2.F32 R112, -RZ, R10.H0_H0 ;  /* 0x2000000aff707230 */ /* 0x000fc40000004100 */
[----:B------:R-:W-:Y:S01]  /*4870*/  FFMA.FTZ R183, R158, R117, R118 ;  /* 0x000000759eb77223 */ /* 0x000fe20000010076 */
[--C-:B------:R-:W-:Y:S02]  /*4880*/  HADD2.F32 R85, -RZ, R115.reuse.H0_H0 ;  /* 0x20000073ff557230 */ /* 0x100fe40000004100 */
[----:B------:R-:W-:Y:S01]  /*4890*/  FADD.FTZ R190, R145, -R190 ;  /* 0x800000be91be7221 */ /* 0x000fe20000010000 */
[----:B------:R-:W-:Y:S02]  /*48a0*/  HADD2.F32 R184, -RZ, R115.H1_H1 ;  /* 0x30000073ffb87230 */ /* 0x000fe40000004100 */
[----:B------:R-:W-:Y:S01]  /*48b0*/  FADD.FTZ R115, R153, -R186 ;  /* 0x800000ba99737221 */ /* 0x000fe20000010000 */
[----:B------:R-:W-:Y:S02]  /*48c0*/  HADD2.F32 R84, -RZ, R9.H0_H0 ;  /* 0x20000009ff547230 */ /* 0x000fe40000004100 */
[----:B------:R-:W-:Y:S01]  /*48d0*/  FFMA.FTZ R175, R173, R113, R112 ;  /* 0x00000071adaf7223 */ /* 0x000fe20000010070 */
[-CC-:B------:R-:W-:Y:S01]  /*48e0*/  FFMA.FTZ R113, R154, R117.reuse, R118.reuse ;  /* 0x000000759a717223 */ /* 0x180fe20000010076 */
[----:B------:R-:W-:Y:S01]  /*48f0*/  FFMA.FTZ R186, R159, R117, R118 ;  /* 0x000000759fba7223 */ /* 0x000fe20000010076 */
[----:B------:R-:W-:-:S02]  /*4900*/  HADD2.F32 R182, -RZ, R11.H1_H1 ;  /* 0x3000000bffb67230 */ /* 0x000fc40000004100 */
[----:B------:R-:W-:Y:S01]  /*4910*/  FADD.FTZ R179, R149, -R188 ;  /* 0x800000bc95b37221 */ /* 0x000fe20000010000 */
[----:B------:R-:W-:Y:S02]  /*4920*/  HADD2.F32 R178, -RZ, R10.H1_H1 ;  /* 0x3000000affb27230 */ /* 0x000fe40000004100 */
[----:B------:R-:W-:Y:S01]  /*4930*/  FFMA.FTZ R115, R173, R115, R84 ;  /* 0x00000073ad737223 */ /* 0x000fe20000010054 */
[--C-:B------:R-:W-:Y:S02]  /*4940*/  HADD2.F32 R84, -RZ, R8.reuse.H0_H0 ;  /* 0x20000008ff547230 */ /* 0x100fe40000004100 */
[----:B------:R-:W-:Y:S01]  /*4950*/  FADD.FTZ R187, R152, -R113 ;  /* 0x8000007198bb7221 */ /* 0x000fe20000010000 */
[----:B------:R-:W-:Y:S02]  /*4960*/  HADD2.F32 R112, -RZ, R8.H1_H1 ;  /* 0x30000008ff707230 */ /* 0x000fe40000004100 */
[----:B------:R-:W-:Y:S01]  /*4970*/  FADD.FTZ R113, R157, -R186 ;  /* 0x800000ba9d717221 */ /* 0x000fe20000010000 */
[----:B------:R-:W-:Y:S01]  /*4980*/  FADD.FTZ R185, R156, -R183 ;  /* 0x800000b79cb97221 */ /* 0x000fe20000010000 */
[C---:B------:R-:W-:Y:S01]  /*4990*/  FFMA.FTZ R182, R173.reuse, R190, R182 ;  /* 0x000000beadb67223 */ /* 0x040fe200000100b6 */
[----:B------:R-:W-:Y:S01]  /*49a0*/  FFMA.FTZ R179, R173, R179, R178 ;  /* 0x000000b3adb37223 */ /* 0x000fe200000100b2 */
[----:B------:R-:W-:Y:S01]  /*49b0*/  FMUL.FTZ R183, R181, R116 ;  /* 0x00000074b5b77220 */ /* 0x000fe20000410000 */
[----:B------:R-:W-:-:S02]  /*49c0*/  HADD2.F32 R178, -RZ, R9.H1_H1 ;  /* 0x30000009ffb27230 */ /* 0x000fc40000004100 */
[C---:B------:R-:W-:Y:S01]  /*49d0*/  FFMA.FTZ R113, R173.reuse, R113, R84 ;  /* 0x00000071ad717223 */ /* 0x040fe20000010054 */
[----:B------:R-:W-:Y:S01]  /*49e0*/  FFMA.FTZ R84, R173, R185, R112 ;  /* 0x000000b9ad547223 */ /* 0x000fe20000010070 */
[----:B------:R-:W-:Y:S01]  /*49f0*/  FFMA.FTZ R98, R183, R85, R98 ;  /* 0x00000055b7627223 */ /* 0x000fe20000010062 */
[--C-:B------:R-:W-:Y:S02]  /*4a00*/  HADD2.F32 R185, -RZ, R83.reuse.H1_H1 ;  /* 0x30000053ffb97230 */ /* 0x100fe40000004100 */
[-C--:B------:R-:W-:Y:S01]  /*4a10*/  FMUL.FTZ R112, R182, R116.reuse ;  /* 0x00000074b6707220 */ /* 0x080fe20000410000 */
[----:B------:R-:W-:Y:S02]  /*4a20*/  HADD2.F32 R186, -RZ, R82.H0_H0 ;  /* 0x20000052ffba7230 */ /* 0x000fe40000004100 */
[----:B------:R-:W-:Y:S01]  /*4a30*/  FMUL.FTZ R85, R175, R116 ;  /* 0x00000074af557220 */ /* 0x000fe20000410000 */
[----:B------:R-:W-:Y:S01]  /*4a40*/  FFMA.FTZ R178, R173, R187, R178 ;  /* 0x000000bbadb27223 */ /* 0x000fe200000100b2 */
[----:B------:R-:W-:-:S02]  /*4a50*/  HADD2.F32 R188, -RZ, R83.H0_H0 ;  /* 0x20000053ffbc7230 */ /* 0x000fc40000004100 */
[----:B------:R-:W-:Y:S01]  /*4a60*/  FFMA.FTZ R189, R112, R184, R99 ;  /* 0x000000b870bd7223 */ /* 0x000fe20000010063 */
[----:B------:R-:W-:Y:S01]  /*4a70*/  FMUL.FTZ R184, R185, R112 ;  /* 0x00000070b9b87220 */ /* 0x000fe20000410000 */
[----:B------:R-:W-:Y:S01]  /*4a80*/  FFMA.FTZ R187, R85, R177, R96 ;  /* 0x000000b155bb7223 */ /* 0x000fe20000010060 */
[----:B------:R-:W-:Y:S01]  /*4a90*/  FMUL.FTZ R177, R186, R85 ;  /* 0x00000055bab17220 */ /* 0x000fe20000410000 */
[-C--:B------:R-:W-:Y:S01]  /*4aa0*/  FMUL.FTZ R96, R179, R116.reuse ;  /* 0x00000074b3607220 */ /* 0x080fe20000410000 */
[----:B------:R-:W-:Y:S02]  /*4ab0*/  HADD2.F32 R99, -RZ, R82.H1_H1 ;  /* 0x30000052ff637230 */ /* 0x000fe40000004100 */
[-C--:B------:R-:W-:Y:S01]  /*4ac0*/  FMUL.FTZ R112, R178, R116.reuse ;  /* 0x00000074b2707220 */ /* 0x080fe20000410000 */
[--C-:B------:R-:W-:Y:S02]  /*4ad0*/  HADD2.F32 R190, -RZ, R81.reuse.H0_H0 ;  /* 0x20000051ffbe7230 */ /* 0x100fe40000004100 */
[----:B------:R-:W-:Y:S01]  /*4ae0*/  FMUL.FTZ R85, R115, R116 ;  /* 0x0000007473557220 */ /* 0x000fe20000410000 */
[----:B------:R-:W-:Y:S01]  /*4af0*/  FMUL.FTZ R183, R188, R183 ;  /* 0x000000b7bcb77220 */ /* 0x000fe20000410000 */
[----:B------:R-:W-:Y:S01]  /*4b00*/  FFMA.FTZ R188, R96, R180, R97 ;  /* 0x000000b460bc7223 */ /* 0x000fe20000010061 */
[----:B------:R-:W-:Y:S01]  /*4b10*/  FFMA.FTZ R103, R112, R119, R103 ;  /* 0x0000007770677223 */ /* 0x000fe20000010067 */
[----:B------:R-:W-:Y:S01]  /*4b20*/  FMUL.FTZ R180, R99, R96 ;  /* 0x0000006063b47220 */ /* 0x000fe20000410000 */
[----:B------:R-:W-:Y:S01]  /*4b30*/  FFMA.FTZ R186, R85, R114, R102 ;  /* 0x0000007255ba7223 */ /* 0x000fe20000010066 */
[----:B------:R-:W-:-:S02]  /*4b40*/  HADD2.F32 R119, -RZ, R81.H1_H1 ;  /* 0x30000051ff777230 */ /* 0x000fc40000004100 */
[----:B------:R-:W-:Y:S01]  /*4b50*/  FMUL.FTZ R99, R190, R85 ;  /* 0x00000055be637220 */ /* 0x000fe20000410000 */
[--C-:B------:R-:W-:Y:S02]  /*4b60*/  HADD2.F32 R114, -RZ, R80.reuse.H0_H0 ;  /* 0x20000050ff727230 */ /* 0x100fe40000004100 */
[-C--:B------:R-:W-:Y:S01]  /*4b70*/  FMUL.FTZ R85, R113, R116.reuse ;  /* 0x0000007471557220 */ /* 0x080fe20000410000 */
[----:B------:R-:W-:Y:S02]  /*4b80*/  HADD2.F32 R97, -RZ, R80.H1_H1 ;  /* 0x30000050ff617230 */ /* 0x000fe40000004100 */
[----:B------:R-:W-:Y:S01]  /*4b90*/  FMUL.FTZ R96, R84, R116 ;  /* 0x0000007454607220 */ /* 0x000fe20000410000 */
[----:B------:R-:W-:Y:S01]  /*4ba0*/  FMUL.FTZ R102, R119, R112 ;  /* 0x0000007077667220 */ /* 0x000fe20000410000 */
[----:B------:R-:W-:Y:S01]  /*4bb0*/  FMUL.FTZ R112, R114, R85 ;  /* 0x0000005572707220 */ /* 0x000fe20000410000 */
[----:B------:R-:W-:Y:S01]  /*4bc0*/  FFMA.FTZ R119, R85, R86, R100 ;  /* 0x0000005655777223 */ /* 0x000fe20000010064 */
        /* <DEDUP_REMOVED lines=11> */
.L_x_1156:
[--C-:B-----5:R-:W-:Y:S02]  /*4c80*/  HADD2.F32 R119, -RZ, R112.reuse.H0_H0 ;  /* 0x20000070ff777230 */ /* 0x120fe40000004100 */
[-CC-:B------:R-:W-:Y:S01]  /*4c90*/  FFMA.FTZ R177, R154, R117.reuse, R118.reuse ;  /* 0x000000759ab17223 */ /* 0x180fe20000010076 */
[----:B------:R-:W-:Y:S02]  /*4ca0*/  HADD2.F32 R185, -RZ, R112.H1_H1 ;  /* 0x30000070ffb97230 */ /* 0x000fe40000004100 */
[-CC-:B------:R-:W-:Y:S01]  /*4cb0*/  FFMA.FTZ R112, R159, R117.reuse, R118.reuse ;  /* 0x000000759f707223 */ /* 0x180fe20000010076 */
[----:B------:R-:W-:Y:S02]  /*4cc0*/  HADD2.F32 R178, -RZ, R8.H0_H0 ;  /* 0x20000008ffb27230 */ /* 0x000fe40000004100 */
[----:B------:R-:W-:Y:S01]  /*4cd0*/  FFMA.FTZ R183, R151, R117, R118 ;  /* 0x0000007597b77223 */ /* 0x000fe20000010076 */
[--C-:B------:R-:W-:Y:S02]  /*4ce0*/  HADD2.F32 R189, -RZ, R115.reuse.H0_H0 ;  /* 0x20000073ffbd7230 */ /* 0x100fe40000004100 */
[----:B------:R-:W-:Y:S01]  /*4cf0*/  FADD.FTZ R112, R157, -R112 ;  /* 0x800000709d707221 */ /* 0x000fe20000010000 */
[----:B------:R-:W-:-:S02]  /*4d00*/  HADD2.F32 R190, -RZ, R115.H1_H1 ;  /* 0x30000073ffbe7230 */ /* 0x000fc40000004100 */
[-C--:B------:R-:W-:Y:S01]  /*4d10*/  FFMA.FTZ R115, R158, R117.reuse, R118 ;  /* 0x000000759e737223 */ /* 0x080fe20000010076 */
[--C-:B------:R-:W-:Y:S02]  /*4d20*/  HADD2.F32 R186, -RZ, R113.reuse.H0_H0 ;  /* 0x20000071ffba7230 */ /* 0x100fe40000004100 */
[----:B------:R-:W-:Y:S01]  /*4d30*/  FADD.FTZ R180, R152, -R177 ;  /* 0x800000b198b47221 */ /* 0x000fe20000010000 */
[----:B------:R-:W-:Y:S02]  /*4d40*/  HADD2.F32 R181, -RZ, R113.H1_H1 ;  /* 0x30000071ffb57230 */ /* 0x000fe40000004100 */
[----:B------:R-:W-:Y:S01]  /*4d50*/  FFMA.FTZ R113, R173, R112, R178 ;  /* 0x00000070ad717223 */ /* 0x000fe200000100b2 */
[--C-:B------:R-:W-:Y:S02]  /*4d60*/  HADD2.F32 R184, -RZ, R114.reuse.H0_H0 ;  /* 0x20000072ffb87230 */ /* 0x100fe40000004100 */
[----:B------:R-:W-:Y:S01]  /*4d70*/  FFMA.FTZ R178, R155, R117, R118 ;  /* 0x000000759bb27223 */ /* 0x000fe20000010076 */
[----:B------:R-:W-:-:S02]  /*4d80*/  HADD2.F32 R188, -RZ, R114.H1_H1 ;  /* 0x30000072ffbc7230 */ /* 0x000fc40000004100 */
[----:B------:R-:W-:Y:S01]  /*4d90*/  FADD.FTZ R112, R156, -R115 ;  /* 0x800000739c707221 */ /* 0x000fe20000010000 */
[----:B------:R-:W-:Y:S02]  /*4da0*/  HADD2.F32 R114, -RZ, R8.H1_H1 ;  /* 0x30000008ff727230 */ /* 0x000fe40000004100 */
[----:B------:R-:W-:Y:S01]  /*4db0*/  FADD.FTZ R178, R153, -R178 ;  /* 0x800000b299b27221 */ /* 0x000fe20000010000 */
[--C-:B------:R-:W-:Y:S02]  /*4dc0*/  HADD2.F32 R175, -RZ, R9.reuse.H0_H0 ;  /* 0x20000009ffaf7230 */ /* 0x100fe40000004100 */
[----:B------:R-:W-:Y:S01]  /*4dd0*/  FADD.FTZ R182, R150, -R183 ;  /* 0x800000b796b67221 */ /* 0x000fe20000010000 */
[----:B------:R-:W-:Y:S02]  /*4de0*/  HADD2.F32 R187, -RZ, R10.H0_H0 ;  /* 0x2000000affbb7230 */ /* 0x000fe40000004100 */
[----:B------:R-:W-:Y:S01]  /*4df0*/  FFMA.FTZ R177, R147, R117, R118 ;  /* 0x0000007593b17223 */ /* 0x000fe20000010076 */
[----:B------:R-:W-:Y:S01]  /*4e00*/  FFMA.FTZ R115, R173, R112, R114 ;  /* 0x00000070ad737223 */ /* 0x000fe20000010072 */
[----:B------:R-:W-:-:S02]  /*4e10*/  HADD2.F32 R179, -RZ, R9.H1_H1 ;  /* 0x30000009ffb37230 */ /* 0x000fc40000004100 */
[----:B------:R-:W-:Y:S01]  /*4e20*/  FFMA.FTZ R112, R148, R117, R118 ;  /* 0x0000007594707223 */ /* 0x000fe20000010076 */
[----:B------:R-:W-:Y:S01]  /*4e30*/  FMUL.FTZ R113, R113, R116 ;  /* 0x0000007471717220 */ /* 0x000fe20000410000 */
[C---:B------:R-:W-:Y:S01]  /*4e40*/  FFMA.FTZ R175, R173.reuse, R178, R175 ;  /* 0x000000b2adaf7223 */ /* 0x040fe200000100af */
[--C-:B------:R-:W-:Y:S02]  /*4e50*/  HADD2.F32 R183, -RZ, R11.reuse.H0_H0 ;  /* 0x2000000bffb77230 */ /* 0x100fe40000004100 */
[----:B------:R-:W-:Y:S01]  /*4e60*/  FFMA.FTZ R187, R173, R182, R187 ;  /* 0x000000b6adbb7223 */ /* 0x000fe200000100bb */
[----:B------:R-:W-:Y:S01]  /*4e70*/  FADD.FTZ R178, R146, -R177 ;  /* 0x800000b192b27221 */ /* 0x000fe20000010000 */
[----:B------:R-:W-:Y:S02]  /*4e80*/  HADD2.F32 R114, -RZ, R10.H1_H1 ;  /* 0x3000000aff727230 */ /* 0x000fe40000004100 */
[----:B------:R-:W-:Y:S01]  /*4e90*/  FADD.FTZ R112, R149, -R112 ;  /* 0x8000007095707221 */ /* 0x000fe20000010000 */
[----:B------:R-:W-:Y:S01]  /*4ea0*/  FFMA.FTZ R119, R113, R119, R100 ;  /* 0x0000007771777223 */ /* 0x000fe20000010064 */
[----:B------:R-:W-:Y:S01]  /*4eb0*/  FFMA.FTZ R179, R173, R180, R179 ;  /* 0x000000b4adb37223 */ /* 0x000fe200000100b3 */
[----:B------:R-:W-:Y:S01]  /*4ec0*/  FMUL.FTZ R100, R115, R116 ;  /* 0x0000007473647220 */ /* 0x000fe20000410000 */
[----:B------:R-:W-:Y:S01]  /*4ed0*/  FFMA.FTZ R180, R144, R117, R118 ;  /* 0x0000007590b47223 */ /* 0x000fe20000010076 */
[----:B------:R-:W-:Y:S01]  /*4ee0*/  FFMA.FTZ R183, R173, R178, R183 ;  /* 0x000000b2adb77223 */ /* 0x000fe200000100b7 */
[-C--:B------:R-:W-:Y:S01]  /*4ef0*/  FMUL.FTZ R115, R187, R116.reuse ;  /* 0x00000074bb737220 */ /* 0x080fe20000410000 */
[----:B------:R-:W-:Y:S01]  /*4f00*/  FMUL.FTZ R175, R175, R116 ;  /* 0x00000074afaf7220 */ /* 0x000fe20000410000 */
[----:B------:R-:W-:Y:S01]  /*4f10*/  FFMA.FTZ R177, R173, R112, R114 ;  /* 0x00000070adb17223 */ /* 0x000fe20000010072 */
[----:B------:R-:W-:-:S02]  /*4f20*/  HADD2.F32 R191, -RZ, R11.H1_H1 ;  /* 0x3000000bffbf7230 */ /* 0x000fc40000004100 */
[----:B------:R-:W-:Y:S01]  /*4f30*/  FADD.FTZ R180, R145, -R180 ;  /* 0x800000b491b47221 */ /* 0x000fe20000010000 */
[----:B------:R-:W-:Y:S01]  /*4f40*/  FFMA.FTZ R185, R100, R185, R101 ;  /* 0x000000b964b97223 */ /* 0x000fe20000010065 */
[----:B------:R-:W-:Y:S01]  /*4f50*/  FFMA.FTZ R187, R115, R184, R96 ;  /* 0x000000b873bb7223 */ /* 0x000fe20000010060 */
[----:B------:R-:W-:Y:S02]  /*4f60*/  HADD2.F32 R114, -RZ, R83.H0_H0 ;  /* 0x20000053ff727230 */ /* 0x000fe40000004100 */
[----:B------:R-:W-:Y:S01]  /*4f70*/  FMUL.FTZ R183, R183, R116 ;  /* 0x00000074b7b77220 */ /* 0x000fe20000410000 */
[----:B------:R-:W-:Y:S01]  /*4f80*/  FFMA.FTZ R186, R175, R186, R102 ;  /* 0x000000baafba7223 */ /* 0x000fe20000010066 */
[--C-:B------:R-:W-:Y:S02]  /*4f90*/  HADD2.F32 R96, -RZ, R82.reuse.H0_H0 ;  /* 0x20000052ff607230 */ /* 0x100fe40000004100 */
[----:B------:R-:W-:Y:S01]  /*4fa0*/  FMUL.FTZ R102, R177, R116 ;  /* 0x00000074b1667220 */ /* 0x000fe20000410000 */
[----:B------:R-:W-:-:S02]  /*4fb0*/  HADD2.F32 R101, -RZ, R82.H1_H1 ;  /* 0x30000052ff657230 */ /* 0x000fc40000004100 */
[----:B------:R-:W-:Y:S01]  /*4fc0*/  FFMA.FTZ R191, R173, R180, R191 ;  /* 0x000000b4adbf7223 */ /* 0x000fe200000100bf */
[----:B------:R-:W-:Y:S01]  /*4fd0*/  FFMA.FTZ R98, R183, R189, R98 ;  /* 0x000000bdb7627223 */ /* 0x000fe20000010062 */
[----:B------:R-:W-:Y:S01]  /*4fe0*/  FMUL.FTZ R183, R114, R183 ;  /* 0x000000b772b77220 */ /* 0x000fe20000410000 */
[----:B------:R-:W-:Y:S01]  /*4ff0*/  FFMA.FTZ R188, R102, R188, R97 ;  /* 0x000000bc66bc7223 */ /* 0x000fe20000010061 */
[----:B------:R-:W-:Y:S01]  /*5000*/  FMUL.FTZ R114, R96, R115 ;  /* 0x0000007360727220 */ /* 0x000fe20000410000 */
[----:B------:R-:W-:Y:S01]  /*5010*/  FMUL.FTZ R177, R101, R102 ;  /* 0x0000006665b17220 */ /* 0x000fe20000410000 */
[----:B------:R-:W-:Y:S02]  /*5020*/  HADD2.F32 R115, -RZ, R83.H1_H1 ;  /* 0x30000053ff737230 */ /* 0x000fe40000004100 */
[-C--:B------:R-:W-:Y:S01]  /*5030*/  FMUL.FTZ R112, R179, R116.reuse ;  /* 0x00000074b3707220 */ /* 0x080fe20000410000 */
[--C-:B------:R-:W-:Y:S02]  /*5040*/  HADD2.F32 R102, -RZ, R81.reuse.H0_H0 ;  /* 0x20000051ff667230 */ /* 0x100fe40000004100 */
[----:B------:R-:W-:Y:S01]  /*5050*/  FMUL.FTZ R178, R191, R116 ;  /* 0x00000074bfb27220 */ /* 0x000fe20000410000 */
[----:B------:R-:W-:-:S02]  /*5060*/  HADD2.F32 R101, -RZ, R81.H1_H1 ;  /* 0x30000051ff657230 */ /* 0x000fc40000004100 */
[----:B------:R-:W-:Y:S01]  /*5070*/  FFMA.FTZ R103, R112, R181, R103 ;  /* 0x000000b570677223 */ /* 0x000fe20000010067 */
[--C-:B------:R-:W-:Y:S02]  /*5080*/  HADD2.F32 R96, -RZ, R80.reuse.H0_H0 ;  /* 0x20000050ff607230 */ /* 0x100fe40000004100 */
[----:B------:R-:W-:Y:S01]  /*5090*/  FMUL.FTZ R102, R102, R175 ;  /* 0x000000af66667220 */ /* 0x000fe20000410000 */
[----:B------:R-:W-:Y:S02]  /*50a0*/  HADD2.F32 R97, -RZ, R80.H1_H1 ;  /* 0x30000050ff617230 */ /* 0x000fe40000004100 */
[----:B------:R-:W-:Y:S01]  /*50b0*/  FMUL.FTZ R180, R115, R178 ;  /* 0x000000b273b47220 */ /* 0x000fe20000410000 */
[----:B------:R-:W-:Y:S01]  /*50c0*/  FMUL.FTZ R101, R101, R112 ;  /* 0x0000007065657220 */ /* 0x000fe20000410000 */
[----:B------:R-:W-:Y:S01]  /*50d0*/  FMUL.FTZ R96, R96, R113 ;  /* 0x0000007160607220 */ /* 0x000fe20000410000 */
[----:B------:R-:W-:Y:S01]  /*50e0*/  FFMA.FTZ R189, R178, R190, R99 ;  /* 0x000000beb2bd7223 */ /* 0x000fe20000010063 */
[----:B------:R-:W-:Y:S01]  /*50f0*/  FMUL.FTZ R97, R97, R100 ;  /* 0x0000006461617220 */ /* 0x000fe20000410000 */
[----:B------:R-:W-:-:S02]  /*5100*/  F2FP.F16.F32.PACK_AB R115, R180, R183 ;  /* 0x000000b7b473723e */ /* 0x000fc400000000ff */
[----:B------:R-:W-:Y:S02]  /*5110*/  F2FP.F16.F32.PACK_AB R114, R177, R114 ;  /* 0x00000072b172723e */ /* 0x000fe400000000ff */
[----:B------:R-:W-:Y:S02]  /*5120*/  F2FP.F16.F32.PACK_AB R113, R101, R102 ;  /* 0x000000666571723e */ /* 0x000fe400000000ff */
[----:B------:R-:W-:-:S07]  /*5130*/  F2FP.F16.F32.PACK_AB R112, R97, R96 ;  /* 0x000000606170723e */ /* 0x000fce00000000ff */
.L_x_1157:
[----:B------:R-:W0:Y:S01]  /*5140*/  @P0 LDC.64 R96, c[0x0][0x478] ;  /* 0x00011e00ff600b82 */ /* 0x000e220000000a00 */
[----:B------:R-:W-:Y:S02]  /*5150*/  MOV R102, R186 ;  /* 0x000000ba00667202 */ /* 0x000fe40000000f00 */
[----:B------:R-:W-:-:S05]  /*5160*/  MOV R99, R189 ;  /* 0x000000bd00637202 */ /* 0x000fca0000000f00 */
[----:B------:R-:W1:Y:S01]  /*5170*/  LDC.64 R100, c[0x0][0x468] ;  /* 0x00011a00ff647b82 */ /* 0x000e620000000a00 */
[C---:B0-----:R-:W-:Y:S01]  /*5180*/  @P0 IMAD.WIDE.U32 R178, R0.reuse, 0x10, R96 ;  /* 0x0000001000b20825 */ /* 0x041fe200078e0060 */
[----:B------:R-:W-:Y:S02]  /*5190*/  MOV R96, R187 ;  /* 0x000000bb00607202 */ /* 0x000fe40000000f00 */
[----:B------:R-:W-:Y:S02]  /*51a0*/  MOV R97, R188 ;  /* 0x000000bc00617202 */ /* 0x000fe40000000f00 */
[----:B------:R2:W-:Y:S01]  /*51b0*/  @P0 STG.E.128 desc[UR4][R178.64], R84 ;  /* 0x00000054b2000986 */ /* 0x0005e2000c101d04 */
[----:B-1----:R-:W-:Y:S01]  /*51c0*/  IMAD.WIDE.U32 R180, R0, 0x10, R100 ;  /* 0x0000001000b47825 */ /* 0x002fe200078e0064 */
[----:B------:R-:W-:Y:S02]  /*51d0*/  MOV R100, R119 ;  /* 0x0000007700647202 */ /* 0x000fe40000000f00 */
[----:B------:R-:W-:-:S02]  /*51e0*/  MOV R101, R185 ;  /* 0x000000b900657202 */ /* 0x000fc40000000f00 */
[----:B------:R2:W-:Y:S01]  /*51f0*/  STG.E.128 desc[UR4][R180.64], R112 ;  /* 0x00000070b4007986 */ /* 0x0005e2000c101d04 */
[----:B------:R-:W-:-:S07]  /*5200*/  IADD3 R0, PT, PT, R0, 0x80, RZ ;  /* 0x0000008000007810 */ /* 0x000fce0007ffe0ff */
.L_x_1155:
[----:B------:R-:W-:Y:S05]  /*5210*/  BSYNC.RECONVERGENT B1 ;  /* 0x0000000000017941 */ /* 0x000fea0003800200 */
.L_x_1154:
        /* <DEDUP_REMOVED lines=8> */
[--C-:B------:R-:W-:Y:S02]  /*52a0*/  HADD2.F32 R84, -RZ, R7.reuse.H1_H1 ;  /* 0x30000007ff547230 */ /* 0x100fe40000004100 */
        /* <DEDUP_REMOVED lines=8> */
[----:B-----5:R-:W-:Y:S01]  /*5330*/  FFMA.FTZ R180, R173, R86, R84 ;  /* 0x00000056adb47223 */ /* 0x020fe20000010054 */
[----:B------:R-:W-:-:S02]  /*5340*/  HADD2.F32 R178, -RZ, R7.H0_H0 ;  /* 0x20000007ffb27230 */ /* 0x000fc40000004100 */
[----:B------:R-:W-:Y:S01]  /*5350*/  FADD.FTZ R181, R126, -R119 ;  /* 0x800000777eb57221 */ /* 0x000fe20000010000 */
[--C-:B------:R-:W-:Y:S02]  /*5360*/  HADD2.F32 R118, -RZ, R6.reuse.H1_H1 ;  /* 0x30000006ff767230 */ /* 0x100fe40000004100 */
[----:B------:R-:W-:Y:S01]  /*5370*/  FADD.FTZ R117, R129, -R186 ;  /* 0x800000ba81757221 */ /* 0x000fe20000010000 */
[--C-:B------:R-:W-:Y:S02]  /*5380*/  HADD2.F32 R84, -RZ, R5.reuse.H0_H0 ;  /* 0x20000005ff547230 */ /* 0x100fe40000004100 */
[----:B------:R-:W-:Y:S01]  /*5390*/  FADD.FTZ R119, R137, -R184 ;  /* 0x800000b889777221 */ /* 0x000fe20000010000 */
[----:B------:R-:W-:Y:S02]  /*53a0*/  HADD2.F32 R86, -RZ, R6.H0_H0 ;  /* 0x20000006ff567230 */ /* 0x000fe40000004100 */
[----:B------:R-:W-:Y:S01]  /*53b0*/  FADD.FTZ R85, R130, -R85 ;  /* 0x8000005582557221 */ /* 0x000fe20000010000 */
[C---:B------:R-:W-:Y:S01]  /*53c0*/  FFMA.FTZ R181, R173.reuse, R181, R178 ;  /* 0x000000b5adb57223 */ /* 0x040fe200000100b2 */
[C---:B------:R-:W-:Y:S01]  /*53d0*/  FFMA.FTZ R178, R173.reuse, R117, R118 ;  /* 0x00000075adb27223 */ /* 0x040fe20000010076 */
[C---:B------:R-:W-:Y:S01]  /*53e0*/  FFMA.FTZ R119, R173.reuse, R119, R84 ;  /* 0x00000077ad777223 */ /* 0x040fe20000010054 */
[----:B------:R-:W-:Y:S01]  /*53f0*/  FFMA.FTZ R175, R173, R85, R86 ;  /* 0x00000055adaf7223 */ /* 0x000fe20000010056 */
[----:B------:R-:W-:-:S02]  /*5400*/  HADD2.F32 R118, -RZ, R5.H1_H1 ;  /* 0x30000005ff767230 */ /* 0x000fc40000004100 */
[----:B------:R-:W-:Y:S01]  /*5410*/  FADD.FTZ R177, R136, -R177 ;  /* 0x800000b188b17221 */ /* 0x000fe20000010000 */
[--C-:B------:R-:W-:Y:S02]  /*5420*/  HADD2.F32 R84, -RZ, R4.reuse.H0_H0 ;  /* 0x20000004ff547230 */ /* 0x100fe40000004100 */
[----:B------:R-:W-:Y:S01]  /*5430*/  FADD.FTZ R117, R141, -R182 ;  /* 0x800000b68d757221 */ /* 0x000fe20000010000 */
[----:B------:R-:W-:Y:S02]  /*5440*/  HADD2.F32 R85, -RZ, R115.H1_H1 ;  /* 0x30000073ff557230 */ /* 0x000fe40000004100 */
[----:B------:R-:W-:Y:S01]  /*5450*/  FADD.FTZ R87, R140, -R87 ;  /* 0x800000578c577221 */ /* 0x000fe20000010000 */
[----:B------:R-:W-:Y:S02]  /*5460*/  HADD2.F32 R86, -RZ, R4.H1_H1 ;  /* 0x30000004ff567230 */ /* 0x000fe40000004100 */
[----:B------:R-:W-:Y:S01]  /*5470*/  FMUL.FTZ R182, R180, R116 ;  /* 0x00000074b4b67220 */ /* 0x000fe20000410000 */
[C---:B------:R-:W-:Y:S01]  /*5480*/  FFMA.FTZ R118, R173.reuse, R177, R118 ;  /* 0x000000b1ad767223 */ /* 0x040fe20000010076 */
[----:B------:R-:W-:Y:S01]  /*5490*/  FFMA.FTZ R117, R173, R117, R84 ;  /* 0x00000075ad757223 */ /* 0x000fe20000010054 */
[----:B------:R-:W-:-:S02]  /*54a0*/  HADD2.F32 R183, -RZ, R75.H1_H1 ;  /* 0x3000004bffb77230 */ /* 0x000fc40000004100 */
[----:B------:R-:W-:Y:S01]  /*54b0*/  FFMA.FTZ R173, R173, R87, R86 ;  /* 0x00000057adad7223 */ /* 0x000fe20000010056 */
[----:B------:R-:W-:Y:S01]  /*54c0*/  FFMA.FTZ R184, R182, R85, R91 ;  /* 0x00000055b6b87223 */ /* 0x000fe2000001005b */
[--C-:B------:R-:W-:Y:S02]  /*54d0*/  HADD2.F32 R177, -RZ, R114.reuse.H0_H0 ;  /* 0x20000072ffb17230 */ /* 0x100fe40000004100 */
[----:B------:R-:W-:Y:S01]  /*54e0*/  FMUL.FTZ R85, R175, R116 ;  /* 0x00000074af557220 */ /* 0x000fe20000410000 */
[----:B------:R-:W-:Y:S02]  /*54f0*/  HADD2.F32 R179, -RZ, R114.H1_H1 ;  /* 0x30000072ffb37230 */ /* 0x000fe40000004100 */
[----:B------:R-:W-:Y:S01]  /*5500*/  FMUL.FTZ R182, R183, R182 ;  /* 0x000000b6b7b67220 */ /* 0x000fe20000410000 */
[--C-:B------:R-:W-:Y:S02]  /*5510*/  HADD2.F32 R87, -RZ, R113.reuse.H0_H0 ;  /* 0x20000071ff577230 */ /* 0x100fe40000004100 */
[----:B------:R-:W-:Y:S01]  /*5520*/  FFMA.FTZ R183, R85, R177, R88 ;  /* 0x000000b155b77223 */ /* 0x000fe20000010058 */
[----:B------:R-:W-:-:S02]  /*5530*/  HADD2.F32 R91, -RZ, R113.H1_H1 ;  /* 0x30000071ff5b7230 */ /* 0x000fc40000004100 */
[-C--:B------:R-:W-:Y:S01]  /*5540*/  FMUL.FTZ R113, R181, R116.reuse ;  /* 0x00000074b5717220 */ /* 0x080fe20000410000 */
[--C-:B------:R-:W-:Y:S02]  /*5550*/  HADD2.F32 R84, -RZ, R112.reuse.H0_H0 ;  /* 0x20000070ff547230 */ /* 0x100fe40000004100 */
[----:B------:R-:W-:Y:S01]  /*5560*/  FMUL.FTZ R88, R118, R116 ;  /* 0x0000007476587220 */ /* 0x000fe20000410000 */
[----:B------:R-:W-:Y:S02]  /*5570*/  HADD2.F32 R86, -RZ, R112.H1_H1 ;  /* 0x30000070ff567230 */ /* 0x000fe40000004100 */
[----:B------:R-:W-:Y:S02]  /*5580*/  HADD2.F32 R115, -RZ, R115.H0_H0 ;  /* 0x20000073ff737230 */ /* 0x000fe40000004100 */
[----:B------:R-:W-:Y:S01]  /*5590*/  FFMA.FTZ R95, R88, R91, R95 ;  /* 0x0000005b585f7223 */ /* 0x000fe2000001005f */
[----:B------:R-:W-:Y:S02]  /*55a0*/  HADD2.F32 R112, -RZ, R75.H0_H0 ;  /* 0x2000004bff707230 */ /* 0x000fe40000004100 */
[----:B------:R-:W-:-:S02]  /*55b0*/  HADD2.F32 R114, -RZ, R74.H0_H0 ;  /* 0x2000004aff727230 */ /* 0x000fc40000004100 */
[----:B------:R-:W-:Y:S01]  /*55c0*/  FFMA.FTZ R90, R113, R115, R90 ;  /* 0x00000073715a7223 */ /* 0x000fe2000001005a */
[----:B------:R-:W-:Y:S02]  /*55d0*/  HADD2.F32 R177, -RZ, R74.H1_H1 ;  /* 0x3000004affb17230 */ /* 0x000fe40000004100 */
[----:B------:R-:W-:Y:S01]  /*55e0*/  FMUL.FTZ R115, R112, R113 ;  /* 0x0000007170737220 */ /* 0x000fe20000410000 */
[--C-:B------:R-:W-:Y:S02]  /*55f0*/  HADD2.F32 R186, -RZ, R73.reuse.H0_H0 ;  /* 0x20000049ffba7230 */ /* 0x100fe40000004100 */
[----:B------:R-:W-:Y:S01]  /*5600*/  FMUL.FTZ R114, R114, R85 ;  /* 0x0000005572727220 */ /* 0x000fe20000410000 */
[-C--:B------:R-:W-:Y:S01]  /*5610*/  FMUL.FTZ R112, R178, R116.reuse ;  /* 0x00000074b2707220 */ /* 0x080fe20000410000 */
[----:B------:R-:W-:Y:S01]  /*5620*/  FMUL.FTZ R85, R119, R116 ;  /* 0x0000007477557220 */ /* 0x000fe20000410000 */
[----:B------:R-:W-:Y:S02]  /*5630*/  F2FP.F16.F32.PACK_AB R115, R182, R115 ;  /* 0x00000073b673723e */ /* 0x000fe400000000ff */
[----:B------:R-:W-:Y:S01]  /*5640*/  FFMA.FTZ R179, R112, R179, R89 ;  /* 0x000000b370b37223 */ /* 0x000fe20000010059 */
[----:B------:R-:W-:Y:S01]  /*5650*/  FMUL.FTZ R177, R177, R112 ;  /* 0x00000070b1b17220 */ /* 0x000fe20000410000 */
[----:B------:R-:W-:Y:S01]  /*5660*/  FFMA.FTZ R94, R85, R87, R94 ;  /* 0x00000057555e7223 */ /* 0x000fe2000001005e */
[----:B------:R-:W-:Y:S01]  /*5670*/  FMUL.FTZ R113, R186, R85 ;  /* 0x00000055ba717220 */ /* 0x000fe20000410000 */
[----:B------:R-:W-:-:S02]  /*5680*/  HADD2.F32 R87, -RZ, R73.H1_H1 ;  /* 0x30000049ff577230 */ /* 0x000fc40000004100 */
[-C--:B------:R-:W-:Y:S01]  /*5690*/  FMUL.FTZ R85, R117, R116.reuse ;  /* 0x0000007475557220 */ /* 0x080fe20000410000 */
[--C-:B------:R-:W-:Y:S02]  /*56a0*/  HADD2.F32 R112, -RZ, R72.reuse.H0_H0 ;  /* 0x20000048ff707230 */ /* 0x100fe40000004100 */
[----:B------:R-:W-:Y:S01]  /*56b0*/  FMUL.FTZ R116, R173, R116 ;  /* 0x00000074ad747220 */ /* 0x000fe20000410000 */
[----:B------:R-:W-:Y:S02]  /*56c0*/  HADD2.F32 R89, -RZ, R72.H1_H1 ;  /* 0x30000048ff597230 */ /* 0x000fe40000004100 */
[----:B------:R-:W-:Y:S01]  /*56d0*/  FMUL.FTZ R88, R87, R88 ;  /* 0x0000005857587220 */ /* 0x000fe20000410000 */
[----:B------:R-:W-:Y:S01]  /*56e0*/  FFMA.FTZ R92, R85, R84, R92 ;  /* 0x00000054555c7223 */ /* 0x000fe2000001005c */
[----:B------:R-:W-:Y:S01]  /*56f0*/  FMUL.FTZ R112, R112, R85 ;  /* 0x0000005570707220 */ /* 0x000fe20000410000 */
[----:B------:R-:W-:Y:S01]  /*5700*/  FFMA.FTZ R93, R116, R86, R93 ;  /* 0x00000056745d7223 */ /* 0x000fe2000001005d */
[----:B------:R-:W-:Y:S01]  /*5710*/  FMUL.FTZ R89, R89, R116 ;  /* 0x0000007459597220 */ /* 0x000fe20000410000 */
        /* <DEDUP_REMOVED lines=8> */
.L_x_1158:
[-CC-:B------:R-:W-:Y:S01]  /*57a0*/  FFMA.FTZ R119, R127, R117.reuse, R118.reuse ;  /* 0x000000757f777223 */ /* 0x180fe20000010076 */
[----:B------:R-:W-:Y:S02]  /*57b0*/  HADD2.F32 R182, -RZ, R7.H0_H0 ;  /* 0x20000007ffb67230 */ /* 0x000fe40000004100 */
[-CC-:B------:R-:W-:Y:S01]  /*57c0*/  FFMA.FTZ R178, R143, R117.reuse, R118.reuse ;  /* 0x000000758fb27223 */ /* 0x180fe20000010076 */
[-CC-:B------:R-:W-:Y:S01]  /*57d0*/  FFMA.FTZ R181, R138, R117.reuse, R118.reuse ;  /* 0x000000758ab57223 */ /* 0x180fe20000010076 */
[----:B------:R-:W-:Y:S01]  /*57e0*/  FADD.FTZ R180, R126, -R119 ;  /* 0x800000777eb47221 */ /* 0x000fe20000010000 */
[-CC-:B------:R-:W-:Y:S01]  /*57f0*/  FFMA.FTZ R119, R142, R117.reuse, R118.reuse ;  /* 0x000000758e777223 */ /* 0x180fe20000010076 */
[-CC-:B------:R-:W-:Y:S01]  /*5800*/  FFMA.FTZ R183, R131, R117.reuse, R118.reuse ;  /* 0x0000007583b77223 */ /* 0x180fe20000010076 */
[-C--:B------:R-:W-:Y:S01]  /*5810*/  FFMA.FTZ R186, R128, R117.reuse, R118 ;  /* 0x0000007580ba7223 */ /* 0x080fe20000010076 */
[----:B-----5:R-:W-:Y:S01]  /*5820*/  FFMA.FTZ R175, R173, R180, R182 ;  /* 0x000000b4adaf7223 */ /* 0x020fe200000100b6 */
[-CC-:B------:R-:W-:Y:S01]  /*5830*/  FFMA.FTZ R180, R139, R117.reuse, R118.reuse ;  /* 0x000000758bb47223 */ /* 0x180fe20000010076 */
[----:B------:R-:W-:Y:S01]  /*5840*/  FFMA.FTZ R188, R124, R117, R118 ;  /* 0x000000757cbc7223 */ /* 0x000fe20000010076 */
[----:B------:R-:W-:-:S02]  /*5850*/  HADD2.F32 R177, -RZ, R115.H0_H0 ;  /* 0x20000073ffb17230 */ /* 0x000fc40000004100 */
[----:B------:R-:W-:Y:S01]  /*5860*/  FMUL.FTZ R189, R175, R116 ;  /* 0x00000074afbd7220 */ /* 0x000fe20000410000 */
[--C-:B------:R-:W-:Y:S02]  /*5870*/  HADD2.F32 R117, -RZ, R112.reuse.H0_H0 ;  /* 0x20000070ff757230 */ /* 0x100fe40000004100 */
[----:B------:R-:W-:Y:S01]  /*5880*/  FADD.FTZ R178, R141, -R178 ;  /* 0x800000b28db27221 */ /* 0x000fe20000010000 */
[----:B------:R-:W-:Y:S02]  /*5890*/  HADD2.F32 R118, -RZ, R112.H1_H1 ;  /* 0x30000070ff767230 */ /* 0x000fe40000004100 */
[----:B------:R-:W-:Y:S01]  /*58a0*/  FFMA.FTZ R90, R189, R177, R90 ;  /* 0x000000b1bd5a7223 */ /* 0x000fe2000001005a */
[--C-:B------:R-:W-:Y:S02]  /*58b0*/  HADD2.F32 R184, -RZ, R114.reuse.H0_H0 ;  /* 0x20000072ffb87230 */ /* 0x100fe40000004100 */
[----:B------:R-:W-:Y:S01]  /*58c0*/  FADD.FTZ R180, R137, -R180 ;  /* 0x800000b489b47221 */ /* 0x000fe20000010000 */
[----:B------:R-:W-:-:S02]  /*58d0*/  HADD2.F32 R187, -RZ, R114.H1_H1 ;  /* 0x30000072ffbb7230 */ /* 0x000fc40000004100 */
[----:B------:R-:W-:Y:S01]  /*58e0*/  FADD.FTZ R114, R140, -R119 ;  /* 0x800000778c727221 */ /* 0x000fe20000010000 */
[--C-:B------:R-:W-:Y:S02]  /*58f0*/  HADD2.F32 R175, -RZ, R4.reuse.H1_H1 ;  /* 0x30000004ffaf7230 */ /* 0x100fe40000004100 */
[----:B------:R-:W-:Y:S01]  /*5900*/  FADD.FTZ R186, R129, -R186 ;  /* 0x800000ba81ba7221 */ /* 0x000fe20000010000 */
[----:B------:R-:W-:Y:S02]  /*5910*/  HADD2.F32 R112, -RZ, R4.H0_H0 ;  /* 0x20000004ff707230 */ /* 0x000fe40000004100 */
[----:B------:R-:W-:Y:S01]  /*5920*/  FADD.FTZ R188, R125, -R188 ;  /* 0x800000bc7dbc7221 */ /* 0x000fe20000010000 */
[--C-:B------:R-:W-:Y:S02]  /*5930*/  HADD2.F32 R179, -RZ, R113.reuse.H0_H0 ;  /* 0x20000071ffb37230 */ /* 0x100fe40000004100 */
[----:B------:R-:W-:Y:S01]  /*5940*/  FFMA.FTZ R175, R173, R114, R175 ;  /* 0x00000072adaf7223 */ /* 0x000fe200000100af */
[----:B------:R-:W-:-:S02]  /*5950*/  HADD2.F32 R182, -RZ, R113.H1_H1 ;  /* 0x30000071ffb67230 */ /* 0x000fc40000004100 */
[C---:B------:R-:W-:Y:S01]  /*5960*/  FFMA.FTZ R113, R173.reuse, R178, R112 ;  /* 0x000000b2ad717223 */ /* 0x040fe20000010070 */
[--C-:B------:R-:W-:Y:S02]  /*5970*/  HADD2.F32 R177, -RZ, R5.reuse.H0_H0 ;  /* 0x20000005ffb17230 */ /* 0x100fe40000004100 */
[----:B------:R-:W-:Y:S01]  /*5980*/  FADD.FTZ R112, R136, -R181 ;  /* 0x800000b588707221 */ /* 0x000fe20000010000 */
[----:B------:R-:W-:Y:S02]  /*5990*/  HADD2.F32 R114, -RZ, R5.H1_H1 ;  /* 0x30000005ff727230 */ /* 0x000fe40000004100 */
[----:B------:R-:W-:Y:S01]  /*59a0*/  FADD.FTZ R178, R130, -R183 ;  /* 0x800000b782b27221 */ /* 0x000fe20000010000 */
[--C-:B------:R-:W-:Y:S02]  /*59b0*/  HADD2.F32 R119, -RZ, R6.reuse.H0_H0 ;  /* 0x20000006ff777230 */ /* 0x100fe40000004100 */
[----:B------:R-:W-:Y:S01]  /*59c0*/  FFMA.FTZ R177, R173, R180, R177 ;  /* 0x000000b4adb17223 */ /* 0x000fe200000100b1 */
[----:B------:R-:W-:-:S02]  /*59d0*/  HADD2.F32 R185, -RZ, R6.H1_H1 ;  /* 0x30000006ffb97230 */ /* 0x000fc40000004100 */
[----:B------:R-:W-:Y:S01]  /*59e0*/  FMUL.FTZ R113, R113, R116 ;  /* 0x0000007471717220 */ /* 0x000fe20000410000 */
[----:B------:R-:W-:Y:S02]  /*59f0*/  HADD2.F32 R190, -RZ, R115.H1_H1 ;  /* 0x30000073ffbe7230 */ /* 0x000fe40000004100 */
[C---:B------:R-:W-:Y:S01]  /*5a00*/  FFMA.FTZ R115, R173.reuse, R112, R114 ;  /* 0x00000070ad737223 */ /* 0x040fe20000010072 */
[----:B------:R-:W-:Y:S02]  /*5a10*/  HADD2.F32 R191, -RZ, R7.H1_H1 ;  /* 0x30000007ffbf7230 */ /* 0x000fe40000004100 */
[C---:B------:R-:W-:Y:S01]  /*5a20*/  FFMA.FTZ R119, R173.reuse, R178, R119 ;  /* 0x000000b2ad777223 */ /* 0x040fe20000010077 */
[----:B------:R-:W-:Y:S01]  /*5a30*/  FFMA.FTZ R185, R173, R186, R185 ;  /* 0x000000baadb97223 */ /* 0x000fe200000100b9 */
[-C--:B------:R-:W-:Y:S01]  /*5a40*/  FMUL.FTZ R177, R177, R116.reuse ;  /* 0x00000074b1b17220 */ /* 0x080fe20000410000 */
[-C--:B------:R-:W-:Y:S01]  /*5a50*/  FMUL.FTZ R178, R115, R116.reuse ;  /* 0x0000007473b27220 */ /* 0x080fe20000410000 */
[-C--:B------:R-:W-:Y:S01]  /*5a60*/  FMUL.FTZ R119, R119, R116.reuse ;  /* 0x0000007477777220 */ /* 0x080fe20000410000 */
[----:B------:R-:W-:Y:S01]  /*5a70*/  FMUL.FTZ R180, R185, R116 ;  /* 0x00000074b9b47220 */ /* 0x000fe20000410000 */
[----:B------:R-:W-:-:S02]  /*5a80*/  HADD2.F32 R114, -RZ, R74.H0_H0 ;  /* 0x2000004aff727230 */ /* 0x000fc40000004100 */
[----:B------:R-:W-:Y:S01]  /*5a90*/  FFMA.FTZ R191, R173, R188, R191 ;  /* 0x000000bcadbf7223 */ /* 0x000fe200000100bf */
[----:B------:R-:W-:Y:S02]  /*5aa0*/  HADD2.F32 R115, -RZ, R74.H1_H1 ;  /* 0x3000004aff737230 */ /* 0x000fe40000004100 */
[----:B------:R-:W-:Y:S01]  /*5ab0*/  FFMA.FTZ R94, R177, R179, R94 ;  /* 0x000000b3b15e7223 */ /* 0x000fe2000001005e */
[----:B------:R-:W-:Y:S01]  /*5ac0*/  FFMA.FTZ R183, R119, R184, R88 ;  /* 0x000000b877b77223 */ /* 0x000fe20000010058 */
[----:B------:R-:W-:Y:S01]  /*5ad0*/  FFMA.FTZ R179, R180, R187, R89 ;  /* 0x000000bbb4b37223 */ /* 0x000fe20000010059 */
[-C--:B------:R-:W-:Y:S01]  /*5ae0*/  FMUL.FTZ R112, R175, R116.reuse ;  /* 0x00000074af707220 */ /* 0x080fe20000410000 */
[----:B------:R-:W-:Y:S01]  /*5af0*/  FMUL.FTZ R186, R191, R116 ;  /* 0x00000074bfba7220 */ /* 0x000fe20000410000 */
[----:B------:R-:W-:Y:S01]  /*5b00*/  FFMA.FTZ R92, R113, R117, R92 ;  /* 0x00000075715c7223 */ /* 0x000fe2000001005c */
[----:B------:R-:W-:Y:S01]  /*5b10*/  FMUL.FTZ R119, R114, R119 ;  /* 0x0000007772777220 */ /* 0x000fe20000410000 */
[----:B------:R-:W-:Y:S01]  /*5b20*/  FMUL.FTZ R180, R115, R180 ;  /* 0x000000b473b47220 */ /* 0x000fe20000410000 */
[----:B------:R-:W-:-:S02]  /*5b30*/  HADD2.F32 R116, -RZ, R75.H0_H0 ;  /* 0x2000004bff747230 */ /* 0x000fc40000004100 */
[----:B------:R-:W-:Y:S01]  /*5b40*/  FFMA.FTZ R95, R178, R182, R95 ;  /* 0x000000b6b25f7223 */ /* 0x000fe2000001005f */
[----:B------:R-:W-:Y:S02]  /*5b50*/  HADD2.F32 R114, -RZ, R73.H0_H0 ;  /* 0x20000049ff727230 */ /* 0x000fe40000004100 */
[----:B------:R-:W-:Y:S01]  /*5b60*/  FFMA.FTZ R93, R112, R118, R93 ;  /* 0x00000076705d7223 */ /* 0x000fe2000001005d */
[----:B------:R-:W-:Y:S02]  /*5b70*/  HADD2.F32 R117, -RZ, R75.H1_H1 ;  /* 0x3000004bff757230 */ /* 0x000fe40000004100 */
[----:B------:R-:W-:Y:S01]  /*5b80*/  FMUL.FTZ R116, R116, R189 ;  /* 0x000000bd74747220 */ /* 0x000fe20000410000 */
[----:B------:R-:W-:Y:S02]  /*5b90*/  HADD2.F32 R115, -RZ, R73.H1_H1 ;  /* 0x30000049ff737230 */ /* 0x000fe40000004100 */
[----:B------:R-:W-:Y:S01]  /*5ba0*/  FMUL.FTZ R177, R114, R177 ;  /* 0x000000b172b17220 */ /* 0x000fe20000410000 */
[----:B------:R-:W-:-:S02]  /*5bb0*/  HADD2.F32 R88, -RZ, R72.H0_H0 ;  /* 0x20000048ff587230 */ /* 0x000fc40000004100 */
[----:B------:R-:W-:Y:S01]  /*5bc0*/  FMUL.FTZ R117, R117, R186 ;  /* 0x000000ba75757220 */ /* 0x000fe20000410000 */
[----:B------:R-:W-:Y:S02]  /*5bd0*/  HADD2.F32 R89, -RZ, R72.H1_H1 ;  /* 0x30000048ff597230 */ /* 0x000fe40000004100 */
[----:B------:R-:W-:Y:S01]  /*5be0*/  FMUL.FTZ R178, R115, R178 ;  /* 0x000000b273b27220 */ /* 0x000fe20000410000 */
[----:B------:R-:W-:Y:S01]  /*5bf0*/  FFMA.FTZ R184, R186, R190, R91 ;  /* 0x000000bebab87223 */ /* 0x000fe2000001005b */
[----:B------:R-:W-:Y:S01]  /*5c00*/  FMUL.FTZ R88, R88, R113 ;  /* 0x0000007158587220 */ /* 0x000fe20000410000 */
[----:B------:R-:W-:Y:S01]  /*5c10*/  F2FP.F16.F32.PACK_AB R115, R117, R116 ;  /* 0x000000747573723e */ /* 0x000fe200000000ff */
[----:B------:R-:W-:Y:S01]  /*5c20*/  FMUL.FTZ R89, R89, R112 ;  /* 0x0000007059597220 */ /* 0x000fe20000410000 */
[----:B------:R-:W-:Y:S02]  /*5c30*/  F2FP.F16.F32.PACK_AB R114, R180, R119 ;  /* 0x00000077b472723e */ /* 0x000fe400000000ff */
[----:B------:R-:W-:-:S02]  /*5c40*/  F2FP.F16.F32.PACK_AB R113, R178, R177 ;  /* 0x000000b1b271723e */ /* 0x000fc400000000ff */
[----:B------:R-:W-:-:S07]  /*5c50*/  F2FP.F16.F32.PACK_AB R112, R89, R88 ;  /* 0x000000585970723e */ /* 0x000fce00000000ff */
.L_x_1159:
        /* <DEDUP_REMOVED lines=8> */
[----:B------:R4:W-:Y:S02]  /*5ce0*/  STG.E.128 desc[UR4][R118.64], R112 ;  /* 0x0000007076007986 */ /* 0x0009e4000c101d04 */
.L_x_1147:
[----:B------:R-:W-:Y:S05]  /*5cf0*/  BSYNC.RECONVERGENT B0 ;  /* 0x0000000000007941 */ /* 0x000fea0003800200 */
.L_x_1137:
[----:B0-234-:R-:W0:Y:S01]  /*5d00*/  LDC.64 R112, c[0x0][0x380] ;  /* 0x0000e000ff707b82 */ /* 0x01de220000000a00 */
[----:B------:R-:W-:Y:S02]  /*5d10*/  PLOP3.LUT P2, PT, P2, PT, PT, 0x8, 0x80 ;  /* 0x000000000080781c */ /* 0x000fe4000174e170 */
[----:B0-----:R-:W-:-:S04]  /*5d20*/  IADD3 R2, PT, PT, R2, R112, RZ ;  /* 0x0000007002027210 */ /* 0x001fc80007ffe0ff */
[----:B------:R-:W-:-:S13]  /*5d30*/  ISETP.GE.AND P0, PT, R2, R113, PT ;  /* 0x000000710200720c */ /* 0x000fda0003f06270 */
[----:B------:R-:W-:Y:S05]  /*5d40*/  @!P0 BRA `(.L_x_1160) ;  /* 0xffffffa800888947 */ /* 0x000fea000383ffff */
.L_x_1130:
        /* <DEDUP_REMOVED lines=17> */
.L_x_1162:
[----:B------:R-:W-:Y:S05]  /*5e60*/  BSYNC.RECONVERGENT B0 ;  /* 0x0000000000007941 */ /* 0x000fea0003800200 */
.L_x_1161:
        /* <DEDUP_REMOVED lines=15> */
.L_x_1164:
[----:B------:R-:W-:Y:S05]  /*5f60*/  BSYNC.RECONVERGENT B0 ;  /* 0x0000000000007941 */ /* 0x000fea0003800200 */
.L_x_1163:
        /* <DEDUP_REMOVED lines=14> */
.L_x_1165:
        /* <DEDUP_REMOVED lines=11> */
.L_x_10678:


//--------------------- .text._ZN10layer_norm13ln_bwd_kernelINS_13Kernel_traitsI6__halfS2_S2_S2_fjLj3072ELj1ELj1ELj4ELj16ENS_18Kernel_traits_baseILj3072ES2_S2_S2_S2_fjLj128EEEEELb0ELb1ELb0ELb1EEEvNS_9BwdParamsE --------------------------
	.section	.text._ZN10layer_norm13ln_bwd_kernelINS_13Kernel_traitsI6__halfS2_S2_S2_fjLj3072ELj1ELj1ELj4ELj16ENS_18Kernel_traits_baseILj3072ES2_S2_S2_S2_fjLj128EEEEELb0ELb1ELb0ELb1EEEvNS_9BwdParamsE,"ax",@progbits
	.align	128
        .global         _ZN10layer_norm13ln_bwd_kernelINS_13Kernel_traitsI6__halfS2_S2_S2_fjLj3072ELj1ELj1ELj4ELj16ENS_18Kernel_traits_baseILj3072ES2_S2_S2_S2_fjLj128EEEEELb0ELb1ELb0ELb1EEEvNS_9BwdParamsE
        .type           _ZN10layer_norm13ln_bwd_kernelINS_13Kernel_traitsI6__halfS2_S2_S2_fjLj3072ELj1ELj1ELj4ELj16ENS_18Kernel_traits_baseILj3072ES2_S2_S2_S2_fjLj128EEEEELb0ELb1ELb0ELb1EEEvNS_9BwdParamsE,@function
        .size           _ZN10layer_norm13ln_bwd_kernelINS_13Kernel_traitsI6__halfS2_S2_S2_fjLj3072ELj1ELj1ELj4ELj16ENS_18Kernel_traits_baseILj3072ES2_S2_S2_S2_fjLj128EEEEELb0ELb1ELb0ELb1EEEvNS_9BwdParamsE,(.L_x_10679 - _ZN10layer_norm13ln_bwd_kernelINS_13Kernel_traitsI6__halfS2_S2_S2_fjLj3072ELj1ELj1ELj4ELj16ENS_18Kernel_traits_baseILj3072ES2_S2_S2_S2_fjLj128EEEEELb0ELb1ELb0ELb1EEEvNS_9BwdParamsE)
        .other          _ZN10layer_norm13ln_bwd_kernelINS_13Kernel_traitsI6__halfS2_S2_S2_fjLj3072ELj1ELj1ELj4ELj16ENS_18Kernel_traits_baseILj3072ES2_S2_S2_S2_fjLj128EEEEELb0ELb1ELb0ELb1EEEvNS_9BwdParamsE,@"STO_CUDA_ENTRY STV_DEFAULT"
_ZN10layer_norm13ln_bwd_kernelINS_13Kernel_traitsI6__halfS2_S2_S2_fjLj3072ELj1ELj1ELj4ELj16ENS_18Kernel_traits_baseILj3072ES2_S2_S2_S2_fjLj128EEEEELb0ELb1ELb0ELb1EEEvNS_9BwdParamsE:
.text._ZN10layer_norm13ln_bwd_kernelINS_13Kernel_traitsI6__halfS2_S2_S2_fjLj3072ELj1ELj1ELj4ELj16ENS_18Kernel_traits_baseILj3072ES2_S2_S2_S2_fjLj128EEEEELb0ELb1ELb0ELb1EEEvNS_9BwdParamsE:
        /* <DEDUP_REMOVED lines=47> */
[----:B------:R-:W-:-:S02]  /*02f0*/  PLOP3.LUT P2, PT, PT, PT, PT, 0x8, 0x80 ;  /* 0x000000000080781c */ /* 0x000fc40003f4e170 */
[----:B------:R-:W-:Y:S02]  /*0300*/  CS2R R156, SRZ ;  /* 0x00000000009c7805 */ /* 0x000fe4000001ff00 */
[----:B------:R-:W-:Y:S02]  /*0310*/  SHF.R.U32.HI R155, RZ, 0x5, R60 ;  /* 0x00000005ff9b7819 */ /* 0x000fe4000001163c */
[----:B------:R-:W-:Y:S02]  /*0320*/  CS2R R128, SRZ ;  /* 0x0000000000807805 */ /* 0x000fe4000001ff00 */
[----:B------:R-:W-:Y:S02]  /*0330*/  CS2R R126, SRZ ;  /* 0x00000000007e7805 */ /* 0x000fe4000001ff00 */
[----:B------:R-:W-:Y:S01]  /*0340*/  CS2R R124, SRZ ;  /* 0x00000000007c7805 */ /* 0x000fe2000001ff00 */
[----:B-1----:R-:W-:Y:S01]  /*0350*/  IMAD.WIDE.U32 R2, R60, 0x10, R2 ;  /* 0x000000103c027825 */ /* 0x002fe200078e0002 */
[----:B------:R-:W-:-:S02]  /*0360*/  CS2R R122, SRZ ;  /* 0x00000000007a7805 */ /* 0x000fc4000001ff00 */
[----:B------:R-:W-:Y:S02]  /*0370*/  CS2R R120, SRZ ;  /* 0x0000000000787805 */ /* 0x000fe4000001ff00 */
[----:B------:R-:W-:Y:S02]  /*0380*/  CS2R R118, SRZ ;  /* 0x0000000000767805 */ /* 0x000fe4000001ff00 */
[----:B------:R-:W-:Y:S01]  /*0390*/  MOV R61, RZ ;  /* 0x000000ff003d7202 */ /* 0x000fe20000000f00 */
[----:B0-----:R-:W4:Y:S01]  /*03a0*/  LDG.E.128 R28, desc[UR4][R2.64] ;  /* 0x00000004021c7981 */ /* 0x001f22000c1e1d00 */
[----:B------:R-:W-:Y:S02]  /*03b0*/  CS2R R62, SRZ ;  /* 0x00000000003e7805 */ /* 0x000fe4000001ff00 */
[----:B------:R-:W-:Y:S01]  /*03c0*/  CS2R R64, SRZ ;  /* 0x0000000000407805 */ /* 0x000fe2000001ff00 */
[----:B--2---:R-:W-:Y:S01]  /*03d0*/  IMAD.WIDE.U32 R16, R60, 0x10, R16 ;  /* 0x000000103c107825 */ /* 0x004fe200078e0010 */
[----:B------:R-:W2:Y:S01]  /*03e0*/  LDG.E.128 R24, desc[UR4][R2.64+0x800] ;  /* 0x0008000402187981 */ /* 0x000ea2000c1e1d00 */
[----:B------:R-:W-:-:S02]  /*03f0*/  CS2R R66, SRZ ;  /* 0x0000000000427805 */ /* 0x000fc4000001ff00 */
[----:B------:R-:W-:Y:S02]  /*0400*/  CS2R R68, SRZ ;  /* 0x0000000000447805 */ /* 0x000fe4000001ff00 */
[----:B------:R-:W-:Y:S01]  /*0410*/  CS2R R70, SRZ ;  /* 0x0000000000467805 */ /* 0x000fe2000001ff00 */
        /* <DEDUP_REMOVED lines=8> */
[----:B------:R0:W5:Y:S01]  /*04a0*/  LDG.E.128 R8, desc[UR4][R16.64+0x800] ;  /* 0x0008000410087981 */ /* 0x000162000c1e1d00 */
[----:B------:R-:W-:Y:S02]  /*04b0*/  CS2R R84, SRZ ;  /* 0x0000000000547805 */ /* 0x000fe4000001ff00 */
[----:B------:R-:W-:Y:S02]  /*04c0*/  CS2R R86, SRZ ;  /* 0x0000000000567805 */ /* 0x000fe4000001ff00 */
[----:B------:R-:W-:Y:S01]  /*04d0*/  CS2R R88, SRZ ;  /* 0x0000000000587805 */ /* 0x000fe2000001ff00 */
[----:B------:R0:W5:Y:S01]  /*04e0*/  LDG.E.128 R4, desc[UR4][R16.64] ;  /* 0x0000000410047981 */ /* 0x000162000c1e1d00 */
[----:B---3--:R-:W-:-:S02]  /*04f0*/  ISETP.NE.U32.AND P1, PT, R18, RZ, PT ;  /* 0x000000ff1200720c */ /* 0x008fc40003f25070 */
[----:B------:R-:W-:Y:S02]  /*0500*/  CS2R R90, SRZ ;  /* 0x00000000005a7805 */ /* 0x000fe4000001ff00 */
[----:B------:R-:W-:Y:S02]  /*0510*/  CS2R R92, SRZ ;  /* 0x00000000005c7805 */ /* 0x000fe4000001ff00 */
        /* <DEDUP_REMOVED lines=13> */
[----:B------:R-:W-:Y:S01]  /*05f0*/  MOV R159, UR6 ;  /* 0x00000006009f7c02 */ /* 0x000fe20008000f00 */
[----:B------:R-:W1:Y:S01]  /*0600*/  LDCU.U8 UR7, c[0x0][0x410] ;  /* 0x00008200ff0777ac */ /* 0x000e620008000000 */
[----:B------:R-:W3:Y:S01]  /*0610*/  LDCU UR10, c[0x0][0x388] ;  /* 0x00007100ff0a77ac */ /* 0x000ee20008000800 */
[----:B------:R-:W0:Y:S01]  /*0620*/  LDCU UR11, c[0x0][0x400] ;  /* 0x00008000ff0b77ac */ /* 0x000e220008000800 */
[----:B------:R-:W0:Y:S01]  /*0630*/  LDCU.64 UR12, c[0x0][0x478] ;  /* 0x00008f00ff0c77ac */ /* 0x000e220008000a00 */
[----:B------:R-:W0:Y:S01]  /*0640*/  LDCU.64 UR8, c[0x0][0x438] ;  /* 0x00008700ff0877ac */ /* 0x000e220008000a00 */
[----:B----4-:R-:W-:-:S02]  /*0650*/  HADD2.F32 R131, -RZ, R28.H0_H0 ;  /* 0x2000001cff837230 */ /* 0x010fc40000004100 */
[----:B------:R-:W-:Y:S02]  /*0660*/  HADD2.F32 R132, -RZ, R28.H1_H1 ;  /* 0x3000001cff847230 */ /* 0x000fe40000004100 */
[--C-:B------:R-:W-:Y:S02]  /*0670*/  HADD2.F32 R133, -RZ, R29.reuse.H0_H0 ;  /* 0x2000001dff857230 */ /* 0x100fe40000004100 */
[----:B------:R-:W-:Y:S02]  /*0680*/  HADD2.F32 R134, -RZ, R29.H1_H1 ;  /* 0x3000001dff867230 */ /* 0x000fe40000004100 */
[--C-:B------:R-:W-:Y:S02]  /*0690*/  HADD2.F32 R135, -RZ, R30.reuse.H0_H0 ;  /* 0x2000001eff877230 */ /* 0x100fe40000004100 */
[----:B------:R-:W-:Y:S02]  /*06a0*/  HADD2.F32 R136, -RZ, R30.H1_H1 ;  /* 0x3000001eff887230 */ /* 0x000fe40000004100 */
[----:B------:R-:W-:-:S02]  /*06b0*/  HADD2.F32 R137, -RZ, R31.H0_H0 ;  /* 0x2000001fff897230 */ /* 0x000fc40000004100 */
[----:B------:R-:W-:Y:S02]  /*06c0*/  HADD2.F32 R138, -RZ, R31.H1_H1 ;  /* 0x3000001fff8a7230 */ /* 0x000fe40000004100 */
[--C-:B--2---:R-:W-:Y:S02]  /*06d0*/  HADD2.F32 R139, -RZ, R24.reuse.H0_H0 ;  /* 0x20000018ff8b7230 */ /* 0x104fe40000004100 */
        /* <DEDUP_REMOVED lines=14> */
[----:B01-3--:R-:W-:-:S07]  /*07c0*/  HADD2.F32 R154, -RZ, R23.H1_H1 ;  /* 0x30000017ff9a7230 */ /* 0x00bfce0000004100 */
.L_x_1181:
[----:B------:R-:W0:Y:S01]  /*07d0*/  LDC.64 R48, c[0x0][0x3a8] ;  /* 0x0000ea00ff307b82 */ /* 0x000e220000000a00 */
[----:B------:R-:W-:-:S05]  /*07e0*/  IMAD R0, R159, UR10, RZ ;  /* 0x0000000a9f007c24 */ /* 0x000fca000f8e02ff */
[----:B------:R-:W-:Y:S02]  /*07f0*/  SHF.R.S32.HI R33, RZ, 0x1f, R0 ;  /* 0x0000001fff217819 */ /* 0x000fe40000011400 */
[----:B------:R-:W1:Y:S02]  /*0800*/  LDC.64 R52, c[0x0][0x3c0] ;  /* 0x0000f000ff347b82 */ /* 0x000e640000000a00 */
[----:B------:R-:W-:-:S04]  /*0810*/  LEA.HI R33, R33, R0, RZ, 0x3 ;  /* 0x0000000021217211 */ /* 0x000fc800078f18ff */
[----:B------:R-:W-:Y:S02]  /*0820*/  LEA.HI.SX32 R167, R33, R60, 0x1d ;  /* 0x0000003c21a77211 */ /* 0x000fe400078feaff */
[----:B------:R-:W2:Y:S08]  /*0830*/  LDC.64 R2, c[0x0][0x428] ;  /* 0x00010a00ff027b82 */ /* 0x000eb00000000a00 */
[----:B------:R-:W3:Y:S01]  /*0840*/  LDC.64 R56, c[0x0][0x3c8] ;  /* 0x0000f200ff387b82 */ /* 0x000ee20000000a00 */
[C---:B0-----:R-:W-:Y:S01]  /*0850*/  IMAD.WIDE.U32 R32, R167.reuse, 0x10, R48 ;  /* 0x00000010a7207825 */ /* 0x041fe200078e0030 */
[----:B------:R-:W-:-:S03]  /*0860*/  IADD3 R163, PT, PT, R167, 0x80, RZ ;  /* 0x00000080a7a37810 */ /* 0x000fc60007ffe0ff */
[----:B-1----:R-:W-:Y:S02]  /*0870*/  IMAD.WIDE R58, R159, 0x4, R52 ;  /* 0x000000049f3a7825 */ /* 0x002fe400078e0234 */
[----:B------:R-:W4:Y:S01]  /*0880*/  LDG.E.128 R32, desc[UR4][R32.64] ;  /* 0x0000000420207981 */ /* 0x000f22000c1e1d00 */
[----:B------:R-:W-:Y:S01]  /*0890*/  IADD3 R161, PT, PT, R167, 0x100, RZ ;  /* 0x00000100a7a17810 */ /* 0x000fe20007ffe0ff */
[----:B------:R-:W-:Y:S02]  /*08a0*/  IMAD.WIDE.U32 R40, R163, 0x10, R48 ;  /* 0x00000010a3287825 */ /* 0x000fe400078e0030 */
[----:B------:R-:W4:Y:S02]  /*08b0*/  LDG.E R165, desc[UR4][R58.64] ;  /* 0x000000043aa57981 */ /* 0x000f24000c1e1900 */
[--C-:B--2---:R-:W-:Y:S02]  /*08c0*/  IMAD.WIDE.U32 R36, R167, 0x10, R2.reuse ;  /* 0x00000010a7247825 */ /* 0x104fe400078e0002 */
[----:B------:R-:W2:Y:S02]  /*08d0*/  LDG.E.128 R40, desc[UR4][R40.64] ;  /* 0x0000000428287981 */ /* 0x000ea4000c1e1d00 */
[----:B------:R-:W-:-:S02]  /*08e0*/  IMAD.WIDE.U32 R52, R161, 0x10, R2 ;  /* 0x00000010a1347825 */ /* 0x000fc400078e0002 */
[----:B------:R-:W2:Y:S02]  /*08f0*/  LDG.E.128 R36, desc[UR4][R36.64] ;  /* 0x0000000424247981 */ /* 0x000ea4000c1e1d00 */
[----:B---3--:R-:W-:Y:S02]  /*0900*/  IMAD.WIDE R56, R159, 0x4, R56 ;  /* 0x000000049f387825 */ /* 0x008fe400078e0238 */
[----:B------:R-:W3:Y:S04]  /*0910*/  LDG.E.128 R52, desc[UR4][R52.64] ;  /* 0x0000000434347981 */ /* 0x000ee8000c1e1d00 */
[----:B------:R-:W3:Y:S01]  /*0920*/  LDG.E R56, desc[UR4][R56.64] ;  /* 0x0000000438387981 */ /* 0x000ee2000c1e1900 */
[----:B------:R-:W-:-:S06]  /*0930*/  IMAD.WIDE.U32 R44, R163, 0x10, R2 ;  /* 0x00000010a32c7825 */ /* 0x000fcc00078e0002 */
[----:B------:R-:W3:Y:S01]  /*0940*/  LDG.E.128 R44, desc[UR4][R44.64] ;  /* 0x000000042c2c7981 */ /* 0x000ee2000c1e1d00 */
[----:B------:R-:W-:-:S06]  /*0950*/  IMAD.WIDE.U32 R48, R161, 0x10, R48 ;  /* 0x00000010a1307825 */ /* 0x000fcc00078e0030 */
[----:B------:R-:W3:Y:S01]  /*0960*/  LDG.E.128 R48, desc[UR4][R48.64] ;  /* 0x0000000430307981 */ /* 0x000ee2000c1e1d00 */
[----:B------:R-:W-:Y:S02]  /*0970*/  ISETP.NE.U32.AND P0, PT, RZ, UR8, PT ;  /* 0x00000008ff007c0c */ /* 0x000fe4000bf05070 */
[----:B------:R-:W-:Y:S02]  /*0980*/  ISETP.NE.AND P3, PT, RZ, UR7, PT ;  /* 0x00000007ff007c0c */ /* 0x000fe4000bf65270 */
[----:B------:R-:W-:-:S13]  /*0990*/  ISETP.NE.AND.EX P0, PT, RZ, UR9, PT, P0 ;  /* 0x00000009ff007c0c */ /* 0x000fda000bf05300 */
[----:B------:R-:W0:Y:S02]  /*09a0*/  @P0 LDC.64 R2, c[0x0][0x438] ;  /* 0x00010e00ff020b82 */ /* 0x000e240000000a00 */
[----:B0-----:R-:W-:-:S05]  /*09b0*/  @P0 IMAD.WIDE.U32 R2, R161, 0x10, R2 ;  /* 0x00000010a1020825 */ /* 0x001fca00078e0002 */
[----:B-----5:R0:W5:Y:S01]  /*09c0*/  @P0 LDG.E.128 R24, desc[UR4][R2.64] ;  /* 0x0000000402180981 */ /* 0x020162000c1e1d00 */
[--C-:B----4-:R-:W-:Y:S01]  /*09d0*/  HADD2.F32 R0, -RZ, R32.reuse.H0_H0 ;  /* 0x20000020ff007230 */ /* 0x110fe20000004100 */
[----:B------:R-:W-:Y:S01]  /*09e0*/  FSEL R178, R165, RZ, !P3 ;  /* 0x000000ffa5b27208 */ /* 0x000fe20005800000 */
[----:B------:R-:W-:-:S04]  /*09f0*/  HADD2.F32 R158, -RZ, R32.H1_H1 ;  /* 0x30000020ff9e7230 */ /* 0x000fc80000004100 */
[----:B------:R-:W-:Y:S01]  /*0a00*/  FADD.FTZ R165, -R178, R0 ;  /* 0x00000000b2a57221 */ /* 0x000fe20000010100 */
[----:B--2---:R-:W-:Y:S02]  /*0a10*/  HADD2.F32 R168, -RZ, R36.H0_H0 ;  /* 0x20000024ffa87230 */ /* 0x004fe40000004100 */
[--C-:B------:R-:W-:Y:S02]  /*0a20*/  HADD2.F32 R162, -RZ, R38.reuse.H0_H0 ;  /* 0x20000026ffa27230 */ /* 0x100fe40000004100 */
[----:B------:R-:W-:Y:S02]  /*0a30*/  HADD2.F32 R169, -RZ, R38.H1_H1 ;  /* 0x30000026ffa97230 */ /* 0x000fe40000004100 */
[----:B------:R-:W-:Y:S01]  /*0a40*/  FMUL.FTZ R195, R131, R168 ;  /* 0x000000a883c37220 */ /* 0x000fe20000410000 */
[----:B------:R-:W-:Y:S02]  /*0a50*/  HADD2.F32 R173, -RZ, R36.H1_H1 ;  /* 0x30000024ffad7230 */ /* 0x000fe40000004100 */
[----:B------:R-:W-:-:S02]  /*0a60*/  HADD2.F32 R38, -RZ, R40.H0_H0 ;  /* 0x20000028ff267230 */ /* 0x000fc40000004100 */
[----:B------:R-:W-:Y:S01]  /*0a70*/  FADD.FTZ R197, -R178, R158 ;  /* 0x0000009eb2c57221 */ /* 0x000fe20000010100 */
[--C-:B------:R-:W-:Y:S02]  /*0a80*/  HADD2.F32 R160, -RZ, R33.reuse.H0_H0 ;  /* 0x20000021ffa07230 */ /* 0x100fe40000004100 */
[----:B---3--:R-:W-:Y:S01]  /*0a90*/  FMUL.FTZ R0, R56, R165 ;  /* 0x000000a538007220 */ /* 0x008fe20000410000 */
[----:B------:R-:W-:Y:S02]  /*0aa0*/  HADD2.F32 R172, -RZ, R33.H1_H1 ;  /* 0x30000021ffac7230 */ /* 0x000fe40000004100 */
[----:B------:R-:W-:Y:S01]  /*0ab0*/  FADD.FTZ R193, -R178, R38 ;  /* 0x00000026b2c17221 */ /* 0x000fe20000010100 */
[----:B------:R-:W-:Y:S01]  /*0ac0*/  HADD2.F32 R166, -RZ, R37.H0_H0 ;  /* 0x20000025ffa67230 */ /* 0x000fe20000004100 */
[----:B------:R-:W1:Y:S01]  /*0ad0*/  @P1 LDC.64 R32, c[0x0][0x3e0] ;  /* 0x0000f800ff201b82 */ /* 0x000e620000000a00 */
[--C-:B------:R-:W-:Y:S02]  /*0ae0*/  HADD2.F32 R198, -RZ, R53.reuse.H0_H0 ;  /* 0x20000035ffc67230 */ /* 0x100fe40000004100 */
[----:B------:R-:W-:Y:S01]  /*0af0*/  FMUL.FTZ R188, R132, R173 ;  /* 0x000000ad84bc7220 */ /* 0x000fe20000410000 */
[----:B------:R-:W-:-:S02]  /*0b00*/  HADD2.F32 R207, -RZ, R53.H1_H1 ;  /* 0x30000035ffcf7230 */ /* 0x000fc40000004100 */
[----:B------:R-:W-:Y:S01]  /*0b10*/  FADD.FTZ R53, RZ, R195 ;  /* 0x000000c3ff357221 */ /* 0x000fe20000010000 */
[----:B------:R-:W-:Y:S01]  /*0b20*/  FADD.FTZ R199, -R178, R160 ;  /* 0x000000a0b2c77221 */ /* 0x000fe20000010100 */
[----:B------:R-:W-:Y:S01]  /*0b30*/  FMUL.FTZ R197, R56, R197 ;  /* 0x000000c538c57220 */ /* 0x000fe20000410000 */
[----:B------:R-:W-:Y:S01]  /*0b40*/  FFMA.FTZ R38, R0, R195, RZ ;  /* 0x000000c300267223 */ /* 0x000fe200000100ff */
[----:B------:R-:W-:Y:S02]  /*0b50*/  HADD2.F32 R175, -RZ, R37.H1_H1 ;  /* 0x30000025ffaf7230 */ /* 0x000fe40000004100 */
[----:B------:R-:W-:Y:S01]  /*0b60*/  FMUL.FTZ R190, R133, R166 ;  /* 0x000000a685be7220 */ /* 0x000fe20000410000 */
[--C-:B------:R-:W-:Y:S02]  /*0b70*/  HADD2.F32 R174, -RZ, R34.reuse.H0_H0 ;  /* 0x20000022ffae7230 */ /* 0x100fe40000004100 */
[----:B------:R-:W-:Y:S01]  /*0b80*/  FADD.FTZ R53, R53, R188 ;  /* 0x000000bc35357221 */ /* 0x000fe20000010000 */
[----:B------:R-:W-:Y:S01]  /*0b90*/  FADD.FTZ R201, -R178, R172 ;  /* 0x000000acb2c97221 */ /* 0x000fe20000010100 */
[----:B------:R-:W-:Y:S01]  /*0ba0*/  FMUL.FTZ R199, R56, R199 ;  /* 0x000000c738c77220 */ /* 0x000fe20000410000 */
[----:B------:R-:W-:Y:S01]  /*0bb0*/  FFMA.FTZ R38, R197, R188, R38 ;  /* 0x000000bcc5267223 */ /* 0x000fe20000010026 */
[----:B------:R-:W-:-:S02]  /*0bc0*/  HADD2.F32 R58, -RZ, R34.H1_H1 ;  /* 0x30000022ff3a7230 */ /* 0x000fc40000004100 */
[----:B------:R-:W-:Y:S01]  /*0bd0*/  FMUL.FTZ R192, R134, R175 ;  /* 0x000000af86c07220 */ /* 0x000fe20000410000 */
[----:B------:R-:W-:Y:S01]  /*0be0*/  FADD.FTZ R53, R53, R190 ;  /* 0x000000be35357221 */ /* 0x000fe20000010000 */
[----:B------:R-:W-:Y:S01]  /*0bf0*/  FADD.FTZ R203, -R178, R174 ;  /* 0x000000aeb2cb7221 */ /* 0x000fe20000010100 */
[----:B------:R-:W-:Y:S01]  /*0c00*/  FMUL.FTZ R201, R56, R201 ;  /* 0x000000c938c97220 */ /* 0x000fe20000410000 */
[----:B------:R-:W-:Y:S01]  /*0c10*/  FFMA.FTZ R38, R199, R190, R38 ;  /* 0x000000bec7267223 */ /* 0x000fe20000010026 */
[----:B------:R-:W-:Y:S02]  /*0c20*/  HADD2.F32 R59, -RZ, R35.H0_H0 ;  /* 0x20000023ff3b7230 */ /* 0x000fe40000004100 */
[----:B------:R-:W-:Y:S01]  /*0c30*/  FMUL.FTZ R194, R135, R162 ;  /* 0x000000a287c27220 */ /* 0x000fe20000410000 */
[----:B------:R-:W-:Y:S01]  /*0c40*/  FADD.FTZ R53, R53, R192 ;  /* 0x000000c035357221 */ /* 0x000fe20000010000 */
[----:B------:R-:W-:Y:S01]  /*0c50*/  FADD.FTZ R213, -R178, R58 ;  /* 0x0000003ab2d57221 */ /* 0x000fe20000010100 */
[----:B------:R-:W-:Y:S01]  /*0c60*/  FMUL.FTZ R203, R56, R203 ;  /* 0x000000cb38cb7220 */ /* 0x000fe20000410000 */
[----:B------:R-:W-:Y:S01]  /*0c70*/  FFMA.FTZ R38, R201, R192, R38 ;  /* 0x000000c0c9267223 */ /* 0x000fe20000010026 */
[----:B------:R-:W-:-:S02]  /*0c80*/  HADD2.F32 R164, -RZ, R39.H0_H0 ;  /* 0x20000027ffa47230 */ /* 0x000fc40000004100 */
[----:B------:R-:W-:Y:S01]  /*0c90*/  FMUL.FTZ R202, R136, R169 ;  /* 0x000000a988ca7220 */ /* 0x000fe20000410000 */
[----:B------:R-:W-:Y:S02]  /*0ca0*/  HADD2.F32 R176, -RZ, R35.H1_H1 ;  /* 0x30000023ffb07230 */ /* 0x000fe40000004100 */
[----:B------:R-:W-:Y:S01]  /*0cb0*/  FADD.FTZ R53, R53, R194 ;  /* 0x000000c235357221 */ /* 0x000fe20000010000 */
[----:B------:R-:W-:Y:S01]  /*0cc0*/  FADD.FTZ R215, -R178, R59 ;  /* 0x0000003bb2d77221 */ /* 0x000fe20000010100 */
[----:B------:R-:W-:Y:S01]  /*0cd0*/  FMUL.FTZ R213, R56, R213 ;  /* 0x000000d538d57220 */ /* 0x000fe20000410000 */
[----:B------:R-:W-:Y:S01]  /*0ce0*/  FFMA.FTZ R38, R203, R194, R38 ;  /* 0x000000c2cb267223 */ /* 0x000fe20000010026 */
[----:B------:R-:W-:Y:S02]  /*0cf0*/  HADD2.F32 R171, -RZ, R39.H1_H1 ;  /* 0x30000027ffab7230 */ /* 0x000fe40000004100 */
[----:B------:R-:W-:Y:S01]  /*0d00*/  FMUL.FTZ R208, R137, R164 ;  /* 0x000000a489d07220 */ /* 0x000fe20000410000 */
[----:B------:R-:W-:Y:S01]  /*0d10*/  FADD.FTZ R53, R53, R202 ;  /* 0x000000ca35357221 */ /* 0x000fe20000010000 */
[----:B------:R-:W-:Y:S01]  /*0d20*/  FADD.FTZ R217, -R178, R176 ;  /* 0x000000b0b2d97221 */ /* 0x000fe20000010100 */
[----:B------:R-:W-:Y:S01]  /*0d30*/  FMUL.FTZ R215, R56, R215 ;  /* 0x000000d738d77220 */ /* 0x000fe20000410000 */
[----:B------:R-:W-:Y:S01]  /*0d40*/  FFMA.FTZ R38, R213, R202, R38 ;  /* 0x000000cad5267223 */ /* 0x000fe20000010026 */
[----:B------:R-:W-:-:S02]  /*0d50*/  HADD2.F32 R39, -RZ, R40.H1_H1 ;  /* 0x30000028ff277230 */ /* 0x000fc40000004100 */
[----:B------:R-:W-:Y:S01]  /*0d60*/  FMUL.FTZ R210, R138, R171 ;  /* 0x000000ab8ad27220 */ /* 0x000fe20000410000 */
[----:B------:R-:W-:Y:S02]  /*0d70*/  HADD2.F32 R40, -RZ, R44.H0_H0 ;  /* 0x2000002cff287230 */ /* 0x000fe40000004100 */
[----:B------:R-:W-:Y:S01]  /*0d80*/  FADD.FTZ R53, R53, R208 ;  /* 0x000000d035357221 */ /* 0x000fe20000010000 */
[----:B-1----:R-:W-:-:S04]  /*0d90*/  @P1 IMAD.WIDE R32, R159, 0x2, R32 ;  /* 0x000000029f201825 */ /* 0x002fc800078e0220 */
[----:B------:R-:W-:Y:S01]  /*0da0*/  FMUL.FTZ R217, R56, R217 ;  /* 0x000000d938d97220 */ /* 0x000fe20000410000 */
[----:B------:R-:W-:Y:S01]  /*0db0*/  FFMA.FTZ R38, R215, R208, R38 ;  /* 0x000000d0d7267223 */ /* 0x000fe20000010026 */
[--C-:B------:R-:W-:Y:S02]  /*0dc0*/  HADD2.F32 R189, -RZ, R41.reuse.H0_H0 ;  /* 0x20000029ffbd7230 */ /* 0x100fe40000004100 */
[----:B------:R-:W-:Y:S02]  /*0dd0*/  HADD2.F32 R187, -RZ, R41.H1_H1 ;  /* 0x30000029ffbb7230 */ /* 0x000fe40000004100 */
[----:B------:R-:W-:Y:S01]  /*0de0*/  FMUL.FTZ R186, R139, R40 ;  /* 0x000000288bba7220 */ /* 0x000fe20000410000 */
[----:B------:R-:W-:Y:S02]  /*0df0*/  HADD2.F32 R41, -RZ, R44.H1_H1 ;  /* 0x3000002cff297230 */ /* 0x000fe40000004100 */
[----:B0-----:R-:W-:Y:S01]  /*0e00*/  FADD.FTZ R3, R53, R210 ;  /* 0x000000d235037221 */ /* 0x001fe20000010000 */
[----:B------:R-:W-:Y:S01]  /*0e10*/  FADD.FTZ R191, -R178, R39 ;  /* 0x00000027b2bf7221 */ /* 0x000fe20000010100 */
[----:B------:R0:W2:Y:S01]  /*0e20*/  @P1 LDG.E.U16 R206, desc[UR4][R32.64] ;  /* 0x0000000420ce1981 */ /* 0x0000a2000c1e1500 */
[----:B------:R-:W-:Y:S01]  /*0e30*/  FMUL.FTZ R193, R56, R193 ;  /* 0x000000c138c17220 */ /* 0x000fe20000410000 */
[----:B------:R-:W-:Y:S01]  /*0e40*/  FFMA.FTZ R2, R217, R210, R38 ;  /* 0x000000d2d9027223 */ /* 0x000fe20000010026 */
[----:B------:R-:W-:-:S02]  /*0e50*/  HADD2.F32 R185, -RZ, R42.H0_H0 ;  /* 0x2000002affb97230 */ /* 0x000fc40000004100 */
[----:B------:R-:W-:Y:S02]  /*0e60*/  HADD2.F32 R183, -RZ, R42.H1_H1 ;  /* 0x3000002affb77230 */ /* 0x000fe40000004100 */
[----:B------:R-:W-:Y:S01]  /*0e70*/  FMUL.FTZ R184, R140, R41 ;  /* 0x000000298cb87220 */ /* 0x000fe20000410000 */
[--C-:B------:R-:W-:Y:S02]  /*0e80*/  HADD2.F32 R42, -RZ, R45.reuse.H0_H0 ;  /* 0x2000002dff2a7230 */ /* 0x100fe40000004100 */
[----:B------:R-:W-:Y:S01]  /*0e90*/  FADD.FTZ R3, R3, R186 ;  /* 0x000000ba03037221 */ /* 0x000fe20000010000 */
[----:B------:R-:W-:Y:S01]  /*0ea0*/  FADD.FTZ R189, -R178, R189 ;  /* 0x000000bdb2bd7221 */ /* 0x000fe20000010100 */
[----:B------:R-:W-:Y:S01]  /*0eb0*/  FMUL.FTZ R191, R56, R191 ;  /* 0x000000bf38bf7220 */ /* 0x000fe20000410000 */
[----:B------:R-:W-:Y:S01]  /*0ec0*/  FFMA.FTZ R2, R193, R186, R2 ;  /* 0x000000bac1027223 */ /* 0x000fe20000010002 */
[----:B------:R-:W-:Y:S02]  /*0ed0*/  HADD2.F32 R45, -RZ, R45.H1_H1 ;  /* 0x3000002dff2d7230 */ /* 0x000fe40000004100 */
[----:B------:R-:W-:Y:S01]  /*0ee0*/  FMUL.FTZ R182, R141, R42 ;  /* 0x0000002a8db67220 */ /* 0x000fe20000410000 */
[----:B------:R-:W-:-:S02]  /*0ef0*/  HADD2.F32 R181, -RZ, R43.H0_H0 ;  /* 0x2000002bffb57230 */ /* 0x000fc40000004100 */
[----:B------:R-:W-:Y:S01]  /*0f00*/  FADD.FTZ R3, R3, R184 ;  /* 0x000000b803037221 */ /* 0x000fe20000010000 */
[----:B------:R-:W-:Y:S02]  /*0f10*/  HADD2.F32 R179, -RZ, R43.H1_H1 ;  /* 0x3000002bffb37230 */ /* 0x000fe40000004100 */
[----:B------:R-:W-:Y:S01]  /*0f20*/  FADD.FTZ R187, -R178, R187 ;  /* 0x000000bbb2bb7221 */ /* 0x000fe20000010100 */
[--C-:B------:R-:W-:Y:S02]  /*0f30*/  HADD2.F32 R221, -RZ, R49.reuse.H0_H0 ;  /* 0x20000031ffdd7230 */ /* 0x100fe40000004100 */
[----:B------:R-:W-:Y:S01]  /*0f40*/  FMUL.FTZ R189, R56, R189 ;  /* 0x000000bd38bd7220 */ /* 0x000fe20000410000 */
[----:B------:R-:W-:Y:S02]  /*0f50*/  HADD2.F32 R219, -RZ, R49.H1_H1 ;  /* 0x30000031ffdb7230 */ /* 0x000fe40000004100 */
[----:B------:R-:W-:Y:S01]  /*0f60*/  FFMA.FTZ R2, R191, R184, R2 ;  /* 0x000000b8bf027223 */ /* 0x000fe20000010002 */
[--C-:B------:R-:W-:Y:S01]  /*0f70*/  HADD2.F32 R44, -RZ, R46.reuse.H0_H0 ;  /* 0x2000002eff2c7230 */ /* 0x100fe20000004100 */
[----:B------:R-:W1:Y:S01]  /*0f80*/  @P0 LDC.64 R34, c[0x0][0x438] ;  /* 0x00010e00ff220b82 */ /* 0x000e620000000a00 */
[----:B------:R-:W-:-:S02]  /*0f90*/  HADD2.F32 R43, -RZ, R46.H1_H1 ;  /* 0x3000002eff2b7230 */ /* 0x000fc40000004100 */
[--C-:B------:R-:W-:Y:S02]  /*0fa0*/  HADD2.F32 R170, -RZ, R47.reuse.H0_H0 ;  /* 0x2000002fffaa7230 */ /* 0x100fe40000004100 */
[----:B------:R-:W-:Y:S02]  /*0fb0*/  HADD2.F32 R177, -RZ, R47.H1_H1 ;  /* 0x3000002fffb17230 */ /* 0x000fe40000004100 */
[----:B------:R-:W-:Y:S01]  /*0fc0*/  HADD2.F32 R57, -RZ, R48.H0_H0 ;  /* 0x20000030ff397230 */ /* 0x000fe20000004100 */
[----:B------:R-:W3:Y:S01]  /*0fd0*/  @P0 LDC.64 R36, c[0x0][0x438] ;  /* 0x00010e00ff240b82 */ /* 0x000ee20000000a00 */
[----:B------:R-:W-:Y:S02]  /*0fe0*/  HADD2.F32 R49, -RZ, R50.H0_H0 ;  /* 0x20000032ff317230 */ /* 0x000fe40000004100 */
[----:B------:R-:W-:Y:S02]  /*0ff0*/  HADD2.F32 R48, -RZ, R48.H1_H1 ;  /* 0x30000030ff307230 */ /* 0x000fe40000004100 */
[----:B------:R-:W-:-:S02]  /*1000*/  HADD2.F32 R50, -RZ, R50.H1_H1 ;  /* 0x30000032ff327230 */ /* 0x000fc40000004100 */
[--C-:B------:R-:W-:Y:S02]  /*1010*/  HADD2.F32 R46, -RZ, R51.reuse.H0_H0 ;  /* 0x20000033ff2e7230 */ /* 0x100fe40000004100 */
[----:B------:R-:W-:Y:S02]  /*1020*/  HADD2.F32 R47, -RZ, R51.H1_H1 ;  /* 0x30000033ff2f7230 */ /* 0x000fe40000004100 */
        /* <DEDUP_REMOVED lines=17> */
[----:B------:R-:W-:Y:S01]  /*1140*/  FADD.FTZ R3, R3, R180 ;  /* 0x000000b403037221 */ /* 0x000fe20000010000 */
[----:B------:R-:W-:Y:S01]  /*1150*/  FMUL.FTZ R185, R56, R185 ;  /* 0x000000b938b97220 */ /* 0x000fe20000410000 */
[----:B------:R-:W-:Y:S01]  /*1160*/  FFMA.FTZ R2, R187, R180, R2 ;  /* 0x000000b4bb027223 */ /* 0x000fe20000010002 */
[----:B------:R-:W-:Y:S01]  /*1170*/  FMUL.FTZ R176, R144, R43 ;  /* 0x0000002b90b07220 */ /* 0x000fe20000410000 */
[----:B------:R-:W-:Y:S01]  /*1180*/  FADD.FTZ R3, R3, R178 ;  /* 0x000000b203037221 */ /* 0x000fe20000010000 */
[C---:B------:R-:W-:Y:S01]  /*1190*/  FMUL.FTZ R183, R56.reuse, R183 ;  /* 0x000000b738b77220 */ /* 0x040fe20000410000 */
[----:B------:R-:W-:Y:S01]  /*11a0*/  FFMA.FTZ R2, R185, R178, R2 ;  /* 0x000000b2b9027223 */ /* 0x000fe20000010002 */
[----:B------:R-:W-:Y:S01]  /*11b0*/  FMUL.FTZ R174, R145, R170 ;  /* 0x000000aa91ae7220 */ /* 0x000fe20000410000 */
[----:B------:R-:W-:Y:S01]  /*11c0*/  FADD.FTZ R3, R3, R176 ;  /* 0x000000b003037221 */ /* 0x000fe20000010000 */
[----:B------:R-:W-:Y:S01]  /*11d0*/  FMUL.FTZ R181, R56, R181 ;  /* 0x000000b538b57220 */ /* 0x000fe20000410000 */
[----:B------:R-:W-:Y:S01]  /*11e0*/  FFMA.FTZ R2, R183, R176, R2 ;  /* 0x000000b0b7027223 */ /* 0x000fe20000010002 */
[----:B------:R-:W-:-:S02]  /*11f0*/  HADD2.F32 R196, -RZ, R52.H0_H0 ;  /* 0x20000034ffc47230 */ /* 0x000fc40000004100 */
[----:B------:R-:W-:Y:S01]  /*1200*/  FMUL.FTZ R172, R146, R177 ;  /* 0x000000b192ac7220 */ /* 0x000fe20000410000 */
[----:B------:R-:W-:Y:S01]  /*1210*/  FADD.FTZ R3, R3, R174 ;  /* 0x000000ae03037221 */ /* 0x000fe20000010000 */
[C---:B------:R-:W-:Y:S01]  /*1220*/  FMUL.FTZ R179, R56.reuse, R179 ;  /* 0x000000b338b37220 */ /* 0x040fe20000410000 */
[----:B------:R-:W-:Y:S01]  /*1230*/  FFMA.FTZ R2, R181, R174, R2 ;  /* 0x000000aeb5027223 */ /* 0x000fe20000010002 */
[----:B------:R-:W-:Y:S02]  /*1240*/  HADD2.F32 R205, -RZ, R52.H1_H1 ;  /* 0x30000034ffcd7230 */ /* 0x000fe40000004100 */
[----:B------:R-:W-:Y:S01]  /*1250*/  FMUL.FTZ R165, R147, R196 ;  /* 0x000000c493a57220 */ /* 0x000fe20000410000 */
[----:B0-----:R-:W-:Y:S01]  /*1260*/  FADD.FTZ R32, R3, R172 ;  /* 0x000000ac03207221 */ /* 0x001fe20000010000 */
        /* <DEDUP_REMOVED lines=10> */
[----:B------:R-:W-:-:S02]  /*1310*/  HADD2.F32 R200, -RZ, R54.H0_H0 ;  /* 0x20000036ffc87230 */ /* 0x000fc40000004100 */
[----:B------:R-:W-:Y:S01]  /*1320*/  FADD.FTZ R33, R32, R57 ;  /* 0x0000003920217221 */ /* 0x000fe20000010000 */
[----:B------:R-:W-:Y:S02]  /*1330*/  HADD2.F32 R209, -RZ, R54.H1_H1 ;  /* 0x30000036ffd17230 */ /* 0x000fe40000004100 */
[----:B------:R-:W-:Y:S01]  /*1340*/  FMUL.FTZ R54, R150, R207 ;  /* 0x000000cf96367220 */ /* 0x000fe20000410000 */
[--C-:B------:R-:W-:Y:S02]  /*1350*/  HADD2.F32 R204, -RZ, R55.reuse.H0_H0 ;  /* 0x20000037ffcc7230 */ /* 0x100fe40000004100 */
[----:B------:R-:W-:Y:S01]  /*1360*/  FFMA.FTZ R2, R58, R57, R3 ;  /* 0x000000393a027223 */ /* 0x000fe20000010003 */
[----:B------:R-:W-:Y:S02]  /*1370*/  HADD2.F32 R211, -RZ, R55.H1_H1 ;  /* 0x30000037ffd37230 */ /* 0x000fe40000004100 */
[C---:B------:R-:W-:Y:S01]  /*1380*/  FMUL.FTZ R55, R56.reuse, R219 ;  /* 0x000000db38377220 */ /* 0x040fe20000410000 */
        /* <DEDUP_REMOVED lines=18> */
[----:B------:R-:W0:Y:S04]  /*14b0*/  SHFL.DOWN PT, R32, R33, 0x10, 0x1f ;  /* 0x0a001f0021207f89 */ /* 0x000e2800000e0000 */
[----:B------:R-:W4:Y:S01]  /*14c0*/  SHFL.DOWN PT, R3, R2, 0x10, 0x1f ;  /* 0x0a001f0002037f89 */ /* 0x000f2200000e0000 */
[----:B-1----:R-:W-:-:S05]  /*14d0*/  @P0 IMAD.WIDE.U32 R34, R163, 0x10, R34 ;  /* 0x00000010a3220825 */ /* 0x002fca00078e0022 */
[----:B------:R1:W5:Y:S01]  /*14e0*/  @P0 LDG.E.128 R20, desc[UR4][R34.64] ;  /* 0x0000000422140981 */ /* 0x000362000c1e1d00 */
[----:B0-----:R-:W-:Y:S01]  /*14f0*/  FADD.FTZ R32, R33, R32 ;  /* 0x0000002021207221 */ /* 0x001fe20000010000 */
[----:B----4-:R-:W-:-:S04]  /*1500*/  FADD.FTZ R3, R2, R3 ;  /* 0x0000000302037221 */ /* 0x010fc80000010000 */
[----:B-1----:R-:W0:Y:S04]  /*1510*/  SHFL.DOWN PT, R35, R32, 0x8, 0x1f ;  /* 0x09001f0020237f89 */ /* 0x002e2800000e0000 */
[----:B------:R-:W1:Y:S01]  /*1520*/  SHFL.DOWN PT, R34, R3, 0x8, 0x1f ;  /* 0x09001f0003227f89 */ /* 0x000e6200000e0000 */
[----:B---3--:R-:W-:-:S05]  /*1530*/  @P0 IMAD.WIDE.U32 R36, R167, 0x10, R36 ;  /* 0x00000010a7240825 */ /* 0x008fca00078e0024 */
[----:B------:R3:W5:Y:S01]  /*1540*/  @P0 LDG.E.128 R16, desc[UR4][R36.64] ;  /* 0x0000000424100981 */ /* 0x000762000c1e1d00 */
[----:B0-----:R-:W-:Y:S01]  /*1550*/  FADD.FTZ R35, R32, R35 ;  /* 0x0000002320237221 */ /* 0x001fe20000010000 */
[----:B-1----:R-:W-:-:S04]  /*1560*/  FADD.FTZ R34, R3, R34 ;  /* 0x0000002203227221 */ /* 0x002fc80000010000 */
[----:B---3--:R-:W0:Y:S04]  /*1570*/  SHFL.DOWN PT, R36, R35, 0x4, 0x1f ;  /* 0x08801f0023247f89 */ /* 0x008e2800000e0000 */
[----:B------:R-:W1:Y:S01]  /*1580*/  SHFL.DOWN PT, R37, R34, 0x4, 0x1f ;  /* 0x08801f0022257f89 */ /* 0x000e6200000e0000 */
[----:B------:R-:W3:Y:S01]  /*1590*/  S2R R39, SR_CgaCtaId ;  /* 0x0000000000277919 */ /* 0x000ee20000008800 */
[----:B0-----:R-:W-:Y:S01]  /*15a0*/  FADD.FTZ R36, R35, R36 ;  /* 0x0000002423247221 */ /* 0x001fe20000010000 */
[----:B-1----:R-:W-:-:S04]  /*15b0*/  FADD.FTZ R37, R34, R37 ;  /* 0x0000002522257221 */ /* 0x002fc80000010000 */
[----:B------:R-:W0:Y:S04]  /*15c0*/  SHFL.DOWN PT, R33, R36, 0x2, 0x1f ;  /* 0x08401f0024217f89 */ /* 0x000e2800000e0000 */
[----:B------:R-:W1:Y:S01]  /*15d0*/  SHFL.DOWN PT, R2, R37, 0x2, 0x1f ;  /* 0x08401f0025027f89 */ /* 0x000e6200000e0000 */
[----:B------:R-:W-:Y:S02]  /*15e0*/  LOP3.LUT P4, RZ, R60, 0x1f, RZ, 0xc0, !PT ;  /* 0x0000001f3cff7812 */ /* 0x000fe4000788c0ff */
[----:B------:R-:W-:Y:S02]  /*15f0*/  PLOP3.LUT P0, PT, PT, PT, PT, 0x80, 0x8 ;  /* 0x000000000008781c */ /* 0x000fe40003f0f070 */
[----:B------:R-:W-:Y:S01]  /*1600*/  MOV R34, 0x400 ;  /* 0x0000040000227802 */ /* 0x000fe20000000f00 */
[----:B0-----:R-:W-:Y:S01]  /*1610*/  FADD.FTZ R33, R36, R33 ;  /* 0x0000002124217221 */ /* 0x001fe20000010000 */
[----:B-1----:R-:W-:-:S04]  /*1620*/  FADD.FTZ R3, R37, R2 ;  /* 0x0000000225037221 */ /* 0x002fc80000010000 */
[----:B------:R-:W0:Y:S04]  /*1630*/  SHFL.DOWN PT, R2, R33, 0x1, 0x1f ;  /* 0x08201f0021027f89 */ /* 0x000e2800000e0000 */
[----:B------:R-:W1:Y:S01]  /*1640*/  SHFL.DOWN PT, R32, R3, 0x1, 0x1f ;  /* 0x08201f0003207f89 */ /* 0x000e6200000e0000 */
[----:B------:R-:W-:Y:S02]  /*1650*/  @!P4 PLOP3.LUT P0, PT, P2, PT, PT, 0x80, 0x8 ;  /* 0x000000000008c81c */ /* 0x000fe4000170f070 */
[----:B---3--:R-:W-:-:S04]  /*1660*/  LEA R34, R39, R34, 0x18 ;  /* 0x0000002227227211 */ /* 0x008fc800078ec0ff */
[----:B------:R-:W-:-:S04]  /*1670*/  IADD3 R214, PT, PT, R34, 0x3020, RZ ;  /* 0x0000302022d67810 */ /* 0x000fc80007ffe0ff */
[----:B------:R-:W-:-:S03]  /*1680*/  @!P4 MOV R35, R214 ;  /* 0x000000d60023c202 */ /* 0x000fc60000000f00 */
[----:B------:R-:W-:-:S04]  /*1690*/  @!P0 IADD3 R35, PT, PT, R34, 0x3000, RZ ;  /* 0x0000300022238810 */ /* 0x000fc80007ffe0ff */
        /* <DEDUP_REMOVED lines=70> */
[----:B--2---:R-:W-:-:S02]  /*1b00*/  @P1 HADD2.F32 R168, -RZ, R206.H0_H0 ;  /* 0x200000ceffa81230 */ /* 0x004fc40000004100 */
[----:B------:R-:W-:Y:S01]  /*1b10*/  FMUL.FTZ R177, R2, UR11 ;  /* 0x0000000b02b17c20 */ /* 0x000fe20008410000 */
        /* <DEDUP_REMOVED lines=10> */
[-CC-:B------:R-:W-:Y:S01]  /*1bc0*/  FFMA.FTZ R199, R199, R177.reuse, R170.reuse ;  /* 0x000000b1c7c77223 */ /* 0x180fe200000100aa */
[-CC-:B------:R-:W-:Y:S01]  /*1bd0*/  FFMA.FTZ R217, R217, R177.reuse, R170.reuse ;  /* 0x000000b1d9d97223 */ /* 0x180fe200000100aa */
[----:B------:R-:W-:Y:S01]  /*1be0*/  FADD.FTZ R215, R208, -R215 ;  /* 0x800000d7d0d77221 */ /* 0x000fe20000010000 */
[----:B------:R-:W-:Y:S01]  /*1bf0*/  FFMA.FTZ R213, R213, R177, R170 ;  /* 0x000000b1d5d57223 */ /* 0x000fe200000100aa */
[----:B------:R-:W-:Y:S01]  /*1c00*/  FADD.FTZ R203, R194, -R203 ;  /* 0x800000cbc2cb7221 */ /* 0x000fe20000010000 */
[--C-:B-----5:R-:W-:Y:S02]  /*1c10*/  HADD2.F32 R162, -RZ, R34.reuse.H0_H0 ;  /* 0x20000022ffa27230 */ /* 0x120fe40000004100 */
[----:B------:R-:W-:Y:S01]  /*1c20*/  FMUL.FTZ R215, R56, R215 ;  /* 0x000000d738d77220 */ /* 0x000fe20000410000 */
[----:B------:R-:W-:-:S02]  /*1c30*/  HADD2.F32 R38, -RZ, R34.H1_H1 ;  /* 0x30000022ff267230 */ /* 0x000fc40000004100 */
[----:B------:R-:W-:Y:S01]  /*1c40*/  FADD.FTZ R199, R190, -R199 ;  /* 0x800000c7bec77221 */ /* 0x000fe20000010000 */
[----:B------:R-:W-:Y:S01]  /*1c50*/  FADD.FTZ R217, R210, -R217 ;  /* 0x800000d9d2d97221 */ /* 0x000fe20000010000 */
[----:B------:R-:W-:Y:S01]  /*1c60*/  FADD.FTZ R213, R202, -R213 ;  /* 0x800000d5cad57221 */ /* 0x000fe20000010000 */
[----:B------:R-:W-:Y:S02]  /*1c70*/  HADD2.F32 R2, -RZ, R35.H0_H0 ;  /* 0x20000023ff027230 */ /* 0x000fe40000004100 */
[-CC-:B------:R-:W-:Y:S01]  /*1c80*/  FFMA.FTZ R0, R0, R177.reuse, R170.reuse ;  /* 0x000000b100007223 */ /* 0x180fe200000100aa */
[----:B------:R-:W-:Y:S02]  /*1c90*/  HADD2.F32 R34, -RZ, R7.H0_H0 ;  /* 0x20000007ff227230 */ /* 0x000fe40000004100 */
[-CC-:B------:R-:W-:Y:S01]  /*1ca0*/  FFMA.FTZ R197, R197, R177.reuse, R170.reuse ;  /* 0x000000b1c5c57223 */ /* 0x180fe200000100aa */
[----:B------:R-:W-:Y:S01]  /*1cb0*/  FFMA.FTZ R201, R201, R177, R170 ;  /* 0x000000b1c9c97223 */ /* 0x000fe200000100aa */
[----:B------:R-:W-:Y:S01]  /*1cc0*/  FMUL.FTZ R215, R215, R168 ;  /* 0x000000a8d7d77220 */ /* 0x000fe20000410000 */
[C---:B------:R-:W-:Y:S01]  /*1cd0*/  FMUL.FTZ R203, R56.reuse, R203 ;  /* 0x000000cb38cb7220 */ /* 0x040fe20000410000 */
[C---:B------:R-:W-:Y:S01]  /*1ce0*/  FMUL.FTZ R217, R56.reuse, R217 ;  /* 0x000000d938d97220 */ /* 0x040fe20000410000 */
[C---:B------:R-:W-:Y:S01]  /*1cf0*/  FMUL.FTZ R213, R56.reuse, R213 ;  /* 0x000000d538d57220 */ /* 0x040fe20000410000 */
[----:B------:R-:W-:Y:S01]  /*1d00*/  FMUL.FTZ R199, R56, R199 ;  /* 0x000000c738c77220 */ /* 0x000fe20000410000 */
[----:B------:R-:W-:-:S02]  /*1d10*/  HADD2.F32 R42, -RZ, R35.H1_H1 ;  /* 0x30000023ff2a7230 */ /* 0x000fc40000004100 */
[----:B------:R-:W-:Y:S01]  /*1d20*/  FADD.FTZ R195, R195, -R0 ;  /* 0x80000000c3c37221 */ /* 0x000fe20000010000 */
[----:B------:R-:W-:Y:S01]  /*1d30*/  FADD.FTZ R197, R188, -R197 ;  /* 0x800000c5bcc57221 */ /* 0x000fe20000010000 */
[----:B------:R-:W-:Y:S01]  /*1d40*/  FADD.FTZ R201, R192, -R201 ;  /* 0x800000c9c0c97221 */ /* 0x000fe20000010000 */
[C---:B------:R-:W-:Y:S01]  /*1d50*/  FMUL.FTZ R0, R215.reuse, R2 ;  /* 0x00000002d7007220 */ /* 0x040fe20000410000 */
[----:B------:R-:W-:Y:S01]  /*1d60*/  FMUL.FTZ R35, R215, R34 ;  /* 0x00000022d7237220 */ /* 0x000fe20000410000 */
[----:B------:R-:W-:Y:S02]  /*1d70*/  HADD2.F32 R34, -RZ, R6.H0_H0 ;  /* 0x20000006ff227230 */ /* 0x000fe40000004100 */
[-C--:B------:R-:W-:Y:S01]  /*1d80*/  FMUL.FTZ R203, R203, R168.reuse ;  /* 0x000000a8cbcb7220 */ /* 0x080fe20000410000 */
[----:B------:R-:W-:Y:S02]  /*1d90*/  HADD2.F32 R2, -RZ, R5.H0_H0 ;  /* 0x20000005ff027230 */ /* 0x000fe40000004100 */
[-C--:B------:R-:W-:Y:S01]  /*1da0*/  FMUL.FTZ R217, R217, R168.reuse ;  /* 0x000000a8d9d97220 */ /* 0x080fe20000410000 */
[-C--:B------:R-:W-:Y:S01]  /*1db0*/  FMUL.FTZ R213, R213, R168.reuse ;  /* 0x000000a8d5d57220 */ /* 0x080fe20000410000 */
[----:B------:R-:W-:Y:S01]  /*1dc0*/  FMUL.FTZ R199, R199, R168 ;  /* 0x000000a8c7c77220 */ /* 0x000fe20000410000 */
[C---:B------:R-:W-:Y:S01]  /*1dd0*/  FMUL.FTZ R201, R56.reuse, R201 ;  /* 0x000000c938c97220 */ /* 0x040fe20000410000 */
[C---:B------:R-:W-:Y:S01]  /*1de0*/  FMUL.FTZ R195, R56.reuse, R195 ;  /* 0x000000c338c37220 */ /* 0x040fe20000410000 */
[----:B------:R-:W-:Y:S01]  /*1df0*/  FMUL.FTZ R197, R56, R197 ;  /* 0x000000c538c57220 */ /* 0x000fe20000410000 */
[----:B------:R-:W-:-:S02]  /*1e00*/  HADD2.F32 R164, -RZ, R33.H0_H0 ;  /* 0x20000021ffa47230 */ /* 0x000fc40000004100 */
[----:B------:R-:W-:Y:S01]  /*1e10*/  FMUL.FTZ R162, R203, R162 ;  /* 0x000000a2cba27220 */ /* 0x000fe20000410000 */
[----:B------:R-:W-:Y:S02]  /*1e20*/  HADD2.F32 R36, -RZ, R33.H1_H1 ;  /* 0x30000021ff247230 */ /* 0x000fe40000004100 */
[----:B------:R-:W-:Y:S01]  /*1e30*/  FMUL.FTZ R169, R217, R42 ;  /* 0x0000002ad9a97220 */ /* 0x000fe20000410000 */
[----:B------:R-:W-:Y:S01]  /*1e40*/  FMUL.FTZ R203, R203, R34 ;  /* 0x00000022cbcb7220 */ /* 0x000fe20000410000 */
[----:B------:R-:W-:Y:S01]  /*1e50*/  FMUL.FTZ R171, R213, R38 ;  /* 0x00000026d5ab7220 */ /* 0x000fe20000410000 */
[----:B------:R-:W-:Y:S01]  /*1e60*/  FMUL.FTZ R33, R199, R2 ;  /* 0x00000002c7217220 */ /* 0x000fe20000410000 */
[----:B------:R-:W-:Y:S02]  /*1e70*/  HADD2.F32 R44, -RZ, R7.H1_H1 ;  /* 0x30000007ff2c7230 */ /* 0x000fe40000004100 */
        /* <DEDUP_REMOVED lines=16> */
[----:B------:R-:W-:Y:S01]  /*1f80*/  FMUL.FTZ R175, R197, R32 ;  /* 0x00000020c5af7220 */ /* 0x000fe20000410000 */
[----:B------:R-:W-:Y:S01]  /*1f90*/  FMUL.FTZ R166, R195, R166 ;  /* 0x000000a6c3a67220 */ /* 0x000fe20000410000 */
[----:B------:R-:W-:Y:S02]  /*1fa0*/  F2FP.F16.F32.PACK_AB R35, R44, R35 ;  /* 0x000000232c23723e */ /* 0x000fe400000000ff */
[----:B------:R-:W-:-:S02]  /*1fb0*/  F2FP.F16.F32.PACK_AB R34, R42, R203 ;  /* 0x000000cb2a22723e */ /* 0x000fc400000000ff */
[----:B------:R-:W-:Y:S02]  /*1fc0*/  F2FP.F16.F32.PACK_AB R33, R38, R33 ;  /* 0x000000212621723e */ /* 0x000fe400000000ff */
[----:B------:R-:W-:Y:S01]  /*1fd0*/  F2FP.F16.F32.PACK_AB R32, R3, R2 ;  /* 0x000000020320723e */ /* 0x000fe200000000ff */
[----:B------:R-:W-:Y:S06]  /*1fe0*/  BRA `(.L_x_1169) ;  /* 0x0000000400207947 */ /* 0x000fec0003800000 */
.L_x_1168:
[-CC-:B------:R-:W-:Y:S01]  /*1ff0*/  FFMA.FTZ R215, R215, R177.reuse, R170.reuse ;  /* 0x000000b1d7d77223 */ /* 0x180fe200000100aa */
[-CC-:B------:R-:W-:Y:S01]  /*2000*/  FFMA.FTZ R217, R217, R177.reuse, R170.reuse ;  /* 0x000000b1d9d97223 */ /* 0x180fe200000100aa */
[-CC-:B------:R-:W-:Y:S01]  /*2010*/  FFMA.FTZ R203, R203, R177.reuse, R170.reuse ;  /* 0x000000b1cbcb7223 */ /* 0x180fe200000100aa */
[----:B------:R-:W-:Y:S01]  /*2020*/  FFMA.FTZ R199, R199, R177, R170 ;  /* 0x000000b1c7c77223 */ /* 0x000fe200000100aa */
[----:B------:R-:W-:Y:S01]  /*2030*/  FADD.FTZ R215, R208, -R215 ;  /* 0x800000d7d0d77221 */ /* 0x000fe20000010000 */
[----:B------:R-:W-:Y:S01]  /*2040*/  FADD.FTZ R217, R210, -R217 ;  /* 0x800000d9d2d97221 */ /* 0x000fe20000010000 */
[--C-:B-----5:R-:W-:Y:S02]  /*2050*/  HADD2.F32 R29, -RZ, R33.reuse.H0_H0 ;  /* 0x20000021ff1d7230 */ /* 0x120fe40000004100 */
[----:B------:R-:W-:Y:S01]  /*2060*/  FADD.FTZ R203, R194, -R203 ;  /* 0x800000cbc2cb7221 */ /* 0x000fe20000010000 */
[C---:B------:R-:W-:Y:S01]  /*2070*/  FMUL.FTZ R215, R56.reuse, R215 ;  /* 0x000000d738d77220 */ /* 0x040fe20000410000 */
[----:B------:R-:W-:Y:S01]  /*2080*/  FMUL.FTZ R217, R56, R217 ;  /* 0x000000d938d97220 */ /* 0x000fe20000410000 */
[----:B------:R-:W-:-:S02]  /*2090*/  HADD2.F32 R173, -RZ, R33.H1_H1 ;  /* 0x30000021ffad7230 */ /* 0x000fc40000004100 */
[----:B------:R-:W-:Y:S01]  /*20a0*/  FFMA.FTZ R213, R213, R177, R170 ;  /* 0x000000b1d5d57223 */ /* 0x000fe200000100aa */
[----:B------:R-:W-:Y:S02]  /*20b0*/  HADD2.F32 R33, -RZ, R7.H0_H0 ;  /* 0x20000007ff217230 */ /* 0x000fe40000004100 */
[-C--:B------:R-:W-:Y:S01]  /*20c0*/  FMUL.FTZ R2, R215, R168.reuse ;  /* 0x000000a8d7027220 */ /* 0x080fe20000410000 */
[----:B------:R-:W-:Y:S02]  /*20d0*/  HADD2.F32 R169, -RZ, R35.H1_H1 ;  /* 0x30000023ffa97230 */ /* 0x000fe40000004100 */
[----:B------:R-:W-:Y:S01]  /*20e0*/  FADD.FTZ R199, R190, -R199 ;  /* 0x800000c7bec77221 */ /* 0x000fe20000010000 */
[----:B------:R-:W-:Y:S02]  /*20f0*/  HADD2.F32 R37, -RZ, R7.H1_H1 ;  /* 0x30000007ff257230 */ /* 0x000fe40000004100 */
[----:B------:R-:W-:Y:S01]  /*2100*/  FMUL.FTZ R28, R217, R168 ;  /* 0x000000a8d91c7220 */ /* 0x000fe20000410000 */
[----:B------:R-:W-:-:S02]  /*2110*/  HADD2.F32 R31, -RZ, R35.H0_H0 ;  /* 0x20000023ff1f7230 */ /* 0x000fc40000004100 */
[-CC-:B------:R-:W-:Y:S01]  /*2120*/  FFMA.FTZ R0, R0, R177.reuse, R170.reuse ;  /* 0x000000b100007223 */ /* 0x180fe200000100aa */
[--C-:B------:R-:W-:Y:S01]  /*2130*/  FFMA.FTZ R201, R201, R177, R170.reuse ;  /* 0x000000b1c9c97223 */ /* 0x100fe200000100aa */
[----:B------:R-:W-:Y:S01]  /*2140*/  FADD.FTZ R213, R202, -R213 ;  /* 0x800000d5cad57221 */ /* 0x000fe20000010000 */
[----:B------:R-:W-:Y:S01]  /*2150*/  FMUL.FTZ R203, R56, R203 ;  /* 0x000000cb38cb7220 */ /* 0x000fe20000410000 */
[----:B------:R-:W-:Y:S01]  /*2160*/  FFMA.FTZ R197, R197, R177, R170 ;  /* 0x000000b1c5c57223 */ /* 0x000fe200000100aa */
[----:B------:R-:W-:Y:S01]  /*2170*/  FMUL.FTZ R38, R2, R33 ;  /* 0x0000002102267220 */ /* 0x000fe20000410000 */
[----:B------:R-:W-:Y:S02]  /*2180*/  HADD2.F32 R35, -RZ, R34.H0_H0 ;  /* 0x20000022ff237230 */ /* 0x000fe40000004100 */
[C---:B------:R-:W-:Y:S01]  /*2190*/  FMUL.FTZ R169, R28.reuse, R169 ;  /* 0x000000a91ca97220 */ /* 0x040fe20000410000 */
[----:B------:R-:W-:Y:S01]  /*21a0*/  FMUL.FTZ R39, R28, R37 ;  /* 0x000000251c277220 */ /* 0x000fe20000410000 */
[----:B------:R-:W-:-:S02]  /*21b0*/  HADD2.F32 R33, -RZ, R6.H0_H0 ;  /* 0x20000006ff217230 */ /* 0x000fc40000004100 */
[----:B------:R-:W-:Y:S01]  /*21c0*/  FMUL.FTZ R199, R56, R199 ;  /* 0x000000c738c77220 */ /* 0x000fe20000410000 */
[----:B------:R-:W-:Y:S01]  /*21d0*/  FADD.FTZ R195, R195, -R0 ;  /* 0x80000000c3c37221 */ /* 0x000fe20000010000 */
[----:B------:R-:W-:Y:S01]  /*21e0*/  FADD.FTZ R201, R192, -R201 ;  /* 0x800000c9c0c97221 */ /* 0x000fe20000010000 */
[----:B------:R-:W-:Y:S01]  /*21f0*/  FMUL.FTZ R213, R56, R213 ;  /* 0x000000d538d57220 */ /* 0x000fe20000410000 */
[-C--:B------:R-:W-:Y:S01]  /*2200*/  FMUL.FTZ R28, R203, R168.reuse ;  /* 0x000000a8cb1c7220 */ /* 0x080fe20000410000 */
[----:B------:R-:W-:Y:S01]  /*2210*/  FADD.FTZ R197, R188, -R197 ;  /* 0x800000c5bcc57221 */ /* 0x000fe20000010000 */
[----:B------:R-:W-:Y:S01]  /*2220*/  FMUL.FTZ R0, R2, R31 ;  /* 0x0000001f02007220 */ /* 0x000fe20000410000 */
[----:B------:R-:W-:Y:S02]  /*2230*/  HADD2.F32 R31, -RZ, R5.H0_H0 ;  /* 0x20000005ff1f7230 */ /* 0x000fe40000004100 */
[----:B------:R-:W-:Y:S01]  /*2240*/  FMUL.FTZ R2, R199, R168 ;  /* 0x000000a8c7027220 */ /* 0x000fe20000410000 */
[----:B------:R-:W-:-:S02]  /*2250*/  HADD2.F32 R171, -RZ, R34.H1_H1 ;  /* 0x30000022ffab7230 */ /* 0x000fc40000004100 */
[----:B------:R-:W-:Y:S01]  /*2260*/  FMUL.FTZ R30, R213, R168 ;  /* 0x000000a8d51e7220 */ /* 0x000fe20000410000 */
[----:B------:R-:W-:Y:S02]  /*2270*/  HADD2.F32 R37, -RZ, R6.H1_H1 ;  /* 0x30000006ff257230 */ /* 0x000fe40000004100 */
[C---:B------:R-:W-:Y:S01]  /*2280*/  FMUL.FTZ R162, R28.reuse, R35 ;  /* 0x000000231ca27220 */ /* 0x040fe20000410000 */
[----:B------:R-:W-:Y:S01]  /*2290*/  FMUL.FTZ R34, R28, R33 ;  /* 0x000000211c227220 */ /* 0x000fe20000410000 */
[C---:B------:R-:W-:Y:S01]  /*22a0*/  FMUL.FTZ R201, R56.reuse, R201 ;  /* 0x000000c938c97220 */ /* 0x040fe20000410000 */
[C---:B------:R-:W-:Y:S01]  /*22b0*/  FMUL.FTZ R195, R56.reuse, R195 ;  /* 0x000000c338c37220 */ /* 0x040fe20000410000 */
[----:B------:R-:W-:Y:S01]  /*22c0*/  FMUL.FTZ R28, R56, R197 ;  /* 0x000000c5381c7220 */ /* 0x000fe20000410000 */
[--C-:B------:R-:W-:Y:S02]  /*22d0*/  HADD2.F32 R3, -RZ, R32.reuse.H0_H0 ;  /* 0x20000020ff037230 */ /* 0x100fe40000004100 */
[----:B------:R-:W-:Y:S01]  /*22e0*/  FMUL.FTZ R164, R2, R29 ;  /* 0x0000001d02a47220 */ /* 0x000fe20000410000 */
[----:B------:R-:W-:-:S02]  /*22f0*/  HADD2.F32 R175, -RZ, R32.H1_H1 ;  /* 0x30000020ffaf7230 */ /* 0x000fc40000004100 */
[----:B------:R-:W-:Y:S01]  /*2300*/  FMUL.FTZ R33, R2, R31 ;  /* 0x0000001f02217220 */ /* 0x000fe20000410000 */
[----:B------:R-:W-:Y:S02]  /*2310*/  HADD2.F32 R35, -RZ, R5.H1_H1 ;  /* 0x30000005ff237230 */ /* 0x000fe40000004100 */
[C---:B------:R-:W-:Y:S01]  /*2320*/  FMUL.FTZ R171, R30.reuse, R171 ;  /* 0x000000ab1eab7220 */ /* 0x040fe20000410000 */
[----:B------:R-:W-:Y:S01]  /*2330*/  FMUL.FTZ R37, R30, R37 ;  /* 0x000000251e257220 */ /* 0x000fe20000410000 */
[--C-:B------:R-:W-:Y:S02]  /*2340*/  HADD2.F32 R29, -RZ, R4.reuse.H0_H0 ;  /* 0x20000004ff1d7230 */ /* 0x100fe40000004100 */
[-C--:B------:R-:W-:Y:S01]  /*2350*/  FMUL.FTZ R32, R201, R168.reuse ;  /* 0x000000a8c9207220 */ /* 0x080fe20000410000 */
[----:B------:R-:W-:Y:S02]  /*2360*/  HADD2.F32 R31, -RZ, R4.H1_H1 ;  /* 0x30000004ff1f7230 */ /* 0x000fe40000004100 */
[-C--:B------:R-:W-:Y:S01]  /*2370*/  FMUL.FTZ R2, R195, R168.reuse ;  /* 0x000000a8c3027220 */ /* 0x080fe20000410000 */
[----:B------:R-:W-:Y:S01]  /*2380*/  FMUL.FTZ R30, R28, R168 ;  /* 0x000000a81c1e7220 */ /* 0x000fe20000410000 */
[C---:B------:R-:W-:Y:S01]  /*2390*/  FMUL.FTZ R173, R32.reuse, R173 ;  /* 0x000000ad20ad7220 */ /* 0x040fe20000410000 */
[----:B------:R-:W-:Y:S01]  /*23a0*/  FMUL.FTZ R36, R32, R35 ;  /* 0x0000002320247220 */ /* 0x000fe20000410000 */
[C---:B------:R-:W-:Y:S01]  /*23b0*/  FMUL.FTZ R166, R2.reuse, R3 ;  /* 0x0000000302a67220 */ /* 0x040fe20000410000 */
[----:B------:R-:W-:Y:S01]  /*23c0*/  FMUL.FTZ R32, R2, R29 ;  /* 0x0000001d02207220 */ /* 0x000fe20000410000 */
[C---:B------:R-:W-:Y:S01]  /*23d0*/  FMUL.FTZ R3, R30.reuse, R31 ;  /* 0x0000001f1e037220 */ /* 0x040fe20000410000 */
        /* <DEDUP_REMOVED lines=9> */
.L_x_1169:
        /* <DEDUP_REMOVED lines=11> */
[-CC-:B------:R-:W-:Y:S01]  /*2520*/  FFMA.FTZ R185, R185, R177.reuse, R170.reuse ;  /* 0x000000b1b9b97223 */ /* 0x180fe200000100aa */
[-CC-:B------:R-:W-:Y:S01]  /*2530*/  FFMA.FTZ R183, R183, R177.reuse, R170.reuse ;  /* 0x000000b1b7b77223 */ /* 0x180fe200000100aa */
[----:B------:R-:W-:Y:S01]  /*2540*/  FADD.FTZ R179, R172, -R179 ;  /* 0x800000b3acb37221 */ /* 0x000fe20000010000 */
[----:B------:R-:W-:Y:S01]  /*2550*/  FADD.FTZ R181, R174, -R181 ;  /* 0x800000b5aeb57221 */ /* 0x000fe20000010000 */
[----:B------:R-:W-:Y:S01]  /*2560*/  FFMA.FTZ R189, R189, R177, R170 ;  /* 0x000000b1bdbd7223 */ /* 0x000fe200000100aa */
[----:B------:R-:W-:Y:S01]  /*2570*/  FADD.FTZ R185, R178, -R185 ;  /* 0x800000b9b2b97221 */ /* 0x000fe20000010000 */
[C---:B0-----:R-:W-:Y:S01]  /*2580*/  FMUL.FTZ R42, R56.reuse, R179 ;  /* 0x000000b3382a7220 */ /* 0x041fe20000410000 */
[----:B------:R-:W-:Y:S01]  /*2590*/  FMUL.FTZ R195, R56, R181 ;  /* 0x000000b538c37220 */ /* 0x000fe20000410000 */
[----:B-----5:R-:W-:-:S02]  /*25a0*/  HADD2.F32 R43, -RZ, R39.H1_H1 ;  /* 0x30000027ff2b7230 */ /* 0x020fc40000004100 */
[----:B------:R-:W-:Y:S01]  /*25b0*/  FADD.FTZ R183, R176, -R183 ;  /* 0x800000b7b0b77221 */ /* 0x000fe20000010000 */
[----:B------:R-:W-:Y:S01]  /*25c0*/  FADD.FTZ R189, R182, -R189 ;  /* 0x800000bdb6bd7221 */ /* 0x000fe20000010000 */
[--C-:B------:R-:W-:Y:S02]  /*25d0*/  HADD2.F32 R179, -RZ, R11.reuse.H1_H1 ;  /* 0x3000000bffb37230 */ /* 0x100fe40000004100 */
[-C--:B------:R-:W-:Y:S01]  /*25e0*/  FMUL.FTZ R30, R42, R168.reuse ;  /* 0x000000a82a1e7220 */ /* 0x080fe20000410000 */
[-CC-:B------:R-:W-:Y:S01]  /*25f0*/  FFMA.FTZ R187, R187, R177.reuse, R170.reuse ;  /* 0x000000b1bbbb7223 */ /* 0x180fe200000100aa */
[----:B------:R-:W-:Y:S02]  /*2600*/  HADD2.F32 R35, -RZ, R11.H0_H0 ;  /* 0x2000000bff237230 */ /* 0x000fe40000004100 */
[-CC-:B------:R-:W-:Y:S01]  /*2610*/  FFMA.FTZ R193, R193, R177.reuse, R170.reuse ;  /* 0x000000b1c1c17223 */ /* 0x180fe200000100aa */
[----:B------:R-:W-:Y:S02]  /*2620*/  HADD2.F32 R167, -RZ, R39.H0_H0 ;  /* 0x20000027ffa77230 */ /* 0x000fe40000004100 */
[----:B------:R-:W-:Y:S01]  /*2630*/  FFMA.FTZ R191, R191, R177, R170 ;  /* 0x000000b1bfbf7223 */ /* 0x000fe200000100aa */
[----:B------:R-:W-:Y:S01]  /*2640*/  FMUL.FTZ R28, R195, R168 ;  /* 0x000000a8c31c7220 */ /* 0x000fe20000410000 */
[C---:B------:R-:W-:Y:S01]  /*2650*/  FMUL.FTZ R185, R56.reuse, R185 ;  /* 0x000000b938b97220 */ /* 0x040fe20000410000 */
[----:B------:R-:W-:Y:S01]  /*2660*/  FMUL.FTZ R183, R56, R183 ;  /* 0x000000b738b77220 */ /* 0x000fe20000410000 */
[----:B------:R-:W-:Y:S01]  /*2670*/  FMUL.FTZ R172, R30, R43 ;  /* 0x0000002b1eac7220 */ /* 0x000fe20000410000 */
[----:B------:R-:W-:Y:S01]  /*2680*/  FMUL.FTZ R189, R56, R189 ;  /* 0x000000bd38bd7220 */ /* 0x000fe20000410000 */
[----:B------:R-:W-:-:S02]  /*2690*/  HADD2.F32 R39, -RZ, R38.H0_H0 ;  /* 0x20000026ff277230 */ /* 0x000fc40000004100 */
[----:B------:R-:W-:Y:S01]  /*26a0*/  FADD.FTZ R187, R180, -R187 ;  /* 0x800000bbb4bb7221 */ /* 0x000fe20000010000 */
[----:B------:R-:W-:Y:S02]  /*26b0*/  HADD2.F32 R45, -RZ, R38.H1_H1 ;  /* 0x30000026ff2d7230 */ /* 0x000fe40000004100 */
[----:B------:R-:W-:Y:S01]  /*26c0*/  FMUL.FTZ R197, R30, R179 ;  /* 0x000000b31ec57220 */ /* 0x000fe20000410000 */
[--C-:B------:R-:W-:Y:S02]  /*26d0*/  HADD2.F32 R43, -RZ, R10.reuse.H0_H0 ;  /* 0x2000000aff2b7230 */ /* 0x100fe40000004100 */
[----:B------:R-:W-:Y:S01]  /*26e0*/  FADD.FTZ R193, R186, -R193 ;  /* 0x800000c1bac17221 */ /* 0x000fe20000010000 */
[----:B------:R-:W-:Y:S01]  /*26f0*/  FADD.FTZ R191, R184, -R191 ;  /* 0x800000bfb8bf7221 */ /* 0x000fe20000010000 */
[----:B------:R-:W-:Y:S01]  /*2700*/  FMUL.FTZ R38, R28, R35 ;  /* 0x000000231c267220 */ /* 0x000fe20000410000 */
[----:B------:R-:W-:Y:S02]  /*2710*/  HADD2.F32 R181, -RZ, R10.H1_H1 ;  /* 0x3000000affb57230 */ /* 0x000fe40000004100 */
[----:B------:R-:W-:Y:S01]  /*2720*/  FMUL.FTZ R30, R185, R168 ;  /* 0x000000a8b91e7220 */ /* 0x000fe20000410000 */
[----:B------:R-:W-:-:S02]  /*2730*/  HADD2.F32 R31, -RZ, R37.H0_H0 ;  /* 0x20000025ff1f7230 */ /* 0x000fc40000004100 */
[----:B------:R-:W-:Y:S01]  /*2740*/  FMUL.FTZ R167, R28, R167 ;  /* 0x000000a71ca77220 */ /* 0x000fe20000410000 */
[----:B------:R-:W-:Y:S02]  /*2750*/  HADD2.F32 R35, -RZ, R9.H0_H0 ;  /* 0x20000009ff237230 */ /* 0x000fe40000004100 */
[-C--:B------:R-:W-:Y:S01]  /*2760*/  FMUL.FTZ R32, R183, R168.reuse ;  /* 0x000000a8b7207220 */ /* 0x080fe20000410000 */
[----:B------:R-:W-:Y:S01]  /*2770*/  FMUL.FTZ R28, R189, R168 ;  /* 0x000000a8bd1c7220 */ /* 0x000fe20000410000 */
[----:B------:R-:W-:Y:S01]  /*2780*/  FMUL.FTZ R187, R56, R187 ;  /* 0x000000bb38bb7220 */ /* 0x000fe20000410000 */
[----:B------:R-:W-:Y:S01]  /*2790*/  FMUL.FTZ R34, R30, R43 ;  /* 0x0000002b1e227220 */ /* 0x000fe20000410000 */
[C---:B------:R-:W-:Y:S01]  /*27a0*/  FMUL.FTZ R193, R56.reuse, R193 ;  /* 0x000000c138c17220 */ /* 0x040fe20000410000 */
[----:B------:R-:W-:Y:S01]  /*27b0*/  FMUL.FTZ R191, R56, R191 ;  /* 0x000000bf38bf7220 */ /* 0x000fe20000410000 */
[--C-:B------:R-:W-:Y:S02]  /*27c0*/  HADD2.F32 R29, -RZ, R36.reuse.H0_H0 ;  /* 0x20000024ff1d7230 */ /* 0x100fe40000004100 */
[----:B------:R-:W-:Y:S01]  /*27d0*/  FMUL.FTZ R179, R30, R39 ;  /* 0x000000271eb37220 */ /* 0x000fe20000410000 */
[----:B------:R-:W-:-:S02]  /*27e0*/  HADD2.F32 R33, -RZ, R36.H1_H1 ;  /* 0x30000024ff217230 */ /* 0x000fc40000004100 */
[C---:B------:R-:W-:Y:S01]  /*27f0*/  FMUL.FTZ R43, R32.reuse, R181 ;  /* 0x000000b5202b7220 */ /* 0x040fe20000410000 */
[----:B------:R-:W-:Y:S02]  /*2800*/  HADD2.F32 R37, -RZ, R37.H1_H1 ;  /* 0x30000025ff257230 */ /* 0x000fe40000004100 */
[----:B------:R-:W-:Y:S01]  /*2810*/  FMUL.FTZ R174, R32, R45 ;  /* 0x0000002d20ae7220 */ /* 0x000fe20000410000 */
[C---:B------:R-:W-:Y:S01]  /*2820*/  FMUL.FTZ R181, R28.reuse, R31 ;  /* 0x0000001f1cb57220 */ /* 0x040fe20000410000 */
[----:B------:R-:W-:Y:S01]  /*2830*/  FMUL.FTZ R36, R28, R35 ;  /* 0x000000231c247220 */ /* 0x000fe20000410000 */
[----:B------:R-:W-:Y:S02]  /*2840*/  HADD2.F32 R39, -RZ, R9.H1_H1 ;  /* 0x30000009ff277230 */ /* 0x000fe40000004100 */
[-C--:B------:R-:W-:Y:S01]  /*2850*/  FMUL.FTZ R32, R187, R168.reuse ;  /* 0x000000a8bb207220 */ /* 0x080fe20000410000 */
[--C-:B------:R-:W-:Y:S02]  /*2860*/  HADD2.F32 R31, -RZ, R8.reuse.H0_H0 ;  /* 0x20000008ff1f7230 */ /* 0x100fe40000004100 */
[----:B------:R-:W-:Y:S01]  /*2870*/  FMUL.FTZ R28, R193, R168 ;  /* 0x000000a8c11c7220 */ /* 0x000fe20000410000 */
[----:B------:R-:W-:-:S02]  /*2880*/  HADD2.F32 R35, -RZ, R8.H1_H1 ;  /* 0x30000008ff237230 */ /* 0x000fc40000004100 */
[----:B------:R-:W-:Y:S01]  /*2890*/  FMUL.FTZ R30, R191, R168 ;  /* 0x000000a8bf1e7220 */ /* 0x000fe20000410000 */
[C---:B------:R-:W-:Y:S01]  /*28a0*/  FMUL.FTZ R176, R32.reuse, R37 ;  /* 0x0000002520b07220 */ /* 0x040fe20000410000 */
[----:B------:R-:W-:Y:S01]  /*28b0*/  FMUL.FTZ R39, R32, R39 ;  /* 0x0000002720277220 */ /* 0x000fe20000410000 */
[----:B------:R-:W-:Y:S01]  /*28c0*/  FMUL.FTZ R32, R28, R31 ;  /* 0x0000001f1c207220 */ /* 0x000fe20000410000 */
[----:B------:R-:W-:Y:S01]  /*28d0*/  FMUL.FTZ R37, R30, R35 ;  /* 0x000000231e257220 */ /* 0x000fe20000410000 */
[----:B------:R-:W-:Y:S01]  /*28e0*/  FMUL.FTZ R178, R28, R29 ;  /* 0x0000001d1cb27220 */ /* 0x000fe20000410000 */
[----:B------:R-:W-:Y:S01]  /*28f0*/  FMUL.FTZ R180, R30, R33 ;  /* 0x000000211eb47220 */ /* 0x000fe20000410000 */
[----:B------:R-:W-:Y:S02]  /*2900*/  F2FP.F16.F32.PACK_AB R31, R42, R195 ;  /* 0x000000c32a1f723e */ /* 0x000fe400000000ff */
[----:B------:R-:W-:Y:S02]  /*2910*/  F2FP.F16.F32.PACK_AB R30, R183, R185 ;  /* 0x000000b9b71e723e */ /* 0x000fe400000000ff */
[----:B------:R-:W-:-:S02]  /*2920*/  F2FP.F16.F32.PACK_AB R29, R187, R189 ;  /* 0x000000bdbb1d723e */ /* 0x000fc400000000ff */
[----:B------:R-:W-:Y:S02]  /*2930*/  F2FP.F16.F32.PACK_AB R28, R191, R193 ;  /* 0x000000c1bf1c723e */ /* 0x000fe400000000ff */
[----:B------:R-:W-:Y:S02]  /*2940*/  F2FP.F16.F32.PACK_AB R35, R197, R38 ;  /* 0x00000026c523723e */ /* 0x000fe400000000ff */
[----:B------:R-:W-:Y:S02]  /*2950*/  F2FP.F16.F32.PACK_AB R34, R43, R34 ;  /* 0x000000222b22723e */ /* 0x000fe400000000ff */
[----:B------:R-:W-:Y:S02]  /*2960*/  F2FP.F16.F32.PACK_AB R33, R39, R36 ;  /* 0x000000242721723e */ /* 0x000fe400000000ff */
[----:B------:R-:W-:Y:S01]  /*2970*/  F2FP.F16.F32.PACK_AB R32, R37, R32 ;  /* 0x000000202520723e */ /* 0x000fe200000000ff */
[----:B------:R-:W-:Y:S06]  /*2980*/  BRA `(.L_x_1171) ;  /* 0x0000000400107947 */ /* 0x000fec0003800000 */
.L_x_1170:
[-CC-:B------:R-:W-:Y:S01]  /*2990*/  FFMA.FTZ R181, R181, R177.reuse, R170.reuse ;  /* 0x000000b1b5b57223 */ /* 0x180fe200000100aa */
[-CC-:B------:R-:W-:Y:S01]  /*29a0*/  FFMA.FTZ R179, R179, R177.reuse, R170.reuse ;  /* 0x000000b1b3b37223 */ /* 0x180fe200000100aa */
[-CC-:B------:R-:W-:Y:S01]  /*29b0*/  FFMA.FTZ R189, R189, R177.reuse, R170.reuse ;  /* 0x000000b1bdbd7223 */ /* 0x180fe200000100aa */
[----:B------:R-:W-:Y:S01]  /*29c0*/  FFMA.FTZ R185, R185, R177, R170 ;  /* 0x000000b1b9b97223 */ /* 0x000fe200000100aa */
[----:B------:R-:W-:Y:S01]  /*29d0*/  FADD.FTZ R181, R174, -R181 ;  /* 0x800000b5aeb57221 */ /* 0x000fe20000010000 */
[----:B------:R-:W-:Y:S01]  /*29e0*/  FADD.FTZ R179, R172, -R179 ;  /* 0x800000b3acb37221 */ /* 0x000fe20000010000 */
[--C-:B0----5:R-:W-:Y:S02]  /*29f0*/  HADD2.F32 R44, -RZ, R38.reuse.H0_H0 ;  /* 0x20000026ff2c7230 */ /* 0x121fe40000004100 */
[----:B------:R-:W-:Y:S01]  /*2a00*/  FADD.FTZ R189, R182, -R189 ;  /* 0x800000bdb6bd7221 */ /* 0x000fe20000010000 */
[----:B------:R-:W-:Y:S01]  /*2a10*/  FMUL.FTZ R181, R56, R181 ;  /* 0x000000b538b57220 */ /* 0x000fe20000410000 */
[----:B------:R-:W-:-:S02]  /*2a20*/  HADD2.F32 R188, -RZ, R38.H1_H1 ;  /* 0x30000026ffbc7230 */ /* 0x000fc40000004100 */
[----:B------:R-:W-:Y:S01]  /*2a30*/  FADD.FTZ R185, R178, -R185 ;  /* 0x800000b9b2b97221 */ /* 0x000fe20000010000 */
[-CC-:B------:R-:W-:Y:S01]  /*2a40*/  FFMA.FTZ R193, R193, R177.reuse, R170.reuse ;  /* 0x000000b1c1c17223 */ /* 0x180fe200000100aa */
[----:B------:R-:W-:Y:S02]  /*2a50*/  HADD2.F32 R38, -RZ, R11.H0_H0 ;  /* 0x2000000bff267230 */ /* 0x000fe40000004100 */
[-CC-:B------:R-:W-:Y:S01]  /*2a60*/  FFMA.FTZ R191, R191, R177.reuse, R170.reuse ;  /* 0x000000b1bfbf7223 */ /* 0x180fe200000100aa */
[-CC-:B------:R-:W-:Y:S01]  /*2a70*/  FFMA.FTZ R187, R187, R177.reuse, R170.reuse ;  /* 0x000000b1bbbb7223 */ /* 0x180fe200000100aa */
[----:B------:R-:W-:Y:S01]  /*2a80*/  FFMA.FTZ R183, R183, R177, R170 ;  /* 0x000000b1b7b77223 */ /* 0x000fe200000100aa */
[----:B------:R-:W-:Y:S01]  /*2a90*/  FMUL.FTZ R181, R181, R168 ;  /* 0x000000a8b5b57220 */ /* 0x000fe20000410000 */
[C---:B------:R-:W-:Y:S01]  /*2aa0*/  FMUL.FTZ R179, R56.reuse, R179 ;  /* 0x000000b338b37220 */ /* 0x040fe20000410000 */
[C---:B------:R-:W-:Y:S01]  /*2ab0*/  FMUL.FTZ R185, R56.reuse, R185 ;  /* 0x000000b938b97220 */ /* 0x040fe20000410000 */
[----:B------:R-:W-:Y:S01]  /*2ac0*/  FMUL.FTZ R189, R56, R189 ;  /* 0x000000bd38bd7220 */ /* 0x000fe20000410000 */
[----:B------:R-:W-:Y:S01]  /*2ad0*/  FADD.FTZ R193, R186, -R193 ;  /* 0x800000c1bac17221 */ /* 0x000fe20000010000 */
[----:B------:R-:W-:-:S02]  /*2ae0*/  HADD2.F32 R190, -RZ, R39.H0_H0 ;  /* 0x20000027ffbe7230 */ /* 0x000fc40000004100 */
[----:B------:R-:W-:Y:S01]  /*2af0*/  FADD.FTZ R191, R184, -R191 ;  /* 0x800000bfb8bf7221 */ /* 0x000fe20000010000 */
[----:B------:R-:W-:Y:S02]  /*2b00*/  HADD2.F32 R192, -RZ, R39.H1_H1 ;  /* 0x30000027ffc07230 */ /* 0x000fe40000004100 */
[----:B------:R-:W-:Y:S01]  /*2b10*/  FADD.FTZ R187, R180, -R187 ;  /* 0x800000bbb4bb7221 */ /* 0x000fe20000010000 */
[----:B------:R-:W-:Y:S02]  /*2b20*/  HADD2.F32 R174, -RZ, R11.H1_H1 ;  /* 0x3000000bffae7230 */ /* 0x000fe40000004100 */
[----:B------:R-:W-:Y:S01]  /*2b30*/  FADD.FTZ R183, R176, -R183 ;  /* 0x800000b7b0b77221 */ /* 0x000fe20000010000 */
[----:B------:R-:W-:Y:S01]  /*2b40*/  FMUL.FTZ R35, R181, R38 ;  /* 0x00000026b5237220 */ /* 0x000fe20000410000 */
[----:B------:R-:W-:Y:S02]  /*2b50*/  HADD2.F32 R34, -RZ, R37.H0_H0 ;  /* 0x20000025ff227230 */ /* 0x000fe40000004100 */
[----:B------:R-:W-:Y:S01]  /*2b60*/  FMUL.FTZ R179, R179, R168 ;  /* 0x000000a8b3b37220 */ /* 0x000fe20000410000 */
[----:B------:R-:W-:-:S02]  /*2b70*/  HADD2.F32 R38, -RZ, R9.H0_H0 ;  /* 0x20000009ff267230 */ /* 0x000fc40000004100 */
[-C--:B------:R-:W-:Y:S01]  /*2b80*/  FMUL.FTZ R185, R185, R168.reuse ;  /* 0x000000a8b9b97220 */ /* 0x080fe20000410000 */
[----:B------:R-:W-:Y:S01]  /*2b90*/  FMUL.FTZ R189, R189, R168 ;  /* 0x000000a8bdbd7220 */ /* 0x000fe20000410000 */
[C---:B------:R-:W-:Y:S01]  /*2ba0*/  FMUL.FTZ R193, R56.reuse, R193 ;  /* 0x000000c138c17220 */ /* 0x040fe20000410000 */
[C---:B------:R-:W-:Y:S01]  /*2bb0*/  FMUL.FTZ R183, R56.reuse, R183 ;  /* 0x000000b738b77220 */ /* 0x040fe20000410000 */
[C---:B------:R-:W-:Y:S01]  /*2bc0*/  FMUL.FTZ R187, R56.reuse, R187 ;  /* 0x000000bb38bb7220 */ /* 0x040fe20000410000 */
[----:B------:R-:W-:Y:S01]  /*2bd0*/  FMUL.FTZ R191, R56, R191 ;  /* 0x000000bf38bf7220 */ /* 0x000fe20000410000 */
[----:B------:R-:W-:Y:S01]  /*2be0*/  FMUL.FTZ R167, R181, R190 ;  /* 0x000000beb5a77220 */ /* 0x000fe20000410000 */
[C---:B------:R-:W-:Y:S01]  /*2bf0*/  FMUL.FTZ R172, R179.reuse, R192 ;  /* 0x000000c0b3ac7220 */ /* 0x040fe20000410000 */
[----:B------:R-:W-:Y:S01]  /*2c00*/  FMUL.FTZ R184, R179, R174 ;  /* 0x000000aeb3b87220 */ /* 0x000fe20000410000 */
[----:B------:R-:W-:Y:S02]  /*2c10*/  HADD2.F32 R32, -RZ, R36.H0_H0 ;  /* 0x20000024ff207230 */ /* 0x000fe40000004100 */
[----:B------:R-:W-:Y:S01]  /*2c20*/  FMUL.FTZ R179, R185, R44 ;  /* 0x0000002cb9b37220 */ /* 0x000fe20000410000 */
[C---:B------:R-:W-:Y:S01]  /*2c30*/  FMUL.FTZ R181, R189.reuse, R34 ;  /* 0x00000022bdb57220 */ /* 0x040fe20000410000 */
[----:B------:R-:W-:Y:S01]  /*2c40*/  FMUL.FTZ R33, R189, R38 ;  /* 0x00000026bd217220 */ /* 0x000fe20000410000 */
[----:B------:R-:W-:-:S02]  /*2c50*/  HADD2.F32 R174, -RZ, R10.H0_H0 ;  /* 0x2000000affae7230 */ /* 0x000fc40000004100 */
[-C--:B------:R-:W-:Y:S01]  /*2c60*/  FMUL.FTZ R193, R193, R168.reuse ;  /* 0x000000a8c1c17220 */ /* 0x080fe20000410000 */
[----:B------:R-:W-:Y:S02]  /*2c70*/  HADD2.F32 R176, -RZ, R10.H1_H1 ;  /* 0x3000000affb07230 */ /* 0x000fe40000004100 */
[-C--:B------:R-:W-:Y:S01]  /*2c80*/  FMUL.FTZ R183, R183, R168.reuse ;  /* 0x000000a8b7b77220 */ /* 0x080fe20000410000 */
[----:B------:R-:W-:Y:S02]  /*2c90*/  HADD2.F32 R44, -RZ, R9.H1_H1 ;  /* 0x30000009ff2c7230 */ /* 0x000fe40000004100 */
[-C--:B------:R-:W-:Y:S01]  /*2ca0*/  FMUL.FTZ R187, R187, R168.reuse ;  /* 0x000000a8bbbb7220 */ /* 0x080fe20000410000 */
[--C-:B------:R-:W-:Y:S02]  /*2cb0*/  HADD2.F32 R34, -RZ, R8.reuse.H0_H0 ;  /* 0x20000008ff227230 */ /* 0x100fe40000004100 */
[----:B------:R-:W-:Y:S01]  /*2cc0*/  FMUL.FTZ R191, R191, R168 ;  /* 0x000000a8bfbf7220 */ /* 0x000fe20000410000 */
[----:B------:R-:W-:-:S02]  /*2cd0*/  HADD2.F32 R38, -RZ, R8.H1_H1 ;  /* 0x30000008ff267230 */ /* 0x000fc40000004100 */
[----:B------:R-:W-:Y:S01]  /*2ce0*/  FMUL.FTZ R178, R193, R32 ;  /* 0x00000020c1b27220 */ /* 0x000fe20000410000 */
[----:B------:R-:W-:Y:S02]  /*2cf0*/  HADD2.F32 R42, -RZ, R37.H1_H1 ;  /* 0x30000025ff2a7230 */ /* 0x000fe40000004100 */
        /* <DEDUP_REMOVED lines=8> */
[----:B------:R-:W-:Y:S01]  /*2d80*/  FMUL.FTZ R180, R191, R36 ;  /* 0x00000024bfb47220 */ /* 0x000fe20000410000 */
[----:B------:R-:W-:-:S02]  /*2d90*/  F2FP.F16.F32.PACK_AB R35, R184, R35 ;  /* 0x00000023b823723e */ /* 0x000fc400000000ff */
[----:B------:R-:W-:Y:S02]  /*2da0*/  F2FP.F16.F32.PACK_AB R34, R182, R185 ;  /* 0x000000b9b622723e */ /* 0x000fe400000000ff */
[----:B------:R-:W-:Y:S02]  /*2db0*/  F2FP.F16.F32.PACK_AB R33, R44, R33 ;  /* 0x000000212c21723e */ /* 0x000fe400000000ff */
[----:B------:R-:W-:-:S07]  /*2dc0*/  F2FP.F16.F32.PACK_AB R32, R37, R32 ;  /* 0x000000202520723e */ /* 0x000fce00000000ff */
.L_x_1171:
        /* <DEDUP_REMOVED lines=17> */
[----:B0-----:R-:W-:Y:S01]  /*2ee0*/  FMUL.FTZ R44, R56, R47 ;  /* 0x0000002f382c7220 */ /* 0x001fe20000410000 */
[----:B------:R-:W-:Y:S01]  /*2ef0*/  FADD.FTZ R53, R53, -R52 ;  /* 0x8000003435357221 */ /* 0x000fe20000010000 */
[----:B------:R-:W-:Y:S01]  /*2f00*/  FADD.FTZ R51, R50, -R51 ;  /* 0x8000003332337221 */ /* 0x000fe20000010000 */
[-CC-:B------:R-:W-:Y:S01]  /*2f10*/  FFMA.FTZ R160, R160, R177.reuse, R170.reuse ;  /* 0x000000b1a0a07223 */ /* 0x180fe200000100aa */
[-CC-:B------:R-:W-:Y:S01]  /*2f20*/  FFMA.FTZ R59, R59, R177.reuse, R170.reuse ;  /* 0x000000b13b3b7223 */ /* 0x180fe200000100aa */
[----:B------:R-:W-:Y:S01]  /*2f30*/  FFMA.FTZ R55, R55, R177, R170 ;  /* 0x000000b137377223 */ /* 0x000fe200000100aa */
[----:B-----5:R-:W-:-:S02]  /*2f40*/  HADD2.F32 R31, -RZ, R39.H0_H0 ;  /* 0x20000027ff1f7230 */ /* 0x020fc40000004100 */
[-C--:B------:R-:W-:Y:S01]  /*2f50*/  FMUL.FTZ R28, R163, R168.reuse ;  /* 0x000000a8a31c7220 */ /* 0x080fe20000410000 */
[----:B------:R-:W-:Y:S02]  /*2f60*/  HADD2.F32 R35, -RZ, R15.H0_H0 ;  /* 0x2000000fff237230 */ /* 0x000fe40000004100 */
[----:B------:R-:W-:Y:S01]  /*2f70*/  FMUL.FTZ R30, R44, R168 ;  /* 0x000000a82c1e7220 */ /* 0x000fe20000410000 */
[----:B------:R-:W-:Y:S02]  /*2f80*/  HADD2.F32 R39, -RZ, R39.H1_H1 ;  /* 0x30000027ff277230 */ /* 0x000fe40000004100 */
[C---:B------:R-:W-:Y:S01]  /*2f90*/  FMUL.FTZ R57, R56.reuse, R57 ;  /* 0x0000003938397220 */ /* 0x040fe20000410000 */
[----:B------:R-:W-:Y:S02]  /*2fa0*/  HADD2.F32 R177, -RZ, R15.H1_H1 ;  /* 0x3000000fffb17230 */ /* 0x000fe40000004100 */
[C---:B------:R-:W-:Y:S01]  /*2fb0*/  FMUL.FTZ R53, R56.reuse, R53 ;  /* 0x0000003538357220 */ /* 0x040fe20000410000 */
[----:B------:R-:W-:Y:S01]  /*2fc0*/  FMUL.FTZ R51, R56, R51 ;  /* 0x0000003338337220 */ /* 0x000fe20000410000 */
[----:B------:R-:W-:-:S02]  /*2fd0*/  HADD2.F32 R41, -RZ, R38.H0_H0 ;  /* 0x20000026ff297230 */ /* 0x000fc40000004100 */
[----:B------:R-:W-:Y:S01]  /*2fe0*/  FADD.FTZ R165, R165, -R160 ;  /* 0x800000a0a5a57221 */ /* 0x000fe20000010000 */
[----:B------:R-:W-:Y:S02]  /*2ff0*/  HADD2.F32 R43, -RZ, R38.H1_H1 ;  /* 0x30000026ff2b7230 */ /* 0x000fe40000004100 */
[----:B------:R-:W-:Y:S01]  /*3000*/  FADD.FTZ R55, R54, -R55 ;  /* 0x8000003736377221 */ /* 0x000fe20000010000 */
[----:B------:R-:W-:Y:S01]  /*3010*/  FADD.FTZ R59, R158, -R59 ;  /* 0x8000003b9e3b7221 */ /* 0x000fe20000010000 */
[C---:B------:R-:W-:Y:S01]  /*3020*/  FMUL.FTZ R38, R28.reuse, R31 ;  /* 0x0000001f1c267220 */ /* 0x040fe20000410000 */
[----:B------:R-:W-:Y:S01]  /*3030*/  FMUL.FTZ R42, R28, R35 ;  /* 0x000000231c2a7220 */ /* 0x000fe20000410000 */
[----:B------:R-:W-:Y:S02]  /*3040*/  HADD2.F32 R45, -RZ, R37.H0_H0 ;  /* 0x20000025ff2d7230 */ /* 0x000fe40000004100 */
[C---:B------:R-:W-:Y:S01]  /*3050*/  FMUL.FTZ R39, R30.reuse, R39 ;  /* 0x000000271e277220 */ /* 0x040fe20000410000 */
[----:B------:R-:W-:Y:S01]  /*3060*/  FMUL.FTZ R177, R30, R177 ;  /* 0x000000b11eb17220 */ /* 0x000fe20000410000 */
[----:B------:R-:W-:-:S02]  /*3070*/  HADD2.F32 R35, -RZ, R14.H0_H0 ;  /* 0x2000000eff237230 */ /* 0x000fc40000004100 */
[-C--:B------:R-:W-:Y:S01]  /*3080*/  FMUL.FTZ R30, R53, R168.reuse ;  /* 0x000000a8351e7220 */ /* 0x080fe20000410000 */
[----:B------:R-:W-:Y:S02]  /*3090*/  HADD2.F32 R47, -RZ, R14.H1_H1 ;  /* 0x3000000eff2f7230 */ /* 0x000fe40000004100 */
[-C--:B------:R-:W-:Y:S01]  /*30a0*/  FMUL.FTZ R32, R51, R168.reuse ;  /* 0x000000a833207220 */ /* 0x080fe20000410000 */
[----:B------:R-:W-:Y:S02]  /*30b0*/  HADD2.F32 R31, -RZ, R13.H0_H0 ;  /* 0x2000000dff1f7230 */ /* 0x000fe40000004100 */
[----:B------:R-:W-:Y:S01]  /*30c0*/  FMUL.FTZ R28, R57, R168 ;  /* 0x000000a8391c7220 */ /* 0x000fe20000410000 */
[C---:B------:R-:W-:Y:S01]  /*30d0*/  FMUL.FTZ R165, R56.reuse, R165 ;  /* 0x000000a538a57220 */ /* 0x040fe20000410000 */
[C---:B------:R-:W-:Y:S01]  /*30e0*/  FMUL.FTZ R55, R56.reuse, R55 ;  /* 0x0000003738377220 */ /* 0x040fe20000410000 */
[----:B------:R-:W-:Y:S01]  /*30f0*/  FMUL.FTZ R59, R56, R59 ;  /* 0x0000003b383b7220 */ /* 0x000fe20000410000 */
[----:B------:R-:W-:-:S02]  /*3100*/  HADD2.F32 R29, -RZ, R36.H0_H0 ;  /* 0x20000024ff1d7230 */ /* 0x000fc40000004100 */
[C---:B------:R-:W-:Y:S01]  /*3110*/  FMUL.FTZ R41, R30.reuse, R41 ;  /* 0x000000291e297220 */ /* 0x040fe20000410000 */
[----:B------:R-:W-:Y:S02]  /*3120*/  HADD2.F32 R33, -RZ, R36.H1_H1 ;  /* 0x30000024ff217230 */ /* 0x000fe40000004100 */
[----:B------:R-:W-:Y:S01]  /*3130*/  FMUL.FTZ R34, R30, R35 ;  /* 0x000000231e227220 */ /* 0x000fe20000410000 */
[----:B------:R-:W-:Y:S02]  /*3140*/  HADD2.F32 R37, -RZ, R37.H1_H1 ;  /* 0x30000025ff257230 */ /* 0x000fe40000004100 */
[----:B------:R-:W-:Y:S01]  /*3150*/  FMUL.FTZ R49, R32, R47 ;  /* 0x0000002f20317220 */ /* 0x000fe20000410000 */
[C---:B------:R-:W-:Y:S01]  /*3160*/  FMUL.FTZ R45, R28.reuse, R45 ;  /* 0x0000002d1c2d7220 */ /* 0x040fe20000410000 */
[----:B------:R-:W-:Y:S01]  /*3170*/  FMUL.FTZ R36, R28, R31 ;  /* 0x0000001f1c247220 */ /* 0x000fe20000410000 */
[----:B------:R-:W-:Y:S02]  /*3180*/  HADD2.F32 R47, -RZ, R13.H1_H1 ;  /* 0x3000000dff2f7230 */ /* 0x000fe40000004100 */
[----:B------:R-:W-:Y:S01]  /*3190*/  FMUL.FTZ R30, R55, R168 ;  /* 0x000000a8371e7220 */ /* 0x000fe20000410000 */
[----:B------:R-:W-:-:S02]  /*31a0*/  HADD2.F32 R31, -RZ, R12.H0_H0 ;  /* 0x2000000cff1f7230 */ /* 0x000fc40000004100 */
[-C--:B------:R-:W-:Y:S01]  /*31b0*/  FMUL.FTZ R28, R165, R168.reuse ;  /* 0x000000a8a51c7220 */ /* 0x080fe20000410000 */
[----:B------:R-:W-:Y:S02]  /*31c0*/  HADD2.F32 R35, -RZ, R12.H1_H1 ;  /* 0x3000000cff237230 */ /* 0x000fe40000004100 */
[----:B------:R-:W-:Y:S01]  /*31d0*/  FMUL.FTZ R168, R59, R168 ;  /* 0x000000a83ba87220 */ /* 0x000fe20000410000 */
[----:B------:R-:W-:Y:S01]  /*31e0*/  FMUL.FTZ R43, R32, R43 ;  /* 0x0000002b202b7220 */ /* 0x000fe20000410000 */
[C---:B------:R-:W-:Y:S01]  /*31f0*/  FMUL.FTZ R40, R30.reuse, R37 ;  /* 0x000000251e287220 */ /* 0x040fe20000410000 */
        /* <DEDUP_REMOVED lines=14> */
.L_x_1172:
[-CC-:B0-----:R-:W-:Y:S01]  /*32e0*/  FFMA.FTZ R42, R48, R177.reuse, R170.reuse ;  /* 0x000000b1302a7223 */ /* 0x181fe200000100aa */
        /* <DEDUP_REMOVED lines=11> */
[-CC-:B------:R-:W-:Y:S01]  /*33a0*/  FFMA.FTZ R160, R160, R177.reuse, R170.reuse ;  /* 0x000000b1a0a07223 */ /* 0x180fe200000100aa */
[----:B------:R-:W-:Y:S01]  /*33b0*/  FFMA.FTZ R55, R55, R177, R170 ;  /* 0x000000b137377223 */ /* 0x000fe200000100aa */
[----:B------:R-:W-:-:S02]  /*33c0*/  HADD2.F32 R42, -RZ, R15.H0_H0 ;  /* 0x2000000fff2a7230 */ /* 0x000fc40000004100 */
[----:B------:R-:W-:Y:S01]  /*33d0*/  FFMA.FTZ R59, R59, R177, R170 ;  /* 0x000000b13b3b7223 */ /* 0x000fe200000100aa */
[----:B------:R-:W-:Y:S02]  /*33e0*/  HADD2.F32 R46, -RZ, R15.H1_H1 ;  /* 0x3000000fff2e7230 */ /* 0x000fe40000004100 */
[C---:B------:R-:W-:Y:S01]  /*33f0*/  FMUL.FTZ R53, R56.reuse, R53 ;  /* 0x0000003538357220 */ /* 0x040fe20000410000 */
[-C--:B------:R-:W-:Y:S01]  /*3400*/  FMUL.FTZ R49, R49, R168.reuse ;  /* 0x000000a831317220 */ /* 0x080fe20000410000 */
[----:B------:R-:W-:Y:S01]  /*3410*/  FMUL.FTZ R47, R47, R168 ;  /* 0x000000a82f2f7220 */ /* 0x000fe20000410000 */
[C---:B------:R-:W-:Y:S01]  /*3420*/  FMUL.FTZ R51, R56.reuse, R51 ;  /* 0x0000003338337220 */ /* 0x040fe20000410000 */
[----:B------:R-:W-:Y:S01]  /*3430*/  FMUL.FTZ R57, R56, R57 ;  /* 0x0000003938397220 */ /* 0x000fe20000410000 */
[--C-:B-----5:R-:W-:Y:S02]  /*3440*/  HADD2.F32 R40, -RZ, R38.reuse.H0_H0 ;  /* 0x20000026ff287230 */ /* 0x120fe40000004100 */
[----:B------:R-:W-:Y:S01]  /*3450*/  FADD.FTZ R165, R165, -R160 ;  /* 0x800000a0a5a57221 */ /* 0x000fe20000010000 */
[----:B------:R-:W-:Y:S01]  /*3460*/  FADD.FTZ R55, R54, -R55 ;  /* 0x8000003736377221 */ /* 0x000fe20000010000 */
[----:B------:R-:W-:-:S02]  /*3470*/  HADD2.F32 R48, -RZ, R38.H1_H1 ;  /* 0x30000026ff307230 */ /* 0x000fc40000004100 */
[----:B------:R-:W-:Y:S01]  /*3480*/  FADD.FTZ R59, R158, -R59 ;  /* 0x8000003b9e3b7221 */ /* 0x000fe20000010000 */
[----:B------:R-:W-:Y:S01]  /*3490*/  FMUL.FTZ R53, R53, R168 ;  /* 0x000000a835357220 */ /* 0x000fe20000410000 */
[----:B------:R-:W-:Y:S01]  /*34a0*/  FMUL.FTZ R35, R49, R42 ;  /* 0x0000002a31237220 */ /* 0x000fe20000410000 */
[----:B------:R-:W-:Y:S01]  /*34b0*/  FMUL.FTZ R50, R47, R46 ;  /* 0x0000002e2f327220 */ /* 0x000fe20000410000 */
[----:B------:R-:W-:Y:S02]  /*34c0*/  HADD2.F32 R34, -RZ, R37.H0_H0 ;  /* 0x20000025ff227230 */ /* 0x000fe40000004100 */
[-C--:B------:R-:W-:Y:S01]  /*34d0*/  FMUL.FTZ R51, R51, R168.reuse ;  /* 0x000000a833337220 */ /* 0x080fe20000410000 */
[--C-:B------:R-:W-:Y:S02]  /*34e0*/  HADD2.F32 R42, -RZ, R14.reuse.H0_H0 ;  /* 0x2000000eff2a7230 */ /* 0x100fe40000004100 */
[----:B------:R-:W-:Y:S01]  /*34f0*/  FMUL.FTZ R57, R57, R168 ;  /* 0x000000a839397220 */ /* 0x000fe20000410000 */
[----:B------:R-:W-:-:S02]  /*3500*/  HADD2.F32 R46, -RZ, R14.H1_H1 ;  /* 0x3000000eff2e7230 */ /* 0x000fc40000004100 */
[C---:B------:R-:W-:Y:S01]  /*3510*/  FMUL.FTZ R165, R56.reuse, R165 ;  /* 0x000000a538a57220 */ /* 0x040fe20000410000 */
[C---:B------:R-:W-:Y:S01]  /*3520*/  FMUL.FTZ R55, R56.reuse, R55 ;  /* 0x0000003738377220 */ /* 0x040fe20000410000 */
[----:B------:R-:W-:Y:S01]  /*3530*/  FMUL.FTZ R59, R56, R59 ;  /* 0x0000003b383b7220 */ /* 0x000fe20000410000 */
[----:B------:R-:W-:Y:S01]  /*3540*/  FMUL.FTZ R41, R53, R40 ;  /* 0x0000002835297220 */ /* 0x000fe20000410000 */
[----:B------:R-:W-:Y:S02]  /*3550*/  HADD2.F32 R40, -RZ, R13.H0_H0 ;  /* 0x2000000dff287230 */ /* 0x000fe40000004100 */
[----:B------:R-:W-:Y:S01]  /*3560*/  FMUL.FTZ R43, R51, R48 ;  /* 0x00000030332b7220 */ /* 0x000fe20000410000 */
[----:B------:R-:W-:Y:S02]  /*3570*/  HADD2.F32 R44, -RZ, R37.H1_H1 ;  /* 0x30000025ff2c7230 */ /* 0x000fe40000004100 */
[----:B------:R-:W-:Y:S01]  /*3580*/  FMUL.FTZ R53, R53, R42 ;  /* 0x0000002a35357220 */ /* 0x000fe20000410000 */
[----:B------:R-:W-:-:S02]  /*3590*/  HADD2.F32 R32, -RZ, R36.H0_H0 ;  /* 0x20000024ff207230 */ /* 0x000fc40000004100 */
[----:B------:R-:W-:Y:S01]  /*35a0*/  FMUL.FTZ R48, R51, R46 ;  /* 0x0000002e33307220 */ /* 0x000fe20000410000 */
[----:B------:R-:W-:Y:S01]  /*35b0*/  FMUL.FTZ R45, R57, R34 ;  /* 0x00000022392d7220 */ /* 0x000fe20000410000 */
[-C--:B------:R-:W-:Y:S01]  /*35c0*/  FMUL.FTZ R165, R165, R168.reuse ;  /* 0x000000a8a5a57220 */ /* 0x080fe20000410000 */
[-C--:B------:R-:W-:Y:S01]  /*35d0*/  FMUL.FTZ R55, R55, R168.reuse ;  /* 0x000000a837377220 */ /* 0x080fe20000410000 */
[----:B------:R-:W-:Y:S02]  /*35e0*/  HADD2.F32 R46, -RZ, R13.H1_H1 ;  /* 0x3000000dff2e7230 */ /* 0x000fe40000004100 */
[----:B------:R-:W-:Y:S01]  /*35f0*/  FMUL.FTZ R59, R59, R168 ;  /* 0x000000a83b3b7220 */ /* 0x000fe20000410000 */
[--C-:B------:R-:W-:Y:S02]  /*3600*/  HADD2.F32 R34, -RZ, R12.reuse.H0_H0 ;  /* 0x2000000cff227230 */ /* 0x100fe40000004100 */
[----:B------:R-:W-:Y:S01]  /*3610*/  FMUL.FTZ R33, R57, R40 ;  /* 0x0000002839217220 */ /* 0x000fe20000410000 */
[----:B------:R-:W-:-:S02]  /*3620*/  HADD2.F32 R42, -RZ, R12.H1_H1 ;  /* 0x3000000cff2a7230 */ /* 0x000fc40000004100 */
[----:B------:R-:W-:Y:S01]  /*3630*/  FMUL.FTZ R40, R55, R44 ;  /* 0x0000002c37287220 */ /* 0x000fe20000410000 */
[----:B------:R-:W-:Y:S01]  /*3640*/  FMUL.FTZ R183, R165, R32 ;  /* 0x00000020a5b77220 */ /* 0x000fe20000410000 */
[--C-:B------:R-:W-:Y:S02]  /*3650*/  HADD2.F32 R170, -RZ, R39.reuse.H0_H0 ;  /* 0x20000027ffaa7230 */ /* 0x100fe40000004100 */
[----:B------:R-:W-:Y:S01]  /*3660*/  FMUL.FTZ R44, R55, R46 ;  /* 0x0000002e372c7220 */ /* 0x000fe20000410000 */
[----:B------:R-:W-:Y:S02]  /*3670*/  HADD2.F32 R182, -RZ, R39.H1_H1 ;  /* 0x30000027ffb67230 */ /* 0x000fe40000004100 */
[----:B------:R-:W-:Y:S01]  /*3680*/  FMUL.FTZ R32, R165, R34 ;  /* 0x00000022a5207220 */ /* 0x000fe20000410000 */
[----:B------:R-:W-:Y:S02]  /*3690*/  HADD2.F32 R36, -RZ, R36.H1_H1 ;  /* 0x30000024ff247230 */ /* 0x000fe40000004100 */
[----:B------:R-:W-:Y:S01]  /*36a0*/  FMUL.FTZ R37, R59, R42 ;  /* 0x0000002a3b257220 */ /* 0x000fe20000410000 */
[----:B------:R-:W-:Y:S01]  /*36b0*/  FMUL.FTZ R38, R49, R170 ;  /* 0x000000aa31267220 */ /* 0x000fe20000410000 */
[----:B------:R-:W-:Y:S01]  /*36c0*/  FMUL.FTZ R39, R47, R182 ;  /* 0x000000b62f277220 */ /* 0x000fe20000410000 */
[----:B------:R-:W-:Y:S01]  /*36d0*/  F2FP.F16.F32.PACK_AB R35, R50, R35 ;  /* 0x000000233223723e */ /* 0x000fe200000000ff */
[----:B------:R-:W-:Y:S01]  /*36e0*/  FMUL.FTZ R46, R59, R36 ;  /* 0x000000243b2e7220 */ /* 0x000fe20000410000 */
[----:B------:R-:W-:-:S02]  /*36f0*/  F2FP.F16.F32.PACK_AB R34, R48, R53 ;  /* 0x000000353022723e */ /* 0x000fc400000000ff */
[----:B------:R-:W-:Y:S02]  /*3700*/  F2FP.F16.F32.PACK_AB R33, R44, R33 ;  /* 0x000000212c21723e */ /* 0x000fe400000000ff */
[----:B------:R-:W-:-:S07]  /*3710*/  F2FP.F16.F32.PACK_AB R32, R37, R32 ;  /* 0x000000202520723e */ /* 0x000fce00000000ff */
.L_x_1173:
[----:B------:R-:W0:Y:S01]  /*3720*/  @P0 LDC.64 R36, c[0x0][0x478] ;  /* 0x00011e00ff240b82 */ /* 0x000e220000000a00 */
[----:B------:R-:W-:-:S04]  /*3730*/  IMAD.WIDE.U32 R2, R161, 0x10, R2 ;  /* 0x00000010a1027825 */ /* 0x000fc800078e0002 */
[----:B0-----:R-:W-:-:S05]  /*3740*/  @P0 IMAD.WIDE.U32 R36, R161, 0x10, R36 ;  /* 0x00000010a1240825 */ /* 0x001fca00078e0024 */
[----:B------:R0:W-:Y:S04]  /*3750*/  @P0 STG.E.128 desc[UR4][R36.64], R28 ;  /* 0x0000001c24000986 */ /* 0x0001e8000c101d04 */
[----:B------:R0:W-:Y:S01]  /*3760*/  STG.E.128 desc[UR4][R2.64], R32 ;  /* 0x0000002002007986 */ /* 0x0001e2000c101d04 */
[----:B------:R-:W-:Y:S05]  /*3770*/  BRA `(.L_x_1174) ;  /* 0x0000001c00d47947 */ /* 0x000fea0003800000 */
.L_x_1167:
        /* <DEDUP_REMOVED lines=8> */
[--C-:B-----5:R-:W-:Y:S02]  /*3800*/  HADD2.F32 R164, -RZ, R33.reuse.H0_H0 ;  /* 0x20000021ffa47230 */ /* 0x120fe40000004100 */
[----:B------:R-:W-:Y:S01]  /*3810*/  FFMA.FTZ R203, R203, R177, R170 ;  /* 0x000000b1cbcb7223 */ /* 0x000fe200000100aa */
[----:B------:R-:W-:Y:S02]  /*3820*/  HADD2.F32 R2, -RZ, R33.H1_H1 ;  /* 0x30000021ff027230 */ /* 0x000fe40000004100 */
[----:B------:R-:W-:Y:S01]  /*3830*/  FADD.FTZ R45, R208, -R215 ;  /* 0x800000d7d02d7221 */ /* 0x000fe20000010000 */
[--C-:B------:R-:W-:Y:S02]  /*3840*/  HADD2.F32 R3, -RZ, R19.reuse.H0_H0 ;  /* 0x20000013ff037230 */ /* 0x100fe40000004100 */
[----:B------:R-:W-:Y:S01]  /*3850*/  FADD.FTZ R210, R210, -R217 ;  /* 0x800000d9d2d27221 */ /* 0x000fe20000010000 */
[----:B------:R-:W-:-:S02]  /*3860*/  HADD2.F32 R33, -RZ, R19.H1_H1 ;  /* 0x30000013ff217230 */ /* 0x000fc40000004100 */
[-CC-:B------:R-:W-:Y:S01]  /*3870*/  FFMA.FTZ R213, R213, R177.reuse, R170.reuse ;  /* 0x000000b1d5d57223 */ /* 0x180fe200000100aa */
[-CC-:B------:R-:W-:Y:S01]  /*3880*/  FFMA.FTZ R0, R0, R177.reuse, R170.reuse ;  /* 0x000000b100007223 */ /* 0x180fe200000100aa */
[----:B------:R-:W-:Y:S01]  /*3890*/  FFMA.FTZ R199, R199, R177, R170 ;  /* 0x000000b1c7c77223 */ /* 0x000fe200000100aa */
[--C-:B------:R-:W-:Y:S02]  /*38a0*/  HADD2.F32 R38, -RZ, R35.reuse.H0_H0 ;  /* 0x20000023ff267230 */ /* 0x100fe40000004100 */
[C---:B------:R-:W-:Y:S01]  /*38b0*/  FFMA.FTZ R45, R56.reuse, R45, R3 ;  /* 0x0000002d382d7223 */ /* 0x040fe20000010003 */
        /* <DEDUP_REMOVED lines=8> */
[----:B------:R-:W-:Y:S02]  /*3940*/  HADD2.F32 R3, -RZ, R16.H0_H0 ;  /* 0x20000010ff037230 */ /* 0x000fe40000004100 */
[----:B------:R-:W-:Y:S01]  /*3950*/  FADD.FTZ R190, R190, -R199 ;  /* 0x800000c7bebe7221 */ /* 0x000fe20000010000 */
[-CC-:B------:R-:W-:Y:S01]  /*3960*/  FFMA.FTZ R201, R201, R177.reuse, R170.reuse ;  /* 0x000000b1c9c97223 */ /* 0x180fe200000100aa */
[----:B------:R-:W-:Y:S02]  /*3970*/  HADD2.F32 R42, -RZ, R7.H0_H0 ;  /* 0x20000007ff2a7230 */ /* 0x000fe40000004100 */
[----:B------:R-:W-:Y:S01]  /*3980*/  FMUL.FTZ R45, R45, R168 ;  /* 0x000000a82d2d7220 */ /* 0x000fe20000410000 */
[----:B------:R-:W-:Y:S01]  /*3990*/  FFMA.FTZ R197, R197, R177, R170 ;  /* 0x000000b1c5c57223 */ /* 0x000fe200000100aa */
[C---:B------:R-:W-:Y:S01]  /*39a0*/  FFMA.FTZ R39, R56.reuse, R39, R35 ;  /* 0x0000002738277223 */ /* 0x040fe20000010023 */
[----:B------:R-:W-:Y:S01]  /*39b0*/  FFMA.FTZ R43, R56, R202, R43 ;  /* 0x000000ca382b7223 */ /* 0x000fe2000001002b */
[----:B------:R-:W-:-:S02]  /*39c0*/  HADD2.F32 R37, -RZ, R17.H1_H1 ;  /* 0x30000011ff257230 */ /* 0x000fc40000004100 */
[C---:B------:R-:W-:Y:S01]  /*39d0*/  FFMA.FTZ R35, R56.reuse, R190, R33 ;  /* 0x000000be38237223 */ /* 0x040fe20000010021 */
[----:B------:R-:W-:Y:S01]  /*39e0*/  FFMA.FTZ R3, R56, R0, R3 ;  /* 0x0000000038037223 */ /* 0x000fe20000010003 */
[--C-:B------:R-:W-:Y:S02]  /*39f0*/  HADD2.F32 R162, -RZ, R34.reuse.H0_H0 ;  /* 0x20000022ffa27230 */ /* 0x100fe40000004100 */
[----:B------:R-:W-:Y:S01]  /*3a00*/  FADD.FTZ R192, R192, -R201 ;  /* 0x800000c9c0c07221 */ /* 0x000fe20000010000 */
[----:B------:R-:W-:Y:S02]  /*3a10*/  HADD2.F32 R36, -RZ, R34.H1_H1 ;  /* 0x30000022ff247230 */ /* 0x000fe40000004100 */
[----:B------:R-:W-:Y:S01]  /*3a20*/  FMUL.FTZ R0, R45, R38 ;  /* 0x000000262d007220 */ /* 0x000fe20000410000 */
[----:B------:R-:W-:Y:S02]  /*3a30*/  HADD2.F32 R33, -RZ, R16.H1_H1 ;  /* 0x30000010ff217230 */ /* 0x000fe40000004100 */
[----:B------:R-:W-:Y:S01]  /*3a40*/  FADD.FTZ R197, R188, -R197 ;  /* 0x800000c5bcc57221 */ /* 0x000fe20000010000 */
[----:B------:R-:W-:Y:S01]  /*3a50*/  FMUL.FTZ R34, R169, R168 ;  /* 0x000000a8a9227220 */ /* 0x000fe20000410000 */
[----:B------:R-:W-:Y:S01]  /*3a60*/  FMUL.FTZ R45, R42, R45 ;  /* 0x0000002d2a2d7220 */ /* 0x000fe20000410000 */
[----:B------:R-:W-:-:S02]  /*3a70*/  HADD2.F32 R173, -RZ, R7.H1_H1 ;  /* 0x30000007ffad7230 */ /* 0x000fc40000004100 */
[-C--:B------:R-:W-:Y:S01]  /*3a80*/  FMUL.FTZ R43, R43, R168.reuse ;  /* 0x000000a82b2b7220 */ /* 0x080fe20000410000 */
[----:B------:R-:W-:Y:S02]  /*3a90*/  HADD2.F32 R44, -RZ, R6.H1_H1 ;  /* 0x30000006ff2c7230 */ /* 0x000fe40000004100 */
[----:B------:R-:W-:Y:S01]  /*3aa0*/  FMUL.FTZ R35, R35, R168 ;  /* 0x000000a823237220 */ /* 0x000fe20000410000 */
[----:B------:R-:W-:Y:S02]  /*3ab0*/  HADD2.F32 R42, -RZ, R5.H0_H0 ;  /* 0x20000005ff2a7230 */ /* 0x000fe40000004100 */
[C---:B------:R-:W-:Y:S01]  /*3ac0*/  FFMA.FTZ R37, R56.reuse, R192, R37 ;  /* 0x000000c038257223 */ /* 0x040fe20000010025 */
[----:B------:R-:W-:Y:S01]  /*3ad0*/  FFMA.FTZ R33, R56, R197, R33 ;  /* 0x000000c538217223 */ /* 0x000fe20000010021 */
[----:B------:R-:W-:Y:S01]  /*3ae0*/  FMUL.FTZ R169, R34, R171 ;  /* 0x000000ab22a97220 */ /* 0x000fe20000410000 */
[----:B------:R-:W-:Y:S01]  /*3af0*/  FMUL.FTZ R171, R43, R36 ;  /* 0x000000242bab7220 */ /* 0x000fe20000410000 */
[----:B------:R-:W-:-:S02]  /*3b00*/  HADD2.F32 R166, -RZ, R32.H0_H0 ;  /* 0x20000020ffa67230 */ /* 0x000fc40000004100 */
[----:B------:R-:W-:Y:S01]  /*3b10*/  FMUL.FTZ R38, R173, R34 ;  /* 0x00000022ad267220 */ /* 0x000fe20000410000 */
[----:B------:R-:W-:Y:S01]  /*3b20*/  FMUL.FTZ R43, R44, R43 ;  /* 0x0000002b2c2b7220 */ /* 0x000fe20000410000 */
[----:B------:R-:W-:Y:S01]  /*3b30*/  FMUL.FTZ R36, R42, R35 ;  /* 0x000000232a247220 */ /* 0x000fe20000410000 */
[----:B------:R-:W-:Y:S02]  /*3b40*/  HADD2.F32 R34, -RZ, R6.H0_H0 ;  /* 0x20000006ff227230 */ /* 0x000fe40000004100 */
        /* <DEDUP_REMOVED lines=20> */
[----:B------:R-:W-:Y:S01]  /*3c90*/  F2FP.F16.F32.PACK_AB R32, R2, R3 ;  /* 0x000000030220723e */ /* 0x000fe200000000ff */
[----:B------:R-:W-:Y:S06]  /*3ca0*/  BRA `(.L_x_1176) ;  /* 0x0000000400407947 */ /* 0x000fec0003800000 */
.L_x_1175:
[-CC-:B------:R-:W-:Y:S01]  /*3cb0*/  FFMA.FTZ R215, R215, R177.reuse, R170.reuse ;  /* 0x000000b1d7d77223 */ /* 0x180fe200000100aa */
[-CC-:B------:R-:W-:Y:S01]  /*3cc0*/  FFMA.FTZ R0, R0, R177.reuse, R170.reuse ;  /* 0x000000b100007223 */ /* 0x180fe200000100aa */
[--C-:B-----5:R-:W-:Y:S02]  /*3cd0*/  HADD2.F32 R29, -RZ, R19.reuse.H0_H0 ;  /* 0x20000013ff1d7230 */ /* 0x120fe40000004100 */
[-C--:B------:R-:W-:Y:S01]  /*3ce0*/  FFMA.FTZ R217, R217, R177.reuse, R170 ;  /* 0x000000b1d9d97223 */ /* 0x080fe200000100aa */
[----:B------:R-:W-:Y:S01]  /*3cf0*/  FADD.FTZ R215, R208, -R215 ;  /* 0x800000d7d0d77221 */ /* 0x000fe20000010000 */
[----:B------:R-:W-:Y:S01]  /*3d00*/  FADD.FTZ R195, R195, -R0 ;  /* 0x80000000c3c37221 */ /* 0x000fe20000010000 */
[-CC-:B------:R-:W-:Y:S01]  /*3d10*/  FFMA.FTZ R199, R199, R177.reuse, R170.reuse ;  /* 0x000000b1c7c77223 */ /* 0x180fe200000100aa */
[-CC-:B------:R-:W-:Y:S01]  /*3d20*/  FFMA.FTZ R203, R203, R177.reuse, R170.reuse ;  /* 0x000000b1cbcb7223 */ /* 0x180fe200000100aa */
[----:B------:R-:W-:Y:S01]  /*3d30*/  FFMA.FTZ R213, R213, R177, R170 ;  /* 0x000000b1d5d57223 */ /* 0x000fe200000100aa */
[----:B------:R-:W-:-:S02]  /*3d40*/  HADD2.F32 R0, -RZ, R19.H1_H1 ;  /* 0x30000013ff007230 */ /* 0x000fc40000004100 */
[----:B------:R-:W-:Y:S01]  /*3d50*/  FADD.FTZ R217, R210, -R217 ;  /* 0x800000d9d2d97221 */ /* 0x000fe20000010000 */
[----:B------:R-:W-:Y:S01]  /*3d60*/  FFMA.FTZ R215, R56, R215, R29 ;  /* 0x000000d738d77223 */ /* 0x000fe2000001001d */
[--C-:B------:R-:W-:Y:S02]  /*3d70*/  HADD2.F32 R29, -RZ, R18.reuse.H0_H0 ;  /* 0x20000012ff1d7230 */ /* 0x100fe40000004100 */
[----:B------:R-:W-:Y:S01]  /*3d80*/  FADD.FTZ R199, R190, -R199 ;  /* 0x800000c7bec77221 */ /* 0x000fe20000010000 */
[----:B------:R-:W-:Y:S02]  /*3d90*/  HADD2.F32 R2, -RZ, R17.H0_H0 ;  /* 0x20000011ff027230 */ /* 0x000fe40000004100 */
[----:B------:R-:W-:Y:S01]  /*3da0*/  FADD.FTZ R203, R194, -R203 ;  /* 0x800000cbc2cb7221 */ /* 0x000fe20000010000 */
[----:B------:R-:W-:Y:S02]  /*3db0*/  HADD2.F32 R30, -RZ, R18.H1_H1 ;  /* 0x30000012ff1e7230 */ /* 0x000fe40000004100 */
[-CC-:B------:R-:W-:Y:S01]  /*3dc0*/  FFMA.FTZ R201, R201, R177.reuse, R170.reuse ;  /* 0x000000b1c9c97223 */ /* 0x180fe200000100aa */
[----:B------:R-:W-:Y:S01]  /*3dd0*/  FADD.FTZ R213, R202, -R213 ;  /* 0x800000d5cad57221 */ /* 0x000fe20000010000 */
[----:B------:R-:W-:Y:S01]  /*3de0*/  FFMA.FTZ R197, R197, R177, R170 ;  /* 0x000000b1c5c57223 */ /* 0x000fe200000100aa */
[----:B------:R-:W-:Y:S01]  /*3df0*/  FFMA.FTZ R217, R56, R217, R0 ;  /* 0x000000d938d97223 */ /* 0x000fe20000010000 */
[----:B------:R-:W-:-:S02]  /*3e00*/  HADD2.F32 R31, -RZ, R33.H0_H0 ;  /* 0x20000021ff1f7230 */ /* 0x000fc40000004100 */
[C---:B------:R-:W-:Y:S01]  /*3e10*/  FFMA.FTZ R203, R56.reuse, R203, R29 ;  /* 0x000000cb38cb7223 */ /* 0x040fe2000001001d */
[----:B------:R-:W-:Y:S02]  /*3e20*/  HADD2.F32 R173, -RZ, R33.H1_H1 ;  /* 0x30000021ffad7230 */ /* 0x000fe40000004100 */
[----:B------:R-:W-:Y:S01]  /*3e30*/  FFMA.FTZ R199, R56, R199, R2 ;  /* 0x000000c738c77223 */ /* 0x000fe20000010002 */
[----:B------:R-:W-:Y:S02]  /*3e40*/  HADD2.F32 R28, -RZ, R17.H1_H1 ;  /* 0x30000011ff1c7230 */ /* 0x000fe40000004100 */
[----:B------:R-:W-:Y:S01]  /*3e50*/  FADD.FTZ R201, R192, -R201 ;  /* 0x800000c9c0c97221 */ /* 0x000fe20000010000 */
[----:B------:R-:W-:Y:S02]  /*3e60*/  HADD2.F32 R0, -RZ, R16.H0_H0 ;  /* 0x20000010ff007230 */ /* 0x000fe40000004100 */
[----:B------:R-:W-:Y:S01]  /*3e70*/  FFMA.FTZ R213, R56, R213, R30 ;  /* 0x000000d538d57223 */ /* 0x000fe2000001001e */
[----:B------:R-:W-:-:S02]  /*3e80*/  HADD2.F32 R33, -RZ, R7.H0_H0 ;  /* 0x20000007ff217230 */ /* 0x000fc40000004100 */
[-C--:B------:R-:W-:Y:S01]  /*3e90*/  FMUL.FTZ R2, R215, R168.reuse ;  /* 0x000000a8d7027220 */ /* 0x080fe20000410000 */
[--C-:B------:R-:W-:Y:S02]  /*3ea0*/  HADD2.F32 R37, -RZ, R35.reuse.H0_H0 ;  /* 0x20000023ff257230 */ /* 0x100fe40000004100 */
[----:B------:R-:W-:Y:S01]  /*3eb0*/  FADD.FTZ R197, R188, -R197 ;  /* 0x800000c5bcc57221 */ /* 0x000fe20000010000 */
[----:B------:R-:W-:Y:S02]  /*3ec0*/  HADD2.F32 R169, -RZ, R35.H1_H1 ;  /* 0x30000023ffa97230 */ /* 0x000fe40000004100 */
[----:B------:R-:W-:Y:S01]  /*3ed0*/  FMUL.FTZ R30, R217, R168 ;  /* 0x000000a8d91e7220 */ /* 0x000fe20000410000 */
[----:B------:R-:W-:Y:S02]  /*3ee0*/  HADD2.F32 R29, -RZ, R16.H1_H1 ;  /* 0x30000010ff1d7230 */ /* 0x000fe40000004100 */
[----:B------:R-:W-:Y:S01]  /*3ef0*/  FFMA.FTZ R201, R56, R201, R28 ;  /* 0x000000c938c97223 */ /* 0x000fe2000001001c */
[----:B------:R-:W-:-:S02]  /*3f00*/  HADD2.F32 R39, -RZ, R7.H1_H1 ;  /* 0x30000007ff277230 */ /* 0x000fc40000004100 */
[C---:B------:R-:W-:Y:S01]  /*3f10*/  FFMA.FTZ R195, R56.reuse, R195, R0 ;  /* 0x000000c338c37223 */ /* 0x040fe20000010000 */
[----:B------:R-:W-:Y:S01]  /*3f20*/  FMUL.FTZ R38, R33, R2 ;  /* 0x0000000221267220 */ /* 0x000fe20000410000 */
[----:B------:R-:W-:Y:S02]  /*3f30*/  HADD2.F32 R35, -RZ, R34.H0_H0 ;  /* 0x20000022ff237230 */ /* 0x000fe40000004100 */
[----:B------:R-:W-:Y:S01]  /*3f40*/  FFMA.FTZ R28, R56, R197, R29 ;  /* 0x000000c5381c7223 */ /* 0x000fe2000001001d */
[----:B------:R-:W-:Y:S01]  /*3f50*/  FMUL.FTZ R0, R2, R37 ;  /* 0x0000002502007220 */ /* 0x000fe20000410000 */
[----:B------:R-:W-:Y:S01]  /*3f60*/  FMUL.FTZ R169, R30, R169 ;  /* 0x000000a91ea97220 */ /* 0x000fe20000410000 */
[----:B------:R-:W-:Y:S01]  /*3f70*/  FMUL.FTZ R39, R39, R30 ;  /* 0x0000001e27277220 */ /* 0x000fe20000410000 */
[----:B------:R-:W-:Y:S02]  /*3f80*/  HADD2.F32 R33, -RZ, R6.H0_H0 ;  /* 0x20000006ff217230 */ /* 0x000fe40000004100 */
[----:B------:R-:W-:Y:S01]  /*3f90*/  FMUL.FTZ R30, R203, R168 ;  /* 0x000000a8cb1e7220 */ /* 0x000fe20000410000 */
[----:B------:R-:W-:-:S02]  /*3fa0*/  HADD2.F32 R171, -RZ, R34.H1_H1 ;  /* 0x30000022ffab7230 */ /* 0x000fc40000004100 */
[-C--:B------:R-:W-:Y:S01]  /*3fb0*/  FMUL.FTZ R2, R199, R168.reuse ;  /* 0x000000a8c7027220 */ /* 0x080fe20000410000 */
[--C-:B------:R-:W-:Y:S02]  /*3fc0*/  HADD2.F32 R3, -RZ, R32.reuse.H0_H0 ;  /* 0x20000020ff037230 */ /* 0x100fe40000004100 */
[----:B------:R-:W-:Y:S01]  /*3fd0*/  FMUL.FTZ R162, R30, R35 ;  /* 0x000000231ea27220 */ /* 0x000fe20000410000 */
[----:B------:R-:W-:Y:S02]  /*3fe0*/  HADD2.F32 R175, -RZ, R32.H1_H1 ;  /* 0x30000020ffaf7230 */ /* 0x000fe40000004100 */
[----:B------:R-:W-:Y:S01]  /*3ff0*/  FMUL.FTZ R32, R213, R168 ;  /* 0x000000a8d5207220 */ /* 0x000fe20000410000 */
[----:B------:R-:W-:Y:S02]  /*4000*/  HADD2.F32 R37, -RZ, R6.H1_H1 ;  /* 0x30000006ff257230 */ /* 0x000fe40000004100 */
[----:B------:R-:W-:Y:S01]  /*4010*/  FMUL.FTZ R34, R33, R30 ;  /* 0x0000001e21227220 */ /* 0x000fe20000410000 */
[----:B------:R-:W-:-:S02]  /*4020*/  HADD2.F32 R29, -RZ, R5.H0_H0 ;  /* 0x20000005ff1d7230 */ /* 0x000fc40000004100 */
[----:B------:R-:W-:Y:S01]  /*4030*/  FMUL.FTZ R171, R32, R171 ;  /* 0x000000ab20ab7220 */ /* 0x000fe20000410000 */
[----:B------:R-:W-:Y:S01]  /*4040*/  FMUL.FTZ R164, R2, R31 ;  /* 0x0000001f02a47220 */ /* 0x000fe20000410000 */
[----:B------:R-:W-:Y:S01]  /*4050*/  FMUL.FTZ R37, R37, R32 ;  /* 0x0000002025257220 */ /* 0x000fe20000410000 */
[----:B------:R-:W-:Y:S02]  /*4060*/  HADD2.F32 R35, -RZ, R5.H1_H1 ;  /* 0x30000005ff237230 */ /* 0x000fe40000004100 */
[----:B------:R-:W-:Y:S01]  /*4070*/  FMUL.FTZ R33, R29, R2 ;  /* 0x000000021d217220 */ /* 0x000fe20000410000 */
[--C-:B------:R-:W-:Y:S02]  /*4080*/  HADD2.F32 R29, -RZ, R4.reuse.H0_H0 ;  /* 0x20000004ff1d7230 */ /* 0x100fe40000004100 */
[-C--:B------:R-:W-:Y:S01]  /*4090*/  FMUL.FTZ R32, R201, R168.reuse ;  /* 0x000000a8c9207220 */ /* 0x080fe20000410000 */
[----:B------:R-:W-:Y:S02]  /*40a0*/  HADD2.F32 R31, -RZ, R4.H1_H1 ;  /* 0x30000004ff1f7230 */ /* 0x000fe40000004100 */
[-C--:B------:R-:W-:Y:S01]  /*40b0*/  FMUL.FTZ R2, R195, R168.reuse ;  /* 0x000000a8c3027220 */ /* 0x080fe20000410000 */
        /* <DEDUP_REMOVED lines=15> */
.L_x_1176:
        /* <DEDUP_REMOVED lines=13> */
[-CC-:B------:R-:W-:Y:S01]  /*4280*/  FFMA.FTZ R181, R181, R177.reuse, R170.reuse ;  /* 0x000000b1b5b57223 */ /* 0x180fe200000100aa */
[--C-:B0-----:R-:W-:Y:S02]  /*4290*/  HADD2.F32 R33, -RZ, R23.reuse.H1_H1 ;  /* 0x30000017ff217230 */ /* 0x101fe40000004100 */
[----:B------:R-:W-:Y:S01]  /*42a0*/  FADD.FTZ R28, R186, -R193 ;  /* 0x800000c1ba1c7221 */ /* 0x000fe20000010000 */
[-CC-:B------:R-:W-:Y:S01]  /*42b0*/  FFMA.FTZ R185, R185, R177.reuse, R170.reuse ;  /* 0x000000b1b9b97223 */ /* 0x180fe200000100aa */
[----:B------:R-:W-:Y:S02]  /*42c0*/  HADD2.F32 R29, -RZ, R23.H0_H0 ;  /* 0x20000017ff1d7230 */ /* 0x000fe40000004100 */
[----:B------:R-:W-:Y:S01]  /*42d0*/  FADD.FTZ R186, R172, -R179 ;  /* 0x800000b3acba7221 */ /* 0x000fe20000010000 */
[----:B------:R-:W-:Y:S01]  /*42e0*/  FADD.FTZ R181, R174, -R181 ;  /* 0x800000b5aeb57221 */ /* 0x000fe20000010000 */
[-CC-:B------:R-:W-:Y:S01]  /*42f0*/  FFMA.FTZ R189, R189, R177.reuse, R170.reuse ;  /* 0x000000b1bdbd7223 */ /* 0x180fe200000100aa */
[----:B------:R-:W-:Y:S01]  /*4300*/  FFMA.FTZ R187, R187, R177, R170 ;  /* 0x000000b1bbbb7223 */ /* 0x000fe200000100aa */
[----:B-----5:R-:W-:-:S02]  /*4310*/  HADD2.F32 R197, -RZ, R39.H0_H0 ;  /* 0x20000027ffc57230 */ /* 0x020fc40000004100 */
[----:B------:R-:W-:Y:S01]  /*4320*/  FADD.FTZ R45, R178, -R185 ;  /* 0x800000b9b22d7221 */ /* 0x000fe20000010000 */
[----:B------:R-:W-:Y:S02]  /*4330*/  HADD2.F32 R199, -RZ, R39.H1_H1 ;  /* 0x30000027ffc77230 */ /* 0x000fe40000004100 */
[C---:B------:R-:W-:Y:S01]  /*4340*/  FFMA.FTZ R186, R56.reuse, R186, R33 ;  /* 0x000000ba38ba7223 */ /* 0x040fe20000010021 */
[--C-:B------:R-:W-:Y:S02]  /*4350*/  HADD2.F32 R39, -RZ, R37.reuse.H0_H0 ;  /* 0x20000025ff277230 */ /* 0x100fe40000004100 */
[----:B------:R-:W-:Y:S01]  /*4360*/  FFMA.FTZ R185, R56, R181, R29 ;  /* 0x000000b538b97223 */ /* 0x000fe2000001001d */
[----:B------:R-:W-:Y:S02]  /*4370*/  HADD2.F32 R43, -RZ, R37.H1_H1 ;  /* 0x30000025ff2b7230 */ /* 0x000fe40000004100 */
[----:B------:R-:W-:Y:S01]  /*4380*/  FADD.FTZ R32, R182, -R189 ;  /* 0x800000bdb6207221 */ /* 0x000fe20000010000 */
[----:B------:R-:W-:-:S02]  /*4390*/  HADD2.F32 R35, -RZ, R22.H0_H0 ;  /* 0x20000016ff237230 */ /* 0x000fc40000004100 */
[----:B------:R-:W-:Y:S01]  /*43a0*/  FADD.FTZ R42, R180, -R187 ;  /* 0x800000bbb42a7221 */ /* 0x000fe20000010000 */
[--C-:B------:R-:W-:Y:S02]  /*43b0*/  HADD2.F32 R33, -RZ, R21.reuse.H0_H0 ;  /* 0x20000015ff217230 */ /* 0x100fe40000004100 */
[--C-:B------:R-:W-:Y:S01]  /*43c0*/  FFMA.FTZ R183, R183, R177, R170.reuse ;  /* 0x000000b1b7b77223 */ /* 0x100fe200000100aa */
[----:B------:R-:W-:Y:S02]  /*43d0*/  HADD2.F32 R37, -RZ, R21.H1_H1 ;  /* 0x30000015ff257230 */ /* 0x000fe40000004100 */
[C---:B------:R-:W-:Y:S01]  /*43e0*/  FFMA.FTZ R45, R56.reuse, R45, R35 ;  /* 0x0000002d382d7223 */ /* 0x040fe20000010023 */
[----:B------:R-:W-:Y:S02]  /*43f0*/  HADD2.F32 R29, -RZ, R20.H0_H0 ;  /* 0x20000014ff1d7230 */ /* 0x000fe40000004100 */
[C---:B------:R-:W-:Y:S01]  /*4400*/  FFMA.FTZ R35, R56.reuse, R32, R33 ;  /* 0x0000002038237223 */ /* 0x040fe20000010021 */
[----:B------:R-:W-:Y:S01]  /*4410*/  FFMA.FTZ R191, R191, R177, R170 ;  /* 0x000000b1bfbf7223 */ /* 0x000fe200000100aa */
[----:B------:R-:W-:Y:S01]  /*4420*/  FFMA.FTZ R42, R56, R42, R37 ;  /* 0x0000002a382a7223 */ /* 0x000fe20000010025 */
[----:B------:R-:W-:-:S02]  /*4430*/  HADD2.F32 R167, -RZ, R22.H1_H1 ;  /* 0x30000016ffa77230 */ /* 0x000fc40000004100 */
[----:B------:R-:W-:Y:S01]  /*4440*/  FFMA.FTZ R33, R56, R28, R29 ;  /* 0x0000001c38217223 */ /* 0x000fe2000001001d */
[--C-:B------:R-:W-:Y:S02]  /*4450*/  HADD2.F32 R37, -RZ, R11.reuse.H0_H0 ;  /* 0x2000000bff257230 */ /* 0x100fe40000004100 */
[----:B------:R-:W-:Y:S01]  /*4460*/  FADD.FTZ R182, R176, -R183 ;  /* 0x800000b7b0b67221 */ /* 0x000fe20000010000 */
[----:B------:R-:W-:Y:S01]  /*4470*/  FMUL.FTZ R28, R185, R168 ;  /* 0x000000a8b91c7220 */ /* 0x000fe20000410000 */
[----:B------:R-:W-:Y:S02]  /*4480*/  HADD2.F32 R29, -RZ, R20.H1_H1 ;  /* 0x30000014ff1d7230 */ /* 0x000fe40000004100 */
[----:B------:R-:W-:Y:S01]  /*4490*/  FADD.FTZ R34, R184, -R191 ;  /* 0x800000bfb8227221 */ /* 0x000fe20000010000 */
[----:B------:R-:W-:Y:S01]  /*44a0*/  FFMA.FTZ R182, R56, R182, R167 ;  /* 0x000000b638b67223 */ /* 0x000fe200000100a7 */
[----:B------:R-:W-:Y:S01]  /*44b0*/  FMUL.FTZ R184, R37, R28 ;  /* 0x0000001c25b87220 */ /* 0x000fe20000410000 */
[----:B------:R-:W-:-:S02]  /*44c0*/  HADD2.F32 R187, -RZ, R11.H1_H1 ;  /* 0x3000000bffbb7230 */ /* 0x000fc40000004100 */
[----:B------:R-:W-:Y:S01]  /*44d0*/  FMUL.FTZ R167, R28, R197 ;  /* 0x000000c51ca77220 */ /* 0x000fe20000410000 */
[----:B------:R-:W-:Y:S02]  /*44e0*/  HADD2.F32 R37, -RZ, R9.H0_H0 ;  /* 0x20000009ff257230 */ /* 0x000fe40000004100 */
[-C--:B------:R-:W-:Y:S01]  /*44f0*/  FMUL.FTZ R32, R186, R168.reuse ;  /* 0x000000a8ba207220 */ /* 0x080fe20000410000 */
[----:B------:R-:W-:Y:S01]  /*4500*/  FMUL.FTZ R28, R35, R168 ;  /* 0x000000a8231c7220 */ /* 0x000fe20000410000 */
[----:B------:R-:W-:Y:S02]  /*4510*/  HADD2.F32 R30, -RZ, R38.H0_H0 ;  /* 0x20000026ff1e7230 */ /* 0x000fe40000004100 */
[----:B------:R-:W-:Y:S01]  /*4520*/  FFMA.FTZ R34, R56, R34, R29 ;  /* 0x0000002238227223 */ /* 0x000fe2000001001d */
[----:B------:R-:W-:Y:S02]  /*4530*/  HADD2.F32 R44, -RZ, R10.H0_H0 ;  /* 0x2000000aff2c7230 */ /* 0x000fe40000004100 */
[----:B------:R-:W-:Y:S01]  /*4540*/  FMUL.FTZ R29, R45, R168 ;  /* 0x000000a82d1d7220 */ /* 0x000fe20000410000 */
[----:B------:R-:W-:-:S02]  /*4550*/  HADD2.F32 R195, -RZ, R38.H1_H1 ;  /* 0x30000026ffc37230 */ /* 0x000fc40000004100 */
[----:B------:R-:W-:Y:S01]  /*4560*/  FMUL.FTZ R172, R32, R199 ;  /* 0x000000c720ac7220 */ /* 0x000fe20000410000 */
[----:B------:R-:W-:Y:S01]  /*4570*/  FMUL.FTZ R187, R187, R32 ;  /* 0x00000020bbbb7220 */ /* 0x000fe20000410000 */
[----:B------:R-:W-:Y:S02]  /*4580*/  HADD2.F32 R183, -RZ, R10.H1_H1 ;  /* 0x3000000affb77230 */ /* 0x000fe40000004100 */
[----:B------:R-:W-:Y:S01]  /*4590*/  FMUL.FTZ R38, R37, R28 ;  /* 0x0000001c25267220 */ /* 0x000fe20000410000 */
[----:B------:R-:W-:Y:S01]  /*45a0*/  FMUL.FTZ R32, R182, R168 ;  /* 0x000000a8b6207220 */ /* 0x000fe20000410000 */
[----:B------:R-:W-:Y:S01]  /*45b0*/  FMUL.FTZ R181, R28, R39 ;  /* 0x000000271cb57220 */ /* 0x000fe20000410000 */
[----:B------:R-:W-:Y:S02]  /*45c0*/  HADD2.F32 R37, -RZ, R8.H0_H0 ;  /* 0x20000008ff257230 */ /* 0x000fe40000004100 */
[----:B------:R-:W-:Y:S01]  /*45d0*/  FMUL.FTZ R179, R29, R30 ;  /* 0x0000001e1db37220 */ /* 0x000fe20000410000 */
[----:B------:R-:W-:Y:S01]  /*45e0*/  FMUL.FTZ R44, R44, R29 ;  /* 0x0000001d2c2c7220 */ /* 0x000fe20000410000 */
[----:B------:R-:W-:-:S02]  /*45f0*/  HADD2.F32 R39, -RZ, R9.H1_H1 ;  /* 0x30000009ff277230 */ /* 0x000fc40000004100 */
[-C--:B------:R-:W-:Y:S01]  /*4600*/  FMUL.FTZ R28, R33, R168.reuse ;  /* 0x000000a8211c7220 */ /* 0x080fe20000410000 */
[----:B------:R-:W-:Y:S02]  /*4610*/  HADD2.F32 R188, -RZ, R8.H1_H1 ;  /* 0x30000008ffbc7230 */ /* 0x000fe40000004100 */
[-C--:B------:R-:W-:Y:S01]  /*4620*/  FMUL.FTZ R30, R42, R168.reuse ;  /* 0x000000a82a1e7220 */ /* 0x080fe20000410000 */
[----:B------:R-:W-:Y:S01]  /*4630*/  FMUL.FTZ R29, R34, R168 ;  /* 0x000000a8221d7220 */ /* 0x000fe20000410000 */
[--C-:B------:R-:W-:Y:S02]  /*4640*/  HADD2.F32 R31, -RZ, R36.reuse.H0_H0 ;  /* 0x20000024ff1f7230 */ /* 0x100fe40000004100 */
        /* <DEDUP_REMOVED lines=18> */
.L_x_1177:
[-CC-:B------:R-:W-:Y:S01]  /*4770*/  FFMA.FTZ R179, R179, R177.reuse, R170.reuse ;  /* 0x000000b1b3b37223 */ /* 0x180fe200000100aa */
[-CC-:B------:R-:W-:Y:S01]  /*4780*/  FFMA.FTZ R181, R181, R177.reuse, R170.reuse ;  /* 0x000000b1b5b57223 */ /* 0x180fe200000100aa */
[--C-:B0-----:R-:W-:Y:S02]  /*4790*/  HADD2.F32 R32, -RZ, R23.reuse.H1_H1 ;  /* 0x30000017ff207230 */ /* 0x101fe40000004100 */
[-CC-:B------:R-:W-:Y:S01]  /*47a0*/  FFMA.FTZ R193, R193, R177.reuse, R170.reuse ;  /* 0x000000b1c1c17223 */ /* 0x180fe200000100aa */
[----:B------:R-:W-:Y:S01]  /*47b0*/  FADD.FTZ R179, R172, -R179 ;  /* 0x800000b3acb37221 */ /* 0x000fe20000010000 */
[----:B------:R-:W-:Y:S01]  /*47c0*/  FFMA.FTZ R189, R189, R177, R170 ;  /* 0x000000b1bdbd7223 */ /* 0x000fe200000100aa */
[----:B------:R-:W-:Y:S02]  /*47d0*/  HADD2.F32 R33, -RZ, R23.H0_H0 ;  /* 0x20000017ff217230 */ /* 0x000fe40000004100 */
[----:B------:R-:W-:Y:S01]  /*47e0*/  FADD.FTZ R181, R174, -R181 ;  /* 0x800000b5aeb57221 */ /* 0x000fe20000010000 */
[----:B-----5:R-:W-:-:S02]  /*47f0*/  HADD2.F32 R190, -RZ, R38.H0_H0 ;  /* 0x20000026ffbe7230 */ /* 0x020fc40000004100 */
[----:B------:R-:W-:Y:S01]  /*4800*/  FFMA.FTZ R179, R56, R179, R32 ;  /* 0x000000b338b37223 */ /* 0x000fe20000010020 */
[----:B------:R-:W-:Y:S02]  /*4810*/  HADD2.F32 R192, -RZ, R38.H1_H1 ;  /* 0x30000026ffc07230 */ /* 0x000fe40000004100 */
[----:B------:R-:W-:Y:S01]  /*4820*/  FFMA.FTZ R185, R185, R177, R170 ;  /* 0x000000b1b9b97223 */ /* 0x000fe200000100aa */
[----:B------:R-:W-:Y:S02]  /*4830*/  HADD2.F32 R38, -RZ, R21.H0_H0 ;  /* 0x20000015ff267230 */ /* 0x000fe40000004100 */
[----:B------:R-:W-:Y:S01]  /*4840*/  FADD.FTZ R193, R186, -R193 ;  /* 0x800000c1bac17221 */ /* 0x000fe20000010000 */
[----:B------:R-:W-:Y:S02]  /*4850*/  HADD2.F32 R32, -RZ, R20.H0_H0 ;  /* 0x20000014ff207230 */ /* 0x000fe40000004100 */
[----:B------:R-:W-:Y:S01]  /*4860*/  FADD.FTZ R189, R182, -R189 ;  /* 0x800000bdb6bd7221 */ /* 0x000fe20000010000 */
[----:B------:R-:W-:Y:S01]  /*4870*/  FFMA.FTZ R181, R56, R181, R33 ;  /* 0x000000b538b57223 */ /* 0x000fe20000010021 */
[----:B------:R-:W-:-:S02]  /*4880*/  HADD2.F32 R33, -RZ, R22.H0_H0 ;  /* 0x20000016ff217230 */ /* 0x000fc40000004100 */
[----:B------:R-:W-:Y:S01]  /*4890*/  FADD.FTZ R185, R178, -R185 ;  /* 0x800000b9b2b97221 */ /* 0x000fe20000010000 */
[C---:B------:R-:W-:Y:S01]  /*48a0*/  FFMA.FTZ R189, R56.reuse, R189, R38 ;  /* 0x000000bd38bd7223 */ /* 0x040fe20000010026 */
[C---:B------:R-:W-:Y:S01]  /*48b0*/  FFMA.FTZ R193, R56.reuse, R193, R32 ;  /* 0x000000c138c17223 */ /* 0x040fe20000010020 */
[-CC-:B------:R-:W-:Y:S01]  /*48c0*/  FFMA.FTZ R183, R183, R177.reuse, R170.reuse ;  /* 0x000000b1b7b77223 */ /* 0x180fe200000100aa */
[--C-:B------:R-:W-:Y:S02]  /*48d0*/  HADD2.F32 R32, -RZ, R11.reuse.H0_H0 ;  /* 0x2000000bff207230 */ /* 0x100fe40000004100 */
[-CC-:B------:R-:W-:Y:S01]  /*48e0*/  FFMA.FTZ R191, R191, R177.reuse, R170.reuse ;  /* 0x000000b1bfbf7223 */ /* 0x180fe200000100aa */
[----:B------:R-:W-:Y:S02]  /*48f0*/  HADD2.F32 R38, -RZ, R11.H1_H1 ;  /* 0x3000000bff267230 */ /* 0x000fe40000004100 */
[----:B------:R-:W-:Y:S01]  /*4900*/  FFMA.FTZ R187, R187, R177, R170 ;  /* 0x000000b1bbbb7223 */ /* 0x000fe200000100aa */
[-C--:B------:R-:W-:Y:S01]  /*4910*/  FMUL.FTZ R181, R181, R168.reuse ;  /* 0x000000a8b5b57220 */ /* 0x080fe20000410000 */
[----:B------:R-:W-:Y:S01]  /*4920*/  FMUL.FTZ R179, R179, R168 ;  /* 0x000000a8b3b37220 */ /* 0x000fe20000410000 */
        /* <DEDUP_REMOVED lines=9> */
[----:B------:R-:W-:-:S02]  /*49c0*/  HADD2.F32 R33, -RZ, R20.H1_H1 ;  /* 0x30000014ff217230 */ /* 0x000fc40000004100 */
[----:B------:R-:W-:Y:S01]  /*49d0*/  FMUL.FTZ R182, R38, R179 ;  /* 0x000000b326b67220 */ /* 0x000fe20000410000 */
[----:B------:R-:W-:Y:S02]  /*49e0*/  HADD2.F32 R42, -RZ, R37.H0_H0 ;  /* 0x20000025ff2a7230 */ /* 0x000fe40000004100 */
[-C--:B------:R-:W-:Y:S01]  /*49f0*/  FMUL.FTZ R185, R185, R168.reuse ;  /* 0x000000a8b9b97220 */ /* 0x080fe20000410000 */
[--C-:B------:R-:W-:Y:S02]  /*4a00*/  HADD2.F32 R38, -RZ, R10.reuse.H0_H0 ;  /* 0x2000000aff267230 */ /* 0x100fe40000004100 */
[----:B------:R-:W-:Y:S01]  /*4a10*/  FMUL.FTZ R189, R189, R168 ;  /* 0x000000a8bdbd7220 */ /* 0x000fe20000410000 */
[----:B------:R-:W-:Y:S02]  /*4a20*/  HADD2.F32 R32, -RZ, R9.H0_H0 ;  /* 0x20000009ff207230 */ /* 0x000fe40000004100 */
[C---:B------:R-:W-:Y:S01]  /*4a30*/  FFMA.FTZ R183, R56.reuse, R183, R172 ;  /* 0x000000b738b77223 */ /* 0x040fe200000100ac */
        /* <DEDUP_REMOVED lines=8> */
[----:B------:R-:W-:-:S02]  /*4ac0*/  HADD2.F32 R44, -RZ, R10.H1_H1 ;  /* 0x3000000aff2c7230 */ /* 0x000fc40000004100 */
[-C--:B------:R-:W-:Y:S01]  /*4ad0*/  FMUL.FTZ R183, R183, R168.reuse ;  /* 0x000000a8b7b77220 */ /* 0x080fe20000410000 */
[----:B------:R-:W-:Y:S02]  /*4ae0*/  HADD2.F32 R42, -RZ, R9.H1_H1 ;  /* 0x30000009ff2a7230 */ /* 0x000fe40000004100 */
[-C--:B------:R-:W-:Y:S01]  /*4af0*/  FMUL.FTZ R187, R187, R168.reuse ;  /* 0x000000a8bbbb7220 */ /* 0x080fe20000410000 */
[--C-:B------:R-:W-:Y:S02]  /*4b00*/  HADD2.F32 R32, -RZ, R8.reuse.H0_H0 ;  /* 0x20000008ff207230 */ /* 0x100fe40000004100 */
[-C--:B------:R-:W-:Y:S01]  /*4b10*/  FMUL.FTZ R193, R193, R168.reuse ;  /* 0x000000a8c1c17220 */ /* 0x080fe20000410000 */
[----:B------:R-:W-:Y:S02]  /*4b20*/  HADD2.F32 R38, -RZ, R8.H1_H1 ;  /* 0x30000008ff267230 */ /* 0x000fe40000004100 */
[----:B------:R-:W-:Y:S01]  /*4b30*/  FMUL.FTZ R33, R33, R168 ;  /* 0x000000a821217220 */ /* 0x000fe20000410000 */
[----:B------:R-:W-:-:S02]  /*4b40*/  HADD2.F32 R34, -RZ, R36.H0_H0 ;  /* 0x20000024ff227230 */ /* 0x000fc40000004100 */
        /* <DEDUP_REMOVED lines=14> */
.L_x_1178:
        /* <DEDUP_REMOVED lines=16> */
[--C-:B0-----:R-:W-:Y:S02]  /*4d30*/  HADD2.F32 R33, -RZ, R27.reuse.H1_H1 ;  /* 0x3000001bff217230 */ /* 0x101fe40000004100 */
[----:B------:R-:W-:Y:S01]  /*4d40*/  FADD.FTZ R44, R50, -R51 ;  /* 0x80000033322c7221 */ /* 0x000fe20000010000 */
[----:B------:R-:W-:-:S02]  /*4d50*/  HADD2.F32 R29, -RZ, R27.H0_H0 ;  /* 0x2000001bff1d7230 */ /* 0x000fc40000004100 */
[----:B------:R-:W-:Y:S01]  /*4d60*/  FADD.FTZ R177, R46, -R177 ;  /* 0x800000b12eb17221 */ /* 0x000fe20000010000 */
[----:B------:R-:W-:Y:S01]  /*4d70*/  FADD.FTZ R48, R49, -R48 ;  /* 0x8000003031307221 */ /* 0x000fe20000010000 */
[--C-:B-----5:R-:W-:Y:S02]  /*4d80*/  HADD2.F32 R45, -RZ, R37.reuse.H0_H0 ;  /* 0x20000025ff2d7230 */ /* 0x120fe40000004100 */
[----:B------:R-:W-:Y:S01]  /*4d90*/  FADD.FTZ R49, R53, -R52 ;  /* 0x8000003435317221 */ /* 0x000fe20000010000 */
[----:B------:R-:W-:Y:S02]  /*4da0*/  HADD2.F32 R40, -RZ, R37.H1_H1 ;  /* 0x30000025ff287230 */ /* 0x000fe40000004100 */
[----:B------:R-:W-:Y:S01]  /*4db0*/  FFMA.FTZ R50, R56, R177, R33 ;  /* 0x000000b138327223 */ /* 0x000fe20000010021 */
[----:B------:R-:W-:Y:S02]  /*4dc0*/  HADD2.F32 R35, -RZ, R26.H0_H0 ;  /* 0x2000001aff237230 */ /* 0x000fe40000004100 */
[----:B------:R-:W-:Y:S01]  /*4dd0*/  FADD.FTZ R34, R54, -R55 ;  /* 0x8000003736227221 */ /* 0x000fe20000010000 */
[----:B------:R-:W-:-:S02]  /*4de0*/  HADD2.F32 R37, -RZ, R25.H1_H1 ;  /* 0x30000019ff257230 */ /* 0x000fc40000004100 */
[C---:B------:R-:W-:Y:S01]  /*4df0*/  FFMA.FTZ R53, R56.reuse, R48, R29 ;  /* 0x0000003038357223 */ /* 0x040fe2000001001d */
[----:B------:R-:W-:Y:S02]  /*4e00*/  HADD2.F32 R33, -RZ, R25.H0_H0 ;  /* 0x20000019ff217230 */ /* 0x000fe40000004100 */
[----:B------:R-:W-:Y:S01]  /*4e10*/  FADD.FTZ R58, R57, -R58 ;  /* 0x8000003a393a7221 */ /* 0x000fe20000010000 */
[----:B------:R-:W-:Y:S02]  /*4e20*/  HADD2.F32 R29, -RZ, R24.H0_H0 ;  /* 0x20000018ff1d7230 */ /* 0x000fe40000004100 */
[----:B------:R-:W-:Y:S01]  /*4e30*/  FADD.FTZ R160, R165, -R160 ;  /* 0x800000a0a5a07221 */ /* 0x000fe20000010000 */
[C---:B------:R-:W-:Y:S01]  /*4e40*/  FFMA.FTZ R49, R56.reuse, R49, R35 ;  /* 0x0000003138317223 */ /* 0x040fe20000010023 */
[C---:B------:R-:W-:Y:S01]  /*4e50*/  FFMA.FTZ R34, R56.reuse, R34, R37 ;  /* 0x0000002238227223 */ /* 0x040fe20000010025 */
[--C-:B------:R-:W-:Y:S02]  /*4e60*/  HADD2.F32 R41, -RZ, R39.reuse.H0_H0 ;  /* 0x20000027ff297230 */ /* 0x100fe40000004100 */
[----:B------:R-:W-:Y:S01]  /*4e70*/  FFMA.FTZ R35, R56, R58, R33 ;  /* 0x0000003a38237223 */ /* 0x000fe20000010021 */
[----:B------:R-:W-:-:S02]  /*4e80*/  HADD2.F32 R47, -RZ, R39.H1_H1 ;  /* 0x30000027ff2f7230 */ /* 0x000fc40000004100 */
[----:B------:R-:W-:Y:S01]  /*4e90*/  FFMA.FTZ R33, R56, R160, R29 ;  /* 0x000000a038217223 */ /* 0x000fe2000001001d */
[----:B------:R-:W-:Y:S02]  /*4ea0*/  HADD2.F32 R37, -RZ, R15.H0_H0 ;  /* 0x2000000fff257230 */ /* 0x000fe40000004100 */
[----:B------:R-:W-:Y:S01]  /*4eb0*/  FMUL.FTZ R28, R53, R168 ;  /* 0x000000a8351c7220 */ /* 0x000fe20000410000 */
[----:B------:R-:W-:Y:S02]  /*4ec0*/  HADD2.F32 R39, -RZ, R26.H1_H1 ;  /* 0x3000001aff277230 */ /* 0x000fe40000004100 */
[----:B------:R-:W-:Y:S01]  /*4ed0*/  FADD.FTZ R59, R158, -R59 ;  /* 0x8000003b9e3b7221 */ /* 0x000fe20000010000 */
[----:B------:R-:W-:Y:S02]  /*4ee0*/  HADD2.F32 R29, -RZ, R24.H1_H1 ;  /* 0x30000018ff1d7230 */ /* 0x000fe40000004100 */
[----:B------:R-:W-:Y:S01]  /*4ef0*/  FMUL.FTZ R48, R37, R28 ;  /* 0x0000001c25307220 */ /* 0x000fe20000410000 */
[----:B------:R-:W-:-:S02]  /*4f00*/  HADD2.F32 R30, -RZ, R38.H0_H0 ;  /* 0x20000026ff1e7230 */ /* 0x000fc40000004100 */
[----:B------:R-:W-:Y:S01]  /*4f10*/  FFMA.FTZ R44, R56, R44, R39 ;  /* 0x0000002c382c7223 */ /* 0x000fe20000010027 */
[----:B------:R-:W-:Y:S02]  /*4f20*/  HADD2.F32 R43, -RZ, R38.H1_H1 ;  /* 0x30000026ff2b7230 */ /* 0x000fe40000004100 */
[----:B------:R-:W-:Y:S01]  /*4f30*/  FMUL.FTZ R38, R28, R41 ;  /* 0x000000291c267220 */ /* 0x000fe20000410000 */
[----:B------:R-:W-:Y:S02]  /*4f40*/  HADD2.F32 R55, -RZ, R15.H1_H1 ;  /* 0x3000000fff377230 */ /* 0x000fe40000004100 */
[----:B------:R-:W-:Y:S01]  /*4f50*/  FMUL.FTZ R32, R50, R168 ;  /* 0x000000a832207220 */ /* 0x000fe20000410000 */
[----:B------:R-:W-:Y:S02]  /*4f60*/  HADD2.F32 R37, -RZ, R13.H0_H0 ;  /* 0x2000000dff257230 */ /* 0x000fe40000004100 */
[----:B------:R-:W-:Y:S01]  /*4f70*/  FFMA.FTZ R56, R56, R59, R29 ;  /* 0x0000003b38387223 */ /* 0x000fe2000001001d */
[----:B------:R-:W-:-:S02]  /*4f80*/  HADD2.F32 R42, -RZ, R14.H0_H0 ;  /* 0x2000000eff2a7230 */ /* 0x000fc40000004100 */
[-C--:B------:R-:W-:Y:S01]  /*4f90*/  FMUL.FTZ R28, R35, R168.reuse ;  /* 0x000000a8231c7220 */ /* 0x080fe20000410000 */
        /* <DEDUP_REMOVED lines=11> */
[----:B------:R-:W-:-:S02]  /*5050*/  HADD2.F32 R37, -RZ, R12.H0_H0 ;  /* 0x2000000cff257230 */ /* 0x000fc40000004100 */
[-C--:B------:R-:W-:Y:S01]  /*5060*/  FMUL.FTZ R29, R34, R168.reuse ;  /* 0x000000a8221d7220 */ /* 0x080fe20000410000 */
[----:B------:R-:W-:Y:S02]  /*5070*/  HADD2.F32 R30, -RZ, R13.H1_H1 ;  /* 0x3000000dff1e7230 */ /* 0x000fe40000004100 */
[-C--:B------:R-:W-:Y:S01]  /*5080*/  FMUL.FTZ R28, R33, R168.reuse ;  /* 0x000000a8211c7220 */ /* 0x080fe20000410000 */
        /* <DEDUP_REMOVED lines=19> */
.L_x_1179:
[-CC-:B0-----:R-:W-:Y:S01]  /*51c0*/  FFMA.FTZ R32, R48, R177.reuse, R170.reuse ;  /* 0x000000b130207223 */ /* 0x181fe200000100aa */
[-CC-:B------:R-:W-:Y:S01]  /*51d0*/  FFMA.FTZ R52, R52, R177.reuse, R170.reuse ;  /* 0x000000b134347223 */ /* 0x180fe200000100aa */
[-C--:B------:R-:W-:Y:S01]  /*51e0*/  FFMA.FTZ R160, R160, R177.reuse, R170 ;  /* 0x000000b1a0a07223 */ /* 0x080fe200000100aa */
[----:B-----5:R-:W-:Y:S02]  /*51f0*/  HADD2.F32 R34, -RZ, R36.H0_H0 ;  /* 0x20000024ff227230 */ /* 0x020fe40000004100 */
[----:B------:R-:W-:Y:S01]  /*5200*/  FADD.FTZ R49, R49, -R32 ;  /* 0x8000002031317221 */ /* 0x000fe20000010000 */
[----:B------:R-:W-:Y:S02]  /*5210*/  HADD2.F32 R32, -RZ, R26.H0_H0 ;  /* 0x2000001aff207230 */ /* 0x000fe40000004100 */
[----:B------:R-:W-:Y:S01]  /*5220*/  FADD.FTZ R53, R53, -R52 ;  /* 0x8000003435357221 */ /* 0x000fe20000010000 */
[----:B------:R-:W-:Y:S02]  /*5230*/  HADD2.F32 R42, -RZ, R36.H1_H1 ;  /* 0x30000024ff2a7230 */ /* 0x000fe40000004100 */
[----:B------:R-:W-:Y:S01]  /*5240*/  FFMA.FTZ R47, R47, R177, R170 ;  /* 0x000000b12f2f7223 */ /* 0x000fe200000100aa */
[----:B------:R-:W-:-:S02]  /*5250*/  HADD2.F32 R36, -RZ, R27.H0_H0 ;  /* 0x2000001bff247230 */ /* 0x000fc40000004100 */
[C---:B------:R-:W-:Y:S01]  /*5260*/  FFMA.FTZ R53, R56.reuse, R53, R32 ;  /* 0x0000003538357223 */ /* 0x040fe20000010020 */
[--C-:B------:R-:W-:Y:S02]  /*5270*/  HADD2.F32 R32, -RZ, R24.reuse.H0_H0 ;  /* 0x20000018ff207230 */ /* 0x100fe40000004100 */
[----:B------:R-:W-:Y:S01]  /*5280*/  FADD.FTZ R165, R165, -R160 ;  /* 0x800000a0a5a57221 */ /* 0x000fe20000010000 */
        /* <DEDUP_REMOVED lines=9> */
[-CC-:B------:R-:W-:Y:S01]  /*5320*/  FFMA.FTZ R58, R58, R177.reuse, R170.reuse ;  /* 0x000000b13a3a7223 */ /* 0x180fe200000100aa */
[----:B------:R-:W-:Y:S01]  /*5330*/  FMUL.FTZ R49, R49, R168 ;  /* 0x000000a831317220 */ /* 0x000fe20000410000 */
[----:B------:R-:W-:Y:S01]  /*5340*/  FFMA.FTZ R55, R55, R177, R170 ;  /* 0x000000b137377223 */ /* 0x000fe200000100aa */
[----:B------:R-:W-:Y:S01]  /*5350*/  FFMA.FTZ R47, R56, R47, R33 ;  /* 0x0000002f382f7223 */ /* 0x000fe20000010021 */
[--C-:B------:R-:W-:Y:S02]  /*5360*/  HADD2.F32 R170, -RZ, R38.reuse.H0_H0 ;  /* 0x20000026ffaa7230 */ /* 0x100fe40000004100 */
[----:B------:R-:W-:Y:S01]  /*5370*/  FADD.FTZ R51, R50, -R51 ;  /* 0x8000003332337221 */ /* 0x000fe20000010000 */
[----:B------:R-:W-:Y:S02]  /*5380*/  HADD2.F32 R182, -RZ, R38.H1_H1 ;  /* 0x30000026ffb67230 */ /* 0x000fe40000004100 */
[----:B------:R-:W-:Y:S01]  /*5390*/  FFMA.FTZ R59, R56, R59, R36 ;  /* 0x0000003b383b7223 */ /* 0x000fe20000010024 */
[----:B------:R-:W-:-:S02]  /*53a0*/  HADD2.F32 R33, -RZ, R26.H1_H1 ;  /* 0x3000001aff217230 */ /* 0x000fc40000004100 */
[----:B------:R-:W-:Y:S01]  /*53b0*/  FADD.FTZ R57, R57, -R58 ;  /* 0x8000003a39397221 */ /* 0x000fe20000010000 */
[----:B------:R-:W-:Y:S02]  /*53c0*/  HADD2.F32 R38, -RZ, R25.H0_H0 ;  /* 0x20000019ff267230 */ /* 0x000fe40000004100 */
[----:B------:R-:W-:Y:S01]  /*53d0*/  FMUL.FTZ R35, R32, R49 ;  /* 0x0000003120237220 */ /* 0x000fe20000410000 */
[----:B------:R-:W-:Y:S02]  /*53e0*/  HADD2.F32 R36, -RZ, R15.H1_H1 ;  /* 0x3000000fff247230 */ /* 0x000fe40000004100 */
[-C--:B------:R-:W-:Y:S01]  /*53f0*/  FMUL.FTZ R47, R47, R168.reuse ;  /* 0x000000a82f2f7220 */ /* 0x080fe20000410000 */
[----:B------:R-:W-:Y:S01]  /*5400*/  FMUL.FTZ R53, R53, R168 ;  /* 0x000000a835357220 */ /* 0x000fe20000410000 */
[----:B------:R-:W-:Y:S02]  /*5410*/  HADD2.F32 R32, -RZ, R14.H0_H0 ;  /* 0x2000000eff207230 */ /* 0x000fe40000004100 */
[C---:B------:R-:W-:Y:S01]  /*5420*/  FFMA.FTZ R33, R56.reuse, R51, R33 ;  /* 0x0000003338217223 */ /* 0x040fe20000010021 */
[----:B------:R-:W-:Y:S01]  /*5430*/  FFMA.FTZ R57, R56, R57, R38 ;  /* 0x0000003938397223 */ /* 0x000fe20000010026 */
[----:B------:R-:W-:-:S02]  /*5440*/  HADD2.F32 R44, -RZ, R25.H1_H1 ;  /* 0x30000019ff2c7230 */ /* 0x000fc40000004100 */
[----:B------:R-:W-:Y:S01]  /*5450*/  FMUL.FTZ R52, R36, R47 ;  /* 0x0000002f24347220 */ /* 0x000fe20000410000 */
[----:B------:R-:W-:Y:S01]  /*5460*/  FMUL.FTZ R41, R53, R170 ;  /* 0x000000aa35297220 */ /* 0x000fe20000410000 */
[----:B------:R-:W-:Y:S01]  /*5470*/  FADD.FTZ R55, R54, -R55 ;  /* 0x8000003736377221 */ /* 0x000fe20000010000 */
[----:B------:R-:W-:Y:S02]  /*5480*/  HADD2.F32 R36, -RZ, R14.H1_H1 ;  /* 0x3000000eff247230 */ /* 0x000fe40000004100 */
[----:B------:R-:W-:Y:S01]  /*5490*/  FMUL.FTZ R53, R32, R53 ;  /* 0x0000003520357220 */ /* 0x000fe20000410000 */
[-C--:B------:R-:W-:Y:S01]  /*54a0*/  FMUL.FTZ R33, R33, R168.reuse ;  /* 0x000000a821217220 */ /* 0x080fe20000410000 */
[--C-:B------:R-:W-:Y:S02]  /*54b0*/  HADD2.F32 R32, -RZ, R13.reuse.H0_H0 ;  /* 0x2000000dff207230 */ /* 0x100fe40000004100 */
[----:B------:R-:W-:Y:S01]  /*54c0*/  FMUL.FTZ R57, R57, R168 ;  /* 0x000000a839397220 */ /* 0x000fe20000410000 */
[----:B------:R-:W-:Y:S01]  /*54d0*/  FFMA.FTZ R55, R56, R55, R44 ;  /* 0x0000003738377223 */ /* 0x000fe2000001002c */
[----:B------:R-:W-:Y:S01]  /*54e0*/  FMUL.FTZ R43, R33, R182 ;  /* 0x000000b6212b7220 */ /* 0x000fe20000410000 */
[----:B------:R-:W-:Y:S01]  /*54f0*/  FMUL.FTZ R50, R36, R33 ;  /* 0x0000002124327220 */ /* 0x000fe20000410000 */
[----:B------:R-:W-:Y:S01]  /*5500*/  FMUL.FTZ R33, R32, R57 ;  /* 0x0000003920217220 */ /* 0x000fe20000410000 */
[----:B------:R-:W-:-:S02]  /*5510*/  HADD2.F32 R44, -RZ, R13.H1_H1 ;  /* 0x3000000dff2c7230 */ /* 0x000fc40000004100 */
[-C--:B------:R-:W-:Y:S01]  /*5520*/  FMUL.FTZ R55, R55, R168.reuse ;  /* 0x000000a837377220 */ /* 0x080fe20000410000 */
[--C-:B------:R-:W-:Y:S02]  /*5530*/  HADD2.F32 R32, -RZ, R12.reuse.H0_H0 ;  /* 0x2000000cff207230 */ /* 0x100fe40000004100 */
[-C--:B------:R-:W-:Y:S01]  /*5540*/  FMUL.FTZ R165, R165, R168.reuse ;  /* 0x000000a8a5a57220 */ /* 0x080fe20000410000 */
[----:B------:R-:W-:Y:S02]  /*5550*/  HADD2.F32 R36, -RZ, R12.H1_H1 ;  /* 0x3000000cff247230 */ /* 0x000fe40000004100 */
[----:B------:R-:W-:Y:S01]  /*5560*/  FMUL.FTZ R59, R59, R168 ;  /* 0x000000a83b3b7220 */ /* 0x000fe20000410000 */
[--C-:B------:R-:W-:Y:S02]  /*5570*/  HADD2.F32 R40, -RZ, R37.reuse.H0_H0 ;  /* 0x20000025ff287230 */ /* 0x100fe40000004100 */
[----:B------:R-:W-:Y:S01]  /*5580*/  FMUL.FTZ R44, R44, R55 ;  /* 0x000000372c2c7220 */ /* 0x000fe20000410000 */
[----:B------:R-:W-:-:S02]  /*5590*/  HADD2.F32 R48, -RZ, R37.H1_H1 ;  /* 0x30000025ff307230 */ /* 0x000fc40000004100 */
        /* <DEDUP_REMOVED lines=14> */
.L_x_1180:
[----:B------:R-:W0:Y:S01]  /*5680*/  @P0 LDC.64 R36, c[0x0][0x478] ;  /* 0x00011e00ff240b82 */ /* 0x000e220000000a00 */
[----:B------:R-:W-:-:S04]  /*5690*/  IMAD.WIDE.U32 R2, R161, 0x10, R2 ;  /* 0x00000010a1027825 */ /* 0x000fc800078e0002 */
[----:B0-----:R-:W-:-:S05]  /*56a0*/  @P0 IMAD.WIDE.U32 R36, R161, 0x10, R36 ;  /* 0x00000010a1240825 */ /* 0x001fca00078e0024 */
[----:B------:R1:W-:Y:S04]  /*56b0*/  @P0 STG.E.128 desc[UR4][R36.64], R28 ;  /* 0x0000001c24000986 */ /* 0x0003e8000c101d04 */
[----:B------:R1:W-:Y:S02]  /*56c0*/  STG.E.128 desc[UR4][R2.64], R32 ;  /* 0x0000002002007986 */ /* 0x0003e4000c101d04 */
.L_x_1174:
        /* <DEDUP_REMOVED lines=101> */
.L_x_1166:
        /* <DEDUP_REMOVED lines=28> */
.L_x_1182:
        /* <DEDUP_REMOVED lines=10> */
.L_x_10679:


//--------------------- .text._ZN10layer_norm13ln_bwd_kernelINS_13Kernel_traitsI6__halfS2_S2_S2_fjLj3072ELj1ELj1ELj4ELj16ENS_18Kernel_traits_baseILj3072ES2_S2_S2_S2_fjLj128EEEEELb0ELb1ELb1ELb0EEEvNS_9BwdParamsE --------------------------
	.section	.text._ZN10layer_norm13ln_bwd_kernelINS_13Kernel_traitsI6__halfS2_S2_S2_fjLj3072ELj1ELj1ELj4ELj16ENS_18Kernel_traits_baseILj3072ES2_S2_S2_S2_fjLj128EEEEELb0ELb1ELb1ELb0EEEvNS_9BwdParamsE,"ax",@progbits
	.align	128
        .global         _ZN10layer_norm13ln_bwd_kernelINS_13Kernel_traitsI6__halfS2_S2_S2_fjLj3072ELj1ELj1ELj4ELj16ENS_18Kernel_traits_baseILj3072ES2_S2_S2_S2_fjLj128EEEEELb0ELb1ELb1ELb0EEEvNS_9BwdParamsE
        .type           _ZN10layer_norm13ln_bwd_kernelINS_13Kernel_traitsI6__halfS2_S2_S2_fjLj3072ELj1ELj1ELj4ELj16ENS_18Kernel_traits_baseILj3072ES2_S2_S2_S2_fjLj128EEEEELb0ELb1ELb1ELb0EEEvNS_9BwdParamsE,@function
        .size           _ZN10layer_norm13ln_bwd_kernelINS_13Kernel_traitsI6__halfS2_S2_S2_fjLj3072ELj1ELj1ELj4ELj16ENS_18Kernel_traits_baseILj3072ES2_S2_S2_S2_fjLj128EEEEELb0ELb1ELb1ELb0EEEvNS_9BwdParamsE,(.L_x_10680 - _ZN10layer_norm13ln_bwd_kernelINS_13Kernel_traitsI6__halfS2_S2_S2_fjLj3072ELj1ELj1ELj4ELj16ENS_18Kernel_traits_baseILj3072ES2_S2_S2_S2_fjLj128EEEEELb0ELb1ELb1ELb0EEEvNS_9BwdParamsE)
        .other          _ZN10layer_norm13ln_bwd_kernelINS_13Kernel_traitsI6__halfS2_S2_S2_fjLj3072ELj1ELj1ELj4ELj16ENS_18Kernel_traits_baseILj3072ES2_S2_S2_S2_fjLj128EEEEELb0ELb1ELb1ELb0EEEvNS_9BwdParamsE,@"STO_CUDA_ENTRY STV_DEFAULT"
_ZN10layer_norm13ln_bwd_kernelINS_13Kernel_traitsI6__halfS2_S2_S2_fjLj3072ELj1ELj1ELj4ELj16ENS_18Kernel_traits_baseILj3072ES2_S2_S2_S2_fjLj128EEEEELb0ELb1ELb1ELb0EEEvNS_9BwdParamsE:
.text._ZN10layer_norm13ln_bwd_kernelINS_13Kernel_traitsI6__halfS2_S2_S2_fjLj3072ELj1ELj1ELj4ELj16ENS_18Kernel_traits_baseILj3072ES2_S2_S2_S2_fjLj128EEEEELb0ELb1ELb1ELb0EEEvNS_9BwdParamsE:
        /* <DEDUP_REMOVED lines=116> */
.L_x_1298:
[----:B0-----:R-:W0:Y:S08]  /*0740*/  LDC.64 R122, c[0x0][0x3f8] ;  /* 0x0000fe00ff7a7b82 */ /* 0x001e300000000a00 */
[----:B------:R-:W1:Y:S08]  /*0750*/  LDC.64 R120, c[0x0][0x3c8] ;  /* 0x0000f200ff787b82 */ /* 0x000e700000000a00 */
[----:B--2---:R-:W2:Y:S01]  /*0760*/  LDC.64 R124, c[0x0][0x3f0] ;  /* 0x0000fc00ff7c7b82 */ /* 0x004ea20000000a00 */
[----:B0-----:R-:W-:-:S05]  /*0770*/  IMAD.WIDE R122, R129, 0x4, R122 ;  /* 0x00000004817a7825 */ /* 0x001fca00078e027a */
[----:B------:R-:W3:Y:S01]  /*0780*/  LDG.E R128, desc[UR10][R122.64] ;  /* 0x0000000a7a807981 */ /* 0x000ee2000c1e1900 */
[----:B-1----:R-:W-:-:S05]  /*0790*/  IMAD.WIDE R120, R129, 0x4, R120 ;  /* 0x0000000481787825 */ /* 0x002fca00078e0278 */
[----:B-----5:R0:W5:Y:S01]  /*07a0*/  LDG.E R145, desc[UR10][R120.64] ;  /* 0x0000000a78917981 */ /* 0x020162000c1e1900 */
[----:B--2---:R-:W-:-:S05]  /*07b0*/  IMAD.WIDE R124, R129, 0x4, R124 ;  /* 0x00000004817c7825 */ /* 0x004fca00078e027c */
[----:B------:R0:W5:Y:S01]  /*07c0*/  LDG.E R181, desc[UR10][R124.64] ;  /* 0x0000000a7cb57981 */ /* 0x000162000c1e1900 */
[----:B------:R-:W-:Y:S01]  /*07d0*/  BSSY.RECONVERGENT B0, `(.L_x_1184) ;  /* 0x0000150000007945 */ /* 0x000fe20003800200 */
[----:B------:R-:W-:Y:S01]  /*07e0*/  HFMA2 R187, -RZ, RZ, 0, 0 ;  /* 0x00000000ffbb7431 */ /* 0x000fe200000001ff */
[----:B------:R-:W-:Y:S02]  /*07f0*/  MOV R188, RZ ;  /* 0x000000ff00bc7202 */ /* 0x000fe40000000f00 */
        /* <DEDUP_REMOVED lines=37> */
[----:B0-----:R-:W-:-:S05]  /*0a50*/  @P0 IMAD.WIDE.U32 R168, R185, 0x10, R168 ;  /* 0x00000010b9a80825 */ /* 0x001fca00078e00a8 */
[----:B------:R0:W5:Y:S01]  /*0a60*/  @P0 LDG.E.128 R12, desc[UR10][R168.64] ;  /* 0x0000000aa80c0981 */ /* 0x000162000c1e1d00 */
[----:B------:R-:W-:Y:S02]  /*0a70*/  IADD3 R186, PT, PT, R186, 0x80, RZ ;  /* 0x00000080baba7810 */ /* 0x000fe40007ffe0ff */
[----:B------:R-:W-:Y:S01]  /*0a80*/  IADD3 R185, PT, PT, R185, 0x80, RZ ;  /* 0x00000080b9b97810 */ /* 0x000fe20007ffe0ff */
[--C-:B--2---:R-:W-:Y:S02]  /*0a90*/  HADD2.F32 R3, -RZ, R120.reuse.H0_H0 ;  /* 0x20000078ff037230 */ /* 0x104fe40000004100 */
[----:B------:R-:W-:Y:S02]  /*0aa0*/  HADD2.F32 R167, -RZ, R120.H1_H1 ;  /* 0x30000078ffa77230 */ /* 0x000fe40000004100 */
[--C-:B------:R-:W-:Y:S02]  /*0ab0*/  HADD2.F32 R171, -RZ, R121.reuse.H0_H0 ;  /* 0x20000079ffab7230 */ /* 0x100fe40000004100 */
[----:B------:R-:W-:Y:S01]  /*0ac0*/  FADD.FTZ R120, -R184, R3 ;  /* 0x00000003b8787221 */ /* 0x000fe20000010100 */
[----:B------:R-:W-:-:S02]  /*0ad0*/  HADD2.F32 R175, -RZ, R121.H1_H1 ;  /* 0x30000079ffaf7230 */ /* 0x000fc40000004100 */
[C---:B------:R-:W-:Y:S01]  /*0ae0*/  FADD.FTZ R170, -R184.reuse, R167 ;  /* 0x000000a7b8aa7221 */ /* 0x040fe20000010100 */
[--C-:B------:R-:W-:Y:S02]  /*0af0*/  HADD2.F32 R177, -RZ, R122.reuse.H0_H0 ;  /* 0x2000007affb17230 */ /* 0x100fe40000004100 */
[----:B-----5:R-:W-:Y:S01]  /*0b00*/  FMUL.FTZ R3, R145, R120 ;  /* 0x0000007891037220 */ /* 0x020fe20000410000 */
[----:B------:R-:W-:Y:S02]  /*0b10*/  HADD2.F32 R179, -RZ, R122.H1_H1 ;  /* 0x3000007affb37230 */ /* 0x000fe40000004100 */
[C---:B------:R-:W-:Y:S01]  /*0b20*/  FADD.FTZ R120, -R184.reuse, R171 ;  /* 0x000000abb8787221 */ /* 0x040fe20000010100 */
[----:B------:R-:W-:Y:S02]  /*0b30*/  HADD2.F32 R121, -RZ, R152.H0_H0 ;  /* 0x20000098ff797230 */ /* 0x000fe40000004100 */
[----:B------:R-:W-:Y:S01]  /*0b40*/  FADD.FTZ R174, -R184, R175 ;  /* 0x000000afb8ae7221 */ /* 0x000fe20000010100 */
[----:B---3--:R-:W-:-:S02]  /*0b50*/  HADD2.F32 R122, -RZ, R124.H0_H0 ;  /* 0x2000007cff7a7230 */ /* 0x008fc40000004100 */
[C---:B0-----:R-:W-:Y:S01]  /*0b60*/  FMUL.FTZ R169, R145.reuse, R120 ;  /* 0x0000007891a97220 */ /* 0x041fe20000410000 */
[----:B------:R-:W-:Y:S02]  /*0b70*/  HADD2.F32 R173, -RZ, R125.H0_H0 ;  /* 0x2000007dffad7230 */ /* 0x000fe40000004100 */
[----:B------:R-:W-:Y:S01]  /*0b80*/  FMUL.FTZ R174, R145, R174 ;  /* 0x000000ae91ae7220 */ /* 0x000fe20000410000 */
[--C-:B------:R-:W-:Y:S02]  /*0b90*/  HADD2.F32 R187, -RZ, R123.reuse.H0_H0 ;  /* 0x2000007bffbb7230 */ /* 0x100fe40000004100 */
[----:B------:R-:W-:Y:S01]  /*0ba0*/  FMUL.FTZ R168, R121, R122 ;  /* 0x0000007a79a87220 */ /* 0x000fe20000410000 */
[----:B------:R-:W-:Y:S02]  /*0bb0*/  HADD2.F32 R189, -RZ, R123.H1_H1 ;  /* 0x3000007bffbd7230 */ /* 0x000fe40000004100 */
[----:B------:R-:W-:Y:S01]  /*0bc0*/  FADD.FTZ R120, -R184, R177 ;  /* 0x000000b1b8787221 */ /* 0x000fe20000010100 */
[----:B------:R-:W-:-:S02]  /*0bd0*/  HADD2.F32 R176, -RZ, R125.H1_H1 ;  /* 0x3000007dffb07230 */ /* 0x000fc40000004100 */
[-C--:B------:R-:W-:Y:S01]  /*0be0*/  FMUL.FTZ R172, R172, R173.reuse ;  /* 0x000000adacac7220 */ /* 0x080fe20000410000 */
[----:B------:R-:W-:Y:S02]  /*0bf0*/  HADD2.F32 R171, -RZ, R153.H1_H1 ;  /* 0x30000099ffab7230 */ /* 0x000fe40000004100 */
[----:B------:R-:W-:Y:S01]  /*0c00*/  FADD.FTZ R62, R62, R173 ;  /* 0x000000ad3e3e7221 */ /* 0x000fe20000010000 */
[----:B------:R-:W-:Y:S02]  /*0c10*/  HADD2.F32 R124, -RZ, R124.H1_H1 ;  /* 0x3000007cff7c7230 */ /* 0x000fe40000004100 */
[----:B------:R-:W-:Y:S01]  /*0c20*/  FFMA.FTZ R86, R169, R173, R86 ;  /* 0x000000ada9567223 */ /* 0x000fe20000010056 */
[----:B------:R-:W-:Y:S02]  /*0c30*/  HADD2.F32 R125, -RZ, R126.H0_H0 ;  /* 0x2000007eff7d7230 */ /* 0x000fe40000004100 */
[----:B------:R-:W-:Y:S01]  /*0c40*/  FMUL.FTZ R171, R171, R176 ;  /* 0x000000b0abab7220 */ /* 0x000fe20000410000 */
[----:B------:R-:W-:-:S02]  /*0c50*/  HADD2.F32 R123, -RZ, R152.H1_H1 ;  /* 0x30000098ff7b7230 */ /* 0x000fc40000004100 */
[----:B------:R-:W-:Y:S01]  /*0c60*/  FADD.FTZ R63, R63, R176 ;  /* 0x000000b03f3f7221 */ /* 0x000fe20000010000 */
[----:B------:R-:W-:Y:S02]  /*0c70*/  HADD2.F32 R121, -RZ, R154.H0_H0 ;  /* 0x2000009aff797230 */ /* 0x000fe40000004100 */
[----:B------:R-:W-:Y:S01]  /*0c80*/  FFMA.FTZ R87, R174, R176, R87 ;  /* 0x000000b0ae577223 */ /* 0x000fe20000010057 */
[----:B------:R-:W-:Y:S01]  /*0c90*/  FMUL.FTZ R173, R145, R120 ;  /* 0x0000007891ad7220 */ /* 0x000fe20000410000 */
[----:B------:R-:W-:Y:S01]  /*0ca0*/  FMUL.FTZ R167, R123, R124 ;  /* 0x0000007c7ba77220 */ /* 0x000fe20000410000 */
[----:B------:R-:W-:Y:S01]  /*0cb0*/  FADD.FTZ R120, RZ, R168 ;  /* 0x000000a8ff787221 */ /* 0x000fe20000010000 */
[----:B------:R-:W-:Y:S01]  /*0cc0*/  FMUL.FTZ R176, R121, R125 ;  /* 0x0000007d79b07220 */ /* 0x000fe20000410000 */
[----:B------:R-:W-:Y:S01]  /*0cd0*/  FMUL.FTZ R170, R145, R170 ;  /* 0x000000aa91aa7220 */ /* 0x000fe20000410000 */
[C---:B------:R-:W-:Y:S01]  /*0ce0*/  FFMA.FTZ R121, R3.reuse, R168, RZ ;  /* 0x000000a803797223 */ /* 0x040fe200000100ff */
[----:B------:R-:W-:Y:S01]  /*0cf0*/  FADD.FTZ R123, R120, R167 ;  /* 0x000000a7787b7221 */ /* 0x000fe20000010000 */
[----:B------:R-:W-:Y:S01]  /*0d00*/  FADD.FTZ R60, R60, R122 ;  /* 0x0000007a3c3c7221 */ /* 0x000fe20000010000 */
[----:B------:R-:W-:Y:S01]  /*0d10*/  FFMA.FTZ R84, R3, R122, R84 ;  /* 0x0000007a03547223 */ /* 0x000fe20000010054 */
[----:B------:R-:W-:Y:S01]  /*0d20*/  FFMA.FTZ R120, R170, R167, R121 ;  /* 0x000000a7aa787223 */ /* 0x000fe20000010079 */
[----:B------:R-:W-:Y:S01]  /*0d30*/  FADD.FTZ R122, R123, R172 ;  /* 0x000000ac7b7a7221 */ /* 0x000fe20000010000 */
[----:B------:R-:W-:-:S02]  /*0d40*/  HADD2.F32 R126, -RZ, R126.H1_H1 ;  /* 0x3000007eff7e7230 */ /* 0x000fc40000004100 */
[----:B------:R-:W-:Y:S01]  /*0d50*/  FADD.FTZ R178, -R184, R179 ;  /* 0x000000b3b8b27221 */ /* 0x000fe20000010100 */
[----:B------:R-:W-:Y:S01]  /*0d60*/  FFMA.FTZ R121, R169, R172, R120 ;  /* 0x000000aca9797223 */ /* 0x000fe20000010078 */
[----:B------:R-:W-:Y:S02]  /*0d70*/  HADD2.F32 R175, -RZ, R154.H1_H1 ;  /* 0x3000009affaf7230 */ /* 0x000fe40000004100 */
[----:B------:R-:W-:Y:S01]  /*0d80*/  FADD.FTZ R123, R122, R171 ;  /* 0x000000ab7a7b7221 */ /* 0x000fe20000010000 */
[----:B------:R-:W-:Y:S01]  /*0d90*/  FADD.FTZ R61, R61, R124 ;  /* 0x0000007c3d3d7221 */ /* 0x000fe20000010000 */
[----:B------:R-:W-:Y:S01]  /*0da0*/  FFMA.FTZ R120, R174, R171, R121 ;  /* 0x000000abae787223 */ /* 0x000fe20000010079 */
[----:B------:R-:W-:Y:S01]  /*0db0*/  FFMA.FTZ R85, R170, R124, R85 ;  /* 0x0000007caa557223 */ /* 0x000fe20000010055 */
[----:B------:R-:W-:Y:S02]  /*0dc0*/  HADD2.F32 R180, -RZ, R127.H0_H0 ;  /* 0x2000007fffb47230 */ /* 0x000fe40000004100 */
[----:B------:R-:W-:Y:S01]  /*0dd0*/  FADD.FTZ R124, -R184, R187 ;  /* 0x000000bbb87c7221 */ /* 0x000fe20000010100 */
[----:B------:R-:W-:-:S02]  /*0de0*/  HADD2.F32 R177, -RZ, R155.H0_H0 ;  /* 0x2000009bffb17230 */ /* 0x000fc40000004100 */
[----:B------:R-:W-:Y:S01]  /*0df0*/  FMUL.FTZ R178, R145, R178 ;  /* 0x000000b291b27220 */ /* 0x000fe20000410000 */
[----:B------:R-:W-:Y:S01]  /*0e00*/  FMUL.FTZ R175, R175, R126 ;  /* 0x0000007eafaf7220 */ /* 0x000fe20000410000 */
[----:B------:R-:W-:Y:S01]  /*0e10*/  FADD.FTZ R122, R123, R176 ;  /* 0x000000b07b7a7221 */ /* 0x000fe20000010000 */
[C---:B------:R-:W-:Y:S01]  /*0e20*/  FFMA.FTZ R121, R173.reuse, R176, R120 ;  /* 0x000000b0ad797223 */ /* 0x040fe20000010078 */
[----:B------:R-:W-:Y:S01]  /*0e30*/  FADD.FTZ R56, R56, R125 ;  /* 0x0000007d38387221 */ /* 0x000fe20000010000 */
[----:B------:R-:W-:Y:S01]  /*0e40*/  FFMA.FTZ R80, R173, R125, R80 ;  /* 0x0000007dad507223 */ /* 0x000fe20000010050 */
[----:B------:R-:W-:Y:S02]  /*0e50*/  HADD2.F32 R188, -RZ, R127.H1_H1 ;  /* 0x3000007fffbc7230 */ /* 0x000fe40000004100 */
[----:B------:R-:W-:Y:S01]  /*0e60*/  FMUL.FTZ R179, R145, R124 ;  /* 0x0000007c91b37220 */ /* 0x000fe20000410000 */
[----:B------:R-:W-:Y:S02]  /*0e70*/  HADD2.F32 R125, -RZ, R155.H1_H1 ;  /* 0x3000009bff7d7230 */ /* 0x000fe40000004100 */
[----:B------:R-:W-:Y:S01]  /*0e80*/  FADD.FTZ R182, -R184, R189 ;  /* 0x000000bdb8b67221 */ /* 0x000fe20000010100 */
[-C--:B------:R-:W-:Y:S01]  /*0e90*/  FMUL.FTZ R177, R177, R180.reuse ;  /* 0x000000b4b1b17220 */ /* 0x080fe20000410000 */
[----:B------:R-:W-:Y:S01]  /*0ea0*/  FADD.FTZ R122, R122, R175 ;  /* 0x000000af7a7a7221 */ /* 0x000fe20000010000 */
[----:B------:R-:W-:Y:S01]  /*0eb0*/  FFMA.FTZ R120, R178, R175, R121 ;  /* 0x000000afb2787223 */ /* 0x000fe20000010079 */
        /* <DEDUP_REMOVED lines=12> */
.L_x_1187:
[----:B----4-:R-:W-:Y:S05]  /*0f80*/  BSYNC.RECONVERGENT B1 ;  /* 0x0000000000017941 */ /* 0x010fea0003800200 */
.L_x_1186:
        /* <DEDUP_REMOVED lines=14> */
[----:B------:R-:W-:Y:S01]  /*1070*/  HADD2.F32 R138, -RZ, R102.H0_H0 ;  /* 0x20000066ff8a7230 */ /* 0x000fe20000004100 */
[----:B------:R-:W-:Y:S01]  /*1080*/  IADD3 R186, PT, PT, R186, 0x80, RZ ;  /* 0x00000080baba7810 */ /* 0x000fe20007ffe0ff */
[--C-:B------:R-:W-:Y:S01]  /*1090*/  HADD2.F32 R142, -RZ, R103.reuse.H0_H0 ;  /* 0x20000067ff8e7230 */ /* 0x100fe20000004100 */
[----:B------:R-:W-:Y:S01]  /*10a0*/  IADD3 R185, PT, PT, R185, 0x80, RZ ;  /* 0x00000080b9b97810 */ /* 0x000fe20007ffe0ff */
[----:B------:R-:W-:Y:S02]  /*10b0*/  HADD2.F32 R144, -RZ, R103.H1_H1 ;  /* 0x30000067ff907230 */ /* 0x000fe40000004100 */
[--C-:B--2---:R-:W-:Y:S02]  /*10c0*/  HADD2.F32 R133, -RZ, R120.reuse.H0_H0 ;  /* 0x20000078ff857230 */ /* 0x104fe40000004100 */
[----:B------:R-:W-:Y:S02]  /*10d0*/  HADD2.F32 R135, -RZ, R120.H1_H1 ;  /* 0x30000078ff877230 */ /* 0x000fe40000004100 */
[----:B------:R-:W-:-:S02]  /*10e0*/  HADD2.F32 R137, -RZ, R121.H0_H0 ;  /* 0x20000079ff897230 */ /* 0x000fc40000004100 */
[C---:B0-----:R-:W-:Y:S01]  /*10f0*/  FADD.FTZ R130, -R184.reuse, R133 ;  /* 0x00000085b8827221 */ /* 0x041fe20000010100 */
[----:B------:R-:W-:Y:S02]  /*1100*/  HADD2.F32 R139, -RZ, R121.H1_H1 ;  /* 0x30000079ff8b7230 */ /* 0x000fe40000004100 */
[C---:B------:R-:W-:Y:S01]  /*1110*/  FADD.FTZ R132, -R184.reuse, R135 ;  /* 0x00000087b8847221 */ /* 0x040fe20000010100 */
[----:B------:R-:W-:Y:S02]  /*1120*/  HADD2.F32 R120, -RZ, R100.H0_H0 ;  /* 0x20000064ff787230 */ /* 0x000fe40000004100 */
[----:B-----5:R-:W-:Y:S01]  /*1130*/  FMUL.FTZ R131, R145, R130 ;  /* 0x0000008291837220 */ /* 0x020fe20000410000 */
[----:B---3--:R-:W-:Y:S02]  /*1140*/  HADD2.F32 R121, -RZ, R124.H0_H0 ;  /* 0x2000007cff797230 */ /* 0x008fe40000004100 */
[----:B------:R-:W-:Y:S01]  /*1150*/  FADD.FTZ R136, -R184, R139 ;  /* 0x0000008bb8887221 */ /* 0x000fe20000010100 */
[----:B------:R-:W-:-:S02]  /*1160*/  HADD2.F32 R141, -RZ, R122.H0_H0 ;  /* 0x2000007aff8d7230 */ /* 0x000fc40000004100 */
[C---:B------:R-:W-:Y:S01]  /*1170*/  FMUL.FTZ R132, R145.reuse, R132 ;  /* 0x0000008491847220 */ /* 0x040fe20000410000 */
[----:B------:R-:W-:Y:S02]  /*1180*/  HADD2.F32 R124, -RZ, R124.H1_H1 ;  /* 0x3000007cff7c7230 */ /* 0x000fe40000004100 */
[----:B------:R-:W-:Y:S01]  /*1190*/  FMUL.FTZ R130, R120, R121 ;  /* 0x0000007978827220 */ /* 0x000fe20000410000 */
[----:B------:R-:W-:Y:S01]  /*11a0*/  FADD.FTZ R120, -R184, R137 ;  /* 0x00000089b8787221 */ /* 0x000fe20000010100 */
[----:B------:R-:W-:Y:S02]  /*11b0*/  HADD2.F32 R133, -RZ, R100.H1_H1 ;  /* 0x30000064ff857230 */ /* 0x000fe40000004100 */
[----:B------:R-:W-:Y:S01]  /*11c0*/  FADD.FTZ R52, R52, R121 ;  /* 0x0000007934347221 */ /* 0x000fe20000010000 */
[--C-:B------:R-:W-:Y:S02]  /*11d0*/  HADD2.F32 R191, -RZ, R123.reuse.H0_H0 ;  /* 0x2000007bffbf7230 */ /* 0x100fe40000004100 */
[----:B------:R-:W-:Y:S01]  /*11e0*/  FMUL.FTZ R135, R145, R120 ;  /* 0x0000007891877220 */ /* 0x000fe20000410000 */
[----:B------:R-:W-:Y:S01]  /*11f0*/  FADD.FTZ R120, -R184, R141 ;  /* 0x0000008db8787221 */ /* 0x000fe20000010100 */
[----:B------:R-:W-:-:S02]  /*1200*/  HADD2.F32 R193, -RZ, R123.H1_H1 ;  /* 0x3000007bffc17230 */ /* 0x000fc40000004100 */
[----:B------:R-:W-:Y:S01]  /*1210*/  FFMA.FTZ R76, R131, R121, R76 ;  /* 0x00000079834c7223 */ /* 0x000fe2000001004c */
[--C-:B------:R-:W-:Y:S02]  /*1220*/  HADD2.F32 R123, -RZ, R125.reuse.H0_H0 ;  /* 0x2000007dff7b7230 */ /* 0x100fe40000004100 */
[----:B------:R-:W-:Y:S01]  /*1230*/  FMUL.FTZ R139, R145, R120 ;  /* 0x00000078918b7220 */ /* 0x000fe20000410000 */
[----:B------:R-:W-:Y:S01]  /*1240*/  FMUL.FTZ R133, R133, R124 ;  /* 0x0000007c85857220 */ /* 0x000fe20000410000 */
[----:B------:R-:W-:Y:S01]  /*1250*/  FADD.FTZ R120, R187, R130 ;  /* 0x00000082bb787221 */ /* 0x000fe20000010000 */
[----:B------:R-:W-:Y:S01]  /*1260*/  FFMA.FTZ R121, R131, R130, R188 ;  /* 0x0000008283797223 */ /* 0x000fe200000100bc */
[----:B------:R-:W-:Y:S02]  /*1270*/  HADD2.F32 R143, -RZ, R122.H1_H1 ;  /* 0x3000007aff8f7230 */ /* 0x000fe40000004100 */
[----:B------:R-:W-:Y:S01]  /*1280*/  FMUL.FTZ R134, R134, R123 ;  /* 0x0000007b86867220 */ /* 0x000fe20000410000 */
[----:B------:R-:W-:-:S02]  /*1290*/  HADD2.F32 R122, -RZ, R125.H1_H1 ;  /* 0x3000007dff7a7230 */ /* 0x000fc40000004100 */
[----:B------:R-:W-:Y:S01]  /*12a0*/  FADD.FTZ R54, R54, R123 ;  /* 0x0000007b36367221 */ /* 0x000fe20000010000 */
[----:B------:R-:W-:Y:S02]  /*12b0*/  HADD2.F32 R137, -RZ, R101.H1_H1 ;  /* 0x30000065ff897230 */ /* 0x000fe40000004100 */
[----:B------:R-:W-:Y:S01]  /*12c0*/  FFMA.FTZ R78, R135, R123, R78 ;  /* 0x0000007b874e7223 */ /* 0x000fe2000001004e */
[----:B------:R-:W-:Y:S01]  /*12d0*/  FMUL.FTZ R136, R145, R136 ;  /* 0x0000008891887220 */ /* 0x000fe20000410000 */
[----:B------:R-:W-:Y:S01]  /*12e0*/  FADD.FTZ R123, R120, R133 ;  /* 0x00000085787b7221 */ /* 0x000fe20000010000 */
[----:B------:R-:W-:Y:S01]  /*12f0*/  FFMA.FTZ R120, R132, R133, R121 ;  /* 0x0000008584787223 */ /* 0x000fe20000010079 */
[--C-:B------:R-:W-:Y:S02]  /*1300*/  HADD2.F32 R125, -RZ, R126.reuse.H0_H0 ;  /* 0x2000007eff7d7230 */ /* 0x100fe40000004100 */
[-C--:B------:R-:W-:Y:S01]  /*1310*/  FMUL.FTZ R137, R137, R122.reuse ;  /* 0x0000007a89897220 */ /* 0x080fe20000410000 */
[----:B------:R-:W-:Y:S01]  /*1320*/  FADD.FTZ R55, R55, R122 ;  /* 0x0000007a37377221 */ /* 0x000fe20000010000 */
[----:B------:R-:W-:Y:S01]  /*1330*/  FFMA.FTZ R79, R136, R122, R79 ;  /* 0x0000007a884f7223 */ /* 0x000fe2000001004f */
[----:B------:R-:W-:Y:S01]  /*1340*/  FADD.FTZ R122, R123, R134 ;  /* 0x000000867b7a7221 */ /* 0x000fe20000010000 */
[----:B------:R-:W-:Y:S01]  /*1350*/  FFMA.FTZ R121, R135, R134, R120 ;  /* 0x0000008687797223 */ /* 0x000fe20000010078 */
[----:B------:R-:W-:-:S02]  /*1360*/  HADD2.F32 R126, -RZ, R126.H1_H1 ;  /* 0x3000007eff7e7230 */ /* 0x000fc40000004100 */
[----:B------:R-:W-:Y:S01]  /*1370*/  FADD.FTZ R140, -R184, R143 ;  /* 0x0000008fb88c7221 */ /* 0x000fe20000010100 */
[----:B------:R-:W-:Y:S02]  /*1380*/  HADD2.F32 R141, -RZ, R102.H1_H1 ;  /* 0x30000066ff8d7230 */ /* 0x000fe40000004100 */
[----:B------:R-:W-:Y:S01]  /*1390*/  FMUL.FTZ R138, R138, R125 ;  /* 0x0000007d8a8a7220 */ /* 0x000fe20000410000 */
[----:B------:R-:W-:Y:S01]  /*13a0*/  FADD.FTZ R123, R122, R137 ;  /* 0x000000897a7b7221 */ /* 0x000fe20000010000 */
[----:B------:R-:W-:Y:S01]  /*13b0*/  FFMA.FTZ R120, R136, R137, R121 ;  /* 0x0000008988787223 */ /* 0x000fe20000010079 */
[--C-:B------:R-:W-:Y:S02]  /*13c0*/  HADD2.F32 R189, -RZ, R127.reuse.H0_H0 ;  /* 0x2000007fffbd7230 */ /* 0x100fe40000004100 */
[----:B------:R-:W-:Y:S01]  /*13d0*/  FADD.FTZ R53, R53, R124 ;  /* 0x0000007c35357221 */ /* 0x000fe20000010000 */
[----:B------:R-:W-:Y:S01]  /*13e0*/  FFMA.FTZ R77, R132, R124, R77 ;  /* 0x0000007c844d7223 */ /* 0x000fe2000001004d */
[----:B------:R-:W-:Y:S01]  /*13f0*/  FMUL.FTZ R140, R145, R140 ;  /* 0x0000008c918c7220 */ /* 0x000fe20000410000 */
[----:B------:R-:W-:Y:S01]  /*1400*/  FMUL.FTZ R141, R141, R126 ;  /* 0x0000007e8d8d7220 */ /* 0x000fe20000410000 */
[----:B------:R-:W-:Y:S01]  /*1410*/  FADD.FTZ R124, -R184, R191 ;  /* 0x000000bfb87c7221 */ /* 0x000fe20000010100 */
[----:B------:R-:W-:Y:S01]  /*1420*/  FADD.FTZ R122, R123, R138 ;  /* 0x0000008a7b7a7221 */ /* 0x000fe20000010000 */
[----:B------:R-:W-:Y:S01]  /*1430*/  FFMA.FTZ R121, R139, R138, R120 ;  /* 0x0000008a8b797223 */ /* 0x000fe20000010078 */
[----:B------:R-:W-:-:S02]  /*1440*/  HADD2.F32 R127, -RZ, R127.H1_H1 ;  /* 0x3000007fff7f7230 */ /* 0x000fc40000004100 */
[----:B------:R-:W-:Y:S01]  /*1450*/  FMUL.FTZ R142, R142, R189 ;  /* 0x000000bd8e8e7220 */ /* 0x000fe20000410000 */
[C---:B------:R-:W-:Y:S01]  /*1460*/  FMUL.FTZ R143, R145.reuse, R124 ;  /* 0x0000007c918f7220 */ /* 0x040fe20000410000 */
        /* <DEDUP_REMOVED lines=17> */
.L_x_1189:
[----:B------:R-:W-:Y:S05]  /*1580*/  BSYNC.RECONVERGENT B1 ;  /* 0x0000000000017941 */ /* 0x000fea0003800200 */
.L_x_1188:
        /* <DEDUP_REMOVED lines=12> */
[----:B------:R0:W5:Y:S02]  /*1650*/  @P0 LDG.E.128 R4, desc[UR10][R148.64] ;  /* 0x0000000a94040981 */ /* 0x000164000c1e1d00 */
[--C-:B0-----:R-:W-:Y:S02]  /*1660*/  HADD2.F32 R148, -RZ, R92.reuse.H0_H0 ;  /* 0x2000005cff947230 */ /* 0x101fe40000004100 */
[----:B------:R-:W-:Y:S02]  /*1670*/  HADD2.F32 R149, -RZ, R92.H1_H1 ;  /* 0x3000005cff957230 */ /* 0x000fe40000004100 */
[----:B--2---:R-:W-:Y:S02]  /*1680*/  HADD2.F32 R147, -RZ, R120.H0_H0 ;  /* 0x20000078ff937230 */ /* 0x004fe40000004100 */
[--C-:B------:R-:W-:Y:S02]  /*1690*/  HADD2.F32 R157, -RZ, R121.reuse.H0_H0 ;  /* 0x20000079ff9d7230 */ /* 0x100fe40000004100 */
[----:B------:R-:W-:-:S02]  /*16a0*/  HADD2.F32 R121, -RZ, R121.H1_H1 ;  /* 0x30000079ff797230 */ /* 0x000fc40000004100 */
[--C-:B------:R-:W-:Y:S02]  /*16b0*/  HADD2.F32 R163, -RZ, R123.reuse.H0_H0 ;  /* 0x2000007bffa37230 */ /* 0x100fe40000004100 */
[----:B------:R-:W-:Y:S02]  /*16c0*/  HADD2.F32 R123, -RZ, R123.H1_H1 ;  /* 0x3000007bff7b7230 */ /* 0x000fe40000004100 */
[C---:B------:R-:W-:Y:S01]  /*16d0*/  FADD.FTZ R158, -R184.reuse, R121 ;  /* 0x00000079b89e7221 */ /* 0x040fe20000010100 */
[----:B------:R-:W-:Y:S02]  /*16e0*/  HADD2.F32 R151, -RZ, R120.H1_H1 ;  /* 0x30000078ff977230 */ /* 0x000fe40000004100 */
[C---:B------:R-:W-:Y:S01]  /*16f0*/  FADD.FTZ R120, -R184.reuse, R147 ;  /* 0x00000093b8787221 */ /* 0x040fe20000010100 */
[--C-:B------:R-:W-:Y:S02]  /*1700*/  HADD2.F32 R159, -RZ, R122.reuse.H0_H0 ;  /* 0x2000007aff9f7230 */ /* 0x100fe40000004100 */
[----:B------:R-:W-:Y:S01]  /*1710*/  FADD.FTZ R186, -R184, R123 ;  /* 0x0000007bb8ba7221 */ /* 0x000fe20000010100 */
[----:B------:R-:W-:-:S02]  /*1720*/  HADD2.F32 R161, -RZ, R122.H1_H1 ;  /* 0x3000007affa17230 */ /* 0x000fc40000004100 */
[----:B------:R-:W-:Y:S01]  /*1730*/  FADD.FTZ R122, -R184, R157 ;  /* 0x0000009db87a7221 */ /* 0x000fe20000010100 */
[----:B---3--:R-:W-:Y:S02]  /*1740*/  HADD2.F32 R121, -RZ, R124.H0_H0 ;  /* 0x2000007cff797230 */ /* 0x008fe40000004100 */
[C---:B-----5:R-:W-:Y:S01]  /*1750*/  FMUL.FTZ R147, R145.reuse, R120 ;  /* 0x0000007891937220 */ /* 0x060fe20000410000 */
[--C-:B------:R-:W-:Y:S02]  /*1760*/  HADD2.F32 R123, -RZ, R125.reuse.H0_H0 ;  /* 0x2000007dff7b7230 */ /* 0x100fe40000004100 */
[----:B------:R-:W-:Y:S01]  /*1770*/  FMUL.FTZ R158, R145, R158 ;  /* 0x0000009e919e7220 */ /* 0x000fe20000410000 */
[----:B------:R-:W-:Y:S02]  /*1780*/  HADD2.F32 R160, -RZ, R125.H1_H1 ;  /* 0x3000007dffa07230 */ /* 0x000fe40000004100 */
[----:B------:R-:W-:Y:S01]  /*1790*/  FMUL.FTZ R148, R148, R121 ;  /* 0x0000007994947220 */ /* 0x000fe20000410000 */
[----:B------:R-:W-:-:S02]  /*17a0*/  HADD2.F32 R157, -RZ, R93.H1_H1 ;  /* 0x3000005dff9d7230 */ /* 0x000fc40000004100 */
[----:B------:R-:W-:Y:S01]  /*17b0*/  FADD.FTZ R150, -R184, R151 ;  /* 0x00000097b8967221 */ /* 0x000fe20000010100 */
[----:B------:R-:W-:Y:S02]  /*17c0*/  HADD2.F32 R125, -RZ, R126.H0_H0 ;  /* 0x2000007eff7d7230 */ /* 0x000fe40000004100 */
[----:B------:R-:W-:Y:S01]  /*17d0*/  FADD.FTZ R47, R47, R160 ;  /* 0x000000a02f2f7221 */ /* 0x000fe20000010000 */
[----:B------:R-:W-:Y:S02]  /*17e0*/  HADD2.F32 R120, -RZ, R94.H0_H0 ;  /* 0x2000005eff787230 */ /* 0x000fe40000004100 */
[-C--:B------:R-:W-:Y:S01]  /*17f0*/  FMUL.FTZ R157, R157, R160.reuse ;  /* 0x000000a09d9d7220 */ /* 0x080fe20000410000 */
[----:B------:R-:W-:Y:S02]  /*1800*/  HADD2.F32 R124, -RZ, R124.H1_H1 ;  /* 0x3000007cff7c7230 */ /* 0x000fe40000004100 */
[----:B------:R-:W-:Y:S01]  /*1810*/  FFMA.FTZ R71, R158, R160, R71 ;  /* 0x000000a09e477223 */ /* 0x000fe20000010047 */
[----:B------:R-:W-:Y:S01]  /*1820*/  FMUL.FTZ R151, R145, R122 ;  /* 0x0000007a91977220 */ /* 0x000fe20000410000 */
[----:B------:R-:W-:Y:S01]  /*1830*/  FMUL.FTZ R160, R120, R125 ;  /* 0x0000007d78a07220 */ /* 0x000fe20000410000 */
[----:B------:R-:W-:Y:S01]  /*1840*/  FADD.FTZ R44, R44, R121 ;  /* 0x000000792c2c7221 */ /* 0x000fe20000010000 */
[----:B------:R-:W-:Y:S01]  /*1850*/  FFMA.FTZ R68, R147, R121, R68 ;  /* 0x0000007993447223 */ /* 0x000fe20000010044 */
[----:B------:R-:W-:Y:S01]  /*1860*/  FMUL.FTZ R149, R149, R124 ;  /* 0x0000007c95957220 */ /* 0x000fe20000410000 */
[----:B------:R-:W-:Y:S01]  /*1870*/  FADD.FTZ R120, R187, R148 ;  /* 0x00000094bb787221 */ /* 0x000fe20000010000 */
[----:B------:R-:W-:Y:S01]  /*1880*/  FMUL.FTZ R150, R145, R150 ;  /* 0x0000009691967220 */ /* 0x000fe20000410000 */
[----:B------:R-:W-:Y:S01]  /*1890*/  FFMA.FTZ R121, R147, R148, R188 ;  /* 0x0000009493797223 */ /* 0x000fe200000100bc */
[-C--:B------:R-:W-:Y:S01]  /*18a0*/  FMUL.FTZ R156, R156, R123.reuse ;  /* 0x0000007b9c9c7220 */ /* 0x080fe20000410000 */
[----:B------:R-:W-:Y:S01]  /*18b0*/  FADD.FTZ R46, R46, R123 ;  /* 0x0000007b2e2e7221 */ /* 0x000fe20000010000 */
[----:B------:R-:W-:Y:S01]  /*18c0*/  FFMA.FTZ R70, R151, R123, R70 ;  /* 0x0000007b97467223 */ /* 0x000fe20000010046 */
[----:B------:R-:W-:Y:S01]  /*18d0*/  FADD.FTZ R123, R120, R149 ;  /* 0x00000095787b7221 */ /* 0x000fe20000010000 */
[----:B------:R-:W-:Y:S01]  /*18e0*/  FFMA.FTZ R120, R150, R149, R121 ;  /* 0x0000009596787223 */ /* 0x000fe20000010079 */
[C---:B------:R-:W-:Y:S01]  /*18f0*/  FADD.FTZ R162, -R184.reuse, R159 ;  /* 0x0000009fb8a27221 */ /* 0x040fe20000010100 */
[----:B------:R-:W-:Y:S01]  /*1900*/  FADD.FTZ R164, -R184, R161 ;  /* 0x000000a1b8a47221 */ /* 0x000fe20000010100 */
[----:B------:R-:W-:Y:S01]  /*1910*/  FADD.FTZ R122, R123, R156 ;  /* 0x0000009c7b7a7221 */ /* 0x000fe20000010000 */
[----:B------:R-:W-:Y:S01]  /*1920*/  FFMA.FTZ R121, R151, R156, R120 ;  /* 0x0000009c97797223 */ /* 0x000fe20000010078 */
[----:B------:R-:W-:-:S02]  /*1930*/  HADD2.F32 R126, -RZ, R126.H1_H1 ;  /* 0x3000007eff7e7230 */ /* 0x000fc40000004100 */
[----:B------:R-:W-:Y:S01]  /*1940*/  FMUL.FTZ R159, R145, R162 ;  /* 0x000000a2919f7220 */ /* 0x000fe20000410000 */
[----:B------:R-:W-:Y:S02]  /*1950*/  HADD2.F32 R161, -RZ, R94.H1_H1 ;  /* 0x3000005effa17230 */ /* 0x000fe40000004100 */
[----:B------:R-:W-:Y:S01]  /*1960*/  FADD.FTZ R123, R122, R157 ;  /* 0x0000009d7a7b7221 */ /* 0x000fe20000010000 */
[----:B------:R-:W-:Y:S01]  /*1970*/  FFMA.FTZ R120, R158, R157, R121 ;  /* 0x0000009d9e787223 */ /* 0x000fe20000010079 */
[----:B------:R-:W-:Y:S01]  /*1980*/  FADD.FTZ R166, -R184, R163 ;  /* 0x000000a3b8a67221 */ /* 0x000fe20000010100 */
[----:B------:R-:W-:Y:S02]  /*1990*/  HADD2.F32 R184, -RZ, R127.H0_H0 ;  /* 0x2000007fffb87230 */ /* 0x000fe40000004100 */
[----:B------:R-:W-:Y:S01]  /*19a0*/  FMUL.FTZ R161, R161, R126 ;  /* 0x0000007ea1a17220 */ /* 0x000fe20000410000 */
[----:B------:R-:W-:Y:S02]  /*19b0*/  HADD2.F32 R163, -RZ, R95.H0_H0 ;  /* 0x2000005fffa37230 */ /* 0x000fe40000004100 */
[----:B------:R-:W-:Y:S01]  /*19c0*/  FMUL.FTZ R162, R145, R164 ;  /* 0x000000a491a27220 */ /* 0x000fe20000410000 */
[----:B------:R-:W-:Y:S01]  /*19d0*/  FADD.FTZ R122, R123, R160 ;  /* 0x000000a07b7a7221 */ /* 0x000fe20000010000 */
[----:B------:R-:W-:Y:S01]  /*19e0*/  FFMA.FTZ R121, R159, R160, R120 ;  /* 0x000000a09f797223 */ /* 0x000fe20000010078 */
[----:B------:R-:W-:-:S02]  /*19f0*/  HADD2.F32 R127, -RZ, R127.H1_H1 ;  /* 0x3000007fff7f7230 */ /* 0x000fc40000004100 */
[----:B------:R-:W-:Y:S01]  /*1a00*/  FMUL.FTZ R163, R163, R184 ;  /* 0x000000b8a3a37220 */ /* 0x000fe20000410000 */
[----:B------:R-:W-:Y:S02]  /*1a10*/  HADD2.F32 R164, -RZ, R95.H1_H1 ;  /* 0x3000005fffa47230 */ /* 0x000fe40000004100 */
[C---:B------:R-:W-:Y:S01]  /*1a20*/  FMUL.FTZ R165, R145.reuse, R166 ;  /* 0x000000a691a57220 */ /* 0x040fe20000410000 */
        /* <DEDUP_REMOVED lines=19> */
.L_x_1185:
        /* <DEDUP_REMOVED lines=23> */
.L_x_1190:
[----:B----4-:R-:W-:Y:S05]  /*1cd0*/  BSYNC.RECONVERGENT B0 ;  /* 0x0000000000007941 */ /* 0x010fea0003800200 */
.L_x_1184:
        /* <DEDUP_REMOVED lines=32> */
.L_x_1192:
[----:B------:R-:W-:Y:S05]  /*1ee0*/  BSYNC.RECONVERGENT B0 ;  /* 0x0000000000007941 */ /* 0x000fea0003800200 */
.L_x_1191:
        /* <DEDUP_REMOVED lines=19> */
[----:B------:R-:W-:Y:S01]  /*2020*/  FADD.FTZ R120, R123, R120 ;  /* 0x000000787b787221 */ /* 0x000fe20000010000 */
[----:B------:R-:W-:Y:S02]  /*2030*/  @P2 SHF.R.S32.HI R122, RZ, 0x1f, R185 ;  /* 0x0000001fff7a2819 */ /* 0x000fe400000114b9 */
[----:B-1----:R-:W-:Y:S01]  /*2040*/  FADD.FTZ R181, R181, R124 ;  /* 0x0000007cb5b57221 */ /* 0x002fe20000010000 */
[----:B------:R-:W-:Y:S01]  /*2050*/  FADD.FTZ R120, R120, R125 ;  /* 0x0000007d78787221 */ /* 0x000fe20000010000 */
[----:B------:R-:W-:Y:S02]  /*2060*/  @P2 LEA.HI R185, R122, R185, RZ, 0x3 ;  /* 0x000000b97ab92211 */ /* 0x000fe400078f18ff */
[----:B------:R-:W-:Y:S01]  /*2070*/  FADD.FTZ R122, R126, R181 ;  /* 0x000000b57e7a7221 */ /* 0x000fe20000010000 */
[----:B------:R-:W-:Y:S01]  /*2080*/  FADD.FTZ R121, R127, R120 ;  /* 0x000000787f797221 */ /* 0x000fe20000010000 */
[----:B------:R-:W-:-:S02]  /*2090*/  HFMA2 R120, -RZ, RZ, 0, 0 ;  /* 0x00000000ff787431 */ /* 0x000fc400000001ff */
[----:B------:R-:W-:Y:S01]  /*20a0*/  FMUL.FTZ R122, R122, UR14 ;  /* 0x0000000e7a7a7c20 */ /* 0x000fe20008410000 */
[----:B------:R-:W-:Y:S01]  /*20b0*/  FMUL.FTZ R121, R121, UR14 ;  /* 0x0000000e79797c20 */ /* 0x000fe20008410000 */
[----:B------:R-:W-:-:S03]  /*20c0*/  @P2 LEA.HI.SX32 R120, R185, R184, 0x1d ;  /* 0x000000b8b9782211 */ /* 0x000fc600078feaff */
        /* <DEDUP_REMOVED lines=8> */
.L_x_1195:
        /* <DEDUP_REMOVED lines=8> */
[----:B------:R-:W-:Y:S01]  /*21d0*/  ISETP.GT.AND P0, PT, R128, RZ, PT ;  /* 0x000000ff8000720c */ /* 0x000fe20003f04270 */
[----:B------:R-:W-:Y:S02]  /*21e0*/  HADD2.F32 R126, -RZ, R104.H0_H0 ;  /* 0x20000068ff7e7230 */ /* 0x000fe40000004100 */
[----:B------:R-:W-:-:S04]  /*21f0*/  FADD.FTZ R124, R168, -R123 ;  /* 0x8000007ba87c7221 */ /* 0x000fc80000010000 */
[----:B------:R-:W-:-:S05]  /*2200*/  FMUL.FTZ R124, R145, R124 ;  /* 0x0000007c917c7220 */ /* 0x000fca0000410000 */
[----:B------:R-:W-:-:S05]  /*2210*/  FSEL R124, R124, RZ, P0 ;  /* 0x000000ff7c7c7208 */ /* 0x000fca0000000000 */
[----:B------:R-:W-:Y:S01]  /*2220*/  FMUL.FTZ R123, R124, UR15 ;  /* 0x0000000f7c7b7c20 */ /* 0x000fe20008410000 */
[----:B-----5:R-:W-:-:S03]  /*2230*/  HADD2.F32 R124, -RZ, R108.H0_H0 ;  /* 0x2000006cff7c7230 */ /* 0x020fc60000004100 */
[C---:B------:R-:W-:Y:S02]  /*2240*/  FMUL.FTZ R126, R123.reuse, R126 ;  /* 0x0000007e7b7e7220 */ /* 0x040fe40000410000 */
[----:B------:R-:W-:-:S03]  /*2250*/  FFMA.FTZ R36, R123, R124, R36 ;  /* 0x0000007c7b247223 */ /* 0x000fc60000010024 */
[----:B------:R-:W-:-:S04]  /*2260*/  F2FP.F16.F32.PACK_AB R126, RZ, R126 ;  /* 0x0000007eff7e723e */ /* 0x000fc800000000ff */
[----:B------:R-:W-:-:S07]  /*2270*/  PRMT R112, R126, 0x7610, R112 ;  /* 0x000076107e707816 */ /* 0x000fce0000000070 */
.L_x_1198:
[----:B------:R-:W-:Y:S05]  /*2280*/  @!P2 BRA `(.L_x_1199) ;  /* 0x000000000030a947 */ /* 0x000fea0003800000 */
[----:B------:R-:W-:Y:S01]  /*2290*/  FFMA.FTZ R124, R170, R121, R122 ;  /* 0x00000079aa7c7223 */ /* 0x000fe2000001007a */
[----:B------:R-:W-:Y:S01]  /*22a0*/  ISETP.GT.AND P0, PT, R128, RZ, PT ;  /* 0x000000ff8000720c */ /* 0x000fe20003f04270 */
[----:B------:R-:W-:Y:S02]  /*22b0*/  HADD2.F32 R125, -RZ, R104.H1_H1 ;  /* 0x30000068ff7d7230 */ /* 0x000fe40000004100 */
[----:B------:R-:W-:Y:S01]  /*22c0*/  FADD.FTZ R124, R167, -R124 ;  /* 0x8000007ca77c7221 */ /* 0x000fe20000010000 */
[----:B-----5:R-:W-:-:S03]  /*22d0*/  HADD2.F32 R123, -RZ, R108.H1_H1 ;  /* 0x3000006cff7b7230 */ /* 0x020fc60000004100 */
[----:B------:R-:W-:-:S05]  /*22e0*/  FMUL.FTZ R124, R145, R124 ;  /* 0x0000007c917c7220 */ /* 0x000fca0000410000 */
[----:B------:R-:W-:-:S05]  /*22f0*/  FSEL R124, R124, RZ, P0 ;  /* 0x000000ff7c7c7208 */ /* 0x000fca0000000000 */
[----:B------:R-:W-:-:S04]  /*2300*/  FMUL.FTZ R124, R124, UR15 ;  /* 0x0000000f7c7c7c20 */ /* 0x000fc80008410000 */
[C---:B------:R-:W-:Y:S01]  /*2310*/  FMUL.FTZ R125, R124.reuse, R125 ;  /* 0x0000007d7c7d7220 */ /* 0x040fe20000410000 */
[----:B------:R-:W-:-:S04]  /*2320*/  FFMA.FTZ R37, R124, R123, R37 ;  /* 0x0000007b7c257223 */ /* 0x000fc80000010025 */
[----:B------:R-:W-:-:S04]  /*2330*/  F2FP.F16.F32.PACK_AB R125, RZ, R125 ;  /* 0x0000007dff7d723e */ /* 0x000fc800000000ff */
[----:B------:R-:W-:-:S07]  /*2340*/  PRMT R112, R112, 0x5410, R125 ;  /* 0x0000541070707816 */ /* 0x000fce000000007d */
.L_x_1199:
        /* <DEDUP_REMOVED lines=13> */
.L_x_1200:
        /* <DEDUP_REMOVED lines=13> */
.L_x_1201:
        /* <DEDUP_REMOVED lines=13> */
.L_x_1202:
        /* <DEDUP_REMOVED lines=13> */
.L_x_1203:
        /* <DEDUP_REMOVED lines=13> */
.L_x_1204:
[----:B------:R-:W-:Y:S05]  /*2760*/  @!P2 BRA `(.L_x_1205) ;  /* 0x00000014002ca947 */ /* 0x000fea0003800000 */
[----:B------:R-:W-:Y:S01]  /*2770*/  FFMA.FTZ R123, R182, R121, R122 ;  /* 0x00000079b67b7223 */ /* 0x000fe2000001007a */
[----:B------:R-:W-:-:S03]  /*2780*/  ISETP.GT.AND P0, PT, R128, RZ, PT ;  /* 0x000000ff8000720c */ /* 0x000fc60003f04270 */
[----:B------:R-:W-:Y:S01]  /*2790*/  FADD.FTZ R124, R180, -R123 ;  /* 0x8000007bb47c7221 */ /* 0x000fe20000010000 */
[----:B------:R-:W-:-:S03]  /*27a0*/  HADD2.F32 R123, -RZ, R107.H1_H1 ;  /* 0x3000006bff7b7230 */ /* 0x000fc60000004100 */
[----:B------:R-:W-:-:S05]  /*27b0*/  FMUL.FTZ R124, R145, R124 ;  /* 0x0000007c917c7220 */ /* 0x000fca0000410000 */
[----:B------:R-:W-:-:S05]  /*27c0*/  FSEL R124, R124, RZ, P0 ;  /* 0x000000ff7c7c7208 */ /* 0x000fca0000000000 */
[----:B------:R-:W-:-:S04]  /*27d0*/  FMUL.FTZ R124, R124, UR15 ;  /* 0x0000000f7c7c7c20 */ /* 0x000fc80008410000 */
[----:B------:R-:W-:Y:S01]  /*27e0*/  FMUL.FTZ R125, R124, R123 ;  /* 0x0000007b7c7d7220 */ /* 0x000fe20000410000 */
[----:B-----5:R-:W-:-:S04]  /*27f0*/  HADD2.F32 R123, -RZ, R111.H1_H1 ;  /* 0x3000006fff7b7230 */ /* 0x020fc80000004100 */
[----:B------:R-:W-:Y:S01]  /*2800*/  F2FP.F16.F32.PACK_AB R125, RZ, R125 ;  /* 0x0000007dff7d723e */ /* 0x000fe200000000ff */
[----:B------:R-:W-:-:S03]  /*2810*/  FFMA.FTZ R35, R124, R123, R35 ;  /* 0x0000007b7c237223 */ /* 0x000fc60000010023 */
[----:B------:R-:W-:Y:S01]  /*2820*/  PRMT R115, R115, 0x5410, R125 ;  /* 0x0000541073737816 */ /* 0x000fe2000000007d */
[----:B------:R-:W-:Y:S06]  /*2830*/  BRA `(.L_x_1205) ;  /* 0x0000001000f87947 */ /* 0x000fec0003800000 */
.L_x_1197:
[-CC-:B------:R-:W-:Y:S01]  /*2840*/  FFMA.FTZ R117, R3, R121.reuse, R122.reuse ;  /* 0x0000007903757223 */ /* 0x180fe2000001007a */
[-CC-:B------:R-:W-:Y:S01]  /*2850*/  FFMA.FTZ R118, R170, R121.reuse, R122.reuse ;  /* 0x00000079aa767223 */ /* 0x180fe2000001007a */
[----:B------:R-:W-:Y:S02]  /*2860*/  ISETP.GT.AND P0, PT, R128, RZ, PT ;  /* 0x000000ff8000720c */ /* 0x000fe40003f04270 */
[----:B------:R-:W-:Y:S01]  /*2870*/  FADD.FTZ R116, R168, -R117 ;  /* 0x80000075a8747221 */ /* 0x000fe20000010000 */
[----:B------:R-:W-:Y:S01]  /*2880*/  FFMA.FTZ R117, R169, R121, R122 ;  /* 0x00000079a9757223 */ /* 0x000fe2000001007a */
[----:B------:R-:W-:Y:S02]  /*2890*/  FADD.FTZ R118, R167, -R118 ;  /* 0x80000076a7767221 */ /* 0x000fe40000010000 */
[C---:B------:R-:W-:Y:S01]  /*28a0*/  FMUL.FTZ R116, R145.reuse, R116 ;  /* 0x0000007491747220 */ /* 0x040fe20000410000 */
[----:B------:R-:W-:Y:S01]  /*28b0*/  FADD.FTZ R124, R172, -R117 ;  /* 0x80000075ac7c7221 */ /* 0x000fe20000010000 */
[----:B------:R-:W-:-:S03]  /*28c0*/  FMUL.FTZ R118, R145, R118 ;  /* 0x0000007691767220 */ /* 0x000fc60000410000 */
[----:B------:R-:W-:Y:S01]  /*28d0*/  FSEL R119, R116, RZ, P0 ;  /* 0x000000ff74777208 */ /* 0x000fe20000000000 */
[----:B------:R-:W-:Y:S06]  /*28e0*/  @!P2 BRA `(.L_x_1206) ;  /* 0x00000000001ca947 */ /* 0x000fec0003800000 */
[----:B------:R-:W-:Y:S02]  /*28f0*/  HADD2.F32 R116, -RZ, R104.H0_H0 ;  /* 0x20000068ff747230 */ /* 0x000fe40000004100 */
[----:B------:R-:W-:Y:S01]  /*2900*/  FMUL.FTZ R117, R119, UR15 ;  /* 0x0000000f77757c20 */ /* 0x000fe20008410000 */
[----:B-----5:R-:W-:-:S03]  /*2910*/  HADD2.F32 R123, -RZ, R108.H0_H0 ;  /* 0x2000006cff7b7230 */ /* 0x020fc60000004100 */
[-C--:B------:R-:W-:Y:S02]  /*2920*/  FMUL.FTZ R116, R116, R117.reuse ;  /* 0x0000007574747220 */ /* 0x080fe40000410000 */
[----:B------:R-:W-:-:S03]  /*2930*/  FFMA.FTZ R36, R123, R117, R36 ;  /* 0x000000757b247223 */ /* 0x000fc60000010024 */
[----:B------:R-:W-:-:S04]  /*2940*/  F2FP.F16.F32.PACK_AB R116, RZ, R116 ;  /* 0x00000074ff74723e */ /* 0x000fc800000000ff */
[----:B------:R-:W-:-:S07]  /*2950*/  PRMT R112, R116, 0x7610, R112 ;  /* 0x0000761074707816 */ /* 0x000fce0000000070 */
.L_x_1206:
[----:B------:R-:W-:Y:S01]  /*2960*/  F2FP.F16.F32.PACK_AB R123, RZ, R119 ;  /* 0x00000077ff7b723e */ /* 0x000fe200000000ff */
[----:B------:R-:W-:Y:S01]  /*2970*/  FFMA.FTZ R186, R174, R121, R122 ;  /* 0x00000079aeba7223 */ /* 0x000fe2000001007a */
[----:B------:R-:W-:Y:S01]  /*2980*/  FMUL.FTZ R124, R145, R124 ;  /* 0x0000007c917c7220 */ /* 0x000fe20000410000 */
[----:B------:R-:W-:Y:S01]  /*2990*/  FSEL R118, R118, RZ, P0 ;  /* 0x000000ff76767208 */ /* 0x000fe20000000000 */
[----:B------:R-:W-:Y:S06]  /*29a0*/  @!P2 BRA `(.L_x_1207) ;  /* 0x00000000001ca947 */ /* 0x000fec0003800000 */
[----:B------:R-:W-:Y:S02]  /*29b0*/  HADD2.F32 R117, -RZ, R104.H1_H1 ;  /* 0x30000068ff757230 */ /* 0x000fe40000004100 */
[----:B------:R-:W-:Y:S01]  /*29c0*/  FMUL.FTZ R116, R118, UR15 ;  /* 0x0000000f76747c20 */ /* 0x000fe20008410000 */
[----:B-----5:R-:W-:-:S03]  /*29d0*/  HADD2.F32 R126, -RZ, R108.H1_H1 ;  /* 0x3000006cff7e7230 */ /* 0x020fc60000004100 */
[-C--:B------:R-:W-:Y:S02]  /*29e0*/  FMUL.FTZ R117, R117, R116.reuse ;  /* 0x0000007475757220 */ /* 0x080fe40000410000 */
[----:B------:R-:W-:-:S03]  /*29f0*/  FFMA.FTZ R37, R126, R116, R37 ;  /* 0x000000747e257223 */ /* 0x000fc60000010025 */
[----:B------:R-:W-:-:S04]  /*2a00*/  F2FP.F16.F32.PACK_AB R117, RZ, R117 ;  /* 0x00000075ff75723e */ /* 0x000fc800000000ff */
[----:B------:R-:W-:-:S07]  /*2a10*/  PRMT R112, R112, 0x5410, R117 ;  /* 0x0000541070707816 */ /* 0x000fce0000000075 */
.L_x_1207:
[----:B------:R-:W-:Y:S01]  /*2a20*/  F2FP.F16.F32.PACK_AB R125, RZ, R118 ;  /* 0x00000076ff7d723e */ /* 0x000fe200000000ff */
[----:B------:R-:W-:Y:S01]  /*2a30*/  FFMA.FTZ R181, R173, R121, R122 ;  /* 0x00000079adb57223 */ /* 0x000fe2000001007a */
[----:B------:R-:W-:Y:S01]  /*2a40*/  FADD.FTZ R118, R171, -R186 ;  /* 0x800000baab767221 */ /* 0x000fe20000010000 */
        /* <DEDUP_REMOVED lines=9> */
.L_x_1208:
[----:B------:R-:W-:Y:S01]  /*2ae0*/  F2FP.F16.F32.PACK_AB R127, RZ, R124 ;  /* 0x0000007cff7f723e */ /* 0x000fe200000000ff */
        /* <DEDUP_REMOVED lines=16> */
.L_x_1209:
[----:B------:R-:W-:Y:S01]  /*2bf0*/  F2FP.F16.F32.PACK_AB R181, RZ, R118 ;  /* 0x00000076ffb5723e */ /* 0x000fe200000000ff */
[----:B------:R-:W-:Y:S01]  /*2c00*/  FADD.FTZ R118, R177, -R186 ;  /* 0x800000bab1767221 */ /* 0x000fe20000010000 */
[----:B------:R-:W-:Y:S01]  /*2c10*/  FADD.FTZ R126, R180, -R185 ;  /* 0x800000b9b47e7221 */ /* 0x000fe20000010000 */
[----:B------:R-:W-:Y:S01]  /*2c20*/  FMUL.FTZ R124, R145, R124 ;  /* 0x0000007c917c7220 */ /* 0x000fe20000410000 */
        /* <DEDUP_REMOVED lines=9> */
.L_x_1210:
[----:B------:R-:W-:Y:S01]  /*2cc0*/  F2FP.F16.F32.PACK_AB R185, RZ, R119 ;  /* 0x00000077ffb9723e */ /* 0x000fe200000000ff */
[C---:B------:R-:W-:Y:S01]  /*2cd0*/  FMUL.FTZ R118, R145.reuse, R118 ;  /* 0x0000007691767220 */ /* 0x040fe20000410000 */
        /* <DEDUP_REMOVED lines=10> */
.L_x_1211:
[----:B------:R-:W-:Y:S02]  /*2d80*/  F2FP.F16.F32.PACK_AB R124, RZ, R124 ;  /* 0x0000007cff7c723e */ /* 0x000fe400000000ff */
[----:B------:R-:W-:Y:S02]  /*2d90*/  FSEL R187, R126, RZ, P0 ;  /* 0x000000ff7ebb7208 */ /* 0x000fe40000000000 */
        /* <DEDUP_REMOVED lines=9> */
.L_x_1212:
[----:B------:R-:W-:Y:S02]  /*2e30*/  F2FP.F16.F32.PACK_AB R119, R187, R118 ;  /* 0x00000076bb77723e */ /* 0x000fe400000000ff */
[----:B------:R-:W-:Y:S02]  /*2e40*/  PRMT R118, R185, 0x5410, R124 ;  /* 0x00005410b9767816 */ /* 0x000fe4000000007c */
[----:B------:R-:W-:Y:S02]  /*2e50*/  PRMT R117, R127, 0x5410, R181 ;  /* 0x000054107f757816 */ /* 0x000fe400000000b5 */
[----:B------:R-:W-:Y:S01]  /*2e60*/  PRMT R116, R123, 0x5410, R125 ;  /* 0x000054107b747816 */ /* 0x000fe2000000007d */
[----:B------:R-:W-:Y:S06]  /*2e70*/  @!P2 BRA `(.L_x_1205) ;  /* 0x0000000c0068a947 */ /* 0x000fec0003800000 */
[----:B------:R-:W-:Y:S02]  /*2e80*/  HADD2.F32 R123, -RZ, R107.H1_H1 ;  /* 0x3000006bff7b7230 */ /* 0x000fe40000004100 */
[----:B------:R-:W-:Y:S01]  /*2e90*/  FMUL.FTZ R124, R187, UR15 ;  /* 0x0000000fbb7c7c20 */ /* 0x000fe20008410000 */
[----:B-----5:R-:W-:-:S03]  /*2ea0*/  HADD2.F32 R126, -RZ, R111.H1_H1 ;  /* 0x3000006fff7e7230 */ /* 0x020fc60000004100 */
[-C--:B------:R-:W-:Y:S02]  /*2eb0*/  FMUL.FTZ R123, R123, R124.reuse ;  /* 0x0000007c7b7b7220 */ /* 0x080fe40000410000 */
[----:B------:R-:W-:-:S03]  /*2ec0*/  FFMA.FTZ R35, R126, R124, R35 ;  /* 0x0000007c7e237223 */ /* 0x000fc60000010023 */
[----:B------:R-:W-:-:S04]  /*2ed0*/  F2FP.F16.F32.PACK_AB R123, RZ, R123 ;  /* 0x0000007bff7b723e */ /* 0x000fc800000000ff */
[----:B------:R-:W-:Y:S01]  /*2ee0*/  PRMT R115, R115, 0x5410, R123 ;  /* 0x0000541073737816 */ /* 0x000fe2000000007b */
[----:B------:R-:W-:Y:S06]  /*2ef0*/  BRA `(.L_x_1205) ;  /* 0x0000000c00487947 */ /* 0x000fec0003800000 */
.L_x_1196:
        /* <DEDUP_REMOVED lines=8> */
[----:B------:R-:W-:Y:S02]  /*2f80*/  HADD2.F32 R124, -RZ, R12.H0_H0 ;  /* 0x2000000cff7c7230 */ /* 0x000fe40000004100 */
[----:B------:R-:W-:Y:S02]  /*2f90*/  HADD2.F32 R126, -RZ, R104.H0_H0 ;  /* 0x20000068ff7e7230 */ /* 0x000fe40000004100 */
[----:B------:R-:W-:Y:S01]  /*2fa0*/  @P0 FADD.FTZ R123, R168, -R123 ;  /* 0x8000007ba87b0221 */ /* 0x000fe20000010000 */
[----:B-----5:R-:W-:-:S03]  /*2fb0*/  HADD2.F32 R125, -RZ, R108.H0_H0 ;  /* 0x2000006cff7d7230 */ /* 0x020fc60000004100 */
[----:B------:R-:W-:-:S04]  /*2fc0*/  @P0 FFMA.FTZ R124, R145, R123, R124 ;  /* 0x0000007b917c0223 */ /* 0x000fc8000001007c */
[----:B------:R-:W-:-:S04]  /*2fd0*/  FMUL.FTZ R123, R124, UR15 ;  /* 0x0000000f7c7b7c20 */ /* 0x000fc80008410000 */
[-C--:B------:R-:W-:Y:S01]  /*2fe0*/  FMUL.FTZ R124, R126, R123.reuse ;  /* 0x0000007b7e7c7220 */ /* 0x080fe20000410000 */
[----:B------:R-:W-:-:S04]  /*2ff0*/  FFMA.FTZ R36, R125, R123, R36 ;  /* 0x0000007b7d247223 */ /* 0x000fc80000010024 */
[----:B------:R-:W-:-:S04]  /*3000*/  F2FP.F16.F32.PACK_AB R124, RZ, R124 ;  /* 0x0000007cff7c723e */ /* 0x000fc800000000ff */
[----:B------:R-:W-:-:S07]  /*3010*/  PRMT R112, R124, 0x7610, R112 ;  /* 0x000076107c707816 */ /* 0x000fce0000000070 */
.L_x_1214:
[----:B------:R-:W-:Y:S05]  /*3020*/  @!P2 BRA `(.L_x_1215) ;  /* 0x00000000002ca947 */ /* 0x000fea0003800000 */
[----:B------:R-:W-:Y:S01]  /*3030*/  @P0 FFMA.FTZ R126, R170, R121, R122 ;  /* 0x00000079aa7e0223 */ /* 0x000fe2000001007a */
[----:B------:R-:W-:Y:S02]  /*3040*/  HADD2.F32 R124, -RZ, R12.H1_H1 ;  /* 0x3000000cff7c7230 */ /* 0x000fe40000004100 */
[----:B------:R-:W-:Y:S02]  /*3050*/  HADD2.F32 R123, -RZ, R104.H1_H1 ;  /* 0x30000068ff7b7230 */ /* 0x000fe40000004100 */
[----:B------:R-:W-:-:S04]  /*3060*/  @P0 FADD.FTZ R126, R167, -R126 ;  /* 0x8000007ea77e0221 */ /* 0x000fc80000010000 */
[----:B------:R-:W-:Y:S01]  /*3070*/  @P0 FFMA.FTZ R124, R145, R126, R124 ;  /* 0x0000007e917c0223 */ /* 0x000fe2000001007c */
[----:B-----5:R-:W-:-:S03]  /*3080*/  HADD2.F32 R126, -RZ, R108.H1_H1 ;  /* 0x3000006cff7e7230 */ /* 0x020fc60000004100 */
[----:B------:R-:W-:-:S04]  /*3090*/  FMUL.FTZ R124, R124, UR15 ;  /* 0x0000000f7c7c7c20 */ /* 0x000fc80008410000 */
[-C--:B------:R-:W-:Y:S01]  /*30a0*/  FMUL.FTZ R123, R123, R124.reuse ;  /* 0x0000007c7b7b7220 */ /* 0x080fe20000410000 */
[----:B------:R-:W-:-:S04]  /*30b0*/  FFMA.FTZ R37, R126, R124, R37 ;  /* 0x0000007c7e257223 */ /* 0x000fc80000010025 */
[----:B------:R-:W-:-:S04]  /*30c0*/  F2FP.F16.F32.PACK_AB R123, RZ, R123 ;  /* 0x0000007bff7b723e */ /* 0x000fc800000000ff */
[----:B------:R-:W-:-:S07]  /*30d0*/  PRMT R112, R112, 0x5410, R123 ;  /* 0x0000541070707816 */ /* 0x000fce000000007b */
.L_x_1215:
[----:B------:R-:W-:Y:S05]  /*30e0*/  @!P2 BRA `(.L_x_1216) ;  /* 0x00000000002ca947 */ /* 0x000fea0003800000 */
        /* <DEDUP_REMOVED lines=11> */
.L_x_1216:
        /* <DEDUP_REMOVED lines=12> */
.L_x_1217:
        /* <DEDUP_REMOVED lines=12> */
.L_x_1218:
        /* <DEDUP_REMOVED lines=12> */
.L_x_1219:
[----:B------:R-:W-:Y:S05]  /*33e0*/  @!P2 BRA `(.L_x_1220) ;  /* 0x00000000002ca947 */ /* 0x000fea0003800000 */
[----:B------:R-:W-:Y:S01]  /*33f0*/  @P0 FFMA.FTZ R126, R179, R121, R122 ;  /* 0x00000079b37e0223 */ /* 0x000fe2000001007a */
[----:B------:R-:W-:Y:S02]  /*3400*/  HADD2.F32 R124, -RZ, R15.H0_H0 ;  /* 0x2000000fff7c7230 */ /* 0x000fe40000004100 */
[----:B-----5:R-:W-:Y:S02]  /*3410*/  HADD2.F32 R125, -RZ, R111.H0_H0 ;  /* 0x2000006fff7d7230 */ /* 0x020fe40000004100 */
[----:B------:R-:W-:-:S04]  /*3420*/  @P0 FADD.FTZ R126, R177, -R126 ;  /* 0x8000007eb17e0221 */ /* 0x000fc80000010000 */
[----:B------:R-:W-:Y:S01]  /*3430*/  @P0 FFMA.FTZ R124, R145, R126, R124 ;  /* 0x0000007e917c0223 */ /* 0x000fe2000001007c */
[----:B------:R-:W-:-:S03]  /*3440*/  HADD2.F32 R126, -RZ, R107.H0_H0 ;  /* 0x2000006bff7e7230 */ /* 0x000fc60000004100 */
[----:B------:R-:W-:-:S04]  /*3450*/  FMUL.FTZ R123, R124, UR15 ;  /* 0x0000000f7c7b7c20 */ /* 0x000fc80008410000 */
[-C--:B------:R-:W-:Y:S01]  /*3460*/  FMUL.FTZ R124, R126, R123.reuse ;  /* 0x0000007b7e7c7220 */ /* 0x080fe20000410000 */
[----:B------:R-:W-:-:S04]  /*3470*/  FFMA.FTZ R34, R125, R123, R34 ;  /* 0x0000007b7d227223 */ /* 0x000fc80000010022 */
[----:B------:R-:W-:-:S04]  /*3480*/  F2FP.F16.F32.PACK_AB R124, RZ, R124 ;  /* 0x0000007cff7c723e */ /* 0x000fc800000000ff */
[----:B------:R-:W-:-:S07]  /*3490*/  PRMT R115, R124, 0x7610, R115 ;  /* 0x000076107c737816 */ /* 0x000fce0000000073 */
.L_x_1220:
[----:B------:R-:W-:Y:S05]  /*34a0*/  @!P2 BRA `(.L_x_1205) ;  /* 0x0000000400dca947 */ /* 0x000fea0003800000 */
[----:B------:R-:W-:Y:S01]  /*34b0*/  @P0 FFMA.FTZ R123, R182, R121, R122 ;  /* 0x00000079b67b0223 */ /* 0x000fe2000001007a */
[----:B------:R-:W-:Y:S02]  /*34c0*/  HADD2.F32 R124, -RZ, R15.H1_H1 ;  /* 0x3000000fff7c7230 */ /* 0x000fe40000004100 */
[----:B-----5:R-:W-:Y:S02]  /*34d0*/  HADD2.F32 R126, -RZ, R111.H1_H1 ;  /* 0x3000006fff7e7230 */ /* 0x020fe40000004100 */
[----:B------:R-:W-:-:S04]  /*34e0*/  @P0 FADD.FTZ R123, R180, -R123 ;  /* 0x8000007bb47b0221 */ /* 0x000fc80000010000 */
[----:B------:R-:W-:Y:S01]  /*34f0*/  @P0 FFMA.FTZ R124, R145, R123, R124 ;  /* 0x0000007b917c0223 */ /* 0x000fe2000001007c */
[----:B------:R-:W-:-:S03]  /*3500*/  HADD2.F32 R123, -RZ, R107.H1_H1 ;  /* 0x3000006bff7b7230 */ /* 0x000fc60000004100 */
[----:B------:R-:W-:-:S04]  /*3510*/  FMUL.FTZ R124, R124, UR15 ;  /* 0x0000000f7c7c7c20 */ /* 0x000fc80008410000 */
[-C--:B------:R-:W-:Y:S01]  /*3520*/  FMUL.FTZ R123, R123, R124.reuse ;  /* 0x0000007c7b7b7220 */ /* 0x080fe20000410000 */
[----:B------:R-:W-:-:S04]  /*3530*/  FFMA.FTZ R35, R126, R124, R35 ;  /* 0x0000007c7e237223 */ /* 0x000fc80000010023 */
[----:B------:R-:W-:-:S04]  /*3540*/  F2FP.F16.F32.PACK_AB R123, RZ, R123 ;  /* 0x0000007bff7b723e */ /* 0x000fc800000000ff */
[----:B------:R-:W-:Y:S01]  /*3550*/  PRMT R115, R115, 0x5410, R123 ;  /* 0x0000541073737816 */ /* 0x000fe2000000007b */
[----:B------:R-:W-:Y:S06]  /*3560*/  BRA `(.L_x_1205) ;  /* 0x0000000400ac7947 */ /* 0x000fec0003800000 */
.L_x_1213:
[----:B------:R-:W-:Y:S01]  /*3570*/  ISETP.GT.AND P0, PT, R128, RZ, PT ;  /* 0x000000ff8000720c */ /* 0x000fe20003f04270 */
[----:B------:R-:W-:Y:S01]  /*3580*/  @P3 FFMA.FTZ R117, R3, R121, R122 ;  /* 0x0000007903753223 */ /* 0x000fe2000001007a */
[--C-:B------:R-:W-:Y:S02]  /*3590*/  HADD2.F32 R116, -RZ, R12.reuse.H0_H0 ;  /* 0x2000000cff747230 */ /* 0x100fe40000004100 */
[----:B------:R-:W-:Y:S02]  /*35a0*/  HADD2.F32 R118, -RZ, R12.H1_H1 ;  /* 0x3000000cff767230 */ /* 0x000fe40000004100 */
[----:B------:R-:W-:Y:S01]  /*35b0*/  @P3 FADD.FTZ R117, R168, -R117 ;  /* 0x80000075a8753221 */ /* 0x000fe20000010000 */
[--C-:B------:R-:W-:Y:S02]  /*35c0*/  HADD2.F32 R124, -RZ, R13.reuse.H0_H0 ;  /* 0x2000000dff7c7230 */ /* 0x100fe40000004100 */
[----:B------:R-:W-:Y:S02]  /*35d0*/  HADD2.F32 R126, -RZ, R13.H1_H1 ;  /* 0x3000000dff7e7230 */ /* 0x000fe40000004100 */
[----:B------:R-:W-:Y:S01]  /*35e0*/  @P3 FFMA.FTZ R116, R145, R117, R116 ;  /* 0x0000007591743223 */ /* 0x000fe20000010074 */
[----:B------:R-:W-:-:S02]  /*35f0*/  HADD2.F32 R190, -RZ, R15.H0_H0 ;  /* 0x2000000fffbe7230 */ /* 0x000fc40000004100 */
[-CC-:B------:R-:W-:Y:S01]  /*3600*/  @P0 FFMA.FTZ R186, R170, R121.reuse, R122.reuse ;  /* 0x00000079aaba0223 */ /* 0x180fe2000001007a */
[-CC-:B------:R-:W-:Y:S01]  /*3610*/  @P0 FFMA.FTZ R188, R174, R121.reuse, R122.reuse ;  /* 0x00000079aebc0223 */ /* 0x180fe2000001007a */
[-CC-:B------:R-:W-:Y:S01]  /*3620*/  @P0 FFMA.FTZ R123, R169, R121.reuse, R122.reuse ;  /* 0x00000079a97b0223 */ /* 0x180fe2000001007a */
[-C--:B------:R-:W-:Y:S01]  /*3630*/  @P0 FFMA.FTZ R117, R173, R121.reuse, R122 ;  /* 0x00000079ad750223 */ /* 0x080fe2000001007a */
[----:B------:R-:W-:Y:S01]  /*3640*/  @P0 FADD.FTZ R119, R167, -R186 ;  /* 0x800000baa7770221 */ /* 0x000fe20000010000 */
[----:B------:R-:W-:Y:S01]  /*3650*/  @P0 FFMA.FTZ R192, R178, R121, R122 ;  /* 0x00000079b2c00223 */ /* 0x000fe2000001007a */
[----:B------:R-:W-:Y:S01]  /*3660*/  @P0 FADD.FTZ R125, R171, -R188 ;  /* 0x800000bcab7d0221 */ /* 0x000fe20000010000 */
[----:B------:R-:W-:Y:S01]  /*3670*/  @P0 FADD.FTZ R123, R172, -R123 ;  /* 0x8000007bac7b0221 */ /* 0x000fe20000010000 */
[----:B------:R-:W-:Y:S01]  /*3680*/  @P0 FFMA.FTZ R118, R145, R119, R118 ;  /* 0x0000007791760223 */ /* 0x000fe20000010076 */
[--C-:B------:R-:W-:Y:S02]  /*3690*/  HADD2.F32 R186, -RZ, R14.reuse.H0_H0 ;  /* 0x2000000effba7230 */ /* 0x100fe40000004100 */
[----:B------:R-:W-:Y:S01]  /*36a0*/  @P0 FFMA.FTZ R194, R179, R121, R122 ;  /* 0x00000079b3c20223 */ /* 0x000fe2000001007a */
[----:B------:R-:W-:-:S02]  /*36b0*/  HADD2.F32 R188, -RZ, R14.H1_H1 ;  /* 0x3000000effbc7230 */ /* 0x000fc40000004100 */
[----:B------:R-:W-:Y:S01]  /*36c0*/  @P0 FADD.FTZ R117, R176, -R117 ;  /* 0x80000075b0750221 */ /* 0x000fe20000010000 */
[----:B------:R-:W-:Y:S01]  /*36d0*/  @P0 FADD.FTZ R119, R175, -R192 ;  /* 0x800000c0af770221 */ /* 0x000fe20000010000 */
[----:B------:R-:W-:Y:S01]  /*36e0*/  @P0 FFMA.FTZ R127, R182, R121, R122 ;  /* 0x00000079b67f0223 */ /* 0x000fe2000001007a */
[C---:B------:R-:W-:Y:S01]  /*36f0*/  @P0 FFMA.FTZ R124, R145.reuse, R123, R124 ;  /* 0x0000007b917c0223 */ /* 0x040fe2000001007c */
[----:B------:R-:W-:Y:S01]  /*3700*/  @P0 FFMA.FTZ R126, R145, R125, R126 ;  /* 0x0000007d917e0223 */ /* 0x000fe2000001007e */
[----:B------:R-:W-:Y:S02]  /*3710*/  HADD2.F32 R123, -RZ, R15.H1_H1 ;  /* 0x3000000fff7b7230 */ /* 0x000fe40000004100 */
[----:B------:R-:W-:Y:S01]  /*3720*/  @P0 FADD.FTZ R125, R177, -R194 ;  /* 0x800000c2b17d0221 */ /* 0x000fe20000010000 */
[C---:B------:R-:W-:Y:S01]  /*3730*/  @P0 FFMA.FTZ R186, R145.reuse, R117, R186 ;  /* 0x0000007591ba0223 */ /* 0x040fe200000100ba */
[C---:B------:R-:W-:Y:S01]  /*3740*/  @P0 FFMA.FTZ R188, R145.reuse, R119, R188 ;  /* 0x0000007791bc0223 */ /* 0x040fe200000100bc */
[----:B------:R-:W-:Y:S01]  /*3750*/  @P0 FADD.FTZ R192, R180, -R127 ;  /* 0x8000007fb4c00221 */ /* 0x000fe20000010000 */
[----:B------:R-:W-:Y:S01]  /*3760*/  @P0 FFMA.FTZ R190, R145, R125, R190 ;  /* 0x0000007d91be0223 */ /* 0x000fe200000100be */
[----:B------:R-:W-:-:S02]  /*3770*/  F2FP.F16.F32.PACK_AB R125, RZ, R116 ;  /* 0x00000074ff7d723e */ /* 0x000fc400000000ff */
[----:B------:R-:W-:Y:S01]  /*3780*/  @P0 FFMA.FTZ R123, R145, R192, R123 ;  /* 0x000000c0917b0223 */ /* 0x000fe2000001007b */
[----:B------:R-:W-:Y:S02]  /*3790*/  F2FP.F16.F32.PACK_AB R127, RZ, R118 ;  /* 0x00000076ff7f723e */ /* 0x000fe400000000ff */
[----:B------:R-:W-:Y:S02]  /*37a0*/  F2FP.F16.F32.PACK_AB R181, RZ, R124 ;  /* 0x0000007cffb5723e */ /* 0x000fe400000000ff */
[----:B------:R-:W-:Y:S02]  /*37b0*/  F2FP.F16.F32.PACK_AB R185, RZ, R126 ;  /* 0x0000007effb9723e */ /* 0x000fe400000000ff */
[----:B------:R-:W-:Y:S02]  /*37c0*/  F2FP.F16.F32.PACK_AB R187, RZ, R186 ;  /* 0x000000baffbb723e */ /* 0x000fe400000000ff */
[----:B------:R-:W-:Y:S01]  /*37d0*/  F2FP.F16.F32.PACK_AB R189, RZ, R188 ;  /* 0x000000bcffbd723e */ /* 0x000fe200000000ff */
        /* <DEDUP_REMOVED lines=8> */
.L_x_1221:
[----:B------:R-:W-:Y:S05]  /*3860*/  @!P2 BRA `(.L_x_1222) ;  /* 0x00000000001ca947 */ /* 0x000fea0003800000 */
[----:B------:R-:W-:Y:S02]  /*3870*/  HADD2.F32 R117, -RZ, R104.H1_H1 ;  /* 0x30000068ff757230 */ /* 0x000fe40000004100 */
[----:B------:R-:W-:Y:S01]  /*3880*/  FMUL.FTZ R118, R118, UR15 ;  /* 0x0000000f76767c20 */ /* 0x000fe20008410000 */
[----:B-----5:R-:W-:-:S03]  /*3890*/  HADD2.F32 R192, -RZ, R108.H1_H1 ;  /* 0x3000006cffc07230 */ /* 0x020fc60000004100 */
[-C--:B------:R-:W-:Y:S02]  /*38a0*/  FMUL.FTZ R116, R117, R118.reuse ;  /* 0x0000007675747220 */ /* 0x080fe40000410000 */
[----:B------:R-:W-:-:S03]  /*38b0*/  FFMA.FTZ R37, R192, R118, R37 ;  /* 0x00000076c0257223 */ /* 0x000fc60000010025 */
[----:B------:R-:W-:-:S04]  /*38c0*/  F2FP.F16.F32.PACK_AB R116, RZ, R116 ;  /* 0x00000074ff74723e */ /* 0x000fc800000000ff */
[----:B------:R-:W-:-:S07]  /*38d0*/  PRMT R112, R112, 0x5410, R116 ;  /* 0x0000541070707816 */ /* 0x000fce0000000074 */
.L_x_1222:
[----:B------:R-:W-:Y:S05]  /*38e0*/  @!P2 BRA `(.L_x_1223) ;  /* 0x00000000001ca947 */ /* 0x000fea0003800000 */
[----:B------:R-:W-:Y:S02]  /*38f0*/  HADD2.F32 R116, -RZ, R105.H0_H0 ;  /* 0x20000069ff747230 */ /* 0x000fe40000004100 */
[----:B------:R-:W-:Y:S01]  /*3900*/  FMUL.FTZ R117, R124, UR15 ;  /* 0x0000000f7c757c20 */ /* 0x000fe20008410000 */
[----:B-----5:R-:W-:-:S03]  /*3910*/  HADD2.F32 R119, -RZ, R109.H0_H0 ;  /* 0x2000006dff777230 */ /* 0x020fc60000004100 */
[-C--:B------:R-:W-:Y:S02]  /*3920*/  FMUL.FTZ R116, R116, R117.reuse ;  /* 0x0000007574747220 */ /* 0x080fe40000410000 */
[----:B------:R-:W-:-:S03]  /*3930*/  FFMA.FTZ R38, R119, R117, R38 ;  /* 0x0000007577267223 */ /* 0x000fc60000010026 */
[----:B------:R-:W-:-:S04]  /*3940*/  F2FP.F16.F32.PACK_AB R116, RZ, R116 ;  /* 0x00000074ff74723e */ /* 0x000fc800000000ff */
[----:B------:R-:W-:-:S07]  /*3950*/  PRMT R113, R116, 0x7610, R113 ;  /* 0x0000761074717816 */ /* 0x000fce0000000071 */
.L_x_1223:
        /* <DEDUP_REMOVED lines=8> */
.L_x_1224:
        /* <DEDUP_REMOVED lines=8> */
.L_x_1225:
        /* <DEDUP_REMOVED lines=8> */
.L_x_1226:
        /* <DEDUP_REMOVED lines=8> */
.L_x_1227:
        /* <DEDUP_REMOVED lines=12> */
.L_x_1205:
        /* <DEDUP_REMOVED lines=10> */
.L_x_1194:
[----:B------:R-:W-:Y:S05]  /*3cc0*/  BSYNC.RECONVERGENT B0 ;  /* 0x0000000000007941 */ /* 0x000fea0003800200 */
.L_x_1193:
        /* <DEDUP_REMOVED lines=9> */
.L_x_1230:
[----:B------:R-:W-:Y:S05]  /*3d60*/  BRA.U !UP0, `(.L_x_1231) ;  /* 0x0000000d08487547 */ /* 0x000fea000b800000 */
[----:B------:R-:W-:-:S04]  /*3d70*/  UISETP.NE.U32.AND UP0, UPT, UR6, URZ, UPT ;  /* 0x000000ff0600728c */ /* 0x000fc8000bf05070 */
[----:B------:R-:W-:-:S06]  /*3d80*/  UISETP.NE.AND.EX UP0, UPT, UR7, URZ, UPT, UP0 ;  /* 0x000000ff0700728c */ /* 0x000fcc000bf05300 */
[----:B------:R-:W-:-:S13]  /*3d90*/  PLOP3.LUT P0, PT, PT, PT, UP0, 0x80, 0x8 ;  /* 0x000000000008781c */ /* 0x000fda0003f0f008 */
[----:B------:R-:W-:Y:S05]  /*3da0*/  @!P0 BRA `(.L_x_1232) ;  /* 0x0000000400b08947 */ /* 0x000fea0003800000 */
[----:B------:R-:W-:Y:S01]  /*3db0*/  ISETP.GT.AND P4, PT, R128, RZ, PT ;  /* 0x000000ff8000720c */ /* 0x000fe20003f84270 */
[--C-:B0-----:R-:W-:Y:S02]  /*3dc0*/  HADD2.F32 R116, -RZ, R8.reuse.H0_H0 ;  /* 0x20000008ff747230 */ /* 0x101fe40000004100 */
[----:B------:R-:W-:Y:S02]  /*3dd0*/  HADD2.F32 R124, -RZ, R8.H1_H1 ;  /* 0x30000008ff7c7230 */ /* 0x000fe40000004100 */
[--C-:B------:R-:W-:Y:S02]  /*3de0*/  HADD2.F32 R126, -RZ, R9.reuse.H0_H0 ;  /* 0x20000009ff7e7230 */ /* 0x100fe40000004100 */
[----:B------:R-:W-:Y:S02]  /*3df0*/  HADD2.F32 R186, -RZ, R9.H1_H1 ;  /* 0x30000009ffba7230 */ /* 0x000fe40000004100 */
[----:B------:R-:W-:Y:S02]  /*3e00*/  HADD2.F32 R190, -RZ, R10.H1_H1 ;  /* 0x3000000affbe7230 */ /* 0x000fe40000004100 */
[----:B------:R-:W-:-:S02]  /*3e10*/  HADD2.F32 R192, -RZ, R11.H0_H0 ;  /* 0x2000000bffc07230 */ /* 0x000fc40000004100 */
[-CC-:B------:R-:W-:Y:S01]  /*3e20*/  @P4 FFMA.FTZ R117, R131, R121.reuse, R122.reuse ;  /* 0x0000007983754223 */ /* 0x180fe2000001007a */
[-CC-:B------:R-:W-:Y:S01]  /*3e30*/  @P4 FFMA.FTZ R118, R132, R121.reuse, R122.reuse ;  /* 0x0000007984764223 */ /* 0x180fe2000001007a */
[-CC-:B------:R-:W-:Y:S01]  /*3e40*/  @P4 FFMA.FTZ R123, R135, R121.reuse, R122.reuse ;  /* 0x00000079877b4223 */ /* 0x180fe2000001007a */
[-C--:B------:R-:W-:Y:S01]  /*3e50*/  @P4 FFMA.FTZ R188, R136, R121.reuse, R122 ;  /* 0x0000007988bc4223 */ /* 0x080fe2000001007a */
[----:B------:R-:W-:Y:S01]  /*3e60*/  @P4 FADD.FTZ R117, R130, -R117 ;  /* 0x8000007582754221 */ /* 0x000fe20000010000 */
[----:B------:R-:W-:Y:S01]  /*3e70*/  @P4 FADD.FTZ R119, R133, -R118 ;  /* 0x8000007685774221 */ /* 0x000fe20000010000 */
[----:B------:R-:W-:Y:S01]  /*3e80*/  @P4 FADD.FTZ R123, R134, -R123 ;  /* 0x8000007b867b4221 */ /* 0x000fe20000010000 */
[----:B------:R-:W-:Y:S01]  /*3e90*/  @P4 FFMA.FTZ R118, R140, R121, R122 ;  /* 0x000000798c764223 */ /* 0x000fe2000001007a */
[----:B------:R-:W-:Y:S01]  /*3ea0*/  @P4 FFMA.FTZ R116, R145, R117, R116 ;  /* 0x0000007591744223 */ /* 0x000fe20000010074 */
[----:B------:R-:W-:Y:S01]  /*3eb0*/  @P4 FFMA.FTZ R117, R139, R121, R122 ;  /* 0x000000798b754223 */ /* 0x000fe2000001007a */
[----:B------:R-:W-:Y:S01]  /*3ec0*/  @P4 FADD.FTZ R125, R137, -R188 ;  /* 0x800000bc897d4221 */ /* 0x000fe20000010000 */
[C---:B------:R-:W-:Y:S01]  /*3ed0*/  @P4 FFMA.FTZ R124, R145.reuse, R119, R124 ;  /* 0x00000077917c4223 */ /* 0x040fe2000001007c */
[----:B------:R-:W-:Y:S01]  /*3ee0*/  @P4 FFMA.FTZ R126, R145, R123, R126 ;  /* 0x0000007b917e4223 */ /* 0x000fe2000001007e */
[----:B------:R-:W-:-:S02]  /*3ef0*/  HADD2.F32 R188, -RZ, R10.H0_H0 ;  /* 0x2000000affbc7230 */ /* 0x000fc40000004100 */
[-C--:B------:R-:W-:Y:S01]  /*3f00*/  @P4 FFMA.FTZ R123, R143, R121.reuse, R122 ;  /* 0x000000798f7b4223 */ /* 0x080fe2000001007a */
[----:B------:R-:W-:Y:S01]  /*3f10*/  @P4 FADD.FTZ R117, R138, -R117 ;  /* 0x800000758a754221 */ /* 0x000fe20000010000 */
[----:B------:R-:W-:Y:S01]  /*3f20*/  @P4 FADD.FTZ R119, R141, -R118 ;  /* 0x800000768d774221 */ /* 0x000fe20000010000 */
[----:B------:R-:W-:Y:S01]  /*3f30*/  @P4 FFMA.FTZ R127, R146, R121, R122 ;  /* 0x00000079927f4223 */ /* 0x000fe2000001007a */
[C---:B------:R-:W-:Y:S01]  /*3f40*/  @P4 FFMA.FTZ R186, R145.reuse, R125, R186 ;  /* 0x0000007d91ba4223 */ /* 0x040fe200000100ba */
        /* <DEDUP_REMOVED lines=17> */
[----:B------:R-:W-:Y:S02]  /*4060*/  FMUL.FTZ R118, R117, R118 ;  /* 0x0000007675767220 */ /* 0x000fe40000410000 */
[----:B------:R-:W-:-:S03]  /*4070*/  FFMA.FTZ R28, R119, R117, R28 ;  /* 0x00000075771c7223 */ /* 0x000fc6000001001c */
[----:B------:R-:W-:-:S04]  /*4080*/  F2FP.F16.F32.PACK_AB R118, RZ, R118 ;  /* 0x00000076ff76723e */ /* 0x000fc800000000ff */
[----:B------:R-:W-:-:S07]  /*4090*/  PRMT R112, R118, 0x7610, R112 ;  /* 0x0000761076707816 */ /* 0x000fce0000000070 */
.L_x_1233:
[----:B------:R-:W-:Y:S05]  /*40a0*/  @!P2 BRA `(.L_x_1234) ;  /* 0x00000000001ca947 */ /* 0x000fea0003800000 */
[----:B------:R-:W-:Y:S02]  /*40b0*/  HADD2.F32 R117, -RZ, R96.H1_H1 ;  /* 0x30000060ff757230 */ /* 0x000fe40000004100 */
[----:B------:R-:W-:Y:S01]  /*40c0*/  FMUL.FTZ R124, R124, UR15 ;  /* 0x0000000f7c7c7c20 */ /* 0x000fe20008410000 */
[----:B-----5:R-:W-:-:S03]  /*40d0*/  HADD2.F32 R116, -RZ, R108.H1_H1 ;  /* 0x3000006cff747230 */ /* 0x020fc60000004100 */
[----:B------:R-:W-:Y:S02]  /*40e0*/  FMUL.FTZ R117, R124, R117 ;  /* 0x000000757c757220 */ /* 0x000fe40000410000 */
[----:B------:R-:W-:-:S03]  /*40f0*/  FFMA.FTZ R29, R116, R124, R29 ;  /* 0x0000007c741d7223 */ /* 0x000fc6000001001d */
[----:B------:R-:W-:-:S04]  /*4100*/  F2FP.F16.F32.PACK_AB R117, RZ, R117 ;  /* 0x00000075ff75723e */ /* 0x000fc800000000ff */
[----:B------:R-:W-:-:S07]  /*4110*/  PRMT R112, R112, 0x5410, R117 ;  /* 0x0000541070707816 */ /* 0x000fce0000000075 */
.L_x_1234:
[----:B------:R-:W-:Y:S05]  /*4120*/  @!P2 BRA `(.L_x_1235) ;  /* 0x00000000001ca947 */ /* 0x000fea0003800000 */
[----:B------:R-:W-:Y:S02]  /*4130*/  HADD2.F32 R116, -RZ, R97.H0_H0 ;  /* 0x20000061ff747230 */ /* 0x000fe40000004100 */
[----:B------:R-:W-:Y:S01]  /*4140*/  FMUL.FTZ R117, R126, UR15 ;  /* 0x0000000f7e757c20 */ /* 0x000fe20008410000 */
[----:B-----5:R-:W-:-:S03]  /*4150*/  HADD2.F32 R119, -RZ, R109.H0_H0 ;  /* 0x2000006dff777230 */ /* 0x020fc60000004100 */
[----:B------:R-:W-:Y:S02]  /*4160*/  FMUL.FTZ R116, R117, R116 ;  /* 0x0000007475747220 */ /* 0x000fe40000410000 */
[----:B------:R-:W-:-:S03]  /*4170*/  FFMA.FTZ R30, R119, R117, R30 ;  /* 0x00000075771e7223 */ /* 0x000fc6000001001e */
[----:B------:R-:W-:-:S04]  /*4180*/  F2FP.F16.F32.PACK_AB R116, RZ, R116 ;  /* 0x00000074ff74723e */ /* 0x000fc800000000ff */
[----:B------:R-:W-:-:S07]  /*4190*/  PRMT R113, R116, 0x7610, R113 ;  /* 0x0000761074717816 */ /* 0x000fce0000000071 */
.L_x_1235:
        /* <DEDUP_REMOVED lines=8> */
.L_x_1236:
        /* <DEDUP_REMOVED lines=8> */
.L_x_1237:
        /* <DEDUP_REMOVED lines=8> */
.L_x_1238:
        /* <DEDUP_REMOVED lines=8> */
.L_x_1239:
        /* <DEDUP_REMOVED lines=8> */
[----:B------:R-:W-:Y:S02]  /*4420*/  FMUL.FTZ R123, R124, R123 ;  /* 0x0000007b7c7b7220 */ /* 0x000fe40000410000 */
[----:B------:R-:W-:-:S03]  /*4430*/  FFMA.FTZ R27, R126, R124, R27 ;  /* 0x0000007c7e1b7223 */ /* 0x000fc6000001001b */
[----:B------:R-:W-:-:S04]  /*4440*/  F2FP.F16.F32.PACK_AB R123, RZ, R123 ;  /* 0x0000007bff7b723e */ /* 0x000fc800000000ff */
[----:B------:R-:W-:Y:S01]  /*4450*/  PRMT R115, R115, 0x5410, R123 ;  /* 0x0000541073737816 */ /* 0x000fe2000000007b */
[----:B------:R-:W-:Y:S06]  /*4460*/  BRA `(.L_x_1240) ;  /* 0x0000001000e87947 */ /* 0x000fec0003800000 */
.L_x_1232:
[----:B------:R-:W-:Y:S01]  /*4470*/  ISETP.GT.AND P4, PT, R128, RZ, PT ;  /* 0x000000ff8000720c */ /* 0x000fe20003f84270 */
[----:B------:R-:W-:-:S12]  /*4480*/  @!P2 BRA `(.L_x_1241) ;  /* 0x00000000002ca947 */ /* 0x000fd80003800000 */
[----:B------:R-:W-:Y:S01]  /*4490*/  @P4 FFMA.FTZ R123, R131, R121, R122 ;  /* 0x00000079837b4223 */ /* 0x000fe2000001007a */
[----:B0-----:R-:W-:Y:S02]  /*44a0*/  HADD2.F32 R124, -RZ, R8.H0_H0 ;  /* 0x20000008ff7c7230 */ /* 0x001fe40000004100 */
        /* <DEDUP_REMOVED lines=9> */
.L_x_1241:
[----:B------:R-:W-:Y:S05]  /*4540*/  @!P2 BRA `(.L_x_1242) ;  /* 0x00000000002ca947 */ /* 0x000fea0003800000 */
[----:B0-----:R-:W-:Y:S01]  /*4550*/  @P4 FFMA.FTZ R126, R132, R121, R122 ;  /* 0x00000079847e4223 */ /* 0x001fe2000001007a */
        /* <DEDUP_REMOVED lines=10> */
.L_x_1242:
[----:B------:R-:W-:Y:S05]  /*4600*/  @!P2 BRA `(.L_x_1243) ;  /* 0x00000000002ca947 */ /* 0x000fea0003800000 */
        /* <DEDUP_REMOVED lines=11> */
.L_x_1243:
        /* <DEDUP_REMOVED lines=12> */
.L_x_1244:
        /* <DEDUP_REMOVED lines=12> */
.L_x_1245:
        /* <DEDUP_REMOVED lines=12> */
.L_x_1246:
        /* <DEDUP_REMOVED lines=12> */
.L_x_1247:
[----:B------:R-:W-:Y:S05]  /*49c0*/  @!P2 BRA `(.L_x_1240) ;  /* 0x0000000c0090a947 */ /* 0x000fea0003800000 */
[----:B------:R-:W-:Y:S01]  /*49d0*/  @P4 FFMA.FTZ R123, R146, R121, R122 ;  /* 0x00000079927b4223 */ /* 0x000fe2000001007a */
[----:B0-----:R-:W-:Y:S02]  /*49e0*/  HADD2.F32 R124, -RZ, R11.H1_H1 ;  /* 0x3000000bff7c7230 */ /* 0x001fe40000004100 */
        /* <DEDUP_REMOVED lines=10> */
.L_x_1231:
[----:B0-----:R-:W0:Y:S02]  /*4a90*/  LDC.64 R124, c[0x0][0x478] ;  /* 0x00011e00ff7c7b82 */ /* 0x001e240000000a00 */
[----:B0-----:R-:W-:-:S04]  /*4aa0*/  ISETP.NE.U32.AND P0, PT, R124, RZ, PT ;  /* 0x000000ff7c00720c */ /* 0x001fc80003f05070 */
[----:B------:R-:W-:-:S13]  /*4ab0*/  ISETP.NE.AND.EX P0, PT, R125, RZ, PT, P0 ;  /* 0x000000ff7d00720c */ /* 0x000fda0003f05300 */
[----:B------:R-:W-:Y:S05]  /*4ac0*/  @!P0 BRA `(.L_x_1248) ;  /* 0x0000000400b08947 */ /* 0x000fea0003800000 */
        /* <DEDUP_REMOVED lines=18> */
.L_x_1249:
        /* <DEDUP_REMOVED lines=12> */
.L_x_1250:
        /* <DEDUP_REMOVED lines=12> */
.L_x_1251:
[----:B------:R-:W-:Y:S01]  /*4d70*/  FMUL.FTZ R116, R145, R186 ;  /* 0x000000ba91747220 */ /* 0x000fe20000410000 */
[--C-:B------:R-:W-:Y:S01]  /*4d80*/  FFMA.FTZ R188, R140, R121, R122.reuse ;  /* 0x000000798cbc7223 */ /* 0x100fe2000001007a */
[----:B------:R-:W-:Y:S01]  /*4d90*/  FADD.FTZ R118, R138, -R127 ;  /* 0x8000007f8a767221 */ /* 0x000fe20000010000 */
[----:B------:R-:W-:Y:S01]  /*4da0*/  F2FP.F16.F32.PACK_AB R126, RZ, R119 ;  /* 0x00000077ff7e723e */ /* 0x000fe200000000ff */
        /* <DEDUP_REMOVED lines=13> */
.L_x_1252:
        /* <DEDUP_REMOVED lines=13> */
.L_x_1253:
        /* <DEDUP_REMOVED lines=12> */
.L_x_1254:
        /* <DEDUP_REMOVED lines=11> */
.L_x_1255:
        /* <DEDUP_REMOVED lines=13> */
.L_x_1248:
[----:B------:R-:W-:Y:S05]  /*5190*/  @!P2 BRA `(.L_x_1256) ;  /* 0x000000000030a947 */ /* 0x000fea0003800000 */
[----:B------:R-:W-:Y:S01]  /*51a0*/  FFMA.FTZ R123, R131, R121, R122 ;  /* 0x00000079837b7223 */ /* 0x000fe2000001007a */
[----:B------:R-:W-:Y:S01]  /*51b0*/  ISETP.GT.AND P4, PT, R128, RZ, PT ;  /* 0x000000ff8000720c */ /* 0x000fe20003f84270 */
[----:B------:R-:W-:Y:S02]  /*51c0*/  HADD2.F32 R126, -RZ, R96.H0_H0 ;  /* 0x20000060ff7e7230 */ /* 0x000fe40000004100 */
[----:B------:R-:W-:Y:S01]  /*51d0*/  FADD.FTZ R124, R130, -R123 ;  /* 0x8000007b827c7221 */ /* 0x000fe20000010000 */
[----:B-----5:R-:W-:-:S03]  /*51e0*/  HADD2.F32 R125, -RZ, R108.H0_H0 ;  /* 0x2000006cff7d7230 */ /* 0x020fc60000004100 */
[----:B------:R-:W-:-:S05]  /*51f0*/  FMUL.FTZ R124, R145, R124 ;  /* 0x0000007c917c7220 */ /* 0x000fca0000410000 */
[----:B------:R-:W-:-:S05]  /*5200*/  FSEL R124, R124, RZ, P4 ;  /* 0x000000ff7c7c7208 */ /* 0x000fca0002000000 */
[----:B------:R-:W-:-:S04]  /*5210*/  FMUL.FTZ R123, R124, UR15 ;  /* 0x0000000f7c7b7c20 */ /* 0x000fc80008410000 */
[-C--:B------:R-:W-:Y:S01]  /*5220*/  FMUL.FTZ R124, R126, R123.reuse ;  /* 0x0000007b7e7c7220 */ /* 0x080fe20000410000 */
[----:B------:R-:W-:-:S04]  /*5230*/  FFMA.FTZ R28, R125, R123, R28 ;  /* 0x0000007b7d1c7223 */ /* 0x000fc8000001001c */
[----:B------:R-:W-:-:S04]  /*5240*/  F2FP.F16.F32.PACK_AB R124, RZ, R124 ;  /* 0x0000007cff7c723e */ /* 0x000fc800000000ff */
[----:B------:R-:W-:-:S07]  /*5250*/  PRMT R112, R124, 0x7610, R112 ;  /* 0x000076107c707816 */ /* 0x000fce0000000070 */
.L_x_1256:
        /* <DEDUP_REMOVED lines=9> */
[-C--:B------:R-:W-:Y:S01]  /*52f0*/  FMUL.FTZ R123, R123, R124.reuse ;  /* 0x0000007c7b7b7220 */ /* 0x080fe20000410000 */
[----:B------:R-:W-:-:S04]  /*5300*/  FFMA.FTZ R29, R126, R124, R29 ;  /* 0x0000007c7e1d7223 */ /* 0x000fc8000001001d */
[----:B------:R-:W-:-:S04]  /*5310*/  F2FP.F16.F32.PACK_AB R123, RZ, R123 ;  /* 0x0000007bff7b723e */ /* 0x000fc800000000ff */
[----:B------:R-:W-:-:S07]  /*5320*/  PRMT R112, R112, 0x5410, R123 ;  /* 0x0000541070707816 */ /* 0x000fce000000007b */
.L_x_1257:
        /* <DEDUP_REMOVED lines=13> */
.L_x_1258:
        /* <DEDUP_REMOVED lines=13> */
.L_x_1259:
        /* <DEDUP_REMOVED lines=13> */
.L_x_1260:
        /* <DEDUP_REMOVED lines=13> */
.L_x_1261:
        /* <DEDUP_REMOVED lines=13> */
.L_x_1262:
[----:B------:R-:W-:Y:S05]  /*5740*/  @!P2 BRA `(.L_x_1240) ;  /* 0x000000000030a947 */ /* 0x000fea0003800000 */
[----:B------:R-:W-:Y:S01]  /*5750*/  FFMA.FTZ R123, R146, R121, R122 ;  /* 0x00000079927b7223 */ /* 0x000fe2000001007a */
[----:B------:R-:W-:Y:S01]  /*5760*/  ISETP.GT.AND P4, PT, R128, RZ, PT ;  /* 0x000000ff8000720c */ /* 0x000fe20003f84270 */
[----:B-----5:R-:W-:Y:S02]  /*5770*/  HADD2.F32 R126, -RZ, R111.H1_H1 ;  /* 0x3000006fff7e7230 */ /* 0x020fe40000004100 */
[----:B------:R-:W-:Y:S01]  /*5780*/  FADD.FTZ R124, R144, -R123 ;  /* 0x8000007b907c7221 */ /* 0x000fe20000010000 */
[----:B------:R-:W-:-:S03]  /*5790*/  HADD2.F32 R123, -RZ, R99.H1_H1 ;  /* 0x30000063ff7b7230 */ /* 0x000fc60000004100 */
[----:B------:R-:W-:-:S05]  /*57a0*/  FMUL.FTZ R124, R145, R124 ;  /* 0x0000007c917c7220 */ /* 0x000fca0000410000 */
[----:B------:R-:W-:-:S05]  /*57b0*/  FSEL R124, R124, RZ, P4 ;  /* 0x000000ff7c7c7208 */ /* 0x000fca0002000000 */
[----:B------:R-:W-:-:S04]  /*57c0*/  FMUL.FTZ R124, R124, UR15 ;  /* 0x0000000f7c7c7c20 */ /* 0x000fc80008410000 */
[-C--:B------:R-:W-:Y:S01]  /*57d0*/  FMUL.FTZ R123, R123, R124.reuse ;  /* 0x0000007c7b7b7220 */ /* 0x080fe20000410000 */
[----:B------:R-:W-:-:S04]  /*57e0*/  FFMA.FTZ R27, R126, R124, R27 ;  /* 0x0000007c7e1b7223 */ /* 0x000fc8000001001b */
[----:B------:R-:W-:-:S04]  /*57f0*/  F2FP.F16.F32.PACK_AB R123, RZ, R123 ;  /* 0x0000007bff7b723e */ /* 0x000fc800000000ff */
[----:B------:R-:W-:-:S07]  /*5800*/  PRMT R115, R115, 0x5410, R123 ;  /* 0x0000541073737816 */ /* 0x000fce000000007b */
.L_x_1240:
        /* <DEDUP_REMOVED lines=8> */
.L_x_1229:
[----:B------:R-:W-:Y:S05]  /*5890*/  BSYNC.RECONVERGENT B0 ;  /* 0x0000000000007941 */ /* 0x000fea0003800200 */
.L_x_1228:
        /* <DEDUP_REMOVED lines=9> */
.L_x_1265:
[----:B------:R-:W-:Y:S05]  /*5930*/  BRA.U !UP0, `(.L_x_1266) ;  /* 0x0000000d08387547 */ /* 0x000fea000b800000 */
[----:B------:R-:W-:-:S04]  /*5940*/  UISETP.NE.U32.AND UP0, UPT, UR6, URZ, UPT ;  /* 0x000000ff0600728c */ /* 0x000fc8000bf05070 */
[----:B------:R-:W-:-:S06]  /*5950*/  UISETP.NE.AND.EX UP0, UPT, UR7, URZ, UPT, UP0 ;  /* 0x000000ff0700728c */ /* 0x000fcc000bf05300 */
[----:B------:R-:W-:-:S13]  /*5960*/  PLOP3.LUT P0, PT, PT, PT, UP0, 0x80, 0x8 ;  /* 0x000000000008781c */ /* 0x000fda0003f0f008 */
[----:B------:R-:W-:Y:S05]  /*5970*/  @!P0 BRA `(.L_x_1267) ;  /* 0x0000000400a08947 */ /* 0x000fea0003800000 */
[----:B------:R-:W-:Y:S01]  /*5980*/  ISETP.GT.AND P5, PT, R128, RZ, PT ;  /* 0x000000ff8000720c */ /* 0x000fe20003fa4270 */
[----:B0-2---:R-:W-:Y:S02]  /*5990*/  HADD2.F32 R124, -RZ, R5.H0_H0 ;  /* 0x20000005ff7c7230 */ /* 0x005fe40000004100 */
[----:B------:R-:W-:Y:S02]  /*59a0*/  HADD2.F32 R116, -RZ, R4.H0_H0 ;  /* 0x20000004ff747230 */ /* 0x000fe40000004100 */
[--C-:B------:R-:W-:Y:S02]  /*59b0*/  HADD2.F32 R186, -RZ, R7.reuse.H0_H0 ;  /* 0x20000007ffba7230 */ /* 0x100fe40000004100 */
[----:B------:R-:W-:-:S06]  /*59c0*/  HADD2.F32 R127, -RZ, R7.H1_H1 ;  /* 0x30000007ff7f7230 */ /* 0x000fcc0000004100 */
        /* <DEDUP_REMOVED lines=8> */
[----:B------:R-:W-:Y:S02]  /*5a50*/  HADD2.F32 R121, -RZ, R5.H1_H1 ;  /* 0x30000005ff797230 */ /* 0x000fe40000004100 */
[----:B------:R-:W-:Y:S01]  /*5a60*/  @P5 FADD.FTZ R123, R156, -R123 ;  /* 0x8000007b9c7b5221 */ /* 0x000fe20000010000 */
[----:B------:R-:W-:Y:S01]  /*5a70*/  @P5 FADD.FTZ R126, R157, -R126 ;  /* 0x8000007e9d7e5221 */ /* 0x000fe20000010000 */
[----:B------:R-:W-:-:S02]  /*5a80*/  HADD2.F32 R122, -RZ, R4.H1_H1 ;  /* 0x30000004ff7a7230 */ /* 0x000fc40000004100 */
[----:B------:R-:W-:Y:S01]  /*5a90*/  @P5 FADD.FTZ R117, R148, -R117 ;  /* 0x8000007594755221 */ /* 0x000fe20000010000 */
[----:B------:R-:W-:Y:S01]  /*5aa0*/  @P5 FADD.FTZ R119, R149, -R118 ;  /* 0x8000007695775221 */ /* 0x000fe20000010000 */
[C---:B------:R-:W-:Y:S01]  /*5ab0*/  @P5 FFMA.FTZ R124, R145.reuse, R123, R124 ;  /* 0x0000007b917c5223 */ /* 0x040fe2000001007c */
[C---:B------:R-:W-:Y:S01]  /*5ac0*/  @P5 FFMA.FTZ R121, R145.reuse, R126, R121 ;  /* 0x0000007e91795223 */ /* 0x040fe20000010079 */
[C---:B------:R-:W-:Y:S01]  /*5ad0*/  @P5 FFMA.FTZ R116, R145.reuse, R117, R116 ;  /* 0x0000007591745223 */ /* 0x040fe20000010074 */
[--C-:B------:R-:W-:Y:S02]  /*5ae0*/  HADD2.F32 R126, -RZ, R6.reuse.H0_H0 ;  /* 0x20000006ff7e7230 */ /* 0x100fe40000004100 */
[----:B------:R-:W-:Y:S01]  /*5af0*/  @P5 FFMA.FTZ R122, R145, R119, R122 ;  /* 0x00000077917a5223 */ /* 0x000fe2000001007a */
[----:B------:R-:W-:Y:S02]  /*5b00*/  HADD2.F32 R123, -RZ, R6.H1_H1 ;  /* 0x30000006ff7b7230 */ /* 0x000fe40000004100 */
        /* <DEDUP_REMOVED lines=8> */
[----:B------:R-:W-:-:S02]  /*5b90*/  F2FP.F16.F32.PACK_AB R125, RZ, R116 ;  /* 0x00000074ff7d723e */ /* 0x000fc400000000ff */
[----:B------:R-:W-:Y:S02]  /*5ba0*/  F2FP.F16.F32.PACK_AB R128, RZ, R122 ;  /* 0x0000007aff80723e */ /* 0x000fe400000000ff */
[----:B------:R-:W-:Y:S01]  /*5bb0*/  F2FP.F16.F32.PACK_AB R117, R121, R124 ;  /* 0x0000007c7975723e */ /* 0x000fe200000000ff */
        /* <DEDUP_REMOVED lines=8> */
.L_x_1268:
        /* <DEDUP_REMOVED lines=8> */
.L_x_1269:
        /* <DEDUP_REMOVED lines=8> */
.L_x_1270:
        /* <DEDUP_REMOVED lines=8> */
.L_x_1271:
        /* <DEDUP_REMOVED lines=8> */
.L_x_1272:
        /* <DEDUP_REMOVED lines=8> */
.L_x_1273:
        /* <DEDUP_REMOVED lines=8> */
.L_x_1274:
[----:B------:R-:W-:Y:S02]  /*5f40*/  F2FP.F16.F32.PACK_AB R118, R123, R126 ;  /* 0x0000007e7b76723e */ /* 0x000fe400000000ff */
[----:B------:R-:W-:Y:S02]  /*5f50*/  F2FP.F16.F32.PACK_AB R119, R127, R186 ;  /* 0x000000ba7f77723e */ /* 0x000fe400000000ff */
        /* <DEDUP_REMOVED lines=10> */
.L_x_1267:
[----:B------:R-:W-:Y:S01]  /*6000*/  ISETP.GT.AND P5, PT, R128, RZ, PT ;  /* 0x000000ff8000720c */ /* 0x000fe20003fa4270 */
[----:B------:R-:W-:-:S12]  /*6010*/  @!P2 BRA `(.L_x_1276) ;  /* 0x00000000002ca947 */ /* 0x000fd80003800000 */
[----:B------:R-:W-:Y:S01]  /*6020*/  @P5 FFMA.FTZ R123, R147, R121, R122 ;  /* 0x00000079937b5223 */ /* 0x000fe2000001007a */
[----:B0-2---:R-:W-:Y:S02]  /*6030*/  HADD2.F32 R124, -RZ, R4.H0_H0 ;  /* 0x20000004ff7c7230 */ /* 0x005fe40000004100 */
        /* <DEDUP_REMOVED lines=9> */
.L_x_1276:
[----:B------:R-:W-:Y:S05]  /*60d0*/  @!P2 BRA `(.L_x_1277) ;  /* 0x00000000002ca947 */ /* 0x000fea0003800000 */
[----:B0-2---:R-:W-:Y:S01]  /*60e0*/  @P5 FFMA.FTZ R126, R150, R121, R122 ;  /* 0x00000079967e5223 */ /* 0x005fe2000001007a */
        /* <DEDUP_REMOVED lines=10> */
.L_x_1277:
[----:B------:R-:W-:Y:S05]  /*6190*/  @!P2 BRA `(.L_x_1278) ;  /* 0x00000000002ca947 */ /* 0x000fea0003800000 */
        /* <DEDUP_REMOVED lines=11> */
.L_x_1278:
        /* <DEDUP_REMOVED lines=12> */
.L_x_1279:
        /* <DEDUP_REMOVED lines=12> */
.L_x_1280:
        /* <DEDUP_REMOVED lines=12> */
.L_x_1281:
[----:B------:R-:W-:Y:S05]  /*6490*/  @!P2 BRA `(.L_x_1282) ;  /* 0x00000000002ca947 */ /* 0x000fea0003800000 */
[----:B0-2---:R-:W-:Y:S01]  /*64a0*/  @P5 FFMA.FTZ R126, R165, R121, R122 ;  /* 0x00000079a57e5223 */ /* 0x005fe2000001007a */
        /* <DEDUP_REMOVED lines=10> */
.L_x_1282:
[----:B------:R-:W-:Y:S05]  /*6550*/  @!P2 BRA `(.L_x_1275) ;  /* 0x0000000c0078a947 */ /* 0x000fea0003800000 */
[----:B------:R-:W-:Y:S01]  /*6560*/  @P5 FFMA.FTZ R121, R166, R121, R122 ;  /* 0x00000079a6795223 */ /* 0x000fe2000001007a */
[----:B------:R-:W-:Y:S02]  /*6570*/  HADD2.F32 R122, -RZ, R7.H1_H1 ;  /* 0x30000007ff7a7230 */ /* 0x000fe40000004100 */
[----:B0-2--5:R-:W-:Y:S02]  /*6580*/  HADD2.F32 R124, -RZ, R111.H1_H1 ;  /* 0x3000006fff7c7230 */ /* 0x025fe40000004100 */
        /* <DEDUP_REMOVED lines=9> */
.L_x_1266:
[----:B0-2---:R-:W0:Y:S02]  /*6620*/  LDC.64 R124, c[0x0][0x478] ;  /* 0x00011e00ff7c7b82 */ /* 0x005e240000000a00 */
[----:B0-----:R-:W-:-:S04]  /*6630*/  ISETP.NE.U32.AND P0, PT, R124, RZ, PT ;  /* 0x000000ff7c00720c */ /* 0x001fc80003f05070 */
[----:B------:R-:W-:-:S13]  /*6640*/  ISETP.NE.AND.EX P0, PT, R125, RZ, PT, P0 ;  /* 0x000000ff7d00720c */ /* 0x000fda0003f05300 */
[----:B------:R-:W-:Y:S05]  /*6650*/  @!P0 BRA `(.L_x_1283) ;  /* 0x0000000400988947 */ /* 0x000fea0003800000 */
[-CC-:B------:R-:W-:Y:S01]  /*6660*/  FFMA.FTZ R117, R147, R121.reuse, R122.reuse ;  /* 0x0000007993757223 */ /* 0x180fe2000001007a */
[-CC-:B------:R-:W-:Y:S01]  /*6670*/  FFMA.FTZ R118, R150, R121.reuse, R122.reuse ;  /* 0x0000007996767223 */ /* 0x180fe2000001007a */
[----:B------:R-:W-:Y:S01]  /*6680*/  ISETP.GT.AND P5, PT, R128, RZ, PT ;  /* 0x000000ff8000720c */ /* 0x000fe20003fa4270 */
        /* <DEDUP_REMOVED lines=32> */
.L_x_1284:
        /* <DEDUP_REMOVED lines=8> */
.L_x_1285:
[----:B------:R-:W-:Y:S02]  /*6910*/  F2FP.F16.F32.PACK_AB R116, R125, R124 ;  /* 0x0000007c7d74723e */ /* 0x000fe400000000ff */
        /* <DEDUP_REMOVED lines=10> */
.L_x_1286:
        /* <DEDUP_REMOVED lines=8> */
.L_x_1287:
[----:B------:R-:W-:Y:S02]  /*6a40*/  F2FP.F16.F32.PACK_AB R117, R124, R119 ;  /* 0x000000777c75723e */ /* 0x000fe400000000ff */
[----:B------:R-:W-:Y:S02]  /*6a50*/  FSEL R122, R122, RZ, P5 ;  /* 0x000000ff7a7a7208 */ /* 0x000fe40002800000 */
[----:B------:R-:W-:Y:S02]  /*6a60*/  FSEL R123, R123, RZ, P5 ;  /* 0x000000ff7b7b7208 */ /* 0x000fe40002800000 */
        /* <DEDUP_REMOVED lines=10> */
.L_x_1288:
        /* <DEDUP_REMOVED lines=8> */
.L_x_1289:
        /* <DEDUP_REMOVED lines=8> */
.L_x_1290:
[----:B------:R-:W-:Y:S02]  /*6c10*/  F2FP.F16.F32.PACK_AB R118, R122, R121 ;  /* 0x000000797a76723e */ /* 0x000fe400000000ff */
[----:B------:R-:W-:Y:S01]  /*6c20*/  F2FP.F16.F32.PACK_AB R119, R124, R123 ;  /* 0x0000007b7c77723e */ /* 0x000fe200000000ff */
        /* <DEDUP_REMOVED lines=9> */
.L_x_1283:
        /* <DEDUP_REMOVED lines=13> */
.L_x_1291:
        /* <DEDUP_REMOVED lines=13> */
.L_x_1292:
        /* <DEDUP_REMOVED lines=13> */
.L_x_1293:
        /* <DEDUP_REMOVED lines=13> */
.L_x_1294:
        /* <DEDUP_REMOVED lines=13> */
.L_x_1295:
        /* <DEDUP_REMOVED lines=13> */
.L_x_1296:
        /* <DEDUP_REMOVED lines=13> */
.L_x_1297:
        /* <DEDUP_REMOVED lines=13> */
.L_x_1275:
[----:B------:R-:W1:Y:S08]  /*7340*/  @P0 LDC.64 R122, c[0x0][0x478] ;  /* 0x00011e00ff7a0b82 */ /* 0x000e700000000a00 */
[----:B0-2---:R-:W0:Y:S01]  /*7350*/  @P2 LDC.64 R124, c[0x0][0x468] ;  /* 0x00011a00ff7c2b82 */ /* 0x005e220000000a00 */
[----:B-1----:R-:W-:-:S05]  /*7360*/  @P0 IMAD.WIDE.U32 R122, R183, 0x10, R122 ;  /* 0x00000010b77a0825 */ /* 0x002fca00078e007a */
[----:B------:R1:W-:Y:S01]  /*7370*/  @P0 STG.E.128 desc[UR10][R122.64], R116 ;  /* 0x000000747a000986 */ /* 0x0003e2000c101d0a */
[----:B0-----:R-:W-:-:S05]  /*7380*/  @P2 IMAD.WIDE.U32 R120, R120, 0x10, R124 ;  /* 0x0000001078782825 */ /* 0x001fca00078e007c */
[----:B------:R1:W-:Y:S02]  /*7390*/  @P2 STG.E.128 desc[UR10][R120.64], R112 ;  /* 0x0000007078002986 */ /* 0x0003e4000c101d0a */
.L_x_1264:
[----:B------:R-:W-:Y:S05]  /*73a0*/  BSYNC.RECONVERGENT B0 ;  /* 0x0000000000007941 */ /* 0x000fea0003800200 */
.L_x_1263:
[----:B-1----:R-:W1:Y:S01]  /*73b0*/  LDC.64 R120, c[0x0][0x380] ;  /* 0x0000e000ff787b82 */ /* 0x002e620000000a00 */
[----:B------:R-:W-:Y:S01]  /*73c0*/  UPLOP3.LUT UP1, UPT, UPT, UPT, UP1, 0x40, 0x4 ;  /* 0x000000000004789c */ /* 0x000fe20003f2e810 */
[----:B-1----:R-:W-:-:S04]  /*73d0*/  IADD3 R129, PT, PT, R129, R120, RZ ;  /* 0x0000007881817210 */ /* 0x002fc80007ffe0ff */
[----:B------:R-:W-:-:S13]  /*73e0*/  ISETP.GE.AND P0, PT, R129, R121, PT ;  /* 0x000000798100720c */ /* 0x000fda0003f06270 */
[----:B------:R-:W-:Y:S05]  /*73f0*/  @!P0 BRA `(.L_x_1298) ;  /* 0xffffff9000d08947 */ /* 0x000fea000383ffff */
.L_x_1183:
        /* <DEDUP_REMOVED lines=18> */
.L_x_1300:
[----:B------:R-:W-:Y:S05]  /*7520*/  BSYNC.RECONVERGENT B0 ;  /* 0x0000000000007941 */ /* 0x000fea0003800200 */
.L_x_1299:
        /* <DEDUP_REMOVED lines=15> */
.L_x_1302:
[----:B------:R-:W-:Y:S05]  /*7620*/  BSYNC.RECONVERGENT B0 ;  /* 0x0000000000007941 */ /* 0x000fea0003800200 */
.L_x_1301:
        /* <DEDUP_REMOVED lines=14> */
.L_x_1303:
        /* <DEDUP_REMOVED lines=15> */
.L_x_10680:


//--------------------- .text._ZN10layer_norm13ln_bwd_kernelINS_13Kernel_traitsI6__halfS2_S2_S2_fjLj3072ELj1ELj1ELj4ELj16ENS_18Kernel_traits_baseILj3072ES2_S2_S2_S2_fjLj128EEEEELb0ELb1ELb1ELb1EEEvNS_9BwdParamsE --------------------------
	.section	.text._ZN10layer_norm13ln_bwd_kernelINS_13Kernel_traitsI6__halfS2_S2_S2_fjLj3072ELj1ELj1ELj4ELj16ENS_18Kernel_traits_baseILj3072ES2_S2_S2_S2_fjLj128EEEEELb0ELb1ELb1ELb1EEEvNS_9BwdParamsE,"ax",@progbits
	.align	128
        .global         _ZN10layer_norm13ln_bwd_kernelINS_13Kernel_traitsI6__halfS2_S2_S2_fjLj3072ELj1ELj1ELj4ELj16ENS_18Kernel_traits_baseILj3072ES2_S2_S2_S2_fjLj128EEEEELb0ELb1ELb1ELb1EEEvNS_9BwdParamsE
        .type           _ZN10layer_norm13ln_bwd_kernelINS_13Kernel_traitsI6__halfS2_S2_S2_fjLj3072ELj1ELj1ELj4ELj16ENS_18Kernel_traits_baseILj3072ES2_S2_S2_S2_fjLj128EEEEELb0ELb1ELb1ELb1EEEvNS_9BwdParamsE,@function
        .size           _ZN10layer_norm13ln_bwd_kernelINS_13Kernel_traitsI6__halfS2_S2_S2_fjLj3072ELj1ELj1ELj4ELj16ENS_18Kernel_traits_baseILj3072ES2_S2_S2_S2_fjLj128EEEEELb0ELb1ELb1ELb1EEEvNS_9BwdParamsE,(.L_x_10681 - _ZN10layer_norm13ln_bwd_kernelINS_13Kernel_traitsI6__halfS2_S2_S2_fjLj3072ELj1ELj1ELj4ELj16ENS_18Kernel_traits_baseILj3072ES2_S2_S2_S2_fjLj128EEEEELb0ELb1ELb1ELb1EEEvNS_9BwdParamsE)
        .other          _ZN10layer_norm13ln_bwd_kernelINS_13Kernel_traitsI6__halfS2_S2_S2_fjLj3072ELj1ELj1ELj4ELj16ENS_18Kernel_traits_baseILj3072ES2_S2_S2_S2_fjLj128EEEEELb0ELb1ELb1ELb1EEEvNS_9BwdParamsE,@"STO_CUDA_ENTRY STV_DEFAULT"
_ZN10layer_norm13ln_bwd_kernelINS_13Kernel_traitsI6__halfS2_S2_S2_fjLj3072ELj1ELj1ELj4ELj16ENS_18Kernel_traits_baseILj3072ES2_S2_S2_S2_fjLj128EEEEELb0ELb1ELb1ELb1EEEvNS_9BwdParamsE:
.text._ZN10layer_norm13ln_bwd_kernelINS_13Kernel_traitsI6__halfS2_S2_S2_fjLj3072ELj1ELj1ELj4ELj16ENS_18Kernel_traits_baseILj3072ES2_S2_S2_S2_fjLj128EEEEELb0ELb1ELb1ELb1EEEvNS_9BwdParamsE:
        /* <DEDUP_REMOVED lines=45> */
[----:B------:R-:W3:Y:S06]  /*02d0*/  LDCU UR14, c[0x0][0x388] ;  /* 0x00007100ff0e77ac */ /* 0x000eec0008000800 */
[----:B------:R-:W4:Y:S01]  /*02e0*/  LDC.64 R4, c[0x0][0x3e8] ;  /* 0x0000fa00ff047b82 */ /* 0x000f220000000a00 */
[----:B------:R-:W0:Y:S01]  /*02f0*/  LDCU.U8 UR11, c[0x0][0x410] ;  /* 0x00008200ff0b77ac */ /* 0x000e220008000000 */
[----:B------:R-:W0:Y:S01]  /*0300*/  LDCU UR15, c[0x0][0x400] ;  /* 0x00008000ff0f77ac */ /* 0x000e220008000800 */
[----:B------:R-:W0:Y:S01]  /*0310*/  LDCU.64 UR6, c[0x0][0x438] ;  /* 0x00008700ff0677ac */ /* 0x000e220008000a00 */
[----:B------:R-:W0:Y:S01]  /*0320*/  LDCU.64 UR8, c[0x0][0x478] ;  /* 0x00008f00ff0877ac */ /* 0x000e220008000a00 */
[----:B-1----:R-:W-:-:S05]  /*0330*/  IMAD.WIDE.U32 R2, R129, 0x10, R2 ;  /* 0x0000001081027825 */ /* 0x002fca00078e0002 */
[----:B0-----:R0:W5:Y:S01]  /*0340*/  LDG.E.128 R156, desc[UR12][R2.64+0x1000] ;  /* 0x0010000c029c7981 */ /* 0x001162000c1e1d00 */
        /* <DEDUP_REMOVED lines=8> */
[----:B--23--:R-:W-:-:S11]  /*03d0*/  UPLOP3.LUT UP1, UPT, UPT, UPT, UPT, 0x40, 0x4 ;  /* 0x000000000004789c */ /* 0x00cfd60003f2e870 */
.L_x_1407:
[----:B------:R-:W1:Y:S08]  /*03e0*/  LDC.64 R124, c[0x0][0x3f8] ;  /* 0x0000fe00ff7c7b82 */ /* 0x000e700000000a00 */
[----:B------:R-:W2:Y:S08]  /*03f0*/  LDC.64 R120, c[0x0][0x3f0] ;  /* 0x0000fc00ff787b82 */ /* 0x000eb00000000a00 */
[----:B------:R-:W3:Y:S01]  /*0400*/  LDC.64 R122, c[0x0][0x3c8] ;  /* 0x0000f200ff7a7b82 */ /* 0x000ee20000000a00 */
[----:B-1----:R-:W-:-:S05]  /*0410*/  IMAD.WIDE R124, R0, 0x4, R124 ;  /* 0x00000004007c7825 */ /* 0x002fca00078e027c */
[----:B0-----:R-:W4:Y:S01]  /*0420*/  LDG.E R2, desc[UR12][R124.64] ;  /* 0x0000000c7c027981 */ /* 0x001f22000c1e1900 */
[----:B--2---:R-:W-:-:S06]  /*0430*/  IMAD.WIDE R120, R0, 0x4, R120 ;  /* 0x0000000400787825 */ /* 0x004fcc00078e0278 */
[----:B-----5:R0:W5:Y:S01]  /*0440*/  LDG.E R120, desc[UR12][R120.64] ;  /* 0x0000000c78787981 */ /* 0x020162000c1e1900 */
[----:B---3--:R-:W-:-:S05]  /*0450*/  IMAD.WIDE R122, R0, 0x4, R122 ;  /* 0x00000004007a7825 */ /* 0x008fca00078e027a */
[----:B------:R0:W5:Y:S01]  /*0460*/  LDG.E R128, desc[UR12][R122.64] ;  /* 0x0000000c7a807981 */ /* 0x000162000c1e1900 */
[----:B------:R-:W-:Y:S02]  /*0470*/  CS2R R126, SRZ ;  /* 0x00000000007e7805 */ /* 0x000fe4000001ff00 */
[----:B----4-:R-:W-:-:S13]  /*0480*/  ISETP.GE.AND P1, PT, R2, 0x1, PT ;  /* 0x000000010200780c */ /* 0x010fda0003f26270 */
[----:B0-----:R-:W-:Y:S05]  /*0490*/  @!P1 BRA `(.L_x_1305) ;  /* 0x00000010007c9947 */ /* 0x001fea0003800000 */
[----:B------:R-:W-:Y:S01]  /*04a0*/  IMAD R3, R0, UR14, RZ ;  /* 0x0000000e00037c24 */ /* 0x000fe2000f8e02ff */
[----:B------:R-:W0:Y:S01]  /*04b0*/  LDC.64 R144, c[0x0][0x3a8] ;  /* 0x0000ea00ff907b82 */ /* 0x000e220000000a00 */
[----:B------:R-:W-:-:S03]  /*04c0*/  IADD3 R121, PT, PT, R2, -0x1, RZ ;  /* 0xffffffff02797810 */ /* 0x000fc60007ffe0ff */
[----:B------:R-:W-:Y:S02]  /*04d0*/  SHF.R.S32.HI R122, RZ, 0x1f, R3 ;  /* 0x0000001fff7a7819 */ /* 0x000fe40000011403 */
[----:B------:R-:W-:Y:S02]  /*04e0*/  IMAD R121, R121, UR14, RZ ;  /* 0x0000000e79797c24 */ /* 0x000fe4000f8e02ff */
[----:B------:R-:W-:Y:S01]  /*04f0*/  LEA.HI R122, R122, R3, RZ, 0x3 ;  /* 0x000000037a7a7211 */ /* 0x000fe200078f18ff */
[----:B------:R-:W1:Y:S02]  /*0500*/  LDC.64 R124, c[0x0][0x428] ;  /* 0x00010a00ff7c7b82 */ /* 0x000e640000000a00 */
[----:B------:R-:W-:Y:S02]  /*0510*/  SHF.R.S32.HI R126, RZ, 0x1f, R121 ;  /* 0x0000001fff7e7819 */ /* 0x000fe40000011479 */
[----:B------:R-:W-:Y:S02]  /*0520*/  LEA.HI.SX32 R161, R122, R129, 0x1d ;  /* 0x000000817aa17211 */ /* 0x000fe400078feaff */
[----:B------:R-:W-:-:S02]  /*0530*/  LEA.HI R126, R126, R121, RZ, 0x3 ;  /* 0x000000797e7e7211 */ /* 0x000fc400078f18ff */
[----:B------:R-:W2:Y:S02]  /*0540*/  LDC.64 R122, c[0x0][0x3c0] ;  /* 0x0000f000ff7a7b82 */ /* 0x000ea40000000a00 */
[----:B------:R-:W-:Y:S02]  /*0550*/  LEA.HI.SX32 R121, R126, R129, 0x1d ;  /* 0x000000817e797211 */ /* 0x000fe400078feaff */
[C---:B------:R-:W-:Y:S02]  /*0560*/  IADD3 R129, PT, PT, R161.reuse, 0x80, RZ ;  /* 0x00000080a1817810 */ /* 0x040fe40007ffe0ff */
[C---:B------:R-:W-:Y:S01]  /*0570*/  IADD3 R163, PT, PT, R161.reuse, 0x100, RZ ;  /* 0x00000100a1a37810 */ /* 0x040fe20007ffe0ff */
[----:B0-----:R-:W-:Y:S01]  /*0580*/  IMAD.WIDE.U32 R148, R161, 0x10, R144 ;  /* 0x00000010a1947825 */ /* 0x001fe200078e0090 */
[----:B------:R-:W-:Y:S02]  /*0590*/  SHF.R.S32.HI R3, RZ, 0x1f, R0 ;  /* 0x0000001fff037819 */ /* 0x000fe40000011400 */
[----:B------:R-:W-:Y:S01]  /*05a0*/  IADD3 R141, PT, PT, R121, 0x80, RZ ;  /* 0x00000080798d7810 */ /* 0x000fe20007ffe0ff */
[----:B------:R-:W-:-:S02]  /*05b0*/  IMAD.WIDE.U32 R136, R129, 0x10, R144 ;  /* 0x0000001081887825 */ /* 0x000fc400078e0090 */
[----:B------:R-:W3:Y:S02]  /*05c0*/  LDG.E.128 R148, desc[UR12][R148.64] ;  /* 0x0000000c94947981 */ /* 0x000ee4000c1e1d00 */
[----:B------:R-:W-:Y:S02]  /*05d0*/  IMAD.WIDE.U32 R144, R163, 0x10, R144 ;  /* 0x00000010a3907825 */ /* 0x000fe400078e0090 */
[----:B------:R-:W4:Y:S02]  /*05e0*/  LDG.E.128 R136, desc[UR12][R136.64] ;  /* 0x0000000c88887981 */ /* 0x000f24000c1e1d00 */
[----:B-1----:R-:W-:Y:S01]  /*05f0*/  IMAD.WIDE.U32 R132, R121, 0x10, R124 ;  /* 0x0000001079847825 */ /* 0x002fe200078e007c */
[----:B--2---:R-:W-:-:S03]  /*0600*/  LEA R122, P0, R0, R122, 0x2 ;  /* 0x0000007a007a7211 */ /* 0x004fc600078010ff */
[----:B------:R-:W-:Y:S01]  /*0610*/  IMAD.WIDE.U32 R140, R141, 0x10, R124 ;  /* 0x000000108d8c7825 */ /* 0x000fe200078e007c */
[----:B------:R-:W-:Y:S01]  /*0620*/  IADD3 R121, PT, PT, R121, 0x100, RZ ;  /* 0x0000010079797810 */ /* 0x000fe20007ffe0ff */
[----:B------:R-:W2:Y:S01]  /*0630*/  LDG.E.128 R144, desc[UR12][R144.64] ;  /* 0x0000000c90907981 */ /* 0x000ea2000c1e1d00 */
[----:B------:R-:W-:-:S03]  /*0640*/  LEA.HI.X R123, R0, R123, R3, 0x2, P0 ;  /* 0x0000007b007b7211 */ /* 0x000fc600000f1403 */
[----:B------:R-:W-:Y:S01]  /*0650*/  IMAD.WIDE.U32 R124, R121, 0x10, R124 ;  /* 0x00000010797c7825 */ /* 0x000fe200078e007c */
[----:B------:R-:W2:Y:S04]  /*0660*/  LDG.E.128 R140, desc[UR12][R140.64] ;  /* 0x0000000c8c8c7981 */ /* 0x000ea8000c1e1d00 */
[----:B------:R0:W2:Y:S04]  /*0670*/  LDG.E R3, desc[UR12][R122.64] ;  /* 0x0000000c7a037981 */ /* 0x0000a8000c1e1900 */
[----:B------:R-:W2:Y:S04]  /*0680*/  LDG.E.128 R132, desc[UR12][R132.64] ;  /* 0x0000000c84847981 */ /* 0x000ea8000c1e1d00 */
        /* <DEDUP_REMOVED lines=11> */
[----:B------:R0:W5:Y:S01]  /*0740*/  @P0 LDG.E.128 R8, desc[UR12][R130.64] ;  /* 0x0000000c82080981 */ /* 0x000162000c1e1d00 */
[----:B------:R-:W-:-:S05]  /*0750*/  @P0 IMAD.WIDE.U32 R152, R163, 0x10, R154 ;  /* 0x00000010a3980825 */ /* 0x000fca00078e009a */
[----:B------:R1:W5:Y:S01]  /*0760*/  @P0 LDG.E.128 R4, desc[UR12][R152.64] ;  /* 0x0000000c98040981 */ /* 0x000362000c1e1d00 */
[----:B---3--:R-:W-:Y:S02]  /*0770*/  HADD2.F32 R121, -RZ, R148.H0_H0 ;  /* 0x20000094ff797230 */ /* 0x008fe40000004100 */
[----:B------:R-:W-:Y:S02]  /*0780*/  HADD2.F32 R155, -RZ, R150.H0_H0 ;  /* 0x20000096ff9b7230 */ /* 0x000fe40000004100 */
[--C-:B----4-:R-:W-:Y:S02]  /*0790*/  HADD2.F32 R123, -RZ, R137.reuse.H0_H0 ;  /* 0x20000089ff7b7230 */ /* 0x110fe40000004100 */
[----:B------:R-:W-:Y:S02]  /*07a0*/  HADD2.F32 R122, -RZ, R136.H0_H0 ;  /* 0x20000088ff7a7230 */ /* 0x000fe40000004100 */
[----:B0-----:R-:W-:Y:S02]  /*07b0*/  HADD2.F32 R130, -RZ, R137.H1_H1 ;  /* 0x30000089ff827230 */ /* 0x001fe40000004100 */
[----:B------:R-:W-:-:S02]  /*07c0*/  HADD2.F32 R148, -RZ, R148.H1_H1 ;  /* 0x30000094ff947230 */ /* 0x000fc40000004100 */
[--C-:B--2---:R-:W-:Y:S02]  /*07d0*/  HADD2.F32 R176, -RZ, R147.reuse.H1_H1 ;  /* 0x30000093ffb07230 */ /* 0x104fe40000004100 */
[----:B------:R-:W-:Y:S01]  /*07e0*/  HADD2.F32 R173, -RZ, R147.H0_H0 ;  /* 0x20000093ffad7230 */ /* 0x000fe20000004100 */
[----:B------:R-:W-:Y:S01]  /*07f0*/  FSEL R177, R3, RZ, !P2 ;  /* 0x000000ff03b17208 */ /* 0x000fe20005000000 */
[--C-:B------:R-:W-:Y:S02]  /*0800*/  HADD2.F32 R129, -RZ, R149.reuse.H0_H0 ;  /* 0x20000095ff817230 */ /* 0x100fe40000004100 */
[----:B------:R-:W-:Y:S02]  /*0810*/  HADD2.F32 R154, -RZ, R149.H1_H1 ;  /* 0x30000095ff9a7230 */ /* 0x000fe40000004100 */
[C---:B------:R-:W-:Y:S01]  /*0820*/  FADD.FTZ R3, -R177.reuse, R121 ;  /* 0x00000079b1037221 */ /* 0x040fe20000010100 */
[----:B------:R-:W-:Y:S01]  /*0830*/  FADD.FTZ R137, -R177, R155 ;  /* 0x0000009bb1897221 */ /* 0x000fe20000010100 */
[----:B------:R-:W-:-:S02]  /*0840*/  HADD2.F32 R160, -RZ, R150.H1_H1 ;  /* 0x30000096ffa07230 */ /* 0x000fc40000004100 */
[C---:B------:R-:W-:Y:S01]  /*0850*/  FADD.FTZ R155, -R177.reuse, R123 ;  /* 0x0000007bb19b7221 */ /* 0x040fe20000010100 */
[--C-:B------:R-:W-:Y:S02]  /*0860*/  HADD2.F32 R183, -RZ, R142.reuse.H0_H0 ;  /* 0x2000008effb77230 */ /* 0x100fe40000004100 */
[C---:B------:R-:W-:Y:S01]  /*0870*/  FADD.FTZ R121, -R177.reuse, R176 ;  /* 0x000000b0b1797221 */ /* 0x040fe20000010100 */
[----:B------:R-:W-:Y:S02]  /*0880*/  HADD2.F32 R174, -RZ, R142.H1_H1 ;  /* 0x3000008effae7230 */ /* 0x000fe40000004100 */
[----:B------:R-:W-:Y:S01]  /*0890*/  FADD.FTZ R123, -R177, R173 ;  /* 0x000000adb17b7221 */ /* 0x000fe20000010100 */
[--C-:B------:R-:W-:Y:S02]  /*08a0*/  HADD2.F32 R149, -RZ, R132.reuse.H0_H0 ;  /* 0x20000084ff957230 */ /* 0x100fe40000004100 */
[----:B------:R-:W-:Y:S02]  /*08b0*/  HADD2.F32 R150, -RZ, R132.H1_H1 ;  /* 0x30000084ff967230 */ /* 0x000fe40000004100 */
[----:B------:R-:W-:-:S02]  /*08c0*/  HADD2.F32 R142, -RZ, R145.H0_H0 ;  /* 0x20000091ff8e7230 */ /* 0x000fc40000004100 */
[----:B------:R-:W-:Y:S02]  /*08d0*/  HADD2.F32 R171, -RZ, R145.H1_H1 ;  /* 0x30000091ffab7230 */ /* 0x000fe40000004100 */
[----:B------:R-:W-:Y:S01]  /*08e0*/  FADD.FTZ R145, -R177, R122 ;  /* 0x0000007ab1917221 */ /* 0x000fe20000010100 */
[--C-:B------:R-:W-:Y:S02]  /*08f0*/  HADD2.F32 R176, -RZ, R124.reuse.H0_H0 ;  /* 0x2000007cffb07230 */ /* 0x100fe40000004100 */
[----:B------:R-:W-:Y:S02]  /*0900*/  HADD2.F32 R178, -RZ, R124.H1_H1 ;  /* 0x3000007cffb27230 */ /* 0x000fe40000004100 */
[----:B------:R-:W-:Y:S02]  /*0910*/  HADD2.F32 R132, -RZ, R138.H0_H0 ;  /* 0x2000008aff847230 */ /* 0x000fe40000004100 */
[--C-:B------:R-:W-:Y:S02]  /*0920*/  HADD2.F32 R173, -RZ, R125.reuse.H0_H0 ;  /* 0x2000007dffad7230 */ /* 0x100fe40000004100 */
[----:B------:R-:W-:-:S02]  /*0930*/  HADD2.F32 R124, -RZ, R125.H1_H1 ;  /* 0x3000007dff7c7230 */ /* 0x000fc40000004100 */
[C---:B------:R-:W-:Y:S01]  /*0940*/  FADD.FTZ R131, -R177.reuse, R148 ;  /* 0x00000094b1837221 */ /* 0x040fe20000010100 */
[--C-:B------:R-:W-:Y:S02]  /*0950*/  HADD2.F32 R125, -RZ, R127.reuse.H0_H0 ;  /* 0x2000007fff7d7230 */ /* 0x100fe40000004100 */
[----:B------:R-:W-:Y:S02]  /*0960*/  HADD2.F32 R122, -RZ, R127.H1_H1 ;  /* 0x3000007fff7a7230 */ /* 0x000fe40000004100 */
[----:B------:R-:W-:Y:S02]  /*0970*/  HADD2.F32 R127, -RZ, R28.H1_H1 ;  /* 0x3000001cff7f7230 */ /* 0x000fe40000004100 */
[----:B------:R-:W-:Y:S01]  /*0980*/  FADD.FTZ R181, -R177, R132 ;  /* 0x00000084b1b57221 */ /* 0x000fe20000010100 */
[----:B------:R-:W-:Y:S02]  /*0990*/  HADD2.F32 R136, -RZ, R136.H1_H1 ;  /* 0x30000088ff887230 */ /* 0x000fe40000004100 */
[----:B-----5:R-:W-:Y:S01]  /*09a0*/  FMUL.FTZ R132, R128, R131 ;  /* 0x0000008380847220 */ /* 0x020fe20000410000 */
[----:B------:R-:W-:-:S02]  /*09b0*/  HADD2.F32 R165, -RZ, R135.H0_H0 ;  /* 0x20000087ffa57230 */ /* 0x000fc40000004100 */
[----:B------:R-:W-:Y:S01]  /*09c0*/  FMUL.FTZ R131, R127, R150 ;  /* 0x000000967f837220 */ /* 0x000fe20000410000 */
[----:B------:R-:W-:Y:S02]  /*09d0*/  HADD2.F32 R168, -RZ, R135.H1_H1 ;  /* 0x30000087ffa87230 */ /* 0x000fe40000004100 */
[C---:B------:R-:W-:Y:S01]  /*09e0*/  FADD.FTZ R135, -R177.reuse, R154 ;  /* 0x0000009ab1877221 */ /* 0x040fe20000010100 */
[----:B-1----:R-:W-:Y:S02]  /*09f0*/  HADD2.F32 R152, -RZ, R133.H1_H1 ;  /* 0x30000085ff987230 */ /* 0x002fe40000004100 */
[----:B------:R-:W-:Y:S02]  /*0a00*/  HADD2.F32 R127, -RZ, R29.H1_H1 ;  /* 0x3000001dff7f7230 */ /* 0x000fe40000004100 */
[----:B------:R-:W-:Y:S01]  /*0a10*/  FADD.FTZ R147, -R177, R136 ;  /* 0x00000088b1937221 */ /* 0x000fe20000010100 */
[--C-:B------:R-:W-:Y:S02]  /*0a20*/  HADD2.F32 R167, -RZ, R140.reuse.H0_H0 ;  /* 0x2000008cffa77230 */ /* 0x100fe40000004100 */
[----:B------:R-:W-:Y:S01]  /*0a30*/  FMUL.FTZ R136, R128, R135 ;  /* 0x0000008780887220 */ /* 0x000fe20000410000 */
[----:B------:R-:W-:-:S02]  /*0a40*/  HADD2.F32 R170, -RZ, R140.H1_H1 ;  /* 0x3000008cffaa7230 */ /* 0x000fc40000004100 */
[----:B------:R-:W-:Y:S01]  /*0a50*/  FMUL.FTZ R135, R127, R152 ;  /* 0x000000987f877220 */ /* 0x000fe20000410000 */
[--C-:B------:R-:W-:Y:S02]  /*0a60*/  HADD2.F32 R153, -RZ, R134.reuse.H0_H0 ;  /* 0x20000086ff997230 */ /* 0x100fe40000004100 */
[----:B------:R-:W-:Y:S02]  /*0a70*/  HADD2.F32 R162, -RZ, R134.H1_H1 ;  /* 0x30000086ffa27230 */ /* 0x000fe40000004100 */
[----:B------:R-:W-:Y:S02]  /*0a80*/  HADD2.F32 R140, -RZ, R144.H0_H0 ;  /* 0x20000090ff8c7230 */ /* 0x000fe40000004100 */
[--C-:B------:R-:W-:Y:S02]  /*0a90*/  HADD2.F32 R134, -RZ, R139.reuse.H0_H0 ;  /* 0x2000008bff867230 */ /* 0x100fe40000004100 */
[----:B------:R-:W-:Y:S02]  /*0aa0*/  HADD2.F32 R169, -RZ, R139.H1_H1 ;  /* 0x3000008bffa97230 */ /* 0x000fe40000004100 */
[----:B------:R-:W-:Y:S01]  /*0ab0*/  FADD.FTZ R139, -R177, R160 ;  /* 0x000000a0b18b7221 */ /* 0x000fe20000010100 */
[----:B------:R-:W-:-:S02]  /*0ac0*/  HADD2.F32 R127, -RZ, R30.H1_H1 ;  /* 0x3000001eff7f7230 */ /* 0x000fc40000004100 */
[--C-:B------:R-:W-:Y:S02]  /*0ad0*/  HADD2.F32 R161, -RZ, R151.reuse.H0_H0 ;  /* 0x20000097ffa17230 */ /* 0x100fe40000004100 */
[----:B------:R-:W-:Y:S02]  /*0ae0*/  HADD2.F32 R164, -RZ, R151.H1_H1 ;  /* 0x30000097ffa47230 */ /* 0x000fe40000004100 */
[----:B------:R-:W-:Y:S01]  /*0af0*/  FADD.FTZ R191, -R177, R140 ;  /* 0x0000008cb1bf7221 */ /* 0x000fe20000010100 */
[----:B------:R-:W-:Y:S02]  /*0b00*/  HADD2.F32 R144, -RZ, R144.H1_H1 ;  /* 0x30000090ff907230 */ /* 0x000fe40000004100 */
[----:B------:R-:W-:Y:S01]  /*0b10*/  FMUL.FTZ R140, R128, R139 ;  /* 0x0000008b808c7220 */ /* 0x000fe20000410000 */
[--C-:B------:R-:W-:Y:S02]  /*0b20*/  HADD2.F32 R179, -RZ, R141.reuse.H0_H0 ;  /* 0x2000008dffb37230 */ /* 0x100fe40000004100 */
[----:B------:R-:W-:Y:S01]  /*0b30*/  FMUL.FTZ R139, R127, R162 ;  /* 0x000000a27f8b7220 */ /* 0x000fe20000410000 */
[----:B------:R-:W-:-:S02]  /*0b40*/  HADD2.F32 R172, -RZ, R141.H1_H1 ;  /* 0x3000008dffac7230 */ /* 0x000fc40000004100 */
[C---:B------:R-:W-:Y:S01]  /*0b50*/  FADD.FTZ R141, -R177.reuse, R161 ;  /* 0x000000a1b18d7221 */ /* 0x040fe20000010100 */
[--C-:B------:R-:W-:Y:S02]  /*0b60*/  HADD2.F32 R163, -RZ, R143.reuse.H0_H0 ;  /* 0x2000008fffa37230 */ /* 0x100fe40000004100 */
[----:B------:R-:W-:Y:S02]  /*0b70*/  HADD2.F32 R166, -RZ, R143.H1_H1 ;  /* 0x3000008fffa67230 */ /* 0x000fe40000004100 */
[C---:B------:R-:W-:Y:S01]  /*0b80*/  FADD.FTZ R143, -R177.reuse, R164 ;  /* 0x000000a4b18f7221 */ /* 0x040fe20000010100 */
[----:B------:R-:W-:Y:S02]  /*0b90*/  HADD2.F32 R127, -RZ, R31.H1_H1 ;  /* 0x3000001fff7f7230 */ /* 0x000fe40000004100 */
[C---:B------:R-:W-:Y:S01]  /*0ba0*/  FADD.FTZ R161, -R177.reuse, R130 ;  /* 0x00000082b1a17221 */ /* 0x040fe20000010100 */
[----:B------:R-:W-:Y:S02]  /*0bb0*/  HADD2.F32 R130, -RZ, R28.H0_H0 ;  /* 0x2000001cff827230 */ /* 0x000fe40000004100 */
[----:B------:R-:W-:Y:S01]  /*0bc0*/  FADD.FTZ R193, -R177, R144 ;  /* 0x00000090b1c17221 */ /* 0x000fe20000010100 */
[----:B------:R-:W-:Y:S01]  /*0bd0*/  FMUL.FTZ R144, R128, R143 ;  /* 0x0000008f80907220 */ /* 0x000fe20000410000 */
[----:B------:R-:W-:-:S02]  /*0be0*/  HADD2.F32 R175, -RZ, R146.H0_H0 ;  /* 0x20000092ffaf7230 */ /* 0x000fc40000004100 */
[----:B------:R-:W-:Y:S01]  /*0bf0*/  FMUL.FTZ R143, R127, R168 ;  /* 0x000000a87f8f7220 */ /* 0x000fe20000410000 */
[----:B------:R-:W-:Y:S02]  /*0c00*/  HADD2.F32 R146, -RZ, R146.H1_H1 ;  /* 0x30000092ff927230 */ /* 0x000fe40000004100 */
[C---:B------:R-:W-:Y:S01]  /*0c10*/  FADD.FTZ R189, -R177.reuse, R169 ;  /* 0x000000a9b1bd7221 */ /* 0x040fe20000010100 */
[----:B------:R-:W-:Y:S02]  /*0c20*/  HADD2.F32 R127, -RZ, R32.H1_H1 ;  /* 0x30000020ff7f7230 */ /* 0x000fe40000004100 */
[----:B------:R-:W-:Y:S01]  /*0c30*/  FMUL.FTZ R130, R130, R149 ;  /* 0x0000009582827220 */ /* 0x000fe20000410000 */
[C---:B------:R-:W-:Y:S01]  /*0c40*/  FADD.FTZ R169, -R177.reuse, R142 ;  /* 0x0000008eb1a97221 */ /* 0x040fe20000010100 */
[----:B------:R-:W-:Y:S01]  /*0c50*/  FMUL.FTZ R3, R128, R3 ;  /* 0x0000000380037220 */ /* 0x000fe20000410000 */
[----:B------:R-:W-:Y:S02]  /*0c60*/  HADD2.F32 R151, -RZ, R133.H0_H0 ;  /* 0x20000085ff977230 */ /* 0x000fe40000004100 */
[----:B------:R-:W-:Y:S01]  /*0c70*/  FADD.FTZ R187, -R177, R134 ;  /* 0x00000086b1bb7221 */ /* 0x000fe20000010100 */
[----:B------:R-:W-:-:S02]  /*0c80*/  HADD2.F32 R142, -RZ, R31.H0_H0 ;  /* 0x2000001fff8e7230 */ /* 0x000fc40000004100 */
[C---:B------:R-:W-:Y:S01]  /*0c90*/  FADD.FTZ R133, -R177.reuse, R129 ;  /* 0x00000081b1857221 */ /* 0x040fe20000010100 */
[----:B------:R-:W-:Y:S02]  /*0ca0*/  HADD2.F32 R134, -RZ, R29.H0_H0 ;  /* 0x2000001dff867230 */ /* 0x000fe40000004100 */
[C---:B------:R-:W-:Y:S01]  /*0cb0*/  FMUL.FTZ R141, R128.reuse, R141 ;  /* 0x0000008d808d7220 */ /* 0x040fe20000410000 */
[----:B------:R-:W-:Y:S01]  /*0cc0*/  FMUL.FTZ R148, R128, R147 ;  /* 0x0000009380947220 */ /* 0x000fe20000410000 */
[----:B------:R-:W-:Y:S01]  /*0cd0*/  FADD.FTZ R129, -R177, R146 ;  /* 0x00000092b1817221 */ /* 0x000fe20000010100 */
[----:B------:R-:W-:Y:S01]  /*0ce0*/  FMUL.FTZ R147, R127, R170 ;  /* 0x000000aa7f937220 */ /* 0x000fe20000410000 */
[----:B------:R-:W-:Y:S01]  /*0cf0*/  FADD.FTZ R164, RZ, R130 ;  /* 0x00000082ffa47221 */ /* 0x000fe20000010000 */
[----:B------:R-:W-:Y:S02]  /*0d00*/  HADD2.F32 R138, -RZ, R138.H1_H1 ;  /* 0x3000008aff8a7230 */ /* 0x000fe40000004100 */
[----:B------:R-:W-:Y:S01]  /*0d10*/  FFMA.FTZ R127, R3, R130, RZ ;  /* 0x00000082037f7223 */ /* 0x000fe200000100ff */
[----:B------:R-:W-:-:S02]  /*0d20*/  HADD2.F32 R146, -RZ, R32.H0_H0 ;  /* 0x20000020ff927230 */ /* 0x000fc40000004100 */
        /* <DEDUP_REMOVED lines=8> */
[----:B------:R-:W-:Y:S01]  /*0db0*/  FMUL.FTZ R133, R128, R133 ;  /* 0x0000008580857220 */ /* 0x000fe20000410000 */
[----:B------:R-:W-:Y:S01]  /*0dc0*/  FADD.FTZ R107, R107, R152 ;  /* 0x000000986b6b7221 */ /* 0x000fe20000010000 */
[----:B------:R-:W-:Y:S01]  /*0dd0*/  FFMA.FTZ R39, R136, R152, R39 ;  /* 0x0000009888277223 */ /* 0x000fe20000010027 */
[----:B------:R-:W-:Y:S01]  /*0de0*/  FADD.FTZ R101, R101, R162 ;  /* 0x000000a265657221 */ /* 0x000fe20000010000 */
[----:B------:R-:W-:Y:S01]  /*0df0*/  FFMA.FTZ R41, R140, R162, R41 ;  /* 0x000000a28c297223 */ /* 0x000fe20000010029 */
[----:B------:R-:W-:Y:S01]  /*0e00*/  FFMA.FTZ R168, R132, R131, R127 ;  /* 0x0000008384a87223 */ /* 0x000fe2000001007f */
[----:B------:R-:W-:Y:S01]  /*0e10*/  FADD.FTZ R185, -R177, R138 ;  /* 0x0000008ab1b97221 */ /* 0x000fe20000010100 */
[-C--:B------:R-:W-:Y:S01]  /*0e20*/  FMUL.FTZ R146, R146, R167.reuse ;  /* 0x000000a792927220 */ /* 0x080fe20000410000 */
[----:B------:R-:W-:Y:S01]  /*0e30*/  FADD.FTZ R96, R96, R167 ;  /* 0x000000a760607221 */ /* 0x000fe20000010000 */
[----:B------:R-:W-:Y:S01]  /*0e40*/  FFMA.FTZ R44, R145, R167, R44 ;  /* 0x000000a7912c7223 */ /* 0x000fe2000001002c */
[----:B------:R-:W-:Y:S01]  /*0e50*/  FMUL.FTZ R152, R128, R161 ;  /* 0x000000a180987220 */ /* 0x000fe20000410000 */
[----:B------:R-:W-:-:S02]  /*0e60*/  HADD2.F32 R162, -RZ, R35.H0_H0 ;  /* 0x20000023ffa27230 */ /* 0x000fc40000004100 */
[----:B------:R-:W-:Y:S01]  /*0e70*/  FADD.FTZ R97, R97, R170 ;  /* 0x000000aa61617221 */ /* 0x000fe20000010000 */
[----:B------:R-:W-:Y:S02]  /*0e80*/  HADD2.F32 R138, -RZ, R30.H0_H0 ;  /* 0x2000001eff8a7230 */ /* 0x000fe40000004100 */
[----:B------:R-:W-:Y:S01]  /*0e90*/  FFMA.FTZ R45, R148, R170, R45 ;  /* 0x000000aa942d7223 */ /* 0x000fe2000001002d */
[----:B------:R-:W-:Y:S02]  /*0ea0*/  HADD2.F32 R167, -RZ, R35.H1_H1 ;  /* 0x30000023ffa77230 */ /* 0x000fe40000004100 */
[C---:B------:R-:W-:Y:S01]  /*0eb0*/  FMUL.FTZ R161, R128.reuse, R187 ;  /* 0x000000bb80a17220 */ /* 0x040fe20000410000 */
[----:B------:R-:W-:Y:S01]  /*0ec0*/  FMUL.FTZ R164, R128, R189 ;  /* 0x000000bd80a47220 */ /* 0x000fe20000410000 */
[----:B------:R-:W-:Y:S01]  /*0ed0*/  FADD.FTZ R170, R165, R134 ;  /* 0x00000086a5aa7221 */ /* 0x000fe20000010000 */
[----:B------:R-:W-:Y:S01]  /*0ee0*/  FFMA.FTZ R127, R133, R134, R168 ;  /* 0x00000086857f7223 */ /* 0x000fe200000100a8 */
[-C--:B------:R-:W-:Y:S01]  /*0ef0*/  FMUL.FTZ R162, R162, R163.reuse ;  /* 0x000000a3a2a27220 */ /* 0x080fe20000410000 */
[----:B------:R-:W-:Y:S01]  /*0f00*/  FADD.FTZ R94, R94, R163 ;  /* 0x000000a35e5e7221 */ /* 0x000fe20000010000 */
[----:B------:R-:W-:Y:S01]  /*0f10*/  FFMA.FTZ R50, R161, R163, R50 ;  /* 0x000000a3a1327223 */ /* 0x000fe20000010032 */
[----:B------:R-:W-:Y:S01]  /*0f20*/  FMUL.FTZ R138, R138, R153 ;  /* 0x000000998a8a7220 */ /* 0x000fe20000410000 */
[-C--:B------:R-:W-:Y:S01]  /*0f30*/  FMUL.FTZ R163, R167, R166.reuse ;  /* 0x000000a6a7a37220 */ /* 0x080fe20000410000 */
[----:B------:R-:W-:Y:S01]  /*0f40*/  FADD.FTZ R95, R95, R166 ;  /* 0x000000a65f5f7221 */ /* 0x000fe20000010000 */
[----:B------:R-:W-:Y:S01]  /*0f50*/  FFMA.FTZ R51, R164, R166, R51 ;  /* 0x000000a6a4337223 */ /* 0x000fe20000010033 */
[----:B------:R-:W-:Y:S01]  /*0f60*/  FADD.FTZ R165, R170, R135 ;  /* 0x00000087aaa57221 */ /* 0x000fe20000010000 */
[----:B------:R-:W-:Y:S01]  /*0f70*/  FMUL.FTZ R137, R128, R137 ;  /* 0x0000008980897220 */ /* 0x000fe20000410000 */
[----:B------:R-:W-:Y:S01]  /*0f80*/  FFMA.FTZ R166, R136, R135, R127 ;  /* 0x0000008788a67223 */ /* 0x000fe2000001007f */
[----:B------:R-:W-:-:S02]  /*0f90*/  HADD2.F32 R167, -RZ, R156.H0_H0 ;  /* 0x2000009cffa77230 */ /* 0x000fc40000004100 */
[----:B------:R-:W-:Y:S01]  /*0fa0*/  FADD.FTZ R106, R106, R151 ;  /* 0x000000976a6a7221 */ /* 0x000fe20000010000 */
[----:B------:R-:W-:Y:S01]  /*0fb0*/  FFMA.FTZ R38, R133, R151, R38 ;  /* 0x0000009785267223 */ /* 0x000fe20000010026 */
[----:B------:R-:W-:Y:S01]  /*0fc0*/  FADD.FTZ R168, R165, R138 ;  /* 0x0000008aa5a87221 */ /* 0x000fe20000010000 */
[--C-:B------:R-:W-:Y:S02]  /*0fd0*/  HADD2.F32 R151, -RZ, R33.reuse.H1_H1 ;  /* 0x30000021ff977230 */ /* 0x100fe40000004100 */
[----:B------:R-:W-:Y:S01]  /*0fe0*/  FFMA.FTZ R127, R137, R138, R166 ;  /* 0x0000008a897f7223 */ /* 0x000fe200000100a6 */
[----:B------:R-:W-:Y:S01]  /*0ff0*/  FMUL.FTZ R166, R167, R176 ;  /* 0x000000b0a7a67220 */ /* 0x000fe20000410000 */
[----:B------:R-:W-:Y:S01]  /*1000*/  FADD.FTZ R167, R168, R139 ;  /* 0x0000008ba8a77221 */ /* 0x000fe20000010000 */
[----:B------:R-:W-:Y:S01]  /*1010*/  FADD.FTZ R105, R105, R150 ;  /* 0x0000009669697221 */ /* 0x000fe20000010000 */
[----:B------:R-:W-:Y:S01]  /*1020*/  FFMA.FTZ R37, R132, R150, R37 ;  /* 0x0000009684257223 */ /* 0x000fe20000010025 */
[----:B------:R-:W-:Y:S01]  /*1030*/  FFMA.FTZ R168, R140, R139, R127 ;  /* 0x0000008b8ca87223 */ /* 0x000fe2000001007f */
[----:B------:R-:W-:Y:S01]  /*1040*/  FADD.FTZ R104, R104, R149 ;  /* 0x0000009568687221 */ /* 0x000fe20000010000 */
[----:B------:R-:W-:Y:S01]  /*1050*/  FFMA.FTZ R36, R3, R149, R36 ;  /* 0x0000009503247223 */ /* 0x000fe20000010024 */
[----:B------:R-:W-:-:S02]  /*1060*/  HADD2.F32 R150, -RZ, R33.H0_H0 ;  /* 0x20000021ff967230 */ /* 0x000fc40000004100 */
[-C--:B------:R-:W-:Y:S01]  /*1070*/  FMUL.FTZ R151, R151, R172.reuse ;  /* 0x000000ac97977220 */ /* 0x080fe20000410000 */
[----:B------:R-:W-:Y:S01]  /*1080*/  FADD.FTZ R99, R99, R172 ;  /* 0x000000ac63637221 */ /* 0x000fe20000010000 */
[----:B------:R-:W-:Y:S01]  /*1090*/  FFMA.FTZ R47, R152, R172, R47 ;  /* 0x000000ac982f7223 */ /* 0x000fe2000001002f */
[----:B------:R-:W-:Y:S01]  /*10a0*/  FMUL.FTZ R149, R128, R155 ;  /* 0x0000009b80957220 */ /* 0x000fe20000410000 */
[----:B------:R-:W-:Y:S02]  /*10b0*/  HADD2.F32 R172, -RZ, R156.H1_H1 ;  /* 0x3000009cffac7230 */ /* 0x000fe40000004100 */
[----:B------:R-:W-:Y:S01]  /*10c0*/  FADD.FTZ R170, R167, R142 ;  /* 0x0000008ea7aa7221 */ /* 0x000fe20000010000 */
[----:B------:R-:W-:Y:S01]  /*10d0*/  FFMA.FTZ R127, R141, R142, R168 ;  /* 0x0000008e8d7f7223 */ /* 0x000fe200000100a8 */
[-C--:B------:R-:W-:Y:S01]  /*10e0*/  FMUL.FTZ R150, R150, R179.reuse ;  /* 0x000000b396967220 */ /* 0x080fe20000410000 */
[----:B------:R-:W-:Y:S01]  /*10f0*/  FADD.FTZ R98, R98, R179 ;  /* 0x000000b362627221 */ /* 0x000fe20000010000 */
[----:B------:R-:W-:Y:S01]  /*1100*/  FFMA.FTZ R46, R149, R179, R46 ;  /* 0x000000b3952e7223 */ /* 0x000fe2000001002e */
[----:B------:R-:W-:-:S02]  /*1110*/  HADD2.F32 R155, -RZ, R34.H1_H1 ;  /* 0x30000022ff9b7230 */ /* 0x000fc40000004100 */
[----:B------:R-:W-:Y:S01]  /*1120*/  FMUL.FTZ R167, R172, R178 ;  /* 0x000000b2aca77220 */ /* 0x000fe20000410000 */
[----:B------:R-:W-:Y:S01]  /*1130*/  FADD.FTZ R179, R170, R143 ;  /* 0x0000008faab37221 */ /* 0x000fe20000010000 */
[----:B------:R-:W-:Y:S01]  /*1140*/  FMUL.FTZ R154, R128, R185 ;  /* 0x000000b9809a7220 */ /* 0x000fe20000410000 */
[----:B------:R-:W-:Y:S01]  /*1150*/  FFMA.FTZ R172, R144, R143, R127 ;  /* 0x0000008f90ac7223 */ /* 0x000fe2000001007f */
[-C--:B------:R-:W-:Y:S01]  /*1160*/  FMUL.FTZ R155, R155, R174.reuse ;  /* 0x000000ae9b9b7220 */ /* 0x080fe20000410000 */
[----:B------:R-:W-:Y:S01]  /*1170*/  FADD.FTZ R170, R179, R146 ;  /* 0x00000092b3aa7221 */ /* 0x000fe20000010000 */
[----:B------:R-:W-:Y:S01]  /*1180*/  FADD.FTZ R93, R93, R174 ;  /* 0x000000ae5d5d7221 */ /* 0x000fe20000010000 */
[----:B------:R-:W-:Y:S01]  /*1190*/  FFMA.FTZ R49, R154, R174, R49 ;  /* 0x000000ae9a317223 */ /* 0x000fe20000010031 */
[----:B------:R-:W-:Y:S01]  /*11a0*/  FFMA.FTZ R127, R145, R146, R172 ;  /* 0x00000092917f7223 */ /* 0x000fe200000100ac */
[----:B------:R-:W-:Y:S02]  /*11b0*/  HADD2.F32 R174, -RZ, R157.H0_H0 ;  /* 0x2000009dffae7230 */ /* 0x000fe40000004100 */
[----:B------:R-:W-:Y:S01]  /*11c0*/  FADD.FTZ R179, R170, R147 ;  /* 0x00000093aab37221 */ /* 0x000fe20000010000 */
[----:B------:R-:W-:Y:S01]  /*11d0*/  FFMA.FTZ R172, R148, R147, R127 ;  /* 0x0000009394ac7223 */ /* 0x000fe2000001007f */
[----:B------:R-:W-:-:S02]  /*11e0*/  HADD2.F32 R160, -RZ, R34.H0_H0 ;  /* 0x20000022ffa07230 */ /* 0x000fc40000004100 */
[----:B------:R-:W-:Y:S01]  /*11f0*/  FMUL.FTZ R169, R128, R169 ;  /* 0x000000a980a97220 */ /* 0x000fe20000410000 */
[----:B------:R-:W-:Y:S01]  /*1200*/  FMUL.FTZ R170, R174, R173 ;  /* 0x000000adaeaa7220 */ /* 0x000fe20000410000 */
[----:B------:R-:W-:Y:S01]  /*1210*/  FADD.FTZ R174, R179, R150 ;  /* 0x00000096b3ae7221 */ /* 0x000fe20000010000 */
[----:B------:R-:W-:Y:S01]  /*1220*/  FFMA.FTZ R127, R149, R150, R172 ;  /* 0x00000096957f7223 */ /* 0x000fe200000100ac */
[----:B------:R-:W-:Y:S01]  /*1230*/  FMUL.FTZ R165, R128, R191 ;  /* 0x000000bf80a57220 */ /* 0x000fe20000410000 */
[----:B------:R-:W-:Y:S01]  /*1240*/  FADD.FTZ R90, R90, R173 ;  /* 0x000000ad5a5a7221 */ /* 0x000fe20000010000 */
[----:B------:R-:W-:Y:S01]  /*1250*/  FFMA.FTZ R54, R169, R173, R54 ;  /* 0x000000ada9367223 */ /* 0x000fe20000010036 */
[----:B------:R-:W-:Y:S01]  /*1260*/  FADD.FTZ R171, -R177, R171 ;  /* 0x000000abb1ab7221 */ /* 0x000fe20000010100 */
[----:B------:R-:W-:Y:S01]  /*1270*/  FADD.FTZ R100, R100, R153 ;  /* 0x0000009964647221 */ /* 0x000fe20000010000 */
        /* <DEDUP_REMOVED lines=20> */
[----:B------:R-:W-:Y:S01]  /*13c0*/  FADD.FTZ R175, -R177, R175 ;  /* 0x000000afb1af7221 */ /* 0x000fe20000010100 */
[C---:B------:R-:W-:Y:S01]  /*13d0*/  FMUL.FTZ R168, R128.reuse, R193 ;  /* 0x000000c180a87220 */ /* 0x040fe20000410000 */
[----:B------:R-:W-:Y:S01]  /*13e0*/  FADD.FTZ R124, R181, R166 ;  /* 0x000000a6b57c7221 */ /* 0x000fe20000010000 */
[----:B------:R-:W-:Y:S01]  /*13f0*/  FFMA.FTZ R127, R165, R166, R174 ;  /* 0x000000a6a57f7223 */ /* 0x000fe200000100ae */
[----:B------:R-:W-:Y:S02]  /*1400*/  HADD2.F32 R177, -RZ, R126.H0_H0 ;  /* 0x2000007effb17230 */ /* 0x000fe40000004100 */
[C---:B------:R-:W-:Y:S01]  /*1410*/  FMUL.FTZ R175, R128.reuse, R175 ;  /* 0x000000af80af7220 */ /* 0x040fe20000410000 */
[----:B------:R-:W-:Y:S02]  /*1420*/  HADD2.F32 R176, -RZ, R158.H0_H0 ;  /* 0x2000009effb07230 */ /* 0x000fe40000004100 */
[----:B------:R-:W-:Y:S01]  /*1430*/  FMUL.FTZ R174, R128, R129 ;  /* 0x0000008180ae7220 */ /* 0x000fe20000410000 */
[----:B------:R-:W-:-:S02]  /*1440*/  HADD2.F32 R126, -RZ, R126.H1_H1 ;  /* 0x3000007eff7e7230 */ /* 0x000fc40000004100 */
[----:B------:R-:W-:Y:S01]  /*1450*/  FADD.FTZ R129, R124, R167 ;  /* 0x000000a77c817221 */ /* 0x000fe20000010000 */
[----:B------:R-:W-:Y:S02]  /*1460*/  HADD2.F32 R179, -RZ, R158.H1_H1 ;  /* 0x3000009effb37230 */ /* 0x000fe40000004100 */
        /* <DEDUP_REMOVED lines=9> */
[----:B------:R-:W-:-:S02]  /*1500*/  HADD2.F32 R176, -RZ, R159.H0_H0 ;  /* 0x2000009fffb07230 */ /* 0x000fc40000004100 */
        /* <DEDUP_REMOVED lines=24> */
.L_x_1305:
        /* <DEDUP_REMOVED lines=8> */
[C---:B------:R-:W-:Y:S02]  /*1710*/  IADD3 R9, PT, PT, R13.reuse, 0x80, RZ ;  /* 0x000000800d097810 */ /* 0x040fe40007ffe0ff */
[C---:B------:R-:W-:Y:S01]  /*1720*/  IADD3 R7, PT, PT, R13.reuse, 0x100, RZ ;  /* 0x000001000d077810 */ /* 0x040fe20007ffe0ff */
[----:B0-----:R-:W-:-:S04]  /*1730*/  IMAD.WIDE.U32 R12, R13, 0x10, R4 ;  /* 0x000000100d0c7825 */ /* 0x001fc800078e0004 */
[--C-:B------:R-:W-:Y:S02]  /*1740*/  IMAD.WIDE.U32 R8, R9, 0x10, R4.reuse ;  /* 0x0000001009087825 */ /* 0x100fe400078e0004 */
[----:B------:R-:W5:Y:S02]  /*1750*/  LDG.E.128 R12, desc[UR12][R12.64] ;  /* 0x0000000c0c0c7981 */ /* 0x000f64000c1e1d00 */
[----:B------:R-:W-:Y:S02]  /*1760*/  IMAD.WIDE.U32 R4, R7, 0x10, R4 ;  /* 0x0000001007047825 */ /* 0x000fe400078e0004 */
[----:B------:R-:W5:Y:S04]  /*1770*/  LDG.E.128 R8, desc[UR12][R8.64] ;  /* 0x0000000c08087981 */ /* 0x000f68000c1e1d00 */
[----:B------:R-:W5:Y:S02]  /*1780*/  LDG.E.128 R4, desc[UR12][R4.64] ;  /* 0x0000000c04047981 */ /* 0x000f64000c1e1d00 */
.L_x_1306:
[----:B------:R-:W0:Y:S01]  /*1790*/  SHFL.DOWN PT, R121, R126, 0x10, 0x1f ;  /* 0x0a001f007e797f89 */ /* 0x000e2200000e0000 */
[----:B------:R-:W1:Y:S01]  /*17a0*/  LDC R187, c[0x0][0x388] ;  /* 0x0000e200ffbb7b82 */ /* 0x000e620000000800 */
[----:B-----5:R-:W-:Y:S01]  /*17b0*/  ISETP.GE.AND P2, PT, R120, 0x1, PT ;  /* 0x000000017800780c */ /* 0x020fe20003f46270 */
[----:B------:R-:W-:Y:S01]  /*17c0*/  BSSY.RECONVERGENT B0, `(.L_x_1307) ;  /* 0x0000027000007945 */ /* 0x000fe20003800200 */
[----:B------:R-:W2:Y:S01]  /*17d0*/  SHFL.DOWN PT, R122, R127, 0x10, 0x1f ;  /* 0x0a001f007f7a7f89 */ /* 0x000ea200000e0000 */
[----:B------:R-:W3:Y:S10]  /*17e0*/  S2R R129, SR_TID.X ;  /* 0x0000000000817919 */ /* 0x000ef40000002100 */
[----:B------:R-:W4:Y:S01]  /*17f0*/  @P2 LDC.64 R182, c[0x0][0x390] ;  /* 0x0000e400ffb62b82 */ /* 0x000f220000000a00 */
[----:B0-----:R-:W-:Y:S01]  /*1800*/  FADD.FTZ R121, R121, R126 ;  /* 0x0000007e79797221 */ /* 0x001fe20000010000 */
[----:B--2---:R-:W-:-:S04]  /*1810*/  FADD.FTZ R122, R122, R127 ;  /* 0x0000007f7a7a7221 */ /* 0x004fc80000010000 */
[----:B------:R-:W0:Y:S04]  /*1820*/  SHFL.DOWN PT, R124, R121, 0x8, 0x1f ;  /* 0x09001f00797c7f89 */ /* 0x000e2800000e0000 */
[----:B------:R-:W2:Y:S01]  /*1830*/  SHFL.DOWN PT, R123, R122, 0x8, 0x1f ;  /* 0x09001f007a7b7f89 */ /* 0x000ea200000e0000 */
[----:B---3--:R-:W-:Y:S01]  /*1840*/  LOP3.LUT P3, RZ, R129, 0x1f, RZ, 0xc0, !PT ;  /* 0x0000001f81ff7812 */ /* 0x008fe2000786c0ff */
[----:B0-----:R-:W-:Y:S01]  /*1850*/  FADD.FTZ R124, R121, R124 ;  /* 0x0000007c797c7221 */ /* 0x001fe20000010000 */
[----:B--2---:R-:W-:-:S04]  /*1860*/  FADD.FTZ R123, R122, R123 ;  /* 0x0000007b7a7b7221 */ /* 0x004fc80000010000 */
[----:B------:R-:W0:Y:S01]  /*1870*/  SHFL.DOWN PT, R125, R124, 0x4, 0x1f ;  /* 0x08801f007c7d7f89 */ /* 0x000e2200000e0000 */
[----:B------:R-:W-:-:S03]  /*1880*/  @P2 IADD3 R122, PT, PT, R120, -0x1, RZ ;  /* 0xffffffff787a2810 */ /* 0x000fc60007ffe0ff */
[----:B------:R-:W2:Y:S02]  /*1890*/  SHFL.DOWN PT, R180, R123, 0x4, 0x1f ;  /* 0x08801f007bb47f89 */ /* 0x000ea400000e0000 */
[----:B-1----:R-:W-:Y:S02]  /*18a0*/  @P2 IMAD R122, R122, R187, RZ ;  /* 0x000000bb7a7a2224 */ /* 0x002fe400078e02ff */
[----:B0-----:R-:W-:Y:S01]  /*18b0*/  FADD.FTZ R125, R124, R125 ;  /* 0x0000007d7c7d7221 */ /* 0x001fe20000010000 */
[----:B--2---:R-:W-:-:S04]  /*18c0*/  FADD.FTZ R180, R123, R180 ;  /* 0x000000b47bb47221 */ /* 0x004fc80000010000 */
[----:B------:R-:W0:Y:S01]  /*18d0*/  SHFL.DOWN PT, R126, R125, 0x2, 0x1f ;  /* 0x08401f007d7e7f89 */ /* 0x000e2200000e0000 */
[----:B------:R-:W-:-:S03]  /*18e0*/  @P2 SHF.R.S32.HI R123, RZ, 0x1f, R122 ;  /* 0x0000001fff7b2819 */ /* 0x000fc6000001147a */
[----:B------:R-:W1:Y:S01]  /*18f0*/  SHFL.DOWN PT, R127, R180, 0x2, 0x1f ;  /* 0x08401f00b47f7f89 */ /* 0x000e6200000e0000 */
[----:B------:R-:W-:Y:S01]  /*1900*/  @P2 LEA.HI R122, R123, R122, RZ, 0x3 ;  /* 0x0000007a7b7a2211 */ /* 0x000fe200078f18ff */
[----:B0-----:R-:W-:Y:S01]  /*1910*/  FADD.FTZ R126, R125, R126 ;  /* 0x0000007e7d7e7221 */ /* 0x001fe20000010000 */
[----:B-1----:R-:W-:-:S04]  /*1920*/  FADD.FTZ R127, R180, R127 ;  /* 0x0000007fb47f7221 */ /* 0x002fc80000010000 */
[----:B------:R-:W0:Y:S01]  /*1930*/  SHFL.DOWN PT, R121, R126, 0x1, 0x1f ;  /* 0x08201f007e797f89 */ /* 0x000e2200000e0000 */
[----:B------:R-:W-:Y:S02]  /*1940*/  MOV R180, RZ ;  /* 0x000000ff00b47202 */ /* 0x000fe40000000f00 */
[----:B------:R-:W-:Y:S01]  /*1950*/  @P2 LEA.HI.SX32 R180, R122, R129, 0x1d ;  /* 0x000000817ab42211 */ /* 0x000fe200078feaff */
[----:B------:R-:W1:Y:S04]  /*1960*/  SHFL.DOWN PT, R120, R127, 0x1, 0x1f ;  /* 0x08201f007f787f89 */ /* 0x000e6800000e0000 */
[----:B----4-:R-:W-:-:S04]  /*1970*/  @P2 IMAD.WIDE.U32 R182, R180, 0x10, R182 ;  /* 0x00000010b4b62825 */ /* 0x010fc800078e00b6 */
        /* <DEDUP_REMOVED lines=11> */
.L_x_1308:
[----:B------:R-:W-:Y:S05]  /*1a30*/  BSYNC.RECONVERGENT B0 ;  /* 0x0000000000007941 */ /* 0x000fea0003800200 */
.L_x_1307:
        /* <DEDUP_REMOVED lines=18> */
[----:B------:R-:W-:-:S03]  /*1b60*/  FADD.FTZ R120, R123, R120 ;  /* 0x000000787b787221 */ /* 0x000fc60000010000 */
[----:B--2---:R-:W-:Y:S01]  /*1b70*/  FADD.FTZ R185, R185, R124 ;  /* 0x0000007cb9b97221 */ /* 0x004fe20000010000 */
[----:B------:R-:W-:Y:S01]  /*1b80*/  FADD.FTZ R120, R120, R125 ;  /* 0x0000007d78787221 */ /* 0x000fe20000010000 */
[----:B------:R-:W-:Y:S02]  /*1b90*/  SHF.R.S32.HI R124, RZ, 0x1f, R187 ;  /* 0x0000001fff7c7819 */ /* 0x000fe400000114bb */
        /* <DEDUP_REMOVED lines=22> */
[C---:B------:R-:W-:Y:S01]  /*1d00*/  FMUL.FTZ R126, R123.reuse, R126 ;  /* 0x0000007e7b7e7220 */ /* 0x040fe20000410000 */
[----:B------:R-:W-:-:S04]  /*1d10*/  FFMA.FTZ R80, R123, R124, R80 ;  /* 0x0000007c7b507223 */ /* 0x000fc80000010050 */
[----:B------:R-:W-:-:S04]  /*1d20*/  F2FP.F16.F32.PACK_AB R126, RZ, R126 ;  /* 0x0000007eff7e723e */ /* 0x000fc800000000ff */
[----:B------:R-:W-:-:S07]  /*1d30*/  PRMT R112, R126, 0x7610, R112 ;  /* 0x000076107e707816 */ /* 0x000fce0000000070 */
.L_x_1311:
[----:B------:R-:W-:Y:S05]  /*1d40*/  @!P2 BRA `(.L_x_1312) ;  /* 0x000000000030a947 */ /* 0x000fea0003800000 */
[----:B------:R-:W-:Y:S01]  /*1d50*/  FFMA.FTZ R124, R132, R121, R122 ;  /* 0x00000079847c7223 */ /* 0x000fe2000001007a */
[----:B------:R-:W-:Y:S01]  /*1d60*/  ISETP.GT.AND P1, PT, R2, RZ, PT ;  /* 0x000000ff0200720c */ /* 0x000fe20003f24270 */
[----:B------:R-:W-:Y:S02]  /*1d70*/  HADD2.F32 R125, -RZ, R16.H1_H1 ;  /* 0x30000010ff7d7230 */ /* 0x000fe40000004100 */
[----:B------:R-:W-:-:S04]  /*1d80*/  FADD.FTZ R123, R131, -R124 ;  /* 0x8000007c837b7221 */ /* 0x000fc80000010000 */
[----:B------:R-:W-:-:S05]  /*1d90*/  FMUL.FTZ R123, R128, R123 ;  /* 0x0000007b807b7220 */ /* 0x000fca0000410000 */
[----:B------:R-:W-:-:S05]  /*1da0*/  FSEL R123, R123, RZ, P1 ;  /* 0x000000ff7b7b7208 */ /* 0x000fca0000800000 */
[----:B------:R-:W-:Y:S01]  /*1db0*/  FMUL.FTZ R124, R123, UR16 ;  /* 0x000000107b7c7c20 */ /* 0x000fe20008410000 */
[----:B-----5:R-:W-:-:S03]  /*1dc0*/  HADD2.F32 R123, -RZ, R108.H1_H1 ;  /* 0x3000006cff7b7230 */ /* 0x020fc60000004100 */
[C---:B------:R-:W-:Y:S02]  /*1dd0*/  FMUL.FTZ R125, R124.reuse, R125 ;  /* 0x0000007d7c7d7220 */ /* 0x040fe40000410000 */
[----:B------:R-:W-:-:S03]  /*1de0*/  FFMA.FTZ R81, R124, R123, R81 ;  /* 0x0000007b7c517223 */ /* 0x000fc60000010051 */
[----:B------:R-:W-:-:S04]  /*1df0*/  F2FP.F16.F32.PACK_AB R125, RZ, R125 ;  /* 0x0000007dff7d723e */ /* 0x000fc800000000ff */
[----:B------:R-:W-:-:S07]  /*1e00*/  PRMT R112, R112, 0x5410, R125 ;  /* 0x0000541070707816 */ /* 0x000fce000000007d */
.L_x_1312:
        /* <DEDUP_REMOVED lines=13> */
.L_x_1313:
        /* <DEDUP_REMOVED lines=13> */
.L_x_1314:
        /* <DEDUP_REMOVED lines=13> */
.L_x_1315:
        /* <DEDUP_REMOVED lines=13> */
.L_x_1316:
        /* <DEDUP_REMOVED lines=13> */
.L_x_1317:
        /* <DEDUP_REMOVED lines=12> */
[----:B------:R-:W-:Y:S01]  /*22e0*/  PRMT R115, R115, 0x5410, R125 ;  /* 0x0000541073737816 */ /* 0x000fe2000000007d */
[----:B------:R-:W-:Y:S06]  /*22f0*/  BRA `(.L_x_1318) ;  /* 0x0000001000f87947 */ /* 0x000fec0003800000 */
.L_x_1310:
        /* <DEDUP_REMOVED lines=18> */
.L_x_1319:
        /* <DEDUP_REMOVED lines=12> */
.L_x_1320:
        /* <DEDUP_REMOVED lines=12> */
.L_x_1321:
        /* <DEDUP_REMOVED lines=17> */
.L_x_1322:
        /* <DEDUP_REMOVED lines=13> */
.L_x_1323:
        /* <DEDUP_REMOVED lines=12> */
.L_x_1324:
        /* <DEDUP_REMOVED lines=11> */
.L_x_1325:
        /* <DEDUP_REMOVED lines=13> */
.L_x_1309:
        /* <DEDUP_REMOVED lines=10> */
[----:B------:R-:W-:-:S04]  /*2a60*/  @P1 FADD.FTZ R125, R130, -R125 ;  /* 0x8000007d827d1221 */ /* 0x000fc80000010000 */
[----:B------:R-:W-:Y:S01]  /*2a70*/  @P1 FFMA.FTZ R123, R128, R125, R123 ;  /* 0x0000007d807b1223 */ /* 0x000fe2000001007b */
[----:B-----5:R-:W-:-:S03]  /*2a80*/  HADD2.F32 R125, -RZ, R108.H0_H0 ;  /* 0x2000006cff7d7230 */ /* 0x020fc60000004100 */
[----:B------:R-:W-:-:S04]  /*2a90*/  FMUL.FTZ R123, R123, UR16 ;  /* 0x000000107b7b7c20 */ /* 0x000fc80008410000 */
[-C--:B------:R-:W-:Y:S01]  /*2aa0*/  FMUL.FTZ R124, R124, R123.reuse ;  /* 0x0000007b7c7c7220 */ /* 0x080fe20000410000 */
[----:B------:R-:W-:-:S04]  /*2ab0*/  FFMA.FTZ R80, R125, R123, R80 ;  /* 0x0000007b7d507223 */ /* 0x000fc80000010050 */
[----:B------:R-:W-:-:S04]  /*2ac0*/  F2FP.F16.F32.PACK_AB R124, RZ, R124 ;  /* 0x0000007cff7c723e */ /* 0x000fc800000000ff */
[----:B------:R-:W-:-:S07]  /*2ad0*/  PRMT R112, R124, 0x7610, R112 ;  /* 0x000076107c707816 */ /* 0x000fce0000000070 */
.L_x_1327:
[----:B------:R-:W-:Y:S05]  /*2ae0*/  @!P2 BRA `(.L_x_1328) ;  /* 0x00000000002ca947 */ /* 0x000fea0003800000 */
[----:B------:R-:W-:Y:S01]  /*2af0*/  @P1 FFMA.FTZ R124, R132, R121, R122 ;  /* 0x00000079847c1223 */ /* 0x000fe2000001007a */
[----:B------:R-:W-:Y:S02]  /*2b00*/  HADD2.F32 R123, -RZ, R12.H1_H1 ;  /* 0x3000000cff7b7230 */ /* 0x000fe40000004100 */
[----:B------:R-:W-:Y:S02]  /*2b10*/  HADD2.F32 R125, -RZ, R16.H1_H1 ;  /* 0x30000010ff7d7230 */ /* 0x000fe40000004100 */
[----:B------:R-:W-:Y:S01]  /*2b20*/  @P1 FADD.FTZ R124, R131, -R124 ;  /* 0x8000007c837c1221 */ /* 0x000fe20000010000 */
[----:B-----5:R-:W-:-:S03]  /*2b30*/  HADD2.F32 R126, -RZ, R108.H1_H1 ;  /* 0x3000006cff7e7230 */ /* 0x020fc60000004100 */
[----:B------:R-:W-:-:S04]  /*2b40*/  @P1 FFMA.FTZ R123, R128, R124, R123 ;  /* 0x0000007c807b1223 */ /* 0x000fc8000001007b */
[----:B------:R-:W-:-:S04]  /*2b50*/  FMUL.FTZ R124, R123, UR16 ;  /* 0x000000107b7c7c20 */ /* 0x000fc80008410000 */
[-C--:B------:R-:W-:Y:S01]  /*2b60*/  FMUL.FTZ R123, R125, R124.reuse ;  /* 0x0000007c7d7b7220 */ /* 0x080fe20000410000 */
[----:B------:R-:W-:-:S04]  /*2b70*/  FFMA.FTZ R81, R126, R124, R81 ;  /* 0x0000007c7e517223 */ /* 0x000fc80000010051 */
[----:B------:R-:W-:-:S04]  /*2b80*/  F2FP.F16.F32.PACK_AB R123, RZ, R123 ;  /* 0x0000007bff7b723e */ /* 0x000fc800000000ff */
[----:B------:R-:W-:-:S07]  /*2b90*/  PRMT R112, R112, 0x5410, R123 ;  /* 0x0000541070707816 */ /* 0x000fce000000007b */
.L_x_1328:
[----:B------:R-:W-:Y:S05]  /*2ba0*/  @!P2 BRA `(.L_x_1329) ;  /* 0x00000000002ca947 */ /* 0x000fea0003800000 */
        /* <DEDUP_REMOVED lines=11> */
.L_x_1329:
        /* <DEDUP_REMOVED lines=12> */
.L_x_1330:
        /* <DEDUP_REMOVED lines=12> */
.L_x_1331:
        /* <DEDUP_REMOVED lines=12> */
.L_x_1332:
        /* <DEDUP_REMOVED lines=12> */
.L_x_1333:
        /* <DEDUP_REMOVED lines=11> */
[----:B------:R-:W-:Y:S01]  /*3010*/  PRMT R115, R115, 0x5410, R123 ;  /* 0x0000541073737816 */ /* 0x000fe2000000007b */
[----:B------:R-:W-:Y:S06]  /*3020*/  BRA `(.L_x_1318) ;  /* 0x0000000400ac7947 */ /* 0x000fec0003800000 */
.L_x_1326:
[----:B------:R-:W-:Y:S01]  /*3030*/  ISETP.GT.AND P3, PT, R2, RZ, PT ;  /* 0x000000ff0200720c */ /* 0x000fe20003f64270 */
[----:B------:R-:W-:Y:S01]  /*3040*/  @P1 FFMA.FTZ R127, R3, R121, R122 ;  /* 0x00000079037f1223 */ /* 0x000fe2000001007a */
[--C-:B------:R-:W-:Y:S02]  /*3050*/  HADD2.F32 R119, -RZ, R12.reuse.H1_H1 ;  /* 0x3000000cff777230 */ /* 0x100fe40000004100 */
[----:B------:R-:W-:Y:S02]  /*3060*/  HADD2.F32 R117, -RZ, R12.H0_H0 ;  /* 0x2000000cff757230 */ /* 0x000fe40000004100 */
[----:B------:R-:W-:Y:S01]  /*3070*/  @P1 FADD.FTZ R127, R130, -R127 ;  /* 0x8000007f827f1221 */ /* 0x000fe20000010000 */
[--C-:B------:R-:W-:Y:S02]  /*3080*/  HADD2.F32 R123, -RZ, R13.reuse.H0_H0 ;  /* 0x2000000dff7b7230 */ /* 0x100fe40000004100 */
[----:B------:R-:W-:Y:S02]  /*3090*/  HADD2.F32 R125, -RZ, R13.H1_H1 ;  /* 0x3000000dff7d7230 */ /* 0x000fe40000004100 */
[----:B------:R-:W-:Y:S01]  /*30a0*/  @P1 FFMA.FTZ R117, R128, R127, R117 ;  /* 0x0000007f80751223 */ /* 0x000fe20000010075 */
[----:B------:R-:W-:-:S02]  /*30b0*/  HADD2.F32 R127, -RZ, R14.H0_H0 ;  /* 0x2000000eff7f7230 */ /* 0x000fc40000004100 */
[--C-:B------:R-:W-:Y:S02]  /*30c0*/  HADD2.F32 R185, -RZ, R15.reuse.H0_H0 ;  /* 0x2000000fffb97230 */ /* 0x100fe40000004100 */
[-CC-:B------:R-:W-:Y:S01]  /*30d0*/  @P3 FFMA.FTZ R116, R132, R121.reuse, R122.reuse ;  /* 0x0000007984743223 */ /* 0x180fe2000001007a */
[-CC-:B------:R-:W-:Y:S01]  /*30e0*/  @P3 FFMA.FTZ R183, R133, R121.reuse, R122.reuse ;  /* 0x0000007985b73223 */ /* 0x180fe2000001007a */
[-CC-:B------:R-:W-:Y:S01]  /*30f0*/  @P3 FFMA.FTZ R124, R136, R121.reuse, R122.reuse ;  /* 0x00000079887c3223 */ /* 0x180fe2000001007a */
[-C--:B------:R-:W-:Y:S01]  /*3100*/  @P3 FFMA.FTZ R187, R137, R121.reuse, R122 ;  /* 0x0000007989bb3223 */ /* 0x080fe2000001007a */
[----:B------:R-:W-:Y:S01]  /*3110*/  @P3 FADD.FTZ R116, R131, -R116 ;  /* 0x8000007483743221 */ /* 0x000fe20000010000 */
[----:B------:R-:W-:Y:S01]  /*3120*/  @P3 FADD.FTZ R118, R134, -R183 ;  /* 0x800000b786763221 */ /* 0x000fe20000010000 */
[----:B------:R-:W-:Y:S01]  /*3130*/  @P3 FADD.FTZ R124, R135, -R124 ;  /* 0x8000007c877c3221 */ /* 0x000fe20000010000 */
[----:B------:R-:W-:Y:S02]  /*3140*/  HADD2.F32 R183, -RZ, R14.H1_H1 ;  /* 0x3000000effb77230 */ /* 0x000fe40000004100 */
[----:B------:R-:W-:Y:S01]  /*3150*/  @P3 FFMA.FTZ R119, R128, R116, R119 ;  /* 0x0000007480773223 */ /* 0x000fe20000010077 */
[-CC-:B------:R-:W-:Y:S01]  /*3160*/  @P3 FFMA.FTZ R116, R140, R121.reuse, R122.reuse ;  /* 0x000000798c743223 */ /* 0x180fe2000001007a */
[-CC-:B------:R-:W-:Y:S01]  /*3170*/  @P3 FFMA.FTZ R189, R141, R121.reuse, R122.reuse ;  /* 0x000000798dbd3223 */ /* 0x180fe2000001007a */
[----:B------:R-:W-:Y:S01]  /*3180*/  @P3 FADD.FTZ R187, R138, -R187 ;  /* 0x800000bb8abb3221 */ /* 0x000fe20000010000 */
[----:B------:R-:W-:Y:S01]  /*3190*/  @P3 FFMA.FTZ R126, R144, R121, R122 ;  /* 0x00000079907e3223 */ /* 0x000fe2000001007a */
[----:B------:R-:W-:Y:S01]  /*31a0*/  @P3 FADD.FTZ R116, R139, -R116 ;  /* 0x800000748b743221 */ /* 0x000fe20000010000 */
[C---:B------:R-:W-:Y:S01]  /*31b0*/  @P3 FFMA.FTZ R123, R128.reuse, R118, R123 ;  /* 0x00000076807b3223 */ /* 0x040fe2000001007b */
[----:B------:R-:W-:Y:S01]  /*31c0*/  @P3 FFMA.FTZ R125, R128, R124, R125 ;  /* 0x0000007c807d3223 */ /* 0x000fe2000001007d */
[----:B------:R-:W-:-:S02]  /*31d0*/  HADD2.F32 R124, -RZ, R15.H1_H1 ;  /* 0x3000000fff7c7230 */ /* 0x000fc40000004100 */
[----:B------:R-:W-:Y:S01]  /*31e0*/  @P3 FADD.FTZ R118, R142, -R189 ;  /* 0x800000bd8e763221 */ /* 0x000fe20000010000 */
[C---:B------:R-:W-:Y:S01]  /*31f0*/  @P3 FFMA.FTZ R127, R128.reuse, R187, R127 ;  /* 0x000000bb807f3223 */ /* 0x040fe2000001007f */
[C---:B------:R-:W-:Y:S01]  /*3200*/  @P3 FFMA.FTZ R183, R128.reuse, R116, R183 ;  /* 0x0000007480b73223 */ /* 0x040fe200000100b7 */
[----:B------:R-:W-:Y:S01]  /*3210*/  @P3 FADD.FTZ R189, R143, -R126 ;  /* 0x8000007e8fbd3221 */ /* 0x000fe20000010000 */
[C---:B------:R-:W-:Y:S01]  /*3220*/  @P3 FFMA.FTZ R185, R128.reuse, R118, R185 ;  /* 0x0000007680b93223 */ /* 0x040fe200000100b9 */
[----:B------:R-:W-:Y:S02]  /*3230*/  F2FP.F16.F32.PACK_AB R126, RZ, R117 ;  /* 0x00000075ff7e723e */ /* 0x000fe400000000ff */
[----:B------:R-:W-:Y:S01]  /*3240*/  @P3 FFMA.FTZ R124, R128, R189, R124 ;  /* 0x000000bd807c3223 */ /* 0x000fe2000001007c */
[----:B------:R-:W-:Y:S02]  /*3250*/  F2FP.F16.F32.PACK_AB R182, RZ, R119 ;  /* 0x00000077ffb6723e */ /* 0x000fe400000000ff */
[----:B------:R-:W-:-:S02]  /*3260*/  F2FP.F16.F32.PACK_AB R184, RZ, R123 ;  /* 0x0000007bffb8723e */ /* 0x000fc400000000ff */
        /* <DEDUP_REMOVED lines=11> */
.L_x_1334:
        /* <DEDUP_REMOVED lines=8> */
.L_x_1335:
        /* <DEDUP_REMOVED lines=8> */
.L_x_1336:
        /* <DEDUP_REMOVED lines=8> */
.L_x_1337:
        /* <DEDUP_REMOVED lines=8> */
.L_x_1338:
        /* <DEDUP_REMOVED lines=8> */
.L_x_1339:
        /* <DEDUP_REMOVED lines=8> */
.L_x_1340:
        /* <DEDUP_REMOVED lines=12> */
.L_x_1318:
        /* <DEDUP_REMOVED lines=13> */
.L_x_1341:
[----:B------:R-:W-:Y:S05]  /*37b0*/  @!P0 BRA `(.L_x_1342) ;  /* 0x0000000c003c8947 */ /* 0x000fea0003800000 */
[----:B------:R-:W-:Y:S05]  /*37c0*/  @!P1 BRA `(.L_x_1343) ;  /* 0x0000000400b09947 */ /* 0x000fea0003800000 */
[----:B------:R-:W-:Y:S01]  /*37d0*/  ISETP.GT.AND P3, PT, R2, RZ, PT ;  /* 0x000000ff0200720c */ /* 0x000fe20003f64270 */
[--C-:B0-----:R-:W-:Y:S02]  /*37e0*/  HADD2.F32 R125, -RZ, R8.reuse.H1_H1 ;  /* 0x30000008ff7d7230 */ /* 0x101fe40000004100 */
[----:B------:R-:W-:Y:S02]  /*37f0*/  HADD2.F32 R117, -RZ, R8.H0_H0 ;  /* 0x20000008ff757230 */ /* 0x000fe40000004100 */
        /* <DEDUP_REMOVED lines=11> */
[-CC-:B------:R-:W-:Y:S01]  /*38b0*/  @P3 FFMA.FTZ R183, R153, R121.reuse, R122.reuse ;  /* 0x0000007999b73223 */ /* 0x180fe2000001007a */
[----:B------:R-:W-:Y:S01]  /*38c0*/  @P3 FFMA.FTZ R125, R128, R116, R125 ;  /* 0x00000074807d3223 */ /* 0x000fe2000001007d */
[----:B------:R-:W-:Y:S01]  /*38d0*/  @P3 FFMA.FTZ R116, R154, R121, R122 ;  /* 0x000000799a743223 */ /* 0x000fe2000001007a */
[----:B------:R-:W-:Y:S01]  /*38e0*/  @P3 FFMA.FTZ R117, R128, R119, R117 ;  /* 0x0000007780753223 */ /* 0x000fe20000010075 */
[----:B------:R-:W-:Y:S01]  /*38f0*/  @P3 FADD.FTZ R124, R151, -R124 ;  /* 0x8000007c977c3221 */ /* 0x000fe20000010000 */
[----:B------:R-:W-:-:S02]  /*3900*/  HADD2.F32 R119, -RZ, R10.H0_H0 ;  /* 0x2000000aff777230 */ /* 0x000fc40000004100 */
[-C--:B------:R-:W-:Y:S01]  /*3910*/  @P3 FFMA.FTZ R191, R161, R121.reuse, R122 ;  /* 0x00000079a1bf3223 */ /* 0x080fe2000001007a */
        /* <DEDUP_REMOVED lines=26> */
.L_x_1344:
        /* <DEDUP_REMOVED lines=8> */
.L_x_1345:
        /* <DEDUP_REMOVED lines=8> */
.L_x_1346:
        /* <DEDUP_REMOVED lines=8> */
.L_x_1347:
        /* <DEDUP_REMOVED lines=8> */
.L_x_1348:
        /* <DEDUP_REMOVED lines=8> */
.L_x_1349:
        /* <DEDUP_REMOVED lines=8> */
.L_x_1350:
        /* <DEDUP_REMOVED lines=13> */
.L_x_1343:
[----:B------:R-:W-:Y:S01]  /*3e90*/  ISETP.GT.AND P3, PT, R2, RZ, PT ;  /* 0x000000ff0200720c */ /* 0x000fe20003f64270 */
[----:B------:R-:W-:-:S12]  /*3ea0*/  @!P2 BRA `(.L_x_1352) ;  /* 0x00000000002ca947 */ /* 0x000fd80003800000 */
[----:B0-----:R-:W-:Y:S01]  /*3eb0*/  @P3 FFMA.FTZ R127, R145, R121, R122 ;  /* 0x00000079917f3223 */ /* 0x001fe2000001007a */
        /* <DEDUP_REMOVED lines=10> */
.L_x_1352:
[----:B------:R-:W-:Y:S05]  /*3f60*/  @!P2 BRA `(.L_x_1353) ;  /* 0x00000000002ca947 */ /* 0x000fea0003800000 */
[----:B0-----:R-:W-:Y:S01]  /*3f70*/  @P3 FFMA.FTZ R124, R148, R121, R122 ;  /* 0x00000079947c3223 */ /* 0x001fe2000001007a */
        /* <DEDUP_REMOVED lines=10> */
.L_x_1353:
[----:B------:R-:W-:Y:S05]  /*4020*/  @!P2 BRA `(.L_x_1354) ;  /* 0x00000000002ca947 */ /* 0x000fea0003800000 */
        /* <DEDUP_REMOVED lines=11> */
.L_x_1354:
        /* <DEDUP_REMOVED lines=12> */
.L_x_1355:
        /* <DEDUP_REMOVED lines=12> */
.L_x_1356:
        /* <DEDUP_REMOVED lines=12> */
.L_x_1357:
        /* <DEDUP_REMOVED lines=12> */
.L_x_1358:
        /* <DEDUP_REMOVED lines=13> */
.L_x_1342:
        /* <DEDUP_REMOVED lines=19> */
.L_x_1360:
        /* <DEDUP_REMOVED lines=12> */
.L_x_1361:
        /* <DEDUP_REMOVED lines=12> */
.L_x_1362:
[----:B------:R-:W-:Y:S01]  /*4760*/  FFMA.FTZ R118, R154, R121, R122 ;  /* 0x000000799a767223 */ /* 0x000fe2000001007a */
[----:B------:R-:W-:Y:S01]  /*4770*/  FMUL.FTZ R116, R128, R183 ;  /* 0x000000b780747220 */ /* 0x000fe20000410000 */
[----:B------:R-:W-:Y:S01]  /*4780*/  FADD.FTZ R185, R160, -R185 ;  /* 0x800000b9a0b97221 */ /* 0x000fe20000010000 */
[----:B------:R-:W-:Y:S01]  /*4790*/  F2FP.F16.F32.PACK_AB R127, RZ, R119 ;  /* 0x00000077ff7f723e */ /* 0x000fe200000000ff */
[----:B------:R-:W-:Y:S01]  /*47a0*/  FADD.FTZ R183, R155, -R118 ;  /* 0x800000769bb77221 */ /* 0x000fe20000010000 */
[-CC-:B------:R-:W-:Y:S01]  /*47b0*/  FFMA.FTZ R187, R161, R121.reuse, R122.reuse ;  /* 0x00000079a1bb7223 */ /* 0x180fe2000001007a */
        /* <DEDUP_REMOVED lines=11> */
.L_x_1363:
        /* <DEDUP_REMOVED lines=13> */
.L_x_1364:
        /* <DEDUP_REMOVED lines=12> */
.L_x_1365:
        /* <DEDUP_REMOVED lines=11> */
.L_x_1366:
        /* <DEDUP_REMOVED lines=13> */
.L_x_1359:
[----:B------:R-:W-:Y:S05]  /*4b80*/  @!P2 BRA `(.L_x_1367) ;  /* 0x000000000030a947 */ /* 0x000fea0003800000 */
[----:B0-----:R-:W-:Y:S01]  /*4b90*/  FFMA.FTZ R125, R145, R121, R122 ;  /* 0x00000079917d7223 */ /* 0x001fe2000001007a */
        /* <DEDUP_REMOVED lines=11> */
.L_x_1367:
[----:B------:R-:W-:Y:S05]  /*4c50*/  @!P2 BRA `(.L_x_1368) ;  /* 0x000000000030a947 */ /* 0x000fea0003800000 */
[----:B0-----:R-:W-:Y:S01]  /*4c60*/  FFMA.FTZ R124, R148, R121, R122 ;  /* 0x00000079947c7223 */ /* 0x001fe2000001007a */
        /* <DEDUP_REMOVED lines=11> */
.L_x_1368:
        /* <DEDUP_REMOVED lines=13> */
.L_x_1369:
        /* <DEDUP_REMOVED lines=13> */
.L_x_1370:
        /* <DEDUP_REMOVED lines=13> */
.L_x_1371:
        /* <DEDUP_REMOVED lines=13> */
.L_x_1372:
        /* <DEDUP_REMOVED lines=13> */
.L_x_1373:
        /* <DEDUP_REMOVED lines=13> */
.L_x_1351:
        /* <DEDUP_REMOVED lines=12> */
.L_x_1374:
[----:B------:R-:W-:Y:S05]  /*52c0*/  @!P0 BRA `(.L_x_1375) ;  /* 0x0000000c002c8947 */ /* 0x000fea0003800000 */
[----:B------:R-:W-:Y:S05]  /*52d0*/  @!P1 BRA `(.L_x_1376) ;  /* 0x0000000400a09947 */ /* 0x000fea0003800000 */
[----:B------:R-:W-:Y:S01]  /*52e0*/  ISETP.GT.AND P0, PT, R2, RZ, PT ;  /* 0x000000ff0200720c */ /* 0x000fe20003f04270 */
[--C-:B------:R-:W-:Y:S02]  /*52f0*/  HADD2.F32 R123, -RZ, R5.reuse.H0_H0 ;  /* 0x20000005ff7b7230 */ /* 0x100fe40000004100 */
[----:B0-----:R-:W-:Y:S02]  /*5300*/  HADD2.F32 R118, -RZ, R5.H1_H1 ;  /* 0x30000005ff767230 */ /* 0x001fe40000004100 */
[----:B------:R-:W-:Y:S02]  /*5310*/  HADD2.F32 R119, -RZ, R4.H0_H0 ;  /* 0x20000004ff777230 */ /* 0x000fe40000004100 */
[----:B------:R-:W-:-:S06]  /*5320*/  HADD2.F32 R127, -RZ, R7.H0_H0 ;  /* 0x20000007ff7f7230 */ /* 0x000fcc0000004100 */
        /* <DEDUP_REMOVED lines=8> */
[----:B------:R-:W-:Y:S01]  /*53b0*/  @P0 FADD.FTZ R116, R170, -R125 ;  /* 0x8000007daa740221 */ /* 0x000fe20000010000 */
[----:B------:R-:W-:Y:S02]  /*53c0*/  HADD2.F32 R121, -RZ, R4.H1_H1 ;  /* 0x30000004ff797230 */ /* 0x000fe40000004100 */
[----:B------:R-:W-:Y:S01]  /*53d0*/  @P0 FADD.FTZ R125, R171, -R124 ;  /* 0x8000007cab7d0221 */ /* 0x000fe20000010000 */
[----:B------:R-:W-:Y:S01]  /*53e0*/  @P0 FADD.FTZ R117, R166, -R117 ;  /* 0x80000075a6750221 */ /* 0x000fe20000010000 */
[----:B------:R-:W-:Y:S01]  /*53f0*/  @P0 FADD.FTZ R2, R167, -R2 ;  /* 0x80000002a7020221 */ /* 0x000fe20000010000 */
[C---:B------:R-:W-:Y:S01]  /*5400*/  @P0 FFMA.FTZ R123, R128.reuse, R116, R123 ;  /* 0x00000074807b0223 */ /* 0x040fe2000001007b */
[C---:B------:R-:W-:Y:S01]  /*5410*/  @P0 FFMA.FTZ R118, R128.reuse, R125, R118 ;  /* 0x0000007d80760223 */ /* 0x040fe20000010076 */
[C---:B------:R-:W-:Y:S01]  /*5420*/  @P0 FFMA.FTZ R119, R128.reuse, R117, R119 ;  /* 0x0000007580770223 */ /* 0x040fe20000010077 */
[----:B------:R-:W-:Y:S01]  /*5430*/  @P0 FFMA.FTZ R121, R128, R2, R121 ;  /* 0x0000000280790223 */ /* 0x000fe20000010079 */
[----:B------:R-:W-:-:S02]  /*5440*/  HADD2.F32 R125, -RZ, R6.H0_H0 ;  /* 0x20000006ff7d7230 */ /* 0x000fc40000004100 */
[----:B------:R-:W-:Y:S01]  /*5450*/  @P0 FADD.FTZ R126, R173, -R126 ;  /* 0x8000007ead7e0221 */ /* 0x000fe20000010000 */
[----:B------:R-:W-:Y:S02]  /*5460*/  HADD2.F32 R116, -RZ, R6.H1_H1 ;  /* 0x30000006ff747230 */ /* 0x000fe40000004100 */
[----:B------:R-:W-:Y:S01]  /*5470*/  @P0 FADD.FTZ R117, R177, -R182 ;  /* 0x800000b6b1750221 */ /* 0x000fe20000010000 */
[----:B------:R-:W-:Y:S02]  /*5480*/  HADD2.F32 R122, -RZ, R7.H1_H1 ;  /* 0x30000007ff7a7230 */ /* 0x000fe40000004100 */
        /* <DEDUP_REMOVED lines=17> */
.L_x_1377:
        /* <DEDUP_REMOVED lines=8> */
.L_x_1378:
        /* <DEDUP_REMOVED lines=8> */
.L_x_1379:
        /* <DEDUP_REMOVED lines=8> */
.L_x_1380:
        /* <DEDUP_REMOVED lines=8> */
.L_x_1381:
        /* <DEDUP_REMOVED lines=8> */
.L_x_1382:
        /* <DEDUP_REMOVED lines=8> */
.L_x_1383:
        /* <DEDUP_REMOVED lines=12> */
.L_x_1376:
        /* <DEDUP_REMOVED lines=13> */
.L_x_1385:
[----:B------:R-:W-:Y:S05]  /*5a30*/  @!P2 BRA `(.L_x_1386) ;  /* 0x00000000002ca947 */ /* 0x000fea0003800000 */
[----:B------:R-:W-:Y:S01]  /*5a40*/  @P0 FFMA.FTZ R2, R168, R121, R122 ;  /* 0x00000079a8020223 */ /* 0x000fe2000001007a */
[----:B------:R-:W-:Y:S02]  /*5a50*/  HADD2.F32 R123, -RZ, R4.H1_H1 ;  /* 0x30000004ff7b7230 */ /* 0x000fe40000004100 */
[----:B0-----:R-:W-:Y:S02]  /*5a60*/  HADD2.F32 R125, -RZ, R24.H1_H1 ;  /* 0x30000018ff7d7230 */ /* 0x001fe40000004100 */
        /* <DEDUP_REMOVED lines=8> */
.L_x_1386:
        /* <DEDUP_REMOVED lines=12> */
.L_x_1387:
        /* <DEDUP_REMOVED lines=12> */
.L_x_1388:
[----:B------:R-:W-:Y:S05]  /*5c70*/  @!P2 BRA `(.L_x_1389) ;  /* 0x00000000002ca947 */ /* 0x000fea0003800000 */
[----:B------:R-:W-:Y:S01]  /*5c80*/  @P0 FFMA.FTZ R2, R175, R121, R122 ;  /* 0x00000079af020223 */ /* 0x000fe2000001007a */
[----:B------:R-:W-:Y:S02]  /*5c90*/  HADD2.F32 R123, -RZ, R6.H0_H0 ;  /* 0x20000006ff7b7230 */ /* 0x000fe40000004100 */
[----:B0----5:R-:W-:Y:S02]  /*5ca0*/  HADD2.F32 R125, -RZ, R110.H0_H0 ;  /* 0x2000006eff7d7230 */ /* 0x021fe40000004100 */
        /* <DEDUP_REMOVED lines=8> */
.L_x_1389:
        /* <DEDUP_REMOVED lines=12> */
.L_x_1390:
        /* <DEDUP_REMOVED lines=12> */
.L_x_1391:
        /* <DEDUP_REMOVED lines=11> */
[----:B0-----:R-:W-:Y:S01]  /*5f60*/  PRMT R115, R115, 0x5410, R121 ;  /* 0x0000541073737816 */ /* 0x001fe20000000079 */
[----:B------:R-:W-:Y:S06]  /*5f70*/  BRA `(.L_x_1384) ;  /* 0x0000000c003c7947 */ /* 0x000fec0003800000 */
.L_x_1375:
[----:B------:R-:W-:Y:S05]  /*5f80*/  @!P1 BRA `(.L_x_1392) ;  /* 0x0000000400989947 */ /* 0x000fea0003800000 */
[----:B------:R-:W-:Y:S01]  /*5f90*/  ISETP.GT.AND P0, PT, R2, RZ, PT ;  /* 0x000000ff0200720c */ /* 0x000fe20003f04270 */
[-CC-:B0-----:R-:W-:Y:S01]  /*5fa0*/  FFMA.FTZ R117, R165, R121.reuse, R122.reuse ;  /* 0x00000079a5757223 */ /* 0x181fe2000001007a */
        /* <DEDUP_REMOVED lines=33> */
.L_x_1393:
        /* <DEDUP_REMOVED lines=8> */
.L_x_1394:
        /* <DEDUP_REMOVED lines=11> */
.L_x_1395:
        /* <DEDUP_REMOVED lines=8> */
.L_x_1396:
        /* <DEDUP_REMOVED lines=13> */
.L_x_1397:
        /* <DEDUP_REMOVED lines=8> */
.L_x_1398:
        /* <DEDUP_REMOVED lines=8> */
.L_x_1399:
        /* <DEDUP_REMOVED lines=11> */
.L_x_1392:
[----:B------:R-:W-:Y:S05]  /*65f0*/  @!P2 BRA `(.L_x_1400) ;  /* 0x000000000030a947 */ /* 0x000fea0003800000 */
[----:B------:R-:W-:Y:S01]  /*6600*/  FFMA.FTZ R123, R165, R121, R122 ;  /* 0x00000079a57b7223 */ /* 0x000fe2000001007a */
[----:B------:R-:W-:Y:S01]  /*6610*/  ISETP.GT.AND P0, PT, R2, RZ, PT ;  /* 0x000000ff0200720c */ /* 0x000fe20003f04270 */
[----:B0-----:R-:W-:Y:S02]  /*6620*/  HADD2.F32 R124, -RZ, R24.H0_H0 ;  /* 0x20000018ff7c7230 */ /* 0x001fe40000004100 */
        /* <DEDUP_REMOVED lines=9> */
.L_x_1400:
        /* <DEDUP_REMOVED lines=13> */
.L_x_1401:
        /* <DEDUP_REMOVED lines=13> */
.L_x_1402:
        /* <DEDUP_REMOVED lines=13> */
.L_x_1403:
[----:B------:R-:W-:Y:S05]  /*6930*/  @!P2 BRA `(.L_x_1404) ;  /* 0x000000000030a947 */ /* 0x000fea0003800000 */
[----:B0-----:R-:W-:Y:S01]  /*6940*/  FFMA.FTZ R124, R175, R121, R122 ;  /* 0x00000079af7c7223 */ /* 0x001fe2000001007a */
[----:B------:R-:W-:Y:S01]  /*6950*/  ISETP.GT.AND P0, PT, R2, RZ, PT ;  /* 0x000000ff0200720c */ /* 0x000fe20003f04270 */
[----:B-----5:R-:W-:Y:S02]  /*6960*/  HADD2.F32 R125, -RZ, R110.H0_H0 ;  /* 0x2000006eff7d7230 */ /* 0x020fe40000004100 */
[----:B------:R-:W-:Y:S01]  /*6970*/  FADD.FTZ R123, R173, -R124 ;  /* 0x8000007cad7b7221 */ /* 0x000fe20000010000 */
[----:B------:R-:W-:-:S03]  /*6980*/  HADD2.F32 R124, -RZ, R26.H0_H0 ;  /* 0x2000001aff7c7230 */ /* 0x000fc60000004100 */
[----:B------:R-:W-:-:S05]  /*6990*/  FMUL.FTZ R123, R128, R123 ;  /* 0x0000007b807b7220 */ /* 0x000fca0000410000 */
[----:B------:R-:W-:-:S05]  /*69a0*/  FSEL R123, R123, RZ, P0 ;  /* 0x000000ff7b7b7208 */ /* 0x000fca0000000000 */
[----:B------:R-:W-:-:S04]  /*69b0*/  FMUL.FTZ R123, R123, UR16 ;  /* 0x000000107b7b7c20 */ /* 0x000fc80008410000 */
[-C--:B------:R-:W-:Y:S01]  /*69c0*/  FMUL.FTZ R124, R124, R123.reuse ;  /* 0x0000007b7c7c7220 */ /* 0x080fe20000410000 */
[----:B------:R-:W-:-:S04]  /*69d0*/  FFMA.FTZ R60, R125, R123, R60 ;  /* 0x0000007b7d3c7223 */ /* 0x000fc8000001003c */
[----:B------:R-:W-:-:S04]  /*69e0*/  F2FP.F16.F32.PACK_AB R124, RZ, R124 ;  /* 0x0000007cff7c723e */ /* 0x000fc800000000ff */
[----:B------:R-:W-:-:S07]  /*69f0*/  PRMT R114, R124, 0x7610, R114 ;  /* 0x000076107c727816 */ /* 0x000fce0000000072 */
.L_x_1404:
        /* <DEDUP_REMOVED lines=13> */
.L_x_1405:
        /* <DEDUP_REMOVED lines=13> */
.L_x_1406:
[----:B------:R-:W-:Y:S05]  /*6ba0*/  @!P2 BRA `(.L_x_1384) ;  /* 0x000000000030a947 */ /* 0x000fea0003800000 */
[----:B------:R-:W-:Y:S01]  /*6bb0*/  FFMA.FTZ R122, R178, R121, R122 ;  /* 0x00000079b27a7223 */ /* 0x000fe2000001007a */
[----:B------:R-:W-:-:S03]  /*6bc0*/  ISETP.GT.AND P0, PT, R2, RZ, PT ;  /* 0x000000ff0200720c */ /* 0x000fc60003f04270 */
[----:B------:R-:W-:Y:S01]  /*6bd0*/  FADD.FTZ R121, R181, -R122 ;  /* 0x8000007ab5797221 */ /* 0x000fe20000010000 */
[----:B-----5:R-:W-:-:S03]  /*6be0*/  HADD2.F32 R122, -RZ, R111.H1_H1 ;  /* 0x3000006fff7a7230 */ /* 0x020fc60000004100 */
[----:B------:R-:W-:-:S05]  /*6bf0*/  FMUL.FTZ R121, R128, R121 ;  /* 0x0000007980797220 */ /* 0x000fca0000410000 */
[----:B------:R-:W-:Y:S01]  /*6c00*/  FSEL R2, R121, RZ, P0 ;  /* 0x000000ff79027208 */ /* 0x000fe20000000000 */
[----:B------:R-:W-:-:S04]  /*6c10*/  HADD2.F32 R121, -RZ, R27.H1_H1 ;  /* 0x3000001bff797230 */ /* 0x000fc80000004100 */
[----:B------:R-:W-:-:S04]  /*6c20*/  FMUL.FTZ R2, R2, UR16 ;  /* 0x0000001002027c20 */ /* 0x000fc80008410000 */
[-C--:B------:R-:W-:Y:S01]  /*6c30*/  FMUL.FTZ R121, R121, R2.reuse ;  /* 0x0000000279797220 */ /* 0x080fe20000410000 */
[----:B------:R-:W-:-:S04]  /*6c40*/  FFMA.FTZ R63, R122, R2, R63 ;  /* 0x000000027a3f7223 */ /* 0x000fc8000001003f */
[----:B------:R-:W-:-:S04]  /*6c50*/  F2FP.F16.F32.PACK_AB R121, RZ, R121 ;  /* 0x00000079ff79723e */ /* 0x000fc800000000ff */
[----:B0-----:R-:W-:-:S07]  /*6c60*/  PRMT R115, R115, 0x5410, R121 ;  /* 0x0000541073737816 */ /* 0x001fce0000000079 */
.L_x_1384:
[----:B------:R-:W1:Y:S01]  /*6c70*/  @P1 LDC.64 R122, c[0x0][0x478] ;  /* 0x00011e00ff7a1b82 */ /* 0x000e620000000a00 */
[----:B------:R-:W-:Y:S01]  /*6c80*/  @P1 IADD3 R121, PT, PT, R120, 0x100, RZ ;  /* 0x0000010078791810 */ /* 0x000fe20007ffe0ff */
[----:B------:R-:W-:-:S06]  /*6c90*/  UPLOP3.LUT UP1, UPT, UPT, UPT, UP1, 0x40, 0x4 ;  /* 0x000000000004789c */ /* 0x000fcc0003f2e810 */
[----:B0-----:R-:W0:Y:S08]  /*6ca0*/  @P2 LDC.64 R124, c[0x0][0x468] ;  /* 0x00011a00ff7c2b82 */ /* 0x001e300000000a00 */
[----:B------:R-:W2:Y:S01]  /*6cb0*/  LDC.64 R126, c[0x0][0x380] ;  /* 0x0000e000ff7e7b82 */ /* 0x000ea20000000a00 */
[----:B-1----:R-:W-:-:S05]  /*6cc0*/  @P1 IMAD.WIDE.U32 R120, R121, 0x10, R122 ;  /* 0x0000001079781825 */ /* 0x002fca00078e007a */
[----:B------:R1:W-:Y:S01]  /*6cd0*/  @P1 STG.E.128 desc[UR12][R120.64], R116 ;  /* 0x0000007478001986 */ /* 0x0003e2000c101d0c */
[----:B0-----:R-:W-:-:S05]  /*6ce0*/  @P2 IMAD.WIDE.U32 R122, R180, 0x10, R124 ;  /* 0x00000010b47a2825 */ /* 0x001fca00078e007c */
[----:B------:R1:W-:Y:S01]  /*6cf0*/  @P2 STG.E.128 desc[UR12][R122.64], R112 ;  /* 0x000000707a002986 */ /* 0x0003e2000c101d0c */
[----:B--2---:R-:W-:-:S04]  /*6d00*/  IADD3 R0, PT, PT, R0, R126, RZ ;  /* 0x0000007e00007210 */ /* 0x004fc80007ffe0ff */
[----:B------:R-:W-:-:S13]  /*6d10*/  ISETP.GE.AND P0, PT, R0, R127, PT ;  /* 0x0000007f0000720c */ /* 0x000fda0003f06270 */
[----:B-1----:R-:W-:Y:S05]  /*6d20*/  @!P0 BRA `(.L_x_1407) ;  /* 0xffffff9400ac8947 */ /* 0x002fea000383ffff */
.L_x_1304:
        /* <DEDUP_REMOVED lines=29> */
.L_x_1408:
        /* <DEDUP_REMOVED lines=16> */
.L_x_10681:


//--------------------- .text._ZN10layer_norm13ln_bwd_kernelINS_13Kernel_traitsI6__halfS2_S2_S2_fjLj3072ELj1ELj1ELj4ELj16ENS_18Kernel_traits_baseILj3072ES2_S2_S2_S2_fjLj128EEEEELb1ELb0ELb0ELb0EEEvNS_9BwdParamsE --------------------------
	.section	.text._ZN10layer_norm13ln_bwd_kernelINS_13Kernel_traitsI6__halfS2_S2_S2_fjLj3072ELj1ELj1ELj4ELj16ENS_18Kernel_traits_baseILj3072ES2_S2_S2_S2_fjLj128EEEEELb1ELb0ELb0ELb0EEEvNS_9BwdParamsE,"ax",@progbits
	.align	128
        .global         _ZN10layer_norm13ln_bwd_kernelINS_13Kernel_traitsI6__halfS2_S2_S2_fjLj3072ELj1ELj1ELj4ELj16ENS_18Kernel_traits_baseILj3072ES2_S2_S2_S2_fjLj128EEEEELb1ELb0ELb0ELb0EEEvNS_9BwdParamsE
        .type           _ZN10layer_norm13ln_bwd_kernelINS_13Kernel_traitsI6__halfS2_S2_S2_fjLj3072ELj1ELj1ELj4ELj16ENS_18Kernel_traits_baseILj3072ES2_S2_S2_S2_fjLj128EEEEELb1ELb0ELb0ELb0EEEvNS_9BwdParamsE,@function
        .size           _ZN10layer_norm13ln_bwd_kernelINS_13Kernel_traitsI6__halfS2_S2_S2_fjLj3072ELj1ELj1ELj4ELj16ENS_18Kernel_traits_baseILj3072ES2_S2_S2_S2_fjLj128EEEEELb1ELb0ELb0ELb0EEEvNS_9BwdParamsE,(.L_x_10682 - _ZN10layer_norm13ln_bwd_kernelINS_13Kernel_traitsI6__halfS2_S2_S2_fjLj3072ELj1ELj1ELj4ELj16ENS_18Kernel_traits_baseILj3072ES2_S2_S2_S2_fjLj128EEEEELb1ELb0ELb0ELb0EEEvNS_9BwdParamsE)
        .other          _ZN10layer_norm13ln_bwd_kernelINS_13Kernel_traitsI6__halfS2_S2_S2_fjLj3072ELj1ELj1ELj4ELj16ENS_18Kernel_traits_baseILj3072ES2_S2_S2_S2_fjLj128EEEEELb1ELb0ELb0ELb0EEEvNS_9BwdParamsE,@"STO_CUDA_ENTRY STV_DEFAULT"
_ZN10layer_norm13ln_bwd_kernelINS_13Kernel_traitsI6__halfS2_S2_S2_fjLj3072ELj1ELj1ELj4ELj16ENS_18Kernel_traits_baseILj3072ES2_S2_S2_S2_fjLj128EEEEELb1ELb0ELb0ELb0EEEvNS_9BwdParamsE:
.text._ZN10layer_norm13ln_bwd_kernelINS_13Kernel_traitsI6__halfS2_S2_S2_fjLj3072ELj1ELj1ELj4ELj16ENS_18Kernel_traits_baseILj3072ES2_S2_S2_S2_fjLj128EEEEELb1ELb0ELb0ELb0EEEvNS_9BwdParamsE:
        /* <DEDUP_REMOVED lines=86> */
.L_x_1440:
        /* <DEDUP_REMOVED lines=34> */
[----:B--2---:R-:W-:-:S04]  /*0780*/  IMAD.WIDE.U32 R122, R136, 0x8, R122 ;  /* 0x00000008887a7825 */ /* 0x004fc800078e007a */
[--C-:B------:R-:W-:Y:S01]  /*0790*/  HADD2.F32 R135, -RZ, R24.reuse.H0_H0 ;  /* 0x20000018ff877230 */ /* 0x100fe20000004100 */
[----:B------:R-:W5:Y:S07]  /*07a0*/  LDG.E.64 R144, desc[UR8][R122.64] ;  /* 0x000000087a907981 */ /* 0x000f6e000c1e1b00 */
[----:B------:R-:W0:Y:S01]  /*07b0*/  @P1 LDC.64 R124, c[0x0][0x438] ;  /* 0x00010e00ff7c1b82 */ /* 0x000e220000000a00 */
[----:B------:R-:W-:Y:S02]  /*07c0*/  HADD2.F32 R128, -RZ, R25.H1_H1 ;  /* 0x30000019ff807230 */ /* 0x000fe40000004100 */
[----:B------:R-:W-:-:S02]  /*07d0*/  HADD2.F32 R132, -RZ, R24.H1_H1 ;  /* 0x30000018ff847230 */ /* 0x000fc40000004100 */
[----:B0-----:R-:W-:-:S05]  /*07e0*/  @P1 IMAD.WIDE.U32 R124, R136, 0x10, R124 ;  /* 0x00000010887c1825 */ /* 0x001fca00078e007c */
[----:B------:R0:W5:Y:S02]  /*07f0*/  @P1 LDG.E.128 R80, desc[UR8][R124.64] ;  /* 0x000000087c501981 */ /* 0x000164000c1e1d00 */
[----:B0-----:R-:W-:Y:S02]  /*0800*/  HADD2.F32 R124, -RZ, R26.H1_H1 ;  /* 0x3000001aff7c7230 */ /* 0x001fe40000004100 */
[--C-:B---3--:R-:W-:Y:S02]  /*0810*/  HADD2.F32 R127, -RZ, R96.reuse.H0_H0 ;  /* 0x20000060ff7f7230 */ /* 0x108fe40000004100 */
[----:B------:R-:W-:Y:S02]  /*0820*/  HADD2.F32 R147, -RZ, R97.H1_H1 ;  /* 0x30000061ff937230 */ /* 0x000fe40000004100 */
[----:B------:R-:W-:Y:S02]  /*0830*/  HADD2.F32 R129, -RZ, R96.H1_H1 ;  /* 0x30000060ff817230 */ /* 0x000fe40000004100 */
[----:B------:R-:W-:Y:S01]  /*0840*/  FADD.FTZ R127, -R146, R127 ;  /* 0x0000007f927f7221 */ /* 0x000fe20000010100 */
[----:B------:R-:W-:-:S02]  /*0850*/  HADD2.F32 R149, -RZ, R98.H0_H0 ;  /* 0x20000062ff957230 */ /* 0x000fc40000004100 */
[----:B------:R-:W-:Y:S01]  /*0860*/  FADD.FTZ R147, -R146, R147 ;  /* 0x0000009392937221 */ /* 0x000fe20000010100 */
[----:B------:R-:W-:Y:S02]  /*0870*/  HADD2.F32 R151, -RZ, R98.H1_H1 ;  /* 0x30000062ff977230 */ /* 0x000fe40000004100 */
[----:B----4-:R-:W-:Y:S02]  /*0880*/  HADD2.F32 R98, -RZ, R100.H0_H0 ;  /* 0x20000064ff627230 */ /* 0x010fe40000004100 */
[----:B-----5:R-:W-:Y:S01]  /*0890*/  FMUL.FTZ R137, R138, R127 ;  /* 0x0000007f8a897220 */ /* 0x020fe20000410000 */
[----:B------:R-:W-:Y:S02]  /*08a0*/  HADD2.F32 R131, -RZ, R97.H0_H0 ;  /* 0x20000061ff837230 */ /* 0x000fe40000004100 */
[--C-:B------:R-:W-:Y:S02]  /*08b0*/  HADD2.F32 R123, -RZ, R101.reuse.H0_H0 ;  /* 0x20000065ff7b7230 */ /* 0x100fe40000004100 */
[----:B------:R-:W-:Y:S01]  /*08c0*/  FADD.FTZ R129, -R146, R129 ;  /* 0x0000008192817221 */ /* 0x000fe20000010100 */
[----:B------:R-:W-:-:S02]  /*08d0*/  HADD2.F32 R101, -RZ, R101.H1_H1 ;  /* 0x30000065ff657230 */ /* 0x000fc40000004100 */
[----:B------:R-:W-:Y:S01]  /*08e0*/  FMUL.FTZ R130, R138, R147 ;  /* 0x000000938a827220 */ /* 0x000fe20000410000 */
[----:B------:R-:W-:Y:S02]  /*08f0*/  HADD2.F32 R100, -RZ, R100.H1_H1 ;  /* 0x30000064ff647230 */ /* 0x000fe40000004100 */
[-C--:B------:R-:W-:Y:S01]  /*0900*/  FMUL.FTZ R135, R135, R98.reuse ;  /* 0x0000006287877220 */ /* 0x080fe20000410000 */
[----:B------:R-:W-:Y:S01]  /*0910*/  FADD.FTZ R52, R52, R98 ;  /* 0x0000006234347221 */ /* 0x000fe20000010000 */
[----:B------:R-:W-:Y:S01]  /*0920*/  FFMA.FTZ R36, R137, R98, R36 ;  /* 0x0000006289247223 */ /* 0x000fe20000010024 */
[----:B------:R-:W-:Y:S02]  /*0930*/  HADD2.F32 R98, -RZ, R25.H0_H0 ;  /* 0x20000019ff627230 */ /* 0x000fe40000004100 */
[----:B------:R-:W-:Y:S01]  /*0940*/  FADD.FTZ R131, -R146, R131 ;  /* 0x0000008392837221 */ /* 0x000fe20000010100 */
[--C-:B------:R-:W-:Y:S02]  /*0950*/  HADD2.F32 R97, -RZ, R103.reuse.H0_H0 ;  /* 0x20000067ff617230 */ /* 0x100fe40000004100 */
[----:B------:R-:W-:Y:S01]  /*0960*/  FMUL.FTZ R134, R138, R129 ;  /* 0x000000818a867220 */ /* 0x000fe20000410000 */
[----:B------:R-:W-:-:S02]  /*0970*/  HADD2.F32 R96, -RZ, R103.H1_H1 ;  /* 0x30000067ff607230 */ /* 0x000fc40000004100 */
[-C--:B------:R-:W-:Y:S01]  /*0980*/  FMUL.FTZ R128, R128, R101.reuse ;  /* 0x0000006580807220 */ /* 0x080fe20000410000 */
[----:B------:R-:W-:Y:S01]  /*0990*/  FADD.FTZ R55, R55, R101 ;  /* 0x0000006537377221 */ /* 0x000fe20000010000 */
[----:B------:R-:W-:Y:S01]  /*09a0*/  FFMA.FTZ R39, R130, R101, R39 ;  /* 0x0000006582277223 */ /* 0x000fe20000010027 */
[----:B------:R-:W-:Y:S01]  /*09b0*/  FMUL.FTZ R132, R132, R100 ;  /* 0x0000006484847220 */ /* 0x000fe20000410000 */
[----:B------:R-:W-:Y:S01]  /*09c0*/  FADD.FTZ R101, RZ, R135 ;  /* 0x00000087ff657221 */ /* 0x000fe20000010000 */
[----:B------:R-:W-:Y:S01]  /*09d0*/  FFMA.FTZ R103, R137, R135, RZ ;  /* 0x0000008789677223 */ /* 0x000fe200000100ff */
[----:B------:R-:W-:Y:S01]  /*09e0*/  FADD.FTZ R151, -R146, R151 ;  /* 0x0000009792977221 */ /* 0x000fe20000010100 */
[----:B------:R-:W-:Y:S02]  /*09f0*/  HADD2.F32 R121, -RZ, R99.H0_H0 ;  /* 0x20000063ff797230 */ /* 0x000fe40000004100 */
[----:B------:R-:W-:Y:S01]  /*0a00*/  FMUL.FTZ R133, R138, R131 ;  /* 0x000000838a857220 */ /* 0x000fe20000410000 */
[----:B------:R-:W-:-:S02]  /*0a10*/  HADD2.F32 R122, -RZ, R102.H0_H0 ;  /* 0x20000066ff7a7230 */ /* 0x000fc40000004100 */
[----:B------:R-:W-:Y:S01]  /*0a20*/  FADD.FTZ R53, R53, R100 ;  /* 0x0000006435357221 */ /* 0x000fe20000010000 */
[----:B------:R-:W-:Y:S01]  /*0a30*/  FFMA.FTZ R37, R134, R100, R37 ;  /* 0x0000006486257223 */ /* 0x000fe20000010025 */
[----:B------:R-:W-:Y:S01]  /*0a40*/  FMUL.FTZ R131, R98, R123 ;  /* 0x0000007b62837220 */ /* 0x000fe20000410000 */
[----:B------:R-:W-:Y:S02]  /*0a50*/  HADD2.F32 R102, -RZ, R102.H1_H1 ;  /* 0x30000066ff667230 */ /* 0x000fe40000004100 */
[----:B------:R-:W-:Y:S01]  /*0a60*/  FADD.FTZ R98, R101, R132 ;  /* 0x0000008465627221 */ /* 0x000fe20000010000 */
[----:B------:R-:W-:Y:S01]  /*0a70*/  FFMA.FTZ R100, R134, R132, R103 ;  /* 0x0000008486647223 */ /* 0x000fe20000010067 */
[----:B------:R-:W-:Y:S01]  /*0a80*/  FMUL.FTZ R126, R138, R151 ;  /* 0x000000978a7e7220 */ /* 0x000fe20000410000 */
[----:B------:R-:W-:Y:S02]  /*0a90*/  HADD2.F32 R127, -RZ, R26.H0_H0 ;  /* 0x2000001aff7f7230 */ /* 0x000fe40000004100 */
[C---:B------:R-:W-:Y:S01]  /*0aa0*/  FADD.FTZ R121, -R146.reuse, R121 ;  /* 0x0000007992797221 */ /* 0x040fe20000010100 */
[----:B------:R-:W-:Y:S01]  /*0ab0*/  FADD.FTZ R129, -R146, R149 ;  /* 0x0000009592817221 */ /* 0x000fe20000010100 */
[----:B------:R-:W-:Y:S01]  /*0ac0*/  FADD.FTZ R101, R98, R131 ;  /* 0x0000008362657221 */ /* 0x000fe20000010000 */
[----:B------:R-:W-:Y:S01]  /*0ad0*/  FFMA.FTZ R103, R133, R131, R100 ;  /* 0x0000008385677223 */ /* 0x000fe20000010064 */
[-C--:B------:R-:W-:Y:S01]  /*0ae0*/  FMUL.FTZ R124, R124, R102.reuse ;  /* 0x000000667c7c7220 */ /* 0x080fe20000410000 */
[----:B------:R-:W-:Y:S01]  /*0af0*/  FADD.FTZ R57, R57, R102 ;  /* 0x0000006639397221 */ /* 0x000fe20000010000 */
[----:B------:R-:W-:Y:S01]  /*0b00*/  FFMA.FTZ R41, R126, R102, R41 ;  /* 0x000000667e297223 */ /* 0x000fe20000010029 */
[----:B------:R-:W-:-:S02]  /*0b10*/  HADD2.F32 R102, -RZ, R27.H0_H0 ;  /* 0x2000001bff667230 */ /* 0x000fc40000004100 */
[C---:B------:R-:W-:Y:S01]  /*0b20*/  FMUL.FTZ R125, R138.reuse, R121 ;  /* 0x000000798a7d7220 */ /* 0x040fe20000410000 */
[----:B------:R-:W-:Y:S01]  /*0b30*/  FMUL.FTZ R129, R138, R129 ;  /* 0x000000818a817220 */ /* 0x000fe20000410000 */
[----:B------:R-:W-:Y:S01]  /*0b40*/  FMUL.FTZ R127, R127, R122 ;  /* 0x0000007a7f7f7220 */ /* 0x000fe20000410000 */
        /* <DEDUP_REMOVED lines=25> */
.L_x_1411:
[----:B----4-:R-:W-:Y:S05]  /*0ce0*/  BSYNC.RECONVERGENT B0 ;  /* 0x0000000000007941 */ /* 0x010fea0003800200 */
.L_x_1410:
        /* <DEDUP_REMOVED lines=12> */
[----:B------:R0:W5:Y:S07]  /*0db0*/  LDG.E.64 R142, desc[UR8][R106.64] ;  /* 0x000000086a8e7981 */ /* 0x00016e000c1e1b00 */
[----:B------:R-:W1:Y:S01]  /*0dc0*/  @P1 LDC.64 R108, c[0x0][0x438] ;  /* 0x00010e00ff6c1b82 */ /* 0x000e620000000a00 */
[----:B0-----:R-:W-:Y:S02]  /*0dd0*/  HADD2.F32 R107, -RZ, R28.H1_H1 ;  /* 0x3000001cff6b7230 */ /* 0x001fe40000004100 */
[----:B-1----:R-:W-:-:S05]  /*0de0*/  @P1 IMAD.WIDE.U32 R108, R149, 0x10, R108 ;  /* 0x00000010956c1825 */ /* 0x002fca00078e006c */
[----:B------:R0:W5:Y:S02]  /*0df0*/  @P1 LDG.E.128 R20, desc[UR8][R108.64] ;  /* 0x000000086c141981 */ /* 0x000164000c1e1d00 */
[----:B0-----:R-:W-:Y:S01]  /*0e00*/  HADD2.F32 R108, -RZ, R29.H0_H0 ;  /* 0x2000001dff6c7230 */ /* 0x001fe20000004100 */
[----:B------:R-:W-:Y:S01]  /*0e10*/  IADD3 R149, PT, PT, R149, 0x80, RZ ;  /* 0x0000008095957810 */ /* 0x000fe20007ffe0ff */
[--C-:B---3--:R-:W-:Y:S02]  /*0e20*/  HADD2.F32 R105, -RZ, R96.reuse.H0_H0 ;  /* 0x20000060ff697230 */ /* 0x108fe40000004100 */
[----:B------:R-:W-:Y:S02]  /*0e30*/  HADD2.F32 R111, -RZ, R96.H1_H1 ;  /* 0x30000060ff6f7230 */ /* 0x000fe40000004100 */
[----:B------:R-:W-:Y:S02]  /*0e40*/  HADD2.F32 R151, -RZ, R97.H1_H1 ;  /* 0x30000061ff977230 */ /* 0x000fe40000004100 */
[----:B------:R-:W-:Y:S01]  /*0e50*/  FADD.FTZ R105, -R146, R105 ;  /* 0x0000006992697221 */ /* 0x000fe20000010100 */
[----:B------:R-:W-:-:S02]  /*0e60*/  HADD2.F32 R153, -RZ, R98.H0_H0 ;  /* 0x20000062ff997230 */ /* 0x000fc40000004100 */
[C---:B------:R-:W-:Y:S01]  /*0e70*/  FADD.FTZ R111, -R146.reuse, R111 ;  /* 0x0000006f926f7221 */ /* 0x040fe20000010100 */
[----:B------:R-:W-:Y:S02]  /*0e80*/  HADD2.F32 R115, -RZ, R98.H1_H1 ;  /* 0x30000062ff737230 */ /* 0x000fe40000004100 */
[----:B------:R-:W-:Y:S02]  /*0e90*/  HADD2.F32 R98, -RZ, R28.H0_H0 ;  /* 0x2000001cff627230 */ /* 0x000fe40000004100 */
[----:B----4-:R-:W-:Y:S02]  /*0ea0*/  HADD2.F32 R109, -RZ, R100.H0_H0 ;  /* 0x20000064ff6d7230 */ /* 0x010fe40000004100 */
[----:B------:R-:W-:Y:S01]  /*0eb0*/  FADD.FTZ R151, -R146, R151 ;  /* 0x0000009792977221 */ /* 0x000fe20000010100 */
[C---:B-----5:R-:W-:Y:S01]  /*0ec0*/  FMUL.FTZ R119, R138.reuse, R105 ;  /* 0x000000698a777220 */ /* 0x060fe20000410000 */
[----:B------:R-:W-:Y:S01]  /*0ed0*/  FMUL.FTZ R106, R138, R111 ;  /* 0x0000006f8a6a7220 */ /* 0x000fe20000410000 */
[----:B------:R-:W-:-:S02]  /*0ee0*/  HADD2.F32 R117, -RZ, R101.H0_H0 ;  /* 0x20000065ff757230 */ /* 0x000fc40000004100 */
[----:B------:R-:W-:Y:S01]  /*0ef0*/  FMUL.FTZ R105, R98, R109 ;  /* 0x0000006d62697220 */ /* 0x000fe20000410000 */
[----:B------:R-:W-:Y:S02]  /*0f00*/  HADD2.F32 R112, -RZ, R101.H1_H1 ;  /* 0x30000065ff707230 */ /* 0x000fe40000004100 */
[----:B------:R-:W-:Y:S01]  /*0f10*/  FMUL.FTZ R110, R138, R151 ;  /* 0x000000978a6e7220 */ /* 0x000fe20000410000 */
[----:B------:R-:W-:Y:S02]  /*0f20*/  HADD2.F32 R111, -RZ, R29.H1_H1 ;  /* 0x3000001dff6f7230 */ /* 0x000fe40000004100 */
[----:B------:R-:W-:Y:S02]  /*0f30*/  HADD2.F32 R113, -RZ, R97.H0_H0 ;  /* 0x20000061ff717230 */ /* 0x000fe40000004100 */
[----:B------:R-:W-:Y:S02]  /*0f40*/  HADD2.F32 R155, -RZ, R102.H0_H0 ;  /* 0x20000066ff9b7230 */ /* 0x000fe40000004100 */
[----:B------:R-:W-:-:S02]  /*0f50*/  HADD2.F32 R101, -RZ, R103.H0_H0 ;  /* 0x20000067ff657230 */ /* 0x000fc40000004100 */
[----:B------:R-:W-:Y:S02]  /*0f60*/  HADD2.F32 R96, -RZ, R103.H1_H1 ;  /* 0x30000067ff607230 */ /* 0x000fe40000004100 */
[----:B------:R-:W-:Y:S02]  /*0f70*/  HADD2.F32 R98, -RZ, R30.H0_H0 ;  /* 0x2000001eff627230 */ /* 0x000fe40000004100 */
[----:B------:R-:W-:Y:S02]  /*0f80*/  HADD2.F32 R100, -RZ, R100.H1_H1 ;  /* 0x30000064ff647230 */ /* 0x000fe40000004100 */
[----:B------:R-:W-:Y:S02]  /*0f90*/  HADD2.F32 R102, -RZ, R102.H1_H1 ;  /* 0x30000066ff667230 */ /* 0x000fe40000004100 */
[----:B------:R-:W-:Y:S02]  /*0fa0*/  HADD2.F32 R103, -RZ, R30.H1_H1 ;  /* 0x3000001eff677230 */ /* 0x000fe40000004100 */
[----:B------:R-:W-:Y:S01]  /*0fb0*/  FADD.FTZ R84, R84, R109 ;  /* 0x0000006d54547221 */ /* 0x000fe20000010000 */
[----:B------:R-:W-:Y:S01]  /*0fc0*/  FFMA.FTZ R60, R119, R109, R60 ;  /* 0x0000006d773c7223 */ /* 0x000fe2000001003c */
[-C--:B------:R-:W-:Y:S01]  /*0fd0*/  FMUL.FTZ R111, R111, R112.reuse ;  /* 0x000000706f6f7220 */ /* 0x080fe20000410000 */
[----:B------:R-:W-:Y:S01]  /*0fe0*/  FADD.FTZ R87, R87, R112 ;  /* 0x0000007057577221 */ /* 0x000fe20000010000 */
[----:B------:R-:W-:Y:S01]  /*0ff0*/  FFMA.FTZ R63, R110, R112, R63 ;  /* 0x000000706e3f7223 */ /* 0x000fe2000001003f */
[C---:B------:R-:W-:Y:S01]  /*1000*/  FADD.FTZ R109, -R146.reuse, R113 ;  /* 0x00000071926d7221 */ /* 0x040fe20000010100 */
[----:B------:R-:W-:Y:S01]  /*1010*/  FADD.FTZ R115, -R146, R115 ;  /* 0x0000007392737221 */ /* 0x000fe20000010100 */
[----:B------:R-:W-:Y:S01]  /*1020*/  FMUL.FTZ R112, R98, R155 ;  /* 0x0000009b62707220 */ /* 0x000fe20000410000 */
[----:B------:R-:W-:Y:S01]  /*1030*/  FMUL.FTZ R107, R107, R100 ;  /* 0x000000646b6b7220 */ /* 0x000fe20000410000 */
[----:B------:R-:W-:Y:S01]  /*1040*/  FMUL.FTZ R114, R103, R102 ;  /* 0x0000006667727220 */ /* 0x000fe20000410000 */
[----:B------:R-:W-:Y:S01]  /*1050*/  FADD.FTZ R98, R147, R105 ;  /* 0x0000006993627221 */ /* 0x000fe20000010000 */
[----:B------:R-:W-:Y:S01]  /*1060*/  FFMA.FTZ R103, R119, R105, R148 ;  /* 0x0000006977677223 */ /* 0x000fe20000010094 */
[----:B------:R-:W-:-:S02]  /*1070*/  HADD2.F32 R97, -RZ, R99.H0_H0 ;  /* 0x20000063ff617230 */ /* 0x000fc40000004100 */
[C---:B------:R-:W-:Y:S01]  /*1080*/  FMUL.FTZ R109, R138.reuse, R109 ;  /* 0x0000006d8a6d7220 */ /* 0x040fe20000410000 */
[----:B------:R-:W-:Y:S01]  /*1090*/  FMUL.FTZ R116, R138, R115 ;  /* 0x000000738a747220 */ /* 0x000fe20000410000 */
[----:B------:R-:W-:Y:S01]  /*10a0*/  FADD.FTZ R115, R98, R107 ;  /* 0x0000006b62737221 */ /* 0x000fe20000010000 */
[----:B------:R-:W-:Y:S01]  /*10b0*/  FMUL.FTZ R108, R108, R117 ;  /* 0x000000756c6c7220 */ /* 0x000fe20000410000 */
[----:B------:R-:W-:Y:S01]  /*10c0*/  FFMA.FTZ R98, R106, R107, R103 ;  /* 0x0000006b6a627223 */ /* 0x000fe20000010067 */
[----:B------:R-:W-:Y:S01]  /*10d0*/  FADD.FTZ R86, R86, R117 ;  /* 0x0000007556567221 */ /* 0x000fe20000010000 */
[----:B------:R-:W-:Y:S01]  /*10e0*/  FFMA.FTZ R62, R109, R117, R62 ;  /* 0x000000756d3e7223 */ /* 0x000fe2000001003e */
[----:B------:R-:W-:Y:S01]  /*10f0*/  FADD.FTZ R85, R85, R100 ;  /* 0x0000006455557221 */ /* 0x000fe20000010000 */
[----:B------:R-:W-:Y:S01]  /*1100*/  FFMA.FTZ R61, R106, R100, R61 ;  /* 0x000000646a3d7223 */ /* 0x000fe2000001003d */
[C---:B------:R-:W-:Y:S01]  /*1110*/  FADD.FTZ R117, -R146.reuse, R97 ;  /* 0x0000006192757221 */ /* 0x040fe20000010100 */
[----:B------:R-:W-:Y:S01]  /*1120*/  FADD.FTZ R113, -R146, R153 ;  /* 0x0000009992717221 */ /* 0x000fe20000010100 */
[----:B------:R-:W-:Y:S01]  /*1130*/  FADD.FTZ R100, R115, R108 ;  /* 0x0000006c73647221 */ /* 0x000fe20000010000 */
[----:B------:R-:W-:-:S02]  /*1140*/  FFMA.FTZ R97, R109, R108, R98 ;  /* 0x0000006c6d617223 */ /* 0x000fc40000010062 */
[----:B------:R-:W-:Y:S01]  /*1150*/  FMUL.FTZ R113, R138, R113 ;  /* 0x000000718a717220 */ /* 0x000fe20000410000 */
[----:B------:R-:W-:Y:S01]  /*1160*/  FADD.FTZ R103, R100, R111 ;  /* 0x0000006f64677221 */ /* 0x000fe20000010000 */
[----:B------:R-:W-:Y:S01]  /*1170*/  FFMA.FTZ R98, R110, R111, R97 ;  /* 0x0000006f6e627223 */ /* 0x000fe20000010061 */
[----:B------:R-:W-:Y:S01]  /*1180*/  FADD.FTZ R89, R89, R102 ;  /* 0x0000006659597221 */ /* 0x000fe20000010000 */
[----:B------:R-:W-:Y:S01]  /*1190*/  FFMA.FTZ R65, R116, R102, R65 ;  /* 0x0000006674417223 */ /* 0x000fe20000010041 */
[----:B------:R-:W-:Y:S02]  /*11a0*/  HADD2.F32 R99, -RZ, R99.H1_H1 ;  /* 0x30000063ff637230 */ /* 0x000fe40000004100 */
[----:B------:R-:W-:Y:S01]  /*11b0*/  FADD.FTZ R103, R103, R112 ;  /* 0x0000007067677221 */ /* 0x000fe20000010000 */
[--C-:B------:R-:W-:Y:S02]  /*11c0*/  HADD2.F32 R102, -RZ, R31.reuse.H0_H0 ;  /* 0x2000001fff667230 */ /* 0x100fe40000004100 */
[----:B------:R-:W-:Y:S01]  /*11d0*/  FFMA.FTZ R97, R113, R112, R98 ;  /* 0x0000007071617223 */ /* 0x000fe20000010062 */
[----:B------:R-:W-:-:S02]  /*11e0*/  HADD2.F32 R147, -RZ, R31.H1_H1 ;  /* 0x3000001fff937230 */ /* 0x000fc40000004100 */
[----:B------:R-:W-:Y:S01]  /*11f0*/  FMUL.FTZ R117, R138, R117 ;  /* 0x000000758a757220 */ /* 0x000fe20000410000 */
[----:B------:R-:W-:Y:S01]  /*1200*/  FADD.FTZ R99, -R146, R99 ;  /* 0x0000006392637221 */ /* 0x000fe20000010100 */
[----:B------:R-:W-:Y:S01]  /*1210*/  FMUL.FTZ R115, R102, R101 ;  /* 0x0000006566737220 */ /* 0x000fe20000410000 */
        /* <DEDUP_REMOVED lines=14> */
.L_x_1413:
[----:B------:R-:W-:Y:S05]  /*1300*/  BSYNC.RECONVERGENT B0 ;  /* 0x0000000000007941 */ /* 0x000fea0003800200 */
.L_x_1412:
        /* <DEDUP_REMOVED lines=13> */
[----:B------:R0:W5:Y:S01]  /*13e0*/  LDG.E.64 R140, desc[UR8][R6.64] ;  /* 0x00000008068c7981 */ /* 0x000162000c1e1b00 */
[----:B-1----:R-:W-:-:S04]  /*13f0*/  @P1 IMAD.WIDE.U32 R16, R149, 0x10, R16 ;  /* 0x0000001095101825 */ /* 0x002fc800078e0010 */
[----:B0-----:R-:W-:Y:S01]  /*1400*/  HADD2.F32 R6, -RZ, R32.H0_H0 ;  /* 0x20000020ff067230 */ /* 0x001fe20000004100 */
[----:B------:R0:W5:Y:S01]  /*1410*/  @P1 LDG.E.128 R92, desc[UR8][R16.64] ;  /* 0x00000008105c1981 */ /* 0x000162000c1e1d00 */
[----:B------:R-:W-:Y:S02]  /*1420*/  HADD2.F32 R102, -RZ, R35.H0_H0 ;  /* 0x20000023ff667230 */ /* 0x000fe40000004100 */
[--C-:B--2---:R-:W-:Y:S02]  /*1430*/  HADD2.F32 R5, -RZ, R8.reuse.H0_H0 ;  /* 0x20000008ff057230 */ /* 0x104fe40000004100 */
[----:B------:R-:W-:Y:S02]  /*1440*/  HADD2.F32 R19, -RZ, R8.H1_H1 ;  /* 0x30000008ff137230 */ /* 0x000fe40000004100 */
[--C-:B------:R-:W-:Y:S02]  /*1450*/  HADD2.F32 R97, -RZ, R9.reuse.H0_H0 ;  /* 0x20000009ff617230 */ /* 0x100fe40000004100 */
[----:B------:R-:W-:Y:S01]  /*1460*/  FADD.FTZ R5, -R146, R5 ;  /* 0x0000000592057221 */ /* 0x000fe20000010100 */
[----:B------:R-:W-:-:S02]  /*1470*/  HADD2.F32 R99, -RZ, R9.H1_H1 ;  /* 0x30000009ff637230 */ /* 0x000fc40000004100 */
[C---:B------:R-:W-:Y:S01]  /*1480*/  FADD.FTZ R9, -R146.reuse, R19 ;  /* 0x0000001392097221 */ /* 0x040fe20000010100 */
[--C-:B------:R-:W-:Y:S02]  /*1490*/  HADD2.F32 R151, -RZ, R11.reuse.H0_H0 ;  /* 0x2000000bff977230 */ /* 0x100fe40000004100 */
[----:B------:R-:W-:Y:S02]  /*14a0*/  HADD2.F32 R153, -RZ, R11.H1_H1 ;  /* 0x3000000bff997230 */ /* 0x000fe40000004100 */
[----:B------:R-:W-:Y:S01]  /*14b0*/  FADD.FTZ R11, -R146, R97 ;  /* 0x00000061920b7221 */ /* 0x000fe20000010100 */
[----:B---3--:R-:W-:Y:S02]  /*14c0*/  HADD2.F32 R7, -RZ, R12.H0_H0 ;  /* 0x2000000cff077230 */ /* 0x008fe40000004100 */
[----:B-----5:R-:W-:Y:S01]  /*14d0*/  FMUL.FTZ R5, R138, R5 ;  /* 0x000000058a057220 */ /* 0x020fe20000410000 */
[--C-:B------:R-:W-:Y:S02]  /*14e0*/  HADD2.F32 R103, -RZ, R10.reuse.H0_H0 ;  /* 0x2000000aff677230 */ /* 0x100fe40000004100 */
[----:B------:R-:W-:-:S02]  /*14f0*/  HADD2.F32 R149, -RZ, R10.H1_H1 ;  /* 0x3000000aff957230 */ /* 0x000fc40000004100 */
[C---:B------:R-:W-:Y:S01]  /*1500*/  FMUL.FTZ R8, R138.reuse, R9 ;  /* 0x000000098a087220 */ /* 0x040fe20000410000 */
[----:B------:R-:W-:Y:S02]  /*1510*/  HADD2.F32 R12, -RZ, R12.H1_H1 ;  /* 0x3000000cff0c7230 */ /* 0x000fe40000004100 */
[--C-:B0-----:R-:W-:Y:S02]  /*1520*/  HADD2.F32 R16, -RZ, R13.reuse.H0_H0 ;  /* 0x2000000dff107230 */ /* 0x101fe40000004100 */
[----:B------:R-:W-:Y:S02]  /*1530*/  HADD2.F32 R18, -RZ, R13.H1_H1 ;  /* 0x3000000dff127230 */ /* 0x000fe40000004100 */
[----:B------:R-:W-:Y:S02]  /*1540*/  HADD2.F32 R10, -RZ, R32.H1_H1 ;  /* 0x30000020ff0a7230 */ /* 0x000fe40000004100 */
[----:B------:R-:W-:Y:S01]  /*1550*/  FMUL.FTZ R9, R138, R11 ;  /* 0x0000000b8a097220 */ /* 0x000fe20000410000 */
[----:B------:R-:W-:-:S02]  /*1560*/  HADD2.F32 R13, -RZ, R33.H0_H0 ;  /* 0x20000021ff0d7230 */ /* 0x000fc40000004100 */
[----:B------:R-:W-:Y:S01]  /*1570*/  FADD.FTZ R101, -R146, R99 ;  /* 0x0000006392657221 */ /* 0x000fe20000010100 */
[-C--:B------:R-:W-:Y:S01]  /*1580*/  FMUL.FTZ R6, R6, R7.reuse ;  /* 0x0000000706067220 */ /* 0x080fe20000410000 */
[----:B------:R-:W-:Y:S01]  /*1590*/  FADD.FTZ R68, R68, R7 ;  /* 0x0000000744447221 */ /* 0x000fe20000010000 */
[----:B------:R-:W-:Y:S01]  /*15a0*/  FFMA.FTZ R44, R5, R7, R44 ;  /* 0x00000007052c7223 */ /* 0x000fe2000001002c */
[-C--:B------:R-:W-:Y:S01]  /*15b0*/  FMUL.FTZ R7, R10, R12.reuse ;  /* 0x0000000c0a077220 */ /* 0x080fe20000410000 */
[----:B------:R-:W-:Y:S01]  /*15c0*/  FADD.FTZ R103, -R146, R103 ;  /* 0x0000006792677221 */ /* 0x000fe20000010100 */
[----:B------:R-:W-:Y:S01]  /*15d0*/  FADD.FTZ R69, R69, R12 ;  /* 0x0000000c45457221 */ /* 0x000fe20000010000 */
[----:B------:R-:W-:Y:S01]  /*15e0*/  FFMA.FTZ R45, R8, R12, R45 ;  /* 0x0000000c082d7223 */ /* 0x000fe2000001002d */
[----:B------:R-:W-:Y:S02]  /*15f0*/  HADD2.F32 R11, -RZ, R33.H1_H1 ;  /* 0x30000021ff0b7230 */ /* 0x000fe40000004100 */
[-C--:B------:R-:W-:Y:S01]  /*1600*/  FMUL.FTZ R10, R13, R16.reuse ;  /* 0x000000100d0a7220 */ /* 0x080fe20000410000 */
[----:B------:R-:W-:Y:S01]  /*1610*/  FADD.FTZ R70, R70, R16 ;  /* 0x0000001046467221 */ /* 0x000fe20000010000 */
[----:B------:R-:W-:Y:S01]  /*1620*/  FFMA.FTZ R46, R9, R16, R46 ;  /* 0x00000010092e7223 */ /* 0x000fe2000001002e */
[C---:B------:R-:W-:Y:S01]  /*1630*/  FMUL.FTZ R12, R138.reuse, R101 ;  /* 0x000000658a0c7220 */ /* 0x040fe20000410000 */
        /* <DEDUP_REMOVED lines=8> */
[----:B------:R-:W-:Y:S01]  /*16c0*/  FFMA.FTZ R18, R8, R7, R101 ;  /* 0x0000000708127223 */ /* 0x000fe20000010065 */
[----:B------:R-:W-:-:S02]  /*16d0*/  HADD2.F32 R149, -RZ, R14.H0_H0 ;  /* 0x2000000eff957230 */ /* 0x000fc40000004100 */
[----:B------:R-:W-:Y:S02]  /*16e0*/  HADD2.F32 R100, -RZ, R14.H1_H1 ;  /* 0x3000000eff647230 */ /* 0x000fe40000004100 */
[----:B------:R-:W-:Y:S01]  /*16f0*/  FMUL.FTZ R16, R138, R17 ;  /* 0x000000118a107220 */ /* 0x000fe20000410000 */
[--C-:B------:R-:W-:Y:S02]  /*1700*/  HADD2.F32 R14, -RZ, R34.reuse.H0_H0 ;  /* 0x20000022ff0e7230 */ /* 0x100fe40000004100 */
[----:B------:R-:W-:Y:S01]  /*1710*/  FADD.FTZ R98, R103, R10 ;  /* 0x0000000a67627221 */ /* 0x000fe20000010000 */
[----:B------:R-:W-:Y:S01]  /*1720*/  FFMA.FTZ R17, R9, R10, R18 ;  /* 0x0000000a09117223 */ /* 0x000fe20000010012 */
[--C-:B------:R-:W-:Y:S02]  /*1730*/  HADD2.F32 R99, -RZ, R15.reuse.H0_H0 ;  /* 0x2000000fff637230 */ /* 0x100fe40000004100 */
[----:B------:R-:W-:Y:S02]  /*1740*/  HADD2.F32 R96, -RZ, R15.H1_H1 ;  /* 0x3000000fff607230 */ /* 0x000fe40000004100 */
[----:B------:R-:W-:Y:S01]  /*1750*/  FMUL.FTZ R14, R14, R149 ;  /* 0x000000950e0e7220 */ /* 0x000fe20000410000 */
[----:B------:R-:W-:-:S02]  /*1760*/  HADD2.F32 R15, -RZ, R34.H1_H1 ;  /* 0x30000022ff0f7230 */ /* 0x000fc40000004100 */
[----:B------:R-:W-:Y:S01]  /*1770*/  FADD.FTZ R101, R98, R11 ;  /* 0x0000000b62657221 */ /* 0x000fe20000010000 */
[----:B------:R-:W-:Y:S01]  /*1780*/  FFMA.FTZ R18, R12, R11, R17 ;  /* 0x0000000b0c127223 */ /* 0x000fe20000010011 */
[C---:B------:R-:W-:Y:S02]  /*1790*/  FADD.FTZ R19, -R146.reuse, R151 ;  /* 0x0000009792137221 */ /* 0x040fe40000010100 */
[----:B------:R-:W-:Y:S01]  /*17a0*/  FADD.FTZ R98, R101, R14 ;  /* 0x0000000e65627221 */ /* 0x000fe20000010000 */
[----:B------:R-:W-:Y:S01]  /*17b0*/  FMUL.FTZ R15, R15, R100 ;  /* 0x000000640f0f7220 */ /* 0x000fe20000410000 */
[----:B------:R-:W-:Y:S01]  /*17c0*/  FFMA.FTZ R101, R13, R14, R18 ;  /* 0x0000000e0d657223 */ /* 0x000fe20000010012 */
[----:B------:R-:W-:Y:S01]  /*17d0*/  FADD.FTZ R97, -R146, R153 ;  /* 0x0000009992617221 */ /* 0x000fe20000010100 */
        /* <DEDUP_REMOVED lines=19> */
.L_x_1415:
[----:B------:R-:W-:Y:S05]  /*1910*/  BSYNC.RECONVERGENT B0 ;  /* 0x0000000000007941 */ /* 0x000fea0003800200 */
.L_x_1414:
        /* <DEDUP_REMOVED lines=31> */
.L_x_1417:
[----:B------:R-:W-:Y:S05]  /*1b10*/  BSYNC.RECONVERGENT B0 ;  /* 0x0000000000007941 */ /* 0x000fea0003800200 */
.L_x_1416:
        /* <DEDUP_REMOVED lines=22> */
[----:B------:R-:W-:Y:S01]  /*1c80*/  FMUL.FTZ R146, R147, UR12 ;  /* 0x0000000c93927c20 */ /* 0x000fe20008410000 */
[----:B-----5:R-:W-:Y:S02]  /*1c90*/  @P0 HADD2.F32 R102, -RZ, R139.H0_H0 ;  /* 0x2000008bff660230 */ /* 0x020fe40000004100 */
[----:B------:R-:W-:Y:S02]  /*1ca0*/  FMUL.FTZ R103, R103, UR12 ;  /* 0x0000000c67677c20 */ /* 0x000fe40008410000 */
        /* <DEDUP_REMOVED lines=64> */
[----:B------:R-:W-:Y:S02]  /*20b0*/  F2FP.F16.F32.PACK_AB R99, R99, R96 ;  /* 0x000000606363723e */ /* 0x000fe400000000ff */
[----:B------:R-:W-:Y:S02]  /*20c0*/  F2FP.F16.F32.PACK_AB R98, R149, R98 ;  /* 0x000000629562723e */ /* 0x000fe400000000ff */
[----:B------:R-:W-:-:S02]  /*20d0*/  F2FP.F16.F32.PACK_AB R97, R148, R139 ;  /* 0x0000008b9461723e */ /* 0x000fc400000000ff */
[----:B------:R-:W-:Y:S01]  /*20e0*/  F2FP.F16.F32.PACK_AB R96, R101, R100 ;  /* 0x000000646560723e */ /* 0x000fe200000000ff */
[----:B------:R-:W-:Y:S06]  /*20f0*/  BRA `(.L_x_1423) ;  /* 0x0000000400047947 */ /* 0x000fec0003800000 */
.L_x_1422:
        /* <DEDUP_REMOVED lines=14> */
[----:B------:R-:W-:Y:S01]  /*21e0*/  F2FP.F16.F32.PACK_AB R79, R97, R79 ;  /* 0x0000004f614f723e */ /* 0x000fe200000000ff */
        /* <DEDUP_REMOVED lines=18> */
[----:B------:R-:W-:Y:S01]  /*2310*/  F2FP.F16.F32.PACK_AB R78, R100, R149 ;  /* 0x00000095644e723e */ /* 0x000fe200000000ff */
        /* <DEDUP_REMOVED lines=28> */
[----:B------:R-:W-:Y:S02]  /*24e0*/  F2FP.F16.F32.PACK_AB R98, R153, R98 ;  /* 0x000000629962723e */ /* 0x000fe400000000ff */
[----:B------:R-:W-:Y:S02]  /*24f0*/  F2FP.F16.F32.PACK_AB R97, R151, R148 ;  /* 0x000000949761723e */ /* 0x000fe400000000ff */
[----:B------:R-:W-:-:S07]  /*2500*/  F2FP.F16.F32.PACK_AB R96, R139, R100 ;  /* 0x000000648b60723e */ /* 0x000fce00000000ff */
.L_x_1423:
[----:B------:R-:W0:Y:S08]  /*2510*/  @P1 LDC.64 R148, c[0x0][0x478] ;  /* 0x00011e00ff941b82 */ /* 0x000e300000000a00 */
[----:B------:R-:W1:Y:S01]  /*2520*/  LDC.64 R100, c[0x0][0x468] ;  /* 0x00011a00ff647b82 */ /* 0x000e620000000a00 */
[----:B0-----:R-:W-:-:S05]  /*2530*/  @P1 IMAD.WIDE.U32 R148, R136, 0x10, R148 ;  /* 0x0000001088941825 */ /* 0x001fca00078e0094 */
[----:B------:R0:W-:Y:S01]  /*2540*/  @P1 STG.E.128 desc[UR8][R148.64], R76 ;  /* 0x0000004c94001986 */ /* 0x0001e2000c101d08 */
[C---:B-1----:R-:W-:Y:S01]  /*2550*/  IMAD.WIDE.U32 R100, R136.reuse, 0x10, R100 ;  /* 0x0000001088647825 */ /* 0x042fe200078e0064 */
[----:B------:R-:W-:-:S04]  /*2560*/  IADD3 R136, PT, PT, R136, 0x80, RZ ;  /* 0x0000008088887810 */ /* 0x000fc80007ffe0ff */
[----:B------:R0:W-:Y:S03]  /*2570*/  STG.E.128 desc[UR8][R100.64], R96 ;  /* 0x0000006064007986 */ /* 0x0001e6000c101d08 */
.L_x_1421:
[----:B------:R-:W-:Y:S05]  /*2580*/  BSYNC.RECONVERGENT B1 ;  /* 0x0000000000017941 */ /* 0x000fea0003800200 */
.L_x_1420:
        /* <DEDUP_REMOVED lines=19> */
[C---:B------:R-:W-:Y:S01]  /*26c0*/  F2FP.F16.F32.PACK_AB R79, R97.reuse, R79 ;  /* 0x0000004f614f723e */ /* 0x040fe200000000ff */
        /* <DEDUP_REMOVED lines=24> */
[C---:B------:R-:W-:Y:S01]  /*2850*/  F2FP.F16.F32.PACK_AB R78, R148.reuse, R139 ;  /* 0x0000008b944e723e */ /* 0x040fe200000000ff */
        /* <DEDUP_REMOVED lines=19> */
[----:B------:R-:W-:Y:S02]  /*2990*/  F2FP.F16.F32.PACK_AB R76, R101, R97 ;  /* 0x00000061654c723e */ /* 0x000fe400000000ff */
[----:B------:R-:W-:Y:S02]  /*29a0*/  F2FP.F16.F32.PACK_AB R99, R99, R96 ;  /* 0x000000606363723e */ /* 0x000fe400000000ff */
[----:B------:R-:W-:Y:S02]  /*29b0*/  F2FP.F16.F32.PACK_AB R77, R149, R147 ;  /* 0x00000093954d723e */ /* 0x000fe400000000ff */
[----:B------:R-:W-:Y:S02]  /*29c0*/  F2FP.F16.F32.PACK_AB R98, R153, R98 ;  /* 0x000000629962723e */ /* 0x000fe400000000ff */
[----:B------:R-:W-:-:S02]  /*29d0*/  F2FP.F16.F32.PACK_AB R97, R151, R148 ;  /* 0x000000949761723e */ /* 0x000fc400000000ff */
[----:B------:R-:W-:Y:S01]  /*29e0*/  F2FP.F16.F32.PACK_AB R96, R139, R100 ;  /* 0x000000648b60723e */ /* 0x000fe200000000ff */
[----:B------:R-:W-:Y:S06]  /*29f0*/  BRA `(.L_x_1427) ;  /* 0x0000000000f47947 */ /* 0x000fec0003800000 */
.L_x_1426:
        /* <DEDUP_REMOVED lines=60> */
[----:B------:R-:W-:-:S07]  /*2dc0*/  F2FP.F16.F32.PACK_AB R96, R101, R100 ;  /* 0x000000646560723e */ /* 0x000fce00000000ff */
.L_x_1427:
[----:B------:R-:W0:Y:S08]  /*2dd0*/  @P1 LDC.64 R148, c[0x0][0x478] ;  /* 0x00011e00ff941b82 */ /* 0x000e300000000a00 */
[----:B------:R-:W1:Y:S01]  /*2de0*/  LDC.64 R100, c[0x0][0x468] ;  /* 0x00011a00ff647b82 */ /* 0x000e620000000a00 */
[----:B0-----:R-:W-:-:S05]  /*2df0*/  @P1 IMAD.WIDE.U32 R148, R136, 0x10, R148 ;  /* 0x0000001088941825 */ /* 0x001fca00078e0094 */
[----:B------:R2:W-:Y:S01]  /*2e00*/  @P1 STG.E.128 desc[UR8][R148.64], R76 ;  /* 0x0000004c94001986 */ /* 0x0005e2000c101d08 */
[C---:B-1----:R-:W-:Y:S01]  /*2e10*/  IMAD.WIDE.U32 R100, R136.reuse, 0x10, R100 ;  /* 0x0000001088647825 */ /* 0x042fe200078e0064 */
[----:B------:R-:W-:-:S04]  /*2e20*/  IADD3 R136, PT, PT, R136, 0x80, RZ ;  /* 0x0000008088887810 */ /* 0x000fc80007ffe0ff */
[----:B------:R2:W-:Y:S03]  /*2e30*/  STG.E.128 desc[UR8][R100.64], R96 ;  /* 0x0000006064007986 */ /* 0x0005e6000c101d08 */
.L_x_1425:
[----:B------:R-:W-:Y:S05]  /*2e40*/  BSYNC.RECONVERGENT B1 ;  /* 0x0000000000017941 */ /* 0x000fea0003800200 */
.L_x_1424:
        /* <DEDUP_REMOVED lines=25> */
[----:B------:R-:W-:Y:S01]  /*2fe0*/  F2FP.F16.F32.PACK_AB R79, R147, R139 ;  /* 0x0000008b934f723e */ /* 0x000fe200000000ff */
[-C--:B------:R-:W-:Y:S01]  /*2ff0*/  FMUL.FTZ R139, R139, R102.reuse ;  /* 0x000000668b8b7220 */ /* 0x080fe20000410000 */
[----:B------:R-:W-:Y:S01]  /*3000*/  ISETP.GE.U32.AND.EX P5, PT, R141, 0x1000000, PT, P5 ;  /* 0x010000008d00780c */ /* 0x000fe20003fa6150 */
[----:B------:R-:W-:Y:S01]  /*3010*/  FADD.FTZ R77, R10, -R77 ;  /* 0x8000004d0a4d7221 */ /* 0x000fe20000010000 */
[----:B------:R-:W-:Y:S01]  /*3020*/  FFMA.FTZ R103, R5, R103, R146 ;  /* 0x0000006705677223 */ /* 0x000fe20000010092 */
[-C--:B------:R-:W-:Y:S01]  /*3030*/  FMUL.FTZ R96, R99, R102.reuse ;  /* 0x0000006663607220 */ /* 0x080fe20000410000 */
[----:B------:R-:W-:Y:S01]  /*3040*/  FSEL R149, R78, RZ, P5 ;  /* 0x000000ff4e957208 */ /* 0x000fe20002800000 */
[----:B------:R-:W-:Y:S01]  /*3050*/  FMUL.FTZ R139, R139, UR13 ;  /* 0x0000000d8b8b7c20 */ /* 0x000fe20008410000 */
[----:B------:R-:W-:Y:S01]  /*3060*/  F2FP.F16.F32.PACK_AB R78, R101, R99 ;  /* 0x00000063654e723e */ /* 0x000fe200000000ff */
        /* <DEDUP_REMOVED lines=34> */
[----:B------:R-:W-:Y:S01]  /*3290*/  F2FP.F16.F32.PACK_AB R96, R101, R96 ;  /* 0x000000606560723e */ /* 0x000fe200000000ff */
[----:B------:R-:W-:Y:S06]  /*32a0*/  BRA `(.L_x_1430) ;  /* 0x0000000000f47947 */ /* 0x000fec0003800000 */
.L_x_1429:
        /* <DEDUP_REMOVED lines=57> */
[----:B------:R-:W-:Y:S02]  /*3640*/  F2FP.F16.F32.PACK_AB R99, R102, R149 ;  /* 0x000000956663723e */ /* 0x000fe400000000ff */
[----:B------:R-:W-:Y:S02]  /*3650*/  F2FP.F16.F32.PACK_AB R98, R147, R98 ;  /* 0x000000629362723e */ /* 0x000fe400000000ff */
[----:B------:R-:W-:Y:S02]  /*3660*/  F2FP.F16.F32.PACK_AB R97, R139, R100 ;  /* 0x000000648b61723e */ /* 0x000fe400000000ff */
[----:B------:R-:W-:-:S07]  /*3670*/  F2FP.F16.F32.PACK_AB R96, R101, R96 ;  /* 0x000000606560723e */ /* 0x000fce00000000ff */
.L_x_1430:
[----:B------:R-:W0:Y:S08]  /*3680*/  @P1 LDC.64 R102, c[0x0][0x478] ;  /* 0x00011e00ff661b82 */ /* 0x000e300000000a00 */
[----:B------:R-:W1:Y:S01]  /*3690*/  LDC.64 R100, c[0x0][0x468] ;  /* 0x00011a00ff647b82 */ /* 0x000e620000000a00 */
[----:B0-----:R-:W-:-:S05]  /*36a0*/  @P1 IMAD.WIDE.U32 R102, R136, 0x10, R102 ;  /* 0x0000001088661825 */ /* 0x001fca00078e0066 */
[----:B------:R4:W-:Y:S01]  /*36b0*/  @P1 STG.E.128 desc[UR8][R102.64], R76 ;  /* 0x0000004c66001986 */ /* 0x0009e2000c101d08 */
[----:B-1----:R-:W-:-:S05]  /*36c0*/  IMAD.WIDE.U32 R100, R136, 0x10, R100 ;  /* 0x0000001088647825 */ /* 0x002fca00078e0064 */
[----:B------:R4:W-:Y:S01]  /*36d0*/  STG.E.128 desc[UR8][R100.64], R96 ;  /* 0x0000006064007986 */ /* 0x0009e2000c101d08 */
[----:B------:R-:W-:Y:S05]  /*36e0*/  BRA `(.L_x_1428) ;  /* 0x0000001c00707947 */ /* 0x000fea0003800000 */
.L_x_1419:
[----:B------:R-:W-:-:S04]  /*36f0*/  UISETP.NE.U32.AND UP0, UPT, UR14, URZ, UPT ;  /* 0x000000ff0e00728c */ /* 0x000fc8000bf05070 */
[----:B------:R-:W-:-:S09]  /*3700*/  UISETP.NE.AND.EX UP0, UPT, UR15, URZ, UPT, UP0 ;  /* 0x000000ff0f00728c */ /* 0x000fd2000bf05300 */
[----:B------:R-:W-:Y:S05]  /*3710*/  BRA.U UP0, `(.L_x_1431) ;  /* 0x0000000d008c7547 */ /* 0x000fea000b800000 */
[----:B------:R-:W-:Y:S01]  /*3720*/  ISETP.GT.U32.AND P1, PT, R2, 0x7f, PT ;  /* 0x0000007f0200780c */ /* 0x000fe20003f24070 */
[----:B------:R-:W-:-:S12]  /*3730*/  BSSY.RECONVERGENT B1, `(.L_x_1432) ;  /* 0x000004b000017945 */ /* 0x000fd80003800200 */
[----:B------:R-:W-:Y:S05]  /*3740*/  @!P1 BRA `(.L_x_1433) ;  /* 0x0000000400249947 */ /* 0x000fea0003800000 */
[-CC-:B------:R-:W-:Y:S01]  /*3750*/  FFMA.FTZ R96, R125, R103.reuse, R146.reuse ;  /* 0x000000677d607223 */ /* 0x180fe20000010092 */
[----:B------:R-:W-:Y:S02]  /*3760*/  HADD2.F32 R99, -RZ, R83.H0_H0 ;  /* 0x20000053ff637230 */ /* 0x000fe40000004100 */
[-CC-:B------:R-:W-:Y:S01]  /*3770*/  FFMA.FTZ R100, R122, R103.reuse, R146.reuse ;  /* 0x000000677a647223 */ /* 0x180fe20000010092 */
[-C--:B------:R-:W-:Y:S01]  /*3780*/  FFMA.FTZ R98, R129, R103.reuse, R146 ;  /* 0x0000006781627223 */ /* 0x080fe20000010092 */
[----:B------:R-:W-:Y:S01]  /*3790*/  FADD.FTZ R96, R123, -R96 ;  /* 0x800000607b607221 */ /* 0x000fe20000010000 */
[-C--:B------:R-:W-:Y:S01]  /*37a0*/  FFMA.FTZ R149, R126, R103.reuse, R146 ;  /* 0x000000677e957223 */ /* 0x080fe20000010092 */
[----:B------:R-:W-:Y:S02]  /*37b0*/  HADD2.F32 R97, -RZ, R81.H0_H0 ;  /* 0x20000051ff617230 */ /* 0x000fe40000004100 */
[----:B------:R-:W-:Y:S01]  /*37c0*/  FADD.FTZ R155, R121, -R100 ;  /* 0x80000064799b7221 */ /* 0x000fe20000010000 */
[----:B------:R-:W-:Y:S01]  /*37d0*/  FFMA.FTZ R99, R138, R96, R99 ;  /* 0x000000608a637223 */ /* 0x000fe20000010063 */
[----:B------:R-:W-:Y:S01]  /*37e0*/  FFMA.FTZ R96, R133, R103, R146 ;  /* 0x0000006785607223 */ /* 0x000fe20000010092 */
[----:B------:R-:W-:-:S02]  /*37f0*/  HADD2.F32 R147, -RZ, R83.H1_H1 ;  /* 0x30000053ff937230 */ /* 0x000fc40000004100 */
[----:B------:R-:W-:Y:S01]  /*3800*/  FADD.FTZ R98, R127, -R98 ;  /* 0x800000627f627221 */ /* 0x000fe20000010000 */
[--C-:B------:R-:W-:Y:S02]  /*3810*/  HADD2.F32 R101, -RZ, R82.reuse.H0_H0 ;  /* 0x20000052ff657230 */ /* 0x100fe40000004100 */
[----:B------:R-:W-:Y:S01]  /*3820*/  FADD.FTZ R96, R131, -R96 ;  /* 0x8000006083607221 */ /* 0x000fe20000010000 */
[----:B------:R-:W-:Y:S02]  /*3830*/  HADD2.F32 R139, -RZ, R82.H1_H1 ;  /* 0x30000052ff8b7230 */ /* 0x000fe40000004100 */
[----:B------:R-:W-:Y:S01]  /*3840*/  FADD.FTZ R100, R124, -R149 ;  /* 0x800000957c647221 */ /* 0x000fe20000010000 */
[-CC-:B------:R-:W-:Y:S01]  /*3850*/  FFMA.FTZ R149, R130, R103.reuse, R146.reuse ;  /* 0x0000006782957223 */ /* 0x180fe20000010092 */
[C---:B------:R-:W-:Y:S01]  /*3860*/  FFMA.FTZ R97, R138.reuse, R96, R97 ;  /* 0x000000608a617223 */ /* 0x040fe20000010061 */
[----:B------:R-:W-:Y:S01]  /*3870*/  FFMA.FTZ R96, R137, R103, R146 ;  /* 0x0000006789607223 */ /* 0x000fe20000010092 */
[C---:B------:R-:W-:Y:S01]  /*3880*/  FFMA.FTZ R155, R138.reuse, R155, R147 ;  /* 0x0000009b8a9b7223 */ /* 0x040fe20000010093 */
[C---:B------:R-:W-:Y:S01]  /*3890*/  FFMA.FTZ R153, R138.reuse, R98, R101 ;  /* 0x000000628a997223 */ /* 0x040fe20000010065 */
[----:B------:R-:W-:Y:S01]  /*38a0*/  FFMA.FTZ R139, R138, R100, R139 ;  /* 0x000000648a8b7223 */ /* 0x000fe2000001008b */
[----:B------:R-:W-:-:S02]  /*38b0*/  HADD2.F32 R147, -RZ, R81.H1_H1 ;  /* 0x30000051ff937230 */ /* 0x000fc40000004100 */
[----:B------:R-:W-:Y:S01]  /*38c0*/  FFMA.FTZ R151, R134, R103, R146 ;  /* 0x0000006786977223 */ /* 0x000fe20000010092 */
[--C-:B------:R-:W-:Y:S02]  /*38d0*/  HADD2.F32 R101, -RZ, R80.reuse.H0_H0 ;  /* 0x20000050ff657230 */ /* 0x100fe40000004100 */
[----:B------:R-:W-:Y:S01]  /*38e0*/  FADD.FTZ R100, R128, -R149 ;  /* 0x8000009580647221 */ /* 0x000fe20000010000 */
[----:B------:R-:W-:Y:S01]  /*38f0*/  FADD.FTZ R96, R135, -R96 ;  /* 0x8000006087607221 */ /* 0x000fe20000010000 */
[----:B------:R-:W-:Y:S01]  /*3900*/  FADD.FTZ R98, R132, -R151 ;  /* 0x8000009784627221 */ /* 0x000fe20000010000 */
[----:B------:R-:W-:Y:S01]  /*3910*/  FMUL.FTZ R99, R99, R102 ;  /* 0x0000006663637220 */ /* 0x000fe20000410000 */
[C---:B------:R-:W-:Y:S01]  /*3920*/  FFMA.FTZ R151, R138.reuse, R100, R147 ;  /* 0x000000648a977223 */ /* 0x040fe20000010093 */
[----:B------:R-:W-:Y:S01]  /*3930*/  FFMA.FTZ R147, R138, R96, R101 ;  /* 0x000000608a937223 */ /* 0x000fe20000010065 */
[-C--:B------:R-:W-:Y:S01]  /*3940*/  FMUL.FTZ R155, R155, R102.reuse ;  /* 0x000000669b9b7220 */ /* 0x080fe20000410000 */
[----:B------:R-:W0:Y:S01]  /*3950*/  LDC.64 R100, c[0x0][0x468] ;  /* 0x00011a00ff647b82 */ /* 0x000e220000000a00 */
[----:B------:R-:W-:Y:S01]  /*3960*/  HADD2.F32 R149, -RZ, R80.H1_H1 ;  /* 0x30000050ff957230 */ /* 0x000fe20000004100 */
[----:B------:R-:W-:Y:S01]  /*3970*/  ISETP.GE.U32.AND P1, PT, R144, RZ, PT ;  /* 0x000000ff9000720c */ /* 0x000fe20003f26070 */
[----:B------:R-:W-:Y:S01]  /*3980*/  FMUL.FTZ R99, R99, UR13 ;  /* 0x0000000d63637c20 */ /* 0x000fe20008410000 */
[----:B------:R-:W-:Y:S01]  /*3990*/  FMUL.FTZ R155, R155, UR13 ;  /* 0x0000000d9b9b7c20 */ /* 0x000fe20008410000 */
[----:B------:R-:W-:Y:S01]  /*39a0*/  LOP3.LUT P5, RZ, R145, 0xff0000, RZ, 0xc0, !PT ;  /* 0x00ff000091ff7812 */ /* 0x000fe200078ac0ff */
[-C--:B------:R-:W-:Y:S01]  /*39b0*/  FMUL.FTZ R153, R153, R102.reuse ;  /* 0x0000006699997220 */ /* 0x080fe20000410000 */
[----:B------:R-:W-:Y:S01]  /*39c0*/  ISETP.GE.U32.AND.EX P1, PT, R145, 0x1000000, PT, P1 ;  /* 0x010000009100780c */ /* 0x000fe20003f26110 */
[-C--:B------:R-:W-:Y:S01]  /*39d0*/  FMUL.FTZ R139, R139, R102.reuse ;  /* 0x000000668b8b7220 */ /* 0x080fe20000410000 */
[----:B------:R-:W-:Y:S01]  /*39e0*/  FMUL.FTZ R97, R97, R102 ;  /* 0x0000006661617220 */ /* 0x000fe20000410000 */
[----:B------:R-:W-:Y:S01]  /*39f0*/  FFMA.FTZ R149, R138, R98, R149 ;  /* 0x000000628a957223 */ /* 0x000fe20000010095 */
[----:B------:R-:W-:Y:S01]  /*3a00*/  FSEL R99, R99, RZ, P5 ;  /* 0x000000ff63637208 */ /* 0x000fe20002800000 */
[----:B------:R-:W-:Y:S01]  /*3a10*/  FMUL.FTZ R153, R153, UR13 ;  /* 0x0000000d99997c20 */ /* 0x000fe20008410000 */
[----:B------:R-:W-:Y:S01]  /*3a20*/  FSEL R150, R155, RZ, P1 ;  /* 0x000000ff9b967208 */ /* 0x000fe20000800000 */
[----:B------:R-:W-:Y:S01]  /*3a30*/  FMUL.FTZ R139, R139, UR13 ;  /* 0x0000000d8b8b7c20 */ /* 0x000fe20008410000 */
[----:B------:R-:W-:Y:S01]  /*3a40*/  FMUL.FTZ R97, R97, UR13 ;  /* 0x0000000d61617c20 */ /* 0x000fe20008410000 */
[----:B------:R-:W-:Y:S01]  /*3a50*/  LOP3.LUT P6, RZ, R145, 0xff, RZ, 0xc0, !PT ;  /* 0x000000ff91ff7812 */ /* 0x000fe200078cc0ff */
[-C--:B------:R-:W-:Y:S01]  /*3a60*/  FMUL.FTZ R151, R151, R102.reuse ;  /* 0x0000006697977220 */ /* 0x080fe20000410000 */
[----:B------:R-:W-:Y:S01]  /*3a70*/  LOP3.LUT P5, RZ, R145, 0xff00, RZ, 0xc0, !PT ;  /* 0x0000ff0091ff7812 */ /* 0x000fe200078ac0ff */
[-C--:B------:R-:W-:Y:S01]  /*3a80*/  FMUL.FTZ R147, R147, R102.reuse ;  /* 0x0000006693937220 */ /* 0x080fe20000410000 */
[----:B------:R-:W-:Y:S01]  /*3a90*/  LOP3.LUT P1, RZ, R144, 0xff0000, RZ, 0xc0, !PT ;  /* 0x00ff000090ff7812 */ /* 0x000fe2000782c0ff */
[----:B------:R-:W-:Y:S01]  /*3aa0*/  FMUL.FTZ R149, R149, R102 ;  /* 0x0000006695957220 */ /* 0x000fe20000410000 */
[----:B------:R-:W-:Y:S01]  /*3ab0*/  FSEL R98, R153, RZ, P6 ;  /* 0x000000ff99627208 */ /* 0x000fe20003000000 */
[----:B------:R-:W-:Y:S01]  /*3ac0*/  FMUL.FTZ R151, R151, UR13 ;  /* 0x0000000d97977c20 */ /* 0x000fe20008410000 */
[----:B------:R-:W-:Y:S01]  /*3ad0*/  FSEL R139, R139, RZ, P5 ;  /* 0x000000ff8b8b7208 */ /* 0x000fe20002800000 */
[----:B------:R-:W-:Y:S01]  /*3ae0*/  FMUL.FTZ R147, R147, UR13 ;  /* 0x0000000d93937c20 */ /* 0x000fe20008410000 */
[----:B------:R-:W-:Y:S01]  /*3af0*/  FMUL.FTZ R149, R149, UR13 ;  /* 0x0000000d95957c20 */ /* 0x000fe20008410000 */
[----:B------:R-:W-:Y:S01]  /*3b00*/  FSEL R97, R97, RZ, P1 ;  /* 0x000000ff61617208 */ /* 0x000fe20000800000 */
[----:B0-----:R-:W-:Y:S01]  /*3b10*/  IMAD.WIDE.U32 R100, R136, 0x10, R100 ;  /* 0x0000001088647825 */ /* 0x001fe200078e0064 */
[----:B------:R-:W-:-:S02]  /*3b20*/  LOP3.LUT P6, RZ, R144, 0xff000000, RZ, 0xc0, !PT ;  /* 0xff00000090ff7812 */ /* 0x000fc400078cc0ff */
[C---:B------:R-:W-:Y:S02]  /*3b30*/  LOP3.LUT P5, RZ, R144.reuse, 0xff00, RZ, 0xc0, !PT ;  /* 0x0000ff0090ff7812 */ /* 0x040fe400078ac0ff */
[----:B------:R-:W-:Y:S02]  /*3b40*/  LOP3.LUT P1, RZ, R144, 0xff, RZ, 0xc0, !PT ;  /* 0x000000ff90ff7812 */ /* 0x000fe4000782c0ff */
[----:B------:R-:W-:Y:S02]  /*3b50*/  FSEL R148, R151, RZ, P6 ;  /* 0x000000ff97947208 */ /* 0x000fe40003000000 */
[----:B------:R-:W-:Y:S02]  /*3b60*/  FSEL R149, R149, RZ, P5 ;  /* 0x000000ff95957208 */ /* 0x000fe40002800000 */
[----:B------:R-:W-:Y:S02]  /*3b70*/  FSEL R96, R147, RZ, P1 ;  /* 0x000000ff93607208 */ /* 0x000fe40000800000 */
[----:B------:R-:W-:-:S02]  /*3b80*/  F2FP.F16.F32.PACK_AB R99, R150, R99 ;  /* 0x000000639663723e */ /* 0x000fc400000000ff */
[----:B------:R-:W-:Y:S02]  /*3b90*/  F2FP.F16.F32.PACK_AB R98, R139, R98 ;  /* 0x000000628b62723e */ /* 0x000fe400000000ff */
[----:B------:R-:W-:Y:S02]  /*3ba0*/  F2FP.F16.F32.PACK_AB R97, R148, R97 ;  /* 0x000000619461723e */ /* 0x000fe400000000ff */
[----:B------:R-:W-:Y:S02]  /*3bb0*/  F2FP.F16.F32.PACK_AB R96, R149, R96 ;  /* 0x000000609560723e */ /* 0x000fe400000000ff */
[----:B------:R-:W-:-:S03]  /*3bc0*/  IADD3 R136, PT, PT, R136, 0x80, RZ ;  /* 0x0000008088887810 */ /* 0x000fc60007ffe0ff */
[----:B------:R0:W-:Y:S04]  /*3bd0*/  STG.E.128 desc[UR8][R100.64], R96 ;  /* 0x0000006064007986 */ /* 0x0001e8000c101d08 */
.L_x_1433:
[----:B------:R-:W-:Y:S05]  /*3be0*/  BSYNC.RECONVERGENT B1 ;  /* 0x0000000000017941 */ /* 0x000fea0003800200 */
.L_x_1432:
[----:B------:R-:W-:Y:S04]  /*3bf0*/  BSSY.RECONVERGENT B1, `(.L_x_1434) ;  /* 0x000004b000017945 */ /* 0x000fe80003800200 */
[----:B------:R-:W-:Y:S05]  /*3c00*/  @!P3 BRA `(.L_x_1435) ;  /* 0x000000040024b947 */ /* 0x000fea0003800000 */
[-CC-:B0-----:R-:W-:Y:S01]  /*3c10*/  FFMA.FTZ R96, R117, R103.reuse, R146.reuse ;  /* 0x0000006775607223 */ /* 0x181fe20000010092 */
[----:B------:R-:W-:Y:S02]  /*3c20*/  HADD2.F32 R99, -RZ, R23.H0_H0 ;  /* 0x20000017ff637230 */ /* 0x000fe40000004100 */
[-CC-:B------:R-:W-:Y:S01]  /*3c30*/  FFMA.FTZ R153, R116, R103.reuse, R146.reuse ;  /* 0x0000006774997223 */ /* 0x180fe20000010092 */
[-C--:B------:R-:W-:Y:S01]  /*3c40*/  FFMA.FTZ R149, R109, R103.reuse, R146 ;  /* 0x000000676d957223 */ /* 0x080fe20000010092 */
[----:B------:R-:W-:Y:S01]  /*3c50*/  FADD.FTZ R96, R115, -R96 ;  /* 0x8000006073607221 */ /* 0x000fe20000010000 */
[-CC-:B------:R-:W-:Y:S01]  /*3c60*/  FFMA.FTZ R155, R120, R103.reuse, R146.reuse ;  /* 0x00000067789b7223 */ /* 0x180fe20000010092 */
[----:B------:R-:W-:Y:S02]  /*3c70*/  HADD2.F32 R139, -RZ, R22.H1_H1 ;  /* 0x30000016ff8b7230 */ /* 0x000fe40000004100 */
[----:B------:R-:W-:Y:S01]  /*3c80*/  FFMA.FTZ R151, R113, R103, R146 ;  /* 0x0000006771977223 */ /* 0x000fe20000010092 */
[----:B------:R-:W-:Y:S01]  /*3c90*/  FFMA.FTZ R99, R138, R96, R99 ;  /* 0x000000608a637223 */ /* 0x000fe20000010063 */
[----:B------:R-:W-:-:S02]  /*3ca0*/  HADD2.F32 R97, -RZ, R21.H0_H0 ;  /* 0x20000015ff617230 */ /* 0x000fc40000004100 */
[----:B------:R-:W-:Y:S01]  /*3cb0*/  FADD.FTZ R100, R114, -R153 ;  /* 0x8000009972647221 */ /* 0x000fe20000010000 */
[----:B------:R-:W-:Y:S01]  /*3cc0*/  FADD.FTZ R96, R108, -R149 ;  /* 0x800000956c607221 */ /* 0x000fe20000010000 */
[----:B------:R-:W-:Y:S02]  /*3cd0*/  HADD2.F32 R147, -RZ, R23.H1_H1 ;  /* 0x30000017ff937230 */ /* 0x000fe40000004100 */
[----:B------:R-:W-:Y:S01]  /*3ce0*/  FADD.FTZ R155, R118, -R155 ;  /* 0x8000009b769b7221 */ /* 0x000fe20000010000 */
[----:B------:R-:W-:Y:S02]  /*3cf0*/  HADD2.F32 R101, -RZ, R22.H0_H0 ;  /* 0x20000016ff657230 */ /* 0x000fe40000004100 */
[----:B------:R-:W-:Y:S01]  /*3d00*/  FADD.FTZ R98, R112, -R151 ;  /* 0x8000009770627221 */ /* 0x000fe20000010000 */
[C---:B------:R-:W-:Y:S01]  /*3d10*/  FFMA.FTZ R139, R138.reuse, R100, R139 ;  /* 0x000000648a8b7223 */ /* 0x040fe2000001008b */
[----:B------:R-:W-:Y:S01]  /*3d20*/  FFMA.FTZ R97, R138, R96, R97 ;  /* 0x000000608a617223 */ /* 0x000fe20000010061 */
[-CC-:B------:R-:W-:Y:S01]  /*3d30*/  FFMA.FTZ R100, R110, R103.reuse, R146.reuse ;  /* 0x000000676e647223 */ /* 0x180fe20000010092 */
[----:B------:R-:W-:Y:S01]  /*3d40*/  FFMA.FTZ R96, R119, R103, R146 ;  /* 0x0000006777607223 */ /* 0x000fe20000010092 */
[C---:B------:R-:W-:Y:S01]  /*3d50*/  FFMA.FTZ R155, R138.reuse, R155, R147 ;  /* 0x0000009b8a9b7223 */ /* 0x040fe20000010093 */
[----:B------:R-:W-:Y:S01]  /*3d60*/  FFMA.FTZ R153, R138, R98, R101 ;  /* 0x000000628a997223 */ /* 0x000fe20000010065 */
[----:B------:R-:W-:-:S02]  /*3d70*/  HADD2.F32 R147, -RZ, R21.H1_H1 ;  /* 0x30000015ff937230 */ /* 0x000fc40000004100 */
[----:B------:R-:W-:Y:S01]  /*3d80*/  FADD.FTZ R100, R111, -R100 ;  /* 0x800000646f647221 */ /* 0x000fe20000010000 */
[--C-:B------:R-:W-:Y:S02]  /*3d90*/  HADD2.F32 R101, -RZ, R20.reuse.H0_H0 ;  /* 0x20000014ff657230 */ /* 0x100fe40000004100 */
[----:B------:R-:W-:Y:S01]  /*3da0*/  FADD.FTZ R96, R105, -R96 ;  /* 0x8000006069607221 */ /* 0x000fe20000010000 */
[----:B------:R-:W-:Y:S01]  /*3db0*/  FFMA.FTZ R98, R106, R103, R146 ;  /* 0x000000676a627223 */ /* 0x000fe20000010092 */
[C---:B------:R-:W-:Y:S01]  /*3dc0*/  FFMA.FTZ R151, R138.reuse, R100, R147 ;  /* 0x000000648a977223 */ /* 0x040fe20000010093 */
[----:B------:R-:W-:Y:S01]  /*3dd0*/  FMUL.FTZ R99, R99, R102 ;  /* 0x0000006663637220 */ /* 0x000fe20000410000 */
[----:B------:R-:W-:Y:S01]  /*3de0*/  FFMA.FTZ R147, R138, R96, R101 ;  /* 0x000000608a937223 */ /* 0x000fe20000010065 */
[-C--:B------:R-:W-:Y:S01]  /*3df0*/  FMUL.FTZ R155, R155, R102.reuse ;  /* 0x000000669b9b7220 */ /* 0x080fe20000410000 */
[----:B------:R-:W0:Y:S01]  /*3e00*/  LDC.64 R100, c[0x0][0x468] ;  /* 0x00011a00ff647b82 */ /* 0x000e220000000a00 */
[----:B------:R-:W-:Y:S01]  /*3e10*/  HADD2.F32 R149, -RZ, R20.H1_H1 ;  /* 0x30000014ff957230 */ /* 0x000fe20000004100 */
[----:B------:R-:W-:Y:S01]  /*3e20*/  ISETP.GE.U32.AND P1, PT, R142, RZ, PT ;  /* 0x000000ff8e00720c */ /* 0x000fe20003f26070 */
[----:B------:R-:W-:Y:S01]  /*3e30*/  FADD.FTZ R98, R107, -R98 ;  /* 0x800000626b627221 */ /* 0x000fe20000010000 */
        /* <DEDUP_REMOVED lines=38> */
.L_x_1435:
[----:B------:R-:W-:Y:S05]  /*40a0*/  BSYNC.RECONVERGENT B1 ;  /* 0x0000000000017941 */ /* 0x000fea0003800200 */
.L_x_1434:
[----:B------:R-:W-:Y:S05]  /*40b0*/  @!P4 BRA `(.L_x_1428) ;  /* 0x0000001000fcc947 */ /* 0x000fea0003800000 */
[-CC-:B------:R-:W-:Y:S01]  /*40c0*/  FFMA.FTZ R147, R104, R103.reuse, R146.reuse ;  /* 0x0000006768937223 */ /* 0x180fe20000010092 */
[-CC-:B01----:R-:W-:Y:S01]  /*40d0*/  FFMA.FTZ R98, R19, R103.reuse, R146.reuse ;  /* 0x0000006713627223 */ /* 0x183fe20000010092 */
[-CC-:B------:R-:W-:Y:S01]  /*40e0*/  FFMA.FTZ R139, R13, R103.reuse, R146.reuse ;  /* 0x000000670d8b7223 */ /* 0x180fe20000010092 */
[-CC-:B------:R-:W-:Y:S01]  /*40f0*/  FFMA.FTZ R100, R16, R103.reuse, R146.reuse ;  /* 0x0000006710647223 */ /* 0x180fe20000010092 */
[-CC-:B------:R-:W-:Y:S01]  /*4100*/  FFMA.FTZ R157, R9, R103.reuse, R146.reuse ;  /* 0x00000067099d7223 */ /* 0x180fe20000010092 */
[-CC-:B------:R-:W-:Y:S01]  /*4110*/  FFMA.FTZ R96, R12, R103.reuse, R146.reuse ;  /* 0x000000670c607223 */ /* 0x180fe20000010092 */
[-CC-:B------:R-:W-:Y:S01]  /*4120*/  FFMA.FTZ R155, R5, R103.reuse, R146.reuse ;  /* 0x00000067059b7223 */ /* 0x180fe20000010092 */
[----:B------:R-:W-:Y:S01]  /*4130*/  FFMA.FTZ R146, R8, R103, R146 ;  /* 0x0000006708927223 */ /* 0x000fe20000010092 */
[----:B------:R-:W-:Y:S02]  /*4140*/  HADD2.F32 R103, -RZ, R95.H1_H1 ;  /* 0x3000005fff677230 */ /* 0x000fe40000004100 */
[----:B------:R-:W-:Y:S01]  /*4150*/  FADD.FTZ R147, R18, -R147 ;  /* 0x8000009312937221 */ /* 0x000fe20000010000 */
[----:B------:R-:W-:-:S02]  /*4160*/  HADD2.F32 R97, -RZ, R94.H0_H0 ;  /* 0x2000005eff617230 */ /* 0x000fc40000004100 */
[----:B------:R-:W-:Y:S01]  /*4170*/  FADD.FTZ R148, R17, -R98 ;  /* 0x8000006211947221 */ /* 0x000fe20000010000 */
[----:B------:R-:W-:Y:S02]  /*4180*/  HADD2.F32 R99, -RZ, R94.H1_H1 ;  /* 0x3000005eff637230 */ /* 0x000fe40000004100 */
[----:B------:R-:W-:Y:S01]  /*4190*/  FADD.FTZ R98, R14, -R139 ;  /* 0x8000008b0e627221 */ /* 0x000fe20000010000 */
[----:B------:R-:W-:Y:S01]  /*41a0*/  FADD.FTZ R100, R15, -R100 ;  /* 0x800000640f647221 */ /* 0x000fe20000010000 */
[----:B------:R-:W-:Y:S01]  /*41b0*/  FFMA.FTZ R153, R138, R147, R103 ;  /* 0x000000938a997223 */ /* 0x000fe20000010067 */
[----:B------:R-:W-:Y:S01]  /*41c0*/  FADD.FTZ R103, R10, -R157 ;  /* 0x8000009d0a677221 */ /* 0x000fe20000010000 */
[C---:B------:R-:W-:Y:S01]  /*41d0*/  FFMA.FTZ R147, R138.reuse, R98, R97 ;  /* 0x000000628a937223 */ /* 0x040fe20000010061 */
[----:B------:R-:W-:Y:S01]  /*41e0*/  FFMA.FTZ R149, R138, R100, R99 ;  /* 0x000000648a957223 */ /* 0x000fe20000010063 */
[----:B------:R-:W-:Y:S02]  /*41f0*/  HADD2.F32 R99, -RZ, R93.H0_H0 ;  /* 0x2000005dff637230 */ /* 0x000fe40000004100 */
[----:B------:R-:W-:Y:S01]  /*4200*/  FADD.FTZ R98, R11, -R96 ;  /* 0x800000600b627221 */ /* 0x000fe20000010000 */
[----:B------:R-:W-:-:S02]  /*4210*/  HADD2.F32 R97, -RZ, R92.H0_H0 ;  /* 0x2000005cff617230 */ /* 0x000fc40000004100 */
[----:B------:R-:W-:Y:S01]  /*4220*/  FADD.FTZ R96, R6, -R155 ;  /* 0x8000009b06607221 */ /* 0x000fe20000010000 */
[----:B------:R-:W-:Y:S02]  /*4230*/  HADD2.F32 R101, -RZ, R95.H0_H0 ;  /* 0x2000005fff657230 */ /* 0x000fe40000004100 */
[C---:B------:R-:W-:Y:S01]  /*4240*/  FFMA.FTZ R103, R138.reuse, R103, R99 ;  /* 0x000000678a677223 */ /* 0x040fe20000010063 */
[----:B------:R-:W-:Y:S01]  /*4250*/  FMUL.FTZ R153, R153, R102 ;  /* 0x0000006699997220 */ /* 0x000fe20000410000 */
[C---:B------:R-:W-:Y:S01]  /*4260*/  FFMA.FTZ R99, R138.reuse, R96, R97 ;  /* 0x000000608a637223 */ /* 0x040fe20000010061 */
[----:B------:R-:W-:Y:S01]  /*4270*/  HADD2.F32 R139, -RZ, R93.H1_H1 ;  /* 0x3000005dff8b7230 */ /* 0x000fe20000004100 */
[----:B------:R-:W0:Y:S01]  /*4280*/  LDC.64 R96, c[0x0][0x468] ;  /* 0x00011a00ff607b82 */ /* 0x000e220000000a00 */
[----:B------:R-:W-:Y:S01]  /*4290*/  FFMA.FTZ R151, R138, R148, R101 ;  /* 0x000000948a977223 */ /* 0x000fe20000010065 */
[----:B------:R-:W-:Y:S01]  /*42a0*/  HADD2.F32 R101, -RZ, R92.H1_H1 ;  /* 0x3000005cff657230 */ /* 0x000fe20000004100 */
[----:B------:R-:W-:Y:S01]  /*42b0*/  ISETP.GE.U32.AND P1, PT, R140, RZ, PT ;  /* 0x000000ff8c00720c */ /* 0x000fe20003f26070 */
[----:B------:R-:W-:Y:S01]  /*42c0*/  FADD.FTZ R146, R7, -R146 ;  /* 0x8000009207927221 */ /* 0x000fe20000010000 */
[-C--:B------:R-:W-:Y:S01]  /*42d0*/  FMUL.FTZ R151, R151, R102.reuse ;  /* 0x0000006697977220 */ /* 0x080fe20000410000 */
[----:B------:R-:W-:Y:S01]  /*42e0*/  FMUL.FTZ R153, R153, UR13 ;  /* 0x0000000d99997c20 */ /* 0x000fe20008410000 */
[-C--:B------:R-:W-:Y:S01]  /*42f0*/  FMUL.FTZ R147, R147, R102.reuse ;  /* 0x0000006693937220 */ /* 0x080fe20000410000 */
[-C--:B------:R-:W-:Y:S01]  /*4300*/  FMUL.FTZ R149, R149, R102.reuse ;  /* 0x0000006695957220 */ /* 0x080fe20000410000 */
[----:B------:R-:W-:Y:S01]  /*4310*/  FMUL.FTZ R151, R151, UR13 ;  /* 0x0000000d97977c20 */ /* 0x000fe20008410000 */
[----:B------:R-:W-:Y:S01]  /*4320*/  FMUL.FTZ R103, R103, R102 ;  /* 0x0000006667677220 */ /* 0x000fe20000410000 */
[C---:B------:R-:W-:Y:S01]  /*4330*/  LOP3.LUT P5, RZ, R141.reuse, 0xff0000, RZ, 0xc0, !PT ;  /* 0x00ff00008dff7812 */ /* 0x040fe200078ac0ff */
[C---:B------:R-:W-:Y:S01]  /*4340*/  FFMA.FTZ R139, R138.reuse, R98, R139 ;  /* 0x000000628a8b7223 */ /* 0x040fe2000001008b */
[----:B------:R-:W-:Y:S01]  /*4350*/  ISETP.GE.U32.AND.EX P1, PT, R141, 0x1000000, PT, P1 ;  /* 0x010000008d00780c */ /* 0x000fe20003f26110 */
[----:B------:R-:W-:Y:S01]  /*4360*/  FFMA.FTZ R101, R138, R146, R101 ;  /* 0x000000928a657223 */ /* 0x000fe20000010065 */
        /* <DEDUP_REMOVED lines=24> */
[----:B------:R-:W-:Y:S02]  /*44f0*/  F2FP.F16.F32.PACK_AB R99, R146, R151 ;  /* 0x000000979263723e */ /* 0x000fe400000000ff */
[----:B------:R-:W-:Y:S02]  /*4500*/  F2FP.F16.F32.PACK_AB R98, R138, R147 ;  /* 0x000000938a62723e */ /* 0x000fe400000000ff */
[----:B------:R-:W-:Y:S02]  /*4510*/  F2FP.F16.F32.PACK_AB R97, R97, R102 ;  /* 0x000000666161723e */ /* 0x000fe400000000ff */
[----:B------:R-:W-:-:S05]  /*4520*/  F2FP.F16.F32.PACK_AB R96, R103, R96 ;  /* 0x000000606760723e */ /* 0x000fca00000000ff */
[----:B------:R3:W-:Y:S01]  /*4530*/  STG.E.128 desc[UR8][R100.64], R96 ;  /* 0x0000006064007986 */ /* 0x0007e2000c101d08 */
[----:B------:R-:W-:Y:S05]  /*4540*/  BRA `(.L_x_1428) ;  /* 0x0000000c00d87947 */ /* 0x000fea0003800000 */
.L_x_1431:
[----:B------:R-:W-:Y:S04]  /*4550*/  BSSY.RECONVERGENT B1, `(.L_x_1436) ;  /* 0x0000052000017945 */ /* 0x000fe80003800200 */
[----:B------:R-:W-:Y:S05]  /*4560*/  @!P2 BRA `(.L_x_1437) ;  /* 0x000000040040a947 */ /* 0x000fea0003800000 */
[-CC-:B------:R-:W-:Y:S01]  /*4570*/  FFMA.FTZ R98, R122, R103.reuse, R146.reuse ;  /* 0x000000677a627223 */ /* 0x180fe20000010092 */
[-CC-:B------:R-:W-:Y:S01]  /*4580*/  FFMA.FTZ R78, R125, R103.reuse, R146.reuse ;  /* 0x000000677d4e7223 */ /* 0x180fe20000010092 */
[--C-:B------:R-:W-:Y:S02]  /*4590*/  HADD2.F32 R100, -RZ, R83.reuse.H1_H1 ;  /* 0x30000053ff647230 */ /* 0x100fe40000004100 */
[----:B------:R-:W-:Y:S01]  /*45a0*/  FFMA.FTZ R76, R129, R103, R146 ;  /* 0x00000067814c7223 */ /* 0x000fe20000010092 */
[----:B------:R-:W-:Y:S02]  /*45b0*/  HADD2.F32 R97, -RZ, R83.H0_H0 ;  /* 0x20000053ff617230 */ /* 0x000fe40000004100 */
[----:B------:R-:W-:Y:S01]  /*45c0*/  FADD.FTZ R99, R121, -R98 ;  /* 0x8000006279637221 */ /* 0x000fe20000010000 */
[----:B------:R-:W-:Y:S01]  /*45d0*/  FADD.FTZ R79, R123, -R78 ;  /* 0x8000004e7b4f7221 */ /* 0x000fe20000010000 */
[--C-:B------:R-:W-:Y:S02]  /*45e0*/  HADD2.F32 R96, -RZ, R82.reuse.H0_H0 ;  /* 0x20000052ff607230 */ /* 0x100fe40000004100 */
[----:B------:R-:W-:Y:S01]  /*45f0*/  FADD.FTZ R77, R127, -R76 ;  /* 0x8000004c7f4d7221 */ /* 0x000fe20000010000 */
[C---:B------:R-:W-:Y:S01]  /*4600*/  FFMA.FTZ R78, R138.reuse, R99, R100 ;  /* 0x000000638a4e7223 */ /* 0x040fe20000010064 */
[----:B------:R-:W-:Y:S01]  /*4610*/  FFMA.FTZ R79, R138, R79, R97 ;  /* 0x0000004f8a4f7223 */ /* 0x000fe20000010061 */
[-CC-:B------:R-:W-:Y:S01]  /*4620*/  FFMA.FTZ R99, R126, R103.reuse, R146.reuse ;  /* 0x000000677e637223 */ /* 0x180fe20000010092 */
[-CC-:B------:R-:W-:Y:S01]  /*4630*/  FFMA.FTZ R97, R130, R103.reuse, R146.reuse ;  /* 0x0000006782617223 */ /* 0x180fe20000010092 */
[----:B------:R-:W-:Y:S01]  /*4640*/  FFMA.FTZ R76, R137, R103, R146 ;  /* 0x00000067894c7223 */ /* 0x000fe20000010092 */
[----:B------:R-:W-:Y:S01]  /*4650*/  FFMA.FTZ R77, R138, R77, R96 ;  /* 0x0000004d8a4d7223 */ /* 0x000fe20000010060 */
[----:B------:R-:W-:-:S02]  /*4660*/  HADD2.F32 R147, -RZ, R82.H1_H1 ;  /* 0x30000052ff937230 */ /* 0x000fc40000004100 */
[----:B------:R-:W-:Y:S01]  /*4670*/  FADD.FTZ R101, R124, -R99 ;  /* 0x800000637c657221 */ /* 0x000fe20000010000 */
[----:B------:R-:W-:Y:S01]  /*4680*/  FFMA.FTZ R96, R133, R103, R146 ;  /* 0x0000006785607223 */ /* 0x000fe20000010092 */
        /* <DEDUP_REMOVED lines=8> */
[----:B------:R-:W-:Y:S01]  /*4710*/  FFMA.FTZ R97, R138, R97, R98 ;  /* 0x000000618a617223 */ /* 0x000fe20000010062 */
[-C--:B------:R-:W-:Y:S01]  /*4720*/  FMUL.FTZ R147, R78, R102.reuse ;  /* 0x000000664e937220 */ /* 0x080fe20000410000 */
[----:B------:R-:W-:Y:S01]  /*4730*/  ISETP.GE.U32.AND P1, PT, R144, RZ, PT ;  /* 0x000000ff9000720c */ /* 0x000fe20003f26070 */
[----:B------:R-:W-:Y:S01]  /*4740*/  FFMA.FTZ R99, R134, R103, R146 ;  /* 0x0000006786637223 */ /* 0x000fe20000010092 */
[----:B------:R-:W-:Y:S01]  /*4750*/  FMUL.FTZ R98, R79, R102 ;  /* 0x000000664f627220 */ /* 0x000fe20000410000 */
[----:B------:R-:W-:Y:S01]  /*4760*/  FFMA.FTZ R139, R138, R139, R100 ;  /* 0x0000008b8a8b7223 */ /* 0x000fe20000010064 */
[----:B------:R-:W-:-:S02]  /*4770*/  HADD2.F32 R101, -RZ, R80.H1_H1 ;  /* 0x30000050ff657230 */ /* 0x000fc40000004100 */
[----:B------:R-:W-:Y:S01]  /*4780*/  FMUL.FTZ R148, R147, UR13 ;  /* 0x0000000d93947c20 */ /* 0x000fe20008410000 */
[----:B------:R-:W-:Y:S01]  /*4790*/  FADD.FTZ R99, R132, -R99 ;  /* 0x8000006384637221 */ /* 0x000fe20000010000 */
[----:B------:R-:W-:Y:S01]  /*47a0*/  FMUL.FTZ R100, R98, UR13 ;  /* 0x0000000d62647c20 */ /* 0x000fe20008410000 */
[----:B------:R-:W-:Y:S01]  /*47b0*/  ISETP.GE.U32.AND.EX P1, PT, R145, 0x1000000, PT, P1 ;  /* 0x010000009100780c */ /* 0x000fe20003f26110 */
[-C--:B------:R-:W-:Y:S01]  /*47c0*/  FMUL.FTZ R98, R77, R102.reuse ;  /* 0x000000664d627220 */ /* 0x080fe20000410000 */
[----:B------:R-:W-:Y:S01]  /*47d0*/  LOP3.LUT P5, RZ, R145, 0xff0000, RZ, 0xc0, !PT ;  /* 0x00ff000091ff7812 */ /* 0x000fe200078ac0ff */
[----:B------:R-:W-:Y:S01]  /*47e0*/  FFMA.FTZ R147, R138, R99, R101 ;  /* 0x000000638a937223 */ /* 0x000fe20000010065 */
[----:B------:R-:W-:Y:S01]  /*47f0*/  FSEL R148, R148, RZ, P1 ;  /* 0x000000ff94947208 */ /* 0x000fe20000800000 */
[----:B------:R-:W-:Y:S01]  /*4800*/  FMUL.FTZ R150, R139, R102 ;  /* 0x000000668b967220 */ /* 0x000fe20000410000 */
[----:B------:R-:W-:Y:S01]  /*4810*/  FSEL R99, R100, RZ, P5 ;  /* 0x000000ff64637208 */ /* 0x000fe20002800000 */
[----:B------:R-:W-:Y:S01]  /*4820*/  FMUL.FTZ R98, R98, UR13 ;  /* 0x0000000d62627c20 */ /* 0x000fe20008410000 */
[----:B------:R-:W0:Y:S01]  /*4830*/  LDC.64 R100, c[0x0][0x468] ;  /* 0x00011a00ff647b82 */ /* 0x000e220000000a00 */
[----:B------:R-:W-:Y:S01]  /*4840*/  F2FP.F16.F32.PACK_AB R79, R78, R79 ;  /* 0x0000004f4e4f723e */ /* 0x000fe200000000ff */
[----:B------:R-:W-:Y:S01]  /*4850*/  FMUL.FTZ R150, R150, UR13 ;  /* 0x0000000d96967c20 */ /* 0x000fe20008410000 */
[----:B------:R-:W-:-:S02]  /*4860*/  F2FP.F16.F32.PACK_AB R99, R148, R99 ;  /* 0x000000639463723e */ /* 0x000fc400000000ff */
[C---:B------:R-:W-:Y:S01]  /*4870*/  F2FP.F16.F32.PACK_AB R78, R76.reuse, R77 ;  /* 0x0000004d4c4e723e */ /* 0x040fe200000000ff */
[-C--:B------:R-:W-:Y:S01]  /*4880*/  FMUL.FTZ R76, R76, R102.reuse ;  /* 0x000000664c4c7220 */ /* 0x080fe20000410000 */
[C---:B------:R-:W-:Y:S01]  /*4890*/  F2FP.F16.F32.PACK_AB R77, R96.reuse, R139 ;  /* 0x0000008b604d723e */ /* 0x040fe200000000ff */
[----:B------:R-:W1:Y:S01]  /*48a0*/  LDC.64 R148, c[0x0][0x478] ;  /* 0x00011e00ff947b82 */ /* 0x000e620000000a00 */
[-C--:B------:R-:W-:Y:S01]  /*48b0*/  FMUL.FTZ R139, R96, R102.reuse ;  /* 0x00000066608b7220 */ /* 0x080fe20000410000 */
[----:B------:R-:W-:Y:S01]  /*48c0*/  FMUL.FTZ R151, R76, UR13 ;  /* 0x0000000d4c977c20 */ /* 0x000fe20008410000 */
[----:B------:R-:W-:Y:S01]  /*48d0*/  F2FP.F16.F32.PACK_AB R76, R147, R97 ;  /* 0x00000061934c723e */ /* 0x000fe200000000ff */
[-C--:B------:R-:W-:Y:S01]  /*48e0*/  FMUL.FTZ R96, R97, R102.reuse ;  /* 0x0000006661607220 */ /* 0x080fe20000410000 */
[----:B------:R-:W-:Y:S01]  /*48f0*/  LOP3.LUT P5, RZ, R145, 0xff, RZ, 0xc0, !PT ;  /* 0x000000ff91ff7812 */ /* 0x000fe200078ac0ff */
[----:B------:R-:W-:Y:S01]  /*4900*/  FMUL.FTZ R147, R147, R102 ;  /* 0x0000006693937220 */ /* 0x000fe20000410000 */
[----:B------:R-:W-:Y:S01]  /*4910*/  LOP3.LUT P6, RZ, R145, 0xff00, RZ, 0xc0, !PT ;  /* 0x0000ff0091ff7812 */ /* 0x000fe200078cc0ff */
[----:B------:R-:W-:Y:S01]  /*4920*/  FMUL.FTZ R139, R139, UR13 ;  /* 0x0000000d8b8b7c20 */ /* 0x000fe20008410000 */
[----:B------:R-:W-:Y:S01]  /*4930*/  LOP3.LUT P1, RZ, R144, 0xff0000, RZ, 0xc0, !PT ;  /* 0x00ff000090ff7812 */ /* 0x000fe2000782c0ff */
[----:B------:R-:W-:Y:S01]  /*4940*/  FMUL.FTZ R96, R96, UR13 ;  /* 0x0000000d60607c20 */ /* 0x000fe20008410000 */
[----:B------:R-:W-:Y:S01]  /*4950*/  FSEL R98, R98, RZ, P5 ;  /* 0x000000ff62627208 */ /* 0x000fe20002800000 */
[----:B------:R-:W-:Y:S01]  /*4960*/  FMUL.FTZ R147, R147, UR13 ;  /* 0x0000000d93937c20 */ /* 0x000fe20008410000 */
[----:B------:R-:W-:-:S02]  /*4970*/  FSEL R151, R151, RZ, P6 ;  /* 0x000000ff97977208 */ /* 0x000fc40003000000 */
[----:B------:R-:W-:Y:S01]  /*4980*/  FSEL R97, R150, RZ, P1 ;  /* 0x000000ff96617208 */ /* 0x000fe20000800000 */
[----:B0-----:R-:W-:Y:S01]  /*4990*/  IMAD.WIDE.U32 R100, R136, 0x10, R100 ;  /* 0x0000001088647825 */ /* 0x001fe200078e0064 */
[C---:B------:R-:W-:Y:S02]  /*49a0*/  LOP3.LUT P5, RZ, R144.reuse, 0xff000000, RZ, 0xc0, !PT ;  /* 0xff00000090ff7812 */ /* 0x040fe400078ac0ff */
[C---:B------:R-:W-:Y:S02]  /*49b0*/  LOP3.LUT P6, RZ, R144.reuse, 0xff, RZ, 0xc0, !PT ;  /* 0x000000ff90ff7812 */ /* 0x040fe400078cc0ff */
[----:B------:R-:W-:Y:S02]  /*49c0*/  LOP3.LUT P1, RZ, R144, 0xff00, RZ, 0xc0, !PT ;  /* 0x0000ff0090ff7812 */ /* 0x000fe4000782c0ff */
[----:B------:R-:W-:Y:S01]  /*49d0*/  FSEL R150, R139, RZ, P5 ;  /* 0x000000ff8b967208 */ /* 0x000fe20002800000 */
[----:B-1----:R-:W-:Y:S01]  /*49e0*/  IMAD.WIDE.U32 R148, R136, 0x10, R148 ;  /* 0x0000001088947825 */ /* 0x002fe200078e0094 */
[----:B------:R-:W-:-:S02]  /*49f0*/  FSEL R96, R96, RZ, P6 ;  /* 0x000000ff60607208 */ /* 0x000fc40003000000 */
[----:B------:R-:W-:Y:S02]  /*4a00*/  FSEL R147, R147, RZ, P1 ;  /* 0x000000ff93937208 */ /* 0x000fe40000800000 */
[----:B------:R-:W-:Y:S01]  /*4a10*/  F2FP.F16.F32.PACK_AB R98, R151, R98 ;  /* 0x000000629762723e */ /* 0x000fe200000000ff */
[----:B------:R0:W-:Y:S01]  /*4a20*/  STG.E.128 desc[UR8][R148.64], R76 ;  /* 0x0000004c94007986 */ /* 0x0001e2000c101d08 */
[----:B------:R-:W-:Y:S02]  /*4a30*/  F2FP.F16.F32.PACK_AB R97, R150, R97 ;  /* 0x000000619661723e */ /* 0x000fe400000000ff */
[----:B------:R-:W-:Y:S02]  /*4a40*/  F2FP.F16.F32.PACK_AB R96, R147, R96 ;  /* 0x000000609360723e */ /* 0x000fe400000000ff */
[----:B------:R-:W-:-:S03]  /*4a50*/  IADD3 R136, PT, PT, R136, 0x80, RZ ;  /* 0x0000008088887810 */ /* 0x000fc60007ffe0ff */
[----:B------:R0:W-:Y:S04]  /*4a60*/  STG.E.128 desc[UR8][R100.64], R96 ;  /* 0x0000006064007986 */ /* 0x0001e8000c101d08 */
.L_x_1437:
[----:B------:R-:W-:Y:S05]  /*4a70*/  BSYNC.RECONVERGENT B1 ;  /* 0x0000000000017941 */ /* 0x000fea0003800200 */
.L_x_1436:
[----:B------:R-:W-:Y:S04]  /*4a80*/  BSSY.RECONVERGENT B1, `(.L_x_1438) ;  /* 0x0000052000017945 */ /* 0x000fe80003800200 */
[----:B------:R-:W-:Y:S05]  /*4a90*/  @!P3 BRA `(.L_x_1439) ;  /* 0x000000040040b947 */ /* 0x000fea0003800000 */
[-CC-:B0-----:R-:W-:Y:S01]  /*4aa0*/  FFMA.FTZ R78, R117, R103.reuse, R146.reuse ;  /* 0x00000067754e7223 */ /* 0x181fe20000010092 */
[-CC-:B------:R-:W-:Y:S01]  /*4ab0*/  FFMA.FTZ R99, R120, R103.reuse, R146.reuse ;  /* 0x0000006778637223 */ /* 0x180fe20000010092 */
[----:B------:R-:W-:Y:S01]  /*4ac0*/  FFMA.FTZ R77, R113, R103, R146 ;  /* 0x00000067714d7223 */ /* 0x000fe20000010092 */
[--C-:B------:R-:W-:Y:S02]  /*4ad0*/  HADD2.F32 R97, -RZ, R23.reuse.H0_H0 ;  /* 0x20000017ff617230 */ /* 0x100fe40000004100 */
[----:B------:R-:W-:Y:S01]  /*4ae0*/  FADD.FTZ R79, R115, -R78 ;  /* 0x8000004e734f7221 */ /* 0x000fe20000010000 */
[----:B------:R-:W-:Y:S02]  /*4af0*/  HADD2.F32 R96, -RZ, R23.H1_H1 ;  /* 0x30000017ff607230 */ /* 0x000fe40000004100 */
[----:B------:R-:W-:Y:S01]  /*4b00*/  FADD.FTZ R99, R118, -R99 ;  /* 0x8000006376637221 */ /* 0x000fe20000010000 */
[--C-:B------:R-:W-:Y:S02]  /*4b10*/  HADD2.F32 R76, -RZ, R22.reuse.H0_H0 ;  /* 0x20000016ff4c7230 */ /* 0x100fe40000004100 */
[----:B------:R-:W-:Y:S01]  /*4b20*/  FADD.FTZ R77, R112, -R77 ;  /* 0x8000004d704d7221 */ /* 0x000fe20000010000 */
[C---:B------:R-:W-:Y:S01]  /*4b30*/  FFMA.FTZ R79, R138.reuse, R79, R97 ;  /* 0x0000004f8a4f7223 */ /* 0x040fe20000010061 */
[----:B------:R-:W-:Y:S01]  /*4b40*/  FFMA.FTZ R78, R138, R99, R96 ;  /* 0x000000638a4e7223 */ /* 0x000fe20000010060 */
[----:B------:R-:W-:Y:S01]  /*4b50*/  FFMA.FTZ R99, R116, R103, R146 ;  /* 0x0000006774637223 */ /* 0x000fe20000010092 */
[----:B------:R-:W-:Y:S01]  /*4b60*/  FFMA.FTZ R77, R138, R77, R76 ;  /* 0x0000004d8a4d7223 */ /* 0x000fe2000001004c */
[-CC-:B------:R-:W-:Y:S01]  /*4b70*/  FFMA.FTZ R97, R109, R103.reuse, R146.reuse ;  /* 0x000000676d617223 */ /* 0x180fe20000010092 */
[----:B------:R-:W-:Y:S01]  /*4b80*/  FFMA.FTZ R76, R119, R103, R146 ;  /* 0x00000067774c7223 */ /* 0x000fe20000010092 */
[----:B------:R-:W-:-:S02]  /*4b90*/  HADD2.F32 R147, -RZ, R22.H1_H1 ;  /* 0x30000016ff937230 */ /* 0x000fc40000004100 */
[----:B------:R-:W-:Y:S01]  /*4ba0*/  FFMA.FTZ R100, R110, R103, R146 ;  /* 0x000000676e647223 */ /* 0x000fe20000010092 */
[--C-:B------:R-:W-:Y:S02]  /*4bb0*/  HADD2.F32 R98, -RZ, R20.reuse.H0_H0 ;  /* 0x20000014ff627230 */ /* 0x100fe40000004100 */
[----:B------:R-:W-:Y:S01]  /*4bc0*/  FADD.FTZ R101, R114, -R99 ;  /* 0x8000006372657221 */ /* 0x000fe20000010000 */
[----:B------:R-:W-:Y:S01]  /*4bd0*/  FADD.FTZ R139, R108, -R97 ;  /* 0x800000616c8b7221 */ /* 0x000fe20000010000 */
[----:B------:R-:W-:Y:S01]  /*4be0*/  FADD.FTZ R97, R105, -R76 ;  /* 0x8000004c69617221 */ /* 0x000fe20000010000 */
[--C-:B------:R-:W-:Y:S02]  /*4bf0*/  HADD2.F32 R96, -RZ, R21.reuse.H0_H0 ;  /* 0x20000015ff607230 */ /* 0x100fe40000004100 */
[----:B------:R-:W-:Y:S01]  /*4c00*/  FADD.FTZ R99, R111, -R100 ;  /* 0x800000646f637221 */ /* 0x000fe20000010000 */
[----:B------:R-:W-:Y:S02]  /*4c10*/  HADD2.F32 R148, -RZ, R21.H1_H1 ;  /* 0x30000015ff947230 */ /* 0x000fe40000004100 */
[C---:B------:R-:W-:Y:S01]  /*4c20*/  FFMA.FTZ R76, R138.reuse, R101, R147 ;  /* 0x000000658a4c7223 */ /* 0x040fe20000010093 */
[----:B------:R-:W-:Y:S01]  /*4c30*/  FFMA.FTZ R97, R138, R97, R98 ;  /* 0x000000618a617223 */ /* 0x000fe20000010062 */
[-C--:B------:R-:W-:Y:S01]  /*4c40*/  FMUL.FTZ R147, R78, R102.reuse ;  /* 0x000000664e937220 */ /* 0x080fe20000410000 */
[----:B------:R-:W-:Y:S01]  /*4c50*/  ISETP.GE.U32.AND P1, PT, R142, RZ, PT ;  /* 0x000000ff8e00720c */ /* 0x000fe20003f26070 */
[----:B------:R-:W-:Y:S01]  /*4c60*/  FFMA.FTZ R98, R106, R103, R146 ;  /* 0x000000676a627223 */ /* 0x000fe20000010092 */
[----:B------:R-:W-:Y:S01]  /*4c70*/  FMUL.FTZ R100, R79, R102 ;  /* 0x000000664f647220 */ /* 0x000fe20000410000 */
[C---:B------:R-:W-:Y:S01]  /*4c80*/  FFMA.FTZ R139, R138.reuse, R139, R96 ;  /* 0x0000008b8a8b7223 */ /* 0x040fe20000010060 */
        /* <DEDUP_REMOVED lines=49> */
.L_x_1439:
[----:B------:R-:W-:Y:S05]  /*4fa0*/  BSYNC.RECONVERGENT B1 ;  /* 0x0000000000017941 */ /* 0x000fea0003800200 */
.L_x_1438:
        /* <DEDUP_REMOVED lines=8> */
[-CC-:B------:R-:W-:Y:S01]  /*5030*/  FFMA.FTZ R99, R5, R103.reuse, R146.reuse ;  /* 0x0000006705637223 */ /* 0x180fe20000010092 */
[----:B------:R-:W1:Y:S01]  /*5040*/  LDC.64 R100, c[0x0][0x478] ;  /* 0x00011e00ff647b82 */ /* 0x000e620000000a00 */
[----:B------:R-:W-:Y:S01]  /*5050*/  FFMA.FTZ R146, R8, R103, R146 ;  /* 0x0000006708927223 */ /* 0x000fe20000010092 */
[----:B------:R-:W-:-:S02]  /*5060*/  HADD2.F32 R78, -RZ, R94.H0_H0 ;  /* 0x2000005eff4e7230 */ /* 0x000fc40000004100 */
[----:B------:R-:W-:Y:S01]  /*5070*/  FADD.FTZ R103, R18, -R97 ;  /* 0x8000006112677221 */ /* 0x000fe20000010000 */
[--C-:B------:R-:W-:Y:S02]  /*5080*/  HADD2.F32 R152, -RZ, R95.reuse.H0_H0 ;  /* 0x2000005fff987230 */ /* 0x100fe40000004100 */
[----:B------:R-:W-:Y:S01]  /*5090*/  FADD.FTZ R97, R14, -R79 ;  /* 0x8000004f0e617221 */ /* 0x000fe20000010000 */
[----:B------:R-:W-:Y:S02]  /*50a0*/  HADD2.F32 R148, -RZ, R94.H1_H1 ;  /* 0x3000005eff947230 */ /* 0x000fe40000004100 */
[----:B------:R-:W-:Y:S01]  /*50b0*/  FADD.FTZ R149, R17, -R150 ;  /* 0x8000009611957221 */ /* 0x000fe20000010000 */
[----:B------:R-:W-:Y:S02]  /*50c0*/  HADD2.F32 R151, -RZ, R95.H1_H1 ;  /* 0x3000005fff977230 */ /* 0x000fe40000004100 */
[----:B------:R-:W-:Y:S01]  /*50d0*/  FADD.FTZ R147, R15, -R96 ;  /* 0x800000600f937221 */ /* 0x000fe20000010000 */
[C---:B------:R-:W-:Y:S01]  /*50e0*/  FFMA.FTZ R78, R138.reuse, R97, R78 ;  /* 0x000000618a4e7223 */ /* 0x040fe2000001004e */
[----:B------:R-:W-:Y:S01]  /*50f0*/  FFMA.FTZ R79, R138, R149, R152 ;  /* 0x000000958a4f7223 */ /* 0x000fe20000010098 */
[----:B------:R-:W-:-:S02]  /*5100*/  HADD2.F32 R96, -RZ, R92.H0_H0 ;  /* 0x2000005cff607230 */ /* 0x000fc40000004100 */
[C---:B------:R-:W-:Y:S01]  /*5110*/  FFMA.FTZ R97, R138.reuse, R147, R148 ;  /* 0x000000938a617223 */ /* 0x040fe20000010094 */
[----:B------:R-:W-:Y:S01]  /*5120*/  FFMA.FTZ R103, R138, R103, R151 ;  /* 0x000000678a677223 */ /* 0x000fe20000010097 */
[--C-:B------:R-:W-:Y:S02]  /*5130*/  HADD2.F32 R149, -RZ, R93.reuse.H0_H0 ;  /* 0x2000005dff957230 */ /* 0x100fe40000004100 */
[----:B------:R-:W-:Y:S01]  /*5140*/  FADD.FTZ R147, R10, -R139 ;  /* 0x8000008b0a937221 */ /* 0x000fe20000010000 */
[----:B------:R-:W-:Y:S02]  /*5150*/  HADD2.F32 R150, -RZ, R93.H1_H1 ;  /* 0x3000005dff967230 */ /* 0x000fe40000004100 */
[----:B------:R-:W-:Y:S01]  /*5160*/  FADD.FTZ R99, R6, -R99 ;  /* 0x8000006306637221 */ /* 0x000fe20000010000 */
[----:B------:R-:W-:Y:S02]  /*5170*/  HADD2.F32 R148, -RZ, R92.H1_H1 ;  /* 0x3000005cff947230 */ /* 0x000fe40000004100 */
[----:B------:R-:W-:Y:S01]  /*5180*/  FADD.FTZ R151, R11, -R98 ;  /* 0x800000620b977221 */ /* 0x000fe20000010000 */
[----:B------:R-:W-:Y:S01]  /*5190*/  FADD.FTZ R139, R7, -R146 ;  /* 0x80000092078b7221 */ /* 0x000fe20000010000 */
[C---:B------:R-:W-:Y:S01]  /*51a0*/  FFMA.FTZ R99, R138.reuse, R99, R96 ;  /* 0x000000638a637223 */ /* 0x040fe20000010060 */
[C---:B------:R-:W-:Y:S01]  /*51b0*/  FFMA.FTZ R147, R138.reuse, R147, R149 ;  /* 0x000000938a937223 */ /* 0x040fe20000010095 */
[C---:B------:R-:W-:Y:S01]  /*51c0*/  FFMA.FTZ R98, R138.reuse, R151, R150 ;  /* 0x000000978a627223 */ /* 0x040fe20000010096 */
[----:B------:R-:W-:Y:S01]  /*51d0*/  FFMA.FTZ R96, R138, R139, R148 ;  /* 0x0000008b8a607223 */ /* 0x000fe20000010094 */
[----:B0-----:R-:W-:-:S04]  /*51e0*/  IMAD.WIDE.U32 R138, R136, 0x10, R76 ;  /* 0x00000010888a7825 */ /* 0x001fc800078e004c */
[-C--:B------:R-:W-:Y:S01]  /*51f0*/  FMUL.FTZ R76, R79, R102.reuse ;  /* 0x000000664f4c7220 */ /* 0x080fe20000410000 */
[C---:B------:R-:W-:Y:S01]  /*5200*/  F2FP.F16.F32.PACK_AB R79, R103.reuse, R79 ;  /* 0x0000004f674f723e */ /* 0x040fe200000000ff */
[-C--:B------:R-:W-:Y:S01]  /*5210*/  FMUL.FTZ R77, R103, R102.reuse ;  /* 0x00000066674d7220 */ /* 0x080fe20000410000 */
[----:B------:R-:W-:Y:S01]  /*5220*/  ISETP.GE.U32.AND P1, PT, R140, RZ, PT ;  /* 0x000000ff8c00720c */ /* 0x000fe20003f26070 */
[----:B------:R-:W-:Y:S01]  /*5230*/  FMUL.FTZ R103, R76, UR13 ;  /* 0x0000000d4c677c20 */ /* 0x000fe20008410000 */
[----:B------:R-:W-:Y:S01]  /*5240*/  FMUL.FTZ R76, R78, R102 ;  /* 0x000000664e4c7220 */ /* 0x000fe20000410000 */
[----:B-1----:R-:W-:-:S04]  /*5250*/  IMAD.WIDE.U32 R100, R136, 0x10, R100 ;  /* 0x0000001088647825 */ /* 0x002fc800078e0064 */
[----:B------:R-:W-:Y:S01]  /*5260*/  FMUL.FTZ R77, R77, UR13 ;  /* 0x0000000d4d4d7c20 */ /* 0x000fe20008410000 */
[C---:B------:R-:W-:Y:S01]  /*5270*/  LOP3.LUT P5, RZ, R141.reuse, 0xff0000, RZ, 0xc0, !PT ;  /* 0x00ff00008dff7812 */ /* 0x040fe200078ac0ff */
[----:B------:R-:W-:Y:S01]  /*5280*/  FMUL.FTZ R76, R76, UR13 ;  /* 0x0000000d4c4c7c20 */ /* 0x000fe20008410000 */
[----:B------:R-:W-:Y:S01]  /*5290*/  ISETP.GE.U32.AND.EX P1, PT, R141, 0x1000000, PT, P1 ;  /* 0x010000008d00780c */ /* 0x000fe20003f26110 */
[----:B------:R-:W-:Y:S01]  /*52a0*/  FMUL.FTZ R136, R97, R102 ;  /* 0x0000006661887220 */ /* 0x000fe20000410000 */
[----:B------:R-:W-:Y:S02]  /*52b0*/  LOP3.LUT P6, RZ, R141, 0xff, RZ, 0xc0, !PT ;  /* 0x000000ff8dff7812 */ /* 0x000fe400078cc0ff */
[----:B------:R-:W-:Y:S01]  /*52c0*/  F2FP.F16.F32.PACK_AB R78, R97, R78 ;  /* 0x0000004e614e723e */ /* 0x000fe200000000ff */
[-C--:B------:R-:W-:Y:S01]  /*52d0*/  FMUL.FTZ R97, R147, R102.reuse ;  /* 0x0000006693617220 */ /* 0x080fe20000410000 */
[----:B------:R-:W-:Y:S01]  /*52e0*/  FSEL R103, R103, RZ, P5 ;  /* 0x000000ff67677208 */ /* 0x000fe20002800000 */
[----:B------:R-:W-:Y:S01]  /*52f0*/  FMUL.FTZ R146, R136, UR13 ;  /* 0x0000000d88927c20 */ /* 0x000fe20008410000 */
[----:B------:R-:W-:Y:S01]  /*5300*/  FSEL R150, R77, RZ, P1 ;  /* 0x000000ff4d967208 */ /* 0x000fe20000800000 */
[----:B------:R-:W-:Y:S01]  /*5310*/  FMUL.FTZ R136, R98, R102 ;  /* 0x0000006662887220 */ /* 0x000fe20000410000 */
[----:B------:R-:W-:-:S02]  /*5320*/  LOP3.LUT P5, RZ, R141, 0xff00, RZ, 0xc0, !PT ;  /* 0x0000ff008dff7812 */ /* 0x000fc400078ac0ff */
[----:B------:R-:W-:Y:S01]  /*5330*/  FSEL R148, R76, RZ, P6 ;  /* 0x000000ff4c947208 */ /* 0x000fe20003000000 */
[-C--:B------:R-:W-:Y:S01]  /*5340*/  FMUL.FTZ R76, R99, R102.reuse ;  /* 0x00000066634c7220 */ /* 0x080fe20000410000 */
[----:B------:R-:W-:Y:S01]  /*5350*/  F2FP.F16.F32.PACK_AB R77, R98, R147 ;  /* 0x00000093624d723e */ /* 0x000fe200000000ff */
        /* <DEDUP_REMOVED lines=11> */
[----:B------:R-:W-:Y:S02]  /*5410*/  F2FP.F16.F32.PACK_AB R76, R96, R99 ;  /* 0x00000063604c723e */ /* 0x000fe400000000ff */
[----:B------:R-:W-:Y:S02]  /*5420*/  FSEL R149, R146, RZ, P6 ;  /* 0x000000ff92957208 */ /* 0x000fe40003000000 */
[----:B------:R-:W-:Y:S01]  /*5430*/  FSEL R96, R97, RZ, P5 ;  /* 0x000000ff61607208 */ /* 0x000fe20002800000 */
[----:B------:R2:W-:Y:S01]  /*5440*/  STG.E.128 desc[UR8][R100.64], R76 ;  /* 0x0000004c64007986 */ /* 0x0005e2000c101d08 */
[----:B------:R-:W-:-:S02]  /*5450*/  FSEL R147, R102, RZ, P1 ;  /* 0x000000ff66937208 */ /* 0x000fc40000800000 */
[----:B------:R-:W-:Y:S02]  /*5460*/  F2FP.F16.F32.PACK_AB R99, R150, R103 ;  /* 0x000000679663723e */ /* 0x000fe400000000ff */
[----:B------:R-:W-:Y:S02]  /*5470*/  F2FP.F16.F32.PACK_AB R98, R151, R148 ;  /* 0x000000949762723e */ /* 0x000fe400000000ff */
[----:B------:R-:W-:Y:S02]  /*5480*/  F2FP.F16.F32.PACK_AB R97, R149, R136 ;  /* 0x000000889561723e */ /* 0x000fe400000000ff */
[----:B------:R-:W-:-:S05]  /*5490*/  F2FP.F16.F32.PACK_AB R96, R147, R96 ;  /* 0x000000609360723e */ /* 0x000fca00000000ff */
[----:B------:R2:W-:Y:S02]  /*54a0*/  STG.E.128 desc[UR8][R138.64], R96 ;  /* 0x000000608a007986 */ /* 0x0005e4000c101d08 */
.L_x_1428:
[----:B------:R-:W-:Y:S05]  /*54b0*/  BSYNC.RECONVERGENT B0 ;  /* 0x0000000000007941 */ /* 0x000fea0003800200 */
.L_x_1418:
[----:B01234-:R-:W0:Y:S01]  /*54c0*/  LDC.64 R96, c[0x0][0x380] ;  /* 0x0000e000ff607b82 */ /* 0x01fe220000000a00 */
[----:B------:R-:W-:Y:S01]  /*54d0*/  UPLOP3.LUT UP1, UPT, UPT, UPT, UP1, 0x40, 0x4 ;  /* 0x000000000004789c */ /* 0x000fe20003f2e810 */
[----:B0-----:R-:W-:-:S04]  /*54e0*/  IADD3 R0, PT, PT, R0, R96, RZ ;  /* 0x0000006000007210 */ /* 0x001fc80007ffe0ff */
[----:B------:R-:W-:-:S13]  /*54f0*/  ISETP.GE.AND P1, PT, R0, R97, PT ;  /* 0x000000610000720c */ /* 0x000fda0003f26270 */
[----:B------:R-:W-:Y:S05]  /*5500*/  @!P1 BRA `(.L_x_1440) ;  /* 0xffffffb000149947 */ /* 0x000fea000383ffff */
.L_x_1409:
        /* <DEDUP_REMOVED lines=31> */
.L_x_1441:
        /* <DEDUP_REMOVED lines=16> */
.L_x_10682:


//--------------------- .text._ZN10layer_norm13ln_bwd_kernelINS_13Kernel_traitsI6__halfS2_S2_S2_fjLj3072ELj1ELj1ELj4ELj16ENS_18Kernel_traits_baseILj3072ES2_S2_S2_S2_fjLj128EEEEELb1ELb0ELb0ELb1EEEvNS_9BwdParamsE --------------------------
	.section	.text._ZN10layer_norm13ln_bwd_kernelINS_13Kernel_traitsI6__halfS2_S2_S2_fjLj3072ELj1ELj1ELj4ELj16ENS_18Kernel_traits_baseILj3072ES2_S2_S2_S2_fjLj128EEEEELb1ELb0ELb0ELb1EEEvNS_9BwdParamsE,"ax",@progbits
	.align	128
        .global         _ZN10layer_norm13ln_bwd_kernelINS_13Kernel_traitsI6__halfS2_S2_S2_fjLj3072ELj1ELj1ELj4ELj16ENS_18Kernel_traits_baseILj3072ES2_S2_S2_S2_fjLj128EEEEELb1ELb0ELb0ELb1EEEvNS_9BwdParamsE
        .type           _ZN10layer_norm13ln_bwd_kernelINS_13Kernel_traitsI6__halfS2_S2_S2_fjLj3072ELj1ELj1ELj4ELj16ENS_18Kernel_traits_baseILj3072ES2_S2_S2_S2_fjLj128EEEEELb1ELb0ELb0ELb1EEEvNS_9BwdParamsE,@function
        .size           _ZN10layer_norm13ln_bwd_kernelINS_13Kernel_traitsI6__halfS2_S2_S2_fjLj3072ELj1ELj1ELj4ELj16ENS_18Kernel_traits_baseILj3072ES2_S2_S2_S2_fjLj128EEEEELb1ELb0ELb0ELb1EEEvNS_9BwdParamsE,(.L_x_10683 - _ZN10layer_norm13ln_bwd_kernelINS_13Kernel_traitsI6__halfS2_S2_S2_fjLj3072ELj1ELj1ELj4ELj16ENS_18Kernel_traits_baseILj3072ES2_S2_S2_S2_fjLj128EEEEELb1ELb0ELb0ELb1EEEvNS_9BwdParamsE)
        .other          _ZN10layer_norm13ln_bwd_kernelINS_13Kernel_traitsI6__halfS2_S2_S2_fjLj3072ELj1ELj1ELj4ELj16ENS_18Kernel_traits_baseILj3072ES2_S2_S2_S2_fjLj128EEEEELb1ELb0ELb0ELb1EEEvNS_9BwdParamsE,@"STO_CUDA_ENTRY STV_DEFAULT"
_ZN10layer_norm13ln_bwd_kernelINS_13Kernel_traitsI6__halfS2_S2_S2_fjLj3072ELj1ELj1ELj4ELj16ENS_18Kernel_traits_baseILj3072ES2_S2_S2_S2_fjLj128EEEEELb1ELb0ELb0ELb1EEEvNS_9BwdParamsE:
.text._ZN10layer_norm13ln_bwd_kernelINS_13Kernel_traitsI6__halfS2_S2_S2_fjLj3072ELj1ELj1ELj4ELj16ENS_18Kernel_traits_baseILj3072ES2_S2_S2_S2_fjLj128EEEEELb1ELb0ELb0ELb1EEEvNS_9BwdParamsE:
        /* <DEDUP_REMOVED lines=50> */
[----:B------:R-:W-:Y:S01]  /*0320*/  CS2R R30, SRZ ;  /* 0x00000000001e7805 */ /* 0x000fe2000001ff00 */
[----:B------:R-:W1:Y:S01]  /*0330*/  LDCU UR4, c[0x0][0x408] ;  /* 0x00008100ff0477ac */ /* 0x000e620008000800 */
[----:B0-----:R-:W3:Y:S01]  /*0340*/  LDG.E.128 R12, desc[UR6][R2.64] ;  /* 0x00000006020c7981 */ /* 0x001ee2000c1e1d00 */
[----:B------:R-:W0:Y:S03]  /*0350*/  LDCU UR9, c[0x0][0x388] ;  /* 0x00007100ff0977ac */ /* 0x000e260008000800 */
[----:B------:R-:W4:Y:S01]  /*0360*/  LDG.E.128 R8, desc[UR6][R2.64+0x800] ;  /* 0x0008000602087981 */ /* 0x000f22000c1e1d00 */
[----:B------:R-:W0:Y:S03]  /*0370*/  LDCU.U8 UR8, c[0x0][0x410] ;  /* 0x00008200ff0877ac */ /* 0x000e260008000000 */
[----:B------:R5:W4:Y:S01]  /*0380*/  LDG.E.128 R4, desc[UR6][R2.64+0x1000] ;  /* 0x0010000602047981 */ /* 0x000b22000c1e1d00 */
[----:B--2---:R-:W-:-:S02]  /*0390*/  ISETP.NE.U32.AND P1, PT, R16, RZ, PT ;  /* 0x000000ff1000720c */ /* 0x004fc40003f25070 */
[----:B------:R-:W-:Y:S02]  /*03a0*/  CS2R R72, SRZ ;  /* 0x0000000000487805 */ /* 0x000fe4000001ff00 */
[----:B------:R-:W-:Y:S01]  /*03b0*/  MOV R113, RZ ;  /* 0x000000ff00717202 */ /* 0x000fe20000000f00 */
[----:B------:R-:W2:Y:S01]  /*03c0*/  LDCU UR12, c[0x0][0x400] ;  /* 0x00008000ff0c77ac */ /* 0x000ea20008000800 */
[----:B------:R-:W-:Y:S02]  /*03d0*/  ISETP.NE.AND.EX P1, PT, R17, RZ, PT, P1 ;  /* 0x000000ff1100720c */ /* 0x000fe40003f25310 */
[----:B------:R-:W-:Y:S01]  /*03e0*/  CS2R R16, SRZ ;  /* 0x0000000000107805 */ /* 0x000fe2000001ff00 */
[----:B------:R-:W0:Y:S01]  /*03f0*/  LDCU.64 UR14, c[0x0][0x478] ;  /* 0x00008f00ff0e77ac */ /* 0x000e220008000a00 */
[----:B-----5:R-:W-:Y:S01]  /*0400*/  CS2R R2, SRZ ;  /* 0x0000000000027805 */ /* 0x020fe2000001ff00 */
[----:B------:R-:W0:Y:S01]  /*0410*/  LDCU.64 UR10, c[0x0][0x438] ;  /* 0x00008700ff0a77ac */ /* 0x000e220008000a00 */
[----:B---3--:R-:W-:-:S02]  /*0420*/  HADD2.F32 R89, -RZ, R12.H0_H0 ;  /* 0x2000000cff597230 */ /* 0x008fc40000004100 */
[----:B------:R-:W-:Y:S02]  /*0430*/  HADD2.F32 R90, -RZ, R12.H1_H1 ;  /* 0x3000000cff5a7230 */ /* 0x000fe40000004100 */
[--C-:B------:R-:W-:Y:S02]  /*0440*/  HADD2.F32 R91, -RZ, R13.reuse.H0_H0 ;  /* 0x2000000dff5b7230 */ /* 0x100fe40000004100 */
[----:B------:R-:W-:Y:S01]  /*0450*/  HADD2.F32 R92, -RZ, R13.H1_H1 ;  /* 0x3000000dff5c7230 */ /* 0x000fe20000004100 */
[----:B------:R-:W-:Y:S01]  /*0460*/  CS2R R12, SRZ ;  /* 0x00000000000c7805 */ /* 0x000fe2000001ff00 */
[--C-:B------:R-:W-:Y:S02]  /*0470*/  HADD2.F32 R93, -RZ, R14.reuse.H0_H0 ;  /* 0x2000000eff5d7230 */ /* 0x100fe40000004100 */
[----:B------:R-:W-:Y:S02]  /*0480*/  HADD2.F32 R94, -RZ, R14.H1_H1 ;  /* 0x3000000eff5e7230 */ /* 0x000fe40000004100 */
[----:B------:R-:W-:-:S02]  /*0490*/  HADD2.F32 R95, -RZ, R15.H0_H0 ;  /* 0x2000000fff5f7230 */ /* 0x000fc40000004100 */
[----:B------:R-:W-:Y:S01]  /*04a0*/  HADD2.F32 R96, -RZ, R15.H1_H1 ;  /* 0x3000000fff607230 */ /* 0x000fe20000004100 */
[----:B------:R-:W-:Y:S01]  /*04b0*/  CS2R R14, SRZ ;  /* 0x00000000000e7805 */ /* 0x000fe2000001ff00 */
[--C-:B----4-:R-:W-:Y:S02]  /*04c0*/  HADD2.F32 R97, -RZ, R8.reuse.H0_H0 ;  /* 0x20000008ff617230 */ /* 0x110fe40000004100 */
[----:B------:R-:W-:Y:S02]  /*04d0*/  HADD2.F32 R98, -RZ, R8.H1_H1 ;  /* 0x30000008ff627230 */ /* 0x000fe40000004100 */
[--C-:B------:R-:W-:Y:S02]  /*04e0*/  HADD2.F32 R99, -RZ, R9.reuse.H0_H0 ;  /* 0x20000009ff637230 */ /* 0x100fe40000004100 */
[----:B------:R-:W-:Y:S01]  /*04f0*/  HADD2.F32 R100, -RZ, R9.H1_H1 ;  /* 0x30000009ff647230 */ /* 0x000fe20000004100 */
[----:B------:R-:W-:Y:S01]  /*0500*/  CS2R R8, SRZ ;  /* 0x0000000000087805 */ /* 0x000fe2000001ff00 */
[----:B------:R-:W-:-:S02]  /*0510*/  HADD2.F32 R101, -RZ, R10.H0_H0 ;  /* 0x2000000aff657230 */ /* 0x000fc40000004100 */
        /* <DEDUP_REMOVED lines=9> */
[--C-:B------:R-:W-:Y:S02]  /*05b0*/  HADD2.F32 R109, -RZ, R6.reuse.H0_H0 ;  /* 0x20000006ff6d7230 */ /* 0x100fe40000004100 */
[----:B------:R-:W-:Y:S02]  /*05c0*/  HADD2.F32 R110, -RZ, R6.H1_H1 ;  /* 0x30000006ff6e7230 */ /* 0x000fe40000004100 */
[--C-:B------:R-:W-:Y:S02]  /*05d0*/  HADD2.F32 R111, -RZ, R7.reuse.H0_H0 ;  /* 0x20000007ff6f7230 */ /* 0x100fe40000004100 */
[----:B------:R-:W-:Y:S01]  /*05e0*/  HADD2.F32 R112, -RZ, R7.H1_H1 ;  /* 0x30000007ff707230 */ /* 0x000fe20000004100 */
[----:B012---:R-:W-:-:S07]  /*05f0*/  CS2R R6, SRZ ;  /* 0x0000000000067805 */ /* 0x007fce000001ff00 */
.L_x_1452:
        /* <DEDUP_REMOVED lines=9> */
[C---:B------:R-:W-:Y:S01]  /*0690*/  IADD3 R117, PT, PT, R118.reuse, 0x80, RZ ;  /* 0x0000008076757810 */ /* 0x040fe20007ffe0ff */
[----:B-1----:R-:W-:-:S04]  /*06a0*/  IMAD.WIDE.U32 R48, R118, 0x10, R64 ;  /* 0x0000001076307825 */ /* 0x002fc800078e0040 */
[--C-:B--2---:R-:W-:Y:S02]  /*06b0*/  IMAD.WIDE.U32 R52, R118, 0x10, R68.reuse ;  /* 0x0000001076347825 */ /* 0x104fe400078e0044 */
[----:B------:R-:W2:Y:S02]  /*06c0*/  LDG.E.128 R48, desc[UR6][R48.64] ;  /* 0x0000000630307981 */ /* 0x000ea4000c1e1d00 */
[C---:B------:R-:W-:Y:S02]  /*06d0*/  IMAD.WIDE.U32 R60, R117.reuse, 0x10, R68 ;  /* 0x00000010753c7825 */ /* 0x040fe400078e0044 */
[----:B------:R-:W2:Y:S02]  /*06e0*/  LDG.E.128 R52, desc[UR6][R52.64] ;  /* 0x0000000634347981 */ /* 0x000ea4000c1e1d00 */
[----:B---3--:R-:W-:Y:S02]  /*06f0*/  IMAD.WIDE R120, R114, 0x4, R66 ;  /* 0x0000000472787825 */ /* 0x008fe400078e0242 */
[----:B------:R-:W3:Y:S02]  /*0700*/  LDG.E.128 R60, desc[UR6][R60.64] ;  /* 0x000000063c3c7981 */ /* 0x000ee4000c1e1d00 */
[----:B------:R-:W-:-:S02]  /*0710*/  IMAD.WIDE.U32 R56, R117, 0x10, R64 ;  /* 0x0000001075387825 */ /* 0x000fc400078e0040 */
[----:B------:R-:W3:Y:S02]  /*0720*/  LDG.E R125, desc[UR6][R120.64] ;  /* 0x00000006787d7981 */ /* 0x000ee4000c1e1900 */
[----:B----4-:R-:W-:Y:S02]  /*0730*/  IMAD.WIDE R122, R114, 0x4, R70 ;  /* 0x00000004727a7825 */ /* 0x010fe400078e0246 */
[----:B------:R-:W4:Y:S01]  /*0740*/  LDG.E.128 R56, desc[UR6][R56.64] ;  /* 0x0000000638387981 */ /* 0x000f22000c1e1d00 */
[----:B------:R-:W-:-:S03]  /*0750*/  IADD3 R115, PT, PT, R118, 0x100, RZ ;  /* 0x0000010076737810 */ /* 0x000fc60007ffe0ff */
[----:B------:R0:W4:Y:S02]  /*0760*/  LDG.E R116, desc[UR6][R122.64] ;  /* 0x000000067a747981 */ /* 0x000124000c1e1900 */
[----:B------:R-:W-:-:S06]  /*0770*/  IMAD.WIDE.U32 R64, R115, 0x10, R64 ;  /* 0x0000001073407825 */ /* 0x000fcc00078e0040 */
[----:B------:R-:W4:Y:S01]  /*0780*/  LDG.E.128 R64, desc[UR6][R64.64] ;  /* 0x0000000640407981 */ /* 0x000f22000c1e1d00 */
[----:B------:R-:W-:-:S06]  /*0790*/  IMAD.WIDE.U32 R68, R115, 0x10, R68 ;  /* 0x0000001073447825 */ /* 0x000fcc00078e0044 */
[----:B------:R-:W4:Y:S01]  /*07a0*/  LDG.E.128 R68, desc[UR6][R68.64] ;  /* 0x0000000644447981 */ /* 0x000f22000c1e1d00 */
[----:B------:R-:W1:Y:S01]  /*07b0*/  S2R R124, SR_CgaCtaId ;  /* 0x00000000007c7919 */ /* 0x000e620000008800 */
[----:B------:R-:W-:Y:S02]  /*07c0*/  LOP3.LUT P3, RZ, R0, 0x1f, RZ, 0xc0, !PT ;  /* 0x0000001f00ff7812 */ /* 0x000fe4000786c0ff */
        /* <DEDUP_REMOVED lines=8> */
[----:B------:R-:W-:Y:S02]  /*0850*/  @!P0 IADD3 R121, PT, PT, R119, 0x3000, RZ ;  /* 0x0000300077798810 */ /* 0x000fe40007ffe0ff */
[----:B------:R-:W-:Y:S02]  /*0860*/  ISETP.NE.AND P4, PT, RZ, UR8, PT ;  /* 0x00000008ff007c0c */ /* 0x000fe4000bf85270 */
[----:B------:R-:W-:Y:S01]  /*0870*/  @!P3 IADD3 R121, PT, PT, R122, R121, RZ ;  /* 0x000000797a79b210 */ /* 0x000fe20007ffe0ff */
[--C-:B--2---:R-:W-:Y:S02]  /*0880*/  HADD2.F32 R124, -RZ, R48.reuse.H0_H0 ;  /* 0x20000030ff7c7230 */ /* 0x104fe40000004100 */
[----:B------:R-:W-:Y:S02]  /*0890*/  HADD2.F32 R122, -RZ, R48.H1_H1 ;  /* 0x30000030ff7a7230 */ /* 0x000fe40000004100 */
[----:B------:R-:W-:-:S02]  /*08a0*/  HADD2.F32 R153, -RZ, R55.H0_H0 ;  /* 0x20000037ff997230 */ /* 0x000fc40000004100 */
[----:B------:R-:W-:Y:S02]  /*08b0*/  HADD2.F32 R155, -RZ, R55.H1_H1 ;  /* 0x30000037ff9b7230 */ /* 0x000fe40000004100 */
[--C-:B---3--:R-:W-:Y:S02]  /*08c0*/  HADD2.F32 R48, -RZ, R61.reuse.H0_H0 ;  /* 0x2000003dff307230 */ /* 0x108fe40000004100 */
[----:B------:R-:W-:Y:S01]  /*08d0*/  HADD2.F32 R55, -RZ, R61.H1_H1 ;  /* 0x3000003dff377230 */ /* 0x000fe20000004100 */
[----:B------:R-:W-:Y:S01]  /*08e0*/  FSEL R61, R125, RZ, !P4 ;  /* 0x000000ff7d3d7208 */ /* 0x000fe20006000000 */
[--C-:B----4-:R-:W-:Y:S02]  /*08f0*/  HADD2.F32 R126, -RZ, R58.reuse.H0_H0 ;  /* 0x2000003aff7e7230 */ /* 0x110fe40000004100 */
[----:B------:R-:W-:Y:S02]  /*0900*/  HADD2.F32 R58, -RZ, R58.H1_H1 ;  /* 0x3000003aff3a7230 */ /* 0x000fe40000004100 */
[----:B------:R-:W-:Y:S01]  /*0910*/  FADD.FTZ R161, -R61, R124 ;  /* 0x0000007c3da17221 */ /* 0x000fe20000010100 */
[----:B------:R-:W-:-:S02]  /*0920*/  HADD2.F32 R148, -RZ, R57.H0_H0 ;  /* 0x20000039ff947230 */ /* 0x000fc40000004100 */
[C---:B------:R-:W-:Y:S01]  /*0930*/  FADD.FTZ R122, -R61.reuse, R122 ;  /* 0x0000007a3d7a7221 */ /* 0x040fe20000010100 */
[----:B------:R-:W-:Y:S02]  /*0940*/  HADD2.F32 R128, -RZ, R49.H0_H0 ;  /* 0x20000031ff807230 */ /* 0x000fe40000004100 */
[C---:B------:R-:W-:Y:S01]  /*0950*/  FADD.FTZ R139, -R61.reuse, R58 ;  /* 0x0000003a3d8b7221 */ /* 0x040fe20000010100 */
[----:B------:R-:W-:Y:S02]  /*0960*/  HADD2.F32 R147, -RZ, R52.H0_H0 ;  /* 0x20000034ff937230 */ /* 0x000fe40000004100 */
[----:B------:R-:W-:Y:S01]  /*0970*/  FMUL.FTZ R58, R116, R161 ;  /* 0x000000a1743a7220 */ /* 0x000fe20000410000 */
[--C-:B------:R-:W-:Y:S02]  /*0980*/  HADD2.F32 R144, -RZ, R56.reuse.H0_H0 ;  /* 0x20000038ff907230 */ /* 0x100fe40000004100 */
[----:B------:R-:W-:Y:S01]  /*0990*/  FADD.FTZ R129, -R61, R148 ;  /* 0x000000943d817221 */ /* 0x000fe20000010100 */
[----:B------:R-:W-:-:S02]  /*09a0*/  HADD2.F32 R146, -RZ, R56.H1_H1 ;  /* 0x30000038ff927230 */ /* 0x000fc40000004100 */
[----:B------:R-:W-:Y:S01]  /*09b0*/  FADD.FTZ R88, R147, R88 ;  /* 0x0000005893587221 */ /* 0x000fe20000010000 */
[----:B------:R-:W-:Y:S02]  /*09c0*/  HADD2.F32 R130, -RZ, R49.H1_H1 ;  /* 0x30000031ff827230 */ /* 0x000fe40000004100 */
[----:B------:R-:W-:Y:S01]  /*09d0*/  FADD.FTZ R49, -R61, R128 ;  /* 0x000000803d317221 */ /* 0x000fe20000010100 */
[----:B------:R-:W-:Y:S02]  /*09e0*/  HADD2.F32 R149, -RZ, R52.H1_H1 ;  /* 0x30000034ff957230 */ /* 0x000fe40000004100 */
[----:B------:R-:W-:Y:S01]  /*09f0*/  FMUL.FTZ R148, R116, R122 ;  /* 0x0000007a74947220 */ /* 0x000fe20000410000 */
[----:B------:R-:W-:Y:S02]  /*0a00*/  HADD2.F32 R56, -RZ, R59.H1_H1 ;  /* 0x3000003bff387230 */ /* 0x000fe40000004100 */
[-C--:B------:R-:W-:Y:S01]  /*0a10*/  FFMA.FTZ R113, R58, R147.reuse, R113 ;  /* 0x000000933a717223 */ /* 0x080fe20000010071 */
[----:B------:R-:W-:Y:S01]  /*0a20*/  FMUL.FTZ R147, R89, R147 ;  /* 0x0000009359937220 */ /* 0x000fe20000410000 */
[----:B------:R-:W-:-:S02]  /*0a30*/  HADD2.F32 R132, -RZ, R50.H0_H0 ;  /* 0x20000032ff847230 */ /* 0x000fc40000004100 */
[C---:B------:R-:W-:Y:S01]  /*0a40*/  FADD.FTZ R130, -R61.reuse, R130 ;  /* 0x000000823d827221 */ /* 0x040fe20000010100 */
[--C-:B------:R-:W-:Y:S02]  /*0a50*/  HADD2.F32 R141, -RZ, R53.reuse.H0_H0 ;  /* 0x20000035ff8d7230 */ /* 0x100fe40000004100 */
[----:B------:R-:W-:Y:S01]  /*0a60*/  FMUL.FTZ R142, R116, R49 ;  /* 0x00000031748e7220 */ /* 0x000fe20000410000 */
[----:B------:R-:W-:Y:S01]  /*0a70*/  FADD.FTZ R137, -R61, R56 ;  /* 0x000000383d897221 */ /* 0x000fe20000010100 */
[----:B------:R-:W-:Y:S01]  /*0a80*/  FADD.FTZ R86, R149, R86 ;  /* 0x0000005695567221 */ /* 0x000fe20000010000 */
[-C--:B------:R-:W-:Y:S01]  /*0a90*/  FFMA.FTZ R87, R148, R149.reuse, R87 ;  /* 0x0000009594577223 */ /* 0x080fe20000010057 */
[----:B------:R-:W-:Y:S01]  /*0aa0*/  FMUL.FTZ R149, R90, R149 ;  /* 0x000000955a957220 */ /* 0x000fe20000410000 */
[----:B------:R-:W-:Y:S01]  /*0ab0*/  FADD.FTZ R56, RZ, R147 ;  /* 0x00000093ff387221 */ /* 0x000fe20000010000 */
        /* <DEDUP_REMOVED lines=8> */
[----:B------:R-:W-:Y:S01]  /*0b40*/  FADD.FTZ R56, R149, R56 ;  /* 0x0000003895387221 */ /* 0x000fe20000010000 */
[----:B------:R-:W-:Y:S02]  /*0b50*/  HADD2.F32 R150, -RZ, R57.H1_H1 ;  /* 0x30000039ff967230 */ /* 0x000fe40000004100 */
[C---:B------:R-:W-:Y:S01]  /*0b60*/  FADD.FTZ R135, -R61.reuse, R146 ;  /* 0x000000923d877221 */ /* 0x040fe20000010100 */
[----:B------:R-:W-:Y:S02]  /*0b70*/  HADD2.F32 R136, -RZ, R51.H0_H0 ;  /* 0x20000033ff887230 */ /* 0x000fe40000004100 */
[----:B------:R-:W-:Y:S01]  /*0b80*/  FADD.FTZ R157, -R61, R134 ;  /* 0x000000863d9d7221 */ /* 0x000fe20000010100 */
[----:B------:R-:W-:-:S02]  /*0b90*/  HADD2.F32 R145, -RZ, R54.H0_H0 ;  /* 0x20000036ff917230 */ /* 0x000fc40000004100 */
[----:B------:R-:W-:Y:S01]  /*0ba0*/  FADD.FTZ R82, R143, R82 ;  /* 0x000000528f527221 */ /* 0x000fe20000010000 */
[----:B------:R-:W-:Y:S01]  /*0bb0*/  FMUL.FTZ R146, R116, R159 ;  /* 0x0000009f74927220 */ /* 0x000fe20000410000 */
[-C--:B------:R-:W-:Y:S01]  /*0bc0*/  FFMA.FTZ R83, R144, R143.reuse, R83 ;  /* 0x0000008f90537223 */ /* 0x080fe20000010053 */
[----:B------:R-:W-:Y:S01]  /*0bd0*/  FMUL.FTZ R143, R92, R143 ;  /* 0x0000008f5c8f7220 */ /* 0x000fe20000410000 */
[----:B------:R-:W-:Y:S01]  /*0be0*/  FADD.FTZ R56, R141, R56 ;  /* 0x000000388d387221 */ /* 0x000fe20000010000 */
[----:B------:R-:W-:Y:S02]  /*0bf0*/  HADD2.F32 R152, -RZ, R64.H0_H0 ;  /* 0x20000040ff987230 */ /* 0x000fe40000004100 */
[C---:B------:R-:W-:Y:S01]  /*0c00*/  FADD.FTZ R131, -R61.reuse, R150 ;  /* 0x000000963d837221 */ /* 0x040fe20000010100 */
[----:B------:R-:W-:Y:S02]  /*0c10*/  HADD2.F32 R140, -RZ, R51.H1_H1 ;  /* 0x30000033ff8c7230 */ /* 0x000fe40000004100 */
[----:B------:R-:W-:Y:S01]  /*0c20*/  FADD.FTZ R125, -R61, R136 ;  /* 0x000000883d7d7221 */ /* 0x000fe20000010100 */
[----:B------:R-:W-:-:S02]  /*0c30*/  HADD2.F32 R151, -RZ, R54.H1_H1 ;  /* 0x30000036ff977230 */ /* 0x000fc40000004100 */
[----:B------:R-:W-:Y:S01]  /*0c40*/  FADD.FTZ R80, R145, R80 ;  /* 0x0000005091507221 */ /* 0x000fe20000010000 */
[----:B------:R-:W-:Y:S01]  /*0c50*/  FFMA.FTZ R81, R146, R145, R81 ;  /* 0x0000009192517223 */ /* 0x000fe20000010051 */
[----:B------:R-:W-:Y:S01]  /*0c60*/  FMUL.FTZ R150, R116, R157 ;  /* 0x0000009d74967220 */ /* 0x000fe20000410000 */
[----:B------:R-:W-:Y:S01]  /*0c70*/  FMUL.FTZ R145, R93, R145 ;  /* 0x000000915d917220 */ /* 0x000fe20000410000 */
[----:B------:R-:W-:Y:S01]  /*0c80*/  FADD.FTZ R56, R143, R56 ;  /* 0x000000388f387221 */ /* 0x000fe20000010000 */
[----:B------:R-:W-:Y:S02]  /*0c90*/  HADD2.F32 R154, -RZ, R65.H0_H0 ;  /* 0x20000041ff9a7230 */ /* 0x000fe40000004100 */
[C---:B------:R-:W-:Y:S01]  /*0ca0*/  FADD.FTZ R165, -R61.reuse, R152 ;  /* 0x000000983da57221 */ /* 0x040fe20000010100 */
[----:B------:R-:W-:Y:S01]  /*0cb0*/  FADD.FTZ R127, -R61, R140 ;  /* 0x0000008c3d7f7221 */ /* 0x000fe20000010100 */
[----:B------:R-:W-:Y:S01]  /*0cc0*/  FADD.FTZ R78, R151, R78 ;  /* 0x0000004e974e7221 */ /* 0x000fe20000010000 */
[----:B------:R-:W-:Y:S01]  /*0cd0*/  FFMA.FTZ R79, R150, R151, R79 ;  /* 0x00000097964f7223 */ /* 0x000fe2000001004f */
[----:B------:R-:W-:Y:S01]  /*0ce0*/  FMUL.FTZ R152, R116, R125 ;  /* 0x0000007d74987220 */ /* 0x000fe20000410000 */
[----:B------:R-:W-:-:S02]  /*0cf0*/  HADD2.F32 R138, -RZ, R59.H0_H0 ;  /* 0x2000003bff8a7230 */ /* 0x000fc40000004100 */
[----:B------:R-:W-:Y:S01]  /*0d00*/  FMUL.FTZ R151, R94, R151 ;  /* 0x000000975e977220 */ /* 0x000fe20000410000 */
[----:B------:R-:W-:Y:S01]  /*0d10*/  FADD.FTZ R56, R145, R56 ;  /* 0x0000003891387221 */ /* 0x000fe20000010000 */
[--C-:B------:R-:W-:Y:S02]  /*0d20*/  HADD2.F32 R59, -RZ, R60.reuse.H1_H1 ;  /* 0x3000003cff3b7230 */ /* 0x100fe40000004100 */
[----:B------:R-:W-:Y:S01]  /*0d30*/  FADD.FTZ R163, -R61, R154 ;  /* 0x0000009a3da37221 */ /* 0x000fe20000010100 */
[C---:B------:R-:W-:Y:S01]  /*0d40*/  FMUL.FTZ R125, R116.reuse, R135 ;  /* 0x00000087747d7220 */ /* 0x040fe20000410000 */
[----:B------:R-:W-:Y:S01]  /*0d50*/  FADD.FTZ R76, R153, R76 ;  /* 0x0000004c994c7221 */ /* 0x000fe20000010000 */
[----:B------:R-:W-:Y:S01]  /*0d60*/  FMUL.FTZ R154, R116, R127 ;  /* 0x0000007f749a7220 */ /* 0x000fe20000410000 */
[-C--:B------:R-:W-:Y:S01]  /*0d70*/  FFMA.FTZ R77, R152, R153.reuse, R77 ;  /* 0x00000099984d7223 */ /* 0x080fe2000001004d */
[----:B------:R-:W-:Y:S01]  /*0d80*/  FMUL.FTZ R153, R95, R153 ;  /* 0x000000995f997220 */ /* 0x000fe20000410000 */
[----:B------:R-:W-:Y:S01]  /*0d90*/  FADD.FTZ R56, R151, R56 ;  /* 0x0000003897387221 */ /* 0x000fe20000010000 */
[----:B------:R-:W-:Y:S01]  /*0da0*/  FADD.FTZ R16, R59, R16 ;  /* 0x000000103b107221 */ /* 0x000fe20000010000 */
[-C--:B------:R-:W-:Y:S01]  /*0db0*/  FFMA.FTZ R72, R125, R59.reuse, R72 ;  /* 0x0000003b7d487223 */ /* 0x080fe20000010048 */
[----:B------:R-:W-:Y:S01]  /*0dc0*/  FMUL.FTZ R128, R98, R59 ;  /* 0x0000003b62807220 */ /* 0x000fe20000410000 */
[----:B------:R-:W-:-:S02]  /*0dd0*/  HADD2.F32 R54, -RZ, R60.H0_H0 ;  /* 0x2000003cff367230 */ /* 0x000fc40000004100 */
[----:B------:R-:W-:Y:S01]  /*0de0*/  FADD.FTZ R74, R155, R74 ;  /* 0x0000004a9b4a7221 */ /* 0x000fe20000010000 */
[----:B------:R-:W-:Y:S01]  /*0df0*/  FFMA.FTZ R75, R154, R155, R75 ;  /* 0x0000009b9a4b7223 */ /* 0x000fe2000001004b */
[----:B------:R-:W-:Y:S01]  /*0e00*/  FFMA.FTZ R59, R58, R147, RZ ;  /* 0x000000933a3b7223 */ /* 0x000fe200000100ff */
[----:B------:R-:W-:Y:S01]  /*0e10*/  FMUL.FTZ R155, R96, R155 ;  /* 0x0000009b609b7220 */ /* 0x000fe20000410000 */
[----:B------:R-:W-:Y:S01]  /*0e20*/  FADD.FTZ R56, R153, R56 ;  /* 0x0000003899387221 */ /* 0x000fe20000010000 */
[----:B------:R-:W-:Y:S01]  /*0e30*/  FMUL.FTZ R127, R97, R54 ;  /* 0x00000036617f7220 */ /* 0x000fe20000410000 */
[----:B------:R-:W-:Y:S02]  /*0e40*/  FFMA.FTZ R59, R148, R149, R59 ;  /* 0x00000095943b7223 */ /* 0x000fe4000001003b */
[----:B------:R-:W-:Y:S01]  /*0e50*/  FADD.FTZ R56, R155, R56 ;  /* 0x000000389b387221 */ /* 0x000fe20000010000 */
[----:B------:R-:W-:Y:S01]  /*0e60*/  FADD.FTZ R123, -R61, R126 ;  /* 0x0000007e3d7b7221 */ /* 0x000fe20000010100 */
[C---:B------:R-:W-:Y:S01]  /*0e70*/  FMUL.FTZ R126, R116.reuse, R133 ;  /* 0x00000085747e7220 */ /* 0x040fe20000410000 */
[----:B------:R-:W-:Y:S01]  /*0e80*/  FMUL.FTZ R130, R116, R129 ;  /* 0x0000008174827220 */ /* 0x000fe20000410000 */
[----:B------:R-:W-:Y:S01]  /*0e90*/  FFMA.FTZ R59, R142, R141, R59 ;  /* 0x0000008d8e3b7223 */ /* 0x000fe2000001003b */
[----:B------:R-:W-:Y:S01]  /*0ea0*/  FADD.FTZ R133, R127, R56 ;  /* 0x000000387f857221 */ /* 0x000fe20000010000 */
[----:B------:R-:W-:Y:S01]  /*0eb0*/  FADD.FTZ R15, R48, R15 ;  /* 0x0000000f300f7221 */ /* 0x000fe20000010000 */
[-C--:B------:R-:W-:Y:S01]  /*0ec0*/  FFMA.FTZ R31, R130, R48.reuse, R31 ;  /* 0x00000030821f7223 */ /* 0x080fe2000001001f */
[----:B------:R-:W-:Y:S01]  /*0ed0*/  FMUL.FTZ R129, R99, R48 ;  /* 0x0000003063817220 */ /* 0x000fe20000410000 */
[----:B------:R-:W-:Y:S01]  /*0ee0*/  FMUL.FTZ R131, R116, R131 ;  /* 0x0000008374837220 */ /* 0x000fe20000410000 */
[----:B------:R-:W-:Y:S01]  /*0ef0*/  FFMA.FTZ R59, R144, R143, R59 ;  /* 0x0000008f903b7223 */ /* 0x000fe2000001003b */
[----:B------:R-:W-:Y:S01]  /*0f00*/  FADD.FTZ R48, R128, R133 ;  /* 0x0000008580307221 */ /* 0x000fe20000010000 */
[----:B------:R-:W-:-:S02]  /*0f10*/  HADD2.F32 R50, -RZ, R62.H0_H0 ;  /* 0x2000003eff327230 */ /* 0x000fc40000004100 */
[----:B------:R-:W-:Y:S01]  /*0f20*/  FADD.FTZ R14, R55, R14 ;  /* 0x0000000e370e7221 */ /* 0x000fe20000010000 */
[-C--:B------:R-:W-:Y:S01]  /*0f30*/  FFMA.FTZ R30, R131, R55.reuse, R30 ;  /* 0x00000037831e7223 */ /* 0x080fe2000001001e */
[----:B------:R-:W-:Y:S01]  /*0f40*/  FMUL.FTZ R132, R100, R55 ;  /* 0x0000003764847220 */ /* 0x000fe20000410000 */
[----:B------:R-:W-:Y:S01]  /*0f50*/  FFMA.FTZ R59, R146, R145, R59 ;  /* 0x00000091923b7223 */ /* 0x000fe2000001003b */
[----:B------:R-:W-:Y:S01]  /*0f60*/  FADD.FTZ R55, R129, R48 ;  /* 0x0000003081377221 */ /* 0x000fe20000010000 */
[----:B------:R-:W-:Y:S02]  /*0f70*/  HADD2.F32 R53, -RZ, R62.H1_H1 ;  /* 0x3000003eff357230 */ /* 0x000fe40000004100 */
[----:B------:R-:W-:Y:S01]  /*0f80*/  FMUL.FTZ R133, R101, R50 ;  /* 0x0000003265857220 */ /* 0x000fe20000410000 */
[----:B------:R-:W-:Y:S01]  /*0f90*/  FFMA.FTZ R59, R150, R151, R59 ;  /* 0x00000097963b7223 */ /* 0x000fe2000001003b */
[----:B------:R-:W-:Y:S01]  /*0fa0*/  FADD.FTZ R48, R132, R55 ;  /* 0x0000003784307221 */ /* 0x000fe20000010000 */
[----:B------:R-:W-:-:S02]  /*0fb0*/  HADD2.F32 R52, -RZ, R63.H0_H0 ;  /* 0x2000003fff347230 */ /* 0x000fc40000004100 */
[----:B------:R-:W-:Y:S01]  /*0fc0*/  FMUL.FTZ R134, R102, R53 ;  /* 0x0000003566867220 */ /* 0x000fe20000410000 */
[----:B------:R-:W-:Y:S01]  /*0fd0*/  FFMA.FTZ R59, R152, R153, R59 ;  /* 0x00000099983b7223 */ /* 0x000fe2000001003b */
[----:B------:R-:W-:Y:S01]  /*0fe0*/  FADD.FTZ R157, R133, R48 ;  /* 0x00000030859d7221 */ /* 0x000fe20000010000 */
[----:B------:R-:W-:Y:S02]  /*0ff0*/  HADD2.F32 R51, -RZ, R63.H1_H1 ;  /* 0x3000003fff337230 */ /* 0x000fe40000004100 */
[----:B------:R-:W-:Y:S01]  /*1000*/  FMUL.FTZ R135, R103, R52 ;  /* 0x0000003467877220 */ /* 0x000fe20000410000 */
[----:B------:R-:W-:Y:S01]  /*1010*/  FFMA.FTZ R59, R154, R155, R59 ;  /* 0x0000009b9a3b7223 */ /* 0x000fe2000001003b */
[----:B------:R-:W-:Y:S01]  /*1020*/  FADD.FTZ R56, R134, R157 ;  /* 0x0000009d86387221 */ /* 0x000fe20000010000 */
[----:B------:R-:W-:Y:S02]  /*1030*/  HADD2.F32 R158, -RZ, R66.H0_H0 ;  /* 0x20000042ff9e7230 */ /* 0x000fe40000004100 */
[----:B------:R-:W-:Y:S01]  /*1040*/  FADD.FTZ R17, R54, R17 ;  /* 0x0000001136117221 */ /* 0x000fe20000010000 */
[C---:B------:R-:W-:Y:S01]  /*1050*/  FFMA.FTZ R73, R126.reuse, R54, R73 ;  /* 0x000000367e497223 */ /* 0x040fe20000010049 */
[----:B------:R-:W-:Y:S01]  /*1060*/  FFMA.FTZ R48, R126, R127, R59 ;  /* 0x0000007f7e307223 */ /* 0x000fe2000001003b */
[----:B------:R-:W-:-:S02]  /*1070*/  HADD2.F32 R54, -RZ, R68.H0_H0 ;  /* 0x20000044ff367230 */ /* 0x000fc40000004100 */
[----:B------:R-:W-:Y:S01]  /*1080*/  FMUL.FTZ R136, R104, R51 ;  /* 0x0000003368887220 */ /* 0x000fe20000410000 */
[----:B------:R-:W-:Y:S01]  /*1090*/  FADD.FTZ R59, R135, R56 ;  /* 0x00000038873b7221 */ /* 0x000fe20000010000 */
[----:B------:R-:W-:Y:S02]  /*10a0*/  HADD2.F32 R156, -RZ, R65.H1_H1 ;  /* 0x30000041ff9c7230 */ /* 0x000fe40000004100 */
[----:B------:R-:W-:Y:S01]  /*10b0*/  FADD.FTZ R57, -R61, R158 ;  /* 0x0000009e3d397221 */ /* 0x000fe20000010100 */
[----:B------:R-:W-:Y:S02]  /*10c0*/  HADD2.F32 R55, -RZ, R68.H1_H1 ;  /* 0x30000044ff377230 */ /* 0x000fe40000004100 */
[----:B------:R-:W-:Y:S01]  /*10d0*/  FADD.FTZ R56, R136, R59 ;  /* 0x0000003b88387221 */ /* 0x000fe20000010000 */
[--C-:B------:R-:W-:Y:S02]  /*10e0*/  HADD2.F32 R158, -RZ, R69.reuse.H0_H0 ;  /* 0x20000045ff9e7230 */ /* 0x100fe40000004100 */
[----:B------:R-:W-:Y:S01]  /*10f0*/  FMUL.FTZ R59, R105, R54 ;  /* 0x00000036693b7220 */ /* 0x000fe20000410000 */
[----:B------:R-:W-:-:S02]  /*1100*/  HADD2.F32 R161, -RZ, R69.H1_H1 ;  /* 0x30000045ffa17230 */ /* 0x000fc40000004100 */
[----:B------:R-:W-:Y:S01]  /*1110*/  FFMA.FTZ R69, R125, R128, R48 ;  /* 0x000000807d457223 */ /* 0x000fe20000010030 */
[----:B------:R-:W-:Y:S01]  /*1120*/  FADD.FTZ R65, -R61, R156 ;  /* 0x0000009c3d417221 */ /* 0x000fe20000010100 */
        /* <DEDUP_REMOVED lines=8> */
[----:B------:R-:W-:Y:S01]  /*11b0*/  FADD.FTZ R56, R71, R124 ;  /* 0x0000007c47387221 */ /* 0x000fe20000010000 */
[----:B------:R-:W-:Y:S01]  /*11c0*/  FADD.FTZ R138, -R61, R138 ;  /* 0x0000008a3d8a7221 */ /* 0x000fe20000010100 */
[----:B------:R-:W-:-:S02]  /*11d0*/  HADD2.F32 R160, -RZ, R70.H0_H0 ;  /* 0x20000046ffa07230 */ /* 0x000fc40000004100 */
[----:B------:R-:W-:Y:S01]  /*11e0*/  FMUL.FTZ R139, R116, R139 ;  /* 0x0000008b748b7220 */ /* 0x000fe20000410000 */
[----:B------:R-:W-:Y:S01]  /*11f0*/  FFMA.FTZ R48, R140, R133, R69 ;  /* 0x000000858c307223 */ /* 0x000fe20000010045 */
[----:B------:R-:W-:Y:S01]  /*1200*/  FADD.FTZ R71, R56, R123 ;  /* 0x0000007b38477221 */ /* 0x000fe20000010000 */
[----:B------:R-:W-:Y:S01]  /*1210*/  FMUL.FTZ R122, R108, R161 ;  /* 0x000000a16c7a7220 */ /* 0x000fe20000410000 */
[----:B------:R-:W-:Y:S02]  /*1220*/  HADD2.F32 R157, -RZ, R70.H1_H1 ;  /* 0x30000046ff9d7230 */ /* 0x000fe40000004100 */
[----:B------:R-:W-:Y:S01]  /*1230*/  FMUL.FTZ R138, R116, R138 ;  /* 0x0000008a748a7220 */ /* 0x000fe20000410000 */
[----:B------:R-:W-:Y:S01]  /*1240*/  FFMA.FTZ R69, R139, R134, R48 ;  /* 0x000000868b457223 */ /* 0x000fe20000010030 */
[----:B------:R-:W-:Y:S01]  /*1250*/  FADD.FTZ R56, R71, R122 ;  /* 0x0000007a47387221 */ /* 0x000fe20000010000 */
[----:B------:R-:W-:Y:S01]  /*1260*/  FMUL.FTZ R71, R109, R160 ;  /* 0x000000a06d477220 */ /* 0x000fe20000410000 */
[----:B------:R-:W-:-:S02]  /*1270*/  HADD2.F32 R64, -RZ, R64.H1_H1 ;  /* 0x30000040ff407230 */ /* 0x000fc40000004100 */
[----:B------:R-:W-:Y:S01]  /*1280*/  FFMA.FTZ R48, R138, R135, R69 ;  /* 0x000000878a307223 */ /* 0x000fe20000010045 */
[----:B------:R-:W-:Y:S01]  /*1290*/  FMUL.FTZ R137, R116, R137 ;  /* 0x0000008974897220 */ /* 0x000fe20000410000 */
[----:B------:R-:W-:Y:S01]  /*12a0*/  FADD.FTZ R69, R56, R71 ;  /* 0x0000004738457221 */ /* 0x000fe20000010000 */
[----:B------:R-:W-:Y:S01]  /*12b0*/  FMUL.FTZ R70, R110, R157 ;  /* 0x0000009d6e467220 */ /* 0x000fe20000410000 */
[----:B------:R-:W-:Y:S02]  /*12c0*/  HADD2.F32 R66, -RZ, R66.H1_H1 ;  /* 0x30000042ff427230 */ /* 0x000fe40000004100 */
[----:B------:R-:W-:Y:S01]  /*12d0*/  FMUL.FTZ R68, R116, R165 ;  /* 0x000000a574447220 */ /* 0x000fe20000410000 */
[--C-:B------:R-:W-:Y:S02]  /*12e0*/  HADD2.F32 R60, -RZ, R67.reuse.H0_H0 ;  /* 0x20000043ff3c7230 */ /* 0x100fe40000004100 */
[----:B------:R-:W-:Y:S01]  /*12f0*/  FFMA.FTZ R165, R137, R136, R48 ;  /* 0x0000008889a57223 */ /* 0x000fe20000010030 */
[----:B------:R-:W-:-:S02]  /*1300*/  HADD2.F32 R62, -RZ, R67.H1_H1 ;  /* 0x30000043ff3e7230 */ /* 0x000fc40000004100 */
[----:B------:R-:W-:Y:S01]  /*1310*/  FADD.FTZ R67, -R61, R64 ;  /* 0x000000403d437221 */ /* 0x000fe20000010100 */
[----:B------:R-:W-:Y:S01]  /*1320*/  FADD.FTZ R56, R69, R70 ;  /* 0x0000004645387221 */ /* 0x000fe20000010000 */
[----:B------:R-:W-:Y:S01]  /*1330*/  FMUL.FTZ R69, R111, R156 ;  /* 0x0000009c6f457220 */ /* 0x000fe20000410000 */
[----:B------:R-:W-:Y:S01]  /*1340*/  FADD.FTZ R63, -R61, R66 ;  /* 0x000000423d3f7221 */ /* 0x000fe20000010100 */
[----:B------:R-:W-:Y:S01]  /*1350*/  FMUL.FTZ R67, R116, R67 ;  /* 0x0000004374437220 */ /* 0x000fe20000410000 */
[----:B------:R-:W-:Y:S01]  /*1360*/  FFMA.FTZ R48, R68, R59, R165 ;  /* 0x0000003b44307223 */ /* 0x000fe200000100a5 */
[----:B------:R-:W-:Y:S01]  /*1370*/  FADD.FTZ R165, R56, R69 ;  /* 0x0000004538a57221 */ /* 0x000fe20000010000 */
[----:B------:R-:W-:Y:S01]  /*1380*/  FMUL.FTZ R66, R112, R159 ;  /* 0x0000009f70427220 */ /* 0x000fe20000410000 */
[C---:B------:R-:W-:Y:S01]  /*1390*/  FMUL.FTZ R64, R116.reuse, R163 ;  /* 0x000000a374407220 */ /* 0x040fe20000410000 */
[----:B------:R-:W-:Y:S02]  /*13a0*/  FFMA.FTZ R163, R67, R124, R48 ;  /* 0x0000007c43a37223 */ /* 0x000fe40000010030 */
[----:B------:R-:W-:Y:S01]  /*13b0*/  FADD.FTZ R48, R165, R66 ;  /* 0x00000042a5307221 */ /* 0x000fe20000010000 */
[----:B------:R-:W-:Y:S01]  /*13c0*/  FMUL.FTZ R65, R116, R65 ;  /* 0x0000004174417220 */ /* 0x000fe20000410000 */
[----:B------:R-:W-:Y:S01]  /*13d0*/  FFMA.FTZ R56, R64, R123, R163 ;  /* 0x0000007b40387223 */ /* 0x000fe200000100a3 */
[----:B------:R-:W-:-:S02]  /*13e0*/  FADD.FTZ R49, -R61, R60 ;  /* 0x0000003c3d317221 */ /* 0x000fc40000010100 */
[----:B------:R-:W0:Y:S01]  /*13f0*/  SHFL.DOWN PT, R163, R48, 0x10, 0x1f ;  /* 0x0a001f0030a37f89 */ /* 0x000e2200000e0000 */
[----:B------:R-:W-:Y:S01]  /*1400*/  FADD.FTZ R61, -R61, R62 ;  /* 0x0000003e3d3d7221 */ /* 0x000fe20000010100 */
        /* <DEDUP_REMOVED lines=16> */
[----:B------:R-:W0:Y:S04]  /*1510*/  SHFL.DOWN PT, R48, R57, 0x4, 0x1f ;  /* 0x08801f0039307f89 */ /* 0x000e2800000e0000 */
[----:B------:R-:W1:Y:S01]  /*1520*/  SHFL.DOWN PT, R165, R162, 0x4, 0x1f ;  /* 0x08801f00a2a57f89 */ /* 0x000e6200000e0000 */
[----:B0-----:R-:W-:-:S05]  /*1530*/  FADD.FTZ R164, R57, R48 ;  /* 0x0000003039a47221 */ /* 0x001fca0000010000 */
[----:B------:R-:W0:Y:S01]  /*1540*/  SHFL.DOWN PT, R48, R164, 0x2, 0x1f ;  /* 0x08401f00a4307f89 */ /* 0x000e2200000e0000 */
[----:B-1----:R-:W-:Y:S01]  /*1550*/  FADD.FTZ R165, R162, R165 ;  /* 0x000000a5a2a57221 */ /* 0x002fe20000010000 */
[----:B------:R-:W-:-:S04]  /*1560*/  ISETP.NE.U32.AND P0, PT, RZ, UR10, PT ;  /* 0x0000000aff007c0c */ /* 0x000fc8000bf05070 */
[----:B------:R-:W-:Y:S01]  /*1570*/  ISETP.NE.AND.EX P0, PT, RZ, UR11, PT, P0 ;  /* 0x0000000bff007c0c */ /* 0x000fe2000bf05300 */
[----:B0-----:R-:W-:Y:S02]  /*1580*/  FADD.FTZ R56, R164, R48 ;  /* 0x00000030a4387221 */ /* 0x001fe40000010000 */
[----:B------:R-:W0:Y:S04]  /*1590*/  SHFL.DOWN PT, R48, R165, 0x2, 0x1f ;  /* 0x08401f00a5307f89 */ /* 0x000e2800000e0000 */
[----:B------:R-:W1:Y:S01]  /*15a0*/  SHFL.DOWN PT, R163, R56, 0x1, 0x1f ;  /* 0x08201f0038a37f89 */ /* 0x000e6200000e0000 */
[----:B0-----:R-:W-:Y:S01]  /*15b0*/  FADD.FTZ R49, R165, R48 ;  /* 0x00000030a5317221 */ /* 0x001fe20000010000 */
[----:B-1----:R-:W-:-:S04]  /*15c0*/  FADD.FTZ R48, R56, R163 ;  /* 0x000000a338307221 */ /* 0x002fc80000010000 */
[----:B------:R-:W0:Y:S02]  /*15d0*/  @P0 LDC.64 R56, c[0x0][0x438] ;  /* 0x00010e00ff380b82 */ /* 0x000e240000000a00 */
[----:B0-----:R-:W-:-:S06]  /*15e0*/  @P0 IMAD.WIDE.U32 R164, R118, 0x10, R56 ;  /* 0x0000001076a40825 */ /* 0x001fcc00078e0038 */
[----:B------:R-:W0:Y:S01]  /*15f0*/  @P0 LDC.64 R56, c[0x0][0x438] ;  /* 0x00010e00ff380b82 */ /* 0x000e220000000a00 */
[----:B------:R-:W1:Y:S04]  /*1600*/  SHFL.DOWN PT, R163, R49, 0x1, 0x1f ;  /* 0x08201f0031a37f89 */ /* 0x000e6800000e0000 */
[----:B------:R0:W5:Y:S02]  /*1610*/  @P0 LDG.E.128 R32, desc[UR6][R164.64] ;  /* 0x00000006a4200981 */ /* 0x000164000c1e1d00 */
[----:B0-----:R-:W-:Y:S02]  /*1620*/  @P0 IMAD.WIDE.U32 R164, R115, 0x10, R56 ;  /* 0x0000001073a40825 */ /* 0x001fe400078e0038 */
[----:B------:R-:W0:Y:S02]  /*1630*/  @P1 LDC.64 R56, c[0x0][0x3e0] ;  /* 0x0000f800ff381b82 */ /* 0x000e240000000a00 */
[----:B-1----:R-:W-:Y:S01]  /*1640*/  FADD.FTZ R49, R49, R163 ;  /* 0x000000a331317221 */ /* 0x002fe20000010000 */
[----:B------:R1:W5:Y:S04]  /*1650*/  @P0 LDG.E.128 R40, desc[UR6][R164.64] ;  /* 0x00000006a4280981 */ /* 0x000368000c1e1d00 */
[----:B------:R2:W-:Y:S01]  /*1660*/  @!P3 STS.64 [R121], R48 ;  /* 0x000000307900b388 */ /* 0x0005e20000000a00 */
[----:B------:R-:W3:Y:S08]  /*1670*/  @P0 LDC.64 R162, c[0x0][0x438] ;  /* 0x00010e00ffa20b82 */ /* 0x000ef00000000a00 */
[----:B--2---:R-:W1:Y:S01]  /*1680*/  LDC.64 R48, c[0x0][0x3b0] ;  /* 0x0000ec00ff307b82 */ /* 0x004e620000000a00 */
[----:B0-----:R-:W-:-:S05]  /*1690*/  @P1 IMAD.WIDE R56, R114, 0x2, R56 ;  /* 0x0000000272381825 */ /* 0x001fca00078e0238 */
[----:B------:R-:W2:Y:S01]  /*16a0*/  @P1 LDG.E.U16 R121, desc[UR6][R56.64] ;  /* 0x0000000638791981 */ /* 0x000ea2000c1e1500 */
[----:B---3--:R-:W-:-:S05]  /*16b0*/  @P0 IMAD.WIDE.U32 R162, R117, 0x10, R162 ;  /* 0x0000001075a20825 */ /* 0x008fca00078e00a2 */
[----:B------:R0:W5:Y:S01]  /*16c0*/  @P0 LDG.E.128 R36, desc[UR6][R162.64] ;  /* 0x00000006a2240981 */ /* 0x000162000c1e1d00 */
[----:B-1----:R-:W-:-:S04]  /*16d0*/  IMAD.WIDE.U32 R164, R118, 0x8, R48 ;  /* 0x0000000876a47825 */ /* 0x002fc800078e0030 */
[--C-:B0-----:R-:W-:Y:S02]  /*16e0*/  IMAD.WIDE.U32 R162, R117, 0x8, R48.reuse ;  /* 0x0000000875a27825 */ /* 0x101fe400078e0030 */
[----:B------:R-:W5:Y:S02]  /*16f0*/  LDG.E.64 R164, desc[UR6][R164.64] ;  /* 0x00000006a4a47981 */ /* 0x000f64000c1e1b00 */
[----:B------:R-:W-:Y:S02]  /*1700*/  IMAD.WIDE.U32 R56, R115, 0x8, R48 ;  /* 0x0000000873387825 */ /* 0x000fe400078e0030 */
[----:B------:R-:W5:Y:S04]  /*1710*/  LDG.E.64 R162, desc[UR6][R162.64] ;  /* 0x00000006a2a27981 */ /* 0x000f68000c1e1b00 */
[----:B------:R-:W5:Y:S01]  /*1720*/  LDG.E.64 R56, desc[UR6][R56.64] ;  /* 0x0000000638387981 */ /* 0x000f62000c1e1b00 */
[----:B------:R-:W-:Y:S01]  /*1730*/  @!P2 IADD3 R120, PT, PT, R119, 0x3000, RZ ;  /* 0x000030007778a810 */ /* 0x000fe20007ffe0ff */
[----:B------:R-:W-:Y:S01]  /*1740*/  FADD.FTZ R13, R50, R13 ;  /* 0x0000000d320d7221 */ /* 0x000fe20000010000 */
[----:B------:R-:W-:Y:S01]  /*1750*/  FFMA.FTZ R29, R140, R50, R29 ;  /* 0x000000328c1d7223 */ /* 0x000fe2000001001d */
[----:B------:R-:W-:Y:S01]  /*1760*/  FADD.FTZ R10, R51, R10 ;  /* 0x0000000a330a7221 */ /* 0x000fe20000010000 */
[----:B------:R-:W-:Y:S01]  /*1770*/  FFMA.FTZ R26, R137, R51, R26 ;  /* 0x00000033891a7223 */ /* 0x000fe2000001001a */
        /* <DEDUP_REMOVED lines=34> */
[----:B------:R-:W-:Y:S01]  /*19a0*/  MOV R119, 0x3f800000 ;  /* 0x3f80000000777802 */ /* 0x000fe20000000f00 */
[----:B------:R-:W-:-:S03]  /*19b0*/  FMUL.FTZ R157, R48, UR12 ;  /* 0x0000000c309d7c20 */ /* 0x000fc60008410000 */
[----:B------:R-:W-:Y:S01]  /*19c0*/  FSEL R156, R54, RZ, !P4 ;  /* 0x000000ff369c7208 */ /* 0x000fe20006000000 */
[----:B--2---:R-:W-:Y:S01]  /*19d0*/  @P1 HADD2.F32 R119, -RZ, R121.H0_H0 ;  /* 0x20000079ff771230 */ /* 0x004fe20000004100 */
[----:B------:R-:W-:Y:S06]  /*19e0*/  @!P0 BRA `(.L_x_1443) ;  /* 0x0000001c00108947 */ /* 0x000fec0003800000 */
[----:B------:R-:W-:-:S04]  /*19f0*/  UISETP.NE.U32.AND UP0, UPT, UR14, URZ, UPT ;  /* 0x000000ff0e00728c */ /* 0x000fc8000bf05070 */
[----:B------:R-:W-:-:S09]  /*1a00*/  UISETP.NE.AND.EX UP0, UPT, UR15, URZ, UPT, UP0 ;  /* 0x000000ff0f00728c */ /* 0x000fd2000bf05300 */
[----:B------:R-:W-:Y:S05]  /*1a10*/  BRA.U UP0, `(.L_x_1444) ;  /* 0x0000000d005c7547 */ /* 0x000fea000b800000 */
[-CC-:B------:R-:W-:Y:S01]  /*1a20*/  FFMA.FTZ R58, R58, R157.reuse, R156.reuse ;  /* 0x0000009d3a3a7223 */ /* 0x180fe2000001009c */
[-CC-:B------:R-:W-:Y:S01]  /*1a30*/  FFMA.FTZ R148, R148, R157.reuse, R156.reuse ;  /* 0x0000009d94947223 */ /* 0x180fe2000001009c */
[--C-:B-----5:R-:W-:Y:S02]  /*1a40*/  HADD2.F32 R49, -RZ, R32.reuse.H0_H0 ;  /* 0x20000020ff317230 */ /* 0x120fe40000004100 */
[----:B------:R-:W-:Y:S01]  /*1a50*/  FFMA.FTZ R142, R142, R157, R156 ;  /* 0x0000009d8e8e7223 */ /* 0x000fe2000001009c */
[----:B------:R-:W-:Y:S01]  /*1a60*/  FADD.FTZ R147, R147, -R58 ;  /* 0x8000003a93937221 */ /* 0x000fe20000010000 */
[----:B------:R-:W-:Y:S02]  /*1a70*/  HADD2.F32 R50, -RZ, R32.H1_H1 ;  /* 0x30000020ff327230 */ /* 0x000fe40000004100 */
[----:B------:R-:W-:Y:S01]  /*1a80*/  FADD.FTZ R149, R149, -R148 ;  /* 0x8000009495957221 */ /* 0x000fe20000010000 */
[--C-:B------:R-:W-:Y:S02]  /*1a90*/  HADD2.F32 R52, -RZ, R33.reuse.H0_H0 ;  /* 0x20000021ff347230 */ /* 0x100fe40000004100 */
[C---:B------:R-:W-:Y:S01]  /*1aa0*/  FFMA.FTZ R48, R116.reuse, R147, R49 ;  /* 0x0000009374307223 */ /* 0x040fe20000010031 */
[----:B------:R-:W-:Y:S01]  /*1ab0*/  FADD.FTZ R141, R141, -R142 ;  /* 0x8000008e8d8d7221 */ /* 0x000fe20000010000 */
[----:B------:R-:W-:Y:S01]  /*1ac0*/  FFMA.FTZ R50, R116, R149, R50 ;  /* 0x0000009574327223 */ /* 0x000fe20000010032 */
[----:B------:R-:W-:Y:S01]  /*1ad0*/  FFMA.FTZ R144, R144, R157, R156 ;  /* 0x0000009d90907223 */ /* 0x000fe2000001009c */
[----:B------:R-:W-:Y:S01]  /*1ae0*/  FMUL.FTZ R48, R48, R119 ;  /* 0x0000007730307220 */ /* 0x000fe20000410000 */
[----:B------:R-:W-:Y:S01]  /*1af0*/  FFMA.FTZ R52, R116, R141, R52 ;  /* 0x0000008d74347223 */ /* 0x000fe20000010034 */
[----:B------:R-:W-:Y:S01]  /*1b00*/  FMUL.FTZ R50, R50, R119 ;  /* 0x0000007732327220 */ /* 0x000fe20000410000 */
[----:B------:R-:W-:Y:S01]  /*1b10*/  FFMA.FTZ R150, R150, R157, R156 ;  /* 0x0000009d96967223 */ /* 0x000fe2000001009c */
[----:B------:R-:W-:Y:S01]  /*1b20*/  FMUL.FTZ R48, R48, UR4 ;  /* 0x0000000430307c20 */ /* 0x000fe20008410000 */
[----:B------:R-:W-:Y:S01]  /*1b30*/  LOP3.LUT P5, RZ, R164, 0xff, RZ, 0xc0, !PT ;  /* 0x000000ffa4ff7812 */ /* 0x000fe200078ac0ff */
[----:B------:R-:W-:Y:S01]  /*1b40*/  FMUL.FTZ R52, R52, R119 ;  /* 0x0000007734347220 */ /* 0x000fe20000410000 */
[----:B------:R-:W-:Y:S01]  /*1b50*/  FMUL.FTZ R50, R50, UR4 ;  /* 0x0000000432327c20 */ /* 0x000fe20008410000 */
[----:B------:R-:W-:Y:S01]  /*1b60*/  HADD2.F32 R49, -RZ, R33.H1_H1 ;  /* 0x30000021ff317230 */ /* 0x000fe20000004100 */
[----:B------:R-:W-:Y:S01]  /*1b70*/  LOP3.LUT P4, RZ, R164, 0xff00, RZ, 0xc0, !PT ;  /* 0x0000ff00a4ff7812 */ /* 0x000fe2000788c0ff */
[----:B------:R-:W-:-:S02]  /*1b80*/  HADD2.F32 R58, -RZ, R34.H1_H1 ;  /* 0x30000022ff3a7230 */ /* 0x000fc40000004100 */
[----:B------:R-:W-:Y:S01]  /*1b90*/  FADD.FTZ R143, R143, -R144 ;  /* 0x800000908f8f7221 */ /* 0x000fe20000010000 */
[----:B------:R-:W-:Y:S01]  /*1ba0*/  FADD.FTZ R151, R151, -R150 ;  /* 0x8000009697977221 */ /* 0x000fe20000010000 */
[-CC-:B------:R-:W-:Y:S01]  /*1bb0*/  FFMA.FTZ R146, R146, R157.reuse, R156.reuse ;  /* 0x0000009d92927223 */ /* 0x180fe2000001009c */
[----:B------:R-:W-:Y:S01]  /*1bc0*/  FFMA.FTZ R126, R126, R157, R156 ;  /* 0x0000009d7e7e7223 */ /* 0x000fe2000001009c */
[----:B------:R-:W-:Y:S01]  /*1bd0*/  FMUL.FTZ R54, R52, UR4 ;  /* 0x0000000434367c20 */ /* 0x000fe20008410000 */
[----:B------:R-:W-:Y:S01]  /*1be0*/  FSEL R53, R48, RZ, P5 ;  /* 0x000000ff30357208 */ /* 0x000fe20002800000 */
[----:B------:R-:W-:Y:S01]  /*1bf0*/  FFMA.FTZ R48, R116, R143, R49 ;  /* 0x0000008f74307223 */ /* 0x000fe20000010031 */
[----:B------:R-:W-:Y:S01]  /*1c00*/  FSEL R52, R50, RZ, P4 ;  /* 0x000000ff32347208 */ /* 0x000fe20002000000 */
[----:B------:R-:W-:Y:S01]  /*1c10*/  FFMA.FTZ R58, R116, R151, R58 ;  /* 0x00000097743a7223 */ /* 0x000fe2000001003a */
[-CC-:B------:R-:W-:Y:S01]  /*1c20*/  FFMA.FTZ R125, R125, R157.reuse, R156.reuse ;  /* 0x0000009d7d7d7223 */ /* 0x180fe2000001009c */
[----:B------:R-:W-:Y:S01]  /*1c30*/  FFMA.FTZ R130, R130, R157, R156 ;  /* 0x0000009d82827223 */ /* 0x000fe2000001009c */
[----:B------:R-:W-:-:S02]  /*1c40*/  HADD2.F32 R50, -RZ, R34.H0_H0 ;  /* 0x20000022ff327230 */ /* 0x000fc40000004100 */
[----:B------:R-:W-:Y:S01]  /*1c50*/  FADD.FTZ R145, R145, -R146 ;  /* 0x8000009291917221 */ /* 0x000fe20000010000 */
[--C-:B------:R-:W-:Y:S02]  /*1c60*/  HADD2.F32 R49, -RZ, R36.reuse.H0_H0 ;  /* 0x20000024ff317230 */ /* 0x100fe40000004100 */
[----:B------:R-:W-:Y:S01]  /*1c70*/  FADD.FTZ R127, R127, -R126 ;  /* 0x8000007e7f7f7221 */ /* 0x000fe20000010000 */
[----:B------:R-:W-:Y:S01]  /*1c80*/  FFMA.FTZ R152, R152, R157, R156 ;  /* 0x0000009d98987223 */ /* 0x000fe2000001009c */
[----:B------:R-:W-:Y:S01]  /*1c90*/  FMUL.FTZ R58, R58, R119 ;  /* 0x000000773a3a7220 */ /* 0x000fe20000410000 */
[----:B------:R-:W-:Y:S01]  /*1ca0*/  FADD.FTZ R125, R128, -R125 ;  /* 0x8000007d807d7221 */ /* 0x000fe20000010000 */
[----:B------:R-:W-:Y:S01]  /*1cb0*/  FADD.FTZ R129, R129, -R130 ;  /* 0x8000008281817221 */ /* 0x000fe20000010000 */
[----:B------:R-:W-:Y:S01]  /*1cc0*/  FFMA.FTZ R64, R64, R157, R156 ;  /* 0x0000009d40407223 */ /* 0x000fe2000001009c */
[----:B------:R-:W-:Y:S02]  /*1cd0*/  HADD2.F32 R120, -RZ, R35.H0_H0 ;  /* 0x20000023ff787230 */ /* 0x000fe40000004100 */
[----:B------:R-:W-:Y:S01]  /*1ce0*/  FFMA.FTZ R50, R116, R145, R50 ;  /* 0x0000009174327223 */ /* 0x000fe20000010032 */
[----:B------:R-:W-:-:S02]  /*1cf0*/  HADD2.F32 R130, -RZ, R36.H1_H1 ;  /* 0x30000024ff827230 */ /* 0x000fc40000004100 */
[----:B------:R-:W-:Y:S01]  /*1d00*/  FMUL.FTZ R48, R48, R119 ;  /* 0x0000007730307220 */ /* 0x000fe20000410000 */
[----:B------:R-:W-:Y:S01]  /*1d10*/  FFMA.FTZ R128, R116, R127, R49 ;  /* 0x0000007f74807223 */ /* 0x000fe20000010031 */
[----:B------:R-:W-:Y:S01]  /*1d20*/  FADD.FTZ R153, R153, -R152 ;  /* 0x8000009899997221 */ /* 0x000fe20000010000 */
[-CC-:B------:R-:W-:Y:S01]  /*1d30*/  FFMA.FTZ R131, R131, R157.reuse, R156.reuse ;  /* 0x0000009d83837223 */ /* 0x180fe2000001009c */
[-CC-:B------:R-:W-:Y:S01]  /*1d40*/  FFMA.FTZ R139, R139, R157.reuse, R156.reuse ;  /* 0x0000009d8b8b7223 */ /* 0x180fe2000001009c */
[----:B------:R-:W-:Y:S01]  /*1d50*/  FMUL.FTZ R58, R58, UR4 ;  /* 0x000000043a3a7c20 */ /* 0x000fe20008410000 */
[-CC-:B------:R-:W-:Y:S01]  /*1d60*/  FFMA.FTZ R68, R68, R157.reuse, R156.reuse ;  /* 0x0000009d44447223 */ /* 0x180fe2000001009c */
[----:B------:R-:W-:Y:S01]  /*1d70*/  LOP3.LUT P4, RZ, R165, 0xff00, RZ, 0xc0, !PT ;  /* 0x0000ff00a5ff7812 */ /* 0x000fe2000788c0ff */
[--C-:B------:R-:W-:Y:S02]  /*1d80*/  HADD2.F32 R142, -RZ, R37.reuse.H0_H0 ;  /* 0x20000025ff8e7230 */ /* 0x100fe40000004100 */
[----:B------:R-:W-:Y:S01]  /*1d90*/  FFMA.FTZ R154, R154, R157, R156 ;  /* 0x0000009d9a9a7223 */ /* 0x000fe2000001009c */
[-C--:B------:R-:W-:Y:S01]  /*1da0*/  FMUL.FTZ R50, R50, R119.reuse ;  /* 0x0000007732327220 */ /* 0x080fe20000410000 */
[----:B------:R-:W-:Y:S01]  /*1db0*/  FMUL.FTZ R48, R48, UR4 ;  /* 0x0000000430307c20 */ /* 0x000fe20008410000 */
[----:B------:R-:W-:Y:S01]  /*1dc0*/  FMUL.FTZ R128, R128, R119 ;  /* 0x0000007780807220 */ /* 0x000fe20000410000 */
[----:B------:R-:W-:Y:S01]  /*1dd0*/  FADD.FTZ R123, R123, -R64 ;  /* 0x800000407b7b7221 */ /* 0x000fe20000010000 */
[----:B------:R-:W-:Y:S01]  /*1de0*/  FFMA.FTZ R138, R138, R157, R156 ;  /* 0x0000009d8a8a7223 */ /* 0x000fe2000001009c */
[----:B------:R-:W-:Y:S01]  /*1df0*/  LOP3.LUT P0, RZ, R164, 0xff000000, RZ, 0xc0, !PT ;  /* 0xff000000a4ff7812 */ /* 0x000fe2000780c0ff */
[C---:B------:R-:W-:Y:S01]  /*1e00*/  FFMA.FTZ R120, R116.reuse, R153, R120 ;  /* 0x0000009974787223 */ /* 0x040fe20000010078 */
[----:B------:R-:W-:Y:S01]  /*1e10*/  FFMA.FTZ R130, R116, R125, R130 ;  /* 0x0000007d74827223 */ /* 0x000fe20000010082 */
[----:B------:R-:W-:-:S02]  /*1e20*/  HADD2.F32 R49, -RZ, R37.H1_H1 ;  /* 0x30000025ff317230 */ /* 0x000fc40000004100 */
[-CC-:B------:R-:W-:Y:S01]  /*1e30*/  FFMA.FTZ R137, R137, R157.reuse, R156.reuse ;  /* 0x0000009d89897223 */ /* 0x180fe2000001009c */
[----:B------:R-:W-:Y:S02]  /*1e40*/  HADD2.F32 R64, -RZ, R38.H1_H1 ;  /* 0x30000026ff407230 */ /* 0x000fe40000004100 */
[----:B------:R-:W-:Y:S01]  /*1e50*/  FADD.FTZ R131, R132, -R131 ;  /* 0x8000008384837221 */ /* 0x000fe20000010000 */
[----:B------:R-:W-:Y:S01]  /*1e60*/  FADD.FTZ R139, R134, -R139 ;  /* 0x8000008b868b7221 */ /* 0x000fe20000010000 */
[----:B------:R-:W-:Y:S01]  /*1e70*/  FFMA.FTZ R62, R62, R157, R156 ;  /* 0x0000009d3e3e7223 */ /* 0x000fe2000001009c */
[----:B------:R-:W-:Y:S01]  /*1e80*/  HADD2.F32 R126, -RZ, R35.H1_H1 ;  /* 0x30000023ff7e7230 */ /* 0x000fe20000004100 */
[----:B------:R-:W-:Y:S01]  /*1e90*/  FSEL R121, R58, RZ, P4 ;  /* 0x000000ff3a797208 */ /* 0x000fe20002000000 */
[----:B------:R-:W-:Y:S01]  /*1ea0*/  FADD.FTZ R59, R59, -R68 ;  /* 0x800000443b3b7221 */ /* 0x000fe20000010000 */
[----:B------:R-:W-:Y:S01]  /*1eb0*/  FADD.FTZ R155, R155, -R154 ;  /* 0x8000009a9b9b7221 */ /* 0x000fe20000010000 */
[----:B------:R-:W-:Y:S01]  /*1ec0*/  FFMA.FTZ R142, R116, R129, R142 ;  /* 0x00000081748e7223 */ /* 0x000fe2000001008e */
[----:B------:R-:W-:Y:S01]  /*1ed0*/  FMUL.FTZ R50, R50, UR4 ;  /* 0x0000000432327c20 */ /* 0x000fe20008410000 */
[----:B------:R-:W-:Y:S01]  /*1ee0*/  FMUL.FTZ R58, R128, UR4 ;  /* 0x00000004803a7c20 */ /* 0x000fe20008410000 */
[----:B------:R-:W-:-:S02]  /*1ef0*/  HADD2.F32 R68, -RZ, R39.H0_H0 ;  /* 0x20000027ff447230 */ /* 0x000fc40000004100 */
[----:B------:R-:W-:Y:S01]  /*1f00*/  FFMA.FTZ R140, R140, R157, R156 ;  /* 0x0000009d8c8c7223 */ /* 0x000fe2000001009c */
[----:B------:R-:W-:Y:S01]  /*1f10*/  LOP3.LUT P6, RZ, R164, 0xff0000, RZ, 0xc0, !PT ;  /* 0x00ff0000a4ff7812 */ /* 0x000fe200078cc0ff */
[-C--:B------:R-:W-:Y:S01]  /*1f20*/  FMUL.FTZ R120, R120, R119.reuse ;  /* 0x0000007778787220 */ /* 0x080fe20000410000 */
[----:B------:R-:W-:Y:S01]  /*1f30*/  LOP3.LUT P3, RZ, R165, 0xff, RZ, 0xc0, !PT ;  /* 0x000000ffa5ff7812 */ /* 0x000fe2000786c0ff */
[----:B------:R-:W-:Y:S01]  /*1f40*/  FMUL.FTZ R130, R130, R119 ;  /* 0x0000007782827220 */ /* 0x000fe20000410000 */
[----:B------:R-:W-:Y:S01]  /*1f50*/  FSEL R55, R48, RZ, P0 ;  /* 0x000000ff30377208 */ /* 0x000fe20000000000 */
[----:B------:R-:W-:Y:S01]  /*1f60*/  FADD.FTZ R135, R135, -R138 ;  /* 0x8000008a87877221 */ /* 0x000fe20000010000 */
[----:B------:R-:W-:Y:S02]  /*1f70*/  HADD2.F32 R128, -RZ, R39.H1_H1 ;  /* 0x30000027ff807230 */ /* 0x000fe40000004100 */
[----:B------:R-:W-:Y:S01]  /*1f80*/  FADD.FTZ R137, R136, -R137 ;  /* 0x8000008988897221 */ /* 0x000fe20000010000 */
[C---:B------:R-:W-:Y:S01]  /*1f90*/  FFMA.FTZ R48, R116.reuse, R131, R49 ;  /* 0x0000008374307223 */ /* 0x040fe20000010031 */
[----:B------:R-:W-:Y:S01]  /*1fa0*/  FFMA.FTZ R64, R116, R139, R64 ;  /* 0x0000008b74407223 */ /* 0x000fe20000010040 */
[----:B------:R-:W-:-:S02]  /*1fb0*/  HADD2.F32 R132, -RZ, R41.H0_H0 ;  /* 0x20000029ff847230 */ /* 0x000fc40000004100 */
[----:B------:R-:W-:Y:S01]  /*1fc0*/  FADD.FTZ R71, R71, -R62 ;  /* 0x8000003e47477221 */ /* 0x000fe20000010000 */
[----:B------:R-:W-:Y:S01]  /*1fd0*/  FFMA.FTZ R126, R116, R155, R126 ;  /* 0x0000009b747e7223 */ /* 0x000fe2000001007e */
[----:B------:R-:W-:Y:S01]  /*1fe0*/  FMUL.FTZ R142, R142, R119 ;  /* 0x000000778e8e7220 */ /* 0x000fe20000410000 */
[----:B------:R-:W-:Y:S01]  /*1ff0*/  HADD2.F32 R62, -RZ, R38.H0_H0 ;  /* 0x20000026ff3e7230 */ /* 0x000fe20000004100 */
[----:B------:R-:W-:Y:S01]  /*2000*/  FSEL R54, R54, RZ, P6 ;  /* 0x000000ff36367208 */ /* 0x000fe20003000000 */
[----:B------:R-:W-:Y:S01]  /*2010*/  HADD2.F32 R134, -RZ, R42.H0_H0 ;  /* 0x2000002aff867230 */ /* 0x000fe20000004100 */
[----:B------:R-:W-:Y:S01]  /*2020*/  FSEL R50, R50, RZ, P3 ;  /* 0x000000ff32327208 */ /* 0x000fe20001800000 */
[----:B------:R-:W-:Y:S01]  /*2030*/  FMUL.FTZ R51, R120, UR4 ;  /* 0x0000000478337c20 */ /* 0x000fe20008410000 */
[----:B------:R-:W-:Y:S01]  /*2040*/  FMUL.FTZ R125, R130, UR4 ;  /* 0x00000004827d7c20 */ /* 0x000fe20008410000 */
[----:B------:R-:W-:Y:S01]  /*2050*/  FADD.FTZ R133, R133, -R140 ;  /* 0x8000008c85857221 */ /* 0x000fe20000010000 */
[----:B------:R-:W-:Y:S01]  /*2060*/  FFMA.FTZ R68, R116, R135, R68 ;  /* 0x0000008774447223 */ /* 0x000fe20000010044 */
[----:B------:R-:W-:Y:S01]  /*2070*/  LOP3.LUT P6, RZ, R165, 0xff0000, RZ, 0xc0, !PT ;  /* 0x00ff0000a5ff7812 */ /* 0x000fe200078cc0ff */
[----:B------:R-:W-:Y:S01]  /*2080*/  HADD2.F32 R49, -RZ, R40.H0_H0 ;  /* 0x20000028ff317230 */ /* 0x000fe20000004100 */
[----:B------:R-:W-:Y:S01]  /*2090*/  LOP3.LUT P0, RZ, R162, 0xff, RZ, 0xc0, !PT ;  /* 0x000000ffa2ff7812 */ /* 0x000fe2000780c0ff */
[----:B------:R-:W-:Y:S01]  /*20a0*/  FFMA.FTZ R128, R116, R137, R128 ;  /* 0x0000008974807223 */ /* 0x000fe20000010080 */
[----:B------:R-:W-:Y:S01]  /*20b0*/  LOP3.LUT P3, RZ, R162, 0xff00, RZ, 0xc0, !PT ;  /* 0x0000ff00a2ff7812 */ /* 0x000fe2000786c0ff */
[-C--:B------:R-:W-:Y:S01]  /*20c0*/  FMUL.FTZ R48, R48, R119.reuse ;  /* 0x0000007730307220 */ /* 0x080fe20000410000 */
[----:B------:R-:W-:Y:S01]  /*20d0*/  FMUL.FTZ R64, R64, R119 ;  /* 0x0000007740407220 */ /* 0x000fe20000410000 */
[----:B------:R-:W-:Y:S01]  /*20e0*/  FFMA.FTZ R132, R116, R123, R132 ;  /* 0x0000007b74847223 */ /* 0x000fe20000010084 */
[----:B------:R-:W-:Y:S01]  /*20f0*/  FMUL.FTZ R126, R126, R119 ;  /* 0x000000777e7e7220 */ /* 0x000fe20000410000 */
[----:B------:R-:W-:Y:S01]  /*2100*/  FMUL.FTZ R120, R142, UR4 ;  /* 0x000000048e787c20 */ /* 0x000fe20008410000 */
[----:B------:R-:W-:Y:S01]  /*2110*/  ISETP.GE.U32.AND P5, PT, R164, RZ, PT ;  /* 0x000000ffa400720c */ /* 0x000fe20003fa6070 */
[----:B------:R-:W-:Y:S01]  /*2120*/  FFMA.FTZ R62, R116, R133, R62 ;  /* 0x00000085743e7223 */ /* 0x000fe2000001003e */
[----:B------:R-:W-:Y:S01]  /*2130*/  LOP3.LUT P4, RZ, R162, 0xff0000, RZ, 0xc0, !PT ;  /* 0x00ff0000a2ff7812 */ /* 0x000fe2000788c0ff */
[----:B------:R-:W-:Y:S01]  /*2140*/  FFMA.FTZ R134, R116, R71, R134 ;  /* 0x0000004774867223 */ /* 0x000fe20000010086 */
[-C--:B------:R-:W-:Y:S01]  /*2150*/  FMUL.FTZ R68, R68, R119.reuse ;  /* 0x0000007744447220 */ /* 0x080fe20000410000 */
[----:B------:R-:W-:Y:S01]  /*2160*/  FSEL R51, R51, RZ, P6 ;  /* 0x000000ff33337208 */ /* 0x000fe20003000000 */
[----:B------:R-:W-:Y:S01]  /*2170*/  FMUL.FTZ R48, R48, UR4 ;  /* 0x0000000430307c20 */ /* 0x000fe20008410000 */
[----:B------:R-:W-:Y:S01]  /*2180*/  FSEL R58, R58, RZ, P0 ;  /* 0x000000ff3a3a7208 */ /* 0x000fe20000000000 */
[----:B------:R-:W-:Y:S01]  /*2190*/  FMUL.FTZ R71, R64, UR4 ;  /* 0x0000000440477c20 */ /* 0x000fe20008410000 */
[----:B------:R-:W-:Y:S01]  /*21a0*/  FSEL R125, R125, RZ, P3 ;  /* 0x000000ff7d7d7208 */ /* 0x000fe20001800000 */
[----:B------:R-:W-:Y:S01]  /*21b0*/  FMUL.FTZ R128, R128, R119 ;  /* 0x0000007780807220 */ /* 0x000fe20000410000 */
[----:B------:R-:W-:Y:S01]  /*21c0*/  LOP3.LUT P6, RZ, R162, 0xff000000, RZ, 0xc0, !PT ;  /* 0xff000000a2ff7812 */ /* 0x000fe200078cc0ff */
[----:B------:R-:W-:Y:S01]  /*21d0*/  FFMA.FTZ R130, R116, R59, R49 ;  /* 0x0000003b74827223 */ /* 0x000fe20000010031 */
[----:B------:R-:W-:Y:S01]  /*21e0*/  ISETP.GE.U32.AND P0, PT, R162, RZ, PT ;  /* 0x000000ffa200720c */ /* 0x000fe20003f06070 */
[-C--:B------:R-:W-:Y:S01]  /*21f0*/  FMUL.FTZ R132, R132, R119.reuse ;  /* 0x0000007784847220 */ /* 0x080fe20000410000 */
[----:B------:R-:W-:Y:S01]  /*2200*/  LOP3.LUT P3, RZ, R163, 0xff00, RZ, 0xc0, !PT ;  /* 0x0000ff00a3ff7812 */ /* 0x000fe2000786c0ff */
[----:B------:R-:W-:Y:S01]  /*2210*/  FMUL.FTZ R126, R126, UR4 ;  /* 0x000000047e7e7c20 */ /* 0x000fe20008410000 */
[----:B------:R-:W-:Y:S01]  /*2220*/  ISETP.GE.U32.AND.EX P5, PT, R165, 0x1000000, PT, P5 ;  /* 0x01000000a500780c */ /* 0x000fe20003fa6150 */
[-C--:B------:R-:W-:Y:S01]  /*2230*/  FMUL.FTZ R62, R62, R119.reuse ;  /* 0x000000773e3e7220 */ /* 0x080fe20000410000 */
[----:B------:R-:W-:Y:S01]  /*2240*/  FSEL R120, R120, RZ, P4 ;  /* 0x000000ff78787208 */ /* 0x000fe20002000000 */
[----:B------:R-:W-:Y:S01]  /*2250*/  FMUL.FTZ R68, R68, UR4 ;  /* 0x0000000444447c20 */ /* 0x000fe20008410000 */
[C---:B------:R-:W-:Y:S01]  /*2260*/  LOP3.LUT P4, RZ, R163.reuse, 0xff0000, RZ, 0xc0, !PT ;  /* 0x00ff0000a3ff7812 */ /* 0x040fe2000788c0ff */
[----:B------:R-:W-:Y:S01]  /*2270*/  FMUL.FTZ R128, R128, UR4 ;  /* 0x0000000480807c20 */ /* 0x000fe20008410000 */
[----:B------:R-:W-:Y:S01]  /*2280*/  ISETP.GE.U32.AND.EX P0, PT, R163, 0x1000000, PT, P0 ;  /* 0x01000000a300780c */ /* 0x000fe20003f06100 */
[-C--:B------:R-:W-:Y:S01]  /*2290*/  FMUL.FTZ R130, R130, R119.reuse ;  /* 0x0000007782827220 */ /* 0x080fe20000410000 */
[----:B------:R-:W-:Y:S01]  /*22a0*/  FSEL R59, R48, RZ, P6 ;  /* 0x000000ff303b7208 */ /* 0x000fe20003000000 */
[----:B------:R-:W-:Y:S01]  /*22b0*/  FMUL.FTZ R134, R134, R119 ;  /* 0x0000007786867220 */ /* 0x000fe20000410000 */
[----:B------:R-:W-:Y:S01]  /*22c0*/  FSEL R71, R71, RZ, P3 ;  /* 0x000000ff47477208 */ /* 0x000fe20001800000 */
[----:B------:R-:W-:Y:S01]  /*22d0*/  FMUL.FTZ R123, R132, UR4 ;  /* 0x00000004847b7c20 */ /* 0x000fe20008410000 */
[----:B------:R-:W-:Y:S01]  /*22e0*/  LOP3.LUT P3, RZ, R56, 0xff0000, RZ, 0xc0, !PT ;  /* 0x00ff000038ff7812 */ /* 0x000fe2000786c0ff */
[----:B------:R-:W0:Y:S01]  /*22f0*/  LDC.64 R48, c[0x0][0x468] ;  /* 0x00011a00ff307b82 */ /* 0x000e220000000a00 */
[----:B------:R-:W-:Y:S01]  /*2300*/  FSEL R126, R126, RZ, P5 ;  /* 0x000000ff7e7e7208 */ /* 0x000fe20002800000 */
[----:B------:R-:W-:Y:S01]  /*2310*/  FMUL.FTZ R62, R62, UR4 ;  /* 0x000000043e3e7c20 */ /* 0x000fe20008410000 */
[----:B------:R-:W-:Y:S01]  /*2320*/  LOP3.LUT P5, RZ, R163, 0xff, RZ, 0xc0, !PT ;  /* 0x000000ffa3ff7812 */ /* 0x000fe200078ac0ff */
[----:B------:R-:W-:Y:S01]  /*2330*/  FMUL.FTZ R134, R134, UR4 ;  /* 0x0000000486867c20 */ /* 0x000fe20008410000 */
[----:B------:R-:W-:Y:S01]  /*2340*/  FSEL R127, R68, RZ, P4 ;  /* 0x000000ff447f7208 */ /* 0x000fe20002000000 */
[----:B------:R-:W-:Y:S01]  /*2350*/  FMUL.FTZ R68, R130, UR4 ;  /* 0x0000000482447c20 */ /* 0x000fe20008410000 */
[----:B------:R-:W-:Y:S01]  /*2360*/  FSEL R128, R128, RZ, P0 ;  /* 0x000000ff80807208 */ /* 0x000fe20000000000 */
[-CC-:B------:R-:W-:Y:S01]  /*2370*/  FFMA.FTZ R61, R61, R157.reuse, R156.reuse ;  /* 0x0000009d3d3d7223 */ /* 0x180fe2000001009c */
[----:B------:R-:W-:Y:S01]  /*2380*/  LOP3.LUT P6, RZ, R56, 0xff, RZ, 0xc0, !PT ;  /* 0x000000ff38ff7812 */ /* 0x000fe200078cc0ff */
[-CC-:B------:R-:W-:Y:S01]  /*2390*/  FFMA.FTZ R63, R63, R157.reuse, R156.reuse ;  /* 0x0000009d3f3f7223 */ /* 0x180fe2000001009c */
[----:B------:R-:W-:Y:S01]  /*23a0*/  LOP3.LUT P0, RZ, R57, 0xff, RZ, 0xc0, !PT ;  /* 0x000000ff39ff7812 */ /* 0x000fe2000780c0ff */
[-CC-:B------:R-:W-:Y:S01]  /*23b0*/  FFMA.FTZ R60, R60, R157.reuse, R156.reuse ;  /* 0x0000009d3c3c7223 */ /* 0x180fe2000001009c */
[----:B------:R-:W-:Y:S01]  /*23c0*/  FSEL R123, R123, RZ, P3 ;  /* 0x000000ff7b7b7208 */ /* 0x000fe20001800000 */
[-CC-:B------:R-:W-:Y:S01]  /*23d0*/  FFMA.FTZ R65, R65, R157.reuse, R156.reuse ;  /* 0x0000009d41417223 */ /* 0x180fe2000001009c */
[----:B------:R-:W-:Y:S01]  /*23e0*/  ISETP.GE.U32.AND P3, PT, R56, RZ, PT ;  /* 0x000000ff3800720c */ /* 0x000fe20003f66070 */
[----:B------:R-:W-:Y:S01]  /*23f0*/  FFMA.FTZ R67, R67, R157, R156 ;  /* 0x0000009d43437223 */ /* 0x000fe2000001009c */
[----:B------:R-:W-:Y:S01]  /*2400*/  FSEL R64, R62, RZ, P5 ;  /* 0x000000ff3e407208 */ /* 0x000fe20002800000 */
[----:B------:R-:W-:Y:S01]  /*2410*/  FADD.FTZ R61, R66, -R61 ;  /* 0x8000003d423d7221 */ /* 0x000fe20000010000 */
[----:B------:R-:W-:Y:S01]  /*2420*/  LOP3.LUT P5, RZ, R56, 0xff00, RZ, 0xc0, !PT ;  /* 0x0000ff0038ff7812 */ /* 0x000fe200078ac0ff */
[----:B------:R-:W-:Y:S01]  /*2430*/  FADD.FTZ R63, R70, -R63 ;  /* 0x8000003f463f7221 */ /* 0x000fe20000010000 */
[----:B------:R-:W-:Y:S01]  /*2440*/  LOP3.LUT P4, RZ, R56, 0xff000000, RZ, 0xc0, !PT ;  /* 0xff00000038ff7812 */ /* 0x000fe2000788c0ff */
[----:B------:R-:W-:Y:S01]  /*2450*/  FADD.FTZ R69, R69, -R60 ;  /* 0x8000003c45457221 */ /* 0x000fe20000010000 */
[----:B------:R-:W-:Y:S01]  /*2460*/  FSEL R68, R68, RZ, P6 ;  /* 0x000000ff44447208 */ /* 0x000fe20003000000 */
[----:B------:R-:W-:Y:S01]  /*2470*/  HADD2.F32 R62, -RZ, R41.H1_H1 ;  /* 0x30000029ff3e7230 */ /* 0x000fe20000004100 */
[----:B------:R-:W-:Y:S01]  /*2480*/  FSEL R56, R134, RZ, P0 ;  /* 0x000000ff86387208 */ /* 0x000fe20000000000 */
[----:B------:R-:W-:Y:S01]  /*2490*/  HADD2.F32 R66, -RZ, R42.H1_H1 ;  /* 0x3000002aff427230 */ /* 0x000fe20000004100 */
[C---:B------:R-:W-:Y:S01]  /*24a0*/  LOP3.LUT P6, RZ, R57.reuse, 0xff00, RZ, 0xc0, !PT ;  /* 0x0000ff0039ff7812 */ /* 0x040fe200078cc0ff */
[----:B------:R-:W-:Y:S01]  /*24b0*/  FADD.FTZ R65, R122, -R65 ;  /* 0x800000417a417221 */ /* 0x000fe20000010000 */
[C---:B------:R-:W-:Y:S01]  /*24c0*/  LOP3.LUT P0, RZ, R57.reuse, 0xff0000, RZ, 0xc0, !PT ;  /* 0x00ff000039ff7812 */ /* 0x040fe2000780c0ff */
[----:B------:R-:W-:Y:S01]  /*24d0*/  HADD2.F32 R60, -RZ, R40.H1_H1 ;  /* 0x30000028ff3c7230 */ /* 0x000fe20000004100 */
[----:B------:R-:W-:Y:S01]  /*24e0*/  ISETP.GE.U32.AND.EX P3, PT, R57, 0x1000000, PT, P3 ;  /* 0x010000003900780c */ /* 0x000fe20003f66130 */
[----:B------:R-:W-:-:S02]  /*24f0*/  HADD2.F32 R57, -RZ, R43.H1_H1 ;  /* 0x3000002bff397230 */ /* 0x000fc40000004100 */
[----:B------:R-:W-:Y:S01]  /*2500*/  FADD.FTZ R67, R124, -R67 ;  /* 0x800000437c437221 */ /* 0x000fe20000010000 */
[----:B------:R-:W-:Y:S02]  /*2510*/  HADD2.F32 R70, -RZ, R43.H0_H0 ;  /* 0x2000002bff467230 */ /* 0x000fe40000004100 */
        /* <DEDUP_REMOVED lines=9> */
[----:B------:R-:W-:Y:S01]  /*25b0*/  FMUL.FTZ R70, R70, R119 ;  /* 0x0000007746467220 */ /* 0x000fe20000410000 */
[----:B------:R-:W-:Y:S01]  /*25c0*/  FMUL.FTZ R66, R66, UR4 ;  /* 0x0000000442427c20 */ /* 0x000fe20008410000 */
        /* <DEDUP_REMOVED lines=16> */
[----:B------:R-:W-:Y:S02]  /*26d0*/  FSEL R64, R65, RZ, P4 ;  /* 0x000000ff41407208 */ /* 0x000fe40002000000 */
[----:B------:R-:W-:Y:S02]  /*26e0*/  FSEL R59, R70, RZ, P0 ;  /* 0x000000ff463b7208 */ /* 0x000fe40000000000 */
[----:B------:R-:W-:Y:S02]  /*26f0*/  FSEL R65, R57, RZ, P5 ;  /* 0x000000ff39417208 */ /* 0x000fe40002800000 */
[----:B------:R-:W-:Y:S02]  /*2700*/  F2FP.F16.F32.PACK_AB R52, R125, R58 ;  /* 0x0000003a7d34723e */ /* 0x000fe400000000ff */
[----:B------:R-:W-:-:S02]  /*2710*/  F2FP.F16.F32.PACK_AB R55, R128, R127 ;  /* 0x0000007f8037723e */ /* 0x000fc400000000ff */
[----:B------:R-:W-:Y:S02]  /*2720*/  F2FP.F16.F32.PACK_AB R58, R67, R56 ;  /* 0x00000038433a723e */ /* 0x000fe400000000ff */
[----:B------:R-:W-:Y:S01]  /*2730*/  F2FP.F16.F32.PACK_AB R59, R122, R59 ;  /* 0x0000003b7a3b723e */ /* 0x000fe200000000ff */
[----:B------:R0:W-:Y:S01]  /*2740*/  STG.E.128 desc[UR6][R60.64], R52 ;  /* 0x000000343c007986 */ /* 0x0001e2000c101d06 */
[----:B------:R-:W-:Y:S02]  /*2750*/  F2FP.F16.F32.PACK_AB R57, R64, R123 ;  /* 0x0000007b4039723e */ /* 0x000fe400000000ff */
[----:B------:R-:W-:-:S05]  /*2760*/  F2FP.F16.F32.PACK_AB R56, R65, R68 ;  /* 0x000000444138723e */ /* 0x000fca00000000ff */
[----:B------:R0:W-:Y:S01]  /*2770*/  STG.E.128 desc[UR6][R62.64], R56 ;  /* 0x000000383e007986 */ /* 0x0001e2000c101d06 */
[----:B------:R-:W-:Y:S05]  /*2780*/  BRA `(.L_x_1445) ;  /* 0x0000002400f07947 */ /* 0x000fea0003800000 */
.L_x_1444:
[-CC-:B------:R-:W-:Y:S01]  /*2790*/  FFMA.FTZ R152, R152, R157.reuse, R156.reuse ;  /* 0x0000009d98987223 */ /* 0x180fe2000001009c */
[--C-:B-----5:R-:W-:Y:S02]  /*27a0*/  HADD2.F32 R45, -RZ, R35.reuse.H0_H0 ;  /* 0x20000023ff2d7230 */ /* 0x120fe40000004100 */
[-CC-:B------:R-:W-:Y:S01]  /*27b0*/  FFMA.FTZ R146, R146, R157.reuse, R156.reuse ;  /* 0x0000009d92927223 */ /* 0x180fe2000001009c */
[----:B------:R-:W-:Y:S01]  /*27c0*/  FFMA.FTZ R154, R154, R157, R156 ;  /* 0x0000009d9a9a7223 */ /* 0x000fe2000001009c */
[----:B------:R-:W-:Y:S01]  /*27d0*/  FADD.FTZ R55, R153, -R152 ;  /* 0x8000009899377221 */ /* 0x000fe20000010000 */
[--C-:B------:R-:W-:Y:S02]  /*27e0*/  HADD2.F32 R54, -RZ, R34.reuse.H0_H0 ;  /* 0x20000022ff367230 */ /* 0x100fe40000004100 */
[----:B------:R-:W-:Y:S01]  /*27f0*/  FADD.FTZ R145, R145, -R146 ;  /* 0x8000009291917221 */ /* 0x000fe20000010000 */
[----:B------:R-:W-:Y:S02]  /*2800*/  HADD2.F32 R46, -RZ, R35.H1_H1 ;  /* 0x30000023ff2e7230 */ /* 0x000fe40000004100 */
[C---:B------:R-:W-:Y:S01]  /*2810*/  FFMA.FTZ R55, R116.reuse, R55, R45 ;  /* 0x0000003774377223 */ /* 0x040fe2000001002d */
[----:B------:R-:W-:Y:S01]  /*2820*/  FADD.FTZ R155, R155, -R154 ;  /* 0x8000009a9b9b7221 */ /* 0x000fe20000010000 */
[C---:B------:R-:W-:Y:S01]  /*2830*/  FFMA.FTZ R54, R116.reuse, R145, R54 ;  /* 0x0000009174367223 */ /* 0x040fe20000010036 */
[----:B------:R-:W-:Y:S01]  /*2840*/  LOP3.LUT P4, RZ, R165, 0xff0000, RZ, 0xc0, !PT ;  /* 0x00ff0000a5ff7812 */ /* 0x000fe2000788c0ff */
[----:B------:R-:W-:Y:S01]  /*2850*/  FMUL.FTZ R45, R55, R119 ;  /* 0x00000077372d7220 */ /* 0x000fe20000410000 */
[----:B------:R-:W-:Y:S01]  /*2860*/  FFMA.FTZ R46, R116, R155, R46 ;  /* 0x0000009b742e7223 */ /* 0x000fe2000001002e */
[-C--:B------:R-:W-:Y:S01]  /*2870*/  FMUL.FTZ R44, R54, R119.reuse ;  /* 0x00000077362c7220 */ /* 0x080fe20000410000 */
[----:B------:R-:W-:Y:S01]  /*2880*/  ISETP.GE.U32.AND P3, PT, R164, RZ, PT ;  /* 0x000000ffa400720c */ /* 0x000fe20003f66070 */
[----:B------:R-:W-:Y:S01]  /*2890*/  FMUL.FTZ R45, R45, UR4 ;  /* 0x000000042d2d7c20 */ /* 0x000fe20008410000 */
[----:B------:R-:W-:Y:S01]  /*28a0*/  FMUL.FTZ R47, R46, R119 ;  /* 0x000000772e2f7220 */ /* 0x000fe20000410000 */
[-CC-:B------:R-:W-:Y:S01]  /*28b0*/  FFMA.FTZ R142, R142, R157.reuse, R156.reuse ;  /* 0x0000009d8e8e7223 */ /* 0x180fe2000001009c */
[-CC-:B------:R-:W-:Y:S01]  /*28c0*/  FFMA.FTZ R150, R150, R157.reuse, R156.reuse ;  /* 0x0000009d96967223 */ /* 0x180fe2000001009c */
[----:B------:R-:W-:Y:S01]  /*28d0*/  FMUL.FTZ R44, R44, UR4 ;  /* 0x000000042c2c7c20 */ /* 0x000fe20008410000 */
[----:B------:R-:W-:Y:S01]  /*28e0*/  LOP3.LUT P5, RZ, R165, 0xff, RZ, 0xc0, !PT ;  /* 0x000000ffa5ff7812 */ /* 0x000fe200078ac0ff */
[----:B------:R-:W-:Y:S01]  /*28f0*/  FMUL.FTZ R47, R47, UR4 ;  /* 0x000000042f2f7c20 */ /* 0x000fe20008410000 */
[----:B------:R-:W-:Y:S01]  /*2900*/  FSEL R146, R45, RZ, P4 ;  /* 0x000000ff2d927208 */ /* 0x000fe20002000000 */
[----:B------:R-:W-:Y:S01]  /*2910*/  FFMA.FTZ R144, R144, R157, R156 ;  /* 0x0000009d90907223 */ /* 0x000fe2000001009c */
[----:B------:R-:W-:Y:S01]  /*2920*/  ISETP.GE.U32.AND.EX P3, PT, R165, 0x1000000, PT, P3 ;  /* 0x01000000a500780c */ /* 0x000fe20003f66130 */
[----:B------:R-:W-:Y:S01]  /*2930*/  FADD.FTZ R141, R141, -R142 ;  /* 0x8000008e8d8d7221 */ /* 0x000fe20000010000 */
[----:B------:R-:W-:-:S02]  /*2940*/  HADD2.F32 R45, -RZ, R34.H1_H1 ;  /* 0x30000022ff2d7230 */ /* 0x000fc40000004100 */
[-C--:B------:R-:W-:Y:S01]  /*2950*/  FFMA.FTZ R58, R58, R157.reuse, R156 ;  /* 0x0000009d3a3a7223 */ /* 0x080fe2000001009c */
[----:B------:R-:W-:Y:S01]  /*2960*/  FADD.FTZ R49, R151, -R150 ;  /* 0x8000009697317221 */ /* 0x000fe20000010000 */
[--C-:B------:R-:W-:Y:S01]  /*2970*/  HADD2.F32 R142, -RZ, R33.reuse.H0_H0 ;  /* 0x20000021ff8e7230 */ /* 0x100fe20000004100 */
[----:B------:R-:W-:Y:S01]  /*2980*/  FSEL R120, R44, RZ, P5 ;  /* 0x000000ff2c787208 */ /* 0x000fe20002800000 */
[----:B------:R-:W-:Y:S02]  /*2990*/  HADD2.F32 R48, -RZ, R33.H1_H1 ;  /* 0x30000021ff307230 */ /* 0x000fe40000004100 */
[----:B------:R-:W-:Y:S01]  /*29a0*/  FADD.FTZ R53, R143, -R144 ;  /* 0x800000908f357221 */ /* 0x000fe20000010000 */
[----:B------:R-:W-:Y:S01]  /*29b0*/  FSEL R121, R47, RZ, P3 ;  /* 0x000000ff2f797208 */ /* 0x000fe20001800000 */
[----:B------:R-:W-:Y:S02]  /*29c0*/  HADD2.F32 R44, -RZ, R32.H0_H0 ;  /* 0x20000020ff2c7230 */ /* 0x000fe40000004100 */
[----:B------:R-:W-:Y:S01]  /*29d0*/  FADD.FTZ R47, R147, -R58 ;  /* 0x8000003a932f7221 */ /* 0x000fe20000010000 */
[----:B------:R-:W-:Y:S01]  /*29e0*/  FFMA.FTZ R137, R137, R157, R156 ;  /* 0x0000009d89897223 */ /* 0x000fe2000001009c */
[C---:B------:R-:W-:Y:S01]  /*29f0*/  FFMA.FTZ R49, R116.reuse, R49, R45 ;  /* 0x0000003174317223 */ /* 0x040fe2000001002d */
[----:B------:R-:W-:Y:S01]  /*2a00*/  FFMA.FTZ R142, R116, R141, R142 ;  /* 0x0000008d748e7223 */ /* 0x000fe2000001008e */
[----:B------:R-:W-:Y:S01]  /*2a10*/  FFMA.FTZ R148, R148, R157, R156 ;  /* 0x0000009d94947223 */ /* 0x000fe2000001009c */
[----:B------:R-:W-:Y:S01]  /*2a20*/  FFMA.FTZ R53, R116, R53, R48 ;  /* 0x0000003574357223 */ /* 0x000fe20000010030 */
[----:B------:R-:W-:-:S02]  /*2a30*/  HADD2.F32 R48, -RZ, R39.H1_H1 ;  /* 0x30000027ff307230 */ /* 0x000fc40000004100 */
[----:B------:R-:W-:Y:S01]  /*2a40*/  FADD.FTZ R137, R136, -R137 ;  /* 0x8000008988897221 */ /* 0x000fe20000010000 */
[----:B------:R-:W-:Y:S01]  /*2a50*/  FFMA.FTZ R47, R116, R47, R44 ;  /* 0x0000002f742f7223 */ /* 0x000fe2000001002c */
[----:B------:R-:W-:Y:S01]  /*2a60*/  FMUL.FTZ R45, R49, R119 ;  /* 0x00000077312d7220 */ /* 0x000fe20000410000 */
[----:B------:R-:W-:Y:S01]  /*2a70*/  FFMA.FTZ R138, R138, R157, R156 ;  /* 0x0000009d8a8a7223 */ /* 0x000fe2000001009c */
[----:B------:R-:W-:Y:S02]  /*2a80*/  HADD2.F32 R52, -RZ, R32.H1_H1 ;  /* 0x30000020ff347230 */ /* 0x000fe40000004100 */
[----:B------:R-:W-:Y:S01]  /*2a90*/  FMUL.FTZ R44, R142, R119 ;  /* 0x000000778e2c7220 */ /* 0x000fe20000410000 */
[----:B------:R-:W-:Y:S01]  /*2aa0*/  FADD.FTZ R149, R149, -R148 ;  /* 0x8000009495957221 */ /* 0x000fe20000010000 */
[----:B------:R-:W-:Y:S01]  /*2ab0*/  FFMA.FTZ R140, R140, R157, R156 ;  /* 0x0000009d8c8c7223 */ /* 0x000fe2000001009c */
[----:B------:R-:W-:Y:S01]  /*2ac0*/  FMUL.FTZ R141, R45, UR4 ;  /* 0x000000042d8d7c20 */ /* 0x000fe20008410000 */
[----:B------:R-:W-:Y:S01]  /*2ad0*/  FFMA.FTZ R48, R116, R137, R48 ;  /* 0x0000008974307223 */ /* 0x000fe20000010030 */
[----:B------:R-:W-:Y:S01]  /*2ae0*/  FADD.FTZ R51, R135, -R138 ;  /* 0x8000008a87337221 */ /* 0x000fe20000010000 */
[----:B------:R-:W-:Y:S01]  /*2af0*/  FMUL.FTZ R45, R53, R119 ;  /* 0x00000077352d7220 */ /* 0x000fe20000410000 */
[----:B------:R-:W-:Y:S01]  /*2b00*/  FMUL.FTZ R137, R44, UR4 ;  /* 0x000000042c897c20 */ /* 0x000fe20008410000 */
[----:B------:R-:W-:-:S02]  /*2b10*/  HADD2.F32 R135, -RZ, R39.H0_H0 ;  /* 0x20000027ff877230 */ /* 0x000fc40000004100 */
[----:B------:R-:W-:Y:S01]  /*2b20*/  FFMA.FTZ R52, R116, R149, R52 ;  /* 0x0000009574347223 */ /* 0x000fe20000010034 */
[-C--:B------:R-:W-:Y:S01]  /*2b30*/  FMUL.FTZ R44, R47, R119.reuse ;  /* 0x000000772f2c7220 */ /* 0x080fe20000410000 */
[----:B------:R-:W-:Y:S02]  /*2b40*/  HADD2.F32 R50, -RZ, R38.H0_H0 ;  /* 0x20000026ff327230 */ /* 0x000fe40000004100 */
[----:B------:R-:W-:Y:S01]  /*2b50*/  FADD.FTZ R133, R133, -R140 ;  /* 0x8000008c85857221 */ /* 0x000fe20000010000 */
[----:B------:R-:W-:Y:S01]  /*2b60*/  FMUL.FTZ R140, R45, UR4 ;  /* 0x000000042d8c7c20 */ /* 0x000fe20008410000 */
[----:B------:R-:W-:Y:S01]  /*2b70*/  FMUL.FTZ R45, R52, R119 ;  /* 0x00000077342d7220 */ /* 0x000fe20000410000 */
[----:B------:R-:W-:Y:S01]  /*2b80*/  FMUL.FTZ R44, R44, UR4 ;  /* 0x000000042c2c7c20 */ /* 0x000fe20008410000 */
[----:B------:R-:W-:Y:S01]  /*2b90*/  LOP3.LUT P0, RZ, R164, 0xff, RZ, 0xc0, !PT ;  /* 0x000000ffa4ff7812 */ /* 0x000fe2000780c0ff */
[C---:B------:R-:W-:Y:S01]  /*2ba0*/  FFMA.FTZ R51, R116.reuse, R51, R135 ;  /* 0x0000003374337223 */ /* 0x040fe20000010087 */
[----:B------:R-:W-:Y:S01]  /*2bb0*/  FFMA.FTZ R50, R116, R133, R50 ;  /* 0x0000008574327223 */ /* 0x000fe20000010032 */
[----:B------:R-:W-:Y:S01]  /*2bc0*/  FMUL.FTZ R45, R45, UR4 ;  /* 0x000000042d2d7c20 */ /* 0x000fe20008410000 */
[----:B------:R-:W-:Y:S01]  /*2bd0*/  LOP3.LUT P6, RZ, R164, 0xff00, RZ, 0xc0, !PT ;  /* 0x0000ff00a4ff7812 */ /* 0x000fe200078cc0ff */
[-C--:B------:R-:W-:Y:S01]  /*2be0*/  FMUL.FTZ R58, R51, R119.reuse ;  /* 0x00000077333a7220 */ /* 0x080fe20000410000 */
[----:B------:R-:W-:Y:S01]  /*2bf0*/  FSEL R135, R44, RZ, P0 ;  /* 0x000000ff2c877208 */ /* 0x000fe20000000000 */
[-C--:B------:R-:W-:Y:S01]  /*2c00*/  FMUL.FTZ R44, R50, R119.reuse ;  /* 0x00000077322c7220 */ /* 0x080fe20000410000 */
[----:B------:R-:W-:Y:S01]  /*2c10*/  LOP3.LUT P3, RZ, R164, 0xff000000, RZ, 0xc0, !PT ;  /* 0xff000000a4ff7812 */ /* 0x000fe2000786c0ff */
[----:B------:R-:W-:Y:S01]  /*2c20*/  FMUL.FTZ R133, R48, R119 ;  /* 0x0000007730857220 */ /* 0x000fe20000410000 */
[----:B------:R-:W-:Y:S01]  /*2c30*/  FMUL.FTZ R58, R58, UR4 ;  /* 0x000000043a3a7c20 */ /* 0x000fe20008410000 */
[----:B------:R-:W-:Y:S01]  /*2c40*/  FSEL R138, R45, RZ, P6 ;  /* 0x000000ff2d8a7208 */ /* 0x000fe20003000000 */
[----:B------:R-:W-:Y:S01]  /*2c50*/  FMUL.FTZ R44, R44, UR4 ;  /* 0x000000042c2c7c20 */ /* 0x000fe20008410000 */
[----:B------:R-:W-:Y:S01]  /*2c60*/  FSEL R140, R140, RZ, P3 ;  /* 0x000000ff8c8c7208 */ /* 0x000fe20001800000 */
[----:B------:R-:W-:Y:S01]  /*2c70*/  FMUL.FTZ R136, R133, UR4 ;  /* 0x0000000485887c20 */ /* 0x000fe20008410000 */
[C---:B------:R-:W-:Y:S01]  /*2c80*/  LOP3.LUT P6, RZ, R163.reuse, 0xff0000, RZ, 0xc0, !PT ;  /* 0x00ff0000a3ff7812 */ /* 0x040fe200078cc0ff */
[-CC-:B------:R-:W-:Y:S01]  /*2c90*/  FFMA.FTZ R130, R130, R157.reuse, R156.reuse ;  /* 0x0000009d82827223 */ /* 0x180fe2000001009c */
[----:B------:R-:W-:Y:S01]  /*2ca0*/  LOP3.LUT P3, RZ, R163, 0xff, RZ, 0xc0, !PT ;  /* 0x000000ffa3ff7812 */ /* 0x000fe2000786c0ff */
[-CC-:B------:R-:W-:Y:S01]  /*2cb0*/  FFMA.FTZ R143, R131, R157.reuse, R156.reuse ;  /* 0x0000009d838f7223 */ /* 0x180fe2000001009c */
[----:B------:R-:W-:Y:S01]  /*2cc0*/  FSEL R133, R58, RZ, P6 ;  /* 0x000000ff3a857208 */ /* 0x000fe20003000000 */
[-CC-:B------:R-:W-:Y:S01]  /*2cd0*/  FFMA.FTZ R145, R139, R157.reuse, R156.reuse ;  /* 0x0000009d8b917223 */ /* 0x180fe2000001009c */
[----:B------:R-:W-:Y:S01]  /*2ce0*/  FSEL R58, R44, RZ, P3 ;  /* 0x000000ff2c3a7208 */ /* 0x000fe20001800000 */
        /* <DEDUP_REMOVED lines=9> */
[----:B------:R-:W-:-:S02]  /*2d80*/  HADD2.F32 R144, -RZ, R37.H0_H0 ;  /* 0x20000025ff907230 */ /* 0x000fc40000004100 */
[----:B------:R-:W-:Y:S01]  /*2d90*/  FFMA.FTZ R157, R61, R157, R156 ;  /* 0x0000009d3d9d7223 */ /* 0x000fe2000001009c */
[----:B------:R-:W-:Y:S01]  /*2da0*/  FADD.FTZ R129, R129, -R130 ;  /* 0x8000008281817221 */ /* 0x000fe20000010000 */
[----:B------:R-:W-:Y:S01]  /*2db0*/  FADD.FTZ R61, R59, -R44 ;  /* 0x8000002c3b3d7221 */ /* 0x000fe20000010000 */
[----:B------:R-:W-:Y:S02]  /*2dc0*/  HADD2.F32 R44, -RZ, R36.H0_H0 ;  /* 0x20000024ff2c7230 */ /* 0x000fe40000004100 */
[----:B------:R-:W-:Y:S01]  /*2dd0*/  FADD.FTZ R45, R127, -R126 ;  /* 0x8000007e7f2d7221 */ /* 0x000fe20000010000 */
[----:B------:R-:W-:Y:S02]  /*2de0*/  HADD2.F32 R59, -RZ, R38.H1_H1 ;  /* 0x30000026ff3b7230 */ /* 0x000fe40000004100 */
[----:B------:R-:W-:Y:S01]  /*2df0*/  FFMA.FTZ R144, R116, R129, R144 ;  /* 0x0000008174907223 */ /* 0x000fe20000010090 */
[----:B------:R-:W-:Y:S01]  /*2e00*/  FADD.FTZ R143, R132, -R143 ;  /* 0x8000008f848f7221 */ /* 0x000fe20000010000 */
[----:B------:R-:W-:Y:S01]  /*2e10*/  FADD.FTZ R127, R134, -R145 ;  /* 0x80000091867f7221 */ /* 0x000fe20000010000 */
[----:B------:R-:W-:-:S02]  /*2e20*/  HADD2.F32 R132, -RZ, R41.H0_H0 ;  /* 0x20000029ff847230 */ /* 0x000fc40000004100 */
[----:B------:R-:W-:Y:S01]  /*2e30*/  FADD.FTZ R123, R123, -R64 ;  /* 0x800000407b7b7221 */ /* 0x000fe20000010000 */
[----:B------:R-:W-:Y:S01]  /*2e40*/  FFMA.FTZ R129, R116, R45, R44 ;  /* 0x0000002d74817223 */ /* 0x000fe2000001002c */
[----:B------:R-:W-:Y:S01]  /*2e50*/  FMUL.FTZ R44, R144, R119 ;  /* 0x00000077902c7220 */ /* 0x000fe20000410000 */
[----:B------:R-:W-:Y:S02]  /*2e60*/  HADD2.F32 R60, -RZ, R37.H1_H1 ;  /* 0x30000025ff3c7230 */ /* 0x000fe40000004100 */
[C---:B------:R-:W-:Y:S01]  /*2e70*/  FFMA.FTZ R127, R116.reuse, R127, R59 ;  /* 0x0000007f747f7223 */ /* 0x040fe2000001003b */
[----:B------:R-:W-:Y:S02]  /*2e80*/  HADD2.F32 R148, -RZ, R36.H1_H1 ;  /* 0x30000024ff947230 */ /* 0x000fe40000004100 */
[----:B------:R-:W-:Y:S01]  /*2e90*/  FFMA.FTZ R132, R116, R123, R132 ;  /* 0x0000007b74847223 */ /* 0x000fe20000010084 */
[----:B------:R-:W-:Y:S01]  /*2ea0*/  FADD.FTZ R125, R128, -R125 ;  /* 0x8000007d807d7221 */ /* 0x000fe20000010000 */
[----:B------:R-:W-:Y:S01]  /*2eb0*/  FMUL.FTZ R123, R44, UR4 ;  /* 0x000000042c7b7c20 */ /* 0x000fe20008410000 */
[----:B------:R-:W-:Y:S01]  /*2ec0*/  LOP3.LUT P5, RZ, R165, 0xff00, RZ, 0xc0, !PT ;  /* 0x0000ff00a5ff7812 */ /* 0x000fe200078ac0ff */
[-C--:B------:R-:W-:Y:S01]  /*2ed0*/  FMUL.FTZ R45, R127, R119.reuse ;  /* 0x000000777f2d7220 */ /* 0x080fe20000410000 */
[----:B------:R-:W-:Y:S01]  /*2ee0*/  FMUL.FTZ R44, R129, R119 ;  /* 0x00000077812c7220 */ /* 0x000fe20000410000 */
[----:B------:R-:W-:Y:S01]  /*2ef0*/  ISETP.GE.U32.AND P0, PT, R162, RZ, PT ;  /* 0x000000ffa200720c */ /* 0x000fe20003f06070 */
[----:B------:R-:W-:Y:S01]  /*2f00*/  FFMA.FTZ R59, R116, R143, R60 ;  /* 0x0000008f743b7223 */ /* 0x000fe2000001003c */
[----:B------:R-:W-:-:S02]  /*2f10*/  HADD2.F32 R63, -RZ, R40.H0_H0 ;  /* 0x20000028ff3f7230 */ /* 0x000fc40000004100 */
[----:B------:R-:W-:Y:S01]  /*2f20*/  FFMA.FTZ R148, R116, R125, R148 ;  /* 0x0000007d74947223 */ /* 0x000fe20000010094 */
[----:B------:R-:W-:Y:S01]  /*2f30*/  FSEL R141, R141, RZ, P5 ;  /* 0x000000ff8d8d7208 */ /* 0x000fe20002800000 */
[----:B------:R-:W-:Y:S01]  /*2f40*/  FMUL.FTZ R125, R45, UR4 ;  /* 0x000000042d7d7c20 */ /* 0x000fe20008410000 */
[----:B------:R-:W-:Y:S01]  /*2f50*/  FMUL.FTZ R44, R44, UR4 ;  /* 0x000000042c2c7c20 */ /* 0x000fe20008410000 */
[----:B------:R-:W-:Y:S01]  /*2f60*/  LOP3.LUT P5, RZ, R162, 0xff, RZ, 0xc0, !PT ;  /* 0x000000ffa2ff7812 */ /* 0x000fe200078ac0ff */
[--C-:B------:R-:W-:Y:S01]  /*2f70*/  HADD2.F32 R130, -RZ, R42.reuse.H0_H0 ;  /* 0x2000002aff827230 */ /* 0x100fe20000004100 */
[----:B------:R-:W-:Y:S01]  /*2f80*/  ISETP.GE.U32.AND.EX P0, PT, R163, 0x1000000, PT, P0 ;  /* 0x01000000a300780c */ /* 0x000fe20003f06100 */
[----:B------:R-:W-:Y:S01]  /*2f90*/  FMUL.FTZ R45, R59, R119 ;  /* 0x000000773b2d7220 */ /* 0x000fe20000410000 */
[----:B------:R-:W-:Y:S01]  /*2fa0*/  FADD.FTZ R71, R71, -R62 ;  /* 0x8000003e47477221 */ /* 0x000fe20000010000 */
[----:B------:R-:W-:Y:S01]  /*2fb0*/  FFMA.FTZ R134, R116, R61, R63 ;  /* 0x0000003d74867223 */ /* 0x000fe2000001003f */
[----:B------:R-:W-:Y:S01]  /*2fc0*/  FSEL R136, R136, RZ, P0 ;  /* 0x000000ff88887208 */ /* 0x000fe20000000000 */
[----:B------:R-:W-:Y:S01]  /*2fd0*/  FMUL.FTZ R128, R45, UR4 ;  /* 0x000000042d807c20 */ /* 0x000fe20008410000 */
[----:B------:R-:W-:Y:S01]  /*2fe0*/  FSEL R63, R44, RZ, P5 ;  /* 0x000000ff2c3f7208 */ /* 0x000fe20002800000 */
[----:B------:R-:W-:Y:S01]  /*2ff0*/  FFMA.FTZ R130, R116, R71, R130 ;  /* 0x0000004774827223 */ /* 0x000fe20000010082 */
[----:B------:R-:W-:Y:S01]  /*3000*/  LOP3.LUT P4, RZ, R164, 0xff0000, RZ, 0xc0, !PT ;  /* 0x00ff0000a4ff7812 */ /* 0x000fe2000788c0ff */
[-C--:B------:R-:W-:Y:S01]  /*3010*/  FMUL.FTZ R45, R148, R119.reuse ;  /* 0x00000077942d7220 */ /* 0x080fe20000410000 */
[----:B------:R-:W-:Y:S01]  /*3020*/  LOP3.LUT P0, RZ, R162, 0xff000000, RZ, 0xc0, !PT ;  /* 0xff000000a2ff7812 */ /* 0x000fe2000780c0ff */
[-C--:B------:R-:W-:Y:S01]  /*3030*/  FMUL.FTZ R44, R132, R119.reuse ;  /* 0x00000077842c7220 */ /* 0x080fe20000410000 */
[----:B------:R-:W-:Y:S01]  /*3040*/  FSEL R137, R137, RZ, P4 ;  /* 0x000000ff89897208 */ /* 0x000fe20002000000 */
[----:B------:R-:W-:Y:S01]  /*3050*/  FMUL.FTZ R45, R45, UR4 ;  /* 0x000000042d2d7c20 */ /* 0x000fe20008410000 */
[----:B------:R-:W-:Y:S01]  /*3060*/  FSEL R128, R128, RZ, P0 ;  /* 0x000000ff80807208 */ /* 0x000fe20000000000 */
[-C--:B------:R-:W-:Y:S01]  /*3070*/  FMUL.FTZ R61, R130, R119.reuse ;  /* 0x00000077823d7220 */ /* 0x080fe20000410000 */
[----:B------:R-:W-:Y:S01]  /*3080*/  FMUL.FTZ R44, R44, UR4 ;  /* 0x000000042c2c7c20 */ /* 0x000fe20008410000 */
[----:B------:R-:W-:Y:S01]  /*3090*/  LOP3.LUT P4, RZ, R162, 0xff00, RZ, 0xc0, !PT ;  /* 0x0000ff00a2ff7812 */ /* 0x000fe2000788c0ff */
[----:B------:R-:W0:Y:S01]  /*30a0*/  LDC.64 R64, c[0x0][0x478] ;  /* 0x00011e00ff407b82 */ /* 0x000e220000000a00 */
[----:B------:R-:W-:Y:S01]  /*30b0*/  LOP3.LUT P0, RZ, R56, 0xff0000, RZ, 0xc0, !PT ;  /* 0x00ff000038ff7812 */ /* 0x000fe2000780c0ff */
[----:B------:R-:W-:Y:S01]  /*30c0*/  FMUL.FTZ R62, R61, UR4 ;  /* 0x000000043d3e7c20 */ /* 0x000fe20008410000 */
[----:B------:R-:W-:Y:S01]  /*30d0*/  FSEL R126, R45, RZ, P4 ;  /* 0x000000ff2d7e7208 */ /* 0x000fe20002000000 */
[----:B------:R-:W-:Y:S01]  /*30e0*/  FMUL.FTZ R60, R134, R119 ;  /* 0x00000077863c7220 */ /* 0x000fe20000410000 */
[----:B------:R-:W-:Y:S01]  /*30f0*/  FSEL R61, R44, RZ, P0 ;  /* 0x000000ff2c3d7208 */ /* 0x000fe20000000000 */
[----:B------:R-:W-:Y:S01]  /*3100*/  FADD.FTZ R157, R66, -R157 ;  /* 0x8000009d429d7221 */ /* 0x000fe20000010000 */
[----:B------:R-:W-:Y:S01]  /*3110*/  LOP3.LUT P3, RZ, R163, 0xff00, RZ, 0xc0, !PT ;  /* 0x0000ff00a3ff7812 */ /* 0x000fe2000786c0ff */
[----:B------:R-:W1:Y:S01]  /*3120*/  LDC.64 R44, c[0x0][0x468] ;  /* 0x00011a00ff2c7b82 */ /* 0x000e620000000a00 */
[----:B------:R-:W-:Y:S01]  /*3130*/  FMUL.FTZ R60, R60, UR4 ;  /* 0x000000043c3c7c20 */ /* 0x000fe20008410000 */
[----:B------:R-:W-:Y:S01]  /*3140*/  LOP3.LUT P4, RZ, R57, 0xff, RZ, 0xc0, !PT ;  /* 0x000000ff39ff7812 */ /* 0x000fe2000788c0ff */
[----:B------:R-:W-:Y:S01]  /*3150*/  FADD.FTZ R69, R69, -R68 ;  /* 0x8000004445457221 */ /* 0x000fe20000010000 */
[----:B------:R-:W-:Y:S01]  /*3160*/  FSEL R125, R125, RZ, P3 ;  /* 0x000000ff7d7d7208 */ /* 0x000fe20001800000 */
[----:B------:R-:W-:Y:S01]  /*3170*/  HADD2.F32 R66, -RZ, R41.H1_H1 ;  /* 0x30000029ff427230 */ /* 0x000fe20000004100 */
[----:B------:R-:W-:Y:S01]  /*3180*/  LOP3.LUT P3, RZ, R56, 0xff, RZ, 0xc0, !PT ;  /* 0x000000ff38ff7812 */ /* 0x000fe2000786c0ff */
[----:B------:R-:W-:Y:S01]  /*3190*/  HADD2.F32 R68, -RZ, R42.H1_H1 ;  /* 0x3000002aff447230 */ /* 0x000fe20000004100 */
[----:B------:R-:W-:Y:S01]  /*31a0*/  FSEL R62, R62, RZ, P4 ;  /* 0x000000ff3e3e7208 */ /* 0x000fe20002000000 */
[----:B------:R-:W-:Y:S01]  /*31b0*/  FADD.FTZ R131, R122, -R131 ;  /* 0x800000837a837221 */ /* 0x000fe20000010000 */
[----:B------:R-:W-:Y:S01]  /*31c0*/  FSEL R60, R60, RZ, P3 ;  /* 0x000000ff3c3c7208 */ /* 0x000fe20001800000 */
[----:B------:R-:W-:Y:S01]  /*31d0*/  FADD.FTZ R139, R70, -R139 ;  /* 0x8000008b468b7221 */ /* 0x000fe20000010000 */
[----:B------:R-:W-:Y:S01]  /*31e0*/  ISETP.GE.U32.AND P3, PT, R56, RZ, PT ;  /* 0x000000ff3800720c */ /* 0x000fe20003f66070 */
[--C-:B------:R-:W-:Y:S01]  /*31f0*/  HADD2.F32 R70, -RZ, R43.reuse.H0_H0 ;  /* 0x2000002bff467230 */ /* 0x100fe20000004100 */
[----:B------:R-:W-:Y:S01]  /*3200*/  LOP3.LUT P6, RZ, R162, 0xff0000, RZ, 0xc0, !PT ;  /* 0x00ff0000a2ff7812 */ /* 0x000fe200078cc0ff */
[----:B------:R-:W-:Y:S01]  /*3210*/  FADD.FTZ R67, R124, -R67 ;  /* 0x800000437c437221 */ /* 0x000fe20000010000 */
[C---:B------:R-:W-:Y:S01]  /*3220*/  LOP3.LUT P0, RZ, R57.reuse, 0xff00, RZ, 0xc0, !PT ;  /* 0x0000ff0039ff7812 */ /* 0x040fe2000780c0ff */
[C---:B------:R-:W-:Y:S01]  /*3230*/  FFMA.FTZ R131, R116.reuse, R131, R66 ;  /* 0x0000008374837223 */ /* 0x040fe20000010042 */
[C---:B------:R-:W-:Y:S01]  /*3240*/  LOP3.LUT P4, RZ, R57.reuse, 0xff0000, RZ, 0xc0, !PT ;  /* 0x00ff000039ff7812 */ /* 0x040fe2000788c0ff */
[----:B------:R-:W-:Y:S01]  /*3250*/  FFMA.FTZ R139, R116, R139, R68 ;  /* 0x0000008b748b7223 */ /* 0x000fe20000010044 */
[----:B------:R-:W-:Y:S01]  /*3260*/  ISETP.GE.U32.AND.EX P3, PT, R57, 0x1000000, PT, P3 ;  /* 0x010000003900780c */ /* 0x000fe20003f66130 */
[----:B------:R-:W-:Y:S01]  /*3270*/  HADD2.F32 R57, -RZ, R43.H1_H1 ;  /* 0x3000002bff397230 */ /* 0x000fe20000004100 */
[----:B------:R-:W-:Y:S01]  /*3280*/  F2FP.F16.F32.PACK_AB R54, R49, R54 ;  /* 0x000000363136723e */ /* 0x000fe200000000ff */
[----:B------:R-:W-:Y:S01]  /*3290*/  HADD2.F32 R49, -RZ, R40.H1_H1 ;  /* 0x30000028ff317230 */ /* 0x000fe20000004100 */
[----:B------:R-:W-:Y:S01]  /*32a0*/  F2FP.F16.F32.PACK_AB R55, R46, R55 ;  /* 0x000000372e37723e */ /* 0x000fe200000000ff */
[----:B------:R-:W-:Y:S01]  /*32b0*/  FFMA.FTZ R122, R116, R69, R70 ;  /* 0x00000045747a7223 */ /* 0x000fe20000010046 */
[----:B------:R-:W-:Y:S01]  /*32c0*/  F2FP.F16.F32.PACK_AB R52, R52, R47 ;  /* 0x0000002f3434723e */ /* 0x000fe200000000ff */
[----:B0-----:R-:W-:Y:S01]  /*32d0*/  IMAD.WIDE.U32 R46, R118, 0x10, R64 ;  /* 0x00000010762e7825 */ /* 0x001fe200078e0040 */
[----:B------:R-:W-:-:S02]  /*32e0*/  FSEL R123, R123, RZ, P6 ;  /* 0x000000ff7b7b7208 */ /* 0x000fc40003000000 */
[----:B------:R-:W-:Y:S01]  /*32f0*/  F2FP.F16.F32.PACK_AB R53, R53, R142 ;  /* 0x0000008e3535723e */ /* 0x000fe200000000ff */
[C---:B-1----:R-:W-:Y:S01]  /*3300*/  IMAD.WIDE.U32 R70, R117.reuse, 0x10, R44 ;  /* 0x0000001075467825 */ /* 0x042fe200078e002c */
[C---:B------:R-:W-:Y:S02]  /*3310*/  LOP3.LUT P6, RZ, R56.reuse, 0xff00, RZ, 0xc0, !PT ;  /* 0x0000ff0038ff7812 */ /* 0x040fe400078cc0ff */
[----:B------:R-:W-:Y:S01]  /*3320*/  LOP3.LUT P5, RZ, R56, 0xff000000, RZ, 0xc0, !PT ;  /* 0xff00000038ff7812 */ /* 0x000fe200078ac0ff */
[C---:B------:R-:W-:Y:S01]  /*3330*/  FFMA.FTZ R56, R116.reuse, R157, R57 ;  /* 0x0000009d74387223 */ /* 0x040fe20000010039 */
[----:B------:R-:W-:Y:S01]  /*3340*/  FFMA.FTZ R57, R116, R67, R49 ;  /* 0x0000004374397223 */ /* 0x000fe20000010031 */
[----:B------:R-:W-:Y:S01]  /*3350*/  IMAD.WIDE.U32 R66, R117, 0x10, R64 ;  /* 0x0000001075427825 */ /* 0x000fe200078e0040 */
[----:B------:R0:W-:Y:S01]  /*3360*/  STG.E.128 desc[UR6][R46.64], R52 ;  /* 0x000000342e007986 */ /* 0x0001e2000c101d06 */
[----:B------:R-:W-:Y:S02]  /*3370*/  F2FP.F16.F32.PACK_AB R51, R48, R51 ;  /* 0x000000333033723e */ /* 0x000fe400000000ff */
[----:B------:R-:W-:-:S04]  /*3380*/  IMAD.WIDE.U32 R68, R118, 0x10, R44 ;  /* 0x0000001076447825 */ /* 0x000fc800078e002c */
[----:B------:R-:W-:Y:S01]  /*3390*/  FMUL.FTZ R118, R122, R119 ;  /* 0x000000777a767220 */ /* 0x000fe20000410000 */
[----:B------:R-:W-:Y:S01]  /*33a0*/  F2FP.F16.F32.PACK_AB R50, R127, R50 ;  /* 0x000000327f32723e */ /* 0x000fe200000000ff */
[----:B------:R-:W-:Y:S01]  /*33b0*/  IMAD.WIDE.U32 R116, R115, 0x10, R44 ;  /* 0x0000001073747825 */ /* 0x000fe200078e002c */
[----:B------:R-:W-:-:S03]  /*33c0*/  F2FP.F16.F32.PACK_AB R45, R131, R132 ;  /* 0x00000084832d723e */ /* 0x000fc600000000ff */
[----:B------:R-:W-:Y:S01]  /*33d0*/  FMUL.FTZ R131, R131, R119 ;  /* 0x0000007783837220 */ /* 0x000fe20000410000 */
[----:B------:R-:W-:Y:S01]  /*33e0*/  FMUL.FTZ R118, R118, UR4 ;  /* 0x0000000476767c20 */ /* 0x000fe20008410000 */
[----:B------:R-:W-:-:S04]  /*33f0*/  IMAD.WIDE.U32 R64, R115, 0x10, R64 ;  /* 0x0000001073407825 */ /* 0x000fc800078e0040 */
[----:B------:R-:W-:Y:S01]  /*3400*/  FMUL.FTZ R115, R57, R119 ;  /* 0x0000007739737220 */ /* 0x000fe20000410000 */
[----:B------:R-:W-:Y:S01]  /*3410*/  FMUL.FTZ R131, R131, UR4 ;  /* 0x0000000483837c20 */ /* 0x000fe20008410000 */
[----:B------:R-:W-:Y:S02]  /*3420*/  F2FP.F16.F32.PACK_AB R49, R59, R144 ;  /* 0x000000903b31723e */ /* 0x000fe400000000ff */
[----:B------:R-:W-:Y:S01]  /*3430*/  FMUL.FTZ R115, R115, UR4 ;  /* 0x0000000473737c20 */ /* 0x000fe20008410000 */
[----:B------:R-:W-:Y:S02]  /*3440*/  F2FP.F16.F32.PACK_AB R48, R148, R129 ;  /* 0x000000819430723e */ /* 0x000fe400000000ff */
[C---:B0-----:R-:W-:Y:S01]  /*3450*/  F2FP.F16.F32.PACK_AB R46, R139.reuse, R130 ;  /* 0x000000828b2e723e */ /* 0x041fe200000000ff */
[-C--:B------:R-:W-:Y:S01]  /*3460*/  FMUL.FTZ R139, R139, R119.reuse ;  /* 0x000000778b8b7220 */ /* 0x080fe20000410000 */
[C---:B------:R-:W-:Y:S01]  /*3470*/  FMUL.FTZ R119, R56.reuse, R119 ;  /* 0x0000007738777220 */ /* 0x040fe20000410000 */
[----:B------:R-:W-:-:S02]  /*3480*/  F2FP.F16.F32.PACK_AB R47, R56, R122 ;  /* 0x0000007a382f723e */ /* 0x000fc400000000ff */
[----:B------:R-:W-:Y:S01]  /*3490*/  FMUL.FTZ R139, R139, UR4 ;  /* 0x000000048b8b7c20 */ /* 0x000fe20008410000 */
[----:B------:R-:W-:Y:S01]  /*34a0*/  FMUL.FTZ R119, R119, UR4 ;  /* 0x0000000477777c20 */ /* 0x000fe20008410000 */
[----:B------:R-:W-:Y:S02]  /*34b0*/  F2FP.F16.F32.PACK_AB R56, R126, R63 ;  /* 0x0000003f7e38723e */ /* 0x000fe400000000ff */
[----:B------:R-:W-:Y:S02]  /*34c0*/  F2FP.F16.F32.PACK_AB R54, R141, R120 ;  /* 0x000000788d36723e */ /* 0x000fe400000000ff */
[----:B------:R-:W-:Y:S02]  /*34d0*/  FSEL R63, R118, RZ, P4 ;  /* 0x000000ff763f7208 */ /* 0x000fe40002000000 */
[----:B------:R-:W-:Y:S02]  /*34e0*/  F2FP.F16.F32.PACK_AB R55, R121, R146 ;  /* 0x000000927937723e */ /* 0x000fe400000000ff */
[----:B------:R-:W-:-:S02]  /*34f0*/  F2FP.F16.F32.PACK_AB R53, R140, R137 ;  /* 0x000000898c35723e */ /* 0x000fc400000000ff */
[----:B------:R-:W-:Y:S02]  /*3500*/  F2FP.F16.F32.PACK_AB R52, R138, R135 ;  /* 0x000000878a34723e */ /* 0x000fe400000000ff */
[----:B------:R-:W-:Y:S02]  /*3510*/  FSEL R120, R119, RZ, P3 ;  /* 0x000000ff77787208 */ /* 0x000fe40001800000 */
[----:B------:R-:W-:Y:S01]  /*3520*/  FSEL R139, R139, RZ, P0 ;  /* 0x000000ff8b8b7208 */ /* 0x000fe20000000000 */
[----:B------:R1:W-:Y:S01]  /*3530*/  STG.E.128 desc[UR6][R68.64], R52 ;  /* 0x0000003444007986 */ /* 0x0003e2000c101d06 */
[----:B------:R-:W-:Y:S02]  /*3540*/  FSEL R118, R131, RZ, P5 ;  /* 0x000000ff83767208 */ /* 0x000fe40002800000 */
[----:B------:R-:W-:Y:S01]  /*3550*/  FSEL R115, R115, RZ, P6 ;  /* 0x000000ff73737208 */ /* 0x000fe20003000000 */
[----:B------:R1:W-:Y:S01]  /*3560*/  STG.E.128 desc[UR6][R66.64], R48 ;  /* 0x0000003042007986 */ /* 0x0003e2000c101d06 */
        /* <DEDUP_REMOVED lines=9> */
[----:B------:R1:W-:Y:S04]  /*3600*/  STG.E.128 desc[UR6][R64.64], R44 ;  /* 0x0000002c40007986 */ /* 0x0003e8000c101d06 */
[----:B------:R1:W-:Y:S01]  /*3610*/  STG.E.128 desc[UR6][R116.64], R60 ;  /* 0x0000003c74007986 */ /* 0x0003e2000c101d06 */
[----:B------:R-:W-:Y:S05]  /*3620*/  BRA `(.L_x_1445) ;  /* 0x0000001800487947 */ /* 0x000fea0003800000 */
.L_x_1443:
        /* <DEDUP_REMOVED lines=60> */
[----:B------:R-:W-:Y:S02]  /*39f0*/  F2FP.F16.F32.PACK_AB R51, R142, R51 ;  /* 0x000000338e33723e */ /* 0x000fe400000000ff */
[----:B------:R-:W-:Y:S02]  /*3a00*/  F2FP.F16.F32.PACK_AB R50, R55, R54 ;  /* 0x000000363732723e */ /* 0x000fe400000000ff */
[----:B------:R-:W-:Y:S02]  /*3a10*/  F2FP.F16.F32.PACK_AB R49, R52, R49 ;  /* 0x000000313431723e */ /* 0x000fe400000000ff */
[----:B------:R-:W-:Y:S01]  /*3a20*/  F2FP.F16.F32.PACK_AB R48, R48, R53 ;  /* 0x000000353030723e */ /* 0x000fe200000000ff */
[----:B------:R-:W-:Y:S06]  /*3a30*/  BRA `(.L_x_1447) ;  /* 0x0000000400047947 */ /* 0x000fec0003800000 */
.L_x_1446:
        /* <DEDUP_REMOVED lines=30> */
[----:B------:R-:W-:Y:S01]  /*3c20*/  F2FP.F16.F32.PACK_AB R47, R155, R52 ;  /* 0x000000349b2f723e */ /* 0x000fe200000000ff */
[C---:B------:R-:W-:Y:S01]  /*3c30*/  FMUL.FTZ R52, R116.reuse, R141 ;  /* 0x0000008d74347220 */ /* 0x040fe20000410000 */
[----:B------:R-:W-:Y:S01]  /*3c40*/  LOP3.LUT P5, RZ, R165, 0xff, RZ, 0xc0, !PT ;  /* 0x000000ffa5ff7812 */ /* 0x000fe200078ac0ff */
[----:B------:R-:W-:Y:S01]  /*3c50*/  FMUL.FTZ R143, R116, R143 ;  /* 0x0000008f748f7220 */ /* 0x000fe20000410000 */
[----:B------:R-:W-:Y:S01]  /*3c60*/  FMUL.FTZ R48, R155, R119 ;  /* 0x000000779b307220 */ /* 0x000fe20000410000 */
[----:B------:R-:W-:Y:S01]  /*3c70*/  F2FP.F16.F32.PACK_AB R46, R44, R46 ;  /* 0x0000002e2c2e723e */ /* 0x000fe200000000ff */
[----:B------:R-:W-:Y:S01]  /*3c80*/  FMUL.FTZ R149, R116, R149 ;  /* 0x0000009574957220 */ /* 0x000fe20000410000 */
[----:B------:R-:W-:Y:S01]  /*3c90*/  ISETP.GE.U32.AND P3, PT, R164, RZ, PT ;  /* 0x000000ffa400720c */ /* 0x000fe20003f66070 */
[----:B------:R-:W-:Y:S01]  /*3ca0*/  FMUL.FTZ R44, R116, R147 ;  /* 0x00000093742c7220 */ /* 0x000fe20000410000 */
[----:B------:R-:W-:Y:S01]  /*3cb0*/  FSEL R49, R45, RZ, P5 ;  /* 0x000000ff2d317208 */ /* 0x000fe20002800000 */
[----:B------:R-:W-:Y:S01]  /*3cc0*/  FMUL.FTZ R48, R48, UR4 ;  /* 0x0000000430307c20 */ /* 0x000fe20008410000 */
[-C--:B------:R-:W-:Y:S01]  /*3cd0*/  FMUL.FTZ R54, R52, R119.reuse ;  /* 0x0000007734367220 */ /* 0x080fe20000410000 */
[C---:B------:R-:W-:Y:S01]  /*3ce0*/  F2FP.F16.F32.PACK_AB R45, R143.reuse, R52 ;  /* 0x000000348f2d723e */ /* 0x040fe200000000ff */
        /* <DEDUP_REMOVED lines=17> */
[----:B------:R-:W-:Y:S02]  /*3e00*/  F2FP.F16.F32.PACK_AB R51, R48, R51 ;  /* 0x000000333033723e */ /* 0x000fe400000000ff */
[----:B------:R-:W-:Y:S02]  /*3e10*/  F2FP.F16.F32.PACK_AB R50, R50, R49 ;  /* 0x000000313232723e */ /* 0x000fe400000000ff */
[----:B------:R-:W-:Y:S02]  /*3e20*/  F2FP.F16.F32.PACK_AB R44, R149, R44 ;  /* 0x0000002c952c723e */ /* 0x000fe400000000ff */
[----:B------:R-:W-:Y:S02]  /*3e30*/  F2FP.F16.F32.PACK_AB R49, R143, R54 ;  /* 0x000000368f31723e */ /* 0x000fe400000000ff */
[----:B------:R-:W-:-:S07]  /*3e40*/  F2FP.F16.F32.PACK_AB R48, R53, R52 ;  /* 0x000000343530723e */ /* 0x000fce00000000ff */
.L_x_1447:
        /* <DEDUP_REMOVED lines=13> */
[----:B------:R-:W-:Y:S01]  /*3f20*/  FADD.FTZ R133, R133, -R140 ;  /* 0x8000008c85857221 */ /* 0x000fe20000010000 */
[----:B------:R-:W-:Y:S01]  /*3f30*/  FADD.FTZ R137, R136, -R137 ;  /* 0x8000008988897221 */ /* 0x000fe20000010000 */
[C---:B------:R-:W-:Y:S01]  /*3f40*/  FMUL.FTZ R48, R116.reuse, R135 ;  /* 0x0000008774307220 */ /* 0x040fe20000410000 */
[C---:B------:R-:W-:Y:S01]  /*3f50*/  FMUL.FTZ R45, R116.reuse, R45 ;  /* 0x0000002d742d7220 */ /* 0x040fe20000410000 */
[----:B------:R-:W-:Y:S01]  /*3f60*/  FMUL.FTZ R46, R116, R133 ;  /* 0x00000085742e7220 */ /* 0x000fe20000410000 */
[----:B------:R-:W-:Y:S01]  /*3f70*/  LOP3.LUT P6, RZ, R163, 0xff0000, RZ, 0xc0, !PT ;  /* 0x00ff0000a3ff7812 */ /* 0x000fe200078cc0ff */
[----:B------:R-:W-:Y:S01]  /*3f80*/  FMUL.FTZ R47, R48, R119 ;  /* 0x00000077302f7220 */ /* 0x000fe20000410000 */
[----:B------:R-:W-:Y:S01]  /*3f90*/  FMUL.FTZ R50, R116, R137 ;  /* 0x0000008974327220 */ /* 0x000fe20000410000 */
[----:B------:R-:W-:Y:S01]  /*3fa0*/  FMUL.FTZ R44, R46, R119 ;  /* 0x000000772e2c7220 */ /* 0x000fe20000410000 */
[--C-:B------:R-:W-:Y:S01]  /*3fb0*/  FFMA.FTZ R130, R130, R157, R156.reuse ;  /* 0x0000009d82827223 */ /* 0x100fe2000001009c */
[----:B------:R-:W-:Y:S01]  /*3fc0*/  FMUL.FTZ R49, R47, UR4 ;  /* 0x000000042f317c20 */ /* 0x000fe20008410000 */
[----:B------:R-:W-:Y:S01]  /*3fd0*/  FMUL.FTZ R47, R45, R119 ;  /* 0x000000772d2f7220 */ /* 0x000fe20000410000 */
[-CC-:B------:R-:W-:Y:S01]  /*3fe0*/  FFMA.FTZ R131, R131, R157.reuse, R156.reuse ;  /* 0x0000009d83837223 */ /* 0x180fe2000001009c */
[-CC-:B------:R-:W-:Y:S01]  /*3ff0*/  FFMA.FTZ R125, R125, R157.reuse, R156.reuse ;  /* 0x0000009d7d7d7223 */ /* 0x180fe2000001009c */
[----:B------:R-:W-:Y:S01]  /*4000*/  FFMA.FTZ R126, R126, R157, R156 ;  /* 0x0000009d7e7e7223 */ /* 0x000fe2000001009c */
[----:B------:R-:W-:Y:S01]  /*4010*/  FSEL R118, R49, RZ, P6 ;  /* 0x000000ff31767208 */ /* 0x000fe20003000000 */
[----:B------:R-:W-:Y:S01]  /*4020*/  FMUL.FTZ R47, R47, UR4 ;  /* 0x000000042f2f7c20 */ /* 0x000fe20008410000 */
[----:B------:R-:W-:Y:S01]  /*4030*/  LOP3.LUT P6, RZ, R163, 0xff00, RZ, 0xc0, !PT ;  /* 0x0000ff00a3ff7812 */ /* 0x000fe200078cc0ff */
[----:B------:R-:W-:Y:S01]  /*4040*/  FMUL.FTZ R51, R50, R119 ;  /* 0x0000007732337220 */ /* 0x000fe20000410000 */
[----:B------:R-:W-:Y:S01]  /*4050*/  ISETP.GE.U32.AND P3, PT, R162, RZ, PT ;  /* 0x000000ffa200720c */ /* 0x000fe20003f66070 */
[----:B------:R-:W-:Y:S01]  /*4060*/  FMUL.FTZ R44, R44, UR4 ;  /* 0x000000042c2c7c20 */ /* 0x000fe20008410000 */
[----:B------:R-:W-:Y:S01]  /*4070*/  FADD.FTZ R129, R129, -R130 ;  /* 0x8000008281817221 */ /* 0x000fe20000010000 */
[----:B------:R-:W-:Y:S01]  /*4080*/  FADD.FTZ R131, R132, -R131 ;  /* 0x8000008384837221 */ /* 0x000fe20000010000 */
[----:B------:R-:W-:Y:S01]  /*4090*/  LOP3.LUT P5, RZ, R163, 0xff, RZ, 0xc0, !PT ;  /* 0x000000ffa3ff7812 */ /* 0x000fe200078ac0ff */
[----:B------:R-:W-:Y:S01]  /*40a0*/  FADD.FTZ R49, R128, -R125 ;  /* 0x8000007d80317221 */ /* 0x000fe20000010000 */
[----:B------:R-:W-:Y:S01]  /*40b0*/  FSEL R121, R47, RZ, P6 ;  /* 0x000000ff2f797208 */ /* 0x000fe20003000000 */
[----:B------:R-:W-:Y:S01]  /*40c0*/  FADD.FTZ R127, R127, -R126 ;  /* 0x8000007e7f7f7221 */ /* 0x000fe20000010000 */
[----:B------:R-:W-:Y:S01]  /*40d0*/  FMUL.FTZ R51, R51, UR4 ;  /* 0x0000000433337c20 */ /* 0x000fe20008410000 */
[----:B------:R-:W-:Y:S01]  /*40e0*/  F2FP.F16.F32.PACK_AB R47, R50, R48 ;  /* 0x00000030322f723e */ /* 0x000fe200000000ff */
[C---:B------:R-:W-:Y:S01]  /*40f0*/  FMUL.FTZ R48, R116.reuse, R129 ;  /* 0x0000008174307220 */ /* 0x040fe20000410000 */
[----:B------:R-:W-:Y:S01]  /*4100*/  ISETP.GE.U32.AND.EX P3, PT, R163, 0x1000000, PT, P3 ;  /* 0x01000000a300780c */ /* 0x000fe20003f66130 */
[----:B------:R-:W-:Y:S01]  /*4110*/  FMUL.FTZ R50, R116, R131 ;  /* 0x0000008374327220 */ /* 0x000fe20000410000 */
[----:B------:R-:W-:Y:S01]  /*4120*/  FSEL R58, R44, RZ, P5 ;  /* 0x000000ff2c3a7208 */ /* 0x000fe20002800000 */
[C---:B------:R-:W-:Y:S01]  /*4130*/  FMUL.FTZ R49, R116.reuse, R49 ;  /* 0x0000003174317220 */ /* 0x040fe20000410000 */
[----:B------:R-:W-:Y:S01]  /*4140*/  FMUL.FTZ R44, R116, R127 ;  /* 0x0000007f742c7220 */ /* 0x000fe20000410000 */
[----:B------:R-:W-:Y:S01]  /*4150*/  FSEL R133, R51, RZ, P3 ;  /* 0x000000ff33857208 */ /* 0x000fe20001800000 */
[-C--:B------:R-:W-:Y:S01]  /*4160*/  FMUL.FTZ R51, R48, R119.reuse ;  /* 0x0000007730337220 */ /* 0x080fe20000410000 */
[----:B------:R-:W-:Y:S01]  /*4170*/  F2FP.F16.F32.PACK_AB R46, R45, R46 ;  /* 0x0000002e2d2e723e */ /* 0x000fe200000000ff */
[CC--:B------:R-:W-:Y:S01]  /*4180*/  FMUL.FTZ R54, R50.reuse, R119.reuse ;  /* 0x0000007732367220 */ /* 0x0c0fe20000410000 */
[----:B------:R-:W-:Y:S01]  /*4190*/  F2FP.F16.F32.PACK_AB R45, R50, R48 ;  /* 0x00000030322d723e */ /* 0x000fe200000000ff */
        /* <DEDUP_REMOVED lines=10> */
[----:B------:R-:W-:Y:S02]  /*4240*/  F2FP.F16.F32.PACK_AB R44, R49, R44 ;  /* 0x0000002c312c723e */ /* 0x000fe400000000ff */
        /* <DEDUP_REMOVED lines=9> */
.L_x_1448:
[-CC-:B------:R-:W-:Y:S01]  /*42e0*/  FFMA.FTZ R140, R140, R157.reuse, R156.reuse ;  /* 0x0000009d8c8c7223 */ /* 0x180fe2000001009c */
[-CC-:B------:R-:W-:Y:S01]  /*42f0*/  FFMA.FTZ R125, R125, R157.reuse, R156.reuse ;  /* 0x0000009d7d7d7223 */ /* 0x180fe2000001009c */
[-CC-:B------:R-:W-:Y:S01]  /*4300*/  FFMA.FTZ R130, R130, R157.reuse, R156.reuse ;  /* 0x0000009d82827223 */ /* 0x180fe2000001009c */
[-C--:B------:R-:W-:Y:S01]  /*4310*/  FFMA.FTZ R138, R138, R157.reuse, R156 ;  /* 0x0000009d8a8a7223 */ /* 0x080fe2000001009c */
[----:B------:R-:W-:Y:S01]  /*4320*/  FADD.FTZ R133, R133, -R140 ;  /* 0x8000008c85857221 */ /* 0x000fe20000010000 */
[----:B------:R-:W-:Y:S01]  /*4330*/  FADD.FTZ R125, R128, -R125 ;  /* 0x8000007d807d7221 */ /* 0x000fe20000010000 */
[----:B------:R-:W-:Y:S01]  /*4340*/  FADD.FTZ R129, R129, -R130 ;  /* 0x8000008281817221 */ /* 0x000fe20000010000 */
[----:B------:R-:W-:Y:S01]  /*4350*/  FFMA.FTZ R139, R139, R157, R156 ;  /* 0x0000009d8b8b7223 */ /* 0x000fe2000001009c */
[C---:B0-----:R-:W-:Y:S01]  /*4360*/  FMUL.FTZ R54, R116.reuse, R133 ;  /* 0x0000008574367220 */ /* 0x041fe20000410000 */
[C---:B------:R-:W-:Y:S01]  /*4370*/  FMUL.FTZ R48, R116.reuse, R125 ;  /* 0x0000007d74307220 */ /* 0x040fe20000410000 */
[----:B------:R-:W-:Y:S01]  /*4380*/  FMUL.FTZ R50, R116, R129 ;  /* 0x0000008174327220 */ /* 0x000fe20000410000 */
[----:B------:R-:W-:Y:S01]  /*4390*/  FADD.FTZ R135, R135, -R138 ;  /* 0x8000008a87877221 */ /* 0x000fe20000010000 */
[-C--:B------:R-:W-:Y:S01]  /*43a0*/  FMUL.FTZ R54, R54, R119.reuse ;  /* 0x0000007736367220 */ /* 0x080fe20000410000 */
[-C--:B------:R-:W-:Y:S01]  /*43b0*/  FMUL.FTZ R48, R48, R119.reuse ;  /* 0x0000007730307220 */ /* 0x080fe20000410000 */
[----:B------:R-:W-:Y:S01]  /*43c0*/  FMUL.FTZ R50, R50, R119 ;  /* 0x0000007732327220 */ /* 0x000fe20000410000 */
[-CC-:B------:R-:W-:Y:S01]  /*43d0*/  FFMA.FTZ R131, R131, R157.reuse, R156.reuse ;  /* 0x0000009d83837223 */ /* 0x180fe2000001009c */
        /* <DEDUP_REMOVED lines=44> */
[----:B------:R-:W-:-:S07]  /*46a0*/  F2FP.F16.F32.PACK_AB R48, R55, R48 ;  /* 0x000000303730723e */ /* 0x000fce00000000ff */
.L_x_1449:
        /* <DEDUP_REMOVED lines=46> */
[C---:B------:R-:W-:Y:S01]  /*4990*/  F2FP.F16.F32.PACK_AB R45, R47.reuse, R50 ;  /* 0x000000322f2d723e */ /* 0x040fe200000000ff */
[-C--:B------:R-:W-:Y:S01]  /*49a0*/  FMUL.FTZ R50, R47, R119.reuse ;  /* 0x000000772f327220 */ /* 0x080fe20000410000 */
[----:B------:R-:W-:Y:S01]  /*49b0*/  F2FP.F16.F32.PACK_AB R46, R49, R46 ;  /* 0x0000002e312e723e */ /* 0x000fe200000000ff */
[-C--:B------:R-:W-:Y:S01]  /*49c0*/  FMUL.FTZ R49, R48, R119.reuse ;  /* 0x0000007730317220 */ /* 0x080fe20000410000 */
[C---:B------:R-:W-:Y:S01]  /*49d0*/  F2FP.F16.F32.PACK_AB R47, R55.reuse, R54 ;  /* 0x00000036372f723e */ /* 0x040fe200000000ff */
        /* <DEDUP_REMOVED lines=11> */
[----:B------:R-:W-:Y:S02]  /*4a90*/  F2FP.F16.F32.PACK_AB R44, R48, R44 ;  /* 0x0000002c302c723e */ /* 0x000fe400000000ff */
[----:B------:R-:W-:Y:S02]  /*4aa0*/  FSEL R54, R50, RZ, P6 ;  /* 0x000000ff32367208 */ /* 0x000fe40003000000 */
[----:B------:R-:W-:Y:S02]  /*4ab0*/  FSEL R55, R49, RZ, P5 ;  /* 0x000000ff31377208 */ /* 0x000fe40002800000 */
[----:B------:R-:W-:Y:S02]  /*4ac0*/  FSEL R57, R56, RZ, P3 ;  /* 0x000000ff38397208 */ /* 0x000fe40001800000 */
[----:B------:R-:W-:Y:S02]  /*4ad0*/  FSEL R48, R119, RZ, P4 ;  /* 0x000000ff77307208 */ /* 0x000fe40002000000 */
[----:B------:R-:W-:-:S02]  /*4ae0*/  F2FP.F16.F32.PACK_AB R49, R54, R51 ;  /* 0x000000333631723e */ /* 0x000fc400000000ff */
[----:B------:R-:W-:Y:S02]  /*4af0*/  F2FP.F16.F32.PACK_AB R50, R61, R58 ;  /* 0x0000003a3d32723e */ /* 0x000fe400000000ff */
[----:B------:R-:W-:Y:S02]  /*4b00*/  F2FP.F16.F32.PACK_AB R51, R57, R60 ;  /* 0x0000003c3933723e */ /* 0x000fe400000000ff */
[----:B------:R-:W-:Y:S01]  /*4b10*/  F2FP.F16.F32.PACK_AB R48, R55, R48 ;  /* 0x000000303730723e */ /* 0x000fe200000000ff */
[----:B------:R-:W-:Y:S06]  /*4b20*/  BRA `(.L_x_1451) ;  /* 0x0000000000f47947 */ /* 0x000fec0003800000 */
.L_x_1450:
        /* <DEDUP_REMOVED lines=60> */
[----:B------:R-:W-:-:S07]  /*4ef0*/  F2FP.F16.F32.PACK_AB R48, R55, R48 ;  /* 0x000000303730723e */ /* 0x000fce00000000ff */
.L_x_1451:
[----:B------:R-:W0:Y:S01]  /*4f00*/  @P0 LDC.64 R54, c[0x0][0x478] ;  /* 0x00011e00ff360b82 */ /* 0x000e220000000a00 */
[----:B------:R-:W-:-:S04]  /*4f10*/  IMAD.WIDE.U32 R52, R115, 0x10, R52 ;  /* 0x0000001073347825 */ /* 0x000fc800078e0034 */
[----:B0-----:R-:W-:-:S05]  /*4f20*/  @P0 IMAD.WIDE.U32 R54, R115, 0x10, R54 ;  /* 0x0000001073360825 */ /* 0x001fca00078e0036 */
[----:B------:R2:W-:Y:S04]  /*4f30*/  @P0 STG.E.128 desc[UR6][R54.64], R44 ;  /* 0x0000002c36000986 */ /* 0x0005e8000c101d06 */
[----:B------:R2:W-:Y:S02]  /*4f40*/  STG.E.128 desc[UR6][R52.64], R48 ;  /* 0x0000003034007986 */ /* 0x0005e4000c101d06 */
.L_x_1445:
        /* <DEDUP_REMOVED lines=53> */
.L_x_1442:
        /* <DEDUP_REMOVED lines=21> */
.L_x_1453:
        /* <DEDUP_REMOVED lines=9> */
.L_x_10683:


//--------------------- .text._ZN10layer_norm22ln_bwd_finalize_kernelINS_22Kernel_traits_finalizeILj3072E6__halfS2_S2_S2_fjLb0ELj1024ELj4ENS_18Kernel_traits_baseILj3072ES2_S2_S2_S2_fjLj1024EEEEELb0ELb0EEEvNS_9BwdParamsE --------------------------
	.section	.text._ZN10layer_norm22ln_bwd_finalize_kernelINS_22Kernel_traits_finalizeILj3072E6__halfS2_S2_S2_fjLb0ELj1024ELj4ENS_18Kernel_traits_baseILj3072ES2_S2_S2_S2_fjLj1024EEEEELb0ELb0EEEvNS_9BwdParamsE,"ax",@progbits
	.align	128
        .global         _ZN10layer_norm22ln_bwd_finalize_kernelINS_22Kernel_traits_finalizeILj3072E6__halfS2_S2_S2_fjLb0ELj1024ELj4ENS_18Kernel_traits_baseILj3072ES2_S2_S2_S2_fjLj1024EEEEELb0ELb0EEEvNS_9BwdParamsE
        .type           _ZN10layer_norm22ln_bwd_finalize_kernelINS_22Kernel_traits_finalizeILj3072E6__halfS2_S2_S2_fjLb0ELj1024ELj4ENS_18Kernel_traits_baseILj3072ES2_S2_S2_S2_fjLj1024EEEEELb0ELb0EEEvNS_9BwdParamsE,@function
        .size           _ZN10layer_norm22ln_bwd_finalize_kernelINS_22Kernel_traits_finalizeILj3072E6__halfS2_S2_S2_fjLb0ELj1024ELj4ENS_18Kernel_traits_baseILj3072ES2_S2_S2_S2_fjLj1024EEEEELb0ELb0EEEvNS_9BwdParamsE,(.L_x_10684 - _ZN10layer_norm22ln_bwd_finalize_kernelINS_22Kernel_traits_finalizeILj3072E6__halfS2_S2_S2_fjLb0ELj1024ELj4ENS_18Kernel_traits_baseILj3072ES2_S2_S2_S2_fjLj1024EEEEELb0ELb0EEEvNS_9BwdParamsE)
        .other          _ZN10layer_norm22ln_bwd_finalize_kernelINS_22Kernel_traits_finalizeILj3072E6__halfS2_S2_S2_fjLb0ELj1024ELj4ENS_18Kernel_traits_baseILj3072ES2_S2_S2_S2_fjLj1024EEEEELb0ELb0EEEvNS_9BwdParamsE,@"STO_CUDA_ENTRY STV_DEFAULT"
_ZN10layer_norm22ln_bwd_finalize_kernelINS_22Kernel_traits_finalizeILj3072E6__halfS2_S2_S2_fjLb0ELj1024ELj4ENS_18Kernel_traits_baseILj3072ES2_S2_S2_S2_fjLj1024EEEEELb0ELb0EEEvNS_9BwdParamsE:
.text._ZN10layer_norm22ln_bwd_finalize_kernelINS_22Kernel_traits_finalizeILj3072E6__halfS2_S2_S2_fjLb0ELj1024ELj4ENS_18Kernel_traits_baseILj3072ES2_S2_S2_S2_fjLj1024EEEEELb0ELb0EEEvNS_9BwdParamsE:
        /* <DEDUP_REMOVED lines=78> */
.L_x_1458:
        /* <DEDUP_REMOVED lines=118> */
.L_x_1457:
[----:B------:R-:W-:Y:S05]  /*0c40*/  BSYNC.RECONVERGENT B1 ;  /* 0x0000000000017941 */ /* 0x000fea0003800200 */
.L_x_1456:
        /* <DEDUP_REMOVED lines=68> */
.L_x_1460:
[----:B------:R-:W-:Y:S05]  /*1090*/  BSYNC.RECONVERGENT B1 ;  /* 0x0000000000017941 */ /* 0x000fea0003800200 */
.L_x_1459:
        /* <DEDUP_REMOVED lines=37> */
.L_x_1462:
[----:B------:R-:W-:Y:S05]  /*12f0*/  BSYNC.RECONVERGENT B1 ;  /* 0x0000000000017941 */ /* 0x000fea0003800200 */
.L_x_1461:
[----:B------:R-:W-:Y:S05]  /*1300*/  @!P1 BRA `(.L_x_1455) ;  /* 0x00000000003c9947 */ /* 0x000fea0003800000 */
[----:B------:R-:W0:Y:S01]  /*1310*/  LDC.64 R8, c[0x0][0x440] ;  /* 0x00011000ff087b82 */ /* 0x000e220000000a00 */
[----:B------:R-:W-:Y:S01]  /*1320*/  IMAD R2, R2, R54, R7 ;  /* 0x0000003602027224 */ /* 0x000fe200078e0207 */
[----:B------:R-:W-:-:S04]  /*1330*/  IADD3 R0, PT, PT, -R0, RZ, RZ ;  /* 0x000000ff00007210 */ /* 0x000fc80007ffe1ff */
[----:B------:R-:W-:Y:S02]  /*1340*/  IADD3 R13, PT, PT, R57, R2, RZ ;  /* 0x00000002390d7210 */ /* 0x000fe40007ffe0ff */
[----:B------:R-:W1:Y:S05]  /*1350*/  LDC.64 R10, c[0x0][0x448] ;  /* 0x00011200ff0a7b82 */ /* 0x000e6a0000000a00 */
.L_x_1463:
        /* <DEDUP_REMOVED lines=10> */
.L_x_1455:
[----:B------:R-:W-:Y:S05]  /*1400*/  BSYNC.RECONVERGENT B0 ;  /* 0x0000000000007941 */ /* 0x000fea0003800200 */
.L_x_1454:
        /* <DEDUP_REMOVED lines=57> */
[----:B0-----:R-:W-:Y:S02]  /*17a0*/  F2FP.F16.F32.PACK_AB R7, R7, R6 ;  /* 0x000000060707723e */ /* 0x001fe400000000ff */
[----:B--2---:R-:W-:-:S03]  /*17b0*/  F2FP.F16.F32.PACK_AB R11, R11, R10 ;  /* 0x0000000a0b0b723e */ /* 0x004fc600000000ff */
[----:B------:R-:W-:Y:S04]  /*17c0*/  STG.E desc[UR6][R2.64], R7 ;  /* 0x0000000702007986 */ /* 0x000fe8000c101906 */
[----:B------:R-:W-:Y:S01]  /*17d0*/  STG.E desc[UR6][R4.64], R11 ;  /* 0x0000000b04007986 */ /* 0x000fe2000c101906 */
[----:B------:R-:W-:Y:S05]  /*17e0*/  EXIT ;  /* 0x000000000000794d */ /* 0x000fea0003800000 */
.L_x_1464:
        /* <DEDUP_REMOVED lines=9> */
.L_x_10684:


//--------------------- .text._ZN10layer_norm13ln_bwd_kernelINS_13Kernel_traitsI6__halfS2_S2_S2_fjLj3072ELj1ELj1ELj4ELj16ENS_18Kernel_traits_baseILj3072ES2_S2_S2_S2_fjLj128EEEEELb1ELb0ELb1ELb0EEEvNS_9BwdParamsE --------------------------
	.section	.text._ZN10layer_norm13ln_bwd_kernelINS_13Kernel_traitsI6__halfS2_S2_S2_fjLj3072ELj1ELj1ELj4ELj16ENS_18Kernel_traits_baseILj3072ES2_S2_S2_S2_fjLj128EEEEELb1ELb0ELb1ELb0EEEvNS_9BwdParamsE,"ax",@progbits
	.align	128
        .global         _ZN10layer_norm13ln_bwd_kernelINS_13Kernel_traitsI6__halfS2_S2_S2_fjLj3072ELj1ELj1ELj4ELj16ENS_18Kernel_traits_baseILj3072ES2_S2_S2_S2_fjLj128EEEEELb1ELb0ELb1ELb0EEEvNS_9BwdParamsE
        .type           _ZN10layer_norm13ln_bwd_kernelINS_13Kernel_traitsI6__halfS2_S2_S2_fjLj3072ELj1ELj1ELj4ELj16ENS_18Kernel_traits_baseILj3072ES2_S2_S2_S2_fjLj128EEEEELb1ELb0ELb1ELb0EEEvNS_9BwdParamsE,@function
        .size           _ZN10layer_norm13ln_bwd_kernelINS_13Kernel_traitsI6__halfS2_S2_S2_fjLj3072ELj1ELj1ELj4ELj16ENS_18Kernel_traits_baseILj3072ES2_S2_S2_S2_fjLj128EEEEELb1ELb0ELb1ELb0EEEvNS_9BwdParamsE,(.L_x_10685 - _ZN10layer_norm13ln_bwd_kernelINS_13Kernel_traitsI6__halfS2_S2_S2_fjLj3072ELj1ELj1ELj4ELj16ENS_18Kernel_traits_baseILj3072ES2_S2_S2_S2_fjLj128EEEEELb1ELb0ELb1ELb0EEEvNS_9BwdParamsE)
        .other          _ZN10layer_norm13ln_bwd_kernelINS_13Kernel_traitsI6__halfS2_S2_S2_fjLj3072ELj1ELj1ELj4ELj16ENS_18Kernel_traits_baseILj3072ES2_S2_S2_S2_fjLj128EEEEELb1ELb0ELb1ELb0EEEvNS_9BwdParamsE,@"STO_CUDA_ENTRY STV_DEFAULT"
_ZN10layer_norm13ln_bwd_kernelINS_13Kernel_traitsI6__halfS2_S2_S2_fjLj3072ELj1ELj1ELj4ELj16ENS_18Kernel_traits_baseILj3072ES2_S2_S2_S2_fjLj128EEEEELb1ELb0ELb1ELb0EEEvNS_9BwdParamsE:
.text._ZN10layer_norm13ln_bwd_kernelINS_13Kernel_traitsI6__halfS2_S2_S2_fjLj3072ELj1ELj1ELj4ELj16ENS_18Kernel_traits_baseILj3072ES2_S2_S2_S2_fjLj128EEEEELb1ELb0ELb1ELb0EEEvNS_9BwdParamsE:
        /* <DEDUP_REMOVED lines=86> */
.L_x_1578:
[----:B0-----:R-:W-:-:S06]  /*0560*/  UIMAD.WIDE UR6, UR11, 0x4, UR18 ;  /* 0x000000040b0678a5 */ /* 0x001fcc000f8e0212 */
[----:B--23--:R-:W-:Y:S02]  /*0570*/  MOV R100, UR6 ;  /* 0x0000000600647c02 */ /* 0x00cfe40008000f00 */
[----:B------:R-:W-:Y:S01]  /*0580*/  MOV R101, UR7 ;  /* 0x0000000700657c02 */ /* 0x000fe20008000f00 */
[----:B------:R-:W-:-:S04]  /*0590*/  UIMAD.WIDE UR6, UR11, 0x4, UR14 ;  /* 0x000000040b0678a5 */ /* 0x000fc8000f8e020e */
[----:B------:R-:W2:Y:S02]  /*05a0*/  LDG.E R100, desc[UR20][R100.64] ;  /* 0x0000001464647981 */ /* 0x000ea4000c1e1900 */
[----:B------:R-:W-:Y:S02]  /*05b0*/  MOV R102, UR6 ;  /* 0x0000000600667c02 */ /* 0x000fe40008000f00 */
[----:B------:R-:W-:Y:S01]  /*05c0*/  MOV R103, UR7 ;  /* 0x0000000700677c02 */ /* 0x000fe20008000f00 */
[----:B------:R-:W-:-:S04]  /*05d0*/  UIMAD.WIDE UR6, UR11, 0x4, UR16 ;  /* 0x000000040b0678a5 */ /* 0x000fc8000f8e0210 */
[----:B------:R-:W3:Y:S02]  /*05e0*/  LDG.E R102, desc[UR20][R102.64] ;  /* 0x0000001466667981 */ /* 0x000ee4000c1e1900 */
[----:B------:R-:W-:Y:S02]  /*05f0*/  MOV R3, UR7 ;  /* 0x0000000700037c02 */ /* 0x000fe40008000f00 */
[----:B------:R-:W-:-:S05]  /*0600*/  MOV R2, UR6 ;  /* 0x0000000600027c02 */ /* 0x000fca0008000f00 */
[----:B-----5:R0:W5:Y:S01]  /*0610*/  LDG.E R3, desc[UR20][R2.64] ;  /* 0x0000001402037981 */ /* 0x020162000c1e1900 */
[----:B------:R-:W-:Y:S01]  /*0620*/  BSSY.RECONVERGENT B0, `(.L_x_1466) ;  /* 0x0000188000007945 */ /* 0x000fe20003800200 */
[----:B--2---:R-:W-:Y:S02]  /*0630*/  R2UR UR31, R100 ;  /* 0x00000000641f72ca */ /* 0x004fe400000e0000 */
[----:B---3--:R-:W-:-:S11]  /*0640*/  R2UR UR30, R102 ;  /* 0x00000000661e72ca */ /* 0x008fd600000e0000 */
[----:B------:R-:W-:-:S09]  /*0650*/  UISETP.GE.AND UP2, UPT, UR31, 0x1, UPT ;  /* 0x000000011f00788c */ /* 0x000fd2000bf46270 */
[----:B0-----:R-:W-:Y:S05]  /*0660*/  BRA.U !UP2, `(.L_x_1467) ;  /* 0x000000150a187547 */ /* 0x001fea000b800000 */
[----:B------:R-:W-:-:S06]  /*0670*/  UIMAD.WIDE UR6, UR11, 0x4, UR12 ;  /* 0x000000040b0678a5 */ /* 0x000fcc000f8e020c */
[----:B------:R-:W-:Y:S02]  /*0680*/  MOV R100, UR6 ;  /* 0x0000000600647c02 */ /* 0x000fe40008000f00 */
[----:B------:R-:W-:-:S05]  /*0690*/  MOV R101, UR7 ;  /* 0x0000000700657c02 */ /* 0x000fca0008000f00 */
[----:B------:R0:W2:Y:S01]  /*06a0*/  LDG.E R100, desc[UR20][R100.64] ;  /* 0x0000001464647981 */ /* 0x0000a2000c1e1900 */
[C---:B-----5:R-:W-:Y:S01]  /*06b0*/  ISETP.GE.AND P4, PT, R3.reuse, 0x1, PT ;  /* 0x000000010300780c */ /* 0x060fe20003f86270 */
        /* <DEDUP_REMOVED lines=9> */
[----:B------:R-:W-:Y:S01]  /*0750*/  HFMA2 R150, -RZ, RZ, 0, 0 ;  /* 0x00000000ff967431 */ /* 0x000fe200000001ff */
[----:B------:R-:W-:Y:S01]  /*0760*/  ULEA.HI UR7, UR7, UR6, URZ, 0x3 ;  /* 0x0000000607077291 */ /* 0x000fe2000f8f18ff */
[----:B------:R-:W-:Y:S01]  /*0770*/  ISETP.GE.U32.AND P2, PT, R0, 0x100, PT ;  /* 0x000001000000780c */ /* 0x000fe20003f46070 */
[----:B------:R-:W-:Y:S01]  /*0780*/  ULEA.HI UR9, UR9, UR8, URZ, 0x3 ;  /* 0x0000000809097291 */ /* 0x000fe2000f8f18ff */
[----:B------:R-:W-:-:S02]  /*0790*/  @P4 IADD3 R2, PT, PT, R3, -0x1, RZ ;  /* 0xffffffff03024810 */ /* 0x000fc40007ffe0ff */
[----:B------:R-:W-:Y:S02]  /*07a0*/  ISETP.GE.U32.AND P3, PT, R0, 0x180, PT ;  /* 0x000001800000780c */ /* 0x000fe40003f66070 */
[----:B0-----:R-:W-:Y:S01]  /*07b0*/  MOV R101, UR7 ;  /* 0x0000000700657c02 */ /* 0x001fe20008000f00 */
[----:B------:R-:W-:Y:S01]  /*07c0*/  @P4 IMAD R2, R2, UR10, RZ ;  /* 0x0000000a02024c24 */ /* 0x000fe2000f8e02ff */
[----:B------:R-:W-:Y:S02]  /*07d0*/  MOV R149, UR9 ;  /* 0x0000000900957c02 */ /* 0x000fe40008000f00 */
[----:B------:R-:W-:Y:S02]  /*07e0*/  MOV R153, RZ ;  /* 0x000000ff00997202 */ /* 0x000fe40000000f00 */
[----:B------:R-:W-:Y:S02]  /*07f0*/  @P4 SHF.R.S32.HI R103, RZ, 0x1f, R2 ;  /* 0x0000001fff674819 */ /* 0x000fe40000011402 */
[----:B------:R-:W-:-:S02]  /*0800*/  LEA.HI.SX32 R149, R149, R146, 0x1d ;  /* 0x0000009295957211 */ /* 0x000fc400078feaff */
[----:B------:R-:W-:Y:S02]  /*0810*/  @P4 LEA.HI R103, R103, R2, RZ, 0x3 ;  /* 0x0000000267674211 */ /* 0x000fe400078f18ff */
[-C--:B------:R-:W-:Y:S02]  /*0820*/  LEA.HI.SX32 R2, R101, R146.reuse, 0x1d ;  /* 0x0000009265027211 */ /* 0x080fe400078feaff */
[----:B------:R-:W-:Y:S02]  /*0830*/  @P4 LEA.HI.SX32 R147, R103, R146, 0x1d ;  /* 0x0000009267934211 */ /* 0x000fe400078feaff */
[----:B------:R-:W-:Y:S02]  /*0840*/  MOV R146, R2 ;  /* 0x0000000200927202 */ /* 0x000fe40000000f00 */
[----:B--2---:R-:W-:Y:S01]  /*0850*/  FSEL R148, R100, RZ, !P0 ;  /* 0x000000ff64947208 */ /* 0x004fe20004000000 */
[----:B------:R-:W-:Y:S06]  /*0860*/  @!P1 BRA `(.L_x_1469) ;  /* 0x0000000400849947 */ /* 0x000fec0003800000 */
[----:B------:R-:W0:Y:S08]  /*0870*/  LDC.64 R4, c[0x0][0x3a8] ;  /* 0x0000ea00ff047b82 */ /* 0x000e300000000a00 */
[----:B------:R-:W1:Y:S01]  /*0880*/  LDC.64 R8, c[0x0][0x428] ;  /* 0x00010a00ff087b82 */ /* 0x000e620000000a00 */
[----:B----4-:R-:W-:-:S07]  /*0890*/  ISETP.NE.U32.AND P0, PT, RZ, UR24, PT ;  /* 0x00000018ff007c0c */ /* 0x010fce000bf05070 */
[----:B------:R-:W2:Y:S01]  /*08a0*/  LDC.64 R12, c[0x0][0x3b0] ;  /* 0x0000ec00ff0c7b82 */ /* 0x000ea20000000a00 */
[----:B0-----:R-:W-:-:S06]  /*08b0*/  IMAD.WIDE.U32 R4, R146, 0x10, R4 ;  /* 0x0000001092047825 */ /* 0x001fcc00078e0004 */
[----:B------:R-:W3:Y:S01]  /*08c0*/  LDG.E.128 R4, desc[UR20][R4.64] ;  /* 0x0000001404047981 */ /* 0x000ee2000c1e1d00 */
[----:B-1----:R-:W-:-:S06]  /*08d0*/  IMAD.WIDE.U32 R8, R149, 0x10, R8 ;  /* 0x0000001095087825 */ /* 0x002fcc00078e0008 */
[----:B------:R-:W4:Y:S01]  /*08e0*/  LDG.E.128 R8, desc[UR20][R8.64] ;  /* 0x0000001408087981 */ /* 0x000f22000c1e1d00 */
[----:B------:R-:W-:Y:S01]  /*08f0*/  ISETP.NE.AND.EX P0, PT, RZ, UR25, PT, P0 ;  /* 0x00000019ff007c0c */ /* 0x000fe2000bf05300 */
[----:B------:R-:W-:Y:S02]  /*0900*/  HADD2.F32 R143, -RZ, R20.H0_H0 ;  /* 0x20000014ff8f7230 */ /* 0x000fe40000004100 */
[----:B--2---:R-:W-:-:S05]  /*0910*/  IMAD.WIDE.U32 R12, R147, 0x8, R12 ;  /* 0x00000008930c7825 */ /* 0x004fca00078e000c */
[----:B------:R-:W5:Y:S05]  /*0920*/  LDG.E.64 R120, desc[UR20][R12.64] ;  /* 0x000000140c787981 */ /* 0x000f6a000c1e1b00 */
[----:B------:R-:W0:Y:S02]  /*0930*/  @P0 LDC.64 R14, c[0x0][0x438] ;  /* 0x00010e00ff0e0b82 */ /* 0x000e240000000a00 */
[----:B0-----:R-:W-:-:S05]  /*0940*/  @P0 IMAD.WIDE.U32 R14, R146, 0x10, R14 ;  /* 0x00000010920e0825 */ /* 0x001fca00078e000e */
[----:B------:R0:W5:Y:S01]  /*0950*/  @P0 LDG.E.128 R80, desc[UR20][R14.64] ;  /* 0x000000140e500981 */ /* 0x000162000c1e1d00 */
[----:B------:R-:W-:Y:S01]  /*0960*/  HADD2.F32 R102, -RZ, R23.H0_H0 ;  /* 0x20000017ff667230 */ /* 0x000fe20000004100 */
[----:B------:R-:W-:Y:S02]  /*0970*/  IADD3 R149, PT, PT, R149, 0x80, RZ ;  /* 0x0000008095957810 */ /* 0x000fe40007ffe0ff */
[----:B------:R-:W-:Y:S02]  /*0980*/  IADD3 R147, PT, PT, R147, 0x80, RZ ;  /* 0x0000008093937810 */ /* 0x000fe40007ffe0ff */
[----:B------:R-:W-:Y:S01]  /*0990*/  IADD3 R146, PT, PT, R146, 0x80, RZ ;  /* 0x0000008092927810 */ /* 0x000fe20007ffe0ff */
[--C-:B---3--:R-:W-:Y:S02]  /*09a0*/  HADD2.F32 R103, -RZ, R4.reuse.H0_H0 ;  /* 0x20000004ff677230 */ /* 0x108fe40000004100 */
[----:B------:R-:W-:-:S03]  /*09b0*/  HADD2.F32 R107, -RZ, R4.H1_H1 ;  /* 0x30000004ff6b7230 */ /* 0x000fc60000004100 */
[----:B------:R-:W-:Y:S01]  /*09c0*/  FADD.FTZ R145, -R148, R103 ;  /* 0x0000006794917221 */ /* 0x000fe20000010100 */
[----:B----4-:R-:W-:-:S03]  /*09d0*/  HADD2.F32 R4, -RZ, R8.H0_H0 ;  /* 0x20000008ff047230 */ /* 0x010fc60000004100 */
[----:B------:R-:W-:Y:S01]  /*09e0*/  FMUL.FTZ R145, R145, UR30 ;  /* 0x0000001e91917c20 */ /* 0x000fe20008410000 */
[----:B------:R-:W-:Y:S01]  /*09f0*/  FADD.FTZ R107, -R148, R107 ;  /* 0x0000006b946b7221 */ /* 0x000fe20000010100 */
[--C-:B------:R-:W-:Y:S02]  /*0a00*/  HADD2.F32 R151, -RZ, R5.reuse.H0_H0 ;  /* 0x20000005ff977230 */ /* 0x100fe40000004100 */
[----:B------:R-:W-:Y:S02]  /*0a10*/  HADD2.F32 R153, -RZ, R5.H1_H1 ;  /* 0x30000005ff997230 */ /* 0x000fe40000004100 */
[----:B------:R-:W-:Y:S01]  /*0a20*/  FMUL.FTZ R143, R143, R4 ;  /* 0x000000048f8f7220 */ /* 0x000fe20000410000 */
[----:B------:R-:W-:Y:S02]  /*0a30*/  HADD2.F32 R8, -RZ, R8.H1_H1 ;  /* 0x30000008ff087230 */ /* 0x000fe40000004100 */
[----:B------:R-:W-:Y:S01]  /*0a40*/  FADD.FTZ R56, R56, R4 ;  /* 0x0000000438387221 */ /* 0x000fe20000010000 */
[----:B------:R-:W-:-:S02]  /*0a50*/  HADD2.F32 R5, -RZ, R20.H1_H1 ;  /* 0x30000014ff057230 */ /* 0x000fc40000004100 */
[----:B------:R-:W-:Y:S01]  /*0a60*/  FFMA.FTZ R32, R145, R4, R32 ;  /* 0x0000000491207223 */ /* 0x000fe20000010020 */
[----:B------:R-:W-:Y:S01]  /*0a70*/  FMUL.FTZ R4, R107, UR30 ;  /* 0x0000001e6b047c20 */ /* 0x000fe20008410000 */
[----:B------:R-:W-:Y:S01]  /*0a80*/  FADD.FTZ R57, R57, R8 ;  /* 0x0000000839397221 */ /* 0x000fe20000010000 */
[-C--:B------:R-:W-:Y:S02]  /*0a90*/  FMUL.FTZ R5, R5, R8.reuse ;  /* 0x0000000805057220 */ /* 0x080fe40000410000 */
[----:B------:R-:W-:Y:S01]  /*0aa0*/  FFMA.FTZ R33, R4, R8, R33 ;  /* 0x0000000804217223 */ /* 0x000fe20000010021 */
[C---:B------:R-:W-:Y:S01]  /*0ab0*/  FADD.FTZ R8, -R148.reuse, R153 ;  /* 0x0000009994087221 */ /* 0x040fe20000010100 */
[--C-:B------:R-:W-:Y:S02]  /*0ac0*/  HADD2.F32 R105, -RZ, R7.reuse.H0_H0 ;  /* 0x20000007ff697230 */ /* 0x100fe40000004100 */
[----:B------:R-:W-:Y:S02]  /*0ad0*/  HADD2.F32 R101, -RZ, R7.H1_H1 ;  /* 0x30000007ff657230 */ /* 0x000fe40000004100 */
[----:B------:R-:W-:Y:S01]  /*0ae0*/  FADD.FTZ R7, -R148, R151 ;  /* 0x0000009794077221 */ /* 0x000fe20000010100 */
[----:B0-----:R-:W-:-:S02]  /*0af0*/  HADD2.F32 R15, -RZ, R9.H0_H0 ;  /* 0x20000009ff0f7230 */ /* 0x001fc40000004100 */
[----:B------:R-:W-:Y:S02]  /*0b00*/  HADD2.F32 R12, -RZ, R9.H1_H1 ;  /* 0x30000009ff0c7230 */ /* 0x000fe40000004100 */
[----:B------:R-:W-:Y:S01]  /*0b10*/  FMUL.FTZ R8, R8, UR30 ;  /* 0x0000001e08087c20 */ /* 0x000fe20008410000 */
[--C-:B------:R-:W-:Y:S02]  /*0b20*/  HADD2.F32 R155, -RZ, R6.reuse.H0_H0 ;  /* 0x20000006ff9b7230 */ /* 0x100fe40000004100 */
[--C-:B------:R-:W-:Y:S02]  /*0b30*/  HADD2.F32 R9, -RZ, R21.reuse.H1_H1 ;  /* 0x30000015ff097230 */ /* 0x100fe40000004100 */
[----:B------:R-:W-:Y:S02]  /*0b40*/  HADD2.F32 R157, -RZ, R6.H1_H1 ;  /* 0x30000006ff9d7230 */ /* 0x000fe40000004100 */
[----:B------:R-:W-:Y:S01]  /*0b50*/  FMUL.FTZ R7, R7, UR30 ;  /* 0x0000001e07077c20 */ /* 0x000fe20008410000 */
[----:B------:R-:W-:-:S02]  /*0b60*/  HADD2.F32 R6, -RZ, R21.H0_H0 ;  /* 0x20000015ff067230 */ /* 0x000fc40000004100 */
[-C--:B------:R-:W-:Y:S01]  /*0b70*/  FMUL.FTZ R9, R9, R12.reuse ;  /* 0x0000000c09097220 */ /* 0x080fe20000410000 */
[--C-:B------:R-:W-:Y:S02]  /*0b80*/  HADD2.F32 R103, -RZ, R11.reuse.H0_H0 ;  /* 0x2000000bff677230 */ /* 0x100fe40000004100 */
[----:B------:R-:W-:Y:S01]  /*0b90*/  FADD.FTZ R59, R59, R12 ;  /* 0x0000000c3b3b7221 */ /* 0x000fe20000010000 */
[----:B------:R-:W-:Y:S02]  /*0ba0*/  HADD2.F32 R100, -RZ, R11.H1_H1 ;  /* 0x3000000bff647230 */ /* 0x000fe40000004100 */
[----:B------:R-:W-:Y:S01]  /*0bb0*/  FADD.FTZ R11, -R148, R155 ;  /* 0x0000009b940b7221 */ /* 0x000fe20000010100 */
[----:B------:R-:W-:Y:S01]  /*0bc0*/  FFMA.FTZ R35, R8, R12, R35 ;  /* 0x0000000c08237223 */ /* 0x000fe20000010023 */
[----:B------:R-:W-:Y:S01]  /*0bd0*/  FADD.FTZ R12, -R148, R157 ;  /* 0x0000009d940c7221 */ /* 0x000fe20000010100 */
[--C-:B------:R-:W-:Y:S02]  /*0be0*/  HADD2.F32 R13, -RZ, R10.reuse.H0_H0 ;  /* 0x2000000aff0d7230 */ /* 0x100fe40000004100 */
[----:B------:R-:W-:Y:S01]  /*0bf0*/  FMUL.FTZ R6, R6, R15 ;  /* 0x0000000f06067220 */ /* 0x000fe20000410000 */
[----:B------:R-:W-:-:S02]  /*0c00*/  HADD2.F32 R14, -RZ, R10.H1_H1 ;  /* 0x3000000aff0e7230 */ /* 0x000fc40000004100 */
[----:B------:R-:W-:Y:S01]  /*0c10*/  FADD.FTZ R58, R58, R15 ;  /* 0x0000000f3a3a7221 */ /* 0x000fe20000010000 */
[----:B------:R-:W-:Y:S01]  /*0c20*/  FFMA.FTZ R34, R7, R15, R34 ;  /* 0x0000000f07227223 */ /* 0x000fe20000010022 */
[--C-:B------:R-:W-:Y:S02]  /*0c30*/  HADD2.F32 R10, -RZ, R22.reuse.H0_H0 ;  /* 0x20000016ff0a7230 */ /* 0x100fe40000004100 */
[----:B------:R-:W-:Y:S01]  /*0c40*/  FMUL.FTZ R11, R11, UR30 ;  /* 0x0000001e0b0b7c20 */ /* 0x000fe20008410000 */
[----:B------:R-:W-:Y:S02]  /*0c50*/  HADD2.F32 R15, -RZ, R22.H1_H1 ;  /* 0x30000016ff0f7230 */ /* 0x000fe40000004100 */
[----:B------:R-:W-:Y:S01]  /*0c60*/  FMUL.FTZ R12, R12, UR30 ;  /* 0x0000001e0c0c7c20 */ /* 0x000fe20008410000 */
[----:B------:R-:W-:Y:S01]  /*0c70*/  FADD.FTZ R60, R60, R13 ;  /* 0x0000000d3c3c7221 */ /* 0x000fe20000010000 */
[-C--:B------:R-:W-:Y:S01]  /*0c80*/  FMUL.FTZ R10, R10, R13.reuse ;  /* 0x0000000d0a0a7220 */ /* 0x080fe20000410000 */
[----:B------:R-:W-:Y:S01]  /*0c90*/  FFMA.FTZ R36, R11, R13, R36 ;  /* 0x0000000d0b247223 */ /* 0x000fe20000010024 */
[-C--:B------:R-:W-:Y:S01]  /*0ca0*/  FMUL.FTZ R13, R15, R14.reuse ;  /* 0x0000000e0f0d7220 */ /* 0x080fe20000410000 */
[----:B------:R-:W-:Y:S01]  /*0cb0*/  FADD.FTZ R61, R61, R14 ;  /* 0x0000000e3d3d7221 */ /* 0x000fe20000010000 */
[----:B------:R-:W-:Y:S01]  /*0cc0*/  FFMA.FTZ R37, R12, R14, R37 ;  /* 0x0000000e0c257223 */ /* 0x000fe20000010025 */
[----:B------:R-:W-:Y:S01]  /*0cd0*/  FADD.FTZ R14, RZ, R143 ;  /* 0x0000008fff0e7221 */ /* 0x000fe20000010000 */
[----:B------:R-:W-:Y:S01]  /*0ce0*/  FFMA.FTZ R15, R145, R143, RZ ;  /* 0x0000008f910f7223 */ /* 0x000fe200000100ff */
[----:B------:R-:W-:-:S02]  /*0cf0*/  FADD.FTZ R18, -R148, R105 ;  /* 0x0000006994127221 */ /* 0x000fc40000010100 */
[----:B------:R-:W-:Y:S01]  /*0d00*/  FADD.FTZ R105, R14, R5 ;  /* 0x000000050e697221 */ /* 0x000fe20000010000 */
[----:B------:R-:W-:Y:S01]  /*0d10*/  FFMA.FTZ R16, R4, R5, R15 ;  /* 0x0000000504107223 */ /* 0x000fe2000001000f */
[----:B------:R-:W-:Y:S02]  /*0d20*/  FMUL.FTZ R15, R18, UR30 ;  /* 0x0000001e120f7c20 */ /* 0x000fe40008410000 */
[----:B------:R-:W-:Y:S01]  /*0d30*/  FADD.FTZ R18, R105, R6 ;  /* 0x0000000669127221 */ /* 0x000fe20000010000 */
[----:B------:R-:W-:Y:S01]  /*0d40*/  FFMA.FTZ R105, R7, R6, R16 ;  /* 0x0000000607697223 */ /* 0x000fe20000010010 */
[-C--:B------:R-:W-:Y:S01]  /*0d50*/  FMUL.FTZ R14, R102, R103.reuse ;  /* 0x00000067660e7220 */ /* 0x080fe20000410000 */
[----:B------:R-:W-:Y:S01]  /*0d60*/  FADD.FTZ R62, R62, R103 ;  /* 0x000000673e3e7221 */ /* 0x000fe20000010000 */
[----:B------:R-:W-:Y:S01]  /*0d70*/  FFMA.FTZ R38, R15, R103, R38 ;  /* 0x000000670f267223 */ /* 0x000fe20000010026 */
[----:B------:R-:W-:Y:S01]  /*0d80*/  FADD.FTZ R103, R18, R9 ;  /* 0x0000000912677221 */ /* 0x000fe20000010000 */
[----:B------:R-:W-:Y:S01]  /*0d90*/  FFMA.FTZ R18, R8, R9, R105 ;  /* 0x0000000908127223 */ /* 0x000fe20000010069 */
[----:B------:R-:W-:-:S02]  /*0da0*/  FADD.FTZ R104, -R148, R101 ;  /* 0x0000006594687221 */ /* 0x000fc40000010100 */
[----:B------:R-:W-:Y:S01]  /*0db0*/  FADD.FTZ R102, R103, R10 ;  /* 0x0000000a67667221 */ /* 0x000fe20000010000 */
[----:B------:R-:W-:Y:S01]  /*0dc0*/  FFMA.FTZ R101, R11, R10, R18 ;  /* 0x0000000a0b657223 */ /* 0x000fe20000010012 */
[----:B------:R-:W-:Y:S02]  /*0dd0*/  HADD2.F32 R107, -RZ, R23.H1_H1 ;  /* 0x30000017ff6b7230 */ /* 0x000fe40000004100 */
[----:B------:R-:W-:Y:S01]  /*0de0*/  FADD.FTZ R103, R102, R13 ;  /* 0x0000000d66677221 */ /* 0x000fe20000010000 */
[----:B------:R-:W-:Y:S01]  /*0df0*/  FFMA.FTZ R102, R12, R13, R101 ;  /* 0x0000000d0c667223 */ /* 0x000fe20000010065 */
[----:B------:R-:W-:Y:S01]  /*0e00*/  FMUL.FTZ R18, R104, UR30 ;  /* 0x0000001e68127c20 */ /* 0x000fe20008410000 */
[----:B------:R-:W-:Y:S01]  /*0e10*/  FMUL.FTZ R16, R107, R100 ;  /* 0x000000646b107220 */ /* 0x000fe20000410000 */
[----:B------:R-:W-:Y:S01]  /*0e20*/  FADD.FTZ R103, R103, R14 ;  /* 0x0000000e67677221 */ /* 0x000fe20000010000 */
[----:B------:R-:W-:Y:S01]  /*0e30*/  FFMA.FTZ R101, R15, R14, R102 ;  /* 0x0000000e0f657223 */ /* 0x000fe20000010066 */
[----:B------:R-:W-:Y:S01]  /*0e40*/  FADD.FTZ R63, R63, R100 ;  /* 0x000000643f3f7221 */ /* 0x000fe20000010000 */
[C---:B------:R-:W-:Y:S01]  /*0e50*/  FFMA.FTZ R39, R18.reuse, R100, R39 ;  /* 0x0000006412277223 */ /* 0x040fe20000010027 */
[----:B------:R-:W-:Y:S01]  /*0e60*/  FADD.FTZ R153, R103, R16 ;  /* 0x0000001067997221 */ /* 0x000fe20000010000 */
[----:B------:R-:W-:-:S07]  /*0e70*/  FFMA.FTZ R150, R18, R16, R101 ;  /* 0x0000001012967223 */ /* 0x000fce0000010065 */
.L_x_1469:
[----:B----4-:R-:W-:Y:S05]  /*0e80*/  BSYNC.RECONVERGENT B1 ;  /* 0x0000000000017941 */ /* 0x010fea0003800200 */
.L_x_1468:
        /* <DEDUP_REMOVED lines=14> */
[----:B------:R-:W-:-:S02]  /*0f70*/  HADD2.F32 R19, -RZ, R24.H0_H0 ;  /* 0x20000018ff137230 */ /* 0x000fc40000004100 */
[----:B------:R-:W-:Y:S02]  /*0f80*/  HADD2.F32 R112, -RZ, R25.H0_H0 ;  /* 0x20000019ff707230 */ /* 0x000fe40000004100 */
[----:B------:R-:W-:Y:S02]  /*0f90*/  HADD2.F32 R116, -RZ, R26.H0_H0 ;  /* 0x2000001aff747230 */ /* 0x000fe40000004100 */
[----:B0-----:R-:W-:-:S05]  /*0fa0*/  @P0 IMAD.WIDE.U32 R108, R146, 0x10, R108 ;  /* 0x00000010926c0825 */ /* 0x001fca00078e006c */
[----:B------:R0:W5:Y:S01]  /*0fb0*/  @P0 LDG.E.128 R84, desc[UR20][R108.64] ;  /* 0x000000146c540981 */ /* 0x000162000c1e1d00 */
[----:B------:R-:W-:Y:S02]  /*0fc0*/  IADD3 R149, PT, PT, R149, 0x80, RZ ;  /* 0x0000008095957810 */ /* 0x000fe40007ffe0ff */
[----:B------:R-:W-:Y:S02]  /*0fd0*/  IADD3 R147, PT, PT, R147, 0x80, RZ ;  /* 0x0000008093937810 */ /* 0x000fe40007ffe0ff */
[----:B------:R-:W-:Y:S01]  /*0fe0*/  IADD3 R146, PT, PT, R146, 0x80, RZ ;  /* 0x0000008092927810 */ /* 0x000fe20007ffe0ff */
[--C-:B---3--:R-:W-:Y:S02]  /*0ff0*/  HADD2.F32 R17, -RZ, R100.reuse.H0_H0 ;  /* 0x20000064ff117230 */ /* 0x108fe40000004100 */
[----:B------:R-:W-:Y:S02]  /*1000*/  HADD2.F32 R125, -RZ, R100.H1_H1 ;  /* 0x30000064ff7d7230 */ /* 0x000fe40000004100 */
[----:B------:R-:W-:-:S02]  /*1010*/  HADD2.F32 R151, -RZ, R101.H0_H0 ;  /* 0x20000065ff977230 */ /* 0x000fc40000004100 */
[C---:B------:R-:W-:Y:S01]  /*1020*/  FADD.FTZ R17, -R148.reuse, R17 ;  /* 0x0000001194117221 */ /* 0x040fe20000010100 */
[--C-:B------:R-:W-:Y:S02]  /*1030*/  HADD2.F32 R157, -RZ, R102.reuse.H0_H0 ;  /* 0x20000066ff9d7230 */ /* 0x100fe40000004100 */
[----:B------:R-:W-:Y:S01]  /*1040*/  FADD.FTZ R110, -R148, R125 ;  /* 0x0000007d946e7221 */ /* 0x000fe20000010100 */
[----:B------:R-:W-:Y:S02]  /*1050*/  HADD2.F32 R113, -RZ, R102.H1_H1 ;  /* 0x30000066ff717230 */ /* 0x000fe40000004100 */
[--C-:B----4-:R-:W-:Y:S02]  /*1060*/  HADD2.F32 R102, -RZ, R104.reuse.H0_H0 ;  /* 0x20000068ff667230 */ /* 0x110fe40000004100 */
[----:B0-----:R-:W-:Y:S02]  /*1070*/  HADD2.F32 R109, -RZ, R104.H1_H1 ;  /* 0x30000068ff6d7230 */ /* 0x001fe40000004100 */
[----:B------:R-:W-:Y:S01]  /*1080*/  FMUL.FTZ R17, R17, UR30 ;  /* 0x0000001e11117c20 */ /* 0x000fe20008410000 */
[----:B------:R-:W-:-:S02]  /*1090*/  HADD2.F32 R104, -RZ, R24.H1_H1 ;  /* 0x30000018ff687230 */ /* 0x000fc40000004100 */
[----:B------:R-:W-:Y:S01]  /*10a0*/  FMUL.FTZ R110, R110, UR30 ;  /* 0x0000001e6e6e7c20 */ /* 0x000fe20008410000 */
[C---:B------:R-:W-:Y:S01]  /*10b0*/  FADD.FTZ R151, -R148.reuse, R151 ;  /* 0x0000009794977221 */ /* 0x040fe20000010100 */
[-C--:B------:R-:W-:Y:S01]  /*10c0*/  FMUL.FTZ R108, R19, R102.reuse ;  /* 0x00000066136c7220 */ /* 0x080fe20000410000 */
[----:B------:R-:W-:Y:S01]  /*10d0*/  FADD.FTZ R157, -R148, R157 ;  /* 0x0000009d949d7221 */ /* 0x000fe20000010100 */
[--C-:B------:R-:W-:Y:S02]  /*10e0*/  HADD2.F32 R111, -RZ, R105.reuse.H0_H0 ;  /* 0x20000069ff6f7230 */ /* 0x100fe40000004100 */
[----:B------:R-:W-:Y:S01]  /*10f0*/  FADD.FTZ R64, R64, R102 ;  /* 0x0000006640407221 */ /* 0x000fe20000010000 */
[----:B------:R-:W-:Y:S01]  /*1100*/  FFMA.FTZ R40, R17, R102, R40 ;  /* 0x0000006611287223 */ /* 0x000fe20000010028 */
[-C--:B------:R-:W-:Y:S01]  /*1110*/  FMUL.FTZ R19, R104, R109.reuse ;  /* 0x0000006d68137220 */ /* 0x080fe20000410000 */
[----:B------:R-:W-:Y:S01]  /*1120*/  FADD.FTZ R65, R65, R109 ;  /* 0x0000006d41417221 */ /* 0x000fe20000010000 */
[----:B------:R-:W-:Y:S01]  /*1130*/  FFMA.FTZ R41, R110, R109, R41 ;  /* 0x0000006d6e297223 */ /* 0x000fe20000010029 */
[----:B------:R-:W-:-:S02]  /*1140*/  HADD2.F32 R115, -RZ, R105.H1_H1 ;  /* 0x30000069ff737230 */ /* 0x000fc40000004100 */
[----:B------:R-:W-:Y:S01]  /*1150*/  FMUL.FTZ R109, R151, UR30 ;  /* 0x0000001e976d7c20 */ /* 0x000fe20008410000 */
[----:B------:R-:W-:Y:S02]  /*1160*/  HADD2.F32 R102, -RZ, R25.H1_H1 ;  /* 0x30000019ff667230 */ /* 0x000fe40000004100 */
[----:B------:R-:W-:Y:S01]  /*1170*/  FADD.FTZ R124, -R148, R113 ;  /* 0x00000071947c7221 */ /* 0x000fe20000010100 */
[----:B------:R-:W-:Y:S02]  /*1180*/  HADD2.F32 R105, -RZ, R106.H0_H0 ;  /* 0x2000006aff697230 */ /* 0x000fe40000004100 */
[----:B------:R-:W-:Y:S01]  /*1190*/  FMUL.FTZ R113, R157, UR30 ;  /* 0x0000001e9d717c20 */ /* 0x000fe20008410000 */
[----:B------:R-:W-:Y:S02]  /*11a0*/  HADD2.F32 R155, -RZ, R101.H1_H1 ;  /* 0x30000065ff9b7230 */ /* 0x000fe40000004100 */
[----:B------:R-:W-:Y:S01]  /*11b0*/  FMUL.FTZ R112, R112, R111 ;  /* 0x0000006f70707220 */ /* 0x000fe20000410000 */
[----:B------:R-:W-:-:S02]  /*11c0*/  HADD2.F32 R117, -RZ, R103.H0_H0 ;  /* 0x20000067ff757230 */ /* 0x000fc40000004100 */
        /* <DEDUP_REMOVED lines=8> */
[----:B------:R-:W-:Y:S02]  /*1250*/  HADD2.F32 R101, -RZ, R107.H0_H0 ;  /* 0x2000006bff657230 */ /* 0x000fe40000004100 */
[----:B------:R-:W-:Y:S01]  /*1260*/  FADD.FTZ R114, -R148, R155 ;  /* 0x0000009b94727221 */ /* 0x000fe20000010100 */
[----:B------:R-:W-:-:S02]  /*1270*/  HADD2.F32 R104, -RZ, R27.H0_H0 ;  /* 0x2000001bff687230 */ /* 0x000fc40000004100 */
[----:B------:R-:W-:Y:S01]  /*1280*/  FADD.FTZ R125, -R148, R117 ;  /* 0x00000075947d7221 */ /* 0x000fe20000010100 */
[----:B------:R-:W-:Y:S02]  /*1290*/  HADD2.F32 R100, -RZ, R107.H1_H1 ;  /* 0x3000006bff647230 */ /* 0x000fe40000004100 */
[----:B------:R-:W-:Y:S01]  /*12a0*/  FADD.FTZ R107, R102, R19 ;  /* 0x00000013666b7221 */ /* 0x000fe20000010000 */
[----:B------:R-:W-:Y:S01]  /*12b0*/  FFMA.FTZ R102, R110, R19, R105 ;  /* 0x000000136e667223 */ /* 0x000fe20000010069 */
[----:B------:R-:W-:Y:S01]  /*12c0*/  FMUL.FTZ R114, R114, UR30 ;  /* 0x0000001e72727c20 */ /* 0x000fe20008410000 */
[----:B------:R-:W-:Y:S01]  /*12d0*/  FMUL.FTZ R117, R104, R101 ;  /* 0x0000006568757220 */ /* 0x000fe20000410000 */
[----:B------:R-:W-:Y:S01]  /*12e0*/  FMUL.FTZ R125, R125, UR30 ;  /* 0x0000001e7d7d7c20 */ /* 0x000fe20008410000 */
[----:B------:R-:W-:Y:S01]  /*12f0*/  FADD.FTZ R104, R107, R112 ;  /* 0x000000706b687221 */ /* 0x000fe20000010000 */
[----:B------:R-:W-:Y:S01]  /*1300*/  FFMA.FTZ R105, R109, R112, R102 ;  /* 0x000000706d697223 */ /* 0x000fe20000010066 */
[----:B------:R-:W-:Y:S01]  /*1310*/  FADD.FTZ R67, R67, R115 ;  /* 0x0000007343437221 */ /* 0x000fe20000010000 */
[----:B------:R-:W-:Y:S01]  /*1320*/  FFMA.FTZ R43, R114, R115, R43 ;  /* 0x00000073722b7223 */ /* 0x000fe2000001002b */
[----:B------:R-:W-:Y:S01]  /*1330*/  FADD.FTZ R70, R70, R101 ;  /* 0x0000006546467221 */ /* 0x000fe20000010000 */
[----:B------:R-:W-:Y:S01]  /*1340*/  FFMA.FTZ R46, R125, R101, R46 ;  /* 0x000000657d2e7223 */ /* 0x000fe2000001002e */
[----:B------:R-:W-:-:S02]  /*1350*/  HADD2.F32 R106, -RZ, R106.H1_H1 ;  /* 0x3000006aff6a7230 */ /* 0x000fc40000004100 */
[----:B------:R-:W-:Y:S01]  /*1360*/  FADD.FTZ R101, R104, R111 ;  /* 0x0000006f68657221 */ /* 0x000fe20000010000 */
[----:B------:R-:W-:Y:S02]  /*1370*/  HADD2.F32 R115, -RZ, R26.H1_H1 ;  /* 0x3000001aff737230 */ /* 0x000fe40000004100 */
[----:B------:R-:W-:Y:S01]  /*1380*/  FFMA.FTZ R102, R114, R111, R105 ;  /* 0x0000006f72667223 */ /* 0x000fe20000010069 */
[----:B------:R-:W-:Y:S02]  /*1390*/  HADD2.F32 R103, -RZ, R103.H1_H1 ;  /* 0x30000067ff677230 */ /* 0x000fe40000004100 */
[----:B------:R-:W-:Y:S01]  /*13a0*/  FADD.FTZ R104, R101, R116 ;  /* 0x0000007465687221 */ /* 0x000fe20000010000 */
[----:B------:R-:W-:Y:S01]  /*13b0*/  FMUL.FTZ R124, R124, UR30 ;  /* 0x0000001e7c7c7c20 */ /* 0x000fe20008410000 */
[----:B------:R-:W-:Y:S01]  /*13c0*/  FMUL.FTZ R115, R115, R106 ;  /* 0x0000006a73737220 */ /* 0x000fe20000410000 */
[----:B------:R-:W-:Y:S01]  /*13d0*/  FFMA.FTZ R101, R113, R116, R102 ;  /* 0x0000007471657223 */ /* 0x000fe20000010066 */
[----:B------:R-:W-:-:S02]  /*13e0*/  HADD2.F32 R151, -RZ, R27.H1_H1 ;  /* 0x3000001bff977230 */ /* 0x000fc40000004100 */
[----:B------:R-:W-:Y:S01]  /*13f0*/  FADD.FTZ R103, -R148, R103 ;  /* 0x0000006794677221 */ /* 0x000fe20000010100 */
        /* <DEDUP_REMOVED lines=12> */
.L_x_1471:
[----:B------:R-:W-:Y:S05]  /*14c0*/  BSYNC.RECONVERGENT B1 ;  /* 0x0000000000017941 */ /* 0x000fea0003800200 */
.L_x_1470:
        /* <DEDUP_REMOVED lines=15> */
[----:B0-----:R-:W-:-:S05]  /*15c0*/  @P0 IMAD.WIDE.U32 R130, R146, 0x10, R130 ;  /* 0x0000001092820825 */ /* 0x001fca00078e0082 */
[----:B------:R0:W5:Y:S02]  /*15d0*/  @P0 LDG.E.128 R88, desc[UR20][R130.64] ;  /* 0x0000001482580981 */ /* 0x000164000c1e1d00 */
[----:B0-----:R-:W-:Y:S02]  /*15e0*/  HADD2.F32 R130, -RZ, R28.H0_H0 ;  /* 0x2000001cff827230 */ /* 0x001fe40000004100 */
[----:B------:R-:W-:Y:S02]  /*15f0*/  HADD2.F32 R142, -RZ, R31.H0_H0 ;  /* 0x2000001fff8e7230 */ /* 0x000fe40000004100 */
[--C-:B---3--:R-:W-:Y:S02]  /*1600*/  HADD2.F32 R141, -RZ, R103.reuse.H0_H0 ;  /* 0x20000067ff8d7230 */ /* 0x108fe40000004100 */
[----:B------:R-:W-:Y:S02]  /*1610*/  HADD2.F32 R103, -RZ, R103.H1_H1 ;  /* 0x30000067ff677230 */ /* 0x000fe40000004100 */
[----:B------:R-:W-:-:S02]  /*1620*/  HADD2.F32 R129, -RZ, R100.H1_H1 ;  /* 0x30000064ff817230 */ /* 0x000fc40000004100 */
[----:B------:R-:W-:Y:S02]  /*1630*/  HADD2.F32 R133, -RZ, R101.H0_H0 ;  /* 0x20000065ff857230 */ /* 0x000fe40000004100 */
[C---:B------:R-:W-:Y:S01]  /*1640*/  FADD.FTZ R144, -R148.reuse, R103 ;  /* 0x0000006794907221 */ /* 0x040fe20000010100 */
[----:B------:R-:W-:Y:S02]  /*1650*/  HADD2.F32 R127, -RZ, R100.H0_H0 ;  /* 0x20000064ff7f7230 */ /* 0x000fe40000004100 */
[----:B------:R-:W-:Y:S01]  /*1660*/  FADD.FTZ R129, -R148, R129 ;  /* 0x0000008194817221 */ /* 0x000fe20000010100 */
[--C-:B------:R-:W-:Y:S02]  /*1670*/  HADD2.F32 R135, -RZ, R102.reuse.H0_H0 ;  /* 0x20000066ff877230 */ /* 0x100fe40000004100 */
[----:B------:R-:W-:Y:S02]  /*1680*/  HADD2.F32 R137, -RZ, R102.H1_H1 ;  /* 0x30000066ff897230 */ /* 0x000fe40000004100 */
[----:B----4-:R-:W-:-:S02]  /*1690*/  HADD2.F32 R103, -RZ, R104.H0_H0 ;  /* 0x20000068ff677230 */ /* 0x010fc40000004100 */
[----:B------:R-:W-:Y:S02]  /*16a0*/  HADD2.F32 R104, -RZ, R104.H1_H1 ;  /* 0x30000068ff687230 */ /* 0x000fe40000004100 */
[----:B------:R-:W-:Y:S02]  /*16b0*/  HADD2.F32 R102, -RZ, R28.H1_H1 ;  /* 0x3000001cff667230 */ /* 0x000fe40000004100 */
[C---:B------:R-:W-:Y:S01]  /*16c0*/  FADD.FTZ R131, -R148.reuse, R133 ;  /* 0x0000008594837221 */ /* 0x040fe20000010100 */
[----:B------:R-:W-:Y:S02]  /*16d0*/  HADD2.F32 R101, -RZ, R101.H1_H1 ;  /* 0x30000065ff657230 */ /* 0x000fe40000004100 */
[----:B------:R-:W-:Y:S01]  /*16e0*/  FADD.FTZ R127, -R148, R127 ;  /* 0x0000007f947f7221 */ /* 0x000fe20000010100 */
[----:B------:R-:W-:Y:S01]  /*16f0*/  FMUL.FTZ R132, R129, UR30 ;  /* 0x0000001e81847c20 */ /* 0x000fe20008410000 */
[--C-:B------:R-:W-:Y:S02]  /*1700*/  HADD2.F32 R133, -RZ, R105.reuse.H0_H0 ;  /* 0x20000069ff857230 */ /* 0x100fe40000004100 */
[----:B------:R-:W-:Y:S01]  /*1710*/  FMUL.FTZ R129, R102, R104 ;  /* 0x0000006866817220 */ /* 0x000fe20000410000 */
[----:B------:R-:W-:-:S02]  /*1720*/  HADD2.F32 R105, -RZ, R105.H1_H1 ;  /* 0x30000069ff697230 */ /* 0x000fc40000004100 */
[----:B------:R-:W-:Y:S01]  /*1730*/  FMUL.FTZ R131, R131, UR30 ;  /* 0x0000001e83837c20 */ /* 0x000fe20008410000 */
[----:B------:R-:W-:Y:S02]  /*1740*/  HADD2.F32 R102, -RZ, R29.H1_H1 ;  /* 0x3000001dff667230 */ /* 0x000fe40000004100 */
[----:B------:R-:W-:Y:S01]  /*1750*/  FADD.FTZ R136, -R148, R101 ;  /* 0x0000006594887221 */ /* 0x000fe20000010100 */
[----:B------:R-:W-:Y:S01]  /*1760*/  FMUL.FTZ R127, R127, UR30 ;  /* 0x0000001e7f7f7c20 */ /* 0x000fe20008410000 */
[----:B------:R-:W-:Y:S01]  /*1770*/  FMUL.FTZ R130, R130, R103 ;  /* 0x0000006782827220 */ /* 0x000fe20000410000 */
[-C--:B------:R-:W-:Y:S01]  /*1780*/  FMUL.FTZ R134, R134, R133.reuse ;  /* 0x0000008586867220 */ /* 0x080fe20000410000 */
[----:B------:R-:W-:Y:S01]  /*1790*/  FADD.FTZ R74, R74, R133 ;  /* 0x000000854a4a7221 */ /* 0x000fe20000010000 */
[----:B------:R-:W-:Y:S01]  /*17a0*/  FFMA.FTZ R50, R131, R133, R50 ;  /* 0x0000008583327223 */ /* 0x000fe20000010032 */
[----:B------:R-:W-:Y:S01]  /*17b0*/  FADD.FTZ R135, -R148, R135 ;  /* 0x0000008794877221 */ /* 0x000fe20000010100 */
[----:B------:R-:W-:Y:S01]  /*17c0*/  FMUL.FTZ R136, R136, UR30 ;  /* 0x0000001e88887c20 */ /* 0x000fe20008410000 */
[----:B------:R-:W-:Y:S01]  /*17d0*/  FMUL.FTZ R133, R102, R105 ;  /* 0x0000006966857220 */ /* 0x000fe20000410000 */
[----:B------:R-:W-:Y:S01]  /*17e0*/  FADD.FTZ R72, R72, R103 ;  /* 0x0000006748487221 */ /* 0x000fe20000010000 */
[----:B------:R-:W-:Y:S01]  /*17f0*/  FFMA.FTZ R48, R127, R103, R48 ;  /* 0x000000677f307223 */ /* 0x000fe20000010030 */
[----:B------:R-:W-:Y:S01]  /*1800*/  FADD.FTZ R102, R153, R130 ;  /* 0x0000008299667221 */ /* 0x000fe20000010000 */
[----:B------:R-:W-:Y:S01]  /*1810*/  FADD.FTZ R140, -R148, R137 ;  /* 0x00000089948c7221 */ /* 0x000fe20000010100 */
[----:B------:R-:W-:Y:S01]  /*1820*/  FFMA.FTZ R103, R127, R130, R150 ;  /* 0x000000827f677223 */ /* 0x000fe20000010096 */
[----:B------:R-:W-:-:S02]  /*1830*/  HADD2.F32 R137, -RZ, R106.H0_H0 ;  /* 0x2000006aff897230 */ /* 0x000fc40000004100 */
[----:B------:R-:W-:Y:S01]  /*1840*/  FADD.FTZ R73, R73, R104 ;  /* 0x0000006849497221 */ /* 0x000fe20000010000 */
[----:B------:R-:W-:Y:S01]  /*1850*/  FFMA.FTZ R49, R132, R104, R49 ;  /* 0x0000006884317223 */ /* 0x000fe20000010031 */
[----:B------:R-:W-:Y:S02]  /*1860*/  HADD2.F32 R106, -RZ, R106.H1_H1 ;  /* 0x3000006aff6a7230 */ /* 0x000fe40000004100 */
[----:B------:R-:W-:Y:S01]  /*1870*/  FADD.FTZ R75, R75, R105 ;  /* 0x000000694b4b7221 */ /* 0x000fe20000010000 */
[----:B------:R-:W-:Y:S01]  /*1880*/  FFMA.FTZ R51, R136, R105, R51 ;  /* 0x0000006988337223 */ /* 0x000fe20000010033 */
[----:B------:R-:W-:Y:S01]  /*1890*/  FMUL.FTZ R135, R135, UR30 ;  /* 0x0000001e87877c20 */ /* 0x000fe20008410000 */
[----:B------:R-:W-:Y:S02]  /*18a0*/  HADD2.F32 R104, -RZ, R30.H1_H1 ;  /* 0x3000001eff687230 */ /* 0x000fe40000004100 */
[----:B------:R-:W-:Y:S01]  /*18b0*/  FADD.FTZ R105, R102, R129 ;  /* 0x0000008166697221 */ /* 0x000fe20000010000 */
[----:B------:R-:W-:Y:S01]  /*18c0*/  FFMA.FTZ R102, R132, R129, R103 ;  /* 0x0000008184667223 */ /* 0x000fe20000010067 */
[-C--:B------:R-:W-:Y:S01]  /*18d0*/  FMUL.FTZ R138, R138, R137.reuse ;  /* 0x000000898a8a7220 */ /* 0x080fe20000410000 */
[----:B------:R-:W-:Y:S01]  /*18e0*/  FADD.FTZ R76, R76, R137 ;  /* 0x000000894c4c7221 */ /* 0x000fe20000010000 */
[----:B------:R-:W-:Y:S01]  /*18f0*/  FFMA.FTZ R52, R135, R137, R52 ;  /* 0x0000008987347223 */ /* 0x000fe20000010034 */
[----:B------:R-:W-:Y:S01]  /*1900*/  FMUL.FTZ R137, R104, R106 ;  /* 0x0000006a68897220 */ /* 0x000fe20000410000 */
[----:B------:R-:W-:Y:S01]  /*1910*/  FADD.FTZ R104, R105, R134 ;  /* 0x0000008669687221 */ /* 0x000fe20000010000 */
[----:B------:R-:W-:-:S03]  /*1920*/  FFMA.FTZ R103, R131, R134, R102 ;  /* 0x0000008683677223 */ /* 0x000fc60000010066 */
[----:B------:R-:W-:Y:S01]  /*1930*/  FADD.FTZ R105, R104, R133 ;  /* 0x0000008568697221 */ /* 0x000fe20000010000 */
[----:B------:R-:W-:Y:S01]  /*1940*/  FFMA.FTZ R102, R136, R133, R103 ;  /* 0x0000008588667223 */ /* 0x000fe20000010067 */
[----:B------:R-:W-:Y:S01]  /*1950*/  FADD.FTZ R141, -R148, R141 ;  /* 0x0000008d948d7221 */ /* 0x000fe20000010100 */
[--C-:B------:R-:W-:Y:S02]  /*1960*/  HADD2.F32 R101, -RZ, R107.reuse.H0_H0 ;  /* 0x2000006bff657230 */ /* 0x100fe40000004100 */
[----:B------:R-:W-:Y:S01]  /*1970*/  FMUL.FTZ R140, R140, UR30 ;  /* 0x0000001e8c8c7c20 */ /* 0x000fe20008410000 */
[----:B------:R-:W-:Y:S01]  /*1980*/  FADD.FTZ R104, R105, R138 ;  /* 0x0000008a69687221 */ /* 0x000fe20000010000 */
[----:B------:R-:W-:Y:S01]  /*1990*/  FFMA.FTZ R103, R135, R138, R102 ;  /* 0x0000008a87677223 */ /* 0x000fe20000010066 */
[----:B------:R-:W-:Y:S02]  /*19a0*/  HADD2.F32 R100, -RZ, R107.H1_H1 ;  /* 0x3000006bff647230 */ /* 0x000fe40000004100 */
[----:B------:R-:W-:Y:S01]  /*19b0*/  FMUL.FTZ R141, R141, UR30 ;  /* 0x0000001e8d8d7c20 */ /* 0x000fe20008410000 */
[----:B------:R-:W-:-:S02]  /*19c0*/  HADD2.F32 R107, -RZ, R31.H1_H1 ;  /* 0x3000001fff6b7230 */ /* 0x000fc40000004100 */
[----:B------:R-:W-:Y:S01]  /*19d0*/  FMUL.FTZ R139, R142, R101 ;  /* 0x000000658e8b7220 */ /* 0x000fe20000410000 */
[----:B------:R-:W-:Y:S01]  /*19e0*/  FADD.FTZ R104, R104, R137 ;  /* 0x0000008968687221 */ /* 0x000fe20000010000 */
[----:B------:R-:W-:Y:S01]  /*19f0*/  FFMA.FTZ R102, R140, R137, R103 ;  /* 0x000000898c667223 */ /* 0x000fe20000010067 */
        /* <DEDUP_REMOVED lines=13> */
.L_x_1467:
[----:B-----5:R-:W-:Y:S01]  /*1ad0*/  ISETP.GE.AND P4, PT, R3, 0x1, PT ;  /* 0x000000010300780c */ /* 0x020fe20003f86270 */
[----:B------:R-:W-:Y:S01]  /*1ae0*/  UIMAD UR6, UR11, UR10, URZ ;  /* 0x0000000a0b0672a4 */ /* 0x000fe2000f8e02ff */
[----:B------:R-:W-:Y:S01]  /*1af0*/  HFMA2 R151, -RZ, RZ, 0, 0 ;  /* 0x00000000ff977431 */ /* 0x000fe200000001ff */
[----:B----4-:R-:W-:Y:S02]  /*1b00*/  UISETP.NE.U32.AND UP0, UPT, UR24, URZ, UPT ;  /* 0x000000ff1800728c */ /* 0x010fe4000bf05070 */
[----:B------:R-:W-:Y:S02]  /*1b10*/  USHF.R.S32.HI UR7, URZ, 0x1f, UR6 ;  /* 0x0000001fff077899 */ /* 0x000fe40008011406 */
[----:B------:R-:W-:Y:S02]  /*1b20*/  UISETP.NE.AND.EX UP0, UPT, UR25, URZ, UPT, UP0 ;  /* 0x000000ff1900728c */ /* 0x000fe4000bf05300 */
[----:B------:R-:W-:-:S04]  /*1b30*/  ULEA.HI UR7, UR7, UR6, URZ, 0x3 ;  /* 0x0000000607077291 */ /* 0x000fc8000f8f18ff */
[----:B------:R-:W-:Y:S02]  /*1b40*/  @P4 IADD3 R2, PT, PT, R3, -0x1, RZ ;  /* 0xffffffff03024810 */ /* 0x000fe40007ffe0ff */
[----:B------:R-:W-:-:S03]  /*1b50*/  MOV R103, UR7 ;  /* 0x0000000700677c02 */ /* 0x000fc60008000f00 */
[----:B------:R-:W-:-:S05]  /*1b60*/  @P4 IMAD R2, R2, UR10, RZ ;  /* 0x0000000a02024c24 */ /* 0x000fca000f8e02ff */
[----:B------:R-:W-:-:S04]  /*1b70*/  @P4 SHF.R.S32.HI R101, RZ, 0x1f, R2 ;  /* 0x0000001fff654819 */ /* 0x000fc80000011402 */
[----:B------:R-:W-:Y:S02]  /*1b80*/  @P4 LEA.HI R101, R101, R2, RZ, 0x3 ;  /* 0x0000000265654211 */ /* 0x000fe400078f18ff */
[-C--:B------:R-:W-:Y:S02]  /*1b90*/  LEA.HI.SX32 R2, R103, R146.reuse, 0x1d ;  /* 0x0000009267027211 */ /* 0x080fe400078feaff */
[----:B------:R-:W-:Y:S02]  /*1ba0*/  @P4 LEA.HI.SX32 R151, R101, R146, 0x1d ;  /* 0x0000009265974211 */ /* 0x000fe400078feaff */
[----:B------:R-:W-:Y:S01]  /*1bb0*/  MOV R153, R2 ;  /* 0x0000000200997202 */ /* 0x000fe20000000f00 */
[----:B------:R-:W-:Y:S06]  /*1bc0*/  BRA.U UP0, `(.L_x_1473) ;  /* 0x0000000100487547 */ /* 0x000fec000b800000 */
[C---:B------:R-:W-:Y:S02]  /*1bd0*/  ISETP.GE.U32.AND P1, PT, R0.reuse, 0x80, PT ;  /* 0x000000800000780c */ /* 0x040fe40003f26070 */
[----:B------:R-:W-:-:S11]  /*1be0*/  ISETP.GE.U32.AND P2, PT, R0, 0x100, PT ;  /* 0x000001000000780c */ /* 0x000fd60003f46070 */
[----:B------:R-:W0:Y:S08]  /*1bf0*/  @P1 LDC.64 R102, c[0x0][0x3b0] ;  /* 0x0000ec00ff661b82 */ /* 0x000e300000000a00 */
[----:B------:R-:W2:Y:S01]  /*1c00*/  @P2 LDC.64 R100, c[0x0][0x3b0] ;  /* 0x0000ec00ff642b82 */ /* 0x000ea20000000a00 */
[C---:B0-----:R-:W-:Y:S01]  /*1c10*/  @P1 IMAD.WIDE.U32 R102, R151.reuse, 0x8, R102 ;  /* 0x0000000897661825 */ /* 0x041fe200078e0066 */
[----:B------:R-:W-:-:S04]  /*1c20*/  @P1 IADD3 R151, PT, PT, R151, 0x80, RZ ;  /* 0x0000008097971810 */ /* 0x000fc80007ffe0ff */
[----:B------:R3:W5:Y:S01]  /*1c30*/  @P1 LDG.E.64 R120, desc[UR20][R102.64] ;  /* 0x0000001466781981 */ /* 0x000762000c1e1b00 */
[----:B--2---:R-:W-:-:S05]  /*1c40*/  @P2 IMAD.WIDE.U32 R100, R151, 0x8, R100 ;  /* 0x0000000897642825 */ /* 0x004fca00078e0064 */
[----:B------:R3:W5:Y:S01]  /*1c50*/  @P2 LDG.E.64 R118, desc[UR20][R100.64] ;  /* 0x0000001464762981 */ /* 0x000762000c1e1b00 */
[----:B------:R-:W-:Y:S02]  /*1c60*/  ISETP.GE.U32.AND P3, PT, R0, 0x180, PT ;  /* 0x000001800000780c */ /* 0x000fe40003f66070 */
[----:B------:R-:W-:Y:S02]  /*1c70*/  MOV R153, RZ ;  /* 0x000000ff00997202 */ /* 0x000fe40000000f00 */
[----:B------:R-:W-:Y:S02]  /*1c80*/  MOV R150, RZ ;  /* 0x000000ff00967202 */ /* 0x000fe40000000f00 */
[----:B------:R-:W-:-:S07]  /*1c90*/  @P2 IADD3 R151, PT, PT, R151, 0x80, RZ ;  /* 0x0000008097972810 */ /* 0x000fce0007ffe0ff */
[----:B---3--:R-:W-:Y:S05]  /*1ca0*/  @!P3 BRA `(.L_x_1472) ;  /* 0x00000000007cb947 */ /* 0x008fea0003800000 */
[----:B------:R-:W0:Y:S02]  /*1cb0*/  LDC.64 R100, c[0x0][0x3b0] ;  /* 0x0000ec00ff647b82 */ /* 0x000e240000000a00 */
[----:B0-----:R-:W-:-:S05]  /*1cc0*/  IMAD.WIDE.U32 R100, R151, 0x8, R100 ;  /* 0x0000000897647825 */ /* 0x001fca00078e0064 */
[----:B------:R2:W5:Y:S01]  /*1cd0*/  LDG.E.64 R122, desc[UR20][R100.64] ;  /* 0x00000014647a7981 */ /* 0x000562000c1e1b00 */
[----:B------:R-:W-:Y:S05]  /*1ce0*/  BRA `(.L_x_1472) ;  /* 0x00000000006c7947 */ /* 0x000fea0003800000 */
.L_x_1473:
[C---:B------:R-:W-:Y:S02]  /*1cf0*/  ISETP.GE.U32.AND P1, PT, R0.reuse, 0x80, PT ;  /* 0x000000800000780c */ /* 0x040fe40003f26070 */
[C---:B------:R-:W-:Y:S02]  /*1d00*/  ISETP.GE.U32.AND P2, PT, R0.reuse, 0x100, PT ;  /* 0x000001000000780c */ /* 0x040fe40003f46070 */
[----:B------:R-:W-:-:S09]  /*1d10*/  ISETP.GE.U32.AND P3, PT, R0, 0x180, PT ;  /* 0x000001800000780c */ /* 0x000fd20003f66070 */
[----:B------:R-:W0:Y:S08]  /*1d20*/  @P1 LDC.64 R146, c[0x0][0x3b0] ;  /* 0x0000ec00ff921b82 */ /* 0x000e300000000a00 */
[----:B------:R-:W2:Y:S08]  /*1d30*/  @P1 LDC.64 R148, c[0x0][0x438] ;  /* 0x00010e00ff941b82 */ /* 0x000eb00000000a00 */
[----:B------:R-:W3:Y:S08]  /*1d40*/  @P2 LDC.64 R104, c[0x0][0x3b0] ;  /* 0x0000ec00ff682b82 */ /* 0x000ef00000000a00 */
[----:B------:R-:W4:Y:S01]  /*1d50*/  @P2 LDC.64 R106, c[0x0][0x438] ;  /* 0x00010e00ff6a2b82 */ /* 0x000f220000000a00 */
[C---:B0-----:R-:W-:Y:S01]  /*1d60*/  @P1 IMAD.WIDE.U32 R146, R151.reuse, 0x8, R146 ;  /* 0x0000000897921825 */ /* 0x041fe200078e0092 */
[----:B------:R-:W-:-:S04]  /*1d70*/  @P1 IADD3 R151, PT, PT, R151, 0x80, RZ ;  /* 0x0000008097971810 */ /* 0x000fc80007ffe0ff */
[----:B------:R0:W5:Y:S02]  /*1d80*/  @P1 LDG.E.64 R120, desc[UR20][R146.64] ;  /* 0x0000001492781981 */ /* 0x000164000c1e1b00 */
[----:B------:R-:W1:Y:S01]  /*1d90*/  @P3 LDC.64 R100, c[0x0][0x3b0] ;  /* 0x0000ec00ff643b82 */ /* 0x000e620000000a00 */
[C---:B--2---:R-:W-:Y:S01]  /*1da0*/  @P1 IMAD.WIDE.U32 R148, R153.reuse, 0x10, R148 ;  /* 0x0000001099941825 */ /* 0x044fe200078e0094 */
[----:B------:R-:W-:-:S04]  /*1db0*/  @P1 IADD3 R153, PT, PT, R153, 0x80, RZ ;  /* 0x0000008099991810 */ /* 0x000fc80007ffe0ff */
[----:B------:R0:W5:Y:S02]  /*1dc0*/  @P1 LDG.E.128 R80, desc[UR20][R148.64] ;  /* 0x0000001494501981 */ /* 0x000164000c1e1d00 */
[----:B------:R-:W2:Y:S01]  /*1dd0*/  @P3 LDC.64 R102, c[0x0][0x438] ;  /* 0x00010e00ff663b82 */ /* 0x000ea20000000a00 */
[C---:B---3--:R-:W-:Y:S01]  /*1de0*/  @P2 IMAD.WIDE.U32 R104, R151.reuse, 0x8, R104 ;  /* 0x0000000897682825 */ /* 0x048fe200078e0068 */
[----:B------:R-:W-:-:S04]  /*1df0*/  @P2 IADD3 R151, PT, PT, R151, 0x80, RZ ;  /* 0x0000008097972810 */ /* 0x000fc80007ffe0ff */
[----:B------:R0:W5:Y:S01]  /*1e00*/  @P2 LDG.E.64 R118, desc[UR20][R104.64] ;  /* 0x0000001468762981 */ /* 0x000162000c1e1b00 */
[C---:B----4-:R-:W-:Y:S01]  /*1e10*/  @P2 IMAD.WIDE.U32 R106, R153.reuse, 0x10, R106 ;  /* 0x00000010996a2825 */ /* 0x050fe200078e006a */
[----:B------:R-:W-:-:S04]  /*1e20*/  @P2 IADD3 R153, PT, PT, R153, 0x80, RZ ;  /* 0x0000008099992810 */ /* 0x000fc80007ffe0ff */
[----:B------:R0:W5:Y:S01]  /*1e30*/  @P2 LDG.E.128 R84, desc[UR20][R106.64] ;  /* 0x000000146a542981 */ /* 0x000162000c1e1d00 */
[----:B-1----:R-:W-:-:S05]  /*1e40*/  @P3 IMAD.WIDE.U32 R100, R151, 0x8, R100 ;  /* 0x0000000897643825 */ /* 0x002fca00078e0064 */
[----:B------:R0:W5:Y:S01]  /*1e50*/  @P3 LDG.E.64 R122, desc[UR20][R100.64] ;  /* 0x00000014647a3981 */ /* 0x000162000c1e1b00 */
[----:B--2---:R-:W-:-:S05]  /*1e60*/  @P3 IMAD.WIDE.U32 R102, R153, 0x10, R102 ;  /* 0x0000001099663825 */ /* 0x004fca00078e0066 */
[----:B------:R0:W5:Y:S01]  /*1e70*/  @P3 LDG.E.128 R88, desc[UR20][R102.64] ;  /* 0x0000001466583981 */ /* 0x000162000c1e1d00 */
[----:B------:R-:W-:Y:S02]  /*1e80*/  MOV R153, RZ ;  /* 0x000000ff00997202 */ /* 0x000fe40000000f00 */
[----:B------:R-:W-:-:S07]  /*1e90*/  MOV R150, RZ ;  /* 0x000000ff00967202 */ /* 0x000fce0000000f00 */
.L_x_1472:
[----:B-1----:R-:W-:Y:S05]  /*1ea0*/  BSYNC.RECONVERGENT B0 ;  /* 0x0000000000007941 */ /* 0x002fea0003800200 */
.L_x_1466:
        /* <DEDUP_REMOVED lines=32> */
.L_x_1475:
[----:B------:R-:W-:Y:S05]  /*20b0*/  BSYNC.RECONVERGENT B0 ;  /* 0x0000000000007941 */ /* 0x000fea0003800200 */
.L_x_1474:
[----:B------:R-:W1:Y:S08]  /*20c0*/  S2UR UR7, SR_CgaCtaId ;  /* 0x00000000000779c3 */ /* 0x000e700000008800 */
[----:B------:R-:W-:Y:S01]  /*20d0*/  BAR.SYNC.DEFER_BLOCKING 0x0 ;  /* 0x0000000000007b1d */ /* 0x000fe20000010000 */
[----:B------:R-:W-:-:S05]  /*20e0*/  ISETP.NE.AND P0, PT, RZ, UR28, PT ;  /* 0x0000001cff007c0c */ /* 0x000fca000bf05270 */
        /* <DEDUP_REMOVED lines=10> */
[----:B------:R-:W-:Y:S01]  /*2190*/  @P4 IADD3 R101, PT, PT, R3, -0x1, RZ ;  /* 0xffffffff03654810 */ /* 0x000fe20007ffe0ff */
[----:B------:R-:W-:Y:S02]  /*21a0*/  FADD.FTZ R3, RZ, R100 ;  /* 0x00000064ff037221 */ /* 0x000fe40000010000 */
[----:B------:R-:W-:Y:S01]  /*21b0*/  FADD.FTZ R148, R103, R148 ;  /* 0x0000009467947221 */ /* 0x000fe20000010000 */
[----:B------:R-:W-:-:S02]  /*21c0*/  HFMA2 R103, -RZ, RZ, 0, 0 ;  /* 0x00000000ff677431 */ /* 0x000fc400000001ff */
[----:B------:R-:W-:Y:S01]  /*21d0*/  FADD.FTZ R3, R102, R3 ;  /* 0x0000000366037221 */ /* 0x000fe20000010000 */
[----:B------:R-:W-:Y:S02]  /*21e0*/  @P4 IMAD R101, R101, UR10, RZ ;  /* 0x0000000a65654c24 */ /* 0x000fe4000f8e02ff */
[----:B-1----:R-:W-:Y:S01]  /*21f0*/  FADD.FTZ R148, R148, R105 ;  /* 0x0000006994947221 */ /* 0x002fe20000010000 */
[----:B------:R-:W-:Y:S01]  /*2200*/  MOV R105, R2 ;  /* 0x0000000200697202 */ /* 0x000fe20000000f00 */
[----:B------:R-:W-:Y:S02]  /*2210*/  FADD.FTZ R3, R3, R104 ;  /* 0x0000006803037221 */ /* 0x000fe40000010000 */
[----:B------:R-:W-:Y:S01]  /*2220*/  FADD.FTZ R107, R107, R148 ;  /* 0x000000946b6b7221 */ /* 0x000fe20000010000 */
[----:B------:R-:W-:Y:S01]  /*2230*/  @P4 SHF.R.S32.HI R100, RZ, 0x1f, R101 ;  /* 0x0000001fff644819 */ /* 0x000fe20000011465 */
[----:B------:R-:W-:Y:S02]  /*2240*/  FADD.FTZ R3, R106, R3 ;  /* 0x000000036a037221 */ /* 0x000fe40000010000 */
[----:B------:R-:W-:Y:S01]  /*2250*/  FMUL.FTZ R107, R107, UR29 ;  /* 0x0000001d6b6b7c20 */ /* 0x000fe20008410000 */
[----:B------:R-:W-:Y:S01]  /*2260*/  @P4 LEA.HI R101, R100, R101, RZ, 0x3 ;  /* 0x0000006564654211 */ /* 0x000fe200078f18ff */
[----:B------:R-:W-:-:S03]  /*2270*/  FMUL.FTZ R102, R3, UR29 ;  /* 0x0000001d03667c20 */ /* 0x000fc60008410000 */
[----:B------:R-:W-:Y:S02]  /*2280*/  R2UR UR6, R107 ;  /* 0x000000006b0672ca */ /* 0x000fe400000e0000 */
[----:B------:R-:W-:Y:S02]  /*2290*/  @P4 LEA.HI.SX32 R103, R101, R146, 0x1d ;  /* 0x0000009265674211 */ /* 0x000fe400078feaff */
[----:B------:R-:W-:Y:S01]  /*22a0*/  FSEL R102, R102, RZ, !P0 ;  /* 0x000000ff66667208 */ /* 0x000fe20004000000 */
[----:B------:R-:W-:Y:S10]  /*22b0*/  @!P1 BRA `(.L_x_1477) ;  /* 0x0000001800389947 */ /* 0x000ff40003800000 */
        /* <DEDUP_REMOVED lines=12> */
[----:B-----5:R-:W-:-:S03]  /*2380*/  LOP3.LUT P0, RZ, R120, 0xff, RZ, 0xc0, !PT ;  /* 0x000000ff78ff7812 */ /* 0x020fc6000780c0ff */
[----:B------:R-:W-:-:S04]  /*2390*/  FMUL.FTZ R2, R2, UR23 ;  /* 0x0000001702027c20 */ /* 0x000fc80008410000 */
[----:B------:R-:W-:-:S05]  /*23a0*/  FMUL.FTZ R2, R2, UR22 ;  /* 0x0000001602027c20 */ /* 0x000fca0008410000 */
[----:B------:R-:W-:-:S04]  /*23b0*/  FSEL R2, R2, RZ, P0 ;  /* 0x000000ff02027208 */ /* 0x000fc80000000000 */
[----:B------:R-:W-:-:S04]  /*23c0*/  F2FP.F16.F32.PACK_AB R2, RZ, R2 ;  /* 0x00000002ff02723e */ /* 0x000fc800000000ff */
[----:B------:R-:W-:-:S07]  /*23d0*/  PRMT R92, R2, 0x7610, R92 ;  /* 0x00007610025c7816 */ /* 0x000fce000000005c */
.L_x_1480:
        /* <DEDUP_REMOVED lines=12> */
.L_x_1481:
        /* <DEDUP_REMOVED lines=12> */
.L_x_1482:
        /* <DEDUP_REMOVED lines=12> */
.L_x_1483:
        /* <DEDUP_REMOVED lines=12> */
.L_x_1484:
        /* <DEDUP_REMOVED lines=12> */
.L_x_1485:
        /* <DEDUP_REMOVED lines=12> */
.L_x_1486:
[----:B------:R-:W-:Y:S05]  /*2860*/  @!P4 BRA `(.L_x_1487) ;  /* 0x0000001000a4c947 */ /* 0x000fea0003800000 */
[----:B------:R-:W-:Y:S01]  /*2870*/  FFMA.FTZ R3, R18, UR6, R102 ;  /* 0x0000000612037c23 */ /* 0x000fe20008010066 */
[----:B------:R-:W-:-:S03]  /*2880*/  ISETP.LT.AND P0, PT, RZ, UR31, PT ;  /* 0x0000001fff007c0c */ /* 0x000fc6000bf01270 */
[----:B------:R-:W-:-:S04]  /*2890*/  FADD.FTZ R2, R16, -R3 ;  /* 0x8000000310027221 */ /* 0x000fc80000010000 */
[----:B------:R-:W-:-:S05]  /*28a0*/  FMUL.FTZ R2, R2, UR30 ;  /* 0x0000001e02027c20 */ /* 0x000fca0008410000 */
[----:B------:R-:W-:Y:S02]  /*28b0*/  FSEL R2, R2, RZ, P0 ;  /* 0x000000ff02027208 */ /* 0x000fe40000000000 */
[----:B-----5:R-:W-:-:S03]  /*28c0*/  ISETP.GE.U32.AND P0, PT, R120, RZ, PT ;  /* 0x000000ff7800720c */ /* 0x020fc60003f06070 */
[----:B------:R-:W-:Y:S01]  /*28d0*/  FMUL.FTZ R2, R2, UR23 ;  /* 0x0000001702027c20 */ /* 0x000fe20008410000 */
[----:B------:R-:W-:-:S03]  /*28e0*/  ISETP.GE.U32.AND.EX P0, PT, R121, 0x1000000, PT, P0 ;  /* 0x010000007900780c */ /* 0x000fc60003f06100 */
[----:B------:R-:W-:-:S05]  /*28f0*/  FMUL.FTZ R2, R2, UR22 ;  /* 0x0000001602027c20 */ /* 0x000fca0008410000 */
[----:B------:R-:W-:-:S04]  /*2900*/  FSEL R2, R2, RZ, P0 ;  /* 0x000000ff02027208 */ /* 0x000fc80000000000 */
[----:B------:R-:W-:-:S04]  /*2910*/  F2FP.F16.F32.PACK_AB R2, RZ, R2 ;  /* 0x00000002ff02723e */ /* 0x000fc800000000ff */
[----:B------:R-:W-:Y:S01]  /*2920*/  PRMT R95, R95, 0x5410, R2 ;  /* 0x000054105f5f7816 */ /* 0x000fe20000000002 */
[----:B------:R-:W-:Y:S06]  /*2930*/  BRA `(.L_x_1487) ;  /* 0x0000001000707947 */ /* 0x000fec0003800000 */
.L_x_1479:
[--C-:B------:R-:W-:Y:S01]  /*2940*/  FFMA.FTZ R2, R145, UR6, R102.reuse ;  /* 0x0000000691027c23 */ /* 0x100fe20008010066 */
        /* <DEDUP_REMOVED lines=9> */
[----:B------:R-:W-:Y:S01]  /*29e0*/  F2FP.F16.F32.PACK_AB R96, R3, R2 ;  /* 0x000000020360723e */ /* 0x000fe200000000ff */
[----:B------:R-:W-:Y:S06]  /*29f0*/  @!P4 BRA `(.L_x_1488) ;  /* 0x000000000018c947 */ /* 0x000fec0003800000 */
[----:B------:R-:W-:Y:S01]  /*2a00*/  FMUL.FTZ R2, R2, UR23 ;  /* 0x0000001702027c20 */ /* 0x000fe20008410000 */
[----:B-----5:R-:W-:-:S03]  /*2a10*/  LOP3.LUT P5, RZ, R120, 0xff, RZ, 0xc0, !PT ;  /* 0x000000ff78ff7812 */ /* 0x020fc600078ac0ff */
[----:B------:R-:W-:-:S05]  /*2a20*/  FMUL.FTZ R2, R2, UR22 ;  /* 0x0000001602027c20 */ /* 0x000fca0008410000 */
[----:B------:R-:W-:-:S04]  /*2a30*/  FSEL R2, R2, RZ, P5 ;  /* 0x000000ff02027208 */ /* 0x000fc80002800000 */
[----:B------:R-:W-:-:S04]  /*2a40*/  F2FP.F16.F32.PACK_AB R2, RZ, R2 ;  /* 0x00000002ff02723e */ /* 0x000fc800000000ff */
[----:B------:R-:W-:-:S07]  /*2a50*/  PRMT R92, R2, 0x7610, R92 ;  /* 0x00007610025c7816 */ /* 0x000fce000000005c */
.L_x_1488:
[----:B------:R-:W-:Y:S05]  /*2a60*/  @!P4 BRA `(.L_x_1489) ;  /* 0x000000000018c947 */ /* 0x000fea0003800000 */
[----:B------:R-:W-:Y:S01]  /*2a70*/  FMUL.FTZ R2, R3, UR23 ;  /* 0x0000001703027c20 */ /* 0x000fe20008410000 */
[----:B-----5:R-:W-:-:S03]  /*2a80*/  LOP3.LUT P5, RZ, R120, 0xff00, RZ, 0xc0, !PT ;  /* 0x0000ff0078ff7812 */ /* 0x020fc600078ac0ff */
[----:B------:R-:W-:-:S05]  /*2a90*/  FMUL.FTZ R2, R2, UR22 ;  /* 0x0000001602027c20 */ /* 0x000fca0008410000 */
[----:B------:R-:W-:-:S04]  /*2aa0*/  FSEL R2, R2, RZ, P5 ;  /* 0x000000ff02027208 */ /* 0x000fc80002800000 */
[----:B------:R-:W-:-:S04]  /*2ab0*/  F2FP.F16.F32.PACK_AB R2, RZ, R2 ;  /* 0x00000002ff02723e */ /* 0x000fc800000000ff */
[----:B------:R-:W-:-:S07]  /*2ac0*/  PRMT R92, R92, 0x5410, R2 ;  /* 0x000054105c5c7816 */ /* 0x000fce0000000002 */
.L_x_1489:
        /* <DEDUP_REMOVED lines=8> */
[----:B------:R-:W-:Y:S01]  /*2b50*/  FADD.FTZ R99, R13, -R100 ;  /* 0x800000640d637221 */ /* 0x000fe20000010000 */
[----:B------:R-:W-:Y:S01]  /*2b60*/  FADD.FTZ R100, R14, -R101 ;  /* 0x800000650e647221 */ /* 0x000fe20000010000 */
[----:B------:R-:W-:Y:S01]  /*2b70*/  FMUL.FTZ R2, R2, UR30 ;  /* 0x0000001e02027c20 */ /* 0x000fe20008410000 */
[----:B------:R-:W-:Y:S01]  /*2b80*/  FMUL.FTZ R3, R3, UR30 ;  /* 0x0000001e03037c20 */ /* 0x000fe20008410000 */
[----:B------:R-:W-:Y:S01]  /*2b90*/  FADD.FTZ R101, R16, -R107 ;  /* 0x8000006b10657221 */ /* 0x000fe20000010000 */
[----:B------:R-:W-:Y:S01]  /*2ba0*/  FMUL.FTZ R98, R97, UR30 ;  /* 0x0000001e61627c20 */ /* 0x000fe20008410000 */
[----:B------:R-:W-:Y:S01]  /*2bb0*/  FMUL.FTZ R99, R99, UR30 ;  /* 0x0000001e63637c20 */ /* 0x000fe20008410000 */
[----:B------:R-:W-:Y:S01]  /*2bc0*/  FMUL.FTZ R100, R100, UR30 ;  /* 0x0000001e64647c20 */ /* 0x000fe20008410000 */
[----:B------:R-:W-:Y:S01]  /*2bd0*/  FMUL.FTZ R101, R101, UR30 ;  /* 0x0000001e65657c20 */ /* 0x000fe20008410000 */
[----:B------:R-:W-:-:S02]  /*2be0*/  FSEL R104, R3, RZ, P0 ;  /* 0x000000ff03687208 */ /* 0x000fc40000000000 */
[----:B------:R-:W-:Y:S01]  /*2bf0*/  FSEL R97, R2, RZ, P0 ;  /* 0x000000ff02617208 */ /* 0x000fe20000000000 */
[----:B------:R-:W-:Y:S06]  /*2c00*/  @!P4 BRA `(.L_x_1490) ;  /* 0x000000000018c947 */ /* 0x000fec0003800000 */
[----:B------:R-:W-:Y:S01]  /*2c10*/  FMUL.FTZ R2, R97, UR23 ;  /* 0x0000001761027c20 */ /* 0x000fe20008410000 */
[----:B-----5:R-:W-:-:S03]  /*2c20*/  LOP3.LUT P5, RZ, R120, 0xff0000, RZ, 0xc0, !PT ;  /* 0x00ff000078ff7812 */ /* 0x020fc600078ac0ff */
[----:B------:R-:W-:-:S05]  /*2c30*/  FMUL.FTZ R2, R2, UR22 ;  /* 0x0000001602027c20 */ /* 0x000fca0008410000 */
[----:B------:R-:W-:-:S04]  /*2c40*/  FSEL R2, R2, RZ, P5 ;  /* 0x000000ff02027208 */ /* 0x000fc80002800000 */
[----:B------:R-:W-:-:S04]  /*2c50*/  F2FP.F16.F32.PACK_AB R2, RZ, R2 ;  /* 0x00000002ff02723e */ /* 0x000fc800000000ff */
[----:B------:R-:W-:-:S07]  /*2c60*/  PRMT R93, R2, 0x7610, R93 ;  /* 0x00007610025d7816 */ /* 0x000fce000000005d */
.L_x_1490:
[----:B------:R-:W-:Y:S05]  /*2c70*/  @!P4 BRA `(.L_x_1491) ;  /* 0x000000000018c947 */ /* 0x000fea0003800000 */
[----:B------:R-:W-:Y:S01]  /*2c80*/  FMUL.FTZ R2, R104, UR23 ;  /* 0x0000001768027c20 */ /* 0x000fe20008410000 */
[----:B-----5:R-:W-:-:S03]  /*2c90*/  LOP3.LUT P5, RZ, R120, 0xff000000, RZ, 0xc0, !PT ;  /* 0xff00000078ff7812 */ /* 0x020fc600078ac0ff */
[----:B------:R-:W-:-:S05]  /*2ca0*/  FMUL.FTZ R2, R2, UR22 ;  /* 0x0000001602027c20 */ /* 0x000fca0008410000 */
[----:B------:R-:W-:-:S04]  /*2cb0*/  FSEL R2, R2, RZ, P5 ;  /* 0x000000ff02027208 */ /* 0x000fc80002800000 */
[----:B------:R-:W-:-:S04]  /*2cc0*/  F2FP.F16.F32.PACK_AB R2, RZ, R2 ;  /* 0x00000002ff02723e */ /* 0x000fc800000000ff */
[----:B------:R-:W-:-:S07]  /*2cd0*/  PRMT R93, R93, 0x5410, R2 ;  /* 0x000054105d5d7816 */ /* 0x000fce0000000002 */
.L_x_1491:
[----:B------:R-:W-:Y:S02]  /*2ce0*/  F2FP.F16.F32.PACK_AB R97, R104, R97 ;  /* 0x000000616861723e */ /* 0x000fe400000000ff */
[----:B------:R-:W-:Y:S02]  /*2cf0*/  FSEL R99, R99, RZ, P0 ;  /* 0x000000ff63637208 */ /* 0x000fe40000000000 */
[----:B------:R-:W-:Y:S02]  /*2d00*/  FSEL R100, R100, RZ, P0 ;  /* 0x000000ff64647208 */ /* 0x000fe40000000000 */
[----:B------:R-:W-:Y:S02]  /*2d10*/  FSEL R101, R101, RZ, P0 ;  /* 0x000000ff65657208 */ /* 0x000fe40000000000 */
        /* <DEDUP_REMOVED lines=8> */
.L_x_1492:
[----:B------:R-:W-:Y:S05]  /*2da0*/  @!P4 BRA `(.L_x_1493) ;  /* 0x000000000018c947 */ /* 0x000fea0003800000 */
[----:B------:R-:W-:Y:S01]  /*2db0*/  FMUL.FTZ R2, R99, UR23 ;  /* 0x0000001763027c20 */ /* 0x000fe20008410000 */
[----:B-----5:R-:W-:-:S03]  /*2dc0*/  LOP3.LUT P0, RZ, R121, 0xff00, RZ, 0xc0, !PT ;  /* 0x0000ff0079ff7812 */ /* 0x020fc6000780c0ff */
[----:B------:R-:W-:-:S05]  /*2dd0*/  FMUL.FTZ R2, R2, UR22 ;  /* 0x0000001602027c20 */ /* 0x000fca0008410000 */
[----:B------:R-:W-:-:S04]  /*2de0*/  FSEL R2, R2, RZ, P0 ;  /* 0x000000ff02027208 */ /* 0x000fc80000000000 */
[----:B------:R-:W-:-:S04]  /*2df0*/  F2FP.F16.F32.PACK_AB R2, RZ, R2 ;  /* 0x00000002ff02723e */ /* 0x000fc800000000ff */
[----:B------:R-:W-:-:S07]  /*2e00*/  PRMT R94, R94, 0x5410, R2 ;  /* 0x000054105e5e7816 */ /* 0x000fce0000000002 */
.L_x_1493:
[----:B------:R-:W-:Y:S05]  /*2e10*/  @!P4 BRA `(.L_x_1494) ;  /* 0x000000000018c947 */ /* 0x000fea0003800000 */
[----:B------:R-:W-:Y:S01]  /*2e20*/  FMUL.FTZ R2, R100, UR23 ;  /* 0x0000001764027c20 */ /* 0x000fe20008410000 */
[----:B-----5:R-:W-:-:S03]  /*2e30*/  LOP3.LUT P0, RZ, R121, 0xff0000, RZ, 0xc0, !PT ;  /* 0x00ff000079ff7812 */ /* 0x020fc6000780c0ff */
[----:B------:R-:W-:-:S05]  /*2e40*/  FMUL.FTZ R2, R2, UR22 ;  /* 0x0000001602027c20 */ /* 0x000fca0008410000 */
[----:B------:R-:W-:-:S04]  /*2e50*/  FSEL R2, R2, RZ, P0 ;  /* 0x000000ff02027208 */ /* 0x000fc80000000000 */
[----:B------:R-:W-:-:S04]  /*2e60*/  F2FP.F16.F32.PACK_AB R2, RZ, R2 ;  /* 0x00000002ff02723e */ /* 0x000fc800000000ff */
[----:B------:R-:W-:-:S07]  /*2e70*/  PRMT R95, R2, 0x7610, R95 ;  /* 0x00007610025f7816 */ /* 0x000fce000000005f */
.L_x_1494:
[----:B------:R-:W-:Y:S02]  /*2e80*/  F2FP.F16.F32.PACK_AB R98, R99, R98 ;  /* 0x000000626362723e */ /* 0x000fe400000000ff */
[----:B------:R-:W-:Y:S01]  /*2e90*/  F2FP.F16.F32.PACK_AB R99, R101, R100 ;  /* 0x000000646563723e */ /* 0x000fe200000000ff */
[----:B------:R-:W-:Y:S06]  /*2ea0*/  @!P4 BRA `(.L_x_1487) ;  /* 0x0000000c0014c947 */ /* 0x000fec0003800000 */
[----:B------:R-:W-:Y:S01]  /*2eb0*/  FMUL.FTZ R2, R101, UR23 ;  /* 0x0000001765027c20 */ /* 0x000fe20008410000 */
[----:B-----5:R-:W-:-:S03]  /*2ec0*/  ISETP.GE.U32.AND P0, PT, R120, RZ, PT ;  /* 0x000000ff7800720c */ /* 0x020fc60003f06070 */
[----:B------:R-:W-:Y:S01]  /*2ed0*/  FMUL.FTZ R2, R2, UR22 ;  /* 0x0000001602027c20 */ /* 0x000fe20008410000 */
[----:B------:R-:W-:-:S04]  /*2ee0*/  ISETP.GE.U32.AND.EX P0, PT, R121, 0x1000000, PT, P0 ;  /* 0x010000007900780c */ /* 0x000fc80003f06100 */
[----:B------:R-:W-:-:S04]  /*2ef0*/  FSEL R2, R2, RZ, P0 ;  /* 0x000000ff02027208 */ /* 0x000fc80000000000 */
[----:B------:R-:W-:-:S04]  /*2f00*/  F2FP.F16.F32.PACK_AB R2, RZ, R2 ;  /* 0x00000002ff02723e */ /* 0x000fc800000000ff */
[----:B------:R-:W-:Y:S01]  /*2f10*/  PRMT R95, R95, 0x5410, R2 ;  /* 0x000054105f5f7816 */ /* 0x000fe20000000002 */
[----:B------:R-:W-:Y:S06]  /*2f20*/  BRA `(.L_x_1487) ;  /* 0x0000000800f47947 */ /* 0x000fec0003800000 */
.L_x_1478:
[----:B------:R-:W-:-:S04]  /*2f30*/  UISETP.NE.U32.AND UP0, UPT, UR4, URZ, UPT ;  /* 0x000000ff0400728c */ /* 0x000fc8000bf05070 */
[----:B------:R-:W-:-:S09]  /*2f40*/  UISETP.NE.AND.EX UP0, UPT, UR5, URZ, UPT, UP0 ;  /* 0x000000ff0500728c */ /* 0x000fd2000bf05300 */
[----:B------:R-:W-:Y:S05]  /*2f50*/  BRA.U UP0, `(.L_x_1495) ;  /* 0x00000005006c7547 */ /* 0x000fea000b800000 */
[----:B------:R-:W-:Y:S01]  /*2f60*/  ISETP.LT.AND P0, PT, RZ, UR31, PT ;  /* 0x0000001fff007c0c */ /* 0x000fe2000bf01270 */
[----:B------:R-:W-:-:S12]  /*2f70*/  @!P4 BRA `(.L_x_1496) ;  /* 0x000000000028c947 */ /* 0x000fd80003800000 */
[----:B------:R-:W-:Y:S01]  /*2f80*/  @P0 FFMA.FTZ R100, R145, UR6, R102 ;  /* 0x0000000691640c23 */ /* 0x000fe20008010066 */
[----:B-----5:R-:W-:Y:S01]  /*2f90*/  HADD2.F32 R2, -RZ, R80.H0_H0 ;  /* 0x20000050ff027230 */ /* 0x020fe20000004100 */
[----:B------:R-:W-:Y:S02]  /*2fa0*/  LOP3.LUT P5, RZ, R120, 0xff, RZ, 0xc0, !PT ;  /* 0x000000ff78ff7812 */ /* 0x000fe400078ac0ff */
[----:B------:R-:W-:-:S04]  /*2fb0*/  @P0 FADD.FTZ R3, R143, -R100 ;  /* 0x800000648f030221 */ /* 0x000fc80000010000 */
[----:B------:R-:W-:-:S04]  /*2fc0*/  @P0 FFMA.FTZ R2, R3, UR30, R2 ;  /* 0x0000001e03020c23 */ /* 0x000fc80008010002 */
[----:B------:R-:W-:-:S04]  /*2fd0*/  FMUL.FTZ R2, R2, UR23 ;  /* 0x0000001702027c20 */ /* 0x000fc80008410000 */
[----:B------:R-:W-:-:S05]  /*2fe0*/  FMUL.FTZ R2, R2, UR22 ;  /* 0x0000001602027c20 */ /* 0x000fca0008410000 */
[----:B------:R-:W-:-:S04]  /*2ff0*/  FSEL R2, R2, RZ, P5 ;  /* 0x000000ff02027208 */ /* 0x000fc80002800000 */
[----:B------:R-:W-:-:S04]  /*3000*/  F2FP.F16.F32.PACK_AB R2, RZ, R2 ;  /* 0x00000002ff02723e */ /* 0x000fc800000000ff */
[----:B------:R-:W-:-:S07]  /*3010*/  PRMT R92, R2, 0x7610, R92 ;  /* 0x00007610025c7816 */ /* 0x000fce000000005c */
.L_x_1496:
[----:B------:R-:W-:Y:S05]  /*3020*/  @!P4 BRA `(.L_x_1497) ;  /* 0x000000000028c947 */ /* 0x000fea0003800000 */
[----:B------:R-:W-:Y:S01]  /*3030*/  @P0 FFMA.FTZ R100, R4, UR6, R102 ;  /* 0x0000000604640c23 */ /* 0x000fe20008010066 */
[----:B-----5:R-:W-:Y:S01]  /*3040*/  HADD2.F32 R2, -RZ, R80.H1_H1 ;  /* 0x30000050ff027230 */ /* 0x020fe20000004100 */
        /* <DEDUP_REMOVED lines=8> */
.L_x_1497:
[----:B------:R-:W-:Y:S05]  /*30d0*/  @!P4 BRA `(.L_x_1498) ;  /* 0x000000000028c947 */ /* 0x000fea0003800000 */
        /* <DEDUP_REMOVED lines=10> */
.L_x_1498:
        /* <DEDUP_REMOVED lines=11> */
.L_x_1499:
        /* <DEDUP_REMOVED lines=11> */
.L_x_1500:
        /* <DEDUP_REMOVED lines=11> */
.L_x_1501:
        /* <DEDUP_REMOVED lines=11> */
.L_x_1502:
[----:B------:R-:W-:Y:S05]  /*3440*/  @!P4 BRA `(.L_x_1487) ;  /* 0x0000000400acc947 */ /* 0x000fea0003800000 */
[----:B------:R-:W-:Y:S01]  /*3450*/  @P0 FFMA.FTZ R3, R18, UR6, R102 ;  /* 0x0000000612030c23 */ /* 0x000fe20008010066 */
[----:B-----5:R-:W-:-:S03]  /*3460*/  HADD2.F32 R2, -RZ, R83.H1_H1 ;  /* 0x30000053ff027230 */ /* 0x020fc60000004100 */
[----:B------:R-:W-:-:S04]  /*3470*/  @P0 FADD.FTZ R3, R16, -R3 ;  /* 0x8000000310030221 */ /* 0x000fc80000010000 */
[----:B------:R-:W-:Y:S01]  /*3480*/  @P0 FFMA.FTZ R2, R3, UR30, R2 ;  /* 0x0000001e03020c23 */ /* 0x000fe20008010002 */
[----:B------:R-:W-:-:S03]  /*3490*/  ISETP.GE.U32.AND P0, PT, R120, RZ, PT ;  /* 0x000000ff7800720c */ /* 0x000fc60003f06070 */
[----:B------:R-:W-:Y:S01]  /*34a0*/  FMUL.FTZ R2, R2, UR23 ;  /* 0x0000001702027c20 */ /* 0x000fe20008410000 */
[----:B------:R-:W-:-:S03]  /*34b0*/  ISETP.GE.U32.AND.EX P0, PT, R121, 0x1000000, PT, P0 ;  /* 0x010000007900780c */ /* 0x000fc60003f06100 */
[----:B------:R-:W-:-:S05]  /*34c0*/  FMUL.FTZ R2, R2, UR22 ;  /* 0x0000001602027c20 */ /* 0x000fca0008410000 */
[----:B------:R-:W-:-:S04]  /*34d0*/  FSEL R2, R2, RZ, P0 ;  /* 0x000000ff02027208 */ /* 0x000fc80000000000 */
[----:B------:R-:W-:-:S04]  /*34e0*/  F2FP.F16.F32.PACK_AB R2, RZ, R2 ;  /* 0x00000002ff02723e */ /* 0x000fc800000000ff */
[----:B------:R-:W-:Y:S01]  /*34f0*/  PRMT R95, R95, 0x5410, R2 ;  /* 0x000054105f5f7816 */ /* 0x000fe20000000002 */
[----:B------:R-:W-:Y:S06]  /*3500*/  BRA `(.L_x_1487) ;  /* 0x00000004007c7947 */ /* 0x000fec0003800000 */
.L_x_1495:
[----:B------:R-:W-:Y:S01]  /*3510*/  PLOP3.LUT P5, PT, PT, PT, UP2, 0x80, 0x8 ;  /* 0x000000000008781c */ /* 0x000fe20003faf028 */
[--C-:B-----5:R-:W-:Y:S01]  /*3520*/  HADD2.F32 R107, -RZ, R80.reuse.H1_H1 ;  /* 0x30000050ff6b7230 */ /* 0x120fe20000004100 */
[----:B------:R-:W-:Y:S01]  /*3530*/  ISETP.LT.AND P0, PT, RZ, UR31, PT ;  /* 0x0000001fff007c0c */ /* 0x000fe2000bf01270 */
[--C-:B------:R-:W-:Y:S02]  /*3540*/  HADD2.F32 R100, -RZ, R81.reuse.H1_H1 ;  /* 0x30000051ff647230 */ /* 0x100fe40000004100 */
[----:B------:R-:W-:Y:S02]  /*3550*/  HADD2.F32 R104, -RZ, R80.H0_H0 ;  /* 0x20000050ff687230 */ /* 0x000fe40000004100 */
[----:B------:R-:W-:Y:S02]  /*3560*/  HADD2.F32 R101, -RZ, R81.H0_H0 ;  /* 0x20000051ff657230 */ /* 0x000fe40000004100 */
[----:B------:R-:W-:-:S04]  /*3570*/  HADD2.F32 R99, -RZ, R83.H0_H0 ;  /* 0x20000053ff637230 */ /* 0x000fc80000004100 */
[--C-:B------:R-:W-:Y:S02]  /*3580*/  @P5 FFMA.FTZ R2, R145, UR6, R102.reuse ;  /* 0x0000000691025c23 */ /* 0x100fe40008010066 */
[--C-:B------:R-:W-:Y:S01]  /*3590*/  @P0 FFMA.FTZ R97, R7, UR6, R102.reuse ;  /* 0x0000000607610c23 */ /* 0x100fe20008010066 */
[--C-:B------:R-:W-:Y:S01]  /*35a0*/  @P0 FFMA.FTZ R96, R4, UR6, R102.reuse ;  /* 0x0000000604600c23 */ /* 0x100fe20008010066 */
[----:B------:R-:W-:Y:S01]  /*35b0*/  @P0 FFMA.FTZ R98, R8, UR6, R102 ;  /* 0x0000000608620c23 */ /* 0x000fe20008010066 */
[----:B------:R-:W-:Y:S01]  /*35c0*/  @P5 FADD.FTZ R3, R143, -R2 ;  /* 0x800000028f035221 */ /* 0x000fe20000010000 */
[----:B------:R-:W-:Y:S01]  /*35d0*/  @P0 FADD.FTZ R2, R6, -R97 ;  /* 0x8000006106020221 */ /* 0x000fe20000010000 */
[----:B------:R-:W-:Y:S01]  /*35e0*/  @P0 FADD.FTZ R96, R5, -R96 ;  /* 0x8000006005600221 */ /* 0x000fe20000010000 */
[----:B------:R-:W-:Y:S01]  /*35f0*/  @P0 FADD.FTZ R97, R9, -R98 ;  /* 0x8000006209610221 */ /* 0x000fe20000010000 */
[--C-:B------:R-:W-:Y:S01]  /*3600*/  @P0 FFMA.FTZ R147, R15, UR6, R102.reuse ;  /* 0x000000060f930c23 */ /* 0x100fe20008010066 */
[----:B------:R-:W-:Y:S01]  /*3610*/  @P0 FFMA.FTZ R149, R18, UR6, R102 ;  /* 0x0000000612950c23 */ /* 0x000fe20008010066 */
[----:B------:R-:W-:Y:S01]  /*3620*/  @P0 FFMA.FTZ R107, R96, UR30, R107 ;  /* 0x0000001e606b0c23 */ /* 0x000fe2000801006b */
[----:B------:R-:W-:Y:S01]  /*3630*/  @P0 FFMA.FTZ R100, R97, UR30, R100 ;  /* 0x0000001e61640c23 */ /* 0x000fe20008010064 */
[--C-:B------:R-:W-:Y:S01]  /*3640*/  @P0 FFMA.FTZ R97, R11, UR6, R102.reuse ;  /* 0x000000060b610c23 */ /* 0x100fe20008010066 */
[----:B------:R-:W-:Y:S01]  /*3650*/  @P0 FFMA.FTZ R96, R12, UR6, R102 ;  /* 0x000000060c600c23 */ /* 0x000fe20008010066 */
[----:B------:R-:W-:Y:S01]  /*3660*/  @P5 FFMA.FTZ R104, R3, UR30, R104 ;  /* 0x0000001e03685c23 */ /* 0x000fe20008010068 */
[----:B------:R-:W-:Y:S01]  /*3670*/  @P0 FFMA.FTZ R101, R2, UR30, R101 ;  /* 0x0000001e02650c23 */ /* 0x000fe20008010065 */
[----:B------:R-:W-:-:S02]  /*3680*/  HADD2.F32 R98, -RZ, R82.H0_H0 ;  /* 0x20000052ff627230 */ /* 0x000fc40000004100 */
[----:B------:R-:W-:Y:S01]  /*3690*/  @P0 FADD.FTZ R97, R10, -R97 ;  /* 0x800000610a610221 */ /* 0x000fe20000010000 */
[----:B------:R-:W-:Y:S02]  /*36a0*/  HADD2.F32 R3, -RZ, R82.H1_H1 ;  /* 0x30000052ff037230 */ /* 0x000fe40000004100 */
[----:B------:R-:W-:Y:S01]  /*36b0*/  @P0 FADD.FTZ R96, R13, -R96 ;  /* 0x800000600d600221 */ /* 0x000fe20000010000 */
[----:B------:R-:W-:Y:S02]  /*36c0*/  HADD2.F32 R2, -RZ, R83.H1_H1 ;  /* 0x30000053ff027230 */ /* 0x000fe40000004100 */
[----:B------:R-:W-:Y:S01]  /*36d0*/  @P0 FADD.FTZ R106, R14, -R147 ;  /* 0x800000930e6a0221 */ /* 0x000fe20000010000 */
[----:B------:R-:W-:Y:S01]  /*36e0*/  @P0 FADD.FTZ R149, R16, -R149 ;  /* 0x8000009510950221 */ /* 0x000fe20000010000 */
[----:B------:R-:W-:Y:S01]  /*36f0*/  @P0 FFMA.FTZ R98, R97, UR30, R98 ;  /* 0x0000001e61620c23 */ /* 0x000fe20008010062 */
[----:B------:R-:W-:Y:S01]  /*3700*/  @P0 FFMA.FTZ R3, R96, UR30, R3 ;  /* 0x0000001e60030c23 */ /* 0x000fe20008010003 */
[----:B------:R-:W-:Y:S01]  /*3710*/  @P0 FFMA.FTZ R99, R106, UR30, R99 ;  /* 0x0000001e6a630c23 */ /* 0x000fe20008010063 */
[----:B------:R-:W-:Y:S01]  /*3720*/  @P0 FFMA.FTZ R2, R149, UR30, R2 ;  /* 0x0000001e95020c23 */ /* 0x000fe20008010002 */
[----:B------:R-:W-:-:S02]  /*3730*/  F2FP.F16.F32.PACK_AB R96, R107, R104 ;  /* 0x000000686b60723e */ /* 0x000fc400000000ff */
[----:B------:R-:W-:Y:S01]  /*3740*/  F2FP.F16.F32.PACK_AB R97, R100, R101 ;  /* 0x000000656461723e */ /* 0x000fe200000000ff */
[----:B------:R-:W-:Y:S06]  /*3750*/  @!P4 BRA `(.L_x_1503) ;  /* 0x000000000018c947 */ /* 0x000fec0003800000 */
[----:B------:R-:W-:Y:S01]  /*3760*/  FMUL.FTZ R104, R104, UR23 ;  /* 0x0000001768687c20 */ /* 0x000fe20008410000 */
[----:B------:R-:W-:-:S03]  /*3770*/  LOP3.LUT P0, RZ, R120, 0xff, RZ, 0xc0, !PT ;  /* 0x000000ff78ff7812 */ /* 0x000fc6000780c0ff */
[----:B------:R-:W-:-:S05]  /*3780*/  FMUL.FTZ R104, R104, UR22 ;  /* 0x0000001668687c20 */ /* 0x000fca0008410000 */
[----:B------:R-:W-:-:S04]  /*3790*/  FSEL R104, R104, RZ, P0 ;  /* 0x000000ff68687208 */ /* 0x000fc80000000000 */
[----:B------:R-:W-:-:S04]  /*37a0*/  F2FP.F16.F32.PACK_AB R104, RZ, R104 ;  /* 0x00000068ff68723e */ /* 0x000fc800000000ff */
[----:B------:R-:W-:-:S07]  /*37b0*/  PRMT R92, R104, 0x7610, R92 ;  /* 0x00007610685c7816 */ /* 0x000fce000000005c */
.L_x_1503:
[----:B------:R-:W-:Y:S05]  /*37c0*/  @!P4 BRA `(.L_x_1504) ;  /* 0x000000000018c947 */ /* 0x000fea0003800000 */
[----:B------:R-:W-:Y:S01]  /*37d0*/  FMUL.FTZ R107, R107, UR23 ;  /* 0x000000176b6b7c20 */ /* 0x000fe20008410000 */
[----:B------:R-:W-:-:S03]  /*37e0*/  LOP3.LUT P0, RZ, R120, 0xff00, RZ, 0xc0, !PT ;  /* 0x0000ff0078ff7812 */ /* 0x000fc6000780c0ff */
[----:B------:R-:W-:-:S05]  /*37f0*/  FMUL.FTZ R107, R107, UR22 ;  /* 0x000000166b6b7c20 */ /* 0x000fca0008410000 */
[----:B------:R-:W-:-:S04]  /*3800*/  FSEL R107, R107, RZ, P0 ;  /* 0x000000ff6b6b7208 */ /* 0x000fc80000000000 */
[----:B------:R-:W-:-:S04]  /*3810*/  F2FP.F16.F32.PACK_AB R107, RZ, R107 ;  /* 0x0000006bff6b723e */ /* 0x000fc800000000ff */
[----:B------:R-:W-:-:S07]  /*3820*/  PRMT R92, R92, 0x5410, R107 ;  /* 0x000054105c5c7816 */ /* 0x000fce000000006b */
.L_x_1504:
[----:B------:R-:W-:Y:S05]  /*3830*/  @!P4 BRA `(.L_x_1505) ;  /* 0x000000000018c947 */ /* 0x000fea0003800000 */
[----:B------:R-:W-:Y:S01]  /*3840*/  FMUL.FTZ R101, R101, UR23 ;  /* 0x0000001765657c20 */ /* 0x000fe20008410000 */
[----:B------:R-:W-:-:S03]  /*3850*/  LOP3.LUT P0, RZ, R120, 0xff0000, RZ, 0xc0, !PT ;  /* 0x00ff000078ff7812 */ /* 0x000fc6000780c0ff */
[----:B------:R-:W-:-:S05]  /*3860*/  FMUL.FTZ R101, R101, UR22 ;  /* 0x0000001665657c20 */ /* 0x000fca0008410000 */
[----:B------:R-:W-:-:S04]  /*3870*/  FSEL R101, R101, RZ, P0 ;  /* 0x000000ff65657208 */ /* 0x000fc80000000000 */
[----:B------:R-:W-:-:S04]  /*3880*/  F2FP.F16.F32.PACK_AB R101, RZ, R101 ;  /* 0x00000065ff65723e */ /* 0x000fc800000000ff */
[----:B------:R-:W-:-:S07]  /*3890*/  PRMT R93, R101, 0x7610, R93 ;  /* 0x00007610655d7816 */ /* 0x000fce000000005d */
.L_x_1505:
[----:B------:R-:W-:Y:S05]  /*38a0*/  @!P4 BRA `(.L_x_1506) ;  /* 0x000000000018c947 */ /* 0x000fea0003800000 */
[----:B------:R-:W-:Y:S01]  /*38b0*/  FMUL.FTZ R100, R100, UR23 ;  /* 0x0000001764647c20 */ /* 0x000fe20008410000 */
[----:B------:R-:W-:-:S03]  /*38c0*/  LOP3.LUT P0, RZ, R120, 0xff000000, RZ, 0xc0, !PT ;  /* 0xff00000078ff7812 */ /* 0x000fc6000780c0ff */
[----:B------:R-:W-:-:S05]  /*38d0*/  FMUL.FTZ R100, R100, UR22 ;  /* 0x0000001664647c20 */ /* 0x000fca0008410000 */
[----:B------:R-:W-:-:S04]  /*38e0*/  FSEL R100, R100, RZ, P0 ;  /* 0x000000ff64647208 */ /* 0x000fc80000000000 */
[----:B------:R-:W-:-:S04]  /*38f0*/  F2FP.F16.F32.PACK_AB R100, RZ, R100 ;  /* 0x00000064ff64723e */ /* 0x000fc800000000ff */
[----:B------:R-:W-:-:S07]  /*3900*/  PRMT R93, R93, 0x5410, R100 ;  /* 0x000054105d5d7816 */ /* 0x000fce0000000064 */
.L_x_1506:
[----:B------:R-:W-:Y:S05]  /*3910*/  @!P4 BRA `(.L_x_1507) ;  /* 0x000000000018c947 */ /* 0x000fea0003800000 */
[----:B------:R-:W-:Y:S01]  /*3920*/  FMUL.FTZ R100, R98, UR23 ;  /* 0x0000001762647c20 */ /* 0x000fe20008410000 */
[----:B------:R-:W-:-:S03]  /*3930*/  LOP3.LUT P0, RZ, R121, 0xff, RZ, 0xc0, !PT ;  /* 0x000000ff79ff7812 */ /* 0x000fc6000780c0ff */
[----:B------:R-:W-:-:S05]  /*3940*/  FMUL.FTZ R100, R100, UR22 ;  /* 0x0000001664647c20 */ /* 0x000fca0008410000 */
[----:B------:R-:W-:-:S04]  /*3950*/  FSEL R100, R100, RZ, P0 ;  /* 0x000000ff64647208 */ /* 0x000fc80000000000 */
[----:B------:R-:W-:-:S04]  /*3960*/  F2FP.F16.F32.PACK_AB R100, RZ, R100 ;  /* 0x00000064ff64723e */ /* 0x000fc800000000ff */
[----:B------:R-:W-:-:S07]  /*3970*/  PRMT R94, R100, 0x7610, R94 ;  /* 0x00007610645e7816 */ /* 0x000fce000000005e */
.L_x_1507:
[----:B------:R-:W-:Y:S05]  /*3980*/  @!P4 BRA `(.L_x_1508) ;  /* 0x000000000018c947 */ /* 0x000fea0003800000 */
[----:B------:R-:W-:Y:S01]  /*3990*/  FMUL.FTZ R100, R3, UR23 ;  /* 0x0000001703647c20 */ /* 0x000fe20008410000 */
[----:B------:R-:W-:-:S03]  /*39a0*/  LOP3.LUT P0, RZ, R121, 0xff00, RZ, 0xc0, !PT ;  /* 0x0000ff0079ff7812 */ /* 0x000fc6000780c0ff */
[----:B------:R-:W-:-:S05]  /*39b0*/  FMUL.FTZ R100, R100, UR22 ;  /* 0x0000001664647c20 */ /* 0x000fca0008410000 */
[----:B------:R-:W-:-:S04]  /*39c0*/  FSEL R100, R100, RZ, P0 ;  /* 0x000000ff64647208 */ /* 0x000fc80000000000 */
[----:B------:R-:W-:-:S04]  /*39d0*/  F2FP.F16.F32.PACK_AB R100, RZ, R100 ;  /* 0x00000064ff64723e */ /* 0x000fc800000000ff */
[----:B------:R-:W-:-:S07]  /*39e0*/  PRMT R94, R94, 0x5410, R100 ;  /* 0x000054105e5e7816 */ /* 0x000fce0000000064 */
.L_x_1508:
[----:B------:R-:W-:Y:S05]  /*39f0*/  @!P4 BRA `(.L_x_1509) ;  /* 0x000000000018c947 */ /* 0x000fea0003800000 */
[----:B------:R-:W-:Y:S01]  /*3a00*/  FMUL.FTZ R100, R99, UR23 ;  /* 0x0000001763647c20 */ /* 0x000fe20008410000 */
[----:B------:R-:W-:-:S03]  /*3a10*/  LOP3.LUT P0, RZ, R121, 0xff0000, RZ, 0xc0, !PT ;  /* 0x00ff000079ff7812 */ /* 0x000fc6000780c0ff */
[----:B------:R-:W-:-:S05]  /*3a20*/  FMUL.FTZ R100, R100, UR22 ;  /* 0x0000001664647c20 */ /* 0x000fca0008410000 */
[----:B------:R-:W-:-:S04]  /*3a30*/  FSEL R100, R100, RZ, P0 ;  /* 0x000000ff64647208 */ /* 0x000fc80000000000 */
[----:B------:R-:W-:-:S04]  /*3a40*/  F2FP.F16.F32.PACK_AB R100, RZ, R100 ;  /* 0x00000064ff64723e */ /* 0x000fc800000000ff */
[----:B------:R-:W-:-:S07]  /*3a50*/  PRMT R95, R100, 0x7610, R95 ;  /* 0x00007610645f7816 */ /* 0x000fce000000005f */
.L_x_1509:
[----:B------:R-:W-:Y:S02]  /*3a60*/  F2FP.F16.F32.PACK_AB R98, R3, R98 ;  /* 0x000000620362723e */ /* 0x000fe400000000ff */
[----:B------:R-:W-:Y:S01]  /*3a70*/  F2FP.F16.F32.PACK_AB R99, R2, R99 ;  /* 0x000000630263723e */ /* 0x000fe200000000ff */
[----:B------:R-:W-:Y:S06]  /*3a80*/  @!P4 BRA `(.L_x_1487) ;  /* 0x00000000001cc947 */ /* 0x000fec0003800000 */
[----:B------:R-:W-:Y:S01]  /*3a90*/  FMUL.FTZ R2, R2, UR23 ;  /* 0x0000001702027c20 */ /* 0x000fe20008410000 */
[----:B------:R-:W-:-:S03]  /*3aa0*/  ISETP.GE.U32.AND P0, PT, R120, RZ, PT ;  /* 0x000000ff7800720c */ /* 0x000fc60003f06070 */
[----:B------:R-:W-:Y:S01]  /*3ab0*/  FMUL.FTZ R2, R2, UR22 ;  /* 0x0000001602027c20 */ /* 0x000fe20008410000 */
[----:B------:R-:W-:-:S04]  /*3ac0*/  ISETP.GE.U32.AND.EX P0, PT, R121, 0x1000000, PT, P0 ;  /* 0x010000007900780c */ /* 0x000fc80003f06100 */
[----:B------:R-:W-:-:S04]  /*3ad0*/  FSEL R2, R2, RZ, P0 ;  /* 0x000000ff02027208 */ /* 0x000fc80000000000 */
[----:B------:R-:W-:-:S04]  /*3ae0*/  F2FP.F16.F32.PACK_AB R2, RZ, R2 ;  /* 0x00000002ff02723e */ /* 0x000fc800000000ff */
[----:B------:R-:W-:-:S07]  /*3af0*/  PRMT R95, R95, 0x5410, R2 ;  /* 0x000054105f5f7816 */ /* 0x000fce0000000002 */
.L_x_1487:
        /* <DEDUP_REMOVED lines=10> */
.L_x_1477:
[----:B------:R-:W-:Y:S05]  /*3ba0*/  BSYNC.RECONVERGENT B0 ;  /* 0x0000000000007941 */ /* 0x000fea0003800200 */
.L_x_1476:
        /* <DEDUP_REMOVED lines=10> */
[--C-:B-----5:R-:W-:Y:S02]  /*3c50*/  HADD2.F32 R107, -RZ, R84.reuse.H1_H1 ;  /* 0x30000054ff6b7230 */ /* 0x120fe40000004100 */
[--C-:B0-----:R-:W-:Y:S02]  /*3c60*/  HADD2.F32 R2, -RZ, R85.reuse.H1_H1 ;  /* 0x30000055ff027230 */ /* 0x101fe40000004100 */
[----:B------:R-:W-:Y:S02]  /*3c70*/  HADD2.F32 R101, -RZ, R85.H0_H0 ;  /* 0x20000055ff657230 */ /* 0x000fe40000004100 */
[----:B------:R-:W-:Y:S02]  /*3c80*/  HADD2.F32 R104, -RZ, R84.H0_H0 ;  /* 0x20000054ff687230 */ /* 0x000fe40000004100 */
[----:B------:R-:W-:-:S04]  /*3c90*/  HADD2.F32 R99, -RZ, R86.H1_H1 ;  /* 0x30000056ff637230 */ /* 0x000fc80000004100 */
        /* <DEDUP_REMOVED lines=9> */
[----:B------:R-:W-:Y:S01]  /*3d30*/  @P5 FFMA.FTZ R107, R96, UR30, R107 ;  /* 0x0000001e606b5c23 */ /* 0x000fe2000801006b */
[----:B------:R-:W-:Y:S01]  /*3d40*/  @P5 FFMA.FTZ R2, R97, UR30, R2 ;  /* 0x0000001e61025c23 */ /* 0x000fe20008010002 */
[--C-:B------:R-:W-:Y:S01]  /*3d50*/  @P5 FFMA.FTZ R97, R113, UR6, R102.reuse ;  /* 0x0000000671615c23 */ /* 0x100fe20008010066 */
[--C-:B------:R-:W-:Y:S01]  /*3d60*/  @P5 FFMA.FTZ R96, R124, UR6, R102.reuse ;  /* 0x000000067c605c23 */ /* 0x100fe20008010066 */
[----:B------:R-:W-:Y:S01]  /*3d70*/  @P5 FFMA.FTZ R149, R128, UR6, R102 ;  /* 0x0000000680955c23 */ /* 0x000fe20008010066 */
[----:B------:R-:W-:Y:S01]  /*3d80*/  @P5 FFMA.FTZ R101, R98, UR30, R101 ;  /* 0x0000001e62655c23 */ /* 0x000fe20008010065 */
[----:B------:R-:W-:Y:S01]  /*3d90*/  @P5 FFMA.FTZ R104, R3, UR30, R104 ;  /* 0x0000001e03685c23 */ /* 0x000fe20008010068 */
[----:B------:R-:W-:-:S02]  /*3da0*/  HADD2.F32 R98, -RZ, R86.H0_H0 ;  /* 0x20000056ff627230 */ /* 0x000fc40000004100 */
[----:B------:R-:W-:Y:S01]  /*3db0*/  @P5 FADD.FTZ R97, R116, -R97 ;  /* 0x8000006174615221 */ /* 0x000fe20000010000 */
[--C-:B------:R-:W-:Y:S02]  /*3dc0*/  HADD2.F32 R100, -RZ, R87.reuse.H0_H0 ;  /* 0x20000057ff647230 */ /* 0x100fe40000004100 */
        /* <DEDUP_REMOVED lines=17> */
.L_x_1514:
[----:B------:R-:W-:Y:S05]  /*3ee0*/  @!P4 BRA `(.L_x_1515) ;  /* 0x000000000018c947 */ /* 0x000fea0003800000 */
[----:B------:R-:W-:Y:S01]  /*3ef0*/  FMUL.FTZ R107, R107, UR23 ;  /* 0x000000176b6b7c20 */ /* 0x000fe20008410000 */
[----:B------:R-:W-:-:S03]  /*3f00*/  LOP3.LUT P5, RZ, R118, 0xff00, RZ, 0xc0, !PT ;  /* 0x0000ff0076ff7812 */ /* 0x000fc600078ac0ff */
[----:B------:R-:W-:-:S05]  /*3f10*/  FMUL.FTZ R107, R107, UR22 ;  /* 0x000000166b6b7c20 */ /* 0x000fca0008410000 */
[----:B------:R-:W-:-:S04]  /*3f20*/  FSEL R107, R107, RZ, P5 ;  /* 0x000000ff6b6b7208 */ /* 0x000fc80002800000 */
[----:B------:R-:W-:-:S04]  /*3f30*/  F2FP.F16.F32.PACK_AB R107, RZ, R107 ;  /* 0x0000006bff6b723e */ /* 0x000fc800000000ff */
[----:B------:R-:W-:-:S07]  /*3f40*/  PRMT R92, R92, 0x5410, R107 ;  /* 0x000054105c5c7816 */ /* 0x000fce000000006b */
.L_x_1515:
[----:B------:R-:W-:Y:S05]  /*3f50*/  @!P4 BRA `(.L_x_1516) ;  /* 0x000000000018c947 */ /* 0x000fea0003800000 */
[----:B------:R-:W-:Y:S01]  /*3f60*/  FMUL.FTZ R101, R101, UR23 ;  /* 0x0000001765657c20 */ /* 0x000fe20008410000 */
[----:B------:R-:W-:-:S03]  /*3f70*/  LOP3.LUT P5, RZ, R118, 0xff0000, RZ, 0xc0, !PT ;  /* 0x00ff000076ff7812 */ /* 0x000fc600078ac0ff */
[----:B------:R-:W-:-:S05]  /*3f80*/  FMUL.FTZ R101, R101, UR22 ;  /* 0x0000001665657c20 */ /* 0x000fca0008410000 */
[----:B------:R-:W-:-:S04]  /*3f90*/  FSEL R101, R101, RZ, P5 ;  /* 0x000000ff65657208 */ /* 0x000fc80002800000 */
[----:B------:R-:W-:-:S04]  /*3fa0*/  F2FP.F16.F32.PACK_AB R101, RZ, R101 ;  /* 0x00000065ff65723e */ /* 0x000fc800000000ff */
[----:B------:R-:W-:-:S07]  /*3fb0*/  PRMT R93, R101, 0x7610, R93 ;  /* 0x00007610655d7816 */ /* 0x000fce000000005d */
.L_x_1516:
[----:B------:R-:W-:Y:S05]  /*3fc0*/  @!P4 BRA `(.L_x_1517) ;  /* 0x000000000018c947 */ /* 0x000fea0003800000 */
[----:B------:R-:W-:Y:S01]  /*3fd0*/  FMUL.FTZ R2, R2, UR23 ;  /* 0x0000001702027c20 */ /* 0x000fe20008410000 */
[----:B------:R-:W-:-:S03]  /*3fe0*/  LOP3.LUT P5, RZ, R118, 0xff000000, RZ, 0xc0, !PT ;  /* 0xff00000076ff7812 */ /* 0x000fc600078ac0ff */
[----:B------:R-:W-:-:S05]  /*3ff0*/  FMUL.FTZ R2, R2, UR22 ;  /* 0x0000001602027c20 */ /* 0x000fca0008410000 */
[----:B------:R-:W-:-:S04]  /*4000*/  FSEL R2, R2, RZ, P5 ;  /* 0x000000ff02027208 */ /* 0x000fc80002800000 */
[----:B------:R-:W-:-:S04]  /*4010*/  F2FP.F16.F32.PACK_AB R2, RZ, R2 ;  /* 0x00000002ff02723e */ /* 0x000fc800000000ff */
[----:B------:R-:W-:-:S07]  /*4020*/  PRMT R93, R93, 0x5410, R2 ;  /* 0x000054105d5d7816 */ /* 0x000fce0000000002 */
.L_x_1517:
[----:B------:R-:W-:Y:S05]  /*4030*/  @!P4 BRA `(.L_x_1518) ;  /* 0x000000000018c947 */ /* 0x000fea0003800000 */
[----:B------:R-:W-:Y:S01]  /*4040*/  FMUL.FTZ R2, R98, UR23 ;  /* 0x0000001762027c20 */ /* 0x000fe20008410000 */
[----:B------:R-:W-:-:S03]  /*4050*/  LOP3.LUT P5, RZ, R119, 0xff, RZ, 0xc0, !PT ;  /* 0x000000ff77ff7812 */ /* 0x000fc600078ac0ff */
[----:B------:R-:W-:-:S05]  /*4060*/  FMUL.FTZ R2, R2, UR22 ;  /* 0x0000001602027c20 */ /* 0x000fca0008410000 */
[----:B------:R-:W-:-:S04]  /*4070*/  FSEL R2, R2, RZ, P5 ;  /* 0x000000ff02027208 */ /* 0x000fc80002800000 */
[----:B------:R-:W-:-:S04]  /*4080*/  F2FP.F16.F32.PACK_AB R2, RZ, R2 ;  /* 0x00000002ff02723e */ /* 0x000fc800000000ff */
[----:B------:R-:W-:-:S07]  /*4090*/  PRMT R94, R2, 0x7610, R94 ;  /* 0x00007610025e7816 */ /* 0x000fce000000005e */
.L_x_1518:
[----:B------:R-:W-:Y:S05]  /*40a0*/  @!P4 BRA `(.L_x_1519) ;  /* 0x000000000018c947 */ /* 0x000fea0003800000 */
[----:B------:R-:W-:Y:S01]  /*40b0*/  FMUL.FTZ R2, R99, UR23 ;  /* 0x0000001763027c20 */ /* 0x000fe20008410000 */
[----:B------:R-:W-:-:S03]  /*40c0*/  LOP3.LUT P5, RZ, R119, 0xff00, RZ, 0xc0, !PT ;  /* 0x0000ff0077ff7812 */ /* 0x000fc600078ac0ff */
[----:B------:R-:W-:-:S05]  /*40d0*/  FMUL.FTZ R2, R2, UR22 ;  /* 0x0000001602027c20 */ /* 0x000fca0008410000 */
[----:B------:R-:W-:-:S04]  /*40e0*/  FSEL R2, R2, RZ, P5 ;  /* 0x000000ff02027208 */ /* 0x000fc80002800000 */
[----:B------:R-:W-:-:S04]  /*40f0*/  F2FP.F16.F32.PACK_AB R2, RZ, R2 ;  /* 0x00000002ff02723e */ /* 0x000fc800000000ff */
[----:B------:R-:W-:-:S07]  /*4100*/  PRMT R94, R94, 0x5410, R2 ;  /* 0x000054105e5e7816 */ /* 0x000fce0000000002 */
.L_x_1519:
[----:B------:R-:W-:Y:S05]  /*4110*/  @!P4 BRA `(.L_x_1520) ;  /* 0x000000000018c947 */ /* 0x000fea0003800000 */
[----:B------:R-:W-:Y:S01]  /*4120*/  FMUL.FTZ R2, R100, UR23 ;  /* 0x0000001764027c20 */ /* 0x000fe20008410000 */
[----:B------:R-:W-:-:S03]  /*4130*/  LOP3.LUT P5, RZ, R119, 0xff0000, RZ, 0xc0, !PT ;  /* 0x00ff000077ff7812 */ /* 0x000fc600078ac0ff */
[----:B------:R-:W-:-:S05]  /*4140*/  FMUL.FTZ R2, R2, UR22 ;  /* 0x0000001602027c20 */ /* 0x000fca0008410000 */
[----:B------:R-:W-:-:S04]  /*4150*/  FSEL R2, R2, RZ, P5 ;  /* 0x000000ff02027208 */ /* 0x000fc80002800000 */
[----:B------:R-:W-:-:S04]  /*4160*/  F2FP.F16.F32.PACK_AB R2, RZ, R2 ;  /* 0x00000002ff02723e */ /* 0x000fc800000000ff */
[----:B------:R-:W-:-:S07]  /*4170*/  PRMT R95, R2, 0x7610, R95 ;  /* 0x00007610025f7816 */ /* 0x000fce000000005f */
.L_x_1520:
        /* <DEDUP_REMOVED lines=9> */
[----:B------:R-:W-:Y:S01]  /*4210*/  PRMT R95, R95, 0x5410, R3 ;  /* 0x000054105f5f7816 */ /* 0x000fe20000000003 */
[----:B------:R-:W-:Y:S06]  /*4220*/  BRA `(.L_x_1521) ;  /* 0x00000010007c7947 */ /* 0x000fec0003800000 */
.L_x_1513:
[----:B------:R-:W-:Y:S01]  /*4230*/  ISETP.LT.AND P5, PT, RZ, UR31, PT ;  /* 0x0000001fff007c0c */ /* 0x000fe2000bfa1270 */
[----:B------:R-:W-:-:S12]  /*4240*/  @!P4 BRA `(.L_x_1522) ;  /* 0x000000000028c947 */ /* 0x000fd80003800000 */
[----:B0-----:R-:W-:Y:S01]  /*4250*/  @P5 FFMA.FTZ R3, R17, UR6, R102 ;  /* 0x0000000611035c23 */ /* 0x001fe20008010066 */
        /* <DEDUP_REMOVED lines=9> */
.L_x_1522:
[----:B------:R-:W-:Y:S05]  /*42f0*/  @!P4 BRA `(.L_x_1523) ;  /* 0x000000000028c947 */ /* 0x000fea0003800000 */
[----:B0-----:R-:W-:Y:S01]  /*4300*/  @P5 FFMA.FTZ R100, R110, UR6, R102 ;  /* 0x000000066e645c23 */ /* 0x001fe20008010066 */
        /* <DEDUP_REMOVED lines=9> */
.L_x_1523:
[----:B------:R-:W-:Y:S05]  /*43a0*/  @!P4 BRA `(.L_x_1524) ;  /* 0x000000000028c947 */ /* 0x000fea0003800000 */
        /* <DEDUP_REMOVED lines=10> */
.L_x_1524:
        /* <DEDUP_REMOVED lines=11> */
.L_x_1525:
        /* <DEDUP_REMOVED lines=11> */
.L_x_1526:
        /* <DEDUP_REMOVED lines=11> */
.L_x_1527:
        /* <DEDUP_REMOVED lines=11> */
.L_x_1528:
[----:B------:R-:W-:Y:S05]  /*4710*/  @!P4 BRA `(.L_x_1521) ;  /* 0x0000000c0040c947 */ /* 0x000fea0003800000 */
[----:B0-----:R-:W-:Y:S01]  /*4720*/  @P5 FFMA.FTZ R3, R128, UR6, R102 ;  /* 0x0000000680035c23 */ /* 0x001fe20008010066 */
        /* <DEDUP_REMOVED lines=11> */
.L_x_1512:
[----:B0-----:R-:W0:Y:S02]  /*47e0*/  LDC.64 R2, c[0x0][0x478] ;  /* 0x00011e00ff027b82 */ /* 0x001e240000000a00 */
[----:B0-----:R-:W-:-:S04]  /*47f0*/  ISETP.NE.U32.AND P0, PT, R2, RZ, PT ;  /* 0x000000ff0200720c */ /* 0x001fc80003f05070 */
[----:B------:R-:W-:-:S13]  /*4800*/  ISETP.NE.AND.EX P0, PT, R3, RZ, PT, P0 ;  /* 0x000000ff0300720c */ /* 0x000fda0003f05300 */
[----:B------:R-:W-:Y:S05]  /*4810*/  @!P0 BRA `(.L_x_1529) ;  /* 0x00000004007c8947 */ /* 0x000fea0003800000 */
        /* <DEDUP_REMOVED lines=18> */
.L_x_1530:
[----:B------:R-:W-:Y:S05]  /*4940*/  @!P4 BRA `(.L_x_1531) ;  /* 0x000000000018c947 */ /* 0x000fea0003800000 */
[----:B------:R-:W-:Y:S01]  /*4950*/  FMUL.FTZ R2, R3, UR23 ;  /* 0x0000001703027c20 */ /* 0x000fe20008410000 */
[----:B-----5:R-:W-:-:S03]  /*4960*/  LOP3.LUT P6, RZ, R118, 0xff00, RZ, 0xc0, !PT ;  /* 0x0000ff0076ff7812 */ /* 0x020fc600078cc0ff */
[----:B------:R-:W-:-:S05]  /*4970*/  FMUL.FTZ R2, R2, UR22 ;  /* 0x0000001602027c20 */ /* 0x000fca0008410000 */
[----:B------:R-:W-:-:S04]  /*4980*/  FSEL R2, R2, RZ, P6 ;  /* 0x000000ff02027208 */ /* 0x000fc80003000000 */
[----:B------:R-:W-:-:S04]  /*4990*/  F2FP.F16.F32.PACK_AB R2, RZ, R2 ;  /* 0x00000002ff02723e */ /* 0x000fc800000000ff */
[----:B------:R-:W-:-:S07]  /*49a0*/  PRMT R92, R92, 0x5410, R2 ;  /* 0x000054105c5c7816 */ /* 0x000fce0000000002 */
.L_x_1531:
[--C-:B------:R-:W-:Y:S01]  /*49b0*/  FFMA.FTZ R98, R114, UR6, R102.reuse ;  /* 0x0000000672627c23 */ /* 0x100fe20008010066 */
[--C-:B------:R-:W-:Y:S01]  /*49c0*/  FFMA.FTZ R99, R113, UR6, R102.reuse ;  /* 0x0000000671637c23 */ /* 0x100fe20008010066 */
[----:B------:R-:W-:Y:S01]  /*49d0*/  FFMA.FTZ R100, R124, UR6, R102 ;  /* 0x000000067c647c23 */ /* 0x000fe20008010066 */
[----:B------:R-:W-:Y:S01]  /*49e0*/  FADD.FTZ R2, R112, -R97 ;  /* 0x8000006170027221 */ /* 0x000fe20000010000 */
[----:B------:R-:W-:Y:S01]  /*49f0*/  FADD.FTZ R3, R111, -R98 ;  /* 0x800000626f037221 */ /* 0x000fe20000010000 */
[--C-:B------:R-:W-:Y:S01]  /*4a00*/  FFMA.FTZ R104, R125, UR6, R102.reuse ;  /* 0x000000067d687c23 */ /* 0x100fe20008010066 */
[----:B------:R-:W-:Y:S01]  /*4a10*/  FFMA.FTZ R101, R128, UR6, R102 ;  /* 0x0000000680657c23 */ /* 0x000fe20008010066 */
[----:B------:R-:W-:Y:S01]  /*4a20*/  FADD.FTZ R98, R116, -R99 ;  /* 0x8000006374627221 */ /* 0x000fe20000010000 */
[----:B------:R-:W-:Y:S01]  /*4a30*/  FADD.FTZ R99, R115, -R100 ;  /* 0x8000006473637221 */ /* 0x000fe20000010000 */
[----:B------:R-:W-:Y:S01]  /*4a40*/  FMUL.FTZ R2, R2, UR30 ;  /* 0x0000001e02027c20 */ /* 0x000fe20008410000 */
[----:B------:R-:W-:Y:S01]  /*4a50*/  FMUL.FTZ R3, R3, UR30 ;  /* 0x0000001e03037c20 */ /* 0x000fe20008410000 */
[----:B------:R-:W-:Y:S01]  /*4a60*/  FADD.FTZ R100, R117, -R104 ;  /* 0x8000006875647221 */ /* 0x000fe20000010000 */
        /* <DEDUP_REMOVED lines=14> */
.L_x_1532:
[----:B------:R-:W-:Y:S05]  /*4b50*/  @!P4 BRA `(.L_x_1533) ;  /* 0x000000000018c947 */ /* 0x000fea0003800000 */
[----:B------:R-:W-:Y:S01]  /*4b60*/  FMUL.FTZ R2, R104, UR23 ;  /* 0x0000001768027c20 */ /* 0x000fe20008410000 */
[----:B-----5:R-:W-:-:S03]  /*4b70*/  LOP3.LUT P6, RZ, R118, 0xff000000, RZ, 0xc0, !PT ;  /* 0xff00000076ff7812 */ /* 0x020fc600078cc0ff */
[----:B------:R-:W-:-:S05]  /*4b80*/  FMUL.FTZ R2, R2, UR22 ;  /* 0x0000001602027c20 */ /* 0x000fca0008410000 */
[----:B------:R-:W-:-:S04]  /*4b90*/  FSEL R2, R2, RZ, P6 ;  /* 0x000000ff02027208 */ /* 0x000fc80003000000 */
[----:B------:R-:W-:-:S04]  /*4ba0*/  F2FP.F16.F32.PACK_AB R2, RZ, R2 ;  /* 0x00000002ff02723e */ /* 0x000fc800000000ff */
[----:B------:R-:W-:-:S07]  /*4bb0*/  PRMT R93, R93, 0x5410, R2 ;  /* 0x000054105d5d7816 */ /* 0x000fce0000000002 */
.L_x_1533:
        /* <DEDUP_REMOVED lines=12> */
.L_x_1534:
[----:B------:R-:W-:Y:S05]  /*4c80*/  @!P4 BRA `(.L_x_1535) ;  /* 0x000000000018c947 */ /* 0x000fea0003800000 */
[----:B------:R-:W-:Y:S01]  /*4c90*/  FMUL.FTZ R2, R99, UR23 ;  /* 0x0000001763027c20 */ /* 0x000fe20008410000 */
[----:B-----5:R-:W-:-:S03]  /*4ca0*/  LOP3.LUT P5, RZ, R119, 0xff00, RZ, 0xc0, !PT ;  /* 0x0000ff0077ff7812 */ /* 0x020fc600078ac0ff */
[----:B------:R-:W-:-:S05]  /*4cb0*/  FMUL.FTZ R2, R2, UR22 ;  /* 0x0000001602027c20 */ /* 0x000fca0008410000 */
[----:B------:R-:W-:-:S04]  /*4cc0*/  FSEL R2, R2, RZ, P5 ;  /* 0x000000ff02027208 */ /* 0x000fc80002800000 */
[----:B------:R-:W-:-:S04]  /*4cd0*/  F2FP.F16.F32.PACK_AB R2, RZ, R2 ;  /* 0x00000002ff02723e */ /* 0x000fc800000000ff */
[----:B------:R-:W-:-:S07]  /*4ce0*/  PRMT R94, R94, 0x5410, R2 ;  /* 0x000054105e5e7816 */ /* 0x000fce0000000002 */
.L_x_1535:
[----:B------:R-:W-:Y:S05]  /*4cf0*/  @!P4 BRA `(.L_x_1536) ;  /* 0x000000000018c947 */ /* 0x000fea0003800000 */
[----:B------:R-:W-:Y:S01]  /*4d00*/  FMUL.FTZ R2, R100, UR23 ;  /* 0x0000001764027c20 */ /* 0x000fe20008410000 */
[----:B-----5:R-:W-:-:S03]  /*4d10*/  LOP3.LUT P5, RZ, R119, 0xff0000, RZ, 0xc0, !PT ;  /* 0x00ff000077ff7812 */ /* 0x020fc600078ac0ff */
[----:B------:R-:W-:-:S05]  /*4d20*/  FMUL.FTZ R2, R2, UR22 ;  /* 0x0000001602027c20 */ /* 0x000fca0008410000 */
[----:B------:R-:W-:-:S04]  /*4d30*/  FSEL R2, R2, RZ, P5 ;  /* 0x000000ff02027208 */ /* 0x000fc80002800000 */
[----:B------:R-:W-:-:S04]  /*4d40*/  F2FP.F16.F32.PACK_AB R2, RZ, R2 ;  /* 0x00000002ff02723e */ /* 0x000fc800000000ff */
[----:B------:R-:W-:-:S07]  /*4d50*/  PRMT R95, R2, 0x7610, R95 ;  /* 0x00007610025f7816 */ /* 0x000fce000000005f */
.L_x_1536:
        /* <DEDUP_REMOVED lines=11> */
.L_x_1529:
        /* <DEDUP_REMOVED lines=12> */
.L_x_1537:
        /* <DEDUP_REMOVED lines=12> */
.L_x_1538:
        /* <DEDUP_REMOVED lines=12> */
.L_x_1539:
        /* <DEDUP_REMOVED lines=12> */
.L_x_1540:
        /* <DEDUP_REMOVED lines=12> */
.L_x_1541:
        /* <DEDUP_REMOVED lines=12> */
.L_x_1542:
        /* <DEDUP_REMOVED lines=12> */
.L_x_1543:
        /* <DEDUP_REMOVED lines=12> */
[----:B------:R-:W-:-:S07]  /*5410*/  PRMT R95, R95, 0x5410, R2 ;  /* 0x000054105f5f7816 */ /* 0x000fce0000000002 */
.L_x_1521:
        /* <DEDUP_REMOVED lines=8> */
.L_x_1511:
[----:B------:R-:W-:Y:S05]  /*54a0*/  BSYNC.RECONVERGENT B0 ;  /* 0x0000000000007941 */ /* 0x000fea0003800200 */
.L_x_1510:
        /* <DEDUP_REMOVED lines=11> */
[--C-:B0-2---:R-:W-:Y:S02]  /*5560*/  HADD2.F32 R2, -RZ, R89.reuse.H1_H1 ;  /* 0x30000059ff027230 */ /* 0x105fe40000004100 */
        /* <DEDUP_REMOVED lines=39> */
.L_x_1548:
[----:B------:R-:W-:Y:S05]  /*57e0*/  @!P4 BRA `(.L_x_1549) ;  /* 0x000000000018c947 */ /* 0x000fea0003800000 */
[----:B------:R-:W-:Y:S01]  /*57f0*/  FMUL.FTZ R107, R107, UR23 ;  /* 0x000000176b6b7c20 */ /* 0x000fe20008410000 */
[----:B------:R-:W-:-:S03]  /*5800*/  LOP3.LUT P5, RZ, R122, 0xff00, RZ, 0xc0, !PT ;  /* 0x0000ff007aff7812 */ /* 0x000fc600078ac0ff */
[----:B------:R-:W-:-:S05]  /*5810*/  FMUL.FTZ R107, R107, UR22 ;  /* 0x000000166b6b7c20 */ /* 0x000fca0008410000 */
[----:B------:R-:W-:-:S04]  /*5820*/  FSEL R107, R107, RZ, P5 ;  /* 0x000000ff6b6b7208 */ /* 0x000fc80002800000 */
[----:B------:R-:W-:-:S04]  /*5830*/  F2FP.F16.F32.PACK_AB R107, RZ, R107 ;  /* 0x0000006bff6b723e */ /* 0x000fc800000000ff */
[----:B------:R-:W-:-:S07]  /*5840*/  PRMT R92, R92, 0x5410, R107 ;  /* 0x000054105c5c7816 */ /* 0x000fce000000006b */
.L_x_1549:
[----:B------:R-:W-:Y:S05]  /*5850*/  @!P4 BRA `(.L_x_1550) ;  /* 0x000000000018c947 */ /* 0x000fea0003800000 */
[----:B------:R-:W-:Y:S01]  /*5860*/  FMUL.FTZ R101, R101, UR23 ;  /* 0x0000001765657c20 */ /* 0x000fe20008410000 */
[----:B------:R-:W-:-:S03]  /*5870*/  LOP3.LUT P5, RZ, R122, 0xff0000, RZ, 0xc0, !PT ;  /* 0x00ff00007aff7812 */ /* 0x000fc600078ac0ff */
[----:B------:R-:W-:-:S05]  /*5880*/  FMUL.FTZ R101, R101, UR22 ;  /* 0x0000001665657c20 */ /* 0x000fca0008410000 */
[----:B------:R-:W-:-:S04]  /*5890*/  FSEL R101, R101, RZ, P5 ;  /* 0x000000ff65657208 */ /* 0x000fc80002800000 */
[----:B------:R-:W-:-:S04]  /*58a0*/  F2FP.F16.F32.PACK_AB R101, RZ, R101 ;  /* 0x00000065ff65723e */ /* 0x000fc800000000ff */
[----:B------:R-:W-:-:S07]  /*58b0*/  PRMT R93, R101, 0x7610, R93 ;  /* 0x00007610655d7816 */ /* 0x000fce000000005d */
.L_x_1550:
[----:B------:R-:W-:Y:S05]  /*58c0*/  @!P4 BRA `(.L_x_1551) ;  /* 0x000000000018c947 */ /* 0x000fea0003800000 */
[----:B------:R-:W-:Y:S01]  /*58d0*/  FMUL.FTZ R2, R2, UR23 ;  /* 0x0000001702027c20 */ /* 0x000fe20008410000 */
[----:B------:R-:W-:-:S03]  /*58e0*/  LOP3.LUT P5, RZ, R122, 0xff000000, RZ, 0xc0, !PT ;  /* 0xff0000007aff7812 */ /* 0x000fc600078ac0ff */
[----:B------:R-:W-:-:S05]  /*58f0*/  FMUL.FTZ R2, R2, UR22 ;  /* 0x0000001602027c20 */ /* 0x000fca0008410000 */
[----:B------:R-:W-:-:S04]  /*5900*/  FSEL R2, R2, RZ, P5 ;  /* 0x000000ff02027208 */ /* 0x000fc80002800000 */
[----:B------:R-:W-:-:S04]  /*5910*/  F2FP.F16.F32.PACK_AB R2, RZ, R2 ;  /* 0x00000002ff02723e */ /* 0x000fc800000000ff */
[----:B------:R-:W-:-:S07]  /*5920*/  PRMT R93, R93, 0x5410, R2 ;  /* 0x000054105d5d7816 */ /* 0x000fce0000000002 */
.L_x_1551:
[----:B------:R-:W-:Y:S05]  /*5930*/  @!P4 BRA `(.L_x_1552) ;  /* 0x000000000018c947 */ /* 0x000fea0003800000 */
[----:B------:R-:W-:Y:S01]  /*5940*/  FMUL.FTZ R2, R98, UR23 ;  /* 0x0000001762027c20 */ /* 0x000fe20008410000 */
[----:B------:R-:W-:-:S03]  /*5950*/  LOP3.LUT P5, RZ, R123, 0xff, RZ, 0xc0, !PT ;  /* 0x000000ff7bff7812 */ /* 0x000fc600078ac0ff */
[----:B------:R-:W-:-:S05]  /*5960*/  FMUL.FTZ R2, R2, UR22 ;  /* 0x0000001602027c20 */ /* 0x000fca0008410000 */
[----:B------:R-:W-:-:S04]  /*5970*/  FSEL R2, R2, RZ, P5 ;  /* 0x000000ff02027208 */ /* 0x000fc80002800000 */
[----:B------:R-:W-:-:S04]  /*5980*/  F2FP.F16.F32.PACK_AB R2, RZ, R2 ;  /* 0x00000002ff02723e */ /* 0x000fc800000000ff */
[----:B------:R-:W-:-:S07]  /*5990*/  PRMT R94, R2, 0x7610, R94 ;  /* 0x00007610025e7816 */ /* 0x000fce000000005e */
.L_x_1552:
[----:B------:R-:W-:Y:S05]  /*59a0*/  @!P4 BRA `(.L_x_1553) ;  /* 0x000000000018c947 */ /* 0x000fea0003800000 */
[----:B------:R-:W-:Y:S01]  /*59b0*/  FMUL.FTZ R2, R99, UR23 ;  /* 0x0000001763027c20 */ /* 0x000fe20008410000 */
[----:B------:R-:W-:-:S03]  /*59c0*/  LOP3.LUT P5, RZ, R123, 0xff00, RZ, 0xc0, !PT ;  /* 0x0000ff007bff7812 */ /* 0x000fc600078ac0ff */
[----:B------:R-:W-:-:S05]  /*59d0*/  FMUL.FTZ R2, R2, UR22 ;  /* 0x0000001602027c20 */ /* 0x000fca0008410000 */
[----:B------:R-:W-:-:S04]  /*59e0*/  FSEL R2, R2, RZ, P5 ;  /* 0x000000ff02027208 */ /* 0x000fc80002800000 */
[----:B------:R-:W-:-:S04]  /*59f0*/  F2FP.F16.F32.PACK_AB R2, RZ, R2 ;  /* 0x00000002ff02723e */ /* 0x000fc800000000ff */
[----:B------:R-:W-:-:S07]  /*5a00*/  PRMT R94, R94, 0x5410, R2 ;  /* 0x000054105e5e7816 */ /* 0x000fce0000000002 */
.L_x_1553:
[----:B------:R-:W-:Y:S05]  /*5a10*/  @!P4 BRA `(.L_x_1554) ;  /* 0x000000000018c947 */ /* 0x000fea0003800000 */
[----:B------:R-:W-:Y:S01]  /*5a20*/  FMUL.FTZ R2, R100, UR23 ;  /* 0x0000001764027c20 */ /* 0x000fe20008410000 */
[----:B------:R-:W-:-:S03]  /*5a30*/  LOP3.LUT P5, RZ, R123, 0xff0000, RZ, 0xc0, !PT ;  /* 0x00ff00007bff7812 */ /* 0x000fc600078ac0ff */
[----:B------:R-:W-:-:S05]  /*5a40*/  FMUL.FTZ R2, R2, UR22 ;  /* 0x0000001602027c20 */ /* 0x000fca0008410000 */
[----:B------:R-:W-:-:S04]  /*5a50*/  FSEL R2, R2, RZ, P5 ;  /* 0x000000ff02027208 */ /* 0x000fc80002800000 */
[----:B------:R-:W-:-:S04]  /*5a60*/  F2FP.F16.F32.PACK_AB R2, RZ, R2 ;  /* 0x00000002ff02723e */ /* 0x000fc800000000ff */
[----:B------:R-:W-:-:S07]  /*5a70*/  PRMT R95, R2, 0x7610, R95 ;  /* 0x00007610025f7816 */ /* 0x000fce000000005f */
.L_x_1554:
        /* <DEDUP_REMOVED lines=11> */
.L_x_1547:
[----:B------:R-:W-:Y:S01]  /*5b30*/  ISETP.LT.AND P5, PT, RZ, UR31, PT ;  /* 0x0000001fff007c0c */ /* 0x000fe2000bfa1270 */
[----:B------:R-:W-:-:S12]  /*5b40*/  @!P4 BRA `(.L_x_1556) ;  /* 0x000000000028c947 */ /* 0x000fd80003800000 */
[----:B0-2---:R-:W-:Y:S01]  /*5b50*/  @P5 FFMA.FTZ R3, R127, UR6, R102 ;  /* 0x000000067f035c23 */ /* 0x005fe20008010066 */
        /* <DEDUP_REMOVED lines=9> */
.L_x_1556:
[----:B------:R-:W-:Y:S05]  /*5bf0*/  @!P4 BRA `(.L_x_1557) ;  /* 0x000000000028c947 */ /* 0x000fea0003800000 */
[----:B0-2---:R-:W-:Y:S01]  /*5c00*/  @P5 FFMA.FTZ R100, R132, UR6, R102 ;  /* 0x0000000684645c23 */ /* 0x005fe20008010066 */
        /* <DEDUP_REMOVED lines=9> */
.L_x_1557:
[----:B------:R-:W-:Y:S05]  /*5ca0*/  @!P4 BRA `(.L_x_1558) ;  /* 0x000000000028c947 */ /* 0x000fea0003800000 */
        /* <DEDUP_REMOVED lines=10> */
.L_x_1558:
        /* <DEDUP_REMOVED lines=11> */
.L_x_1559:
        /* <DEDUP_REMOVED lines=11> */
.L_x_1560:
        /* <DEDUP_REMOVED lines=11> */
.L_x_1561:
        /* <DEDUP_REMOVED lines=11> */
.L_x_1562:
[----:B------:R-:W-:Y:S05]  /*6010*/  @!P4 BRA `(.L_x_1555) ;  /* 0x0000000c0040c947 */ /* 0x000fea0003800000 */
[----:B0-2---:R-:W-:Y:S01]  /*6020*/  @P5 FFMA.FTZ R3, R144, UR6, R102 ;  /* 0x0000000690035c23 */ /* 0x005fe20008010066 */
        /* <DEDUP_REMOVED lines=11> */
.L_x_1546:
[----:B0-2---:R-:W0:Y:S02]  /*60e0*/  LDC.64 R2, c[0x0][0x478] ;  /* 0x00011e00ff027b82 */ /* 0x005e240000000a00 */
        /* <DEDUP_REMOVED lines=21> */
.L_x_1564:
[----:B------:R-:W-:Y:S05]  /*6240*/  @!P4 BRA `(.L_x_1565) ;  /* 0x000000000018c947 */ /* 0x000fea0003800000 */
[----:B------:R-:W-:Y:S01]  /*6250*/  FMUL.FTZ R2, R3, UR23 ;  /* 0x0000001703027c20 */ /* 0x000fe20008410000 */
[----:B-----5:R-:W-:-:S03]  /*6260*/  LOP3.LUT P6, RZ, R122, 0xff00, RZ, 0xc0, !PT ;  /* 0x0000ff007aff7812 */ /* 0x020fc600078cc0ff */
[----:B------:R-:W-:-:S05]  /*6270*/  FMUL.FTZ R2, R2, UR22 ;  /* 0x0000001602027c20 */ /* 0x000fca0008410000 */
[----:B------:R-:W-:-:S04]  /*6280*/  FSEL R2, R2, RZ, P6 ;  /* 0x000000ff02027208 */ /* 0x000fc80003000000 */
[----:B------:R-:W-:-:S04]  /*6290*/  F2FP.F16.F32.PACK_AB R2, RZ, R2 ;  /* 0x00000002ff02723e */ /* 0x000fc800000000ff */
[----:B------:R-:W-:-:S07]  /*62a0*/  PRMT R92, R92, 0x5410, R2 ;  /* 0x000054105c5c7816 */ /* 0x000fce0000000002 */
.L_x_1565:
        /* <DEDUP_REMOVED lines=26> */
.L_x_1566:
[----:B------:R-:W-:Y:S05]  /*6450*/  @!P4 BRA `(.L_x_1567) ;  /* 0x000000000018c947 */ /* 0x000fea0003800000 */
[----:B------:R-:W-:Y:S01]  /*6460*/  FMUL.FTZ R2, R102, UR23 ;  /* 0x0000001766027c20 */ /* 0x000fe20008410000 */
[----:B-----5:R-:W-:-:S03]  /*6470*/  LOP3.LUT P6, RZ, R122, 0xff000000, RZ, 0xc0, !PT ;  /* 0xff0000007aff7812 */ /* 0x020fc600078cc0ff */
[----:B------:R-:W-:-:S05]  /*6480*/  FMUL.FTZ R2, R2, UR22 ;  /* 0x0000001602027c20 */ /* 0x000fca0008410000 */
[----:B------:R-:W-:-:S04]  /*6490*/  FSEL R2, R2, RZ, P6 ;  /* 0x000000ff02027208 */ /* 0x000fc80003000000 */
[----:B------:R-:W-:-:S04]  /*64a0*/  F2FP.F16.F32.PACK_AB R2, RZ, R2 ;  /* 0x00000002ff02723e */ /* 0x000fc800000000ff */
[----:B------:R-:W-:-:S07]  /*64b0*/  PRMT R93, R93, 0x5410, R2 ;  /* 0x000054105d5d7816 */ /* 0x000fce0000000002 */
.L_x_1567:
        /* <DEDUP_REMOVED lines=12> */
.L_x_1568:
[----:B------:R-:W-:Y:S05]  /*6580*/  @!P4 BRA `(.L_x_1569) ;  /* 0x000000000018c947 */ /* 0x000fea0003800000 */
[----:B------:R-:W-:Y:S01]  /*6590*/  FMUL.FTZ R2, R99, UR23 ;  /* 0x0000001763027c20 */ /* 0x000fe20008410000 */
[----:B-----5:R-:W-:-:S03]  /*65a0*/  LOP3.LUT P5, RZ, R123, 0xff00, RZ, 0xc0, !PT ;  /* 0x0000ff007bff7812 */ /* 0x020fc600078ac0ff */
[----:B------:R-:W-:-:S05]  /*65b0*/  FMUL.FTZ R2, R2, UR22 ;  /* 0x0000001602027c20 */ /* 0x000fca0008410000 */
[----:B------:R-:W-:-:S04]  /*65c0*/  FSEL R2, R2, RZ, P5 ;  /* 0x000000ff02027208 */ /* 0x000fc80002800000 */
[----:B------:R-:W-:-:S04]  /*65d0*/  F2FP.F16.F32.PACK_AB R2, RZ, R2 ;  /* 0x00000002ff02723e */ /* 0x000fc800000000ff */
[----:B------:R-:W-:-:S07]  /*65e0*/  PRMT R94, R94, 0x5410, R2 ;  /* 0x000054105e5e7816 */ /* 0x000fce0000000002 */
.L_x_1569:
[----:B------:R-:W-:Y:S05]  /*65f0*/  @!P4 BRA `(.L_x_1570) ;  /* 0x000000000018c947 */ /* 0x000fea0003800000 */
[----:B------:R-:W-:Y:S01]  /*6600*/  FMUL.FTZ R2, R100, UR23 ;  /* 0x0000001764027c20 */ /* 0x000fe20008410000 */
[----:B-----5:R-:W-:-:S03]  /*6610*/  LOP3.LUT P5, RZ, R123, 0xff0000, RZ, 0xc0, !PT ;  /* 0x00ff00007bff7812 */ /* 0x020fc600078ac0ff */
[----:B------:R-:W-:-:S05]  /*6620*/  FMUL.FTZ R2, R2, UR22 ;  /* 0x0000001602027c20 */ /* 0x000fca0008410000 */
[----:B------:R-:W-:-:S04]  /*6630*/  FSEL R2, R2, RZ, P5 ;  /* 0x000000ff02027208 */ /* 0x000fc80002800000 */
[----:B------:R-:W-:-:S04]  /*6640*/  F2FP.F16.F32.PACK_AB R2, RZ, R2 ;  /* 0x00000002ff02723e */ /* 0x000fc800000000ff */
[----:B------:R-:W-:-:S07]  /*6650*/  PRMT R95, R2, 0x7610, R95 ;  /* 0x00007610025f7816 */ /* 0x000fce000000005f */
.L_x_1570:
        /* <DEDUP_REMOVED lines=11> */
.L_x_1563:
        /* <DEDUP_REMOVED lines=12> */
.L_x_1571:
        /* <DEDUP_REMOVED lines=12> */
.L_x_1572:
        /* <DEDUP_REMOVED lines=12> */
.L_x_1573:
        /* <DEDUP_REMOVED lines=12> */
.L_x_1574:
        /* <DEDUP_REMOVED lines=12> */
.L_x_1575:
        /* <DEDUP_REMOVED lines=12> */
.L_x_1576:
        /* <DEDUP_REMOVED lines=12> */
.L_x_1577:
        /* <DEDUP_REMOVED lines=13> */
.L_x_1555:
[----:B0-2---:R-:W0:Y:S08]  /*6d20*/  @P0 LDC.64 R100, c[0x0][0x478] ;  /* 0x00011e00ff640b82 */ /* 0x005e300000000a00 */
[----:B------:R-:W1:Y:S01]  /*6d30*/  @P4 LDC.64 R2, c[0x0][0x468] ;  /* 0x00011a00ff024b82 */ /* 0x000e620000000a00 */
[----:B0-----:R-:W-:-:S05]  /*6d40*/  @P0 IMAD.WIDE.U32 R100, R105, 0x10, R100 ;  /* 0x0000001069640825 */ /* 0x001fca00078e0064 */
[----:B------:R3:W-:Y:S01]  /*6d50*/  @P0 STG.E.128 desc[UR20][R100.64], R96 ;  /* 0x0000006064000986 */ /* 0x0007e2000c101d14 */
[----:B-1----:R-:W-:-:S05]  /*6d60*/  @P4 IMAD.WIDE.U32 R2, R103, 0x10, R2 ;  /* 0x0000001067024825 */ /* 0x002fca00078e0002 */
[----:B------:R3:W-:Y:S02]  /*6d70*/  @P4 STG.E.128 desc[UR20][R2.64], R92 ;  /* 0x0000005c02004986 */ /* 0x0007e4000c101d14 */
.L_x_1545:
[----:B------:R-:W-:Y:S05]  /*6d80*/  BSYNC.RECONVERGENT B0 ;  /* 0x0000000000007941 */ /* 0x000fea0003800200 */
.L_x_1544:
[----:B------:R-:W-:Y:S02]  /*6d90*/  UIADD3 UR11, UPT, UPT, UR11, UR26, URZ ;  /* 0x0000001a0b0b7290 */ /* 0x000fe4000fffe0ff */
[----:B------:R-:W-:Y:S02]  /*6da0*/  UPLOP3.LUT UP1, UPT, UPT, UPT, UP1, 0x40, 0x4 ;  /* 0x000000000004789c */ /* 0x000fe40003f2e810 */
[----:B------:R-:W-:-:S09]  /*6db0*/  UISETP.GE.AND UP0, UPT, UR11, UR27, UPT ;  /* 0x0000001b0b00728c */ /* 0x000fd2000bf06270 */
[----:B------:R-:W-:Y:S05]  /*6dc0*/  BRA.U !UP0, `(.L_x_1578) ;  /* 0xffffff9508e47547 */ /* 0x000fea000b83ffff */
.L_x_1465:
[----:B------:R-:W1:Y:S08]  /*6dd0*/  S2UR UR6, SR_CTAID.X ;  /* 0x00000000000679c3 */ /* 0x000e700000002500 */
[----:B0-23--:R-:W0:Y:S08]  /*6de0*/  LDC.64 R2, c[0x0][0x440] ;  /* 0x00011000ff027b82 */ /* 0x00de300000000a00 */
[----:B------:R-:W2:Y:S08]  /*6df0*/  LDC.64 R4, c[0x0][0x448] ;  /* 0x00011200ff047b82 */ /* 0x000eb00000000a00 */
[----:B------:R-:W3:Y:S01]  /*6e00*/  LDC.64 R6, c[0x0][0x440] ;  /* 0x00011000ff067b82 */ /* 0x000ee20000000a00 */
[----:B-1----:R-:W-:-:S06]  /*6e10*/  UIMAD UR6, UR6, UR10, URZ ;  /* 0x0000000a060672a4 */ /* 0x002fcc000f8e02ff */
[----:B------:R-:W-:Y:S01]  /*6e20*/  MOV R11, UR6 ;  /* 0x00000006000b7c02 */ /* 0x000fe20008000f00 */
[----:B------:R-:W1:Y:S03]  /*6e30*/  LDC.64 R8, c[0x0][0x448] ;  /* 0x00011200ff087b82 */ /* 0x000e660000000a00 */
[----:B------:R-:W-:-:S05]  /*6e40*/  LEA.HI R11, R11, R146, RZ, 0x1d ;  /* 0x000000920b0b7211 */ /* 0x000fca00078fe8ff */
[----:B0-----:R-:W-:-:S04]  /*6e50*/  @P1 IMAD.WIDE.U32 R2, R11, 0x20, R2 ;  /* 0x000000200b021825 */ /* 0x001fc800078e0002 */
[C---:B--2---:R-:W-:Y:S01]  /*6e60*/  @P1 IMAD.WIDE.U32 R4, R11.reuse, 0x20, R4 ;  /* 0x000000200b041825 */ /* 0x044fe200078e0004 */
[----:B------:R-:W-:Y:S01]  /*6e70*/  @P1 IADD3 R11, PT, PT, R11, 0x80, RZ ;  /* 0x000000800b0b1810 */ /* 0x000fe20007ffe0ff */
[----:B------:R0:W-:Y:S04]  /*6e80*/  @P1 STG.E.128 desc[UR20][R2.64], R56 ;  /* 0x0000003802001986 */ /* 0x0001e8000c101d14 */
[C---:B---3--:R-:W-:Y:S01]  /*6e90*/  @P2 IMAD.WIDE.U32 R6, R11.reuse, 0x20, R6 ;  /* 0x000000200b062825 */ /* 0x048fe200078e0006 */
[----:B------:R0:W-:Y:S04]  /*6ea0*/  @P1 STG.E.128 desc[UR20][R2.64+0x10], R60 ;  /* 0x0000103c02001986 */ /* 0x0001e8000c101d14 */
[----:B------:R0:W-:Y:S01]  /*6eb0*/  @P1 STG.E.128 desc[UR20][R4.64], R32 ;  /* 0x0000002004001986 */ /* 0x0001e2000c101d14 */
[----:B-1----:R-:W-:-:S03]  /*6ec0*/  @P2 IMAD.WIDE.U32 R8, R11, 0x20, R8 ;  /* 0x000000200b082825 */ /* 0x002fc600078e0008 */
        /* <DEDUP_REMOVED lines=16> */
.L_x_1579:
        /* <DEDUP_REMOVED lines=11> */
.L_x_10685:


//--------------------- .text._ZN10layer_norm22ln_bwd_finalize_kernelINS_22Kernel_traits_finalizeILj3072E6__halfS2_S2_S2_fjLb0ELj1024ELj4ENS_18Kernel_traits_baseILj3072ES2_S2_S2_S2_fjLj1024EEEEELb0ELb1EEEvNS_9BwdParamsE --------------------------
	.section	.text._ZN10layer_norm22ln_bwd_finalize_kernelINS_22Kernel_traits_finalizeILj3072E6__halfS2_S2_S2_fjLb0ELj1024ELj4ENS_18Kernel_traits_baseILj3072ES2_S2_S2_S2_fjLj1024EEEEELb0ELb1EEEvNS_9BwdParamsE,"ax",@progbits
	.align	128
        .global         _ZN10layer_norm22ln_bwd_finalize_kernelINS_22Kernel_traits_finalizeILj3072E6__halfS2_S2_S2_fjLb0ELj1024ELj4ENS_18Kernel_traits_baseILj3072ES2_S2_S2_S2_fjLj1024EEEEELb0ELb1EEEvNS_9BwdParamsE
        .type           _ZN10layer_norm22ln_bwd_finalize_kernelINS_22Kernel_traits_finalizeILj3072E6__halfS2_S2_S2_fjLb0ELj1024ELj4ENS_18Kernel_traits_baseILj3072ES2_S2_S2_S2_fjLj1024EEEEELb0ELb1EEEvNS_9BwdParamsE,@function
        .size           _ZN10layer_norm22ln_bwd_finalize_kernelINS_22Kernel_traits_finalizeILj3072E6__halfS2_S2_S2_fjLb0ELj1024ELj4ENS_18Kernel_traits_baseILj3072ES2_S2_S2_S2_fjLj1024EEEEELb0ELb1EEEvNS_9BwdParamsE,(.L_x_10686 - _ZN10layer_norm22ln_bwd_finalize_kernelINS_22Kernel_traits_finalizeILj3072E6__halfS2_S2_S2_fjLb0ELj1024ELj4ENS_18Kernel_traits_baseILj3072ES2_S2_S2_S2_fjLj1024EEEEELb0ELb1EEEvNS_9BwdParamsE)
        .other          _ZN10layer_norm22ln_bwd_finalize_kernelINS_22Kernel_traits_finalizeILj3072E6__halfS2_S2_S2_fjLb0ELj1024ELj4ENS_18Kernel_traits_baseILj3072ES2_S2_S2_S2_fjLj1024EEEEELb0ELb1EEEvNS_9BwdParamsE,@"STO_CUDA_ENTRY STV_DEFAULT"
_ZN10layer_norm22ln_bwd_finalize_kernelINS_22Kernel_traits_finalizeILj3072E6__halfS2_S2_S2_fjLb0ELj1024ELj4ENS_18Kernel_traits_baseILj3072ES2_S2_S2_S2_fjLj1024EEEEELb0ELb1EEEvNS_9BwdParamsE:
.text._ZN10layer_norm22ln_bwd_finalize_kernelINS_22Kernel_traits_finalizeILj3072E6__halfS2_S2_S2_fjLb0ELj1024ELj4ENS_18Kernel_traits_baseILj3072ES2_S2_S2_S2_fjLj1024EEEEELb0ELb1EEEvNS_9BwdParamsE:
        /* <DEDUP_REMOVED lines=77> */
.L_x_1584:
        /* <DEDUP_REMOVED lines=118> */
.L_x_1583:
[----:B------:R-:W-:Y:S05]  /*0c30*/  BSYNC.RECONVERGENT B1 ;  /* 0x0000000000017941 */ /* 0x000fea0003800200 */
.L_x_1582:
        /* <DEDUP_REMOVED lines=69> */
.L_x_1586:
[----:B------:R-:W-:Y:S05]  /*1090*/  BSYNC.RECONVERGENT B1 ;  /* 0x0000000000017941 */ /* 0x000fea0003800200 */
.L_x_1585:
        /* <DEDUP_REMOVED lines=38> */
.L_x_1588:
[----:B------:R-:W-:Y:S05]  /*1300*/  BSYNC.RECONVERGENT B1 ;  /* 0x0000000000017941 */ /* 0x000fea0003800200 */
.L_x_1587:
[----:B------:R-:W-:Y:S05]  /*1310*/  @!P1 BRA `(.L_x_1581) ;  /* 0x0000000000409947 */ /* 0x000fea0003800000 */
[----:B------:R-:W0:Y:S01]  /*1320*/  LDC R12, c[0x0][0x388] ;  /* 0x0000e200ff0c7b82 */ /* 0x000e220000000800 */
[----:B------:R-:W-:-:S07]  /*1330*/  IADD3 R0, PT, PT, -R0, RZ, RZ ;  /* 0x000000ff00007210 */ /* 0x000fce0007ffe1ff */
[----:B------:R-:W1:Y:S08]  /*1340*/  LDC.64 R8, c[0x0][0x440] ;  /* 0x00011000ff087b82 */ /* 0x000e700000000a00 */
[----:B------:R-:W2:Y:S01]  /*1350*/  LDC.64 R10, c[0x0][0x448] ;  /* 0x00011200ff0a7b82 */ /* 0x000ea20000000a00 */
[----:B0-----:R-:W-:-:S05]  /*1360*/  IMAD R2, R2, R12, R5 ;  /* 0x0000000c02027224 */ /* 0x001fca00078e0205 */
[----:B------:R-:W-:-:S07]  /*1370*/  IADD3 R13, PT, PT, R57, R2, RZ ;  /* 0x00000002390d7210 */ /* 0x000fce0007ffe0ff */
.L_x_1589:
        /* <DEDUP_REMOVED lines=10> */
.L_x_1581:
[----:B------:R-:W-:Y:S05]  /*1420*/  BSYNC.RECONVERGENT B0 ;  /* 0x0000000000007941 */ /* 0x000fea0003800200 */
.L_x_1580:
        /* <DEDUP_REMOVED lines=54> */
[----:B-1----:R-:W-:Y:S02]  /*1790*/  F2FP.F16.F32.PACK_AB R7, R7, R6 ;  /* 0x000000060707723e */ /* 0x002fe400000000ff */
[----:B--2---:R-:W-:-:S03]  /*17a0*/  F2FP.F16.F32.PACK_AB R9, R9, R8 ;  /* 0x000000080909723e */ /* 0x004fc600000000ff */
[----:B------:R-:W-:Y:S04]  /*17b0*/  STG.E desc[UR6][R2.64], R7 ;  /* 0x0000000702007986 */ /* 0x000fe8000c101906 */
[----:B------:R-:W-:Y:S01]  /*17c0*/  STG.E desc[UR6][R4.64], R9 ;  /* 0x0000000904007986 */ /* 0x000fe2000c101906 */
[----:B------:R-:W-:Y:S05]  /*17d0*/  EXIT ;  /* 0x000000000000794d */ /* 0x000fea0003800000 */
.L_x_1590:
        /* <DEDUP_REMOVED lines=10> */
.L_x_10686:


//--------------------- .text._ZN10layer_norm13ln_bwd_kernelINS_13Kernel_traitsI6__halfS2_S2_S2_fjLj3072ELj1ELj1ELj4ELj16ENS_18Kernel_traits_baseILj3072ES2_S2_S2_S2_fjLj128EEEEELb1ELb0ELb1ELb1EEEvNS_9BwdParamsE --------------------------
	.section	.text._ZN10layer_norm13ln_bwd_kernelINS_13Kernel_traitsI6__halfS2_S2_S2_fjLj3072ELj1ELj1ELj4ELj16ENS_18Kernel_traits_baseILj3072ES2_S2_S2_S2_fjLj128EEEEELb1ELb0ELb1ELb1EEEvNS_9BwdParamsE,"ax",@progbits
	.align	128
        .global         _ZN10layer_norm13ln_bwd_kernelINS_13Kernel_traitsI6__halfS2_S2_S2_fjLj3072ELj1ELj1ELj4ELj16ENS_18Kernel_traits_baseILj3072ES2_S2_S2_S2_fjLj128EEEEELb1ELb0ELb1ELb1EEEvNS_9BwdParamsE
        .type           _ZN10layer_norm13ln_bwd_kernelINS_13Kernel_traitsI6__halfS2_S2_S2_fjLj3072ELj1ELj1ELj4ELj16ENS_18Kernel_traits_baseILj3072ES2_S2_S2_S2_fjLj128EEEEELb1ELb0ELb1ELb1EEEvNS_9BwdParamsE,@function
        .size           _ZN10layer_norm13ln_bwd_kernelINS_13Kernel_traitsI6__halfS2_S2_S2_fjLj3072ELj1ELj1ELj4ELj16ENS_18Kernel_traits_baseILj3072ES2_S2_S2_S2_fjLj128EEEEELb1ELb0ELb1ELb1EEEvNS_9BwdParamsE,(.L_x_10687 - _ZN10layer_norm13ln_bwd_kernelINS_13Kernel_traitsI6__halfS2_S2_S2_fjLj3072ELj1ELj1ELj4ELj16ENS_18Kernel_traits_baseILj3072ES2_S2_S2_S2_fjLj128EEEEELb1ELb0ELb1ELb1EEEvNS_9BwdParamsE)
        .other          _ZN10layer_norm13ln_bwd_kernelINS_13Kernel_traitsI6__halfS2_S2_S2_fjLj3072ELj1ELj1ELj4ELj16ENS_18Kernel_traits_baseILj3072ES2_S2_S2_S2_fjLj128EEEEELb1ELb0ELb1ELb1EEEvNS_9BwdParamsE,@"STO_CUDA_ENTRY STV_DEFAULT"
_ZN10layer_norm13ln_bwd_kernelINS_13Kernel_traitsI6__halfS2_S2_S2_fjLj3072ELj1ELj1ELj4ELj16ENS_18Kernel_traits_baseILj3072ES2_S2_S2_S2_fjLj128EEEEELb1ELb0ELb1ELb1EEEvNS_9BwdParamsE:
.text._ZN10layer_norm13ln_bwd_kernelINS_13Kernel_traitsI6__halfS2_S2_S2_fjLj3072ELj1ELj1ELj4ELj16ENS_18Kernel_traits_baseILj3072ES2_S2_S2_S2_fjLj128EEEEELb1ELb0ELb1ELb1EEEvNS_9BwdParamsE:
        /* <DEDUP_REMOVED lines=33> */
[----:B------:R-:W3:Y:S01]  /*0210*/  LDCU.U8 UR11, c[0x0][0x410] ;  /* 0x00008200ff0b77ac */ /* 0x000ee20008000000 */
[----:B------:R-:W4:Y:S01]  /*0220*/  LDCU UR14, c[0x0][0x400] ;  /* 0x00008000ff0e77ac */ /* 0x000f220008000800 */
[----:B------:R-:W0:Y:S01]  /*0230*/  LDCU.64 UR16, c[0x0][0x408] ;  /* 0x00008100ff1077ac */ /* 0x000e220008000a00 */
        /* <DEDUP_REMOVED lines=9> */
.L_x_1692:
[----:B------:R-:W1:Y:S08]  /*02d0*/  LDC.64 R100, c[0x0][0x3f8] ;  /* 0x0000fe00ff647b82 */ /* 0x000e700000000a00 */
[----:B------:R-:W2:Y:S08]  /*02e0*/  LDC.64 R146, c[0x0][0x3c8] ;  /* 0x0000f200ff927b82 */ /* 0x000eb00000000a00 */
[----:B------:R-:W3:Y:S01]  /*02f0*/  LDC.64 R148, c[0x0][0x3f0] ;  /* 0x0000fc00ff947b82 */ /* 0x000ee20000000a00 */
[----:B-1----:R-:W-:-:S07]  /*0300*/  IMAD.WIDE R102, R0, 0x4, R100 ;  /* 0x0000000400667825 */ /* 0x002fce00078e0264 */
[----:B------:R-:W1:Y:S01]  /*0310*/  LDC.64 R100, c[0x0][0x3c0] ;  /* 0x0000f000ff647b82 */ /* 0x000e620000000a00 */
[----:B------:R-:W4:Y:S01]  /*0320*/  LDG.E R145, desc[UR12][R102.64] ;  /* 0x0000000c66917981 */ /* 0x000f22000c1e1900 */
[----:B--2---:R-:W-:-:S06]  /*0330*/  IMAD.WIDE R146, R0, 0x4, R146 ;  /* 0x0000000400927825 */ /* 0x004fcc00078e0292 */
[----:B-----5:R2:W5:Y:S01]  /*0340*/  LDG.E R146, desc[UR12][R146.64] ;  /* 0x0000000c92927981 */ /* 0x020562000c1e1900 */
[----:B---3--:R-:W-:-:S06]  /*0350*/  IMAD.WIDE R148, R0, 0x4, R148 ;  /* 0x0000000400947825 */ /* 0x008fcc00078e0294 */
[----:B------:R2:W5:Y:S01]  /*0360*/  LDG.E R148, desc[UR12][R148.64] ;  /* 0x0000000c94947981 */ /* 0x000562000c1e1900 */
[----:B----4-:R-:W-:-:S13]  /*0370*/  ISETP.GE.AND P1, PT, R145, 0x1, PT ;  /* 0x000000019100780c */ /* 0x010fda0003f26270 */
[----:B-12---:R-:W-:Y:S05]  /*0380*/  @!P1 BRA `(.L_x_1592) ;  /* 0x0000001000b49947 */ /* 0x006fea0003800000 */
[----:B------:R-:W1:Y:S01]  /*0390*/  LDC R117, c[0x0][0x388] ;  /* 0x0000e200ff757b82 */ /* 0x000e620000000800 */
[----:B------:R-:W-:-:S07]  /*03a0*/  IADD3 R7, PT, PT, R145, -0x1, RZ ;  /* 0xffffffff91077810 */ /* 0x000fce0007ffe0ff */
[----:B0-----:R-:W0:Y:S08]  /*03b0*/  LDC.64 R4, c[0x0][0x428] ;  /* 0x00010a00ff047b82 */ /* 0x001e300000000a00 */
[----:B------:R-:W2:Y:S01]  /*03c0*/  LDC.64 R8, c[0x0][0x3a8] ;  /* 0x0000ea00ff087b82 */ /* 0x000ea20000000a00 */
[C---:B-1----:R-:W-:Y:S02]  /*03d0*/  IMAD R3, R0.reuse, R117, RZ ;  /* 0x0000007500037224 */ /* 0x042fe400078e02ff */
[----:B------:R-:W-:Y:S01]  /*03e0*/  IMAD.WIDE R100, R0, 0x4, R100 ;  /* 0x0000000400647825 */ /* 0x000fe200078e0264 */
[----:B-----5:R-:W-:-:S04]  /*03f0*/  ISETP.GE.AND P2, PT, R148, 0x1, PT ;  /* 0x000000019400780c */ /* 0x020fc80003f46270 */
[----:B------:R-:W1:Y:S01]  /*0400*/  LDC.64 R124, c[0x0][0x3b0] ;  /* 0x0000ec00ff7c7b82 */ /* 0x000e620000000a00 */
[----:B------:R-:W-:Y:S01]  /*0410*/  SHF.R.S32.HI R6, RZ, 0x1f, R3 ;  /* 0x0000001fff067819 */ /* 0x000fe20000011403 */
[----:B------:R-:W-:-:S03]  /*0420*/  IMAD R7, R7, R117, RZ ;  /* 0x0000007507077224 */ /* 0x000fc600078e02ff */
[----:B------:R-:W-:Y:S02]  /*0430*/  LEA.HI R3, R6, R3, RZ, 0x3 ;  /* 0x0000000306037211 */ /* 0x000fe400078f18ff */
[----:B------:R-:W-:Y:S02]  /*0440*/  SHF.R.S32.HI R6, RZ, 0x1f, R7 ;  /* 0x0000001fff067819 */ /* 0x000fe40000011407 */
[-C--:B------:R-:W-:Y:S02]  /*0450*/  LEA.HI.SX32 R119, R3, R2.reuse, 0x1d ;  /* 0x0000000203777211 */ /* 0x080fe400078feaff */
[----:B------:R-:W-:Y:S01]  /*0460*/  LEA.HI R7, R6, R7, RZ, 0x3 ;  /* 0x0000000706077211 */ /* 0x000fe200078f18ff */
[----:B------:R3:W4:Y:S01]  /*0470*/  LDG.E R3, desc[UR12][R100.64] ;  /* 0x0000000c64037981 */ /* 0x000722000c1e1900 */
[C---:B------:R-:W-:Y:S01]  /*0480*/  IADD3 R121, PT, PT, R119.reuse, 0x80, RZ ;  /* 0x0000008077797810 */ /* 0x040fe20007ffe0ff */
[----:B--2---:R-:W-:Y:S01]  /*0490*/  IMAD.WIDE.U32 R108, R119, 0x10, R8 ;  /* 0x00000010776c7825 */ /* 0x004fe200078e0008 */
[----:B------:R-:W-:-:S04]  /*04a0*/  LEA.HI.SX32 R7, R7, R2, 0x1d ;  /* 0x0000000207077211 */ /* 0x000fc800078feaff */
[----:B------:R-:W-:Y:S02]  /*04b0*/  IADD3 R13, PT, PT, R7, 0x80, RZ ;  /* 0x00000080070d7810 */ /* 0x000fe40007ffe0ff */
[----:B------:R-:W-:Y:S01]  /*04c0*/  IADD3 R123, PT, PT, R119, 0x100, RZ ;  /* 0x00000100777b7810 */ /* 0x000fe20007ffe0ff */
[----:B------:R-:W-:Y:S01]  /*04d0*/  IMAD.WIDE.U32 R16, R121, 0x10, R8 ;  /* 0x0000001079107825 */ /* 0x000fe200078e0008 */
[----:B------:R-:W2:Y:S03]  /*04e0*/  LDG.E.128 R108, desc[UR12][R108.64] ;  /* 0x0000000c6c6c7981 */ /* 0x000ea6000c1e1d00 */
[--C-:B0-----:R-:W-:Y:S02]  /*04f0*/  IMAD.WIDE.U32 R12, R13, 0x10, R4.reuse ;  /* 0x000000100d0c7825 */ /* 0x101fe400078e0004 */
[----:B------:R-:W4:Y:S02]  /*0500*/  LDG.E.128 R16, desc[UR12][R16.64] ;  /* 0x0000000c10107981 */ /* 0x000f24000c1e1d00 */
[C---:B------:R-:W-:Y:S01]  /*0510*/  IMAD.WIDE.U32 R104, R7.reuse, 0x10, R4 ;  /* 0x0000001007687825 */ /* 0x040fe200078e0004 */
[----:B------:R-:W-:Y:S01]  /*0520*/  IADD3 R7, PT, PT, R7, 0x100, RZ ;  /* 0x0000010007077810 */ /* 0x000fe20007ffe0ff */
[----:B------:R-:W4:Y:S02]  /*0530*/  LDG.E.128 R12, desc[UR12][R12.64] ;  /* 0x0000000c0c0c7981 */ /* 0x000f24000c1e1d00 */
[----:B------:R-:W-:-:S02]  /*0540*/  IMAD.WIDE.U32 R8, R123, 0x10, R8 ;  /* 0x000000107b087825 */ /* 0x000fc400078e0008 */
[----:B------:R-:W4:Y:S02]  /*0550*/  LDG.E.128 R104, desc[UR12][R104.64] ;  /* 0x0000000c68687981 */ /* 0x000f24000c1e1d00 */
[----:B------:R-:W-:Y:S02]  /*0560*/  IMAD.WIDE.U32 R4, R7, 0x10, R4 ;  /* 0x0000001007047825 */ /* 0x000fe400078e0004 */
[----:B------:R-:W4:Y:S04]  /*0570*/  LDG.E.128 R8, desc[UR12][R8.64] ;  /* 0x0000000c08087981 */ /* 0x000f28000c1e1d00 */
[----:B------:R-:W4:Y:S01]  /*0580*/  LDG.E.128 R4, desc[UR12][R4.64] ;  /* 0x0000000c04047981 */ /* 0x000f22000c1e1d00 */
[----:B---3--:R-:W-:-:S05]  /*0590*/  @P2 IADD3 R100, PT, PT, R148, -0x1, RZ ;  /* 0xffffffff94642810 */ /* 0x008fca0007ffe0ff */
[----:B------:R-:W-:-:S05]  /*05a0*/  @P2 IMAD R100, R100, R117, RZ ;  /* 0x0000007564642224 */ /* 0x000fca00078e02ff */
[----:B------:R-:W-:-:S04]  /*05b0*/  @P2 SHF.R.S32.HI R101, RZ, 0x1f, R100 ;  /* 0x0000001fff652819 */ /* 0x000fc80000011464 */
[----:B------:R-:W-:Y:S02]  /*05c0*/  @P2 LEA.HI R101, R101, R100, RZ, 0x3 ;  /* 0x0000006465652211 */ /* 0x000fe400078f18ff */
[----:B------:R-:W-:Y:S02]  /*05d0*/  MOV R129, RZ ;  /* 0x000000ff00817202 */ /* 0x000fe40000000f00 */
[----:B------:R-:W-:-:S04]  /*05e0*/  @P2 LEA.HI.SX32 R129, R101, R2, 0x1d ;  /* 0x0000000265812211 */ /* 0x000fc800078feaff */
[C---:B------:R-:W-:Y:S02]  /*05f0*/  IADD3 R127, PT, PT, R129.reuse, 0x80, RZ ;  /* 0x00000080817f7810 */ /* 0x040fe40007ffe0ff */
[C---:B------:R-:W-:Y:S01]  /*0600*/  IADD3 R117, PT, PT, R129.reuse, 0x100, RZ ;  /* 0x0000010081757810 */ /* 0x040fe20007ffe0ff */
[----:B-1----:R-:W-:-:S04]  /*0610*/  IMAD.WIDE.U32 R128, R129, 0x8, R124 ;  /* 0x0000000881807825 */ /* 0x002fc800078e007c */
[--C-:B------:R-:W-:Y:S02]  /*0620*/  IMAD.WIDE.U32 R126, R127, 0x8, R124.reuse ;  /* 0x000000087f7e7825 */ /* 0x100fe400078e007c */
[----:B------:R-:W5:Y:S02]  /*0630*/  LDG.E.64 R128, desc[UR12][R128.64] ;  /* 0x0000000c80807981 */ /* 0x000f64000c1e1b00 */
[----:B------:R-:W-:Y:S02]  /*0640*/  IMAD.WIDE.U32 R124, R117, 0x8, R124 ;  /* 0x00000008757c7825 */ /* 0x000fe400078e007c */
[----:B------:R-:W5:Y:S04]  /*0650*/  LDG.E.64 R126, desc[UR12][R126.64] ;  /* 0x0000000c7e7e7981 */ /* 0x000f68000c1e1b00 */
[----:B------:R-:W5:Y:S01]  /*0660*/  LDG.E.64 R124, desc[UR12][R124.64] ;  /* 0x0000000c7c7c7981 */ /* 0x000f62000c1e1b00 */
[----:B------:R-:W-:-:S02]  /*0670*/  MOV R147, UR7 ;  /* 0x0000000700937c02 */ /* 0x000fc40008000f00 */
[----:B------:R-:W-:-:S04]  /*0680*/  ISETP.NE.U32.AND P0, PT, RZ, UR6, PT ;  /* 0x00000006ff007c0c */ /* 0x000fc8000bf05070 */
[----:B------:R-:W-:-:S13]  /*0690*/  ISETP.NE.AND.EX P0, PT, R147, RZ, PT, P0 ;  /* 0x000000ff9300720c */ /* 0x000fda0003f05300 */
[----:B------:R-:W0:Y:S08]  /*06a0*/  @P0 LDC.64 R102, c[0x0][0x438] ;  /* 0x00010e00ff660b82 */ /* 0x000e300000000a00 */
[----:B------:R-:W1:Y:S08]  /*06b0*/  @P0 LDC.64 R112, c[0x0][0x438] ;  /* 0x00010e00ff700b82 */ /* 0x000e700000000a00 */
[----:B------:R-:W3:Y:S01]  /*06c0*/  @P0 LDC.64 R114, c[0x0][0x438] ;  /* 0x00010e00ff720b82 */ /* 0x000ee20000000a00 */
[----:B0-----:R-:W-:-:S05]  /*06d0*/  @P0 IMAD.WIDE.U32 R100, R119, 0x10, R102 ;  /* 0x0000001077640825 */ /* 0x001fca00078e0066 */
[----:B------:R0:W5:Y:S01]  /*06e0*/  @P0 LDG.E.128 R28, desc[UR12][R100.64] ;  /* 0x0000000c641c0981 */ /* 0x000162000c1e1d00 */
[----:B-1----:R-:W-:-:S05]  /*06f0*/  @P0 IMAD.WIDE.U32 R102, R121, 0x10, R112 ;  /* 0x0000001079660825 */ /* 0x002fca00078e0070 */
[----:B------:R-:W5:Y:S01]  /*0700*/  @P0 LDG.E.128 R24, desc[UR12][R102.64] ;  /* 0x0000000c66180981 */ /* 0x000f62000c1e1d00 */
[----:B---3--:R-:W-:-:S05]  /*0710*/  @P0 IMAD.WIDE.U32 R112, R123, 0x10, R114 ;  /* 0x000000107b700825 */ /* 0x008fca00078e0072 */
[----:B------:R1:W5:Y:S01]  /*0720*/  @P0 LDG.E.128 R20, desc[UR12][R112.64] ;  /* 0x0000000c70140981 */ /* 0x000362000c1e1d00 */
[----:B------:R-:W-:Y:S01]  /*0730*/  ISETP.NE.AND P0, PT, RZ, UR11, PT ;  /* 0x0000000bff007c0c */ /* 0x000fe2000bf05270 */
[----:B------:R-:W-:Y:S02]  /*0740*/  HADD2.F32 R130, -RZ, R39.H0_H0 ;  /* 0x20000027ff827230 */ /* 0x000fe40000004100 */
[----:B------:R-:W-:Y:S02]  /*0750*/  HADD2.F32 R132, -RZ, R40.H0_H0 ;  /* 0x20000028ff847230 */ /* 0x000fe40000004100 */
[----:B------:R-:W-:Y:S02]  /*0760*/  HADD2.F32 R134, -RZ, R41.H0_H0 ;  /* 0x20000029ff867230 */ /* 0x000fe40000004100 */
[----:B------:R-:W-:Y:S02]  /*0770*/  HADD2.F32 R138, -RZ, R42.H0_H0 ;  /* 0x2000002aff8a7230 */ /* 0x000fe40000004100 */
[----:B--2---:R-:W-:-:S02]  /*0780*/  HADD2.F32 R119, -RZ, R108.H1_H1 ;  /* 0x3000006cff777230 */ /* 0x004fc40000004100 */
[--C-:B------:R-:W-:Y:S02]  /*0790*/  HADD2.F32 R165, -RZ, R109.reuse.H0_H0 ;  /* 0x2000006dffa57230 */ /* 0x100fe40000004100 */
[----:B0-----:R-:W-:Y:S02]  /*07a0*/  HADD2.F32 R100, -RZ, R110.H1_H1 ;  /* 0x3000006eff647230 */ /* 0x001fe40000004100 */
[--C-:B----4-:R-:W-:Y:S02]  /*07b0*/  HADD2.F32 R117, -RZ, R14.reuse.H0_H0 ;  /* 0x2000000eff757230 */ /* 0x110fe40000004100 */
[----:B------:R-:W-:Y:S01]  /*07c0*/  HADD2.F32 R120, -RZ, R14.H1_H1 ;  /* 0x3000000eff787230 */ /* 0x000fe20000004100 */
[----:B------:R-:W-:Y:S01]  /*07d0*/  FSEL R14, R3, RZ, !P0 ;  /* 0x000000ff030e7208 */ /* 0x000fe20004000000 */
[----:B------:R-:W-:Y:S02]  /*07e0*/  HADD2.F32 R2, -RZ, R108.H0_H0 ;  /* 0x2000006cff027230 */ /* 0x000fe40000004100 */
[----:B------:R-:W-:-:S02]  /*07f0*/  HADD2.F32 R122, -RZ, R109.H1_H1 ;  /* 0x3000006dff7a7230 */ /* 0x000fc40000004100 */
[--C-:B------:R-:W-:Y:S02]  /*0800*/  HADD2.F32 R131, -RZ, R8.reuse.H0_H0 ;  /* 0x20000008ff837230 */ /* 0x100fe40000004100 */
[----:B------:R-:W-:Y:S02]  /*0810*/  HADD2.F32 R133, -RZ, R8.H1_H1 ;  /* 0x30000008ff857230 */ /* 0x000fe40000004100 */
[C---:B------:R-:W-:Y:S01]  /*0820*/  FADD.FTZ R8, -R14.reuse, R119 ;  /* 0x000000770e087221 */ /* 0x040fe20000010100 */
[--C-:B-1----:R-:W-:Y:S02]  /*0830*/  HADD2.F32 R113, -RZ, R13.reuse.H0_H0 ;  /* 0x2000000dff717230 */ /* 0x102fe40000004100 */
[C---:B------:R-:W-:Y:S01]  /*0840*/  FADD.FTZ R165, -R14.reuse, R165 ;  /* 0x000000a50ea57221 */ /* 0x040fe20000010100 */
[----:B------:R-:W-:Y:S02]  /*0850*/  HADD2.F32 R116, -RZ, R13.H1_H1 ;  /* 0x3000000dff747230 */ /* 0x000fe40000004100 */
[----:B------:R-:W-:Y:S01]  /*0860*/  FADD.FTZ R13, -R14, R100 ;  /* 0x000000640e0d7221 */ /* 0x000fe20000010100 */
[----:B------:R-:W-:-:S02]  /*0870*/  HADD2.F32 R123, -RZ, R110.H0_H0 ;  /* 0x2000006eff7b7230 */ /* 0x000fc40000004100 */
[--C-:B------:R-:W-:Y:S02]  /*0880*/  HADD2.F32 R101, -RZ, R111.reuse.H0_H0 ;  /* 0x2000006fff657230 */ /* 0x100fe40000004100 */
[----:B------:R-:W-:Y:S02]  /*0890*/  HADD2.F32 R102, -RZ, R111.H1_H1 ;  /* 0x3000006fff667230 */ /* 0x000fe40000004100 */
[--C-:B------:R-:W-:Y:S02]  /*08a0*/  HADD2.F32 R109, -RZ, R107.reuse.H0_H0 ;  /* 0x2000006bff6d7230 */ /* 0x100fe40000004100 */
[----:B------:R-:W-:Y:S02]  /*08b0*/  HADD2.F32 R108, -RZ, R107.H1_H1 ;  /* 0x3000006bff6c7230 */ /* 0x000fe40000004100 */
[----:B------:R-:W-:Y:S01]  /*08c0*/  FADD.FTZ R3, -R14, R2 ;  /* 0x000000020e037221 */ /* 0x000fe20000010100 */
[--C-:B------:R-:W-:Y:S02]  /*08d0*/  HADD2.F32 R111, -RZ, R12.reuse.H0_H0 ;  /* 0x2000000cff6f7230 */ /* 0x100fe40000004100 */
[----:B------:R-:W-:-:S02]  /*08e0*/  HADD2.F32 R112, -RZ, R12.H1_H1 ;  /* 0x3000000cff707230 */ /* 0x000fc40000004100 */
[--C-:B------:R-:W-:Y:S02]  /*08f0*/  HADD2.F32 R107, -RZ, R6.reuse.H0_H0 ;  /* 0x20000006ff6b7230 */ /* 0x100fe40000004100 */
[----:B------:R-:W-:Y:S02]  /*0900*/  HADD2.F32 R100, -RZ, R6.H1_H1 ;  /* 0x30000006ff647230 */ /* 0x000fe40000004100 */
[----:B------:R-:W-:Y:S01]  /*0910*/  FMUL.FTZ R6, R146, R8 ;  /* 0x0000000892067220 */ /* 0x000fe20000410000 */
[--C-:B------:R-:W-:Y:S02]  /*0920*/  HADD2.F32 R155, -RZ, R105.reuse.H0_H0 ;  /* 0x20000069ff9b7230 */ /* 0x100fe40000004100 */
[----:B------:R-:W-:Y:S02]  /*0930*/  HADD2.F32 R114, -RZ, R105.H1_H1 ;  /* 0x30000069ff727230 */ /* 0x000fe40000004100 */
[----:B------:R-:W-:Y:S02]  /*0940*/  HADD2.F32 R103, -RZ, R16.H0_H0 ;  /* 0x20000010ff677230 */ /* 0x000fe40000004100 */
[----:B------:R-:W-:-:S02]  /*0950*/  HADD2.F32 R139, -RZ, R10.H0_H0 ;  /* 0x2000000aff8b7230 */ /* 0x000fc40000004100 */
[----:B------:R-:W-:Y:S02]  /*0960*/  HADD2.F32 R12, -RZ, R11.H1_H1 ;  /* 0x3000000bff0c7230 */ /* 0x000fe40000004100 */
[----:B------:R-:W-:Y:S02]  /*0970*/  HADD2.F32 R163, -RZ, R16.H1_H1 ;  /* 0x30000010ffa37230 */ /* 0x000fe40000004100 */
[--C-:B------:R-:W-:Y:S02]  /*0980*/  HADD2.F32 R153, -RZ, R18.reuse.H0_H0 ;  /* 0x20000012ff997230 */ /* 0x100fe40000004100 */
[----:B------:R-:W-:Y:S02]  /*0990*/  HADD2.F32 R151, -RZ, R18.H1_H1 ;  /* 0x30000012ff977230 */ /* 0x000fe40000004100 */
[----:B------:R-:W-:Y:S02]  /*09a0*/  HADD2.F32 R10, -RZ, R10.H1_H1 ;  /* 0x3000000aff0a7230 */ /* 0x000fe40000004100 */
[----:B------:R-:W-:-:S02]  /*09b0*/  HADD2.F32 R105, -RZ, R7.H0_H0 ;  /* 0x20000007ff697230 */ /* 0x000fc40000004100 */
[----:B------:R-:W-:Y:S02]  /*09c0*/  HADD2.F32 R2, -RZ, R7.H1_H1 ;  /* 0x30000007ff027230 */ /* 0x000fe40000004100 */
[----:B------:R-:W-:Y:S01]  /*09d0*/  FMUL.FTZ R7, R146, R165 ;  /* 0x000000a592077220 */ /* 0x000fe20000410000 */
[----:B------:R-:W-:Y:S02]  /*09e0*/  HADD2.F32 R8, -RZ, R33.H0_H0 ;  /* 0x20000021ff087230 */ /* 0x000fe40000004100 */
[--C-:B------:R-:W-:Y:S02]  /*09f0*/  HADD2.F32 R159, -RZ, R104.reuse.H0_H0 ;  /* 0x20000068ff9f7230 */ /* 0x100fe40000004100 */
[----:B------:R-:W-:Y:S02]  /*0a00*/  HADD2.F32 R118, -RZ, R104.H1_H1 ;  /* 0x30000068ff767230 */ /* 0x000fe40000004100 */
[--C-:B------:R-:W-:Y:S02]  /*0a10*/  HADD2.F32 R161, -RZ, R17.reuse.H0_H0 ;  /* 0x20000011ffa17230 */ /* 0x100fe40000004100 */
[----:B------:R-:W-:-:S02]  /*0a20*/  HADD2.F32 R157, -RZ, R17.H1_H1 ;  /* 0x30000011ff9d7230 */ /* 0x000fc40000004100 */
[--C-:B------:R-:W-:Y:S02]  /*0a30*/  HADD2.F32 R16, -RZ, R19.reuse.H0_H0 ;  /* 0x20000013ff107230 */ /* 0x100fe40000004100 */
[----:B------:R-:W-:Y:S02]  /*0a40*/  HADD2.F32 R18, -RZ, R19.H1_H1 ;  /* 0x30000013ff127230 */ /* 0x000fe40000004100 */
[--C-:B------:R-:W-:Y:S02]  /*0a50*/  HADD2.F32 R135, -RZ, R9.reuse.H0_H0 ;  /* 0x20000009ff877230 */ /* 0x100fe40000004100 */
[----:B------:R-:W-:Y:S02]  /*0a60*/  HADD2.F32 R137, -RZ, R9.H1_H1 ;  /* 0x30000009ff897230 */ /* 0x000fe40000004100 */
[----:B------:R-:W-:Y:S02]  /*0a70*/  HADD2.F32 R143, -RZ, R11.H0_H0 ;  /* 0x2000000bff8f7230 */ /* 0x000fe40000004100 */
[----:B------:R-:W-:Y:S01]  /*0a80*/  FADD.FTZ R11, -R14, R123 ;  /* 0x0000007b0e0b7221 */ /* 0x000fe20000010100 */
[----:B------:R-:W-:-:S02]  /*0a90*/  HADD2.F32 R121, -RZ, R15.H0_H0 ;  /* 0x2000000fff797230 */ /* 0x000fc40000004100 */
[----:B------:R-:W-:Y:S02]  /*0aa0*/  HADD2.F32 R104, -RZ, R15.H1_H1 ;  /* 0x3000000fff687230 */ /* 0x000fe40000004100 */
[C---:B------:R-:W-:Y:S01]  /*0ab0*/  FADD.FTZ R15, -R14.reuse, R101 ;  /* 0x000000650e0f7221 */ /* 0x040fe20000010100 */
[C---:B------:R-:W-:Y:S01]  /*0ac0*/  FADD.FTZ R19, -R14.reuse, R103 ;  /* 0x000000670e137221 */ /* 0x040fe20000010100 */
[C---:B------:R-:W-:Y:S01]  /*0ad0*/  FADD.FTZ R101, -R14.reuse, R12 ;  /* 0x0000000c0e657221 */ /* 0x040fe20000010100 */
[----:B------:R-:W-:Y:S02]  /*0ae0*/  HADD2.F32 R115, -RZ, R106.H0_H0 ;  /* 0x2000006aff737230 */ /* 0x000fe40000004100 */
[----:B------:R-:W-:Y:S01]  /*0af0*/  FADD.FTZ R103, -R14, R10 ;  /* 0x0000000a0e677221 */ /* 0x000fe20000010100 */
[-C--:B------:R-:W-:Y:S01]  /*0b00*/  FMUL.FTZ R8, R8, R155.reuse ;  /* 0x0000009b08087220 */ /* 0x080fe20000410000 */
[----:B------:R-:W-:Y:S01]  /*0b10*/  FADD.FTZ R78, R78, R155 ;  /* 0x0000009b4e4e7221 */ /* 0x000fe20000010000 */
[----:B------:R-:W-:Y:S01]  /*0b20*/  FFMA.FTZ R46, R7, R155, R46 ;  /* 0x0000009b072e7223 */ /* 0x000fe2000001002e */
[----:B------:R-:W-:-:S02]  /*0b30*/  HADD2.F32 R12, -RZ, R34.H0_H0 ;  /* 0x20000022ff0c7230 */ /* 0x000fc40000004100 */
        /* <DEDUP_REMOVED lines=17> */
[C---:B------:R-:W-:Y:S01]  /*0c50*/  FMUL.FTZ R11, R146.reuse, R11 ;  /* 0x0000000b920b7220 */ /* 0x040fe20000410000 */
[----:B------:R-:W-:Y:S02]  /*0c60*/  HADD2.F32 R155, -RZ, R34.H1_H1 ;  /* 0x30000022ff9b7230 */ /* 0x000fe40000004100 */
[C---:B------:R-:W-:Y:S01]  /*0c70*/  FMUL.FTZ R3, R146.reuse, R3 ;  /* 0x0000000392037220 */ /* 0x040fe20000410000 */
[----:B------:R-:W-:Y:S01]  /*0c80*/  FMUL.FTZ R14, R146, R13 ;  /* 0x0000000d920e7220 */ /* 0x000fe20000410000 */
[--C-:B------:R-:W-:Y:S02]  /*0c90*/  HADD2.F32 R149, -RZ, R4.reuse.H0_H0 ;  /* 0x20000004ff957230 */ /* 0x100fe40000004100 */
[-C--:B------:R-:W-:Y:S01]  /*0ca0*/  FMUL.FTZ R12, R12, R115.reuse ;  /* 0x000000730c0c7220 */ /* 0x080fe20000410000 */
[----:B------:R-:W-:Y:S02]  /*0cb0*/  HADD2.F32 R106, -RZ, R4.H1_H1 ;  /* 0x30000004ff6a7230 */ /* 0x000fe40000004100 */
[----:B------:R-:W-:Y:S01]  /*0cc0*/  FADD.FTZ R72, R72, R115 ;  /* 0x0000007348487221 */ /* 0x000fe20000010000 */
[----:B------:R-:W-:Y:S01]  /*0cd0*/  FFMA.FTZ R48, R11, R115, R48 ;  /* 0x000000730b307223 */ /* 0x000fe20000010030 */
[-C--:B------:R-:W-:Y:S01]  /*0ce0*/  FMUL.FTZ R4, R10, R159.reuse ;  /* 0x0000009f0a047220 */ /* 0x080fe20000410000 */
[----:B------:R-:W-:Y:S01]  /*0cf0*/  FADD.FTZ R76, R76, R159 ;  /* 0x0000009f4c4c7221 */ /* 0x000fe20000010000 */
[----:B------:R-:W-:Y:S01]  /*0d00*/  FFMA.FTZ R44, R3, R159, R44 ;  /* 0x0000009f032c7223 */ /* 0x000fe2000001002c */
[----:B------:R-:W-:-:S02]  /*0d10*/  HADD2.F32 R16, -RZ, R35.H0_H0 ;  /* 0x20000023ff107230 */ /* 0x000fc40000004100 */
[-C--:B------:R-:W-:Y:S01]  /*0d20*/  FMUL.FTZ R13, R155, R110.reuse ;  /* 0x0000006e9b0d7220 */ /* 0x080fe20000410000 */
[----:B------:R-:W-:Y:S01]  /*0d30*/  FADD.FTZ R73, R73, R110 ;  /* 0x0000006e49497221 */ /* 0x000fe20000010000 */
[----:B------:R-:W-:Y:S01]  /*0d40*/  FFMA.FTZ R49, R14, R110, R49 ;  /* 0x0000006e0e317223 */ /* 0x000fe20000010031 */
[----:B------:R-:W-:Y:S02]  /*0d50*/  HADD2.F32 R115, -RZ, R35.H1_H1 ;  /* 0x30000023ff737230 */ /* 0x000fe40000004100 */
[C---:B------:R-:W-:Y:S01]  /*0d60*/  FMUL.FTZ R15, R146.reuse, R15 ;  /* 0x0000000f920f7220 */ /* 0x040fe20000410000 */
[----:B------:R-:W-:Y:S02]  /*0d70*/  HADD2.F32 R159, -RZ, R33.H1_H1 ;  /* 0x30000021ff9f7230 */ /* 0x000fe40000004100 */
[C---:B------:R-:W-:Y:S01]  /*0d80*/  FMUL.FTZ R18, R146.reuse, R17 ;  /* 0x0000001192127220 */ /* 0x040fe20000410000 */
[----:B------:R-:W-:Y:S02]  /*0d90*/  HADD2.F32 R110, -RZ, R36.H0_H0 ;  /* 0x20000024ff6e7230 */ /* 0x000fe40000004100 */
[----:B------:R-:W-:Y:S01]  /*0da0*/  FMUL.FTZ R10, R146, R9 ;  /* 0x00000009920a7220 */ /* 0x000fe20000410000 */
[-C--:B------:R-:W-:Y:S01]  /*0db0*/  FMUL.FTZ R16, R16, R109.reuse ;  /* 0x0000006d10107220 */ /* 0x080fe20000410000 */
[----:B------:R-:W-:Y:S01]  /*0dc0*/  FADD.FTZ R74, R74, R109 ;  /* 0x0000006d4a4a7221 */ /* 0x000fe20000010000 */
[----:B------:R-:W-:Y:S01]  /*0dd0*/  FFMA.FTZ R50, R15, R109, R50 ;  /* 0x0000006d0f327223 */ /* 0x000fe20000010032 */
[-C--:B------:R-:W-:Y:S01]  /*0de0*/  FMUL.FTZ R17, R115, R108.reuse ;  /* 0x0000006c73117220 */ /* 0x080fe20000410000 */
[----:B------:R-:W-:Y:S01]  /*0df0*/  FADD.FTZ R75, R75, R108 ;  /* 0x0000006c4b4b7221 */ /* 0x000fe20000010000 */
[----:B------:R-:W-:Y:S01]  /*0e00*/  FFMA.FTZ R51, R18, R108, R51 ;  /* 0x0000006c12337223 */ /* 0x000fe20000010033 */
[----:B------:R-:W-:Y:S01]  /*0e10*/  FMUL.FTZ R19, R146, R19 ;  /* 0x0000001392137220 */ /* 0x000fe20000410000 */
[----:B------:R-:W-:-:S02]  /*0e20*/  HADD2.F32 R141, -RZ, R5.H0_H0 ;  /* 0x20000005ff8d7230 */ /* 0x000fc40000004100 */
[-C--:B------:R-:W-:Y:S01]  /*0e30*/  FMUL.FTZ R9, R159, R114.reuse ;  /* 0x000000729f097220 */ /* 0x080fe20000410000 */
[----:B------:R-:W-:Y:S02]  /*0e40*/  HADD2.F32 R102, -RZ, R5.H1_H1 ;  /* 0x30000005ff667230 */ /* 0x000fe40000004100 */
[----:B------:R-:W-:Y:S01]  /*0e50*/  FADD.FTZ R79, R79, R114 ;  /* 0x000000724f4f7221 */ /* 0x000fe20000010000 */
[----:B------:R-:W-:Y:S01]  /*0e60*/  FFMA.FTZ R47, R10, R114, R47 ;  /* 0x000000720a2f7223 */ /* 0x000fe2000001002f */
[----:B------:R-:W-:Y:S02]  /*0e70*/  HADD2.F32 R109, -RZ, R36.H1_H1 ;  /* 0x30000024ff6d7230 */ /* 0x000fe40000004100 */
[----:B------:R-:W-:Y:S01]  /*0e80*/  FMUL.FTZ R108, R110, R111 ;  /* 0x0000006f6e6c7220 */ /* 0x000fe20000410000 */
[----:B------:R-:W-:Y:S02]  /*0e90*/  HADD2.F32 R5, -RZ, R32.H1_H1 ;  /* 0x30000020ff057230 */ /* 0x000fe40000004100 */
[----:B------:R-:W-:Y:S01]  /*0ea0*/  FMUL.FTZ R110, R146, R163 ;  /* 0x000000a3926e7220 */ /* 0x000fe20000410000 */
[----:B------:R-:W-:-:S02]  /*0eb0*/  HADD2.F32 R114, -RZ, R37.H0_H0 ;  /* 0x20000025ff727230 */ /* 0x000fc40000004100 */
[----:B------:R-:W-:Y:S01]  /*0ec0*/  FADD.FTZ R68, R68, R111 ;  /* 0x0000006f44447221 */ /* 0x000fe20000010000 */
[----:B------:R-:W-:Y:S01]  /*0ed0*/  FFMA.FTZ R52, R19, R111, R52 ;  /* 0x0000006f13347223 */ /* 0x000fe20000010034 */
        /* <DEDUP_REMOVED lines=8> */
[----:B------:R-:W-:Y:S01]  /*0f60*/  FMUL.FTZ R112, R114, R113 ;  /* 0x0000007172707220 */ /* 0x000fe20000410000 */
[----:B------:R-:W-:Y:S01]  /*0f70*/  FMUL.FTZ R114, R146, R157 ;  /* 0x0000009d92727220 */ /* 0x000fe20000410000 */
[----:B------:R-:W-:-:S02]  /*0f80*/  HADD2.F32 R118, -RZ, R38.H0_H0 ;  /* 0x20000026ff767230 */ /* 0x000fc40000004100 */
[----:B------:R-:W-:Y:S01]  /*0f90*/  FADD.FTZ R70, R70, R113 ;  /* 0x0000007146467221 */ /* 0x000fe20000010000 */
[----:B------:R-:W-:Y:S01]  /*0fa0*/  FFMA.FTZ R54, R111, R113, R54 ;  /* 0x000000716f367223 */ /* 0x000fe20000010036 */
[-C--:B------:R-:W-:Y:S01]  /*0fb0*/  FMUL.FTZ R113, R115, R116.reuse ;  /* 0x0000007473717220 */ /* 0x080fe20000410000 */
[----:B------:R-:W-:Y:S01]  /*0fc0*/  FMUL.FTZ R115, R146, R153 ;  /* 0x0000009992737220 */ /* 0x000fe20000410000 */
[----:B------:R-:W-:Y:S01]  /*0fd0*/  FADD.FTZ R71, R71, R116 ;  /* 0x0000007447477221 */ /* 0x000fe20000010000 */
[----:B------:R-:W-:Y:S01]  /*0fe0*/  FFMA.FTZ R55, R114, R116, R55 ;  /* 0x0000007472377223 */ /* 0x000fe20000010037 */
[----:B------:R-:W-:Y:S02]  /*0ff0*/  HADD2.F32 R153, -RZ, R38.H1_H1 ;  /* 0x30000026ff997230 */ /* 0x000fe40000004100 */
[----:B------:R-:W-:Y:S01]  /*1000*/  FMUL.FTZ R116, R118, R117 ;  /* 0x0000007576747220 */ /* 0x000fe20000410000 */
[----:B------:R-:W-:Y:S01]  /*1010*/  FMUL.FTZ R118, R146, R151 ;  /* 0x0000009792767220 */ /* 0x000fe20000410000 */
[----:B------:R-:W-:Y:S01]  /*1020*/  FADD.FTZ R122, RZ, R4 ;  /* 0x00000004ff7a7221 */ /* 0x000fe20000010000 */
[----:B------:R-:W-:Y:S01]  /*1030*/  FFMA.FTZ R151, R3, R4, RZ ;  /* 0x0000000403977223 */ /* 0x000fe200000100ff */
[----:B------:R-:W-:Y:S01]  /*1040*/  FADD.FTZ R64, R64, R117 ;  /* 0x0000007540407221 */ /* 0x000fe20000010000 */
[----:B------:R-:W-:Y:S01]  /*1050*/  FFMA.FTZ R88, R115, R117, R88 ;  /* 0x0000007573587223 */ /* 0x000fe20000010058 */
[-C--:B------:R-:W-:Y:S01]  /*1060*/  FMUL.FTZ R117, R153, R120.reuse ;  /* 0x0000007899757220 */ /* 0x080fe20000410000 */
[----:B------:R-:W-:Y:S01]  /*1070*/  FADD.FTZ R153, R122, R5 ;  /* 0x000000057a997221 */ /* 0x000fe20000010000 */
[----:B------:R-:W-:Y:S01]  /*1080*/  FFMA.FTZ R122, R6, R5, R151 ;  /* 0x00000005067a7223 */ /* 0x000fe20000010097 */
[----:B------:R-:W-:Y:S01]  /*1090*/  FADD.FTZ R65, R65, R120 ;  /* 0x0000007841417221 */ /* 0x000fe20000010000 */
[----:B------:R-:W-:Y:S01]  /*10a0*/  FFMA.FTZ R89, R118, R120, R89 ;  /* 0x0000007876597223 */ /* 0x000fe20000010059 */
[----:B------:R-:W-:Y:S01]  /*10b0*/  FMUL.FTZ R120, R130, R121 ;  /* 0x0000007982787220 */ /* 0x000fe20000410000 */
[----:B------:R-:W-:Y:S01]  /*10c0*/  FADD.FTZ R130, R153, R8 ;  /* 0x0000000899827221 */ /* 0x000fe20000010000 */
[----:B------:R-:W-:Y:S01]  /*10d0*/  FFMA.FTZ R151, R7, R8, R122 ;  /* 0x0000000807977223 */ /* 0x000fe2000001007a */
[----:B------:R-:W-:-:S02]  /*10e0*/  HADD2.F32 R155, -RZ, R39.H1_H1 ;  /* 0x30000027ff9b7230 */ /* 0x000fc40000004100 */
[C---:B------:R-:W-:Y:S01]  /*10f0*/  FMUL.FTZ R119, R146.reuse, R119 ;  /* 0x0000007792777220 */ /* 0x040fe20000410000 */
[----:B------:R-:W-:Y:S01]  /*1100*/  FMUL.FTZ R122, R146, R123 ;  /* 0x0000007b927a7220 */ /* 0x000fe20000410000 */
        /* <DEDUP_REMOVED lines=9> */
[----:B------:R-:W-:-:S02]  /*11a0*/  FMUL.FTZ R131, R146, R131 ;  /* 0x0000008392837220 */ /* 0x000fc40000410000 */
        /* <DEDUP_REMOVED lines=13> */
[----:B------:R-:W-:Y:S01]  /*1280*/  FADD.FTZ R149, R104, R109 ;  /* 0x0000006d68957221 */ /* 0x000fe20000010000 */
[----:B------:R-:W-:Y:S01]  /*1290*/  FFMA.FTZ R104, R110, R109, R133 ;  /* 0x0000006d6e687223 */ /* 0x000fe20000010085 */
[----:B------:R-:W-:Y:S01]  /*12a0*/  FADD.FTZ R61, R61, R106 ;  /* 0x0000006a3d3d7221 */ /* 0x000fe20000010000 */
[-C--:B------:R-:W-:Y:S01]  /*12b0*/  FMUL.FTZ R130, R155, R106.reuse ;  /* 0x0000006a9b827220 */ /* 0x080fe20000410000 */
        /* <DEDUP_REMOVED lines=11> */
[----:B------:R-:W-:Y:S02]  /*1370*/  HADD2.F32 R151, -RZ, R41.H1_H1 ;  /* 0x30000029ff977230 */ /* 0x000fe40000004100 */
        /* <DEDUP_REMOVED lines=15> */
[----:B------:R-:W-:Y:S01]  /*1470*/  FFMA.FTZ R141, R131, R123, R104 ;  /* 0x0000007b838d7223 */ /* 0x000fe20000010068 */
[----:B------:R-:W-:Y:S02]  /*1480*/  HADD2.F32 R149, -RZ, R42.H1_H1 ;  /* 0x3000002aff957230 */ /* 0x000fe40000004100 */
        /* <DEDUP_REMOVED lines=10> */
[--C-:B------:R-:W-:Y:S02]  /*1530*/  HADD2.F32 R106, -RZ, R43.reuse.H0_H0 ;  /* 0x2000002bff6a7230 */ /* 0x100fe40000004100 */
        /* <DEDUP_REMOVED lines=10> */
[C---:B------:R-:W-:Y:S01]  /*15e0*/  FFMA.FTZ R103, R143.reuse, R141, R102 ;  /* 0x0000008d8f677223 */ /* 0x040fe20000010066 */
[----:B------:R-:W-:Y:S01]  /*15f0*/  FADD.FTZ R58, R58, R105 ;  /* 0x000000693a3a7221 */ /* 0x000fe20000010000 */
[----:B------:R-:W-:Y:S01]  /*1600*/  FFMA.FTZ R82, R143, R105, R82 ;  /* 0x000000698f527223 */ /* 0x000fe20000010052 */
[----:B------:R-:W-:Y:S01]  /*1610*/  FADD.FTZ R59, R59, R2 ;  /* 0x000000023b3b7221 */ /* 0x000fe20000010000 */
[C---:B------:R-:W-:Y:S01]  /*1620*/  FFMA.FTZ R83, R144.reuse, R2, R83 ;  /* 0x0000000290537223 */ /* 0x040fe20000010053 */
[----:B------:R-:W-:Y:S01]  /*1630*/  FADD.FTZ R101, R101, R142 ;  /* 0x0000008e65657221 */ /* 0x000fe20000010000 */
[----:B------:R-:W-:Y:S01]  /*1640*/  FFMA.FTZ R100, R144, R142, R103 ;  /* 0x0000008e90647223 */ /* 0x000fe20000010067 */
[----:B------:R-:W-:Y:S06]  /*1650*/  BRA `(.L_x_1593) ;  /* 0x0000000000b07947 */ /* 0x000fec0003800000 */
.L_x_1592:
[----:B-----5:R-:W-:Y:S01]  /*1660*/  ISETP.GE.AND P2, PT, R148, 0x1, PT ;  /* 0x000000019400780c */ /* 0x020fe20003f46270 */
[----:B------:R-:W-:Y:S01]  /*1670*/  HFMA2 R103, -RZ, RZ, 0, 0 ;  /* 0x00000000ff677431 */ /* 0x000fe200000001ff */
[----:B------:R-:W-:Y:S02]  /*1680*/  MOV R147, UR7 ;  /* 0x0000000700937c02 */ /* 0x000fe40008000f00 */
[----:B------:R-:W-:-:S04]  /*1690*/  ISETP.NE.U32.AND P0, PT, RZ, UR6, PT ;  /* 0x00000006ff007c0c */ /* 0x000fc8000bf05070 */
[----:B------:R-:W-:-:S05]  /*16a0*/  ISETP.NE.AND.EX P0, PT, R147, RZ, PT, P0 ;  /* 0x000000ff9300720c */ /* 0x000fca0003f05300 */
[----:B------:R-:W1:Y:S01]  /*16b0*/  @P2 LDC R101, c[0x0][0x388] ;  /* 0x0000e200ff652b82 */ /* 0x000e620000000800 */
[----:B------:R-:W-:-:S07]  /*16c0*/  @P2 IADD3 R100, PT, PT, R148, -0x1, RZ ;  /* 0xffffffff94642810 */ /* 0x000fce0007ffe0ff */
[----:B------:R-:W2:Y:S01]  /*16d0*/  @!P0 LDC.64 R124, c[0x0][0x3b0] ;  /* 0x0000ec00ff7c8b82 */ /* 0x000ea20000000a00 */
[----:B-1----:R-:W-:-:S05]  /*16e0*/  @P2 IMAD R100, R100, R101, RZ ;  /* 0x0000006564642224 */ /* 0x002fca00078e02ff */
[----:B------:R-:W-:-:S04]  /*16f0*/  @P2 SHF.R.S32.HI R101, RZ, 0x1f, R100 ;  /* 0x0000001fff652819 */ /* 0x000fc80000011464 */
[----:B------:R-:W-:-:S04]  /*1700*/  @P2 LEA.HI R101, R101, R100, RZ, 0x3 ;  /* 0x0000006465652211 */ /* 0x000fc800078f18ff */
[----:B------:R-:W-:-:S04]  /*1710*/  @P2 LEA.HI.SX32 R103, R101, R2, 0x1d ;  /* 0x0000000265672211 */ /* 0x000fc800078feaff */
[C---:B------:R-:W-:Y:S01]  /*1720*/  @!P0 IADD3 R127, PT, PT, R103.reuse, 0x80, RZ ;  /* 0x00000080677f8810 */ /* 0x040fe20007ffe0ff */
[C---:B--2---:R-:W-:Y:S01]  /*1730*/  @!P0 IMAD.WIDE.U32 R128, R103.reuse, 0x8, R124 ;  /* 0x0000000867808825 */ /* 0x044fe200078e007c */
[----:B------:R-:W-:-:S03]  /*1740*/  @!P0 IADD3 R101, PT, PT, R103, 0x100, RZ ;  /* 0x0000010067658810 */ /* 0x000fc60007ffe0ff */
[--C-:B------:R-:W-:Y:S02]  /*1750*/  @!P0 IMAD.WIDE.U32 R126, R127, 0x8, R124.reuse ;  /* 0x000000087f7e8825 */ /* 0x100fe400078e007c */
[----:B------:R-:W5:Y:S02]  /*1760*/  @!P0 LDG.E.64 R128, desc[UR12][R128.64] ;  /* 0x0000000c80808981 */ /* 0x000f64000c1e1b00 */
[----:B------:R-:W-:Y:S02]  /*1770*/  @!P0 IMAD.WIDE.U32 R124, R101, 0x8, R124 ;  /* 0x00000008657c8825 */ /* 0x000fe400078e007c */
[----:B------:R-:W5:Y:S04]  /*1780*/  @!P0 LDG.E.64 R126, desc[UR12][R126.64] ;  /* 0x0000000c7e7e8981 */ /* 0x000f68000c1e1b00 */
[----:B------:R-:W5:Y:S01]  /*1790*/  @!P0 LDG.E.64 R124, desc[UR12][R124.64] ;  /* 0x0000000c7c7c8981 */ /* 0x000f62000c1e1b00 */
[----:B------:R-:W-:Y:S01]  /*17a0*/  CS2R R100, SRZ ;  /* 0x0000000000647805 */ /* 0x000fe2000001ff00 */
[----:B------:R-:W-:Y:S06]  /*17b0*/  @!P0 BRA `(.L_x_1593) ;  /* 0x0000000000588947 */ /* 0x000fec0003800000 */
[----:B-----5:R-:W1:Y:S01]  /*17c0*/  LDC.64 R124, c[0x0][0x3b0] ;  /* 0x0000ec00ff7c7b82 */ /* 0x020e620000000a00 */
[----:B------:R-:W-:Y:S01]  /*17d0*/  IMAD R22, R0, UR15, RZ ;  /* 0x0000000f00167c24 */ /* 0x000fe2000f8e02ff */
[C---:B------:R-:W-:Y:S02]  /*17e0*/  IADD3 R127, PT, PT, R103.reuse, 0x80, RZ ;  /* 0x00000080677f7810 */ /* 0x040fe40007ffe0ff */
[----:B------:R-:W-:Y:S02]  /*17f0*/  IADD3 R27, PT, PT, R103, 0x100, RZ ;  /* 0x00000100671b7810 */ /* 0x000fe40007ffe0ff */
[----:B------:R-:W-:Y:S02]  /*1800*/  SHF.R.S32.HI R23, RZ, 0x1f, R22 ;  /* 0x0000001fff177819 */ /* 0x000fe40000011416 */
[----:B------:R-:W2:Y:S02]  /*1810*/  LDC.64 R20, c[0x0][0x438] ;  /* 0x00010e00ff147b82 */ /* 0x000ea40000000a00 */
[----:B------:R-:W-:-:S04]  /*1820*/  LEA.HI R23, R23, R22, RZ, 0x3 ;  /* 0x0000001617177211 */ /* 0x000fc800078f18ff */
[----:B------:R-:W-:-:S04]  /*1830*/  LEA.HI.SX32 R29, R23, R2, 0x1d ;  /* 0x00000002171d7211 */ /* 0x000fc800078feaff */
[C---:B------:R-:W-:Y:S02]  /*1840*/  IADD3 R25, PT, PT, R29.reuse, 0x80, RZ ;  /* 0x000000801d197810 */ /* 0x040fe40007ffe0ff */
[----:B------:R-:W-:Y:S01]  /*1850*/  IADD3 R23, PT, PT, R29, 0x100, RZ ;  /* 0x000001001d177810 */ /* 0x000fe20007ffe0ff */
[----:B-1----:R-:W-:-:S04]  /*1860*/  IMAD.WIDE.U32 R128, R103, 0x8, R124 ;  /* 0x0000000867807825 */ /* 0x002fc800078e007c */
[----:B------:R-:W-:Y:S02]  /*1870*/  IMAD.WIDE.U32 R126, R127, 0x8, R124 ;  /* 0x000000087f7e7825 */ /* 0x000fe400078e007c */
[----:B------:R-:W5:Y:S02]  /*1880*/  LDG.E.64 R128, desc[UR12][R128.64] ;  /* 0x0000000c80807981 */ /* 0x000f64000c1e1b00 */
[--C-:B--2---:R-:W-:Y:S02]  /*1890*/  IMAD.WIDE.U32 R28, R29, 0x10, R20.reuse ;  /* 0x000000101d1c7825 */ /* 0x104fe400078e0014 */
        /* <DEDUP_REMOVED lines=8> */
.L_x_1593:
        /* <DEDUP_REMOVED lines=11> */
[----:B-1----:R-:W-:Y:S02]  /*19d0*/  FADD.FTZ R106, R105, R2 ;  /* 0x00000002696a7221 */ /* 0x002fe40000010000 */
[----:B------:R-:W1:Y:S01]  /*19e0*/  S2R R2, SR_TID.X ;  /* 0x0000000000027919 */ /* 0x000e620000002100 */
[----:B--2---:R-:W-:Y:S02]  /*19f0*/  FADD.FTZ R107, R104, R107 ;  /* 0x0000006b686b7221 */ /* 0x004fe40000010000 */
[----:B------:R-:W2:Y:S04]  /*1a00*/  SHFL.DOWN PT, R101, R106, 0x2, 0x1f ;  /* 0x08401f006a657f89 */ /* 0x000ea800000e0000 */
[----:B------:R-:W3:Y:S01]  /*1a10*/  SHFL.DOWN PT, R100, R107, 0x2, 0x1f ;  /* 0x08401f006b647f89 */ /* 0x000ee200000e0000 */
[----:B--2---:R-:W-:Y:S01]  /*1a20*/  FADD.FTZ R102, R106, R101 ;  /* 0x000000656a667221 */ /* 0x004fe20000010000 */
[----:B---3--:R-:W-:-:S04]  /*1a30*/  FADD.FTZ R103, R107, R100 ;  /* 0x000000646b677221 */ /* 0x008fc80000010000 */
[----:B------:R-:W2:Y:S01]  /*1a40*/  SHFL.DOWN PT, R101, R102, 0x1, 0x1f ;  /* 0x08201f0066657f89 */ /* 0x000ea200000e0000 */
[----:B-1----:R-:W-:-:S03]  /*1a50*/  LOP3.LUT P0, RZ, R2, 0x1f, RZ, 0xc0, !PT ;  /* 0x0000001f02ff7812 */ /* 0x002fc6000780c0ff */
[----:B------:R-:W1:Y:S01]  /*1a60*/  SHFL.DOWN PT, R150, R103, 0x1, 0x1f ;  /* 0x08201f0067967f89 */ /* 0x000e6200000e0000 */
[----:B--2---:R-:W-:Y:S01]  /*1a70*/  FADD.FTZ R100, R102, R101 ;  /* 0x0000006566647221 */ /* 0x004fe20000010000 */
[----:B-1----:R-:W-:-:S08]  /*1a80*/  FADD.FTZ R101, R103, R150 ;  /* 0x0000009667657221 */ /* 0x002fd00000010000 */
        /* <DEDUP_REMOVED lines=9> */
.L_x_1595:
[----:B------:R-:W-:Y:S05]  /*1b20*/  BSYNC.RECONVERGENT B0 ;  /* 0x0000000000007941 */ /* 0x000fea0003800200 */
.L_x_1594:
[----:B------:R-:W2:Y:S08]  /*1b30*/  S2UR UR5, SR_CgaCtaId ;  /* 0x00000000000579c3 */ /* 0x000eb00000008800 */
[----:B------:R-:W-:Y:S01]  /*1b40*/  BAR.SYNC.DEFER_BLOCKING 0x0 ;  /* 0x0000000000007b1d */ /* 0x000fe20000010000 */
[----:B------:R-:W-:Y:S02]  /*1b50*/  ISETP.NE.U32.AND P0, PT, RZ, UR6, PT ;  /* 0x00000006ff007c0c */ /* 0x000fe4000bf05070 */
[----:B------:R-:W-:-:S02]  /*1b60*/  @P2 IADD3 R148, PT, PT, R148, -0x1, RZ ;  /* 0xffffffff94942810 */ /* 0x000fc40007ffe0ff */
[----:B------:R-:W-:Y:S01]  /*1b70*/  ISETP.NE.AND.EX P0, PT, R147, RZ, PT, P0 ;  /* 0x000000ff9300720c */ /* 0x000fe20003f05300 */
[----:B------:R-:W-:Y:S02]  /*1b80*/  UMOV UR4, 0x400 ;  /* 0x0000040000047882 */ /* 0x000fe40000000000 */
[----:B------:R-:W3:Y:S01]  /*1b90*/  LDC R151, c[0x0][0x388] ;  /* 0x0000e200ff977b82 */ /* 0x000ee20000000800 */
[----:B------:R-:W-:Y:S01]  /*1ba0*/  ISETP.NE.AND P3, PT, RZ, UR11, PT ;  /* 0x0000000bff007c0c */ /* 0x000fe2000bf65270 */
        /* <DEDUP_REMOVED lines=18> */
[----:B------:R-:W-:Y:S01]  /*1cd0*/  FADD.FTZ R100, R107, R100 ;  /* 0x000000646b647221 */ /* 0x000fe20000010000 */
[----:B------:R-:W-:Y:S02]  /*1ce0*/  LEA.HI R107, R102, R101, RZ, 0x3 ;  /* 0x00000065666b7211 */ /* 0x000fe400078f18ff */
[----:B------:R-:W-:Y:S01]  /*1cf0*/  FMUL.FTZ R104, R104, UR14 ;  /* 0x0000000e68687c20 */ /* 0x000fe20008410000 */
[----:B------:R-:W-:Y:S01]  /*1d00*/  @P2 LEA.HI R103, R103, R148, RZ, 0x3 ;  /* 0x0000009467672211 */ /* 0x000fe200078f18ff */
[----:B------:R-:W-:Y:S01]  /*1d10*/  FMUL.FTZ R105, R100, UR14 ;  /* 0x0000000e64697c20 */ /* 0x000fe20008410000 */
[----:B------:R-:W-:-:S02]  /*1d20*/  MOV R149, RZ ;  /* 0x000000ff00957202 */ /* 0x000fc40000000f00 */
[-C--:B------:R-:W-:Y:S02]  /*1d30*/  @P2 LEA.HI.SX32 R149, R103, R2.reuse, 0x1d ;  /* 0x0000000267952211 */ /* 0x080fe400078feaff */
[----:B------:R-:W-:Y:S02]  /*1d40*/  LEA.HI.SX32 R107, R107, R2, 0x1d ;  /* 0x000000026b6b7211 */ /* 0x000fe400078feaff */
[----:B------:R-:W-:Y:S01]  /*1d50*/  FSEL R104, R104, RZ, !P3 ;  /* 0x000000ff68687208 */ /* 0x000fe20005800000 */
[----:B------:R-:W-:Y:S06]  /*1d60*/  @P0 BRA `(.L_x_1596) ;  /* 0x0000000c00180947 */ /* 0x000fec0003800000 */
        /* <DEDUP_REMOVED lines=10> */
[----:B------:R-:W-:Y:S02]  /*1e10*/  FSEL R101, R101, RZ, P0 ;  /* 0x000000ff65657208 */ /* 0x000fe40000000000 */
[----:B-----5:R-:W-:-:S03]  /*1e20*/  LOP3.LUT P0, RZ, R128, 0xff, RZ, 0xc0, !PT ;  /* 0x000000ff80ff7812 */ /* 0x020fc6000780c0ff */
[----:B------:R-:W-:-:S04]  /*1e30*/  FMUL.FTZ R101, R101, UR17 ;  /* 0x0000001165657c20 */ /* 0x000fc80008410000 */
[----:B------:R-:W-:-:S05]  /*1e40*/  FMUL.FTZ R101, R101, UR16 ;  /* 0x0000001065657c20 */ /* 0x000fca0008410000 */
[----:B------:R-:W-:-:S04]  /*1e50*/  FSEL R101, R101, RZ, P0 ;  /* 0x000000ff65657208 */ /* 0x000fc80000000000 */
[----:B------:R-:W-:-:S04]  /*1e60*/  F2FP.F16.F32.PACK_AB R101, RZ, R101 ;  /* 0x00000065ff65723e */ /* 0x000fc800000000ff */
[----:B------:R-:W-:-:S07]  /*1e70*/  PRMT R92, R101, 0x7610, R92 ;  /* 0x00007610655c7816 */ /* 0x000fce000000005c */
.L_x_1598:
        /* <DEDUP_REMOVED lines=12> */
.L_x_1599:
        /* <DEDUP_REMOVED lines=12> */
.L_x_1600:
        /* <DEDUP_REMOVED lines=12> */
.L_x_1601:
        /* <DEDUP_REMOVED lines=12> */
.L_x_1602:
        /* <DEDUP_REMOVED lines=12> */
.L_x_1603:
        /* <DEDUP_REMOVED lines=12> */
.L_x_1604:
[----:B------:R-:W-:Y:S05]  /*2300*/  @!P2 BRA `(.L_x_1605) ;  /* 0x0000001000a8a947 */ /* 0x000fea0003800000 */
[----:B------:R-:W-:Y:S01]  /*2310*/  FFMA.FTZ R100, R18, R105, R104 ;  /* 0x0000006912647223 */ /* 0x000fe20000010068 */
[----:B------:R-:W-:-:S03]  /*2320*/  ISETP.GT.AND P0, PT, R145, RZ, PT ;  /* 0x000000ff9100720c */ /* 0x000fc60003f04270 */
[----:B------:R-:W-:-:S04]  /*2330*/  FADD.FTZ R101, R17, -R100 ;  /* 0x8000006411657221 */ /* 0x000fc80000010000 */
[----:B------:R-:W-:-:S05]  /*2340*/  FMUL.FTZ R101, R146, R101 ;  /* 0x0000006592657220 */ /* 0x000fca0000410000 */
        /* <DEDUP_REMOVED lines=9> */
.L_x_1597:
[-CC-:B------:R-:W-:Y:S01]  /*23e0*/  FFMA.FTZ R97, R3, R105.reuse, R104.reuse ;  /* 0x0000006903617223 */ /* 0x180fe20000010068 */
[----:B------:R-:W-:Y:S01]  /*23f0*/  FFMA.FTZ R96, R6, R105, R104 ;  /* 0x0000006906607223 */ /* 0x000fe20000010068 */
[----:B------:R-:W-:Y:S02]  /*2400*/  ISETP.GT.AND P0, PT, R145, RZ, PT ;  /* 0x000000ff9100720c */ /* 0x000fe40003f04270 */
[----:B------:R-:W-:Y:S01]  /*2410*/  FADD.FTZ R97, R4, -R97 ;  /* 0x8000006104617221 */ /* 0x000fe20000010000 */
[----:B------:R-:W-:-:S03]  /*2420*/  FADD.FTZ R99, R5, -R96 ;  /* 0x8000006005637221 */ /* 0x000fc60000010000 */
[C---:B------:R-:W-:Y:S01]  /*2430*/  FMUL.FTZ R97, R146.reuse, R97 ;  /* 0x0000006192617220 */ /* 0x040fe20000410000 */
[----:B------:R-:W-:-:S04]  /*2440*/  FMUL.FTZ R99, R146, R99 ;  /* 0x0000006392637220 */ /* 0x000fc80000410000 */
[----:B------:R-:W-:Y:S02]  /*2450*/  FSEL R97, R97, RZ, P0 ;  /* 0x000000ff61617208 */ /* 0x000fe40000000000 */
[----:B------:R-:W-:Y:S01]  /*2460*/  FSEL R98, R99, RZ, P0 ;  /* 0x000000ff63627208 */ /* 0x000fe20000000000 */
[----:B------:R-:W-:-:S03]  /*2470*/  FFMA.FTZ R99, R7, R105, R104 ;  /* 0x0000006907637223 */ /* 0x000fc60000010068 */
        /* <DEDUP_REMOVED lines=8> */
.L_x_1606:
[----:B------:R-:W-:Y:S05]  /*2500*/  @!P2 BRA `(.L_x_1607) ;  /* 0x000000000018a947 */ /* 0x000fea0003800000 */
[----:B------:R-:W-:Y:S01]  /*2510*/  FMUL.FTZ R97, R98, UR17 ;  /* 0x0000001162617c20 */ /* 0x000fe20008410000 */
[----:B-----5:R-:W-:-:S03]  /*2520*/  LOP3.LUT P1, RZ, R128, 0xff00, RZ, 0xc0, !PT ;  /* 0x0000ff0080ff7812 */ /* 0x020fc6000782c0ff */
[----:B------:R-:W-:-:S05]  /*2530*/  FMUL.FTZ R97, R97, UR16 ;  /* 0x0000001061617c20 */ /* 0x000fca0008410000 */
[----:B------:R-:W-:-:S04]  /*2540*/  FSEL R97, R97, RZ, P1 ;  /* 0x000000ff61617208 */ /* 0x000fc80000800000 */
[----:B------:R-:W-:-:S04]  /*2550*/  F2FP.F16.F32.PACK_AB R97, RZ, R97 ;  /* 0x00000061ff61723e */ /* 0x000fc800000000ff */
[----:B------:R-:W-:-:S07]  /*2560*/  PRMT R92, R92, 0x5410, R97 ;  /* 0x000054105c5c7816 */ /* 0x000fce0000000061 */
.L_x_1607:
[-CC-:B------:R-:W-:Y:S01]  /*2570*/  FFMA.FTZ R98, R10, R105.reuse, R104.reuse ;  /* 0x000000690a627223 */ /* 0x180fe20000010068 */
[----:B------:R-:W-:Y:S01]  /*2580*/  FADD.FTZ R97, R8, -R99 ;  /* 0x8000006308617221 */ /* 0x000fe20000010000 */
[-CC-:B------:R-:W-:Y:S01]  /*2590*/  FFMA.FTZ R101, R11, R105.reuse, R104.reuse ;  /* 0x000000690b657223 */ /* 0x180fe20000010068 */
[-C--:B------:R-:W-:Y:S01]  /*25a0*/  FFMA.FTZ R100, R14, R105.reuse, R104 ;  /* 0x000000690e647223 */ /* 0x080fe20000010068 */
[----:B------:R-:W-:Y:S01]  /*25b0*/  FADD.FTZ R99, R9, -R98 ;  /* 0x8000006209637221 */ /* 0x000fe20000010000 */
        /* <DEDUP_REMOVED lines=8> */
[C---:B------:R-:W-:Y:S01]  /*2640*/  FMUL.FTZ R101, R146.reuse, R101 ;  /* 0x0000006592657220 */ /* 0x040fe20000410000 */
[C---:B------:R-:W-:Y:S01]  /*2650*/  FMUL.FTZ R103, R146.reuse, R103 ;  /* 0x0000006792677220 */ /* 0x040fe20000410000 */
[C---:B------:R-:W-:Y:S01]  /*2660*/  FMUL.FTZ R151, R146.reuse, R151 ;  /* 0x0000009792977220 */ /* 0x040fe20000410000 */
[----:B------:R-:W-:Y:S01]  /*2670*/  FMUL.FTZ R153, R146, R153 ;  /* 0x0000009992997220 */ /* 0x000fe20000410000 */
        /* <DEDUP_REMOVED lines=9> */
.L_x_1608:
[----:B------:R-:W-:Y:S05]  /*2710*/  @!P2 BRA `(.L_x_1609) ;  /* 0x000000000018a947 */ /* 0x000fea0003800000 */
[----:B------:R-:W-:Y:S01]  /*2720*/  FMUL.FTZ R97, R99, UR17 ;  /* 0x0000001163617c20 */ /* 0x000fe20008410000 */
[----:B-----5:R-:W-:-:S03]  /*2730*/  LOP3.LUT P1, RZ, R128, 0xff000000, RZ, 0xc0, !PT ;  /* 0xff00000080ff7812 */ /* 0x020fc6000782c0ff */
[----:B------:R-:W-:-:S05]  /*2740*/  FMUL.FTZ R97, R97, UR16 ;  /* 0x0000001061617c20 */ /* 0x000fca0008410000 */
[----:B------:R-:W-:-:S04]  /*2750*/  FSEL R97, R97, RZ, P1 ;  /* 0x000000ff61617208 */ /* 0x000fc80000800000 */
[----:B------:R-:W-:-:S04]  /*2760*/  F2FP.F16.F32.PACK_AB R97, RZ, R97 ;  /* 0x00000061ff61723e */ /* 0x000fc800000000ff */
[----:B------:R-:W-:-:S07]  /*2770*/  PRMT R93, R93, 0x5410, R97 ;  /* 0x000054105d5d7816 */ /* 0x000fce0000000061 */
.L_x_1609:
        /* <DEDUP_REMOVED lines=12> */
.L_x_1610:
[----:B------:R-:W-:Y:S05]  /*2840*/  @!P2 BRA `(.L_x_1611) ;  /* 0x000000000018a947 */ /* 0x000fea0003800000 */
[----:B------:R-:W-:Y:S01]  /*2850*/  FMUL.FTZ R98, R100, UR17 ;  /* 0x0000001164627c20 */ /* 0x000fe20008410000 */
[----:B-----5:R-:W-:-:S03]  /*2860*/  LOP3.LUT P0, RZ, R129, 0xff00, RZ, 0xc0, !PT ;  /* 0x0000ff0081ff7812 */ /* 0x020fc6000780c0ff */
[----:B------:R-:W-:-:S05]  /*2870*/  FMUL.FTZ R98, R98, UR16 ;  /* 0x0000001062627c20 */ /* 0x000fca0008410000 */
[----:B------:R-:W-:-:S04]  /*2880*/  FSEL R98, R98, RZ, P0 ;  /* 0x000000ff62627208 */ /* 0x000fc80000000000 */
[----:B------:R-:W-:-:S04]  /*2890*/  F2FP.F16.F32.PACK_AB R98, RZ, R98 ;  /* 0x00000062ff62723e */ /* 0x000fc800000000ff */
[----:B------:R-:W-:-:S07]  /*28a0*/  PRMT R94, R94, 0x5410, R98 ;  /* 0x000054105e5e7816 */ /* 0x000fce0000000062 */
.L_x_1611:
[----:B------:R-:W-:Y:S05]  /*28b0*/  @!P2 BRA `(.L_x_1612) ;  /* 0x000000000018a947 */ /* 0x000fea0003800000 */
[----:B------:R-:W-:Y:S01]  /*28c0*/  FMUL.FTZ R98, R99, UR17 ;  /* 0x0000001163627c20 */ /* 0x000fe20008410000 */
[----:B-----5:R-:W-:-:S03]  /*28d0*/  LOP3.LUT P0, RZ, R129, 0xff0000, RZ, 0xc0, !PT ;  /* 0x00ff000081ff7812 */ /* 0x020fc6000780c0ff */
[----:B------:R-:W-:-:S05]  /*28e0*/  FMUL.FTZ R98, R98, UR16 ;  /* 0x0000001062627c20 */ /* 0x000fca0008410000 */
[----:B------:R-:W-:-:S04]  /*28f0*/  FSEL R98, R98, RZ, P0 ;  /* 0x000000ff62627208 */ /* 0x000fc80000000000 */
[----:B------:R-:W-:-:S04]  /*2900*/  F2FP.F16.F32.PACK_AB R98, RZ, R98 ;  /* 0x00000062ff62723e */ /* 0x000fc800000000ff */
[----:B------:R-:W-:-:S07]  /*2910*/  PRMT R95, R98, 0x7610, R95 ;  /* 0x00007610625f7816 */ /* 0x000fce000000005f */
.L_x_1612:
        /* <DEDUP_REMOVED lines=11> */
.L_x_1596:
        /* <DEDUP_REMOVED lines=8> */
[----:B-----5:R-:W-:Y:S01]  /*2a50*/  HADD2.F32 R101, -RZ, R28.H0_H0 ;  /* 0x2000001cff657230 */ /* 0x020fe20000004100 */
[----:B------:R-:W-:Y:S02]  /*2a60*/  LOP3.LUT P1, RZ, R128, 0xff, RZ, 0xc0, !PT ;  /* 0x000000ff80ff7812 */ /* 0x000fe4000782c0ff */
[----:B------:R-:W-:-:S04]  /*2a70*/  @P0 FADD.FTZ R103, R4, -R103 ;  /* 0x8000006704670221 */ /* 0x000fc80000010000 */
[----:B------:R-:W-:-:S04]  /*2a80*/  @P0 FFMA.FTZ R101, R146, R103, R101 ;  /* 0x0000006792650223 */ /* 0x000fc80000010065 */
[----:B------:R-:W-:-:S04]  /*2a90*/  FMUL.FTZ R101, R101, UR17 ;  /* 0x0000001165657c20 */ /* 0x000fc80008410000 */
[----:B------:R-:W-:-:S05]  /*2aa0*/  FMUL.FTZ R101, R101, UR16 ;  /* 0x0000001065657c20 */ /* 0x000fca0008410000 */
[----:B------:R-:W-:-:S04]  /*2ab0*/  FSEL R101, R101, RZ, P1 ;  /* 0x000000ff65657208 */ /* 0x000fc80000800000 */
[----:B------:R-:W-:-:S04]  /*2ac0*/  F2FP.F16.F32.PACK_AB R101, RZ, R101 ;  /* 0x00000065ff65723e */ /* 0x000fc800000000ff */
[----:B------:R-:W-:-:S07]  /*2ad0*/  PRMT R92, R101, 0x7610, R92 ;  /* 0x00007610655c7816 */ /* 0x000fce000000005c */
.L_x_1614:
[----:B------:R-:W-:Y:S05]  /*2ae0*/  @!P2 BRA `(.L_x_1615) ;  /* 0x000000000028a947 */ /* 0x000fea0003800000 */
[----:B------:R-:W-:Y:S01]  /*2af0*/  @P0 FFMA.FTZ R100, R6, R105, R104 ;  /* 0x0000006906640223 */ /* 0x000fe20000010068 */
[----:B-----5:R-:W-:Y:S01]  /*2b00*/  HADD2.F32 R101, -RZ, R28.H1_H1 ;  /* 0x3000001cff657230 */ /* 0x020fe20000004100 */
        /* <DEDUP_REMOVED lines=8> */
.L_x_1615:
[----:B------:R-:W-:Y:S05]  /*2b90*/  @!P2 BRA `(.L_x_1616) ;  /* 0x000000000028a947 */ /* 0x000fea0003800000 */
        /* <DEDUP_REMOVED lines=10> */
.L_x_1616:
        /* <DEDUP_REMOVED lines=11> */
.L_x_1617:
        /* <DEDUP_REMOVED lines=11> */
.L_x_1618:
        /* <DEDUP_REMOVED lines=11> */
.L_x_1619:
        /* <DEDUP_REMOVED lines=11> */
.L_x_1620:
[----:B------:R-:W-:Y:S05]  /*2f00*/  @!P2 BRA `(.L_x_1605) ;  /* 0x0000000400a8a947 */ /* 0x000fea0003800000 */
[----:B------:R-:W-:Y:S01]  /*2f10*/  @P0 FFMA.FTZ R100, R18, R105, R104 ;  /* 0x0000006912640223 */ /* 0x000fe20000010068 */
[----:B-----5:R-:W-:-:S03]  /*2f20*/  HADD2.F32 R101, -RZ, R31.H1_H1 ;  /* 0x3000001fff657230 */ /* 0x020fc60000004100 */
[----:B------:R-:W-:-:S04]  /*2f30*/  @P0 FADD.FTZ R100, R17, -R100 ;  /* 0x8000006411640221 */ /* 0x000fc80000010000 */
[----:B------:R-:W-:Y:S01]  /*2f40*/  @P0 FFMA.FTZ R101, R146, R100, R101 ;  /* 0x0000006492650223 */ /* 0x000fe20000010065 */
        /* <DEDUP_REMOVED lines=8> */
.L_x_1613:
[----:B------:R-:W-:Y:S01]  /*2fd0*/  ISETP.GT.AND P0, PT, R145, RZ, PT ;  /* 0x000000ff9100720c */ /* 0x000fe20003f04270 */
[----:B------:R-:W-:Y:S01]  /*2fe0*/  @P1 FFMA.FTZ R97, R3, R105, R104 ;  /* 0x0000006903611223 */ /* 0x000fe20000010068 */
[--C-:B-----5:R-:W-:Y:S02]  /*2ff0*/  HADD2.F32 R157, -RZ, R28.reuse.H0_H0 ;  /* 0x2000001cff9d7230 */ /* 0x120fe40000004100 */
[----:B------:R-:W-:Y:S02]  /*3000*/  HADD2.F32 R155, -RZ, R28.H1_H1 ;  /* 0x3000001cff9b7230 */ /* 0x000fe40000004100 */
[----:B------:R-:W-:Y:S01]  /*3010*/  @P1 FADD.FTZ R97, R4, -R97 ;  /* 0x8000006104611221 */ /* 0x000fe20000010000 */
[--C-:B------:R-:W-:Y:S02]  /*3020*/  HADD2.F32 R98, -RZ, R29.reuse.H0_H0 ;  /* 0x2000001dff627230 */ /* 0x100fe40000004100 */
[----:B------:R-:W-:Y:S02]  /*3030*/  HADD2.F32 R103, -RZ, R30.H0_H0 ;  /* 0x2000001eff677230 */ /* 0x000fe40000004100 */
[----:B------:R-:W-:Y:S01]  /*3040*/  @P1 FFMA.FTZ R157, R146, R97, R157 ;  /* 0x00000061929d1223 */ /* 0x000fe2000001009d */
[----:B------:R-:W-:-:S02]  /*3050*/  HADD2.F32 R153, -RZ, R29.H1_H1 ;  /* 0x3000001dff997230 */ /* 0x000fc40000004100 */
[----:B------:R-:W-:Y:S02]  /*3060*/  HADD2.F32 R151, -RZ, R30.H1_H1 ;  /* 0x3000001eff977230 */ /* 0x000fe40000004100 */
        /* <DEDUP_REMOVED lines=10> */
[----:B------:R-:W-:Y:S01]  /*3110*/  @P0 FFMA.FTZ R103, R146, R102, R103 ;  /* 0x0000006692670223 */ /* 0x000fe20000010067 */
[-CC-:B------:R-:W-:Y:S01]  /*3120*/  @P0 FFMA.FTZ R96, R14, R105.reuse, R104.reuse ;  /* 0x000000690e600223 */ /* 0x180fe20000010068 */
[-CC-:B------:R-:W-:Y:S01]  /*3130*/  @P0 FFMA.FTZ R97, R15, R105.reuse, R104.reuse ;  /* 0x000000690f610223 */ /* 0x180fe20000010068 */
[----:B------:R-:W-:Y:S01]  /*3140*/  @P0 FFMA.FTZ R102, R18, R105, R104 ;  /* 0x0000006912660223 */ /* 0x000fe20000010068 */
[----:B------:R-:W-:Y:S01]  /*3150*/  @P0 FFMA.FTZ R153, R146, R100, R153 ;  /* 0x0000006492990223 */ /* 0x000fe20000010099 */
[----:B------:R-:W-:-:S02]  /*3160*/  HADD2.F32 R99, -RZ, R31.H0_H0 ;  /* 0x2000001fff637230 */ /* 0x000fc40000004100 */
[----:B------:R-:W-:Y:S01]  /*3170*/  @P0 FADD.FTZ R96, R13, -R96 ;  /* 0x800000600d600221 */ /* 0x000fe20000010000 */
[----:B------:R-:W-:Y:S02]  /*3180*/  HADD2.F32 R101, -RZ, R31.H1_H1 ;  /* 0x3000001fff657230 */ /* 0x000fe40000004100 */
[----:B------:R-:W-:Y:S01]  /*3190*/  @P0 FADD.FTZ R100, R16, -R97 ;  /* 0x8000006110640221 */ /* 0x000fe20000010000 */
[----:B------:R-:W-:Y:S01]  /*31a0*/  @P0 FADD.FTZ R102, R17, -R102 ;  /* 0x8000006611660221 */ /* 0x000fe20000010000 */
[C---:B------:R-:W-:Y:S01]  /*31b0*/  @P0 FFMA.FTZ R151, R146.reuse, R96, R151 ;  /* 0x0000006092970223 */ /* 0x040fe20000010097 */
[----:B------:R-:W-:Y:S01]  /*31c0*/  F2FP.F16.F32.PACK_AB R96, R155, R157 ;  /* 0x0000009d9b60723e */ /* 0x000fe200000000ff */
[C---:B------:R-:W-:Y:S01]  /*31d0*/  @P0 FFMA.FTZ R99, R146.reuse, R100, R99 ;  /* 0x0000006492630223 */ /* 0x040fe20000010063 */
[----:B------:R-:W-:Y:S01]  /*31e0*/  @P0 FFMA.FTZ R101, R146, R102, R101 ;  /* 0x0000006692650223 */ /* 0x000fe20000010065 */
        /* <DEDUP_REMOVED lines=8> */
.L_x_1621:
[----:B------:R-:W-:Y:S05]  /*3270*/  @!P2 BRA `(.L_x_1622) ;  /* 0x000000000018a947 */ /* 0x000fea0003800000 */
[----:B------:R-:W-:Y:S01]  /*3280*/  FMUL.FTZ R155, R155, UR17 ;  /* 0x000000119b9b7c20 */ /* 0x000fe20008410000 */
[----:B------:R-:W-:-:S03]  /*3290*/  LOP3.LUT P0, RZ, R128, 0xff00, RZ, 0xc0, !PT ;  /* 0x0000ff0080ff7812 */ /* 0x000fc6000780c0ff */
[----:B------:R-:W-:-:S05]  /*32a0*/  FMUL.FTZ R155, R155, UR16 ;  /* 0x000000109b9b7c20 */ /* 0x000fca0008410000 */
[----:B------:R-:W-:-:S04]  /*32b0*/  FSEL R155, R155, RZ, P0 ;  /* 0x000000ff9b9b7208 */ /* 0x000fc80000000000 */
[----:B------:R-:W-:-:S04]  /*32c0*/  F2FP.F16.F32.PACK_AB R155, RZ, R155 ;  /* 0x0000009bff9b723e */ /* 0x000fc800000000ff */
[----:B------:R-:W-:-:S07]  /*32d0*/  PRMT R92, R92, 0x5410, R155 ;  /* 0x000054105c5c7816 */ /* 0x000fce000000009b */
.L_x_1622:
[----:B------:R-:W-:Y:S05]  /*32e0*/  @!P2 BRA `(.L_x_1623) ;  /* 0x000000000018a947 */ /* 0x000fea0003800000 */
[----:B------:R-:W-:Y:S01]  /*32f0*/  FMUL.FTZ R98, R98, UR17 ;  /* 0x0000001162627c20 */ /* 0x000fe20008410000 */
[----:B------:R-:W-:-:S03]  /*3300*/  LOP3.LUT P0, RZ, R128, 0xff0000, RZ, 0xc0, !PT ;  /* 0x00ff000080ff7812 */ /* 0x000fc6000780c0ff */
[----:B------:R-:W-:-:S05]  /*3310*/  FMUL.FTZ R98, R98, UR16 ;  /* 0x0000001062627c20 */ /* 0x000fca0008410000 */
[----:B------:R-:W-:-:S04]  /*3320*/  FSEL R98, R98, RZ, P0 ;  /* 0x000000ff62627208 */ /* 0x000fc80000000000 */
[----:B------:R-:W-:-:S04]  /*3330*/  F2FP.F16.F32.PACK_AB R98, RZ, R98 ;  /* 0x00000062ff62723e */ /* 0x000fc800000000ff */
[----:B------:R-:W-:-:S07]  /*3340*/  PRMT R93, R98, 0x7610, R93 ;  /* 0x00007610625d7816 */ /* 0x000fce000000005d */
.L_x_1623:
[----:B------:R-:W-:Y:S05]  /*3350*/  @!P2 BRA `(.L_x_1624) ;  /* 0x000000000018a947 */ /* 0x000fea0003800000 */
[----:B------:R-:W-:Y:S01]  /*3360*/  FMUL.FTZ R153, R153, UR17 ;  /* 0x0000001199997c20 */ /* 0x000fe20008410000 */
[----:B------:R-:W-:-:S03]  /*3370*/  LOP3.LUT P0, RZ, R128, 0xff000000, RZ, 0xc0, !PT ;  /* 0xff00000080ff7812 */ /* 0x000fc6000780c0ff */
[----:B------:R-:W-:-:S05]  /*3380*/  FMUL.FTZ R153, R153, UR16 ;  /* 0x0000001099997c20 */ /* 0x000fca0008410000 */
[----:B------:R-:W-:-:S04]  /*3390*/  FSEL R153, R153, RZ, P0 ;  /* 0x000000ff99997208 */ /* 0x000fc80000000000 */
[----:B------:R-:W-:-:S04]  /*33a0*/  F2FP.F16.F32.PACK_AB R153, RZ, R153 ;  /* 0x00000099ff99723e */ /* 0x000fc800000000ff */
[----:B------:R-:W-:-:S07]  /*33b0*/  PRMT R93, R93, 0x5410, R153 ;  /* 0x000054105d5d7816 */ /* 0x000fce0000000099 */
.L_x_1624:
[----:B------:R-:W-:Y:S05]  /*33c0*/  @!P2 BRA `(.L_x_1625) ;  /* 0x000000000018a947 */ /* 0x000fea0003800000 */
[----:B------:R-:W-:Y:S01]  /*33d0*/  FMUL.FTZ R98, R103, UR17 ;  /* 0x0000001167627c20 */ /* 0x000fe20008410000 */
[----:B------:R-:W-:-:S03]  /*33e0*/  LOP3.LUT P0, RZ, R129, 0xff, RZ, 0xc0, !PT ;  /* 0x000000ff81ff7812 */ /* 0x000fc6000780c0ff */
[----:B------:R-:W-:-:S05]  /*33f0*/  FMUL.FTZ R98, R98, UR16 ;  /* 0x0000001062627c20 */ /* 0x000fca0008410000 */
[----:B------:R-:W-:-:S04]  /*3400*/  FSEL R98, R98, RZ, P0 ;  /* 0x000000ff62627208 */ /* 0x000fc80000000000 */
[----:B------:R-:W-:-:S04]  /*3410*/  F2FP.F16.F32.PACK_AB R98, RZ, R98 ;  /* 0x00000062ff62723e */ /* 0x000fc800000000ff */
[----:B------:R-:W-:-:S07]  /*3420*/  PRMT R94, R98, 0x7610, R94 ;  /* 0x00007610625e7816 */ /* 0x000fce000000005e */
.L_x_1625:
[----:B------:R-:W-:Y:S05]  /*3430*/  @!P2 BRA `(.L_x_1626) ;  /* 0x000000000018a947 */ /* 0x000fea0003800000 */
[----:B------:R-:W-:Y:S01]  /*3440*/  FMUL.FTZ R98, R151, UR17 ;  /* 0x0000001197627c20 */ /* 0x000fe20008410000 */
[----:B------:R-:W-:-:S03]  /*3450*/  LOP3.LUT P0, RZ, R129, 0xff00, RZ, 0xc0, !PT ;  /* 0x0000ff0081ff7812 */ /* 0x000fc6000780c0ff */
[----:B------:R-:W-:-:S05]  /*3460*/  FMUL.FTZ R98, R98, UR16 ;  /* 0x0000001062627c20 */ /* 0x000fca0008410000 */
[----:B------:R-:W-:-:S04]  /*3470*/  FSEL R98, R98, RZ, P0 ;  /* 0x000000ff62627208 */ /* 0x000fc80000000000 */
[----:B------:R-:W-:-:S04]  /*3480*/  F2FP.F16.F32.PACK_AB R98, RZ, R98 ;  /* 0x00000062ff62723e */ /* 0x000fc800000000ff */
[----:B------:R-:W-:-:S07]  /*3490*/  PRMT R94, R94, 0x5410, R98 ;  /* 0x000054105e5e7816 */ /* 0x000fce0000000062 */
.L_x_1626:
[----:B------:R-:W-:Y:S05]  /*34a0*/  @!P2 BRA `(.L_x_1627) ;  /* 0x000000000018a947 */ /* 0x000fea0003800000 */
[----:B------:R-:W-:Y:S01]  /*34b0*/  FMUL.FTZ R98, R99, UR17 ;  /* 0x0000001163627c20 */ /* 0x000fe20008410000 */
[----:B------:R-:W-:-:S03]  /*34c0*/  LOP3.LUT P0, RZ, R129, 0xff0000, RZ, 0xc0, !PT ;  /* 0x00ff000081ff7812 */ /* 0x000fc6000780c0ff */
[----:B------:R-:W-:-:S05]  /*34d0*/  FMUL.FTZ R98, R98, UR16 ;  /* 0x0000001062627c20 */ /* 0x000fca0008410000 */
[----:B------:R-:W-:-:S04]  /*34e0*/  FSEL R98, R98, RZ, P0 ;  /* 0x000000ff62627208 */ /* 0x000fc80000000000 */
[----:B------:R-:W-:-:S04]  /*34f0*/  F2FP.F16.F32.PACK_AB R98, RZ, R98 ;  /* 0x00000062ff62723e */ /* 0x000fc800000000ff */
[----:B------:R-:W-:-:S07]  /*3500*/  PRMT R95, R98, 0x7610, R95 ;  /* 0x00007610625f7816 */ /* 0x000fce000000005f */
.L_x_1627:
        /* <DEDUP_REMOVED lines=10> */
.L_x_1605:
[----:B------:R-:W-:Y:S01]  /*35b0*/  ISETP.NE.U32.AND P0, PT, RZ, UR4, PT ;  /* 0x00000004ff007c0c */ /* 0x000fe2000bf05070 */
[----:B------:R-:W1:Y:S01]  /*35c0*/  @P2 LDC.64 R100, c[0x0][0x468] ;  /* 0x00011a00ff642b82 */ /* 0x000e620000000a00 */
[----:B------:R-:W-:Y:S02]  /*35d0*/  ISETP.NE.U32.AND P1, PT, RZ, UR6, PT ;  /* 0x00000006ff007c0c */ /* 0x000fe4000bf25070 */
[----:B------:R-:W-:Y:S02]  /*35e0*/  ISETP.NE.AND.EX P0, PT, RZ, UR5, PT, P0 ;  /* 0x00000005ff007c0c */ /* 0x000fe4000bf05300 */
[----:B------:R-:W-:-:S11]  /*35f0*/  ISETP.NE.AND.EX P1, PT, R147, RZ, PT, P1 ;  /* 0x000000ff9300720c */ /* 0x000fd60003f25310 */
        /* <DEDUP_REMOVED lines=8> */
[--C-:B-----5:R-:W-:Y:S02]  /*3680*/  HADD2.F32 R147, -RZ, R24.reuse.H0_H0 ;  /* 0x20000018ff937230 */ /* 0x120fe40000004100 */
[----:B------:R-:W-:Y:S02]  /*3690*/  HADD2.F32 R129, -RZ, R24.H1_H1 ;  /* 0x30000018ff817230 */ /* 0x000fe40000004100 */
[--C-:B-1----:R-:W-:Y:S02]  /*36a0*/  HADD2.F32 R102, -RZ, R25.reuse.H0_H0 ;  /* 0x20000019ff667230 */ /* 0x102fe40000004100 */
[----:B------:R-:W-:Y:S02]  /*36b0*/  HADD2.F32 R99, -RZ, R25.H1_H1 ;  /* 0x30000019ff637230 */ /* 0x000fe40000004100 */
[----:B------:R-:W-:Y:S02]  /*36c0*/  HADD2.F32 R103, -RZ, R26.H0_H0 ;  /* 0x2000001aff677230 */ /* 0x000fe40000004100 */
[----:B------:R-:W-:-:S02]  /*36d0*/  HADD2.F32 R100, -RZ, R27.H0_H0 ;  /* 0x2000001bff647230 */ /* 0x000fc40000004100 */
        /* <DEDUP_REMOVED lines=9> */
[----:B------:R-:W-:Y:S01]  /*3770*/  @P3 FFMA.FTZ R129, R146, R96, R129 ;  /* 0x0000006092813223 */ /* 0x000fe20000010081 */
[-CC-:B------:R-:W-:Y:S01]  /*3780*/  @P3 FFMA.FTZ R97, R115, R105.reuse, R104.reuse ;  /* 0x0000006973613223 */ /* 0x180fe20000010068 */
[-CC-:B------:R-:W-:Y:S01]  /*3790*/  @P3 FFMA.FTZ R96, R118, R105.reuse, R104.reuse ;  /* 0x0000006976603223 */ /* 0x180fe20000010068 */
[-CC-:B------:R-:W-:Y:S01]  /*37a0*/  @P3 FFMA.FTZ R153, R119, R105.reuse, R104.reuse ;  /* 0x0000006977993223 */ /* 0x180fe20000010068 */
[----:B------:R-:W-:Y:S01]  /*37b0*/  @P3 FFMA.FTZ R106, R122, R105, R104 ;  /* 0x000000697a6a3223 */ /* 0x000fe20000010068 */
[C---:B------:R-:W-:Y:S01]  /*37c0*/  @P3 FFMA.FTZ R102, R146.reuse, R101, R102 ;  /* 0x0000006592663223 */ /* 0x040fe20000010066 */
[----:B------:R-:W-:Y:S01]  /*37d0*/  @P3 FFMA.FTZ R99, R146, R98, R99 ;  /* 0x0000006292633223 */ /* 0x000fe20000010063 */
[----:B------:R-:W-:-:S02]  /*37e0*/  HADD2.F32 R98, -RZ, R26.H1_H1 ;  /* 0x3000001aff627230 */ /* 0x000fc40000004100 */
        /* <DEDUP_REMOVED lines=18> */
.L_x_1630:
[----:B------:R-:W-:Y:S05]  /*3910*/  @!P2 BRA `(.L_x_1631) ;  /* 0x000000000018a947 */ /* 0x000fea0003800000 */
[----:B------:R-:W-:Y:S01]  /*3920*/  FMUL.FTZ R129, R129, UR17 ;  /* 0x0000001181817c20 */ /* 0x000fe20008410000 */
[----:B------:R-:W-:-:S03]  /*3930*/  LOP3.LUT P3, RZ, R126, 0xff00, RZ, 0xc0, !PT ;  /* 0x0000ff007eff7812 */ /* 0x000fc6000786c0ff */
[----:B------:R-:W-:-:S05]  /*3940*/  FMUL.FTZ R129, R129, UR16 ;  /* 0x0000001081817c20 */ /* 0x000fca0008410000 */
[----:B------:R-:W-:-:S04]  /*3950*/  FSEL R129, R129, RZ, P3 ;  /* 0x000000ff81817208 */ /* 0x000fc80001800000 */
[----:B------:R-:W-:-:S04]  /*3960*/  F2FP.F16.F32.PACK_AB R129, RZ, R129 ;  /* 0x00000081ff81723e */ /* 0x000fc800000000ff */
[----:B------:R-:W-:-:S07]  /*3970*/  PRMT R92, R92, 0x5410, R129 ;  /* 0x000054105c5c7816 */ /* 0x000fce0000000081 */
.L_x_1631:
[----:B------:R-:W-:Y:S05]  /*3980*/  @!P2 BRA `(.L_x_1632) ;  /* 0x000000000018a947 */ /* 0x000fea0003800000 */
[----:B------:R-:W-:Y:S01]  /*3990*/  FMUL.FTZ R102, R102, UR17 ;  /* 0x0000001166667c20 */ /* 0x000fe20008410000 */
[----:B------:R-:W-:-:S03]  /*39a0*/  LOP3.LUT P3, RZ, R126, 0xff0000, RZ, 0xc0, !PT ;  /* 0x00ff00007eff7812 */ /* 0x000fc6000786c0ff */
[----:B------:R-:W-:-:S05]  /*39b0*/  FMUL.FTZ R102, R102, UR16 ;  /* 0x0000001066667c20 */ /* 0x000fca0008410000 */
[----:B------:R-:W-:-:S04]  /*39c0*/  FSEL R102, R102, RZ, P3 ;  /* 0x000000ff66667208 */ /* 0x000fc80001800000 */
[----:B------:R-:W-:-:S04]  /*39d0*/  F2FP.F16.F32.PACK_AB R102, RZ, R102 ;  /* 0x00000066ff66723e */ /* 0x000fc800000000ff */
[----:B------:R-:W-:-:S07]  /*39e0*/  PRMT R93, R102, 0x7610, R93 ;  /* 0x00007610665d7816 */ /* 0x000fce000000005d */
.L_x_1632:
[----:B------:R-:W-:Y:S05]  /*39f0*/  @!P2 BRA `(.L_x_1633) ;  /* 0x000000000018a947 */ /* 0x000fea0003800000 */
[----:B------:R-:W-:Y:S01]  /*3a00*/  FMUL.FTZ R99, R99, UR17 ;  /* 0x0000001163637c20 */ /* 0x000fe20008410000 */
[----:B------:R-:W-:-:S03]  /*3a10*/  LOP3.LUT P3, RZ, R126, 0xff000000, RZ, 0xc0, !PT ;  /* 0xff0000007eff7812 */ /* 0x000fc6000786c0ff */
[----:B------:R-:W-:-:S05]  /*3a20*/  FMUL.FTZ R99, R99, UR16 ;  /* 0x0000001063637c20 */ /* 0x000fca0008410000 */
[----:B------:R-:W-:-:S04]  /*3a30*/  FSEL R99, R99, RZ, P3 ;  /* 0x000000ff63637208 */ /* 0x000fc80001800000 */
[----:B------:R-:W-:-:S04]  /*3a40*/  F2FP.F16.F32.PACK_AB R99, RZ, R99 ;  /* 0x00000063ff63723e */ /* 0x000fc800000000ff */
[----:B------:R-:W-:-:S07]  /*3a50*/  PRMT R93, R93, 0x5410, R99 ;  /* 0x000054105d5d7816 */ /* 0x000fce0000000063 */
.L_x_1633:
[----:B------:R-:W-:Y:S05]  /*3a60*/  @!P2 BRA `(.L_x_1634) ;  /* 0x000000000018a947 */ /* 0x000fea0003800000 */
[----:B------:R-:W-:Y:S01]  /*3a70*/  FMUL.FTZ R99, R103, UR17 ;  /* 0x0000001167637c20 */ /* 0x000fe20008410000 */
[----:B------:R-:W-:-:S03]  /*3a80*/  LOP3.LUT P3, RZ, R127, 0xff, RZ, 0xc0, !PT ;  /* 0x000000ff7fff7812 */ /* 0x000fc6000786c0ff */
[----:B------:R-:W-:-:S05]  /*3a90*/  FMUL.FTZ R99, R99, UR16 ;  /* 0x0000001063637c20 */ /* 0x000fca0008410000 */
[----:B------:R-:W-:-:S04]  /*3aa0*/  FSEL R99, R99, RZ, P3 ;  /* 0x000000ff63637208 */ /* 0x000fc80001800000 */
[----:B------:R-:W-:-:S04]  /*3ab0*/  F2FP.F16.F32.PACK_AB R99, RZ, R99 ;  /* 0x00000063ff63723e */ /* 0x000fc800000000ff */
[----:B------:R-:W-:-:S07]  /*3ac0*/  PRMT R94, R99, 0x7610, R94 ;  /* 0x00007610635e7816 */ /* 0x000fce000000005e */
.L_x_1634:
[----:B------:R-:W-:Y:S05]  /*3ad0*/  @!P2 BRA `(.L_x_1635) ;  /* 0x000000000018a947 */ /* 0x000fea0003800000 */
[----:B------:R-:W-:Y:S01]  /*3ae0*/  FMUL.FTZ R99, R98, UR17 ;  /* 0x0000001162637c20 */ /* 0x000fe20008410000 */
[----:B------:R-:W-:-:S03]  /*3af0*/  LOP3.LUT P3, RZ, R127, 0xff00, RZ, 0xc0, !PT ;  /* 0x0000ff007fff7812 */ /* 0x000fc6000786c0ff */
[----:B------:R-:W-:-:S05]  /*3b00*/  FMUL.FTZ R99, R99, UR16 ;  /* 0x0000001063637c20 */ /* 0x000fca0008410000 */
[----:B------:R-:W-:-:S04]  /*3b10*/  FSEL R99, R99, RZ, P3 ;  /* 0x000000ff63637208 */ /* 0x000fc80001800000 */
[----:B------:R-:W-:-:S04]  /*3b20*/  F2FP.F16.F32.PACK_AB R99, RZ, R99 ;  /* 0x00000063ff63723e */ /* 0x000fc800000000ff */
[----:B------:R-:W-:-:S07]  /*3b30*/  PRMT R94, R94, 0x5410, R99 ;  /* 0x000054105e5e7816 */ /* 0x000fce0000000063 */
.L_x_1635:
[----:B------:R-:W-:Y:S05]  /*3b40*/  @!P2 BRA `(.L_x_1636) ;  /* 0x000000000018a947 */ /* 0x000fea0003800000 */
[----:B------:R-:W-:Y:S01]  /*3b50*/  FMUL.FTZ R99, R100, UR17 ;  /* 0x0000001164637c20 */ /* 0x000fe20008410000 */
[----:B------:R-:W-:-:S03]  /*3b60*/  LOP3.LUT P3, RZ, R127, 0xff0000, RZ, 0xc0, !PT ;  /* 0x00ff00007fff7812 */ /* 0x000fc6000786c0ff */
[----:B------:R-:W-:-:S05]  /*3b70*/  FMUL.FTZ R99, R99, UR16 ;  /* 0x0000001063637c20 */ /* 0x000fca0008410000 */
[----:B------:R-:W-:-:S04]  /*3b80*/  FSEL R99, R99, RZ, P3 ;  /* 0x000000ff63637208 */ /* 0x000fc80001800000 */
[----:B------:R-:W-:-:S04]  /*3b90*/  F2FP.F16.F32.PACK_AB R99, RZ, R99 ;  /* 0x00000063ff63723e */ /* 0x000fc800000000ff */
[----:B------:R-:W-:-:S07]  /*3ba0*/  PRMT R95, R99, 0x7610, R95 ;  /* 0x00007610635f7816 */ /* 0x000fce000000005f */
.L_x_1636:
        /* <DEDUP_REMOVED lines=11> */
.L_x_1629:
[----:B------:R-:W-:Y:S01]  /*3c60*/  ISETP.GT.AND P3, PT, R145, RZ, PT ;  /* 0x000000ff9100720c */ /* 0x000fe20003f64270 */
[----:B------:R-:W-:-:S12]  /*3c70*/  @!P2 BRA `(.L_x_1638) ;  /* 0x000000000028a947 */ /* 0x000fd80003800000 */
[----:B-1----:R-:W-:Y:S01]  /*3c80*/  @P3 FFMA.FTZ R103, R19, R105, R104 ;  /* 0x0000006913673223 */ /* 0x002fe20000010068 */
        /* <DEDUP_REMOVED lines=9> */
.L_x_1638:
[----:B------:R-:W-:Y:S05]  /*3d20*/  @!P2 BRA `(.L_x_1639) ;  /* 0x000000000028a947 */ /* 0x000fea0003800000 */
[----:B-1----:R-:W-:Y:S01]  /*3d30*/  @P3 FFMA.FTZ R100, R110, R105, R104 ;  /* 0x000000696e643223 */ /* 0x002fe20000010068 */
        /* <DEDUP_REMOVED lines=9> */
.L_x_1639:
[----:B------:R-:W-:Y:S05]  /*3dd0*/  @!P2 BRA `(.L_x_1640) ;  /* 0x000000000028a947 */ /* 0x000fea0003800000 */
        /* <DEDUP_REMOVED lines=10> */
.L_x_1640:
        /* <DEDUP_REMOVED lines=11> */
.L_x_1641:
        /* <DEDUP_REMOVED lines=11> */
.L_x_1642:
        /* <DEDUP_REMOVED lines=11> */
.L_x_1643:
        /* <DEDUP_REMOVED lines=11> */
.L_x_1644:
[----:B------:R-:W-:Y:S05]  /*4140*/  @!P2 BRA `(.L_x_1637) ;  /* 0x0000000c0034a947 */ /* 0x000fea0003800000 */
[----:B-1----:R-:W-:Y:S01]  /*4150*/  @P3 FFMA.FTZ R100, R122, R105, R104 ;  /* 0x000000697a643223 */ /* 0x002fe20000010068 */
        /* <DEDUP_REMOVED lines=11> */
.L_x_1628:
[----:B------:R-:W-:Y:S05]  /*4210*/  @!P0 BRA `(.L_x_1645) ;  /* 0x00000004007c8947 */ /* 0x000fea0003800000 */
[-CC-:B-1----:R-:W-:Y:S01]  /*4220*/  FFMA.FTZ R97, R19, R105.reuse, R104.reuse ;  /* 0x0000006913617223 */ /* 0x182fe20000010068 */
[-CC-:B------:R-:W-:Y:S01]  /*4230*/  FFMA.FTZ R96, R110, R105.reuse, R104.reuse ;  /* 0x000000696e607223 */ /* 0x180fe20000010068 */
[----:B------:R-:W-:Y:S01]  /*4240*/  ISETP.GT.AND P3, PT, R145, RZ, PT ;  /* 0x000000ff9100720c */ /* 0x000fe20003f64270 */
[----:B------:R-:W-:Y:S01]  /*4250*/  FFMA.FTZ R101, R111, R105, R104 ;  /* 0x000000696f657223 */ /* 0x000fe20000010068 */
[----:B------:R-:W-:Y:S01]  /*4260*/  FADD.FTZ R97, R108, -R97 ;  /* 0x800000616c617221 */ /* 0x000fe20000010000 */
[----:B------:R-:W-:-:S03]  /*4270*/  FADD.FTZ R99, R109, -R96 ;  /* 0x800000606d637221 */ /* 0x000fc60000010000 */
[C---:B------:R-:W-:Y:S01]  /*4280*/  FMUL.FTZ R96, R146.reuse, R97 ;  /* 0x0000006192607220 */ /* 0x040fe20000410000 */
[----:B------:R-:W-:-:S04]  /*4290*/  FMUL.FTZ R97, R146, R99 ;  /* 0x0000006392617220 */ /* 0x000fc80000410000 */
        /* <DEDUP_REMOVED lines=10> */
.L_x_1646:
[----:B------:R-:W-:Y:S05]  /*4340*/  @!P2 BRA `(.L_x_1647) ;  /* 0x000000000018a947 */ /* 0x000fea0003800000 */
[----:B------:R-:W-:Y:S01]  /*4350*/  FMUL.FTZ R97, R99, UR17 ;  /* 0x0000001163617c20 */ /* 0x000fe20008410000 */
[----:B-----5:R-:W-:-:S03]  /*4360*/  LOP3.LUT P4, RZ, R126, 0xff00, RZ, 0xc0, !PT ;  /* 0x0000ff007eff7812 */ /* 0x020fc6000788c0ff */
[----:B------:R-:W-:-:S05]  /*4370*/  FMUL.FTZ R97, R97, UR16 ;  /* 0x0000001061617c20 */ /* 0x000fca0008410000 */
[----:B------:R-:W-:-:S04]  /*4380*/  FSEL R97, R97, RZ, P4 ;  /* 0x000000ff61617208 */ /* 0x000fc80002000000 */
[----:B------:R-:W-:-:S04]  /*4390*/  F2FP.F16.F32.PACK_AB R97, RZ, R97 ;  /* 0x00000061ff61723e */ /* 0x000fc800000000ff */
[----:B------:R-:W-:-:S07]  /*43a0*/  PRMT R92, R92, 0x5410, R97 ;  /* 0x000054105c5c7816 */ /* 0x000fce0000000061 */
.L_x_1647:
[-CC-:B------:R-:W-:Y:S01]  /*43b0*/  FFMA.FTZ R98, R114, R105.reuse, R104.reuse ;  /* 0x0000006972627223 */ /* 0x180fe20000010068 */
[-CC-:B------:R-:W-:Y:S01]  /*43c0*/  FFMA.FTZ R103, R115, R105.reuse, R104.reuse ;  /* 0x0000006973677223 */ /* 0x180fe20000010068 */
[-C--:B------:R-:W-:Y:S01]  /*43d0*/  FFMA.FTZ R100, R118, R105.reuse, R104 ;  /* 0x0000006976647223 */ /* 0x080fe20000010068 */
[----:B------:R-:W-:Y:S01]  /*43e0*/  FADD.FTZ R97, R112, -R101 ;  /* 0x8000006570617221 */ /* 0x000fe20000010000 */
[----:B------:R-:W-:Y:S01]  /*43f0*/  FADD.FTZ R99, R113, -R98 ;  /* 0x8000006271637221 */ /* 0x000fe20000010000 */
[-CC-:B-----5:R-:W-:Y:S01]  /*4400*/  FFMA.FTZ R129, R119, R105.reuse, R104.reuse ;  /* 0x0000006977817223 */ /* 0x1a0fe20000010068 */
[----:B------:R-:W-:Y:S01]  /*4410*/  FFMA.FTZ R102, R122, R105, R104 ;  /* 0x000000697a667223 */ /* 0x000fe20000010068 */
[----:B------:R-:W-:Y:S01]  /*4420*/  FADD.FTZ R103, R116, -R103 ;  /* 0x8000006774677221 */ /* 0x000fe20000010000 */
[C---:B------:R-:W-:Y:S01]  /*4430*/  FMUL.FTZ R98, R146.reuse, R99 ;  /* 0x0000006392627220 */ /* 0x040fe20000410000 */
[----:B------:R-:W-:Y:S01]  /*4440*/  FADD.FTZ R101, R117, -R100 ;  /* 0x8000006475657221 */ /* 0x000fe20000010000 */
[----:B------:R-:W-:Y:S01]  /*4450*/  FMUL.FTZ R97, R146, R97 ;  /* 0x0000006192617220 */ /* 0x000fe20000410000 */
[----:B------:R-:W-:Y:S01]  /*4460*/  FADD.FTZ R129, R120, -R129 ;  /* 0x8000008178817221 */ /* 0x000fe20000010000 */
[----:B------:R-:W-:Y:S01]  /*4470*/  FADD.FTZ R147, R121, -R102 ;  /* 0x8000006679937221 */ /* 0x000fe20000010000 */
[C---:B------:R-:W-:Y:S01]  /*4480*/  FMUL.FTZ R99, R146.reuse, R103 ;  /* 0x0000006792637220 */ /* 0x040fe20000410000 */
[----:B------:R-:W-:Y:S01]  /*4490*/  FMUL.FTZ R100, R146, R101 ;  /* 0x0000006592647220 */ /* 0x000fe20000410000 */
[----:B------:R-:W-:Y:S01]  /*44a0*/  FSEL R103, R98, RZ, P3 ;  /* 0x000000ff62677208 */ /* 0x000fe20001800000 */
[C---:B------:R-:W-:Y:S01]  /*44b0*/  FMUL.FTZ R101, R146.reuse, R129 ;  /* 0x0000008192657220 */ /* 0x040fe20000410000 */
[----:B------:R-:W-:Y:S01]  /*44c0*/  FMUL.FTZ R102, R146, R147 ;  /* 0x0000009392667220 */ /* 0x000fe20000410000 */
[----:B------:R-:W-:Y:S01]  /*44d0*/  FSEL R98, R97, RZ, P3 ;  /* 0x000000ff61627208 */ /* 0x000fe20001800000 */
[----:B------:R-:W-:Y:S06]  /*44e0*/  @!P2 BRA `(.L_x_1648) ;  /* 0x000000000018a947 */ /* 0x000fec0003800000 */
[----:B------:R-:W-:Y:S01]  /*44f0*/  FMUL.FTZ R97, R98, UR17 ;  /* 0x0000001162617c20 */ /* 0x000fe20008410000 */
[----:B------:R-:W-:-:S03]  /*4500*/  LOP3.LUT P4, RZ, R126, 0xff0000, RZ, 0xc0, !PT ;  /* 0x00ff00007eff7812 */ /* 0x000fc6000788c0ff */
[----:B------:R-:W-:-:S05]  /*4510*/  FMUL.FTZ R97, R97, UR16 ;  /* 0x0000001061617c20 */ /* 0x000fca0008410000 */
[----:B------:R-:W-:-:S04]  /*4520*/  FSEL R97, R97, RZ, P4 ;  /* 0x000000ff61617208 */ /* 0x000fc80002000000 */
[----:B------:R-:W-:-:S04]  /*4530*/  F2FP.F16.F32.PACK_AB R97, RZ, R97 ;  /* 0x00000061ff61723e */ /* 0x000fc800000000ff */
[----:B------:R-:W-:-:S07]  /*4540*/  PRMT R93, R97, 0x7610, R93 ;  /* 0x00007610615d7816 */ /* 0x000fce000000005d */
.L_x_1648:
[----:B------:R-:W-:Y:S05]  /*4550*/  @!P2 BRA `(.L_x_1649) ;  /* 0x000000000018a947 */ /* 0x000fea0003800000 */
[----:B------:R-:W-:Y:S01]  /*4560*/  FMUL.FTZ R97, R103, UR17 ;  /* 0x0000001167617c20 */ /* 0x000fe20008410000 */
[----:B------:R-:W-:-:S03]  /*4570*/  LOP3.LUT P4, RZ, R126, 0xff000000, RZ, 0xc0, !PT ;  /* 0xff0000007eff7812 */ /* 0x000fc6000788c0ff */
[----:B------:R-:W-:-:S05]  /*4580*/  FMUL.FTZ R97, R97, UR16 ;  /* 0x0000001061617c20 */ /* 0x000fca0008410000 */
[----:B------:R-:W-:-:S04]  /*4590*/  FSEL R97, R97, RZ, P4 ;  /* 0x000000ff61617208 */ /* 0x000fc80002000000 */
[----:B------:R-:W-:-:S04]  /*45a0*/  F2FP.F16.F32.PACK_AB R97, RZ, R97 ;  /* 0x00000061ff61723e */ /* 0x000fc800000000ff */
[----:B------:R-:W-:-:S07]  /*45b0*/  PRMT R93, R93, 0x5410, R97 ;  /* 0x000054105d5d7816 */ /* 0x000fce0000000061 */
.L_x_1649:
[----:B------:R-:W-:Y:S02]  /*45c0*/  F2FP.F16.F32.PACK_AB R97, R103, R98 ;  /* 0x000000626761723e */ /* 0x000fe400000000ff */
        /* <DEDUP_REMOVED lines=11> */
.L_x_1650:
[----:B------:R-:W-:Y:S05]  /*4680*/  @!P2 BRA `(.L_x_1651) ;  /* 0x000000000018a947 */ /* 0x000fea0003800000 */
[----:B------:R-:W-:Y:S01]  /*4690*/  FMUL.FTZ R98, R100, UR17 ;  /* 0x0000001164627c20 */ /* 0x000fe20008410000 */
[----:B------:R-:W-:-:S03]  /*46a0*/  LOP3.LUT P3, RZ, R127, 0xff00, RZ, 0xc0, !PT ;  /* 0x0000ff007fff7812 */ /* 0x000fc6000786c0ff */
[----:B------:R-:W-:-:S05]  /*46b0*/  FMUL.FTZ R98, R98, UR16 ;  /* 0x0000001062627c20 */ /* 0x000fca0008410000 */
[----:B------:R-:W-:-:S04]  /*46c0*/  FSEL R98, R98, RZ, P3 ;  /* 0x000000ff62627208 */ /* 0x000fc80001800000 */
[----:B------:R-:W-:-:S04]  /*46d0*/  F2FP.F16.F32.PACK_AB R98, RZ, R98 ;  /* 0x00000062ff62723e */ /* 0x000fc800000000ff */
[----:B------:R-:W-:-:S07]  /*46e0*/  PRMT R94, R94, 0x5410, R98 ;  /* 0x000054105e5e7816 */ /* 0x000fce0000000062 */
.L_x_1651:
[----:B------:R-:W-:Y:S05]  /*46f0*/  @!P2 BRA `(.L_x_1652) ;  /* 0x000000000018a947 */ /* 0x000fea0003800000 */
[----:B------:R-:W-:Y:S01]  /*4700*/  FMUL.FTZ R98, R101, UR17 ;  /* 0x0000001165627c20 */ /* 0x000fe20008410000 */
[----:B------:R-:W-:-:S03]  /*4710*/  LOP3.LUT P3, RZ, R127, 0xff0000, RZ, 0xc0, !PT ;  /* 0x00ff00007fff7812 */ /* 0x000fc6000786c0ff */
[----:B------:R-:W-:-:S05]  /*4720*/  FMUL.FTZ R98, R98, UR16 ;  /* 0x0000001062627c20 */ /* 0x000fca0008410000 */
[----:B------:R-:W-:-:S04]  /*4730*/  FSEL R98, R98, RZ, P3 ;  /* 0x000000ff62627208 */ /* 0x000fc80001800000 */
[----:B------:R-:W-:-:S04]  /*4740*/  F2FP.F16.F32.PACK_AB R98, RZ, R98 ;  /* 0x00000062ff62723e */ /* 0x000fc800000000ff */
[----:B------:R-:W-:-:S07]  /*4750*/  PRMT R95, R98, 0x7610, R95 ;  /* 0x00007610625f7816 */ /* 0x000fce000000005f */
.L_x_1652:
        /* <DEDUP_REMOVED lines=11> */
.L_x_1645:
[----:B------:R-:W-:Y:S05]  /*4810*/  @!P2 BRA `(.L_x_1653) ;  /* 0x00000000002ca947 */ /* 0x000fea0003800000 */
[----:B-1----:R-:W-:Y:S01]  /*4820*/  FFMA.FTZ R101, R19, R105, R104 ;  /* 0x0000006913657223 */ /* 0x002fe20000010068 */
        /* <DEDUP_REMOVED lines=10> */
.L_x_1653:
        /* <DEDUP_REMOVED lines=12> */
.L_x_1654:
        /* <DEDUP_REMOVED lines=12> */
.L_x_1655:
        /* <DEDUP_REMOVED lines=12> */
.L_x_1656:
        /* <DEDUP_REMOVED lines=12> */
.L_x_1657:
        /* <DEDUP_REMOVED lines=12> */
.L_x_1658:
        /* <DEDUP_REMOVED lines=12> */
.L_x_1659:
[----:B------:R-:W-:Y:S05]  /*4d50*/  @!P2 BRA `(.L_x_1637) ;  /* 0x000000000030a947 */ /* 0x000fea0003800000 */
[----:B-1----:R-:W-:Y:S01]  /*4d60*/  FFMA.FTZ R100, R122, R105, R104 ;  /* 0x000000697a647223 */ /* 0x002fe20000010068 */
        /* <DEDUP_REMOVED lines=11> */
.L_x_1637:
[----:B-1----:R-:W1:Y:S01]  /*4e20*/  @P0 LDC.64 R100, c[0x0][0x478] ;  /* 0x00011e00ff640b82 */ /* 0x002e620000000a00 */
[----:B-----5:R-:W-:Y:S02]  /*4e30*/  @P0 IADD3 R127, PT, PT, R107, 0x80, RZ ;  /* 0x000000806b7f0810 */ /* 0x020fe40007ffe0ff */
        /* <DEDUP_REMOVED lines=9> */
[--C-:B------:R-:W-:Y:S02]  /*4ed0*/  HADD2.F32 R127, -RZ, R20.reuse.H0_H0 ;  /* 0x20000014ff7f7230 */ /* 0x100fe40000004100 */
[----:B-1----:R-:W-:Y:S02]  /*4ee0*/  HADD2.F32 R102, -RZ, R21.H0_H0 ;  /* 0x20000015ff667230 */ /* 0x002fe40000004100 */
[----:B------:R-:W-:Y:S02]  /*4ef0*/  HADD2.F32 R100, -RZ, R20.H1_H1 ;  /* 0x30000014ff647230 */ /* 0x000fe40000004100 */
        /* <DEDUP_REMOVED lines=16> */
[----:B------:R-:W-:Y:S01]  /*5000*/  @P1 FFMA.FTZ R105, R146, R98, R105 ;  /* 0x0000006292691223 */ /* 0x000fe20000010069 */
[----:B------:R-:W-:-:S02]  /*5010*/  HADD2.F32 R101, -RZ, R23.H1_H1 ;  /* 0x30000017ff657230 */ /* 0x000fc40000004100 */
[----:B------:R-:W-:Y:S01]  /*5020*/  @P1 FFMA.FTZ R100, R146, R97, R100 ;  /* 0x0000006192641223 */ /* 0x000fe20000010064 */
[----:B------:R-:W-:Y:S02]  /*5030*/  HADD2.F32 R98, -RZ, R22.H1_H1 ;  /* 0x30000016ff627230 */ /* 0x000fe40000004100 */
[----:B------:R-:W-:Y:S01]  /*5040*/  @P1 FADD.FTZ R96, R142, -R145 ;  /* 0x800000918e601221 */ /* 0x000fe20000010000 */
[----:B------:R-:W-:Y:S02]  /*5050*/  HADD2.F32 R99, -RZ, R23.H0_H0 ;  /* 0x20000017ff637230 */ /* 0x000fe40000004100 */
        /* <DEDUP_REMOVED lines=16> */
.L_x_1662:
[----:B------:R-:W-:Y:S05]  /*5160*/  @!P2 BRA `(.L_x_1663) ;  /* 0x000000000018a947 */ /* 0x000fea0003800000 */
[----:B------:R-:W-:Y:S01]  /*5170*/  FMUL.FTZ R100, R100, UR17 ;  /* 0x0000001164647c20 */ /* 0x000fe20008410000 */
[----:B------:R-:W-:-:S03]  /*5180*/  LOP3.LUT P1, RZ, R124, 0xff00, RZ, 0xc0, !PT ;  /* 0x0000ff007cff7812 */ /* 0x000fc6000782c0ff */
[----:B------:R-:W-:-:S05]  /*5190*/  FMUL.FTZ R100, R100, UR16 ;  /* 0x0000001064647c20 */ /* 0x000fca0008410000 */
[----:B------:R-:W-:-:S04]  /*51a0*/  FSEL R100, R100, RZ, P1 ;  /* 0x000000ff64647208 */ /* 0x000fc80000800000 */
[----:B------:R-:W-:-:S04]  /*51b0*/  F2FP.F16.F32.PACK_AB R100, RZ, R100 ;  /* 0x00000064ff64723e */ /* 0x000fc800000000ff */
[----:B------:R-:W-:-:S07]  /*51c0*/  PRMT R92, R92, 0x5410, R100 ;  /* 0x000054105c5c7816 */ /* 0x000fce0000000064 */
.L_x_1663:
[----:B------:R-:W-:Y:S05]  /*51d0*/  @!P2 BRA `(.L_x_1664) ;  /* 0x000000000018a947 */ /* 0x000fea0003800000 */
[----:B------:R-:W-:Y:S01]  /*51e0*/  FMUL.FTZ R102, R102, UR17 ;  /* 0x0000001166667c20 */ /* 0x000fe20008410000 */
[----:B------:R-:W-:-:S03]  /*51f0*/  LOP3.LUT P1, RZ, R124, 0xff0000, RZ, 0xc0, !PT ;  /* 0x00ff00007cff7812 */ /* 0x000fc6000782c0ff */
[----:B------:R-:W-:-:S05]  /*5200*/  FMUL.FTZ R102, R102, UR16 ;  /* 0x0000001066667c20 */ /* 0x000fca0008410000 */
[----:B------:R-:W-:-:S04]  /*5210*/  FSEL R102, R102, RZ, P1 ;  /* 0x000000ff66667208 */ /* 0x000fc80000800000 */
[----:B------:R-:W-:-:S04]  /*5220*/  F2FP.F16.F32.PACK_AB R102, RZ, R102 ;  /* 0x00000066ff66723e */ /* 0x000fc800000000ff */
[----:B------:R-:W-:-:S07]  /*5230*/  PRMT R93, R102, 0x7610, R93 ;  /* 0x00007610665d7816 */ /* 0x000fce000000005d */
.L_x_1664:
[----:B------:R-:W-:Y:S05]  /*5240*/  @!P2 BRA `(.L_x_1665) ;  /* 0x000000000018a947 */ /* 0x000fea0003800000 */
[----:B------:R-:W-:Y:S01]  /*5250*/  FMUL.FTZ R105, R105, UR17 ;  /* 0x0000001169697c20 */ /* 0x000fe20008410000 */
[----:B------:R-:W-:-:S03]  /*5260*/  LOP3.LUT P1, RZ, R124, 0xff000000, RZ, 0xc0, !PT ;  /* 0xff0000007cff7812 */ /* 0x000fc6000782c0ff */
[----:B------:R-:W-:-:S05]  /*5270*/  FMUL.FTZ R105, R105, UR16 ;  /* 0x0000001069697c20 */ /* 0x000fca0008410000 */
[----:B------:R-:W-:-:S04]  /*5280*/  FSEL R105, R105, RZ, P1 ;  /* 0x000000ff69697208 */ /* 0x000fc80000800000 */
[----:B------:R-:W-:-:S04]  /*5290*/  F2FP.F16.F32.PACK_AB R105, RZ, R105 ;  /* 0x00000069ff69723e */ /* 0x000fc800000000ff */
[----:B------:R-:W-:-:S07]  /*52a0*/  PRMT R93, R93, 0x5410, R105 ;  /* 0x000054105d5d7816 */ /* 0x000fce0000000069 */
.L_x_1665:
[----:B------:R-:W-:Y:S05]  /*52b0*/  @!P2 BRA `(.L_x_1666) ;  /* 0x000000000018a947 */ /* 0x000fea0003800000 */
[----:B------:R-:W-:Y:S01]  /*52c0*/  FMUL.FTZ R100, R103, UR17 ;  /* 0x0000001167647c20 */ /* 0x000fe20008410000 */
[----:B------:R-:W-:-:S03]  /*52d0*/  LOP3.LUT P1, RZ, R125, 0xff, RZ, 0xc0, !PT ;  /* 0x000000ff7dff7812 */ /* 0x000fc6000782c0ff */
[----:B------:R-:W-:-:S05]  /*52e0*/  FMUL.FTZ R100, R100, UR16 ;  /* 0x0000001064647c20 */ /* 0x000fca0008410000 */
[----:B------:R-:W-:-:S04]  /*52f0*/  FSEL R100, R100, RZ, P1 ;  /* 0x000000ff64647208 */ /* 0x000fc80000800000 */
[----:B------:R-:W-:-:S04]  /*5300*/  F2FP.F16.F32.PACK_AB R100, RZ, R100 ;  /* 0x00000064ff64723e */ /* 0x000fc800000000ff */
[----:B------:R-:W-:-:S07]  /*5310*/  PRMT R94, R100, 0x7610, R94 ;  /* 0x00007610645e7816 */ /* 0x000fce000000005e */
.L_x_1666:
[----:B------:R-:W-:Y:S05]  /*5320*/  @!P2 BRA `(.L_x_1667) ;  /* 0x000000000018a947 */ /* 0x000fea0003800000 */
[----:B------:R-:W-:Y:S01]  /*5330*/  FMUL.FTZ R100, R98, UR17 ;  /* 0x0000001162647c20 */ /* 0x000fe20008410000 */
[----:B------:R-:W-:-:S03]  /*5340*/  LOP3.LUT P1, RZ, R125, 0xff00, RZ, 0xc0, !PT ;  /* 0x0000ff007dff7812 */ /* 0x000fc6000782c0ff */
[----:B------:R-:W-:-:S05]  /*5350*/  FMUL.FTZ R100, R100, UR16 ;  /* 0x0000001064647c20 */ /* 0x000fca0008410000 */
[----:B------:R-:W-:-:S04]  /*5360*/  FSEL R100, R100, RZ, P1 ;  /* 0x000000ff64647208 */ /* 0x000fc80000800000 */
[----:B------:R-:W-:-:S04]  /*5370*/  F2FP.F16.F32.PACK_AB R100, RZ, R100 ;  /* 0x00000064ff64723e */ /* 0x000fc800000000ff */
[----:B------:R-:W-:-:S07]  /*5380*/  PRMT R94, R94, 0x5410, R100 ;  /* 0x000054105e5e7816 */ /* 0x000fce0000000064 */
.L_x_1667:
[----:B------:R-:W-:Y:S05]  /*5390*/  @!P2 BRA `(.L_x_1668) ;  /* 0x000000000018a947 */ /* 0x000fea0003800000 */
[----:B------:R-:W-:Y:S01]  /*53a0*/  FMUL.FTZ R100, R99, UR17 ;  /* 0x0000001163647c20 */ /* 0x000fe20008410000 */
[----:B------:R-:W-:-:S03]  /*53b0*/  LOP3.LUT P1, RZ, R125, 0xff0000, RZ, 0xc0, !PT ;  /* 0x00ff00007dff7812 */ /* 0x000fc6000782c0ff */
[----:B------:R-:W-:-:S05]  /*53c0*/  FMUL.FTZ R100, R100, UR16 ;  /* 0x0000001064647c20 */ /* 0x000fca0008410000 */
[----:B------:R-:W-:-:S04]  /*53d0*/  FSEL R100, R100, RZ, P1 ;  /* 0x000000ff64647208 */ /* 0x000fc80000800000 */
[----:B------:R-:W-:-:S04]  /*53e0*/  F2FP.F16.F32.PACK_AB R100, RZ, R100 ;  /* 0x00000064ff64723e */ /* 0x000fc800000000ff */
[----:B------:R-:W-:-:S07]  /*53f0*/  PRMT R95, R100, 0x7610, R95 ;  /* 0x00007610645f7816 */ /* 0x000fce000000005f */
.L_x_1668:
        /* <DEDUP_REMOVED lines=11> */
.L_x_1661:
[----:B------:R-:W-:Y:S01]  /*54b0*/  ISETP.GT.AND P1, PT, R145, RZ, PT ;  /* 0x000000ff9100720c */ /* 0x000fe20003f24270 */
[----:B------:R-:W-:-:S12]  /*54c0*/  @!P2 BRA `(.L_x_1670) ;  /* 0x000000000028a947 */ /* 0x000fd80003800000 */
[----:B-1----:R-:W-:Y:S01]  /*54d0*/  @P1 FFMA.FTZ R100, R131, R105, R104 ;  /* 0x0000006983641223 */ /* 0x002fe20000010068 */
[----:B------:R-:W-:Y:S01]  /*54e0*/  HADD2.F32 R101, -RZ, R20.H0_H0 ;  /* 0x20000014ff657230 */ /* 0x000fe20000004100 */
        /* <DEDUP_REMOVED lines=8> */
.L_x_1670:
[----:B------:R-:W-:Y:S05]  /*5570*/  @!P2 BRA `(.L_x_1671) ;  /* 0x000000000028a947 */ /* 0x000fea0003800000 */
[----:B-1----:R-:W-:Y:S01]  /*5580*/  @P1 FFMA.FTZ R103, R132, R105, R104 ;  /* 0x0000006984671223 */ /* 0x002fe20000010068 */
[----:B------:R-:W-:Y:S01]  /*5590*/  HADD2.F32 R101, -RZ, R20.H1_H1 ;  /* 0x30000014ff657230 */ /* 0x000fe20000004100 */
        /* <DEDUP_REMOVED lines=8> */
.L_x_1671:
[----:B------:R-:W-:Y:S05]  /*5620*/  @!P2 BRA `(.L_x_1672) ;  /* 0x000000000028a947 */ /* 0x000fea0003800000 */
        /* <DEDUP_REMOVED lines=10> */
.L_x_1672:
        /* <DEDUP_REMOVED lines=11> */
.L_x_1673:
        /* <DEDUP_REMOVED lines=11> */
.L_x_1674:
        /* <DEDUP_REMOVED lines=11> */
.L_x_1675:
        /* <DEDUP_REMOVED lines=11> */
.L_x_1676:
[----:B------:R-:W-:Y:S05]  /*5990*/  @!P2 BRA `(.L_x_1669) ;  /* 0x0000000c0034a947 */ /* 0x000fea0003800000 */
[----:B------:R-:W-:Y:S01]  /*59a0*/  @P1 FFMA.FTZ R105, R144, R105, R104 ;  /* 0x0000006990691223 */ /* 0x000fe20000010068 */
[----:B-1----:R-:W-:-:S03]  /*59b0*/  HADD2.F32 R101, -RZ, R23.H1_H1 ;  /* 0x30000017ff657230 */ /* 0x002fc60000004100 */
        /* <DEDUP_REMOVED lines=10> */
.L_x_1660:
[----:B------:R-:W-:Y:S05]  /*5a60*/  @!P0 BRA `(.L_x_1677) ;  /* 0x00000004007c8947 */ /* 0x000fea0003800000 */
[-CC-:B-1----:R-:W-:Y:S01]  /*5a70*/  FFMA.FTZ R96, R131, R105.reuse, R104.reuse ;  /* 0x0000006983607223 */ /* 0x182fe20000010068 */
[-CC-:B------:R-:W-:Y:S01]  /*5a80*/  FFMA.FTZ R99, R132, R105.reuse, R104.reuse ;  /* 0x0000006984637223 */ /* 0x180fe20000010068 */
[-C--:B------:R-:W-:Y:S01]  /*5a90*/  FFMA.FTZ R98, R135, R105.reuse, R104 ;  /* 0x0000006987627223 */ /* 0x080fe20000010068 */
[----:B------:R-:W-:Y:S01]  /*5aa0*/  ISETP.GT.AND P1, PT, R145, RZ, PT ;  /* 0x000000ff9100720c */ /* 0x000fe20003f24270 */
[----:B------:R-:W-:Y:S01]  /*5ab0*/  FADD.FTZ R97, R123, -R96 ;  /* 0x800000607b617221 */ /* 0x000fe20000010000 */
[----:B------:R-:W-:Y:S01]  /*5ac0*/  FADD.FTZ R99, R130, -R99 ;  /* 0x8000006382637221 */ /* 0x000fe20000010000 */
[-CC-:B------:R-:W-:Y:S01]  /*5ad0*/  FFMA.FTZ R103, R136, R105.reuse, R104.reuse ;  /* 0x0000006988677223 */ /* 0x180fe20000010068 */
[-CC-:B------:R-:W-:Y:S01]  /*5ae0*/  FFMA.FTZ R100, R139, R105.reuse, R104.reuse ;  /* 0x000000698b647223 */ /* 0x180fe20000010068 */
[-CC-:B------:R-:W-:Y:S01]  /*5af0*/  FFMA.FTZ R127, R140, R105.reuse, R104.reuse ;  /* 0x000000698c7f7223 */ /* 0x180fe20000010068 */
[-CC-:B------:R-:W-:Y:S01]  /*5b00*/  FFMA.FTZ R102, R143, R105.reuse, R104.reuse ;  /* 0x000000698f667223 */ /* 0x180fe20000010068 */
[----:B------:R-:W-:Y:S01]  /*5b10*/  FFMA.FTZ R145, R144, R105, R104 ;  /* 0x0000006990917223 */ /* 0x000fe20000010068 */
[C---:B------:R-:W-:Y:S01]  /*5b20*/  FMUL.FTZ R96, R146.reuse, R97 ;  /* 0x0000006192607220 */ /* 0x040fe20000410000 */
[----:B------:R-:W-:Y:S01]  /*5b30*/  FADD.FTZ R101, R133, -R98 ;  /* 0x8000006285657221 */ /* 0x000fe20000010000 */
[----:B------:R-:W-:Y:S01]  /*5b40*/  FMUL.FTZ R97, R146, R99 ;  /* 0x0000006392617220 */ /* 0x000fe20000410000 */
        /* <DEDUP_REMOVED lines=10> */
[----:B------:R-:W-:Y:S01]  /*5bf0*/  FSEL R104, R97, RZ, P1 ;  /* 0x000000ff61687208 */ /* 0x000fe20000800000 */
        /* <DEDUP_REMOVED lines=9> */
.L_x_1678:
[----:B------:R-:W-:Y:S05]  /*5c90*/  @!P2 BRA `(.L_x_1679) ;  /* 0x000000000018a947 */ /* 0x000fea0003800000 */
[----:B------:R-:W-:Y:S01]  /*5ca0*/  FMUL.FTZ R96, R104, UR17 ;  /* 0x0000001168607c20 */ /* 0x000fe20008410000 */
[----:B------:R-:W-:-:S03]  /*5cb0*/  LOP3.LUT P3, RZ, R124, 0xff00, RZ, 0xc0, !PT ;  /* 0x0000ff007cff7812 */ /* 0x000fc6000786c0ff */
[----:B------:R-:W-:-:S05]  /*5cc0*/  FMUL.FTZ R96, R96, UR16 ;  /* 0x0000001060607c20 */ /* 0x000fca0008410000 */
[----:B------:R-:W-:-:S04]  /*5cd0*/  FSEL R96, R96, RZ, P3 ;  /* 0x000000ff60607208 */ /* 0x000fc80001800000 */
[----:B------:R-:W-:-:S04]  /*5ce0*/  F2FP.F16.F32.PACK_AB R96, RZ, R96 ;  /* 0x00000060ff60723e */ /* 0x000fc800000000ff */
[----:B------:R-:W-:-:S07]  /*5cf0*/  PRMT R92, R92, 0x5410, R96 ;  /* 0x000054105c5c7816 */ /* 0x000fce0000000060 */
.L_x_1679:
[----:B------:R-:W-:Y:S02]  /*5d00*/  F2FP.F16.F32.PACK_AB R96, R104, R97 ;  /* 0x000000616860723e */ /* 0x000fe400000000ff */
        /* <DEDUP_REMOVED lines=9> */
.L_x_1680:
[----:B------:R-:W-:Y:S05]  /*5da0*/  @!P2 BRA `(.L_x_1681) ;  /* 0x000000000018a947 */ /* 0x000fea0003800000 */
[----:B------:R-:W-:Y:S01]  /*5db0*/  FMUL.FTZ R97, R100, UR17 ;  /* 0x0000001164617c20 */ /* 0x000fe20008410000 */
[----:B------:R-:W-:-:S03]  /*5dc0*/  LOP3.LUT P3, RZ, R124, 0xff000000, RZ, 0xc0, !PT ;  /* 0xff0000007cff7812 */ /* 0x000fc6000786c0ff */
[----:B------:R-:W-:-:S05]  /*5dd0*/  FMUL.FTZ R97, R97, UR16 ;  /* 0x0000001061617c20 */ /* 0x000fca0008410000 */
[----:B------:R-:W-:-:S04]  /*5de0*/  FSEL R97, R97, RZ, P3 ;  /* 0x000000ff61617208 */ /* 0x000fc80001800000 */
[----:B------:R-:W-:-:S04]  /*5df0*/  F2FP.F16.F32.PACK_AB R97, RZ, R97 ;  /* 0x00000061ff61723e */ /* 0x000fc800000000ff */
[----:B------:R-:W-:-:S07]  /*5e00*/  PRMT R93, R93, 0x5410, R97 ;  /* 0x000054105d5d7816 */ /* 0x000fce0000000061 */
.L_x_1681:
        /* <DEDUP_REMOVED lines=12> */
.L_x_1682:
[----:B------:R-:W-:Y:S05]  /*5ed0*/  @!P2 BRA `(.L_x_1683) ;  /* 0x000000000018a947 */ /* 0x000fea0003800000 */
[----:B------:R-:W-:Y:S01]  /*5ee0*/  FMUL.FTZ R98, R100, UR17 ;  /* 0x0000001164627c20 */ /* 0x000fe20008410000 */
[----:B------:R-:W-:-:S03]  /*5ef0*/  LOP3.LUT P1, RZ, R125, 0xff00, RZ, 0xc0, !PT ;  /* 0x0000ff007dff7812 */ /* 0x000fc6000782c0ff */
[----:B------:R-:W-:-:S05]  /*5f00*/  FMUL.FTZ R98, R98, UR16 ;  /* 0x0000001062627c20 */ /* 0x000fca0008410000 */
[----:B------:R-:W-:-:S04]  /*5f10*/  FSEL R98, R98, RZ, P1 ;  /* 0x000000ff62627208 */ /* 0x000fc80000800000 */
[----:B------:R-:W-:-:S04]  /*5f20*/  F2FP.F16.F32.PACK_AB R98, RZ, R98 ;  /* 0x00000062ff62723e */ /* 0x000fc800000000ff */
[----:B------:R-:W-:-:S07]  /*5f30*/  PRMT R94, R94, 0x5410, R98 ;  /* 0x000054105e5e7816 */ /* 0x000fce0000000062 */
.L_x_1683:
[----:B------:R-:W-:Y:S05]  /*5f40*/  @!P2 BRA `(.L_x_1684) ;  /* 0x000000000018a947 */ /* 0x000fea0003800000 */
[----:B------:R-:W-:Y:S01]  /*5f50*/  FMUL.FTZ R98, R102, UR17 ;  /* 0x0000001166627c20 */ /* 0x000fe20008410000 */
[----:B------:R-:W-:-:S03]  /*5f60*/  LOP3.LUT P1, RZ, R125, 0xff0000, RZ, 0xc0, !PT ;  /* 0x00ff00007dff7812 */ /* 0x000fc6000782c0ff */
[----:B------:R-:W-:-:S05]  /*5f70*/  FMUL.FTZ R98, R98, UR16 ;  /* 0x0000001062627c20 */ /* 0x000fca0008410000 */
[----:B------:R-:W-:-:S04]  /*5f80*/  FSEL R98, R98, RZ, P1 ;  /* 0x000000ff62627208 */ /* 0x000fc80000800000 */
[----:B------:R-:W-:-:S04]  /*5f90*/  F2FP.F16.F32.PACK_AB R98, RZ, R98 ;  /* 0x00000062ff62723e */ /* 0x000fc800000000ff */
[----:B------:R-:W-:-:S07]  /*5fa0*/  PRMT R95, R98, 0x7610, R95 ;  /* 0x00007610625f7816 */ /* 0x000fce000000005f */
.L_x_1684:
        /* <DEDUP_REMOVED lines=11> */
.L_x_1677:
[----:B------:R-:W-:Y:S05]  /*6060*/  @!P2 BRA `(.L_x_1685) ;  /* 0x00000000002ca947 */ /* 0x000fea0003800000 */
[----:B-1----:R-:W-:Y:S01]  /*6070*/  FFMA.FTZ R100, R131, R105, R104 ;  /* 0x0000006983647223 */ /* 0x002fe20000010068 */
[----:B------:R-:W-:-:S03]  /*6080*/  ISETP.GT.AND P1, PT, R145, RZ, PT ;  /* 0x000000ff9100720c */ /* 0x000fc60003f24270 */
[----:B------:R-:W-:-:S04]  /*6090*/  FADD.FTZ R101, R123, -R100 ;  /* 0x800000647b657221 */ /* 0x000fc80000010000 */
[----:B------:R-:W-:-:S05]  /*60a0*/  FMUL.FTZ R101, R146, R101 ;  /* 0x0000006592657220 */ /* 0x000fca0000410000 */
[----:B------:R-:W-:Y:S02]  /*60b0*/  FSEL R101, R101, RZ, P1 ;  /* 0x000000ff65657208 */ /* 0x000fe40000800000 */
[----:B------:R-:W-:-:S03]  /*60c0*/  LOP3.LUT P1, RZ, R124, 0xff, RZ, 0xc0, !PT ;  /* 0x000000ff7cff7812 */ /* 0x000fc6000782c0ff */
[----:B------:R-:W-:-:S04]  /*60d0*/  FMUL.FTZ R101, R101, UR17 ;  /* 0x0000001165657c20 */ /* 0x000fc80008410000 */
[----:B------:R-:W-:-:S05]  /*60e0*/  FMUL.FTZ R101, R101, UR16 ;  /* 0x0000001065657c20 */ /* 0x000fca0008410000 */
[----:B------:R-:W-:-:S04]  /*60f0*/  FSEL R101, R101, RZ, P1 ;  /* 0x000000ff65657208 */ /* 0x000fc80000800000 */
[----:B------:R-:W-:-:S04]  /*6100*/  F2FP.F16.F32.PACK_AB R101, RZ, R101 ;  /* 0x00000065ff65723e */ /* 0x000fc800000000ff */
[----:B------:R-:W-:-:S07]  /*6110*/  PRMT R92, R101, 0x7610, R92 ;  /* 0x00007610655c7816 */ /* 0x000fce000000005c */
.L_x_1685:
        /* <DEDUP_REMOVED lines=12> */
.L_x_1686:
        /* <DEDUP_REMOVED lines=12> */
.L_x_1687:
        /* <DEDUP_REMOVED lines=12> */
.L_x_1688:
        /* <DEDUP_REMOVED lines=12> */
.L_x_1689:
        /* <DEDUP_REMOVED lines=12> */
.L_x_1690:
        /* <DEDUP_REMOVED lines=12> */
.L_x_1691:
[----:B------:R-:W-:Y:S05]  /*65a0*/  @!P2 BRA `(.L_x_1669) ;  /* 0x000000000030a947 */ /* 0x000fea0003800000 */
[----:B------:R-:W-:Y:S01]  /*65b0*/  FFMA.FTZ R105, R144, R105, R104 ;  /* 0x0000006990697223 */ /* 0x000fe20000010068 */
[----:B------:R-:W-:-:S03]  /*65c0*/  ISETP.GT.AND P1, PT, R145, RZ, PT ;  /* 0x000000ff9100720c */ /* 0x000fc60003f24270 */
[----:B------:R-:W-:-:S04]  /*65d0*/  FADD.FTZ R105, R142, -R105 ;  /* 0x800000698e697221 */ /* 0x000fc80000010000 */
[----:B-1----:R-:W-:-:S05]  /*65e0*/  FMUL.FTZ R100, R146, R105 ;  /* 0x0000006992647220 */ /* 0x002fca0000410000 */
[----:B------:R-:W-:Y:S02]  /*65f0*/  FSEL R100, R100, RZ, P1 ;  /* 0x000000ff64647208 */ /* 0x000fe40000800000 */
[----:B------:R-:W-:-:S03]  /*6600*/  ISETP.GE.U32.AND P1, PT, R124, RZ, PT ;  /* 0x000000ff7c00720c */ /* 0x000fc60003f26070 */
[----:B------:R-:W-:Y:S01]  /*6610*/  FMUL.FTZ R100, R100, UR17 ;  /* 0x0000001164647c20 */ /* 0x000fe20008410000 */
[----:B------:R-:W-:-:S03]  /*6620*/  ISETP.GE.U32.AND.EX P1, PT, R125, 0x1000000, PT, P1 ;  /* 0x010000007d00780c */ /* 0x000fc60003f26110 */
[----:B------:R-:W-:-:S05]  /*6630*/  FMUL.FTZ R100, R100, UR16 ;  /* 0x0000001064647c20 */ /* 0x000fca0008410000 */
[----:B------:R-:W-:-:S04]  /*6640*/  FSEL R100, R100, RZ, P1 ;  /* 0x000000ff64647208 */ /* 0x000fc80000800000 */
[----:B------:R-:W-:-:S04]  /*6650*/  F2FP.F16.F32.PACK_AB R100, RZ, R100 ;  /* 0x00000064ff64723e */ /* 0x000fc800000000ff */
[----:B------:R-:W-:-:S07]  /*6660*/  PRMT R95, R95, 0x5410, R100 ;  /* 0x000054105f5f7816 */ /* 0x000fce0000000064 */
.L_x_1669:
[----:B------:R-:W2:Y:S01]  /*6670*/  @P0 LDC.64 R104, c[0x0][0x478] ;  /* 0x00011e00ff680b82 */ /* 0x000ea20000000a00 */
[----:B------:R-:W-:Y:S01]  /*6680*/  @P0 IADD3 R107, PT, PT, R107, 0x100, RZ ;  /* 0x000001006b6b0810 */ /* 0x000fe20007ffe0ff */
[----:B------:R-:W-:Y:S01]  /*6690*/  UPLOP3.LUT UP1, UPT, UPT, UPT, UP1, 0x40, 0x4 ;  /* 0x000000000004789c */ /* 0x000fe20003f2e810 */
[----:B------:R-:W-:-:S05]  /*66a0*/  @P2 IADD3 R149, PT, PT, R149, 0x100, RZ ;  /* 0x0000010095952810 */ /* 0x000fca0007ffe0ff */
[----:B-1----:R-:W1:Y:S08]  /*66b0*/  @P2 LDC.64 R102, c[0x0][0x468] ;  /* 0x00011a00ff662b82 */ /* 0x002e700000000a00 */
[----:B------:R-:W3:Y:S01]  /*66c0*/  LDC.64 R100, c[0x0][0x380] ;  /* 0x0000e000ff647b82 */ /* 0x000ee20000000a00 */
[----:B--2---:R-:W-:-:S05]  /*66d0*/  @P0 IMAD.WIDE.U32 R104, R107, 0x10, R104 ;  /* 0x000000106b680825 */ /* 0x004fca00078e0068 */
[----:B------:R2:W-:Y:S01]  /*66e0*/  @P0 STG.E.128 desc[UR12][R104.64], R96 ;  /* 0x0000006068000986 */ /* 0x0005e2000c101d0c */
[----:B-1----:R-:W-:-:S05]  /*66f0*/  @P2 IMAD.WIDE.U32 R102, R149, 0x10, R102 ;  /* 0x0000001095662825 */ /* 0x002fca00078e0066 */
[----:B------:R2:W-:Y:S01]  /*6700*/  @P2 STG.E.128 desc[UR12][R102.64], R92 ;  /* 0x0000005c66002986 */ /* 0x0005e2000c101d0c */
[----:B---3--:R-:W-:-:S04]  /*6710*/  IADD3 R0, PT, PT, R0, R100, RZ ;  /* 0x0000006400007210 */ /* 0x008fc80007ffe0ff */
[----:B------:R-:W-:-:S13]  /*6720*/  ISETP.GE.AND P0, PT, R0, R101, PT ;  /* 0x000000650000720c */ /* 0x000fda0003f06270 */
[----:B--2---:R-:W-:Y:S05]  /*6730*/  @!P0 BRA `(.L_x_1692) ;  /* 0xffffff9800e48947 */ /* 0x004fea000383ffff */
.L_x_1591:
[----:B------:R-:W1:Y:S08]  /*6740*/  S2UR UR4, SR_CTAID.X ;  /* 0x00000000000479c3 */ /* 0x000e700000002500 */
[----:B------:R-:W1:Y:S08]  /*6750*/  LDC R3, c[0x0][0x388] ;  /* 0x0000e200ff037b82 */ /* 0x000e700000000800 */
[----:B0-----:R-:W0:Y:S08]  /*6760*/  LDC.64 R4, c[0x0][0x440] ;  /* 0x00011000ff047b82 */ /* 0x001e300000000a00 */
[----:B------:R-:W2:Y:S01]  /*6770*/  LDC.64 R6, c[0x0][0x448] ;  /* 0x00011200ff067b82 */ /* 0x000ea20000000a00 */
[----:B-1----:R-:W-:-:S05]  /*6780*/  IMAD R3, R3, UR4, RZ ;  /* 0x0000000403037c24 */ /* 0x002fca000f8e02ff */
[----:B------:R-:W-:-:S05]  /*6790*/  LEA.HI R9, R3, R2, RZ, 0x1d ;  /* 0x0000000203097211 */ /* 0x000fca00078fe8ff */
[----:B0-----:R-:W-:-:S05]  /*67a0*/  IMAD.WIDE.U32 R2, R9, 0x20, R4 ;  /* 0x0000002009027825 */ /* 0x001fca00078e0004 */
[----:B------:R-:W-:Y:S01]  /*67b0*/  STG.E.128 desc[UR12][R2.64], R76 ;  /* 0x0000004c02007986 */ /* 0x000fe2000c101d0c */
[----:B--2---:R-:W-:-:S03]  /*67c0*/  IMAD.WIDE.U32 R4, R9, 0x20, R6 ;  /* 0x0000002009047825 */ /* 0x004fc600078e0006 */
        /* <DEDUP_REMOVED lines=12> */
.L_x_1693:
        /* <DEDUP_REMOVED lines=15> */
.L_x_10687:


//--------------------- .text._ZN10layer_norm13ln_bwd_kernelINS_13Kernel_traitsI6__halfS2_S2_S2_fjLj3072ELj1ELj1ELj4ELj16ENS_18Kernel_traits_baseILj3072ES2_S2_S2_S2_fjLj128EEEEELb1ELb1ELb0ELb0EEEvNS_9BwdParamsE --------------------------
	.section	.text._ZN10layer_norm13ln_bwd_kernelINS_13Kernel_traitsI6__halfS2_S2_S2_fjLj3072ELj1ELj1ELj4ELj16ENS_18Kernel_traits_baseILj3072ES2_S2_S2_S2_fjLj128EEEEELb1ELb1ELb0ELb0EEEvNS_9BwdParamsE,"ax",@progbits
	.align	128
        .global         _ZN10layer_norm13ln_bwd_kernelINS_13Kernel_traitsI6__halfS2_S2_S2_fjLj3072ELj1ELj1ELj4ELj16ENS_18Kernel_traits_baseILj3072ES2_S2_S2_S2_fjLj128EEEEELb1ELb1ELb0ELb0EEEvNS_9BwdParamsE
        .type           _ZN10layer_norm13ln_bwd_kernelINS_13Kernel_traitsI6__halfS2_S2_S2_fjLj3072ELj1ELj1ELj4ELj16ENS_18Kernel_traits_baseILj3072ES2_S2_S2_S2_fjLj128EEEEELb1ELb1ELb0ELb0EEEvNS_9BwdParamsE,@function
        .size           _ZN10layer_norm13ln_bwd_kernelINS_13Kernel_traitsI6__halfS2_S2_S2_fjLj3072ELj1ELj1ELj4ELj16ENS_18Kernel_traits_baseILj3072ES2_S2_S2_S2_fjLj128EEEEELb1ELb1ELb0ELb0EEEvNS_9BwdParamsE,(.L_x_10688 - _ZN10layer_norm13ln_bwd_kernelINS_13Kernel_traitsI6__halfS2_S2_S2_fjLj3072ELj1ELj1ELj4ELj16ENS_18Kernel_traits_baseILj3072ES2_S2_S2_S2_fjLj128EEEEELb1ELb1ELb0ELb0EEEvNS_9BwdParamsE)
        .other          _ZN10layer_norm13ln_bwd_kernelINS_13Kernel_traitsI6__halfS2_S2_S2_fjLj3072ELj1ELj1ELj4ELj16ENS_18Kernel_traits_baseILj3072ES2_S2_S2_S2_fjLj128EEEEELb1ELb1ELb0ELb0EEEvNS_9BwdParamsE,@"STO_CUDA_ENTRY STV_DEFAULT"
_ZN10layer_norm13ln_bwd_kernelINS_13Kernel_traitsI6__halfS2_S2_S2_fjLj3072ELj1ELj1ELj4ELj16ENS_18Kernel_traits_baseILj3072ES2_S2_S2_S2_fjLj128EEEEELb1ELb1ELb0ELb0EEEvNS_9BwdParamsE:
.text._ZN10layer_norm13ln_bwd_kernelINS_13Kernel_traitsI6__halfS2_S2_S2_fjLj3072ELj1ELj1ELj4ELj16ENS_18Kernel_traits_baseILj3072ES2_S2_S2_S2_fjLj128EEEEELb1ELb1ELb0ELb0EEEvNS_9BwdParamsE:
        /* <DEDUP_REMOVED lines=15> */
[----:B------:R-:W0:Y:S02]  /*00f0*/  @P5 LDC.64 R6, c[0x0][0x3d0] ;  /* 0x0000f400ff065b82 */ /* 0x000e240000000a00 */
[----:B------:R-:W-:-:S06]  /*0100*/  @P3 LOP3.LUT R15, R128, 0x80, RZ, 0xfc, !PT ;  /* 0x00000080800f3812 */ /* 0x000fcc00078efcff */
[----:B------:R-:W3:Y:S08]  /*0110*/  @P3 LDC.64 R2, c[0x0][0x3d0] ;  /* 0x0000f400ff023b82 */ /* 0x000ef00000000a00 */
[----:B------:R-:W4:Y:S01]  /*0120*/  @P3 LDC.64 R4, c[0x0][0x3e8] ;  /* 0x0000fa00ff043b82 */ /* 0x000f220000000a00 */
[----:B0-----:R-:W-:-:S07]  /*0130*/  @P5 IMAD.WIDE.U32 R6, R15, 0x10, R6 ;  /* 0x000000100f065825 */ /* 0x001fce00078e0006 */
[----:B------:R-:W0:Y:S01]  /*0140*/  @P5 LDC.64 R8, c[0x0][0x3e8] ;  /* 0x0000fa00ff085b82 */ /* 0x000e220000000a00 */
[----:B-1----:R-:W5:Y:S01]  /*0150*/  @P5 LDG.E.128 R136, desc[UR4][R6.64] ;  /* 0x0000000406885981 */ /* 0x002f62000c1e1d00 */
[----:B---3--:R-:W-:-:S06]  /*0160*/  @P3 IMAD.WIDE.U32 R2, R128, 0x10, R2 ;  /* 0x0000001080023825 */ /* 0x008fcc00078e0002 */
[----:B------:R-:W1:Y:S01]  /*0170*/  @P4 LDC.64 R10, c[0x0][0x3d0] ;  /* 0x0000f400ff0a4b82 */ /* 0x000e620000000a00 */
[----:B------:R-:W5:Y:S01]  /*0180*/  @P3 LDG.E.128 R60, desc[UR4][R2.64] ;  /* 0x00000004023c3981 */ /* 0x000f62000c1e1d00 */
[----:B----4-:R-:W-:-:S06]  /*0190*/  @P3 IMAD.WIDE.U32 R4, R128, 0x10, R4 ;  /* 0x0000001080043825 */ /* 0x010fcc00078e0004 */
[----:B------:R-:W3:Y:S01]  /*01a0*/  @P4 LDC.64 R12, c[0x0][0x3e8] ;  /* 0x0000fa00ff0c4b82 */ /* 0x000ee20000000a00 */
[----:B------:R-:W5:Y:S01]  /*01b0*/  @P3 LDG.E.128 R56, desc[UR4][R4.64] ;  /* 0x0000000404383981 */ /* 0x000f62000c1e1d00 */
[----:B--2---:R-:W-:Y:S01]  /*01c0*/  UISETP.GE.AND UP0, UPT, UR6, UR7, UPT ;  /* 0x000000070600728c */ /* 0x004fe2000bf06270 */
[C---:B0-----:R-:W-:Y:S01]  /*01d0*/  @P5 IMAD.WIDE.U32 R8, R15.reuse, 0x10, R8 ;  /* 0x000000100f085825 */ /* 0x041fe200078e0008 */
[----:B------:R-:W-:Y:S02]  /*01e0*/  @P5 IADD3 R15, PT, PT, R15, 0x80, RZ ;  /* 0x000000800f0f5810 */ /* 0x000fe40007ffe0ff */
[----:B------:R-:W-:Y:S02]  /*01f0*/  CS2R R52, SRZ ;  /* 0x0000000000347805 */ /* 0x000fe4000001ff00 */
[----:B------:R-:W-:Y:S02]  /*0200*/  CS2R R54, SRZ ;  /* 0x0000000000367805 */ /* 0x000fe4000001ff00 */
[----:B------:R-:W-:Y:S01]  /*0210*/  CS2R R48, SRZ ;  /* 0x0000000000307805 */ /* 0x000fe2000001ff00 */
[----:B------:R-:W5:Y:S01]  /*0220*/  @P5 LDG.E.128 R72, desc[UR4][R8.64] ;  /* 0x0000000408485981 */ /* 0x000f62000c1e1d00 */
[----:B-1----:R-:W-:Y:S01]  /*0230*/  @P4 IMAD.WIDE.U32 R10, R15, 0x10, R10 ;  /* 0x000000100f0a4825 */ /* 0x002fe200078e000a */
[----:B------:R-:W-:-:S02]  /*0240*/  CS2R R50, SRZ ;  /* 0x0000000000327805 */ /* 0x000fc4000001ff00 */
[----:B------:R-:W-:Y:S02]  /*0250*/  CS2R R44, SRZ ;  /* 0x00000000002c7805 */ /* 0x000fe4000001ff00 */
[----:B------:R-:W-:Y:S02]  /*0260*/  CS2R R46, SRZ ;  /* 0x00000000002e7805 */ /* 0x000fe4000001ff00 */
[----:B------:R-:W-:Y:S01]  /*0270*/  CS2R R40, SRZ ;  /* 0x0000000000287805 */ /* 0x000fe2000001ff00 */
[----:B------:R-:W5:Y:S01]  /*0280*/  @P4 LDG.E.128 R68, desc[UR4][R10.64] ;  /* 0x000000040a444981 */ /* 0x000f62000c1e1d00 */
[----:B---3--:R-:W-:Y:S01]  /*0290*/  @P4 IMAD.WIDE.U32 R12, R15, 0x10, R12 ;  /* 0x000000100f0c4825 */ /* 0x008fe200078e000c */
[----:B------:R-:W-:Y:S02]  /*02a0*/  CS2R R42, SRZ ;  /* 0x00000000002a7805 */ /* 0x000fe4000001ff00 */
[----:B------:R-:W-:Y:S02]  /*02b0*/  CS2R R36, SRZ ;  /* 0x0000000000247805 */ /* 0x000fe4000001ff00 */
[----:B------:R-:W-:-:S02]  /*02c0*/  CS2R R38, SRZ ;  /* 0x0000000000267805 */ /* 0x000fc4000001ff00 */
[----:B------:R-:W-:Y:S01]  /*02d0*/  CS2R R32, SRZ ;  /* 0x0000000000207805 */ /* 0x000fe2000001ff00 */
[----:B------:R0:W5:Y:S01]  /*02e0*/  @P4 LDG.E.128 R64, desc[UR4][R12.64] ;  /* 0x000000040c404981 */ /* 0x000162000c1e1d00 */
        /* <DEDUP_REMOVED lines=9> */
[----:B0-----:R-:W-:Y:S02]  /*0380*/  CS2R R12, SRZ ;  /* 0x00000000000c7805 */ /* 0x001fe4000001ff00 */
        /* <DEDUP_REMOVED lines=15> */
[----:B------:R-:W-:Y:S06]  /*0480*/  BRA.U UP0, `(.L_x_1694) ;  /* 0x0000007500a87547 */ /* 0x000fec000b800000 */
        /* <DEDUP_REMOVED lines=47> */
.L_x_1724:
[----:B------:R-:W0:Y:S08]  /*0780*/  LDC.64 R120, c[0x0][0x3c0] ;  /* 0x0000f000ff787b82 */ /* 0x000e300000000a00 */
[----:B------:R-:W1:Y:S08]  /*0790*/  LDC.64 R122, c[0x0][0x3c8] ;  /* 0x0000f200ff7a7b82 */ /* 0x000e700000000a00 */
[----:B------:R-:W2:Y:S01]  /*07a0*/  LDC R129, c[0x0][0x388] ;  /* 0x0000e200ff817b82 */ /* 0x000ea20000000800 */
[----:B0-----:R-:W-:-:S06]  /*07b0*/  IMAD.WIDE R120, R2, 0x4, R120 ;  /* 0x0000000402787825 */ /* 0x001fcc00078e0278 */
[----:B------:R0:W3:Y:S01]  /*07c0*/  LDG.E R120, desc[UR4][R120.64] ;  /* 0x0000000478787981 */ /* 0x0000e2000c1e1900 */
[C---:B------:R-:W-:Y:S01]  /*07d0*/  ISETP.GE.U32.AND P3, PT, R119.reuse, 0x80, PT ;  /* 0x000000807700780c */ /* 0x040fe20003f66070 */
[C---:B-1----:R-:W-:Y:S01]  /*07e0*/  IMAD.WIDE R122, R2.reuse, 0x4, R122 ;  /* 0x00000004027a7825 */ /* 0x042fe200078e027a */
[C---:B------:R-:W-:Y:S01]  /*07f0*/  ISETP.GE.U32.AND P5, PT, R119.reuse, 0x100, PT ;  /* 0x000001007700780c */ /* 0x040fe20003fa6070 */
[----:B------:R-:W1:Y:S01]  /*0800*/  S2R R181, SR_CgaCtaId ;  /* 0x0000000000b57919 */ /* 0x000e620000008800 */
[----:B------:R-:W-:Y:S02]  /*0810*/  ISETP.GE.U32.AND P4, PT, R119, 0x180, PT ;  /* 0x000001807700780c */ /* 0x000fe40003f86070 */
[----:B-----5:R0:W5:Y:S01]  /*0820*/  LDG.E R130, desc[UR4][R122.64] ;  /* 0x000000047a827981 */ /* 0x020162000c1e1900 */
[----:B--2---:R-:W-:-:S05]  /*0830*/  IMAD R0, R2, R129, RZ ;  /* 0x0000008102007224 */ /* 0x004fca00078e02ff */
[----:B------:R-:W-:-:S04]  /*0840*/  SHF.R.S32.HI R125, RZ, 0x1f, R0 ;  /* 0x0000001fff7d7819 */ /* 0x000fc80000011400 */
[----:B------:R-:W-:Y:S01]  /*0850*/  LEA.HI R125, R125, R0, RZ, 0x3 ;  /* 0x000000007d7d7211 */ /* 0x000fe200078f18ff */
[----:B------:R-:W-:Y:S01]  /*0860*/  BSSY.RECONVERGENT B0, `(.L_x_1695) ;  /* 0x0000068000007945 */ /* 0x000fe20003800200 */
[----:B------:R-:W-:Y:S02]  /*0870*/  ISETP.NE.AND P0, PT, RZ, UR7, PT ;  /* 0x00000007ff007c0c */ /* 0x000fe4000bf05270 */
[----:B------:R-:W-:Y:S01]  /*0880*/  LEA.HI.SX32 R0, R125, R128, 0x1d ;  /* 0x000000807d007211 */ /* 0x000fe200078feaff */
[----:B------:R-:W-:Y:S01]  /*0890*/  HFMA2 R185, -RZ, RZ, 0, 0 ;  /* 0x00000000ffb97431 */ /* 0x000fe200000001ff */
[----:B------:R-:W-:Y:S02]  /*08a0*/  MOV R186, RZ ;  /* 0x000000ff00ba7202 */ /* 0x000fe40000000f00 */
[----:B0-----:R-:W-:Y:S02]  /*08b0*/  P2R R121, PR, RZ, 0x1 ;  /* 0x00000001ff797803 */ /* 0x001fe40000000000 */
[----:B------:R-:W-:-:S02]  /*08c0*/  MOV R184, R0 ;  /* 0x0000000000b87202 */ /* 0x000fc40000000f00 */
[----:B---3--:R-:W-:Y:S01]  /*08d0*/  FSEL R183, R120, RZ, !P0 ;  /* 0x000000ff78b77208 */ /* 0x008fe20004000000 */
[----:B-1----:R-:W-:Y:S06]  /*08e0*/  @!P3 BRA `(.L_x_1696) ;  /* 0x00000004007cb947 */ /* 0x002fec0003800000 */
[----:B------:R-:W0:Y:S08]  /*08f0*/  LDC.64 R120, c[0x0][0x3a8] ;  /* 0x0000ea00ff787b82 */ /* 0x000e300000000a00 */
[----:B------:R-:W1:Y:S08]  /*0900*/  LDC.64 R124, c[0x0][0x428] ;  /* 0x00010a00ff7c7b82 */ /* 0x000e700000000a00 */
[----:B------:R-:W2:Y:S01]  /*0910*/  LDC.64 R114, c[0x0][0x3b0] ;  /* 0x0000ec00ff727b82 */ /* 0x000ea20000000a00 */
[----:B0-----:R-:W-:-:S06]  /*0920*/  IMAD.WIDE.U32 R120, R0, 0x10, R120 ;  /* 0x0000001000787825 */ /* 0x001fcc00078e0078 */
[----:B------:R-:W3:Y:S01]  /*0930*/  LDG.E.128 R120, desc[UR4][R120.64] ;  /* 0x0000000478787981 */ /* 0x000ee2000c1e1d00 */
[----:B-1----:R-:W-:-:S06]  /*0940*/  IMAD.WIDE.U32 R124, R0, 0x10, R124 ;  /* 0x00000010007c7825 */ /* 0x002fcc00078e007c */
[----:B------:R-:W3:Y:S01]  /*0950*/  LDG.E.128 R124, desc[UR4][R124.64] ;  /* 0x000000047c7c7981 */ /* 0x000ee2000c1e1d00 */
[----:B----4-:R-:W-:Y:S01]  /*0960*/  ISETP.NE.U32.AND P0, PT, RZ, UR8, PT ;  /* 0x00000008ff007c0c */ /* 0x010fe2000bf05070 */
[----:B--2---:R-:W-:-:S03]  /*0970*/  IMAD.WIDE.U32 R114, R0, 0x8, R114 ;  /* 0x0000000800727825 */ /* 0x004fc600078e0072 */
[----:B------:R-:W-:-:S03]  /*0980*/  ISETP.NE.AND.EX P0, PT, RZ, UR9, PT, P0 ;  /* 0x00000009ff007c0c */ /* 0x000fc6000bf05300 */
[----:B------:R-:W5:Y:S10]  /*0990*/  LDG.E.64 R114, desc[UR4][R114.64] ;  /* 0x0000000472727981 */ /* 0x000f74000c1e1b00 */
[----:B------:R-:W0:Y:S01]  /*09a0*/  @P0 LDC.64 R132, c[0x0][0x438] ;  /* 0x00010e00ff840b82 */ /* 0x000e220000000a00 */
[----:B------:R-:W-:-:S02]  /*09b0*/  HADD2.F32 R131, -RZ, R60.H1_H1 ;  /* 0x3000003cff837230 */ /* 0x000fc40000004100 */
[----:B0-----:R-:W-:-:S05]  /*09c0*/  @P0 IMAD.WIDE.U32 R132, R0, 0x10, R132 ;  /* 0x0000001000840825 */ /* 0x001fca00078e0084 */
[----:B------:R0:W5:Y:S01]  /*09d0*/  @P0 LDG.E.128 R4, desc[UR4][R132.64] ;  /* 0x0000000484040981 */ /* 0x000162000c1e1d00 */
[----:B------:R-:W-:Y:S02]  /*09e0*/  HADD2.F32 R145, -RZ, R63.H0_H0 ;  /* 0x2000003fff917230 */ /* 0x000fe40000004100 */
[--C-:B---3--:R-:W-:Y:S02]  /*09f0*/  HADD2.F32 R134, -RZ, R120.reuse.H0_H0 ;  /* 0x20000078ff867230 */ /* 0x108fe40000004100 */
[--C-:B------:R-:W-:Y:S02]  /*0a00*/  HADD2.F32 R142, -RZ, R121.reuse.H0_H0 ;  /* 0x20000079ff8e7230 */ /* 0x100fe40000004100 */
[----:B------:R-:W-:Y:S02]  /*0a10*/  HADD2.F32 R140, -RZ, R120.H1_H1 ;  /* 0x30000078ff8c7230 */ /* 0x000fe40000004100 */
[----:B------:R-:W-:Y:S01]  /*0a20*/  FADD.FTZ R3, -R183, R134 ;  /* 0x00000086b7037221 */ /* 0x000fe20000010100 */
[----:B------:R-:W-:-:S02]  /*0a30*/  HADD2.F32 R144, -RZ, R121.H1_H1 ;  /* 0x30000079ff907230 */ /* 0x000fc40000004100 */
[----:B------:R-:W-:Y:S02]  /*0a40*/  HADD2.F32 R120, -RZ, R60.H0_H0 ;  /* 0x2000003cff787230 */ /* 0x000fe40000004100 */
[----:B------:R-:W-:Y:S02]  /*0a50*/  HADD2.F32 R121, -RZ, R124.H0_H0 ;  /* 0x2000007cff797230 */ /* 0x000fe40000004100 */
[----:B0-----:R-:W-:Y:S01]  /*0a60*/  FADD.FTZ R133, -R183, R142 ;  /* 0x0000008eb7857221 */ /* 0x001fe20000010100 */
[----:B------:R-:W-:Y:S02]  /*0a70*/  HADD2.F32 R146, -RZ, R122.H0_H0 ;  /* 0x2000007aff927230 */ /* 0x000fe40000004100 */
[----:B-----5:R-:W-:Y:S01]  /*0a80*/  FMUL.FTZ R3, R130, R3 ;  /* 0x0000000382037220 */ /* 0x020fe20000410000 */
[--C-:B------:R-:W-:Y:S02]  /*0a90*/  HADD2.F32 R148, -RZ, R123.reuse.H0_H0 ;  /* 0x2000007bff947230 */ /* 0x100fe40000004100 */
[----:B------:R-:W-:-:S02]  /*0aa0*/  HADD2.F32 R184, -RZ, R123.H1_H1 ;  /* 0x3000007bffb87230 */ /* 0x000fc40000004100 */
[----:B------:R-:W-:Y:S01]  /*0ab0*/  FADD.FTZ R123, -R183, R140 ;  /* 0x0000008cb77b7221 */ /* 0x000fe20000010100 */
[----:B------:R-:W-:Y:S02]  /*0ac0*/  HADD2.F32 R135, -RZ, R125.H0_H0 ;  /* 0x2000007dff877230 */ /* 0x000fe40000004100 */
[----:B------:R-:W-:Y:S01]  /*0ad0*/  FMUL.FTZ R132, R120, R121 ;  /* 0x0000007978847220 */ /* 0x000fe20000410000 */
[----:B------:R-:W-:Y:S02]  /*0ae0*/  HADD2.F32 R140, -RZ, R61.H0_H0 ;  /* 0x2000003dff8c7230 */ /* 0x000fe40000004100 */
[----:B------:R-:W-:Y:S01]  /*0af0*/  FMUL.FTZ R133, R130, R133 ;  /* 0x0000008582857220 */ /* 0x000fe20000410000 */
[----:B------:R-:W-:Y:S02]  /*0b00*/  HADD2.F32 R125, -RZ, R125.H1_H1 ;  /* 0x3000007dff7d7230 */ /* 0x000fe40000004100 */
[----:B------:R-:W-:Y:S02]  /*0b10*/  HADD2.F32 R120, -RZ, R61.H1_H1 ;  /* 0x3000003dff787230 */ /* 0x000fe40000004100 */
[----:B------:R-:W-:Y:S01]  /*0b20*/  FADD.FTZ R28, R28, R121 ;  /* 0x000000791c1c7221 */ /* 0x000fe20000010000 */
[----:B------:R-:W-:Y:S01]  /*0b30*/  FFMA.FTZ R52, R3, R121, R52 ;  /* 0x0000007903347223 */ /* 0x000fe20000010034 */
[----:B------:R-:W-:Y:S01]  /*0b40*/  FADD.FTZ R141, -R183, R146 ;  /* 0x00000092b78d7221 */ /* 0x000fe20000010100 */
[----:B------:R-:W-:-:S02]  /*0b50*/  HADD2.F32 R122, -RZ, R122.H1_H1 ;  /* 0x3000007aff7a7230 */ /* 0x000fc40000004100 */
[----:B------:R-:W-:Y:S01]  /*0b60*/  FADD.FTZ R121, -R183, R144 ;  /* 0x00000090b7797221 */ /* 0x000fe20000010100 */
[-C--:B------:R-:W-:Y:S01]  /*0b70*/  FMUL.FTZ R140, R140, R135.reuse ;  /* 0x000000878c8c7220 */ /* 0x080fe20000410000 */
[----:B------:R-:W-:Y:S01]  /*0b80*/  FADD.FTZ R30, R30, R135 ;  /* 0x000000871e1e7221 */ /* 0x000fe20000010000 */
[----:B------:R-:W-:Y:S01]  /*0b90*/  FFMA.FTZ R54, R133, R135, R54 ;  /* 0x0000008785367223 */ /* 0x000fe20000010036 */
[----:B------:R-:W-:Y:S02]  /*0ba0*/  HADD2.F32 R143, -RZ, R126.H0_H0 ;  /* 0x2000007eff8f7230 */ /* 0x000fe40000004100 */
[----:B------:R-:W-:Y:S01]  /*0bb0*/  FMUL.FTZ R135, R120, R125 ;  /* 0x0000007d78877220 */ /* 0x000fe20000410000 */
[----:B------:R-:W-:Y:S02]  /*0bc0*/  HADD2.F32 R144, -RZ, R62.H0_H0 ;  /* 0x2000003eff907230 */ /* 0x000fe40000004100 */
[----:B------:R-:W-:Y:S01]  /*0bd0*/  FMUL.FTZ R141, R130, R141 ;  /* 0x0000008d828d7220 */ /* 0x000fe20000410000 */
[----:B------:R-:W-:-:S02]  /*0be0*/  HADD2.F32 R126, -RZ, R126.H1_H1 ;  /* 0x3000007eff7e7230 */ /* 0x000fc40000004100 */
[----:B------:R-:W-:Y:S01]  /*0bf0*/  FMUL.FTZ R142, R130, R121 ;  /* 0x00000079828e7220 */ /* 0x000fe20000410000 */
[----:B------:R-:W-:Y:S02]  /*0c00*/  HADD2.F32 R120, -RZ, R62.H1_H1 ;  /* 0x3000003eff787230 */ /* 0x000fe40000004100 */
[----:B------:R-:W-:Y:S01]  /*0c10*/  FADD.FTZ R121, -R183, R122 ;  /* 0x0000007ab7797221 */ /* 0x000fe20000010100 */
[----:B------:R-:W-:Y:S02]  /*0c20*/  HADD2.F32 R124, -RZ, R124.H1_H1 ;  /* 0x3000007cff7c7230 */ /* 0x000fe40000004100 */
[-C--:B------:R-:W-:Y:S01]  /*0c30*/  FMUL.FTZ R144, R144, R143.reuse ;  /* 0x0000008f90907220 */ /* 0x080fe20000410000 */
[----:B------:R-:W-:Y:S01]  /*0c40*/  FADD.FTZ R24, R24, R143 ;  /* 0x0000008f18187221 */ /* 0x000fe20000010000 */
[----:B------:R-:W-:Y:S01]  /*0c50*/  FFMA.FTZ R48, R141, R143, R48 ;  /* 0x0000008f8d307223 */ /* 0x000fe20000010030 */
[----:B------:R-:W-:Y:S01]  /*0c60*/  FMUL.FTZ R143, R120, R126 ;  /* 0x0000007e788f7220 */ /* 0x000fe20000410000 */
[----:B------:R-:W-:Y:S01]  /*0c70*/  FMUL.FTZ R131, R131, R124 ;  /* 0x0000007c83837220 */ /* 0x000fe20000410000 */
[C---:B------:R-:W-:Y:S01]  /*0c80*/  FMUL.FTZ R146, R130.reuse, R121 ;  /* 0x0000007982927220 */ /* 0x040fe20000410000 */
[----:B------:R-:W-:Y:S01]  /*0c90*/  FADD.FTZ R120, RZ, R132 ;  /* 0x00000084ff787221 */ /* 0x000fe20000010000 */
[----:B------:R-:W-:Y:S01]  /*0ca0*/  FMUL.FTZ R134, R130, R123 ;  /* 0x0000007b82867220 */ /* 0x000fe20000410000 */
[----:B------:R-:W-:-:S02]  /*0cb0*/  FFMA.FTZ R121, R3, R132, RZ ;  /* 0x0000008403797223 */ /* 0x000fc400000100ff */
[----:B------:R-:W-:Y:S02]  /*0cc0*/  FADD.FTZ R123, R120, R131 ;  /* 0x00000083787b7221 */ /* 0x000fe40000010000 */
[----:B------:R-:W-:Y:S02]  /*0cd0*/  FFMA.FTZ R120, R134, R131, R121 ;  /* 0x0000008386787223 */ /* 0x000fe40000010079 */
[----:B------:R-:W-:Y:S02]  /*0ce0*/  FADD.FTZ R122, R123, R140 ;  /* 0x0000008c7b7a7221 */ /* 0x000fe40000010000 */
[----:B------:R-:W-:Y:S02]  /*0cf0*/  FFMA.FTZ R121, R133, R140, R120 ;  /* 0x0000008c85797223 */ /* 0x000fe40000010078 */
[----:B------:R-:W-:Y:S02]  /*0d00*/  FADD.FTZ R123, R122, R135 ;  /* 0x000000877a7b7221 */ /* 0x000fe40000010000 */
[----:B------:R-:W-:Y:S01]  /*0d10*/  FFMA.FTZ R120, R142, R135, R121 ;  /* 0x000000878e787223 */ /* 0x000fe20000010079 */
[----:B------:R-:W-:-:S02]  /*0d20*/  HADD2.F32 R150, -RZ, R127.H0_H0 ;  /* 0x2000007fff967230 */ /* 0x000fc40000004100 */
[----:B------:R-:W-:Y:S01]  /*0d30*/  FADD.FTZ R147, -R183, R148 ;  /* 0x00000094b7937221 */ /* 0x000fe20000010100 */
[----:B------:R-:W-:Y:S01]  /*0d40*/  FADD.FTZ R122, R123, R144 ;  /* 0x000000907b7a7221 */ /* 0x000fe20000010000 */
[----:B------:R-:W-:Y:S01]  /*0d50*/  FFMA.FTZ R121, R141, R144, R120 ;  /* 0x000000908d797223 */ /* 0x000fe20000010078 */
[----:B------:R-:W-:Y:S01]  /*0d60*/  FADD.FTZ R29, R29, R124 ;  /* 0x0000007c1d1d7221 */ /* 0x000fe20000010000 */
[----:B------:R-:W-:Y:S01]  /*0d70*/  FFMA.FTZ R53, R134, R124, R53 ;  /* 0x0000007c86357223 */ /* 0x000fe20000010035 */
[----:B------:R-:W-:Y:S02]  /*0d80*/  HADD2.F32 R127, -RZ, R127.H1_H1 ;  /* 0x3000007fff7f7230 */ /* 0x000fe40000004100 */
[----:B------:R-:W-:Y:S01]  /*0d90*/  FMUL.FTZ R147, R130, R147 ;  /* 0x0000009382937220 */ /* 0x000fe20000410000 */
[----:B------:R-:W-:Y:S02]  /*0da0*/  HADD2.F32 R124, -RZ, R63.H1_H1 ;  /* 0x3000003fff7c7230 */ /* 0x000fe40000004100 */
[-C--:B------:R-:W-:Y:S01]  /*0db0*/  FMUL.FTZ R145, R145, R150.reuse ;  /* 0x0000009691917220 */ /* 0x080fe20000410000 */
[----:B------:R-:W-:Y:S01]  /*0dc0*/  FADD.FTZ R123, -R183, R184 ;  /* 0x000000b8b77b7221 */ /* 0x000fe20000010100 */
[----:B------:R-:W-:Y:S01]  /*0dd0*/  FADD.FTZ R122, R122, R143 ;  /* 0x0000008f7a7a7221 */ /* 0x000fe20000010000 */
[----:B------:R-:W-:Y:S01]  /*0de0*/  FFMA.FTZ R120, R146, R143, R121 ;  /* 0x0000008f92787223 */ /* 0x000fe20000010079 */
[----:B------:R-:W-:Y:S01]  /*0df0*/  FADD.FTZ R26, R26, R150 ;  /* 0x000000961a1a7221 */ /* 0x000fe20000010000 */
[C---:B------:R-:W-:Y:S01]  /*0e00*/  FFMA.FTZ R50, R147.reuse, R150, R50 ;  /* 0x0000009693327223 */ /* 0x040fe20000010032 */
        /* <DEDUP_REMOVED lines=13> */
.L_x_1696:
[----:B----4-:R-:W-:Y:S05]  /*0ee0*/  BSYNC.RECONVERGENT B0 ;  /* 0x0000000000007941 */ /* 0x010fea0003800200 */
.L_x_1695:
        /* <DEDUP_REMOVED lines=14> */
[----:B------:R-:W-:-:S02]  /*0fd0*/  HADD2.F32 R151, -RZ, R136.H1_H1 ;  /* 0x30000088ff977230 */ /* 0x000fc40000004100 */
[----:B0-----:R-:W-:-:S05]  /*0fe0*/  @P0 IMAD.WIDE.U32 R152, R184, 0x10, R152 ;  /* 0x00000010b8980825 */ /* 0x001fca00078e0098 */
[----:B------:R0:W5:Y:S01]  /*0ff0*/  @P0 LDG.E.128 R76, desc[UR4][R152.64] ;  /* 0x00000004984c0981 */ /* 0x000162000c1e1d00 */
[----:B------:R-:W-:Y:S01]  /*1000*/  HADD2.F32 R161, -RZ, R139.H0_H0 ;  /* 0x2000008bffa17230 */ /* 0x000fe20000004100 */
[----:B------:R-:W-:Y:S01]  /*1010*/  IADD3 R184, PT, PT, R184, 0x80, RZ ;  /* 0x00000080b8b87810 */ /* 0x000fe20007ffe0ff */
[--C-:B---3--:R-:W-:Y:S02]  /*1020*/  HADD2.F32 R154, -RZ, R120.reuse.H0_H0 ;  /* 0x20000078ff9a7230 */ /* 0x108fe40000004100 */
[--C-:B------:R-:W-:Y:S02]  /*1030*/  HADD2.F32 R158, -RZ, R121.reuse.H0_H0 ;  /* 0x20000079ff9e7230 */ /* 0x100fe40000004100 */
[----:B------:R-:W-:Y:S02]  /*1040*/  HADD2.F32 R156, -RZ, R120.H1_H1 ;  /* 0x30000078ff9c7230 */ /* 0x000fe40000004100 */
[----:B------:R-:W-:Y:S01]  /*1050*/  FADD.FTZ R149, -R183, R154 ;  /* 0x0000009ab7957221 */ /* 0x000fe20000010100 */
[----:B------:R-:W-:-:S02]  /*1060*/  HADD2.F32 R160, -RZ, R121.H1_H1 ;  /* 0x30000079ffa07230 */ /* 0x000fc40000004100 */
[----:B------:R-:W-:Y:S02]  /*1070*/  HADD2.F32 R120, -RZ, R136.H0_H0 ;  /* 0x20000088ff787230 */ /* 0x000fe40000004100 */
[----:B----4-:R-:W-:Y:S02]  /*1080*/  HADD2.F32 R121, -RZ, R124.H0_H0 ;  /* 0x2000007cff797230 */ /* 0x010fe40000004100 */
        /* <DEDUP_REMOVED lines=35> */
[----:B------:R-:W-:Y:S01]  /*12c0*/  FADD.FTZ R120, R185, R152 ;  /* 0x00000098b9787221 */ /* 0x000fe20000010000 */
[----:B------:R-:W-:Y:S01]  /*12d0*/  FMUL.FTZ R154, R130, R123 ;  /* 0x0000007b829a7220 */ /* 0x000fe20000410000 */
[----:B------:R-:W-:-:S02]  /*12e0*/  FFMA.FTZ R121, R149, R152, R186 ;  /* 0x0000009895797223 */ /* 0x000fc400000100ba */
        /* <DEDUP_REMOVED lines=33> */
.L_x_1698:
[----:B------:R-:W-:Y:S05]  /*1500*/  BSYNC.RECONVERGENT B0 ;  /* 0x0000000000007941 */ /* 0x000fea0003800200 */
.L_x_1697:
        /* <DEDUP_REMOVED lines=16> */
[----:B------:R0:W5:Y:S02]  /*1610*/  @P0 LDG.E.128 R80, desc[UR4][R168.64] ;  /* 0x00000004a8500981 */ /* 0x000164000c1e1d00 */
[----:B0-----:R-:W-:Y:S02]  /*1620*/  HADD2.F32 R168, -RZ, R68.H0_H0 ;  /* 0x20000044ffa87230 */ /* 0x001fe40000004100 */
[--C-:B---3--:R-:W-:Y:S02]  /*1630*/  HADD2.F32 R172, -RZ, R121.reuse.H0_H0 ;  /* 0x20000079ffac7230 */ /* 0x108fe40000004100 */
[--C-:B------:R-:W-:Y:S02]  /*1640*/  HADD2.F32 R170, -RZ, R120.reuse.H0_H0 ;  /* 0x20000078ffaa7230 */ /* 0x100fe40000004100 */
[----:B------:R-:W-:Y:S02]  /*1650*/  HADD2.F32 R120, -RZ, R120.H1_H1 ;  /* 0x30000078ff787230 */ /* 0x000fe40000004100 */
[----:B------:R-:W-:Y:S01]  /*1660*/  FADD.FTZ R169, -R183, R172 ;  /* 0x000000acb7a97221 */ /* 0x000fe20000010100 */
[----:B------:R-:W-:-:S02]  /*1670*/  HADD2.F32 R174, -RZ, R121.H1_H1 ;  /* 0x30000079ffae7230 */ /* 0x000fc40000004100 */
[C---:B------:R-:W-:Y:S01]  /*1680*/  FADD.FTZ R165, -R183.reuse, R170 ;  /* 0x000000aab7a57221 */ /* 0x040fe20000010100 */
[----:B----4-:R-:W-:Y:S02]  /*1690*/  HADD2.F32 R121, -RZ, R124.H0_H0 ;  /* 0x2000007cff797230 */ /* 0x010fe40000004100 */
[--C-:B------:R-:W-:Y:S02]  /*16a0*/  HADD2.F32 R178, -RZ, R123.reuse.H0_H0 ;  /* 0x2000007bffb27230 */ /* 0x100fe40000004100 */
[----:B------:R-:W-:Y:S02]  /*16b0*/  HADD2.F32 R180, -RZ, R123.H1_H1 ;  /* 0x3000007bffb47230 */ /* 0x000fe40000004100 */
[----:B------:R-:W-:Y:S01]  /*16c0*/  FADD.FTZ R123, -R183, R120 ;  /* 0x00000078b77b7221 */ /* 0x000fe20000010100 */
[----:B------:R-:W-:Y:S02]  /*16d0*/  HADD2.F32 R171, -RZ, R125.H0_H0 ;  /* 0x2000007dffab7230 */ /* 0x000fe40000004100 */
[----:B-----5:R-:W-:Y:S01]  /*16e0*/  FMUL.FTZ R169, R130, R169 ;  /* 0x000000a982a97220 */ /* 0x020fe20000410000 */
[----:B------:R-:W-:-:S02]  /*16f0*/  HADD2.F32 R172, -RZ, R69.H0_H0 ;  /* 0x20000045ffac7230 */ /* 0x000fc40000004100 */
[----:B------:R-:W-:Y:S02]  /*1700*/  HADD2.F32 R125, -RZ, R125.H1_H1 ;  /* 0x3000007dff7d7230 */ /* 0x000fe40000004100 */
[----:B------:R-:W-:Y:S02]  /*1710*/  HADD2.F32 R120, -RZ, R69.H1_H1 ;  /* 0x30000045ff787230 */ /* 0x000fe40000004100 */
[----:B------:R-:W-:Y:S01]  /*1720*/  FMUL.FTZ R165, R130, R165 ;  /* 0x000000a582a57220 */ /* 0x000fe20000410000 */
        /* <DEDUP_REMOVED lines=15> */
[C---:B------:R-:W-:Y:S01]  /*1820*/  FADD.FTZ R173, -R183.reuse, R174 ;  /* 0x000000aeb7ad7221 */ /* 0x040fe20000010100 */
[----:B------:R-:W-:Y:S01]  /*1830*/  FFMA.FTZ R120, R170, R167, R121 ;  /* 0x000000a7aa787223 */ /* 0x000fe20000010079 */
[C---:B------:R-:W-:Y:S01]  /*1840*/  FADD.FTZ R175, -R183.reuse, R176 ;  /* 0x000000b0b7af7221 */ /* 0x040fe20000010100 */
[----:B------:R-:W-:Y:S02]  /*1850*/  HADD2.F32 R177, -RZ, R126.H0_H0 ;  /* 0x2000007effb17230 */ /* 0x000fe40000004100 */
[----:B------:R-:W-:Y:S01]  /*1860*/  FADD.FTZ R179, -R183, R122 ;  /* 0x0000007ab7b37221 */ /* 0x000fe20000010100 */
[----:B------:R-:W-:Y:S02]  /*1870*/  HADD2.F32 R176, -RZ, R70.H0_H0 ;  /* 0x20000046ffb07230 */ /* 0x000fe40000004100 */
[C---:B------:R-:W-:Y:S01]  /*1880*/  FMUL.FTZ R174, R130.reuse, R173 ;  /* 0x000000ad82ae7220 */ /* 0x040fe20000410000 */
[----:B------:R-:W-:Y:S01]  /*1890*/  FADD.FTZ R122, R123, R172 ;  /* 0x000000ac7b7a7221 */ /* 0x000fe20000010000 */
[----:B------:R-:W-:Y:S01]  /*18a0*/  FFMA.FTZ R121, R169, R172, R120 ;  /* 0x000000aca9797223 */ /* 0x000fe20000010078 */
[----:B------:R-:W-:Y:S01]  /*18b0*/  FMUL.FTZ R173, R130, R175 ;  /* 0x000000af82ad7220 */ /* 0x000fe20000410000 */
[----:B------:R-:W-:-:S02]  /*18c0*/  HADD2.F32 R126, -RZ, R126.H1_H1 ;  /* 0x3000007eff7e7230 */ /* 0x000fc40000004100 */
[----:B------:R-:W-:Y:S01]  /*18d0*/  FMUL.FTZ R176, R176, R177 ;  /* 0x000000b1b0b07220 */ /* 0x000fe20000410000 */
[----:B------:R-:W-:Y:S02]  /*18e0*/  HADD2.F32 R175, -RZ, R70.H1_H1 ;  /* 0x30000046ffaf7230 */ /* 0x000fe40000004100 */
[----:B------:R-:W-:Y:S01]  /*18f0*/  FADD.FTZ R123, R122, R171 ;  /* 0x000000ab7a7b7221 */ /* 0x000fe20000010000 */
[----:B------:R-:W-:Y:S01]  /*1900*/  FFMA.FTZ R120, R174, R171, R121 ;  /* 0x000000abae787223 */ /* 0x000fe20000010079 */
[C---:B------:R-:W-:Y:S01]  /*1910*/  FADD.FTZ R187, -R183.reuse, R178 ;  /* 0x000000b2b7bb7221 */ /* 0x040fe20000010100 */
[----:B------:R-:W-:Y:S01]  /*1920*/  FADD.FTZ R183, -R183, R180 ;  /* 0x000000b4b7b77221 */ /* 0x000fe20000010100 */
[----:B------:R-:W-:Y:S01]  /*1930*/  FADD.FTZ R8, R8, R177 ;  /* 0x000000b108087221 */ /* 0x000fe20000010000 */
[----:B------:R-:W-:Y:S01]  /*1940*/  FFMA.FTZ R32, R173, R177, R32 ;  /* 0x000000b1ad207223 */ /* 0x000fe20000010020 */
[----:B------:R-:W-:Y:S02]  /*1950*/  HADD2.F32 R180, -RZ, R127.H0_H0 ;  /* 0x2000007fffb47230 */ /* 0x000fe40000004100 */
[----:B------:R-:W-:Y:S01]  /*1960*/  FMUL.FTZ R175, R175, R126 ;  /* 0x0000007eafaf7220 */ /* 0x000fe20000410000 */
[----:B------:R-:W-:-:S02]  /*1970*/  HADD2.F32 R177, -RZ, R71.H0_H0 ;  /* 0x20000047ffb17230 */ /* 0x000fc40000004100 */
[----:B------:R-:W-:Y:S01]  /*1980*/  FMUL.FTZ R178, R130, R179 ;  /* 0x000000b382b27220 */ /* 0x000fe20000410000 */
        /* <DEDUP_REMOVED lines=24> */
.L_x_1700:
[----:B------:R-:W-:Y:S05]  /*1b10*/  BSYNC.RECONVERGENT B0 ;  /* 0x0000000000007941 */ /* 0x000fea0003800200 */
.L_x_1699:
        /* <DEDUP_REMOVED lines=70> */
[----:B------:R-:W-:Y:S02]  /*1f80*/  CS2R R192, SRZ ;  /* 0x0000000000c07805 */ /* 0x000fe4000001ff00 */
[----:B------:R-:W-:Y:S01]  /*1f90*/  MOV R189, RZ ;  /* 0x000000ff00bd7202 */ /* 0x000fe20000000f00 */
[----:B------:R-:W-:-:S02]  /*1fa0*/  HFMA2 R194, -RZ, RZ, 0, 0 ;  /* 0x00000000ffc27431 */ /* 0x000fc400000001ff */
[----:B-----5:R-:W-:Y:S01]  /*1fb0*/  FMUL.FTZ R127, R130, R127 ;  /* 0x0000007f827f7220 */ /* 0x020fe20000410000 */
[----:B------:R-:W-:-:S03]  /*1fc0*/  HFMA2 R196, -RZ, RZ, 0, 0 ;  /* 0x00000000ffc47431 */ /* 0x000fc600000001ff */
[----:B------:R-:W-:Y:S01]  /*1fd0*/  FMUL.FTZ R181, R127, R124 ;  /* 0x0000007c7fb57220 */ /* 0x000fe20000410000 */
[----:B------:R-:W-:Y:S02]  /*1fe0*/  HFMA2 R127, -RZ, RZ, 0, 0 ;  /* 0x00000000ff7f7431 */ /* 0x000fe400000001ff */
[----:B------:R-:W-:Y:S02]  /*1ff0*/  @P6 HADD2.F32 R184, -RZ, R120.H0_H0 ;  /* 0x20000078ffb86230 */ /* 0x000fe40000004100 */
[----:B------:R-:W-:Y:S01]  /*2000*/  FMUL.FTZ R185, R181, UR11 ;  /* 0x0000000bb5b97c20 */ /* 0x000fe20008410000 */
[----:B------:R-:W-:-:S03]  /*2010*/  @P6 HADD2.F32 R181, -RZ, R56.H0_H0 ;  /* 0x20000038ffb56230 */ /* 0x000fc60000004100 */
        /* <DEDUP_REMOVED lines=9> */
[----:B------:R-:W-:Y:S02]  /*20b0*/  @P6 HADD2.F32 R120, -RZ, R120.H1_H1 ;  /* 0x30000078ff786230 */ /* 0x000fe40000004100 */
[----:B------:R-:W-:Y:S01]  /*20c0*/  FMUL.FTZ R181, R181, UR11 ;  /* 0x0000000bb5b57c20 */ /* 0x000fe20008410000 */
[----:B------:R-:W-:-:S03]  /*20d0*/  @P6 HADD2.F32 R185, -RZ, R56.H1_H1 ;  /* 0x30000038ffb96230 */ /* 0x000fc60000004100 */
[C---:B------:R-:W-:Y:S02]  /*20e0*/  @P6 FMUL.FTZ R186, R181.reuse, R120 ;  /* 0x00000078b5ba6220 */ /* 0x040fe40000410000 */
[----:B------:R-:W-:Y:S01]  /*20f0*/  @P6 FMUL.FTZ R184, R181, R185 ;  /* 0x000000b9b5b86220 */ /* 0x000fe20000410000 */
[----:B------:R-:W-:Y:S01]  /*2100*/  FFMA.FTZ R181, R133, R125, R126 ;  /* 0x0000007d85b57223 */ /* 0x000fe2000001007e */
[----:B------:R-:W-:Y:S01]  /*2110*/  LOP3.LUT P6, RZ, R114, 0xff0000, RZ, 0xc0, !PT ;  /* 0x00ff000072ff7812 */ /* 0x000fe200078cc0ff */
[----:B------:R-:W-:Y:S02]  /*2120*/  HFMA2 R185, -RZ, RZ, 0, 0 ;  /* 0x00000000ffb97431 */ /* 0x000fe400000001ff */
[----:B------:R-:W-:Y:S01]  /*2130*/  FADD.FTZ R109, R109, R186 ;  /* 0x000000ba6d6d7221 */ /* 0x000fe20000010000 */
[----:B------:R-:W-:-:S04]  /*2140*/  FADD.FTZ R181, R140, -R181 ;  /* 0x800000b58cb57221 */ /* 0x000fc80000010000 */
[----:B------:R-:W-:-:S04]  /*2150*/  FMUL.FTZ R181, R130, R181 ;  /* 0x000000b582b57220 */ /* 0x000fc80000410000 */
[----:B------:R-:W-:Y:S01]  /*2160*/  FMUL.FTZ R181, R181, R124 ;  /* 0x0000007cb5b57220 */ /* 0x000fe20000410000 */
[----:B------:R-:W-:-:S03]  /*2170*/  @P6 HADD2.F32 R120, -RZ, R121.H0_H0 ;  /* 0x20000079ff786230 */ /* 0x000fc60000004100 */
        /* <DEDUP_REMOVED lines=14> */
[----:B------:R-:W-:Y:S01]  /*2260*/  @P6 FMUL.FTZ R120, R181, R121 ;  /* 0x00000079b5786220 */ /* 0x000fe20000410000 */
[----:B------:R-:W-:Y:S01]  /*2270*/  FFMA.FTZ R121, R141, R125, R126 ;  /* 0x0000007d8d797223 */ /* 0x000fe2000001007e */
[----:B------:R-:W-:Y:S01]  /*2280*/  @P6 FMUL.FTZ R192, R181, R188 ;  /* 0x000000bcb5c06220 */ /* 0x000fe20000410000 */
[----:B------:R-:W-:Y:S01]  /*2290*/  LOP3.LUT P6, RZ, R115, 0xff, RZ, 0xc0, !PT ;  /* 0x000000ff73ff7812 */ /* 0x000fe200078cc0ff */
[----:B------:R-:W-:Y:S02]  /*22a0*/  HFMA2 R181, -RZ, RZ, 0, 0 ;  /* 0x00000000ffb57431 */ /* 0x000fe400000001ff */
[----:B------:R-:W-:Y:S01]  /*22b0*/  FADD.FTZ R121, R144, -R121 ;  /* 0x8000007990797221 */ /* 0x000fe20000010000 */
[----:B------:R-:W-:Y:S01]  /*22c0*/  FADD.FTZ R111, R111, R120 ;  /* 0x000000786f6f7221 */ /* 0x000fe20000010000 */
[----:B------:R-:W-:Y:S02]  /*22d0*/  F2FP.F16.F32.PACK_AB R120, R184, R127 ;  /* 0x0000007fb878723e */ /* 0x000fe400000000ff */
[----:B------:R-:W-:-:S04]  /*22e0*/  FMUL.FTZ R121, R130, R121 ;  /* 0x0000007982797220 */ /* 0x000fc80000410000 */
[----:B------:R-:W-:Y:S02]  /*22f0*/  FMUL.FTZ R121, R121, R124 ;  /* 0x0000007c79797220 */ /* 0x000fe40000410000 */
[----:B------:R-:W-:Y:S02]  /*2300*/  @P6 HADD2.F32 R188, -RZ, R122.H0_H0 ;  /* 0x2000007affbc6230 */ /* 0x000fe40000004100 */
[----:B------:R-:W-:Y:S01]  /*2310*/  FMUL.FTZ R121, R121, UR11 ;  /* 0x0000000b79797c20 */ /* 0x000fe20008410000 */
[----:B------:R-:W-:-:S03]  /*2320*/  @P6 HADD2.F32 R190, -RZ, R58.H0_H0 ;  /* 0x2000003affbe6230 */ /* 0x000fc60000004100 */
[C---:B------:R-:W-:Y:S01]  /*2330*/  @P6 FMUL.FTZ R181, R121.reuse, R188 ;  /* 0x000000bc79b56220 */ /* 0x040fe20000410000 */
[----:B------:R-:W-:Y:S01]  /*2340*/  FFMA.FTZ R188, R146, R125, R126 ;  /* 0x0000007d92bc7223 */ /* 0x000fe2000001007e */
[----:B------:R-:W-:Y:S01]  /*2350*/  @P6 FMUL.FTZ R189, R121, R190 ;  /* 0x000000be79bd6220 */ /* 0x000fe20000410000 */
[----:B------:R-:W-:Y:S02]  /*2360*/  LOP3.LUT P6, RZ, R115, 0xff00, RZ, 0xc0, !PT ;  /* 0x0000ff0073ff7812 */ /* 0x000fe400078cc0ff */
[----:B------:R-:W-:Y:S01]  /*2370*/  CS2R R190, SRZ ;  /* 0x0000000000be7805 */ /* 0x000fe2000001ff00 */
[----:B------:R-:W-:-:S04]  /*2380*/  FADD.FTZ R121, R143, -R188 ;  /* 0x800000bc8f797221 */ /* 0x000fc80000010000 */
[----:B------:R-:W-:-:S04]  /*2390*/  FMUL.FTZ R121, R130, R121 ;  /* 0x0000007982797220 */ /* 0x000fc80000410000 */
[----:B------:R-:W-:Y:S02]  /*23a0*/  FMUL.FTZ R121, R121, R124 ;  /* 0x0000007c79797220 */ /* 0x000fe40000410000 */
[----:B------:R-:W-:Y:S02]  /*23b0*/  @P6 HADD2.F32 R122, -RZ, R122.H1_H1 ;  /* 0x3000007aff7a6230 */ /* 0x000fe40000004100 */
[----:B------:R-:W-:Y:S01]  /*23c0*/  FMUL.FTZ R121, R121, UR11 ;  /* 0x0000000b79797c20 */ /* 0x000fe20008410000 */
[----:B------:R-:W-:-:S03]  /*23d0*/  @P6 HADD2.F32 R188, -RZ, R58.H1_H1 ;  /* 0x3000003affbc6230 */ /* 0x000fc60000004100 */
        /* <DEDUP_REMOVED lines=8> */
[----:B------:R-:W-:Y:S02]  /*2460*/  @P6 HADD2.F32 R122, -RZ, R123.H0_H0 ;  /* 0x2000007bff7a6230 */ /* 0x000fe40000004100 */
[----:B------:R-:W-:Y:S01]  /*2470*/  FMUL.FTZ R121, R121, UR11 ;  /* 0x0000000b79797c20 */ /* 0x000fe20008410000 */
[----:B------:R-:W-:-:S03]  /*2480*/  @P6 HADD2.F32 R188, -RZ, R59.H0_H0 ;  /* 0x2000003bffbc6230 */ /* 0x000fc60000004100 */
        /* <DEDUP_REMOVED lines=10> */
[----:B------:R-:W-:Y:S02]  /*2530*/  @P6 HADD2.F32 R123, -RZ, R123.H1_H1 ;  /* 0x3000007bff7b6230 */ /* 0x000fe40000004100 */
[----:B------:R-:W-:Y:S01]  /*2540*/  FMUL.FTZ R121, R121, UR11 ;  /* 0x0000000b79797c20 */ /* 0x000fe20008410000 */
[----:B------:R-:W-:-:S03]  /*2550*/  @P6 HADD2.F32 R188, -RZ, R59.H1_H1 ;  /* 0x3000003bffbc6230 */ /* 0x000fc60000004100 */
[C---:B------:R-:W-:Y:S02]  /*2560*/  @P6 FMUL.FTZ R122, R121.reuse, R123 ;  /* 0x0000007b797a6220 */ /* 0x040fe40000410000 */
[----:B------:R-:W-:Y:S01]  /*2570*/  @P6 FMUL.FTZ R196, R121, R188 ;  /* 0x000000bc79c46220 */ /* 0x000fe20000410000 */
[----:B------:R-:W-:Y:S01]  /*2580*/  FADD.FTZ R188, R104, R181 ;  /* 0x000000b568bc7221 */ /* 0x000fe20000010000 */
[----:B------:R-:W-:Y:S01]  /*2590*/  FADD.FTZ R107, R107, R122 ;  /* 0x0000007a6b6b7221 */ /* 0x000fe20000010000 */
[----:B------:R-:W-:Y:S02]  /*25a0*/  F2FP.F16.F32.PACK_AB R122, R194, R189 ;  /* 0x000000bdc27a723e */ /* 0x000fe400000000ff */
[----:B------:R-:W-:Y:S02]  /*25b0*/  F2FP.F16.F32.PACK_AB R123, R196, R193 ;  /* 0x000000c1c47b723e */ /* 0x000fe400000000ff */
[----:B------:R-:W-:Y:S01]  /*25c0*/  F2FP.F16.F32.PACK_AB R121, R192, R187 ;  /* 0x000000bbc079723e */ /* 0x000fe200000000ff */
[----:B------:R-:W-:Y:S06]  /*25d0*/  BRA `(.L_x_1706) ;  /* 0x0000000400c47947 */ /* 0x000fec0003800000 */
.L_x_1705:
[-CC-:B------:R-:W-:Y:S01]  /*25e0*/  FFMA.FTZ R85, R3, R125.reuse, R126.reuse ;  /* 0x0000007d03557223 */ /* 0x180fe2000001007e */
[----:B------:R-:W-:Y:S01]  /*25f0*/  LOP3.LUT P6, RZ, R114, 0xff, RZ, 0xc0, !PT ;  /* 0x000000ff72ff7812 */ /* 0x000fe200078cc0ff */
[----:B------:R-:W-:Y:S02]  /*2600*/  HFMA2 R127, -RZ, RZ, 0, 0 ;  /* 0x00000000ff7f7431 */ /* 0x000fe400000001ff */
[----:B------:R-:W-:Y:S01]  /*2610*/  FFMA.FTZ R86, R134, R125, R126 ;  /* 0x0000007d86567223 */ /* 0x000fe2000001007e */
[----:B------:R-:W-:Y:S01]  /*2620*/  FADD.FTZ R85, R132, -R85 ;  /* 0x8000005584557221 */ /* 0x000fe20000010000 */
[----:B------:R-:W-:Y:S01]  /*2630*/  HFMA2 R184, -RZ, RZ, 0, 0 ;  /* 0x00000000ffb87431 */ /* 0x000fe200000001ff */
[----:B------:R-:W-:Y:S01]  /*2640*/  MOV R186, RZ ;  /* 0x000000ff00ba7202 */ /* 0x000fe20000000f00 */
[----:B------:R-:W-:Y:S02]  /*2650*/  HFMA2 R192, -RZ, RZ, 0, 0 ;  /* 0x00000000ffc07431 */ /* 0x000fe400000001ff */
[----:B-----5:R-:W-:Y:S01]  /*2660*/  FMUL.FTZ R181, R130, R85 ;  /* 0x0000005582b57220 */ /* 0x020fe20000410000 */
[----:B------:R-:W-:-:S02]  /*2670*/  MOV R85, RZ ;  /* 0x000000ff00557202 */ /* 0x000fc40000000f00 */
[----:B------:R-:W-:Y:S01]  /*2680*/  MOV R190, RZ ;  /* 0x000000ff00be7202 */ /* 0x000fe20000000f00 */
[----:B------:R-:W-:Y:S01]  /*2690*/  FMUL.FTZ R84, R181, R124 ;  /* 0x0000007cb5547220 */ /* 0x000fe20000410000 */
[----:B------:R-:W-:Y:S01]  /*26a0*/  MOV R194, RZ ;  /* 0x000000ff00c27202 */ /* 0x000fe20000000f00 */
[----:B------:R-:W-:Y:S02]  /*26b0*/  @P6 HADD2.F32 R87, -RZ, R120.H0_H0 ;  /* 0x20000078ff576230 */ /* 0x000fe40000004100 */
[----:B------:R-:W-:Y:S02]  /*26c0*/  @P6 HADD2.F32 R183, -RZ, R56.H0_H0 ;  /* 0x20000038ffb76230 */ /* 0x000fe40000004100 */
[----:B------:R-:W-:-:S04]  /*26d0*/  FMUL.FTZ R84, R84, UR11 ;  /* 0x0000000b54547c20 */ /* 0x000fc80008410000 */
[C---:B------:R-:W-:Y:S01]  /*26e0*/  @P6 FMUL.FTZ R85, R84.reuse, R87 ;  /* 0x0000005754556220 */ /* 0x040fe20000410000 */
[----:B------:R-:W-:Y:S01]  /*26f0*/  @P6 FMUL.FTZ R127, R84, R183 ;  /* 0x000000b7547f6220 */ /* 0x000fe20000410000 */
[----:B------:R-:W-:Y:S01]  /*2700*/  LOP3.LUT P6, RZ, R114, 0xff00, RZ, 0xc0, !PT ;  /* 0x0000ff0072ff7812 */ /* 0x000fe200078cc0ff */
[----:B------:R-:W-:Y:S01]  /*2710*/  FADD.FTZ R87, R131, -R86 ;  /* 0x8000005683577221 */ /* 0x000fe20000010000 */
[----:B------:R-:W-:Y:S01]  /*2720*/  MOV R86, RZ ;  /* 0x000000ff00567202 */ /* 0x000fe20000000f00 */
[----:B------:R-:W-:Y:S02]  /*2730*/  FADD.FTZ R108, R108, R85 ;  /* 0x000000556c6c7221 */ /* 0x000fe40000010000 */
[----:B------:R-:W-:-:S04]  /*2740*/  FMUL.FTZ R189, R130, R87 ;  /* 0x0000005782bd7220 */ /* 0x000fc80000410000 */
[----:B------:R-:W-:-:S04]  /*2750*/  FMUL.FTZ R84, R189, R124 ;  /* 0x0000007cbd547220 */ /* 0x000fc80000410000 */
[----:B------:R-:W-:Y:S02]  /*2760*/  @P6 HADD2.F32 R87, -RZ, R120.H1_H1 ;  /* 0x30000078ff576230 */ /* 0x000fe40000004100 */
[----:B------:R-:W-:Y:S01]  /*2770*/  FMUL.FTZ R84, R84, UR11 ;  /* 0x0000000b54547c20 */ /* 0x000fe20008410000 */
[----:B------:R-:W-:Y:S02]  /*2780*/  @P6 HADD2.F32 R183, -RZ, R56.H1_H1 ;  /* 0x30000038ffb76230 */ /* 0x000fe40000004100 */
[----:B------:R-:W-:Y:S02]  /*2790*/  HFMA2 R120, -RZ, RZ, 0, 0 ;  /* 0x00000000ff787431 */ /* 0x000fe400000001ff */
        /* <DEDUP_REMOVED lines=9> */
[----:B------:R-:W-:Y:S02]  /*2830*/  @P6 HADD2.F32 R183, -RZ, R121.H0_H0 ;  /* 0x20000079ffb76230 */ /* 0x000fe40000004100 */
[----:B------:R-:W-:Y:S01]  /*2840*/  FMUL.FTZ R84, R84, UR11 ;  /* 0x0000000b54547c20 */ /* 0x000fe20008410000 */
[----:B------:R-:W-:-:S03]  /*2850*/  @P6 HADD2.F32 R185, -RZ, R57.H0_H0 ;  /* 0x20000039ffb96230 */ /* 0x000fc60000004100 */
[C---:B------:R-:W-:Y:S02]  /*2860*/  @P6 FMUL.FTZ R87, R84.reuse, R183 ;  /* 0x000000b754576220 */ /* 0x040fe40000410000 */
[----:B------:R-:W-:Y:S01]  /*2870*/  @P6 FMUL.FTZ R120, R84, R185 ;  /* 0x000000b954786220 */ /* 0x000fe20000410000 */
[----:B------:R-:W-:Y:S01]  /*2880*/  FFMA.FTZ R84, R142, R125, R126 ;  /* 0x0000007d8e547223 */ /* 0x000fe2000001007e */
[----:B------:R-:W-:Y:S01]  /*2890*/  LOP3.LUT P6, RZ, R114, 0xff000000, RZ, 0xc0, !PT ;  /* 0xff00000072ff7812 */ /* 0x000fe200078cc0ff */
[----:B------:R-:W-:Y:S02]  /*28a0*/  FADD.FTZ R110, R110, R87 ;  /* 0x000000576e6e7221 */ /* 0x000fe40000010000 */
[----:B------:R-:W-:-:S04]  /*28b0*/  FADD.FTZ R183, R135, -R84 ;  /* 0x8000005487b77221 */ /* 0x000fc80000010000 */
[----:B------:R-:W-:Y:S01]  /*28c0*/  FMUL.FTZ R193, R130, R183 ;  /* 0x000000b782c17220 */ /* 0x000fe20000410000 */
[----:B------:R-:W-:-:S03]  /*28d0*/  HFMA2 R183, -RZ, RZ, 0, 0 ;  /* 0x00000000ffb77431 */ /* 0x000fc600000001ff */
[C---:B------:R-:W-:Y:S01]  /*28e0*/  FMUL.FTZ R84, R193.reuse, R124 ;  /* 0x0000007cc1547220 */ /* 0x040fe20000410000 */
[----:B------:R-:W-:Y:S01]  /*28f0*/  F2FP.F16.F32.PACK_AB R85, R193, R191 ;  /* 0x000000bfc155723e */ /* 0x000fe200000000ff */
[----:B------:R-:W-:Y:S02]  /*2900*/  @P6 HADD2.F32 R121, -RZ, R121.H1_H1 ;  /* 0x30000079ff796230 */ /* 0x000fe40000004100 */
[----:B------:R-:W-:Y:S01]  /*2910*/  FMUL.FTZ R84, R84, UR11 ;  /* 0x0000000b54547c20 */ /* 0x000fe20008410000 */
[----:B------:R-:W-:-:S03]  /*2920*/  @P6 HADD2.F32 R185, -RZ, R57.H1_H1 ;  /* 0x30000039ffb96230 */ /* 0x000fc60000004100 */
[C---:B------:R-:W-:Y:S01]  /*2930*/  @P6 FMUL.FTZ R186, R84.reuse, R121 ;  /* 0x0000007954ba6220 */ /* 0x040fe20000410000 */
[----:B------:R-:W-:Y:S01]  /*2940*/  FFMA.FTZ R121, R141, R125, R126 ;  /* 0x0000007d8d797223 */ /* 0x000fe2000001007e */
[----:B------:R-:W-:Y:S01]  /*2950*/  @P6 FMUL.FTZ R183, R84, R185 ;  /* 0x000000b954b76220 */ /* 0x000fe20000410000 */
[----:B------:R-:W-:Y:S01]  /*2960*/  LOP3.LUT P6, RZ, R115, 0xff, RZ, 0xc0, !PT ;  /* 0x000000ff73ff7812 */ /* 0x000fe200078cc0ff */
[----:B------:R-:W-:Y:S02]  /*2970*/  HFMA2 R185, -RZ, RZ, 0, 0 ;  /* 0x00000000ffb97431 */ /* 0x000fe400000001ff */
[----:B------:R-:W-:Y:S01]  /*2980*/  FADD.FTZ R121, R144, -R121 ;  /* 0x8000007990797221 */ /* 0x000fe20000010000 */
[----:B------:R-:W-:-:S03]  /*2990*/  FADD.FTZ R111, R111, R186 ;  /* 0x000000ba6f6f7221 */ /* 0x000fc60000010000 */
[----:B------:R-:W-:Y:S01]  /*29a0*/  FMUL.FTZ R195, R130, R121 ;  /* 0x0000007982c37220 */ /* 0x000fe20000410000 */
[----:B------:R-:W-:-:S03]  /*29b0*/  MOV R121, RZ ;  /* 0x000000ff00797202 */ /* 0x000fc60000000f00 */
[----:B------:R-:W-:Y:S02]  /*29c0*/  FMUL.FTZ R84, R195, R124 ;  /* 0x0000007cc3547220 */ /* 0x000fe40000410000 */
[----:B------:R-:W-:Y:S02]  /*29d0*/  @P6 HADD2.F32 R187, -RZ, R122.H0_H0 ;  /* 0x2000007affbb6230 */ /* 0x000fe40000004100 */
[----:B------:R-:W-:Y:S01]  /*29e0*/  FMUL.FTZ R84, R84, UR11 ;  /* 0x0000000b54547c20 */ /* 0x000fe20008410000 */
[----:B------:R-:W-:-:S03]  /*29f0*/  @P6 HADD2.F32 R197, -RZ, R58.H0_H0 ;  /* 0x2000003affc56230 */ /* 0x000fc60000004100 */
[C---:B------:R-:W-:Y:S02]  /*2a00*/  @P6 FMUL.FTZ R121, R84.reuse, R187 ;  /* 0x000000bb54796220 */ /* 0x040fe40000410000 */
[----:B------:R-:W-:Y:S01]  /*2a10*/  @P6 FMUL.FTZ R185, R84, R197 ;  /* 0x000000c554b96220 */ /* 0x000fe20000410000 */
[----:B------:R-:W-:Y:S01]  /*2a20*/  FFMA.FTZ R84, R146, R125, R126 ;  /* 0x0000007d92547223 */ /* 0x000fe2000001007e */
[----:B------:R-:W-:Y:S01]  /*2a30*/  LOP3.LUT P6, RZ, R115, 0xff00, RZ, 0xc0, !PT ;  /* 0x0000ff0073ff7812 */ /* 0x000fe200078cc0ff */
[----:B------:R-:W-:Y:S01]  /*2a40*/  FADD.FTZ R188, R104, R121 ;  /* 0x0000007968bc7221 */ /* 0x000fe20000010000 */
[----:B------:R-:W-:Y:S01]  /*2a50*/  F2FP.F16.F32.PACK_AB R121, R183, R120 ;  /* 0x00000078b779723e */ /* 0x000fe200000000ff */
[----:B------:R-:W-:Y:S01]  /*2a60*/  FADD.FTZ R187, R143, -R84 ;  /* 0x800000548fbb7221 */ /* 0x000fe20000010000 */
[----:B------:R-:W-:-:S03]  /*2a70*/  F2FP.F16.F32.PACK_AB R120, R184, R127 ;  /* 0x0000007fb878723e */ /* 0x000fc600000000ff */
[----:B------:R-:W-:-:S04]  /*2a80*/  FMUL.FTZ R196, R130, R187 ;  /* 0x000000bb82c47220 */ /* 0x000fc80000410000 */
[C---:B------:R-:W-:Y:S01]  /*2a90*/  FMUL.FTZ R84, R196.reuse, R124 ;  /* 0x0000007cc4547220 */ /* 0x040fe20000410000 */
[----:B------:R-:W-:Y:S01]  /*2aa0*/  F2FP.F16.F32.PACK_AB R86, R196, R195 ;  /* 0x000000c3c456723e */ /* 0x000fe200000000ff */
[----:B------:R-:W-:Y:S02]  /*2ab0*/  @P6 HADD2.F32 R187, -RZ, R122.H1_H1 ;  /* 0x3000007affbb6230 */ /* 0x000fe40000004100 */
[----:B------:R-:W-:Y:S02]  /*2ac0*/  HFMA2 R122, -RZ, RZ, 0, 0 ;  /* 0x00000000ff7a7431 */ /* 0x000fe400000001ff */
[----:B------:R-:W-:Y:S02]  /*2ad0*/  @P6 HADD2.F32 R197, -RZ, R58.H1_H1 ;  /* 0x3000003affc56230 */ /* 0x000fe40000004100 */
[----:B------:R-:W-:-:S04]  /*2ae0*/  FMUL.FTZ R84, R84, UR11 ;  /* 0x0000000b54547c20 */ /* 0x000fc80008410000 */
[C---:B------:R-:W-:Y:S01]  /*2af0*/  @P6 FMUL.FTZ R190, R84.reuse, R187 ;  /* 0x000000bb54be6220 */ /* 0x040fe20000410000 */
[----:B------:R-:W-:Y:S01]  /*2b00*/  @P6 FMUL.FTZ R192, R84, R197 ;  /* 0x000000c554c06220 */ /* 0x000fe20000410000 */
[----:B------:R-:W-:Y:S01]  /*2b10*/  FFMA.FTZ R84, R147, R125, R126 ;  /* 0x0000007d93547223 */ /* 0x000fe2000001007e */
[----:B------:R-:W-:Y:S01]  /*2b20*/  LOP3.LUT P6, RZ, R115, 0xff0000, RZ, 0xc0, !PT ;  /* 0x00ff000073ff7812 */ /* 0x000fe200078cc0ff */
[----:B------:R-:W-:Y:S02]  /*2b30*/  FADD.FTZ R190, R105, R190 ;  /* 0x000000be69be7221 */ /* 0x000fe40000010000 */
[----:B------:R-:W-:-:S04]  /*2b40*/  FADD.FTZ R187, R145, -R84 ;  /* 0x8000005491bb7221 */ /* 0x000fc80000010000 */
[----:B------:R-:W-:Y:S01]  /*2b50*/  FMUL.FTZ R197, R130, R187 ;  /* 0x000000bb82c57220 */ /* 0x000fe20000410000 */
[----:B------:R-:W-:-:S03]  /*2b60*/  MOV R187, RZ ;  /* 0x000000ff00bb7202 */ /* 0x000fc60000000f00 */
[----:B------:R-:W-:Y:S02]  /*2b70*/  FMUL.FTZ R84, R197, R124 ;  /* 0x0000007cc5547220 */ /* 0x000fe40000410000 */
[----:B------:R-:W-:Y:S02]  /*2b80*/  @P6 HADD2.F32 R199, -RZ, R123.H0_H0 ;  /* 0x2000007bffc76230 */ /* 0x000fe40000004100 */
[----:B------:R-:W-:Y:S02]  /*2b90*/  @P6 HADD2.F32 R201, -RZ, R59.H0_H0 ;  /* 0x2000003bffc96230 */ /* 0x000fe40000004100 */
[----:B------:R-:W-:-:S04]  /*2ba0*/  FMUL.FTZ R84, R84, UR11 ;  /* 0x0000000b54547c20 */ /* 0x000fc80008410000 */
[C---:B------:R-:W-:Y:S01]  /*2bb0*/  @P6 FMUL.FTZ R187, R84.reuse, R199 ;  /* 0x000000c754bb6220 */ /* 0x040fe20000410000 */
        /* <DEDUP_REMOVED lines=8> */
[----:B------:R-:W-:-:S03]  /*2c40*/  F2FP.F16.F32.PACK_AB R87, R199, R197 ;  /* 0x000000c5c757723e */ /* 0x000fc600000000ff */
[----:B------:R-:W-:Y:S02]  /*2c50*/  @P6 HADD2.F32 R201, -RZ, R123.H1_H1 ;  /* 0x3000007bffc96230 */ /* 0x000fe40000004100 */
[----:B------:R-:W-:Y:S02]  /*2c60*/  HFMA2 R123, -RZ, RZ, 0, 0 ;  /* 0x00000000ff7b7431 */ /* 0x000fe400000001ff */
[----:B------:R-:W-:Y:S02]  /*2c70*/  @P6 HADD2.F32 R203, -RZ, R59.H1_H1 ;  /* 0x3000003bffcb6230 */ /* 0x000fe40000004100 */
[----:B------:R-:W-:-:S04]  /*2c80*/  FMUL.FTZ R84, R84, UR11 ;  /* 0x0000000b54547c20 */ /* 0x000fc80008410000 */
[C---:B------:R-:W-:Y:S01]  /*2c90*/  @P6 FMUL.FTZ R123, R84.reuse, R203 ;  /* 0x000000cb547b6220 */ /* 0x040fe20000410000 */
[----:B------:R-:W-:Y:S01]  /*2ca0*/  @P6 FMUL.FTZ R194, R84, R201 ;  /* 0x000000c954c26220 */ /* 0x000fe20000410000 */
[----:B------:R-:W-:-:S03]  /*2cb0*/  F2FP.F16.F32.PACK_AB R84, R189, R181 ;  /* 0x000000b5bd54723e */ /* 0x000fc600000000ff */
[----:B------:R-:W-:Y:S01]  /*2cc0*/  F2FP.F16.F32.PACK_AB R123, R123, R122 ;  /* 0x0000007a7b7b723e */ /* 0x000fe200000000ff */
[----:B------:R-:W-:Y:S01]  /*2cd0*/  FADD.FTZ R107, R107, R194 ;  /* 0x000000c26b6b7221 */ /* 0x000fe20000010000 */
[----:B------:R-:W-:-:S07]  /*2ce0*/  F2FP.F16.F32.PACK_AB R122, R192, R185 ;  /* 0x000000b9c07a723e */ /* 0x000fce00000000ff */
.L_x_1706:
[----:B------:R-:W0:Y:S08]  /*2cf0*/  @P0 LDC.64 R184, c[0x0][0x478] ;  /* 0x00011e00ffb80b82 */ /* 0x000e300000000a00 */
[----:B------:R-:W1:Y:S01]  /*2d00*/  LDC.64 R104, c[0x0][0x468] ;  /* 0x00011a00ff687b82 */ /* 0x000e620000000a00 */
[----:B0-----:R-:W-:-:S05]  /*2d10*/  @P0 IMAD.WIDE.U32 R184, R0, 0x10, R184 ;  /* 0x0000001000b80825 */ /* 0x001fca00078e00b8 */
[----:B------:R0:W-:Y:S01]  /*2d20*/  @P0 STG.E.128 desc[UR4][R184.64], R84 ;  /* 0x00000054b8000986 */ /* 0x0001e2000c101d04 */
[C---:B-1----:R-:W-:Y:S01]  /*2d30*/  IMAD.WIDE.U32 R186, R0.reuse, 0x10, R104 ;  /* 0x0000001000ba7825 */ /* 0x042fe200078e0068 */
[----:B------:R-:W-:Y:S02]  /*2d40*/  MOV R104, R188 ;  /* 0x000000bc00687202 */ /* 0x000fe40000000f00 */
[----:B------:R-:W-:Y:S02]  /*2d50*/  MOV R105, R190 ;  /* 0x000000be00697202 */ /* 0x000fe40000000f00 */
[----:B------:R0:W-:Y:S01]  /*2d60*/  STG.E.128 desc[UR4][R186.64], R120 ;  /* 0x00000078ba007986 */ /* 0x0001e2000c101d04 */
[----:B------:R-:W-:-:S07]  /*2d70*/  IADD3 R0, PT, PT, R0, 0x80, RZ ;  /* 0x0000008000007810 */ /* 0x000fce0007ffe0ff */
.L_x_1704:
[----:B------:R-:W-:Y:S05]  /*2d80*/  BSYNC.RECONVERGENT B1 ;  /* 0x0000000000017941 */ /* 0x000fea0003800200 */
.L_x_1703:
        /* <DEDUP_REMOVED lines=11> */
[----:B------:R-:W-:Y:S01]  /*2e40*/  CS2R R186, SRZ ;  /* 0x0000000000ba7805 */ /* 0x000fe2000001ff00 */
[----:B------:R-:W-:Y:S01]  /*2e50*/  FADD.FTZ R85, R152, -R85 ;  /* 0x8000005598557221 */ /* 0x000fe20000010000 */
[----:B------:R-:W-:Y:S01]  /*2e60*/  HFMA2 R184, -RZ, RZ, 0, 0 ;  /* 0x00000000ffb87431 */ /* 0x000fe200000001ff */
[----:B------:R-:W-:Y:S01]  /*2e70*/  MOV R190, RZ ;  /* 0x000000ff00be7202 */ /* 0x000fe20000000f00 */
[----:B------:R-:W-:Y:S02]  /*2e80*/  HFMA2 R183, -RZ, RZ, 0, 0 ;  /* 0x00000000ffb77431 */ /* 0x000fe400000001ff */
[----:B-----5:R-:W-:Y:S01]  /*2e90*/  FMUL.FTZ R181, R130, R85 ;  /* 0x0000005582b57220 */ /* 0x020fe20000410000 */
[----:B------:R-:W-:Y:S01]  /*2ea0*/  MOV R85, RZ ;  /* 0x000000ff00557202 */ /* 0x000fe20000000f00 */
[----:B------:R-:W-:-:S02]  /*2eb0*/  HFMA2 R192, -RZ, RZ, 0, 0 ;  /* 0x00000000ffc07431 */ /* 0x000fc400000001ff */
[----:B------:R-:W-:Y:S01]  /*2ec0*/  FMUL.FTZ R84, R181, R124 ;  /* 0x0000007cb5547220 */ /* 0x000fe20000410000 */
[----:B------:R-:W-:Y:S02]  /*2ed0*/  HFMA2 R189, -RZ, RZ, 0, 0 ;  /* 0x00000000ffbd7431 */ /* 0x000fe400000001ff */
[----:B------:R-:W-:Y:S02]  /*2ee0*/  @P6 HADD2.F32 R86, -RZ, R120.H0_H0 ;  /* 0x20000078ff566230 */ /* 0x000fe40000004100 */
[----:B------:R-:W-:Y:S02]  /*2ef0*/  HFMA2 R194, -RZ, RZ, 0, 0 ;  /* 0x00000000ffc27431 */ /* 0x000fe400000001ff */
        /* <DEDUP_REMOVED lines=14> */
[C---:B------:R-:W-:Y:S01]  /*2fe0*/  @P6 FMUL.FTZ R184, R84.reuse, R87 ;  /* 0x0000005754b86220 */ /* 0x040fe20000410000 */
[----:B------:R-:W-:Y:S01]  /*2ff0*/  FFMA.FTZ R87, R153, R125, R126 ;  /* 0x0000007d99577223 */ /* 0x000fe2000001007e */
[----:B------:R-:W-:Y:S01]  /*3000*/  @P6 FMUL.FTZ R86, R84, R120 ;  /* 0x0000007854566220 */ /* 0x000fe20000410000 */
[----:B------:R-:W-:Y:S02]  /*3010*/  LOP3.LUT P6, RZ, R112, 0xff0000, RZ, 0xc0, !PT ;  /* 0x00ff000070ff7812 */ /* 0x000fe400078cc0ff */
[----:B------:R-:W-:Y:S01]  /*3020*/  FADD.FTZ R87, R156, -R87 ;  /* 0x800000579c577221 */ /* 0x000fe20000010000 */
[----:B------:R-:W-:-:S03]  /*3030*/  FADD.FTZ R101, R101, R86 ;  /* 0x0000005665657221 */ /* 0x000fc60000010000 */
[----:B------:R-:W-:Y:S01]  /*3040*/  FMUL.FTZ R195, R130, R87 ;  /* 0x0000005782c37220 */ /* 0x000fe20000410000 */
[----:B------:R-:W-:-:S03]  /*3050*/  MOV R87, RZ ;  /* 0x000000ff00577202 */ /* 0x000fc60000000f00 */
[----:B------:R-:W-:-:S03]  /*3060*/  FMUL.FTZ R84, R195, R124 ;  /* 0x0000007cc3547220 */ /* 0x000fc60000410000 */
[----:B------:R-:W-:Y:S02]  /*3070*/  @P6 HADD2.F32 R120, -RZ, R121.H0_H0 ;  /* 0x20000079ff786230 */ /* 0x000fe40000004100 */
[----:B------:R-:W-:Y:S01]  /*3080*/  FMUL.FTZ R84, R84, UR11 ;  /* 0x0000000b54547c20 */ /* 0x000fe20008410000 */
[----:B------:R-:W-:-:S03]  /*3090*/  @P6 HADD2.F32 R185, -RZ, R73.H0_H0 ;  /* 0x20000049ffb96230 */ /* 0x000fc60000004100 */
[C---:B------:R-:W-:Y:S01]  /*30a0*/  @P6 FMUL.FTZ R87, R84.reuse, R120 ;  /* 0x0000007854576220 */ /* 0x040fe20000410000 */
[----:B------:R-:W-:Y:S01]  /*30b0*/  MOV R120, RZ ;  /* 0x000000ff00787202 */ /* 0x000fe20000000f00 */
[----:B------:R-:W-:Y:S01]  /*30c0*/  @P6 FMUL.FTZ R183, R84, R185 ;  /* 0x000000b954b76220 */ /* 0x000fe20000410000 */
[----:B------:R-:W-:Y:S01]  /*30d0*/  FFMA.FTZ R84, R158, R125, R126 ;  /* 0x0000007d9e547223 */ /* 0x000fe2000001007e */
[----:B------:R-:W-:Y:S01]  /*30e0*/  LOP3.LUT P6, RZ, R112, 0xff000000, RZ, 0xc0, !PT ;  /* 0xff00000070ff7812 */ /* 0x000fe200078cc0ff */
[----:B------:R-:W-:Y:S02]  /*30f0*/  FADD.FTZ R102, R102, R87 ;  /* 0x0000005766667221 */ /* 0x000fe40000010000 */
[----:B------:R-:W-:-:S04]  /*3100*/  FADD.FTZ R185, R155, -R84 ;  /* 0x800000549bb97221 */ /* 0x000fc80000010000 */
[----:B------:R-:W-:-:S04]  /*3110*/  FMUL.FTZ R196, R130, R185 ;  /* 0x000000b982c47220 */ /* 0x000fc80000410000 */
        /* <DEDUP_REMOVED lines=9> */
[----:B------:R-:W-:Y:S01]  /*31b0*/  FADD.FTZ R103, R103, R120 ;  /* 0x0000007867677221 */ /* 0x000fe20000010000 */
[----:B------:R-:W-:Y:S01]  /*31c0*/  FADD.FTZ R121, R160, -R121 ;  /* 0x80000079a0797221 */ /* 0x000fe20000010000 */
[----:B------:R-:W-:-:S03]  /*31d0*/  F2FP.F16.F32.PACK_AB R120, R184, R127 ;  /* 0x0000007fb878723e */ /* 0x000fc600000000ff */
[----:B------:R-:W-:Y:S01]  /*31e0*/  FMUL.FTZ R197, R130, R121 ;  /* 0x0000007982c57220 */ /* 0x000fe20000410000 */
[----:B------:R-:W-:-:S03]  /*31f0*/  HFMA2 R121, -RZ, RZ, 0, 0 ;  /* 0x00000000ff797431 */ /* 0x000fc600000001ff */
[----:B------:R-:W-:-:S03]  /*3200*/  FMUL.FTZ R84, R197, R124 ;  /* 0x0000007cc5547220 */ /* 0x000fc60000410000 */
[----:B------:R-:W-:Y:S02]  /*3210*/  @P6 HADD2.F32 R185, -RZ, R122.H0_H0 ;  /* 0x2000007affb96230 */ /* 0x000fe40000004100 */
[----:B------:R-:W-:Y:S01]  /*3220*/  FMUL.FTZ R84, R84, UR11 ;  /* 0x0000000b54547c20 */ /* 0x000fe20008410000 */
[----:B------:R-:W-:-:S03]  /*3230*/  @P6 HADD2.F32 R188, -RZ, R74.H0_H0 ;  /* 0x2000004affbc6230 */ /* 0x000fc60000004100 */
[C---:B------:R-:W-:Y:S02]  /*3240*/  @P6 FMUL.FTZ R121, R84.reuse, R185 ;  /* 0x000000b954796220 */ /* 0x040fe40000410000 */
[----:B------:R-:W-:Y:S01]  /*3250*/  @P6 FMUL.FTZ R187, R84, R188 ;  /* 0x000000bc54bb6220 */ /* 0x000fe20000410000 */
[----:B------:R-:W-:Y:S01]  /*3260*/  FFMA.FTZ R84, R162, R125, R126 ;  /* 0x0000007da2547223 */ /* 0x000fe2000001007e */
[----:B------:R-:W-:-:S03]  /*3270*/  LOP3.LUT P6, RZ, R113, 0xff00, RZ, 0xc0, !PT ;  /* 0x0000ff0071ff7812 */ /* 0x000fc600078cc0ff */
[----:B------:R-:W-:-:S04]  /*3280*/  FADD.FTZ R185, R159, -R84 ;  /* 0x800000549fb97221 */ /* 0x000fc80000010000 */
[----:B------:R-:W-:-:S04]  /*3290*/  FMUL.FTZ R198, R130, R185 ;  /* 0x000000b982c67220 */ /* 0x000fc80000410000 */
[C---:B------:R-:W-:Y:S01]  /*32a0*/  FMUL.FTZ R84, R198.reuse, R124 ;  /* 0x0000007cc6547220 */ /* 0x040fe20000410000 */
[----:B------:R-:W-:Y:S01]  /*32b0*/  F2FP.F16.F32.PACK_AB R86, R198, R197 ;  /* 0x000000c5c656723e */ /* 0x000fe200000000ff */
[----:B------:R-:W-:Y:S02]  /*32c0*/  @P6 HADD2.F32 R122, -RZ, R122.H1_H1 ;  /* 0x3000007aff7a6230 */ /* 0x000fe40000004100 */
        /* <DEDUP_REMOVED lines=18> */
[----:B------:R-:W-:Y:S01]  /*33f0*/  MOV R122, RZ ;  /* 0x000000ff007a7202 */ /* 0x000fe20000000f00 */
[----:B------:R-:W-:Y:S01]  /*3400*/  FADD.FTZ R98, R98, R185 ;  /* 0x000000b962627221 */ /* 0x000fe20000010000 */
[----:B------:R-:W-:Y:S01]  /*3410*/  ISETP.GE.U32.AND.EX P6, PT, R113, 0x1000000, PT, P6 ;  /* 0x010000007100780c */ /* 0x000fe20003fc6160 */
[----:B------:R-:W-:-:S04]  /*3420*/  FADD.FTZ R191, R164, -R191 ;  /* 0x800000bfa4bf7221 */ /* 0x000fc80000010000 */
[----:B------:R-:W-:-:S04]  /*3430*/  FMUL.FTZ R191, R130, R191 ;  /* 0x000000bf82bf7220 */ /* 0x000fc80000410000 */
[C---:B------:R-:W-:Y:S01]  /*3440*/  FMUL.FTZ R84, R191.reuse, R124 ;  /* 0x0000007cbf547220 */ /* 0x040fe20000410000 */
[----:B------:R-:W-:-:S03]  /*3450*/  F2FP.F16.F32.PACK_AB R87, R191, R199 ;  /* 0x000000c7bf57723e */ /* 0x000fc600000000ff */
        /* <DEDUP_REMOVED lines=9> */
[----:B------:R-:W-:Y:S02]  /*34f0*/  F2FP.F16.F32.PACK_AB R122, R192, R187 ;  /* 0x000000bbc07a723e */ /* 0x000fe400000000ff */
[----:B------:R-:W-:Y:S01]  /*3500*/  F2FP.F16.F32.PACK_AB R121, R186, R183 ;  /* 0x000000b7ba79723e */ /* 0x000fe200000000ff */
[----:B------:R-:W-:Y:S06]  /*3510*/  BRA `(.L_x_1710) ;  /* 0x0000000400b47947 */ /* 0x000fec0003800000 */
.L_x_1709:
[----:B------:R-:W-:Y:S01]  /*3520*/  FFMA.FTZ R127, R149, R125, R126 ;  /* 0x0000007d957f7223 */ /* 0x000fe2000001007e */
[----:B------:R-:W-:Y:S01]  /*3530*/  LOP3.LUT P6, RZ, R112, 0xff, RZ, 0xc0, !PT ;  /* 0x000000ff70ff7812 */ /* 0x000fe200078cc0ff */
[----:B------:R-:W-:Y:S01]  /*3540*/  HFMA2 R192, -RZ, RZ, 0, 0 ;  /* 0x00000000ffc07431 */ /* 0x000fe200000001ff */
[----:B------:R-:W-:Y:S01]  /*3550*/  MOV R183, RZ ;  /* 0x000000ff00b77202 */ /* 0x000fe20000000f00 */
[----:B------:R-:W-:Y:S01]  /*3560*/  FADD.FTZ R127, R152, -R127 ;  /* 0x8000007f987f7221 */ /* 0x000fe20000010000 */
[----:B------:R-:W-:Y:S01]  /*3570*/  HFMA2 R194, -RZ, RZ, 0, 0 ;  /* 0x00000000ffc27431 */ /* 0x000fe200000001ff */
[----:B------:R-:W-:Y:S02]  /*3580*/  MOV R190, RZ ;  /* 0x000000ff00be7202 */ /* 0x000fe40000000f00 */
[----:B-----5:R-:W-:Y:S01]  /*3590*/  FMUL.FTZ R127, R130, R127 ;  /* 0x0000007f827f7220 */ /* 0x020fe20000410000 */
[----:B------:R-:W-:-:S03]  /*35a0*/  MOV R196, RZ ;  /* 0x000000ff00c47202 */ /* 0x000fc60000000f00 */
[----:B------:R-:W-:Y:S01]  /*35b0*/  FMUL.FTZ R181, R124, R127 ;  /* 0x0000007f7cb57220 */ /* 0x000fe20000410000 */
[----:B------:R-:W-:Y:S02]  /*35c0*/  HFMA2 R127, -RZ, RZ, 0, 0 ;  /* 0x00000000ff7f7431 */ /* 0x000fe400000001ff */
[----:B------:R-:W-:Y:S02]  /*35d0*/  @P6 HADD2.F32 R184, -RZ, R120.H0_H0 ;  /* 0x20000078ffb86230 */ /* 0x000fe40000004100 */
[----:B------:R-:W-:Y:S01]  /*35e0*/  FMUL.FTZ R181, R181, UR11 ;  /* 0x0000000bb5b57c20 */ /* 0x000fe20008410000 */
[----:B------:R-:W-:-:S03]  /*35f0*/  @P6 HADD2.F32 R186, -RZ, R72.H0_H0 ;  /* 0x20000048ffba6230 */ /* 0x000fc60000004100 */
[----:B------:R-:W-:Y:S01]  /*3600*/  @P6 FMUL.FTZ R183, R184, R181 ;  /* 0x000000b5b8b76220 */ /* 0x000fe20000410000 */
[----:B------:R-:W-:Y:S01]  /*3610*/  FFMA.FTZ R184, R154, R125, R126 ;  /* 0x0000007d9ab87223 */ /* 0x000fe2000001007e */
[----:B------:R-:W-:Y:S01]  /*3620*/  @P6 FMUL.FTZ R127, R186, R181 ;  /* 0x000000b5ba7f6220 */ /* 0x000fe20000410000 */
[----:B------:R-:W-:Y:S01]  /*3630*/  LOP3.LUT P6, RZ, R112, 0xff00, RZ, 0xc0, !PT ;  /* 0x0000ff0070ff7812 */ /* 0x000fe200078cc0ff */
[----:B------:R-:W-:Y:S01]  /*3640*/  FADD.FTZ R100, R100, R183 ;  /* 0x000000b764647221 */ /* 0x000fe20000010000 */
[----:B------:R-:W-:Y:S01]  /*3650*/  FADD.FTZ R181, R151, -R184 ;  /* 0x800000b897b57221 */ /* 0x000fe20000010000 */
[----:B------:R-:W-:Y:S01]  /*3660*/  HFMA2 R184, -RZ, RZ, 0, 0 ;  /* 0x00000000ffb87431 */ /* 0x000fe200000001ff */
[----:B------:R-:W-:Y:S02]  /*3670*/  MOV R186, RZ ;  /* 0x000000ff00ba7202 */ /* 0x000fe40000000f00 */
[----:B------:R-:W-:-:S04]  /*3680*/  FMUL.FTZ R181, R130, R181 ;  /* 0x000000b582b57220 */ /* 0x000fc80000410000 */
[----:B------:R-:W-:-:S03]  /*3690*/  FMUL.FTZ R181, R124, R181 ;  /* 0x000000b57cb57220 */ /* 0x000fc60000410000 */
[----:B------:R-:W-:Y:S02]  /*36a0*/  @P6 HADD2.F32 R120, -RZ, R120.H1_H1 ;  /* 0x30000078ff786230 */ /* 0x000fe40000004100 */
[----:B------:R-:W-:Y:S01]  /*36b0*/  FMUL.FTZ R181, R181, UR11 ;  /* 0x0000000bb5b57c20 */ /* 0x000fe20008410000 */
[----:B------:R-:W-:-:S03]  /*36c0*/  @P6 HADD2.F32 R188, -RZ, R72.H1_H1 ;  /* 0x30000048ffbc6230 */ /* 0x000fc60000004100 */
[-C--:B------:R-:W-:Y:S02]  /*36d0*/  @P6 FMUL.FTZ R186, R120, R181.reuse ;  /* 0x000000b578ba6220 */ /* 0x080fe40000410000 */
[----:B------:R-:W-:Y:S01]  /*36e0*/  @P6 FMUL.FTZ R184, R188, R181 ;  /* 0x000000b5bcb86220 */ /* 0x000fe20000410000 */
[----:B------:R-:W-:Y:S01]  /*36f0*/  FFMA.FTZ R181, R153, R125, R126 ;  /* 0x0000007d99b57223 */ /* 0x000fe2000001007e */
[----:B------:R-:W-:Y:S01]  /*3700*/  LOP3.LUT P6, RZ, R112, 0xff0000, RZ, 0xc0, !PT ;  /* 0x00ff000070ff7812 */ /* 0x000fe200078cc0ff */
[----:B------:R-:W-:Y:S01]  /*3710*/  FADD.FTZ R101, R101, R186 ;  /* 0x000000ba65657221 */ /* 0x000fe20000010000 */
[----:B------:R-:W-:Y:S01]  /*3720*/  MOV R188, RZ ;  /* 0x000000ff00bc7202 */ /* 0x000fe20000000f00 */
[----:B------:R-:W-:-:S04]  /*3730*/  FADD.FTZ R181, R156, -R181 ;  /* 0x800000b59cb57221 */ /* 0x000fc80000010000 */
[----:B------:R-:W-:Y:S01]  /*3740*/  FMUL.FTZ R185, R130, R181 ;  /* 0x000000b582b97220 */ /* 0x000fe20000410000 */
[----:B------:R-:W-:-:S03]  /*3750*/  MOV R181, RZ ;  /* 0x000000ff00b57202 */ /* 0x000fc60000000f00 */
[----:B------:R-:W-:Y:S01]  /*3760*/  FMUL.FTZ R120, R124, R185 ;  /* 0x000000b97c787220 */ /* 0x000fe20000410000 */
[----:B------:R-:W-:Y:S02]  /*3770*/  HFMA2 R185, -RZ, RZ, 0, 0 ;  /* 0x00000000ffb97431 */ /* 0x000fe400000001ff */
[----:B------:R-:W-:Y:S02]  /*3780*/  @P6 HADD2.F32 R187, -RZ, R121.H0_H0 ;  /* 0x20000079ffbb6230 */ /* 0x000fe40000004100 */
[----:B------:R-:W-:Y:S02]  /*3790*/  @P6 HADD2.F32 R189, -RZ, R73.H0_H0 ;  /* 0x20000049ffbd6230 */ /* 0x000fe40000004100 */
[----:B------:R-:W-:-:S04]  /*37a0*/  FMUL.FTZ R120, R120, UR11 ;  /* 0x0000000b78787c20 */ /* 0x000fc80008410000 */
[-C--:B------:R-:W-:Y:S01]  /*37b0*/  @P6 FMUL.FTZ R181, R187, R120.reuse ;  /* 0x00000078bbb56220 */ /* 0x080fe20000410000 */
[----:B------:R-:W-:Y:S01]  /*37c0*/  @P6 FMUL.FTZ R185, R189, R120 ;  /* 0x00000078bdb96220 */ /* 0x000fe20000410000 */
[----:B------:R-:W-:Y:S01]  /*37d0*/  FFMA.FTZ R120, R158, R125, R126 ;  /* 0x0000007d9e787223 */ /* 0x000fe2000001007e */
[----:B------:R-:W-:Y:S01]  /*37e0*/  LOP3.LUT P6, RZ, R112, 0xff000000, RZ, 0xc0, !PT ;  /* 0xff00000070ff7812 */ /* 0x000fe200078cc0ff */
[----:B------:R-:W-:Y:S02]  /*37f0*/  FADD.FTZ R102, R102, R181 ;  /* 0x000000b566667221 */ /* 0x000fe40000010000 */
[----:B------:R-:W-:-:S04]  /*3800*/  FADD.FTZ R187, R155, -R120 ;  /* 0x800000789bbb7221 */ /* 0x000fc80000010000 */
[----:B------:R-:W-:-:S04]  /*3810*/  FMUL.FTZ R187, R130, R187 ;  /* 0x000000bb82bb7220 */ /* 0x000fc80000410000 */
[----:B------:R-:W-:Y:S02]  /*3820*/  FMUL.FTZ R120, R124, R187 ;  /* 0x000000bb7c787220 */ /* 0x000fe40000410000 */
[----:B------:R-:W-:Y:S02]  /*3830*/  @P6 HADD2.F32 R121, -RZ, R121.H1_H1 ;  /* 0x30000079ff796230 */ /* 0x000fe40000004100 */
[----:B------:R-:W-:Y:S01]  /*3840*/  FMUL.FTZ R120, R120, UR11 ;  /* 0x0000000b78787c20 */ /* 0x000fe20008410000 */
[----:B------:R-:W-:-:S03]  /*3850*/  @P6 HADD2.F32 R187, -RZ, R73.H1_H1 ;  /* 0x30000049ffbb6230 */ /* 0x000fc60000004100 */
        /* <DEDUP_REMOVED lines=8> */
[----:B------:R-:W-:Y:S01]  /*38e0*/  FMUL.FTZ R120, R124, R187 ;  /* 0x000000bb7c787220 */ /* 0x000fe20000410000 */
[----:B------:R-:W-:Y:S02]  /*38f0*/  HFMA2 R187, -RZ, RZ, 0, 0 ;  /* 0x00000000ffbb7431 */ /* 0x000fe400000001ff */
[----:B------:R-:W-:Y:S02]  /*3900*/  @P6 HADD2.F32 R189, -RZ, R122.H0_H0 ;  /* 0x2000007affbd6230 */ /* 0x000fe40000004100 */
[----:B------:R-:W-:Y:S01]  /*3910*/  FMUL.FTZ R120, R120, UR11 ;  /* 0x0000000b78787c20 */ /* 0x000fe20008410000 */
[----:B------:R-:W-:-:S03]  /*3920*/  @P6 HADD2.F32 R191, -RZ, R74.H0_H0 ;  /* 0x2000004affbf6230 */ /* 0x000fc60000004100 */
[-C--:B------:R-:W-:Y:S02]  /*3930*/  @P6 FMUL.FTZ R121, R189, R120.reuse ;  /* 0x00000078bd796220 */ /* 0x080fe40000410000 */
[----:B------:R-:W-:Y:S01]  /*3940*/  @P6 FMUL.FTZ R187, R191, R120 ;  /* 0x00000078bfbb6220 */ /* 0x000fe20000410000 */
[----:B------:R-:W-:Y:S01]  /*3950*/  FFMA.FTZ R120, R162, R125, R126 ;  /* 0x0000007da2787223 */ /* 0x000fe2000001007e */
[----:B------:R-:W-:Y:S01]  /*3960*/  LOP3.LUT P6, RZ, R113, 0xff00, RZ, 0xc0, !PT ;  /* 0x0000ff0071ff7812 */ /* 0x000fe200078cc0ff */
[----:B------:R-:W-:Y:S01]  /*3970*/  FADD.FTZ R188, R96, R121 ;  /* 0x0000007960bc7221 */ /* 0x000fe20000010000 */
[----:B------:R-:W-:Y:S01]  /*3980*/  F2FP.F16.F32.PACK_AB R121, R192, R185 ;  /* 0x000000b9c079723e */ /* 0x000fe200000000ff */
[----:B------:R-:W-:-:S04]  /*3990*/  FADD.FTZ R189, R159, -R120 ;  /* 0x800000789fbd7221 */ /* 0x000fc80000010000 */
[----:B------:R-:W-:-:S04]  /*39a0*/  FMUL.FTZ R189, R130, R189 ;  /* 0x000000bd82bd7220 */ /* 0x000fc80000410000 */
[----:B------:R-:W-:Y:S02]  /*39b0*/  FMUL.FTZ R120, R124, R189 ;  /* 0x000000bd7c787220 */ /* 0x000fe40000410000 */
[----:B------:R-:W-:Y:S02]  /*39c0*/  @P6 HADD2.F32 R189, -RZ, R122.H1_H1 ;  /* 0x3000007affbd6230 */ /* 0x000fe40000004100 */
[----:B------:R-:W-:Y:S02]  /*39d0*/  HFMA2 R122, -RZ, RZ, 0, 0 ;  /* 0x00000000ff7a7431 */ /* 0x000fe400000001ff */
[----:B------:R-:W-:Y:S02]  /*39e0*/  @P6 HADD2.F32 R191, -RZ, R74.H1_H1 ;  /* 0x3000004affbf6230 */ /* 0x000fe40000004100 */
[----:B------:R-:W-:-:S04]  /*39f0*/  FMUL.FTZ R120, R120, UR11 ;  /* 0x0000000b78787c20 */ /* 0x000fc80008410000 */
[-C--:B------:R-:W-:Y:S01]  /*3a00*/  @P6 FMUL.FTZ R190, R189, R120.reuse ;  /* 0x00000078bdbe6220 */ /* 0x080fe20000410000 */
        /* <DEDUP_REMOVED lines=11> */
[-C--:B------:R-:W-:Y:S01]  /*3ac0*/  @P6 FMUL.FTZ R189, R191, R120.reuse ;  /* 0x00000078bfbd6220 */ /* 0x080fe20000410000 */
        /* <DEDUP_REMOVED lines=9> */
[----:B------:R-:W-:Y:S02]  /*3b60*/  HFMA2 R123, -RZ, RZ, 0, 0 ;  /* 0x00000000ff7b7431 */ /* 0x000fe400000001ff */
[----:B------:R-:W-:Y:S02]  /*3b70*/  @P6 HADD2.F32 R191, -RZ, R75.H1_H1 ;  /* 0x3000004bffbf6230 */ /* 0x000fe40000004100 */
[----:B------:R-:W-:-:S04]  /*3b80*/  FMUL.FTZ R120, R120, UR11 ;  /* 0x0000000b78787c20 */ /* 0x000fc80008410000 */
[-C--:B------:R-:W-:Y:S01]  /*3b90*/  @P6 FMUL.FTZ R123, R191, R120.reuse ;  /* 0x00000078bf7b6220 */ /* 0x080fe20000410000 */
[----:B------:R-:W-:Y:S01]  /*3ba0*/  @P6 FMUL.FTZ R196, R193, R120 ;  /* 0x00000078c1c46220 */ /* 0x000fe20000410000 */
[----:B------:R-:W-:-:S03]  /*3bb0*/  F2FP.F16.F32.PACK_AB R120, R184, R127 ;  /* 0x0000007fb878723e */ /* 0x000fc600000000ff */
[----:B------:R-:W-:Y:S01]  /*3bc0*/  F2FP.F16.F32.PACK_AB R123, R123, R122 ;  /* 0x0000007a7b7b723e */ /* 0x000fe200000000ff */
[----:B------:R-:W-:Y:S01]  /*3bd0*/  FADD.FTZ R99, R99, R196 ;  /* 0x000000c463637221 */ /* 0x000fe20000010000 */
[----:B------:R-:W-:-:S07]  /*3be0*/  F2FP.F16.F32.PACK_AB R122, R194, R187 ;  /* 0x000000bbc27a723e */ /* 0x000fce00000000ff */
.L_x_1710:
        /* <DEDUP_REMOVED lines=9> */
.L_x_1708:
[----:B------:R-:W-:Y:S05]  /*3c80*/  BSYNC.RECONVERGENT B1 ;  /* 0x0000000000017941 */ /* 0x000fea0003800200 */
.L_x_1707:
        /* <DEDUP_REMOVED lines=16> */
[----:B------:R-:W-:-:S03]  /*3d90*/  MOV R85, RZ ;  /* 0x000000ff00557202 */ /* 0x000fc60000000f00 */
        /* <DEDUP_REMOVED lines=57> */
[----:B------:R-:W-:Y:S02]  /*4130*/  LOP3.LUT P6, RZ, R117, 0xff00, RZ, 0xc0, !PT ;  /* 0x0000ff0075ff7812 */ /* 0x000fe400078cc0ff */
[----:B------:R-:W-:Y:S01]  /*4140*/  CS2R R188, SRZ ;  /* 0x0000000000bc7805 */ /* 0x000fe2000001ff00 */
[----:B------:R-:W-:Y:S01]  /*4150*/  FADD.FTZ R88, R88, R121 ;  /* 0x0000007958587221 */ /* 0x000fe20000010000 */
[----:B------:R-:W-:Y:S01]  /*4160*/  FADD.FTZ R185, R175, -R84 ;  /* 0x80000054afb97221 */ /* 0x000fe20000010000 */
[----:B------:R-:W-:-:S03]  /*4170*/  F2FP.F16.F32.PACK_AB R121, R186, R183 ;  /* 0x000000b7ba79723e */ /* 0x000fc600000000ff */
        /* <DEDUP_REMOVED lines=8> */
[-CC-:B------:R-:W-:Y:S01]  /*4200*/  FFMA.FTZ R84, R179, R125.reuse, R126.reuse ;  /* 0x0000007db3547223 */ /* 0x180fe2000001007e */
[----:B------:R-:W-:Y:S01]  /*4210*/  LOP3.LUT P6, RZ, R117, 0xff0000, RZ, 0xc0, !PT ;  /* 0x00ff000075ff7812 */ /* 0x000fe200078cc0ff */
[----:B------:R-:W-:Y:S01]  /*4220*/  FFMA.FTZ R125, R182, R125, R126 ;  /* 0x0000007db67d7223 */ /* 0x000fe2000001007e */
[----:B------:R-:W-:Y:S01]  /*4230*/  FADD.FTZ R89, R89, R188 ;  /* 0x000000bc59597221 */ /* 0x000fe20000010000 */
[----:B------:R-:W-:Y:S02]  /*4240*/  FADD.FTZ R185, R177, -R84 ;  /* 0x80000054b1b97221 */ /* 0x000fe40000010000 */
[----:B------:R-:W-:Y:S02]  /*4250*/  FADD.FTZ R125, R180, -R125 ;  /* 0x8000007db47d7221 */ /* 0x000fe40000010000 */
[----:B------:R-:W-:Y:S01]  /*4260*/  FMUL.FTZ R197, R130, R185 ;  /* 0x000000b982c57220 */ /* 0x000fe20000410000 */
[----:B------:R-:W-:-:S02]  /*4270*/  HFMA2 R185, -RZ, RZ, 0, 0 ;  /* 0x00000000ffb97431 */ /* 0x000fc400000001ff */
[----:B------:R-:W-:Y:S01]  /*4280*/  FMUL.FTZ R130, R130, R125 ;  /* 0x0000007d82827220 */ /* 0x000fe20000410000 */
[-C--:B------:R-:W-:Y:S02]  /*4290*/  FMUL.FTZ R84, R197, R124.reuse ;  /* 0x0000007cc5547220 */ /* 0x080fe40000410000 */
[----:B------:R-:W-:Y:S02]  /*42a0*/  @P6 HADD2.F32 R122, -RZ, R123.H0_H0 ;  /* 0x2000007bff7a6230 */ /* 0x000fe40000004100 */
[----:B------:R-:W-:Y:S01]  /*42b0*/  FMUL.FTZ R124, R130, R124 ;  /* 0x0000007c827c7220 */ /* 0x000fe20000410000 */
[----:B------:R-:W-:Y:S02]  /*42c0*/  @P6 HADD2.F32 R191, -RZ, R67.H0_H0 ;  /* 0x20000043ffbf6230 */ /* 0x000fe40000004100 */
[----:B------:R-:W-:Y:S01]  /*42d0*/  FMUL.FTZ R84, R84, UR11 ;  /* 0x0000000b54547c20 */ /* 0x000fe20008410000 */
[----:B------:R-:W-:Y:S01]  /*42e0*/  F2FP.F16.F32.PACK_AB R87, R130, R197 ;  /* 0x000000c58257723e */ /* 0x000fe200000000ff */
[----:B------:R-:W-:-:S02]  /*42f0*/  FMUL.FTZ R124, R124, UR11 ;  /* 0x0000000b7c7c7c20 */ /* 0x000fc40008410000 */
[C---:B------:R-:W-:Y:S01]  /*4300*/  @P6 FMUL.FTZ R185, R84.reuse, R122 ;  /* 0x0000007a54b96220 */ /* 0x040fe20000410000 */
[----:B------:R-:W-:Y:S01]  /*4310*/  @P6 FMUL.FTZ R189, R84, R191 ;  /* 0x000000bf54bd6220 */ /* 0x000fe20000410000 */
[----:B------:R-:W-:Y:S01]  /*4320*/  ISETP.GE.U32.AND P6, PT, R116, RZ, PT ;  /* 0x000000ff7400720c */ /* 0x000fe20003fc6070 */
[----:B------:R-:W-:Y:S01]  /*4330*/  HFMA2 R122, -RZ, RZ, 0, 0 ;  /* 0x00000000ff7a7431 */ /* 0x000fe200000001ff */
[----:B------:R-:W-:Y:S01]  /*4340*/  MOV R84, RZ ;  /* 0x000000ff00547202 */ /* 0x000fe20000000f00 */
[----:B------:R-:W-:Y:S01]  /*4350*/  FADD.FTZ R90, R90, R185 ;  /* 0x000000b95a5a7221 */ /* 0x000fe20000010000 */
[----:B------:R-:W-:-:S13]  /*4360*/  ISETP.GE.U32.AND.EX P6, PT, R117, 0x1000000, PT, P6 ;  /* 0x010000007500780c */ /* 0x000fda0003fc6160 */
[----:B------:R-:W-:Y:S02]  /*4370*/  @P6 HADD2.F32 R125, -RZ, R67.H1_H1 ;  /* 0x30000043ff7d6230 */ /* 0x000fe40000004100 */
[----:B------:R-:W-:-:S03]  /*4380*/  @P6 HADD2.F32 R123, -RZ, R123.H1_H1 ;  /* 0x3000007bff7b6230 */ /* 0x000fc60000004100 */
[C---:B------:R-:W-:Y:S02]  /*4390*/  @P6 FMUL.FTZ R122, R124.reuse, R125 ;  /* 0x0000007d7c7a6220 */ /* 0x040fe40000410000 */
[----:B------:R-:W-:-:S03]  /*43a0*/  @P6 FMUL.FTZ R84, R124, R123 ;  /* 0x0000007b7c546220 */ /* 0x000fc60000410000 */
[----:B------:R-:W-:Y:S01]  /*43b0*/  F2FP.F16.F32.PACK_AB R123, R122, R189 ;  /* 0x000000bd7a7b723e */ /* 0x000fe200000000ff */
[----:B------:R-:W-:Y:S01]  /*43c0*/  FADD.FTZ R91, R91, R84 ;  /* 0x000000545b5b7221 */ /* 0x000fe20000010000 */
[----:B------:R-:W-:Y:S02]  /*43d0*/  F2FP.F16.F32.PACK_AB R84, R192, R181 ;  /* 0x000000b5c054723e */ /* 0x000fe400000000ff */
[----:B------:R-:W-:Y:S01]  /*43e0*/  F2FP.F16.F32.PACK_AB R122, R190, R187 ;  /* 0x000000bbbe7a723e */ /* 0x000fe200000000ff */
[----:B------:R-:W-:Y:S06]  /*43f0*/  BRA `(.L_x_1713) ;  /* 0x0000000400b47947 */ /* 0x000fec0003800000 */
.L_x_1712:
[----:B------:R-:W-:Y:S01]  /*4400*/  FFMA.FTZ R127, R165, R125, R126 ;  /* 0x0000007da57f7223 */ /* 0x000fe2000001007e */
[----:B------:R-:W-:Y:S01]  /*4410*/  LOP3.LUT P6, RZ, R116, 0xff, RZ, 0xc0, !PT ;  /* 0x000000ff74ff7812 */ /* 0x000fe200078cc0ff */
[----:B------:R-:W-:Y:S01]  /*4420*/  HFMA2 R190, -RZ, RZ, 0, 0 ;  /* 0x00000000ffbe7431 */ /* 0x000fe200000001ff */
[----:B------:R-:W-:Y:S01]  /*4430*/  MOV R183, RZ ;  /* 0x000000ff00b77202 */ /* 0x000fe20000000f00 */
[----:B------:R-:W-:Y:S01]  /*4440*/  FADD.FTZ R127, R168, -R127 ;  /* 0x8000007fa87f7221 */ /* 0x000fe20000010000 */
[----:B------:R-:W-:Y:S01]  /*4450*/  HFMA2 R194, -RZ, RZ, 0, 0 ;  /* 0x00000000ffc27431 */ /* 0x000fe200000001ff */
[----:B------:R-:W-:Y:S02]  /*4460*/  MOV R192, RZ ;  /* 0x000000ff00c07202 */ /* 0x000fe40000000f00 */
[----:B-----5:R-:W-:-:S04]  /*4470*/  FMUL.FTZ R127, R130, R127 ;  /* 0x0000007f827f7220 */ /* 0x020fc80000410000 */
        /* <DEDUP_REMOVED lines=71> */
[-CC-:B------:R-:W-:Y:S01]  /*48f0*/  FFMA.FTZ R120, R179, R125.reuse, R126.reuse ;  /* 0x0000007db3787223 */ /* 0x180fe2000001007e */
[----:B------:R-:W-:Y:S01]  /*4900*/  LOP3.LUT P6, RZ, R117, 0xff0000, RZ, 0xc0, !PT ;  /* 0x00ff000075ff7812 */ /* 0x000fe200078cc0ff */
[----:B------:R-:W-:Y:S01]  /*4910*/  FFMA.FTZ R125, R182, R125, R126 ;  /* 0x0000007db67d7223 */ /* 0x000fe2000001007e */
[----:B------:R-:W-:Y:S01]  /*4920*/  FADD.FTZ R89, R89, R192 ;  /* 0x000000c059597221 */ /* 0x000fe20000010000 */
[----:B------:R-:W-:Y:S02]  /*4930*/  FADD.FTZ R189, R177, -R120 ;  /* 0x80000078b1bd7221 */ /* 0x000fe40000010000 */
[----:B------:R-:W-:Y:S02]  /*4940*/  FADD.FTZ R125, R180, -R125 ;  /* 0x8000007db47d7221 */ /* 0x000fe40000010000 */
[C---:B------:R-:W-:Y:S01]  /*4950*/  FMUL.FTZ R191, R130.reuse, R189 ;  /* 0x000000bd82bf7220 */ /* 0x040fe20000410000 */
[----:B------:R-:W-:Y:S01]  /*4960*/  MOV R189, RZ ;  /* 0x000000ff00bd7202 */ /* 0x000fe20000000f00 */
[----:B------:R-:W-:-:S02]  /*4970*/  FMUL.FTZ R125, R130, R125 ;  /* 0x0000007d827d7220 */ /* 0x000fc40000410000 */
[C---:B------:R-:W-:Y:S02]  /*4980*/  FMUL.FTZ R120, R124.reuse, R191 ;  /* 0x000000bf7c787220 */ /* 0x040fe40000410000 */
[----:B------:R-:W-:Y:S02]  /*4990*/  @P6 HADD2.F32 R191, -RZ, R123.H0_H0 ;  /* 0x2000007bffbf6230 */ /* 0x000fe40000004100 */
[----:B------:R-:W-:Y:S01]  /*49a0*/  FMUL.FTZ R124, R124, R125 ;  /* 0x0000007d7c7c7220 */ /* 0x000fe20000410000 */
[----:B------:R-:W-:Y:S02]  /*49b0*/  @P6 HADD2.F32 R193, -RZ, R67.H0_H0 ;  /* 0x20000043ffc16230 */ /* 0x000fe40000004100 */
[----:B------:R-:W-:Y:S01]  /*49c0*/  FMUL.FTZ R120, R120, UR11 ;  /* 0x0000000b78787c20 */ /* 0x000fe20008410000 */
[----:B------:R-:W-:-:S03]  /*49d0*/  FMUL.FTZ R124, R124, UR11 ;  /* 0x0000000b7c7c7c20 */ /* 0x000fc60008410000 */
[-C--:B------:R-:W-:Y:S01]  /*49e0*/  @P6 FMUL.FTZ R189, R191, R120.reuse ;  /* 0x00000078bfbd6220 */ /* 0x080fe20000410000 */
[----:B------:R-:W-:Y:S01]  /*49f0*/  @P6 FMUL.FTZ R122, R193, R120 ;  /* 0x00000078c17a6220 */ /* 0x000fe20000410000 */
[----:B------:R-:W-:Y:S02]  /*4a00*/  ISETP.GE.U32.AND P6, PT, R116, RZ, PT ;  /* 0x000000ff7400720c */ /* 0x000fe40003fc6070 */
[----:B------:R-:W-:Y:S01]  /*4a10*/  MOV R120, RZ ;  /* 0x000000ff00787202 */ /* 0x000fe20000000f00 */
[----:B------:R-:W-:Y:S01]  /*4a20*/  FADD.FTZ R90, R90, R189 ;  /* 0x000000bd5a5a7221 */ /* 0x000fe20000010000 */
[----:B------:R-:W-:-:S13]  /*4a30*/  ISETP.GE.U32.AND.EX P6, PT, R117, 0x1000000, PT, P6 ;  /* 0x010000007500780c */ /* 0x000fda0003fc6160 */
[----:B------:R-:W-:Y:S02]  /*4a40*/  @P6 HADD2.F32 R191, -RZ, R123.H1_H1 ;  /* 0x3000007bffbf6230 */ /* 0x000fe40000004100 */
[----:B------:R-:W-:Y:S02]  /*4a50*/  HFMA2 R123, -RZ, RZ, 0, 0 ;  /* 0x00000000ff7b7431 */ /* 0x000fe400000001ff */
[----:B------:R-:W-:Y:S02]  /*4a60*/  @P6 HADD2.F32 R125, -RZ, R67.H1_H1 ;  /* 0x30000043ff7d6230 */ /* 0x000fe40000004100 */
[----:B------:R-:W-:-:S03]  /*4a70*/  @P6 FMUL.FTZ R120, R191, R124 ;  /* 0x0000007cbf786220 */ /* 0x000fc60000410000 */
[----:B------:R-:W-:Y:S01]  /*4a80*/  @P6 FMUL.FTZ R123, R125, R124 ;  /* 0x0000007c7d7b6220 */ /* 0x000fe20000410000 */
[----:B------:R-:W-:Y:S01]  /*4a90*/  FADD.FTZ R91, R91, R120 ;  /* 0x000000785b5b7221 */ /* 0x000fe20000010000 */
[----:B------:R-:W-:-:S03]  /*4aa0*/  F2FP.F16.F32.PACK_AB R120, R184, R127 ;  /* 0x0000007fb878723e */ /* 0x000fc600000000ff */
[----:B------:R-:W-:Y:S02]  /*4ab0*/  F2FP.F16.F32.PACK_AB R123, R123, R122 ;  /* 0x0000007a7b7b723e */ /* 0x000fe400000000ff */
[----:B------:R-:W-:-:S07]  /*4ac0*/  F2FP.F16.F32.PACK_AB R122, R194, R187 ;  /* 0x000000bbc27a723e */ /* 0x000fce00000000ff */
.L_x_1713:
[----:B------:R-:W0:Y:S08]  /*4ad0*/  @P0 LDC.64 R124, c[0x0][0x478] ;  /* 0x00011e00ff7c0b82 */ /* 0x000e300000000a00 */
[----:B------:R-:W1:Y:S01]  /*4ae0*/  LDC.64 R126, c[0x0][0x468] ;  /* 0x00011a00ff7e7b82 */ /* 0x000e620000000a00 */
[----:B0-----:R-:W-:-:S05]  /*4af0*/  @P0 IMAD.WIDE.U32 R124, R0, 0x10, R124 ;  /* 0x00000010007c0825 */ /* 0x001fca00078e007c */
[----:B------:R3:W-:Y:S01]  /*4b00*/  @P0 STG.E.128 desc[UR4][R124.64], R84 ;  /* 0x000000547c000986 */ /* 0x0007e2000c101d04 */
[----:B-1----:R-:W-:-:S05]  /*4b10*/  IMAD.WIDE.U32 R126, R0, 0x10, R126 ;  /* 0x00000010007e7825 */ /* 0x002fca00078e007e */
[----:B------:R3:W-:Y:S01]  /*4b20*/  STG.E.128 desc[UR4][R126.64], R120 ;  /* 0x000000787e007986 */ /* 0x0007e2000c101d04 */
[----:B------:R-:W-:Y:S05]  /*4b30*/  BRA `(.L_x_1711) ;  /* 0x0000002c00e47947 */ /* 0x000fea0003800000 */
.L_x_1702:
        /* <DEDUP_REMOVED lines=9> */
[C---:B------:R-:W-:Y:S01]  /*4bd0*/  LOP3.LUT P0, RZ, R114.reuse, 0xff, RZ, 0xc0, !PT ;  /* 0x000000ff72ff7812 */ /* 0x040fe2000780c0ff */
[----:B------:R-:W-:Y:S01]  /*4be0*/  FFMA.FTZ R183, R3, R125, R126 ;  /* 0x0000007d03b77223 */ /* 0x000fe2000001007e */
[----:B------:R-:W-:Y:S01]  /*4bf0*/  LOP3.LUT P6, RZ, R114, 0xff00, RZ, 0xc0, !PT ;  /* 0x0000ff0072ff7812 */ /* 0x000fe200078cc0ff */
[--C-:B------:R-:W-:Y:S02]  /*4c00*/  HADD2.F32 R181, -RZ, R4.reuse.H1_H1 ;  /* 0x30000004ffb57230 */ /* 0x100fe40000004100 */
[----:B------:R-:W-:Y:S01]  /*4c10*/  FADD.FTZ R184, R131, -R184 ;  /* 0x800000b883b87221 */ /* 0x000fe20000010000 */
[----:B------:R-:W-:Y:S02]  /*4c20*/  HADD2.F32 R127, -RZ, R4.H0_H0 ;  /* 0x20000004ff7f7230 */ /* 0x000fe40000004100 */
[----:B------:R-:W-:Y:S01]  /*4c30*/  FADD.FTZ R183, R132, -R183 ;  /* 0x800000b784b77221 */ /* 0x000fe20000010000 */
[----:B------:R-:W-:Y:S01]  /*4c40*/  MOV R186, RZ ;  /* 0x000000ff00ba7202 */ /* 0x000fe20000000f00 */
[----:B-----5:R-:W-:Y:S01]  /*4c50*/  FFMA.FTZ R187, R130, R184, R181 ;  /* 0x000000b882bb7223 */ /* 0x020fe200000100b5 */
[----:B------:R-:W-:-:S02]  /*4c60*/  HFMA2 R184, -RZ, RZ, 0, 0 ;  /* 0x00000000ffb87431 */ /* 0x000fc400000001ff */
[----:B------:R-:W-:Y:S01]  /*4c70*/  FFMA.FTZ R183, R130, R183, R127 ;  /* 0x000000b782b77223 */ /* 0x000fe2000001007f */
[----:B------:R-:W-:Y:S02]  /*4c80*/  HFMA2 R127, -RZ, RZ, 0, 0 ;  /* 0x00000000ff7f7431 */ /* 0x000fe400000001ff */
[-C--:B------:R-:W-:Y:S01]  /*4c90*/  FMUL.FTZ R187, R187, R124.reuse ;  /* 0x0000007cbbbb7220 */ /* 0x080fe20000410000 */
[--C-:B------:R-:W-:Y:S02]  /*4ca0*/  @P0 HADD2.F32 R185, -RZ, R120.reuse.H0_H0 ;  /* 0x20000078ffb90230 */ /* 0x100fe40000004100 */
[----:B------:R-:W-:Y:S01]  /*4cb0*/  FMUL.FTZ R183, R183, R124 ;  /* 0x0000007cb7b77220 */ /* 0x000fe20000410000 */
[----:B------:R-:W-:Y:S02]  /*4cc0*/  @P6 HADD2.F32 R120, -RZ, R120.H1_H1 ;  /* 0x30000078ff786230 */ /* 0x000fe40000004100 */
[----:B------:R-:W-:Y:S01]  /*4cd0*/  FMUL.FTZ R187, R187, UR11 ;  /* 0x0000000bbbbb7c20 */ /* 0x000fe20008410000 */
[----:B------:R-:W-:-:S02]  /*4ce0*/  @P6 HADD2.F32 R190, -RZ, R56.H1_H1 ;  /* 0x30000038ffbe6230 */ /* 0x000fc40000004100 */
[----:B------:R-:W-:Y:S01]  /*4cf0*/  FMUL.FTZ R188, R183, UR11 ;  /* 0x0000000bb7bc7c20 */ /* 0x000fe20008410000 */
[----:B------:R-:W-:Y:S02]  /*4d00*/  @P0 HADD2.F32 R189, -RZ, R56.H0_H0 ;  /* 0x20000038ffbd0230 */ /* 0x000fe40000004100 */
[----:B------:R-:W-:Y:S01]  /*4d10*/  @P6 FMUL.FTZ R186, R187, R120 ;  /* 0x00000078bbba6220 */ /* 0x000fe20000410000 */
[----:B------:R-:W-:Y:S01]  /*4d20*/  MOV R181, RZ ;  /* 0x000000ff00b57202 */ /* 0x000fe20000000f00 */
[----:B------:R-:W-:Y:S01]  /*4d30*/  @P6 FMUL.FTZ R127, R190, R187 ;  /* 0x000000bbbe7f6220 */ /* 0x000fe20000410000 */
[--C-:B------:R-:W-:Y:S01]  /*4d40*/  FFMA.FTZ R187, R133, R125, R126.reuse ;  /* 0x0000007d85bb7223 */ /* 0x100fe2000001007e */
[----:B------:R-:W-:Y:S01]  /*4d50*/  @P0 FMUL.FTZ R181, R188, R185 ;  /* 0x000000b9bcb50220 */ /* 0x000fe20000410000 */
[----:B------:R-:W-:Y:S01]  /*4d60*/  @P0 FMUL.FTZ R184, R189, R188 ;  /* 0x000000bcbdb80220 */ /* 0x000fe20000410000 */
[----:B------:R-:W-:Y:S01]  /*4d70*/  FFMA.FTZ R120, R142, R125, R126 ;  /* 0x0000007d8e787223 */ /* 0x000fe2000001007e */
[C---:B------:R-:W-:Y:S01]  /*4d80*/  LOP3.LUT P0, RZ, R114.reuse, 0xff0000, RZ, 0xc0, !PT ;  /* 0x00ff000072ff7812 */ /* 0x040fe2000780c0ff */
[--C-:B------:R-:W-:Y:S01]  /*4d90*/  HADD2.F32 R183, -RZ, R5.reuse.H0_H0 ;  /* 0x20000005ffb77230 */ /* 0x100fe20000004100 */
[----:B------:R-:W-:Y:S01]  /*4da0*/  LOP3.LUT P6, RZ, R114, 0xff000000, RZ, 0xc0, !PT ;  /* 0xff00000072ff7812 */ /* 0x000fe200078cc0ff */
[----:B------:R-:W-:-:S02]  /*4db0*/  HADD2.F32 R185, -RZ, R5.H1_H1 ;  /* 0x30000005ffb97230 */ /* 0x000fc40000004100 */
[----:B------:R-:W-:Y:S01]  /*4dc0*/  FADD.FTZ R187, R140, -R187 ;  /* 0x800000bb8cbb7221 */ /* 0x000fe20000010000 */
[----:B------:R-:W-:Y:S01]  /*4dd0*/  FADD.FTZ R120, R135, -R120 ;  /* 0x8000007887787221 */ /* 0x000fe20000010000 */
[----:B------:R-:W-:Y:S01]  /*4de0*/  HFMA2 R190, -RZ, RZ, 0, 0 ;  /* 0x00000000ffbe7431 */ /* 0x000fe200000001ff */
[----:B------:R-:W-:Y:S01]  /*4df0*/  MOV R188, RZ ;  /* 0x000000ff00bc7202 */ /* 0x000fe20000000f00 */
[C---:B------:R-:W-:Y:S01]  /*4e00*/  FFMA.FTZ R183, R130.reuse, R187, R183 ;  /* 0x000000bb82b77223 */ /* 0x040fe200000100b7 */
[----:B------:R-:W-:Y:S01]  /*4e10*/  FFMA.FTZ R189, R130, R120, R185 ;  /* 0x0000007882bd7223 */ /* 0x000fe200000100b9 */
[----:B------:R-:W-:Y:S01]  /*4e20*/  HFMA2 R187, -RZ, RZ, 0, 0 ;  /* 0x00000000ffbb7431 */ /* 0x000fe200000001ff */
[----:B------:R-:W-:Y:S01]  /*4e30*/  MOV R185, RZ ;  /* 0x000000ff00b97202 */ /* 0x000fe20000000f00 */
[-C--:B------:R-:W-:Y:S01]  /*4e40*/  FMUL.FTZ R183, R183, R124.reuse ;  /* 0x0000007cb7b77220 */ /* 0x080fe20000410000 */
[----:B------:R-:W-:Y:S01]  /*4e50*/  FMUL.FTZ R189, R189, R124 ;  /* 0x0000007cbdbd7220 */ /* 0x000fe20000410000 */
[----:B------:R-:W-:-:S02]  /*4e60*/  @P0 HADD2.F32 R120, -RZ, R121.H0_H0 ;  /* 0x20000079ff780230 */ /* 0x000fc40000004100 */
[-CC-:B------:R-:W-:Y:S01]  /*4e70*/  FFMA.FTZ R193, R150, R125.reuse, R126.reuse ;  /* 0x0000007d96c17223 */ /* 0x180fe2000001007e */
[----:B------:R-:W-:Y:S02]  /*4e80*/  @P0 HADD2.F32 R194, -RZ, R57.H0_H0 ;  /* 0x20000039ffc20230 */ /* 0x000fe40000004100 */
[----:B------:R-:W-:Y:S01]  /*4e90*/  FMUL.FTZ R183, R183, UR11 ;  /* 0x0000000bb7b77c20 */ /* 0x000fe20008410000 */
[----:B------:R-:W-:Y:S02]  /*4ea0*/  @P6 HADD2.F32 R121, -RZ, R121.H1_H1 ;  /* 0x30000079ff796230 */ /* 0x000fe40000004100 */
[----:B------:R-:W-:Y:S01]  /*4eb0*/  FMUL.FTZ R192, R189, UR11 ;  /* 0x0000000bbdc07c20 */ /* 0x000fe20008410000 */
[----:B------:R-:W-:Y:S02]  /*4ec0*/  @P6 HADD2.F32 R191, -RZ, R57.H1_H1 ;  /* 0x30000039ffbf6230 */ /* 0x000fe40000004100 */
[----:B------:R-:W-:Y:S01]  /*4ed0*/  FFMA.FTZ R189, R141, R125, R126 ;  /* 0x0000007d8dbd7223 */ /* 0x000fe2000001007e */
[----:B------:R-:W-:Y:S01]  /*4ee0*/  @P0 FMUL.FTZ R185, R183, R120 ;  /* 0x00000078b7b90220 */ /* 0x000fe20000410000 */
[----:B------:R-:W-:Y:S01]  /*4ef0*/  @P0 FMUL.FTZ R187, R194, R183 ;  /* 0x000000b7c2bb0220 */ /* 0x000fe20000410000 */
[----:B------:R-:W-:Y:S01]  /*4f00*/  @P6 FMUL.FTZ R188, R192, R121 ;  /* 0x00000079c0bc6220 */ /* 0x000fe20000410000 */
[----:B------:R-:W-:Y:S01]  /*4f10*/  LOP3.LUT P0, RZ, R115, 0xff, RZ, 0xc0, !PT ;  /* 0x000000ff73ff7812 */ /* 0x000fe2000780c0ff */
[----:B------:R-:W-:-:S02]  /*4f20*/  HADD2.F32 R121, -RZ, R6.H0_H0 ;  /* 0x20000006ff797230 */ /* 0x000fc40000004100 */
[----:B------:R-:W-:Y:S01]  /*4f30*/  FFMA.FTZ R120, R146, R125, R126 ;  /* 0x0000007d92787223 */ /* 0x000fe2000001007e */
[----:B------:R-:W-:Y:S01]  /*4f40*/  FADD.FTZ R189, R144, -R189 ;  /* 0x800000bd90bd7221 */ /* 0x000fe20000010000 */
[----:B------:R-:W-:Y:S01]  /*4f50*/  @P6 FMUL.FTZ R190, R191, R192 ;  /* 0x000000c0bfbe6220 */ /* 0x000fe20000410000 */
[----:B------:R-:W-:Y:S01]  /*4f60*/  LOP3.LUT P6, RZ, R115, 0xff00, RZ, 0xc0, !PT ;  /* 0x0000ff0073ff7812 */ /* 0x000fe200078cc0ff */
[----:B------:R-:W-:Y:S02]  /*4f70*/  HADD2.F32 R183, -RZ, R6.H1_H1 ;  /* 0x30000006ffb77230 */ /* 0x000fe40000004100 */
[----:B------:R-:W-:Y:S01]  /*4f80*/  FADD.FTZ R120, R143, -R120 ;  /* 0x800000788f787221 */ /* 0x000fe20000010000 */
[C---:B------:R-:W-:Y:S01]  /*4f90*/  FFMA.FTZ R121, R130.reuse, R189, R121 ;  /* 0x000000bd82797223 */ /* 0x040fe20000010079 */
[----:B------:R-:W-:Y:S01]  /*4fa0*/  HFMA2 R189, -RZ, RZ, 0, 0 ;  /* 0x00000000ffbd7431 */ /* 0x000fe200000001ff */
[----:B------:R-:W-:Y:S01]  /*4fb0*/  CS2R R194, SRZ ;  /* 0x0000000000c27805 */ /* 0x000fe2000001ff00 */
[----:B------:R-:W-:Y:S01]  /*4fc0*/  FFMA.FTZ R191, R130, R120, R183 ;  /* 0x0000007882bf7223 */ /* 0x000fe200000100b7 */
[----:B------:R-:W-:Y:S01]  /*4fd0*/  FMUL.FTZ R121, R121, R124 ;  /* 0x0000007c79797220 */ /* 0x000fe20000410000 */
[----:B------:R-:W-:Y:S01]  /*4fe0*/  @P0 HADD2.F32 R120, -RZ, R122.H0_H0 ;  /* 0x2000007aff780230 */ /* 0x000fe20000004100 */
[----:B------:R-:W-:Y:S01]  /*4ff0*/  MOV R183, RZ ;  /* 0x000000ff00b77202 */ /* 0x000fe20000000f00 */
[----:B------:R-:W-:-:S02]  /*5000*/  @P0 HADD2.F32 R196, -RZ, R58.H0_H0 ;  /* 0x2000003affc40230 */ /* 0x000fc40000004100 */
[----:B------:R-:W-:Y:S01]  /*5010*/  FMUL.FTZ R191, R191, R124 ;  /* 0x0000007cbfbf7220 */ /* 0x000fe20000410000 */
[----:B------:R-:W-:Y:S01]  /*5020*/  FMUL.FTZ R121, R121, UR11 ;  /* 0x0000000b79797c20 */ /* 0x000fe20008410000 */
[----:B------:R-:W-:Y:S01]  /*5030*/  @P6 HADD2.F32 R122, -RZ, R122.H1_H1 ;  /* 0x3000007aff7a6230 */ /* 0x000fe20000004100 */
[----:B------:R-:W-:Y:S01]  /*5040*/  MOV R192, RZ ;  /* 0x000000ff00c07202 */ /* 0x000fe20000000f00 */
[----:B------:R-:W-:Y:S02]  /*5050*/  @P6 HADD2.F32 R198, -RZ, R58.H1_H1 ;  /* 0x3000003affc66230 */ /* 0x000fe40000004100 */
[----:B------:R-:W-:Y:S01]  /*5060*/  FMUL.FTZ R191, R191, UR11 ;  /* 0x0000000bbfbf7c20 */ /* 0x000fe20008410000 */
[----:B------:R-:W-:Y:S01]  /*5070*/  @P0 FMUL.FTZ R183, R121, R120 ;  /* 0x0000007879b70220 */ /* 0x000fe20000410000 */
[----:B------:R-:W-:Y:S01]  /*5080*/  @P0 FMUL.FTZ R189, R196, R121 ;  /* 0x00000079c4bd0220 */ /* 0x000fe20000410000 */
[----:B------:R-:W-:Y:S01]  /*5090*/  ISETP.GE.U32.AND P0, PT, R114, RZ, PT ;  /* 0x000000ff7200720c */ /* 0x000fe20003f06070 */
[----:B------:R-:W-:Y:S01]  /*50a0*/  FFMA.FTZ R120, R147, R125, R126 ;  /* 0x0000007d93787223 */ /* 0x000fe2000001007e */
[----:B------:R-:W-:Y:S01]  /*50b0*/  @P6 FMUL.FTZ R192, R191, R122 ;  /* 0x0000007abfc06220 */ /* 0x000fe20000410000 */
[----:B------:R-:W-:Y:S01]  /*50c0*/  @P6 FMUL.FTZ R194, R198, R191 ;  /* 0x000000bfc6c26220 */ /* 0x000fe20000410000 */
[C---:B------:R-:W-:Y:S01]  /*50d0*/  LOP3.LUT P6, RZ, R115.reuse, 0xff0000, RZ, 0xc0, !PT ;  /* 0x00ff000073ff7812 */ /* 0x040fe200078cc0ff */
[--C-:B------:R-:W-:Y:S01]  /*50e0*/  HADD2.F32 R121, -RZ, R7.reuse.H0_H0 ;  /* 0x20000007ff797230 */ /* 0x100fe20000004100 */
[----:B------:R-:W-:Y:S01]  /*50f0*/  ISETP.GE.U32.AND.EX P0, PT, R115, 0x1000000, PT, P0 ;  /* 0x010000007300780c */ /* 0x000fe20003f06100 */
[----:B------:R-:W-:-:S02]  /*5100*/  HADD2.F32 R191, -RZ, R7.H1_H1 ;  /* 0x30000007ffbf7230 */ /* 0x000fc40000004100 */
[----:B------:R-:W-:Y:S01]  /*5110*/  FADD.FTZ R120, R145, -R120 ;  /* 0x8000007891787221 */ /* 0x000fe20000010000 */
[----:B------:R-:W-:Y:S01]  /*5120*/  FADD.FTZ R122, R148, -R193 ;  /* 0x800000c1947a7221 */ /* 0x000fe20000010000 */
[----:B------:R-:W-:Y:S02]  /*5130*/  HFMA2 R196, -RZ, RZ, 0, 0 ;  /* 0x00000000ffc47431 */ /* 0x000fe400000001ff */
[----:B------:R-:W-:Y:S01]  /*5140*/  FADD.FTZ R108, R108, R181 ;  /* 0x000000b56c6c7221 */ /* 0x000fe20000010000 */
[C---:B------:R-:W-:Y:S01]  /*5150*/  FFMA.FTZ R121, R130.reuse, R120, R121 ;  /* 0x0000007882797223 */ /* 0x040fe20000010079 */
[----:B------:R-:W-:Y:S01]  /*5160*/  FFMA.FTZ R191, R130, R122, R191 ;  /* 0x0000007a82bf7223 */ /* 0x000fe200000100bf */
[----:B------:R-:W-:Y:S01]  /*5170*/  FADD.FTZ R109, R109, R186 ;  /* 0x000000ba6d6d7221 */ /* 0x000fe20000010000 */
[----:B------:R-:W-:Y:S01]  /*5180*/  FADD.FTZ R110, R110, R185 ;  /* 0x000000b96e6e7221 */ /* 0x000fe20000010000 */
[-C--:B------:R-:W-:Y:S01]  /*5190*/  FMUL.FTZ R121, R121, R124.reuse ;  /* 0x0000007c79797220 */ /* 0x080fe20000410000 */
[----:B------:R-:W-:Y:S01]  /*51a0*/  FMUL.FTZ R191, R191, R124 ;  /* 0x0000007cbfbf7220 */ /* 0x000fe20000410000 */
[----:B------:R-:W-:-:S02]  /*51b0*/  @P6 HADD2.F32 R120, -RZ, R123.H0_H0 ;  /* 0x2000007bff786230 */ /* 0x000fc40000004100 */
[----:B------:R-:W-:Y:S01]  /*51c0*/  FADD.FTZ R111, R111, R188 ;  /* 0x000000bc6f6f7221 */ /* 0x000fe20000010000 */
[--C-:B------:R-:W-:Y:S02]  /*51d0*/  @P6 HADD2.F32 R200, -RZ, R59.reuse.H0_H0 ;  /* 0x2000003bffc86230 */ /* 0x100fe40000004100 */
[----:B------:R-:W-:Y:S01]  /*51e0*/  FMUL.FTZ R121, R121, UR11 ;  /* 0x0000000b79797c20 */ /* 0x000fe20008410000 */
[----:B------:R-:W-:Y:S02]  /*51f0*/  @P0 HADD2.F32 R197, -RZ, R59.H1_H1 ;  /* 0x3000003bffc50230 */ /* 0x000fe40000004100 */
[----:B------:R-:W-:Y:S01]  /*5200*/  FMUL.FTZ R198, R191, UR11 ;  /* 0x0000000bbfc67c20 */ /* 0x000fe20008410000 */
[----:B------:R-:W-:Y:S01]  /*5210*/  @P0 HADD2.F32 R193, -RZ, R123.H1_H1 ;  /* 0x3000007bffc10230 */ /* 0x000fe20000004100 */
[----:B------:R-:W-:Y:S01]  /*5220*/  CS2R R122, SRZ ;  /* 0x00000000007a7805 */ /* 0x000fe2000001ff00 */
[----:B------:R-:W-:Y:S01]  /*5230*/  FADD.FTZ R183, R104, R183 ;  /* 0x000000b768b77221 */ /* 0x000fe20000010000 */
[----:B------:R-:W-:Y:S01]  /*5240*/  @P6 FMUL.FTZ R123, R121, R120 ;  /* 0x00000078797b6220 */ /* 0x000fe20000410000 */
[----:B------:R-:W-:Y:S01]  /*5250*/  @P6 FMUL.FTZ R122, R200, R121 ;  /* 0x00000079c87a6220 */ /* 0x000fe20000410000 */
[----:B------:R-:W-:Y:S01]  /*5260*/  @P0 FMUL.FTZ R195, R197, R198 ;  /* 0x000000c6c5c30220 */ /* 0x000fe20000410000 */
[----:B------:R-:W-:Y:S01]  /*5270*/  @P0 FMUL.FTZ R196, R198, R193 ;  /* 0x000000c1c6c40220 */ /* 0x000fe20000410000 */
[----:B------:R-:W-:Y:S01]  /*5280*/  FADD.FTZ R106, R106, R123 ;  /* 0x0000007b6a6a7221 */ /* 0x000fe20000010000 */
[----:B------:R-:W-:Y:S01]  /*5290*/  FADD.FTZ R192, R105, R192 ;  /* 0x000000c069c07221 */ /* 0x000fe20000010000 */
[----:B------:R-:W-:Y:S01]  /*52a0*/  F2FP.F16.F32.PACK_AB R121, R190, R187 ;  /* 0x000000bbbe79723e */ /* 0x000fe200000000ff */
[----:B------:R-:W-:Y:S01]  /*52b0*/  FADD.FTZ R107, R107, R196 ;  /* 0x000000c46b6b7221 */ /* 0x000fe20000010000 */
[----:B------:R-:W-:-:S02]  /*52c0*/  F2FP.F16.F32.PACK_AB R123, R195, R122 ;  /* 0x0000007ac37b723e */ /* 0x000fc400000000ff */
[----:B------:R-:W-:Y:S02]  /*52d0*/  F2FP.F16.F32.PACK_AB R122, R194, R189 ;  /* 0x000000bdc27a723e */ /* 0x000fe400000000ff */
[----:B------:R-:W-:Y:S01]  /*52e0*/  F2FP.F16.F32.PACK_AB R120, R127, R184 ;  /* 0x000000b87f78723e */ /* 0x000fe200000000ff */
[----:B------:R-:W-:Y:S06]  /*52f0*/  BRA `(.L_x_1717) ;  /* 0x0000000400e07947 */ /* 0x000fec0003800000 */
.L_x_1716:
[-CC-:B------:R-:W-:Y:S01]  /*5300*/  FFMA.FTZ R85, R3, R125.reuse, R126.reuse ;  /* 0x0000007d03557223 */ /* 0x180fe2000001007e */
[----:B------:R-:W-:Y:S01]  /*5310*/  LOP3.LUT P0, RZ, R114, 0xff, RZ, 0xc0, !PT ;  /* 0x000000ff72ff7812 */ /* 0x000fe2000780c0ff */
[----:B------:R-:W-:Y:S01]  /*5320*/  FFMA.FTZ R84, R134, R125, R126 ;  /* 0x0000007d86547223 */ /* 0x000fe2000001007e */
[----:B------:R-:W-:Y:S01]  /*5330*/  LOP3.LUT P6, RZ, R114, 0xff00, RZ, 0xc0, !PT ;  /* 0x0000ff0072ff7812 */ /* 0x000fe200078cc0ff */
[--C-:B------:R-:W-:Y:S02]  /*5340*/  HADD2.F32 R181, -RZ, R4.reuse.H0_H0 ;  /* 0x20000004ffb57230 */ /* 0x100fe40000004100 */
[----:B------:R-:W-:Y:S01]  /*5350*/  FADD.FTZ R85, R132, -R85 ;  /* 0x8000005584557221 */ /* 0x000fe20000010000 */
[----:B------:R-:W-:Y:S02]  /*5360*/  HADD2.F32 R86, -RZ, R4.H1_H1 ;  /* 0x30000004ff567230 */ /* 0x000fe40000004100 */
[----:B------:R-:W-:Y:S01]  /*5370*/  FADD.FTZ R87, R131, -R84 ;  /* 0x8000005483577221 */ /* 0x000fe20000010000 */
[----:B------:R-:W-:-:S02]  /*5380*/  HFMA2 R184, -RZ, RZ, 0, 0 ;  /* 0x00000000ffb87431 */ /* 0x000fc400000001ff */
[C---:B-----5:R-:W-:Y:S01]  /*5390*/  FFMA.FTZ R181, R130.reuse, R85, R181 ;  /* 0x0000005582b57223 */ /* 0x060fe200000100b5 */
[----:B------:R-:W-:Y:S02]  /*53a0*/  HFMA2 R127, -RZ, RZ, 0, 0 ;  /* 0x00000000ff7f7431 */ /* 0x000fe400000001ff */
[----:B------:R-:W-:Y:S01]  /*53b0*/  FFMA.FTZ R84, R130, R87, R86 ;  /* 0x0000005782547223 */ /* 0x000fe20000010056 */
[----:B------:R-:W-:Y:S01]  /*53c0*/  MOV R87, RZ ;  /* 0x000000ff00577202 */ /* 0x000fe20000000f00 */
[-C--:B------:R-:W-:Y:S01]  /*53d0*/  FMUL.FTZ R85, R181, R124.reuse ;  /* 0x0000007cb5557220 */ /* 0x080fe20000410000 */
[--C-:B------:R-:W-:Y:S02]  /*53e0*/  @P0 HADD2.F32 R188, -RZ, R120.reuse.H0_H0 ;  /* 0x20000078ffbc0230 */ /* 0x100fe40000004100 */
[----:B------:R-:W-:Y:S01]  /*53f0*/  FMUL.FTZ R86, R84, R124 ;  /* 0x0000007c54567220 */ /* 0x000fe20000410000 */
[----:B------:R-:W-:Y:S02]  /*5400*/  @P6 HADD2.F32 R183, -RZ, R120.H1_H1 ;  /* 0x30000078ffb76230 */ /* 0x000fe40000004100 */
[----:B------:R-:W-:Y:S01]  /*5410*/  FMUL.FTZ R85, R85, UR11 ;  /* 0x0000000b55557c20 */ /* 0x000fe20008410000 */
[----:B------:R-:W-:-:S02]  /*5420*/  @P0 HADD2.F32 R120, -RZ, R56.H0_H0 ;  /* 0x20000038ff780230 */ /* 0x000fc40000004100 */
[----:B------:R-:W-:Y:S01]  /*5430*/  FMUL.FTZ R86, R86, UR11 ;  /* 0x0000000b56567c20 */ /* 0x000fe20008410000 */
[----:B------:R-:W-:Y:S02]  /*5440*/  @P6 HADD2.F32 R185, -RZ, R56.H1_H1 ;  /* 0x30000038ffb96230 */ /* 0x000fe40000004100 */
[-C--:B------:R-:W-:Y:S01]  /*5450*/  @P0 FMUL.FTZ R87, R188, R85.reuse ;  /* 0x00000055bc570220 */ /* 0x080fe20000410000 */
[----:B------:R-:W-:Y:S01]  /*5460*/  MOV R186, RZ ;  /* 0x000000ff00ba7202 */ /* 0x000fe20000000f00 */
[----:B------:R-:W-:Y:S01]  /*5470*/  @P0 FMUL.FTZ R184, R120, R85 ;  /* 0x0000005578b80220 */ /* 0x000fe20000410000 */
[-CC-:B------:R-:W-:Y:S01]  /*5480*/  FFMA.FTZ R85, R133, R125.reuse, R126.reuse ;  /* 0x0000007d85557223 */ /* 0x180fe2000001007e */
[-C--:B------:R-:W-:Y:S01]  /*5490*/  @P6 FMUL.FTZ R186, R183, R86.reuse ;  /* 0x00000056b7ba6220 */ /* 0x080fe20000410000 */
[----:B------:R-:W-:Y:S01]  /*54a0*/  @P6 FMUL.FTZ R127, R185, R86 ;  /* 0x00000056b97f6220 */ /* 0x000fe20000410000 */
[----:B------:R-:W-:Y:S01]  /*54b0*/  LOP3.LUT P0, RZ, R114, 0xff0000, RZ, 0xc0, !PT ;  /* 0x00ff000072ff7812 */ /* 0x000fe2000780c0ff */
[----:B------:R-:W-:Y:S01]  /*54c0*/  FFMA.FTZ R86, R142, R125, R126 ;  /* 0x0000007d8e567223 */ /* 0x000fe2000001007e */
[--C-:B------:R-:W-:Y:S01]  /*54d0*/  HADD2.F32 R183, -RZ, R5.reuse.H0_H0 ;  /* 0x20000005ffb77230 */ /* 0x100fe20000004100 */
[----:B------:R-:W-:Y:S01]  /*54e0*/  LOP3.LUT P6, RZ, R114, 0xff000000, RZ, 0xc0, !PT ;  /* 0xff00000072ff7812 */ /* 0x000fe200078cc0ff */
[----:B------:R-:W-:Y:S01]  /*54f0*/  FADD.FTZ R85, R140, -R85 ;  /* 0x800000558c557221 */ /* 0x000fe20000010000 */
[----:B------:R-:W-:-:S02]  /*5500*/  HADD2.F32 R120, -RZ, R5.H1_H1 ;  /* 0x30000005ff787230 */ /* 0x000fc40000004100 */
[----:B------:R-:W-:Y:S01]  /*5510*/  FADD.FTZ R185, R135, -R86 ;  /* 0x8000005687b97221 */ /* 0x000fe20000010000 */
[----:B------:R-:W-:Y:S01]  /*5520*/  MOV R188, RZ ;  /* 0x000000ff00bc7202 */ /* 0x000fe20000000f00 */
[C---:B------:R-:W-:Y:S01]  /*5530*/  FFMA.FTZ R191, R130.reuse, R85, R183 ;  /* 0x0000005582bf7223 */ /* 0x040fe200000100b7 */
[----:B------:R-:W-:Y:S01]  /*5540*/  MOV R183, RZ ;  /* 0x000000ff00b77202 */ /* 0x000fe20000000f00 */
[----:B------:R-:W-:Y:S01]  /*5550*/  FFMA.FTZ R193, R130, R185, R120 ;  /* 0x000000b982c17223 */ /* 0x000fe20000010078 */
[----:B------:R-:W-:Y:S02]  /*5560*/  HFMA2 R120, -RZ, RZ, 0, 0 ;  /* 0x00000000ff787431 */ /* 0x000fe400000001ff */
[-C--:B------:R-:W-:Y:S01]  /*5570*/  FMUL.FTZ R85, R191, R124.reuse ;  /* 0x0000007cbf557220 */ /* 0x080fe20000410000 */
[----:B------:R-:W-:Y:S02]  /*5580*/  @P0 HADD2.F32 R190, -RZ, R121.H0_H0 ;  /* 0x20000079ffbe0230 */ /* 0x000fe40000004100 */
[----:B------:R-:W-:Y:S01]  /*5590*/  FMUL.FTZ R86, R193, R124 ;  /* 0x0000007cc1567220 */ /* 0x000fe20000410000 */
[----:B------:R-:W-:-:S02]  /*55a0*/  @P0 HADD2.F32 R192, -RZ, R57.H0_H0 ;  /* 0x20000039ffc00230 */ /* 0x000fc40000004100 */
[----:B------:R-:W-:Y:S02]  /*55b0*/  HFMA2 R185, -RZ, RZ, 0, 0 ;  /* 0x00000000ffb97431 */ /* 0x000fe400000001ff */
[----:B------:R-:W-:Y:S01]  /*55c0*/  FMUL.FTZ R85, R85, UR11 ;  /* 0x0000000b55557c20 */ /* 0x000fe20008410000 */
[----:B------:R-:W-:Y:S02]  /*55d0*/  @P6 HADD2.F32 R121, -RZ, R121.H1_H1 ;  /* 0x30000079ff796230 */ /* 0x000fe40000004100 */
[----:B------:R-:W-:Y:S01]  /*55e0*/  FMUL.FTZ R86, R86, UR11 ;  /* 0x0000000b56567c20 */ /* 0x000fe20008410000 */
[----:B------:R-:W-:Y:S02]  /*55f0*/  @P6 HADD2.F32 R187, -RZ, R57.H1_H1 ;  /* 0x30000039ffbb6230 */ /* 0x000fe40000004100 */
[-C--:B------:R-:W-:Y:S01]  /*5600*/  @P0 FMUL.FTZ R183, R190, R85.reuse ;  /* 0x00000055beb70220 */ /* 0x080fe20000410000 */
[----:B------:R-:W-:Y:S01]  /*5610*/  @P0 FMUL.FTZ R120, R192, R85 ;  /* 0x00000055c0780220 */ /* 0x000fe20000410000 */
[-CC-:B------:R-:W-:Y:S01]  /*5620*/  FFMA.FTZ R85, R141, R125.reuse, R126.reuse ;  /* 0x0000007d8d557223 */ /* 0x180fe2000001007e */
[-C--:B------:R-:W-:Y:S01]  /*5630*/  @P6 FMUL.FTZ R188, R121, R86.reuse ;  /* 0x0000005679bc6220 */ /* 0x080fe20000410000 */
[----:B------:R-:W-:Y:S01]  /*5640*/  @P6 FMUL.FTZ R185, R187, R86 ;  /* 0x00000056bbb96220 */ /* 0x000fe20000410000 */
[----:B------:R-:W-:Y:S01]  /*5650*/  LOP3.LUT P0, RZ, R115, 0xff, RZ, 0xc0, !PT ;  /* 0x000000ff73ff7812 */ /* 0x000fe2000780c0ff */
[----:B------:R-:W-:Y:S01]  /*5660*/  FFMA.FTZ R86, R146, R125, R126 ;  /* 0x0000007d92567223 */ /* 0x000fe2000001007e */
[----:B------:R-:W-:-:S02]  /*5670*/  HADD2.F32 R121, -RZ, R6.H0_H0 ;  /* 0x20000006ff797230 */ /* 0x000fc40000004100 */
[----:B------:R-:W-:Y:S01]  /*5680*/  FADD.FTZ R85, R144, -R85 ;  /* 0x8000005590557221 */ /* 0x000fe20000010000 */
[----:B------:R-:W-:Y:S01]  /*5690*/  LOP3.LUT P6, RZ, R115, 0xff00, RZ, 0xc0, !PT ;  /* 0x0000ff0073ff7812 */ /* 0x000fe200078cc0ff */
[----:B------:R-:W-:Y:S02]  /*56a0*/  HADD2.F32 R190, -RZ, R6.H1_H1 ;  /* 0x30000006ffbe7230 */ /* 0x000fe40000004100 */
[----:B------:R-:W-:Y:S01]  /*56b0*/  FADD.FTZ R187, R143, -R86 ;  /* 0x800000568fbb7221 */ /* 0x000fe20000010000 */
[----:B------:R-:W-:Y:S01]  /*56c0*/  FFMA.FTZ R195, R130, R85, R121 ;  /* 0x0000005582c37223 */ /* 0x000fe20000010079 */
[----:B------:R-:W-:Y:S01]  /*56d0*/  MOV R121, RZ ;  /* 0x000000ff00797202 */ /* 0x000fe20000000f00 */
[----:B------:R-:W-:Y:S01]  /*56e0*/  FADD.FTZ R110, R110, R183 ;  /* 0x000000b76e6e7221 */ /* 0x000fe20000010000 */
[----:B------:R-:W-:Y:S01]  /*56f0*/  FFMA.FTZ R197, R130, R187, R190 ;  /* 0x000000bb82c57223 */ /* 0x000fe200000100be */
[----:B------:R-:W-:Y:S01]  /*5700*/  FMUL.FTZ R85, R195, R124 ;  /* 0x0000007cc3557220 */ /* 0x000fe20000410000 */
[----:B------:R-:W-:-:S02]  /*5710*/  HFMA2 R187, -RZ, RZ, 0, 0 ;  /* 0x00000000ffbb7431 */ /* 0x000fc400000001ff */
[----:B------:R-:W-:Y:S02]  /*5720*/  @P0 HADD2.F32 R194, -RZ, R122.H0_H0 ;  /* 0x2000007affc20230 */ /* 0x000fe40000004100 */
[----:B------:R-:W-:Y:S01]  /*5730*/  FMUL.FTZ R86, R197, R124 ;  /* 0x0000007cc5567220 */ /* 0x000fe20000410000 */
[----:B------:R-:W-:Y:S02]  /*5740*/  @P0 HADD2.F32 R196, -RZ, R58.H0_H0 ;  /* 0x2000003affc40230 */ /* 0x000fe40000004100 */
[----:B------:R-:W-:Y:S02]  /*5750*/  HFMA2 R190, -RZ, RZ, 0, 0 ;  /* 0x00000000ffbe7431 */ /* 0x000fe400000001ff */
[----:B------:R-:W-:Y:S01]  /*5760*/  FMUL.FTZ R85, R85, UR11 ;  /* 0x0000000b55557c20 */ /* 0x000fe20008410000 */
[----:B------:R-:W-:Y:S02]  /*5770*/  @P6 HADD2.F32 R189, -RZ, R122.H1_H1 ;  /* 0x3000007affbd6230 */ /* 0x000fe40000004100 */
[----:B------:R-:W-:Y:S01]  /*5780*/  FMUL.FTZ R86, R86, UR11 ;  /* 0x0000000b56567c20 */ /* 0x000fe20008410000 */
[----:B------:R-:W-:-:S02]  /*5790*/  @P6 HADD2.F32 R199, -RZ, R58.H1_H1 ;  /* 0x3000003affc76230 */ /* 0x000fc40000004100 */
[-C--:B------:R-:W-:Y:S01]  /*57a0*/  @P0 FMUL.FTZ R121, R194, R85.reuse ;  /* 0x00000055c2790220 */ /* 0x080fe20000410000 */
[----:B------:R-:W-:Y:S01]  /*57b0*/  @P0 FMUL.FTZ R187, R196, R85 ;  /* 0x00000055c4bb0220 */ /* 0x000fe20000410000 */
[----:B------:R-:W-:Y:S01]  /*57c0*/  MOV R192, RZ ;  /* 0x000000ff00c07202 */ /* 0x000fe20000000f00 */
[-C--:B------:R-:W-:Y:S01]  /*57d0*/  @P6 FMUL.FTZ R192, R189, R86.reuse ;  /* 0x00000056bdc06220 */ /* 0x080fe20000410000 */
[----:B------:R-:W-:Y:S01]  /*57e0*/  ISETP.GE.U32.AND P0, PT, R114, RZ, PT ;  /* 0x000000ff7200720c */ /* 0x000fe20003f06070 */
[----:B------:R-:W-:Y:S01]  /*57f0*/  @P6 FMUL.FTZ R190, R199, R86 ;  /* 0x00000056c7be6220 */ /* 0x000fe20000410000 */
[-CC-:B------:R-:W-:Y:S01]  /*5800*/  FFMA.FTZ R86, R147, R125.reuse, R126.reuse ;  /* 0x0000007d93567223 */ /* 0x180fe2000001007e */
[----:B------:R-:W-:Y:S01]  /*5810*/  FFMA.FTZ R199, R150, R125, R126 ;  /* 0x0000007d96c77223 */ /* 0x000fe2000001007e */
[C---:B------:R-:W-:Y:S01]  /*5820*/  LOP3.LUT P6, RZ, R115.reuse, 0xff0000, RZ, 0xc0, !PT ;  /* 0x00ff000073ff7812 */ /* 0x040fe200078cc0ff */
[--C-:B------:R-:W-:Y:S01]  /*5830*/  HADD2.F32 R189, -RZ, R7.reuse.H0_H0 ;  /* 0x20000007ffbd7230 */ /* 0x100fe20000004100 */
[----:B------:R-:W-:Y:S01]  /*5840*/  ISETP.GE.U32.AND.EX P0, PT, R115, 0x1000000, PT, P0 ;  /* 0x010000007300780c */ /* 0x000fe20003f06100 */
[----:B------:R-:W-:-:S02]  /*5850*/  HADD2.F32 R122, -RZ, R7.H1_H1 ;  /* 0x30000007ff7a7230 */ /* 0x000fc40000004100 */
[----:B------:R-:W-:Y:S01]  /*5860*/  FADD.FTZ R85, R145, -R86 ;  /* 0x8000005691557221 */ /* 0x000fe20000010000 */
[----:B------:R-:W-:Y:S01]  /*5870*/  FADD.FTZ R201, R148, -R199 ;  /* 0x800000c794c97221 */ /* 0x000fe20000010000 */
[----:B------:R-:W-:Y:S01]  /*5880*/  MOV R194, RZ ;  /* 0x000000ff00c27202 */ /* 0x000fe20000000f00 */
[----:B------:R-:W-:Y:S01]  /*5890*/  FADD.FTZ R183, R104, R121 ;  /* 0x0000007968b77221 */ /* 0x000fe20000010000 */
[C---:B------:R-:W-:Y:S01]  /*58a0*/  FFMA.FTZ R199, R130.reuse, R85, R189 ;  /* 0x0000005582c77223 */ /* 0x040fe200000100bd */
[----:B------:R-:W-:Y:S01]  /*58b0*/  FFMA.FTZ R201, R130, R201, R122 ;  /* 0x000000c982c97223 */ /* 0x000fe2000001007a */
[----:B------:R-:W-:Y:S02]  /*58c0*/  HFMA2 R189, -RZ, RZ, 0, 0 ;  /* 0x00000000ffbd7431 */ /* 0x000fe400000001ff */
[----:B------:R-:W-:Y:S01]  /*58d0*/  FADD.FTZ R108, R108, R87 ;  /* 0x000000576c6c7221 */ /* 0x000fe20000010000 */
[-C--:B------:R-:W-:Y:S01]  /*58e0*/  FMUL.FTZ R85, R199, R124.reuse ;  /* 0x0000007cc7557220 */ /* 0x080fe20000410000 */
[----:B------:R-:W-:Y:S01]  /*58f0*/  FMUL.FTZ R86, R201, R124 ;  /* 0x0000007cc9567220 */ /* 0x000fe20000410000 */
[----:B------:R-:W-:Y:S01]  /*5900*/  @P6 HADD2.F32 R196, -RZ, R123.H0_H0 ;  /* 0x2000007bffc46230 */ /* 0x000fe20000004100 */
[----:B------:R-:W-:Y:S01]  /*5910*/  F2FP.F16.F32.PACK_AB R121, R185, R120 ;  /* 0x00000078b979723e */ /* 0x000fe200000000ff */
[----:B------:R-:W-:-:S02]  /*5920*/  @P6 HADD2.F32 R198, -RZ, R59.H0_H0 ;  /* 0x2000003bffc66230 */ /* 0x000fc40000004100 */
[----:B------:R-:W-:Y:S01]  /*5930*/  FMUL.FTZ R85, R85, UR11 ;  /* 0x0000000b55557c20 */ /* 0x000fe20008410000 */
[----:B------:R-:W-:Y:S02]  /*5940*/  @P0 HADD2.F32 R205, -RZ, R59.H1_H1 ;  /* 0x3000003bffcd0230 */ /* 0x000fe40000004100 */
[----:B------:R-:W-:Y:S01]  /*5950*/  FMUL.FTZ R86, R86, UR11 ;  /* 0x0000000b56567c20 */ /* 0x000fe20008410000 */
[----:B------:R-:W-:Y:S01]  /*5960*/  @P0 HADD2.F32 R203, -RZ, R123.H1_H1 ;  /* 0x3000007bffcb0230 */ /* 0x000fe20000004100 */
[----:B------:R-:W-:Y:S01]  /*5970*/  CS2R R122, SRZ ;  /* 0x00000000007a7805 */ /* 0x000fe2000001ff00 */
[----:B------:R-:W-:Y:S01]  /*5980*/  FADD.FTZ R109, R109, R186 ;  /* 0x000000ba6d6d7221 */ /* 0x000fe20000010000 */
[-C--:B------:R-:W-:Y:S01]  /*5990*/  @P6 FMUL.FTZ R123, R196, R85.reuse ;  /* 0x00000055c47b6220 */ /* 0x080fe20000410000 */
[----:B------:R-:W-:Y:S01]  /*59a0*/  @P6 FMUL.FTZ R122, R198, R85 ;  /* 0x00000055c67a6220 */ /* 0x000fe20000410000 */
[-C--:B------:R-:W-:Y:S01]  /*59b0*/  @P0 FMUL.FTZ R189, R205, R86.reuse ;  /* 0x00000056cdbd0220 */ /* 0x080fe20000410000 */
[----:B------:R-:W-:Y:S01]  /*59c0*/  @P0 FMUL.FTZ R194, R203, R86 ;  /* 0x00000056cbc20220 */ /* 0x000fe20000410000 */
[----:B------:R-:W-:Y:S01]  /*59d0*/  FADD.FTZ R106, R106, R123 ;  /* 0x0000007b6a6a7221 */ /* 0x000fe20000010000 */
[----:B------:R-:W-:Y:S01]  /*59e0*/  FADD.FTZ R111, R111, R188 ;  /* 0x000000bc6f6f7221 */ /* 0x000fe20000010000 */
[----:B------:R-:W-:Y:S01]  /*59f0*/  FADD.FTZ R192, R105, R192 ;  /* 0x000000c069c07221 */ /* 0x000fe20000010000 */
[----:B------:R-:W-:Y:S01]  /*5a00*/  F2FP.F16.F32.PACK_AB R123, R189, R122 ;  /* 0x0000007abd7b723e */ /* 0x000fe200000000ff */
[----:B------:R-:W-:Y:S01]  /*5a10*/  FADD.FTZ R107, R107, R194 ;  /* 0x000000c26b6b7221 */ /* 0x000fe20000010000 */
[----:B------:R-:W-:-:S02]  /*5a20*/  F2FP.F16.F32.PACK_AB R87, R201, R199 ;  /* 0x000000c7c957723e */ /* 0x000fc400000000ff */
[----:B------:R-:W-:Y:S02]  /*5a30*/  F2FP.F16.F32.PACK_AB R86, R197, R195 ;  /* 0x000000c3c556723e */ /* 0x000fe400000000ff */
[----:B------:R-:W-:Y:S02]  /*5a40*/  F2FP.F16.F32.PACK_AB R85, R193, R191 ;  /* 0x000000bfc155723e */ /* 0x000fe400000000ff */
[----:B------:R-:W-:Y:S02]  /*5a50*/  F2FP.F16.F32.PACK_AB R84, R84, R181 ;  /* 0x000000b55454723e */ /* 0x000fe400000000ff */
[----:B------:R-:W-:Y:S02]  /*5a60*/  F2FP.F16.F32.PACK_AB R122, R190, R187 ;  /* 0x000000bbbe7a723e */ /* 0x000fe400000000ff */
[----:B------:R-:W-:-:S07]  /*5a70*/  F2FP.F16.F32.PACK_AB R120, R127, R184 ;  /* 0x000000b87f78723e */ /* 0x000fce00000000ff */
.L_x_1717:
[----:B------:R-:W-:Y:S01]  /*5a80*/  ISETP.NE.U32.AND P0, PT, RZ, UR12, PT ;  /* 0x0000000cff007c0c */ /* 0x000fe2000bf05070 */
[----:B------:R-:W0:Y:S03]  /*5a90*/  LDC.64 R104, c[0x0][0x468] ;  /* 0x00011a00ff687b82 */ /* 0x000e260000000a00 */
[----:B------:R-:W-:-:S13]  /*5aa0*/  ISETP.NE.AND.EX P0, PT, RZ, UR13, PT, P0 ;  /* 0x0000000dff007c0c */ /* 0x000fda000bf05300 */
[----:B------:R-:W1:Y:S01]  /*5ab0*/  @P0 LDC.64 R184, c[0x0][0x478] ;  /* 0x00011e00ffb80b82 */ /* 0x000e620000000a00 */
[C---:B0-----:R-:W-:Y:S01]  /*5ac0*/  IMAD.WIDE.U32 R186, R0.reuse, 0x10, R104 ;  /* 0x0000001000ba7825 */ /* 0x041fe200078e0068 */
[----:B------:R-:W-:Y:S02]  /*5ad0*/  MOV R104, R183 ;  /* 0x000000b700687202 */ /* 0x000fe40000000f00 */
[----:B------:R-:W-:Y:S01]  /*5ae0*/  MOV R105, R192 ;  /* 0x000000c000697202 */ /* 0x000fe20000000f00 */
[C---:B-1----:R-:W-:Y:S01]  /*5af0*/  @P0 IMAD.WIDE.U32 R184, R0.reuse, 0x10, R184 ;  /* 0x0000001000b80825 */ /* 0x042fe200078e00b8 */
[----:B------:R-:W-:-:S04]  /*5b00*/  IADD3 R0, PT, PT, R0, 0x80, RZ ;  /* 0x0000008000007810 */ /* 0x000fc80007ffe0ff */
[----:B------:R0:W-:Y:S04]  /*5b10*/  @P0 STG.E.128 desc[UR4][R184.64], R84 ;  /* 0x00000054b8000986 */ /* 0x0001e8000c101d04 */
[----:B------:R0:W-:Y:S02]  /*5b20*/  STG.E.128 desc[UR4][R186.64], R120 ;  /* 0x00000078ba007986 */ /* 0x0001e4000c101d04 */
.L_x_1715:
[----:B------:R-:W-:Y:S05]  /*5b30*/  BSYNC.RECONVERGENT B1 ;  /* 0x0000000000017941 */ /* 0x000fea0003800200 */
.L_x_1714:
        /* <DEDUP_REMOVED lines=10> */
[----:B------:R-:W-:Y:S02]  /*5be0*/  HADD2.F32 R181, -RZ, R76.H0_H0 ;  /* 0x2000004cffb57230 */ /* 0x000fe40000004100 */
[----:B------:R-:W-:Y:S02]  /*5bf0*/  HFMA2 R127, -RZ, RZ, 0, 0 ;  /* 0x00000000ff7f7431 */ /* 0x000fe400000001ff */
[----:B------:R-:W-:Y:S01]  /*5c00*/  FADD.FTZ R85, R152, -R85 ;  /* 0x8000005598557221 */ /* 0x000fe20000010000 */
[----:B------:R-:W-:Y:S02]  /*5c10*/  CS2R R186, SRZ ;  /* 0x0000000000ba7805 */ /* 0x000fe4000001ff00 */
[----:B------:R-:W-:Y:S01]  /*5c20*/  MOV R184, RZ ;  /* 0x000000ff00b87202 */ /* 0x000fe20000000f00 */
[----:B------:R-:W-:Y:S01]  /*5c30*/  FFMA.FTZ R183, R153, R125, R126 ;  /* 0x0000007d99b77223 */ /* 0x000fe2000001007e */
[----:B-----5:R-:W-:Y:S01]  /*5c40*/  FFMA.FTZ R181, R130, R85, R181 ;  /* 0x0000005582b57223 */ /* 0x020fe200000100b5 */
[----:B------:R-:W-:-:S02]  /*5c50*/  MOV R85, RZ ;  /* 0x000000ff00557202 */ /* 0x000fc40000000f00 */
[----:B------:R-:W-:Y:S01]  /*5c60*/  CS2R R190, SRZ ;  /* 0x0000000000be7805 */ /* 0x000fe2000001ff00 */
[----:B------:R-:W-:Y:S01]  /*5c70*/  FADD.FTZ R183, R156, -R183 ;  /* 0x800000b79cb77221 */ /* 0x000fe20000010000 */
[----:B------:R-:W-:Y:S01]  /*5c80*/  FMUL.FTZ R84, R181, R124 ;  /* 0x0000007cb5547220 */ /* 0x000fe20000410000 */
[----:B------:R-:W-:Y:S01]  /*5c90*/  MOV R192, RZ ;  /* 0x000000ff00c07202 */ /* 0x000fe20000000f00 */
[----:B------:R-:W-:Y:S02]  /*5ca0*/  @P6 HADD2.F32 R86, -RZ, R120.H0_H0 ;  /* 0x20000078ff566230 */ /* 0x000fe40000004100 */
[-CC-:B------:R-:W-:Y:S01]  /*5cb0*/  FFMA.FTZ R201, R166, R125.reuse, R126.reuse ;  /* 0x0000007da6c97223 */ /* 0x180fe2000001007e */
[----:B------:R-:W-:Y:S01]  /*5cc0*/  FMUL.FTZ R87, R84, UR11 ;  /* 0x0000000b54577c20 */ /* 0x000fe20008410000 */
[----:B------:R-:W-:Y:S02]  /*5cd0*/  @P6 HADD2.F32 R84, -RZ, R72.H0_H0 ;  /* 0x20000048ff546230 */ /* 0x000fe40000004100 */
[----:B------:R-:W-:Y:S01]  /*5ce0*/  FADD.FTZ R198, R164, -R201 ;  /* 0x800000c9a4c67221 */ /* 0x000fe20000010000 */
[----:B------:R-:W-:Y:S01]  /*5cf0*/  @P6 FMUL.FTZ R85, R87, R86 ;  /* 0x0000005657556220 */ /* 0x000fe20000410000 */
[----:B------:R-:W-:Y:S01]  /*5d00*/  FFMA.FTZ R86, R154, R125, R126 ;  /* 0x0000007d9a567223 */ /* 0x000fe2000001007e */
[----:B------:R-:W-:Y:S01]  /*5d10*/  @P6 FMUL.FTZ R127, R84, R87 ;  /* 0x00000057547f6220 */ /* 0x000fe20000410000 */
[----:B------:R-:W-:Y:S01]  /*5d20*/  LOP3.LUT P6, RZ, R112, 0xff00, RZ, 0xc0, !PT ;  /* 0x0000ff0070ff7812 */ /* 0x000fe200078cc0ff */
[----:B------:R-:W-:-:S02]  /*5d30*/  HADD2.F32 R87, -RZ, R76.H1_H1 ;  /* 0x3000004cff577230 */ /* 0x000fc40000004100 */
[----:B------:R-:W-:Y:S01]  /*5d40*/  FADD.FTZ R84, R151, -R86 ;  /* 0x8000005697547221 */ /* 0x000fe20000010000 */
[----:B------:R-:W-:-:S03]  /*5d50*/  FADD.FTZ R100, R100, R85 ;  /* 0x0000005564647221 */ /* 0x000fc60000010000 */
[----:B------:R-:W-:-:S04]  /*5d60*/  FFMA.FTZ R84, R130, R84, R87 ;  /* 0x0000005482547223 */ /* 0x000fc80000010057 */
[C---:B------:R-:W-:Y:S01]  /*5d70*/  FMUL.FTZ R86, R84.reuse, R124 ;  /* 0x0000007c54567220 */ /* 0x040fe20000410000 */
[----:B------:R-:W-:Y:S01]  /*5d80*/  F2FP.F16.F32.PACK_AB R84, R84, R181 ;  /* 0x000000b55454723e */ /* 0x000fe200000000ff */
[----:B------:R-:W-:Y:S02]  /*5d90*/  @P6 HADD2.F32 R120, -RZ, R120.H1_H1 ;  /* 0x30000078ff786230 */ /* 0x000fe40000004100 */
[----:B------:R-:W-:Y:S01]  /*5da0*/  FMUL.FTZ R87, R86, UR11 ;  /* 0x0000000b56577c20 */ /* 0x000fe20008410000 */
[----:B------:R-:W-:-:S03]  /*5db0*/  @P6 HADD2.F32 R188, -RZ, R72.H1_H1 ;  /* 0x30000048ffbc6230 */ /* 0x000fc60000004100 */
[----:B------:R-:W-:Y:S02]  /*5dc0*/  @P6 FMUL.FTZ R186, R87, R120 ;  /* 0x0000007857ba6220 */ /* 0x000fe40000410000 */
[----:B------:R-:W-:Y:S01]  /*5dd0*/  @P6 FMUL.FTZ R184, R188, R87 ;  /* 0x00000057bcb86220 */ /* 0x000fe20000410000 */
[----:B------:R-:W-:Y:S01]  /*5de0*/  LOP3.LUT P6, RZ, R112, 0xff0000, RZ, 0xc0, !PT ;  /* 0x00ff000070ff7812 */ /* 0x000fe200078cc0ff */
[----:B------:R-:W-:Y:S02]  /*5df0*/  HADD2.F32 R87, -RZ, R77.H0_H0 ;  /* 0x2000004dff577230 */ /* 0x000fe40000004100 */
[----:B------:R-:W-:-:S03]  /*5e00*/  FADD.FTZ R101, R101, R186 ;  /* 0x000000ba65657221 */ /* 0x000fc60000010000 */
[----:B------:R-:W-:Y:S01]  /*5e10*/  FFMA.FTZ R193, R130, R183, R87 ;  /* 0x000000b782c17223 */ /* 0x000fe20000010057 */
[----:B------:R-:W-:Y:S01]  /*5e20*/  HFMA2 R87, -RZ, RZ, 0, 0 ;  /* 0x00000000ff577431 */ /* 0x000fe200000001ff */
[----:B------:R-:W-:Y:S02]  /*5e30*/  MOV R183, RZ ;  /* 0x000000ff00b77202 */ /* 0x000fe40000000f00 */
[----:B------:R-:W-:-:S03]  /*5e40*/  FMUL.FTZ R86, R193, R124 ;  /* 0x0000007cc1567220 */ /* 0x000fc60000410000 */
[----:B------:R-:W-:Y:S02]  /*5e50*/  @P6 HADD2.F32 R120, -RZ, R121.H0_H0 ;  /* 0x20000079ff786230 */ /* 0x000fe40000004100 */
[----:B------:R-:W-:Y:S01]  /*5e60*/  FMUL.FTZ R185, R86, UR11 ;  /* 0x0000000b56b97c20 */ /* 0x000fe20008410000 */
[----:B------:R-:W-:Y:S02]  /*5e70*/  @P6 HADD2.F32 R188, -RZ, R73.H0_H0 ;  /* 0x20000049ffbc6230 */ /* 0x000fe40000004100 */
[----:B------:R-:W-:Y:S01]  /*5e80*/  FFMA.FTZ R86, R158, R125, R126 ;  /* 0x0000007d9e567223 */ /* 0x000fe2000001007e */
[----:B------:R-:W-:Y:S01]  /*5e90*/  @P6 FMUL.FTZ R87, R185, R120 ;  /* 0x00000078b9576220 */ /* 0x000fe20000410000 */
[----:B------:R-:W-:Y:S02]  /*5ea0*/  HFMA2 R120, -RZ, RZ, 0, 0 ;  /* 0x00000000ff787431 */ /* 0x000fe400000001ff */
[----:B------:R-:W-:Y:S01]  /*5eb0*/  @P6 FMUL.FTZ R183, R188, R185 ;  /* 0x000000b9bcb76220 */ /* 0x000fe20000410000 */
[----:B------:R-:W-:Y:S01]  /*5ec0*/  LOP3.LUT P6, RZ, R112, 0xff000000, RZ, 0xc0, !PT ;  /* 0xff00000070ff7812 */ /* 0x000fe200078cc0ff */
[----:B------:R-:W-:-:S02]  /*5ed0*/  HADD2.F32 R185, -RZ, R77.H1_H1 ;  /* 0x3000004dffb97230 */ /* 0x000fc40000004100 */
[----:B------:R-:W-:Y:S01]  /*5ee0*/  FADD.FTZ R86, R155, -R86 ;  /* 0x800000569b567221 */ /* 0x000fe20000010000 */
[----:B------:R-:W-:Y:S01]  /*5ef0*/  MOV R188, RZ ;  /* 0x000000ff00bc7202 */ /* 0x000fe20000000f00 */
[----:B------:R-:W-:Y:S02]  /*5f00*/  FADD.FTZ R102, R102, R87 ;  /* 0x0000005766667221 */ /* 0x000fe40000010000 */
[----:B------:R-:W-:-:S04]  /*5f10*/  FFMA.FTZ R195, R130, R86, R185 ;  /* 0x0000005682c37223 */ /* 0x000fc800000100b9 */
[C---:B------:R-:W-:Y:S01]  /*5f20*/  FMUL.FTZ R86, R195.reuse, R124 ;  /* 0x0000007cc3567220 */ /* 0x040fe20000410000 */
[----:B------:R-:W-:Y:S01]  /*5f30*/  F2FP.F16.F32.PACK_AB R85, R195, R193 ;  /* 0x000000c1c355723e */ /* 0x000fe200000000ff */
[----:B------:R-:W-:Y:S02]  /*5f40*/  @P6 HADD2.F32 R185, -RZ, R73.H1_H1 ;  /* 0x30000049ffb96230 */ /* 0x000fe40000004100 */
[----:B------:R-:W-:Y:S01]  /*5f50*/  FMUL.FTZ R86, R86, UR11 ;  /* 0x0000000b56567c20 */ /* 0x000fe20008410000 */
[----:B------:R-:W-:-:S03]  /*5f60*/  @P6 HADD2.F32 R121, -RZ, R121.H1_H1 ;  /* 0x30000079ff796230 */ /* 0x000fc60000004100 */
[----:B------:R-:W-:Y:S01]  /*5f70*/  @P6 FMUL.FTZ R188, R185, R86 ;  /* 0x00000056b9bc6220 */ /* 0x000fe20000410000 */
[----:B------:R-:W-:Y:S01]  /*5f80*/  FFMA.FTZ R185, R157, R125, R126 ;  /* 0x0000007d9db97223 */ /* 0x000fe2000001007e */
[----:B------:R-:W-:Y:S01]  /*5f90*/  @P6 FMUL.FTZ R120, R86, R121 ;  /* 0x0000007956786220 */ /* 0x000fe20000410000 */
[----:B------:R-:W-:Y:S01]  /*5fa0*/  LOP3.LUT P6, RZ, R113, 0xff, RZ, 0xc0, !PT ;  /* 0x000000ff71ff7812 */ /* 0x000fe200078cc0ff */
[----:B------:R-:W-:Y:S02]  /*5fb0*/  HADD2.F32 R121, -RZ, R78.H0_H0 ;  /* 0x2000004eff797230 */ /* 0x000fe40000004100 */
[----:B------:R-:W-:Y:S01]  /*5fc0*/  FADD.FTZ R185, R160, -R185 ;  /* 0x800000b9a0b97221 */ /* 0x000fe20000010000 */
[----:B------:R-:W-:Y:S01]  /*5fd0*/  FADD.FTZ R103, R103, R120 ;  /* 0x0000007867677221 */ /* 0x000fe20000010000 */
[----:B------:R-:W-:Y:S02]  /*5fe0*/  F2FP.F16.F32.PACK_AB R120, R184, R127 ;  /* 0x0000007fb878723e */ /* 0x000fe400000000ff */
[----:B------:R-:W-:Y:S01]  /*5ff0*/  FFMA.FTZ R197, R130, R185, R121 ;  /* 0x000000b982c57223 */ /* 0x000fe20000010079 */
[----:B------:R-:W-:-:S03]  /*6000*/  HFMA2 R121, -RZ, RZ, 0, 0 ;  /* 0x00000000ff797431 */ /* 0x000fc600000001ff */
[----:B------:R-:W-:Y:S02]  /*6010*/  FMUL.FTZ R86, R197, R124 ;  /* 0x0000007cc5567220 */ /* 0x000fe40000410000 */
[----:B------:R-:W-:Y:S02]  /*6020*/  @P6 HADD2.F32 R185, -RZ, R122.H0_H0 ;  /* 0x2000007affb96230 */ /* 0x000fe40000004100 */
[----:B------:R-:W-:Y:S01]  /*6030*/  FMUL.FTZ R86, R86, UR11 ;  /* 0x0000000b56567c20 */ /* 0x000fe20008410000 */
[----:B------:R-:W-:-:S03]  /*6040*/  @P6 HADD2.F32 R189, -RZ, R74.H0_H0 ;  /* 0x2000004affbd6230 */ /* 0x000fc60000004100 */
[----:B------:R-:W-:Y:S01]  /*6050*/  @P6 FMUL.FTZ R121, R86, R185 ;  /* 0x000000b956796220 */ /* 0x000fe20000410000 */
[----:B------:R-:W-:Y:S02]  /*6060*/  HADD2.F32 R185, -RZ, R78.H1_H1 ;  /* 0x3000004effb97230 */ /* 0x000fe40000004100 */
[----:B------:R-:W-:Y:S01]  /*6070*/  @P6 FMUL.FTZ R187, R189, R86 ;  /* 0x00000056bdbb6220 */ /* 0x000fe20000410000 */
[----:B------:R-:W-:Y:S01]  /*6080*/  FFMA.FTZ R86, R162, R125, R126 ;  /* 0x0000007da2567223 */ /* 0x000fe2000001007e */
[----:B------:R-:W-:-:S03]  /*6090*/  LOP3.LUT P6, RZ, R113, 0xff00, RZ, 0xc0, !PT ;  /* 0x0000ff0071ff7812 */ /* 0x000fc600078cc0ff */
[----:B------:R-:W-:-:S04]  /*60a0*/  FADD.FTZ R86, R159, -R86 ;  /* 0x800000569f567221 */ /* 0x000fc80000010000 */
[----:B------:R-:W-:-:S04]  /*60b0*/  FFMA.FTZ R196, R130, R86, R185 ;  /* 0x0000005682c47223 */ /* 0x000fc800000100b9 */
[----:B------:R-:W-:Y:S02]  /*60c0*/  FMUL.FTZ R86, R196, R124 ;  /* 0x0000007cc4567220 */ /* 0x000fe40000410000 */
[----:B------:R-:W-:Y:S02]  /*60d0*/  @P6 HADD2.F32 R122, -RZ, R122.H1_H1 ;  /* 0x3000007aff7a6230 */ /* 0x000fe40000004100 */
[----:B------:R-:W-:Y:S02]  /*60e0*/  @P6 HADD2.F32 R194, -RZ, R74.H1_H1 ;  /* 0x3000004affc26230 */ /* 0x000fe40000004100 */
[----:B------:R-:W-:Y:S01]  /*60f0*/  FMUL.FTZ R185, R86, UR11 ;  /* 0x0000000b56b97c20 */ /* 0x000fe20008410000 */
[----:B------:R-:W-:-:S03]  /*6100*/  FFMA.FTZ R86, R163, R125, R126 ;  /* 0x0000007da3567223 */ /* 0x000fc6000001007e */
[----:B------:R-:W-:Y:S01]  /*6110*/  @P6 FMUL.FTZ R190, R185, R122 ;  /* 0x0000007ab9be6220 */ /* 0x000fe20000410000 */
[----:B------:R-:W-:Y:S01]  /*6120*/  @P6 FMUL.FTZ R192, R194, R185 ;  /* 0x000000b9c2c06220 */ /* 0x000fe20000410000 */
[----:B------:R-:W-:Y:S01]  /*6130*/  LOP3.LUT P6, RZ, R113, 0xff0000, RZ, 0xc0, !PT ;  /* 0x00ff000071ff7812 */ /* 0x000fe200078cc0ff */
[----:B------:R-:W-:Y:S02]  /*6140*/  HADD2.F32 R185, -RZ, R79.H0_H0 ;  /* 0x2000004fffb97230 */ /* 0x000fe40000004100 */
[----:B------:R-:W-:Y:S01]  /*6150*/  FADD.FTZ R86, R161, -R86 ;  /* 0x80000056a1567221 */ /* 0x000fe20000010000 */
[----:B------:R-:W-:-:S03]  /*6160*/  FADD.FTZ R190, R97, R190 ;  /* 0x000000be61be7221 */ /* 0x000fc60000010000 */
[----:B------:R-:W-:Y:S01]  /*6170*/  FFMA.FTZ R199, R130, R86, R185 ;  /* 0x0000005682c77223 */ /* 0x000fe200000100b9 */
[----:B------:R-:W-:-:S03]  /*6180*/  HFMA2 R185, -RZ, RZ, 0, 0 ;  /* 0x00000000ffb97431 */ /* 0x000fc600000001ff */
[----:B------:R-:W-:Y:S02]  /*6190*/  FMUL.FTZ R86, R199, R124 ;  /* 0x0000007cc7567220 */ /* 0x000fe40000410000 */
[----:B------:R-:W-:Y:S02]  /*61a0*/  @P6 HADD2.F32 R122, -RZ, R123.H0_H0 ;  /* 0x2000007bff7a6230 */ /* 0x000fe40000004100 */
[----:B------:R-:W-:Y:S01]  /*61b0*/  FMUL.FTZ R189, R86, UR11 ;  /* 0x0000000b56bd7c20 */ /* 0x000fe20008410000 */
[----:B------:R-:W-:-:S03]  /*61c0*/  @P6 HADD2.F32 R194, -RZ, R75.H0_H0 ;  /* 0x2000004bffc26230 */ /* 0x000fc60000004100 */
[----:B------:R-:W-:Y:S01]  /*61d0*/  @P6 FMUL.FTZ R185, R189, R122 ;  /* 0x0000007abdb96220 */ /* 0x000fe20000410000 */
[----:B------:R-:W-:Y:S01]  /*61e0*/  MOV R122, RZ ;  /* 0x000000ff007a7202 */ /* 0x000fe20000000f00 */
[----:B------:R-:W-:Y:S01]  /*61f0*/  @P6 FMUL.FTZ R191, R194, R189 ;  /* 0x000000bdc2bf6220 */ /* 0x000fe20000410000 */
[----:B------:R-:W-:Y:S01]  /*6200*/  ISETP.GE.U32.AND P6, PT, R112, RZ, PT ;  /* 0x000000ff7000720c */ /* 0x000fe20003fc6070 */
[----:B------:R-:W-:Y:S02]  /*6210*/  HADD2.F32 R189, -RZ, R79.H1_H1 ;  /* 0x3000004fffbd7230 */ /* 0x000fe40000004100 */
[----:B------:R-:W-:Y:S02]  /*6220*/  HFMA2 R194, -RZ, RZ, 0, 0 ;  /* 0x00000000ffc27431 */ /* 0x000fe400000001ff */
[----:B------:R-:W-:Y:S01]  /*6230*/  FADD.FTZ R98, R98, R185 ;  /* 0x000000b962627221 */ /* 0x000fe20000010000 */
[----:B------:R-:W-:Y:S01]  /*6240*/  ISETP.GE.U32.AND.EX P6, PT, R113, 0x1000000, PT, P6 ;  /* 0x010000007100780c */ /* 0x000fe20003fc6160 */
[----:B------:R-:W-:-:S04]  /*6250*/  FFMA.FTZ R198, R130, R198, R189 ;  /* 0x000000c682c67223 */ /* 0x000fc800000100bd */
[C---:B------:R-:W-:Y:S01]  /*6260*/  FMUL.FTZ R86, R198.reuse, R124 ;  /* 0x0000007cc6567220 */ /* 0x040fe20000410000 */
[----:B------:R-:W-:-:S03]  /*6270*/  F2FP.F16.F32.PACK_AB R87, R198, R199 ;  /* 0x000000c7c657723e */ /* 0x000fc600000000ff */
[----:B------:R-:W-:-:S04]  /*6280*/  FMUL.FTZ R86, R86, UR11 ;  /* 0x0000000b56567c20 */ /* 0x000fc80008410000 */
[----:B------:R-:W-:Y:S02]  /*6290*/  @P6 HADD2.F32 R123, -RZ, R123.H1_H1 ;  /* 0x3000007bff7b6230 */ /* 0x000fe40000004100 */
[----:B------:R-:W-:-:S03]  /*62a0*/  @P6 HADD2.F32 R189, -RZ, R75.H1_H1 ;  /* 0x3000004bffbd6230 */ /* 0x000fc60000004100 */
[----:B------:R-:W-:Y:S02]  /*62b0*/  @P6 FMUL.FTZ R122, R86, R123 ;  /* 0x0000007b567a6220 */ /* 0x000fe40000410000 */
        /* <DEDUP_REMOVED lines=8> */
.L_x_1720:
[----:B------:R-:W-:Y:S01]  /*6340*/  FFMA.FTZ R127, R149, R125, R126 ;  /* 0x0000007d957f7223 */ /* 0x000fe2000001007e */
[----:B------:R-:W-:Y:S01]  /*6350*/  LOP3.LUT P6, RZ, R112, 0xff, RZ, 0xc0, !PT ;  /* 0x000000ff70ff7812 */ /* 0x000fe200078cc0ff */
[--C-:B------:R-:W-:Y:S01]  /*6360*/  HADD2.F32 R181, -RZ, R76.reuse.H0_H0 ;  /* 0x2000004cffb57230 */ /* 0x100fe20000004100 */
[----:B------:R-:W-:Y:S01]  /*6370*/  MOV R192, RZ ;  /* 0x000000ff00c07202 */ /* 0x000fe20000000f00 */
[----:B------:R-:W-:Y:S01]  /*6380*/  FADD.FTZ R127, R152, -R127 ;  /* 0x8000007f987f7221 */ /* 0x000fe20000010000 */
[----:B------:R-:W-:Y:S02]  /*6390*/  HADD2.F32 R185, -RZ, R76.H1_H1 ;  /* 0x3000004cffb97230 */ /* 0x000fe40000004100 */
[----:B------:R-:W-:Y:S01]  /*63a0*/  HFMA2 R194, -RZ, RZ, 0, 0 ;  /* 0x00000000ffc27431 */ /* 0x000fe200000001ff */
[----:B------:R-:W-:Y:S01]  /*63b0*/  MOV R190, RZ ;  /* 0x000000ff00be7202 */ /* 0x000fe20000000f00 */
[----:B-----5:R-:W-:Y:S01]  /*63c0*/  FFMA.FTZ R127, R130, R127, R181 ;  /* 0x0000007f827f7223 */ /* 0x020fe200000100b5 */
[----:B------:R-:W-:-:S02]  /*63d0*/  MOV R181, RZ ;  /* 0x000000ff00b57202 */ /* 0x000fc40000000f00 */
[----:B------:R-:W-:Y:S01]  /*63e0*/  MOV R196, RZ ;  /* 0x000000ff00c47202 */ /* 0x000fe20000000f00 */
        /* <DEDUP_REMOVED lines=13> */
[----:B------:R-:W-:Y:S01]  /*64c0*/  FFMA.FTZ R183, R130, R183, R185 ;  /* 0x000000b782b77223 */ /* 0x000fe200000100b9 */
[----:B------:R-:W-:-:S03]  /*64d0*/  HADD2.F32 R185, -RZ, R77.H0_H0 ;  /* 0x2000004dffb97230 */ /* 0x000fc60000004100 */
        /* <DEDUP_REMOVED lines=8> */
[----:B------:R-:W-:Y:S02]  /*6560*/  FADD.FTZ R101, R101, R186 ;  /* 0x000000ba65657221 */ /* 0x000fe40000010000 */
[----:B------:R-:W-:-:S04]  /*6570*/  FADD.FTZ R183, R156, -R183 ;  /* 0x800000b79cb77221 */ /* 0x000fc80000010000 */
[----:B------:R-:W-:Y:S01]  /*6580*/  FFMA.FTZ R185, R130, R183, R185 ;  /* 0x000000b782b97223 */ /* 0x000fe200000100b9 */
        /* <DEDUP_REMOVED lines=10> */
[----:B------:R-:W-:Y:S02]  /*6630*/  HADD2.F32 R189, -RZ, R77.H1_H1 ;  /* 0x3000004dffbd7230 */ /* 0x000fe40000004100 */
[----:B------:R-:W-:Y:S01]  /*6640*/  FADD.FTZ R102, R102, R183 ;  /* 0x000000b766667221 */ /* 0x000fe20000010000 */
[----:B------:R-:W-:-:S04]  /*6650*/  FADD.FTZ R187, R155, -R120 ;  /* 0x800000789bbb7221 */ /* 0x000fc80000010000 */
[----:B------:R-:W-:Y:S01]  /*6660*/  FFMA.FTZ R187, R130, R187, R189 ;  /* 0x000000bb82bb7223 */ /* 0x000fe200000100bd */
[----:B------:R-:W-:-:S03]  /*6670*/  CS2R R188, SRZ ;  /* 0x0000000000bc7805 */ /* 0x000fc6000001ff00 */
[----:B------:R-:W-:Y:S01]  /*6680*/  FMUL.FTZ R120, R124, R187 ;  /* 0x000000bb7c787220 */ /* 0x000fe20000410000 */
[----:B------:R-:W-:-:S03]  /*6690*/  @P6 HADD2.F32 R121, -RZ, R121.H1_H1 ;  /* 0x30000079ff796230 */ /* 0x000fc60000004100 */
[----:B------:R-:W-:Y:S01]  /*66a0*/  FMUL.FTZ R120, R120, UR11 ;  /* 0x0000000b78787c20 */ /* 0x000fe20008410000 */
[----:B------:R-:W-:-:S03]  /*66b0*/  @P6 HADD2.F32 R187, -RZ, R73.H1_H1 ;  /* 0x30000049ffbb6230 */ /* 0x000fc60000004100 */
[-C--:B------:R-:W-:Y:S01]  /*66c0*/  @P6 FMUL.FTZ R188, R121, R120.reuse ;  /* 0x0000007879bc6220 */ /* 0x080fe20000410000 */
[----:B------:R-:W-:Y:S01]  /*66d0*/  FFMA.FTZ R121, R157, R125, R126 ;  /* 0x0000007d9d797223 */ /* 0x000fe2000001007e */
[----:B------:R-:W-:Y:S01]  /*66e0*/  @P6 FMUL.FTZ R192, R187, R120 ;  /* 0x00000078bbc06220 */ /* 0x000fe20000410000 */
[----:B------:R-:W-:Y:S01]  /*66f0*/  LOP3.LUT P6, RZ, R113, 0xff, RZ, 0xc0, !PT ;  /* 0x000000ff71ff7812 */ /* 0x000fe200078cc0ff */
[----:B------:R-:W-:Y:S02]  /*6700*/  HADD2.F32 R187, -RZ, R78.H0_H0 ;  /* 0x2000004effbb7230 */ /* 0x000fe40000004100 */
[----:B------:R-:W-:Y:S01]  /*6710*/  FADD.FTZ R121, R160, -R121 ;  /* 0x80000079a0797221 */ /* 0x000fe20000010000 */
[----:B------:R-:W-:-:S03]  /*6720*/  FADD.FTZ R103, R103, R188 ;  /* 0x000000bc67677221 */ /* 0x000fc60000010000 */
[----:B------:R-:W-:-:S04]  /*6730*/  FFMA.FTZ R121, R130, R121, R187 ;  /* 0x0000007982797223 */ /* 0x000fc800000100bb */
        /* <DEDUP_REMOVED lines=9> */
[----:B------:R-:W-:Y:S02]  /*67d0*/  HADD2.F32 R191, -RZ, R78.H1_H1 ;  /* 0x3000004effbf7230 */ /* 0x000fe40000004100 */
[----:B------:R-:W-:Y:S01]  /*67e0*/  FADD.FTZ R189, R96, R189 ;  /* 0x000000bd60bd7221 */ /* 0x000fe20000010000 */
[----:B------:R-:W-:-:S04]  /*67f0*/  FADD.FTZ R187, R159, -R120 ;  /* 0x800000789fbb7221 */ /* 0x000fc80000010000 */
[----:B------:R-:W-:-:S04]  /*6800*/  FFMA.FTZ R187, R130, R187, R191 ;  /* 0x000000bb82bb7223 */ /* 0x000fc800000100bf */
[----:B------:R-:W-:Y:S01]  /*6810*/  FMUL.FTZ R120, R124, R187 ;  /* 0x000000bb7c787220 */ /* 0x000fe20000410000 */
        /* <DEDUP_REMOVED lines=8> */
[----:B------:R-:W-:Y:S02]  /*68a0*/  HADD2.F32 R191, -RZ, R79.H0_H0 ;  /* 0x2000004fffbf7230 */ /* 0x000fe40000004100 */
[----:B------:R-:W-:Y:S01]  /*68b0*/  FADD.FTZ R190, R97, R190 ;  /* 0x000000be61be7221 */ /* 0x000fe20000010000 */
[----:B------:R-:W-:-:S04]  /*68c0*/  FADD.FTZ R187, R161, -R120 ;  /* 0x80000078a1bb7221 */ /* 0x000fc80000010000 */
[----:B------:R-:W-:Y:S01]  /*68d0*/  FFMA.FTZ R191, R130, R187, R191 ;  /* 0x000000bb82bf7223 */ /* 0x000fe200000100bf */
[----:B------:R-:W-:-:S03]  /*68e0*/  MOV R187, RZ ;  /* 0x000000ff00bb7202 */ /* 0x000fc60000000f00 */
[----:B------:R-:W-:Y:S01]  /*68f0*/  FMUL.FTZ R120, R124, R191 ;  /* 0x000000bf7c787220 */ /* 0x000fe20000410000 */
[----:B------:R-:W-:Y:S02]  /*6900*/  @P6 HADD2.F32 R191, -RZ, R123.H0_H0 ;  /* 0x2000007bffbf6230 */ /* 0x000fe40000004100 */
[----:B------:R-:W-:Y:S02]  /*6910*/  @P6 HADD2.F32 R193, -RZ, R75.H0_H0 ;  /* 0x2000004bffc16230 */ /* 0x000fe40000004100 */
[----:B------:R-:W-:-:S04]  /*6920*/  FMUL.FTZ R120, R120, UR11 ;  /* 0x0000000b78787c20 */ /* 0x000fc80008410000 */
[-C--:B------:R-:W-:Y:S01]  /*6930*/  @P6 FMUL.FTZ R187, R191, R120.reuse ;  /* 0x00000078bfbb6220 */ /* 0x080fe20000410000 */
[----:B------:R-:W-:Y:S01]  /*6940*/  @P6 FMUL.FTZ R122, R193, R120 ;  /* 0x00000078c17a6220 */ /* 0x000fe20000410000 */
[----:B------:R-:W-:Y:S01]  /*6950*/  ISETP.GE.U32.AND P6, PT, R112, RZ, PT ;  /* 0x000000ff7000720c */ /* 0x000fe20003fc6070 */
[----:B------:R-:W-:Y:S01]  /*6960*/  FFMA.FTZ R191, R166, R125, R126 ;  /* 0x0000007da6bf7223 */ /* 0x000fe2000001007e */
[----:B------:R-:W-:Y:S02]  /*6970*/  HADD2.F32 R193, -RZ, R79.H1_H1 ;  /* 0x3000004fffc17230 */ /* 0x000fe40000004100 */
[----:B------:R-:W-:Y:S01]  /*6980*/  FADD.FTZ R98, R98, R187 ;  /* 0x000000bb62627221 */ /* 0x000fe20000010000 */
[----:B------:R-:W-:Y:S01]  /*6990*/  ISETP.GE.U32.AND.EX P6, PT, R113, 0x1000000, PT, P6 ;  /* 0x010000007100780c */ /* 0x000fe20003fc6160 */
[----:B------:R-:W-:-:S04]  /*69a0*/  FADD.FTZ R191, R164, -R191 ;  /* 0x800000bfa4bf7221 */ /* 0x000fc80000010000 */
[----:B------:R-:W-:-:S04]  /*69b0*/  FFMA.FTZ R191, R130, R191, R193 ;  /* 0x000000bf82bf7223 */ /* 0x000fc800000100c1 */
        /* <DEDUP_REMOVED lines=10> */
[----:B------:R-:W-:Y:S02]  /*6a60*/  F2FP.F16.F32.PACK_AB R122, R194, R121 ;  /* 0x00000079c27a723e */ /* 0x000fe400000000ff */
[----:B------:R-:W-:-:S07]  /*6a70*/  F2FP.F16.F32.PACK_AB R121, R192, R185 ;  /* 0x000000b9c079723e */ /* 0x000fce00000000ff */
.L_x_1721:
        /* <DEDUP_REMOVED lines=9> */
.L_x_1719:
[----:B------:R-:W-:Y:S05]  /*6b10*/  BSYNC.RECONVERGENT B1 ;  /* 0x0000000000017941 */ /* 0x000fea0003800200 */
.L_x_1718:
        /* <DEDUP_REMOVED lines=16> */
[----:B------:R-:W-:Y:S01]  /*6c20*/  MOV R85, RZ ;  /* 0x000000ff00557202 */ /* 0x000fe20000000f00 */
[----:B------:R-:W-:-:S02]  /*6c30*/  HFMA2 R192, -RZ, RZ, 0, 0 ;  /* 0x00000000ffc07431 */ /* 0x000fc400000001ff */
[----:B------:R-:W-:Y:S01]  /*6c40*/  FADD.FTZ R183, R172, -R183 ;  /* 0x800000b7acb77221 */ /* 0x000fe20000010000 */
[----:B------:R-:W-:Y:S01]  /*6c50*/  FMUL.FTZ R84, R181, R124 ;  /* 0x0000007cb5547220 */ /* 0x000fe20000410000 */
[----:B------:R-:W-:Y:S01]  /*6c60*/  MOV R190, RZ ;  /* 0x000000ff00be7202 */ /* 0x000fe20000000f00 */
[----:B------:R-:W-:Y:S02]  /*6c70*/  @P6 HADD2.F32 R86, -RZ, R120.H0_H0 ;  /* 0x20000078ff566230 */ /* 0x000fe40000004100 */
[----:B------:R-:W-:Y:S01]  /*6c80*/  FMUL.FTZ R87, R84, UR11 ;  /* 0x0000000b54577c20 */ /* 0x000fe20008410000 */
[----:B------:R-:W-:-:S03]  /*6c90*/  @P6 HADD2.F32 R84, -RZ, R64.H0_H0 ;  /* 0x20000040ff546230 */ /* 0x000fc60000004100 */
[----:B------:R-:W-:Y:S01]  /*6ca0*/  @P6 FMUL.FTZ R85, R87, R86 ;  /* 0x0000005657556220 */ /* 0x000fe20000410000 */
[----:B------:R-:W-:Y:S01]  /*6cb0*/  FFMA.FTZ R86, R170, R125, R126 ;  /* 0x0000007daa567223 */ /* 0x000fe2000001007e */
[----:B------:R-:W-:Y:S01]  /*6cc0*/  @P6 FMUL.FTZ R127, R84, R87 ;  /* 0x00000057547f6220 */ /* 0x000fe20000410000 */
[----:B------:R-:W-:Y:S01]  /*6cd0*/  LOP3.LUT P6, RZ, R116, 0xff00, RZ, 0xc0, !PT ;  /* 0x0000ff0074ff7812 */ /* 0x000fe200078cc0ff */
[----:B------:R-:W-:Y:S02]  /*6ce0*/  HADD2.F32 R87, -RZ, R80.H1_H1 ;  /* 0x30000050ff577230 */ /* 0x000fe40000004100 */
        /* <DEDUP_REMOVED lines=53> */
[----:B------:R-:W-:Y:S01]  /*7040*/  LOP3.LUT P6, RZ, R117, 0xff00, RZ, 0xc0, !PT ;  /* 0x0000ff0075ff7812 */ /* 0x000fe200078cc0ff */
[----:B------:R-:W-:Y:S02]  /*7050*/  HFMA2 R189, -RZ, RZ, 0, 0 ;  /* 0x00000000ffbd7431 */ /* 0x000fe400000001ff */
[----:B------:R-:W-:Y:S01]  /*7060*/  FADD.FTZ R88, R88, R121 ;  /* 0x0000007958587221 */ /* 0x000fe20000010000 */
[----:B------:R-:W-:Y:S01]  /*7070*/  FADD.FTZ R86, R175, -R86 ;  /* 0x80000056af567221 */ /* 0x000fe20000010000 */
[----:B------:R-:W-:-:S03]  /*7080*/  F2FP.F16.F32.PACK_AB R121, R188, R183 ;  /* 0x000000b7bc79723e */ /* 0x000fc600000000ff */
[----:B------:R-:W-:-:S04]  /*7090*/  FFMA.FTZ R194, R130, R86, R185 ;  /* 0x0000005682c27223 */ /* 0x000fc800000100b9 */
[----:B------:R-:W-:Y:S01]  /*70a0*/  FMUL.FTZ R86, R194, R124 ;  /* 0x0000007cc2567220 */ /* 0x000fe20000410000 */
        /* <DEDUP_REMOVED lines=11> */
[----:B------:R-:W-:-:S03]  /*7160*/  MOV R185, RZ ;  /* 0x000000ff00b97202 */ /* 0x000fc60000000f00 */
[----:B------:R-:W-:Y:S02]  /*7170*/  FMUL.FTZ R86, R197, R124 ;  /* 0x0000007cc5567220 */ /* 0x000fe40000410000 */
[----:B------:R-:W-:Y:S02]  /*7180*/  @P6 HADD2.F32 R122, -RZ, R123.H0_H0 ;  /* 0x2000007bff7a6230 */ /* 0x000fe40000004100 */
[----:B------:R-:W-:Y:S01]  /*7190*/  FMUL.FTZ R199, R86, UR11 ;  /* 0x0000000b56c77c20 */ /* 0x000fe20008410000 */
[----:B------:R-:W-:Y:S01]  /*71a0*/  @P6 HADD2.F32 R196, -RZ, R67.H0_H0 ;  /* 0x20000043ffc46230 */ /* 0x000fe20000004100 */
[----:B------:R-:W-:Y:S02]  /*71b0*/  MOV R86, RZ ;  /* 0x000000ff00567202 */ /* 0x000fe40000000f00 */
[----:B------:R-:W-:Y:S01]  /*71c0*/  @P6 FMUL.FTZ R185, R199, R122 ;  /* 0x0000007ac7b96220 */ /* 0x000fe20000410000 */
[----:B------:R-:W-:Y:S02]  /*71d0*/  HFMA2 R122, -RZ, RZ, 0, 0 ;  /* 0x00000000ff7a7431 */ /* 0x000fe400000001ff */
[----:B------:R-:W-:Y:S01]  /*71e0*/  @P6 FMUL.FTZ R189, R196, R199 ;  /* 0x000000c7c4bd6220 */ /* 0x000fe20000410000 */
[----:B------:R-:W-:Y:S01]  /*71f0*/  ISETP.GE.U32.AND P6, PT, R116, RZ, PT ;  /* 0x000000ff7400720c */ /* 0x000fe20003fc6070 */
[----:B------:R-:W-:Y:S01]  /*7200*/  FFMA.FTZ R199, R182, R125, R126 ;  /* 0x0000007db6c77223 */ /* 0x000fe2000001007e */
[----:B------:R-:W-:-:S02]  /*7210*/  HADD2.F32 R125, -RZ, R83.H1_H1 ;  /* 0x30000053ff7d7230 */ /* 0x000fc40000004100 */
[----:B------:R-:W-:Y:S01]  /*7220*/  FADD.FTZ R90, R90, R185 ;  /* 0x000000b95a5a7221 */ /* 0x000fe20000010000 */
[----:B------:R-:W-:Y:S01]  /*7230*/  ISETP.GE.U32.AND.EX P6, PT, R117, 0x1000000, PT, P6 ;  /* 0x010000007500780c */ /* 0x000fe20003fc6160 */
[----:B------:R-:W-:-:S04]  /*7240*/  FADD.FTZ R199, R180, -R199 ;  /* 0x800000c7b4c77221 */ /* 0x000fc80000010000 */
[----:B------:R-:W-:-:S04]  /*7250*/  FFMA.FTZ R125, R130, R199, R125 ;  /* 0x000000c7827d7223 */ /* 0x000fc8000001007d */
[C---:B------:R-:W-:Y:S01]  /*7260*/  FMUL.FTZ R124, R125.reuse, R124 ;  /* 0x0000007c7d7c7220 */ /* 0x040fe20000410000 */
[----:B------:R-:W-:-:S03]  /*7270*/  F2FP.F16.F32.PACK_AB R87, R125, R197 ;  /* 0x000000c57d57723e */ /* 0x000fc600000000ff */
[----:B------:R-:W-:Y:S02]  /*7280*/  @P6 HADD2.F32 R199, -RZ, R67.H1_H1 ;  /* 0x30000043ffc76230 */ /* 0x000fe40000004100 */
[----:B------:R-:W-:Y:S01]  /*7290*/  FMUL.FTZ R124, R124, UR11 ;  /* 0x0000000b7c7c7c20 */ /* 0x000fe20008410000 */
[----:B------:R-:W-:-:S03]  /*72a0*/  @P6 HADD2.F32 R123, -RZ, R123.H1_H1 ;  /* 0x3000007bff7b6230 */ /* 0x000fc60000004100 */
[----:B------:R-:W-:Y:S02]  /*72b0*/  @P6 FMUL.FTZ R122, R199, R124 ;  /* 0x0000007cc77a6220 */ /* 0x000fe40000410000 */
[----:B------:R-:W-:-:S03]  /*72c0*/  @P6 FMUL.FTZ R86, R124, R123 ;  /* 0x0000007b7c566220 */ /* 0x000fc60000410000 */
[----:B------:R-:W-:Y:S01]  /*72d0*/  F2FP.F16.F32.PACK_AB R123, R122, R189 ;  /* 0x000000bd7a7b723e */ /* 0x000fe200000000ff */
[----:B------:R-:W-:Y:S01]  /*72e0*/  FADD.FTZ R91, R91, R86 ;  /* 0x000000565b5b7221 */ /* 0x000fe20000010000 */
[----:B------:R-:W-:Y:S02]  /*72f0*/  F2FP.F16.F32.PACK_AB R86, R194, R195 ;  /* 0x000000c3c256723e */ /* 0x000fe400000000ff */
[----:B------:R-:W-:Y:S01]  /*7300*/  F2FP.F16.F32.PACK_AB R122, R192, R187 ;  /* 0x000000bbc07a723e */ /* 0x000fe200000000ff */
[----:B------:R-:W-:Y:S06]  /*7310*/  BRA `(.L_x_1723) ;  /* 0x0000000400d47947 */ /* 0x000fec0003800000 */
.L_x_1722:
[----:B------:R-:W-:Y:S01]  /*7320*/  FFMA.FTZ R127, R165, R125, R126 ;  /* 0x0000007da57f7223 */ /* 0x000fe2000001007e */
[----:B------:R-:W-:Y:S01]  /*7330*/  LOP3.LUT P6, RZ, R116, 0xff, RZ, 0xc0, !PT ;  /* 0x000000ff74ff7812 */ /* 0x000fe200078cc0ff */
[--C-:B------:R-:W-:Y:S02]  /*7340*/  HADD2.F32 R181, -RZ, R80.reuse.H0_H0 ;  /* 0x20000050ffb57230 */ /* 0x100fe40000004100 */
[----:B------:R-:W-:Y:S02]  /*7350*/  HFMA2 R190, -RZ, RZ, 0, 0 ;  /* 0x00000000ffbe7431 */ /* 0x000fe400000001ff */
[----:B------:R-:W-:Y:S01]  /*7360*/  FADD.FTZ R127, R168, -R127 ;  /* 0x8000007fa87f7221 */ /* 0x000fe20000010000 */
[----:B------:R-:W-:Y:S02]  /*7370*/  HADD2.F32 R185, -RZ, R80.H1_H1 ;  /* 0x30000050ffb97230 */ /* 0x000fe40000004100 */
[----:B------:R-:W-:Y:S01]  /*7380*/  HFMA2 R194, -RZ, RZ, 0, 0 ;  /* 0x00000000ffc27431 */ /* 0x000fe200000001ff */
[----:B------:R-:W-:Y:S01]  /*7390*/  MOV R192, RZ ;  /* 0x000000ff00c07202 */ /* 0x000fe20000000f00 */
[----:B-----5:R-:W-:Y:S01]  /*73a0*/  FFMA.FTZ R127, R130, R127, R181 ;  /* 0x0000007f827f7223 */ /* 0x020fe200000100b5 */
        /* <DEDUP_REMOVED lines=53> */
[----:B------:R-:W-:Y:S01]  /*7700*/  FFMA.FTZ R187, R130, R121, R187 ;  /* 0x0000007982bb7223 */ /* 0x000fe200000100bb */
        /* <DEDUP_REMOVED lines=12> */
[----:B------:R-:W-:Y:S01]  /*77d0*/  FADD.FTZ R189, R175, -R120 ;  /* 0x80000078afbd7221 */ /* 0x000fe20000010000 */
[----:B------:R-:W-:-:S03]  /*77e0*/  F2FP.F16.F32.PACK_AB R121, R190, R185 ;  /* 0x000000b9be79723e */ /* 0x000fc600000000ff */
        /* <DEDUP_REMOVED lines=10> */
[----:B------:R-:W-:Y:S02]  /*7890*/  HADD2.F32 R191, -RZ, R83.H0_H0 ;  /* 0x20000053ffbf7230 */ /* 0x000fe40000004100 */
[----:B------:R-:W-:Y:S01]  /*78a0*/  FFMA.FTZ R125, R182, R125, R126 ;  /* 0x0000007db67d7223 */ /* 0x000fe2000001007e */
[----:B------:R-:W-:Y:S01]  /*78b0*/  FADD.FTZ R189, R177, -R120 ;  /* 0x80000078b1bd7221 */ /* 0x000fe20000010000 */
[----:B------:R-:W-:Y:S02]  /*78c0*/  FADD.FTZ R89, R89, R192 ;  /* 0x000000c059597221 */ /* 0x000fe40000010000 */
[----:B------:R-:W-:Y:S01]  /*78d0*/  FADD.FTZ R125, R180, -R125 ;  /* 0x8000007db47d7221 */ /* 0x000fe20000010000 */
        /* <DEDUP_REMOVED lines=9> */
[----:B------:R-:W-:Y:S01]  /*7970*/  HADD2.F32 R191, -RZ, R83.H1_H1 ;  /* 0x30000053ffbf7230 */ /* 0x000fe20000004100 */
[----:B------:R-:W-:Y:S01]  /*7980*/  MOV R120, RZ ;  /* 0x000000ff00787202 */ /* 0x000fe20000000f00 */
[----:B------:R-:W-:Y:S01]  /*7990*/  FADD.FTZ R90, R90, R189 ;  /* 0x000000bd5a5a7221 */ /* 0x000fe20000010000 */
[----:B------:R-:W-:Y:S02]  /*79a0*/  ISETP.GE.U32.AND.EX P6, PT, R117, 0x1000000, PT, P6 ;  /* 0x010000007500780c */ /* 0x000fe40003fc6160 */
[----:B------:R-:W-:-:S04]  /*79b0*/  FFMA.FTZ R125, R130, R125, R191 ;  /* 0x0000007d827d7223 */ /* 0x000fc800000100bf */
[----:B------:R-:W-:-:S04]  /*79c0*/  FMUL.FTZ R124, R124, R125 ;  /* 0x0000007d7c7c7220 */ /* 0x000fc80000410000 */
[----:B------:R-:W-:-:S03]  /*79d0*/  FMUL.FTZ R124, R124, UR11 ;  /* 0x0000000b7c7c7c20 */ /* 0x000fc60008410000 */
        /* <DEDUP_REMOVED lines=9> */
.L_x_1723:
[----:B------:R-:W0:Y:S08]  /*7a70*/  @P0 LDC.64 R124, c[0x0][0x478] ;  /* 0x00011e00ff7c0b82 */ /* 0x000e300000000a00 */
[----:B------:R-:W1:Y:S01]  /*7a80*/  LDC.64 R126, c[0x0][0x468] ;  /* 0x00011a00ff7e7b82 */ /* 0x000e620000000a00 */
[----:B0-----:R-:W-:-:S05]  /*7a90*/  @P0 IMAD.WIDE.U32 R124, R0, 0x10, R124 ;  /* 0x00000010007c0825 */ /* 0x001fca00078e007c */
[----:B------:R4:W-:Y:S01]  /*7aa0*/  @P0 STG.E.128 desc[UR4][R124.64], R84 ;  /* 0x000000547c000986 */ /* 0x0009e2000c101d04 */
[----:B-1----:R-:W-:-:S05]  /*7ab0*/  IMAD.WIDE.U32 R126, R0, 0x10, R126 ;  /* 0x00000010007e7825 */ /* 0x002fca00078e007e */
[----:B------:R4:W-:Y:S02]  /*7ac0*/  STG.E.128 desc[UR4][R126.64], R120 ;  /* 0x000000787e007986 */ /* 0x0009e4000c101d04 */
.L_x_1711:
[----:B------:R-:W-:Y:S05]  /*7ad0*/  BSYNC.RECONVERGENT B0 ;  /* 0x0000000000007941 */ /* 0x000fea0003800200 */
.L_x_1701:
[----:B0-234-:R-:W0:Y:S01]  /*7ae0*/  LDC.64 R120, c[0x0][0x380] ;  /* 0x0000e000ff787b82 */ /* 0x01de220000000a00 */
[----:B------:R-:W-:Y:S02]  /*7af0*/  PLOP3.LUT P2, PT, P2, PT, PT, 0x8, 0x80 ;  /* 0x000000000080781c */ /* 0x000fe4000174e170 */
[----:B0-----:R-:W-:-:S04]  /*7b00*/  IADD3 R2, PT, PT, R2, R120, RZ ;  /* 0x0000007802027210 */ /* 0x001fc80007ffe0ff */
[----:B------:R-:W-:-:S13]  /*7b10*/  ISETP.GE.AND P0, PT, R2, R121, PT ;  /* 0x000000790200720c */ /* 0x000fda0003f06270 */
[----:B------:R-:W-:Y:S05]  /*7b20*/  @!P0 BRA `(.L_x_1724) ;  /* 0xffffff8c00148947 */ /* 0x000fea000383ffff */
.L_x_1694:
        /* <DEDUP_REMOVED lines=17> */
.L_x_1726:
[----:B------:R-:W-:Y:S05]  /*7c40*/  BSYNC.RECONVERGENT B0 ;  /* 0x0000000000007941 */ /* 0x000fea0003800200 */
.L_x_1725:
        /* <DEDUP_REMOVED lines=15> */
.L_x_1728:
[----:B------:R-:W-:Y:S05]  /*7d40*/  BSYNC.RECONVERGENT B0 ;  /* 0x0000000000007941 */ /* 0x000fea0003800200 */
.L_x_1727:
        /* <DEDUP_REMOVED lines=14> */
.L_x_1729:
        /* <DEDUP_REMOVED lines=13> */
.L_x_10688:


//--------------------- .text._ZN10layer_norm13ln_bwd_kernelINS_13Kernel_traitsI6__halfS2_S2_S2_fjLj3072ELj1ELj1ELj4ELj16ENS_18Kernel_traits_baseILj3072ES2_S2_S2_S2_fjLj128EEEEELb1ELb1ELb0ELb1EEEvNS_9BwdParamsE --------------------------
	.section	.text._ZN10layer_norm13ln_bwd_kernelINS_13Kernel_traitsI6__halfS2_S2_S2_fjLj3072ELj1ELj1ELj4ELj16ENS_18Kernel_traits_baseILj3072ES2_S2_S2_S2_fjLj128EEEEELb1ELb1ELb0ELb1EEEvNS_9BwdParamsE,"ax",@progbits
	.align	128
        .global         _ZN10layer_norm13ln_bwd_kernelINS_13Kernel_traitsI6__halfS2_S2_S2_fjLj3072ELj1ELj1ELj4ELj16ENS_18Kernel_traits_baseILj3072ES2_S2_S2_S2_fjLj128EEEEELb1ELb1ELb0ELb1EEEvNS_9BwdParamsE
        .type           _ZN10layer_norm13ln_bwd_kernelINS_13Kernel_traitsI6__halfS2_S2_S2_fjLj3072ELj1ELj1ELj4ELj16ENS_18Kernel_traits_baseILj3072ES2_S2_S2_S2_fjLj128EEEEELb1ELb1ELb0ELb1EEEvNS_9BwdParamsE,@function
        .size           _ZN10layer_norm13ln_bwd_kernelINS_13Kernel_traitsI6__halfS2_S2_S2_fjLj3072ELj1ELj1ELj4ELj16ENS_18Kernel_traits_baseILj3072ES2_S2_S2_S2_fjLj128EEEEELb1ELb1ELb0ELb1EEEvNS_9BwdParamsE,(.L_x_10689 - _ZN10layer_norm13ln_bwd_kernelINS_13Kernel_traitsI6__halfS2_S2_S2_fjLj3072ELj1ELj1ELj4ELj16ENS_18Kernel_traits_baseILj3072ES2_S2_S2_S2_fjLj128EEEEELb1ELb1ELb0ELb1EEEvNS_9BwdParamsE)
        .other          _ZN10layer_norm13ln_bwd_kernelINS_13Kernel_traitsI6__halfS2_S2_S2_fjLj3072ELj1ELj1ELj4ELj16ENS_18Kernel_traits_baseILj3072ES2_S2_S2_S2_fjLj128EEEEELb1ELb1ELb0ELb1EEEvNS_9BwdParamsE,@"STO_CUDA_ENTRY STV_DEFAULT"
_ZN10layer_norm13ln_bwd_kernelINS_13Kernel_traitsI6__halfS2_S2_S2_fjLj3072ELj1ELj1ELj4ELj16ENS_18Kernel_traits_baseILj3072ES2_S2_S2_S2_fjLj128EEEEELb1ELb1ELb0ELb1EEEvNS_9BwdParamsE:
.text._ZN10layer_norm13ln_bwd_kernelINS_13Kernel_traitsI6__halfS2_S2_S2_fjLj3072ELj1ELj1ELj4ELj16ENS_18Kernel_traits_baseILj3072ES2_S2_S2_S2_fjLj128EEEEELb1ELb1ELb0ELb1EEEvNS_9BwdParamsE:
        /* <DEDUP_REMOVED lines=57> */
[----:B------:R-:W-:Y:S01]  /*0390*/  CS2R R114, SRZ ;  /* 0x0000000000727805 */ /* 0x000fe2000001ff00 */
[----:B0-----:R-:W4:Y:S01]  /*03a0*/  LDG.E.128 R28, desc[UR6][R2.64] ;  /* 0x00000006021c7981 */ /* 0x001f22000c1e1d00 */
[----:B------:R-:W-:Y:S02]  /*03b0*/  MOV R59, RZ ;  /* 0x000000ff003b7202 */ /* 0x000fe40000000f00 */
        /* <DEDUP_REMOVED lines=66> */
.L_x_1745:
        /* <DEDUP_REMOVED lines=10> */
[C---:B------:R-:W-:Y:S01]  /*0880*/  IADD3 R163, PT, PT, R175.reuse, 0x80, RZ ;  /* 0x00000080afa37810 */ /* 0x040fe20007ffe0ff */
[----:B-1----:R-:W-:-:S04]  /*0890*/  IMAD.WIDE.U32 R32, R175, 0x10, R48 ;  /* 0x00000010af207825 */ /* 0x002fc800078e0030 */
[----:B------:R-:W-:Y:S02]  /*08a0*/  IMAD.WIDE.U32 R40, R163, 0x10, R48 ;  /* 0x00000010a3287825 */ /* 0x000fe400078e0030 */
[----:B------:R-:W4:Y:S02]  /*08b0*/  LDG.E.128 R32, desc[UR6][R32.64] ;  /* 0x0000000620207981 */ /* 0x000f24000c1e1d00 */
[C---:B--2---:R-:W-:Y:S02]  /*08c0*/  IMAD.WIDE R118, R159.reuse, 0x4, R52 ;  /* 0x000000049f767825 */ /* 0x044fe400078e0234 */
[----:B------:R-:W2:Y:S04]  /*08d0*/  LDG.E.128 R40, desc[UR6][R40.64] ;  /* 0x0000000628287981 */ /* 0x000ea8000c1e1d00 */
[----:B------:R-:W2:Y:S01]  /*08e0*/  LDG.E R171, desc[UR6][R118.64] ;  /* 0x0000000676ab7981 */ /* 0x000ea2000c1e1900 */
[----:B0-----:R-:W-:-:S06]  /*08f0*/  IMAD.WIDE R56, R159, 0x4, R56 ;  /* 0x000000049f387825 */ /* 0x001fcc00078e0238 */
[----:B------:R-:W2:Y:S01]  /*0900*/  LDG.E R56, desc[UR6][R56.64] ;  /* 0x0000000638387981 */ /* 0x000ea2000c1e1900 */
[----:B------:R-:W-:Y:S01]  /*0910*/  IADD3 R161, PT, PT, R175, 0x100, RZ ;  /* 0x00000100afa17810 */ /* 0x000fe20007ffe0ff */
[----:B------:R-:W-:-:S04]  /*0920*/  IMAD.WIDE.U32 R44, R163, 0x10, R2 ;  /* 0x00000010a32c7825 */ /* 0x000fc800078e0002 */
[C---:B------:R-:W-:Y:S02]  /*0930*/  IMAD.WIDE.U32 R48, R161.reuse, 0x10, R48 ;  /* 0x00000010a1307825 */ /* 0x040fe400078e0030 */
[----:B------:R-:W2:Y:S04]  /*0940*/  LDG.E.128 R44, desc[UR6][R44.64] ;  /* 0x000000062c2c7981 */ /* 0x000ea8000c1e1d00 */
[----:B------:R-:W2:Y:S01]  /*0950*/  LDG.E.128 R48, desc[UR6][R48.64] ;  /* 0x0000000630307981 */ /* 0x000ea2000c1e1d00 */
[----:B------:R-:W-:Y:S01]  /*0960*/  IMAD.WIDE.U32 R52, R161, 0x10, R2 ;  /* 0x00000010a1347825 */ /* 0x000fe200078e0002 */
[----:B------:R-:W-:Y:S01]  /*0970*/  ISETP.NE.U32.AND P0, PT, RZ, UR10, PT ;  /* 0x0000000aff007c0c */ /* 0x000fe2000bf05070 */
[----:B------:R-:W0:Y:S04]  /*0980*/  LDC.64 R2, c[0x0][0x3b0] ;  /* 0x0000ec00ff027b82 */ /* 0x000e280000000a00 */
[----:B------:R-:W2:Y:S01]  /*0990*/  LDG.E.128 R52, desc[UR6][R52.64] ;  /* 0x0000000634347981 */ /* 0x000ea2000c1e1d00 */
[----:B------:R-:W-:-:S02]  /*09a0*/  ISETP.NE.AND.EX P0, PT, RZ, UR11, PT, P0 ;  /* 0x0000000bff007c0c */ /* 0x000fc4000bf05300 */
[----:B------:R-:W-:Y:S02]  /*09b0*/  ISETP.NE.AND P4, PT, RZ, UR8, PT ;  /* 0x00000008ff007c0c */ /* 0x000fe4000bf85270 */
[----:B------:R-:W-:Y:S01]  /*09c0*/  LOP3.LUT P3, RZ, R58, 0x1f, RZ, 0xc0, !PT ;  /* 0x0000001f3aff7812 */ /* 0x000fe2000786c0ff */
[--C-:B---3--:R-:W-:Y:S02]  /*09d0*/  HADD2.F32 R174, -RZ, R36.reuse.H0_H0 ;  /* 0x20000024ffae7230 */ /* 0x108fe40000004100 */
[----:B------:R-:W-:Y:S02]  /*09e0*/  HADD2.F32 R170, -RZ, R36.H1_H1 ;  /* 0x30000024ffaa7230 */ /* 0x000fe40000004100 */
[--C-:B------:R-:W-:Y:S02]  /*09f0*/  HADD2.F32 R181, -RZ, R37.reuse.H0_H0 ;  /* 0x20000025ffb57230 */ /* 0x100fe40000004100 */
[----:B------:R-:W-:Y:S02]  /*0a00*/  HADD2.F32 R172, -RZ, R37.H1_H1 ;  /* 0x30000025ffac7230 */ /* 0x000fe40000004100 */
[----:B------:R-:W1:Y:S01]  /*0a10*/  @P0 LDC.64 R36, c[0x0][0x438] ;  /* 0x00010e00ff240b82 */ /* 0x000e620000000a00 */
[----:B----4-:R-:W-:-:S02]  /*0a20*/  HADD2.F32 R0, -RZ, R32.H0_H0 ;  /* 0x20000020ff007230 */ /* 0x010fc40000004100 */
[--C-:B--2---:R-:W-:Y:S02]  /*0a30*/  HADD2.F32 R189, -RZ, R42.reuse.H0_H0 ;  /* 0x2000002affbd7230 */ /* 0x104fe40000004100 */
[----:B------:R-:W-:Y:S01]  /*0a40*/  HADD2.F32 R187, -RZ, R42.H1_H1 ;  /* 0x3000002affbb7230 */ /* 0x000fe20000004100 */
[----:B------:R-:W-:Y:S01]  /*0a50*/  FSEL R42, R171, RZ, !P4 ;  /* 0x000000ffab2a7208 */ /* 0x000fe20006000000 */
[----:B------:R-:W-:Y:S02]  /*0a60*/  HADD2.F32 R158, -RZ, R32.H1_H1 ;  /* 0x30000020ff9e7230 */ /* 0x000fe40000004100 */
[----:B------:R-:W-:Y:S02]  /*0a70*/  FMUL.FTZ R219, R131, R174 ;  /* 0x000000ae83db7220 */ /* 0x000fe40000410000 */
[C---:B------:R-:W-:Y:S01]  /*0a80*/  FADD.FTZ R171, -R42.reuse, R0 ;  /* 0x000000002aab7221 */ /* 0x040fe20000010100 */
[--C-:B------:R-:W-:Y:S02]  /*0a90*/  HADD2.F32 R160, -RZ, R33.reuse.H0_H0 ;  /* 0x20000021ffa07230 */ /* 0x100fe40000004100 */
[----:B------:R-:W-:Y:S01]  /*0aa0*/  FADD.FTZ R217, -R42, R158 ;  /* 0x0000009e2ad97221 */ /* 0x000fe20000010100 */
[----:B------:R-:W-:-:S02]  /*0ab0*/  HADD2.F32 R162, -RZ, R33.H1_H1 ;  /* 0x30000021ffa27230 */ /* 0x000fc40000004100 */
[----:B------:R-:W-:Y:S01]  /*0ac0*/  FMUL.FTZ R0, R56, R171 ;  /* 0x000000ab38007220 */ /* 0x000fe20000410000 */
[----:B------:R-:W2:Y:S01]  /*0ad0*/  @P0 LDC.64 R32, c[0x0][0x438] ;  /* 0x00010e00ff200b82 */ /* 0x000ea20000000a00 */
[----:B------:R-:W-:Y:S02]  /*0ae0*/  HADD2.F32 R177, -RZ, R38.H0_H0 ;  /* 0x20000026ffb17230 */ /* 0x000fe40000004100 */
[----:B-1----:R-:W-:-:S04]  /*0af0*/  @P0 IMAD.WIDE.U32 R36, R175, 0x10, R36 ;  /* 0x00000010af240825 */ /* 0x002fc800078e0024 */
[----:B------:R-:W-:Y:S01]  /*0b00*/  FMUL.FTZ R218, R132, R170 ;  /* 0x000000aa84da7220 */ /* 0x000fe20000410000 */
[----:B------:R-:W-:Y:S01]  /*0b10*/  FADD.FTZ R215, -R42, R160 ;  /* 0x000000a02ad77221 */ /* 0x000fe20000010100 */
[----:B------:R-:W-:Y:S01]  /*0b20*/  HADD2.F32 R166, -RZ, R38.H1_H1 ;  /* 0x30000026ffa67230 */ /* 0x000fe20000004100 */
[----:B-----5:R1:W5:Y:S01]  /*0b30*/  @P0 LDG.E.128 R16, desc[UR6][R36.64] ;  /* 0x0000000624100981 */ /* 0x020362000c1e1d00 */
[--C-:B------:R-:W-:Y:S02]  /*0b40*/  HADD2.F32 R179, -RZ, R39.reuse.H0_H0 ;  /* 0x20000027ffb37230 */ /* 0x100fe40000004100 */
[----:B------:R-:W-:Y:S02]  /*0b50*/  HADD2.F32 R168, -RZ, R39.H1_H1 ;  /* 0x30000027ffa87230 */ /* 0x000fe40000004100 */
[----:B------:R-:W-:Y:S01]  /*0b60*/  FMUL.FTZ R217, R56, R217 ;  /* 0x000000d938d97220 */ /* 0x000fe20000410000 */
[----:B------:R-:W3:Y:S01]  /*0b70*/  @P1 LDC.64 R38, c[0x0][0x3e0] ;  /* 0x0000f800ff261b82 */ /* 0x000ee20000000a00 */
[----:B------:R-:W-:-:S02]  /*0b80*/  HADD2.F32 R164, -RZ, R34.H0_H0 ;  /* 0x20000022ffa47230 */ /* 0x000fc40000004100 */
[----:B-1----:R-:W-:Y:S01]  /*0b90*/  FADD.FTZ R37, RZ, R219 ;  /* 0x000000dbff257221 */ /* 0x002fe20000010000 */
[----:B------:R-:W-:Y:S01]  /*0ba0*/  FFMA.FTZ R36, R0, R219, RZ ;  /* 0x000000db00247223 */ /* 0x000fe200000100ff */
[----:B------:R-:W-:Y:S01]  /*0bb0*/  FMUL.FTZ R216, R133, R181 ;  /* 0x000000b585d87220 */ /* 0x000fe20000410000 */
[----:B------:R-:W-:Y:S01]  /*0bc0*/  FADD.FTZ R209, -R42, R162 ;  /* 0x000000a22ad17221 */ /* 0x000fe20000010100 */
[----:B------:R-:W-:Y:S01]  /*0bd0*/  FADD.FTZ R37, R37, R218 ;  /* 0x000000da25257221 */ /* 0x000fe20000010000 */
        /* <DEDUP_REMOVED lines=8> */
[----:B------:R-:W-:-:S02]  /*0c60*/  HADD2.F32 R201, -RZ, R35.H0_H0 ;  /* 0x20000023ffc97230 */ /* 0x000fc40000004100 */
[----:B------:R-:W-:Y:S01]  /*0c70*/  FMUL.FTZ R208, R135, R177 ;  /* 0x000000b187d07220 */ /* 0x000fe20000410000 */
        /* <DEDUP_REMOVED lines=14> */
[--C-:B------:R-:W-:Y:S02]  /*0d60*/  HADD2.F32 R169, -RZ, R49.reuse.H0_H0 ;  /* 0x20000031ffa97230 */ /* 0x100fe40000004100 */
[----:B------:R-:W-:Y:S01]  /*0d70*/  FMUL.FTZ R201, R56, R201 ;  /* 0x000000c938c97220 */ /* 0x000fe20000410000 */
[----:B------:R-:W-:Y:S02]  /*0d80*/  HADD2.F32 R40, -RZ, R49.H1_H1 ;  /* 0x30000031ff287230 */ /* 0x000fe40000004100 */
[----:B------:R-:W-:Y:S01]  /*0d90*/  FADD.FTZ R49, -R42, R119 ;  /* 0x000000772a317221 */ /* 0x000fe20000010100 */
[----:B------:R-:W-:Y:S01]  /*0da0*/  FFMA.FTZ R36, R203, R206, R36 ;  /* 0x000000cecb247223 */ /* 0x000fe20000010024 */
[----:B--2---:R-:W-:-:S04]  /*0db0*/  @P0 IMAD.WIDE.U32 R32, R161, 0x10, R32 ;  /* 0x00000010a1200825 */ /* 0x004fc800078e0020 */
[----:B------:R-:W-:Y:S01]  /*0dc0*/  FADD.FTZ R37, R37, R204 ;  /* 0x000000cc25257221 */ /* 0x000fe20000010000 */
[----:B------:R-:W-:Y:S01]  /*0dd0*/  FADD.FTZ R197, -R42, R197 ;  /* 0x000000c52ac57221 */ /* 0x000fe20000010100 */
[----:B------:R-:W-:Y:S02]  /*0de0*/  HADD2.F32 R192, -RZ, R44.H0_H0 ;  /* 0x2000002cffc07230 */ /* 0x000fe40000004100 */
[--C-:B------:R-:W-:Y:S02]  /*0df0*/  HADD2.F32 R173, -RZ, R48.reuse.H0_H0 ;  /* 0x20000030ffad7230 */ /* 0x100fe40000004100 */
[----:B------:R-:W-:Y:S02]  /*0e00*/  HADD2.F32 R167, -RZ, R48.H1_H1 ;  /* 0x30000030ffa77230 */ /* 0x000fe40000004100 */
[----:B------:R-:W-:Y:S01]  /*0e10*/  FMUL.FTZ R48, R138, R168 ;  /* 0x000000a88a307220 */ /* 0x000fe20000410000 */
[----:B---3--:R-:W-:-:S04]  /*0e20*/  @P1 IMAD.WIDE R38, R159, 0x2, R38 ;  /* 0x000000029f261825 */ /* 0x008fc800078e0226 */
[----:B------:R-:W-:Y:S01]  /*0e30*/  FMUL.FTZ R49, R56, R49 ;  /* 0x0000003138317220 */ /* 0x000fe20000410000 */
[----:B------:R-:W-:Y:S01]  /*0e40*/  FFMA.FTZ R36, R201, R204, R36 ;  /* 0x000000ccc9247223 */ /* 0x000fe20000010024 */
[----:B------:R1:W5:Y:S01]  /*0e50*/  @P0 LDG.E.128 R24, desc[UR6][R32.64] ;  /* 0x0000000620180981 */ /* 0x000362000c1e1d00 */
[----:B------:R-:W-:Y:S02]  /*0e60*/  HADD2.F32 R194, -RZ, R44.H1_H1 ;  /* 0x3000002cffc27230 */ /* 0x000fe40000004100 */
[----:B------:R-:W-:Y:S01]  /*0e70*/  FMUL.FTZ R190, R139, R192 ;  /* 0x000000c08bbe7220 */ /* 0x000fe20000410000 */
[----:B------:R-:W-:Y:S02]  /*0e80*/  HADD2.F32 R193, -RZ, R41.H0_H0 ;  /* 0x20000029ffc17230 */ /* 0x000fe40000004100 */
[----:B------:R-:W-:Y:S01]  /*0e90*/  FADD.FTZ R195, -R42, R195 ;  /* 0x000000c32ac37221 */ /* 0x000fe20000010100 */
[----:B------:R-:W2:Y:S01]  /*0ea0*/  @P1 LDG.E.U16 R220, desc[UR6][R38.64] ;  /* 0x0000000626dc1981 */ /* 0x000ea2000c1e1500 */
[----:B------:R-:W-:Y:S01]  /*0eb0*/  FMUL.FTZ R197, R56, R197 ;  /* 0x000000c538c57220 */ /* 0x000fe20000410000 */
[----:B------:R-:W-:Y:S01]  /*0ec0*/  HADD2.F32 R196, -RZ, R45.H0_H0 ;  /* 0x2000002dffc47230 */ /* 0x000fe20000004100 */
[----:B------:R-:W3:Y:S01]  /*0ed0*/  @P0 LDC.64 R34, c[0x0][0x438] ;  /* 0x00010e00ff220b82 */ /* 0x000ee20000000a00 */
[----:B-1----:R-:W-:Y:S01]  /*0ee0*/  FADD.FTZ R33, R37, R48 ;  /* 0x0000003025217221 */ /* 0x002fe20000010000 */
[----:B------:R-:W-:Y:S01]  /*0ef0*/  FFMA.FTZ R32, R49, R48, R36 ;  /* 0x0000003031207223 */ /* 0x000fe20000010024 */
[----:B------:R-:W-:-:S02]  /*0f00*/  HADD2.F32 R191, -RZ, R41.H1_H1 ;  /* 0x30000029ffbf7230 */ /* 0x000fc40000004100 */
        /* <DEDUP_REMOVED lines=19> */
[----:B------:R-:W-:Y:S02]  /*1040*/  HADD2.F32 R185, -RZ, R43.H0_H0 ;  /* 0x2000002bffb97230 */ /* 0x000fe40000004100 */
        /* <DEDUP_REMOVED lines=19> */
[----:B---3--:R-:W-:-:S04]  /*1180*/  @P0 IMAD.WIDE.U32 R34, R163, 0x10, R34 ;  /* 0x00000010a3220825 */ /* 0x008fc800078e0022 */
[----:B------:R-:W-:Y:S01]  /*1190*/  FADD.FTZ R33, R33, R178 ;  /* 0x000000b221217221 */ /* 0x000fe20000010000 */
[----:B------:R-:W-:Y:S01]  /*11a0*/  FADD.FTZ R173, -R42, R173 ;  /* 0x000000ad2aad7221 */ /* 0x000fe20000010100 */
[----:B------:R-:W-:Y:S01]  /*11b0*/  FMUL.FTZ R183, R56, R183 ;  /* 0x000000b738b77220 */ /* 0x000fe20000410000 */
[----:B------:R-:W-:Y:S01]  /*11c0*/  FFMA.FTZ R32, R185, R178, R32 ;  /* 0x000000b2b9207223 */ /* 0x000fe20000010020 */
[--C-:B------:R-:W-:Y:S01]  /*11d0*/  HADD2.F32 R57, -RZ, R51.reuse.H0_H0 ;  /* 0x20000033ff397230 */ /* 0x100fe20000004100 */
[----:B------:R1:W5:Y:S01]  /*11e0*/  @P0 LDG.E.128 R20, desc[UR6][R34.64] ;  /* 0x0000000622140981 */ /* 0x000362000c1e1d00 */
[----:B------:R-:W-:Y:S02]  /*11f0*/  HADD2.F32 R45, -RZ, R51.H1_H1 ;  /* 0x30000033ff2d7230 */ /* 0x000fe40000004100 */
[----:B------:R-:W-:Y:S01]  /*1200*/  FMUL.FTZ R164, R147, R47 ;  /* 0x0000002f93a47220 */ /* 0x000fe20000410000 */
[----:B------:R-:W-:Y:S02]  /*1210*/  HADD2.F32 R51, -RZ, R52.H1_H1 ;  /* 0x30000034ff337230 */ /* 0x000fe40000004100 */
[----:B------:R-:W-:Y:S01]  /*1220*/  FADD.FTZ R33, R33, R176 ;  /* 0x000000b021217221 */ /* 0x000fe20000010000 */
[----:B------:R-:W-:Y:S01]  /*1230*/  FADD.FTZ R167, -R42, R167 ;  /* 0x000000a72aa77221 */ /* 0x000fe20000010100 */
[----:B------:R-:W-:Y:S01]  /*1240*/  FMUL.FTZ R173, R56, R173 ;  /* 0x000000ad38ad7220 */ /* 0x000fe20000410000 */
[----:B------:R-:W-:-:S02]  /*1250*/  HADD2.F32 R207, -RZ, R53.H0_H0 ;  /* 0x20000035ffcf7230 */ /* 0x000fc40000004100 */
[----:B-1----:R-:W-:Y:S01]  /*1260*/  FFMA.FTZ R34, R183, R176, R32 ;  /* 0x000000b0b7227223 */ /* 0x002fe20000010020 */
[----:B------:R-:W-:Y:S01]  /*1270*/  FMUL.FTZ R171, R148, R51 ;  /* 0x0000003394ab7220 */ /* 0x000fe20000410000 */
[----:B------:R-:W-:Y:S01]  /*1280*/  FADD.FTZ R32, R33, R164 ;  /* 0x000000a421207221 */ /* 0x000fe20000010000 */
[----:B------:R-:W-:Y:S01]  /*1290*/  FADD.FTZ R169, -R42, R169 ;  /* 0x000000a92aa97221 */ /* 0x000fe20000010100 */
[----:B------:R-:W-:Y:S01]  /*12a0*/  FMUL.FTZ R162, R56, R167 ;  /* 0x000000a738a27220 */ /* 0x000fe20000410000 */
[----:B------:R-:W-:Y:S01]  /*12b0*/  FFMA.FTZ R33, R173, R164, R34 ;  /* 0x000000a4ad217223 */ /* 0x000fe20000010022 */
[--C-:B------:R-:W-:Y:S02]  /*12c0*/  HADD2.F32 R165, -RZ, R50.reuse.H0_H0 ;  /* 0x20000032ffa57230 */ /* 0x100fe40000004100 */
[----:B------:R-:W-:Y:S01]  /*12d0*/  FADD.FTZ R35, R32, R171 ;  /* 0x000000ab20237221 */ /* 0x000fe20000010000 */
[----:B------:R-:W-:Y:S02]  /*12e0*/  HADD2.F32 R53, -RZ, R53.H1_H1 ;  /* 0x30000035ff357230 */ /* 0x000fe40000004100 */
[----:B------:R-:W-:Y:S01]  /*12f0*/  FADD.FTZ R119, -R42, R40 ;  /* 0x000000282a777221 */ /* 0x000fe20000010100 */
[----:B------:R-:W-:Y:S01]  /*1300*/  FMUL.FTZ R160, R149, R207 ;  /* 0x000000cf95a07220 */ /* 0x000fe20000410000 */
[----:B------:R-:W-:Y:S01]  /*1310*/  FMUL.FTZ R169, R56, R169 ;  /* 0x000000a938a97220 */ /* 0x000fe20000410000 */
[----:B------:R-:W-:Y:S01]  /*1320*/  FFMA.FTZ R32, R162, R171, R33 ;  /* 0x000000aba2207223 */ /* 0x000fe20000010021 */
[----:B------:R-:W-:-:S02]  /*1330*/  HADD2.F32 R221, -RZ, R50.H1_H1 ;  /* 0x30000032ffdd7230 */ /* 0x000fc40000004100 */
[----:B------:R-:W-:Y:S01]  /*1340*/  FADD.FTZ R165, -R42, R165 ;  /* 0x000000a52aa57221 */ /* 0x000fe20000010100 */
[--C-:B------:R-:W-:Y:S02]  /*1350*/  HADD2.F32 R211, -RZ, R54.reuse.H0_H0 ;  /* 0x20000036ffd37230 */ /* 0x100fe40000004100 */
[----:B------:R-:W-:Y:S01]  /*1360*/  FMUL.FTZ R167, R150, R53 ;  /* 0x0000003596a77220 */ /* 0x000fe20000410000 */
[----:B------:R-:W-:Y:S01]  /*1370*/  FMUL.FTZ R158, R56, R119 ;  /* 0x00000077389e7220 */ /* 0x000fe20000410000 */
[----:B------:R-:W-:Y:S01]  /*1380*/  FADD.FTZ R34, R35, R160 ;  /* 0x000000a023227221 */ /* 0x000fe20000010000 */
[----:B------:R-:W-:Y:S01]  /*1390*/  FFMA.FTZ R33, R169, R160, R32 ;  /* 0x000000a0a9217223 */ /* 0x000fe20000010020 */
[----:B------:R-:W-:Y:S02]  /*13a0*/  HADD2.F32 R212, -RZ, R54.H1_H1 ;  /* 0x30000036ffd47230 */ /* 0x000fe40000004100 */
[----:B------:R-:W-:Y:S01]  /*13b0*/  FADD.FTZ R221, -R42, R221 ;  /* 0x000000dd2add7221 */ /* 0x000fe20000010100 */
[----:B------:R-:W-:Y:S01]  /*13c0*/  FMUL.FTZ R118, R151, R211 ;  /* 0x000000d397767220 */ /* 0x000fe20000410000 */
[----:B------:R-:W-:Y:S01]  /*13d0*/  FMUL.FTZ R165, R56, R165 ;  /* 0x000000a538a57220 */ /* 0x000fe20000410000 */
[----:B------:R-:W-:Y:S01]  /*13e0*/  FADD.FTZ R35, R34, R167 ;  /* 0x000000a722237221 */ /* 0x000fe20000010000 */
[----:B------:R-:W-:Y:S01]  /*13f0*/  FFMA.FTZ R32, R158, R167, R33 ;  /* 0x000000a79e207223 */ /* 0x000fe20000010021 */
[----:B------:R-:W-:-:S02]  /*1400*/  HADD2.F32 R213, -RZ, R55.H0_H0 ;  /* 0x20000037ffd57230 */ /* 0x000fc40000004100 */
[----:B------:R-:W-:Y:S01]  /*1410*/  FADD.FTZ R57, -R42, R57 ;  /* 0x000000392a397221 */ /* 0x000fe20000010100 */
        /* <DEDUP_REMOVED lines=16> */
[----:B------:R-:W1:Y:S04]  /*1520*/  SHFL.DOWN PT, R35, R34, 0x10, 0x1f ;  /* 0x0a001f0022237f89 */ /* 0x000e6800000e0000 */
[----:B------:R-:W3:Y:S01]  /*1530*/  SHFL.DOWN PT, R32, R33, 0x10, 0x1f ;  /* 0x0a001f0021207f89 */ /* 0x000ee200000e0000 */
[----:B-1----:R-:W-:Y:S01]  /*1540*/  FADD.FTZ R35, R34, R35 ;  /* 0x0000002322237221 */ /* 0x002fe20000010000 */
[----:B---3--:R-:W-:-:S04]  /*1550*/  FADD.FTZ R32, R33, R32 ;  /* 0x0000002021207221 */ /* 0x008fc80000010000 */
[----:B------:R-:W1:Y:S04]  /*1560*/  SHFL.DOWN PT, R36, R35, 0x8, 0x1f ;  /* 0x09001f0023247f89 */ /* 0x000e6800000e0000 */
[----:B------:R-:W3:Y:S01]  /*1570*/  SHFL.DOWN PT, R37, R32, 0x8, 0x1f ;  /* 0x09001f0020257f89 */ /* 0x000ee200000e0000 */
[----:B-1----:R-:W-:Y:S01]  /*1580*/  FADD.FTZ R36, R35, R36 ;  /* 0x0000002423247221 */ /* 0x002fe20000010000 */
[----:B---3--:R-:W-:-:S04]  /*1590*/  FADD.FTZ R37, R32, R37 ;  /* 0x0000002520257221 */ /* 0x008fc80000010000 */
[----:B------:R-:W1:Y:S04]  /*15a0*/  SHFL.DOWN PT, R39, R36, 0x4, 0x1f ;  /* 0x08801f0024277f89 */ /* 0x000e6800000e0000 */
[----:B------:R-:W3:Y:S01]  /*15b0*/  SHFL.DOWN PT, R38, R37, 0x4, 0x1f ;  /* 0x08801f0025267f89 */ /* 0x000ee200000e0000 */
[----:B------:R-:W4:Y:S01]  /*15c0*/  S2R R45, SR_CgaCtaId ;  /* 0x00000000002d7919 */ /* 0x000f220000008800 */
[----:B-1----:R-:W-:Y:S01]  /*15d0*/  FADD.FTZ R39, R36, R39 ;  /* 0x0000002724277221 */ /* 0x002fe20000010000 */
[----:B---3--:R-:W-:-:S04]  /*15e0*/  FADD.FTZ R38, R37, R38 ;  /* 0x0000002625267221 */ /* 0x008fc80000010000 */
[----:B------:R-:W1:Y:S04]  /*15f0*/  SHFL.DOWN PT, R34, R39, 0x2, 0x1f ;  /* 0x08401f0027227f89 */ /* 0x000e6800000e0000 */
[----:B------:R-:W3:Y:S01]  /*1600*/  SHFL.DOWN PT, R33, R38, 0x2, 0x1f ;  /* 0x08401f0026217f89 */ /* 0x000ee200000e0000 */
[----:B------:R-:W-:Y:S02]  /*1610*/  PLOP3.LUT P0, PT, PT, PT, PT, 0x80, 0x8 ;  /* 0x000000000008781c */ /* 0x000fe40003f0f070 */
[----:B------:R-:W-:Y:S02]  /*1620*/  MOV R36, 0x400 ;  /* 0x0000040000247802 */ /* 0x000fe40000000f00 */
[----:B------:R-:W-:Y:S02]  /*1630*/  @!P3 PLOP3.LUT P0, PT, P2, PT, PT, 0x80, 0x8 ;  /* 0x000000000008b81c */ /* 0x000fe4000170f070 */
[----:B----4-:R-:W-:Y:S01]  /*1640*/  LEA R36, R45, R36, 0x18 ;  /* 0x000000242d247211 */ /* 0x010fe200078ec0ff */
[----:B-1----:R-:W-:Y:S01]  /*1650*/  FADD.FTZ R34, R39, R34 ;  /* 0x0000002227227221 */ /* 0x002fe20000010000 */
[----:B---3--:R-:W-:-:S04]  /*1660*/  FADD.FTZ R33, R38, R33 ;  /* 0x0000002126217221 */ /* 0x008fc80000010000 */
[----:B------:R-:W1:Y:S04]  /*1670*/  SHFL.DOWN PT, R35, R34, 0x1, 0x1f ;  /* 0x08201f0022237f89 */ /* 0x000e6800000e0000 */
[----:B------:R-:W3:Y:S01]  /*1680*/  SHFL.DOWN PT, R32, R33, 0x1, 0x1f ;  /* 0x08201f0021207f89 */ /* 0x000ee200000e0000 */
[----:B------:R-:W-:-:S04]  /*1690*/  IADD3 R222, PT, PT, R36, 0x3020, RZ ;  /* 0x0000302024de7810 */ /* 0x000fc80007ffe0ff */
[----:B------:R-:W-:Y:S02]  /*16a0*/  @!P3 MOV R37, R222 ;  /* 0x000000de0025b202 */ /* 0x000fe40000000f00 */
[----:B------:R-:W-:Y:S01]  /*16b0*/  @!P0 IADD3 R37, PT, PT, R36, 0x3000, RZ ;  /* 0x0000300024258810 */ /* 0x000fe20007ffe0ff */
[----:B0-----:R-:W-:-:S03]  /*16c0*/  IMAD.WIDE.U32 R42, R175, 0x8, R2 ;  /* 0x00000008af2a7825 */ /* 0x001fc600078e0002 */
[----:B------:R-:W-:Y:S01]  /*16d0*/  @!P3 MOV R38, R37 ;  /* 0x000000250026b202 */ /* 0x000fe20000000f00 */
[--C-:B------:R-:W-:Y:S02]  /*16e0*/  IMAD.WIDE.U32 R40, R163, 0x8, R2.reuse ;  /* 0x00000008a3287825 */ /* 0x100fe400078e0002 */
[----:B------:R-:W5:Y:S01]  /*16f0*/  LDG.E.64 R42, desc[UR6][R42.64] ;  /* 0x000000062a2a7981 */ /* 0x000f62000c1e1b00 */
[----:B------:R-:W-:Y:S01]  /*1700*/  @!P3 LEA R221, R155, R38, 0x3 ;  /* 0x000000269bddb211 */ /* 0x000fe200078e18ff */
[----:B------:R-:W-:Y:S02]  /*1710*/  IMAD.WIDE.U32 R2, R161, 0x8, R2 ;  /* 0x00000008a1027825 */ /* 0x000fe400078e0002 */
[----:B------:R-:W5:Y:S02]  /*1720*/  LDG.E.64 R40, desc[UR6][R40.64] ;  /* 0x0000000628287981 */ /* 0x000f64000c1e1b00 */
[----:B-1----:R-:W-:Y:S02]  /*1730*/  FADD.FTZ R44, R34, R35 ;  /* 0x00000023222c7221 */ /* 0x002fe40000010000 */
[----:B------:R-:W5:Y:S01]  /*1740*/  LDG.E.64 R2, desc[UR6][R2.64] ;  /* 0x0000000602027981 */ /* 0x000f62000c1e1b00 */
[----:B---3--:R-:W-:-:S05]  /*1750*/  FADD.FTZ R45, R33, R32 ;  /* 0x00000020212d7221 */ /* 0x008fca0000010000 */
[----:B------:R-:W-:Y:S01]  /*1760*/  @!P3 STS.64 [R221], R44 ;  /* 0x0000002cdd00b388 */ /* 0x000fe20000000a00 */
[C---:B------:R-:W-:Y:S01]  /*1770*/  @!P2 IADD3 R222, PT, PT, R36.reuse, 0x3000, RZ ;  /* 0x0000300024dea810 */ /* 0x040fe20007ffe0ff */
[----:B------:R-:W-:Y:S01]  /*1780*/  BAR.SYNC.DEFER_BLOCKING 0x0 ;  /* 0x0000000000007b1d */ /* 0x000fe20000010000 */
[C---:B------:R-:W-:Y:S02]  /*1790*/  IADD3 R37, PT, PT, R36.reuse, 0x3030, RZ ;  /* 0x0000303024257810 */ /* 0x040fe40007ffe0ff */
[----:B------:R-:W-:-:S03]  /*17a0*/  @!P2 IADD3 R37, PT, PT, R36, 0x3010, RZ ;  /* 0x000030102425a810 */ /* 0x000fc60007ffe0ff */
        /* <DEDUP_REMOVED lines=73> */
[C---:B-----5:R-:W-:Y:S01]  /*1c40*/  LOP3.LUT P3, RZ, R42.reuse, 0xff, RZ, 0xc0, !PT ;  /* 0x000000ff2aff7812 */ /* 0x060fe2000786c0ff */
[-CC-:B------:R-:W-:Y:S01]  /*1c50*/  FFMA.FTZ R209, R209, R181.reuse, R174.reuse ;  /* 0x000000b5d1d17223 */ /* 0x180fe200000100ae */
[-C--:B------:R-:W-:Y:S01]  /*1c60*/  FFMA.FTZ R217, R217, R181.reuse, R174 ;  /* 0x000000b5d9d97223 */ /* 0x080fe200000100ae */
[----:B------:R-:W-:Y:S01]  /*1c70*/  FADD.FTZ R219, R219, -R0 ;  /* 0x80000000dbdb7221 */ /* 0x000fe20000010000 */
[----:B------:R-:W-:Y:S01]  /*1c80*/  FFMA.FTZ R215, R215, R181, R174 ;  /* 0x000000b5d7d77223 */ /* 0x000fe200000100ae */
[----:B------:R-:W-:Y:S01]  /*1c90*/  LOP3.LUT P5, RZ, R42, 0xff0000, RZ, 0xc0, !PT ;  /* 0x00ff00002aff7812 */ /* 0x000fe200078ac0ff */
[----:B------:R-:W-:Y:S01]  /*1ca0*/  FADD.FTZ R209, R210, -R209 ;  /* 0x800000d1d2d17221 */ /* 0x000fe20000010000 */
[----:B------:R-:W-:Y:S01]  /*1cb0*/  LOP3.LUT P6, RZ, R42, 0xff000000, RZ, 0xc0, !PT ;  /* 0xff0000002aff7812 */ /* 0x000fe200078cc0ff */
[----:B------:R-:W-:Y:S01]  /*1cc0*/  FMUL.FTZ R219, R56, R219 ;  /* 0x000000db38db7220 */ /* 0x000fe20000410000 */
[----:B------:R-:W-:Y:S01]  /*1cd0*/  LOP3.LUT P4, RZ, R42, 0xff00, RZ, 0xc0, !PT ;  /* 0x0000ff002aff7812 */ /* 0x000fe2000788c0ff */
[----:B------:R-:W-:Y:S01]  /*1ce0*/  FADD.FTZ R217, R218, -R217 ;  /* 0x800000d9dad97221 */ /* 0x000fe20000010000 */
[----:B------:R-:W-:Y:S01]  /*1cf0*/  FADD.FTZ R215, R216, -R215 ;  /* 0x800000d7d8d77221 */ /* 0x000fe20000010000 */
[----:B------:R-:W-:Y:S01]  /*1d00*/  FMUL.FTZ R219, R219, R172 ;  /* 0x000000acdbdb7220 */ /* 0x000fe20000410000 */
[C---:B------:R-:W-:Y:S01]  /*1d10*/  FMUL.FTZ R209, R56.reuse, R209 ;  /* 0x000000d138d17220 */ /* 0x040fe20000410000 */
[----:B------:R-:W-:Y:S01]  /*1d20*/  FMUL.FTZ R217, R56, R217 ;  /* 0x000000d938d97220 */ /* 0x000fe20000410000 */
[----:B------:R-:W-:-:S02]  /*1d30*/  @P3 HADD2.F32 R38, -RZ, R4.H0_H0 ;  /* 0x20000004ff263230 */ /* 0x000fc40000004100 */
[----:B------:R-:W-:Y:S01]  /*1d40*/  FMUL.FTZ R215, R56, R215 ;  /* 0x000000d738d77220 */ /* 0x000fe20000410000 */
[----:B------:R-:W-:Y:S01]  /*1d50*/  FMUL.FTZ R219, R219, UR4 ;  /* 0x00000004dbdb7c20 */ /* 0x000fe20008410000 */
[-C--:B------:R-:W-:Y:S01]  /*1d60*/  FMUL.FTZ R209, R209, R172.reuse ;  /* 0x000000acd1d17220 */ /* 0x080fe20000410000 */
[----:B------:R-:W-:Y:S01]  /*1d70*/  MOV R36, RZ ;  /* 0x000000ff00247202 */ /* 0x000fe20000000f00 */
[-C--:B------:R-:W-:Y:S01]  /*1d80*/  FMUL.FTZ R217, R217, R172.reuse ;  /* 0x000000acd9d97220 */ /* 0x080fe20000410000 */
[----:B------:R-:W-:Y:S01]  /*1d90*/  FMUL.FTZ R215, R215, R172 ;  /* 0x000000acd7d77220 */ /* 0x000fe20000410000 */
[----:B------:R-:W-:Y:S01]  /*1da0*/  @P3 FMUL.FTZ R36, R219, R38 ;  /* 0x00000026db243220 */ /* 0x000fe20000410000 */
[----:B------:R-:W-:Y:S02]  /*1db0*/  HFMA2 R166, -RZ, RZ, 0, 0 ;  /* 0x00000000ffa67431 */ /* 0x000fe400000001ff */
[----:B------:R-:W-:Y:S02]  /*1dc0*/  @P3 HADD2.F32 R37, -RZ, R32.H0_H0 ;  /* 0x20000020ff253230 */ /* 0x000fe40000004100 */
[----:B------:R-:W-:-:S02]  /*1dd0*/  HFMA2 R0, -RZ, RZ, 0, 0 ;  /* 0x00000000ff007431 */ /* 0x000fc400000001ff */
[--C-:B------:R-:W-:Y:S02]  /*1de0*/  @P5 HADD2.F32 R38, -RZ, R33.reuse.H0_H0 ;  /* 0x20000021ff265230 */ /* 0x100fe40000004100 */
[----:B------:R-:W-:Y:S02]  /*1df0*/  HFMA2 R53, -RZ, RZ, 0, 0 ;  /* 0x00000000ff357431 */ /* 0x000fe400000001ff */
[----:B------:R-:W-:Y:S02]  /*1e00*/  @P6 HADD2.F32 R46, -RZ, R33.H1_H1 ;  /* 0x30000021ff2e6230 */ /* 0x000fe40000004100 */
[----:B------:R-:W-:Y:S01]  /*1e10*/  FMUL.FTZ R209, R209, UR4 ;  /* 0x00000004d1d17c20 */ /* 0x000fe20008410000 */
[----:B------:R-:W-:Y:S02]  /*1e20*/  @P6 HADD2.F32 R47, -RZ, R5.H1_H1 ;  /* 0x30000005ff2f6230 */ /* 0x000fe40000004100 */
[----:B------:R-:W-:Y:S02]  /*1e30*/  HFMA2 R51, -RZ, RZ, 0, 0 ;  /* 0x00000000ff337431 */ /* 0x000fe400000001ff */
[----:B------:R-:W-:-:S02]  /*1e40*/  @P4 HADD2.F32 R32, -RZ, R32.H1_H1 ;  /* 0x30000020ff204230 */ /* 0x000fc40000004100 */
[----:B------:R-:W-:Y:S01]  /*1e50*/  FMUL.FTZ R217, R217, UR4 ;  /* 0x00000004d9d97c20 */ /* 0x000fe20008410000 */
[----:B------:R-:W-:Y:S02]  /*1e60*/  @P5 HADD2.F32 R33, -RZ, R5.H0_H0 ;  /* 0x20000005ff215230 */ /* 0x000fe40000004100 */
[----:B------:R-:W-:Y:S01]  /*1e70*/  FMUL.FTZ R215, R215, UR4 ;  /* 0x00000004d7d77c20 */ /* 0x000fe20008410000 */
[----:B------:R-:W-:Y:S01]  /*1e80*/  MOV R192, RZ ;  /* 0x000000ff00c07202 */ /* 0x000fe20000000f00 */
[--C-:B------:R-:W-:Y:S01]  /*1e90*/  FFMA.FTZ R205, R205, R181, R174.reuse ;  /* 0x000000b5cdcd7223 */ /* 0x100fe200000100ae */
[----:B------:R-:W-:Y:S01]  /*1ea0*/  MOV R39, RZ ;  /* 0x000000ff00277202 */ /* 0x000fe20000000f00 */
[C---:B------:R-:W-:Y:S01]  /*1eb0*/  @P6 FMUL.FTZ R166, R209.reuse, R46 ;  /* 0x0000002ed1a66220 */ /* 0x040fe20000410000 */
[----:B------:R-:W-:Y:S01]  /*1ec0*/  @P6 FMUL.FTZ R192, R209, R47 ;  /* 0x0000002fd1c06220 */ /* 0x000fe20000410000 */
[--C-:B------:R-:W-:Y:S01]  /*1ed0*/  FFMA.FTZ R203, R203, R181, R174.reuse ;  /* 0x000000b5cbcb7223 */ /* 0x100fe200000100ae */
[----:B------:R-:W-:Y:S01]  /*1ee0*/  @P4 FMUL.FTZ R0, R217, R32 ;  /* 0x00000020d9004220 */ /* 0x000fe20000410000 */
[C---:B------:R-:W-:Y:S01]  /*1ef0*/  @P5 FMUL.FTZ R53, R215.reuse, R38 ;  /* 0x00000026d7355220 */ /* 0x040fe20000410000 */
[----:B------:R-:W-:Y:S01]  /*1f00*/  @P5 FMUL.FTZ R39, R215, R33 ;  /* 0x00000021d7275220 */ /* 0x000fe20000410000 */
[C---:B------:R-:W-:Y:S01]  /*1f10*/  LOP3.LUT P6, RZ, R43.reuse, 0xff, RZ, 0xc0, !PT ;  /* 0x000000ff2bff7812 */ /* 0x040fe200078cc0ff */
[----:B------:R-:W-:Y:S01]  /*1f20*/  @P4 HADD2.F32 R32, -RZ, R4.H1_H1 ;  /* 0x30000004ff204230 */ /* 0x000fe20000004100 */
[----:B------:R-:W-:Y:S01]  /*1f30*/  LOP3.LUT P5, RZ, R43, 0xff00, RZ, 0xc0, !PT ;  /* 0x0000ff002bff7812 */ /* 0x000fe200078ac0ff */
[----:B------:R-:W-:Y:S01]  /*1f40*/  @P3 FMUL.FTZ R51, R219, R37 ;  /* 0x00000025db333220 */ /* 0x000fe20000410000 */
[----:B------:R-:W-:Y:S01]  /*1f50*/  FADD.FTZ R205, R208, -R205 ;  /* 0x800000cdd0cd7221 */ /* 0x000fe20000010000 */
[----:B------:R-:W-:Y:S01]  /*1f60*/  ISETP.GE.U32.AND P3, PT, R42, RZ, PT ;  /* 0x000000ff2a00720c */ /* 0x000fe20003f66070 */
[----:B------:R-:W-:Y:S01]  /*1f70*/  FADD.FTZ R203, R206, -R203 ;  /* 0x800000cbcecb7221 */ /* 0x000fe20000010000 */
[----:B------:R-:W-:Y:S01]  /*1f80*/  MOV R37, RZ ;  /* 0x000000ff00257202 */ /* 0x000fe20000000f00 */
[-CC-:B------:R-:W-:Y:S01]  /*1f90*/  FFMA.FTZ R201, R201, R181.reuse, R174.reuse ;  /* 0x000000b5c9c97223 */ /* 0x180fe200000100ae */
[----:B------:R-:W-:Y:S01]  /*1fa0*/  FFMA.FTZ R49, R49, R181, R174 ;  /* 0x000000b531317223 */ /* 0x000fe200000100ae */
[----:B------:R-:W-:Y:S01]  /*1fb0*/  @P4 FMUL.FTZ R37, R217, R32 ;  /* 0x00000020d9254220 */ /* 0x000fe20000410000 */
[C---:B------:R-:W-:Y:S01]  /*1fc0*/  FMUL.FTZ R205, R56.reuse, R205 ;  /* 0x000000cd38cd7220 */ /* 0x040fe20000410000 */
[C---:B------:R-:W-:Y:S01]  /*1fd0*/  LOP3.LUT P4, RZ, R43.reuse, 0xff0000, RZ, 0xc0, !PT ;  /* 0x00ff00002bff7812 */ /* 0x040fe2000788c0ff */
[----:B------:R-:W-:Y:S01]  /*1fe0*/  FMUL.FTZ R203, R56, R203 ;  /* 0x000000cb38cb7220 */ /* 0x000fe20000410000 */
[----:B------:R-:W-:Y:S01]  /*1ff0*/  ISETP.GE.U32.AND.EX P3, PT, R43, 0x1000000, PT, P3 ;  /* 0x010000002b00780c */ /* 0x000fe20003f66130 */
[----:B------:R-:W-:Y:S01]  /*2000*/  FADD.FTZ R201, R204, -R201 ;  /* 0x800000c9ccc97221 */ /* 0x000fe20000010000 */
[----:B------:R-:W-:Y:S01]  /*2010*/  FADD.FTZ R49, R48, -R49 ;  /* 0x8000003130317221 */ /* 0x000fe20000010000 */
[-C--:B------:R-:W-:Y:S01]  /*2020*/  FMUL.FTZ R205, R205, R172.reuse ;  /* 0x000000accdcd7220 */ /* 0x080fe20000410000 */
[----:B------:R-:W-:Y:S01]  /*2030*/  FMUL.FTZ R203, R203, R172 ;  /* 0x000000accbcb7220 */ /* 0x000fe20000410000 */
[----:B------:R-:W-:-:S02]  /*2040*/  HFMA2 R177, -RZ, RZ, 0, 0 ;  /* 0x00000000ffb17431 */ /* 0x000fc400000001ff */
[--C-:B------:R-:W-:Y:S02]  /*2050*/  @P6 HADD2.F32 R32, -RZ, R34.reuse.H0_H0 ;  /* 0x20000022ff206230 */ /* 0x100fe40000004100 */
[----:B------:R-:W-:Y:S02]  /*2060*/  HFMA2 R168, -RZ, RZ, 0, 0 ;  /* 0x00000000ffa87431 */ /* 0x000fe400000001ff */
[C---:B------:R-:W-:Y:S01]  /*2070*/  FMUL.FTZ R201, R56.reuse, R201 ;  /* 0x000000c938c97220 */ /* 0x040fe20000410000 */
[----:B------:R-:W-:Y:S01]  /*2080*/  FMUL.FTZ R49, R56, R49 ;  /* 0x0000003138317220 */ /* 0x000fe20000410000 */
[----:B------:R-:W-:Y:S02]  /*2090*/  @P5 HADD2.F32 R38, -RZ, R34.H1_H1 ;  /* 0x30000022ff265230 */ /* 0x000fe40000004100 */
[----:B------:R-:W-:Y:S01]  /*20a0*/  FMUL.FTZ R205, R205, UR4 ;  /* 0x00000004cdcd7c20 */ /* 0x000fe20008410000 */
[----:B------:R-:W-:Y:S01]  /*20b0*/  FMUL.FTZ R203, R203, UR4 ;  /* 0x00000004cbcb7c20 */ /* 0x000fe20008410000 */
[----:B------:R-:W-:-:S02]  /*20c0*/  @P6 HADD2.F32 R34, -RZ, R6.H0_H0 ;  /* 0x20000006ff226230 */ /* 0x000fc40000004100 */
[-C--:B------:R-:W-:Y:S01]  /*20d0*/  FMUL.FTZ R201, R201, R172.reuse ;  /* 0x000000acc9c97220 */ /* 0x080fe20000410000 */
[----:B------:R-:W-:Y:S01]  /*20e0*/  FMUL.FTZ R49, R49, R172 ;  /* 0x000000ac31317220 */ /* 0x000fe20000410000 */
[----:B------:R-:W-:Y:S01]  /*20f0*/  @P6 FMUL.FTZ R177, R205, R32 ;  /* 0x00000020cdb16220 */ /* 0x000fe20000410000 */
[----:B------:R-:W-:Y:S01]  /*2100*/  @P5 FMUL.FTZ R168, R203, R38 ;  /* 0x00000026cba85220 */ /* 0x000fe20000410000 */
[----:B------:R-:W-:Y:S01]  /*2110*/  @P5 HADD2.F32 R32, -RZ, R6.H1_H1 ;  /* 0x30000006ff205230 */ /* 0x000fe20000004100 */
[----:B------:R-:W-:Y:S01]  /*2120*/  MOV R33, RZ ;  /* 0x000000ff00217202 */ /* 0x000fe20000000f00 */
[--C-:B------:R-:W-:Y:S02]  /*2130*/  @P4 HADD2.F32 R38, -RZ, R7.reuse.H0_H0 ;  /* 0x20000007ff264230 */ /* 0x100fe40000004100 */
[----:B------:R-:W-:Y:S01]  /*2140*/  @P6 FMUL.FTZ R33, R205, R34 ;  /* 0x00000022cd216220 */ /* 0x000fe20000410000 */
[----:B------:R-:W-:Y:S02]  /*2150*/  @P3 HADD2.F32 R47, -RZ, R7.H1_H1 ;  /* 0x30000007ff2f3230 */ /* 0x000fe40000004100 */
[----:B------:R-:W-:Y:S01]  /*2160*/  FMUL.FTZ R201, R201, UR4 ;  /* 0x00000004c9c97c20 */ /* 0x000fe20008410000 */
[----:B------:R-:W-:-:S02]  /*2170*/  @P4 HADD2.F32 R42, -RZ, R35.H0_H0 ;  /* 0x20000023ff2a4230 */ /* 0x000fc40000004100 */
[----:B------:R-:W-:Y:S01]  /*2180*/  FMUL.FTZ R48, R49, UR4 ;  /* 0x0000000431307c20 */ /* 0x000fe20008410000 */
[----:B------:R-:W-:Y:S01]  /*2190*/  @P3 HADD2.F32 R43, -RZ, R35.H1_H1 ;  /* 0x30000023ff2b3230 */ /* 0x000fe20000004100 */
[----:B------:R-:W-:Y:S01]  /*21a0*/  CS2R R34, SRZ ;  /* 0x0000000000227805 */ /* 0x000fe2000001ff00 */
[----:B------:R-:W-:Y:S01]  /*21b0*/  HFMA2 R170, -RZ, RZ, 0, 0 ;  /* 0x00000000ffaa7431 */ /* 0x000fe200000001ff */
[----:B------:R-:W-:Y:S01]  /*21c0*/  MOV R46, RZ ;  /* 0x000000ff002e7202 */ /* 0x000fe20000000f00 */
[----:B------:R-:W-:Y:S01]  /*21d0*/  @P5 FMUL.FTZ R34, R203, R32 ;  /* 0x00000020cb225220 */ /* 0x000fe20000410000 */
[C---:B------:R-:W-:Y:S01]  /*21e0*/  @P4 FMUL.FTZ R35, R201.reuse, R38 ;  /* 0x00000026c9234220 */ /* 0x040fe20000410000 */
[----:B------:R-:W-:Y:S01]  /*21f0*/  @P3 FMUL.FTZ R46, R48, R47 ;  /* 0x0000002f302e3220 */ /* 0x000fe20000410000 */
[----:B------:R-:W-:Y:S01]  /*2200*/  MOV R179, RZ ;  /* 0x000000ff00b37202 */ /* 0x000fe20000000f00 */
[----:B------:R-:W-:Y:S01]  /*2210*/  @P4 FMUL.FTZ R179, R201, R42 ;  /* 0x0000002ac9b34220 */ /* 0x000fe20000410000 */
[----:B------:R-:W-:Y:S01]  /*2220*/  F2FP.F16.F32.PACK_AB R34, R34, R33 ;  /* 0x000000212222723e */ /* 0x000fe200000000ff */
[----:B------:R-:W-:Y:S01]  /*2230*/  @P3 FMUL.FTZ R170, R48, R43 ;  /* 0x0000002b30aa3220 */ /* 0x000fe20000410000 */
[----:B------:R-:W-:-:S02]  /*2240*/  F2FP.F16.F32.PACK_AB R33, R192, R39 ;  /* 0x00000027c021723e */ /* 0x000fc400000000ff */
[----:B------:R-:W-:Y:S02]  /*2250*/  F2FP.F16.F32.PACK_AB R32, R37, R36 ;  /* 0x000000242520723e */ /* 0x000fe400000000ff */
[----:B------:R-:W-:Y:S01]  /*2260*/  F2FP.F16.F32.PACK_AB R35, R46, R35 ;  /* 0x000000232e23723e */ /* 0x000fe200000000ff */
[----:B------:R-:W-:Y:S06]  /*2270*/  BRA `(.L_x_1733) ;  /* 0x0000000400a07947 */ /* 0x000fec0003800000 */
.L_x_1732:
[-CC-:B------:R-:W-:Y:S01]  /*2280*/  FFMA.FTZ R217, R217, R181.reuse, R174.reuse ;  /* 0x000000b5d9d97223 */ /* 0x180fe200000100ae */
[-CC-:B------:R-:W-:Y:S01]  /*2290*/  FFMA.FTZ R0, R0, R181.reuse, R174.reuse ;  /* 0x000000b500007223 */ /* 0x180fe200000100ae */
[----:B-----5:R-:W-:Y:S01]  /*22a0*/  LOP3.LUT P3, RZ, R42, 0xff, RZ, 0xc0, !PT ;  /* 0x000000ff2aff7812 */ /* 0x020fe2000786c0ff */
[----:B------:R-:W-:Y:S01]  /*22b0*/  FFMA.FTZ R209, R209, R181, R174 ;  /* 0x000000b5d1d17223 */ /* 0x000fe200000100ae */
[----:B------:R-:W-:Y:S01]  /*22c0*/  FADD.FTZ R217, R218, -R217 ;  /* 0x800000d9dad97221 */ /* 0x000fe20000010000 */
[----:B------:R-:W-:Y:S01]  /*22d0*/  FADD.FTZ R31, R219, -R0 ;  /* 0x80000000db1f7221 */ /* 0x000fe20000010000 */
[----:B------:R-:W-:Y:S01]  /*22e0*/  LOP3.LUT P6, RZ, R42, 0xff000000, RZ, 0xc0, !PT ;  /* 0xff0000002aff7812 */ /* 0x000fe200078cc0ff */
[----:B------:R-:W-:Y:S01]  /*22f0*/  FADD.FTZ R209, R210, -R209 ;  /* 0x800000d1d2d17221 */ /* 0x000fe20000010000 */
[----:B------:R-:W-:Y:S01]  /*2300*/  LOP3.LUT P4, RZ, R42, 0xff00, RZ, 0xc0, !PT ;  /* 0x0000ff002aff7812 */ /* 0x000fe2000788c0ff */
[C---:B------:R-:W-:Y:S01]  /*2310*/  FMUL.FTZ R217, R56.reuse, R217 ;  /* 0x000000d938d97220 */ /* 0x040fe20000410000 */
[C---:B------:R-:W-:Y:S01]  /*2320*/  FMUL.FTZ R31, R56.reuse, R31 ;  /* 0x0000001f381f7220 */ /* 0x040fe20000410000 */
[----:B------:R-:W-:Y:S01]  /*2330*/  FFMA.FTZ R215, R215, R181, R174 ;  /* 0x000000b5d7d77223 */ /* 0x000fe200000100ae */
[----:B------:R-:W-:Y:S01]  /*2340*/  FMUL.FTZ R209, R56, R209 ;  /* 0x000000d138d17220 */ /* 0x000fe20000410000 */
[-C--:B------:R-:W-:Y:S01]  /*2350*/  FMUL.FTZ R29, R217, R172.reuse ;  /* 0x000000acd91d7220 */ /* 0x080fe20000410000 */
[----:B------:R-:W-:Y:S01]  /*2360*/  LOP3.LUT P5, RZ, R42, 0xff0000, RZ, 0xc0, !PT ;  /* 0x00ff00002aff7812 */ /* 0x000fe200078ac0ff */
[----:B------:R-:W-:Y:S01]  /*2370*/  FMUL.FTZ R28, R31, R172 ;  /* 0x000000ac1f1c7220 */ /* 0x000fe20000410000 */
[----:B------:R-:W-:Y:S01]  /*2380*/  FADD.FTZ R215, R216, -R215 ;  /* 0x800000d7d8d77221 */ /* 0x000fe20000010000 */
[----:B------:R-:W-:Y:S01]  /*2390*/  FMUL.FTZ R30, R29, UR4 ;  /* 0x000000041d1e7c20 */ /* 0x000fe20008410000 */
[----:B------:R-:W-:-:S02]  /*23a0*/  HFMA2 R51, -RZ, RZ, 0, 0 ;  /* 0x00000000ff337431 */ /* 0x000fc400000001ff */
[----:B------:R-:W-:Y:S01]  /*23b0*/  FMUL.FTZ R29, R209, R172 ;  /* 0x000000acd11d7220 */ /* 0x000fe20000410000 */
[----:B------:R-:W-:Y:S02]  /*23c0*/  @P3 HADD2.F32 R37, -RZ, R32.H0_H0 ;  /* 0x20000020ff253230 */ /* 0x000fe40000004100 */
[----:B------:R-:W-:Y:S01]  /*23d0*/  FMUL.FTZ R28, R28, UR4 ;  /* 0x000000041c1c7c20 */ /* 0x000fe20008410000 */
[----:B------:R-:W-:Y:S02]  /*23e0*/  @P3 HADD2.F32 R39, -RZ, R4.H0_H0 ;  /* 0x20000004ff273230 */ /* 0x000fe40000004100 */
[----:B------:R-:W-:Y:S02]  /*23f0*/  HFMA2 R166, -RZ, RZ, 0, 0 ;  /* 0x00000000ffa67431 */ /* 0x000fe400000001ff */
[----:B------:R-:W-:Y:S01]  /*2400*/  FMUL.FTZ R215, R56, R215 ;  /* 0x000000d738d77220 */ /* 0x000fe20000410000 */
[----:B------:R-:W-:Y:S02]  /*2410*/  HFMA2 R0, -RZ, RZ, 0, 0 ;  /* 0x00000000ff007431 */ /* 0x000fe400000001ff */
[----:B------:R-:W-:-:S02]  /*2420*/  @P6 HADD2.F32 R38, -RZ, R33.H1_H1 ;  /* 0x30000021ff266230 */ /* 0x000fc40000004100 */
[----:B------:R-:W-:Y:S01]  /*2430*/  FMUL.FTZ R29, R29, UR4 ;  /* 0x000000041d1d7c20 */ /* 0x000fe20008410000 */
[----:B------:R-:W-:Y:S01]  /*2440*/  @P6 HADD2.F32 R46, -RZ, R5.H1_H1 ;  /* 0x30000005ff2e6230 */ /* 0x000fe20000004100 */
[----:B------:R-:W-:Y:S01]  /*2450*/  MOV R36, RZ ;  /* 0x000000ff00247202 */ /* 0x000fe20000000f00 */
[----:B------:R-:W-:Y:S02]  /*2460*/  @P4 HADD2.F32 R47, -RZ, R32.H1_H1 ;  /* 0x30000020ff2f4230 */ /* 0x000fe40000004100 */
[C---:B------:R-:W-:Y:S01]  /*2470*/  @P3 FMUL.FTZ R51, R28.reuse, R37 ;  /* 0x000000251c333220 */ /* 0x040fe20000410000 */
[----:B------:R-:W-:Y:S01]  /*2480*/  @P3 FMUL.FTZ R36, R28, R39 ;  /* 0x000000271c243220 */ /* 0x000fe20000410000 */
[----:B------:R-:W-:Y:S01]  /*2490*/  MOV R39, RZ ;  /* 0x000000ff00277202 */ /* 0x000fe20000000f00 */
[----:B------:R-:W-:Y:S01]  /*24a0*/  FMUL.FTZ R28, R215, R172 ;  /* 0x000000acd71c7220 */ /* 0x000fe20000410000 */
[----:B------:R-:W-:Y:S01]  /*24b0*/  FFMA.FTZ R205, R205, R181, R174 ;  /* 0x000000b5cdcd7223 */ /* 0x000fe200000100ae */
[C---:B------:R-:W-:Y:S01]  /*24c0*/  @P6 FMUL.FTZ R166, R29.reuse, R38 ;  /* 0x000000261da66220 */ /* 0x040fe20000410000 */
[----:B------:R-:W-:Y:S01]  /*24d0*/  @P6 FMUL.FTZ R39, R29, R46 ;  /* 0x0000002e1d276220 */ /* 0x000fe20000410000 */
[----:B------:R-:W-:Y:S01]  /*24e0*/  @P4 FMUL.FTZ R0, R30, R47 ;  /* 0x0000002f1e004220 */ /* 0x000fe20000410000 */
[----:B------:R-:W-:Y:S01]  /*24f0*/  HFMA2 R53, -RZ, RZ, 0, 0 ;  /* 0x00000000ff357431 */ /* 0x000fe200000001ff */
[----:B------:R-:W-:Y:S01]  /*2500*/  LOP3.LUT P6, RZ, R43, 0xff, RZ, 0xc0, !PT ;  /* 0x000000ff2bff7812 */ /* 0x000fe200078cc0ff */
[----:B------:R-:W-:-:S02]  /*2510*/  @P5 HADD2.F32 R47, -RZ, R33.H0_H0 ;  /* 0x20000021ff2f5230 */ /* 0x000fc40000004100 */
[----:B------:R-:W-:Y:S01]  /*2520*/  FMUL.FTZ R28, R28, UR4 ;  /* 0x000000041c1c7c20 */ /* 0x000fe20008410000 */
[----:B------:R-:W-:Y:S02]  /*2530*/  @P5 HADD2.F32 R177, -RZ, R5.H0_H0 ;  /* 0x20000005ffb15230 */ /* 0x000fe40000004100 */
[--C-:B------:R-:W-:Y:S01]  /*2540*/  FFMA.FTZ R203, R203, R181, R174.reuse ;  /* 0x000000b5cbcb7223 */ /* 0x100fe200000100ae */
[----:B------:R-:W-:Y:S01]  /*2550*/  FADD.FTZ R205, R208, -R205 ;  /* 0x800000cdd0cd7221 */ /* 0x000fe20000010000 */
[----:B------:R-:W-:Y:S01]  /*2560*/  @P4 HADD2.F32 R33, -RZ, R4.H1_H1 ;  /* 0x30000004ff214230 */ /* 0x000fe20000004100 */
[----:B------:R-:W-:Y:S01]  /*2570*/  MOV R32, RZ ;  /* 0x000000ff00207202 */ /* 0x000fe20000000f00 */
[----:B------:R-:W-:Y:S01]  /*2580*/  @P5 FMUL.FTZ R53, R28, R47 ;  /* 0x0000002f1c355220 */ /* 0x000fe20000410000 */
[----:B------:R-:W-:Y:S01]  /*2590*/  ISETP.GE.U32.AND P3, PT, R42, RZ, PT ;  /* 0x000000ff2a00720c */ /* 0x000fe20003f66070 */
[----:B------:R-:W-:Y:S01]  /*25a0*/  @P5 FMUL.FTZ R32, R28, R177 ;  /* 0x000000b11c205220 */ /* 0x000fe20000410000 */
[----:B------:R-:W-:Y:S01]  /*25b0*/  FADD.FTZ R203, R206, -R203 ;  /* 0x800000cbcecb7221 */ /* 0x000fe20000010000 */
[----:B------:R-:W-:Y:S01]  /*25c0*/  FMUL.FTZ R205, R56, R205 ;  /* 0x000000cd38cd7220 */ /* 0x000fe20000410000 */
[----:B------:R-:W-:Y:S01]  /*25d0*/  MOV R37, RZ ;  /* 0x000000ff00257202 */ /* 0x000fe20000000f00 */
[-CC-:B------:R-:W-:Y:S01]  /*25e0*/  FFMA.FTZ R201, R201, R181.reuse, R174.reuse ;  /* 0x000000b5c9c97223 */ /* 0x180fe200000100ae */
[----:B------:R-:W-:Y:S01]  /*25f0*/  LOP3.LUT P5, RZ, R43, 0xff00, RZ, 0xc0, !PT ;  /* 0x0000ff002bff7812 */ /* 0x000fe200078ac0ff */
[----:B------:R-:W-:Y:S01]  /*2600*/  FFMA.FTZ R49, R49, R181, R174 ;  /* 0x000000b531317223 */ /* 0x000fe200000100ae */
[----:B------:R-:W-:Y:S01]  /*2610*/  @P4 FMUL.FTZ R37, R30, R33 ;  /* 0x000000211e254220 */ /* 0x000fe20000410000 */
[C---:B------:R-:W-:Y:S01]  /*2620*/  LOP3.LUT P4, RZ, R43.reuse, 0xff0000, RZ, 0xc0, !PT ;  /* 0x00ff00002bff7812 */ /* 0x040fe2000788c0ff */
[----:B------:R-:W-:Y:S01]  /*2630*/  FMUL.FTZ R203, R56, R203 ;  /* 0x000000cb38cb7220 */ /* 0x000fe20000410000 */
[----:B------:R-:W-:Y:S01]  /*2640*/  ISETP.GE.U32.AND.EX P3, PT, R43, 0x1000000, PT, P3 ;  /* 0x010000002b00780c */ /* 0x000fe20003f66130 */
[----:B------:R-:W-:Y:S01]  /*2650*/  FMUL.FTZ R28, R205, R172 ;  /* 0x000000accd1c7220 */ /* 0x000fe20000410000 */
[----:B------:R-:W-:Y:S01]  /*2660*/  FADD.FTZ R201, R204, -R201 ;  /* 0x800000c9ccc97221 */ /* 0x000fe20000010000 */
[----:B------:R-:W-:Y:S01]  /*2670*/  FADD.FTZ R207, R48, -R49 ;  /* 0x8000003130cf7221 */ /* 0x000fe20000010000 */
[----:B------:R-:W-:-:S02]  /*2680*/  HFMA2 R177, -RZ, RZ, 0, 0 ;  /* 0x00000000ffb17431 */ /* 0x000fc400000001ff */
[----:B------:R-:W-:Y:S02]  /*2690*/  @P6 HADD2.F32 R43, -RZ, R34.H0_H0 ;  /* 0x20000022ff2b6230 */ /* 0x000fe40000004100 */
[-C--:B------:R-:W-:Y:S01]  /*26a0*/  FMUL.FTZ R29, R203, R172.reuse ;  /* 0x000000accb1d7220 */ /* 0x080fe20000410000 */
[--C-:B------:R-:W-:Y:S02]  /*26b0*/  @P6 HADD2.F32 R47, -RZ, R6.reuse.H0_H0 ;  /* 0x20000006ff2f6230 */ /* 0x100fe40000004100 */
[----:B------:R-:W-:Y:S01]  /*26c0*/  FMUL.FTZ R28, R28, UR4 ;  /* 0x000000041c1c7c20 */ /* 0x000fe20008410000 */
[C---:B------:R-:W-:Y:S01]  /*26d0*/  FMUL.FTZ R201, R56.reuse, R201 ;  /* 0x000000c938c97220 */ /* 0x040fe20000410000 */
[----:B------:R-:W-:Y:S01]  /*26e0*/  FMUL.FTZ R207, R56, R207 ;  /* 0x000000cf38cf7220 */ /* 0x000fe20000410000 */
[----:B------:R-:W-:Y:S01]  /*26f0*/  MOV R33, RZ ;  /* 0x000000ff00217202 */ /* 0x000fe20000000f00 */
[----:B------:R-:W-:Y:S01]  /*2700*/  FMUL.FTZ R30, R29, UR4 ;  /* 0x000000041d1e7c20 */ /* 0x000fe20008410000 */
[C---:B------:R-:W-:Y:S01]  /*2710*/  @P6 FMUL.FTZ R177, R28.reuse, R43 ;  /* 0x0000002b1cb16220 */ /* 0x040fe20000410000 */
[----:B------:R-:W-:Y:S01]  /*2720*/  @P6 FMUL.FTZ R33, R28, R47 ;  /* 0x0000002f1c216220 */ /* 0x000fe20000410000 */
[-C--:B------:R-:W-:Y:S01]  /*2730*/  FMUL.FTZ R28, R201, R172.reuse ;  /* 0x000000acc91c7220 */ /* 0x080fe20000410000 */
[----:B------:R-:W-:Y:S01]  /*2740*/  FMUL.FTZ R29, R207, R172 ;  /* 0x000000accf1d7220 */ /* 0x000fe20000410000 */
[----:B------:R-:W-:-:S02]  /*2750*/  @P5 HADD2.F32 R43, -RZ, R6.H1_H1 ;  /* 0x30000006ff2b5230 */ /* 0x000fc40000004100 */
[----:B------:R-:W-:Y:S02]  /*2760*/  HFMA2 R168, -RZ, RZ, 0, 0 ;  /* 0x00000000ffa87431 */ /* 0x000fe400000001ff */
[----:B------:R-:W-:Y:S02]  /*2770*/  @P5 HADD2.F32 R49, -RZ, R34.H1_H1 ;  /* 0x30000022ff315230 */ /* 0x000fe40000004100 */
[----:B------:R-:W-:Y:S01]  /*2780*/  FMUL.FTZ R28, R28, UR4 ;  /* 0x000000041c1c7c20 */ /* 0x000fe20008410000 */
[--C-:B------:R-:W-:Y:S02]  /*2790*/  @P4 HADD2.F32 R199, -RZ, R35.reuse.H0_H0 ;  /* 0x20000023ffc74230 */ /* 0x100fe40000004100 */
[----:B------:R-:W-:Y:S01]  /*27a0*/  FMUL.FTZ R29, R29, UR4 ;  /* 0x000000041d1d7c20 */ /* 0x000fe20008410000 */
[----:B------:R-:W-:Y:S01]  /*27b0*/  @P3 HADD2.F32 R42, -RZ, R35.H1_H1 ;  /* 0x30000023ff2a3230 */ /* 0x000fe20000004100 */
[----:B------:R-:W-:Y:S01]  /*27c0*/  CS2R R34, SRZ ;  /* 0x0000000000227805 */ /* 0x000fe2000001ff00 */
[----:B------:R-:W-:-:S02]  /*27d0*/  @P4 HADD2.F32 R47, -RZ, R7.H0_H0 ;  /* 0x20000007ff2f4230 */ /* 0x000fc40000004100 */
[----:B------:R-:W-:Y:S02]  /*27e0*/  HFMA2 R170, -RZ, RZ, 0, 0 ;  /* 0x00000000ffaa7431 */ /* 0x000fe400000001ff */
[----:B------:R-:W-:Y:S02]  /*27f0*/  @P3 HADD2.F32 R46, -RZ, R7.H1_H1 ;  /* 0x30000007ff2e3230 */ /* 0x000fe40000004100 */
[----:B------:R-:W-:Y:S01]  /*2800*/  @P5 FMUL.FTZ R34, R30, R43 ;  /* 0x0000002b1e225220 */ /* 0x000fe20000410000 */
[----:B------:R-:W-:Y:S01]  /*2810*/  MOV R38, RZ ;  /* 0x000000ff00267202 */ /* 0x000fe20000000f00 */
[C---:B------:R-:W-:Y:S01]  /*2820*/  @P4 FMUL.FTZ R35, R28.reuse, R47 ;  /* 0x0000002f1c234220 */ /* 0x040fe20000410000 */
[----:B------:R-:W-:Y:S01]  /*2830*/  MOV R179, RZ ;  /* 0x000000ff00b37202 */ /* 0x000fe20000000f00 */
[C---:B------:R-:W-:Y:S01]  /*2840*/  @P3 FMUL.FTZ R38, R29.reuse, R46 ;  /* 0x0000002e1d263220 */ /* 0x040fe20000410000 */
[----:B------:R-:W-:Y:S01]  /*2850*/  @P4 FMUL.FTZ R179, R28, R199 ;  /* 0x000000c71cb34220 */ /* 0x000fe20000410000 */
[----:B------:R-:W-:Y:S01]  /*2860*/  F2FP.F16.F32.PACK_AB R34, R34, R33 ;  /* 0x000000212222723e */ /* 0x000fe200000000ff */
[----:B------:R-:W-:Y:S01]  /*2870*/  @P5 FMUL.FTZ R168, R30, R49 ;  /* 0x000000311ea85220 */ /* 0x000fe20000410000 */
[----:B------:R-:W-:Y:S01]  /*2880*/  @P3 FMUL.FTZ R170, R29, R42 ;  /* 0x0000002a1daa3220 */ /* 0x000fe20000410000 */
[----:B------:R-:W-:-:S02]  /*2890*/  F2FP.F16.F32.PACK_AB R28, R217, R31 ;  /* 0x0000001fd91c723e */ /* 0x000fc400000000ff */
[----:B------:R-:W-:Y:S02]  /*28a0*/  F2FP.F16.F32.PACK_AB R33, R39, R32 ;  /* 0x000000202721723e */ /* 0x000fe400000000ff */
[----:B------:R-:W-:Y:S02]  /*28b0*/  F2FP.F16.F32.PACK_AB R30, R203, R205 ;  /* 0x000000cdcb1e723e */ /* 0x000fe400000000ff */
[----:B------:R-:W-:Y:S02]  /*28c0*/  F2FP.F16.F32.PACK_AB R29, R209, R215 ;  /* 0x000000d7d11d723e */ /* 0x000fe400000000ff */
[----:B------:R-:W-:Y:S02]  /*28d0*/  F2FP.F16.F32.PACK_AB R31, R207, R201 ;  /* 0x000000c9cf1f723e */ /* 0x000fe400000000ff */
[----:B------:R-:W-:Y:S02]  /*28e0*/  F2FP.F16.F32.PACK_AB R32, R37, R36 ;  /* 0x000000242520723e */ /* 0x000fe400000000ff */
[----:B------:R-:W-:-:S07]  /*28f0*/  F2FP.F16.F32.PACK_AB R35, R38, R35 ;  /* 0x000000232623723e */ /* 0x000fce00000000ff */
.L_x_1733:
        /* <DEDUP_REMOVED lines=11> */
[----:B------:R-:W-:Y:S01]  /*29b0*/  LOP3.LUT P3, RZ, R40, 0xff, RZ, 0xc0, !PT ;  /* 0x000000ff28ff7812 */ /* 0x000fe2000786c0ff */
[-CC-:B------:R-:W-:Y:S01]  /*29c0*/  FFMA.FTZ R193, R193, R181.reuse, R174.reuse ;  /* 0x000000b5c1c17223 */ /* 0x180fe200000100ae */
[----:B------:R-:W-:Y:S01]  /*29d0*/  FADD.FTZ R195, R188, -R195 ;  /* 0x800000c3bcc37221 */ /* 0x000fe20000010000 */
[----:B------:R-:W-:Y:S01]  /*29e0*/  FADD.FTZ R197, R190, -R197 ;  /* 0x800000c5bec57221 */ /* 0x000fe20000010000 */
[----:B------:R-:W-:Y:S01]  /*29f0*/  LOP3.LUT P4, RZ, R40, 0xff00, RZ, 0xc0, !PT ;  /* 0x0000ff0028ff7812 */ /* 0x000fe2000788c0ff */
[----:B------:R-:W-:Y:S01]  /*2a00*/  FFMA.FTZ R191, R191, R181, R174 ;  /* 0x000000b5bfbf7223 */ /* 0x000fe200000100ae */
[C---:B------:R-:W-:Y:S01]  /*2a10*/  FMUL.FTZ R195, R56.reuse, R195 ;  /* 0x000000c338c37220 */ /* 0x040fe20000410000 */
[----:B------:R-:W-:Y:S01]  /*2a20*/  FMUL.FTZ R197, R56, R197 ;  /* 0x000000c538c57220 */ /* 0x000fe20000410000 */
[----:B------:R-:W-:Y:S01]  /*2a30*/  LOP3.LUT P5, RZ, R40, 0xff0000, RZ, 0xc0, !PT ;  /* 0x00ff000028ff7812 */ /* 0x000fe200078ac0ff */
[----:B------:R-:W-:Y:S01]  /*2a40*/  FADD.FTZ R193, R186, -R193 ;  /* 0x800000c1bac17221 */ /* 0x000fe20000010000 */
[-C--:B0-----:R-:W-:Y:S01]  /*2a50*/  FMUL.FTZ R31, R195, R172.reuse ;  /* 0x000000acc31f7220 */ /* 0x081fe20000410000 */
[----:B------:R-:W-:Y:S01]  /*2a60*/  FMUL.FTZ R28, R197, R172 ;  /* 0x000000acc51c7220 */ /* 0x000fe20000410000 */
[----:B------:R-:W-:Y:S01]  /*2a70*/  LOP3.LUT P6, RZ, R40, 0xff000000, RZ, 0xc0, !PT ;  /* 0xff00000028ff7812 */ /* 0x000fe200078cc0ff */
[----:B------:R-:W-:-:S02]  /*2a80*/  HFMA2 R175, -RZ, RZ, 0, 0 ;  /* 0x00000000ffaf7431 */ /* 0x000fc400000001ff */
[----:B------:R-:W-:Y:S01]  /*2a90*/  FMUL.FTZ R47, R31, UR4 ;  /* 0x000000041f2f7c20 */ /* 0x000fe20008410000 */
[----:B-----5:R-:W-:Y:S02]  /*2aa0*/  @P3 HADD2.F32 R29, -RZ, R36.H0_H0 ;  /* 0x20000024ff1d3230 */ /* 0x020fe40000004100 */
[----:B------:R-:W-:Y:S01]  /*2ab0*/  FADD.FTZ R31, R184, -R191 ;  /* 0x800000bfb81f7221 */ /* 0x000fe20000010000 */
[----:B------:R-:W-:Y:S01]  /*2ac0*/  FMUL.FTZ R28, R28, UR4 ;  /* 0x000000041c1c7c20 */ /* 0x000fe20008410000 */
[C---:B------:R-:W-:Y:S01]  /*2ad0*/  FMUL.FTZ R193, R56.reuse, R193 ;  /* 0x000000c138c17220 */ /* 0x040fe20000410000 */
[----:B------:R-:W-:Y:S02]  /*2ae0*/  @P3 HADD2.F32 R30, -RZ, R8.H0_H0 ;  /* 0x20000008ff1e3230 */ /* 0x000fe40000004100 */
[----:B------:R-:W-:Y:S01]  /*2af0*/  FMUL.FTZ R184, R56, R31 ;  /* 0x0000001f38b87220 */ /* 0x000fe20000410000 */
[----:B------:R-:W-:Y:S01]  /*2b00*/  @P3 FMUL.FTZ R175, R28, R29 ;  /* 0x0000001d1caf3220 */ /* 0x000fe20000410000 */
[-C--:B------:R-:W-:Y:S01]  /*2b10*/  FMUL.FTZ R29, R193, R172.reuse ;  /* 0x000000acc11d7220 */ /* 0x080fe20000410000 */
[----:B------:R-:W-:Y:S01]  /*2b20*/  CS2R R32, SRZ ;  /* 0x0000000000207805 */ /* 0x000fe2000001ff00 */
[----:B------:R-:W-:Y:S01]  /*2b30*/  FMUL.FTZ R34, R184, R172 ;  /* 0x000000acb8227220 */ /* 0x000fe20000410000 */
[----:B------:R-:W-:-:S02]  /*2b40*/  @P4 HADD2.F32 R36, -RZ, R36.H1_H1 ;  /* 0x30000024ff244230 */ /* 0x000fc40000004100 */
[----:B------:R-:W-:Y:S01]  /*2b50*/  @P3 FMUL.FTZ R32, R28, R30 ;  /* 0x0000001e1c203220 */ /* 0x000fe20000410000 */
[----:B------:R-:W-:Y:S02]  /*2b60*/  HFMA2 R191, -RZ, RZ, 0, 0 ;  /* 0x00000000ffbf7431 */ /* 0x000fe400000001ff */
[--C-:B------:R-:W-:Y:S02]  /*2b70*/  @P5 HADD2.F32 R30, -RZ, R37.reuse.H0_H0 ;  /* 0x20000025ff1e5230 */ /* 0x100fe40000004100 */
[----:B------:R-:W-:Y:S01]  /*2b80*/  FMUL.FTZ R46, R29, UR4 ;  /* 0x000000041d2e7c20 */ /* 0x000fe20008410000 */
[----:B------:R-:W-:Y:S01]  /*2b90*/  @P6 HADD2.F32 R37, -RZ, R37.H1_H1 ;  /* 0x30000025ff256230 */ /* 0x000fe20000004100 */
[----:B------:R-:W-:Y:S01]  /*2ba0*/  CS2R R48, SRZ ;  /* 0x0000000000307805 */ /* 0x000fe2000001ff00 */
[--C-:B------:R-:W-:Y:S02]  /*2bb0*/  @P6 HADD2.F32 R29, -RZ, R9.reuse.H1_H1 ;  /* 0x30000009ff1d6230 */ /* 0x100fe40000004100 */
[----:B------:R-:W-:Y:S01]  /*2bc0*/  FMUL.FTZ R34, R34, UR4 ;  /* 0x0000000422227c20 */ /* 0x000fe20008410000 */
[----:B------:R-:W-:Y:S01]  /*2bd0*/  @P4 FMUL.FTZ R49, R47, R36 ;  /* 0x000000242f314220 */ /* 0x000fe20000410000 */
[----:B------:R-:W-:Y:S01]  /*2be0*/  MOV R36, RZ ;  /* 0x000000ff00247202 */ /* 0x000fe20000000f00 */
[----:B------:R-:W-:Y:S01]  /*2bf0*/  FFMA.FTZ R189, R189, R181, R174 ;  /* 0x000000b5bdbd7223 */ /* 0x000fe200000100ae */
[C---:B------:R-:W-:Y:S01]  /*2c00*/  @P6 FMUL.FTZ R191, R34.reuse, R37 ;  /* 0x0000002522bf6220 */ /* 0x040fe20000410000 */
[----:B------:R-:W-:Y:S01]  /*2c10*/  @P6 FMUL.FTZ R36, R34, R29 ;  /* 0x0000001d22246220 */ /* 0x000fe20000410000 */
[----:B------:R-:W-:Y:S01]  /*2c20*/  LOP3.LUT P6, RZ, R41, 0xff, RZ, 0xc0, !PT ;  /* 0x000000ff29ff7812 */ /* 0x000fe200078cc0ff */
[----:B------:R-:W-:Y:S01]  /*2c30*/  FADD.FTZ R189, R182, -R189 ;  /* 0x800000bdb6bd7221 */ /* 0x000fe20000010000 */
[----:B------:R-:W-:-:S02]  /*2c40*/  @P5 HADD2.F32 R31, -RZ, R9.H0_H0 ;  /* 0x20000009ff1f5230 */ /* 0x000fc40000004100 */
[--C-:B------:R-:W-:Y:S01]  /*2c50*/  FFMA.FTZ R187, R187, R181, R174.reuse ;  /* 0x000000b5bbbb7223 */ /* 0x100fe200000100ae */
[----:B------:R-:W-:Y:S01]  /*2c60*/  @P4 HADD2.F32 R28, -RZ, R8.H1_H1 ;  /* 0x30000008ff1c4230 */ /* 0x000fe20000004100 */
[----:B------:R-:W-:Y:S01]  /*2c70*/  ISETP.GE.U32.AND P3, PT, R40, RZ, PT ;  /* 0x000000ff2800720c */ /* 0x000fe20003f66070 */
[----:B------:R-:W-:Y:S01]  /*2c80*/  FMUL.FTZ R189, R56, R189 ;  /* 0x000000bd38bd7220 */ /* 0x000fe20000410000 */
[-CC-:B------:R-:W-:Y:S01]  /*2c90*/  FFMA.FTZ R185, R185, R181.reuse, R174.reuse ;  /* 0x000000b5b9b97223 */ /* 0x180fe200000100ae */
[----:B------:R-:W-:Y:S01]  /*2ca0*/  FFMA.FTZ R183, R183, R181, R174 ;  /* 0x000000b5b7b77223 */ /* 0x000fe200000100ae */
[----:B------:R-:W-:Y:S01]  /*2cb0*/  MOV R35, RZ ;  /* 0x000000ff00237202 */ /* 0x000fe20000000f00 */
[C---:B------:R-:W-:Y:S01]  /*2cc0*/  @P5 FMUL.FTZ R48, R46.reuse, R30 ;  /* 0x0000001e2e305220 */ /* 0x040fe20000410000 */
[----:B------:R-:W-:Y:S01]  /*2cd0*/  @P5 FMUL.FTZ R33, R46, R31 ;  /* 0x0000001f2e215220 */ /* 0x000fe20000410000 */
[----:B------:R-:W-:Y:S01]  /*2ce0*/  FADD.FTZ R187, R180, -R187 ;  /* 0x800000bbb4bb7221 */ /* 0x000fe20000010000 */
[----:B------:R-:W-:Y:S01]  /*2cf0*/  @P4 FMUL.FTZ R35, R47, R28 ;  /* 0x0000001c2f234220 */ /* 0x000fe20000410000 */
[----:B------:R-:W-:Y:S01]  /*2d00*/  LOP3.LUT P5, RZ, R41, 0xff00, RZ, 0xc0, !PT ;  /* 0x0000ff0029ff7812 */ /* 0x000fe200078ac0ff */
[----:B------:R-:W-:Y:S01]  /*2d10*/  FMUL.FTZ R28, R189, R172 ;  /* 0x000000acbd1c7220 */ /* 0x000fe20000410000 */
[C---:B------:R-:W-:Y:S01]  /*2d20*/  LOP3.LUT P4, RZ, R41.reuse, 0xff0000, RZ, 0xc0, !PT ;  /* 0x00ff000029ff7812 */ /* 0x040fe2000788c0ff */
[----:B------:R-:W-:Y:S01]  /*2d30*/  FADD.FTZ R47, R176, -R183 ;  /* 0x800000b7b02f7221 */ /* 0x000fe20000010000 */
[----:B------:R-:W-:Y:S01]  /*2d40*/  ISETP.GE.U32.AND.EX P3, PT, R41, 0x1000000, PT, P3 ;  /* 0x010000002900780c */ /* 0x000fe20003f66130 */
[----:B------:R-:W-:Y:S01]  /*2d50*/  FADD.FTZ R41, R178, -R185 ;  /* 0x800000b9b2297221 */ /* 0x000fe20000010000 */
[----:B------:R-:W-:-:S02]  /*2d60*/  HFMA2 R183, -RZ, RZ, 0, 0 ;  /* 0x00000000ffb77431 */ /* 0x000fc400000001ff */
[----:B------:R-:W-:Y:S01]  /*2d70*/  FMUL.FTZ R187, R56, R187 ;  /* 0x000000bb38bb7220 */ /* 0x000fe20000410000 */
[----:B------:R-:W-:Y:S02]  /*2d80*/  @P6 HADD2.F32 R29, -RZ, R38.H0_H0 ;  /* 0x20000026ff1d6230 */ /* 0x000fe40000004100 */
[----:B------:R-:W-:Y:S01]  /*2d90*/  FMUL.FTZ R28, R28, UR4 ;  /* 0x000000041c1c7c20 */ /* 0x000fe20008410000 */
[C---:B------:R-:W-:Y:S01]  /*2da0*/  FMUL.FTZ R201, R56.reuse, R41 ;  /* 0x0000002938c97220 */ /* 0x040fe20000410000 */
[-C--:B------:R-:W-:Y:S01]  /*2db0*/  FMUL.FTZ R31, R187, R172.reuse ;  /* 0x000000acbb1f7220 */ /* 0x080fe20000410000 */
[----:B------:R-:W-:Y:S01]  /*2dc0*/  FMUL.FTZ R46, R56, R47 ;  /* 0x0000002f382e7220 */ /* 0x000fe20000410000 */
[----:B------:R-:W-:Y:S02]  /*2dd0*/  @P6 HADD2.F32 R30, -RZ, R10.H0_H0 ;  /* 0x2000000aff1e6230 */ /* 0x000fe40000004100 */
[----:B------:R-:W-:Y:S01]  /*2de0*/  @P6 FMUL.FTZ R183, R28, R29 ;  /* 0x0000001d1cb76220 */ /* 0x000fe20000410000 */
[----:B------:R-:W-:Y:S01]  /*2df0*/  FMUL.FTZ R29, R201, R172 ;  /* 0x000000acc91d7220 */ /* 0x000fe20000410000 */
[----:B------:R-:W-:Y:S01]  /*2e00*/  FMUL.FTZ R199, R31, UR4 ;  /* 0x000000041fc77c20 */ /* 0x000fe20008410000 */
[----:B------:R-:W-:-:S02]  /*2e10*/  HFMA2 R176, -RZ, RZ, 0, 0 ;  /* 0x00000000ffb07431 */ /* 0x000fc400000001ff */
[----:B------:R-:W-:Y:S01]  /*2e20*/  FMUL.FTZ R31, R46, R172 ;  /* 0x000000ac2e1f7220 */ /* 0x000fe20000410000 */
[----:B------:R-:W-:Y:S01]  /*2e30*/  MOV R34, RZ ;  /* 0x000000ff00227202 */ /* 0x000fe20000000f00 */
[----:B------:R-:W-:Y:S02]  /*2e40*/  @P5 HADD2.F32 R38, -RZ, R38.H1_H1 ;  /* 0x30000026ff265230 */ /* 0x000fe40000004100 */
[----:B------:R-:W-:Y:S01]  /*2e50*/  @P6 FMUL.FTZ R34, R28, R30 ;  /* 0x0000001e1c226220 */ /* 0x000fe20000410000 */
[----:B------:R-:W-:Y:S01]  /*2e60*/  FMUL.FTZ R47, R29, UR4 ;  /* 0x000000041d2f7c20 */ /* 0x000fe20008410000 */
[----:B------:R-:W-:Y:S02]  /*2e70*/  @P5 HADD2.F32 R28, -RZ, R10.H1_H1 ;  /* 0x3000000aff1c5230 */ /* 0x000fe40000004100 */
[----:B------:R-:W-:Y:S01]  /*2e80*/  FMUL.FTZ R180, R31, UR4 ;  /* 0x000000041fb47c20 */ /* 0x000fe20008410000 */
[--C-:B------:R-:W-:Y:S02]  /*2e90*/  @P4 HADD2.F32 R30, -RZ, R11.reuse.H0_H0 ;  /* 0x2000000bff1e4230 */ /* 0x100fe40000004100 */
[----:B------:R-:W-:Y:S01]  /*2ea0*/  @P5 FMUL.FTZ R176, R199, R38 ;  /* 0x00000026c7b05220 */ /* 0x000fe20000410000 */
[----:B------:R-:W-:Y:S01]  /*2eb0*/  @P3 HADD2.F32 R29, -RZ, R11.H1_H1 ;  /* 0x3000000bff1d3230 */ /* 0x000fe20000004100 */
[----:B------:R-:W-:Y:S01]  /*2ec0*/  MOV R37, RZ ;  /* 0x000000ff00257202 */ /* 0x000fe20000000f00 */
[----:B------:R-:W-:-:S02]  /*2ed0*/  @P4 HADD2.F32 R40, -RZ, R39.H0_H0 ;  /* 0x20000027ff284230 */ /* 0x000fc40000004100 */
[----:B------:R-:W-:Y:S01]  /*2ee0*/  HFMA2 R185, -RZ, RZ, 0, 0 ;  /* 0x00000000ffb97431 */ /* 0x000fe200000001ff */
[----:B------:R-:W-:Y:S01]  /*2ef0*/  MOV R38, RZ ;  /* 0x000000ff00267202 */ /* 0x000fe20000000f00 */
[----:B------:R-:W-:Y:S01]  /*2f00*/  HFMA2 R178, -RZ, RZ, 0, 0 ;  /* 0x00000000ffb27431 */ /* 0x000fe200000001ff */
[----:B------:R-:W-:Y:S01]  /*2f10*/  MOV R41, RZ ;  /* 0x000000ff00297202 */ /* 0x000fe20000000f00 */
[----:B------:R-:W-:Y:S02]  /*2f20*/  @P3 HADD2.F32 R39, -RZ, R39.H1_H1 ;  /* 0x30000027ff273230 */ /* 0x000fe40000004100 */
[----:B------:R-:W-:Y:S01]  /*2f30*/  @P5 FMUL.FTZ R37, R199, R28 ;  /* 0x0000001cc7255220 */ /* 0x000fe20000410000 */
[----:B------:R-:W-:Y:S01]  /*2f40*/  @P4 FMUL.FTZ R38, R47, R30 ;  /* 0x0000001e2f264220 */ /* 0x000fe20000410000 */
[C---:B------:R-:W-:Y:S01]  /*2f50*/  @P3 FMUL.FTZ R41, R180.reuse, R29 ;  /* 0x0000001db4293220 */ /* 0x040fe20000410000 */
        /* <DEDUP_REMOVED lines=11> */
.L_x_1734:
[-CC-:B------:R-:W-:Y:S01]  /*3010*/  FFMA.FTZ R197, R197, R181.reuse, R174.reuse ;  /* 0x000000b5c5c57223 */ /* 0x180fe200000100ae */
[-CC-:B------:R-:W-:Y:S01]  /*3020*/  FFMA.FTZ R195, R195, R181.reuse, R174.reuse ;  /* 0x000000b5c3c37223 */ /* 0x180fe200000100ae */
[C---:B------:R-:W-:Y:S01]  /*3030*/  LOP3.LUT P3, RZ, R40.reuse, 0xff, RZ, 0xc0, !PT ;  /* 0x000000ff28ff7812 */ /* 0x040fe2000786c0ff */
[-CC-:B------:R-:W-:Y:S01]  /*3040*/  FFMA.FTZ R201, R191, R181.reuse, R174.reuse ;  /* 0x000000b5bfc97223 */ /* 0x180fe200000100ae */
[----:B------:R-:W-:Y:S01]  /*3050*/  LOP3.LUT P4, RZ, R40, 0xff00, RZ, 0xc0, !PT ;  /* 0x0000ff0028ff7812 */ /* 0x000fe2000788c0ff */
[----:B------:R-:W-:Y:S01]  /*3060*/  FADD.FTZ R197, R190, -R197 ;  /* 0x800000c5bec57221 */ /* 0x000fe20000010000 */
[----:B------:R-:W-:Y:S01]  /*3070*/  FADD.FTZ R195, R188, -R195 ;  /* 0x800000c3bcc37221 */ /* 0x000fe20000010000 */
[C---:B------:R-:W-:Y:S01]  /*3080*/  LOP3.LUT P5, RZ, R40.reuse, 0xff0000, RZ, 0xc0, !PT ;  /* 0x00ff000028ff7812 */ /* 0x040fe200078ac0ff */
[----:B------:R-:W-:Y:S01]  /*3090*/  FFMA.FTZ R193, R193, R181, R174 ;  /* 0x000000b5c1c17223 */ /* 0x000fe200000100ae */
[----:B------:R-:W-:Y:S01]  /*30a0*/  LOP3.LUT P6, RZ, R40, 0xff000000, RZ, 0xc0, !PT ;  /* 0xff00000028ff7812 */ /* 0x000fe200078cc0ff */
[C---:B------:R-:W-:Y:S01]  /*30b0*/  FMUL.FTZ R197, R56.reuse, R197 ;  /* 0x000000c538c57220 */ /* 0x040fe20000410000 */
[----:B0-----:R-:W-:Y:S01]  /*30c0*/  FMUL.FTZ R33, R56, R195 ;  /* 0x000000c338217220 */ /* 0x001fe20000410000 */
[----:B------:R-:W-:Y:S01]  /*30d0*/  FADD.FTZ R201, R184, -R201 ;  /* 0x800000c9b8c97221 */ /* 0x000fe20000010000 */
[----:B------:R-:W-:Y:S01]  /*30e0*/  FADD.FTZ R199, R186, -R193 ;  /* 0x800000c1bac77221 */ /* 0x000fe20000010000 */
[C---:B------:R-:W-:Y:S01]  /*30f0*/  FMUL.FTZ R32, R172.reuse, R197 ;  /* 0x000000c5ac207220 */ /* 0x040fe20000410000 */
[----:B------:R-:W-:Y:S01]  /*3100*/  FMUL.FTZ R33, R172, R33 ;  /* 0x00000021ac217220 */ /* 0x000fe20000410000 */
[----:B------:R-:W-:-:S02]  /*3110*/  HFMA2 R175, -RZ, RZ, 0, 0 ;  /* 0x00000000ffaf7431 */ /* 0x000fc400000001ff */
[----:B-----5:R-:W-:Y:S02]  /*3120*/  @P3 HADD2.F32 R47, -RZ, R36.H0_H0 ;  /* 0x20000024ff2f3230 */ /* 0x020fe40000004100 */
[----:B------:R-:W-:Y:S01]  /*3130*/  FMUL.FTZ R32, R32, UR4 ;  /* 0x0000000420207c20 */ /* 0x000fe20008410000 */
[----:B------:R-:W-:Y:S02]  /*3140*/  @P3 HADD2.F32 R191, -RZ, R8.H0_H0 ;  /* 0x20000008ffbf3230 */ /* 0x000fe40000004100 */
[----:B------:R-:W-:Y:S01]  /*3150*/  FMUL.FTZ R46, R33, UR4 ;  /* 0x00000004212e7c20 */ /* 0x000fe20008410000 */
[----:B------:R-:W-:Y:S02]  /*3160*/  @P4 HADD2.F32 R193, -RZ, R36.H1_H1 ;  /* 0x30000024ffc14230 */ /* 0x000fe40000004100 */
[C---:B------:R-:W-:Y:S01]  /*3170*/  FMUL.FTZ R201, R56.reuse, R201 ;  /* 0x000000c938c97220 */ /* 0x040fe20000410000 */
[----:B------:R-:W-:Y:S02]  /*3180*/  CS2R R48, SRZ ;  /* 0x0000000000307805 */ /* 0x000fe4000001ff00 */
[----:B------:R-:W-:Y:S01]  /*3190*/  MOV R35, RZ ;  /* 0x000000ff00237202 */ /* 0x000fe20000000f00 */
[----:B------:R-:W-:Y:S01]  /*31a0*/  FMUL.FTZ R33, R56, R199 ;  /* 0x000000c738217220 */ /* 0x000fe20000410000 */
[-C--:B------:R-:W-:Y:S01]  /*31b0*/  @P3 FMUL.FTZ R175, R47, R32.reuse ;  /* 0x000000202faf3220 */ /* 0x080fe20000410000 */
[----:B------:R-:W-:Y:S01]  /*31c0*/  @P3 FMUL.FTZ R35, R191, R32 ;  /* 0x00000020bf233220 */ /* 0x000fe20000410000 */
[----:B------:R-:W-:Y:S01]  /*31d0*/  @P4 FMUL.FTZ R49, R193, R46 ;  /* 0x0000002ec1314220 */ /* 0x000fe20000410000 */
[----:B------:R-:W-:-:S02]  /*31e0*/  HFMA2 R32, -RZ, RZ, 0, 0 ;  /* 0x00000000ff207431 */ /* 0x000fc400000001ff */
[--C-:B------:R-:W-:Y:S02]  /*31f0*/  @P5 HADD2.F32 R184, -RZ, R37.reuse.H0_H0 ;  /* 0x20000025ffb85230 */ /* 0x100fe40000004100 */
[C---:B------:R-:W-:Y:S01]  /*3200*/  FMUL.FTZ R34, R172.reuse, R201 ;  /* 0x000000c9ac227220 */ /* 0x040fe20000410000 */
[----:B------:R-:W-:Y:S02]  /*3210*/  @P6 HADD2.F32 R193, -RZ, R37.H1_H1 ;  /* 0x30000025ffc16230 */ /* 0x000fe40000004100 */
[----:B------:R-:W-:Y:S02]  /*3220*/  HFMA2 R191, -RZ, RZ, 0, 0 ;  /* 0x00000000ffbf7431 */ /* 0x000fe400000001ff */
[----:B------:R-:W-:Y:S02]  /*3230*/  @P4 HADD2.F32 R37, -RZ, R8.H1_H1 ;  /* 0x30000008ff254230 */ /* 0x000fe40000004100 */
[----:B------:R-:W-:Y:S01]  /*3240*/  FMUL.FTZ R33, R172, R33 ;  /* 0x00000021ac217220 */ /* 0x000fe20000410000 */
[--C-:B------:R-:W-:Y:S01]  /*3250*/  @P6 HADD2.F32 R195, -RZ, R9.reuse.H1_H1 ;  /* 0x30000009ffc36230 */ /* 0x100fe20000004100 */
[----:B------:R-:W-:Y:S01]  /*3260*/  ISETP.GE.U32.AND P3, PT, R40, RZ, PT ;  /* 0x000000ff2800720c */ /* 0x000fe20003f66070 */
[----:B------:R-:W-:Y:S01]  /*3270*/  FMUL.FTZ R34, R34, UR4 ;  /* 0x0000000422227c20 */ /* 0x000fe20008410000 */
[----:B------:R-:W-:Y:S01]  /*3280*/  FFMA.FTZ R187, R187, R181, R174 ;  /* 0x000000b5bbbb7223 */ /* 0x000fe200000100ae */
[----:B------:R-:W-:-:S02]  /*3290*/  @P5 HADD2.F32 R186, -RZ, R9.H0_H0 ;  /* 0x20000009ffba5230 */ /* 0x000fc40000004100 */
[----:B------:R-:W-:Y:S01]  /*32a0*/  FMUL.FTZ R33, R33, UR4 ;  /* 0x0000000421217c20 */ /* 0x000fe20008410000 */
[----:B------:R-:W-:Y:S01]  /*32b0*/  @P4 FMUL.FTZ R32, R37, R46 ;  /* 0x0000002e25204220 */ /* 0x000fe20000410000 */
[----:B------:R-:W-:Y:S01]  /*32c0*/  MOV R47, RZ ;  /* 0x000000ff002f7202 */ /* 0x000fe20000000f00 */
[--C-:B------:R-:W-:Y:S01]  /*32d0*/  FFMA.FTZ R189, R189, R181, R174.reuse ;  /* 0x000000b5bdbd7223 */ /* 0x100fe200000100ae */
[----:B------:R-:W-:Y:S01]  /*32e0*/  LOP3.LUT P4, RZ, R41, 0xff0000, RZ, 0xc0, !PT ;  /* 0x00ff000029ff7812 */ /* 0x000fe2000788c0ff */
[-C--:B------:R-:W-:Y:S01]  /*32f0*/  @P6 FMUL.FTZ R191, R193, R34.reuse ;  /* 0x00000022c1bf6220 */ /* 0x080fe20000410000 */
[----:B------:R-:W-:Y:S01]  /*3300*/  ISETP.GE.U32.AND.EX P3, PT, R41, 0x1000000, PT, P3 ;  /* 0x010000002900780c */ /* 0x000fe20003f66130 */
[----:B------:R-:W-:Y:S01]  /*3310*/  @P6 FMUL.FTZ R47, R195, R34 ;  /* 0x00000022c32f6220 */ /* 0x000fe20000410000 */
[----:B------:R-:W-:Y:S01]  /*3320*/  FADD.FTZ R187, R180, -R187 ;  /* 0x800000bbb4bb7221 */ /* 0x000fe20000010000 */
[----:B------:R-:W-:Y:S01]  /*3330*/  MOV R36, RZ ;  /* 0x000000ff00247202 */ /* 0x000fe20000000f00 */
[-C--:B------:R-:W-:Y:S01]  /*3340*/  @P5 FMUL.FTZ R48, R184, R33.reuse ;  /* 0x00000021b8305220 */ /* 0x080fe20000410000 */
[C---:B------:R-:W-:Y:S01]  /*3350*/  LOP3.LUT P6, RZ, R41.reuse, 0xff, RZ, 0xc0, !PT ;  /* 0x000000ff29ff7812 */ /* 0x040fe200078cc0ff */
[----:B------:R-:W-:Y:S01]  /*3360*/  @P5 FMUL.FTZ R36, R186, R33 ;  /* 0x00000021ba245220 */ /* 0x000fe20000410000 */
[----:B------:R-:W-:Y:S01]  /*3370*/  LOP3.LUT P5, RZ, R41, 0xff00, RZ, 0xc0, !PT ;  /* 0x0000ff0029ff7812 */ /* 0x000fe200078ac0ff */
[----:B------:R-:W-:Y:S01]  /*3380*/  FADD.FTZ R189, R182, -R189 ;  /* 0x800000bdb6bd7221 */ /* 0x000fe20000010000 */
[C---:B------:R-:W-:Y:S01]  /*3390*/  FMUL.FTZ R37, R56.reuse, R187 ;  /* 0x000000bb38257220 */ /* 0x040fe20000410000 */
[-CC-:B------:R-:W-:Y:S01]  /*33a0*/  FFMA.FTZ R185, R185, R181.reuse, R174.reuse ;  /* 0x000000b5b9b97223 */ /* 0x180fe200000100ae */
[----:B------:R-:W-:Y:S01]  /*33b0*/  FFMA.FTZ R183, R183, R181, R174 ;  /* 0x000000b5b7b77223 */ /* 0x000fe200000100ae */
[----:B------:R-:W-:Y:S01]  /*33c0*/  FMUL.FTZ R33, R56, R189 ;  /* 0x000000bd38217220 */ /* 0x000fe20000410000 */
[----:B------:R-:W-:Y:S01]  /*33d0*/  FMUL.FTZ R37, R172, R37 ;  /* 0x00000025ac257220 */ /* 0x000fe20000410000 */
[----:B------:R-:W-:Y:S01]  /*33e0*/  FADD.FTZ R193, R178, -R185 ;  /* 0x800000b9b2c17221 */ /* 0x000fe20000010000 */
[----:B------:R-:W-:Y:S01]  /*33f0*/  FADD.FTZ R195, R176, -R183 ;  /* 0x800000b7b0c37221 */ /* 0x000fe20000010000 */
[----:B------:R-:W-:Y:S01]  /*3400*/  FMUL.FTZ R33, R172, R33 ;  /* 0x00000021ac217220 */ /* 0x000fe20000410000 */
[----:B------:R-:W-:-:S02]  /*3410*/  @P4 HADD2.F32 R180, -RZ, R39.H0_H0 ;  /* 0x20000027ffb44230 */ /* 0x000fc40000004100 */
[----:B------:R-:W-:Y:S01]  /*3420*/  FMUL.FTZ R40, R37, UR4 ;  /* 0x0000000425287c20 */ /* 0x000fe20008410000 */
[----:B------:R-:W-:Y:S02]  /*3430*/  @P3 HADD2.F32 R182, -RZ, R39.H1_H1 ;  /* 0x30000027ffb63230 */ /* 0x000fe40000004100 */
[----:B------:R-:W-:Y:S02]  /*3440*/  HFMA2 R183, -RZ, RZ, 0, 0 ;  /* 0x00000000ffb77431 */ /* 0x000fe400000001ff */
[C---:B------:R-:W-:Y:S01]  /*3450*/  FMUL.FTZ R37, R56.reuse, R193 ;  /* 0x000000c138257220 */ /* 0x040fe20000410000 */
[----:B------:R-:W-:Y:S01]  /*3460*/  FMUL.FTZ R39, R56, R195 ;  /* 0x000000c338277220 */ /* 0x000fe20000410000 */
[--C-:B------:R-:W-:Y:S02]  /*3470*/  @P6 HADD2.F32 R46, -RZ, R38.reuse.H0_H0 ;  /* 0x20000026ff2e6230 */ /* 0x100fe40000004100 */
[----:B------:R-:W-:Y:S01]  /*3480*/  FMUL.FTZ R33, R33, UR4 ;  /* 0x0000000421217c20 */ /* 0x000fe20008410000 */
[----:B------:R-:W-:-:S02]  /*3490*/  @P5 HADD2.F32 R41, -RZ, R38.H1_H1 ;  /* 0x30000026ff295230 */ /* 0x000fc40000004100 */
[----:B------:R-:W-:Y:S02]  /*34a0*/  HFMA2 R176, -RZ, RZ, 0, 0 ;  /* 0x00000000ffb07431 */ /* 0x000fe400000001ff */
[--C-:B------:R-:W-:Y:S02]  /*34b0*/  @P6 HADD2.F32 R38, -RZ, R10.reuse.H0_H0 ;  /* 0x2000000aff266230 */ /* 0x100fe40000004100 */
[C---:B------:R-:W-:Y:S01]  /*34c0*/  FMUL.FTZ R37, R172.reuse, R37 ;  /* 0x00000025ac257220 */ /* 0x040fe20000410000 */
[----:B------:R-:W-:Y:S01]  /*34d0*/  FMUL.FTZ R39, R172, R39 ;  /* 0x00000027ac277220 */ /* 0x000fe20000410000 */
[----:B------:R-:W-:Y:S01]  /*34e0*/  @P6 FMUL.FTZ R183, R46, R33 ;  /* 0x000000212eb76220 */ /* 0x000fe20000410000 */
[----:B------:R-:W-:Y:S01]  /*34f0*/  @P5 HADD2.F32 R187, -RZ, R10.H1_H1 ;  /* 0x3000000affbb5230 */ /* 0x000fe20000004100 */
[----:B------:R-:W-:Y:S01]  /*3500*/  MOV R34, RZ ;  /* 0x000000ff00227202 */ /* 0x000fe20000000f00 */
[--C-:B------:R-:W-:Y:S02]  /*3510*/  @P4 HADD2.F32 R46, -RZ, R11.reuse.H0_H0 ;  /* 0x2000000bff2e4230 */ /* 0x100fe40000004100 */
[----:B------:R-:W-:Y:S01]  /*3520*/  FMUL.FTZ R37, R37, UR4 ;  /* 0x0000000425257c20 */ /* 0x000fe20008410000 */
[----:B------:R-:W-:-:S02]  /*3530*/  @P3 HADD2.F32 R184, -RZ, R11.H1_H1 ;  /* 0x3000000bffb83230 */ /* 0x000fc40000004100 */
[----:B------:R-:W-:Y:S01]  /*3540*/  FMUL.FTZ R39, R39, UR4 ;  /* 0x0000000427277c20 */ /* 0x000fe20008410000 */
[----:B------:R-:W-:Y:S01]  /*3550*/  @P6 FMUL.FTZ R34, R38, R33 ;  /* 0x0000002126226220 */ /* 0x000fe20000410000 */
[-C--:B------:R-:W-:Y:S01]  /*3560*/  @P5 FMUL.FTZ R176, R41, R40.reuse ;  /* 0x0000002829b05220 */ /* 0x080fe20000410000 */
        /* <DEDUP_REMOVED lines=8> */
[----:B------:R-:W-:Y:S01]  /*35f0*/  F2FP.F16.F32.PACK_AB R32, R32, R35 ;  /* 0x000000232020723e */ /* 0x000fe200000000ff */
[----:B------:R-:W-:Y:S01]  /*3600*/  @P4 FMUL.FTZ R185, R180, R37 ;  /* 0x00000025b4b94220 */ /* 0x000fe20000410000 */
[----:B------:R-:W-:Y:S01]  /*3610*/  F2FP.F16.F32.PACK_AB R34, R33, R34 ;  /* 0x000000222122723e */ /* 0x000fe200000000ff */
[----:B------:R-:W-:Y:S01]  /*3620*/  @P3 FMUL.FTZ R178, R182, R39 ;  /* 0x00000027b6b23220 */ /* 0x000fe20000410000 */
[----:B------:R-:W-:-:S02]  /*3630*/  F2FP.F16.F32.PACK_AB R33, R47, R36 ;  /* 0x000000242f21723e */ /* 0x000fc400000000ff */
[----:B------:R-:W-:-:S07]  /*3640*/  F2FP.F16.F32.PACK_AB R35, R41, R38 ;  /* 0x000000262923723e */ /* 0x000fce00000000ff */
.L_x_1735:
        /* <DEDUP_REMOVED lines=9> */
[----:B------:R-:W-:Y:S01]  /*36e0*/  LOP3.LUT P3, RZ, R2, 0xff, RZ, 0xc0, !PT ;  /* 0x000000ff02ff7812 */ /* 0x000fe2000786c0ff */
[-CC-:B------:R-:W-:Y:S01]  /*36f0*/  FFMA.FTZ R162, R162, R181.reuse, R174.reuse ;  /* 0x000000b5a2a27223 */ /* 0x180fe200000100ae */
[----:B------:R-:W-:Y:S01]  /*3700*/  LOP3.LUT P4, RZ, R2, 0xff00, RZ, 0xc0, !PT ;  /* 0x0000ff0002ff7812 */ /* 0x000fe2000788c0ff */
[----:B------:R-:W-:Y:S01]  /*3710*/  FADD.FTZ R173, R164, -R173 ;  /* 0x800000ada4ad7221 */ /* 0x000fe20000010000 */
[-C--:B------:R-:W-:Y:S01]  /*3720*/  FFMA.FTZ R169, R169, R181.reuse, R174 ;  /* 0x000000b5a9a97223 */ /* 0x080fe200000100ae */
[----:B------:R-:W-:Y:S01]  /*3730*/  FADD.FTZ R171, R171, -R162 ;  /* 0x800000a2abab7221 */ /* 0x000fe20000010000 */
[----:B------:R-:W-:Y:S01]  /*3740*/  FFMA.FTZ R158, R158, R181, R174 ;  /* 0x000000b59e9e7223 */ /* 0x000fe200000100ae */
[----:B------:R-:W-:Y:S01]  /*3750*/  FMUL.FTZ R173, R56, R173 ;  /* 0x000000ad38ad7220 */ /* 0x000fe20000410000 */
[----:B------:R-:W-:Y:S01]  /*3760*/  LOP3.LUT P5, RZ, R2, 0xff0000, RZ, 0xc0, !PT ;  /* 0x00ff000002ff7812 */ /* 0x000fe200078ac0ff */
[----:B------:R-:W-:Y:S01]  /*3770*/  FMUL.FTZ R171, R56, R171 ;  /* 0x000000ab38ab7220 */ /* 0x000fe20000410000 */
[----:B------:R-:W-:Y:S01]  /*3780*/  FADD.FTZ R169, R160, -R169 ;  /* 0x800000a9a0a97221 */ /* 0x000fe20000010000 */
[----:B0-----:R-:W-:Y:S01]  /*3790*/  FMUL.FTZ R28, R173, R172 ;  /* 0x000000acad1c7220 */ /* 0x001fe20000410000 */
[----:B------:R-:W-:Y:S01]  /*37a0*/  LOP3.LUT P6, RZ, R2, 0xff000000, RZ, 0xc0, !PT ;  /* 0xff00000002ff7812 */ /* 0x000fe200078cc0ff */
[----:B-----5:R-:W-:-:S02]  /*37b0*/  @P3 HADD2.F32 R29, -RZ, R36.H0_H0 ;  /* 0x20000024ff1d3230 */ /* 0x020fc40000004100 */
[----:B------:R-:W-:Y:S01]  /*37c0*/  FADD.FTZ R167, R167, -R158 ;  /* 0x8000009ea7a77221 */ /* 0x000fe20000010000 */
[-C--:B------:R-:W-:Y:S01]  /*37d0*/  FMUL.FTZ R31, R171, R172.reuse ;  /* 0x000000acab1f7220 */ /* 0x080fe20000410000 */
[----:B------:R-:W-:Y:S01]  /*37e0*/  FMUL.FTZ R28, R28, UR4 ;  /* 0x000000041c1c7c20 */ /* 0x000fe20008410000 */
[C---:B------:R-:W-:Y:S01]  /*37f0*/  FMUL.FTZ R169, R56.reuse, R169 ;  /* 0x000000a938a97220 */ /* 0x040fe20000410000 */
[----:B------:R-:W-:Y:S01]  /*3800*/  CS2R R40, SRZ ;  /* 0x0000000000287805 */ /* 0x000fe2000001ff00 */
[----:B------:R-:W-:Y:S02]  /*3810*/  @P3 HADD2.F32 R30, -RZ, R12.H0_H0 ;  /* 0x2000000cff1e3230 */ /* 0x000fe40000004100 */
[----:B------:R-:W-:Y:S01]  /*3820*/  FMUL.FTZ R167, R56, R167 ;  /* 0x000000a738a77220 */ /* 0x000fe20000410000 */
[----:B------:R-:W-:Y:S02]  /*3830*/  @P4 HADD2.F32 R36, -RZ, R36.H1_H1 ;  /* 0x30000024ff244230 */ /* 0x000fe40000004100 */
[----:B------:R-:W-:Y:S01]  /*3840*/  FMUL.FTZ R47, R31, UR4 ;  /* 0x000000041f2f7c20 */ /* 0x000fe20008410000 */
[C---:B------:R-:W-:Y:S01]  /*3850*/  @P3 FMUL.FTZ R41, R28.reuse, R29 ;  /* 0x0000001d1c293220 */ /* 0x040fe20000410000 */
[-C--:B------:R-:W-:Y:S01]  /*3860*/  FMUL.FTZ R29, R169, R172.reuse ;  /* 0x000000aca91d7220 */ /* 0x080fe20000410000 */
[----:B------:R-:W-:Y:S01]  /*3870*/  CS2R R32, SRZ ;  /* 0x0000000000207805 */ /* 0x000fe2000001ff00 */
[----:B------:R-:W-:Y:S01]  /*3880*/  FMUL.FTZ R34, R167, R172 ;  /* 0x000000aca7227220 */ /* 0x000fe20000410000 */
[----:B------:R-:W-:Y:S01]  /*3890*/  @P3 FMUL.FTZ R32, R28, R30 ;  /* 0x0000001e1c203220 */ /* 0x000fe20000410000 */
[----:B------:R-:W-:Y:S01]  /*38a0*/  @P4 FMUL.FTZ R40, R47, R36 ;  /* 0x000000242f284220 */ /* 0x000fe20000410000 */
[----:B------:R-:W-:-:S02]  /*38b0*/  HFMA2 R36, -RZ, RZ, 0, 0 ;  /* 0x00000000ff247431 */ /* 0x000fc400000001ff */
[--C-:B------:R-:W-:Y:S02]  /*38c0*/  @P5 HADD2.F32 R30, -RZ, R37.reuse.H0_H0 ;  /* 0x20000025ff1e5230 */ /* 0x100fe40000004100 */
[----:B------:R-:W-:Y:S01]  /*38d0*/  FMUL.FTZ R44, R29, UR4 ;  /* 0x000000041d2c7c20 */ /* 0x000fe20008410000 */
[----:B------:R-:W-:Y:S02]  /*38e0*/  @P6 HADD2.F32 R37, -RZ, R37.H1_H1 ;  /* 0x30000025ff256230 */ /* 0x000fe40000004100 */
[----:B------:R-:W-:Y:S01]  /*38f0*/  FMUL.FTZ R34, R34, UR4 ;  /* 0x0000000422227c20 */ /* 0x000fe20008410000 */
[----:B------:R-:W-:Y:S02]  /*3900*/  @P6 HADD2.F32 R29, -RZ, R13.H1_H1 ;  /* 0x3000000dff1d6230 */ /* 0x000fe40000004100 */
[----:B------:R-:W-:Y:S01]  /*3910*/  FFMA.FTZ R165, R165, R181, R174 ;  /* 0x000000b5a5a57223 */ /* 0x000fe200000100ae */
[----:B------:R-:W-:Y:S01]  /*3920*/  MOV R46, RZ ;  /* 0x000000ff002e7202 */ /* 0x000fe20000000f00 */
[----:B------:R-:W-:Y:S01]  /*3930*/  @P6 FMUL.FTZ R36, R34, R37 ;  /* 0x0000002522246220 */ /* 0x000fe20000410000 */
[----:B------:R-:W-:-:S02]  /*3940*/  HFMA2 R35, -RZ, RZ, 0, 0 ;  /* 0x00000000ff237431 */ /* 0x000fc400000001ff */
[----:B------:R-:W-:Y:S01]  /*3950*/  @P6 FMUL.FTZ R46, R34, R29 ;  /* 0x0000001d222e6220 */ /* 0x000fe20000410000 */
[----:B------:R-:W-:Y:S01]  /*3960*/  LOP3.LUT P6, RZ, R3, 0xff, RZ, 0xc0, !PT ;  /* 0x000000ff03ff7812 */ /* 0x000fe200078cc0ff */
[----:B------:R-:W-:Y:S01]  /*3970*/  FADD.FTZ R165, R118, -R165 ;  /* 0x800000a576a57221 */ /* 0x000fe20000010000 */
[----:B------:R-:W-:Y:S02]  /*3980*/  @P4 HADD2.F32 R28, -RZ, R12.H1_H1 ;  /* 0x3000000cff1c4230 */ /* 0x000fe40000004100 */
[--C-:B------:R-:W-:Y:S01]  /*3990*/  FFMA.FTZ R54, R54, R181, R174.reuse ;  /* 0x000000b536367223 */ /* 0x100fe200000100ae */
[----:B------:R-:W-:Y:S02]  /*39a0*/  @P5 HADD2.F32 R31, -RZ, R13.H0_H0 ;  /* 0x2000000dff1f5230 */ /* 0x000fe40000004100 */
[----:B------:R-:W-:Y:S01]  /*39b0*/  FMUL.FTZ R165, R56, R165 ;  /* 0x000000a538a57220 */ /* 0x000fe20000410000 */
[-CC-:B------:R-:W-:Y:S01]  /*39c0*/  FFMA.FTZ R57, R57, R181.reuse, R174.reuse ;  /* 0x000000b539397223 */ /* 0x180fe200000100ae */
[----:B------:R-:W-:Y:S01]  /*39d0*/  ISETP.GE.U32.AND P3, PT, R2, RZ, PT ;  /* 0x000000ff0200720c */ /* 0x000fe20003f66070 */
[----:B------:R-:W-:Y:S01]  /*39e0*/  FFMA.FTZ R50, R50, R181, R174 ;  /* 0x000000b532327223 */ /* 0x000fe200000100ae */
[----:B------:R-:W-:Y:S01]  /*39f0*/  MOV R45, RZ ;  /* 0x000000ff002d7202 */ /* 0x000fe20000000f00 */
[----:B------:R-:W-:Y:S01]  /*3a00*/  @P4 FMUL.FTZ R35, R47, R28 ;  /* 0x0000001c2f234220 */ /* 0x000fe20000410000 */
[C---:B------:R-:W-:Y:S01]  /*3a10*/  @P5 FMUL.FTZ R45, R44.reuse, R30 ;  /* 0x0000001e2c2d5220 */ /* 0x040fe20000410000 */
[----:B------:R-:W-:Y:S01]  /*3a20*/  @P5 FMUL.FTZ R33, R44, R31 ;  /* 0x0000001f2c215220 */ /* 0x000fe20000410000 */
[----:B------:R-:W-:Y:S01]  /*3a30*/  FMUL.FTZ R2, R165, R172 ;  /* 0x000000aca5027220 */ /* 0x000fe20000410000 */
[----:B------:R-:W-:Y:S01]  /*3a40*/  LOP3.LUT P5, RZ, R3, 0xff00, RZ, 0xc0, !PT ;  /* 0x0000ff0003ff7812 */ /* 0x000fe200078ac0ff */
[----:B------:R-:W-:Y:S01]  /*3a50*/  FADD.FTZ R119, R119, -R54 ;  /* 0x8000003677777221 */ /* 0x000fe20000010000 */
[C---:B------:R-:W-:Y:S01]  /*3a60*/  LOP3.LUT P4, RZ, R3.reuse, 0xff0000, RZ, 0xc0, !PT ;  /* 0x00ff000003ff7812 */ /* 0x040fe2000788c0ff */
[----:B------:R-:W-:Y:S01]  /*3a70*/  FADD.FTZ R57, R52, -R57 ;  /* 0x8000003934397221 */ /* 0x000fe20000010000 */
[----:B------:R-:W-:Y:S01]  /*3a80*/  ISETP.GE.U32.AND.EX P3, PT, R3, 0x1000000, PT, P3 ;  /* 0x010000000300780c */ /* 0x000fe20003f66130 */
[----:B------:R-:W-:Y:S01]  /*3a90*/  FADD.FTZ R55, R55, -R50 ;  /* 0x8000003237377221 */ /* 0x000fe20000010000 */
[----:B------:R-:W-:-:S02]  /*3aa0*/  @P6 HADD2.F32 R28, -RZ, R14.H0_H0 ;  /* 0x2000000eff1c6230 */ /* 0x000fc40000004100 */
[----:B------:R-:W-:Y:S01]  /*3ab0*/  FMUL.FTZ R2, R2, UR4 ;  /* 0x0000000402027c20 */ /* 0x000fe20008410000 */
[C---:B------:R-:W-:Y:S01]  /*3ac0*/  FMUL.FTZ R119, R56.reuse, R119 ;  /* 0x0000007738777220 */ /* 0x040fe20000410000 */
[C---:B------:R-:W-:Y:S01]  /*3ad0*/  FMUL.FTZ R57, R56.reuse, R57 ;  /* 0x0000003938397220 */ /* 0x040fe20000410000 */
[----:B------:R-:W-:Y:S01]  /*3ae0*/  FMUL.FTZ R56, R56, R55 ;  /* 0x0000003738387220 */ /* 0x000fe20000410000 */
[----:B------:R-:W-:Y:S01]  /*3af0*/  HFMA2 R37, -RZ, RZ, 0, 0 ;  /* 0x00000000ff257431 */ /* 0x000fe200000001ff */
[----:B------:R-:W-:Y:S01]  /*3b00*/  MOV R34, RZ ;  /* 0x000000ff00227202 */ /* 0x000fe20000000f00 */
[----:B------:R-:W-:Y:S02]  /*3b10*/  @P6 HADD2.F32 R3, -RZ, R38.H0_H0 ;  /* 0x20000026ff036230 */ /* 0x000fe40000004100 */
[----:B------:R-:W-:Y:S01]  /*3b20*/  @P6 FMUL.FTZ R34, R2, R28 ;  /* 0x0000001c02226220 */ /* 0x000fe20000410000 */
[-C--:B------:R-:W-:Y:S01]  /*3b30*/  FMUL.FTZ R29, R119, R172.reuse ;  /* 0x000000ac771d7220 */ /* 0x080fe20000410000 */
[-C--:B------:R-:W-:Y:S01]  /*3b40*/  FMUL.FTZ R28, R57, R172.reuse ;  /* 0x000000ac391c7220 */ /* 0x080fe20000410000 */
[----:B------:R-:W-:Y:S01]  /*3b50*/  FMUL.FTZ R172, R56, R172 ;  /* 0x000000ac38ac7220 */ /* 0x000fe20000410000 */
[----:B------:R-:W-:Y:S01]  /*3b60*/  @P6 FMUL.FTZ R37, R2, R3 ;  /* 0x0000000302256220 */ /* 0x000fe20000410000 */
[----:B------:R-:W-:Y:S01]  /*3b70*/  FMUL.FTZ R55, R29, UR4 ;  /* 0x000000041d377c20 */ /* 0x000fe20008410000 */
[----:B------:R-:W-:-:S02]  /*3b80*/  HFMA2 R47, -RZ, RZ, 0, 0 ;  /* 0x00000000ff2f7431 */ /* 0x000fc400000001ff */
[----:B------:R-:W-:Y:S01]  /*3b90*/  FMUL.FTZ R52, R28, UR4 ;  /* 0x000000041c347c20 */ /* 0x000fe20008410000 */
[----:B------:R-:W-:Y:S02]  /*3ba0*/  HFMA2 R44, -RZ, RZ, 0, 0 ;  /* 0x00000000ff2c7431 */ /* 0x000fe400000001ff */
[----:B------:R-:W-:Y:S02]  /*3bb0*/  @P5 HADD2.F32 R2, -RZ, R14.H1_H1 ;  /* 0x3000000eff025230 */ /* 0x000fe40000004100 */
[----:B------:R-:W-:Y:S01]  /*3bc0*/  FMUL.FTZ R172, R172, UR4 ;  /* 0x00000004acac7c20 */ /* 0x000fe20008410000 */
[--C-:B------:R-:W-:Y:S01]  /*3bd0*/  @P4 HADD2.F32 R29, -RZ, R15.reuse.H0_H0 ;  /* 0x2000000fff1d4230 */ /* 0x100fe20000004100 */
[----:B------:R-:W-:Y:S01]  /*3be0*/  MOV R3, RZ ;  /* 0x000000ff00037202 */ /* 0x000fe20000000f00 */
[----:B------:R-:W-:Y:S01]  /*3bf0*/  @P3 HADD2.F32 R28, -RZ, R15.H1_H1 ;  /* 0x3000000fff1c3230 */ /* 0x000fe20000004100 */
[----:B------:R-:W-:Y:S01]  /*3c00*/  MOV R50, RZ ;  /* 0x000000ff00327202 */ /* 0x000fe20000000f00 */
[----:B------:R-:W-:-:S02]  /*3c10*/  @P5 HADD2.F32 R38, -RZ, R38.H1_H1 ;  /* 0x30000026ff265230 */ /* 0x000fc40000004100 */
[C---:B------:R-:W-:Y:S01]  /*3c20*/  @P5 FMUL.FTZ R3, R55.reuse, R2 ;  /* 0x0000000237035220 */ /* 0x040fe20000410000 */
[--C-:B------:R-:W-:Y:S02]  /*3c30*/  @P4 HADD2.F32 R30, -RZ, R39.reuse.H0_H0 ;  /* 0x20000027ff1e4230 */ /* 0x100fe40000004100 */
[----:B------:R-:W-:Y:S01]  /*3c40*/  @P4 FMUL.FTZ R47, R52, R29 ;  /* 0x0000001d342f4220 */ /* 0x000fe20000410000 */
[----:B------:R-:W-:Y:S02]  /*3c50*/  @P3 HADD2.F32 R31, -RZ, R39.H1_H1 ;  /* 0x30000027ff1f3230 */ /* 0x000fe40000004100 */
[----:B------:R-:W-:Y:S01]  /*3c60*/  @P3 FMUL.FTZ R50, R172, R28 ;  /* 0x0000001cac323220 */ /* 0x000fe20000410000 */
[----:B------:R-:W-:Y:S01]  /*3c70*/  @P5 FMUL.FTZ R44, R55, R38 ;  /* 0x00000026372c5220 */ /* 0x000fe20000410000 */
[----:B------:R-:W-:Y:S02]  /*3c80*/  CS2R R38, SRZ ;  /* 0x0000000000267805 */ /* 0x000fe4000001ff00 */
        /* <DEDUP_REMOVED lines=11> */
.L_x_1736:
[-CC-:B------:R-:W-:Y:S01]  /*3d40*/  FFMA.FTZ R162, R162, R181.reuse, R174.reuse ;  /* 0x000000b5a2a27223 */ /* 0x180fe200000100ae */
[-CC-:B------:R-:W-:Y:S01]  /*3d50*/  FFMA.FTZ R173, R173, R181.reuse, R174.reuse ;  /* 0x000000b5adad7223 */ /* 0x180fe200000100ae */
[C---:B------:R-:W-:Y:S01]  /*3d60*/  LOP3.LUT P3, RZ, R2.reuse, 0xff, RZ, 0xc0, !PT ;  /* 0x000000ff02ff7812 */ /* 0x040fe2000786c0ff */
[-C--:B------:R-:W-:Y:S01]  /*3d70*/  FFMA.FTZ R169, R169, R181.reuse, R174 ;  /* 0x000000b5a9a97223 */ /* 0x080fe200000100ae */
[----:B------:R-:W-:Y:S01]  /*3d80*/  FADD.FTZ R171, R171, -R162 ;  /* 0x800000a2abab7221 */ /* 0x000fe20000010000 */
[----:B------:R-:W-:Y:S01]  /*3d90*/  LOP3.LUT P4, RZ, R2, 0xff00, RZ, 0xc0, !PT ;  /* 0x0000ff0002ff7812 */ /* 0x000fe2000788c0ff */
[----:B------:R-:W-:Y:S01]  /*3da0*/  FADD.FTZ R173, R164, -R173 ;  /* 0x800000ada4ad7221 */ /* 0x000fe20000010000 */
[----:B------:R-:W-:Y:S01]  /*3db0*/  FFMA.FTZ R158, R158, R181, R174 ;  /* 0x000000b59e9e7223 */ /* 0x000fe200000100ae */
[----:B0-----:R-:W-:Y:S01]  /*3dc0*/  FMUL.FTZ R33, R56, R171 ;  /* 0x000000ab38217220 */ /* 0x001fe20000410000 */
[----:B------:R-:W-:Y:S01]  /*3dd0*/  LOP3.LUT P5, RZ, R2, 0xff0000, RZ, 0xc0, !PT ;  /* 0x00ff000002ff7812 */ /* 0x000fe200078ac0ff */
[----:B------:R-:W-:Y:S01]  /*3de0*/  FMUL.FTZ R173, R56, R173 ;  /* 0x000000ad38ad7220 */ /* 0x000fe20000410000 */
[----:B------:R-:W-:Y:S01]  /*3df0*/  LOP3.LUT P6, RZ, R2, 0xff000000, RZ, 0xc0, !PT ;  /* 0xff00000002ff7812 */ /* 0x000fe200078cc0ff */
[----:B------:R-:W-:Y:S01]  /*3e00*/  FMUL.FTZ R33, R172, R33 ;  /* 0x00000021ac217220 */ /* 0x000fe20000410000 */
[----:B------:R-:W-:Y:S01]  /*3e10*/  FADD.FTZ R169, R160, -R169 ;  /* 0x800000a9a0a97221 */ /* 0x000fe20000010000 */
[----:B------:R-:W-:Y:S01]  /*3e20*/  FADD.FTZ R167, R167, -R158 ;  /* 0x8000009ea7a77221 */ /* 0x000fe20000010000 */
[----:B------:R-:W-:Y:S01]  /*3e30*/  FMUL.FTZ R32, R172, R173 ;  /* 0x000000adac207220 */ /* 0x000fe20000410000 */
[----:B------:R-:W-:Y:S01]  /*3e40*/  FMUL.FTZ R44, R33, UR4 ;  /* 0x00000004212c7c20 */ /* 0x000fe20008410000 */
[----:B-----5:R-:W-:-:S02]  /*3e50*/  @P3 HADD2.F32 R45, -RZ, R36.H0_H0 ;  /* 0x20000024ff2d3230 */ /* 0x020fc40000004100 */
[C---:B------:R-:W-:Y:S01]  /*3e60*/  FMUL.FTZ R33, R56.reuse, R169 ;  /* 0x000000a938217220 */ /* 0x040fe20000410000 */
[----:B------:R-:W-:Y:S01]  /*3e70*/  FMUL.FTZ R167, R56, R167 ;  /* 0x000000a738a77220 */ /* 0x000fe20000410000 */
[----:B------:R-:W-:Y:S01]  /*3e80*/  FMUL.FTZ R32, R32, UR4 ;  /* 0x0000000420207c20 */ /* 0x000fe20008410000 */
[----:B------:R-:W-:Y:S01]  /*3e90*/  @P4 HADD2.F32 R163, -RZ, R36.H1_H1 ;  /* 0x30000024ffa34230 */ /* 0x000fe20000004100 */
[----:B------:R-:W-:Y:S01]  /*3ea0*/  CS2R R40, SRZ ;  /* 0x0000000000287805 */ /* 0x000fe2000001ff00 */
[----:B------:R-:W-:Y:S02]  /*3eb0*/  HFMA2 R35, -RZ, RZ, 0, 0 ;  /* 0x00000000ff237431 */ /* 0x000fe400000001ff */
[----:B------:R-:W-:Y:S02]  /*3ec0*/  @P3 HADD2.F32 R47, -RZ, R12.H0_H0 ;  /* 0x2000000cff2f3230 */ /* 0x000fe40000004100 */
[C---:B------:R-:W-:Y:S01]  /*3ed0*/  FMUL.FTZ R33, R172.reuse, R33 ;  /* 0x00000021ac217220 */ /* 0x040fe20000410000 */
        /* <DEDUP_REMOVED lines=8> */
[--C-:B------:R-:W-:Y:S02]  /*3f60*/  @P5 HADD2.F32 R160, -RZ, R13.reuse.H0_H0 ;  /* 0x2000000dffa05230 */ /* 0x100fe40000004100 */
[----:B------:R-:W-:Y:S01]  /*3f70*/  @P3 FMUL.FTZ R35, R47, R32 ;  /* 0x000000202f233220 */ /* 0x000fe20000410000 */
[----:B------:R-:W-:Y:S01]  /*3f80*/  @P6 HADD2.F32 R167, -RZ, R13.H1_H1 ;  /* 0x3000000dffa76230 */ /* 0x000fe20000004100 */
[----:B------:R-:W-:-:S02]  /*3f90*/  CS2R R46, SRZ ;  /* 0x00000000002e7805 */ /* 0x000fc4000001ff00 */
[----:B------:R-:W-:Y:S01]  /*3fa0*/  MOV R36, RZ ;  /* 0x000000ff00247202 */ /* 0x000fe20000000f00 */
[--C-:B------:R-:W-:Y:S01]  /*3fb0*/  FFMA.FTZ R165, R165, R181, R174.reuse ;  /* 0x000000b5a5a57223 */ /* 0x100fe200000100ae */
[-C--:B------:R-:W-:Y:S01]  /*3fc0*/  @P5 FMUL.FTZ R45, R158, R33.reuse ;  /* 0x000000219e2d5220 */ /* 0x080fe20000410000 */
[----:B------:R-:W-:Y:S01]  /*3fd0*/  @P5 FMUL.FTZ R46, R160, R33 ;  /* 0x00000021a02e5220 */ /* 0x000fe20000410000 */
[-C--:B------:R-:W-:Y:S01]  /*3fe0*/  @P6 FMUL.FTZ R36, R163, R34.reuse ;  /* 0x00000022a3246220 */ /* 0x080fe20000410000 */
[----:B------:R-:W-:Y:S01]  /*3ff0*/  @P6 FMUL.FTZ R47, R167, R34 ;  /* 0x00000022a72f6220 */ /* 0x000fe20000410000 */
[C---:B------:R-:W-:Y:S01]  /*4000*/  LOP3.LUT P6, RZ, R3.reuse, 0xff, RZ, 0xc0, !PT ;  /* 0x000000ff03ff7812 */ /* 0x040fe200078cc0ff */
[----:B------:R-:W-:Y:S01]  /*4010*/  @P4 HADD2.F32 R37, -RZ, R12.H1_H1 ;  /* 0x3000000cff254230 */ /* 0x000fe20000004100 */
[----:B------:R-:W-:Y:S01]  /*4020*/  LOP3.LUT P5, RZ, R3, 0xff00, RZ, 0xc0, !PT ;  /* 0x0000ff0003ff7812 */ /* 0x000fe200078ac0ff */
[----:B------:R-:W-:Y:S01]  /*4030*/  FADD.FTZ R165, R118, -R165 ;  /* 0x800000a576a57221 */ /* 0x000fe20000010000 */
[----:B------:R-:W-:Y:S01]  /*4040*/  ISETP.GE.U32.AND P3, PT, R2, RZ, PT ;  /* 0x000000ff0200720c */ /* 0x000fe20003f66070 */
[-CC-:B------:R-:W-:Y:S01]  /*4050*/  FFMA.FTZ R54, R54, R181.reuse, R174.reuse ;  /* 0x000000b536367223 */ /* 0x180fe200000100ae */
[-CC-:B------:R-:W-:Y:S01]  /*4060*/  FFMA.FTZ R57, R57, R181.reuse, R174.reuse ;  /* 0x000000b539397223 */ /* 0x180fe200000100ae */
[----:B------:R-:W-:Y:S01]  /*4070*/  FFMA.FTZ R50, R50, R181, R174 ;  /* 0x000000b532327223 */ /* 0x000fe200000100ae */
[----:B------:R-:W-:Y:S01]  /*4080*/  MOV R32, RZ ;  /* 0x000000ff00207202 */ /* 0x000fe20000000f00 */
[----:B------:R-:W-:Y:S01]  /*4090*/  @P4 FMUL.FTZ R32, R37, R44 ;  /* 0x0000002c25204220 */ /* 0x000fe20000410000 */
[----:B------:R-:W-:Y:S01]  /*40a0*/  FMUL.FTZ R165, R56, R165 ;  /* 0x000000a538a57220 */ /* 0x000fe20000410000 */
[----:B------:R-:W-:Y:S01]  /*40b0*/  LOP3.LUT P4, RZ, R3, 0xff0000, RZ, 0xc0, !PT ;  /* 0x00ff000003ff7812 */ /* 0x000fe2000788c0ff */
[----:B------:R-:W-:Y:S01]  /*40c0*/  FADD.FTZ R119, R119, -R54 ;  /* 0x8000003677777221 */ /* 0x000fe20000010000 */
[----:B------:R-:W-:Y:S01]  /*40d0*/  ISETP.GE.U32.AND.EX P3, PT, R3, 0x1000000, PT, P3 ;  /* 0x010000000300780c */ /* 0x000fe20003f66130 */
[----:B------:R-:W-:Y:S01]  /*40e0*/  FADD.FTZ R57, R52, -R57 ;  /* 0x8000003934397221 */ /* 0x000fe20000010000 */
[----:B------:R-:W-:Y:S01]  /*40f0*/  FADD.FTZ R55, R55, -R50 ;  /* 0x8000003237377221 */ /* 0x000fe20000010000 */
[----:B------:R-:W-:Y:S01]  /*4100*/  FMUL.FTZ R2, R172, R165 ;  /* 0x000000a5ac027220 */ /* 0x000fe20000410000 */
[C---:B------:R-:W-:Y:S01]  /*4110*/  FMUL.FTZ R3, R56.reuse, R119 ;  /* 0x0000007738037220 */ /* 0x040fe20000410000 */
[C---:B------:R-:W-:Y:S01]  /*4120*/  FMUL.FTZ R57, R56.reuse, R57 ;  /* 0x0000003938397220 */ /* 0x040fe20000410000 */
[----:B------:R-:W-:Y:S01]  /*4130*/  FMUL.FTZ R163, R56, R55 ;  /* 0x0000003738a37220 */ /* 0x000fe20000410000 */
[----:B------:R-:W-:-:S02]  /*4140*/  HFMA2 R37, -RZ, RZ, 0, 0 ;  /* 0x00000000ff257431 */ /* 0x000fc400000001ff */
[--C-:B------:R-:W-:Y:S02]  /*4150*/  @P6 HADD2.F32 R50, -RZ, R38.reuse.H0_H0 ;  /* 0x20000026ff326230 */ /* 0x100fe40000004100 */
[----:B------:R-:W-:Y:S01]  /*4160*/  FMUL.FTZ R33, R2, UR4 ;  /* 0x0000000402217c20 */ /* 0x000fe20008410000 */
[----:B------:R-:W-:Y:S02]  /*4170*/  @P5 HADD2.F32 R55, -RZ, R38.H1_H1 ;  /* 0x30000026ff375230 */ /* 0x000fe40000004100 */
[C---:B------:R-:W-:Y:S01]  /*4180*/  FMUL.FTZ R3, R172.reuse, R3 ;  /* 0x00000003ac037220 */ /* 0x040fe20000410000 */
[----:B------:R-:W-:Y:S02]  /*4190*/  @P6 HADD2.F32 R38, -RZ, R14.H0_H0 ;  /* 0x2000000eff266230 */ /* 0x000fe40000004100 */
[C---:B------:R-:W-:Y:S01]  /*41a0*/  FMUL.FTZ R2, R172.reuse, R57 ;  /* 0x00000039ac027220 */ /* 0x040fe20000410000 */
[----:B------:R-:W-:Y:S02]  /*41b0*/  HFMA2 R44, -RZ, RZ, 0, 0 ;  /* 0x00000000ff2c7431 */ /* 0x000fe400000001ff */
[----:B------:R-:W-:Y:S01]  /*41c0*/  FMUL.FTZ R172, R172, R163 ;  /* 0x000000a3acac7220 */ /* 0x000fe20000410000 */
[----:B------:R-:W-:Y:S01]  /*41d0*/  MOV R34, RZ ;  /* 0x000000ff00227202 */ /* 0x000fe20000000f00 */
[-C--:B------:R-:W-:Y:S01]  /*41e0*/  @P6 FMUL.FTZ R37, R50, R33.reuse ;  /* 0x0000002132256220 */ /* 0x080fe20000410000 */
[----:B------:R-:W-:Y:S01]  /*41f0*/  FMUL.FTZ R52, R3, UR4 ;  /* 0x0000000403347c20 */ /* 0x000fe20008410000 */
[----:B------:R-:W-:Y:S01]  /*4200*/  @P6 FMUL.FTZ R34, R38, R33 ;  /* 0x0000002126226220 */ /* 0x000fe20000410000 */
[----:B------:R-:W-:-:S02]  /*4210*/  HFMA2 R50, -RZ, RZ, 0, 0 ;  /* 0x00000000ff327431 */ /* 0x000fc400000001ff */
[----:B------:R-:W-:Y:S02]  /*4220*/  @P5 HADD2.F32 R33, -RZ, R14.H1_H1 ;  /* 0x3000000eff215230 */ /* 0x000fe40000004100 */
[----:B------:R-:W-:Y:S01]  /*4230*/  FMUL.FTZ R2, R2, UR4 ;  /* 0x0000000402027c20 */ /* 0x000fe20008410000 */
[--C-:B------:R-:W-:Y:S02]  /*4240*/  @P4 HADD2.F32 R57, -RZ, R15.reuse.H0_H0 ;  /* 0x2000000fff394230 */ /* 0x100fe40000004100 */
[----:B------:R-:W-:Y:S01]  /*4250*/  FMUL.FTZ R172, R172, UR4 ;  /* 0x00000004acac7c20 */ /* 0x000fe20008410000 */
[----:B------:R-:W-:Y:S02]  /*4260*/  @P3 HADD2.F32 R163, -RZ, R15.H1_H1 ;  /* 0x3000000fffa33230 */ /* 0x000fe40000004100 */
[----:B------:R-:W-:Y:S01]  /*4270*/  @P5 FMUL.FTZ R44, R55, R52 ;  /* 0x00000034372c5220 */ /* 0x000fe20000410000 */
[----:B------:R-:W-:Y:S01]  /*4280*/  MOV R3, RZ ;  /* 0x000000ff00037202 */ /* 0x000fe20000000f00 */
[--C-:B------:R-:W-:Y:S01]  /*4290*/  @P4 HADD2.F32 R119, -RZ, R39.reuse.H0_H0 ;  /* 0x20000027ff774230 */ /* 0x100fe20000004100 */
[----:B------:R-:W-:Y:S01]  /*42a0*/  MOV R55, RZ ;  /* 0x000000ff00377202 */ /* 0x000fe20000000f00 */
[----:B------:R-:W-:-:S02]  /*42b0*/  @P3 HADD2.F32 R167, -RZ, R39.H1_H1 ;  /* 0x30000027ffa73230 */ /* 0x000fc40000004100 */
[----:B------:R-:W-:Y:S01]  /*42c0*/  @P5 FMUL.FTZ R3, R33, R52 ;  /* 0x0000003421035220 */ /* 0x000fe20000410000 */
[----:B------:R-:W-:Y:S01]  /*42d0*/  @P4 FMUL.FTZ R50, R57, R2 ;  /* 0x0000000239324220 */ /* 0x000fe20000410000 */
[----:B------:R-:W-:Y:S01]  /*42e0*/  @P3 FMUL.FTZ R55, R163, R172 ;  /* 0x000000aca3373220 */ /* 0x000fe20000410000 */
[----:B------:R-:W-:Y:S02]  /*42f0*/  CS2R R38, SRZ ;  /* 0x0000000000267805 */ /* 0x000fe4000001ff00 */
[----:B------:R-:W-:Y:S01]  /*4300*/  F2FP.F16.F32.PACK_AB R32, R32, R35 ;  /* 0x000000232020723e */ /* 0x000fe200000000ff */
[----:B------:R-:W-:Y:S01]  /*4310*/  @P4 FMUL.FTZ R38, R119, R2 ;  /* 0x0000000277264220 */ /* 0x000fe20000410000 */
[----:B------:R-:W-:Y:S01]  /*4320*/  @P3 FMUL.FTZ R39, R167, R172 ;  /* 0x000000aca7273220 */ /* 0x000fe20000410000 */
[----:B------:R-:W-:Y:S02]  /*4330*/  F2FP.F16.F32.PACK_AB R34, R3, R34 ;  /* 0x000000220322723e */ /* 0x000fe400000000ff */
[----:B------:R-:W-:-:S02]  /*4340*/  F2FP.F16.F32.PACK_AB R33, R47, R46 ;  /* 0x0000002e2f21723e */ /* 0x000fc400000000ff */
[----:B------:R-:W-:-:S07]  /*4350*/  F2FP.F16.F32.PACK_AB R35, R55, R50 ;  /* 0x000000323723723e */ /* 0x000fce00000000ff */
.L_x_1737:
[----:B------:R-:W0:Y:S01]  /*4360*/  @P0 LDC.64 R2, c[0x0][0x478] ;  /* 0x00011e00ff020b82 */ /* 0x000e220000000a00 */
[----:B------:R-:W-:-:S04]  /*4370*/  IMAD.WIDE.U32 R42, R161, 0x10, R42 ;  /* 0x00000010a12a7825 */ /* 0x000fc800078e002a */
[----:B0-----:R-:W-:-:S05]  /*4380*/  @P0 IMAD.WIDE.U32 R2, R161, 0x10, R2 ;  /* 0x00000010a1020825 */ /* 0x001fca00078e0002 */
[----:B------:R0:W-:Y:S04]  /*4390*/  @P0 STG.E.128 desc[UR6][R2.64], R28 ;  /* 0x0000001c02000986 */ /* 0x0001e8000c101d06 */
[----:B------:R0:W-:Y:S01]  /*43a0*/  STG.E.128 desc[UR6][R42.64], R32 ;  /* 0x000000202a007986 */ /* 0x0001e2000c101d06 */
[----:B------:R-:W-:Y:S05]  /*43b0*/  BRA `(.L_x_1738) ;  /* 0x0000002800c87947 */ /* 0x000fea0003800000 */
.L_x_1731:
[----:B------:R-:W0:Y:S02]  /*43c0*/  LDC.64 R44, c[0x0][0x390] ;  /* 0x0000e400ff2c7b82 */ /* 0x000e240000000a00 */
[----:B0-----:R-:W-:-:S06]  /*43d0*/  IMAD.WIDE.U32 R32, R175, 0x10, R44 ;  /* 0x00000010af207825 */ /* 0x001fcc00078e002c */
[----:B------:R-:W5:Y:S01]  /*43e0*/  LDG.E.128 R32, desc[UR6][R32.64] ;  /* 0x0000000620207981 */ /* 0x000f62000c1e1d00 */
[----:B------:R-:W-:-:S04]  /*43f0*/  UISETP.NE.U32.AND UP0, UPT, UR14, URZ, UPT ;  /* 0x000000ff0e00728c */ /* 0x000fc8000bf05070 */
[----:B------:R-:W-:-:S09]  /*4400*/  UISETP.NE.AND.EX UP0, UPT, UR15, URZ, UPT, UP0 ;  /* 0x000000ff0f00728c */ /* 0x000fd2000bf05300 */
[----:B------:R-:W-:Y:S05]  /*4410*/  BRA.U UP0, `(.L_x_1739) ;  /* 0x0000000500b47547 */ /* 0x000fea000b800000 */
[-CC-:B------:R-:W-:Y:S01]  /*4420*/  FFMA.FTZ R0, R0, R181.reuse, R174.reuse ;  /* 0x000000b500007223 */ /* 0x180fe200000100ae */
[C---:B-----5:R-:W-:Y:S01]  /*4430*/  LOP3.LUT P0, RZ, R42.reuse, 0xff, RZ, 0xc0, !PT ;  /* 0x000000ff2aff7812 */ /* 0x060fe2000780c0ff */
[--C-:B------:R-:W-:Y:S02]  /*4440*/  HADD2.F32 R37, -RZ, R16.reuse.H0_H0 ;  /* 0x20000010ff257230 */ /* 0x100fe40000004100 */
[-CC-:B------:R-:W-:Y:S01]  /*4450*/  FFMA.FTZ R217, R217, R181.reuse, R174.reuse ;  /* 0x000000b5d9d97223 */ /* 0x180fe200000100ae */
[----:B------:R-:W-:Y:S01]  /*4460*/  FFMA.FTZ R215, R215, R181, R174 ;  /* 0x000000b5d7d77223 */ /* 0x000fe200000100ae */
[----:B------:R-:W-:Y:S01]  /*4470*/  FADD.FTZ R0, R219, -R0 ;  /* 0x80000000db007221 */ /* 0x000fe20000010000 */
[C---:B------:R-:W-:Y:S01]  /*4480*/  LOP3.LUT P3, RZ, R42.reuse, 0xff00, RZ, 0xc0, !PT ;  /* 0x0000ff002aff7812 */ /* 0x040fe2000786c0ff */
[----:B------:R-:W-:Y:S01]  /*4490*/  HADD2.F32 R39, -RZ, R16.H1_H1 ;  /* 0x30000010ff277230 */ /* 0x000fe20000004100 */
[----:B------:R-:W-:Y:S01]  /*44a0*/  LOP3.LUT P4, RZ, R42, 0xff0000, RZ, 0xc0, !PT ;  /* 0x00ff00002aff7812 */ /* 0x000fe2000788c0ff */
[----:B------:R-:W-:-:S02]  /*44b0*/  HADD2.F32 R47, -RZ, R17.H0_H0 ;  /* 0x20000011ff2f7230 */ /* 0x000fc40000004100 */
[----:B------:R-:W-:Y:S01]  /*44c0*/  FADD.FTZ R217, R218, -R217 ;  /* 0x800000d9dad97221 */ /* 0x000fe20000010000 */
[----:B------:R-:W-:Y:S01]  /*44d0*/  FADD.FTZ R216, R216, -R215 ;  /* 0x800000d7d8d87221 */ /* 0x000fe20000010000 */
[C---:B------:R-:W-:Y:S01]  /*44e0*/  FFMA.FTZ R37, R56.reuse, R0, R37 ;  /* 0x0000000038257223 */ /* 0x040fe20000010025 */
[----:B------:R-:W-:Y:S02]  /*44f0*/  HFMA2 R51, -RZ, RZ, 0, 0 ;  /* 0x00000000ff337431 */ /* 0x000fe400000001ff */
[C---:B------:R-:W-:Y:S01]  /*4500*/  FFMA.FTZ R39, R56.reuse, R217, R39 ;  /* 0x000000d938277223 */ /* 0x040fe20000010027 */
[----:B------:R-:W-:Y:S01]  /*4510*/  FFMA.FTZ R47, R56, R216, R47 ;  /* 0x000000d8382f7223 */ /* 0x000fe2000001002f */
[-C--:B------:R-:W-:Y:S01]  /*4520*/  FMUL.FTZ R37, R37, R172.reuse ;  /* 0x000000ac25257220 */ /* 0x080fe20000410000 */
[----:B------:R-:W-:Y:S02]  /*4530*/  @P0 HADD2.F32 R0, -RZ, R32.H0_H0 ;  /* 0x20000020ff000230 */ /* 0x000fe40000004100 */
[----:B------:R-:W-:Y:S01]  /*4540*/  FMUL.FTZ R39, R39, R172 ;  /* 0x000000ac27277220 */ /* 0x000fe20000410000 */
[----:B------:R-:W-:-:S02]  /*4550*/  @P0 HADD2.F32 R166, -RZ, R4.H0_H0 ;  /* 0x20000004ffa60230 */ /* 0x000fc40000004100 */
[----:B------:R-:W-:Y:S01]  /*4560*/  FMUL.FTZ R177, R37, UR4 ;  /* 0x0000000425b17c20 */ /* 0x000fe20008410000 */
[----:B------:R-:W-:Y:S01]  /*4570*/  FMUL.FTZ R47, R47, R172 ;  /* 0x000000ac2f2f7220 */ /* 0x000fe20000410000 */
[----:B------:R-:W-:Y:S01]  /*4580*/  CS2R R36, SRZ ;  /* 0x0000000000247805 */ /* 0x000fe2000001ff00 */
[----:B------:R-:W-:Y:S02]  /*4590*/  HFMA2 R53, -RZ, RZ, 0, 0 ;  /* 0x00000000ff357431 */ /* 0x000fe400000001ff */
[----:B------:R-:W-:Y:S02]  /*45a0*/  @P3 HADD2.F32 R32, -RZ, R32.H1_H1 ;  /* 0x30000020ff203230 */ /* 0x000fe40000004100 */
[----:B------:R-:W-:Y:S01]  /*45b0*/  @P0 FMUL.FTZ R51, R177, R0 ;  /* 0x00000000b1330220 */ /* 0x000fe20000410000 */
[----:B------:R-:W-:Y:S02]  /*45c0*/  @P3 HADD2.F32 R168, -RZ, R4.H1_H1 ;  /* 0x30000004ffa83230 */ /* 0x000fe40000004100 */
[----:B------:R-:W-:Y:S01]  /*45d0*/  FMUL.FTZ R39, R39, UR4 ;  /* 0x0000000427277c20 */ /* 0x000fe20008410000 */
[----:B------:R-:W-:-:S02]  /*45e0*/  @P4 HADD2.F32 R46, -RZ, R33.H0_H0 ;  /* 0x20000021ff2e4230 */ /* 0x000fc40000004100 */
[----:B------:R-:W-:Y:S01]  /*45f0*/  FMUL.FTZ R47, R47, UR4 ;  /* 0x000000042f2f7c20 */ /* 0x000fe20008410000 */
[----:B------:R-:W-:Y:S02]  /*4600*/  @P4 HADD2.F32 R170, -RZ, R5.H0_H0 ;  /* 0x20000005ffaa4230 */ /* 0x000fe40000004100 */
[----:B------:R-:W-:Y:S01]  /*4610*/  @P0 FMUL.FTZ R37, R166, R177 ;  /* 0x000000b1a6250220 */ /* 0x000fe20000410000 */
[----:B------:R-:W-:Y:S01]  /*4620*/  ISETP.GE.U32.AND P0, PT, R42, RZ, PT ;  /* 0x000000ff2a00720c */ /* 0x000fe20003f06070 */
[--C-:B------:R-:W-:Y:S01]  /*4630*/  FFMA.FTZ R205, R205, R181, R174.reuse ;  /* 0x000000b5cdcd7223 */ /* 0x100fe200000100ae */
[----:B------:R-:W-:Y:S01]  /*4640*/  MOV R0, RZ ;  /* 0x000000ff00007202 */ /* 0x000fe20000000f00 */
[----:B------:R-:W-:Y:S01]  /*4650*/  @P3 FMUL.FTZ R0, R39, R32 ;  /* 0x0000002027003220 */ /* 0x000fe20000410000 */
[----:B------:R-:W-:Y:S01]  /*4660*/  MOV R38, RZ ;  /* 0x000000ff00267202 */ /* 0x000fe20000000f00 */
[----:B------:R-:W-:Y:S01]  /*4670*/  @P3 FMUL.FTZ R36, R168, R39 ;  /* 0x00000027a8243220 */ /* 0x000fe20000410000 */
[----:B------:R-:W-:Y:S01]  /*4680*/  @P4 FMUL.FTZ R53, R47, R46 ;  /* 0x0000002e2f354220 */ /* 0x000fe20000410000 */
[----:B------:R-:W-:Y:S01]  /*4690*/  @P4 FMUL.FTZ R38, R170, R47 ;  /* 0x0000002faa264220 */ /* 0x000fe20000410000 */
[-CC-:B------:R-:W-:Y:S01]  /*46a0*/  FFMA.FTZ R209, R209, R181.reuse, R174.reuse ;  /* 0x000000b5d1d17223 */ /* 0x180fe200000100ae */
[C---:B------:R-:W-:Y:S01]  /*46b0*/  LOP3.LUT P5, RZ, R43.reuse, 0xff, RZ, 0xc0, !PT ;  /* 0x000000ff2bff7812 */ /* 0x040fe200078ac0ff */
[----:B------:R-:W-:Y:S01]  /*46c0*/  FADD.FTZ R208, R208, -R205 ;  /* 0x800000cdd0d07221 */ /* 0x000fe20000010000 */
[C---:B------:R-:W-:Y:S01]  /*46d0*/  LOP3.LUT P4, RZ, R43.reuse, 0xff00, RZ, 0xc0, !PT ;  /* 0x0000ff002bff7812 */ /* 0x040fe2000788c0ff */
[----:B------:R-:W-:Y:S01]  /*46e0*/  HADD2.F32 R39, -RZ, R17.H1_H1 ;  /* 0x30000011ff277230 */ /* 0x000fe20000004100 */
[C---:B------:R-:W-:Y:S01]  /*46f0*/  LOP3.LUT P3, RZ, R43.reuse, 0xff0000, RZ, 0xc0, !PT ;  /* 0x00ff00002bff7812 */ /* 0x040fe2000786c0ff */
[----:B------:R-:W-:Y:S01]  /*4700*/  FADD.FTZ R209, R210, -R209 ;  /* 0x800000d1d2d17221 */ /* 0x000fe20000010000 */
[----:B------:R-:W-:Y:S01]  /*4710*/  ISETP.GE.U32.AND.EX P0, PT, R43, 0x1000000, PT, P0 ;  /* 0x010000002b00780c */ /* 0x000fe20003f06100 */
[--C-:B------:R-:W-:Y:S01]  /*4720*/  HADD2.F32 R43, -RZ, R18.reuse.H0_H0 ;  /* 0x20000012ff2b7230 */ /* 0x100fe20000004100 */
[----:B------:R-:W-:Y:S01]  /*4730*/  LOP3.LUT P6, RZ, R42, 0xff000000, RZ, 0xc0, !PT ;  /* 0xff0000002aff7812 */ /* 0x000fe200078cc0ff */
[-CC-:B------:R-:W-:Y:S01]  /*4740*/  FFMA.FTZ R203, R203, R181.reuse, R174.reuse ;  /* 0x000000b5cbcb7223 */ /* 0x180fe200000100ae */
[-CC-:B------:R-:W-:Y:S01]  /*4750*/  FFMA.FTZ R49, R49, R181.reuse, R174.reuse ;  /* 0x000000b531317223 */ /* 0x180fe200000100ae */
[----:B------:R-:W-:Y:S01]  /*4760*/  FFMA.FTZ R201, R201, R181, R174 ;  /* 0x000000b5c9c97223 */ /* 0x000fe200000100ae */
[----:B------:R-:W-:-:S02]  /*4770*/  HADD2.F32 R47, -RZ, R18.H1_H1 ;  /* 0x30000012ff2f7230 */ /* 0x000fc40000004100 */
[----:B------:R-:W-:Y:S01]  /*4780*/  FFMA.FTZ R43, R56, R208, R43 ;  /* 0x000000d0382b7223 */ /* 0x000fe2000001002b */
[--C-:B------:R-:W-:Y:S02]  /*4790*/  HADD2.F32 R177, -RZ, R19.reuse.H1_H1 ;  /* 0x30000013ffb17230 */ /* 0x100fe40000004100 */
[----:B------:R-:W-:Y:S01]  /*47a0*/  FADD.FTZ R206, R206, -R203 ;  /* 0x800000cbcece7221 */ /* 0x000fe20000010000 */
[----:B------:R-:W-:Y:S01]  /*47b0*/  FADD.FTZ R48, R48, -R49 ;  /* 0x8000003130307221 */ /* 0x000fe20000010000 */
[----:B------:R-:W-:Y:S01]  /*47c0*/  FFMA.FTZ R39, R56, R209, R39 ;  /* 0x000000d138277223 */ /* 0x000fe20000010027 */
[----:B------:R-:W-:Y:S02]  /*47d0*/  HADD2.F32 R49, -RZ, R19.H0_H0 ;  /* 0x20000013ff317230 */ /* 0x000fe40000004100 */
[----:B------:R-:W-:Y:S01]  /*47e0*/  FADD.FTZ R204, R204, -R201 ;  /* 0x800000c9cccc7221 */ /* 0x000fe20000010000 */
[----:B------:R-:W-:Y:S01]  /*47f0*/  FMUL.FTZ R43, R43, R172 ;  /* 0x000000ac2b2b7220 */ /* 0x000fe20000410000 */
[C---:B------:R-:W-:Y:S01]  /*4800*/  FFMA.FTZ R47, R56.reuse, R206, R47 ;  /* 0x000000ce382f7223 */ /* 0x040fe2000001002f */
[----:B------:R-:W-:Y:S01]  /*4810*/  FFMA.FTZ R199, R56, R48, R177 ;  /* 0x0000003038c77223 */ /* 0x000fe200000100b1 */
[----:B------:R-:W-:Y:S01]  /*4820*/  FMUL.FTZ R39, R39, R172 ;  /* 0x000000ac27277220 */ /* 0x000fe20000410000 */
[----:B------:R-:W-:-:S02]  /*4830*/  HFMA2 R177, -RZ, RZ, 0, 0 ;  /* 0x00000000ffb17431 */ /* 0x000fc400000001ff */
[----:B------:R-:W-:Y:S01]  /*4840*/  FFMA.FTZ R49, R56, R204, R49 ;  /* 0x000000cc38317223 */ /* 0x000fe20000010031 */
[----:B------:R-:W-:Y:S02]  /*4850*/  @P5 HADD2.F32 R32, -RZ, R34.H0_H0 ;  /* 0x20000022ff205230 */ /* 0x000fe40000004100 */
[----:B------:R-:W-:Y:S02]  /*4860*/  HFMA2 R166, -RZ, RZ, 0, 0 ;  /* 0x00000000ffa67431 */ /* 0x000fe400000001ff */
[----:B------:R-:W-:Y:S02]  /*4870*/  @P5 HADD2.F32 R170, -RZ, R6.H0_H0 ;  /* 0x20000006ffaa5230 */ /* 0x000fe40000004100 */
[----:B------:R-:W-:Y:S01]  /*4880*/  FMUL.FTZ R43, R43, UR4 ;  /* 0x000000042b2b7c20 */ /* 0x000fe20008410000 */
[----:B------:R-:W-:Y:S02]  /*4890*/  @P6 HADD2.F32 R33, -RZ, R33.H1_H1 ;  /* 0x30000021ff216230 */ /* 0x000fe40000004100 */
[----:B------:R-:W-:Y:S01]  /*48a0*/  FMUL.FTZ R48, R39, UR4 ;  /* 0x0000000427307c20 */ /* 0x000fe20008410000 */
[----:B------:R-:W-:Y:S01]  /*48b0*/  FMUL.FTZ R47, R47, R172 ;  /* 0x000000ac2f2f7220 */ /* 0x000fe20000410000 */
[----:B------:R-:W-:Y:S01]  /*48c0*/  @P4 HADD2.F32 R39, -RZ, R34.H1_H1 ;  /* 0x30000022ff274230 */ /* 0x000fe20000004100 */
[----:B------:R-:W-:Y:S01]  /*48d0*/  MOV R34, RZ ;  /* 0x000000ff00227202 */ /* 0x000fe20000000f00 */
[----:B------:R-:W-:-:S02]  /*48e0*/  @P3 HADD2.F32 R42, -RZ, R35.H0_H0 ;  /* 0x20000023ff2a3230 */ /* 0x000fc40000004100 */
[----:B------:R-:W-:Y:S02]  /*48f0*/  HFMA2 R168, -RZ, RZ, 0, 0 ;  /* 0x00000000ffa87431 */ /* 0x000fe400000001ff */
[----:B------:R-:W-:Y:S02]  /*4900*/  @P0 HADD2.F32 R46, -RZ, R35.H1_H1 ;  /* 0x30000023ff2e0230 */ /* 0x000fe40000004100 */
[-C--:B------:R-:W-:Y:S01]  /*4910*/  FMUL.FTZ R49, R49, R172.reuse ;  /* 0x000000ac31317220 */ /* 0x080fe20000410000 */
[----:B------:R-:W-:Y:S02]  /*4920*/  @P6 HADD2.F32 R35, -RZ, R5.H1_H1 ;  /* 0x30000005ff236230 */ /* 0x000fe40000004100 */
[----:B------:R-:W-:Y:S01]  /*4930*/  FMUL.FTZ R199, R199, R172 ;  /* 0x000000acc7c77220 */ /* 0x000fe20000410000 */
[----:B------:R-:W-:Y:S01]  /*4940*/  @P5 FMUL.FTZ R177, R43, R32 ;  /* 0x000000202bb15220 */ /* 0x000fe20000410000 */
[----:B------:R-:W-:Y:S01]  /*4950*/  @P5 FMUL.FTZ R34, R170, R43 ;  /* 0x0000002baa225220 */ /* 0x000fe20000410000 */
[----:B------:R-:W-:Y:S01]  /*4960*/  FMUL.FTZ R192, R47, UR4 ;  /* 0x000000042fc07c20 */ /* 0x000fe20008410000 */
[----:B------:R-:W-:-:S02]  /*4970*/  @P4 HADD2.F32 R43, -RZ, R6.H1_H1 ;  /* 0x30000006ff2b4230 */ /* 0x000fc40000004100 */
[----:B------:R-:W-:Y:S01]  /*4980*/  @P6 FMUL.FTZ R166, R48, R33 ;  /* 0x0000002130a66220 */ /* 0x000fe20000410000 */
[--C-:B------:R-:W-:Y:S01]  /*4990*/  @P3 HADD2.F32 R32, -RZ, R7.reuse.H0_H0 ;  /* 0x20000007ff203230 */ /* 0x100fe20000004100 */
[----:B------:R-:W-:Y:S01]  /*49a0*/  MOV R33, RZ ;  /* 0x000000ff00217202 */ /* 0x000fe20000000f00 */
[----:B------:R-:W-:Y:S02]  /*49b0*/  @P0 HADD2.F32 R194, -RZ, R7.H1_H1 ;  /* 0x30000007ffc20230 */ /* 0x000fe40000004100 */
[----:B------:R-:W-:Y:S01]  /*49c0*/  FMUL.FTZ R49, R49, UR4 ;  /* 0x0000000431317c20 */ /* 0x000fe20008410000 */
[----:B------:R-:W-:Y:S01]  /*49d0*/  FMUL.FTZ R199, R199, UR4 ;  /* 0x00000004c7c77c20 */ /* 0x000fe20008410000 */
        /* <DEDUP_REMOVED lines=10> */
[----:B------:R-:W-:Y:S01]  /*4a80*/  @P3 FMUL.FTZ R179, R49, R42 ;  /* 0x0000002a31b33220 */ /* 0x000fe20000410000 */
[----:B------:R-:W-:Y:S01]  /*4a90*/  @P0 FMUL.FTZ R170, R199, R46 ;  /* 0x0000002ec7aa0220 */ /* 0x000fe20000410000 */
[----:B------:R-:W-:-:S02]  /*4aa0*/  F2FP.F16.F32.PACK_AB R34, R35, R34 ;  /* 0x000000222322723e */ /* 0x000fc400000000ff */
[----:B------:R-:W-:Y:S02]  /*4ab0*/  F2FP.F16.F32.PACK_AB R33, R33, R38 ;  /* 0x000000262121723e */ /* 0x000fe400000000ff */
[----:B------:R-:W-:Y:S02]  /*4ac0*/  F2FP.F16.F32.PACK_AB R32, R36, R37 ;  /* 0x000000252420723e */ /* 0x000fe400000000ff */
[----:B------:R-:W-:Y:S01]  /*4ad0*/  F2FP.F16.F32.PACK_AB R35, R48, R39 ;  /* 0x000000273023723e */ /* 0x000fe200000000ff */
[----:B------:R-:W-:Y:S06]  /*4ae0*/  BRA `(.L_x_1740) ;  /* 0x0000000400c07947 */ /* 0x000fec0003800000 */
.L_x_1739:
[-CC-:B------:R-:W-:Y:S01]  /*4af0*/  FFMA.FTZ R0, R0, R181.reuse, R174.reuse ;  /* 0x000000b500007223 */ /* 0x180fe200000100ae */
[C---:B-----5:R-:W-:Y:S01]  /*4b00*/  LOP3.LUT P0, RZ, R42.reuse, 0xff, RZ, 0xc0, !PT ;  /* 0x000000ff2aff7812 */ /* 0x060fe2000780c0ff */
[--C-:B------:R-:W-:Y:S02]  /*4b10*/  HADD2.F32 R29, -RZ, R16.reuse.H0_H0 ;  /* 0x20000010ff1d7230 */ /* 0x100fe40000004100 */
[-C--:B------:R-:W-:Y:S01]  /*4b20*/  FFMA.FTZ R217, R217, R181.reuse, R174 ;  /* 0x000000b5d9d97223 */ /* 0x080fe200000100ae */
[----:B------:R-:W-:Y:S01]  /*4b30*/  FADD.FTZ R31, R219, -R0 ;  /* 0x80000000db1f7221 */ /* 0x000fe20000010000 */
[----:B------:R-:W-:Y:S01]  /*4b40*/  LOP3.LUT P3, RZ, R42, 0xff00, RZ, 0xc0, !PT ;  /* 0x0000ff002aff7812 */ /* 0x000fe2000786c0ff */
[----:B------:R-:W-:Y:S01]  /*4b50*/  FFMA.FTZ R215, R215, R181, R174 ;  /* 0x000000b5d7d77223 */ /* 0x000fe200000100ae */
[----:B------:R-:W-:Y:S01]  /*4b60*/  FADD.FTZ R217, R218, -R217 ;  /* 0x800000d9dad97221 */ /* 0x000fe20000010000 */
[----:B------:R-:W-:Y:S01]  /*4b70*/  FFMA.FTZ R31, R56, R31, R29 ;  /* 0x0000001f381f7223 */ /* 0x000fe2000001001d */
[----:B------:R-:W-:-:S02]  /*4b80*/  HADD2.F32 R29, -RZ, R16.H1_H1 ;  /* 0x30000010ff1d7230 */ /* 0x000fc40000004100 */
[----:B------:R-:W-:Y:S01]  /*4b90*/  HFMA2 R51, -RZ, RZ, 0, 0 ;  /* 0x00000000ff337431 */ /* 0x000fe200000001ff */
[----:B------:R-:W-:Y:S01]  /*4ba0*/  LOP3.LUT P4, RZ, R42, 0xff0000, RZ, 0xc0, !PT ;  /* 0x00ff00002aff7812 */ /* 0x000fe2000788c0ff */
[----:B------:R-:W-:Y:S01]  /*4bb0*/  FMUL.FTZ R0, R31, R172 ;  /* 0x000000ac1f007220 */ /* 0x000fe20000410000 */
[----:B------:R-:W-:Y:S02]  /*4bc0*/  HADD2.F32 R36, -RZ, R17.H0_H0 ;  /* 0x20000011ff247230 */ /* 0x000fe40000004100 */
[----:B------:R-:W-:Y:S01]  /*4bd0*/  FADD.FTZ R215, R216, -R215 ;  /* 0x800000d7d8d77221 */ /* 0x000fe20000010000 */
[----:B------:R-:W-:Y:S02]  /*4be0*/  @P0 HADD2.F32 R30, -RZ, R32.H0_H0 ;  /* 0x20000020ff1e0230 */ /* 0x000fe40000004100 */
[----:B------:R-:W-:Y:S01]  /*4bf0*/  FMUL.FTZ R39, R0, UR4 ;  /* 0x0000000400277c20 */ /* 0x000fe20008410000 */
[C---:B------:R-:W-:Y:S01]  /*4c00*/  FFMA.FTZ R28, R56.reuse, R217, R29 ;  /* 0x000000d9381c7223 */ /* 0x040fe2000001001d */
[----:B------:R-:W-:Y:S01]  /*4c10*/  FFMA.FTZ R29, R56, R215, R36 ;  /* 0x000000d7381d7223 */ /* 0x000fe20000010024 */
[----:B------:R-:W-:-:S02]  /*4c20*/  @P0 HADD2.F32 R46, -RZ, R4.H0_H0 ;  /* 0x20000004ff2e0230 */ /* 0x000fc40000004100 */
[----:B------:R-:W-:Y:S01]  /*4c30*/  @P0 FMUL.FTZ R51, R30, R39 ;  /* 0x000000271e330220 */ /* 0x000fe20000410000 */
[-C--:B------:R-:W-:Y:S01]  /*4c40*/  FMUL.FTZ R30, R28, R172.reuse ;  /* 0x000000ac1c1e7220 */ /* 0x080fe20000410000 */
[----:B------:R-:W-:Y:S01]  /*4c50*/  @P3 HADD2.F32 R47, -RZ, R32.H1_H1 ;  /* 0x30000020ff2f3230 */ /* 0x000fe20000004100 */
[----:B------:R-:W-:Y:S01]  /*4c60*/  CS2R R36, SRZ ;  /* 0x0000000000247805 */ /* 0x000fe2000001ff00 */
[----:B------:R-:W-:Y:S02]  /*4c70*/  @P3 HADD2.F32 R177, -RZ, R4.H1_H1 ;  /* 0x30000004ffb13230 */ /* 0x000fe40000004100 */
[----:B------:R-:W-:Y:S01]  /*4c80*/  FMUL.FTZ R32, R29, R172 ;  /* 0x000000ac1d207220 */ /* 0x000fe20000410000 */
[----:B------:R-:W-:Y:S01]  /*4c90*/  FFMA.FTZ R209, R209, R181, R174 ;  /* 0x000000b5d1d17223 */ /* 0x000fe200000100ae */
[----:B------:R-:W-:Y:S01]  /*4ca0*/  FMUL.FTZ R30, R30, UR4 ;  /* 0x000000041e1e7c20 */ /* 0x000fe20008410000 */
[----:B------:R-:W-:Y:S02]  /*4cb0*/  HFMA2 R53, -RZ, RZ, 0, 0 ;  /* 0x00000000ff357431 */ /* 0x000fe400000001ff */
[----:B------:R-:W-:Y:S01]  /*4cc0*/  @P0 FMUL.FTZ R37, R46, R39 ;  /* 0x000000272e250220 */ /* 0x000fe20000410000 */
[----:B------:R-:W-:Y:S01]  /*4cd0*/  LOP3.LUT P6, RZ, R42, 0xff000000, RZ, 0xc0, !PT ;  /* 0xff0000002aff7812 */ /* 0x000fe200078cc0ff */
[----:B------:R-:W-:-:S02]  /*4ce0*/  @P4 HADD2.F32 R179, -RZ, R33.H0_H0 ;  /* 0x20000021ffb34230 */ /* 0x000fc40000004100 */
[-CC-:B------:R-:W-:Y:S01]  /*4cf0*/  FFMA.FTZ R205, R205, R181.reuse, R174.reuse ;  /* 0x000000b5cdcd7223 */ /* 0x180fe200000100ae */
[----:B------:R-:W-:Y:S01]  /*4d00*/  @P4 HADD2.F32 R199, -RZ, R5.H0_H0 ;  /* 0x20000005ffc74230 */ /* 0x000fe20000004100 */
[----:B------:R-:W-:Y:S01]  /*4d10*/  MOV R0, RZ ;  /* 0x000000ff00007202 */ /* 0x000fe20000000f00 */
[----:B------:R-:W-:Y:S02]  /*4d20*/  HADD2.F32 R39, -RZ, R17.H1_H1 ;  /* 0x30000011ff277230 */ /* 0x000fe40000004100 */
[----:B------:R-:W-:Y:S01]  /*4d30*/  FMUL.FTZ R32, R32, UR4 ;  /* 0x0000000420207c20 */ /* 0x000fe20008410000 */
[----:B------:R-:W-:Y:S01]  /*4d40*/  ISETP.GE.U32.AND P0, PT, R42, RZ, PT ;  /* 0x000000ff2a00720c */ /* 0x000fe20003f06070 */
[----:B------:R-:W-:Y:S01]  /*4d50*/  FADD.FTZ R209, R210, -R209 ;  /* 0x800000d1d2d17221 */ /* 0x000fe20000010000 */
[-C--:B------:R-:W-:Y:S01]  /*4d60*/  @P3 FMUL.FTZ R0, R47, R30.reuse ;  /* 0x0000001e2f003220 */ /* 0x080fe20000410000 */
[----:B------:R-:W-:Y:S01]  /*4d70*/  @P3 FMUL.FTZ R36, R177, R30 ;  /* 0x0000001eb1243220 */ /* 0x000fe20000410000 */
[----:B------:R-:W-:Y:S01]  /*4d80*/  FFMA.FTZ R203, R203, R181, R174 ;  /* 0x000000b5cbcb7223 */ /* 0x000fe200000100ae */
[--C-:B------:R-:W-:Y:S01]  /*4d90*/  HADD2.F32 R30, -RZ, R18.reuse.H0_H0 ;  /* 0x20000012ff1e7230 */ /* 0x100fe20000004100 */
[----:B------:R-:W-:Y:S01]  /*4da0*/  MOV R38, RZ ;  /* 0x000000ff00267202 */ /* 0x000fe20000000f00 */
[----:B------:R-:W-:Y:S01]  /*4db0*/  FADD.FTZ R205, R208, -R205 ;  /* 0x800000cdd0cd7221 */ /* 0x000fe20000010000 */
[-C--:B------:R-:W-:Y:S01]  /*4dc0*/  @P4 FMUL.FTZ R53, R179, R32.reuse ;  /* 0x00000020b3354220 */ /* 0x080fe20000410000 */
[----:B------:R-:W-:Y:S01]  /*4dd0*/  @P4 FMUL.FTZ R38, R199, R32 ;  /* 0x00000020c7264220 */ /* 0x000fe20000410000 */
[C---:B------:R-:W-:Y:S01]  /*4de0*/  LOP3.LUT P3, RZ, R43.reuse, 0xff0000, RZ, 0xc0, !PT ;  /* 0x00ff00002bff7812 */ /* 0x040fe2000786c0ff */
[----:B------:R-:W-:Y:S01]  /*4df0*/  FFMA.FTZ R209, R56, R209, R39 ;  /* 0x000000d138d17223 */ /* 0x000fe20000010027 */
[C---:B------:R-:W-:Y:S01]  /*4e00*/  ISETP.GE.U32.AND.EX P0, PT, R43.reuse, 0x1000000, PT, P0 ;  /* 0x010000002b00780c */ /* 0x040fe20003f06100 */
[----:B------:R-:W-:Y:S01]  /*4e10*/  HADD2.F32 R32, -RZ, R18.H1_H1 ;  /* 0x30000012ff207230 */ /* 0x000fe20000004100 */
[C---:B------:R-:W-:Y:S01]  /*4e20*/  LOP3.LUT P5, RZ, R43.reuse, 0xff, RZ, 0xc0, !PT ;  /* 0x000000ff2bff7812 */ /* 0x040fe200078ac0ff */
[----:B------:R-:W-:Y:S01]  /*4e30*/  FADD.FTZ R203, R206, -R203 ;  /* 0x800000cbcecb7221 */ /* 0x000fe20000010000 */
[----:B------:R-:W-:Y:S01]  /*4e40*/  LOP3.LUT P4, RZ, R43, 0xff00, RZ, 0xc0, !PT ;  /* 0x0000ff002bff7812 */ /* 0x000fe2000788c0ff */
[C---:B------:R-:W-:Y:S01]  /*4e50*/  FFMA.FTZ R205, R56.reuse, R205, R30 ;  /* 0x000000cd38cd7223 */ /* 0x040fe2000001001e */
[----:B------:R-:W-:Y:S01]  /*4e60*/  FFMA.FTZ R49, R49, R181, R174 ;  /* 0x000000b531317223 */ /* 0x000fe200000100ae */
[----:B------:R-:W-:Y:S01]  /*4e70*/  FMUL.FTZ R30, R209, R172 ;  /* 0x000000acd11e7220 */ /* 0x000fe20000410000 */
[----:B------:R-:W-:Y:S01]  /*4e80*/  FFMA.FTZ R203, R56, R203, R32 ;  /* 0x000000cb38cb7223 */ /* 0x000fe20000010020 */
[----:B------:R-:W-:-:S02]  /*4e90*/  HFMA2 R166, -RZ, RZ, 0, 0 ;  /* 0x00000000ffa67431 */ /* 0x000fc400000001ff */
[----:B------:R-:W-:Y:S02]  /*4ea0*/  HADD2.F32 R46, -RZ, R19.H1_H1 ;  /* 0x30000013ff2e7230 */ /* 0x000fe40000004100 */
[----:B------:R-:W-:Y:S01]  /*4eb0*/  FFMA.FTZ R201, R201, R181, R174 ;  /* 0x000000b5c9c97223 */ /* 0x000fe200000100ae */
[----:B------:R-:W-:Y:S02]  /*4ec0*/  @P6 HADD2.F32 R32, -RZ, R33.H1_H1 ;  /* 0x30000021ff206230 */ /* 0x000fe40000004100 */
[----:B------:R-:W-:Y:S01]  /*4ed0*/  FADD.FTZ R49, R48, -R49 ;  /* 0x8000003130317221 */ /* 0x000fe20000010000 */
[----:B------:R-:W-:Y:S01]  /*4ee0*/  FMUL.FTZ R39, R30, UR4 ;  /* 0x000000041e277c20 */ /* 0x000fe20008410000 */
[----:B------:R-:W-:Y:S02]  /*4ef0*/  HADD2.F32 R42, -RZ, R19.H0_H0 ;  /* 0x20000013ff2a7230 */ /* 0x000fe40000004100 */
[----:B------:R-:W-:Y:S01]  /*4f00*/  FMUL.FTZ R30, R205, R172 ;  /* 0x000000accd1e7220 */ /* 0x000fe20000410000 */
[----:B------:R-:W-:Y:S01]  /*4f10*/  FADD.FTZ R201, R204, -R201 ;  /* 0x800000c9ccc97221 */ /* 0x000fe20000010000 */
[----:B------:R-:W-:Y:S01]  /*4f20*/  FFMA.FTZ R48, R56, R49, R46 ;  /* 0x0000003138307223 */ /* 0x000fe2000001002e */
[----:B------:R-:W-:Y:S01]  /*4f30*/  @P6 FMUL.FTZ R166, R32, R39 ;  /* 0x0000002720a66220 */ /* 0x000fe20000410000 */
[----:B------:R-:W-:-:S02]  /*4f40*/  @P3 HADD2.F32 R49, -RZ, R35.H0_H0 ;  /* 0x20000023ff313230 */ /* 0x000fc40000004100 */
[----:B------:R-:W-:Y:S02]  /*4f50*/  HFMA2 R177, -RZ, RZ, 0, 0 ;  /* 0x00000000ffb17431 */ /* 0x000fe400000001ff */
[----:B------:R-:W-:Y:S02]  /*4f60*/  @P0 HADD2.F32 R199, -RZ, R35.H1_H1 ;  /* 0x30000023ffc70230 */ /* 0x000fe40000004100 */
[----:B------:R-:W-:Y:S01]  /*4f70*/  FMUL.FTZ R32, R203, R172 ;  /* 0x000000accb207220 */ /* 0x000fe20000410000 */
[----:B------:R-:W-:Y:S02]  /*4f80*/  @P5 HADD2.F32 R47, -RZ, R34.H0_H0 ;  /* 0x20000022ff2f5230 */ /* 0x000fe40000004100 */
[----:B------:R-:W-:Y:S01]  /*4f90*/  FMUL.FTZ R30, R30, UR4 ;  /* 0x000000041e1e7c20 */ /* 0x000fe20008410000 */
[----:B------:R-:W-:Y:S02]  /*4fa0*/  @P5 HADD2.F32 R35, -RZ, R6.H0_H0 ;  /* 0x20000006ff235230 */ /* 0x000fe40000004100 */
[----:B------:R-:W-:-:S02]  /*4fb0*/  HFMA2 R168, -RZ, RZ, 0, 0 ;  /* 0x00000000ffa87431 */ /* 0x000fc400000001ff */
[----:B------:R-:W-:Y:S01]  /*4fc0*/  FFMA.FTZ R201, R56, R201, R42 ;  /* 0x000000c938c97223 */ /* 0x000fe2000001002a */
[----:B------:R-:W-:Y:S02]  /*4fd0*/  @P4 HADD2.F32 R46, -RZ, R34.H1_H1 ;  /* 0x30000022ff2e4230 */ /* 0x000fe40000004100 */
[----:B------:R-:W-:Y:S01]  /*4fe0*/  FMUL.FTZ R43, R32, UR4 ;  /* 0x00000004202b7c20 */ /* 0x000fe20008410000 */
[----:B------:R-:W-:Y:S01]  /*4ff0*/  MOV R34, RZ ;  /* 0x000000ff00227202 */ /* 0x000fe20000000f00 */
[-C--:B------:R-:W-:Y:S01]  /*5000*/  @P5 FMUL.FTZ R177, R47, R30.reuse ;  /* 0x0000001e2fb15220 */ /* 0x080fe20000410000 */
[----:B------:R-:W-:Y:S01]  /*5010*/  @P5 FMUL.FTZ R34, R35, R30 ;  /* 0x0000001e23225220 */ /* 0x000fe20000410000 */
[-C--:B------:R-:W-:Y:S01]  /*5020*/  FMUL.FTZ R30, R201, R172.reuse ;  /* 0x000000acc91e7220 */ /* 0x080fe20000410000 */
[----:B------:R-:W-:Y:S01]  /*5030*/  FMUL.FTZ R32, R48, R172 ;  /* 0x000000ac30207220 */ /* 0x000fe20000410000 */
[----:B------:R-:W-:Y:S02]  /*5040*/  @P6 HADD2.F32 R42, -RZ, R5.H1_H1 ;  /* 0x30000005ff2a6230 */ /* 0x000fe40000004100 */
[----:B------:R-:W-:Y:S01]  /*5050*/  @P4 FMUL.FTZ R168, R46, R43 ;  /* 0x0000002b2ea84220 */ /* 0x000fe20000410000 */
[----:B------:R-:W-:-:S02]  /*5060*/  @P4 HADD2.F32 R46, -RZ, R6.H1_H1 ;  /* 0x30000006ff2e4230 */ /* 0x000fc40000004100 */
[----:B------:R-:W-:Y:S01]  /*5070*/  FMUL.FTZ R30, R30, UR4 ;  /* 0x000000041e1e7c20 */ /* 0x000fe20008410000 */
[--C-:B------:R-:W-:Y:S02]  /*5080*/  @P3 HADD2.F32 R47, -RZ, R7.reuse.H0_H0 ;  /* 0x20000007ff2f3230 */ /* 0x100fe40000004100 */
[----:B------:R-:W-:Y:S01]  /*5090*/  FMUL.FTZ R32, R32, UR4 ;  /* 0x0000000420207c20 */ /* 0x000fe20008410000 */
[----:B------:R-:W-:Y:S01]  /*50a0*/  @P0 HADD2.F32 R207, -RZ, R7.H1_H1 ;  /* 0x30000007ffcf0230 */ /* 0x000fe20000004100 */
[----:B------:R-:W-:Y:S01]  /*50b0*/  MOV R33, RZ ;  /* 0x000000ff00217202 */ /* 0x000fe20000000f00 */
        /* <DEDUP_REMOVED lines=19> */
.L_x_1740:
        /* <DEDUP_REMOVED lines=12> */
[----:B------:R-:W-:Y:S01]  /*52b0*/  LOP3.LUT P3, RZ, R40, 0xff, RZ, 0xc0, !PT ;  /* 0x000000ff28ff7812 */ /* 0x000fe2000786c0ff */
[--C-:B0-----:R-:W-:Y:S02]  /*52c0*/  HADD2.F32 R29, -RZ, R20.reuse.H0_H0 ;  /* 0x20000014ff1d7230 */ /* 0x101fe40000004100 */
[-CC-:B------:R-:W-:Y:S01]  /*52d0*/  FFMA.FTZ R193, R193, R181.reuse, R174.reuse ;  /* 0x000000b5c1c17223 */ /* 0x180fe200000100ae */
[----:B------:R-:W-:Y:S01]  /*52e0*/  FADD.FTZ R47, R190, -R197 ;  /* 0x800000c5be2f7221 */ /* 0x000fe20000010000 */
[----:B------:R-:W-:Y:S01]  /*52f0*/  FFMA.FTZ R195, R195, R181, R174 ;  /* 0x000000b5c3c37223 */ /* 0x000fe200000100ae */
[----:B------:R-:W-:Y:S02]  /*5300*/  HADD2.F32 R33, -RZ, R21.H0_H0 ;  /* 0x20000015ff217230 */ /* 0x000fe40000004100 */
[----:B------:R-:W-:Y:S01]  /*5310*/  FADD.FTZ R186, R186, -R193 ;  /* 0x800000c1baba7221 */ /* 0x000fe20000010000 */
[----:B------:R-:W-:Y:S01]  /*5320*/  FFMA.FTZ R47, R56, R47, R29 ;  /* 0x0000002f382f7223 */ /* 0x000fe2000001001d */
[----:B------:R-:W-:-:S02]  /*5330*/  HADD2.F32 R31, -RZ, R20.H1_H1 ;  /* 0x30000014ff1f7230 */ /* 0x000fc40000004100 */
[----:B------:R-:W-:Y:S01]  /*5340*/  FADD.FTZ R46, R188, -R195 ;  /* 0x800000c3bc2e7221 */ /* 0x000fe20000010000 */
[C---:B------:R-:W-:Y:S01]  /*5350*/  LOP3.LUT P5, RZ, R40.reuse, 0xff0000, RZ, 0xc0, !PT ;  /* 0x00ff000028ff7812 */ /* 0x040fe200078ac0ff */
[----:B------:R-:W-:Y:S01]  /*5360*/  FMUL.FTZ R28, R47, R172 ;  /* 0x000000ac2f1c7220 */ /* 0x000fe20000410000 */
[----:B------:R-:W-:Y:S01]  /*5370*/  FFMA.FTZ R191, R191, R181, R174 ;  /* 0x000000b5bfbf7223 */ /* 0x000fe200000100ae */
[----:B------:R-:W-:Y:S01]  /*5380*/  LOP3.LUT P4, RZ, R40, 0xff00, RZ, 0xc0, !PT ;  /* 0x0000ff0028ff7812 */ /* 0x000fe2000788c0ff */
[C---:B------:R-:W-:Y:S01]  /*5390*/  FFMA.FTZ R195, R56.reuse, R186, R33 ;  /* 0x000000ba38c37223 */ /* 0x040fe20000010021 */
[----:B------:R-:W-:Y:S02]  /*53a0*/  HFMA2 R175, -RZ, RZ, 0, 0 ;  /* 0x00000000ffaf7431 */ /* 0x000fe400000001ff */
[----:B------:R-:W-:Y:S01]  /*53b0*/  FFMA.FTZ R46, R56, R46, R31 ;  /* 0x0000002e382e7223 */ /* 0x000fe2000001001f */
[----:B------:R-:W-:Y:S01]  /*53c0*/  LOP3.LUT P6, RZ, R40, 0xff000000, RZ, 0xc0, !PT ;  /* 0xff00000028ff7812 */ /* 0x000fe200078cc0ff */
[----:B-----5:R-:W-:-:S02]  /*53d0*/  @P3 HADD2.F32 R29, -RZ, R36.H0_H0 ;  /* 0x20000024ff1d3230 */ /* 0x020fc40000004100 */
[----:B------:R-:W-:Y:S01]  /*53e0*/  FMUL.FTZ R28, R28, UR4 ;  /* 0x000000041c1c7c20 */ /* 0x000fe20008410000 */
[----:B------:R-:W-:Y:S02]  /*53f0*/  @P3 HADD2.F32 R33, -RZ, R8.H0_H0 ;  /* 0x20000008ff213230 */ /* 0x000fe40000004100 */
[----:B------:R-:W-:Y:S01]  /*5400*/  FADD.FTZ R184, R184, -R191 ;  /* 0x800000bfb8b87221 */ /* 0x000fe20000010000 */
[----:B------:R-:W-:Y:S01]  /*5410*/  HADD2.F32 R31, -RZ, R21.H1_H1 ;  /* 0x30000015ff1f7230 */ /* 0x000fe20000004100 */
[----:B------:R-:W-:Y:S01]  /*5420*/  MOV R32, RZ ;  /* 0x000000ff00207202 */ /* 0x000fe20000000f00 */
[----:B------:R-:W-:Y:S01]  /*5430*/  FMUL.FTZ R30, R46, R172 ;  /* 0x000000ac2e1e7220 */ /* 0x000fe20000410000 */
[----:B------:R-:W-:Y:S01]  /*5440*/  @P3 FMUL.FTZ R175, R28, R29 ;  /* 0x0000001d1caf3220 */ /* 0x000fe20000410000 */
[----:B------:R-:W-:Y:S01]  /*5450*/  @P3 FMUL.FTZ R32, R33, R28 ;  /* 0x0000001c21203220 */ /* 0x000fe20000410000 */
[----:B------:R-:W-:Y:S01]  /*5460*/  FFMA.FTZ R184, R56, R184, R31 ;  /* 0x000000b838b87223 */ /* 0x000fe2000001001f */
[----:B------:R-:W-:Y:S01]  /*5470*/  FMUL.FTZ R28, R195, R172 ;  /* 0x000000acc31c7220 */ /* 0x000fe20000410000 */
[----:B------:R-:W-:Y:S01]  /*5480*/  FMUL.FTZ R193, R30, UR4 ;  /* 0x000000041ec17c20 */ /* 0x000fe20008410000 */
[----:B------:R-:W-:-:S02]  /*5490*/  @P5 HADD2.F32 R29, -RZ, R37.H0_H0 ;  /* 0x20000025ff1d5230 */ /* 0x000fc40000004100 */
[----:B------:R-:W-:Y:S01]  /*54a0*/  FMUL.FTZ R30, R184, R172 ;  /* 0x000000acb81e7220 */ /* 0x000fe20000410000 */
[----:B------:R-:W-:Y:S01]  /*54b0*/  FMUL.FTZ R28, R28, UR4 ;  /* 0x000000041c1c7c20 */ /* 0x000fe20008410000 */
[----:B------:R-:W-:Y:S01]  /*54c0*/  @P4 HADD2.F32 R36, -RZ, R36.H1_H1 ;  /* 0x30000024ff244230 */ /* 0x000fe20000004100 */
[----:B------:R-:W-:Y:S01]  /*54d0*/  CS2R R48, SRZ ;  /* 0x0000000000307805 */ /* 0x000fe2000001ff00 */
[----:B------:R-:W-:Y:S02]  /*54e0*/  HFMA2 R191, -RZ, RZ, 0, 0 ;  /* 0x00000000ffbf7431 */ /* 0x000fe400000001ff */
[----:B------:R-:W-:Y:S02]  /*54f0*/  @P6 HADD2.F32 R37, -RZ, R37.H1_H1 ;  /* 0x30000025ff256230 */ /* 0x000fe40000004100 */
[----:B------:R-:W-:Y:S01]  /*5500*/  FMUL.FTZ R30, R30, UR4 ;  /* 0x000000041e1e7c20 */ /* 0x000fe20008410000 */
[--C-:B------:R-:W-:Y:S02]  /*5510*/  @P6 HADD2.F32 R197, -RZ, R9.reuse.H1_H1 ;  /* 0x30000009ffc56230 */ /* 0x100fe40000004100 */
[----:B------:R-:W-:Y:S01]  /*5520*/  @P5 FMUL.FTZ R48, R28, R29 ;  /* 0x0000001d1c305220 */ /* 0x000fe20000410000 */
[-CC-:B------:R-:W-:Y:S01]  /*5530*/  FFMA.FTZ R29, R187, R181.reuse, R174.reuse ;  /* 0x000000b5bb1d7223 */ /* 0x180fe200000100ae */
[----:B------:R-:W-:Y:S01]  /*5540*/  @P4 FMUL.FTZ R49, R193, R36 ;  /* 0x00000024c1314220 */ /* 0x000fe20000410000 */
[----:B------:R-:W-:Y:S01]  /*5550*/  MOV R36, RZ ;  /* 0x000000ff00247202 */ /* 0x000fe20000000f00 */
[----:B------:R-:W-:Y:S01]  /*5560*/  FFMA.FTZ R189, R189, R181, R174 ;  /* 0x000000b5bdbd7223 */ /* 0x000fe200000100ae */
[----:B------:R-:W-:Y:S01]  /*5570*/  @P6 FMUL.FTZ R191, R30, R37 ;  /* 0x000000251ebf6220 */ /* 0x000fe20000410000 */
[----:B------:R-:W-:Y:S01]  /*5580*/  @P6 FMUL.FTZ R36, R197, R30 ;  /* 0x0000001ec5246220 */ /* 0x000fe20000410000 */
[----:B------:R-:W-:Y:S01]  /*5590*/  ISETP.GE.U32.AND P3, PT, R40, RZ, PT ;  /* 0x000000ff2800720c */ /* 0x000fe20003f66070 */
[----:B------:R-:W-:Y:S01]  /*55a0*/  FADD.FTZ R40, R180, -R29 ;  /* 0x8000001db4287221 */ /* 0x000fe20000010000 */
[----:B------:R-:W-:Y:S01]  /*55b0*/  LOP3.LUT P6, RZ, R41, 0xff, RZ, 0xc0, !PT ;  /* 0x000000ff29ff7812 */ /* 0x000fe200078cc0ff */
[----:B------:R-:W-:-:S02]  /*55c0*/  @P5 HADD2.F32 R31, -RZ, R9.H0_H0 ;  /* 0x20000009ff1f5230 */ /* 0x000fc40000004100 */
[----:B------:R-:W-:Y:S02]  /*55d0*/  HFMA2 R35, -RZ, RZ, 0, 0 ;  /* 0x00000000ff237431 */ /* 0x000fe400000001ff */
[----:B------:R-:W-:Y:S02]  /*55e0*/  HADD2.F32 R29, -RZ, R22.H0_H0 ;  /* 0x20000016ff1d7230 */ /* 0x000fe40000004100 */
[----:B------:R-:W-:Y:S01]  /*55f0*/  FADD.FTZ R187, R182, -R189 ;  /* 0x800000bdb6bb7221 */ /* 0x000fe20000010000 */
[----:B------:R-:W-:Y:S02]  /*5600*/  @P4 HADD2.F32 R34, -RZ, R8.H1_H1 ;  /* 0x30000008ff224230 */ /* 0x000fe40000004100 */
[--C-:B------:R-:W-:Y:S01]  /*5610*/  FFMA.FTZ R185, R185, R181, R174.reuse ;  /* 0x000000b5b9b97223 */ /* 0x100fe200000100ae */
[----:B------:R-:W-:Y:S01]  /*5620*/  MOV R33, RZ ;  /* 0x000000ff00217202 */ /* 0x000fe20000000f00 */
[----:B------:R-:W-:Y:S01]  /*5630*/  @P5 FMUL.FTZ R33, R31, R28 ;  /* 0x0000001c1f215220 */ /* 0x000fe20000410000 */
[----:B------:R-:W-:Y:S01]  /*5640*/  FFMA.FTZ R187, R56, R187, R29 ;  /* 0x000000bb38bb7223 */ /* 0x000fe2000001001d */
[----:B------:R-:W-:Y:S01]  /*5650*/  LOP3.LUT P5, RZ, R41, 0xff00, RZ, 0xc0, !PT ;  /* 0x0000ff0029ff7812 */ /* 0x000fe200078ac0ff */
[----:B------:R-:W-:Y:S01]  /*5660*/  FFMA.FTZ R183, R183, R181, R174 ;  /* 0x000000b5b7b77223 */ /* 0x000fe200000100ae */
[----:B------:R-:W-:-:S02]  /*5670*/  HADD2.F32 R37, -RZ, R23.H0_H0 ;  /* 0x20000017ff257230 */ /* 0x000fc40000004100 */
[----:B------:R-:W-:Y:S01]  /*5680*/  @P4 FMUL.FTZ R35, R34, R193 ;  /* 0x000000c122234220 */ /* 0x000fe20000410000 */
[----:B------:R-:W-:Y:S01]  /*5690*/  FADD.FTZ R178, R178, -R185 ;  /* 0x800000b9b2b27221 */ /* 0x000fe20000010000 */
[----:B------:R-:W-:Y:S01]  /*56a0*/  HADD2.F32 R31, -RZ, R22.H1_H1 ;  /* 0x30000016ff1f7230 */ /* 0x000fe20000004100 */
[----:B------:R-:W-:Y:S01]  /*56b0*/  LOP3.LUT P4, RZ, R41, 0xff0000, RZ, 0xc0, !PT ;  /* 0x00ff000029ff7812 */ /* 0x000fe2000788c0ff */
[----:B------:R-:W-:Y:S01]  /*56c0*/  FMUL.FTZ R28, R187, R172 ;  /* 0x000000acbb1c7220 */ /* 0x000fe20000410000 */
[----:B------:R-:W-:Y:S01]  /*56d0*/  ISETP.GE.U32.AND.EX P3, PT, R41, 0x1000000, PT, P3 ;  /* 0x010000002900780c */ /* 0x000fe20003f66130 */
[----:B------:R-:W-:Y:S02]  /*56e0*/  HADD2.F32 R41, -RZ, R23.H1_H1 ;  /* 0x30000017ff297230 */ /* 0x000fe40000004100 */
[----:B------:R-:W-:Y:S01]  /*56f0*/  FADD.FTZ R180, R176, -R183 ;  /* 0x800000b7b0b47221 */ /* 0x000fe20000010000 */
[----:B------:R-:W-:Y:S01]  /*5700*/  FFMA.FTZ R193, R56, R178, R37 ;  /* 0x000000b238c17223 */ /* 0x000fe20000010025 */
[----:B------:R-:W-:-:S02]  /*5710*/  HFMA2 R183, -RZ, RZ, 0, 0 ;  /* 0x00000000ffb77431 */ /* 0x000fc400000001ff */
[----:B------:R-:W-:Y:S01]  /*5720*/  FFMA.FTZ R40, R56, R40, R31 ;  /* 0x0000002838287223 */ /* 0x000fe2000001001f */
[----:B------:R-:W-:Y:S02]  /*5730*/  @P6 HADD2.F32 R29, -RZ, R38.H0_H0 ;  /* 0x20000026ff1d6230 */ /* 0x000fe40000004100 */
[----:B------:R-:W-:Y:S01]  /*5740*/  FMUL.FTZ R28, R28, UR4 ;  /* 0x000000041c1c7c20 */ /* 0x000fe20008410000 */
[----:B------:R-:W-:Y:S02]  /*5750*/  @P6 HADD2.F32 R37, -RZ, R10.H0_H0 ;  /* 0x2000000aff256230 */ /* 0x000fe40000004100 */
[----:B------:R-:W-:Y:S01]  /*5760*/  FFMA.FTZ R180, R56, R180, R41 ;  /* 0x000000b438b47223 */ /* 0x000fe20000010029 */
[----:B------:R-:W-:Y:S01]  /*5770*/  MOV R34, RZ ;  /* 0x000000ff00227202 */ /* 0x000fe20000000f00 */
[----:B------:R-:W-:Y:S01]  /*5780*/  FMUL.FTZ R30, R40, R172 ;  /* 0x000000ac281e7220 */ /* 0x000fe20000410000 */
[----:B------:R-:W-:Y:S01]  /*5790*/  @P6 FMUL.FTZ R183, R28, R29 ;  /* 0x0000001d1cb76220 */ /* 0x000fe20000410000 */
[----:B------:R-:W-:Y:S01]  /*57a0*/  @P6 FMUL.FTZ R34, R37, R28 ;  /* 0x0000001c25226220 */ /* 0x000fe20000410000 */
[----:B------:R-:W-:-:S02]  /*57b0*/  HFMA2 R176, -RZ, RZ, 0, 0 ;  /* 0x00000000ffb07431 */ /* 0x000fc400000001ff */
[-C--:B------:R-:W-:Y:S01]  /*57c0*/  FMUL.FTZ R28, R193, R172.reuse ;  /* 0x000000acc11c7220 */ /* 0x080fe20000410000 */
[----:B------:R-:W-:Y:S01]  /*57d0*/  FMUL.FTZ R29, R180, R172 ;  /* 0x000000acb41d7220 */ /* 0x000fe20000410000 */
[----:B------:R-:W-:Y:S02]  /*57e0*/  @P5 HADD2.F32 R38, -RZ, R38.H1_H1 ;  /* 0x30000026ff265230 */ /* 0x000fe40000004100 */
[----:B------:R-:W-:Y:S01]  /*57f0*/  FMUL.FTZ R189, R30, UR4 ;  /* 0x000000041ebd7c20 */ /* 0x000fe20008410000 */
[----:B------:R-:W-:Y:S02]  /*5800*/  @P5 HADD2.F32 R182, -RZ, R10.H1_H1 ;  /* 0x3000000affb65230 */ /* 0x000fe40000004100 */
[----:B------:R-:W-:Y:S01]  /*5810*/  FMUL.FTZ R28, R28, UR4 ;  /* 0x000000041c1c7c20 */ /* 0x000fe20008410000 */
[--C-:B------:R-:W-:Y:S02]  /*5820*/  @P4 HADD2.F32 R197, -RZ, R11.reuse.H0_H0 ;  /* 0x2000000bffc54230 */ /* 0x100fe40000004100 */
[----:B------:R-:W-:Y:S01]  /*5830*/  FMUL.FTZ R30, R29, UR4 ;  /* 0x000000041d1e7c20 */ /* 0x000fe20008410000 */
[----:B------:R-:W-:-:S02]  /*5840*/  @P3 HADD2.F32 R199, -RZ, R11.H1_H1 ;  /* 0x3000000bffc73230 */ /* 0x000fc40000004100 */
[----:B------:R-:W-:Y:S01]  /*5850*/  @P5 FMUL.FTZ R176, R189, R38 ;  /* 0x00000026bdb05220 */ /* 0x000fe20000410000 */
[--C-:B------:R-:W-:Y:S02]  /*5860*/  @P4 HADD2.F32 R31, -RZ, R39.reuse.H0_H0 ;  /* 0x20000027ff1f4230 */ /* 0x100fe40000004100 */
[----:B------:R-:W-:Y:S02]  /*5870*/  HFMA2 R185, -RZ, RZ, 0, 0 ;  /* 0x00000000ffb97431 */ /* 0x000fe400000001ff */
[----:B------:R-:W-:Y:S02]  /*5880*/  @P3 HADD2.F32 R39, -RZ, R39.H1_H1 ;  /* 0x30000027ff273230 */ /* 0x000fe40000004100 */
[----:B------:R-:W-:Y:S01]  /*5890*/  HFMA2 R178, -RZ, RZ, 0, 0 ;  /* 0x00000000ffb27431 */ /* 0x000fe200000001ff */
[----:B------:R-:W-:Y:S01]  /*58a0*/  MOV R37, RZ ;  /* 0x000000ff00257202 */ /* 0x000fe20000000f00 */
[----:B------:R-:W-:Y:S01]  /*58b0*/  @P5 FMUL.FTZ R37, R182, R189 ;  /* 0x000000bdb6255220 */ /* 0x000fe20000410000 */
[----:B------:R-:W-:Y:S01]  /*58c0*/  MOV R38, RZ ;  /* 0x000000ff00267202 */ /* 0x000fe20000000f00 */
[----:B------:R-:W-:Y:S01]  /*58d0*/  @P4 FMUL.FTZ R38, R197, R28 ;  /* 0x0000001cc5264220 */ /* 0x000fe20000410000 */
[----:B------:R-:W-:Y:S01]  /*58e0*/  MOV R41, RZ ;  /* 0x000000ff00297202 */ /* 0x000fe20000000f00 */
        /* <DEDUP_REMOVED lines=12> */
.L_x_1741:
[-CC-:B------:R-:W-:Y:S01]  /*59b0*/  FFMA.FTZ R197, R197, R181.reuse, R174.reuse ;  /* 0x000000b5c5c57223 */ /* 0x180fe200000100ae */
[-CC-:B------:R-:W-:Y:S01]  /*59c0*/  FFMA.FTZ R195, R195, R181.reuse, R174.reuse ;  /* 0x000000b5c3c37223 */ /* 0x180fe200000100ae */
[C---:B------:R-:W-:Y:S01]  /*59d0*/  LOP3.LUT P3, RZ, R40.reuse, 0xff, RZ, 0xc0, !PT ;  /* 0x000000ff28ff7812 */ /* 0x040fe2000786c0ff */
[--C-:B0-----:R-:W-:Y:S01]  /*59e0*/  HADD2.F32 R33, -RZ, R20.reuse.H0_H0 ;  /* 0x20000014ff217230 */ /* 0x101fe20000004100 */
[----:B------:R-:W-:Y:S01]  /*59f0*/  LOP3.LUT P4, RZ, R40, 0xff00, RZ, 0xc0, !PT ;  /* 0x0000ff0028ff7812 */ /* 0x000fe2000788c0ff */
[----:B------:R-:W-:Y:S01]  /*5a00*/  FADD.FTZ R197, R190, -R197 ;  /* 0x800000c5bec57221 */ /* 0x000fe20000010000 */
[----:B------:R-:W-:Y:S02]  /*5a10*/  HADD2.F32 R32, -RZ, R20.H1_H1 ;  /* 0x30000014ff207230 */ /* 0x000fe40000004100 */
[----:B------:R-:W-:Y:S01]  /*5a20*/  FADD.FTZ R195, R188, -R195 ;  /* 0x800000c3bcc37221 */ /* 0x000fe20000010000 */
[-CC-:B------:R-:W-:Y:S01]  /*5a30*/  FFMA.FTZ R193, R193, R181.reuse, R174.reuse ;  /* 0x000000b5c1c17223 */ /* 0x180fe200000100ae */
[----:B------:R-:W-:Y:S01]  /*5a40*/  FFMA.FTZ R191, R191, R181, R174 ;  /* 0x000000b5bfbf7223 */ /* 0x000fe200000100ae */
[C---:B------:R-:W-:Y:S01]  /*5a50*/  FFMA.FTZ R33, R56.reuse, R197, R33 ;  /* 0x000000c538217223 */ /* 0x040fe20000010021 */
[----:B------:R-:W-:Y:S01]  /*5a60*/  FFMA.FTZ R195, R56, R195, R32 ;  /* 0x000000c338c37223 */ /* 0x000fe20000010020 */
[C---:B------:R-:W-:Y:S01]  /*5a70*/  LOP3.LUT P6, RZ, R40.reuse, 0xff000000, RZ, 0xc0, !PT ;  /* 0xff00000028ff7812 */ /* 0x040fe200078cc0ff */
[--C-:B------:R-:W-:Y:S01]  /*5a80*/  HADD2.F32 R34, -RZ, R21.reuse.H0_H0 ;  /* 0x20000015ff227230 */ /* 0x100fe20000004100 */
[----:B------:R-:W-:Y:S01]  /*5a90*/  LOP3.LUT P5, RZ, R40, 0xff0000, RZ, 0xc0, !PT ;  /* 0x00ff000028ff7812 */ /* 0x000fe200078ac0ff */
[----:B------:R-:W-:-:S02]  /*5aa0*/  HADD2.F32 R201, -RZ, R21.H1_H1 ;  /* 0x30000015ffc97230 */ /* 0x000fc40000004100 */
[----:B------:R-:W-:Y:S01]  /*5ab0*/  FADD.FTZ R193, R186, -R193 ;  /* 0x800000c1bac17221 */ /* 0x000fe20000010000 */
[----:B------:R-:W-:Y:S01]  /*5ac0*/  FADD.FTZ R199, R184, -R191 ;  /* 0x800000bfb8c77221 */ /* 0x000fe20000010000 */
[C---:B------:R-:W-:Y:S01]  /*5ad0*/  FMUL.FTZ R32, R172.reuse, R33 ;  /* 0x00000021ac207220 */ /* 0x040fe20000410000 */
[----:B------:R-:W-:Y:S01]  /*5ae0*/  FMUL.FTZ R33, R172, R195 ;  /* 0x000000c3ac217220 */ /* 0x000fe20000410000 */
[C---:B------:R-:W-:Y:S01]  /*5af0*/  FFMA.FTZ R197, R56.reuse, R193, R34 ;  /* 0x000000c138c57223 */ /* 0x040fe20000010022 */
[----:B------:R-:W-:Y:S02]  /*5b00*/  @P3 HADD2.F32 R191, -RZ, R8.H0_H0 ;  /* 0x20000008ffbf3230 */ /* 0x000fe40000004100 */
[----:B------:R-:W-:Y:S01]  /*5b10*/  FFMA.FTZ R199, R56, R199, R201 ;  /* 0x000000c738c77223 */ /* 0x000fe200000100c9 */
[----:B------:R-:W-:Y:S02]  /*5b20*/  HFMA2 R175, -RZ, RZ, 0, 0 ;  /* 0x00000000ffaf7431 */ /* 0x000fe400000001ff */
[----:B------:R-:W-:Y:S01]  /*5b30*/  FMUL.FTZ R32, R32, UR4 ;  /* 0x0000000420207c20 */ /* 0x000fe20008410000 */
[----:B-----5:R-:W-:-:S02]  /*5b40*/  @P4 HADD2.F32 R193, -RZ, R36.H1_H1 ;  /* 0x30000024ffc14230 */ /* 0x020fc40000004100 */
[----:B------:R-:W-:Y:S01]  /*5b50*/  FMUL.FTZ R46, R33, UR4 ;  /* 0x00000004212e7c20 */ /* 0x000fe20008410000 */
[----:B------:R-:W-:Y:S01]  /*5b60*/  @P3 HADD2.F32 R47, -RZ, R36.H0_H0 ;  /* 0x20000024ff2f3230 */ /* 0x000fe20000004100 */
[----:B------:R-:W-:Y:S02]  /*5b70*/  MOV R35, RZ ;  /* 0x000000ff00237202 */ /* 0x000fe40000000f00 */
[----:B------:R-:W-:Y:S01]  /*5b80*/  CS2R R48, SRZ ;  /* 0x0000000000307805 */ /* 0x000fe2000001ff00 */
[C---:B------:R-:W-:Y:S01]  /*5b90*/  FMUL.FTZ R34, R172.reuse, R199 ;  /* 0x000000c7ac227220 */ /* 0x040fe20000410000 */
[----:B------:R-:W-:Y:S01]  /*5ba0*/  @P3 FMUL.FTZ R35, R191, R32 ;  /* 0x00000020bf233220 */ /* 0x000fe20000410000 */
[----:B------:R-:W-:Y:S01]  /*5bb0*/  FMUL.FTZ R33, R172, R197 ;  /* 0x000000c5ac217220 */ /* 0x000fe20000410000 */
[----:B------:R-:W-:Y:S01]  /*5bc0*/  @P4 FMUL.FTZ R49, R193, R46 ;  /* 0x0000002ec1314220 */ /* 0x000fe20000410000 */
[----:B------:R-:W-:Y:S02]  /*5bd0*/  HFMA2 R191, -RZ, RZ, 0, 0 ;  /* 0x00000000ffbf7431 */ /* 0x000fe400000001ff */
[----:B------:R-:W-:Y:S01]  /*5be0*/  @P3 FMUL.FTZ R175, R47, R32 ;  /* 0x000000202faf3220 */ /* 0x000fe20000410000 */
[----:B------:R-:W-:-:S02]  /*5bf0*/  @P6 HADD2.F32 R193, -RZ, R37.H1_H1 ;  /* 0x30000025ffc16230 */ /* 0x000fc40000004100 */
[----:B------:R-:W-:Y:S02]  /*5c00*/  HFMA2 R32, -RZ, RZ, 0, 0 ;  /* 0x00000000ff207431 */ /* 0x000fe400000001ff */
[----:B------:R-:W-:Y:S02]  /*5c10*/  @P6 HADD2.F32 R195, -RZ, R9.H1_H1 ;  /* 0x30000009ffc36230 */ /* 0x000fe40000004100 */
[----:B------:R-:W-:Y:S01]  /*5c20*/  FMUL.FTZ R34, R34, UR4 ;  /* 0x0000000422227c20 */ /* 0x000fe20008410000 */
[----:B------:R-:W-:Y:S02]  /*5c30*/  @P5 HADD2.F32 R184, -RZ, R37.H0_H0 ;  /* 0x20000025ffb85230 */ /* 0x000fe40000004100 */
[----:B------:R-:W-:Y:S01]  /*5c40*/  FMUL.FTZ R33, R33, UR4 ;  /* 0x0000000421217c20 */ /* 0x000fe20008410000 */
[----:B------:R-:W-:Y:S01]  /*5c50*/  @P5 HADD2.F32 R186, -RZ, R9.H0_H0 ;  /* 0x20000009ffba5230 */ /* 0x000fe20000004100 */
[----:B------:R-:W-:Y:S01]  /*5c60*/  MOV R47, RZ ;  /* 0x000000ff002f7202 */ /* 0x000fe20000000f00 */
[----:B------:R-:W-:-:S02]  /*5c70*/  @P4 HADD2.F32 R37, -RZ, R8.H1_H1 ;  /* 0x30000008ff254230 */ /* 0x000fc40000004100 */
[-CC-:B------:R-:W-:Y:S01]  /*5c80*/  FFMA.FTZ R189, R189, R181.reuse, R174.reuse ;  /* 0x000000b5bdbd7223 */ /* 0x180fe200000100ae */
[----:B------:R-:W-:Y:S01]  /*5c90*/  ISETP.GE.U32.AND P3, PT, R40, RZ, PT ;  /* 0x000000ff2800720c */ /* 0x000fe20003f66070 */
[-C--:B------:R-:W-:Y:S01]  /*5ca0*/  @P6 FMUL.FTZ R191, R193, R34.reuse ;  /* 0x00000022c1bf6220 */ /* 0x080fe20000410000 */
[----:B------:R-:W-:Y:S01]  /*5cb0*/  MOV R36, RZ ;  /* 0x000000ff00247202 */ /* 0x000fe20000000f00 */
[----:B------:R-:W-:Y:S01]  /*5cc0*/  @P6 FMUL.FTZ R47, R195, R34 ;  /* 0x00000022c32f6220 */ /* 0x000fe20000410000 */
[--C-:B------:R-:W-:Y:S01]  /*5cd0*/  FFMA.FTZ R187, R187, R181, R174.reuse ;  /* 0x000000b5bbbb7223 */ /* 0x100fe200000100ae */
[-C--:B------:R-:W-:Y:S01]  /*5ce0*/  @P5 FMUL.FTZ R48, R184, R33.reuse ;  /* 0x00000021b8305220 */ /* 0x080fe20000410000 */
[----:B------:R-:W-:Y:S01]  /*5cf0*/  @P5 FMUL.FTZ R36, R186, R33 ;  /* 0x00000021ba245220 */ /* 0x000fe20000410000 */
[----:B------:R-:W-:Y:S01]  /*5d00*/  LOP3.LUT P6, RZ, R41, 0xff, RZ, 0xc0, !PT ;  /* 0x000000ff29ff7812 */ /* 0x000fe200078cc0ff */
[----:B------:R-:W-:Y:S01]  /*5d10*/  @P4 FMUL.FTZ R32, R37, R46 ;  /* 0x0000002e25204220 */ /* 0x000fe20000410000 */
[--C-:B------:R-:W-:Y:S01]  /*5d20*/  HADD2.F32 R33, -RZ, R22.reuse.H0_H0 ;  /* 0x20000016ff217230 */ /* 0x100fe20000004100 */
[C---:B------:R-:W-:Y:S01]  /*5d30*/  LOP3.LUT P5, RZ, R41.reuse, 0xff00, RZ, 0xc0, !PT ;  /* 0x0000ff0029ff7812 */ /* 0x040fe200078ac0ff */
[----:B------:R-:W-:Y:S01]  /*5d40*/  FADD.FTZ R189, R182, -R189 ;  /* 0x800000bdb6bd7221 */ /* 0x000fe20000010000 */
[C---:B------:R-:W-:Y:S01]  /*5d50*/  LOP3.LUT P4, RZ, R41.reuse, 0xff0000, RZ, 0xc0, !PT ;  /* 0x00ff000029ff7812 */ /* 0x040fe2000788c0ff */
[----:B------:R-:W-:Y:S01]  /*5d60*/  HADD2.F32 R34, -RZ, R22.H1_H1 ;  /* 0x30000016ff227230 */ /* 0x000fe20000004100 */
[----:B------:R-:W-:Y:S01]  /*5d70*/  ISETP.GE.U32.AND.EX P3, PT, R41, 0x1000000, PT, P3 ;  /* 0x010000002900780c */ /* 0x000fe20003f66130 */
[----:B------:R-:W-:Y:S01]  /*5d80*/  FADD.FTZ R187, R180, -R187 ;  /* 0x800000bbb4bb7221 */ /* 0x000fe20000010000 */
[-CC-:B------:R-:W-:Y:S01]  /*5d90*/  FFMA.FTZ R183, R183, R181.reuse, R174.reuse ;  /* 0x000000b5b7b77223 */ /* 0x180fe200000100ae */
[----:B------:R-:W-:Y:S01]  /*5da0*/  FFMA.FTZ R185, R185, R181, R174 ;  /* 0x000000b5b9b97223 */ /* 0x000fe200000100ae */
[----:B------:R-:W-:-:S02]  /*5db0*/  HADD2.F32 R46, -RZ, R23.H1_H1 ;  /* 0x30000017ff2e7230 */ /* 0x000fc40000004100 */
[----:B------:R-:W-:Y:S01]  /*5dc0*/  FFMA.FTZ R33, R56, R189, R33 ;  /* 0x000000bd38217223 */ /* 0x000fe20000010021 */
[----:B------:R-:W-:Y:S02]  /*5dd0*/  HADD2.F32 R40, -RZ, R23.H0_H0 ;  /* 0x20000017ff287230 */ /* 0x000fe40000004100 */
[----:B------:R-:W-:Y:S01]  /*5de0*/  FADD.FTZ R183, R176, -R183 ;  /* 0x800000b7b0b77221 */ /* 0x000fe20000010000 */
[----:B------:R-:W-:Y:S01]  /*5df0*/  FFMA.FTZ R37, R56, R187, R34 ;  /* 0x000000bb38257223 */ /* 0x000fe20000010022 */
[----:B------:R-:W-:Y:S01]  /*5e00*/  FADD.FTZ R185, R178, -R185 ;  /* 0x800000b9b2b97221 */ /* 0x000fe20000010000 */
[----:B------:R-:W-:Y:S01]  /*5e10*/  FMUL.FTZ R33, R172, R33 ;  /* 0x00000021ac217220 */ /* 0x000fe20000410000 */
[----:B------:R-:W-:Y:S01]  /*5e20*/  FFMA.FTZ R189, R56, R183, R46 ;  /* 0x000000b738bd7223 */ /* 0x000fe2000001002e */
[----:B------:R-:W-:Y:S01]  /*5e30*/  FMUL.FTZ R37, R172, R37 ;  /* 0x00000025ac257220 */ /* 0x000fe20000410000 */
[----:B------:R-:W-:Y:S01]  /*5e40*/  FFMA.FTZ R187, R56, R185, R40 ;  /* 0x000000b938bb7223 */ /* 0x000fe20000010028 */
[----:B------:R-:W-:-:S02]  /*5e50*/  HFMA2 R183, -RZ, RZ, 0, 0 ;  /* 0x00000000ffb77431 */ /* 0x000fc400000001ff */
[--C-:B------:R-:W-:Y:S02]  /*5e60*/  @P6 HADD2.F32 R46, -RZ, R38.reuse.H0_H0 ;  /* 0x20000026ff2e6230 */ /* 0x100fe40000004100 */
[----:B------:R-:W-:Y:S01]  /*5e70*/  FMUL.FTZ R33, R33, UR4 ;  /* 0x0000000421217c20 */ /* 0x000fe20008410000 */
[----:B------:R-:W-:Y:S02]  /*5e80*/  @P5 HADD2.F32 R41, -RZ, R38.H1_H1 ;  /* 0x30000026ff295230 */ /* 0x000fe40000004100 */
[----:B------:R-:W-:Y:S01]  /*5e90*/  FMUL.FTZ R40, R37, UR4 ;  /* 0x0000000425287c20 */ /* 0x000fe20008410000 */
[--C-:B------:R-:W-:Y:S02]  /*5ea0*/  @P4 HADD2.F32 R180, -RZ, R39.reuse.H0_H0 ;  /* 0x20000027ffb44230 */ /* 0x100fe40000004100 */
[----:B------:R-:W-:Y:S02]  /*5eb0*/  HFMA2 R176, -RZ, RZ, 0, 0 ;  /* 0x00000000ffb07431 */ /* 0x000fe400000001ff */
[----:B------:R-:W-:-:S02]  /*5ec0*/  @P3 HADD2.F32 R182, -RZ, R39.H1_H1 ;  /* 0x30000027ffb63230 */ /* 0x000fc40000004100 */
[C---:B------:R-:W-:Y:S01]  /*5ed0*/  FMUL.FTZ R37, R172.reuse, R187 ;  /* 0x000000bbac257220 */ /* 0x040fe20000410000 */
[--C-:B------:R-:W-:Y:S02]  /*5ee0*/  @P6 HADD2.F32 R38, -RZ, R10.reuse.H0_H0 ;  /* 0x2000000aff266230 */ /* 0x100fe40000004100 */
        /* <DEDUP_REMOVED lines=24> */
.L_x_1742:
        /* <DEDUP_REMOVED lines=10> */
[----:B------:R-:W-:Y:S01]  /*6110*/  LOP3.LUT P3, RZ, R2, 0xff, RZ, 0xc0, !PT ;  /* 0x000000ff02ff7812 */ /* 0x000fe2000786c0ff */
[-CC-:B------:R-:W-:Y:S01]  /*6120*/  FFMA.FTZ R189, R57, R181.reuse, R174.reuse ;  /* 0x000000b539bd7223 */ /* 0x180fe200000100ae */
[--C-:B0-----:R-:W-:Y:S02]  /*6130*/  HADD2.F32 R29, -RZ, R24.reuse.H0_H0 ;  /* 0x20000018ff1d7230 */ /* 0x101fe40000004100 */
[----:B------:R-:W-:Y:S01]  /*6140*/  FADD.FTZ R57, R164, -R173 ;  /* 0x800000ada4397221 */ /* 0x000fe20000010000 */
[----:B------:R-:W-:Y:S01]  /*6150*/  LOP3.LUT P4, RZ, R2, 0xff00, RZ, 0xc0, !PT ;  /* 0x0000ff0002ff7812 */ /* 0x000fe2000788c0ff */
[-CC-:B------:R-:W-:Y:S01]  /*6160*/  FFMA.FTZ R44, R54, R181.reuse, R174.reuse ;  /* 0x000000b5362c7223 */ /* 0x180fe200000100ae */
[----:B------:R-:W-:Y:S02]  /*6170*/  HADD2.F32 R31, -RZ, R24.H1_H1 ;  /* 0x30000018ff1f7230 */ /* 0x000fe40000004100 */
[----:B------:R-:W-:Y:S01]  /*6180*/  FFMA.FTZ R169, R169, R181, R174 ;  /* 0x000000b5a9a97223 */ /* 0x000fe200000100ae */
[----:B------:R-:W-:Y:S01]  /*6190*/  FADD.FTZ R54, R171, -R162 ;  /* 0x800000a2ab367221 */ /* 0x000fe20000010000 */
[----:B------:R-:W-:Y:S01]  /*61a0*/  FFMA.FTZ R57, R56, R57, R29 ;  /* 0x0000003938397223 */ /* 0x000fe2000001001d */
[----:B------:R-:W-:Y:S01]  /*61b0*/  FFMA.FTZ R158, R158, R181, R174 ;  /* 0x000000b59e9e7223 */ /* 0x000fe200000100ae */
[----:B------:R-:W-:-:S02]  /*61c0*/  HADD2.F32 R33, -RZ, R25.H0_H0 ;  /* 0x20000019ff217230 */ /* 0x000fc40000004100 */
[----:B------:R-:W-:Y:S01]  /*61d0*/  FADD.FTZ R160, R160, -R169 ;  /* 0x800000a9a0a07221 */ /* 0x000fe20000010000 */
[----:B------:R-:W-:Y:S01]  /*61e0*/  FFMA.FTZ R54, R56, R54, R31 ;  /* 0x0000003638367223 */ /* 0x000fe2000001001f */
[C---:B------:R-:W-:Y:S01]  /*61f0*/  LOP3.LUT P5, RZ, R2.reuse, 0xff0000, RZ, 0xc0, !PT ;  /* 0x00ff000002ff7812 */ /* 0x040fe200078ac0ff */
[----:B------:R-:W-:Y:S01]  /*6200*/  HADD2.F32 R31, -RZ, R25.H1_H1 ;  /* 0x30000019ff1f7230 */ /* 0x000fe20000004100 */
[----:B------:R-:W-:Y:S01]  /*6210*/  LOP3.LUT P6, RZ, R2, 0xff000000, RZ, 0xc0, !PT ;  /* 0xff00000002ff7812 */ /* 0x000fe200078cc0ff */
[----:B------:R-:W-:Y:S01]  /*6220*/  FMUL.FTZ R28, R57, R172 ;  /* 0x000000ac391c7220 */ /* 0x000fe20000410000 */
[----:B------:R-:W-:Y:S01]  /*6230*/  FADD.FTZ R158, R167, -R158 ;  /* 0x8000009ea79e7221 */ /* 0x000fe20000010000 */
[----:B------:R-:W-:Y:S01]  /*6240*/  FFMA.FTZ R163, R56, R160, R33 ;  /* 0x000000a038a37223 */ /* 0x000fe20000010021 */
[----:B------:R-:W-:Y:S02]  /*6250*/  HFMA2 R32, -RZ, RZ, 0, 0 ;  /* 0x00000000ff207431 */ /* 0x000fe400000001ff */
[----:B------:R-:W-:Y:S01]  /*6260*/  FMUL.FTZ R30, R54, R172 ;  /* 0x000000ac361e7220 */ /* 0x000fe20000410000 */
[----:B-----5:R-:W-:-:S02]  /*6270*/  @P3 HADD2.F32 R29, -RZ, R36.H0_H0 ;  /* 0x20000024ff1d3230 */ /* 0x020fc40000004100 */
[----:B------:R-:W-:Y:S01]  /*6280*/  FMUL.FTZ R28, R28, UR4 ;  /* 0x000000041c1c7c20 */ /* 0x000fe20008410000 */
[----:B------:R-:W-:Y:S02]  /*6290*/  @P3 HADD2.F32 R33, -RZ, R12.H0_H0 ;  /* 0x2000000cff213230 */ /* 0x000fe40000004100 */
[----:B------:R-:W-:Y:S01]  /*62a0*/  FFMA.FTZ R158, R56, R158, R31 ;  /* 0x0000009e389e7223 */ /* 0x000fe2000001001f */
[----:B------:R-:W-:Y:S01]  /*62b0*/  @P4 HADD2.F32 R36, -RZ, R36.H1_H1 ;  /* 0x30000024ff244230 */ /* 0x000fe20000004100 */
[----:B------:R-:W-:Y:S01]  /*62c0*/  CS2R R40, SRZ ;  /* 0x0000000000287805 */ /* 0x000fe2000001ff00 */
[----:B------:R-:W-:Y:S01]  /*62d0*/  FMUL.FTZ R47, R30, UR4 ;  /* 0x000000041e2f7c20 */ /* 0x000fe20008410000 */
[----:B------:R-:W-:Y:S01]  /*62e0*/  @P3 FMUL.FTZ R41, R28, R29 ;  /* 0x0000001d1c293220 */ /* 0x000fe20000410000 */
[----:B------:R-:W-:Y:S01]  /*62f0*/  @P3 FMUL.FTZ R32, R33, R28 ;  /* 0x0000001c21203220 */ /* 0x000fe20000410000 */
[-C--:B------:R-:W-:Y:S01]  /*6300*/  FMUL.FTZ R28, R163, R172.reuse ;  /* 0x000000aca31c7220 */ /* 0x080fe20000410000 */
[----:B------:R-:W-:Y:S01]  /*6310*/  FMUL.FTZ R30, R158, R172 ;  /* 0x000000ac9e1e7220 */ /* 0x000fe20000410000 */
[----:B------:R-:W-:Y:S01]  /*6320*/  @P4 FMUL.FTZ R40, R47, R36 ;  /* 0x000000242f284220 */ /* 0x000fe20000410000 */
[----:B------:R-:W-:Y:S01]  /*6330*/  FFMA.FTZ R187, R165, R181, R174 ;  /* 0x000000b5a5bb7223 */ /* 0x000fe200000100ae */
[----:B------:R-:W-:-:S02]  /*6340*/  HFMA2 R45, -RZ, RZ, 0, 0 ;  /* 0x00000000ff2d7431 */ /* 0x000fc400000001ff */
[--C-:B------:R-:W-:Y:S02]  /*6350*/  @P5 HADD2.F32 R29, -RZ, R37.reuse.H0_H0 ;  /* 0x20000025ff1d5230 */ /* 0x100fe40000004100 */
[----:B------:R-:W-:Y:S02]  /*6360*/  HFMA2 R36, -RZ, RZ, 0, 0 ;  /* 0x00000000ff247431 */ /* 0x000fe400000001ff */
[----:B------:R-:W-:Y:S02]  /*6370*/  @P6 HADD2.F32 R37, -RZ, R37.H1_H1 ;  /* 0x30000025ff256230 */ /* 0x000fe40000004100 */
[----:B------:R-:W-:Y:S01]  /*6380*/  FMUL.FTZ R28, R28, UR4 ;  /* 0x000000041c1c7c20 */ /* 0x000fe20008410000 */
[----:B------:R-:W-:Y:S02]  /*6390*/  @P4 HADD2.F32 R34, -RZ, R12.H1_H1 ;  /* 0x3000000cff224230 */ /* 0x000fe40000004100 */
[----:B------:R-:W-:Y:S01]  /*63a0*/  FMUL.FTZ R30, R30, UR4 ;  /* 0x000000041e1e7c20 */ /* 0x000fe20008410000 */
[--C-:B------:R-:W-:Y:S01]  /*63b0*/  @P5 HADD2.F32 R31, -RZ, R13.reuse.H0_H0 ;  /* 0x2000000dff1f5230 */ /* 0x100fe20000004100 */
[----:B------:R-:W-:Y:S01]  /*63c0*/  ISETP.GE.U32.AND P3, PT, R2, RZ, PT ;  /* 0x000000ff0200720c */ /* 0x000fe20003f66070 */
[----:B------:R-:W-:Y:S01]  /*63d0*/  @P6 HADD2.F32 R165, -RZ, R13.H1_H1 ;  /* 0x3000000dffa56230 */ /* 0x000fe20000004100 */
        /* <DEDUP_REMOVED lines=8> */
[C---:B------:R-:W-:Y:S01]  /*6460*/  LOP3.LUT P6, RZ, R3.reuse, 0xff, RZ, 0xc0, !PT ;  /* 0x000000ff03ff7812 */ /* 0x040fe200078cc0ff */
[----:B------:R-:W-:Y:S01]  /*6470*/  FFMA.FTZ R50, R50, R181, R174 ;  /* 0x000000b532327223 */ /* 0x000fe200000100ae */
[C---:B------:R-:W-:Y:S01]  /*6480*/  LOP3.LUT P5, RZ, R3.reuse, 0xff00, RZ, 0xc0, !PT ;  /* 0x0000ff0003ff7812 */ /* 0x040fe200078ac0ff */
[----:B------:R-:W-:Y:S01]  /*6490*/  FADD.FTZ R187, R118, -R187 ;  /* 0x800000bb76bb7221 */ /* 0x000fe20000010000 */
[C---:B------:R-:W-:Y:S01]  /*64a0*/  LOP3.LUT P4, RZ, R3.reuse, 0xff0000, RZ, 0xc0, !PT ;  /* 0x00ff000003ff7812 */ /* 0x040fe2000788c0ff */
[--C-:B------:R-:W-:Y:S01]  /*64b0*/  HADD2.F32 R29, -RZ, R26.reuse.H1_H1 ;  /* 0x3000001aff1d7230 */ /* 0x100fe20000004100 */
[----:B------:R-:W-:Y:S01]  /*64c0*/  ISETP.GE.U32.AND.EX P3, PT, R3, 0x1000000, PT, P3 ;  /* 0x010000000300780c */ /* 0x000fe20003f66130 */
[----:B------:R-:W-:-:S02]  /*64d0*/  HADD2.F32 R3, -RZ, R26.H0_H0 ;  /* 0x2000001aff037230 */ /* 0x000fc40000004100 */
[----:B------:R-:W-:Y:S01]  /*64e0*/  FADD.FTZ R50, R55, -R50 ;  /* 0x8000003237327221 */ /* 0x000fe20000010000 */
[--C-:B------:R-:W-:Y:S02]  /*64f0*/  HADD2.F32 R31, -RZ, R27.reuse.H0_H0 ;  /* 0x2000001bff1f7230 */ /* 0x100fe40000004100 */
[----:B------:R-:W-:Y:S01]  /*6500*/  FADD.FTZ R30, R119, -R44 ;  /* 0x8000002c771e7221 */ /* 0x000fe20000010000 */
[----:B------:R-:W-:Y:S01]  /*6510*/  FADD.FTZ R52, R52, -R189 ;  /* 0x800000bd34347221 */ /* 0x000fe20000010000 */
[----:B------:R-:W-:Y:S02]  /*6520*/  HADD2.F32 R37, -RZ, R27.H1_H1 ;  /* 0x3000001bff257230 */ /* 0x000fe40000004100 */
[C---:B------:R-:W-:Y:S01]  /*6530*/  FFMA.FTZ R55, R56.reuse, R187, R3 ;  /* 0x000000bb38377223 */ /* 0x040fe20000010003 */
[C---:B------:R-:W-:Y:S01]  /*6540*/  FFMA.FTZ R30, R56.reuse, R30, R29 ;  /* 0x0000001e381e7223 */ /* 0x040fe2000001001d */
[----:B------:R-:W-:Y:S01]  /*6550*/  FFMA.FTZ R119, R56, R52, R31 ;  /* 0x0000003438777223 */ /* 0x000fe2000001001f */
[----:B------:R-:W-:-:S02]  /*6560*/  @P6 HADD2.F32 R3, -RZ, R38.H0_H0 ;  /* 0x20000026ff036230 */ /* 0x000fc40000004100 */
[----:B------:R-:W-:Y:S01]  /*6570*/  FMUL.FTZ R2, R55, R172 ;  /* 0x000000ac37027220 */ /* 0x000fe20000410000 */
[----:B------:R-:W-:Y:S01]  /*6580*/  FFMA.FTZ R56, R56, R50, R37 ;  /* 0x0000003238387223 */ /* 0x000fe20000010025 */
[----:B------:R-:W-:Y:S02]  /*6590*/  HFMA2 R37, -RZ, RZ, 0, 0 ;  /* 0x00000000ff257431 */ /* 0x000fe400000001ff */
[----:B------:R-:W-:Y:S02]  /*65a0*/  @P6 HADD2.F32 R47, -RZ, R14.H0_H0 ;  /* 0x2000000eff2f6230 */ /* 0x000fe40000004100 */
[----:B------:R-:W-:Y:S01]  /*65b0*/  FMUL.FTZ R2, R2, UR4 ;  /* 0x0000000402027c20 */ /* 0x000fe20008410000 */
[----:B------:R-:W-:Y:S01]  /*65c0*/  MOV R34, RZ ;  /* 0x000000ff00227202 */ /* 0x000fe20000000f00 */
[----:B------:R-:W-:Y:S01]  /*65d0*/  FMUL.FTZ R28, R30, R172 ;  /* 0x000000ac1e1c7220 */ /* 0x000fe20000410000 */
[----:B------:R-:W-:Y:S02]  /*65e0*/  HFMA2 R44, -RZ, RZ, 0, 0 ;  /* 0x00000000ff2c7431 */ /* 0x000fe400000001ff */
[----:B------:R-:W-:Y:S01]  /*65f0*/  @P6 FMUL.FTZ R37, R2, R3 ;  /* 0x0000000302256220 */ /* 0x000fe20000410000 */
[----:B------:R-:W-:Y:S01]  /*6600*/  @P6 FMUL.FTZ R34, R47, R2 ;  /* 0x000000022f226220 */ /* 0x000fe20000410000 */
[-C--:B------:R-:W-:Y:S01]  /*6610*/  FMUL.FTZ R2, R119, R172.reuse ;  /* 0x000000ac77027220 */ /* 0x080fe20000410000 */
[----:B------:R-:W-:Y:S01]  /*6620*/  FMUL.FTZ R172, R56, R172 ;  /* 0x000000ac38ac7220 */ /* 0x000fe20000410000 */
[----:B------:R-:W-:-:S02]  /*6630*/  HFMA2 R47, -RZ, RZ, 0, 0 ;  /* 0x00000000ff2f7431 */ /* 0x000fc400000001ff */
[----:B------:R-:W-:Y:S02]  /*6640*/  @P5 HADD2.F32 R52, -RZ, R14.H1_H1 ;  /* 0x3000000eff345230 */ /* 0x000fe40000004100 */
[----:B------:R-:W-:Y:S01]  /*6650*/  FMUL.FTZ R31, R28, UR4 ;  /* 0x000000041c1f7c20 */ /* 0x000fe20008410000 */
[--C-:B------:R-:W-:Y:S02]  /*6660*/  @P4 HADD2.F32 R167, -RZ, R15.reuse.H0_H0 ;  /* 0x2000000fffa74230 */ /* 0x100fe40000004100 */
[----:B------:R-:W-:Y:S01]  /*6670*/  FMUL.FTZ R2, R2, UR4 ;  /* 0x0000000402027c20 */ /* 0x000fe20008410000 */
[----:B------:R-:W-:Y:S02]  /*6680*/  @P3 HADD2.F32 R118, -RZ, R15.H1_H1 ;  /* 0x3000000fff763230 */ /* 0x000fe40000004100 */
[----:B------:R-:W-:Y:S01]  /*6690*/  FMUL.FTZ R165, R172, UR4 ;  /* 0x00000004aca57c20 */ /* 0x000fe20008410000 */
[----:B------:R-:W-:Y:S01]  /*66a0*/  @P5 HADD2.F32 R38, -RZ, R38.H1_H1 ;  /* 0x30000026ff265230 */ /* 0x000fe20000004100 */
[----:B------:R-:W-:Y:S01]  /*66b0*/  MOV R3, RZ ;  /* 0x000000ff00037202 */ /* 0x000fe20000000f00 */
[--C-:B------:R-:W-:Y:S01]  /*66c0*/  @P4 HADD2.F32 R29, -RZ, R39.reuse.H0_H0 ;  /* 0x20000027ff1d4230 */ /* 0x100fe20000004100 */
[----:B------:R-:W-:Y:S01]  /*66d0*/  MOV R50, RZ ;  /* 0x000000ff00327202 */ /* 0x000fe20000000f00 */
[----:B------:R-:W-:-:S02]  /*66e0*/  @P3 HADD2.F32 R28, -RZ, R39.H1_H1 ;  /* 0x30000027ff1c3230 */ /* 0x000fc40000004100 */
[----:B------:R-:W-:Y:S01]  /*66f0*/  @P5 FMUL.FTZ R3, R52, R31 ;  /* 0x0000001f34035220 */ /* 0x000fe20000410000 */
        /* <DEDUP_REMOVED lines=15> */
.L_x_1743:
[-CC-:B------:R-:W-:Y:S01]  /*67f0*/  FFMA.FTZ R173, R173, R181.reuse, R174.reuse ;  /* 0x000000b5adad7223 */ /* 0x180fe200000100ae */
[-C--:B------:R-:W-:Y:S01]  /*6800*/  FFMA.FTZ R162, R162, R181.reuse, R174 ;  /* 0x000000b5a2a27223 */ /* 0x080fe200000100ae */
[--C-:B0-----:R-:W-:Y:S01]  /*6810*/  HADD2.F32 R33, -RZ, R24.reuse.H0_H0 ;  /* 0x20000018ff217230 */ /* 0x101fe20000004100 */
[----:B------:R-:W-:Y:S01]  /*6820*/  LOP3.LUT P3, RZ, R2, 0xff, RZ, 0xc0, !PT ;  /* 0x000000ff02ff7812 */ /* 0x000fe2000786c0ff */
[----:B------:R-:W-:Y:S01]  /*6830*/  FADD.FTZ R173, R164, -R173 ;  /* 0x800000ada4ad7221 */ /* 0x000fe20000010000 */
[----:B------:R-:W-:Y:S01]  /*6840*/  LOP3.LUT P4, RZ, R2, 0xff00, RZ, 0xc0, !PT ;  /* 0x0000ff0002ff7812 */ /* 0x000fe2000788c0ff */
        /* <DEDUP_REMOVED lines=14> */
[----:B------:R-:W-:Y:S01]  /*6930*/  FFMA.FTZ R187, R57, R181, R174 ;  /* 0x000000b539bb7223 */ /* 0x000fe200000100ae */
[C---:B------:R-:W-:Y:S01]  /*6940*/  FFMA.FTZ R169, R56.reuse, R169, R34 ;  /* 0x000000a938a97223 */ /* 0x040fe20000010022 */
[--C-:B-----5:R-:W-:Y:S02]  /*6950*/  @P3 HADD2.F32 R45, -RZ, R36.reuse.H0_H0 ;  /* 0x20000024ff2d3230 */ /* 0x120fe40000004100 */
[----:B------:R-:W-:Y:S01]  /*6960*/  FFMA.FTZ R163, R56, R167, R163 ;  /* 0x000000a738a37223 */ /* 0x000fe200000100a3 */
[----:B------:R-:W-:Y:S02]  /*6970*/  @P4 HADD2.F32 R57, -RZ, R36.H1_H1 ;  /* 0x30000024ff394230 */ /* 0x000fe40000004100 */
[----:B------:R-:W-:Y:S01]  /*6980*/  FMUL.FTZ R32, R32, UR4 ;  /* 0x0000000420207c20 */ /* 0x000fe20008410000 */
[----:B------:R-:W-:Y:S01]  /*6990*/  FMUL.FTZ R44, R33, UR4 ;  /* 0x00000004212c7c20 */ /* 0x000fe20008410000 */
[----:B------:R-:W-:Y:S01]  /*69a0*/  HFMA2 R35, -RZ, RZ, 0, 0 ;  /* 0x00000000ff237431 */ /* 0x000fe200000001ff */
[----:B------:R-:W-:Y:S01]  /*69b0*/  CS2R R40, SRZ ;  /* 0x0000000000287805 */ /* 0x000fe2000001ff00 */
[----:B------:R-:W-:-:S02]  /*69c0*/  @P3 HADD2.F32 R47, -RZ, R12.H0_H0 ;  /* 0x2000000cff2f3230 */ /* 0x000fc40000004100 */
[-CC-:B------:R-:W-:Y:S01]  /*69d0*/  FFMA.FTZ R165, R165, R181.reuse, R174.reuse ;  /* 0x000000b5a5a57223 */ /* 0x180fe200000100ae */
[--C-:B------:R-:W-:Y:S01]  /*69e0*/  FFMA.FTZ R180, R54, R181, R174.reuse ;  /* 0x000000b536b47223 */ /* 0x100fe200000100ae */
[C---:B------:R-:W-:Y:S01]  /*69f0*/  FMUL.FTZ R33, R172.reuse, R169 ;  /* 0x000000a9ac217220 */ /* 0x040fe20000410000 */
[----:B------:R-:W-:Y:S01]  /*6a00*/  FMUL.FTZ R34, R172, R163 ;  /* 0x000000a3ac227220 */ /* 0x000fe20000410000 */
[----:B------:R-:W-:Y:S01]  /*6a10*/  FFMA.FTZ R174, R50, R181, R174 ;  /* 0x000000b532ae7223 */ /* 0x000fe200000100ae */
[----:B------:R-:W-:Y:S01]  /*6a20*/  @P3 FMUL.FTZ R41, R45, R32 ;  /* 0x000000202d293220 */ /* 0x000fe20000410000 */
[----:B------:R-:W-:Y:S01]  /*6a30*/  @P4 FMUL.FTZ R40, R57, R44 ;  /* 0x0000002c39284220 */ /* 0x000fe20000410000 */
[----:B------:R-:W-:Y:S02]  /*6a40*/  HFMA2 R45, -RZ, RZ, 0, 0 ;  /* 0x00000000ff2d7431 */ /* 0x000fe400000001ff */
[--C-:B------:R-:W-:Y:S02]  /*6a50*/  @P5 HADD2.F32 R50, -RZ, R37.reuse.H0_H0 ;  /* 0x20000025ff325230 */ /* 0x100fe40000004100 */
[----:B------:R-:W-:Y:S01]  /*6a60*/  @P3 FMUL.FTZ R35, R47, R32 ;  /* 0x000000202f233220 */ /* 0x000fe20000410000 */
[----:B------:R-:W-:-:S02]  /*6a70*/  @P6 HADD2.F32 R57, -RZ, R37.H1_H1 ;  /* 0x30000025ff396230 */ /* 0x000fc40000004100 */
[----:B------:R-:W-:Y:S01]  /*6a80*/  FMUL.FTZ R33, R33, UR4 ;  /* 0x0000000421217c20 */ /* 0x000fe20008410000 */
[----:B------:R-:W-:Y:S02]  /*6a90*/  @P4 HADD2.F32 R37, -RZ, R12.H1_H1 ;  /* 0x3000000cff254230 */ /* 0x000fe40000004100 */
[----:B------:R-:W-:Y:S01]  /*6aa0*/  FMUL.FTZ R34, R34, UR4 ;  /* 0x0000000422227c20 */ /* 0x000fe20008410000 */
[--C-:B------:R-:W-:Y:S01]  /*6ab0*/  @P5 HADD2.F32 R54, -RZ, R13.reuse.H0_H0 ;  /* 0x2000000dff365230 */ /* 0x100fe20000004100 */
[----:B------:R-:W-:Y:S01]  /*6ac0*/  ISETP.GE.U32.AND P3, PT, R2, RZ, PT ;  /* 0x000000ff0200720c */ /* 0x000fe20003f66070 */
[----:B------:R-:W-:Y:S01]  /*6ad0*/  @P6 HADD2.F32 R163, -RZ, R13.H1_H1 ;  /* 0x3000000dffa36230 */ /* 0x000fe20000004100 */
[----:B------:R-:W-:Y:S02]  /*6ae0*/  CS2R R46, SRZ ;  /* 0x00000000002e7805 */ /* 0x000fe4000001ff00 */
[----:B------:R-:W-:Y:S01]  /*6af0*/  MOV R32, RZ ;  /* 0x000000ff00207202 */ /* 0x000fe20000000f00 */
[----:B------:R-:W-:Y:S01]  /*6b00*/  @P4 FMUL.FTZ R32, R37, R44 ;  /* 0x0000002c25204220 */ /* 0x000fe20000410000 */
[----:B------:R-:W-:Y:S01]  /*6b10*/  MOV R36, RZ ;  /* 0x000000ff00247202 */ /* 0x000fe20000000f00 */
[-C--:B------:R-:W-:Y:S01]  /*6b20*/  @P5 FMUL.FTZ R45, R50, R33.reuse ;  /* 0x00000021322d5220 */ /* 0x080fe20000410000 */
[----:B------:R-:W-:Y:S01]  /*6b30*/  @P5 FMUL.FTZ R46, R54, R33 ;  /* 0x00000021362e5220 */ /* 0x000fe20000410000 */
[-C--:B------:R-:W-:Y:S01]  /*6b40*/  @P6 FMUL.FTZ R36, R57, R34.reuse ;  /* 0x0000002239246220 */ /* 0x080fe20000410000 */
[----:B------:R-:W-:Y:S01]  /*6b50*/  @P6 FMUL.FTZ R47, R163, R34 ;  /* 0x00000022a32f6220 */ /* 0x000fe20000410000 */
[C---:B------:R-:W-:Y:S01]  /*6b60*/  LOP3.LUT P6, RZ, R3.reuse, 0xff, RZ, 0xc0, !PT ;  /* 0x000000ff03ff7812 */ /* 0x040fe200078cc0ff */
[----:B------:R-:W-:Y:S01]  /*6b70*/  FADD.FTZ R165, R118, -R165 ;  /* 0x800000a576a57221 */ /* 0x000fe20000010000 */
[C---:B------:R-:W-:Y:S01]  /*6b80*/  LOP3.LUT P5, RZ, R3.reuse, 0xff00, RZ, 0xc0, !PT ;  /* 0x0000ff0003ff7812 */ /* 0x040fe200078ac0ff */
[--C-:B------:R-:W-:Y:S01]  /*6b90*/  HADD2.F32 R2, -RZ, R26.reuse.H1_H1 ;  /* 0x3000001aff027230 */ /* 0x100fe20000004100 */
[----:B------:R-:W-:Y:S01]  /*6ba0*/  LOP3.LUT P4, RZ, R3, 0xff0000, RZ, 0xc0, !PT ;  /* 0x00ff000003ff7812 */ /* 0x000fe2000788c0ff */
[----:B------:R-:W-:Y:S01]  /*6bb0*/  FADD.FTZ R119, R119, -R180 ;  /* 0x800000b477777221 */ /* 0x000fe20000010000 */
[----:B------:R-:W-:Y:S01]  /*6bc0*/  ISETP.GE.U32.AND.EX P3, PT, R3, 0x1000000, PT, P3 ;  /* 0x010000000300780c */ /* 0x000fe20003f66130 */
[----:B------:R-:W-:-:S02]  /*6bd0*/  HADD2.F32 R3, -RZ, R26.H0_H0 ;  /* 0x2000001aff037230 */ /* 0x000fc40000004100 */
[----:B------:R-:W-:Y:S01]  /*6be0*/  FADD.FTZ R187, R52, -R187 ;  /* 0x800000bb34bb7221 */ /* 0x000fe20000010000 */
[--C-:B------:R-:W-:Y:S02]  /*6bf0*/  HADD2.F32 R34, -RZ, R27.reuse.H0_H0 ;  /* 0x2000001bff227230 */ /* 0x100fe40000004100 */
[----:B------:R-:W-:Y:S01]  /*6c00*/  FADD.FTZ R55, R55, -R174 ;  /* 0x800000ae37377221 */ /* 0x000fe20000010000 */
[----:B------:R-:W-:Y:S02]  /*6c10*/  HADD2.F32 R44, -RZ, R27.H1_H1 ;  /* 0x3000001bff2c7230 */ /* 0x000fe40000004100 */
[C---:B------:R-:W-:Y:S01]  /*6c20*/  FFMA.FTZ R3, R56.reuse, R165, R3 ;  /* 0x000000a538037223 */ /* 0x040fe20000010003 */
[C---:B------:R-:W-:Y:S01]  /*6c30*/  FFMA.FTZ R119, R56.reuse, R119, R2 ;  /* 0x0000007738777223 */ /* 0x040fe20000010002 */
[----:B------:R-:W-:Y:S01]  /*6c40*/  FFMA.FTZ R187, R56, R187, R34 ;  /* 0x000000bb38bb7223 */ /* 0x000fe20000010022 */
[----:B------:R-:W-:Y:S02]  /*6c50*/  HFMA2 R37, -RZ, RZ, 0, 0 ;  /* 0x00000000ff257431 */ /* 0x000fe400000001ff */
[----:B------:R-:W-:Y:S01]  /*6c60*/  FMUL.FTZ R2, R172, R3 ;  /* 0x00000003ac027220 */ /* 0x000fe20000410000 */
[----:B------:R-:W-:Y:S01]  /*6c70*/  FFMA.FTZ R163, R56, R55, R44 ;  /* 0x0000003738a37223 */ /* 0x000fe2000001002c */
[----:B------:R-:W-:-:S02]  /*6c80*/  @P6 HADD2.F32 R50, -RZ, R38.H0_H0 ;  /* 0x20000026ff326230 */ /* 0x000fc40000004100 */
[----:B------:R-:W-:Y:S01]  /*6c90*/  FMUL.FTZ R3, R172, R119 ;  /* 0x00000077ac037220 */ /* 0x000fe20000410000 */
[----:B------:R-:W-:Y:S02]  /*6ca0*/  @P5 HADD2.F32 R55, -RZ, R38.H1_H1 ;  /* 0x30000026ff375230 */ /* 0x000fe40000004100 */
[----:B------:R-:W-:Y:S01]  /*6cb0*/  FMUL.FTZ R33, R2, UR4 ;  /* 0x0000000402217c20 */ /* 0x000fe20008410000 */
        /* <DEDUP_REMOVED lines=29> */
.L_x_1744:
[----:B------:R-:W0:Y:S01]  /*6e90*/  @P0 LDC.64 R2, c[0x0][0x478] ;  /* 0x00011e00ff020b82 */ /* 0x000e220000000a00 */
[----:B------:R-:W-:-:S04]  /*6ea0*/  IMAD.WIDE.U32 R42, R161, 0x10, R42 ;  /* 0x00000010a12a7825 */ /* 0x000fc800078e002a */
[----:B0-----:R-:W-:-:S05]  /*6eb0*/  @P0 IMAD.WIDE.U32 R2, R161, 0x10, R2 ;  /* 0x00000010a1020825 */ /* 0x001fca00078e0002 */
[----:B------:R1:W-:Y:S04]  /*6ec0*/  @P0 STG.E.128 desc[UR6][R2.64], R28 ;  /* 0x0000001c02000986 */ /* 0x0003e8000c101d06 */
[----:B------:R1:W-:Y:S02]  /*6ed0*/  STG.E.128 desc[UR6][R42.64], R32 ;  /* 0x000000202a007986 */ /* 0x0003e4000c101d06 */
.L_x_1738:
        /* <DEDUP_REMOVED lines=97> */
[----:B------:R-:W-:-:S07]  /*74f0*/  MOV R66, R68 ;  /* 0x0000004400427202 */ /* 0x000fce0000000f00 */
.L_x_1730:
        /* <DEDUP_REMOVED lines=28> */
.L_x_1746:
        /* <DEDUP_REMOVED lines=12> */
.L_x_10689:


//--------------------- .text._ZN10layer_norm22ln_bwd_finalize_kernelINS_22Kernel_traits_finalizeILj3072E6__halfS2_S2_S2_fjLb1ELj1024ELj4ENS_18Kernel_traits_baseILj3072ES2_S2_S2_S2_fjLj1024EEEEELb1ELb0EEEvNS_9BwdParamsE --------------------------
	.section	.text._ZN10layer_norm22ln_bwd_finalize_kernelINS_22Kernel_traits_finalizeILj3072E6__halfS2_S2_S2_fjLb1ELj1024ELj4ENS_18Kernel_traits_baseILj3072ES2_S2_S2_S2_fjLj1024EEEEELb1ELb0EEEvNS_9BwdParamsE,"ax",@progbits
	.align	128
        .global         _ZN10layer_norm22ln_bwd_finalize_kernelINS_22Kernel_traits_finalizeILj3072E6__halfS2_S2_S2_fjLb1ELj1024ELj4ENS_18Kernel_traits_baseILj3072ES2_S2_S2_S2_fjLj1024EEEEELb1ELb0EEEvNS_9BwdParamsE
        .type           _ZN10layer_norm22ln_bwd_finalize_kernelINS_22Kernel_traits_finalizeILj3072E6__halfS2_S2_S2_fjLb1ELj1024ELj4ENS_18Kernel_traits_baseILj3072ES2_S2_S2_S2_fjLj1024EEEEELb1ELb0EEEvNS_9BwdParamsE,@function
        .size           _ZN10layer_norm22ln_bwd_finalize_kernelINS_22Kernel_traits_finalizeILj3072E6__halfS2_S2_S2_fjLb1ELj1024ELj4ENS_18Kernel_traits_baseILj3072ES2_S2_S2_S2_fjLj1024EEEEELb1ELb0EEEvNS_9BwdParamsE,(.L_x_10690 - _ZN10layer_norm22ln_bwd_finalize_kernelINS_22Kernel_traits_finalizeILj3072E6__halfS2_S2_S2_fjLb1ELj1024ELj4ENS_18Kernel_traits_baseILj3072ES2_S2_S2_S2_fjLj1024EEEEELb1ELb0EEEvNS_9BwdParamsE)
        .other          _ZN10layer_norm22ln_bwd_finalize_kernelINS_22Kernel_traits_finalizeILj3072E6__halfS2_S2_S2_fjLb1ELj1024ELj4ENS_18Kernel_traits_baseILj3072ES2_S2_S2_S2_fjLj1024EEEEELb1ELb0EEEvNS_9BwdParamsE,@"STO_CUDA_ENTRY STV_DEFAULT"
_ZN10layer_norm22ln_bwd_finalize_kernelINS_22Kernel_traits_finalizeILj3072E6__halfS2_S2_S2_fjLb1ELj1024ELj4ENS_18Kernel_traits_baseILj3072ES2_S2_S2_S2_fjLj1024EEEEELb1ELb0EEEvNS_9BwdParamsE:
.text._ZN10layer_norm22ln_bwd_finalize_kernelINS_22Kernel_traits_finalizeILj3072E6__halfS2_S2_S2_fjLb1ELj1024ELj4ENS_18Kernel_traits_baseILj3072ES2_S2_S2_S2_fjLj1024EEEEELb1ELb0EEEvNS_9BwdParamsE:
        /* <DEDUP_REMOVED lines=57> */
.L_x_1751:
        /* <DEDUP_REMOVED lines=87> */
.L_x_1750:
[----:B------:R-:W-:Y:S05]  /*0900*/  BSYNC.RECONVERGENT B1 ;  /* 0x0000000000017941 */ /* 0x000fea0003800200 */
.L_x_1749:
        /* <DEDUP_REMOVED lines=50> */
.L_x_1753:
[----:B------:R-:W-:Y:S05]  /*0c30*/  BSYNC.RECONVERGENT B1 ;  /* 0x0000000000017941 */ /* 0x000fea0003800200 */
.L_x_1752:
        /* <DEDUP_REMOVED lines=29> */
.L_x_1755:
[----:B------:R-:W-:Y:S05]  /*0e10*/  BSYNC.RECONVERGENT B1 ;  /* 0x0000000000017941 */ /* 0x000fea0003800200 */
.L_x_1754:
        /* <DEDUP_REMOVED lines=14> */
.L_x_1748:
[----:B------:R-:W-:Y:S05]  /*0f00*/  BSYNC.RECONVERGENT B0 ;  /* 0x0000000000007941 */ /* 0x000fea0003800200 */
.L_x_1747:
        /* <DEDUP_REMOVED lines=71> */
[----:B0-----:R-:W-:Y:S02]  /*1380*/  F2FP.F16.F32.PACK_AB R11, R11, R10 ;  /* 0x0000000a0b0b723e */ /* 0x001fe400000000ff */
[----:B--2---:R-:W-:-:S03]  /*1390*/  F2FP.F16.F32.PACK_AB R13, R13, R12 ;  /* 0x0000000c0d0d723e */ /* 0x004fc600000000ff */
[----:B------:R-:W-:Y:S01]  /*13a0*/  STG.E desc[UR6][R2.64], R11 ;  /* 0x0000000b02007986 */ /* 0x000fe2000c101906 */
[----:B----4-:R-:W-:-:S03]  /*13b0*/  F2FP.F16.F32.PACK_AB R15, R15, R14 ;  /* 0x0000000e0f0f723e */ /* 0x010fc600000000ff */
[----:B------:R-:W-:Y:S04]  /*13c0*/  STG.E desc[UR6][R4.64], R13 ;  /* 0x0000000d04007986 */ /* 0x000fe8000c101906 */
[----:B------:R-:W-:Y:S01]  /*13d0*/  STG.E desc[UR6][R6.64], R15 ;  /* 0x0000000f06007986 */ /* 0x000fe2000c101906 */
[----:B------:R-:W-:Y:S05]  /*13e0*/  EXIT ;  /* 0x000000000000794d */ /* 0x000fea0003800000 */
.L_x_1756:
        /* <DEDUP_REMOVED lines=9> */
.L_x_10690:


//--------------------- .text._ZN10layer_norm13ln_bwd_kernelINS_13Kernel_traitsI6__halfS2_S2_S2_fjLj3072ELj1ELj1ELj4ELj16ENS_18Kernel_traits_baseILj3072ES2_S2_S2_S2_fjLj128EEEEELb1ELb1ELb1ELb0EEEvNS_9BwdParamsE --------------------------
	.section	.text._ZN10layer_norm13ln_bwd_kernelINS_13Kernel_traitsI6__halfS2_S2_S2_fjLj3072ELj1ELj1ELj4ELj16ENS_18Kernel_traits_baseILj3072ES2_S2_S2_S2_fjLj128EEEEELb1ELb1ELb1ELb0EEEvNS_9BwdParamsE,"ax",@progbits
	.align	128
        .global         _ZN10layer_norm13ln_bwd_kernelINS_13Kernel_traitsI6__halfS2_S2_S2_fjLj3072ELj1ELj1ELj4ELj16ENS_18Kernel_traits_baseILj3072ES2_S2_S2_S2_fjLj128EEEEELb1ELb1ELb1ELb0EEEvNS_9BwdParamsE
        .type           _ZN10layer_norm13ln_bwd_kernelINS_13Kernel_traitsI6__halfS2_S2_S2_fjLj3072ELj1ELj1ELj4ELj16ENS_18Kernel_traits_baseILj3072ES2_S2_S2_S2_fjLj128EEEEELb1ELb1ELb1ELb0EEEvNS_9BwdParamsE,@function
        .size           _ZN10layer_norm13ln_bwd_kernelINS_13Kernel_traitsI6__halfS2_S2_S2_fjLj3072ELj1ELj1ELj4ELj16ENS_18Kernel_traits_baseILj3072ES2_S2_S2_S2_fjLj128EEEEELb1ELb1ELb1ELb0EEEvNS_9BwdParamsE,(.L_x_10691 - _ZN10layer_norm13ln_bwd_kernelINS_13Kernel_traitsI6__halfS2_S2_S2_fjLj3072ELj1ELj1ELj4ELj16ENS_18Kernel_traits_baseILj3072ES2_S2_S2_S2_fjLj128EEEEELb1ELb1ELb1ELb0EEEvNS_9BwdParamsE)
        .other          _ZN10layer_norm13ln_bwd_kernelINS_13Kernel_traitsI6__halfS2_S2_S2_fjLj3072ELj1ELj1ELj4ELj16ENS_18Kernel_traits_baseILj3072ES2_S2_S2_S2_fjLj128EEEEELb1ELb1ELb1ELb0EEEvNS_9BwdParamsE,@"STO_CUDA_ENTRY STV_DEFAULT"
_ZN10layer_norm13ln_bwd_kernelINS_13Kernel_traitsI6__halfS2_S2_S2_fjLj3072ELj1ELj1ELj4ELj16ENS_18Kernel_traits_baseILj3072ES2_S2_S2_S2_fjLj128EEEEELb1ELb1ELb1ELb0EEEvNS_9BwdParamsE:
.text._ZN10layer_norm13ln_bwd_kernelINS_13Kernel_traitsI6__halfS2_S2_S2_fjLj3072ELj1ELj1ELj4ELj16ENS_18Kernel_traits_baseILj3072ES2_S2_S2_S2_fjLj128EEEEELb1ELb1ELb1ELb0EEEvNS_9BwdParamsE:
        /* <DEDUP_REMOVED lines=19> */
[----:B--2---:R-:W5:Y:S02]  /*0130*/  @P1 LDG.E.128 R152, desc[UR10][R4.64] ;  /* 0x0000000a04981981 */ /* 0x004f64000c1e1d00 */
[----:B------:R-:W0:Y:S01]  /*0140*/  @P3 LDC.64 R16, c[0x0][0x3d0] ;  /* 0x0000f400ff103b82 */ /* 0x000e220000000a00 */
[C---:B-1----:R-:W-:Y:S01]  /*0150*/  @P1 IMAD.WIDE.U32 R6, R3.reuse, 0x10, R6 ;  /* 0x0000001003061825 */ /* 0x042fe200078e0006 */
[----:B------:R-:W-:-:S04]  /*0160*/  @P1 LOP3.LUT R3, R3, 0x80, RZ, 0xfc, !PT ;  /* 0x0000008003031812 */ /* 0x000fc800078efcff */
[----:B------:R-:W5:Y:S02]  /*0170*/  @P1 LDG.E.128 R100, desc[UR10][R6.64] ;  /* 0x0000000a06641981 */ /* 0x000f64000c1e1d00 */
[----:B------:R-:W1:Y:S01]  /*0180*/  @P3 LDC.64 R18, c[0x0][0x3e8] ;  /* 0x0000fa00ff123b82 */ /* 0x000e620000000a00 */
[C---:B----4-:R-:W-:Y:S01]  /*0190*/  @P2 IMAD.WIDE.U32 R12, R3.reuse, 0x10, R8 ;  /* 0x00000010030c2825 */ /* 0x050fe200078e0008 */
[----:B------:R-:W-:Y:S02]  /*01a0*/  CS2R R80, SRZ ;  /* 0x0000000000507805 */ /* 0x000fe4000001ff00 */
[----:B------:R-:W-:Y:S02]  /*01b0*/  CS2R R82, SRZ ;  /* 0x0000000000527805 */ /* 0x000fe4000001ff00 */
[----:B------:R-:W-:Y:S02]  /*01c0*/  CS2R R76, SRZ ;  /* 0x00000000004c7805 */ /* 0x000fe4000001ff00 */
[----:B------:R-:W-:Y:S01]  /*01d0*/  CS2R R78, SRZ ;  /* 0x00000000004e7805 */ /* 0x000fe2000001ff00 */
[----:B------:R2:W5:Y:S01]  /*01e0*/  @P2 LDG.E.128 R96, desc[UR10][R12.64] ;  /* 0x0000000a0c602981 */ /* 0x000562000c1e1d00 */
[C---:B---3--:R-:W-:Y:S01]  /*01f0*/  @P2 IMAD.WIDE.U32 R14, R3.reuse, 0x10, R10 ;  /* 0x00000010030e2825 */ /* 0x048fe200078e000a */
[----:B------:R-:W-:Y:S01]  /*0200*/  @P2 IADD3 R3, PT, PT, R3, 0x80, RZ ;  /* 0x0000008003032810 */ /* 0x000fe20007ffe0ff */
[----:B------:R-:W3:Y:S01]  /*0210*/  S2UR UR4, SR_CTAID.X ;  /* 0x00000000000479c3 */ /* 0x000ee20000002500 */
[----:B------:R-:W-:-:S02]  /*0220*/  CS2R R72, SRZ ;  /* 0x0000000000487805 */ /* 0x000fc4000001ff00 */
[----:B------:R-:W-:Y:S01]  /*0230*/  CS2R R74, SRZ ;  /* 0x00000000004a7805 */ /* 0x000fe2000001ff00 */
[----:B------:R4:W5:Y:S01]  /*0240*/  @P2 LDG.E.128 R92, desc[UR10][R14.64] ;  /* 0x0000000a0e5c2981 */ /* 0x000962000c1e1d00 */
[----:B0-----:R-:W-:-:S05]  /*0250*/  @P3 IMAD.WIDE.U32 R8, R3, 0x10, R16 ;  /* 0x0000001003083825 */ /* 0x001fca00078e0010 */
[----:B------:R0:W5:Y:S01]  /*0260*/  @P3 LDG.E.128 R88, desc[UR10][R8.64] ;  /* 0x0000000a08583981 */ /* 0x000162000c1e1d00 */
[----:B-1----:R-:W-:-:S05]  /*0270*/  @P3 IMAD.WIDE.U32 R10, R3, 0x10, R18 ;  /* 0x00000010030a3825 */ /* 0x002fca00078e0012 */
[----:B------:R0:W5:Y:S01]  /*0280*/  @P3 LDG.E.128 R84, desc[UR10][R10.64] ;  /* 0x0000000a0a543981 */ /* 0x000162000c1e1d00 */
[----:B---3--:R-:W-:-:S04]  /*0290*/  MOV R139, UR4 ;  /* 0x00000004008b7c02 */ /* 0x008fc80008000f00 */
        /* <DEDUP_REMOVED lines=29> */
[----:B--2---:R-:W-:-:S02]  /*0470*/  CS2R R12, SRZ ;  /* 0x00000000000c7805 */ /* 0x004fc4000001ff00 */
[----:B----4-:R-:W-:Y:S01]  /*0480*/  CS2R R14, SRZ ;  /* 0x00000000000e7805 */ /* 0x010fe2000001ff00 */
        /* <DEDUP_REMOVED lines=38> */
[----:B------:R-:W0:Y:S01]  /*06f0*/  LDCU.U8 UR9, c[0x0][0x410] ;  /* 0x00008200ff0977ac */ /* 0x000e220008000000 */
[----:B------:R-:W1:Y:S01]  /*0700*/  LDCU UR14, c[0x0][0x400] ;  /* 0x00008000ff0e77ac */ /* 0x000e620008000800 */
[----:B------:R-:W2:Y:S01]  /*0710*/  LDCU.64 UR16, c[0x0][0x408] ;  /* 0x00008100ff1077ac */ /* 0x000ea20008000a00 */
[----:B------:R-:W3:Y:S01]  /*0720*/  LDCU.64 UR12, c[0x0][0x438] ;  /* 0x00008700ff0c77ac */ /* 0x000ee20008000a00 */
[----:B------:R-:W4:Y:S06]  /*0730*/  LDCU.64 UR6, c[0x0][0x478] ;  /* 0x00008f00ff0677ac */ /* 0x000f2c0008000a00 */
.L_x_1873:
[----:B0-----:R-:W0:Y:S08]  /*0740*/  LDC.64 R122, c[0x0][0x3f8] ;  /* 0x0000fe00ff7a7b82 */ /* 0x001e300000000a00 */
[----:B------:R-:W1:Y:S08]  /*0750*/  LDC.64 R120, c[0x0][0x3c8] ;  /* 0x0000f200ff787b82 */ /* 0x000e700000000a00 */
[----:B--2---:R-:W2:Y:S01]  /*0760*/  LDC.64 R124, c[0x0][0x3f0] ;  /* 0x0000fc00ff7c7b82 */ /* 0x004ea20000000a00 */
        /* <DEDUP_REMOVED lines=18> */
[----:B------:R-:W-:Y:S01]  /*0890*/  HFMA2 R196, -RZ, RZ, 0, 0 ;  /* 0x00000000ffc47431 */ /* 0x000fe200000001ff */
        /* <DEDUP_REMOVED lines=33> */
[----:B0-----:R-:W-:-:S05]  /*0ab0*/  @P0 IMAD.WIDE.U32 R180, R136, 0x10, R180 ;  /* 0x0000001088b40825 */ /* 0x001fca00078e00b4 */
[----:B------:R0:W5:Y:S01]  /*0ac0*/  @P0 LDG.E.128 R8, desc[UR10][R180.64] ;  /* 0x0000000ab4080981 */ /* 0x000162000c1e1d00 */
[----:B------:R-:W-:Y:S02]  /*0ad0*/  IADD3 R137, PT, PT, R137, 0x80, RZ ;  /* 0x0000008089897810 */ /* 0x000fe40007ffe0ff */
[----:B------:R-:W-:Y:S02]  /*0ae0*/  IADD3 R135, PT, PT, R135, 0x80, RZ ;  /* 0x0000008087877810 */ /* 0x000fe40007ffe0ff */
[----:B------:R-:W-:Y:S01]  /*0af0*/  IADD3 R136, PT, PT, R136, 0x80, RZ ;  /* 0x0000008088887810 */ /* 0x000fe20007ffe0ff */
[----:B---3--:R-:W-:Y:S02]  /*0b00*/  HADD2.F32 R185, -RZ, R121.H1_H1 ;  /* 0x30000079ffb97230 */ /* 0x008fe40000004100 */
[--C-:B------:R-:W-:Y:S02]  /*0b10*/  HADD2.F32 R3, -RZ, R120.reuse.H0_H0 ;  /* 0x20000078ff037230 */ /* 0x100fe40000004100 */
[----:B------:R-:W-:-:S02]  /*0b20*/  HADD2.F32 R179, -RZ, R120.H1_H1 ;  /* 0x30000078ffb37230 */ /* 0x000fc40000004100 */
[----:B------:R-:W-:Y:S02]  /*0b30*/  HADD2.F32 R183, -RZ, R121.H0_H0 ;  /* 0x20000079ffb77230 */ /* 0x000fe40000004100 */
[----:B------:R-:W-:Y:S02]  /*0b40*/  HADD2.F32 R120, -RZ, R152.H0_H0 ;  /* 0x20000098ff787230 */ /* 0x000fe40000004100 */
[----:B----4-:R-:W-:Y:S02]  /*0b50*/  HADD2.F32 R121, -RZ, R124.H0_H0 ;  /* 0x2000007cff797230 */ /* 0x010fe40000004100 */
[C---:B------:R-:W-:Y:S01]  /*0b60*/  FADD.FTZ R185, -R134.reuse, R185 ;  /* 0x000000b986b97221 */ /* 0x040fe20000010100 */
[--C-:B------:R-:W-:Y:S02]  /*0b70*/  HADD2.F32 R191, -RZ, R123.reuse.H0_H0 ;  /* 0x2000007bffbf7230 */ /* 0x100fe40000004100 */
[----:B------:R-:W-:Y:S01]  /*0b80*/  FADD.FTZ R3, -R134, R3 ;  /* 0x0000000386037221 */ /* 0x000fe20000010100 */
[----:B------:R-:W-:-:S02]  /*0b90*/  HADD2.F32 R193, -RZ, R123.H1_H1 ;  /* 0x3000007bffc17230 */ /* 0x000fc40000004100 */
[----:B0-----:R-:W-:Y:S01]  /*0ba0*/  FADD.FTZ R181, -R134, R183 ;  /* 0x000000b786b57221 */ /* 0x001fe20000010100 */
[--C-:B------:R-:W-:Y:S02]  /*0bb0*/  HADD2.F32 R123, -RZ, R125.reuse.H0_H0 ;  /* 0x2000007dff7b7230 */ /* 0x100fe40000004100 */
[----:B------:R-:W-:Y:S01]  /*0bc0*/  FMUL.FTZ R180, R120, R121 ;  /* 0x0000007978b47220 */ /* 0x000fe20000410000 */
[----:B------:R-:W-:Y:S02]  /*0bd0*/  HADD2.F32 R188, -RZ, R125.H1_H1 ;  /* 0x3000007dffbc7230 */ /* 0x000fe40000004100 */
[----:B------:R-:W-:Y:S01]  /*0be0*/  FMUL.FTZ R186, R140, R185 ;  /* 0x000000b98cba7220 */ /* 0x000fe20000410000 */
[----:B------:R-:W-:Y:S02]  /*0bf0*/  HADD2.F32 R183, -RZ, R153.H1_H1 ;  /* 0x30000099ffb77230 */ /* 0x000fe40000004100 */
[----:B------:R-:W-:Y:S01]  /*0c00*/  FADD.FTZ R179, -R134, R179 ;  /* 0x000000b386b37221 */ /* 0x000fe20000010100 */
[----:B------:R-:W-:-:S02]  /*0c10*/  HADD2.F32 R187, -RZ, R122.H0_H0 ;  /* 0x2000007affbb7230 */ /* 0x000fc40000004100 */
[----:B------:R-:W-:Y:S02]  /*0c20*/  HADD2.F32 R189, -RZ, R122.H1_H1 ;  /* 0x3000007affbd7230 */ /* 0x000fe40000004100 */
[----:B------:R-:W-:Y:S02]  /*0c30*/  HADD2.F32 R125, -RZ, R126.H0_H0 ;  /* 0x2000007eff7d7230 */ /* 0x000fe40000004100 */
[----:B------:R-:W-:Y:S02]  /*0c40*/  HADD2.F32 R120, -RZ, R154.H0_H0 ;  /* 0x2000009aff787230 */ /* 0x000fe40000004100 */
[----:B------:R-:W-:Y:S01]  /*0c50*/  FMUL.FTZ R3, R140, R3 ;  /* 0x000000038c037220 */ /* 0x000fe20000410000 */
[----:B------:R-:W-:Y:S02]  /*0c60*/  HADD2.F32 R124, -RZ, R124.H1_H1 ;  /* 0x3000007cff7c7230 */ /* 0x000fe40000004100 */
[----:B------:R-:W-:Y:S02]  /*0c70*/  HADD2.F32 R122, -RZ, R152.H1_H1 ;  /* 0x30000098ff7a7230 */ /* 0x000fe40000004100 */
[-C--:B------:R-:W-:Y:S01]  /*0c80*/  FMUL.FTZ R183, R183, R188.reuse ;  /* 0x000000bcb7b77220 */ /* 0x080fe20000410000 */
[----:B------:R-:W-:Y:S01]  /*0c90*/  FADD.FTZ R59, R59, R188 ;  /* 0x000000bc3b3b7221 */ /* 0x000fe20000010000 */
[----:B------:R-:W-:Y:S01]  /*0ca0*/  FFMA.FTZ R83, R186, R188, R83 ;  /* 0x000000bcba537223 */ /* 0x000fe20000010053 */
[C---:B------:R-:W-:Y:S01]  /*0cb0*/  FMUL.FTZ R182, R140.reuse, R179 ;  /* 0x000000b38cb67220 */ /* 0x040fe20000410000 */
[----:B------:R-:W-:Y:S01]  /*0cc0*/  FMUL.FTZ R181, R140, R181 ;  /* 0x000000b58cb57220 */ /* 0x000fe20000410000 */
[----:B------:R-:W-:Y:S01]  /*0cd0*/  FMUL.FTZ R188, R120, R125 ;  /* 0x0000007d78bc7220 */ /* 0x000fe20000410000 */
[----:B------:R-:W-:Y:S01]  /*0ce0*/  FADD.FTZ R56, R56, R121 ;  /* 0x0000007938387221 */ /* 0x000fe20000010000 */
[C---:B------:R-:W-:Y:S01]  /*0cf0*/  FFMA.FTZ R80, R3.reuse, R121, R80 ;  /* 0x0000007903507223 */ /* 0x040fe20000010050 */
[----:B------:R-:W-:Y:S01]  /*0d00*/  FMUL.FTZ R179, R122, R124 ;  /* 0x0000007c7ab37220 */ /* 0x000fe20000410000 */
[----:B------:R-:W-:Y:S01]  /*0d10*/  FADD.FTZ R120, RZ, R180 ;  /* 0x000000b4ff787221 */ /* 0x000fe20000010000 */
[----:B------:R-:W-:Y:S01]  /*0d20*/  FFMA.FTZ R121, R3, R180, RZ ;  /* 0x000000b403797223 */ /* 0x000fe200000100ff */
        /* <DEDUP_REMOVED lines=8> */
[----:B------:R-:W-:Y:S01]  /*0db0*/  FADD.FTZ R189, -R134, R189 ;  /* 0x000000bd86bd7221 */ /* 0x000fe20000010100 */
[----:B------:R-:W-:Y:S02]  /*0dc0*/  HADD2.F32 R126, -RZ, R126.H1_H1 ;  /* 0x3000007eff7e7230 */ /* 0x000fe40000004100 */
[----:B------:R-:W-:Y:S01]  /*0dd0*/  FMUL.FTZ R185, R140, R185 ;  /* 0x000000b98cb97220 */ /* 0x000fe20000410000 */
[----:B------:R-:W-:Y:S02]  /*0de0*/  HADD2.F32 R187, -RZ, R154.H1_H1 ;  /* 0x3000009affbb7230 */ /* 0x000fe40000004100 */
[----:B------:R-:W-:Y:S01]  /*0df0*/  FADD.FTZ R123, R122, R183 ;  /* 0x000000b77a7b7221 */ /* 0x000fe20000010000 */
[----:B------:R-:W-:Y:S01]  /*0e00*/  FFMA.FTZ R120, R186, R183, R121 ;  /* 0x000000b7ba787223 */ /* 0x000fe20000010079 */
[----:B------:R-:W-:Y:S01]  /*0e10*/  FMUL.FTZ R190, R140, R189 ;  /* 0x000000bd8cbe7220 */ /* 0x000fe20000410000 */
[----:B------:R-:W-:-:S02]  /*0e20*/  HADD2.F32 R192, -RZ, R127.H0_H0 ;  /* 0x2000007fffc07230 */ /* 0x000fc40000004100 */
[----:B------:R-:W-:Y:S01]  /*0e30*/  FADD.FTZ R191, -R134, R191 ;  /* 0x000000bf86bf7221 */ /* 0x000fe20000010100 */
[----:B------:R-:W-:Y:S02]  /*0e40*/  HADD2.F32 R189, -RZ, R155.H0_H0 ;  /* 0x2000009bffbd7230 */ /* 0x000fe40000004100 */
[----:B------:R-:W-:Y:S01]  /*0e50*/  FMUL.FTZ R187, R187, R126 ;  /* 0x0000007ebbbb7220 */ /* 0x000fe20000410000 */
[----:B------:R-:W-:Y:S01]  /*0e60*/  FADD.FTZ R122, R123, R188 ;  /* 0x000000bc7b7a7221 */ /* 0x000fe20000010000 */
[----:B------:R-:W-:Y:S01]  /*0e70*/  FFMA.FTZ R121, R185, R188, R120 ;  /* 0x000000bcb9797223 */ /* 0x000fe20000010078 */
[----:B------:R-:W-:Y:S01]  /*0e80*/  FADD.FTZ R57, R57, R124 ;  /* 0x0000007c39397221 */ /* 0x000fe20000010000 */
[----:B------:R-:W-:Y:S01]  /*0e90*/  FFMA.FTZ R81, R182, R124, R81 ;  /* 0x0000007cb6517223 */ /* 0x000fe20000010051 */
[----:B------:R-:W-:Y:S02]  /*0ea0*/  HADD2.F32 R127, -RZ, R127.H1_H1 ;  /* 0x3000007fff7f7230 */ /* 0x000fe40000004100 */
[----:B------:R-:W-:Y:S01]  /*0eb0*/  FMUL.FTZ R191, R140, R191 ;  /* 0x000000bf8cbf7220 */ /* 0x000fe20000410000 */
[----:B------:R-:W-:-:S02]  /*0ec0*/  HADD2.F32 R124, -RZ, R155.H1_H1 ;  /* 0x3000009bff7c7230 */ /* 0x000fc40000004100 */
[----:B------:R-:W-:Y:S01]  /*0ed0*/  FADD.FTZ R193, -R134, R193 ;  /* 0x000000c186c17221 */ /* 0x000fe20000010100 */
        /* <DEDUP_REMOVED lines=17> */
.L_x_1761:
[----:B----4-:R-:W-:Y:S05]  /*0ff0*/  BSYNC.RECONVERGENT B1 ;  /* 0x0000000000017941 */ /* 0x010fea0003800200 */
.L_x_1760:
        /* <DEDUP_REMOVED lines=13> */
[----:B------:R-:W-:Y:S02]  /*10d0*/  HADD2.F32 R146, -RZ, R97.H0_H0 ;  /* 0x20000061ff927230 */ /* 0x000fe40000004100 */
[----:B------:R-:W-:Y:S02]  /*10e0*/  HADD2.F32 R150, -RZ, R98.H0_H0 ;  /* 0x20000062ff967230 */ /* 0x000fe40000004100 */
[----:B0-----:R-:W-:Y:S02]  /*10f0*/  @P0 IMAD.WIDE.U32 R142, R136, 0x10, R130 ;  /* 0x00000010888e0825 */ /* 0x001fe400078e0082 */
[----:B------:R-:W5:Y:S04]  /*1100*/  LDG.E.64 R130, desc[UR10][R144.64] ;  /* 0x0000000a90827981 */ /* 0x000f68000c1e1b00 */
[----:B------:R0:W5:Y:S02]  /*1110*/  @P0 LDG.E.128 R4, desc[UR10][R142.64] ;  /* 0x0000000a8e040981 */ /* 0x000164000c1e1d00 */
[----:B0-----:R-:W-:Y:S01]  /*1120*/  HADD2.F32 R143, -RZ, R96.H1_H1 ;  /* 0x30000060ff8f7230 */ /* 0x001fe20000004100 */
[----:B------:R-:W-:-:S02]  /*1130*/  IADD3 R137, PT, PT, R137, 0x80, RZ ;  /* 0x0000008089897810 */ /* 0x000fc40007ffe0ff */
[----:B------:R-:W-:Y:S02]  /*1140*/  IADD3 R135, PT, PT, R135, 0x80, RZ ;  /* 0x0000008087877810 */ /* 0x000fe40007ffe0ff */
[----:B------:R-:W-:Y:S01]  /*1150*/  IADD3 R136, PT, PT, R136, 0x80, RZ ;  /* 0x0000008088887810 */ /* 0x000fe20007ffe0ff */
[--C-:B---3--:R-:W-:Y:S02]  /*1160*/  HADD2.F32 R141, -RZ, R120.reuse.H0_H0 ;  /* 0x20000078ff8d7230 */ /* 0x108fe40000004100 */
[----:B------:R-:W-:Y:S02]  /*1170*/  HADD2.F32 R147, -RZ, R120.H1_H1 ;  /* 0x30000078ff937230 */ /* 0x000fe40000004100 */
[--C-:B------:R-:W-:Y:S02]  /*1180*/  HADD2.F32 R149, -RZ, R121.reuse.H0_H0 ;  /* 0x20000079ff957230 */ /* 0x100fe40000004100 */
[----:B------:R-:W-:Y:S02]  /*1190*/  HADD2.F32 R151, -RZ, R121.H1_H1 ;  /* 0x30000079ff977230 */ /* 0x000fe40000004100 */
[----:B------:R-:W-:Y:S01]  /*11a0*/  FADD.FTZ R141, -R134, R141 ;  /* 0x0000008d868d7221 */ /* 0x000fe20000010100 */
[----:B------:R-:W-:-:S02]  /*11b0*/  HADD2.F32 R120, -RZ, R96.H0_H0 ;  /* 0x20000060ff787230 */ /* 0x000fc40000004100 */
[--C-:B----4-:R-:W-:Y:S02]  /*11c0*/  HADD2.F32 R121, -RZ, R124.reuse.H0_H0 ;  /* 0x2000007cff797230 */ /* 0x110fe40000004100 */
[----:B------:R-:W-:Y:S01]  /*11d0*/  FADD.FTZ R145, -R134, R149 ;  /* 0x0000009586917221 */ /* 0x000fe20000010100 */
[----:B------:R-:W-:Y:S02]  /*11e0*/  HADD2.F32 R124, -RZ, R124.H1_H1 ;  /* 0x3000007cff7c7230 */ /* 0x000fe40000004100 */
[----:B------:R-:W-:Y:S01]  /*11f0*/  FMUL.FTZ R141, R140, R141 ;  /* 0x0000008d8c8d7220 */ /* 0x000fe20000410000 */
[--C-:B------:R-:W-:Y:S02]  /*1200*/  HADD2.F32 R195, -RZ, R123.reuse.H0_H0 ;  /* 0x2000007bffc37230 */ /* 0x100fe40000004100 */
[----:B------:R-:W-:Y:S01]  /*1210*/  FMUL.FTZ R142, R120, R121 ;  /* 0x00000079788e7220 */ /* 0x000fe20000410000 */
[----:B------:R-:W-:Y:S02]  /*1220*/  HADD2.F32 R197, -RZ, R123.H1_H1 ;  /* 0x3000007bffc57230 */ /* 0x000fe40000004100 */
[----:B------:R-:W-:Y:S01]  /*1230*/  FADD.FTZ R147, -R134, R147 ;  /* 0x0000009386937221 */ /* 0x000fe20000010100 */
[----:B------:R-:W-:-:S02]  /*1240*/  HADD2.F32 R123, -RZ, R125.H0_H0 ;  /* 0x2000007dff7b7230 */ /* 0x000fc40000004100 */
[----:B------:R-:W-:Y:S01]  /*1250*/  FMUL.FTZ R145, R140, R145 ;  /* 0x000000918c917220 */ /* 0x000fe20000410000 */
[----:B------:R-:W-:Y:S01]  /*1260*/  FADD.FTZ R48, R48, R121 ;  /* 0x0000007930307221 */ /* 0x000fe20000010000 */
[----:B------:R-:W-:Y:S01]  /*1270*/  FFMA.FTZ R72, R141, R121, R72 ;  /* 0x000000798d487223 */ /* 0x000fe20000010048 */
[----:B------:R-:W-:Y:S01]  /*1280*/  FMUL.FTZ R143, R143, R124 ;  /* 0x0000007c8f8f7220 */ /* 0x000fe20000410000 */
[----:B------:R-:W-:Y:S01]  /*1290*/  FADD.FTZ R151, -R134, R151 ;  /* 0x0000009786977221 */ /* 0x000fe20000010100 */
[----:B------:R-:W-:Y:S01]  /*12a0*/  FADD.FTZ R120, R193, R142 ;  /* 0x0000008ec1787221 */ /* 0x000fe20000010000 */
[----:B------:R-:W-:Y:S01]  /*12b0*/  FMUL.FTZ R144, R140, R147 ;  /* 0x000000938c907220 */ /* 0x000fe20000410000 */
[----:B------:R-:W-:Y:S01]  /*12c0*/  FFMA.FTZ R121, R141, R142, R196 ;  /* 0x0000008e8d797223 */ /* 0x000fe200000100c4 */
[--C-:B------:R-:W-:Y:S02]  /*12d0*/  HADD2.F32 R157, -RZ, R122.reuse.H0_H0 ;  /* 0x2000007aff9d7230 */ /* 0x100fe40000004100 */
[----:B------:R-:W-:Y:S01]  /*12e0*/  FMUL.FTZ R146, R146, R123 ;  /* 0x0000007b92927220 */ /* 0x000fe20000410000 */
[----:B------:R-:W-:-:S02]  /*12f0*/  HADD2.F32 R159, -RZ, R122.H1_H1 ;  /* 0x3000007aff9f7230 */ /* 0x000fc40000004100 */
[----:B------:R-:W-:Y:S01]  /*1300*/  FADD.FTZ R50, R50, R123 ;  /* 0x0000007b32327221 */ /* 0x000fe20000010000 */
[----:B------:R-:W-:Y:S02]  /*1310*/  HADD2.F32 R122, -RZ, R125.H1_H1 ;  /* 0x3000007dff7a7230 */ /* 0x000fe40000004100 */
[----:B------:R-:W-:Y:S01]  /*1320*/  FFMA.FTZ R74, R145, R123, R74 ;  /* 0x0000007b914a7223 */ /* 0x000fe2000001004a */
[----:B------:R-:W-:Y:S02]  /*1330*/  HADD2.F32 R147, -RZ, R97.H1_H1 ;  /* 0x30000061ff937230 */ /* 0x000fe40000004100 */
[----:B------:R-:W-:Y:S01]  /*1340*/  FMUL.FTZ R148, R140, R151 ;  /* 0x000000978c947220 */ /* 0x000fe20000410000 */
[----:B------:R-:W-:Y:S01]  /*1350*/  FADD.FTZ R123, R120, R143 ;  /* 0x0000008f787b7221 */ /* 0x000fe20000010000 */
[----:B------:R-:W-:Y:S01]  /*1360*/  FFMA.FTZ R120, R144, R143, R121 ;  /* 0x0000008f90787223 */ /* 0x000fe20000010079 */
[--C-:B------:R-:W-:Y:S02]  /*1370*/  HADD2.F32 R125, -RZ, R126.reuse.H0_H0 ;  /* 0x2000007eff7d7230 */ /* 0x100fe40000004100 */
[-C--:B------:R-:W-:Y:S01]  /*1380*/  FMUL.FTZ R147, R147, R122.reuse ;  /* 0x0000007a93937220 */ /* 0x080fe20000410000 */
[----:B------:R-:W-:Y:S01]  /*1390*/  FADD.FTZ R51, R51, R122 ;  /* 0x0000007a33337221 */ /* 0x000fe20000010000 */
[----:B------:R-:W-:Y:S01]  /*13a0*/  FFMA.FTZ R75, R148, R122, R75 ;  /* 0x0000007a944b7223 */ /* 0x000fe2000001004b */
[C---:B------:R-:W-:Y:S01]  /*13b0*/  FADD.FTZ R149, -R134.reuse, R157 ;  /* 0x0000009d86957221 */ /* 0x040fe20000010100 */
[----:B------:R-:W-:Y:S01]  /*13c0*/  FADD.FTZ R122, R123, R146 ;  /* 0x000000927b7a7221 */ /* 0x000fe20000010000 */
[----:B------:R-:W-:Y:S01]  /*13d0*/  FFMA.FTZ R121, R145, R146, R120 ;  /* 0x0000009291797223 */ /* 0x000fe20000010078 */
[----:B------:R-:W-:Y:S01]  /*13e0*/  FADD.FTZ R159, -R134, R159 ;  /* 0x0000009f869f7221 */ /* 0x000fe20000010100 */
[----:B------:R-:W-:-:S02]  /*13f0*/  HADD2.F32 R126, -RZ, R126.H1_H1 ;  /* 0x3000007eff7e7230 */ /* 0x000fc40000004100 */
[----:B------:R-:W-:Y:S01]  /*1400*/  FMUL.FTZ R149, R140, R149 ;  /* 0x000000958c957220 */ /* 0x000fe20000410000 */
[----:B------:R-:W-:Y:S02]  /*1410*/  HADD2.F32 R151, -RZ, R98.H1_H1 ;  /* 0x30000062ff977230 */ /* 0x000fe40000004100 */
[----:B------:R-:W-:Y:S01]  /*1420*/  FMUL.FTZ R150, R150, R125 ;  /* 0x0000007d96967220 */ /* 0x000fe20000410000 */
[----:B------:R-:W-:Y:S01]  /*1430*/  FADD.FTZ R123, R122, R147 ;  /* 0x000000937a7b7221 */ /* 0x000fe20000010000 */
[----:B------:R-:W-:Y:S01]  /*1440*/  FFMA.FTZ R120, R148, R147, R121 ;  /* 0x0000009394787223 */ /* 0x000fe20000010079 */
[----:B------:R-:W-:Y:S01]  /*1450*/  FMUL.FTZ R156, R140, R159 ;  /* 0x0000009f8c9c7220 */ /* 0x000fe20000410000 */
[----:B------:R-:W-:Y:S02]  /*1460*/  HADD2.F32 R158, -RZ, R127.H0_H0 ;  /* 0x2000007fff9e7230 */ /* 0x000fe40000004100 */
[----:B------:R-:W-:Y:S01]  /*1470*/  FADD.FTZ R159, -R134, R195 ;  /* 0x000000c3869f7221 */ /* 0x000fe20000010100 */
        /* <DEDUP_REMOVED lines=27> */
.L_x_1763:
[----:B------:R-:W-:Y:S05]  /*1630*/  BSYNC.RECONVERGENT B1 ;  /* 0x0000000000017941 */ /* 0x000fea0003800200 */
.L_x_1762:
[----:B------:R-:W-:Y:S05]  /*1640*/  @!P3 BRA `(.L_x_1764) ;  /* 0x000000080070b947 */ /* 0x000fea0003800000 */
[----:B------:R-:W0:Y:S08]  /*1650*/  LDC.64 R120, c[0x0][0x3a8] ;  /* 0x0000ea00ff787b82 */ /* 0x000e300000000a00 */
[----:B------:R-:W1:Y:S01]  /*1660*/  LDC.64 R124, c[0x0][0x428] ;  /* 0x00010a00ff7c7b82 */ /* 0x000e620000000a00 */
[----:B------:R-:W-:-:S04]  /*1670*/  ISETP.NE.U32.AND P0, PT, RZ, UR12, PT ;  /* 0x0000000cff007c0c */ /* 0x000fc8000bf05070 */
[----:B------:R-:W-:-:S03]  /*1680*/  ISETP.NE.AND.EX P0, PT, RZ, UR13, PT, P0 ;  /* 0x0000000dff007c0c */ /* 0x000fc6000bf05300 */
[----:B------:R-:W2:Y:S01]  /*1690*/  LDC.64 R162, c[0x0][0x3b0] ;  /* 0x0000ec00ffa27b82 */ /* 0x000ea20000000a00 */
[----:B0-----:R-:W-:-:S09]  /*16a0*/  IMAD.WIDE.U32 R120, R136, 0x10, R120 ;  /* 0x0000001088787825 */ /* 0x001fd200078e0078 */
[----:B------:R-:W0:Y:S01]  /*16b0*/  @P0 LDC.64 R132, c[0x0][0x438] ;  /* 0x00010e00ff840b82 */ /* 0x000e220000000a00 */
[----:B------:R-:W3:Y:S01]  /*16c0*/  LDG.E.128 R120, desc[UR10][R120.64] ;  /* 0x0000000a78787981 */ /* 0x000ee2000c1e1d00 */
[----:B-1----:R-:W-:-:S06]  /*16d0*/  IMAD.WIDE.U32 R124, R137, 0x10, R124 ;  /* 0x00000010897c7825 */ /* 0x002fcc00078e007c */
[----:B------:R-:W4:Y:S01]  /*16e0*/  LDG.E.128 R124, desc[UR10][R124.64] ;  /* 0x0000000a7c7c7981 */ /* 0x000f22000c1e1d00 */
[----:B0-----:R-:W-:-:S04]  /*16f0*/  @P0 IMAD.WIDE.U32 R136, R136, 0x10, R132 ;  /* 0x0000001088880825 */ /* 0x001fc800078e0084 */
[----:B--2---:R-:W-:Y:S01]  /*1700*/  IMAD.WIDE.U32 R132, R135, 0x8, R162 ;  /* 0x0000000887847825 */ /* 0x004fe200078e00a2 */
[----:B------:R0:W5:Y:S05]  /*1710*/  @P0 LDG.E.128 R104, desc[UR10][R136.64] ;  /* 0x0000000a88680981 */ /* 0x00016a000c1e1d00 */
[----:B------:R-:W5:Y:S01]  /*1720*/  LDG.E.64 R132, desc[UR10][R132.64] ;  /* 0x0000000a84847981 */ /* 0x000f62000c1e1b00 */
[----:B------:R-:W-:Y:S02]  /*1730*/  HADD2.F32 R162, -RZ, R88.H0_H0 ;  /* 0x20000058ffa27230 */ /* 0x000fe40000004100 */
[----:B------:R-:W-:Y:S02]  /*1740*/  HADD2.F32 R166, -RZ, R89.H0_H0 ;  /* 0x20000059ffa67230 */ /* 0x000fe40000004100 */
[----:B------:R-:W-:-:S02]  /*1750*/  HADD2.F32 R170, -RZ, R90.H0_H0 ;  /* 0x2000005affaa7230 */ /* 0x000fc40000004100 */
[----:B------:R-:W-:Y:S02]  /*1760*/  HADD2.F32 R174, -RZ, R91.H1_H1 ;  /* 0x3000005bffae7230 */ /* 0x000fe40000004100 */
[--C-:B---3--:R-:W-:Y:S02]  /*1770*/  HADD2.F32 R163, -RZ, R121.reuse.H0_H0 ;  /* 0x20000079ffa37230 */ /* 0x108fe40000004100 */
[----:B------:R-:W-:Y:S02]  /*1780*/  HADD2.F32 R121, -RZ, R121.H1_H1 ;  /* 0x30000079ff797230 */ /* 0x000fe40000004100 */
[--C-:B------:R-:W-:Y:S02]  /*1790*/  HADD2.F32 R135, -RZ, R120.reuse.H0_H0 ;  /* 0x20000078ff877230 */ /* 0x100fe40000004100 */
[C---:B------:R-:W-:Y:S01]  /*17a0*/  FADD.FTZ R165, -R134.reuse, R163 ;  /* 0x000000a386a57221 */ /* 0x040fe20000010100 */
[----:B------:R-:W-:Y:S02]  /*17b0*/  HADD2.F32 R161, -RZ, R120.H1_H1 ;  /* 0x30000078ffa17230 */ /* 0x000fe40000004100 */
[----:B------:R-:W-:Y:S01]  /*17c0*/  FADD.FTZ R167, -R134, R121 ;  /* 0x0000007986a77221 */ /* 0x000fe20000010100 */
[----:B----4-:R-:W-:-:S02]  /*17d0*/  HADD2.F32 R121, -RZ, R124.H0_H0 ;  /* 0x2000007cff797230 */ /* 0x010fc40000004100 */
[----:B------:R-:W-:Y:S01]  /*17e0*/  FADD.FTZ R135, -R134, R135 ;  /* 0x0000008786877221 */ /* 0x000fe20000010100 */
[----:B0-----:R-:W-:Y:S02]  /*17f0*/  HADD2.F32 R137, -RZ, R125.H0_H0 ;  /* 0x2000007dff897230 */ /* 0x001fe40000004100 */
[----:B------:R-:W-:Y:S01]  /*1800*/  FMUL.FTZ R168, R140, R167 ;  /* 0x000000a78ca87220 */ /* 0x000fe20000410000 */
[----:B------:R-:W-:Y:S02]  /*1810*/  HADD2.F32 R169, -RZ, R122.H0_H0 ;  /* 0x2000007affa97230 */ /* 0x000fe40000004100 */
[----:B------:R-:W-:Y:S01]  /*1820*/  FMUL.FTZ R162, R162, R121 ;  /* 0x00000079a2a27220 */ /* 0x000fe20000410000 */
[--C-:B------:R-:W-:Y:S02]  /*1830*/  HADD2.F32 R175, -RZ, R123.reuse.H0_H0 ;  /* 0x2000007bffaf7230 */ /* 0x100fe40000004100 */
[----:B------:R-:W-:Y:S01]  /*1840*/  FADD.FTZ R40, R40, R121 ;  /* 0x0000007928287221 */ /* 0x000fe20000010000 */
[----:B------:R-:W-:-:S02]  /*1850*/  HADD2.F32 R195, -RZ, R123.H1_H1 ;  /* 0x3000007bffc37230 */ /* 0x000fc40000004100 */
[----:B------:R-:W-:Y:S01]  /*1860*/  FADD.FTZ R123, -R134, R161 ;  /* 0x000000a1867b7221 */ /* 0x000fe20000010100 */
[----:B------:R-:W-:Y:S02]  /*1870*/  HADD2.F32 R125, -RZ, R125.H1_H1 ;  /* 0x3000007dff7d7230 */ /* 0x000fe40000004100 */
[----:B------:R-:W-:Y:S01]  /*1880*/  FMUL.FTZ R161, R140, R135 ;  /* 0x000000878ca17220 */ /* 0x000fe20000410000 */
[----:B------:R-:W-:Y:S02]  /*1890*/  HADD2.F32 R120, -RZ, R89.H1_H1 ;  /* 0x30000059ff787230 */ /* 0x000fe40000004100 */
[----:B------:R-:W-:Y:S01]  /*18a0*/  FADD.FTZ R169, -R134, R169 ;  /* 0x000000a986a97221 */ /* 0x000fe20000010100 */
[----:B------:R-:W-:Y:S02]  /*18b0*/  HADD2.F32 R124, -RZ, R124.H1_H1 ;  /* 0x3000007cff7c7230 */ /* 0x000fe40000004100 */
[----:B------:R-:W-:Y:S01]  /*18c0*/  FFMA.FTZ R64, R161, R121, R64 ;  /* 0x00000079a1407223 */ /* 0x000fe20000010040 */
[----:B------:R-:W-:-:S02]  /*18d0*/  HADD2.F32 R163, -RZ, R88.H1_H1 ;  /* 0x30000058ffa37230 */ /* 0x000fc40000004100 */
[----:B------:R-:W-:Y:S01]  /*18e0*/  FMUL.FTZ R167, R120, R125 ;  /* 0x0000007d78a77220 */ /* 0x000fe20000410000 */
[----:B------:R-:W-:Y:S02]  /*18f0*/  HADD2.F32 R171, -RZ, R122.H1_H1 ;  /* 0x3000007affab7230 */ /* 0x000fe40000004100 */
[----:B------:R-:W-:Y:S01]  /*1900*/  FADD.FTZ R120, R193, R162 ;  /* 0x000000a2c1787221 */ /* 0x000fe20000010000 */
[----:B------:R-:W-:Y:S01]  /*1910*/  FMUL.FTZ R164, R140, R123 ;  /* 0x0000007b8ca47220 */ /* 0x000fe20000410000 */
[----:B------:R-:W-:Y:S01]  /*1920*/  FMUL.FTZ R163, R163, R124 ;  /* 0x0000007ca3a37220 */ /* 0x000fe20000410000 */
[----:B------:R-:W-:Y:S01]  /*1930*/  FFMA.FTZ R121, R161, R162, R196 ;  /* 0x000000a2a1797223 */ /* 0x000fe200000100c4 */
[----:B------:R-:W-:Y:S01]  /*1940*/  FADD.FTZ R173, -R134, R171 ;  /* 0x000000ab86ad7221 */ /* 0x000fe20000010100 */
[--C-:B------:R-:W-:Y:S02]  /*1950*/  HADD2.F32 R171, -RZ, R126.reuse.H0_H0 ;  /* 0x2000007effab7230 */ /* 0x100fe40000004100 */
[----:B------:R-:W-:Y:S01]  /*1960*/  FMUL.FTZ R169, R140, R169 ;  /* 0x000000a98ca97220 */ /* 0x000fe20000410000 */
[----:B------:R-:W-:-:S02]  /*1970*/  HADD2.F32 R126, -RZ, R126.H1_H1 ;  /* 0x3000007eff7e7230 */ /* 0x000fc40000004100 */
[----:B------:R-:W-:Y:S01]  /*1980*/  FADD.FTZ R123, R120, R163 ;  /* 0x000000a3787b7221 */ /* 0x000fe20000010000 */
[----:B------:R-:W-:Y:S02]  /*1990*/  HADD2.F32 R122, -RZ, R90.H1_H1 ;  /* 0x3000005aff7a7230 */ /* 0x000fe40000004100 */
[----:B------:R-:W-:Y:S01]  /*19a0*/  FMUL.FTZ R165, R140, R165 ;  /* 0x000000a58ca57220 */ /* 0x000fe20000410000 */
[----:B------:R-:W-:Y:S01]  /*19b0*/  FMUL.FTZ R166, R166, R137 ;  /* 0x00000089a6a67220 */ /* 0x000fe20000410000 */
[----:B------:R-:W-:Y:S01]  /*19c0*/  FFMA.FTZ R120, R164, R163, R121 ;  /* 0x000000a3a4787223 */ /* 0x000fe20000010079 */
[-C--:B------:R-:W-:Y:S01]  /*19d0*/  FMUL.FTZ R170, R170, R171.reuse ;  /* 0x000000abaaaa7220 */ /* 0x080fe20000410000 */
[----:B------:R-:W-:Y:S01]  /*19e0*/  FADD.FTZ R36, R36, R171 ;  /* 0x000000ab24247221 */ /* 0x000fe20000010000 */
[----:B------:R-:W-:Y:S01]  /*19f0*/  FFMA.FTZ R60, R169, R171, R60 ;  /* 0x000000aba93c7223 */ /* 0x000fe2000001003c */
[----:B------:R-:W-:Y:S01]  /*1a00*/  FMUL.FTZ R171, R122, R126 ;  /* 0x0000007e7aab7220 */ /* 0x000fe20000410000 */
[----:B------:R-:W-:Y:S01]  /*1a10*/  FADD.FTZ R122, R123, R166 ;  /* 0x000000a67b7a7221 */ /* 0x000fe20000010000 */
[----:B------:R-:W-:Y:S01]  /*1a20*/  FFMA.FTZ R121, R165, R166, R120 ;  /* 0x000000a6a5797223 */ /* 0x000fe20000010078 */
[----:B------:R-:W-:Y:S01]  /*1a30*/  FADD.FTZ R197, -R134, R195 ;  /* 0x000000c386c57221 */ /* 0x000fe20000010100 */
[----:B------:R-:W-:Y:S01]  /*1a40*/  FADD.FTZ R41, R41, R124 ;  /* 0x0000007c29297221 */ /* 0x000fe20000010000 */
[----:B------:R-:W-:Y:S01]  /*1a50*/  FADD.FTZ R123, R122, R167 ;  /* 0x000000a77a7b7221 */ /* 0x000fe20000010000 */
[----:B------:R-:W-:Y:S01]  /*1a60*/  FFMA.FTZ R120, R168, R167, R121 ;  /* 0x000000a7a8787223 */ /* 0x000fe20000010079 */
[----:B------:R-:W-:Y:S01]  /*1a70*/  FFMA.FTZ R65, R164, R124, R65 ;  /* 0x0000007ca4417223 */ /* 0x000fe20000010041 */
[----:B------:R-:W-:-:S02]  /*1a80*/  HADD2.F32 R195, -RZ, R127.H0_H0 ;  /* 0x2000007fffc37230 */ /* 0x000fc40000004100 */
[----:B------:R-:W-:Y:S01]  /*1a90*/  FADD.FTZ R175, -R134, R175 ;  /* 0x000000af86af7221 */ /* 0x000fe20000010100 */
[----:B------:R-:W-:Y:S02]  /*1aa0*/  HADD2.F32 R124, -RZ, R91.H0_H0 ;  /* 0x2000005bff7c7230 */ /* 0x000fe40000004100 */
[----:B------:R-:W-:Y:S01]  /*1ab0*/  FMUL.FTZ R172, R140, R173 ;  /* 0x000000ad8cac7220 */ /* 0x000fe20000410000 */
[----:B------:R-:W-:Y:S01]  /*1ac0*/  FADD.FTZ R122, R123, R170 ;  /* 0x000000aa7b7a7221 */ /* 0x000fe20000010000 */
[----:B------:R-:W-:Y:S01]  /*1ad0*/  FFMA.FTZ R121, R169, R170, R120 ;  /* 0x000000aaa9797223 */ /* 0x000fe20000010078 */
[----:B------:R-:W-:Y:S02]  /*1ae0*/  HADD2.F32 R127, -RZ, R127.H1_H1 ;  /* 0x3000007fff7f7230 */ /* 0x000fe40000004100 */
        /* <DEDUP_REMOVED lines=21> */
.L_x_1759:
        /* <DEDUP_REMOVED lines=31> */
[----:B0-----:R-:W-:-:S06]  /*1e30*/  IMAD.WIDE.U32 R132, R195, 0x8, R132 ;  /* 0x00000008c3847825 */ /* 0x001fcc00078e0084 */
[----:B------:R-:W5:Y:S01]  /*1e40*/  LDG.E.64 R132, desc[UR10][R132.64] ;  /* 0x0000000a84847981 */ /* 0x000f62000c1e1b00 */
[----:B------:R-:W-:Y:S05]  /*1e50*/  BRA `(.L_x_1764) ;  /* 0x00000000006c7947 */ /* 0x000fea0003800000 */
.L_x_1765:
        /* <DEDUP_REMOVED lines=9> */
[----:B------:R0:W5:Y:S02]  /*1ef0*/  @P1 LDG.E.64 R128, desc[UR10][R122.64] ;  /* 0x0000000a7a801981 */ /* 0x000164000c1e1b00 */
[----:B------:R-:W4:Y:S01]  /*1f00*/  @P3 LDC.64 R126, c[0x0][0x3b0] ;  /* 0x0000ec00ff7e3b82 */ /* 0x000f220000000a00 */
[C---:B-1----:R-:W-:Y:S01]  /*1f10*/  @P1 IMAD.WIDE.U32 R120, R193.reuse, 0x10, R120 ;  /* 0x00000010c1781825 */ /* 0x042fe200078e0078 */
[----:B------:R-:W-:-:S04]  /*1f20*/  @P1 IADD3 R193, PT, PT, R193, 0x80, RZ ;  /* 0x00000080c1c11810 */ /* 0x000fc80007ffe0ff */
[----:B------:R0:W5:Y:S02]  /*1f30*/  @P1 LDG.E.128 R8, desc[UR10][R120.64] ;  /* 0x0000000a78081981 */ /* 0x000164000c1e1d00 */
        /* <DEDUP_REMOVED lines=11> */
[----:B------:R-:W-:Y:S02]  /*1ff0*/  MOV R193, RZ ;  /* 0x000000ff00c17202 */ /* 0x000fe40000000f00 */
[----:B------:R-:W-:-:S07]  /*2000*/  MOV R196, RZ ;  /* 0x000000ff00c47202 */ /* 0x000fce0000000f00 */
.L_x_1764:
[----:B----4-:R-:W-:Y:S05]  /*2010*/  BSYNC.RECONVERGENT B0 ;  /* 0x0000000000007941 */ /* 0x010fea0003800200 */
.L_x_1758:
        /* <DEDUP_REMOVED lines=32> */
.L_x_1767:
[----:B------:R-:W-:Y:S05]  /*2220*/  BSYNC.RECONVERGENT B0 ;  /* 0x0000000000007941 */ /* 0x000fea0003800200 */
.L_x_1766:
        /* <DEDUP_REMOVED lines=36> */
.L_x_1770:
        /* <DEDUP_REMOVED lines=14> */
[----:B------:R-:W-:-:S04]  /*2550*/  @P5 HADD2.F32 R126, -RZ, R100.H0_H0 ;  /* 0x20000064ff7e5230 */ /* 0x000fc80000004100 */
[----:B------:R-:W-:-:S04]  /*2560*/  FMUL.FTZ R123, R123, UR17 ;  /* 0x000000117b7b7c20 */ /* 0x000fc80008410000 */
[----:B------:R-:W-:Y:S01]  /*2570*/  FMUL.FTZ R127, R123, UR16 ;  /* 0x000000107b7f7c20 */ /* 0x000fe20008410000 */
[----:B------:R-:W-:-:S03]  /*2580*/  @P5 HADD2.F32 R123, -RZ, R108.H0_H0 ;  /* 0x2000006cff7b5230 */ /* 0x000fc60000004100 */
[C---:B------:R-:W-:Y:S02]  /*2590*/  @P5 FMUL.FTZ R124, R127.reuse, R126 ;  /* 0x0000007e7f7c5220 */ /* 0x040fe40000410000 */
[----:B------:R-:W-:-:S03]  /*25a0*/  @P5 FMUL.FTZ R125, R127, R123 ;  /* 0x0000007b7f7d5220 */ /* 0x000fc60000410000 */
[----:B------:R-:W-:Y:S01]  /*25b0*/  F2FP.F16.F32.PACK_AB R124, RZ, R124 ;  /* 0x0000007cff7c723e */ /* 0x000fe200000000ff */
[----:B------:R-:W-:-:S03]  /*25c0*/  FADD.FTZ R32, R32, R125 ;  /* 0x0000007d20207221 */ /* 0x000fc60000010000 */
[----:B------:R-:W-:-:S07]  /*25d0*/  PRMT R112, R124, 0x7610, R112 ;  /* 0x000076107c707816 */ /* 0x000fce0000000070 */
.L_x_1773:
[----:B------:R-:W-:Y:S05]  /*25e0*/  @!P4 BRA `(.L_x_1774) ;  /* 0x000000000040c947 */ /* 0x000fea0003800000 */
[----:B------:R-:W-:Y:S01]  /*25f0*/  FFMA.FTZ R124, R182, R121, R122 ;  /* 0x00000079b67c7223 */ /* 0x000fe2000001007a */
[----:B-----5:R-:W-:Y:S02]  /*2600*/  LOP3.LUT P0, RZ, R128, 0xff00, RZ, 0xc0, !PT ;  /* 0x0000ff0080ff7812 */ /* 0x020fe4000780c0ff */
[----:B------:R-:W-:Y:S01]  /*2610*/  ISETP.GT.AND P5, PT, R138, RZ, PT ;  /* 0x000000ff8a00720c */ /* 0x000fe20003fa4270 */
[----:B------:R-:W-:Y:S01]  /*2620*/  FADD.FTZ R123, R179, -R124 ;  /* 0x8000007cb37b7221 */ /* 0x000fe20000010000 */
[----:B------:R-:W-:-:S03]  /*2630*/  CS2R R124, SRZ ;  /* 0x00000000007c7805 */ /* 0x000fc6000001ff00 */
[----:B------:R-:W-:-:S05]  /*2640*/  FMUL.FTZ R123, R140, R123 ;  /* 0x0000007b8c7b7220 */ /* 0x000fca0000410000 */
[----:B------:R-:W-:Y:S01]  /*2650*/  FSEL R123, R123, RZ, P5 ;  /* 0x000000ff7b7b7208 */ /* 0x000fe20002800000 */
[----:B------:R-:W-:-:S04]  /*2660*/  @P0 HADD2.F32 R126, -RZ, R100.H1_H1 ;  /* 0x30000064ff7e0230 */ /* 0x000fc80000004100 */
[----:B------:R-:W-:-:S04]  /*2670*/  FMUL.FTZ R123, R123, UR17 ;  /* 0x000000117b7b7c20 */ /* 0x000fc80008410000 */
[----:B------:R-:W-:Y:S01]  /*2680*/  FMUL.FTZ R127, R123, UR16 ;  /* 0x000000107b7f7c20 */ /* 0x000fe20008410000 */
[----:B------:R-:W-:-:S03]  /*2690*/  @P0 HADD2.F32 R123, -RZ, R108.H1_H1 ;  /* 0x3000006cff7b0230 */ /* 0x000fc60000004100 */
[C---:B------:R-:W-:Y:S02]  /*26a0*/  @P0 FMUL.FTZ R125, R127.reuse, R126 ;  /* 0x0000007e7f7d0220 */ /* 0x040fe40000410000 */
[----:B------:R-:W-:-:S03]  /*26b0*/  @P0 FMUL.FTZ R124, R127, R123 ;  /* 0x0000007b7f7c0220 */ /* 0x000fc60000410000 */
[----:B------:R-:W-:Y:S01]  /*26c0*/  F2FP.F16.F32.PACK_AB R125, RZ, R125 ;  /* 0x0000007dff7d723e */ /* 0x000fe200000000ff */
[----:B------:R-:W-:-:S03]  /*26d0*/  FADD.FTZ R33, R33, R124 ;  /* 0x0000007c21217221 */ /* 0x000fc60000010000 */
[----:B------:R-:W-:-:S07]  /*26e0*/  PRMT R112, R112, 0x5410, R125 ;  /* 0x0000541070707816 */ /* 0x000fce000000007d */
.L_x_1774:
        /* <DEDUP_REMOVED lines=17> */
.L_x_1775:
        /* <DEDUP_REMOVED lines=17> */
.L_x_1776:
        /* <DEDUP_REMOVED lines=17> */
.L_x_1777:
        /* <DEDUP_REMOVED lines=17> */
.L_x_1778:
        /* <DEDUP_REMOVED lines=17> */
.L_x_1779:
[----:B------:R-:W-:Y:S05]  /*2c40*/  @!P4 BRA `(.L_x_1780) ;  /* 0x0000001800d8c947 */ /* 0x000fea0003800000 */
[----:B------:R-:W-:Y:S01]  /*2c50*/  FFMA.FTZ R123, R194, R121, R122 ;  /* 0x00000079c27b7223 */ /* 0x000fe2000001007a */
[----:B-----5:R-:W-:Y:S02]  /*2c60*/  ISETP.GE.U32.AND P0, PT, R128, RZ, PT ;  /* 0x000000ff8000720c */ /* 0x020fe40003f06070 */
[----:B------:R-:W-:Y:S02]  /*2c70*/  CS2R R124, SRZ ;  /* 0x00000000007c7805 */ /* 0x000fe4000001ff00 */
[----:B------:R-:W-:Y:S01]  /*2c80*/  ISETP.GT.AND P5, PT, R138, RZ, PT ;  /* 0x000000ff8a00720c */ /* 0x000fe20003fa4270 */
[----:B------:R-:W-:Y:S01]  /*2c90*/  FADD.FTZ R123, R192, -R123 ;  /* 0x8000007bc07b7221 */ /* 0x000fe20000010000 */
[----:B------:R-:W-:-:S03]  /*2ca0*/  ISETP.GE.U32.AND.EX P0, PT, R129, 0x1000000, PT, P0 ;  /* 0x010000008100780c */ /* 0x000fc60003f06100 */
[----:B------:R-:W-:-:S05]  /*2cb0*/  FMUL.FTZ R123, R140, R123 ;  /* 0x0000007b8c7b7220 */ /* 0x000fca0000410000 */
[----:B------:R-:W-:-:S05]  /*2cc0*/  FSEL R123, R123, RZ, P5 ;  /* 0x000000ff7b7b7208 */ /* 0x000fca0002800000 */
[----:B------:R-:W-:Y:S01]  /*2cd0*/  FMUL.FTZ R123, R123, UR17 ;  /* 0x000000117b7b7c20 */ /* 0x000fe20008410000 */
[----:B------:R-:W-:-:S03]  /*2ce0*/  @P0 HADD2.F32 R126, -RZ, R103.H1_H1 ;  /* 0x30000067ff7e0230 */ /* 0x000fc60000004100 */
[----:B------:R-:W-:Y:S01]  /*2cf0*/  FMUL.FTZ R127, R123, UR16 ;  /* 0x000000107b7f7c20 */ /* 0x000fe20008410000 */
[----:B------:R-:W-:-:S03]  /*2d00*/  @P0 HADD2.F32 R123, -RZ, R111.H1_H1 ;  /* 0x3000006fff7b0230 */ /* 0x000fc60000004100 */
[C---:B------:R-:W-:Y:S02]  /*2d10*/  @P0 FMUL.FTZ R125, R127.reuse, R126 ;  /* 0x0000007e7f7d0220 */ /* 0x040fe40000410000 */
[----:B------:R-:W-:-:S03]  /*2d20*/  @P0 FMUL.FTZ R124, R127, R123 ;  /* 0x0000007b7f7c0220 */ /* 0x000fc60000410000 */
[----:B------:R-:W-:Y:S01]  /*2d30*/  F2FP.F16.F32.PACK_AB R125, RZ, R125 ;  /* 0x0000007dff7d723e */ /* 0x000fe200000000ff */
[----:B------:R-:W-:-:S03]  /*2d40*/  FADD.FTZ R31, R31, R124 ;  /* 0x0000007c1f1f7221 */ /* 0x000fc60000010000 */
[----:B------:R-:W-:Y:S01]  /*2d50*/  PRMT R115, R115, 0x5410, R125 ;  /* 0x0000541073737816 */ /* 0x000fe2000000007d */
[----:B------:R-:W-:Y:S06]  /*2d60*/  BRA `(.L_x_1780) ;  /* 0x0000001800907947 */ /* 0x000fec0003800000 */
.L_x_1772:
        /* <DEDUP_REMOVED lines=16> */
[----:B------:R-:W-:Y:S02]  /*2e70*/  @P5 HADD2.F32 R127, -RZ, R100.H0_H0 ;  /* 0x20000064ff7f5230 */ /* 0x000fe40000004100 */
[----:B------:R-:W-:-:S03]  /*2e80*/  @P5 HADD2.F32 R125, -RZ, R108.H0_H0 ;  /* 0x2000006cff7d5230 */ /* 0x000fc60000004100 */
[-C--:B------:R-:W-:Y:S02]  /*2e90*/  @P5 FMUL.FTZ R118, R127, R116.reuse ;  /* 0x000000747f765220 */ /* 0x080fe40000410000 */
[----:B------:R-:W-:-:S03]  /*2ea0*/  @P5 FMUL.FTZ R117, R125, R116 ;  /* 0x000000747d755220 */ /* 0x000fc60000410000 */
[----:B------:R-:W-:Y:S01]  /*2eb0*/  F2FP.F16.F32.PACK_AB R118, RZ, R118 ;  /* 0x00000076ff76723e */ /* 0x000fe200000000ff */
[----:B------:R-:W-:-:S03]  /*2ec0*/  FADD.FTZ R32, R32, R117 ;  /* 0x0000007520207221 */ /* 0x000fc60000010000 */
[----:B------:R-:W-:-:S07]  /*2ed0*/  PRMT R112, R118, 0x7610, R112 ;  /* 0x0000761076707816 */ /* 0x000fce0000000070 */
.L_x_1781:
[----:B------:R-:W-:Y:S01]  /*2ee0*/  F2FP.F16.F32.PACK_AB R116, RZ, R124 ;  /* 0x0000007cff74723e */ /* 0x000fe200000000ff */
[----:B------:R-:W-:Y:S01]  /*2ef0*/  FFMA.FTZ R196, R186, R121, R122 ;  /* 0x00000079bac47223 */ /* 0x000fe2000001007a */
[----:B------:R-:W-:Y:S01]  /*2f00*/  FMUL.FTZ R123, R140, R123 ;  /* 0x0000007b8c7b7220 */ /* 0x000fe20000410000 */
[----:B------:R-:W-:Y:S01]  /*2f10*/  FSEL R124, R119, RZ, P0 ;  /* 0x000000ff777c7208 */ /* 0x000fe20000000000 */
[----:B------:R-:W-:Y:S06]  /*2f20*/  @!P4 BRA `(.L_x_1782) ;  /* 0x00000000002cc947 */ /* 0x000fec0003800000 */
[----:B-----5:R-:W-:Y:S01]  /*2f30*/  LOP3.LUT P5, RZ, R128, 0xff00, RZ, 0xc0, !PT ;  /* 0x0000ff0080ff7812 */ /* 0x020fe200078ac0ff */
[----:B------:R-:W-:Y:S01]  /*2f40*/  FMUL.FTZ R117, R124, UR17 ;  /* 0x000000117c757c20 */ /* 0x000fe20008410000 */
[----:B------:R-:W-:-:S03]  /*2f50*/  CS2R R118, SRZ ;  /* 0x0000000000767805 */ /* 0x000fc6000001ff00 */
[----:B------:R-:W-:-:S08]  /*2f60*/  FMUL.FTZ R117, R117, UR16 ;  /* 0x0000001075757c20 */ /* 0x000fd00008410000 */
[----:B------:R-:W-:Y:S02]  /*2f70*/  @P5 HADD2.F32 R136, -RZ, R100.H1_H1 ;  /* 0x30000064ff885230 */ /* 0x000fe40000004100 */
[----:B------:R-:W-:-:S03]  /*2f80*/  @P5 HADD2.F32 R126, -RZ, R108.H1_H1 ;  /* 0x3000006cff7e5230 */ /* 0x000fc60000004100 */
[-C--:B------:R-:W-:Y:S02]  /*2f90*/  @P5 FMUL.FTZ R119, R136, R117.reuse ;  /* 0x0000007588775220 */ /* 0x080fe40000410000 */
[----:B------:R-:W-:-:S03]  /*2fa0*/  @P5 FMUL.FTZ R118, R126, R117 ;  /* 0x000000757e765220 */ /* 0x000fc60000410000 */
[----:B------:R-:W-:Y:S01]  /*2fb0*/  F2FP.F16.F32.PACK_AB R119, RZ, R119 ;  /* 0x00000077ff77723e */ /* 0x000fe200000000ff */
[----:B------:R-:W-:-:S03]  /*2fc0*/  FADD.FTZ R33, R33, R118 ;  /* 0x0000007621217221 */ /* 0x000fc60000010000 */
[----:B------:R-:W-:-:S07]  /*2fd0*/  PRMT R112, R112, 0x5410, R119 ;  /* 0x0000541070707816 */ /* 0x000fce0000000077 */
.L_x_1782:
[----:B------:R-:W-:Y:S01]  /*2fe0*/  F2FP.F16.F32.PACK_AB R124, RZ, R124 ;  /* 0x0000007cff7c723e */ /* 0x000fe200000000ff */
        /* <DEDUP_REMOVED lines=15> */
.L_x_1783:
        /* <DEDUP_REMOVED lines=21> */
.L_x_1784:
[----:B------:R-:W-:Y:S01]  /*3230*/  F2FP.F16.F32.PACK_AB R136, RZ, R125 ;  /* 0x0000007dff88723e */ /* 0x000fe200000000ff */
        /* <DEDUP_REMOVED lines=16> */
.L_x_1785:
[----:B------:R-:W-:Y:S01]  /*3340*/  F2FP.F16.F32.PACK_AB R123, RZ, R123 ;  /* 0x0000007bff7b723e */ /* 0x000fe200000000ff */
[C---:B------:R-:W-:Y:S01]  /*3350*/  FMUL.FTZ R125, R140.reuse, R125 ;  /* 0x0000007d8c7d7220 */ /* 0x040fe20000410000 */
        /* <DEDUP_REMOVED lines=14> */
.L_x_1786:
[----:B------:R-:W-:Y:S02]  /*3440*/  F2FP.F16.F32.PACK_AB R127, RZ, R127 ;  /* 0x0000007fff7f723e */ /* 0x000fe400000000ff */
[----:B------:R-:W-:Y:S02]  /*3450*/  FSEL R196, R135, RZ, P0 ;  /* 0x000000ff87c47208 */ /* 0x000fe40000000000 */
        /* <DEDUP_REMOVED lines=13> */
.L_x_1787:
[----:B------:R-:W-:Y:S02]  /*3530*/  F2FP.F16.F32.PACK_AB R119, R196, R125 ;  /* 0x0000007dc477723e */ /* 0x000fe400000000ff */
[----:B------:R-:W-:Y:S02]  /*3540*/  PRMT R118, R123, 0x5410, R127 ;  /* 0x000054107b767816 */ /* 0x000fe4000000007f */
[----:B------:R-:W-:Y:S02]  /*3550*/  PRMT R117, R126, 0x5410, R136 ;  /* 0x000054107e757816 */ /* 0x000fe40000000088 */
[----:B------:R-:W-:Y:S01]  /*3560*/  PRMT R116, R116, 0x5410, R124 ;  /* 0x0000541074747816 */ /* 0x000fe2000000007c */
[----:B------:R-:W-:Y:S06]  /*3570*/  @!P4 BRA `(.L_x_1780) ;  /* 0x00000010008cc947 */ /* 0x000fec0003800000 */
[----:B-----5:R-:W-:Y:S01]  /*3580*/  ISETP.GE.U32.AND P0, PT, R128, RZ, PT ;  /* 0x000000ff8000720c */ /* 0x020fe20003f06070 */
[----:B------:R-:W-:Y:S01]  /*3590*/  FMUL.FTZ R123, R196, UR17 ;  /* 0x00000011c47b7c20 */ /* 0x000fe20008410000 */
[----:B------:R-:W-:Y:S02]  /*35a0*/  CS2R R124, SRZ ;  /* 0x00000000007c7805 */ /* 0x000fe4000001ff00 */
[----:B------:R-:W-:Y:S01]  /*35b0*/  ISETP.GE.U32.AND.EX P0, PT, R129, 0x1000000, PT, P0 ;  /* 0x010000008100780c */ /* 0x000fe20003f06100 */
[----:B------:R-:W-:-:S12]  /*35c0*/  FMUL.FTZ R123, R123, UR16 ;  /* 0x000000107b7b7c20 */ /* 0x000fd80008410000 */
[----:B------:R-:W-:Y:S02]  /*35d0*/  @P0 HADD2.F32 R136, -RZ, R103.H1_H1 ;  /* 0x30000067ff880230 */ /* 0x000fe40000004100 */
[----:B------:R-:W-:-:S03]  /*35e0*/  @P0 HADD2.F32 R126, -RZ, R111.H1_H1 ;  /* 0x3000006fff7e0230 */ /* 0x000fc60000004100 */
[-C--:B------:R-:W-:Y:S02]  /*35f0*/  @P0 FMUL.FTZ R125, R136, R123.reuse ;  /* 0x0000007b887d0220 */ /* 0x080fe40000410000 */
[----:B------:R-:W-:-:S03]  /*3600*/  @P0 FMUL.FTZ R124, R126, R123 ;  /* 0x0000007b7e7c0220 */ /* 0x000fc60000410000 */
[----:B------:R-:W-:Y:S01]  /*3610*/  F2FP.F16.F32.PACK_AB R125, RZ, R125 ;  /* 0x0000007dff7d723e */ /* 0x000fe200000000ff */
[----:B------:R-:W-:-:S03]  /*3620*/  FADD.FTZ R31, R31, R124 ;  /* 0x0000007c1f1f7221 */ /* 0x000fc60000010000 */
[----:B------:R-:W-:Y:S01]  /*3630*/  PRMT R115, R115, 0x5410, R125 ;  /* 0x0000541073737816 */ /* 0x000fe2000000007d */
[----:B------:R-:W-:Y:S06]  /*3640*/  BRA `(.L_x_1780) ;  /* 0x0000001000587947 */ /* 0x000fec0003800000 */
.L_x_1771:
        /* <DEDUP_REMOVED lines=9> */
[----:B------:R-:W-:Y:S02]  /*36e0*/  HADD2.F32 R123, -RZ, R8.H0_H0 ;  /* 0x20000008ff7b7230 */ /* 0x000fe40000004100 */
[----:B------:R-:W-:-:S04]  /*36f0*/  @P5 FADD.FTZ R125, R180, -R125 ;  /* 0x8000007db47d5221 */ /* 0x000fc80000010000 */
[----:B------:R-:W-:Y:S01]  /*3700*/  @P5 FFMA.FTZ R123, R140, R125, R123 ;  /* 0x0000007d8c7b5223 */ /* 0x000fe2000001007b */
[----:B------:R-:W-:-:S03]  /*3710*/  CS2R R124, SRZ ;  /* 0x00000000007c7805 */ /* 0x000fc6000001ff00 */
[----:B------:R-:W-:Y:S02]  /*3720*/  FMUL.FTZ R123, R123, UR17 ;  /* 0x000000117b7b7c20 */ /* 0x000fe40008410000 */
[----:B------:R-:W-:Y:S02]  /*3730*/  @P0 HADD2.F32 R136, -RZ, R100.H0_H0 ;  /* 0x20000064ff880230 */ /* 0x000fe40000004100 */
[----:B------:R-:W-:Y:S01]  /*3740*/  FMUL.FTZ R123, R123, UR16 ;  /* 0x000000107b7b7c20 */ /* 0x000fe20008410000 */
[----:B------:R-:W-:-:S03]  /*3750*/  @P0 HADD2.F32 R126, -RZ, R108.H0_H0 ;  /* 0x2000006cff7e0230 */ /* 0x000fc60000004100 */
[-C--:B------:R-:W-:Y:S02]  /*3760*/  @P0 FMUL.FTZ R124, R136, R123.reuse ;  /* 0x0000007b887c0220 */ /* 0x080fe40000410000 */
[----:B------:R-:W-:-:S03]  /*3770*/  @P0 FMUL.FTZ R125, R126, R123 ;  /* 0x0000007b7e7d0220 */ /* 0x000fc60000410000 */
[----:B------:R-:W-:Y:S01]  /*3780*/  F2FP.F16.F32.PACK_AB R124, RZ, R124 ;  /* 0x0000007cff7c723e */ /* 0x000fe200000000ff */
[----:B------:R-:W-:-:S03]  /*3790*/  FADD.FTZ R32, R32, R125 ;  /* 0x0000007d20207221 */ /* 0x000fc60000010000 */
[----:B------:R-:W-:-:S07]  /*37a0*/  PRMT R112, R124, 0x7610, R112 ;  /* 0x000076107c707816 */ /* 0x000fce0000000070 */
.L_x_1789:
[----:B------:R-:W-:Y:S05]  /*37b0*/  @!P4 BRA `(.L_x_1790) ;  /* 0x00000000003cc947 */ /* 0x000fea0003800000 */
[----:B------:R-:W-:Y:S01]  /*37c0*/  @P5 FFMA.FTZ R124, R182, R121, R122 ;  /* 0x00000079b67c5223 */ /* 0x000fe2000001007a */
[----:B-----5:R-:W-:Y:S01]  /*37d0*/  LOP3.LUT P0, RZ, R128, 0xff00, RZ, 0xc0, !PT ;  /* 0x0000ff0080ff7812 */ /* 0x020fe2000780c0ff */
[----:B------:R-:W-:Y:S02]  /*37e0*/  HADD2.F32 R123, -RZ, R8.H1_H1 ;  /* 0x30000008ff7b7230 */ /* 0x000fe40000004100 */
[----:B------:R-:W-:-:S04]  /*37f0*/  @P5 FADD.FTZ R124, R179, -R124 ;  /* 0x8000007cb37c5221 */ /* 0x000fc80000010000 */
[----:B------:R-:W-:Y:S01]  /*3800*/  @P5 FFMA.FTZ R123, R140, R124, R123 ;  /* 0x0000007c8c7b5223 */ /* 0x000fe2000001007b */
[----:B------:R-:W-:-:S03]  /*3810*/  CS2R R124, SRZ ;  /* 0x00000000007c7805 */ /* 0x000fc6000001ff00 */
[----:B------:R-:W-:Y:S02]  /*3820*/  FMUL.FTZ R123, R123, UR17 ;  /* 0x000000117b7b7c20 */ /* 0x000fe40008410000 */
[----:B------:R-:W-:Y:S02]  /*3830*/  @P0 HADD2.F32 R136, -RZ, R100.H1_H1 ;  /* 0x30000064ff880230 */ /* 0x000fe40000004100 */
[----:B------:R-:W-:Y:S01]  /*3840*/  FMUL.FTZ R123, R123, UR16 ;  /* 0x000000107b7b7c20 */ /* 0x000fe20008410000 */
[----:B------:R-:W-:-:S03]  /*3850*/  @P0 HADD2.F32 R126, -RZ, R108.H1_H1 ;  /* 0x3000006cff7e0230 */ /* 0x000fc60000004100 */
[-C--:B------:R-:W-:Y:S02]  /*3860*/  @P0 FMUL.FTZ R125, R136, R123.reuse ;  /* 0x0000007b887d0220 */ /* 0x080fe40000410000 */
[----:B------:R-:W-:-:S03]  /*3870*/  @P0 FMUL.FTZ R124, R126, R123 ;  /* 0x0000007b7e7c0220 */ /* 0x000fc60000410000 */
[----:B------:R-:W-:Y:S01]  /*3880*/  F2FP.F16.F32.PACK_AB R125, RZ, R125 ;  /* 0x0000007dff7d723e */ /* 0x000fe200000000ff */
[----:B------:R-:W-:-:S03]  /*3890*/  FADD.FTZ R33, R33, R124 ;  /* 0x0000007c21217221 */ /* 0x000fc60000010000 */
[----:B------:R-:W-:-:S07]  /*38a0*/  PRMT R112, R112, 0x5410, R125 ;  /* 0x0000541070707816 */ /* 0x000fce000000007d */
.L_x_1790:
[----:B------:R-:W-:Y:S05]  /*38b0*/  @!P4 BRA `(.L_x_1791) ;  /* 0x00000000003cc947 */ /* 0x000fea0003800000 */
        /* <DEDUP_REMOVED lines=15> */
.L_x_1791:
        /* <DEDUP_REMOVED lines=16> */
.L_x_1792:
        /* <DEDUP_REMOVED lines=16> */
.L_x_1793:
        /* <DEDUP_REMOVED lines=16> */
.L_x_1794:
        /* <DEDUP_REMOVED lines=16> */
.L_x_1795:
[----:B------:R-:W-:Y:S05]  /*3db0*/  @!P4 BRA `(.L_x_1780) ;  /* 0x00000008007cc947 */ /* 0x000fea0003800000 */
[----:B-----5:R-:W-:Y:S01]  /*3dc0*/  ISETP.GE.U32.AND P0, PT, R128, RZ, PT ;  /* 0x000000ff8000720c */ /* 0x020fe20003f06070 */
[----:B------:R-:W-:Y:S01]  /*3dd0*/  @P5 FFMA.FTZ R125, R194, R121, R122 ;  /* 0x00000079c27d5223 */ /* 0x000fe2000001007a */
[----:B------:R-:W-:Y:S02]  /*3de0*/  HADD2.F32 R123, -RZ, R11.H1_H1 ;  /* 0x3000000bff7b7230 */ /* 0x000fe40000004100 */
[----:B------:R-:W-:Y:S01]  /*3df0*/  ISETP.GE.U32.AND.EX P0, PT, R129, 0x1000000, PT, P0 ;  /* 0x010000008100780c */ /* 0x000fe20003f06100 */
[----:B------:R-:W-:-:S04]  /*3e00*/  @P5 FADD.FTZ R125, R192, -R125 ;  /* 0x8000007dc07d5221 */ /* 0x000fc80000010000 */
[----:B------:R-:W-:Y:S01]  /*3e10*/  @P5 FFMA.FTZ R123, R140, R125, R123 ;  /* 0x0000007d8c7b5223 */ /* 0x000fe2000001007b */
[----:B------:R-:W-:-:S03]  /*3e20*/  CS2R R124, SRZ ;  /* 0x00000000007c7805 */ /* 0x000fc6000001ff00 */
[----:B------:R-:W-:-:S04]  /*3e30*/  FMUL.FTZ R123, R123, UR17 ;  /* 0x000000117b7b7c20 */ /* 0x000fc80008410000 */
[----:B------:R-:W-:Y:S02]  /*3e40*/  @P0 HADD2.F32 R136, -RZ, R103.H1_H1 ;  /* 0x30000067ff880230 */ /* 0x000fe40000004100 */
[----:B------:R-:W-:Y:S01]  /*3e50*/  FMUL.FTZ R123, R123, UR16 ;  /* 0x000000107b7b7c20 */ /* 0x000fe20008410000 */
[----:B------:R-:W-:-:S03]  /*3e60*/  @P0 HADD2.F32 R126, -RZ, R111.H1_H1 ;  /* 0x3000006fff7e0230 */ /* 0x000fc60000004100 */
[-C--:B------:R-:W-:Y:S02]  /*3e70*/  @P0 FMUL.FTZ R125, R136, R123.reuse ;  /* 0x0000007b887d0220 */ /* 0x080fe40000410000 */
[----:B------:R-:W-:-:S03]  /*3e80*/  @P0 FMUL.FTZ R124, R126, R123 ;  /* 0x0000007b7e7c0220 */ /* 0x000fc60000410000 */
[----:B------:R-:W-:Y:S01]  /*3e90*/  F2FP.F16.F32.PACK_AB R125, RZ, R125 ;  /* 0x0000007dff7d723e */ /* 0x000fe200000000ff */
[----:B------:R-:W-:-:S03]  /*3ea0*/  FADD.FTZ R31, R31, R124 ;  /* 0x0000007c1f1f7221 */ /* 0x000fc60000010000 */
[----:B------:R-:W-:Y:S01]  /*3eb0*/  PRMT R115, R115, 0x5410, R125 ;  /* 0x0000541073737816 */ /* 0x000fe2000000007d */
[----:B------:R-:W-:Y:S06]  /*3ec0*/  BRA `(.L_x_1780) ;  /* 0x0000000800387947 */ /* 0x000fec0003800000 */
.L_x_1788:
[----:B------:R-:W-:Y:S01]  /*3ed0*/  ISETP.GT.AND P0, PT, R138, RZ, PT ;  /* 0x000000ff8a00720c */ /* 0x000fe20003f04270 */
[----:B------:R-:W-:Y:S01]  /*3ee0*/  @P5 FFMA.FTZ R119, R3, R121, R122 ;  /* 0x0000007903775223 */ /* 0x000fe2000001007a */
[--C-:B-----5:R-:W-:Y:S02]  /*3ef0*/  HADD2.F32 R117, -RZ, R8.reuse.H0_H0 ;  /* 0x20000008ff757230 */ /* 0x120fe40000004100 */
[----:B------:R-:W-:Y:S02]  /*3f00*/  HADD2.F32 R125, -RZ, R8.H1_H1 ;  /* 0x30000008ff7d7230 */ /* 0x000fe40000004100 */
[----:B------:R-:W-:Y:S01]  /*3f10*/  @P5 FADD.FTZ R119, R180, -R119 ;  /* 0x80000077b4775221 */ /* 0x000fe20000010000 */
[--C-:B------:R-:W-:Y:S02]  /*3f20*/  HADD2.F32 R135, -RZ, R9.reuse.H1_H1 ;  /* 0x30000009ff877230 */ /* 0x100fe40000004100 */
[----:B------:R-:W-:Y:S02]  /*3f30*/  HADD2.F32 R127, -RZ, R9.H0_H0 ;  /* 0x20000009ff7f7230 */ /* 0x000fe40000004100 */
[----:B------:R-:W-:Y:S01]  /*3f40*/  @P5 FFMA.FTZ R117, R140, R119, R117 ;  /* 0x000000778c755223 */ /* 0x000fe20000010075 */
[----:B------:R-:W-:-:S02]  /*3f50*/  HADD2.F32 R137, -RZ, R10.H0_H0 ;  /* 0x2000000aff897230 */ /* 0x000fc40000004100 */
[----:B------:R-:W-:Y:S02]  /*3f60*/  HADD2.F32 R177, -RZ, R10.H1_H1 ;  /* 0x3000000affb17230 */ /* 0x000fe40000004100 */
        /* <DEDUP_REMOVED lines=9> */
[-CC-:B------:R-:W-:Y:S01]  /*4000*/  @P0 FFMA.FTZ R116, R190, R121.reuse, R122.reuse ;  /* 0x00000079be740223 */ /* 0x180fe2000001007a */
[----:B------:R-:W-:Y:S01]  /*4010*/  @P0 FFMA.FTZ R135, R140, R124, R135 ;  /* 0x0000007c8c870223 */ /* 0x000fe20000010087 */
[----:B------:R-:W-:Y:S01]  /*4020*/  @P0 FFMA.FTZ R124, R191, R121, R122 ;  /* 0x00000079bf7c0223 */ /* 0x000fe2000001007a */
[----:B------:R-:W-:Y:S01]  /*4030*/  @P0 FADD.FTZ R119, R188, -R119 ;  /* 0x80000077bc770221 */ /* 0x000fe20000010000 */
[----:B------:R-:W-:Y:S01]  /*4040*/  @P0 FADD.FTZ R116, R187, -R116 ;  /* 0x80000074bb740221 */ /* 0x000fe20000010000 */
[----:B------:R-:W-:Y:S01]  /*4050*/  @P0 FFMA.FTZ R127, R140, R118, R127 ;  /* 0x000000768c7f0223 */ /* 0x000fe2000001007f */
[----:B------:R-:W-:-:S02]  /*4060*/  HADD2.F32 R118, -RZ, R11.H0_H0 ;  /* 0x2000000bff767230 */ /* 0x000fc40000004100 */
[----:B------:R-:W-:Y:S01]  /*4070*/  @P0 FADD.FTZ R193, R189, -R124 ;  /* 0x8000007cbdc10221 */ /* 0x000fe20000010000 */
[----:B------:R-:W-:Y:S02]  /*4080*/  HADD2.F32 R123, -RZ, R11.H1_H1 ;  /* 0x3000000bff7b7230 */ /* 0x000fe40000004100 */
[----:B------:R-:W-:Y:S01]  /*4090*/  @P0 FADD.FTZ R124, R192, -R195 ;  /* 0x800000c3c07c0221 */ /* 0x000fe20000010000 */
[C---:B------:R-:W-:Y:S01]  /*40a0*/  @P0 FFMA.FTZ R137, R140.reuse, R119, R137 ;  /* 0x000000778c890223 */ /* 0x040fe20000010089 */
[C---:B------:R-:W-:Y:S01]  /*40b0*/  @P0 FFMA.FTZ R177, R140.reuse, R116, R177 ;  /* 0x000000748cb10223 */ /* 0x040fe200000100b1 */
[C---:B------:R-:W-:Y:S01]  /*40c0*/  @P0 FFMA.FTZ R118, R140.reuse, R193, R118 ;  /* 0x000000c18c760223 */ /* 0x040fe20000010076 */
[----:B------:R-:W-:Y:S01]  /*40d0*/  @P0 FFMA.FTZ R123, R140, R124, R123 ;  /* 0x0000007c8c7b0223 */ /* 0x000fe2000001007b */
[----:B------:R-:W-:Y:S02]  /*40e0*/  F2FP.F16.F32.PACK_AB R124, RZ, R117 ;  /* 0x00000075ff7c723e */ /* 0x000fe400000000ff */
[----:B------:R-:W-:-:S02]  /*40f0*/  F2FP.F16.F32.PACK_AB R126, RZ, R125 ;  /* 0x0000007dff7e723e */ /* 0x000fc400000000ff */
[----:B------:R-:W-:Y:S02]  /*4100*/  F2FP.F16.F32.PACK_AB R136, RZ, R127 ;  /* 0x0000007fff88723e */ /* 0x000fe400000000ff */
[----:B------:R-:W-:Y:S02]  /*4110*/  F2FP.F16.F32.PACK_AB R193, RZ, R135 ;  /* 0x00000087ffc1723e */ /* 0x000fe400000000ff */
[----:B------:R-:W-:Y:S02]  /*4120*/  F2FP.F16.F32.PACK_AB R195, RZ, R137 ;  /* 0x00000089ffc3723e */ /* 0x000fe400000000ff */
[----:B------:R-:W-:Y:S01]  /*4130*/  F2FP.F16.F32.PACK_AB R196, RZ, R177 ;  /* 0x000000b1ffc4723e */ /* 0x000fe200000000ff */
[----:B------:R-:W-:Y:S06]  /*4140*/  @!P4 BRA `(.L_x_1796) ;  /* 0x000000000030c947 */ /* 0x000fec0003800000 */
[----:B------:R-:W-:Y:S01]  /*4150*/  LOP3.LUT P0, RZ, R128, 0xff, RZ, 0xc0, !PT ;  /* 0x000000ff80ff7812 */ /* 0x000fe2000780c0ff */
        /* <DEDUP_REMOVED lines=11> */
.L_x_1796:
[----:B------:R-:W-:Y:S05]  /*4210*/  @!P4 BRA `(.L_x_1797) ;  /* 0x00000000002cc947 */ /* 0x000fea0003800000 */
[----:B------:R-:W-:Y:S01]  /*4220*/  LOP3.LUT P0, RZ, R128, 0xff00, RZ, 0xc0, !PT ;  /* 0x0000ff0080ff7812 */ /* 0x000fe2000780c0ff */
        /* <DEDUP_REMOVED lines=10> */
.L_x_1797:
[----:B------:R-:W-:Y:S05]  /*42d0*/  @!P4 BRA `(.L_x_1798) ;  /* 0x00000000002cc947 */ /* 0x000fea0003800000 */
[----:B------:R-:W-:Y:S01]  /*42e0*/  LOP3.LUT P0, RZ, R128, 0xff0000, RZ, 0xc0, !PT ;  /* 0x00ff000080ff7812 */ /* 0x000fe2000780c0ff */
        /* <DEDUP_REMOVED lines=10> */
.L_x_1798:
        /* <DEDUP_REMOVED lines=12> */
.L_x_1799:
        /* <DEDUP_REMOVED lines=12> */
.L_x_1800:
        /* <DEDUP_REMOVED lines=12> */
.L_x_1801:
[----:B------:R-:W-:Y:S05]  /*45d0*/  @!P4 BRA `(.L_x_1802) ;  /* 0x000000000030c947 */ /* 0x000fea0003800000 */
        /* <DEDUP_REMOVED lines=12> */
.L_x_1802:
[----:B------:R-:W-:Y:S02]  /*46a0*/  F2FP.F16.F32.PACK_AB R119, R123, R118 ;  /* 0x000000767b77723e */ /* 0x000fe400000000ff */
[----:B------:R-:W-:Y:S02]  /*46b0*/  PRMT R118, R195, 0x5410, R196 ;  /* 0x00005410c3767816 */ /* 0x000fe400000000c4 */
[----:B------:R-:W-:Y:S02]  /*46c0*/  PRMT R117, R136, 0x5410, R193 ;  /* 0x0000541088757816 */ /* 0x000fe400000000c1 */
[----:B------:R-:W-:Y:S01]  /*46d0*/  PRMT R116, R124, 0x5410, R126 ;  /* 0x000054107c747816 */ /* 0x000fe2000000007e */
[----:B------:R-:W-:Y:S06]  /*46e0*/  @!P4 BRA `(.L_x_1780) ;  /* 0x000000000030c947 */ /* 0x000fec0003800000 */
[----:B------:R-:W-:Y:S01]  /*46f0*/  ISETP.GE.U32.AND P0, PT, R128, RZ, PT ;  /* 0x000000ff8000720c */ /* 0x000fe20003f06070 */
        /* <DEDUP_REMOVED lines=10> */
[----:B------:R-:W-:-:S07]  /*47a0*/  PRMT R115, R115, 0x5410, R125 ;  /* 0x0000541073737816 */ /* 0x000fce000000007d */
.L_x_1780:
        /* <DEDUP_REMOVED lines=10> */
.L_x_1769:
[----:B------:R-:W-:Y:S05]  /*4850*/  BSYNC.RECONVERGENT B0 ;  /* 0x0000000000007941 */ /* 0x000fea0003800200 */
.L_x_1768:
        /* <DEDUP_REMOVED lines=8> */
.L_x_1805:
[----:B------:R-:W-:Y:S05]  /*48e0*/  BRA.U !UP0, `(.L_x_1806) ;  /* 0x0000001108587547 */ /* 0x000fea000b800000 */
[----:B------:R-:W-:-:S04]  /*48f0*/  UISETP.NE.U32.AND UP0, UPT, UR6, URZ, UPT ;  /* 0x000000ff0600728c */ /* 0x000fc8000bf05070 */
[----:B------:R-:W-:-:S06]  /*4900*/  UISETP.NE.AND.EX UP0, UPT, UR7, URZ, UPT, UP0 ;  /* 0x000000ff0700728c */ /* 0x000fcc000bf05300 */
[----:B------:R-:W-:-:S13]  /*4910*/  PLOP3.LUT P0, PT, PT, PT, UP0, 0x80, 0x8 ;  /* 0x000000000008781c */ /* 0x000fda0003f0f008 */
[----:B------:R-:W-:Y:S05]  /*4920*/  @!P0 BRA `(.L_x_1807) ;  /* 0x00000008003c8947 */ /* 0x000fea0003800000 */
[----:B------:R-:W-:Y:S01]  /*4930*/  ISETP.GT.AND P5, PT, R138, RZ, PT ;  /* 0x000000ff8a00720c */ /* 0x000fe20003fa4270 */
[--C-:B0----5:R-:W-:Y:S02]  /*4940*/  HADD2.F32 R117, -RZ, R4.reuse.H0_H0 ;  /* 0x20000004ff757230 */ /* 0x121fe40000004100 */
[----:B------:R-:W-:Y:S02]  /*4950*/  HADD2.F32 R125, -RZ, R4.H1_H1 ;  /* 0x30000004ff7d7230 */ /* 0x000fe40000004100 */
[--C-:B------:R-:W-:Y:S02]  /*4960*/  HADD2.F32 R127, -RZ, R5.reuse.H0_H0 ;  /* 0x20000005ff7f7230 */ /* 0x100fe40000004100 */
[----:B------:R-:W-:Y:S02]  /*4970*/  HADD2.F32 R135, -RZ, R5.H1_H1 ;  /* 0x30000005ff877230 */ /* 0x000fe40000004100 */
[--C-:B------:R-:W-:Y:S02]  /*4980*/  HADD2.F32 R137, -RZ, R6.reuse.H0_H0 ;  /* 0x20000006ff897230 */ /* 0x100fe40000004100 */
[----:B------:R-:W-:-:S02]  /*4990*/  HADD2.F32 R177, -RZ, R6.H1_H1 ;  /* 0x30000006ffb17230 */ /* 0x000fc40000004100 */
        /* <DEDUP_REMOVED lines=12> */
[----:B------:R-:W-:Y:S01]  /*4a60*/  @P5 FFMA.FTZ R127, R140, R118, R127 ;  /* 0x000000768c7f5223 */ /* 0x000fe2000001007f */
[-C--:B------:R-:W-:Y:S01]  /*4a70*/  @P5 FFMA.FTZ R118, R159, R121.reuse, R122 ;  /* 0x000000799f765223 */ /* 0x080fe2000001007a */
[----:B------:R-:W-:Y:S01]  /*4a80*/  @P5 FADD.FTZ R119, R150, -R119 ;  /* 0x8000007796775221 */ /* 0x000fe20000010000 */
[----:B------:R-:W-:Y:S01]  /*4a90*/  @P5 FADD.FTZ R116, R151, -R116 ;  /* 0x8000007497745221 */ /* 0x000fe20000010000 */
[----:B------:R-:W-:Y:S01]  /*4aa0*/  @P5 FFMA.FTZ R195, R160, R121, R122 ;  /* 0x00000079a0c35223 */ /* 0x000fe2000001007a */
[----:B------:R-:W-:Y:S01]  /*4ab0*/  @P5 FFMA.FTZ R135, R140, R124, R135 ;  /* 0x0000007c8c875223 */ /* 0x000fe20000010087 */
[----:B------:R-:W-:-:S02]  /*4ac0*/  HADD2.F32 R124, -RZ, R7.H0_H0 ;  /* 0x20000007ff7c7230 */ /* 0x000fc40000004100 */
[----:B------:R-:W-:Y:S01]  /*4ad0*/  @P5 FADD.FTZ R193, R157, -R118 ;  /* 0x800000769dc15221 */ /* 0x000fe20000010000 */
[----:B------:R-:W-:Y:S02]  /*4ae0*/  HADD2.F32 R123, -RZ, R7.H1_H1 ;  /* 0x30000007ff7b7230 */ /* 0x000fe40000004100 */
[C---:B------:R-:W-:Y:S01]  /*4af0*/  @P5 FFMA.FTZ R137, R140.reuse, R119, R137 ;  /* 0x000000778c895223 */ /* 0x040fe20000010089 */
[----:B------:R-:W-:Y:S01]  /*4b00*/  @P5 FFMA.FTZ R177, R140, R116, R177 ;  /* 0x000000748cb15223 */ /* 0x000fe200000100b1 */
[----:B------:R-:W-:Y:S01]  /*4b10*/  @P5 FADD.FTZ R118, R158, -R195 ;  /* 0x800000c39e765221 */ /* 0x000fe20000010000 */
[C---:B------:R-:W-:Y:S01]  /*4b20*/  @P5 FFMA.FTZ R124, R140.reuse, R193, R124 ;  /* 0x000000c18c7c5223 */ /* 0x040fe2000001007c */
[----:B------:R-:W-:Y:S02]  /*4b30*/  F2FP.F16.F32.PACK_AB R126, RZ, R117 ;  /* 0x00000075ff7e723e */ /* 0x000fe400000000ff */
[----:B------:R-:W-:Y:S01]  /*4b40*/  @P5 FFMA.FTZ R123, R140, R118, R123 ;  /* 0x000000768c7b5223 */ /* 0x000fe2000001007b */
        /* <DEDUP_REMOVED lines=13> */
[----:B------:R-:W-:Y:S02]  /*4c20*/  @P5 FMUL.FTZ R116, R117, R118 ;  /* 0x0000007675745220 */ /* 0x000fe40000410000 */
[----:B------:R-:W-:-:S03]  /*4c30*/  @P5 FMUL.FTZ R119, R198, R117 ;  /* 0x00000075c6775220 */ /* 0x000fc60000410000 */
[----:B------:R-:W-:Y:S01]  /*4c40*/  F2FP.F16.F32.PACK_AB R116, RZ, R116 ;  /* 0x00000074ff74723e */ /* 0x000fe200000000ff */
[----:B------:R-:W-:-:S03]  /*4c50*/  FADD.FTZ R24, R24, R119 ;  /* 0x0000007718187221 */ /* 0x000fc60000010000 */
[----:B------:R-:W-:-:S07]  /*4c60*/  PRMT R112, R116, 0x7610, R112 ;  /* 0x0000761074707816 */ /* 0x000fce0000000070 */
.L_x_1808:
[----:B------:R-:W-:Y:S05]  /*4c70*/  @!P4 BRA `(.L_x_1809) ;  /* 0x00000000002cc947 */ /* 0x000fea0003800000 */
[----:B------:R-:W-:Y:S01]  /*4c80*/  LOP3.LUT P5, RZ, R130, 0xff00, RZ, 0xc0, !PT ;  /* 0x0000ff0082ff7812 */ /* 0x000fe200078ac0ff */
[----:B------:R-:W-:Y:S01]  /*4c90*/  FMUL.FTZ R125, R125, UR17 ;  /* 0x000000117d7d7c20 */ /* 0x000fe20008410000 */
[----:B------:R-:W-:-:S03]  /*4ca0*/  CS2R R116, SRZ ;  /* 0x0000000000747805 */ /* 0x000fc6000001ff00 */
[----:B------:R-:W-:-:S08]  /*4cb0*/  FMUL.FTZ R125, R125, UR16 ;  /* 0x000000107d7d7c20 */ /* 0x000fd00008410000 */
[----:B------:R-:W-:Y:S02]  /*4cc0*/  @P5 HADD2.F32 R118, -RZ, R92.H1_H1 ;  /* 0x3000005cff765230 */ /* 0x000fe40000004100 */
[----:B------:R-:W-:-:S03]  /*4cd0*/  @P5 HADD2.F32 R198, -RZ, R108.H1_H1 ;  /* 0x3000006cffc65230 */ /* 0x000fc60000004100 */
[----:B------:R-:W-:Y:S02]  /*4ce0*/  @P5 FMUL.FTZ R117, R125, R118 ;  /* 0x000000767d755220 */ /* 0x000fe40000410000 */
[----:B------:R-:W-:-:S03]  /*4cf0*/  @P5 FMUL.FTZ R116, R198, R125 ;  /* 0x0000007dc6745220 */ /* 0x000fc60000410000 */
[----:B------:R-:W-:Y:S01]  /*4d00*/  F2FP.F16.F32.PACK_AB R117, RZ, R117 ;  /* 0x00000075ff75723e */ /* 0x000fe200000000ff */
[----:B------:R-:W-:-:S03]  /*4d10*/  FADD.FTZ R25, R25, R116 ;  /* 0x0000007419197221 */ /* 0x000fc60000010000 */
[----:B------:R-:W-:-:S07]  /*4d20*/  PRMT R112, R112, 0x5410, R117 ;  /* 0x0000541070707816 */ /* 0x000fce0000000075 */
.L_x_1809:
[----:B------:R-:W-:Y:S05]  /*4d30*/  @!P4 BRA `(.L_x_1810) ;  /* 0x00000000002cc947 */ /* 0x000fea0003800000 */
[----:B------:R-:W-:Y:S01]  /*4d40*/  LOP3.LUT P5, RZ, R130, 0xff0000, RZ, 0xc0, !PT ;  /* 0x00ff000082ff7812 */ /* 0x000fe200078ac0ff */
[----:B------:R-:W-:Y:S01]  /*4d50*/  FMUL.FTZ R127, R127, UR17 ;  /* 0x000000117f7f7c20 */ /* 0x000fe20008410000 */
[----:B------:R-:W-:-:S03]  /*4d60*/  CS2R R116, SRZ ;  /* 0x0000000000747805 */ /* 0x000fc6000001ff00 */
        /* <DEDUP_REMOVED lines=8> */
.L_x_1810:
        /* <DEDUP_REMOVED lines=12> */
.L_x_1811:
        /* <DEDUP_REMOVED lines=12> */
.L_x_1812:
        /* <DEDUP_REMOVED lines=12> */
.L_x_1813:
        /* <DEDUP_REMOVED lines=13> */
.L_x_1814:
        /* <DEDUP_REMOVED lines=12> */
[----:B------:R-:W-:Y:S02]  /*51c0*/  @P5 FMUL.FTZ R125, R123, R126 ;  /* 0x0000007e7b7d5220 */ /* 0x000fe40000410000 */
[----:B------:R-:W-:-:S03]  /*51d0*/  @P5 FMUL.FTZ R124, R136, R123 ;  /* 0x0000007b887c5220 */ /* 0x000fc60000410000 */
[----:B------:R-:W-:Y:S01]  /*51e0*/  F2FP.F16.F32.PACK_AB R125, RZ, R125 ;  /* 0x0000007dff7d723e */ /* 0x000fe200000000ff */
[----:B------:R-:W-:-:S03]  /*51f0*/  FADD.FTZ R23, R23, R124 ;  /* 0x0000007c17177221 */ /* 0x000fc60000010000 */
[----:B------:R-:W-:Y:S01]  /*5200*/  PRMT R115, R115, 0x5410, R125 ;  /* 0x0000541073737816 */ /* 0x000fe2000000007d */
[----:B------:R-:W-:Y:S06]  /*5210*/  BRA `(.L_x_1815) ;  /* 0x0000001800787947 */ /* 0x000fec0003800000 */
.L_x_1807:
[----:B------:R-:W-:Y:S01]  /*5220*/  ISETP.GT.AND P6, PT, R138, RZ, PT ;  /* 0x000000ff8a00720c */ /* 0x000fe20003fc4270 */
[----:B------:R-:W-:-:S12]  /*5230*/  @!P4 BRA `(.L_x_1816) ;  /* 0x00000000003cc947 */ /* 0x000fd80003800000 */
[----:B0-----:R-:W-:Y:S01]  /*5240*/  @P6 FFMA.FTZ R125, R141, R121, R122 ;  /* 0x000000798d7d6223 */ /* 0x001fe2000001007a */
        /* <DEDUP_REMOVED lines=14> */
.L_x_1816:
[----:B------:R-:W-:Y:S05]  /*5330*/  @!P4 BRA `(.L_x_1817) ;  /* 0x00000000003cc947 */ /* 0x000fea0003800000 */
[----:B0-----:R-:W-:Y:S01]  /*5340*/  @P6 FFMA.FTZ R124, R144, R121, R122 ;  /* 0x00000079907c6223 */ /* 0x001fe2000001007a */
        /* <DEDUP_REMOVED lines=14> */
.L_x_1817:
[----:B------:R-:W-:Y:S05]  /*5430*/  @!P4 BRA `(.L_x_1818) ;  /* 0x00000000003cc947 */ /* 0x000fea0003800000 */
        /* <DEDUP_REMOVED lines=15> */
.L_x_1818:
        /* <DEDUP_REMOVED lines=16> */
.L_x_1819:
        /* <DEDUP_REMOVED lines=16> */
.L_x_1820:
        /* <DEDUP_REMOVED lines=16> */
.L_x_1821:
        /* <DEDUP_REMOVED lines=16> */
.L_x_1822:
[----:B------:R-:W-:Y:S05]  /*5930*/  @!P4 BRA `(.L_x_1815) ;  /* 0x0000001000b0c947 */ /* 0x000fea0003800000 */
[----:B-----5:R-:W-:Y:S01]  /*5940*/  ISETP.GE.U32.AND P5, PT, R130, RZ, PT ;  /* 0x000000ff8200720c */ /* 0x020fe20003fa6070 */
[----:B0-----:R-:W-:Y:S01]  /*5950*/  @P6 FFMA.FTZ R125, R160, R121, R122 ;  /* 0x00000079a07d6223 */ /* 0x001fe2000001007a */
        /* <DEDUP_REMOVED lines=15> */
.L_x_1806:
        /* <DEDUP_REMOVED lines=27> */
.L_x_1824:
        /* <DEDUP_REMOVED lines=16> */
.L_x_1825:
        /* <DEDUP_REMOVED lines=16> */
.L_x_1826:
        /* <DEDUP_REMOVED lines=21> */
.L_x_1827:
        /* <DEDUP_REMOVED lines=17> */
.L_x_1828:
        /* <DEDUP_REMOVED lines=16> */
.L_x_1829:
        /* <DEDUP_REMOVED lines=15> */
.L_x_1830:
        /* <DEDUP_REMOVED lines=18> */
.L_x_1823:
        /* <DEDUP_REMOVED lines=8> */
[----:B------:R-:W-:Y:S02]  /*63f0*/  @P6 HADD2.F32 R136, -RZ, R92.H0_H0 ;  /* 0x2000005cff886230 */ /* 0x000fe40000004100 */
[----:B------:R-:W-:Y:S02]  /*6400*/  @P6 HADD2.F32 R126, -RZ, R108.H0_H0 ;  /* 0x2000006cff7e6230 */ /* 0x000fe40000004100 */
[----:B------:R-:W-:-:S04]  /*6410*/  FMUL.FTZ R123, R123, UR17 ;  /* 0x000000117b7b7c20 */ /* 0x000fc80008410000 */
[----:B------:R-:W-:-:S04]  /*6420*/  FMUL.FTZ R123, R123, UR16 ;  /* 0x000000107b7b7c20 */ /* 0x000fc80008410000 */
[-C--:B------:R-:W-:Y:S01]  /*6430*/  @P6 FMUL.FTZ R124, R136, R123.reuse ;  /* 0x0000007b887c6220 */ /* 0x080fe20000410000 */
[----:B------:R-:W-:-:S04]  /*6440*/  @P6 FMUL.FTZ R125, R126, R123 ;  /* 0x0000007b7e7d6220 */ /* 0x000fc80000410000 */
[----:B------:R-:W-:Y:S01]  /*6450*/  F2FP.F16.F32.PACK_AB R124, RZ, R124 ;  /* 0x0000007cff7c723e */ /* 0x000fe200000000ff */
[----:B------:R-:W-:-:S03]  /*6460*/  FADD.FTZ R24, R24, R125 ;  /* 0x0000007d18187221 */ /* 0x000fc60000010000 */
[----:B------:R-:W-:-:S07]  /*6470*/  PRMT R112, R124, 0x7610, R112 ;  /* 0x000076107c707816 */ /* 0x000fce0000000070 */
.L_x_1831:
        /* <DEDUP_REMOVED lines=8> */
[----:B------:R-:W-:Y:S02]  /*6500*/  @P6 HADD2.F32 R136, -RZ, R92.H1_H1 ;  /* 0x3000005cff886230 */ /* 0x000fe40000004100 */
[----:B------:R-:W-:Y:S02]  /*6510*/  @P6 HADD2.F32 R126, -RZ, R108.H1_H1 ;  /* 0x3000006cff7e6230 */ /* 0x000fe40000004100 */
[----:B------:R-:W-:-:S04]  /*6520*/  FMUL.FTZ R123, R123, UR17 ;  /* 0x000000117b7b7c20 */ /* 0x000fc80008410000 */
[----:B------:R-:W-:-:S04]  /*6530*/  FMUL.FTZ R123, R123, UR16 ;  /* 0x000000107b7b7c20 */ /* 0x000fc80008410000 */
[-C--:B------:R-:W-:Y:S01]  /*6540*/  @P6 FMUL.FTZ R125, R136, R123.reuse ;  /* 0x0000007b887d6220 */ /* 0x080fe20000410000 */
[----:B------:R-:W-:-:S04]  /*6550*/  @P6 FMUL.FTZ R124, R126, R123 ;  /* 0x0000007b7e7c6220 */ /* 0x000fc80000410000 */
[----:B------:R-:W-:Y:S01]  /*6560*/  F2FP.F16.F32.PACK_AB R125, RZ, R125 ;  /* 0x0000007dff7d723e */ /* 0x000fe200000000ff */
[----:B------:R-:W-:-:S03]  /*6570*/  FADD.FTZ R25, R25, R124 ;  /* 0x0000007c19197221 */ /* 0x000fc60000010000 */
[----:B------:R-:W-:-:S07]  /*6580*/  PRMT R112, R112, 0x5410, R125 ;  /* 0x0000541070707816 */ /* 0x000fce000000007d */
.L_x_1832:
        /* <DEDUP_REMOVED lines=17> */
.L_x_1833:
        /* <DEDUP_REMOVED lines=17> */
.L_x_1834:
        /* <DEDUP_REMOVED lines=17> */
.L_x_1835:
        /* <DEDUP_REMOVED lines=17> */
.L_x_1836:
        /* <DEDUP_REMOVED lines=17> */
.L_x_1837:
        /* <DEDUP_REMOVED lines=10> */
[----:B------:R-:W-:Y:S02]  /*6b80*/  @P5 HADD2.F32 R136, -RZ, R95.H1_H1 ;  /* 0x3000005fff885230 */ /* 0x000fe40000004100 */
[----:B------:R-:W-:Y:S02]  /*6b90*/  @P5 HADD2.F32 R126, -RZ, R111.H1_H1 ;  /* 0x3000006fff7e5230 */ /* 0x000fe40000004100 */
[----:B------:R-:W-:-:S04]  /*6ba0*/  FMUL.FTZ R123, R123, UR16 ;  /* 0x000000107b7b7c20 */ /* 0x000fc80008410000 */
[-C--:B------:R-:W-:Y:S01]  /*6bb0*/  @P5 FMUL.FTZ R125, R136, R123.reuse ;  /* 0x0000007b887d5220 */ /* 0x080fe20000410000 */
[----:B------:R-:W-:-:S04]  /*6bc0*/  @P5 FMUL.FTZ R124, R126, R123 ;  /* 0x0000007b7e7c5220 */ /* 0x000fc80000410000 */
[----:B------:R-:W-:Y:S01]  /*6bd0*/  F2FP.F16.F32.PACK_AB R125, RZ, R125 ;  /* 0x0000007dff7d723e */ /* 0x000fe200000000ff */
[----:B------:R-:W-:-:S03]  /*6be0*/  FADD.FTZ R23, R23, R124 ;  /* 0x0000007c17177221 */ /* 0x000fc60000010000 */
[----:B------:R-:W-:-:S07]  /*6bf0*/  PRMT R115, R115, 0x5410, R125 ;  /* 0x0000541073737816 */ /* 0x000fce000000007d */
.L_x_1815:
        /* <DEDUP_REMOVED lines=8> */
.L_x_1804:
[----:B------:R-:W-:Y:S05]  /*6c80*/  BSYNC.RECONVERGENT B0 ;  /* 0x0000000000007941 */ /* 0x000fea0003800200 */
.L_x_1803:
        /* <DEDUP_REMOVED lines=8> */
.L_x_1840:
[----:B------:R-:W-:Y:S05]  /*6d10*/  BRA.U !UP0, `(.L_x_1841) ;  /* 0x00000011085c7547 */ /* 0x000fea000b800000 */
[----:B------:R-:W-:-:S04]  /*6d20*/  UISETP.NE.U32.AND UP0, UPT, UR6, URZ, UPT ;  /* 0x000000ff0600728c */ /* 0x000fc8000bf05070 */
[----:B------:R-:W-:-:S06]  /*6d30*/  UISETP.NE.AND.EX UP0, UPT, UR7, URZ, UPT, UP0 ;  /* 0x000000ff0700728c */ /* 0x000fcc000bf05300 */
[----:B------:R-:W-:-:S13]  /*6d40*/  PLOP3.LUT P0, PT, PT, PT, UP0, 0x80, 0x8 ;  /* 0x000000000008781c */ /* 0x000fda0003f0f008 */
[----:B------:R-:W-:Y:S05]  /*6d50*/  @!P0 BRA `(.L_x_1842) ;  /* 0x0000000800408947 */ /* 0x000fea0003800000 */
[----:B------:R-:W-:Y:S01]  /*6d60*/  ISETP.GT.AND P5, PT, R138, RZ, PT ;  /* 0x000000ff8a00720c */ /* 0x000fe20003fa4270 */
[----:B0-2--5:R-:W-:Y:S02]  /*6d70*/  HADD2.F32 R117, -RZ, R104.H0_H0 ;  /* 0x20000068ff757230 */ /* 0x025fe40000004100 */
[--C-:B------:R-:W-:Y:S02]  /*6d80*/  HADD2.F32 R123, -RZ, R105.reuse.H0_H0 ;  /* 0x20000069ff7b7230 */ /* 0x100fe40000004100 */
[----:B------:R-:W-:Y:S02]  /*6d90*/  HADD2.F32 R127, -RZ, R105.H1_H1 ;  /* 0x30000069ff7f7230 */ /* 0x000fe40000004100 */
[----:B------:R-:W-:Y:S02]  /*6da0*/  HADD2.F32 R137, -RZ, R106.H1_H1 ;  /* 0x3000006aff897230 */ /* 0x000fe40000004100 */
[----:B------:R-:W-:-:S04]  /*6db0*/  HADD2.F32 R177, -RZ, R107.H0_H0 ;  /* 0x2000006bffb17230 */ /* 0x000fc80000004100 */
        /* <DEDUP_REMOVED lines=11> */
[----:B------:R-:W-:-:S02]  /*6e70*/  HADD2.F32 R125, -RZ, R106.H0_H0 ;  /* 0x2000006aff7d7230 */ /* 0x000fc40000004100 */
[----:B------:R-:W-:Y:S01]  /*6e80*/  @P5 FADD.FTZ R116, R163, -R116 ;  /* 0x80000074a3745221 */ /* 0x000fe20000010000 */
[----:B------:R-:W-:Y:S01]  /*6e90*/  @P5 FADD.FTZ R124, R167, -R124 ;  /* 0x8000007ca77c5221 */ /* 0x000fe20000010000 */
[----:B------:R-:W-:Y:S01]  /*6ea0*/  @P5 FADD.FTZ R135, R170, -R135 ;  /* 0x80000087aa875221 */ /* 0x000fe20000010000 */
[----:B------:R-:W-:Y:S01]  /*6eb0*/  @P5 FADD.FTZ R126, R171, -R126 ;  /* 0x8000007eab7e5221 */ /* 0x000fe20000010000 */
[----:B------:R-:W-:Y:S02]  /*6ec0*/  HADD2.F32 R122, -RZ, R107.H1_H1 ;  /* 0x3000006bff7a7230 */ /* 0x000fe40000004100 */
[C---:B------:R-:W-:Y:S01]  /*6ed0*/  @P5 FFMA.FTZ R117, R140.reuse, R119, R117 ;  /* 0x000000778c755223 */ /* 0x040fe20000010075 */
[C---:B------:R-:W-:Y:S01]  /*6ee0*/  @P5 FFMA.FTZ R121, R140.reuse, R116, R121 ;  /* 0x000000748c795223 */ /* 0x040fe20000010079 */
[C---:B------:R-:W-:Y:S01]  /*6ef0*/  @P5 FFMA.FTZ R123, R140.reuse, R118, R123 ;  /* 0x000000768c7b5223 */ /* 0x040fe2000001007b */
[----:B------:R-:W-:Y:S01]  /*6f00*/  @P5 FFMA.FTZ R127, R140, R124, R127 ;  /* 0x0000007c8c7f5223 */ /* 0x000fe2000001007f */
        /* <DEDUP_REMOVED lines=25> */
.L_x_1843:
        /* <DEDUP_REMOVED lines=12> */
.L_x_1844:
        /* <DEDUP_REMOVED lines=12> */
.L_x_1845:
        /* <DEDUP_REMOVED lines=12> */
.L_x_1846:
        /* <DEDUP_REMOVED lines=12> */
.L_x_1847:
        /* <DEDUP_REMOVED lines=12> */
.L_x_1848:
        /* <DEDUP_REMOVED lines=13> */
.L_x_1849:
[----:B------:R-:W-:Y:S02]  /*7530*/  F2FP.F16.F32.PACK_AB R119, R122, R177 ;  /* 0x000000b17a77723e */ /* 0x000fe400000000ff */
[----:B------:R-:W-:Y:S02]  /*7540*/  PRMT R118, R138, 0x5410, R140 ;  /* 0x000054108a767816 */ /* 0x000fe4000000008c */
[----:B------:R-:W-:Y:S02]  /*7550*/  PRMT R117, R135, 0x5410, R136 ;  /* 0x0000541087757816 */ /* 0x000fe40000000088 */
[----:B------:R-:W-:Y:S01]  /*7560*/  PRMT R116, R124, 0x5410, R126 ;  /* 0x000054107c747816 */ /* 0x000fe2000000007e */
[----:B------:R-:W-:Y:S06]  /*7570*/  @!P4 BRA `(.L_x_1850) ;  /* 0x0000001800c0c947 */ /* 0x000fec0003800000 */
[----:B------:R-:W-:Y:S01]  /*7580*/  ISETP.GE.U32.AND P5, PT, R132, RZ, PT ;  /* 0x000000ff8400720c */ /* 0x000fe20003fa6070 */
[----:B------:R-:W-:Y:S01]  /*7590*/  FMUL.FTZ R122, R122, UR17 ;  /* 0x000000117a7a7c20 */ /* 0x000fe20008410000 */
[----:B------:R-:W-:Y:S02]  /*75a0*/  HFMA2 R121, -RZ, RZ, 0, 0 ;  /* 0x00000000ff797431 */ /* 0x000fe400000001ff */
[----:B------:R-:W-:Y:S01]  /*75b0*/  ISETP.GE.U32.AND.EX P5, PT, R133, 0x1000000, PT, P5 ;  /* 0x010000008500780c */ /* 0x000fe20003fa6150 */
[----:B------:R-:W-:Y:S01]  /*75c0*/  FMUL.FTZ R124, R122, UR16 ;  /* 0x000000107a7c7c20 */ /* 0x000fe20008410000 */
[----:B------:R-:W-:-:S11]  /*75d0*/  MOV R122, RZ ;  /* 0x000000ff007a7202 */ /* 0x000fd60000000f00 */
        /* <DEDUP_REMOVED lines=8> */
.L_x_1842:
[----:B------:R-:W-:Y:S01]  /*7660*/  ISETP.GT.AND P6, PT, R138, RZ, PT ;  /* 0x000000ff8a00720c */ /* 0x000fe20003fc4270 */
[----:B------:R-:W-:-:S12]  /*7670*/  @!P4 BRA `(.L_x_1851) ;  /* 0x00000000003cc947 */ /* 0x000fd80003800000 */
[----:B0-2---:R-:W-:Y:S01]  /*7680*/  @P6 FFMA.FTZ R125, R161, R121, R122 ;  /* 0x00000079a17d6223 */ /* 0x005fe2000001007a */
        /* <DEDUP_REMOVED lines=14> */
.L_x_1851:
[----:B------:R-:W-:Y:S05]  /*7770*/  @!P4 BRA `(.L_x_1852) ;  /* 0x00000000003cc947 */ /* 0x000fea0003800000 */
[----:B0-2---:R-:W-:Y:S01]  /*7780*/  @P6 FFMA.FTZ R124, R164, R121, R122 ;  /* 0x00000079a47c6223 */ /* 0x005fe2000001007a */
        /* <DEDUP_REMOVED lines=14> */
.L_x_1852:
[----:B------:R-:W-:Y:S05]  /*7870*/  @!P4 BRA `(.L_x_1853) ;  /* 0x00000000003cc947 */ /* 0x000fea0003800000 */
        /* <DEDUP_REMOVED lines=15> */
.L_x_1853:
        /* <DEDUP_REMOVED lines=16> */
.L_x_1854:
        /* <DEDUP_REMOVED lines=16> */
.L_x_1855:
        /* <DEDUP_REMOVED lines=16> */
.L_x_1856:
        /* <DEDUP_REMOVED lines=16> */
.L_x_1857:
        /* <DEDUP_REMOVED lines=9> */
[----:B0-2---:R-:W-:Y:S02]  /*7e00*/  @P5 HADD2.F32 R126, -RZ, R87.H1_H1 ;  /* 0x30000057ff7e5230 */ /* 0x005fe40000004100 */
        /* <DEDUP_REMOVED lines=8> */
.L_x_1841:
[----:B0-2---:R-:W0:Y:S02]  /*7e90*/  LDC.64 R124, c[0x0][0x478] ;  /* 0x00011e00ff7c7b82 */ /* 0x005e240000000a00 */
[----:B0-----:R-:W-:-:S04]  /*7ea0*/  ISETP.NE.U32.AND P0, PT, R124, RZ, PT ;  /* 0x000000ff7c00720c */ /* 0x001fc80003f05070 */
[----:B------:R-:W-:-:S13]  /*7eb0*/  ISETP.NE.AND.EX P0, PT, R125, RZ, PT, P0 ;  /* 0x000000ff7d00720c */ /* 0x000fda0003f05300 */
        /* <DEDUP_REMOVED lines=16> */
[----:B------:R-:W-:Y:S01]  /*7fc0*/  FMUL.FTZ R116, R140, R117 ;  /* 0x000000758c747220 */ /* 0x000fe20000410000 */
[----:B------:R-:W-:Y:S01]  /*7fd0*/  ISETP.GT.AND P5, PT, R138, RZ, PT ;  /* 0x000000ff8a00720c */ /* 0x000fe20003fa4270 */
        /* <DEDUP_REMOVED lines=22> */
.L_x_1859:
[----:B------:R-:W-:Y:S02]  /*8140*/  F2FP.F16.F32.PACK_AB R126, RZ, R126 ;  /* 0x0000007eff7e723e */ /* 0x000fe400000000ff */
[----:B------:R-:W-:Y:S01]  /*8150*/  FSEL R119, R119, RZ, P5 ;  /* 0x000000ff77777208 */ /* 0x000fe20002800000 */
[----:B------:R-:W-:Y:S06]  /*8160*/  @!P4 BRA `(.L_x_1860) ;  /* 0x000000000030c947 */ /* 0x000fec0003800000 */
[----:B-----5:R-:W-:Y:S01]  /*8170*/  LOP3.LUT P6, RZ, R132, 0xff00, RZ, 0xc0, !PT ;  /* 0x0000ff0084ff7812 */ /* 0x020fe200078cc0ff */
[----:B------:R-:W-:Y:S01]  /*8180*/  FMUL.FTZ R116, R119, UR17 ;  /* 0x0000001177747c20 */ /* 0x000fe20008410000 */
[----:B------:R-:W-:Y:S01]  /*8190*/  HFMA2 R118, -RZ, RZ, 0, 0 ;  /* 0x00000000ff767431 */ /* 0x000fe200000001ff */
[----:B------:R-:W-:Y:S02]  /*81a0*/  MOV R117, RZ ;  /* 0x000000ff00757202 */ /* 0x000fe40000000f00 */
        /* <DEDUP_REMOVED lines=8> */
.L_x_1860:
        /* <DEDUP_REMOVED lines=15> */
.L_x_1861:
        /* <DEDUP_REMOVED lines=15> */
.L_x_1862:
[----:B------:R-:W-:Y:S02]  /*8410*/  F2FP.F16.F32.PACK_AB R122, RZ, R122 ;  /* 0x0000007aff7a723e */ /* 0x000fe400000000ff */
[----:B------:R-:W-:Y:S02]  /*8420*/  FSEL R124, R124, RZ, P5 ;  /* 0x000000ff7c7c7208 */ /* 0x000fe40002800000 */
[----:B------:R-:W-:Y:S02]  /*8430*/  FSEL R119, R125, RZ, P5 ;  /* 0x000000ff7d777208 */ /* 0x000fe40002800000 */
        /* <DEDUP_REMOVED lines=15> */
.L_x_1863:
[----:B------:R-:W-:Y:S05]  /*8530*/  @!P4 BRA `(.L_x_1864) ;  /* 0x000000000030c947 */ /* 0x000fea0003800000 */
        /* <DEDUP_REMOVED lines=12> */
.L_x_1864:
[----:B------:R-:W-:Y:S05]  /*8600*/  @!P4 BRA `(.L_x_1865) ;  /* 0x000000000030c947 */ /* 0x000fea0003800000 */
        /* <DEDUP_REMOVED lines=12> */
.L_x_1865:
[----:B------:R-:W-:Y:S02]  /*86d0*/  F2FP.F16.F32.PACK_AB R118, R124, R123 ;  /* 0x0000007b7c76723e */ /* 0x000fe400000000ff */
[----:B------:R-:W-:Y:S02]  /*86e0*/  F2FP.F16.F32.PACK_AB R119, R140, R119 ;  /* 0x000000778c77723e */ /* 0x000fe400000000ff */
        /* <DEDUP_REMOVED lines=16> */
.L_x_1858:
        /* <DEDUP_REMOVED lines=17> */
.L_x_1866:
        /* <DEDUP_REMOVED lines=17> */
.L_x_1867:
        /* <DEDUP_REMOVED lines=17> */
.L_x_1868:
        /* <DEDUP_REMOVED lines=17> */
.L_x_1869:
        /* <DEDUP_REMOVED lines=17> */
.L_x_1870:
        /* <DEDUP_REMOVED lines=17> */
.L_x_1871:
        /* <DEDUP_REMOVED lines=17> */
.L_x_1872:
        /* <DEDUP_REMOVED lines=18> */
.L_x_1850:
[----:B------:R-:W1:Y:S08]  /*9080*/  @P0 LDC.64 R122, c[0x0][0x478] ;  /* 0x00011e00ff7a0b82 */ /* 0x000e700000000a00 */
[----:B0-2---:R-:W0:Y:S01]  /*9090*/  @P4 LDC.64 R124, c[0x0][0x468] ;  /* 0x00011a00ff7c4b82 */ /* 0x005e220000000a00 */
[----:B-1----:R-:W-:-:S05]  /*90a0*/  @P0 IMAD.WIDE.U32 R122, R178, 0x10, R122 ;  /* 0x00000010b27a0825 */ /* 0x002fca00078e007a */
[----:B------:R1:W-:Y:S01]  /*90b0*/  @P0 STG.E.128 desc[UR10][R122.64], R116 ;  /* 0x000000747a000986 */ /* 0x0003e2000c101d0a */
[----:B0-----:R-:W-:-:S05]  /*90c0*/  @P4 IMAD.WIDE.U32 R120, R120, 0x10, R124 ;  /* 0x0000001078784825 */ /* 0x001fca00078e007c */
[----:B------:R1:W-:Y:S02]  /*90d0*/  @P4 STG.E.128 desc[UR10][R120.64], R112 ;  /* 0x0000007078004986 */ /* 0x0003e4000c101d0a */
.L_x_1839:
[----:B------:R-:W-:Y:S05]  /*90e0*/  BSYNC.RECONVERGENT B0 ;  /* 0x0000000000007941 */ /* 0x000fea0003800200 */
.L_x_1838:
[----:B-1----:R-:W1:Y:S01]  /*90f0*/  LDC.64 R120, c[0x0][0x380] ;  /* 0x0000e000ff787b82 */ /* 0x002e620000000a00 */
[----:B------:R-:W-:Y:S01]  /*9100*/  UPLOP3.LUT UP1, UPT, UPT, UPT, UP1, 0x40, 0x4 ;  /* 0x000000000004789c */ /* 0x000fe20003f2e810 */
[----:B-1----:R-:W-:-:S04]  /*9110*/  IADD3 R139, PT, PT, R139, R120, RZ ;  /* 0x000000788b8b7210 */ /* 0x002fc80007ffe0ff */
[----:B------:R-:W-:-:S13]  /*9120*/  ISETP.GE.AND P0, PT, R139, R121, PT ;  /* 0x000000798b00720c */ /* 0x000fda0003f06270 */
[----:B------:R-:W-:Y:S05]  /*9130*/  @!P0 BRA `(.L_x_1873) ;  /* 0xffffff7400808947 */ /* 0x000fea000383ffff */
.L_x_1757:
[----:B------:R-:W1:Y:S01]  /*9140*/  S2UR UR4, SR_CTAID.X ;  /* 0x00000000000479c3 */ /* 0x000e620000002500 */
[----:B------:R-:W-:Y:S01]  /*9150*/  BSSY.RECONVERGENT B0, `(.L_x_1874) ;  /* 0x0000011000007945 */ /* 0x000fe20003800200 */
[----:B-1----:R-:W-:-:S05]  /*9160*/  IMAD R3, R0, UR4, RZ ;  /* 0x0000000400037c24 */ /* 0x002fca000f8e02ff */
[----:B-----5:R-:W-:Y:S01]  /*9170*/  LEA.HI R9, R3, R134, RZ, 0x1d ;  /* 0x0000008603097211 */ /* 0x020fe200078fe8ff */
        /* <DEDUP_REMOVED lines=14> */
.L_x_1875:
[----:B------:R-:W-:Y:S05]  /*9260*/  BSYNC.RECONVERGENT B0 ;  /* 0x0000000000007941 */ /* 0x000fea0003800200 */
.L_x_1874:
        /* <DEDUP_REMOVED lines=15> */
.L_x_1877:
[----:B------:R-:W-:Y:S05]  /*9360*/  BSYNC.RECONVERGENT B0 ;  /* 0x0000000000007941 */ /* 0x000fea0003800200 */
.L_x_1876:
        /* <DEDUP_REMOVED lines=14> */
.L_x_1878:
        /* <DEDUP_REMOVED lines=11> */
.L_x_10691:


//--------------------- .text._ZN10layer_norm22ln_bwd_finalize_kernelINS_22Kernel_traits_finalizeILj3072E6__halfS2_S2_S2_fjLb1ELj1024ELj4ENS_18Kernel_traits_baseILj3072ES2_S2_S2_S2_fjLj1024EEEEELb1ELb1EEEvNS_9BwdParamsE --------------------------
	.section	.text._ZN10layer_norm22ln_bwd_finalize_kernelINS_22Kernel_traits_finalizeILj3072E6__halfS2_S2_S2_fjLb1ELj1024ELj4ENS_18Kernel_traits_baseILj3072ES2_S2_S2_S2_fjLj1024EEEEELb1ELb1EEEvNS_9BwdParamsE,"ax",@progbits
	.align	128
        .global         _ZN10layer_norm22ln_bwd_finalize_kernelINS_22Kernel_traits_finalizeILj3072E6__halfS2_S2_S2_fjLb1ELj1024ELj4ENS_18Kernel_traits_baseILj3072ES2_S2_S2_S2_fjLj1024EEEEELb1ELb1EEEvNS_9BwdParamsE
        .type           _ZN10layer_norm22ln_bwd_finalize_kernelINS_22Kernel_traits_finalizeILj3072E6__halfS2_S2_S2_fjLb1ELj1024ELj4ENS_18Kernel_traits_baseILj3072ES2_S2_S2_S2_fjLj1024EEEEELb1ELb1EEEvNS_9BwdParamsE,@function
        .size           _ZN10layer_norm22ln_bwd_finalize_kernelINS_22Kernel_traits_finalizeILj3072E6__halfS2_S2_S2_fjLb1ELj1024ELj4ENS_18Kernel_traits_baseILj3072ES2_S2_S2_S2_fjLj1024EEEEELb1ELb1EEEvNS_9BwdParamsE,(.L_x_10692 - _ZN10layer_norm22ln_bwd_finalize_kernelINS_22Kernel_traits_finalizeILj3072E6__halfS2_S2_S2_fjLb1ELj1024ELj4ENS_18Kernel_traits_baseILj3072ES2_S2_S2_S2_fjLj1024EEEEELb1ELb1EEEvNS_9BwdParamsE)
        .other          _ZN10layer_norm22ln_bwd_finalize_kernelINS_22Kernel_traits_finalizeILj3072E6__halfS2_S2_S2_fjLb1ELj1024ELj4ENS_18Kernel_traits_baseILj3072ES2_S2_S2_S2_fjLj1024EEEEELb1ELb1EEEvNS_9BwdParamsE,@"STO_CUDA_ENTRY STV_DEFAULT"
_ZN10layer_norm22ln_bwd_finalize_kernelINS_22Kernel_traits_finalizeILj3072E6__halfS2_S2_S2_fjLb1ELj1024ELj4ENS_18Kernel_traits_baseILj3072ES2_S2_S2_S2_fjLj1024EEEEELb1ELb1EEEvNS_9BwdParamsE:
.text._ZN10layer_norm22ln_bwd_finalize_kernelINS_22Kernel_traits_finalizeILj3072E6__halfS2_S2_S2_fjLb1ELj1024ELj4ENS_18Kernel_traits_baseILj3072ES2_S2_S2_S2_fjLj1024EEEEELb1ELb1EEEvNS_9BwdParamsE:
        /* <DEDUP_REMOVED lines=56> */
.L_x_1883:
        /* <DEDUP_REMOVED lines=87> */
.L_x_1882:
[----:B------:R-:W-:Y:S05]  /*08f0*/  BSYNC.RECONVERGENT B1 ;  /* 0x0000000000017941 */ /* 0x000fea0003800200 */
.L_x_1881:
        /* <DEDUP_REMOVED lines=51> */
.L_x_1885:
[----:B------:R-:W-:Y:S05]  /*0c30*/  BSYNC.RECONVERGENT B1 ;  /* 0x0000000000017941 */ /* 0x000fea0003800200 */
.L_x_1884:
        /* <DEDUP_REMOVED lines=30> */
.L_x_1887:
[----:B------:R-:W-:Y:S05]  /*0e20*/  BSYNC.RECONVERGENT B1 ;  /* 0x0000000000017941 */ /* 0x000fea0003800200 */
.L_x_1886:
        /* <DEDUP_REMOVED lines=15> */
.L_x_1880:
[----:B------:R-:W-:Y:S05]  /*0f20*/  BSYNC.RECONVERGENT B0 ;  /* 0x0000000000007941 */ /* 0x000fea0003800200 */
.L_x_1879:
        /* <DEDUP_REMOVED lines=68> */
[----:B-1----:R-:W-:Y:S02]  /*1370*/  F2FP.F16.F32.PACK_AB R13, R13, R12 ;  /* 0x0000000c0d0d723e */ /* 0x002fe400000000ff */
[----:B--2---:R-:W-:-:S03]  /*1380*/  F2FP.F16.F32.PACK_AB R15, R15, R14 ;  /* 0x0000000e0f0f723e */ /* 0x004fc600000000ff */
[----:B------:R-:W-:Y:S01]  /*1390*/  STG.E desc[UR6][R4.64], R13 ;  /* 0x0000000d04007986 */ /* 0x000fe2000c101906 */
[----:B----4-:R-:W-:-:S03]  /*13a0*/  F2FP.F16.F32.PACK_AB R17, R17, R16 ;  /* 0x000000101111723e */ /* 0x010fc600000000ff */
[----:B------:R-:W-:Y:S04]  /*13b0*/  STG.E desc[UR6][R6.64], R15 ;  /* 0x0000000f06007986 */ /* 0x000fe8000c101906 */
[----:B------:R-:W-:Y:S01]  /*13c0*/  STG.E desc[UR6][R2.64], R17 ;  /* 0x0000001102007986 */ /* 0x000fe2000c101906 */
[----:B------:R-:W-:Y:S05]  /*13d0*/  EXIT ;  /* 0x000000000000794d */ /* 0x000fea0003800000 */
.L_x_1888:
        /* <DEDUP_REMOVED lines=10> */
.L_x_10692:


//--------------------- .text._ZN10layer_norm13ln_bwd_kernelINS_13Kernel_traitsI6__halfS2_S2_S2_fjLj3072ELj1ELj1ELj4ELj16ENS_18Kernel_traits_baseILj3072ES2_S2_S2_S2_fjLj128EEEEELb1ELb1ELb1ELb1EEEvNS_9BwdParamsE --------------------------
	.section	.text._ZN10layer_norm13ln_bwd_kernelINS_13Kernel_traitsI6__halfS2_S2_S2_fjLj3072ELj1ELj1ELj4ELj16ENS_18Kernel_traits_baseILj3072ES2_S2_S2_S2_fjLj128EEEEELb1ELb1ELb1ELb1EEEvNS_9BwdParamsE,"ax",@progbits
	.align	128
        .global         _ZN10layer_norm13ln_bwd_kernelINS_13Kernel_traitsI6__halfS2_S2_S2_fjLj3072ELj1ELj1ELj4ELj16ENS_18Kernel_traits_baseILj3072ES2_S2_S2_S2_fjLj128EEEEELb1ELb1ELb1ELb1EEEvNS_9BwdParamsE
        .type           _ZN10layer_norm13ln_bwd_kernelINS_13Kernel_traitsI6__halfS2_S2_S2_fjLj3072ELj1ELj1ELj4ELj16ENS_18Kernel_traits_baseILj3072ES2_S2_S2_S2_fjLj128EEEEELb1ELb1ELb1ELb1EEEvNS_9BwdParamsE,@function
        .size           _ZN10layer_norm13ln_bwd_kernelINS_13Kernel_traitsI6__halfS2_S2_S2_fjLj3072ELj1ELj1ELj4ELj16ENS_18Kernel_traits_baseILj3072ES2_S2_S2_S2_fjLj128EEEEELb1ELb1ELb1ELb1EEEvNS_9BwdParamsE,(.L_x_10693 - _ZN10layer_norm13ln_bwd_kernelINS_13Kernel_traitsI6__halfS2_S2_S2_fjLj3072ELj1ELj1ELj4ELj16ENS_18Kernel_traits_baseILj3072ES2_S2_S2_S2_fjLj128EEEEELb1ELb1ELb1ELb1EEEvNS_9BwdParamsE)
        .other          _ZN10layer_norm13ln_bwd_kernelINS_13Kernel_traitsI6__halfS2_S2_S2_fjLj3072ELj1ELj1ELj4ELj16ENS_18Kernel_traits_baseILj3072ES2_S2_S2_S2_fjLj128EEEEELb1ELb1ELb1ELb1EEEvNS_9BwdParamsE,@"STO_CUDA_ENTRY STV_DEFAULT"
_ZN10layer_norm13ln_bwd_kernelINS_13Kernel_traitsI6__halfS2_S2_S2_fjLj3072ELj1ELj1ELj4ELj16ENS_18Kernel_traits_baseILj3072ES2_S2_S2_S2_fjLj128EEEEELb1ELb1ELb1ELb1EEEvNS_9BwdParamsE:
.text._ZN10layer_norm13ln_bwd_kernelINS_13Kernel_traitsI6__halfS2_S2_S2_fjLj3072ELj1ELj1ELj4ELj16ENS_18Kernel_traits_baseILj3072ES2_S2_S2_S2_fjLj128EEEEELb1ELb1ELb1ELb1EEEvNS_9BwdParamsE:
        /* <DEDUP_REMOVED lines=62> */
.L_x_1992:
[----:B------:R-:W1:Y:S08]  /*03e0*/  LDC.64 R126, c[0x0][0x3f8] ;  /* 0x0000fe00ff7e7b82 */ /* 0x000e700000000a00 */
[----:B------:R-:W2:Y:S08]  /*03f0*/  LDC.64 R124, c[0x0][0x3f0] ;  /* 0x0000fc00ff7c7b82 */ /* 0x000eb00000000a00 */
[----:B------:R-:W3:Y:S01]  /*0400*/  LDC.64 R122, c[0x0][0x3c8] ;  /* 0x0000f200ff7a7b82 */ /* 0x000ee20000000a00 */
[----:B-1----:R-:W-:-:S07]  /*0410*/  IMAD.WIDE R126, R0, 0x4, R126 ;  /* 0x00000004007e7825 */ /* 0x002fce00078e027e */
[----:B------:R-:W1:Y:S01]  /*0420*/  LDC.64 R120, c[0x0][0x3c0] ;  /* 0x0000f000ff787b82 */ /* 0x000e620000000a00 */
[----:B0-----:R-:W4:Y:S01]  /*0430*/  LDG.E R2, desc[UR12][R126.64] ;  /* 0x0000000c7e027981 */ /* 0x001f22000c1e1900 */
[----:B--2---:R-:W-:-:S06]  /*0440*/  IMAD.WIDE R124, R0, 0x4, R124 ;  /* 0x00000004007c7825 */ /* 0x004fcc00078e027c */
[----:B-----5:R0:W5:Y:S01]  /*0450*/  LDG.E R124, desc[UR12][R124.64] ;  /* 0x0000000c7c7c7981 */ /* 0x020162000c1e1900 */
[----:B---3--:R-:W-:-:S05]  /*0460*/  IMAD.WIDE R122, R0, 0x4, R122 ;  /* 0x00000004007a7825 */ /* 0x008fca00078e027a */
[----:B------:R0:W5:Y:S01]  /*0470*/  LDG.E R134, desc[UR12][R122.64] ;  /* 0x0000000c7a867981 */ /* 0x000162000c1e1900 */
[----:B----4-:R-:W-:-:S13]  /*0480*/  ISETP.GE.AND P1, PT, R2, 0x1, PT ;  /* 0x000000010200780c */ /* 0x010fda0003f26270 */
        /* <DEDUP_REMOVED lines=17> */
[--C-:B-1----:R-:W-:Y:S01]  /*05a0*/  IMAD.WIDE.U32 R140, R131, 0x10, R156.reuse ;  /* 0x00000010838c7825 */ /* 0x102fe200078e009c */
[----:B------:R-:W-:Y:S02]  /*05b0*/  IADD3 R145, PT, PT, R3, 0x80, RZ ;  /* 0x0000008003917810 */ /* 0x000fe40007ffe0ff */
[----:B------:R-:W-:Y:S01]  /*05c0*/  IADD3 R137, PT, PT, R131, 0x100, RZ ;  /* 0x0000010083897810 */ /* 0x000fe20007ffe0ff */
[----:B------:R-:W-:Y:S02]  /*05d0*/  IMAD.WIDE.U32 R152, R125, 0x10, R156 ;  /* 0x000000107d987825 */ /* 0x000fe400078e009c */
[----:B------:R-:W3:Y:S02]  /*05e0*/  LDG.E.128 R140, desc[UR12][R140.64] ;  /* 0x0000000c8c8c7981 */ /* 0x000ee4000c1e1d00 */
[----:B--2---:R-:W-:Y:S02]  /*05f0*/  IMAD.WIDE.U32 R144, R145, 0x10, R122 ;  /* 0x0000001091907825 */ /* 0x004fe400078e007a */
[----:B------:R-:W2:Y:S02]  /*0600*/  LDG.E.128 R152, desc[UR12][R152.64] ;  /* 0x0000000c98987981 */ /* 0x000ea4000c1e1d00 */
[----:B------:R-:W-:-:S02]  /*0610*/  IMAD.WIDE.U32 R156, R137, 0x10, R156 ;  /* 0x00000010899c7825 */ /* 0x000fc400078e009c */
[----:B------:R-:W4:Y:S02]  /*0620*/  LDG.E.128 R144, desc[UR12][R144.64] ;  /* 0x0000000c90907981 */ /* 0x000f24000c1e1d00 */
[----:B------:R-:W-:Y:S01]  /*0630*/  IMAD.WIDE R126, R0, 0x4, R120 ;  /* 0x00000004007e7825 */ /* 0x000fe200078e0278 */
[C---:B------:R-:W-:Y:S01]  /*0640*/  IADD3 R121, PT, PT, R3.reuse, 0x100, RZ ;  /* 0x0000010003797810 */ /* 0x040fe20007ffe0ff */
[----:B------:R-:W2:Y:S02]  /*0650*/  LDG.E.128 R156, desc[UR12][R156.64] ;  /* 0x0000000c9c9c7981 */ /* 0x000ea4000c1e1d00 */
[--C-:B------:R-:W-:Y:S02]  /*0660*/  IMAD.WIDE.U32 R148, R3, 0x10, R122.reuse ;  /* 0x0000001003947825 */ /* 0x100fe400078e007a */
[----:B------:R1:W2:Y:S02]  /*0670*/  LDG.E R180, desc[UR12][R126.64] ;  /* 0x0000000c7eb47981 */ /* 0x0002a4000c1e1900 */
[----:B------:R-:W-:-:S02]  /*0680*/  IMAD.WIDE.U32 R120, R121, 0x10, R122 ;  /* 0x0000001079787825 */ /* 0x000fc400078e007a */
[----:B------:R-:W2:Y:S04]  /*0690*/  LDG.E.128 R148, desc[UR12][R148.64] ;  /* 0x0000000c94947981 */ /* 0x000ea8000c1e1d00 */
[----:B------:R-:W2:Y:S01]  /*06a0*/  LDG.E.128 R120, desc[UR12][R120.64] ;  /* 0x0000000c78787981 */ /* 0x000ea2000c1e1d00 */
        /* <DEDUP_REMOVED lines=12> */
[C---:B------:R-:W-:Y:S02]  /*0770*/  IADD3 R131, PT, PT, R133.reuse, 0x80, RZ ;  /* 0x0000008085837810 */ /* 0x040fe40007ffe0ff */
[C---:B------:R-:W-:Y:S01]  /*0780*/  IADD3 R129, PT, PT, R133.reuse, 0x100, RZ ;  /* 0x0000010085817810 */ /* 0x040fe20007ffe0ff */
[--C-:B------:R-:W-:Y:S01]  /*0790*/  IMAD.WIDE.U32 R132, R133, 0x8, R166.reuse ;  /* 0x0000000885847825 */ /* 0x100fe200078e00a6 */
[----:B------:R0:W5:Y:S03]  /*07a0*/  @P0 LDG.E.128 R12, desc[UR12][R126.64] ;  /* 0x0000000c7e0c0981 */ /* 0x000166000c1e1d00 */
[--C-:B------:R-:W-:Y:S02]  /*07b0*/  IMAD.WIDE.U32 R130, R131, 0x8, R166.reuse ;  /* 0x0000000883827825 */ /* 0x100fe400078e00a6 */
[----:B------:R-:W5:Y:S02]  /*07c0*/  LDG.E.64 R132, desc[UR12][R132.64] ;  /* 0x0000000c84847981 */ /* 0x000f64000c1e1b00 */
[----:B------:R-:W-:-:S02]  /*07d0*/  IMAD.WIDE.U32 R128, R129, 0x8, R166 ;  /* 0x0000000881807825 */ /* 0x000fc400078e00a6 */
[----:B------:R-:W5:Y:S04]  /*07e0*/  LDG.E.64 R130, desc[UR12][R130.64] ;  /* 0x0000000c82827981 */ /* 0x000f68000c1e1b00 */
[----:B------:R-:W5:Y:S01]  /*07f0*/  LDG.E.64 R128, desc[UR12][R128.64] ;  /* 0x0000000c80807981 */ /* 0x000f62000c1e1b00 */
[----:B------:R-:W-:-:S04]  /*0800*/  @P0 IMAD.WIDE.U32 R138, R125, 0x10, R138 ;  /* 0x000000107d8a0825 */ /* 0x000fc800078e008a */
[----:B-1----:R-:W-:Y:S01]  /*0810*/  @P0 IMAD.WIDE.U32 R164, R137, 0x10, R164 ;  /* 0x0000001089a40825 */ /* 0x002fe200078e00a4 */
[----:B------:R2:W5:Y:S04]  /*0820*/  @P0 LDG.E.128 R8, desc[UR12][R138.64] ;  /* 0x0000000c8a080981 */ /* 0x000568000c1e1d00 */
[----:B------:R1:W5:Y:S01]  /*0830*/  @P0 LDG.E.128 R4, desc[UR12][R164.64] ;  /* 0x0000000ca4040981 */ /* 0x000362000c1e1d00 */
[----:B------:R-:W-:Y:S01]  /*0840*/  ISETP.NE.AND P0, PT, RZ, UR11, PT ;  /* 0x0000000bff007c0c */ /* 0x000fe2000bf05270 */
[----:B------:R-:W-:Y:S02]  /*0850*/  HADD2.F32 R188, -RZ, R163.H0_H0 ;  /* 0x200000a3ffbc7230 */ /* 0x000fe40000004100 */
[----:B---3--:R-:W-:Y:S02]  /*0860*/  HADD2.F32 R3, -RZ, R140.H0_H0 ;  /* 0x2000008cff037230 */ /* 0x008fe40000004100 */
[----:B------:R-:W-:-:S02]  /*0870*/  HADD2.F32 R125, -RZ, R141.H0_H0 ;  /* 0x2000008dff7d7230 */ /* 0x000fc40000004100 */
[----:B------:R-:W-:Y:S02]  /*0880*/  HADD2.F32 R166, -RZ, R142.H0_H0 ;  /* 0x2000008effa67230 */ /* 0x000fe40000004100 */
[----:B0-----:R-:W-:Y:S02]  /*0890*/  HADD2.F32 R127, -RZ, R143.H1_H1 ;  /* 0x3000008fff7f7230 */ /* 0x001fe40000004100 */
[--C-:B----4-:R-:W-:Y:S02]  /*08a0*/  HADD2.F32 R171, -RZ, R144.reuse.H0_H0 ;  /* 0x20000090ffab7230 */ /* 0x110fe40000004100 */
[----:B------:R-:W-:Y:S02]  /*08b0*/  HADD2.F32 R172, -RZ, R144.H1_H1 ;  /* 0x30000090ffac7230 */ /* 0x000fe40000004100 */
[----:B--2---:R-:W-:Y:S02]  /*08c0*/  HADD2.F32 R138, -RZ, R152.H0_H0 ;  /* 0x20000098ff8a7230 */ /* 0x004fe40000004100 */
[----:B------:R-:W-:-:S02]  /*08d0*/  HADD2.F32 R175, -RZ, R153.H1_H1 ;  /* 0x30000099ffaf7230 */ /* 0x000fc40000004100 */
[----:B------:R-:W-:Y:S01]  /*08e0*/  HADD2.F32 R177, -RZ, R154.H0_H0 ;  /* 0x2000009affb17230 */ /* 0x000fe20000004100 */
[----:B------:R-:W-:Y:S01]  /*08f0*/  FSEL R183, R180, RZ, !P0 ;  /* 0x000000ffb4b77208 */ /* 0x000fe20004000000 */
[----:B------:R-:W-:Y:S02]  /*0900*/  HADD2.F32 R179, -RZ, R155.H1_H1 ;  /* 0x3000009bffb37230 */ /* 0x000fe40000004100 */
[--C-:B-1----:R-:W-:Y:S02]  /*0910*/  HADD2.F32 R165, -RZ, R146.reuse.H0_H0 ;  /* 0x20000092ffa57230 */ /* 0x102fe40000004100 */
[----:B------:R-:W-:Y:S02]  /*0920*/  HADD2.F32 R170, -RZ, R146.H1_H1 ;  /* 0x30000092ffaa7230 */ /* 0x000fe40000004100 */
[----:B------:R-:W-:Y:S02]  /*0930*/  HADD2.F32 R144, -RZ, R156.H0_H0 ;  /* 0x2000009cff907230 */ /* 0x000fe40000004100 */
[----:B------:R-:W-:-:S02]  /*0940*/  HADD2.F32 R181, -RZ, R158.H0_H0 ;  /* 0x2000009effb57230 */ /* 0x000fc40000004100 */
[----:B------:R-:W-:Y:S02]  /*0950*/  HADD2.F32 R140, -RZ, R140.H1_H1 ;  /* 0x3000008cff8c7230 */ /* 0x000fe40000004100 */
[----:B------:R-:W-:Y:S02]  /*0960*/  HADD2.F32 R135, -RZ, R141.H1_H1 ;  /* 0x3000008dff877230 */ /* 0x000fe40000004100 */
[----:B------:R-:W-:Y:S02]  /*0970*/  HADD2.F32 R142, -RZ, R142.H1_H1 ;  /* 0x3000008eff8e7230 */ /* 0x000fe40000004100 */
[----:B------:R-:W-:Y:S02]  /*0980*/  HADD2.F32 R126, -RZ, R143.H0_H0 ;  /* 0x2000008fff7e7230 */ /* 0x000fe40000004100 */
[----:B------:R-:W-:Y:S02]  /*0990*/  HADD2.F32 R152, -RZ, R152.H1_H1 ;  /* 0x30000098ff987230 */ /* 0x000fe40000004100 */
[----:B------:R-:W-:-:S02]  /*09a0*/  HADD2.F32 R173, -RZ, R153.H0_H0 ;  /* 0x20000099ffad7230 */ /* 0x000fc40000004100 */
[----:B------:R-:W-:Y:S02]  /*09b0*/  HADD2.F32 R154, -RZ, R154.H1_H1 ;  /* 0x3000009aff9a7230 */ /* 0x000fe40000004100 */
[----:B------:R-:W-:Y:S02]  /*09c0*/  HADD2.F32 R178, -RZ, R155.H0_H0 ;  /* 0x2000009bffb27230 */ /* 0x000fe40000004100 */
[----:B------:R-:W-:Y:S02]  /*09d0*/  HADD2.F32 R156, -RZ, R156.H1_H1 ;  /* 0x3000009cff9c7230 */ /* 0x000fe40000004100 */
[--C-:B------:R-:W-:Y:S02]  /*09e0*/  HADD2.F32 R146, -RZ, R157.reuse.H0_H0 ;  /* 0x2000009dff927230 */ /* 0x100fe40000004100 */
[----:B------:R-:W-:Y:S02]  /*09f0*/  HADD2.F32 R180, -RZ, R157.H1_H1 ;  /* 0x3000009dffb47230 */ /* 0x000fe40000004100 */
[----:B------:R-:W-:-:S02]  /*0a00*/  HADD2.F32 R158, -RZ, R158.H1_H1 ;  /* 0x3000009eff9e7230 */ /* 0x000fc40000004100 */
[--C-:B------:R-:W-:Y:S02]  /*0a10*/  HADD2.F32 R185, -RZ, R159.reuse.H0_H0 ;  /* 0x2000009fffb97230 */ /* 0x100fe40000004100 */
[----:B------:R-:W-:Y:S02]  /*0a20*/  HADD2.F32 R182, -RZ, R159.H1_H1 ;  /* 0x3000009fffb67230 */ /* 0x000fe40000004100 */
[C---:B------:R-:W-:Y:S01]  /*0a30*/  FADD.FTZ R3, -R183.reuse, R3 ;  /* 0x00000003b7037221 */ /* 0x040fe20000010100 */
[--C-:B------:R-:W-:Y:S02]  /*0a40*/  HADD2.F32 R167, -RZ, R151.reuse.H0_H0 ;  /* 0x20000097ffa77230 */ /* 0x100fe40000004100 */
[C---:B------:R-:W-:Y:S01]  /*0a50*/  FADD.FTZ R141, -R183.reuse, R125 ;  /* 0x0000007db78d7221 */ /* 0x040fe20000010100 */
[----:B------:R-:W-:Y:S02]  /*0a60*/  HADD2.F32 R168, -RZ, R151.H1_H1 ;  /* 0x30000097ffa87230 */ /* 0x000fe40000004100 */
[----:B------:R-:W-:Y:S01]  /*0a70*/  FADD.FTZ R155, -R183, R127 ;  /* 0x0000007fb79b7221 */ /* 0x000fe20000010100 */
[----:B------:R-:W-:-:S02]  /*0a80*/  HADD2.F32 R187, -RZ, R145.H0_H0 ;  /* 0x20000091ffbb7230 */ /* 0x000fc40000004100 */
[C---:B------:R-:W-:Y:S01]  /*0a90*/  FADD.FTZ R189, -R183.reuse, R175 ;  /* 0x000000afb7bd7221 */ /* 0x040fe20000010100 */
[----:B------:R-:W-:Y:S02]  /*0aa0*/  HADD2.F32 R176, -RZ, R145.H1_H1 ;  /* 0x30000091ffb07230 */ /* 0x000fe40000004100 */
        /* <DEDUP_REMOVED lines=23> */
[----:B------:R-:W-:Y:S02]  /*0c20*/  HADD2.F32 R178, -RZ, R120.H1_H1 ;  /* 0x30000078ffb27230 */ /* 0x000fe40000004100 */
[--C-:B------:R-:W-:Y:S02]  /*0c30*/  HADD2.F32 R183, -RZ, R121.reuse.H0_H0 ;  /* 0x20000079ffb77230 */ /* 0x100fe40000004100 */
[----:B------:R-:W-:Y:S02]  /*0c40*/  HADD2.F32 R126, -RZ, R121.H1_H1 ;  /* 0x30000079ff7e7230 */ /* 0x000fe40000004100 */
[----:B------:R-:W-:Y:S01]  /*0c50*/  FMUL.FTZ R3, R134, R3 ;  /* 0x0000000386037220 */ /* 0x000fe20000410000 */
[----:B------:R-:W-:Y:S02]  /*0c60*/  HADD2.F32 R137, -RZ, R148.H0_H0 ;  /* 0x20000094ff897230 */ /* 0x000fe40000004100 */
[----:B------:R-:W-:Y:S02]  /*0c70*/  HADD2.F32 R138, -RZ, R28.H0_H0 ;  /* 0x2000001cff8a7230 */ /* 0x000fe40000004100 */
[----:B------:R-:W-:-:S02]  /*0c80*/  HADD2.F32 R121, -RZ, R123.H0_H0 ;  /* 0x2000007bff797230 */ /* 0x000fc40000004100 */
[----:B------:R-:W-:Y:S02]  /*0c90*/  HADD2.F32 R120, -RZ, R123.H1_H1 ;  /* 0x3000007bff787230 */ /* 0x000fe40000004100 */
[C---:B------:R-:W-:Y:S01]  /*0ca0*/  FMUL.FTZ R140, R134.reuse, R139 ;  /* 0x0000008b868c7220 */ /* 0x040fe20000410000 */
[----:B------:R-:W-:Y:S02]  /*0cb0*/  HADD2.F32 R148, -RZ, R148.H1_H1 ;  /* 0x30000094ff947230 */ /* 0x000fe40000004100 */
[----:B------:R-:W-:Y:S02]  /*0cc0*/  HADD2.F32 R123, -RZ, R28.H1_H1 ;  /* 0x3000001cff7b7230 */ /* 0x000fe40000004100 */
[----:B------:R-:W-:Y:S01]  /*0cd0*/  FMUL.FTZ R139, R134, R141 ;  /* 0x0000008d868b7220 */ /* 0x000fe20000410000 */
[----:B------:R-:W-:Y:S02]  /*0ce0*/  HADD2.F32 R143, -RZ, R149.H0_H0 ;  /* 0x20000095ff8f7230 */ /* 0x000fe40000004100 */
[----:B------:R-:W-:-:S02]  /*0cf0*/  HADD2.F32 R142, -RZ, R29.H0_H0 ;  /* 0x2000001dff8e7230 */ /* 0x000fc40000004100 */
[-C--:B------:R-:W-:Y:S01]  /*0d00*/  FMUL.FTZ R138, R138, R137.reuse ;  /* 0x000000898a8a7220 */ /* 0x080fe20000410000 */
[----:B------:R-:W-:Y:S02]  /*0d10*/  HADD2.F32 R164, -RZ, R149.H1_H1 ;  /* 0x30000095ffa47230 */ /* 0x000fe40000004100 */
[----:B------:R-:W-:Y:S01]  /*0d20*/  FADD.FTZ R104, R104, R137 ;  /* 0x0000008968687221 */ /* 0x000fe20000010000 */
[--C-:B------:R-:W-:Y:S02]  /*0d30*/  HADD2.F32 R149, -RZ, R150.reuse.H0_H0 ;  /* 0x20000096ff957230 */ /* 0x100fe40000004100 */
[----:B------:R-:W-:Y:S01]  /*0d40*/  FFMA.FTZ R36, R3, R137, R36 ;  /* 0x0000008903247223 */ /* 0x000fe20000010024 */
[----:B------:R-:W-:Y:S01]  /*0d50*/  FMUL.FTZ R144, R134, R145 ;  /* 0x0000009186907220 */ /* 0x000fe20000410000 */
[----:B------:R-:W-:Y:S02]  /*0d60*/  HADD2.F32 R150, -RZ, R150.H1_H1 ;  /* 0x30000096ff967230 */ /* 0x000fe40000004100 */
[-C--:B------:R-:W-:Y:S01]  /*0d70*/  FMUL.FTZ R137, R123, R148.reuse ;  /* 0x000000947b897220 */ /* 0x080fe20000410000 */
[----:B------:R-:W-:Y:S01]  /*0d80*/  FADD.FTZ R105, R105, R148 ;  /* 0x0000009469697221 */ /* 0x000fe20000010000 */
[----:B------:R-:W-:Y:S01]  /*0d90*/  FFMA.FTZ R37, R140, R148, R37 ;  /* 0x000000948c257223 */ /* 0x000fe20000010025 */
[----:B------:R-:W-:-:S02]  /*0da0*/  HADD2.F32 R145, -RZ, R30.H1_H1 ;  /* 0x3000001eff917230 */ /* 0x000fc40000004100 */
[----:B------:R-:W-:Y:S01]  /*0db0*/  FMUL.FTZ R148, R134, R151 ;  /* 0x0000009786947220 */ /* 0x000fe20000410000 */
[----:B------:R-:W-:Y:S02]  /*0dc0*/  HADD2.F32 R123, -RZ, R31.H0_H0 ;  /* 0x2000001fff7b7230 */ /* 0x000fe40000004100 */
[-C--:B------:R-:W-:Y:S01]  /*0dd0*/  FMUL.FTZ R142, R142, R143.reuse ;  /* 0x0000008f8e8e7220 */ /* 0x080fe20000410000 */
[----:B------:R-:W-:Y:S01]  /*0de0*/  FADD.FTZ R106, R106, R143 ;  /* 0x0000008f6a6a7221 */ /* 0x000fe20000010000 */
[----:B------:R-:W-:Y:S01]  /*0df0*/  FFMA.FTZ R38, R139, R143, R38 ;  /* 0x0000008f8b267223 */ /* 0x000fe20000010026 */
[----:B------:R-:W-:Y:S02]  /*0e00*/  HADD2.F32 R146, -RZ, R30.H0_H0 ;  /* 0x2000001eff927230 */ /* 0x000fe40000004100 */
[----:B------:R-:W-:Y:S01]  /*0e10*/  FMUL.FTZ R143, R134, R147 ;  /* 0x00000093868f7220 */ /* 0x000fe20000410000 */
[----:B------:R-:W-:Y:S02]  /*0e20*/  HADD2.F32 R141, -RZ, R29.H1_H1 ;  /* 0x3000001dff8d7230 */ /* 0x000fe40000004100 */
[-C--:B------:R-:W-:Y:S01]  /*0e30*/  FMUL.FTZ R145, R145, R150.reuse ;  /* 0x0000009691917220 */ /* 0x080fe20000410000 */
[----:B------:R-:W-:Y:S01]  /*0e40*/  FADD.FTZ R101, R101, R150 ;  /* 0x0000009665657221 */ /* 0x000fe20000010000 */
[----:B------:R-:W-:Y:S01]  /*0e50*/  FFMA.FTZ R41, R148, R150, R41 ;  /* 0x0000009694297223 */ /* 0x000fe20000010029 */
[----:B------:R-:W-:Y:S01]  /*0e60*/  FMUL.FTZ R147, R134, R153 ;  /* 0x0000009986937220 */ /* 0x000fe20000410000 */
[----:B------:R-:W-:Y:S01]  /*0e70*/  FMUL.FTZ R150, R123, R167 ;  /* 0x000000a77b967220 */ /* 0x000fe20000410000 */
[----:B------:R-:W-:-:S02]  /*0e80*/  HADD2.F32 R153, -RZ, R32.H1_H1 ;  /* 0x30000020ff997230 */ /* 0x000fc40000004100 */
[----:B------:R-:W-:Y:S01]  /*0e90*/  FMUL.FTZ R156, R134, R159 ;  /* 0x0000009f869c7220 */ /* 0x000fe20000410000 */
[--C-:B------:R-:W-:Y:S02]  /*0ea0*/  HADD2.F32 R166, -RZ, R34.reuse.H0_H0 ;  /* 0x20000022ffa67230 */ /* 0x100fe40000004100 */
[-C--:B------:R-:W-:Y:S01]  /*0eb0*/  FMUL.FTZ R146, R146, R149.reuse ;  /* 0x0000009592927220 */ /* 0x080fe20000410000 */
[----:B------:R-:W-:Y:S01]  /*0ec0*/  FADD.FTZ R100, R100, R149 ;  /* 0x0000009564647221 */ /* 0x000fe20000010000 */
[----:B------:R-:W-:Y:S01]  /*0ed0*/  FFMA.FTZ R40, R143, R149, R40 ;  /* 0x000000958f287223 */ /* 0x000fe20000010028 */
[C---:B------:R-:W-:Y:S01]  /*0ee0*/  FMUL.FTZ R151, R134.reuse, R157 ;  /* 0x0000009d86977220 */ /* 0x040fe20000410000 */
[----:B------:R-:W-:Y:S01]  /*0ef0*/  FMUL.FTZ R159, R134, R191 ;  /* 0x000000bf869f7220 */ /* 0x000fe20000410000 */
[----:B------:R-:W-:Y:S02]  /*0f00*/  HADD2.F32 R123, -RZ, R34.H1_H1 ;  /* 0x30000022ff7b7230 */ /* 0x000fe40000004100 */
[-C--:B------:R-:W-:Y:S01]  /*0f10*/  FMUL.FTZ R141, R141, R164.reuse ;  /* 0x000000a48d8d7220 */ /* 0x080fe20000410000 */
[----:B------:R-:W-:Y:S01]  /*0f20*/  FADD.FTZ R107, R107, R164 ;  /* 0x000000a46b6b7221 */ /* 0x000fe20000010000 */
[----:B------:R-:W-:Y:S01]  /*0f30*/  FFMA.FTZ R39, R144, R164, R39 ;  /* 0x000000a490277223 */ /* 0x000fe20000010027 */
[----:B------:R-:W-:-:S02]  /*0f40*/  HADD2.F32 R149, -RZ, R31.H1_H1 ;  /* 0x3000001fff957230 */ /* 0x000fc40000004100 */
[C---:B------:R-:W-:Y:S01]  /*0f50*/  FMUL.FTZ R152, R134.reuse, R155 ;  /* 0x0000009b86987220 */ /* 0x040fe20000410000 */
[----:B------:R-:W-:Y:S02]  /*0f60*/  HADD2.F32 R157, -RZ, R33.H1_H1 ;  /* 0x30000021ff9d7230 */ /* 0x000fe40000004100 */
[----:B------:R-:W-:Y:S01]  /*0f70*/  FMUL.FTZ R164, R134, R189 ;  /* 0x000000bd86a47220 */ /* 0x000fe20000410000 */
[----:B------:R-:W-:Y:S02]  /*0f80*/  HADD2.F32 R154, -RZ, R32.H0_H0 ;  /* 0x20000020ff9a7230 */ /* 0x000fe40000004100 */
[-C--:B------:R-:W-:Y:S01]  /*0f90*/  FMUL.FTZ R153, R153, R172.reuse ;  /* 0x000000ac99997220 */ /* 0x080fe20000410000 */
[----:B------:R-:W-:Y:S01]  /*0fa0*/  FADD.FTZ R97, R97, R172 ;  /* 0x000000ac61617221 */ /* 0x000fe20000010000 */
[----:B------:R-:W-:Y:S01]  /*0fb0*/  FFMA.FTZ R45, R156, R172, R45 ;  /* 0x000000ac9c2d7223 */ /* 0x000fe2000001002d */
[-C--:B------:R-:W-:Y:S01]  /*0fc0*/  FMUL.FTZ R166, R166, R165.reuse ;  /* 0x000000a5a6a67220 */ /* 0x080fe20000410000 */
[----:B------:R-:W-:Y:S01]  /*0fd0*/  FADD.FTZ R92, R92, R165 ;  /* 0x000000a55c5c7221 */ /* 0x000fe20000010000 */
[----:B------:R-:W-:Y:S01]  /*0fe0*/  FFMA.FTZ R48, R159, R165, R48 ;  /* 0x000000a59f307223 */ /* 0x000fe20000010030 */
[----:B------:R-:W-:Y:S01]  /*0ff0*/  FMUL.FTZ R165, R123, R170 ;  /* 0x000000aa7ba57220 */ /* 0x000fe20000410000 */
[----:B------:R-:W-:Y:S01]  /*1000*/  FADD.FTZ R172, RZ, R138 ;  /* 0x0000008affac7221 */ /* 0x000fe20000010000 */
[-C--:B------:R-:W-:Y:S01]  /*1010*/  FMUL.FTZ R149, R149, R168.reuse ;  /* 0x000000a895957220 */ /* 0x080fe20000410000 */
[----:B------:R-:W-:Y:S01]  /*1020*/  FADD.FTZ R103, R103, R168 ;  /* 0x000000a867677221 */ /* 0x000fe20000010000 */
[----:B------:R-:W-:Y:S01]  /*1030*/  FFMA.FTZ R43, R152, R168, R43 ;  /* 0x000000a8982b7223 */ /* 0x000fe2000001002b */
[-C--:B------:R-:W-:Y:S01]  /*1040*/  FMUL.FTZ R157, R157, R176.reuse ;  /* 0x000000b09d9d7220 */ /* 0x080fe20000410000 */
[----:B------:R-:W-:Y:S01]  /*1050*/  FADD.FTZ R99, R99, R176 ;  /* 0x000000b063637221 */ /* 0x000fe20000010000 */
[----:B------:R-:W-:Y:S01]  /*1060*/  FFMA.FTZ R47, R164, R176, R47 ;  /* 0x000000b0a42f7223 */ /* 0x000fe2000001002f */
[----:B------:R-:W-:Y:S01]  /*1070*/  FFMA.FTZ R123, R3, R138, RZ ;  /* 0x0000008a037b7223 */ /* 0x000fe200000100ff */
[----:B------:R-:W-:Y:S01]  /*1080*/  FMUL.FTZ R168, R134, R193 ;  /* 0x000000c186a87220 */ /* 0x000fe20000410000 */
[----:B------:R-:W-:-:S02]  /*1090*/  HADD2.F32 R176, -RZ, R35.H0_H0 ;  /* 0x20000023ffb07230 */ /* 0x000fc40000004100 */
        /* <DEDUP_REMOVED lines=8> */
[----:B------:R-:W-:Y:S01]  /*1120*/  FADD.FTZ R176, R171, R142 ;  /* 0x0000008eabb07221 */ /* 0x000fe20000010000 */
[----:B------:R-:W-:Y:S01]  /*1130*/  FADD.FTZ R102, R102, R167 ;  /* 0x000000a766667221 */ /* 0x000fe20000010000 */
[----:B------:R-:W-:Y:S01]  /*1140*/  FFMA.FTZ R42, R147, R167, R42 ;  /* 0x000000a7932a7223 */ /* 0x000fe2000001002a */
[----:B------:R-:W-:Y:S01]  /*1150*/  FMUL.FTZ R155, R134, R173 ;  /* 0x000000ad869b7220 */ /* 0x000fe20000410000 */
[----:B------:R-:W-:Y:S01]  /*1160*/  FFMA.FTZ R123, R139, R142, R172 ;  /* 0x0000008e8b7b7223 */ /* 0x000fe200000100ac */
[----:B------:R-:W-:-:S02]  /*1170*/  HADD2.F32 R173, -RZ, R35.H1_H1 ;  /* 0x30000023ffad7230 */ /* 0x000fc40000004100 */
[C---:B------:R-:W-:Y:S01]  /*1180*/  FMUL.FTZ R167, R134.reuse, R195 ;  /* 0x000000c386a77220 */ /* 0x040fe20000410000 */
[----:B------:R-:W-:Y:S01]  /*1190*/  FMUL.FTZ R172, R134, R197 ;  /* 0x000000c586ac7220 */ /* 0x000fe20000410000 */
[----:B------:R-:W-:Y:S01]  /*11a0*/  FADD.FTZ R171, R176, R141 ;  /* 0x0000008db0ab7221 */ /* 0x000fe20000010000 */
[----:B------:R-:W-:Y:S01]  /*11b0*/  FFMA.FTZ R176, R144, R141, R123 ;  /* 0x0000008d90b07223 */ /* 0x000fe2000001007b */
[----:B------:R-:W-:Y:S02]  /*11c0*/  HADD2.F32 R158, -RZ, R33.H0_H0 ;  /* 0x20000021ff9e7230 */ /* 0x000fe40000004100 */
[----:B------:R-:W-:Y:S01]  /*11d0*/  FADD.FTZ R94, R94, R169 ;  /* 0x000000a95e5e7221 */ /* 0x000fe20000010000 */
[----:B------:R-:W-:Y:S01]  /*11e0*/  FFMA.FTZ R50, R167, R169, R50 ;  /* 0x000000a9a7327223 */ /* 0x000fe20000010032 */
        /* <DEDUP_REMOVED lines=12> */
[----:B------:R-:W-:-:S03]  /*12b0*/  FFMA.FTZ R123, R147, R150, R174 ;  /* 0x00000096937b7223 */ /* 0x000fc600000100ae */
[----:B------:R-:W-:Y:S01]  /*12c0*/  FADD.FTZ R187, R176, R149 ;  /* 0x00000095b0bb7221 */ /* 0x000fe20000010000 */
[----:B------:R-:W-:Y:S01]  /*12d0*/  FFMA.FTZ R184, R152, R149, R123 ;  /* 0x0000009598b87223 */ /* 0x000fe2000001007b */
[----:B------:R-:W-:Y:S02]  /*12e0*/  HADD2.F32 R189, -RZ, R160.H1_H1 ;  /* 0x300000a0ffbd7230 */ /* 0x000fe40000004100 */
[----:B------:R-:W-:Y:S01]  /*12f0*/  FMUL.FTZ R171, R180, R201 ;  /* 0x000000c9b4ab7220 */ /* 0x000fe20000410000 */
        /* <DEDUP_REMOVED lines=28> */
[----:B------:R-:W-:-:S02]  /*14c0*/  HADD2.F32 R135, -RZ, R122.H0_H0 ;  /* 0x2000007aff877230 */ /* 0x000fc40000004100 */
[C---:B------:R-:W-:Y:S01]  /*14d0*/  FMUL.FTZ R181, R134.reuse, R181 ;  /* 0x000000b586b57220 */ /* 0x040fe20000410000 */
        /* <DEDUP_REMOVED lines=9> */
[----:B------:R-:W-:-:S02]  /*1570*/  HADD2.F32 R122, -RZ, R122.H1_H1 ;  /* 0x3000007aff7a7230 */ /* 0x000fc40000004100 */
        /* <DEDUP_REMOVED lines=15> */
[-C--:B------:R-:W-:Y:S01]  /*1670*/  FMUL.FTZ R183, R188, R121.reuse ;  /* 0x00000079bcb77220 */ /* 0x080fe20000410000 */
        /* <DEDUP_REMOVED lines=15> */
.L_x_1890:
        /* <DEDUP_REMOVED lines=19> */
[----:B------:R-:W5:Y:S01]  /*18a0*/  @!P0 LDG.E.64 R128, desc[UR12][R128.64] ;  /* 0x0000000c80808981 */ /* 0x000f62000c1e1b00 */
[----:B------:R-:W-:Y:S01]  /*18b0*/  HFMA2 R123, -RZ, RZ, 0, 0 ;  /* 0x00000000ff7b7431 */ /* 0x000fe200000001ff */
[----:B------:R-:W-:Y:S01]  /*18c0*/  MOV R121, RZ ;  /* 0x000000ff00797202 */ /* 0x000fe20000000f00 */
[----:B------:R-:W-:Y:S06]  /*18d0*/  @!P0 BRA `(.L_x_1891) ;  /* 0x0000000000588947 */ /* 0x000fec0003800000 */
[----:B------:R-:W0:Y:S01]  /*18e0*/  LDC.64 R4, c[0x0][0x438] ;  /* 0x00010e00ff047b82 */ /* 0x000e220000000a00 */
[----:B------:R-:W-:Y:S01]  /*18f0*/  IMAD R8, R0, UR15, RZ ;  /* 0x0000000f00087c24 */ /* 0x000fe2000f8e02ff */
[C---:B-----5:R-:W-:Y:S02]  /*1900*/  IADD3 R131, PT, PT, R125.reuse, 0x80, RZ ;  /* 0x000000807d837810 */ /* 0x060fe40007ffe0ff */
[----:B------:R-:W-:Y:S02]  /*1910*/  IADD3 R129, PT, PT, R125, 0x100, RZ ;  /* 0x000001007d817810 */ /* 0x000fe40007ffe0ff */
[----:B------:R-:W-:Y:S02]  /*1920*/  SHF.R.S32.HI R9, RZ, 0x1f, R8 ;  /* 0x0000001fff097819 */ /* 0x000fe40000011408 */
[----:B------:R-:W1:Y:S02]  /*1930*/  LDC.64 R6, c[0x0][0x3b0] ;  /* 0x0000ec00ff067b82 */ /* 0x000e640000000a00 */
[----:B------:R-:W-:-:S04]  /*1940*/  LEA.HI R8, R9, R8, RZ, 0x3 ;  /* 0x0000000809087211 */ /* 0x000fc800078f18ff */
[----:B------:R-:W-:-:S04]  /*1950*/  LEA.HI.SX32 R13, R8, R135, 0x1d ;  /* 0x00000087080d7211 */ /* 0x000fc800078feaff */
[C---:B------:R-:W-:Y:S02]  /*1960*/  IADD3 R9, PT, PT, R13.reuse, 0x80, RZ ;  /* 0x000000800d097810 */ /* 0x040fe40007ffe0ff */
[C---:B------:R-:W-:Y:S01]  /*1970*/  IADD3 R11, PT, PT, R13.reuse, 0x100, RZ ;  /* 0x000001000d0b7810 */ /* 0x040fe20007ffe0ff */
[----:B0-----:R-:W-:-:S04]  /*1980*/  IMAD.WIDE.U32 R12, R13, 0x10, R4 ;  /* 0x000000100d0c7825 */ /* 0x001fc800078e0004 */
[----:B------:R-:W-:Y:S02]  /*1990*/  IMAD.WIDE.U32 R8, R9, 0x10, R4 ;  /* 0x0000001009087825 */ /* 0x000fe400078e0004 */
[----:B------:R-:W5:Y:S02]  /*19a0*/  LDG.E.128 R12, desc[UR12][R12.64] ;  /* 0x0000000c0c0c7981 */ /* 0x000f64000c1e1d00 */
[----:B-1----:R-:W-:-:S04]  /*19b0*/  IMAD.WIDE.U32 R132, R125, 0x8, R6 ;  /* 0x000000087d847825 */ /* 0x002fc800078e0006 */
        /* <DEDUP_REMOVED lines=8> */
.L_x_1891:
[----:B------:R-:W0:Y:S01]  /*1a40*/  SHFL.DOWN PT, R120, R121, 0x10, 0x1f ;  /* 0x0a001f0079787f89 */ /* 0x000e2200000e0000 */
        /* <DEDUP_REMOVED lines=14> */
[----:B------:R-:W0:Y:S04]  /*1b30*/  SHFL.DOWN PT, R126, R125, 0x4, 0x1f ;  /* 0x08801f007d7e7f89 */ /* 0x000e2800000e0000 */
[----:B------:R-:W1:Y:S01]  /*1b40*/  SHFL.DOWN PT, R190, R127, 0x4, 0x1f ;  /* 0x08801f007fbe7f89 */ /* 0x000e6200000e0000 */
[----:B0-----:R-:W-:Y:S01]  /*1b50*/  FADD.FTZ R126, R125, R126 ;  /* 0x0000007e7d7e7221 */ /* 0x001fe20000010000 */
[----:B-1----:R-:W-:-:S04]  /*1b60*/  FADD.FTZ R190, R127, R190 ;  /* 0x000000be7fbe7221 */ /* 0x002fc80000010000 */
[----:B------:R-:W0:Y:S01]  /*1b70*/  SHFL.DOWN PT, R121, R126, 0x2, 0x1f ;  /* 0x08401f007e797f89 */ /* 0x000e2200000e0000 */
[----:B------:R-:W-:-:S03]  /*1b80*/  @P2 SHF.R.S32.HI R127, RZ, 0x1f, R192 ;  /* 0x0000001fff7f2819 */ /* 0x000fc600000114c0 */
[----:B------:R-:W1:Y:S01]  /*1b90*/  SHFL.DOWN PT, R123, R190, 0x2, 0x1f ;  /* 0x08401f00be7b7f89 */ /* 0x000e6200000e0000 */
[----:B------:R-:W-:-:S04]  /*1ba0*/  @P2 LEA.HI R192, R127, R192, RZ, 0x3 ;  /* 0x000000c07fc02211 */ /* 0x000fc800078f18ff */
[----:B------:R-:W-:Y:S01]  /*1bb0*/  @P2 LEA.HI.SX32 R187, R192, R135, 0x1d ;  /* 0x00000087c0bb2211 */ /* 0x000fe200078feaff */
[----:B0-----:R-:W-:Y:S02]  /*1bc0*/  FADD.FTZ R122, R126, R121 ;  /* 0x000000797e7a7221 */ /* 0x001fe40000010000 */
[----:B------:R-:W0:Y:S01]  /*1bd0*/  @P2 LDC.64 R120, c[0x0][0x390] ;  /* 0x0000e400ff782b82 */ /* 0x000e220000000a00 */
[----:B-1----:R-:W-:Y:S02]  /*1be0*/  FADD.FTZ R123, R190, R123 ;  /* 0x0000007bbe7b7221 */ /* 0x002fe40000010000 */
[----:B------:R-:W1:Y:S04]  /*1bf0*/  SHFL.DOWN PT, R125, R122, 0x1, 0x1f ;  /* 0x08201f007a7d7f89 */ /* 0x000e6800000e0000 */
[----:B------:R-:W2:Y:S01]  /*1c00*/  SHFL.DOWN PT, R124, R123, 0x1, 0x1f ;  /* 0x08201f007b7c7f89 */ /* 0x000ea200000e0000 */
[----:B0-----:R-:W-:-:S04]  /*1c10*/  @P2 IMAD.WIDE.U32 R190, R187, 0x10, R120 ;  /* 0x00000010bbbe2825 */ /* 0x001fc800078e0078 */
[----:B-1----:R-:W-:Y:S01]  /*1c20*/  FADD.FTZ R126, R122, R125 ;  /* 0x0000007d7a7e7221 */ /* 0x002fe20000010000 */
        /* <DEDUP_REMOVED lines=10> */
.L_x_1893:
[----:B------:R-:W-:Y:S05]  /*1cd0*/  BSYNC.RECONVERGENT B0 ;  /* 0x0000000000007941 */ /* 0x000fea0003800200 */
.L_x_1892:
        /* <DEDUP_REMOVED lines=52> */
.L_x_1896:
        /* <DEDUP_REMOVED lines=17> */
.L_x_1897:
        /* <DEDUP_REMOVED lines=17> */
.L_x_1898:
        /* <DEDUP_REMOVED lines=17> */
.L_x_1899:
        /* <DEDUP_REMOVED lines=17> */
.L_x_1900:
        /* <DEDUP_REMOVED lines=17> */
.L_x_1901:
        /* <DEDUP_REMOVED lines=17> */
.L_x_1902:
[----:B------:R-:W-:Y:S05]  /*2680*/  @!P2 BRA `(.L_x_1903) ;  /* 0x0000001800d8a947 */ /* 0x000fea0003800000 */
[----:B------:R-:W-:Y:S01]  /*2690*/  FFMA.FTZ R124, R152, R121, R122 ;  /* 0x00000079987c7223 */ /* 0x000fe2000001007a */
[----:B-----5:R-:W-:Y:S02]  /*26a0*/  ISETP.GE.U32.AND P0, PT, R132, RZ, PT ;  /* 0x000000ff8400720c */ /* 0x020fe40003f06070 */
[----:B------:R-:W-:Y:S01]  /*26b0*/  ISETP.GT.AND P1, PT, R2, RZ, PT ;  /* 0x000000ff0200720c */ /* 0x000fe20003f24270 */
[----:B------:R-:W-:Y:S01]  /*26c0*/  FADD.FTZ R123, R149, -R124 ;  /* 0x8000007c957b7221 */ /* 0x000fe20000010000 */
[----:B------:R-:W-:Y:S02]  /*26d0*/  ISETP.GE.U32.AND.EX P0, PT, R133, 0x1000000, PT, P0 ;  /* 0x010000008500780c */ /* 0x000fe40003f06100 */
[----:B------:R-:W-:Y:S01]  /*26e0*/  CS2R R124, SRZ ;  /* 0x00000000007c7805 */ /* 0x000fe2000001ff00 */
        /* <DEDUP_REMOVED lines=12> */
.L_x_1895:
        /* <DEDUP_REMOVED lines=23> */
.L_x_1904:
        /* <DEDUP_REMOVED lines=16> */
.L_x_1905:
        /* <DEDUP_REMOVED lines=16> */
.L_x_1906:
        /* <DEDUP_REMOVED lines=21> */
.L_x_1907:
        /* <DEDUP_REMOVED lines=17> */
.L_x_1908:
        /* <DEDUP_REMOVED lines=16> */
.L_x_1909:
        /* <DEDUP_REMOVED lines=15> */
.L_x_1910:
        /* <DEDUP_REMOVED lines=18> */
.L_x_1894:
        /* <DEDUP_REMOVED lines=22> */
.L_x_1912:
        /* <DEDUP_REMOVED lines=16> */
.L_x_1913:
        /* <DEDUP_REMOVED lines=16> */
.L_x_1914:
        /* <DEDUP_REMOVED lines=16> */
.L_x_1915:
        /* <DEDUP_REMOVED lines=16> */
.L_x_1916:
        /* <DEDUP_REMOVED lines=16> */
.L_x_1917:
        /* <DEDUP_REMOVED lines=16> */
.L_x_1918:
        /* <DEDUP_REMOVED lines=18> */
.L_x_1911:
        /* <DEDUP_REMOVED lines=52> */
.L_x_1919:
        /* <DEDUP_REMOVED lines=12> */
.L_x_1920:
        /* <DEDUP_REMOVED lines=12> */
.L_x_1921:
        /* <DEDUP_REMOVED lines=12> */
.L_x_1922:
        /* <DEDUP_REMOVED lines=12> */
.L_x_1923:
        /* <DEDUP_REMOVED lines=12> */
.L_x_1924:
        /* <DEDUP_REMOVED lines=13> */
.L_x_1925:
        /* <DEDUP_REMOVED lines=17> */
.L_x_1903:
[----:B------:R-:W-:Y:S01]  /*41f0*/  ISETP.NE.U32.AND P0, PT, RZ, UR4, PT ;  /* 0x00000004ff007c0c */ /* 0x000fe2000bf05070 */
[----:B------:R-:W0:Y:S01]  /*4200*/  @P2 LDC.64 R126, c[0x0][0x468] ;  /* 0x00011a00ff7e2b82 */ /* 0x000e220000000a00 */
[----:B------:R-:W-:Y:S02]  /*4210*/  ISETP.NE.U32.AND P1, PT, RZ, UR6, PT ;  /* 0x00000006ff007c0c */ /* 0x000fe4000bf25070 */
[----:B------:R-:W-:Y:S02]  /*4220*/  ISETP.NE.AND.EX P0, PT, RZ, UR5, PT, P0 ;  /* 0x00000005ff007c0c */ /* 0x000fe4000bf05300 */
[----:B------:R-:W-:Y:S02]  /*4230*/  ISETP.NE.AND.EX P1, PT, R136, RZ, PT, P1 ;  /* 0x000000ff8800720c */ /* 0x000fe40003f25310 */
[----:B------:R-:W-:-:S09]  /*4240*/  IADD3 R123, PT, PT, R187, 0x80, RZ ;  /* 0x00000080bb7b7810 */ /* 0x000fd20007ffe0ff */
        /* <DEDUP_REMOVED lines=9> */
.L_x_1926:
[----:B------:R-:W-:Y:S05]  /*42e0*/  @!P1 BRA `(.L_x_1927) ;  /* 0x00000010006c9947 */ /* 0x000fea0003800000 */
[----:B------:R-:W-:Y:S05]  /*42f0*/  @!P0 BRA `(.L_x_1928) ;  /* 0x00000008003c8947 */ /* 0x000fea0003800000 */
[----:B------:R-:W-:Y:S01]  /*4300*/  ISETP.GT.AND P3, PT, R2, RZ, PT ;  /* 0x000000ff0200720c */ /* 0x000fe20003f64270 */
[--C-:B0----5:R-:W-:Y:S02]  /*4310*/  HADD2.F32 R117, -RZ, R8.reuse.H0_H0 ;  /* 0x20000008ff757230 */ /* 0x121fe40000004100 */
        /* <DEDUP_REMOVED lines=16> */
[----:B------:R-:W-:Y:S01]  /*4420*/  @P3 FFMA.FTZ R116, R168, R121, R122 ;  /* 0x00000079a8743223 */ /* 0x000fe2000001007a */
        /* <DEDUP_REMOVED lines=33> */
.L_x_1929:
        /* <DEDUP_REMOVED lines=12> */
.L_x_1930:
        /* <DEDUP_REMOVED lines=12> */
.L_x_1931:
        /* <DEDUP_REMOVED lines=12> */
.L_x_1932:
        /* <DEDUP_REMOVED lines=12> */
.L_x_1933:
        /* <DEDUP_REMOVED lines=12> */
.L_x_1934:
        /* <DEDUP_REMOVED lines=13> */
.L_x_1935:
[----:B------:R-:W-:Y:S02]  /*4ad0*/  F2FP.F16.F32.PACK_AB R119, R124, R193 ;  /* 0x000000c17c77723e */ /* 0x000fe400000000ff */
[----:B------:R-:W-:Y:S02]  /*4ae0*/  PRMT R118, R192, 0x5410, R194 ;  /* 0x00005410c0767816 */ /* 0x000fe400000000c2 */
[----:B------:R-:W-:Y:S02]  /*4af0*/  PRMT R117, R136, 0x5410, R190 ;  /* 0x0000541088757816 */ /* 0x000fe400000000be */
[----:B------:R-:W-:Y:S01]  /*4b00*/  PRMT R116, R126, 0x5410, R132 ;  /* 0x000054107e747816 */ /* 0x000fe20000000084 */
[----:B------:R-:W-:Y:S06]  /*4b10*/  @!P2 BRA `(.L_x_1936) ;  /* 0x0000001800e0a947 */ /* 0x000fec0003800000 */
[----:B------:R-:W-:Y:S01]  /*4b20*/  ISETP.GE.U32.AND P3, PT, R130, RZ, PT ;  /* 0x000000ff8200720c */ /* 0x000fe20003f66070 */
[----:B------:R-:W-:-:S03]  /*4b30*/  FMUL.FTZ R124, R124, UR17 ;  /* 0x000000117c7c7c20 */ /* 0x000fc60008410000 */
[----:B------:R-:W-:Y:S01]  /*4b40*/  ISETP.GE.U32.AND.EX P3, PT, R131, 0x1000000, PT, P3 ;  /* 0x010000008300780c */ /* 0x000fe20003f66130 */
[----:B------:R-:W-:Y:S01]  /*4b50*/  FMUL.FTZ R127, R124, UR16 ;  /* 0x000000107c7f7c20 */ /* 0x000fe20008410000 */
[----:B------:R-:W-:-:S11]  /*4b60*/  CS2R R124, SRZ ;  /* 0x00000000007c7805 */ /* 0x000fd6000001ff00 */
        /* <DEDUP_REMOVED lines=8> */
.L_x_1928:
[----:B------:R-:W-:Y:S01]  /*4bf0*/  ISETP.GT.AND P4, PT, R2, RZ, PT ;  /* 0x000000ff0200720c */ /* 0x000fe20003f84270 */
[----:B------:R-:W-:-:S12]  /*4c00*/  @!P2 BRA `(.L_x_1937) ;  /* 0x000000000040a947 */ /* 0x000fd80003800000 */
[----:B0-----:R-:W-:Y:S01]  /*4c10*/  @P4 FFMA.FTZ R127, R151, R121, R122 ;  /* 0x00000079977f4223 */ /* 0x001fe2000001007a */
[----:B-----5:R-:W-:Y:S01]  /*4c20*/  LOP3.LUT P3, RZ, R130, 0xff, RZ, 0xc0, !PT ;  /* 0x000000ff82ff7812 */ /* 0x020fe2000786c0ff */
[----:B------:R-:W-:Y:S01]  /*4c30*/  HADD2.F32 R125, -RZ, R8.H0_H0 ;  /* 0x20000008ff7d7230 */ /* 0x000fe20000004100 */
[----:B------:R-:W-:Y:S01]  /*4c40*/  MOV R124, RZ ;  /* 0x000000ff007c7202 */ /* 0x000fe20000000f00 */
[----:B------:R-:W-:-:S04]  /*4c50*/  @P4 FADD.FTZ R127, R154, -R127 ;  /* 0x8000007f9a7f4221 */ /* 0x000fc80000010000 */
[----:B------:R-:W-:Y:S01]  /*4c60*/  @P4 FFMA.FTZ R125, R134, R127, R125 ;  /* 0x0000007f867d4223 */ /* 0x000fe2000001007d */
[----:B------:R-:W-:-:S03]  /*4c70*/  HFMA2 R127, -RZ, RZ, 0, 0 ;  /* 0x00000000ff7f7431 */ /* 0x000fc600000001ff */
        /* <DEDUP_REMOVED lines=9> */
.L_x_1937:
[----:B------:R-:W-:Y:S05]  /*4d10*/  @!P2 BRA `(.L_x_1938) ;  /* 0x000000000040a947 */ /* 0x000fea0003800000 */
[----:B0-----:R-:W-:Y:S01]  /*4d20*/  @P4 FFMA.FTZ R124, R156, R121, R122 ;  /* 0x000000799c7c4223 */ /* 0x001fe2000001007a */
[----:B-----5:R-:W-:Y:S01]  /*4d30*/  LOP3.LUT P3, RZ, R130, 0xff00, RZ, 0xc0, !PT ;  /* 0x0000ff0082ff7812 */ /* 0x020fe2000786c0ff */
[----:B------:R-:W-:Y:S01]  /*4d40*/  HADD2.F32 R125, -RZ, R8.H1_H1 ;  /* 0x30000008ff7d7230 */ /* 0x000fe20000004100 */
[----:B------:R-:W-:Y:S01]  /*4d50*/  MOV R126, RZ ;  /* 0x000000ff007e7202 */ /* 0x000fe20000000f00 */
[----:B------:R-:W-:-:S04]  /*4d60*/  @P4 FADD.FTZ R124, R153, -R124 ;  /* 0x8000007c997c4221 */ /* 0x000fc80000010000 */
[----:B------:R-:W-:Y:S01]  /*4d70*/  @P4 FFMA.FTZ R125, R134, R124, R125 ;  /* 0x0000007c867d4223 */ /* 0x000fe2000001007d */
[----:B------:R-:W-:-:S03]  /*4d80*/  HFMA2 R124, -RZ, RZ, 0, 0 ;  /* 0x00000000ff7c7431 */ /* 0x000fc600000001ff */
        /* <DEDUP_REMOVED lines=9> */
.L_x_1938:
[----:B------:R-:W-:Y:S05]  /*4e20*/  @!P2 BRA `(.L_x_1939) ;  /* 0x000000000040a947 */ /* 0x000fea0003800000 */
        /* <DEDUP_REMOVED lines=16> */
.L_x_1939:
        /* <DEDUP_REMOVED lines=17> */
.L_x_1940:
        /* <DEDUP_REMOVED lines=17> */
.L_x_1941:
        /* <DEDUP_REMOVED lines=17> */
.L_x_1942:
        /* <DEDUP_REMOVED lines=17> */
.L_x_1943:
[----:B------:R-:W-:Y:S05]  /*5370*/  @!P2 BRA `(.L_x_1936) ;  /* 0x0000001000c8a947 */ /* 0x000fea0003800000 */
[----:B-----5:R-:W-:Y:S01]  /*5380*/  ISETP.GE.U32.AND P3, PT, R130, RZ, PT ;  /* 0x000000ff8200720c */ /* 0x020fe20003f66070 */
[----:B0-----:R-:W-:Y:S01]  /*5390*/  @P4 FFMA.FTZ R124, R172, R121, R122 ;  /* 0x00000079ac7c4223 */ /* 0x001fe2000001007a */
[----:B------:R-:W-:Y:S02]  /*53a0*/  HADD2.F32 R125, -RZ, R11.H1_H1 ;  /* 0x3000000bff7d7230 */ /* 0x000fe40000004100 */
[----:B------:R-:W-:Y:S01]  /*53b0*/  HFMA2 R126, -RZ, RZ, 0, 0 ;  /* 0x00000000ff7e7431 */ /* 0x000fe200000001ff */
[----:B------:R-:W-:Y:S01]  /*53c0*/  ISETP.GE.U32.AND.EX P3, PT, R131, 0x1000000, PT, P3 ;  /* 0x010000008300780c */ /* 0x000fe20003f66130 */
[----:B------:R-:W-:-:S04]  /*53d0*/  @P4 FADD.FTZ R124, R169, -R124 ;  /* 0x8000007ca97c4221 */ /* 0x000fc80000010000 */
[----:B------:R-:W-:Y:S01]  /*53e0*/  @P4 FFMA.FTZ R125, R134, R124, R125 ;  /* 0x0000007c867d4223 */ /* 0x000fe2000001007d */
[----:B------:R-:W-:-:S03]  /*53f0*/  MOV R124, RZ ;  /* 0x000000ff007c7202 */ /* 0x000fc60000000f00 */
        /* <DEDUP_REMOVED lines=10> */
.L_x_1927:
[----:B------:R-:W-:Y:S05]  /*54a0*/  @!P0 BRA `(.L_x_1944) ;  /* 0x0000000800388947 */ /* 0x000fea0003800000 */
[-CC-:B0-----:R-:W-:Y:S01]  /*54b0*/  FFMA.FTZ R117, R151, R121.reuse, R122.reuse ;  /* 0x0000007997757223 */ /* 0x181fe2000001007a */
[-CC-:B------:R-:W-:Y:S01]  /*54c0*/  FFMA.FTZ R116, R156, R121.reuse, R122.reuse ;  /* 0x000000799c747223 */ /* 0x180fe2000001007a */
[----:B------:R-:W-:Y:S01]  /*54d0*/  FFMA.FTZ R125, R155, R121, R122 ;  /* 0x000000799b7d7223 */ /* 0x000fe2000001007a */
[----:B------:R-:W-:Y:S01]  /*54e0*/  ISETP.GT.AND P3, PT, R2, RZ, PT ;  /* 0x000000ff0200720c */ /* 0x000fe20003f64270 */
[----:B------:R-:W-:Y:S01]  /*54f0*/  FADD.FTZ R117, R154, -R117 ;  /* 0x800000759a757221 */ /* 0x000fe20000010000 */
[----:B------:R-:W-:Y:S01]  /*5500*/  FADD.FTZ R119, R153, -R116 ;  /* 0x8000007499777221 */ /* 0x000fe20000010000 */
[----:B-----5:R-:W-:Y:S02]  /*5510*/  FADD.FTZ R133, R158, -R125 ;  /* 0x8000007d9e857221 */ /* 0x020fe40000010000 */
        /* <DEDUP_REMOVED lines=16> */
.L_x_1945:
[----:B------:R-:W-:Y:S01]  /*5620*/  F2FP.F16.F32.PACK_AB R116, RZ, R124 ;  /* 0x0000007cff74723e */ /* 0x000fe200000000ff */
[----:B------:R-:W-:Y:S01]  /*5630*/  FFMA.FTZ R136, R164, R121, R122 ;  /* 0x00000079a4887223 */ /* 0x000fe2000001007a */
[----:B------:R-:W-:Y:S01]  /*5640*/  FMUL.FTZ R124, R134, R133 ;  /* 0x00000085867c7220 */ /* 0x000fe20000410000 */
[----:B------:R-:W-:Y:S01]  /*5650*/  FSEL R125, R119, RZ, P3 ;  /* 0x000000ff777d7208 */ /* 0x000fe20001800000 */
[----:B------:R-:W-:Y:S06]  /*5660*/  @!P2 BRA `(.L_x_1946) ;  /* 0x00000000002ca947 */ /* 0x000fec0003800000 */
        /* <DEDUP_REMOVED lines=11> */
.L_x_1946:
[----:B------:R-:W-:Y:S01]  /*5720*/  F2FP.F16.F32.PACK_AB R127, RZ, R125 ;  /* 0x0000007dff7f723e */ /* 0x000fe200000000ff */
        /* <DEDUP_REMOVED lines=15> */
.L_x_1947:
[----:B------:R-:W-:Y:S01]  /*5820*/  FMUL.FTZ R117, R134, R125 ;  /* 0x0000007d86757220 */ /* 0x000fe20000410000 */
[-CC-:B------:R-:W-:Y:S01]  /*5830*/  FFMA.FTZ R118, R168, R121.reuse, R122.reuse ;  /* 0x00000079a8767223 */ /* 0x180fe2000001007a */
        /* <DEDUP_REMOVED lines=19> */
.L_x_1948:
[----:B------:R-:W-:Y:S01]  /*5970*/  F2FP.F16.F32.PACK_AB R133, RZ, R125 ;  /* 0x0000007dff85723e */ /* 0x000fe200000000ff */
        /* <DEDUP_REMOVED lines=16> */
.L_x_1949:
[----:B------:R-:W-:Y:S01]  /*5a80*/  F2FP.F16.F32.PACK_AB R136, RZ, R124 ;  /* 0x0000007cff88723e */ /* 0x000fe200000000ff */
[C---:B------:R-:W-:Y:S01]  /*5a90*/  FMUL.FTZ R124, R134.reuse, R191 ;  /* 0x000000bf867c7220 */ /* 0x040fe20000410000 */
        /* <DEDUP_REMOVED lines=14> */
.L_x_1950:
[----:B------:R-:W-:Y:S02]  /*5b80*/  F2FP.F16.F32.PACK_AB R125, RZ, R125 ;  /* 0x0000007dff7d723e */ /* 0x000fe400000000ff */
[----:B------:R-:W-:Y:S02]  /*5b90*/  FSEL R189, R126, RZ, P3 ;  /* 0x000000ff7ebd7208 */ /* 0x000fe40001800000 */
        /* <DEDUP_REMOVED lines=13> */
.L_x_1951:
        /* <DEDUP_REMOVED lines=18> */
.L_x_1944:
[----:B------:R-:W-:Y:S05]  /*5d90*/  @!P2 BRA `(.L_x_1952) ;  /* 0x000000000044a947 */ /* 0x000fea0003800000 */
[----:B0-----:R-:W-:Y:S01]  /*5da0*/  FFMA.FTZ R125, R151, R121, R122 ;  /* 0x00000079977d7223 */ /* 0x001fe2000001007a */
[----:B-----5:R-:W-:Y:S01]  /*5db0*/  LOP3.LUT P4, RZ, R130, 0xff, RZ, 0xc0, !PT ;  /* 0x000000ff82ff7812 */ /* 0x020fe2000788c0ff */
[----:B------:R-:W-:Y:S01]  /*5dc0*/  HFMA2 R127, -RZ, RZ, 0, 0 ;  /* 0x00000000ff7f7431 */ /* 0x000fe200000001ff */
[----:B------:R-:W-:Y:S01]  /*5dd0*/  ISETP.GT.AND P3, PT, R2, RZ, PT ;  /* 0x000000ff0200720c */ /* 0x000fe20003f64270 */
[----:B------:R-:W-:Y:S01]  /*5de0*/  FADD.FTZ R125, R154, -R125 ;  /* 0x8000007d9a7d7221 */ /* 0x000fe20000010000 */
[----:B------:R-:W-:-:S03]  /*5df0*/  MOV R124, RZ ;  /* 0x000000ff007c7202 */ /* 0x000fc60000000f00 */
        /* <DEDUP_REMOVED lines=11> */
.L_x_1952:
[----:B------:R-:W-:Y:S05]  /*5eb0*/  @!P2 BRA `(.L_x_1953) ;  /* 0x000000000044a947 */ /* 0x000fea0003800000 */
[----:B0-----:R-:W-:Y:S01]  /*5ec0*/  FFMA.FTZ R124, R156, R121, R122 ;  /* 0x000000799c7c7223 */ /* 0x001fe2000001007a */
[----:B-----5:R-:W-:Y:S02]  /*5ed0*/  LOP3.LUT P4, RZ, R130, 0xff00, RZ, 0xc0, !PT ;  /* 0x0000ff0082ff7812 */ /* 0x020fe4000788c0ff */
[----:B------:R-:W-:Y:S01]  /*5ee0*/  ISETP.GT.AND P3, PT, R2, RZ, PT ;  /* 0x000000ff0200720c */ /* 0x000fe20003f64270 */
[----:B------:R-:W-:Y:S01]  /*5ef0*/  FADD.FTZ R125, R153, -R124 ;  /* 0x8000007c997d7221 */ /* 0x000fe20000010000 */
[----:B------:R-:W-:Y:S01]  /*5f00*/  HFMA2 R124, -RZ, RZ, 0, 0 ;  /* 0x00000000ff7c7431 */ /* 0x000fe200000001ff */
[----:B------:R-:W-:Y:S02]  /*5f10*/  MOV R126, RZ ;  /* 0x000000ff007e7202 */ /* 0x000fe40000000f00 */
        /* <DEDUP_REMOVED lines=11> */
.L_x_1953:
        /* <DEDUP_REMOVED lines=18> */
.L_x_1954:
        /* <DEDUP_REMOVED lines=18> */
.L_x_1955:
        /* <DEDUP_REMOVED lines=18> */
.L_x_1956:
        /* <DEDUP_REMOVED lines=18> */
.L_x_1957:
        /* <DEDUP_REMOVED lines=18> */
.L_x_1958:
[----:B------:R-:W-:Y:S05]  /*6570*/  @!P2 BRA `(.L_x_1936) ;  /* 0x000000000048a947 */ /* 0x000fea0003800000 */
[----:B0-----:R-:W-:Y:S01]  /*6580*/  FFMA.FTZ R124, R172, R121, R122 ;  /* 0x00000079ac7c7223 */ /* 0x001fe2000001007a */
[----:B-----5:R-:W-:Y:S02]  /*6590*/  ISETP.GE.U32.AND P3, PT, R130, RZ, PT ;  /* 0x000000ff8200720c */ /* 0x020fe40003f66070 */
[----:B------:R-:W-:Y:S01]  /*65a0*/  ISETP.GT.AND P4, PT, R2, RZ, PT ;  /* 0x000000ff0200720c */ /* 0x000fe20003f84270 */
[----:B------:R-:W-:Y:S01]  /*65b0*/  FADD.FTZ R125, R169, -R124 ;  /* 0x8000007ca97d7221 */ /* 0x000fe20000010000 */
[----:B------:R-:W-:Y:S01]  /*65c0*/  ISETP.GE.U32.AND.EX P3, PT, R131, 0x1000000, PT, P3 ;  /* 0x010000008300780c */ /* 0x000fe20003f66130 */
[----:B------:R-:W-:Y:S01]  /*65d0*/  HFMA2 R124, -RZ, RZ, 0, 0 ;  /* 0x00000000ff7c7431 */ /* 0x000fe200000001ff */
[----:B------:R-:W-:Y:S01]  /*65e0*/  MOV R126, RZ ;  /* 0x000000ff007e7202 */ /* 0x000fe20000000f00 */
        /* <DEDUP_REMOVED lines=11> */
.L_x_1936:
[----:B0-----:R-:W0:Y:S01]  /*66a0*/  @P0 LDC.64 R124, c[0x0][0x478] ;  /* 0x00011e00ff7c0b82 */ /* 0x001e220000000a00 */
[----:B-----5:R-:W-:Y:S02]  /*66b0*/  @P0 IADD3 R131, PT, PT, R120, 0x80, RZ ;  /* 0x0000008078830810 */ /* 0x020fe40007ffe0ff */
[----:B------:R-:W-:-:S05]  /*66c0*/  IADD3 R187, PT, PT, R187, 0x100, RZ ;  /* 0x00000100bbbb7810 */ /* 0x000fca0007ffe0ff */
[----:B------:R-:W1:Y:S01]  /*66d0*/  @P2 LDC.64 R126, c[0x0][0x468] ;  /* 0x00011a00ff7e2b82 */ /* 0x000e620000000a00 */
[----:B0-----:R-:W-:-:S05]  /*66e0*/  @P0 IMAD.WIDE.U32 R124, R131, 0x10, R124 ;  /* 0x00000010837c0825 */ /* 0x001fca00078e007c */
[----:B------:R0:W-:Y:S01]  /*66f0*/  @P0 STG.E.128 desc[UR12][R124.64], R116 ;  /* 0x000000747c000986 */ /* 0x0001e2000c101d0c */
[----:B-1----:R-:W-:-:S05]  /*6700*/  @P2 IMAD.WIDE.U32 R126, R123, 0x10, R126 ;  /* 0x000000107b7e2825 */ /* 0x002fca00078e007e */
[----:B------:R0:W-:Y:S01]  /*6710*/  @P2 STG.E.128 desc[UR12][R126.64], R112 ;  /* 0x000000707e002986 */ /* 0x0001e2000c101d0c */
[----:B------:R-:W-:Y:S05]  /*6720*/  @!P2 BRA `(.L_x_1959) ;  /* 0x00000000000ca947 */ /* 0x000fea0003800000 */
[----:B------:R-:W1:Y:S02]  /*6730*/  LDC.64 R108, c[0x0][0x390] ;  /* 0x0000e400ff6c7b82 */ /* 0x000e640000000a00 */
[----:B-1----:R-:W-:-:S06]  /*6740*/  IMAD.WIDE.U32 R108, R187, 0x10, R108 ;  /* 0x00000010bb6c7825 */ /* 0x002fcc00078e006c */
[----:B------:R-:W5:Y:S02]  /*6750*/  LDG.E.128 R108, desc[UR12][R108.64] ;  /* 0x0000000c6c6c7981 */ /* 0x000f64000c1e1d00 */
.L_x_1959:
[----:B------:R-:W-:Y:S05]  /*6760*/  @!P1 BRA `(.L_x_1960) ;  /* 0x0000001000809947 */ /* 0x000fea0003800000 */
[----:B------:R-:W-:Y:S05]  /*6770*/  @!P0 BRA `(.L_x_1961) ;  /* 0x0000000800508947 */ /* 0x000fea0003800000 */
[----:B------:R-:W-:Y:S01]  /*6780*/  ISETP.GT.AND P1, PT, R2, RZ, PT ;  /* 0x000000ff0200720c */ /* 0x000fe20003f24270 */
[----:B0-----:R-:W-:Y:S02]  /*6790*/  HADD2.F32 R117, -RZ, R4.H0_H0 ;  /* 0x20000004ff757230 */ /* 0x001fe40000004100 */
[--C-:B------:R-:W-:Y:S02]  /*67a0*/  HADD2.F32 R125, -RZ, R5.reuse.H1_H1 ;  /* 0x30000005ff7d7230 */ /* 0x100fe40000004100 */
[----:B------:R-:W-:Y:S02]  /*67b0*/  HADD2.F32 R123, -RZ, R5.H0_H0 ;  /* 0x20000005ff7b7230 */ /* 0x000fe40000004100 */
[----:B------:R-:W-:Y:S02]  /*67c0*/  HADD2.F32 R131, -RZ, R6.H1_H1 ;  /* 0x30000006ff837230 */ /* 0x000fe40000004100 */
[----:B------:R-:W-:-:S04]  /*67d0*/  HADD2.F32 R189, -RZ, R7.H0_H0 ;  /* 0x20000007ffbd7230 */ /* 0x000fc80000004100 */
[-CC-:B------:R-:W-:Y:S01]  /*67e0*/  @P1 FFMA.FTZ R2, R173, R121.reuse, R122.reuse ;  /* 0x00000079ad021223 */ /* 0x180fe2000001007a */
[-CC-:B------:R-:W-:Y:S01]  /*67f0*/  @P1 FFMA.FTZ R127, R180, R121.reuse, R122.reuse ;  /* 0x00000079b47f1223 */ /* 0x180fe2000001007a */
[-CC-:B------:R-:W-:Y:S01]  /*6800*/  @P1 FFMA.FTZ R119, R176, R121.reuse, R122.reuse ;  /* 0x00000079b0771223 */ /* 0x180fe2000001007a */
[-C--:B------:R-:W-:Y:S01]  /*6810*/  @P1 FFMA.FTZ R118, R177, R121.reuse, R122 ;  /* 0x00000079b1761223 */ /* 0x080fe2000001007a */
[----:B------:R-:W-:Y:S01]  /*6820*/  @P1 FADD.FTZ R2, R171, -R2 ;  /* 0x80000002ab021221 */ /* 0x000fe20000010000 */
[-CC-:B------:R-:W-:Y:S01]  /*6830*/  @P1 FFMA.FTZ R124, R181, R121.reuse, R122.reuse ;  /* 0x00000079b57c1223 */ /* 0x180fe2000001007a */
[-CC-:B------:R-:W-:Y:S01]  /*6840*/  @P1 FFMA.FTZ R133, R184, R121.reuse, R122.reuse ;  /* 0x00000079b8851223 */ /* 0x180fe2000001007a */
[-CC-:B------:R-:W-:Y:S01]  /*6850*/  @P1 FFMA.FTZ R126, R185, R121.reuse, R122.reuse ;  /* 0x00000079b97e1223 */ /* 0x180fe2000001007a */
[----:B------:R-:W-:Y:S01]  /*6860*/  @P1 FFMA.FTZ R191, R188, R121, R122 ;  /* 0x00000079bcbf1223 */ /* 0x000fe2000001007a */
[----:B------:R-:W-:Y:S01]  /*6870*/  @P1 FADD.FTZ R122, R178, -R127 ;  /* 0x8000007fb27a1221 */ /* 0x000fe20000010000 */
[----:B------:R-:W-:-:S02]  /*6880*/  HADD2.F32 R121, -RZ, R4.H1_H1 ;  /* 0x30000004ff797230 */ /* 0x000fc40000004100 */
[----:B------:R-:W-:Y:S01]  /*6890*/  @P1 FFMA.FTZ R117, R134, R2, R117 ;  /* 0x0000000286751223 */ /* 0x000fe20000010075 */
[----:B------:R-:W-:Y:S02]  /*68a0*/  HADD2.F32 R127, -RZ, R6.H0_H0 ;  /* 0x20000006ff7f7230 */ /* 0x000fe40000004100 */
[----:B------:R-:W-:Y:S01]  /*68b0*/  @P1 FADD.FTZ R116, R174, -R119 ;  /* 0x80000077ae741221 */ /* 0x000fe20000010000 */
[----:B------:R-:W-:Y:S01]  /*68c0*/  @P1 FADD.FTZ R118, R175, -R118 ;  /* 0x80000076af761221 */ /* 0x000fe20000010000 */
[----:B------:R-:W-:Y:S01]  /*68d0*/  @P1 FADD.FTZ R124, R179, -R124 ;  /* 0x8000007cb37c1221 */ /* 0x000fe20000010000 */
[----:B------:R-:W-:Y:S01]  /*68e0*/  @P1 FADD.FTZ R2, R182, -R133 ;  /* 0x80000085b6021221 */ /* 0x000fe20000010000 */
[C---:B------:R-:W-:Y:S01]  /*68f0*/  @P1 FFMA.FTZ R125, R134.reuse, R122, R125 ;  /* 0x0000007a867d1223 */ /* 0x040fe2000001007d */
[----:B------:R-:W-:Y:S02]  /*6900*/  HADD2.F32 R122, -RZ, R7.H1_H1 ;  /* 0x30000007ff7a7230 */ /* 0x000fe40000004100 */
        /* <DEDUP_REMOVED lines=21> */
[----:B-----5:R-:W-:-:S03]  /*6a60*/  @P1 HADD2.F32 R118, -RZ, R108.H0_H0 ;  /* 0x2000006cff761230 */ /* 0x020fc60000004100 */
[----:B------:R-:W-:Y:S02]  /*6a70*/  @P1 FMUL.FTZ R2, R117, R116 ;  /* 0x0000007475021220 */ /* 0x000fe40000410000 */
[----:B------:R-:W-:-:S03]  /*6a80*/  @P1 FMUL.FTZ R119, R118, R117 ;  /* 0x0000007576771220 */ /* 0x000fc60000410000 */
[----:B------:R-:W-:Y:S01]  /*6a90*/  F2FP.F16.F32.PACK_AB R2, RZ, R2 ;  /* 0x00000002ff02723e */ /* 0x000fe200000000ff */
[----:B------:R-:W-:-:S03]  /*6aa0*/  FADD.FTZ R64, R64, R119 ;  /* 0x0000007740407221 */ /* 0x000fc60000010000 */
[----:B------:R-:W-:-:S07]  /*6ab0*/  PRMT R112, R2, 0x7610, R112 ;  /* 0x0000761002707816 */ /* 0x000fce0000000070 */
.L_x_1962:
[----:B------:R-:W-:Y:S05]  /*6ac0*/  @!P2 BRA `(.L_x_1963) ;  /* 0x000000000030a947 */ /* 0x000fea0003800000 */
[----:B------:R-:W-:Y:S01]  /*6ad0*/  LOP3.LUT P1, RZ, R128, 0xff00, RZ, 0xc0, !PT ;  /* 0x0000ff0080ff7812 */ /* 0x000fe2000782c0ff */
[----:B------:R-:W-:Y:S01]  /*6ae0*/  FMUL.FTZ R121, R121, UR17 ;  /* 0x0000001179797c20 */ /* 0x000fe20008410000 */
[----:B------:R-:W-:Y:S01]  /*6af0*/  HFMA2 R2, -RZ, RZ, 0, 0 ;  /* 0x00000000ff027431 */ /* 0x000fe200000001ff */
[----:B------:R-:W-:Y:S02]  /*6b00*/  MOV R116, RZ ;  /* 0x000000ff00747202 */ /* 0x000fe40000000f00 */
[----:B------:R-:W-:-:S08]  /*6b10*/  FMUL.FTZ R118, R121, UR16 ;  /* 0x0000001079767c20 */ /* 0x000fd00008410000 */
[----:B------:R-:W-:Y:S02]  /*6b20*/  @P1 HADD2.F32 R117, -RZ, R24.H1_H1 ;  /* 0x30000018ff751230 */ /* 0x000fe40000004100 */
[----:B-----5:R-:W-:-:S03]  /*6b30*/  @P1 HADD2.F32 R119, -RZ, R108.H1_H1 ;  /* 0x3000006cff771230 */ /* 0x020fc60000004100 */
[----:B------:R-:W-:Y:S02]  /*6b40*/  @P1 FMUL.FTZ R116, R118, R117 ;  /* 0x0000007576741220 */ /* 0x000fe40000410000 */
[----:B------:R-:W-:-:S03]  /*6b50*/  @P1 FMUL.FTZ R2, R119, R118 ;  /* 0x0000007677021220 */ /* 0x000fc60000410000 */
[----:B------:R-:W-:Y:S01]  /*6b60*/  F2FP.F16.F32.PACK_AB R116, RZ, R116 ;  /* 0x00000074ff74723e */ /* 0x000fe200000000ff */
[----:B------:R-:W-:-:S03]  /*6b70*/  FADD.FTZ R65, R65, R2 ;  /* 0x0000000241417221 */ /* 0x000fc60000010000 */
[----:B------:R-:W-:-:S07]  /*6b80*/  PRMT R112, R112, 0x5410, R116 ;  /* 0x0000541070707816 */ /* 0x000fce0000000074 */
.L_x_1963:
[----:B------:R-:W-:Y:S05]  /*6b90*/  @!P2 BRA `(.L_x_1964) ;  /* 0x000000000030a947 */ /* 0x000fea0003800000 */
        /* <DEDUP_REMOVED lines=12> */
.L_x_1964:
        /* <DEDUP_REMOVED lines=13> */
.L_x_1965:
        /* <DEDUP_REMOVED lines=13> */
.L_x_1966:
        /* <DEDUP_REMOVED lines=13> */
.L_x_1967:
[----:B------:R-:W-:Y:S05]  /*6ed0*/  @!P2 BRA `(.L_x_1968) ;  /* 0x00000000002ca947 */ /* 0x000fea0003800000 */
[----:B------:R-:W-:Y:S01]  /*6ee0*/  LOP3.LUT P1, RZ, R129, 0xff0000, RZ, 0xc0, !PT ;  /* 0x00ff000081ff7812 */ /* 0x000fe2000782c0ff */
[----:B------:R-:W-:Y:S01]  /*6ef0*/  FMUL.FTZ R2, R189, UR17 ;  /* 0x00000011bd027c20 */ /* 0x000fe20008410000 */
[----:B------:R-:W-:-:S03]  /*6f00*/  CS2R R116, SRZ ;  /* 0x0000000000747805 */ /* 0x000fc6000001ff00 */
        /* <DEDUP_REMOVED lines=8> */
.L_x_1968:
[----:B------:R-:W-:Y:S02]  /*6f90*/  F2FP.F16.F32.PACK_AB R119, R122, R189 ;  /* 0x000000bd7a77723e */ /* 0x000fe400000000ff */
        /* <DEDUP_REMOVED lines=10> */
[----:B------:R-:W-:Y:S02]  /*7040*/  @P1 HADD2.F32 R123, -RZ, R27.H1_H1 ;  /* 0x3000001bff7b1230 */ /* 0x000fe40000004100 */
[----:B-----5:R-:W-:-:S03]  /*7050*/  @P1 HADD2.F32 R125, -RZ, R111.H1_H1 ;  /* 0x3000006fff7d1230 */ /* 0x020fc60000004100 */
[----:B------:R-:W-:Y:S02]  /*7060*/  @P1 FMUL.FTZ R121, R122, R123 ;  /* 0x0000007b7a791220 */ /* 0x000fe40000410000 */
[----:B------:R-:W-:-:S03]  /*7070*/  @P1 FMUL.FTZ R2, R125, R122 ;  /* 0x0000007a7d021220 */ /* 0x000fc60000410000 */
[----:B------:R-:W-:Y:S01]  /*7080*/  F2FP.F16.F32.PACK_AB R121, RZ, R121 ;  /* 0x00000079ff79723e */ /* 0x000fe200000000ff */
[----:B------:R-:W-:-:S03]  /*7090*/  FADD.FTZ R63, R63, R2 ;  /* 0x000000023f3f7221 */ /* 0x000fc60000010000 */
[----:B------:R-:W-:Y:S01]  /*70a0*/  PRMT R115, R115, 0x5410, R121 ;  /* 0x0000541073737816 */ /* 0x000fe20000000079 */
[----:B------:R-:W-:Y:S06]  /*70b0*/  BRA `(.L_x_1969) ;  /* 0x0000001800807947 */ /* 0x000fec0003800000 */
.L_x_1961:
[----:B------:R-:W-:Y:S01]  /*70c0*/  ISETP.GT.AND P3, PT, R2, RZ, PT ;  /* 0x000000ff0200720c */ /* 0x000fe20003f64270 */
[----:B------:R-:W-:-:S12]  /*70d0*/  @!P2 BRA `(.L_x_1970) ;  /* 0x000000000040a947 */ /* 0x000fd80003800000 */
[----:B------:R-:W-:Y:S01]  /*70e0*/  @P3 FFMA.FTZ R2, R173, R121, R122 ;  /* 0x00000079ad023223 */ /* 0x000fe2000001007a */
[----:B------:R-:W-:Y:S01]  /*70f0*/  LOP3.LUT P1, RZ, R128, 0xff, RZ, 0xc0, !PT ;  /* 0x000000ff80ff7812 */ /* 0x000fe2000782c0ff */
[----:B------:R-:W-:Y:S02]  /*7100*/  HADD2.F32 R123, -RZ, R4.H0_H0 ;  /* 0x20000004ff7b7230 */ /* 0x000fe40000004100 */
[----:B0-----:R-:W-:Y:S02]  /*7110*/  HFMA2 R125, -RZ, RZ, 0, 0 ;  /* 0x00000000ff7d7431 */ /* 0x001fe400000001ff */
[----:B------:R-:W-:-:S04]  /*7120*/  @P3 FADD.FTZ R2, R171, -R2 ;  /* 0x80000002ab023221 */ /* 0x000fc80000010000 */
[----:B------:R-:W-:Y:S01]  /*7130*/  @P3 FFMA.FTZ R123, R134, R2, R123 ;  /* 0x00000002867b3223 */ /* 0x000fe2000001007b */
[----:B------:R-:W-:-:S03]  /*7140*/  MOV R2, RZ ;  /* 0x000000ff00027202 */ /* 0x000fc60000000f00 */
[----:B------:R-:W-:Y:S01]  /*7150*/  FMUL.FTZ R123, R123, UR17 ;  /* 0x000000117b7b7c20 */ /* 0x000fe20008410000 */
[----:B------:R-:W-:-:S03]  /*7160*/  @P1 HADD2.F32 R126, -RZ, R24.H0_H0 ;  /* 0x20000018ff7e1230 */ /* 0x000fc60000004100 */
[----:B------:R-:W-:Y:S01]  /*7170*/  FMUL.FTZ R123, R123, UR16 ;  /* 0x000000107b7b7c20 */ /* 0x000fe20008410000 */
[----:B-----5:R-:W-:-:S03]  /*7180*/  @P1 HADD2.F32 R124, -RZ, R108.H0_H0 ;  /* 0x2000006cff7c1230 */ /* 0x020fc60000004100 */
[-C--:B------:R-:W-:Y:S02]  /*7190*/  @P1 FMUL.FTZ R2, R126, R123.reuse ;  /* 0x0000007b7e021220 */ /* 0x080fe40000410000 */
[----:B------:R-:W-:-:S03]  /*71a0*/  @P1 FMUL.FTZ R125, R124, R123 ;  /* 0x0000007b7c7d1220 */ /* 0x000fc60000410000 */
[----:B------:R-:W-:Y:S01]  /*71b0*/  F2FP.F16.F32.PACK_AB R2, RZ, R2 ;  /* 0x00000002ff02723e */ /* 0x000fe200000000ff */
[----:B------:R-:W-:-:S03]  /*71c0*/  FADD.FTZ R64, R64, R125 ;  /* 0x0000007d40407221 */ /* 0x000fc60000010000 */
[----:B------:R-:W-:-:S07]  /*71d0*/  PRMT R112, R2, 0x7610, R112 ;  /* 0x0000761002707816 */ /* 0x000fce0000000070 */
.L_x_1970:
[----:B------:R-:W-:Y:S05]  /*71e0*/  @!P2 BRA `(.L_x_1971) ;  /* 0x000000000040a947 */ /* 0x000fea0003800000 */
[----:B0-----:R-:W-:Y:S01]  /*71f0*/  @P3 FFMA.FTZ R125, R176, R121, R122 ;  /* 0x00000079b07d3223 */ /* 0x001fe2000001007a */
[----:B------:R-:W-:Y:S01]  /*7200*/  LOP3.LUT P1, RZ, R128, 0xff00, RZ, 0xc0, !PT ;  /* 0x0000ff0080ff7812 */ /* 0x000fe2000782c0ff */
[----:B------:R-:W-:Y:S02]  /*7210*/  HADD2.F32 R123, -RZ, R4.H1_H1 ;  /* 0x30000004ff7b7230 */ /* 0x000fe40000004100 */
[----:B------:R-:W-:Y:S02]  /*7220*/  HFMA2 R2, -RZ, RZ, 0, 0 ;  /* 0x00000000ff027431 */ /* 0x000fe400000001ff */
[----:B------:R-:W-:Y:S01]  /*7230*/  @P3 FADD.FTZ R125, R174, -R125 ;  /* 0x8000007dae7d3221 */ /* 0x000fe20000010000 */
[----:B------:R-:W-:-:S03]  /*7240*/  MOV R124, RZ ;  /* 0x000000ff007c7202 */ /* 0x000fc60000000f00 */
[----:B------:R-:W-:-:S04]  /*7250*/  @P3 FFMA.FTZ R123, R134, R125, R123 ;  /* 0x0000007d867b3223 */ /* 0x000fc8000001007b */
[----:B------:R-:W-:Y:S01]  /*7260*/  FMUL.FTZ R123, R123, UR17 ;  /* 0x000000117b7b7c20 */ /* 0x000fe20008410000 */
[----:B------:R-:W-:-:S03]  /*7270*/  @P1 HADD2.F32 R130, -RZ, R24.H1_H1 ;  /* 0x30000018ff821230 */ /* 0x000fc60000004100 */
[----:B------:R-:W-:Y:S01]  /*7280*/  FMUL.FTZ R123, R123, UR16 ;  /* 0x000000107b7b7c20 */ /* 0x000fe20008410000 */
[----:B-----5:R-:W-:-:S03]  /*7290*/  @P1 HADD2.F32 R126, -RZ, R108.H1_H1 ;  /* 0x3000006cff7e1230 */ /* 0x020fc60000004100 */
[-C--:B------:R-:W-:Y:S02]  /*72a0*/  @P1 FMUL.FTZ R124, R130, R123.reuse ;  /* 0x0000007b827c1220 */ /* 0x080fe40000410000 */
[----:B------:R-:W-:-:S03]  /*72b0*/  @P1 FMUL.FTZ R2, R126, R123 ;  /* 0x0000007b7e021220 */ /* 0x000fc60000410000 */
[----:B------:R-:W-:Y:S01]  /*72c0*/  F2FP.F16.F32.PACK_AB R124, RZ, R124 ;  /* 0x0000007cff7c723e */ /* 0x000fe200000000ff */
[----:B------:R-:W-:-:S03]  /*72d0*/  FADD.FTZ R65, R65, R2 ;  /* 0x0000000241417221 */ /* 0x000fc60000010000 */
[----:B------:R-:W-:-:S07]  /*72e0*/  PRMT R112, R112, 0x5410, R124 ;  /* 0x0000541070707816 */ /* 0x000fce000000007c */
.L_x_1971:
[----:B------:R-:W-:Y:S05]  /*72f0*/  @!P2 BRA `(.L_x_1972) ;  /* 0x000000000040a947 */ /* 0x000fea0003800000 */
        /* <DEDUP_REMOVED lines=16> */
.L_x_1972:
        /* <DEDUP_REMOVED lines=17> */
.L_x_1973:
        /* <DEDUP_REMOVED lines=17> */
.L_x_1974:
        /* <DEDUP_REMOVED lines=17> */
.L_x_1975:
        /* <DEDUP_REMOVED lines=17> */
.L_x_1976:
[----:B------:R-:W-:Y:S05]  /*7840*/  @!P2 BRA `(.L_x_1969) ;  /* 0x00000010009ca947 */ /* 0x000fea0003800000 */
[----:B------:R-:W-:Y:S01]  /*7850*/  ISETP.GE.U32.AND P1, PT, R128, RZ, PT ;  /* 0x000000ff8000720c */ /* 0x000fe20003f26070 */
[----:B------:R-:W-:Y:S01]  /*7860*/  @P3 FFMA.FTZ R123, R188, R121, R122 ;  /* 0x00000079bc7b3223 */ /* 0x000fe2000001007a */
[----:B------:R-:W-:Y:S02]  /*7870*/  HADD2.F32 R121, -RZ, R7.H1_H1 ;  /* 0x30000007ff797230 */ /* 0x000fe40000004100 */
[----:B------:R-:W-:Y:S01]  /*7880*/  HFMA2 R122, -RZ, RZ, 0, 0 ;  /* 0x00000000ff7a7431 */ /* 0x000fe200000001ff */
[----:B------:R-:W-:Y:S01]  /*7890*/  ISETP.GE.U32.AND.EX P1, PT, R129, 0x1000000, PT, P1 ;  /* 0x010000008100780c */ /* 0x000fe20003f26110 */
[----:B------:R-:W-:Y:S01]  /*78a0*/  @P3 FADD.FTZ R123, R186, -R123 ;  /* 0x8000007bba7b3221 */ /* 0x000fe20000010000 */
[----:B------:R-:W-:-:S03]  /*78b0*/  MOV R2, RZ ;  /* 0x000000ff00027202 */ /* 0x000fc60000000f00 */
[----:B------:R-:W-:-:S04]  /*78c0*/  @P3 FFMA.FTZ R121, R134, R123, R121 ;  /* 0x0000007b86793223 */ /* 0x000fc80000010079 */
[----:B------:R-:W-:-:S04]  /*78d0*/  FMUL.FTZ R121, R121, UR17 ;  /* 0x0000001179797c20 */ /* 0x000fc80008410000 */
[----:B0-----:R-:W-:Y:S02]  /*78e0*/  @P1 HADD2.F32 R126, -RZ, R27.H1_H1 ;  /* 0x3000001bff7e1230 */ /* 0x001fe40000004100 */
[----:B------:R-:W-:Y:S01]  /*78f0*/  FMUL.FTZ R121, R121, UR16 ;  /* 0x0000001079797c20 */ /* 0x000fe20008410000 */
[----:B-----5:R-:W-:-:S03]  /*7900*/  @P1 HADD2.F32 R124, -RZ, R111.H1_H1 ;  /* 0x3000006fff7c1230 */ /* 0x020fc60000004100 */
[-C--:B------:R-:W-:Y:S02]  /*7910*/  @P1 FMUL.FTZ R122, R126, R121.reuse ;  /* 0x000000797e7a1220 */ /* 0x080fe40000410000 */
[----:B------:R-:W-:-:S03]  /*7920*/  @P1 FMUL.FTZ R2, R124, R121 ;  /* 0x000000797c021220 */ /* 0x000fc60000410000 */
[----:B------:R-:W-:Y:S01]  /*7930*/  F2FP.F16.F32.PACK_AB R122, RZ, R122 ;  /* 0x0000007aff7a723e */ /* 0x000fe200000000ff */
[----:B------:R-:W-:-:S03]  /*7940*/  FADD.FTZ R63, R63, R2 ;  /* 0x000000023f3f7221 */ /* 0x000fc60000010000 */
[----:B------:R-:W-:Y:S01]  /*7950*/  PRMT R115, R115, 0x5410, R122 ;  /* 0x0000541073737816 */ /* 0x000fe2000000007a */
[----:B------:R-:W-:Y:S06]  /*7960*/  BRA `(.L_x_1969) ;  /* 0x0000001000547947 */ /* 0x000fec0003800000 */
.L_x_1960:
[----:B------:R-:W-:Y:S05]  /*7970*/  @!P0 BRA `(.L_x_1977) ;  /* 0x0000000800288947 */ /* 0x000fea0003800000 */
[----:B------:R-:W-:Y:S01]  /*7980*/  ISETP.GT.AND P1, PT, R2, RZ, PT ;  /* 0x000000ff0200720c */ /* 0x000fe20003f24270 */
[-CC-:B------:R-:W-:Y:S01]  /*7990*/  FFMA.FTZ R2, R173, R121.reuse, R122.reuse ;  /* 0x00000079ad027223 */ /* 0x180fe2000001007a */
[-CC-:B0-----:R-:W-:Y:S01]  /*79a0*/  FFMA.FTZ R119, R176, R121.reuse, R122.reuse ;  /* 0x00000079b0777223 */ /* 0x181fe2000001007a */
        /* <DEDUP_REMOVED lines=14> */
[----:B------:R-:W-:Y:S01]  /*7a90*/  FMUL.FTZ R116, R134, R119 ;  /* 0x0000007786747220 */ /* 0x000fe20000410000 */
        /* <DEDUP_REMOVED lines=14> */
[----:B------:R-:W-:Y:S02]  /*7b80*/  @P3 HADD2.F32 R131, -RZ, R24.H0_H0 ;  /* 0x20000018ff833230 */ /* 0x000fe40000004100 */
[----:B-----5:R-:W-:-:S03]  /*7b90*/  @P3 HADD2.F32 R127, -RZ, R108.H0_H0 ;  /* 0x2000006cff7f3230 */ /* 0x020fc60000004100 */
[-C--:B------:R-:W-:Y:S02]  /*7ba0*/  @P3 FMUL.FTZ R116, R131, R2.reuse ;  /* 0x0000000283743220 */ /* 0x080fe40000410000 */
[----:B------:R-:W-:-:S03]  /*7bb0*/  @P3 FMUL.FTZ R117, R127, R2 ;  /* 0x000000027f753220 */ /* 0x000fc60000410000 */
[----:B------:R-:W-:Y:S01]  /*7bc0*/  F2FP.F16.F32.PACK_AB R116, RZ, R116 ;  /* 0x00000074ff74723e */ /* 0x000fe200000000ff */
[----:B------:R-:W-:-:S03]  /*7bd0*/  FADD.FTZ R64, R64, R117 ;  /* 0x0000007540407221 */ /* 0x000fc60000010000 */
[----:B------:R-:W-:-:S07]  /*7be0*/  PRMT R112, R116, 0x7610, R112 ;  /* 0x0000761074707816 */ /* 0x000fce0000000070 */
.L_x_1978:
[----:B------:R-:W-:Y:S05]  /*7bf0*/  @!P2 BRA `(.L_x_1979) ;  /* 0x00000000002ca947 */ /* 0x000fea0003800000 */
[----:B------:R-:W-:Y:S01]  /*7c00*/  LOP3.LUT P3, RZ, R128, 0xff00, RZ, 0xc0, !PT ;  /* 0x0000ff0080ff7812 */ /* 0x000fe2000786c0ff */
[----:B------:R-:W-:Y:S01]  /*7c10*/  FMUL.FTZ R2, R125, UR17 ;  /* 0x000000117d027c20 */ /* 0x000fe20008410000 */
[----:B------:R-:W-:-:S03]  /*7c20*/  CS2R R116, SRZ ;  /* 0x0000000000747805 */ /* 0x000fc6000001ff00 */
[----:B------:R-:W-:-:S08]  /*7c30*/  FMUL.FTZ R2, R2, UR16 ;  /* 0x0000001002027c20 */ /* 0x000fd00008410000 */
[----:B------:R-:W-:Y:S02]  /*7c40*/  @P3 HADD2.F32 R131, -RZ, R24.H1_H1 ;  /* 0x30000018ff833230 */ /* 0x000fe40000004100 */
[----:B-----5:R-:W-:-:S03]  /*7c50*/  @P3 HADD2.F32 R127, -RZ, R108.H1_H1 ;  /* 0x3000006cff7f3230 */ /* 0x020fc60000004100 */
[-C--:B------:R-:W-:Y:S02]  /*7c60*/  @P3 FMUL.FTZ R117, R131, R2.reuse ;  /* 0x0000000283753220 */ /* 0x080fe40000410000 */
[----:B------:R-:W-:-:S03]  /*7c70*/  @P3 FMUL.FTZ R116, R127, R2 ;  /* 0x000000027f743220 */ /* 0x000fc60000410000 */
[----:B------:R-:W-:Y:S01]  /*7c80*/  F2FP.F16.F32.PACK_AB R117, RZ, R117 ;  /* 0x00000075ff75723e */ /* 0x000fe200000000ff */
[----:B------:R-:W-:-:S03]  /*7c90*/  FADD.FTZ R65, R65, R116 ;  /* 0x0000007441417221 */ /* 0x000fc60000010000 */
[----:B------:R-:W-:-:S07]  /*7ca0*/  PRMT R112, R112, 0x5410, R117 ;  /* 0x0000541070707816 */ /* 0x000fce0000000075 */
.L_x_1979:
[----:B------:R-:W-:Y:S02]  /*7cb0*/  F2FP.F16.F32.PACK_AB R116, R125, R124 ;  /* 0x0000007c7d74723e */ /* 0x000fe400000000ff */
[----:B------:R-:W-:Y:S02]  /*7cc0*/  FSEL R124, R119, RZ, P1 ;  /* 0x000000ff777c7208 */ /* 0x000fe40000800000 */
        /* <DEDUP_REMOVED lines=14> */
.L_x_1980:
        /* <DEDUP_REMOVED lines=13> */
.L_x_1981:
[----:B------:R-:W-:Y:S02]  /*7e80*/  F2FP.F16.F32.PACK_AB R117, R124, R119 ;  /* 0x000000777c75723e */ /* 0x000fe400000000ff */
[----:B------:R-:W-:Y:S02]  /*7e90*/  FSEL R122, R122, RZ, P1 ;  /* 0x000000ff7a7a7208 */ /* 0x000fe40000800000 */
[----:B------:R-:W-:Y:S02]  /*7ea0*/  FSEL R123, R123, RZ, P1 ;  /* 0x000000ff7b7b7208 */ /* 0x000fe40000800000 */
        /* <DEDUP_REMOVED lines=14> */
.L_x_1982:
        /* <DEDUP_REMOVED lines=12> */
.L_x_1983:
[----:B------:R-:W-:Y:S05]  /*8050*/  @!P2 BRA `(.L_x_1984) ;  /* 0x00000000002ca947 */ /* 0x000fea0003800000 */
        /* <DEDUP_REMOVED lines=11> */
.L_x_1984:
[----:B------:R-:W-:Y:S02]  /*8110*/  F2FP.F16.F32.PACK_AB R118, R122, R121 ;  /* 0x000000797a76723e */ /* 0x000fe400000000ff */
[----:B------:R-:W-:Y:S01]  /*8120*/  F2FP.F16.F32.PACK_AB R119, R134, R123 ;  /* 0x0000007b8677723e */ /* 0x000fe200000000ff */
        /* <DEDUP_REMOVED lines=8> */
[----:B-----5:R-:W-:-:S03]  /*81b0*/  @P1 HADD2.F32 R123, -RZ, R111.H1_H1 ;  /* 0x3000006fff7b1230 */ /* 0x020fc60000004100 */
[-C--:B------:R-:W-:Y:S02]  /*81c0*/  @P1 FMUL.FTZ R121, R125, R122.reuse ;  /* 0x0000007a7d791220 */ /* 0x080fe40000410000 */
[----:B------:R-:W-:-:S03]  /*81d0*/  @P1 FMUL.FTZ R2, R123, R122 ;  /* 0x0000007a7b021220 */ /* 0x000fc60000410000 */
[----:B------:R-:W-:Y:S01]  /*81e0*/  F2FP.F16.F32.PACK_AB R121, RZ, R121 ;  /* 0x00000079ff79723e */ /* 0x000fe200000000ff */
[----:B------:R-:W-:-:S03]  /*81f0*/  FADD.FTZ R63, R63, R2 ;  /* 0x000000023f3f7221 */ /* 0x000fc60000010000 */
[----:B------:R-:W-:Y:S01]  /*8200*/  PRMT R115, R115, 0x5410, R121 ;  /* 0x0000541073737816 */ /* 0x000fe20000000079 */
[----:B------:R-:W-:Y:S06]  /*8210*/  BRA `(.L_x_1969) ;  /* 0x0000000800287947 */ /* 0x000fec0003800000 */
.L_x_1977:
[----:B------:R-:W-:Y:S05]  /*8220*/  @!P2 BRA `(.L_x_1985) ;  /* 0x000000000040a947 */ /* 0x000fea0003800000 */
[----:B0-----:R-:W-:Y:S01]  /*8230*/  FFMA.FTZ R124, R173, R121, R122 ;  /* 0x00000079ad7c7223 */ /* 0x001fe2000001007a */
[----:B------:R-:W-:Y:S02]  /*8240*/  LOP3.LUT P3, RZ, R128, 0xff, RZ, 0xc0, !PT ;  /* 0x000000ff80ff7812 */ /* 0x000fe4000786c0ff */
[----:B------:R-:W-:Y:S01]  /*8250*/  ISETP.GT.AND P1, PT, R2, RZ, PT ;  /* 0x000000ff0200720c */ /* 0x000fe20003f24270 */
[----:B------:R-:W-:Y:S01]  /*8260*/  FADD.FTZ R123, R171, -R124 ;  /* 0x8000007cab7b7221 */ /* 0x000fe20000010000 */
[----:B------:R-:W-:-:S03]  /*8270*/  CS2R R124, SRZ ;  /* 0x00000000007c7805 */ /* 0x000fc6000001ff00 */
[----:B------:R-:W-:-:S05]  /*8280*/  FMUL.FTZ R123, R134, R123 ;  /* 0x0000007b867b7220 */ /* 0x000fca0000410000 */
[----:B------:R-:W-:Y:S01]  /*8290*/  FSEL R123, R123, RZ, P1 ;  /* 0x000000ff7b7b7208 */ /* 0x000fe20000800000 */
[----:B------:R-:W-:Y:S02]  /*82a0*/  @P3 HADD2.F32 R130, -RZ, R24.H0_H0 ;  /* 0x20000018ff823230 */ /* 0x000fe40000004100 */
[----:B-----5:R-:W-:Y:S02]  /*82b0*/  @P3 HADD2.F32 R126, -RZ, R108.H0_H0 ;  /* 0x2000006cff7e3230 */ /* 0x020fe40000004100 */
[----:B------:R-:W-:-:S04]  /*82c0*/  FMUL.FTZ R123, R123, UR17 ;  /* 0x000000117b7b7c20 */ /* 0x000fc80008410000 */
[----:B------:R-:W-:-:S04]  /*82d0*/  FMUL.FTZ R123, R123, UR16 ;  /* 0x000000107b7b7c20 */ /* 0x000fc80008410000 */
[-C--:B------:R-:W-:Y:S01]  /*82e0*/  @P3 FMUL.FTZ R124, R130, R123.reuse ;  /* 0x0000007b827c3220 */ /* 0x080fe20000410000 */
[----:B------:R-:W-:-:S04]  /*82f0*/  @P3 FMUL.FTZ R125, R126, R123 ;  /* 0x0000007b7e7d3220 */ /* 0x000fc80000410000 */
[----:B------:R-:W-:Y:S01]  /*8300*/  F2FP.F16.F32.PACK_AB R124, RZ, R124 ;  /* 0x0000007cff7c723e */ /* 0x000fe200000000ff */
[----:B------:R-:W-:-:S03]  /*8310*/  FADD.FTZ R64, R64, R125 ;  /* 0x0000007d40407221 */ /* 0x000fc60000010000 */
[----:B------:R-:W-:-:S07]  /*8320*/  PRMT R112, R124, 0x7610, R112 ;  /* 0x000076107c707816 */ /* 0x000fce0000000070 */
.L_x_1985:
[----:B------:R-:W-:Y:S05]  /*8330*/  @!P2 BRA `(.L_x_1986) ;  /* 0x000000000040a947 */ /* 0x000fea0003800000 */
[----:B------:R-:W-:Y:S01]  /*8340*/  FFMA.FTZ R123, R176, R121, R122 ;  /* 0x00000079b07b7223 */ /* 0x000fe2000001007a */
[----:B------:R-:W-:Y:S02]  /*8350*/  LOP3.LUT P3, RZ, R128, 0xff00, RZ, 0xc0, !PT ;  /* 0x0000ff0080ff7812 */ /* 0x000fe4000786c0ff */
[----:B0-----:R-:W-:Y:S02]  /*8360*/  CS2R R124, SRZ ;  /* 0x00000000007c7805 */ /* 0x001fe4000001ff00 */
[----:B------:R-:W-:Y:S01]  /*8370*/  ISETP.GT.AND P1, PT, R2, RZ, PT ;  /* 0x000000ff0200720c */ /* 0x000fe20003f24270 */
[----:B------:R-:W-:-:S04]  /*8380*/  FADD.FTZ R123, R174, -R123 ;  /* 0x8000007bae7b7221 */ /* 0x000fc80000010000 */
[----:B------:R-:W-:-:S05]  /*8390*/  FMUL.FTZ R123, R134, R123 ;  /* 0x0000007b867b7220 */ /* 0x000fca0000410000 */
[----:B------:R-:W-:Y:S01]  /*83a0*/  FSEL R123, R123, RZ, P1 ;  /* 0x000000ff7b7b7208 */ /* 0x000fe20000800000 */
[----:B------:R-:W-:Y:S02]  /*83b0*/  @P3 HADD2.F32 R130, -RZ, R24.H1_H1 ;  /* 0x30000018ff823230 */ /* 0x000fe40000004100 */
[----:B-----5:R-:W-:Y:S02]  /*83c0*/  @P3 HADD2.F32 R126, -RZ, R108.H1_H1 ;  /* 0x3000006cff7e3230 */ /* 0x020fe40000004100 */
[----:B------:R-:W-:-:S04]  /*83d0*/  FMUL.FTZ R123, R123, UR17 ;  /* 0x000000117b7b7c20 */ /* 0x000fc80008410000 */
[----:B------:R-:W-:-:S04]  /*83e0*/  FMUL.FTZ R123, R123, UR16 ;  /* 0x000000107b7b7c20 */ /* 0x000fc80008410000 */
[-C--:B------:R-:W-:Y:S01]  /*83f0*/  @P3 FMUL.FTZ R125, R130, R123.reuse ;  /* 0x0000007b827d3220 */ /* 0x080fe20000410000 */
[----:B------:R-:W-:-:S04]  /*8400*/  @P3 FMUL.FTZ R124, R126, R123 ;  /* 0x0000007b7e7c3220 */ /* 0x000fc80000410000 */
[----:B------:R-:W-:Y:S01]  /*8410*/  F2FP.F16.F32.PACK_AB R125, RZ, R125 ;  /* 0x0000007dff7d723e */ /* 0x000fe200000000ff */
[----:B------:R-:W-:-:S03]  /*8420*/  FADD.FTZ R65, R65, R124 ;  /* 0x0000007c41417221 */ /* 0x000fc60000010000 */
[----:B------:R-:W-:-:S07]  /*8430*/  PRMT R112, R112, 0x5410, R125 ;  /* 0x0000541070707816 */ /* 0x000fce000000007d */
.L_x_1986:
        /* <DEDUP_REMOVED lines=17> */
.L_x_1987:
        /* <DEDUP_REMOVED lines=17> */
.L_x_1988:
        /* <DEDUP_REMOVED lines=17> */
.L_x_1989:
        /* <DEDUP_REMOVED lines=17> */
.L_x_1990:
        /* <DEDUP_REMOVED lines=17> */
.L_x_1991:
[----:B------:R-:W-:Y:S05]  /*8990*/  @!P2 BRA `(.L_x_1969) ;  /* 0x000000000048a947 */ /* 0x000fea0003800000 */
[----:B------:R-:W-:Y:S01]  /*89a0*/  FFMA.FTZ R121, R188, R121, R122 ;  /* 0x00000079bc797223 */ /* 0x000fe2000001007a */
[----:B------:R-:W-:Y:S01]  /*89b0*/  ISETP.GE.U32.AND P1, PT, R128, RZ, PT ;  /* 0x000000ff8000720c */ /* 0x000fe20003f26070 */
[----:B------:R-:W-:Y:S01]  /*89c0*/  HFMA2 R122, -RZ, RZ, 0, 0 ;  /* 0x00000000ff7a7431 */ /* 0x000fe200000001ff */
[----:B------:R-:W-:Y:S01]  /*89d0*/  ISETP.GT.AND P3, PT, R2, RZ, PT ;  /* 0x000000ff0200720c */ /* 0x000fe20003f64270 */
[----:B------:R-:W-:Y:S01]  /*89e0*/  FADD.FTZ R121, R186, -R121 ;  /* 0x80000079ba797221 */ /* 0x000fe20000010000 */
[----:B------:R-:W-:-:S03]  /*89f0*/  ISETP.GE.U32.AND.EX P1, PT, R129, 0x1000000, PT, P1 ;  /* 0x010000008100780c */ /* 0x000fc60003f26110 */
[----:B------:R-:W-:-:S05]  /*8a00*/  FMUL.FTZ R121, R134, R121 ;  /* 0x0000007986797220 */ /* 0x000fca0000410000 */
[----:B------:R-:W-:Y:S02]  /*8a10*/  FSEL R2, R121, RZ, P3 ;  /* 0x000000ff79027208 */ /* 0x000fe40001800000 */
[----:B------:R-:W-:-:S03]  /*8a20*/  MOV R121, RZ ;  /* 0x000000ff00797202 */ /* 0x000fc60000000f00 */
[----:B------:R-:W-:Y:S01]  /*8a30*/  FMUL.FTZ R2, R2, UR17 ;  /* 0x0000001102027c20 */ /* 0x000fe20008410000 */
[----:B0-----:R-:W-:Y:S02]  /*8a40*/  @P1 HADD2.F32 R125, -RZ, R27.H1_H1 ;  /* 0x3000001bff7d1230 */ /* 0x001fe40000004100 */
[----:B-----5:R-:W-:Y:S02]  /*8a50*/  @P1 HADD2.F32 R123, -RZ, R111.H1_H1 ;  /* 0x3000006fff7b1230 */ /* 0x020fe40000004100 */
[----:B------:R-:W-:-:S04]  /*8a60*/  FMUL.FTZ R2, R2, UR16 ;  /* 0x0000001002027c20 */ /* 0x000fc80008410000 */
[-C--:B------:R-:W-:Y:S01]  /*8a70*/  @P1 FMUL.FTZ R121, R125, R2.reuse ;  /* 0x000000027d791220 */ /* 0x080fe20000410000 */
[----:B------:R-:W-:-:S04]  /*8a80*/  @P1 FMUL.FTZ R122, R123, R2 ;  /* 0x000000027b7a1220 */ /* 0x000fc80000410000 */
[----:B------:R-:W-:Y:S01]  /*8a90*/  F2FP.F16.F32.PACK_AB R121, RZ, R121 ;  /* 0x00000079ff79723e */ /* 0x000fe200000000ff */
[----:B------:R-:W-:-:S03]  /*8aa0*/  FADD.FTZ R63, R63, R122 ;  /* 0x0000007a3f3f7221 */ /* 0x000fc60000010000 */
[----:B------:R-:W-:-:S07]  /*8ab0*/  PRMT R115, R115, 0x5410, R121 ;  /* 0x0000541073737816 */ /* 0x000fce0000000079 */
.L_x_1969:
        /* <DEDUP_REMOVED lines=12> */
.L_x_1889:
        /* <DEDUP_REMOVED lines=29> */
.L_x_1993:
        /* <DEDUP_REMOVED lines=11> */
.L_x_10693:


//--------------------- .text._ZN10layer_norm13ln_bwd_kernelINS_13Kernel_traitsIf13__nv_bfloat16S2_S2_fjLj3072ELj1ELj1ELj4ELj16ENS_18Kernel_traits_baseILj3072EfS2_S2_S2_fjLj128EEEEELb0ELb0ELb0ELb0EEEvNS_9BwdParamsE --------------------------
	.section	.text._ZN10layer_norm13ln_bwd_kernelINS_13Kernel_traitsIf13__nv_bfloat16S2_S2_fjLj3072ELj1ELj1ELj4ELj16ENS_18Kernel_traits_baseILj3072EfS2_S2_S2_fjLj128EEEEELb0ELb0ELb0ELb0EEEvNS_9BwdParamsE,"ax",@progbits
	.align	128
        .global         _ZN10layer_norm13ln_bwd_kernelINS_13Kernel_traitsIf13__nv_bfloat16S2_S2_fjLj3072ELj1ELj1ELj4ELj16ENS_18Kernel_traits_baseILj3072EfS2_S2_S2_fjLj128EEEEELb0ELb0ELb0ELb0EEEvNS_9BwdParamsE
        .type           _ZN10layer_norm13ln_bwd_kernelINS_13Kernel_traitsIf13__nv_bfloat16S2_S2_fjLj3072ELj1ELj1ELj4ELj16ENS_18Kernel_traits_baseILj3072EfS2_S2_S2_fjLj128EEEEELb0ELb0ELb0ELb0EEEvNS_9BwdParamsE,@function
        .size           _ZN10layer_norm13ln_bwd_kernelINS_13Kernel_traitsIf13__nv_bfloat16S2_S2_fjLj3072ELj1ELj1ELj4ELj16ENS_18Kernel_traits_baseILj3072EfS2_S2_S2_fjLj128EEEEELb0ELb0ELb0ELb0EEEvNS_9BwdParamsE,(.L_x_10694 - _ZN10layer_norm13ln_bwd_kernelINS_13Kernel_traitsIf13__nv_bfloat16S2_S2_fjLj3072ELj1ELj1ELj4ELj16ENS_18Kernel_traits_baseILj3072EfS2_S2_S2_fjLj128EEEEELb0ELb0ELb0ELb0EEEvNS_9BwdParamsE)
        .other          _ZN10layer_norm13ln_bwd_kernelINS_13Kernel_traitsIf13__nv_bfloat16S2_S2_fjLj3072ELj1ELj1ELj4ELj16ENS_18Kernel_traits_baseILj3072EfS2_S2_S2_fjLj128EEEEELb0ELb0ELb0ELb0EEEvNS_9BwdParamsE,@"STO_CUDA_ENTRY STV_DEFAULT"
_ZN10layer_norm13ln_bwd_kernelINS_13Kernel_traitsIf13__nv_bfloat16S2_S2_fjLj3072ELj1ELj1ELj4ELj16ENS_18Kernel_traits_baseILj3072EfS2_S2_S2_fjLj128EEEEELb0ELb0ELb0ELb0EEEvNS_9BwdParamsE:
.text._ZN10layer_norm13ln_bwd_kernelINS_13Kernel_traitsIf13__nv_bfloat16S2_S2_fjLj3072ELj1ELj1ELj4ELj16ENS_18Kernel_traits_baseILj3072EfS2_S2_S2_fjLj128EEEEELb0ELb0ELb0ELb0EEEvNS_9BwdParamsE:
        /* <DEDUP_REMOVED lines=22> */
[----:B------:R-:W-:Y:S02]  /*0160*/  @P2 IADD3 R11, PT, PT, R11, 0x80, RZ ;  /* 0x000000800b0b2810 */ /* 0x000fe40007ffe0ff */
[----:B------:R1:W5:Y:S04]  /*0170*/  @P3 LDG.E.128 R28, desc[UR14][R2.64+0x10] ;  /* 0x0000100e021c3981 */ /* 0x000368000c1e1d00 */
[----:B------:R1:W5:Y:S01]  /*0180*/  @P2 LDG.E.128 R32, desc[UR14][R6.64] ;  /* 0x0000000e06202981 */ /* 0x000362000c1e1d00 */
[----:B----4-:R-:W-:-:S03]  /*0190*/  @P1 IMAD.WIDE.U32 R4, R11, 0x20, R8 ;  /* 0x000000200b041825 */ /* 0x010fc600078e0008 */
[----:B------:R1:W5:Y:S04]  /*01a0*/  @P2 LDG.E.128 R36, desc[UR14][R6.64+0x10] ;  /* 0x0000100e06242981 */ /* 0x000368000c1e1d00 */
[----:B------:R1:W5:Y:S04]  /*01b0*/  @P1 LDG.E.128 R40, desc[UR14][R4.64] ;  /* 0x0000000e04281981 */ /* 0x000368000c1e1d00 */
[----:B------:R1:W5:Y:S01]  /*01c0*/  @P1 LDG.E.128 R44, desc[UR14][R4.64+0x10] ;  /* 0x0000100e042c1981 */ /* 0x000362000c1e1d00 */
[----:B0-----:R-:W-:Y:S01]  /*01d0*/  UISETP.GE.AND UP0, UPT, UR7, UR4, UPT ;  /* 0x000000040700728c */ /* 0x001fe2000bf06270 */
        /* <DEDUP_REMOVED lines=24> */
[----:B-1----:R-:W-:Y:S06]  /*0360*/  BRA.U UP0, `(.L_x_1994) ;  /* 0x0000004100207547 */ /* 0x002fec000b800000 */
[----:B------:R-:W0:Y:S01]  /*0370*/  LDCU.64 UR4, c[0x0][0x3e0] ;  /* 0x00007c00ff0477ac */ /* 0x000e220008000a00 */
        /* <DEDUP_REMOVED lines=17> */
[----:B0-----:R-:W-:Y:S01]  /*0490*/  UISETP.NE.U32.AND UP0, UPT, UR4, URZ, UPT ;  /* 0x000000ff0400728c */ /* 0x001fe2000bf05070 */
        /* <DEDUP_REMOVED lines=16> */
.L_x_2025:
[----:B-1----:R-:W1:Y:S01]  /*05a0*/  @UP0 LDCU.64 UR4, c[0x0][0x3e0] ;  /* 0x00007c00ff0407ac */ /* 0x002e620008000a00 */
[----:B------:R-:W-:Y:S01]  /*05b0*/  PLOP3.LUT P0, PT, PT, PT, UP0, 0x80, 0x8 ;  /* 0x000000000008781c */ /* 0x000fe20003f0f008 */
[----:B0-----:R-:W-:-:S06]  /*05c0*/  UIMAD.WIDE UR12, UR7, 0x4, UR8 ;  /* 0x00000004070c78a5 */ /* 0x001fcc000f8e0208 */
[----:B--234-:R-:W-:Y:S02]  /*05d0*/  MOV R110, UR12 ;  /* 0x0000000c006e7c02 */ /* 0x01cfe40008000f00 */
[----:B------:R-:W-:-:S05]  /*05e0*/  MOV R111, UR13 ;  /* 0x0000000d006f7c02 */ /* 0x000fca0008000f00 */
[----:B------:R-:W2:Y:S01]  /*05f0*/  LDG.E R110, desc[UR14][R110.64] ;  /* 0x0000000e6e6e7981 */ /* 0x000ea2000c1e1900 */
[----:B-1----:R-:W-:-:S06]  /*0600*/  @UP0 UIMAD.WIDE UR4, UR7, 0x2, UR4 ;  /* 0x00000002070408a5 */ /* 0x002fcc000f8e0204 */
[----:B------:R-:W-:Y:S02]  /*0610*/  MOV R108, UR4 ;  /* 0x00000004006c7c02 */ /* 0x000fe40008000f00 */
[----:B------:R-:W-:Y:S01]  /*0620*/  MOV R109, UR5 ;  /* 0x00000005006d7c02 */ /* 0x000fe20008000f00 */
[----:B------:R-:W-:-:S04]  /*0630*/  UIMAD.WIDE UR4, UR7, 0x4, UR10 ;  /* 0x00000004070478a5 */ /* 0x000fc8000f8e020a */
[----:B------:R-:W3:Y:S02]  /*0640*/  @P0 LDG.E.U16 R108, desc[UR14][R108.64] ;  /* 0x0000000e6c6c0981 */ /* 0x000ee4000c1e1500 */
[----:B------:R-:W-:Y:S02]  /*0650*/  MOV R112, UR4 ;  /* 0x0000000400707c02 */ /* 0x000fe40008000f00 */
[----:B------:R-:W-:-:S05]  /*0660*/  MOV R113, UR5 ;  /* 0x0000000500717c02 */ /* 0x000fca0008000f00 */
[----:B------:R-:W4:Y:S01]  /*0670*/  LDG.E R112, desc[UR14][R112.64] ;  /* 0x0000000e70707981 */ /* 0x000f22000c1e1900 */
[----:B------:R-:W0:Y:S01]  /*0680*/  S2R R0, SR_TID.X ;  /* 0x0000000000007919 */ /* 0x000e220000002100 */
[----:B------:R-:W-:Y:S01]  /*0690*/  UIMAD UR4, UR7, UR6, URZ ;  /* 0x00000006070472a4 */ /* 0x000fe2000f8e02ff */
[----:B------:R-:W-:-:S03]  /*06a0*/  ISETP.NE.AND P4, PT, RZ, UR16, PT ;  /* 0x00000010ff007c0c */ /* 0x000fc6000bf85270 */
[----:B------:R-:W-:Y:S01]  /*06b0*/  USHF.R.S32.HI UR5, URZ, 0x1f, UR4 ;  /* 0x0000001fff057899 */ /* 0x000fe20008011404 */
[----:B------:R-:W-:-:S03]  /*06c0*/  ISETP.GE.U32.AND P3, PT, R17, 0x80, PT ;  /* 0x000000801100780c */ /* 0x000fc60003f66070 */
[----:B------:R-:W-:Y:S01]  /*06d0*/  ULEA.HI UR5, UR5, UR4, URZ, 0x3 ;  /* 0x0000000405057291 */ /* 0x000fe2000f8f18ff */
[----:B------:R-:W-:Y:S01]  /*06e0*/  BSSY.RECONVERGENT B0, `(.L_x_1995) ;  /* 0x000006a000007945 */ /* 0x000fe20003800200 */
[----:B------:R-:W-:Y:S01]  /*06f0*/  UMOV UR12, 0x3f800000 ;  /* 0x3f800000000c7882 */ /* 0x000fe20000000000 */
[C---:B------:R-:W-:Y:S02]  /*0700*/  ISETP.GE.U32.AND P2, PT, R17.reuse, 0x100, PT ;  /* 0x000001001100780c */ /* 0x040fe40003f46070 */
[----:B------:R-:W-:Y:S02]  /*0710*/  CS2R R148, SRZ ;  /* 0x0000000000947805 */ /* 0x000fe4000001ff00 */
[----:B------:R-:W-:Y:S02]  /*0720*/  ISETP.GE.U32.AND P1, PT, R17, 0x180, PT ;  /* 0x000001801100780c */ /* 0x000fe40003f26070 */
[----:B--2---:R-:W-:-:S04]  /*0730*/  FSEL R19, R110, RZ, !P4 ;  /* 0x000000ff6e137208 */ /* 0x004fc80006000000 */
[----:B------:R-:W-:Y:S02]  /*0740*/  R2UR UR4, R19 ;  /* 0x00000000130472ca */ /* 0x000fe400000e0000 */
[----:B------:R-:W-:Y:S02]  /*0750*/  MOV R19, UR5 ;  /* 0x0000000500137c02 */ /* 0x000fe40008000f00 */
[----:B---3--:R-:W-:Y:S02]  /*0760*/  @P0 R2UR UR13, R108 ;  /* 0x000000006c0d02ca */ /* 0x008fe400000e0000 */
[----:B0-----:R-:W-:-:S04]  /*0770*/  LEA.HI.SX32 R19, R19, R0, 0x1d ;  /* 0x0000000013137211 */ /* 0x001fc800078feaff */
[----:B------:R-:W-:Y:S02]  /*0780*/  MOV R151, R19 ;  /* 0x0000001300977202 */ /* 0x000fe40000000f00 */
[----:B----4-:R-:W-:-:S05]  /*0790*/  R2UR UR24, R112 ;  /* 0x00000000701872ca */ /* 0x010fca00000e0000 */
        /* <DEDUP_REMOVED lines=13> */
[----:B------:R-:W-:Y:S02]  /*0870*/  IADD3 R151, PT, PT, R19, 0x80, RZ ;  /* 0x0000008013977810 */ /* 0x000fe40007ffe0ff */
[C---:B--2---:R-:W-:Y:S02]  /*0880*/  PRMT R134, R108.reuse, 0x7632, R134 ;  /* 0x000076326c867816 */ /* 0x044fe40000000086 */
[----:B------:R-:W-:Y:S02]  /*0890*/  SHF.L.U32 R135, R108, 0x10, RZ ;  /* 0x000000106c877819 */ /* 0x000fe400000006ff */
[----:B------:R-:W-:Y:S02]  /*08a0*/  SHF.L.U32 R134, R134, 0x10, RZ ;  /* 0x0000001086867819 */ /* 0x000fe400000006ff */
[----:B------:R-:W-:Y:S01]  /*08b0*/  PRMT R136, R109, 0x7632, R136 ;  /* 0x000076326d887816 */ /* 0x000fe20000000088 */
[----:B------:R-:W-:Y:S01]  /*08c0*/  FADD.FTZ R135, R135, -UR4 ;  /* 0x8000000487877e21 */ /* 0x000fe20008010000 */
[----:B------:R-:W-:Y:S01]  /*08d0*/  SHF.L.U32 R108, R109, 0x10, RZ ;  /* 0x000000106d6c7819 */ /* 0x000fe200000006ff */
[----:B------:R-:W-:Y:S01]  /*08e0*/  FADD.FTZ R134, R134, -UR4 ;  /* 0x8000000486867e21 */ /* 0x000fe20008010000 */
[C---:B---3--:R-:W-:Y:S01]  /*08f0*/  PRMT R109, R112.reuse, 0x7632, R109 ;  /* 0x00007632706d7816 */ /* 0x048fe2000000006d */
[----:B------:R-:W-:Y:S01]  /*0900*/  FMUL.FTZ R147, R135, UR24 ;  /* 0x0000001887937c20 */ /* 0x000fe20008410000 */
[----:B------:R-:W-:Y:S01]  /*0910*/  SHF.L.U32 R145, R112, 0x10, RZ ;  /* 0x0000001070917819 */ /* 0x000fe200000006ff */
[----:B------:R-:W-:Y:S01]  /*0920*/  FMUL.FTZ R146, R134, UR24 ;  /* 0x0000001886927c20 */ /* 0x000fe20008410000 */
[----:B------:R-:W-:Y:S01]  /*0930*/  SHF.L.U32 R138, R110, 0x10, RZ ;  /* 0x000000106e8a7819 */ /* 0x000fe200000006ff */
[----:B------:R-:W-:Y:S01]  /*0940*/  FADD.FTZ R143, R108, -UR4 ;  /* 0x800000046c8f7e21 */ /* 0x000fe20008010000 */
[----:B------:R-:W-:Y:S01]  /*0950*/  PRMT R137, R110, 0x7632, R137 ;  /* 0x000076326e897816 */ /* 0x000fe20000000089 */
[----:B------:R-:W-:Y:S01]  /*0960*/  FADD.FTZ R72, R72, R145 ;  /* 0x0000009148487221 */ /* 0x000fe20000010000 */
[----:B------:R-:W-:Y:S01]  /*0970*/  PRMT R139, R111, 0x7632, R139 ;  /* 0x000076326f8b7816 */ /* 0x000fe2000000008b */
[-C--:B------:R-:W-:Y:S01]  /*0980*/  FFMA.FTZ R48, R147, R145.reuse, R48 ;  /* 0x0000009193307223 */ /* 0x080fe20000010030 */
[----:B------:R-:W-:Y:S01]  /*0990*/  SHF.L.U32 R140, R111, 0x10, RZ ;  /* 0x000000106f8c7819 */ /* 0x000fe200000006ff */
[----:B-----5:R-:W-:Y:S01]  /*09a0*/  FMUL.FTZ R145, R24, R145 ;  /* 0x0000009118917220 */ /* 0x020fe20000410000 */
[----:B------:R-:W-:Y:S01]  /*09b0*/  SHF.L.U32 R136, R136, 0x10, RZ ;  /* 0x0000001088887819 */ /* 0x000fe200000006ff */
[----:B------:R-:W-:Y:S01]  /*09c0*/  FADD.FTZ R138, R138, -UR4 ;  /* 0x800000048a8a7e21 */ /* 0x000fe20008010000 */
[----:B------:R-:W-:Y:S01]  /*09d0*/  SHF.L.U32 R144, R109, 0x10, RZ ;  /* 0x000000106d907819 */ /* 0x000fe200000006ff */
[----:B------:R-:W-:Y:S01]  /*09e0*/  FADD.FTZ R109, RZ, R145 ;  /* 0x00000091ff6d7221 */ /* 0x000fe20000010000 */
[----:B------:R-:W-:Y:S01]  /*09f0*/  PRMT R111, R114, 0x7632, R111 ;  /* 0x00007632726f7816 */ /* 0x000fe2000000006f */
[----:B------:R-:W-:Y:S01]  /*0a00*/  FADD.FTZ R136, R136, -UR4 ;  /* 0x8000000488887e21 */ /* 0x000fe20008010000 */
[----:B------:R-:W-:Y:S01]  /*0a10*/  PRMT R110, R113, 0x7632, R110 ;  /* 0x00007632716e7816 */ /* 0x000fe2000000006e */
[----:B------:R-:W-:Y:S01]  /*0a20*/  FADD.FTZ R73, R73, R144 ;  /* 0x0000009049497221 */ /* 0x000fe20000010000 */
[----:B0-----:R-:W-:Y:S01]  /*0a30*/  SHF.L.U32 R133, R114, 0x10, RZ ;  /* 0x0000001072857819 */ /* 0x001fe200000006ff */
[----:B------:R-:W-:Y:S01]  /*0a40*/  FADD.FTZ R114, R140, -UR4 ;  /* 0x800000048c727e21 */ /* 0x000fe20008010000 */
[----:B------:R-:W-:Y:S01]  /*0a50*/  PRMT R142, R115, 0x7632, R142 ;  /* 0x00007632738e7816 */ /* 0x000fe2000000008e */
[-C--:B------:R-:W-:Y:S01]  /*0a60*/  FFMA.FTZ R49, R146, R144.reuse, R49 ;  /* 0x0000009092317223 */ /* 0x080fe20000010031 */
[----:B------:R-:W-:Y:S01]  /*0a70*/  SHF.L.U32 R112, R137, 0x10, RZ ;  /* 0x0000001089707819 */ /* 0x000fe200000006ff */
[----:B------:R-:W-:Y:S01]  /*0a80*/  FMUL.FTZ R144, R25, R144 ;  /* 0x0000009019907220 */ /* 0x000fe20000410000 */
[----:B------:R-:W-:Y:S01]  /*0a90*/  SHF.L.U32 R113, R113, 0x10, RZ ;  /* 0x0000001071717819 */ /* 0x000fe200000006ff */
[----:B------:R-:W-:Y:S01]  /*0aa0*/  FMUL.FTZ R135, R114, UR24 ;  /* 0x0000001872877c20 */ /* 0x000fe20008410000 */
[----:B------:R-:W-:Y:S01]  /*0ab0*/  SHF.L.U32 R132, R111, 0x10, RZ ;  /* 0x000000106f847819 */ /* 0x000fe200000006ff */
[----:B------:R-:W-:Y:S01]  /*0ac0*/  FFMA.FTZ R111, R147, R145, RZ ;  /* 0x00000091936f7223 */ /* 0x000fe200000100ff */
[----:B------:R-:W-:Y:S01]  /*0ad0*/  SHF.L.U32 R108, R139, 0x10, RZ ;  /* 0x000000108b6c7819 */ /* 0x000fe200000006ff */
[----:B------:R-:W-:Y:S01]  /*0ae0*/  FMUL.FTZ R139, R138, UR24 ;  /* 0x000000188a8b7c20 */ /* 0x000fe20008410000 */
[----:B------:R-:W-:Y:S01]  /*0af0*/  SHF.L.U32 R140, R110, 0x10, RZ ;  /* 0x000000106e8c7819 */ /* 0x000fe200000006ff */
[----:B------:R-:W-:Y:S01]  /*0b00*/  FADD.FTZ R138, R112, -UR4 ;  /* 0x80000004708a7e21 */ /* 0x000fe20008010000 */
[----:B------:R-:W-:Y:S01]  /*0b10*/  SHF.L.U32 R110, R142, 0x10, RZ ;  /* 0x000000108e6e7819 */ /* 0x000fe200000006ff */
[----:B------:R-:W-:Y:S01]  /*0b20*/  FMUL.FTZ R142, R136, UR24 ;  /* 0x00000018888e7c20 */ /* 0x000fe20008410000 */
        /* <DEDUP_REMOVED lines=8> */
[----:B------:R-:W-:Y:S01]  /*0bb0*/  FFMA.FTZ R111, R143, R141, R114 ;  /* 0x0000008d8f6f7223 */ /* 0x000fe20000010072 */
[----:B------:R-:W-:Y:S01]  /*0bc0*/  FMUL.FTZ R137, R28, R133 ;  /* 0x000000851c897220 */ /* 0x000fe20000410000 */
[----:B------:R-:W-:Y:S01]  /*0bd0*/  SHF.L.U32 R115, R115, 0x10, RZ ;  /* 0x0000001073737819 */ /* 0x000fe200000006ff */
[----:B------:R-:W-:Y:S01]  /*0be0*/  FADD.FTZ R112, R109, R140 ;  /* 0x0000008c6d707221 */ /* 0x000fe20000010000 */
[----:B------:R-:W-:Y:S01]  /*0bf0*/  FFMA.FTZ R114, R142, R140, R111 ;  /* 0x0000008c8e727223 */ /* 0x000fe2000001006f */
[----:B------:R-:W-:Y:S01]  /*0c00*/  FMUL.FTZ R138, R138, UR24 ;  /* 0x000000188a8a7c20 */ /* 0x000fe20008410000 */
[----:B------:R-:W-:Y:S01]  /*0c10*/  FMUL.FTZ R136, R29, R132 ;  /* 0x000000841d887220 */ /* 0x000fe20000410000 */
[----:B------:R-:W-:Y:S01]  /*0c20*/  FADD.FTZ R109, R112, R137 ;  /* 0x00000089706d7221 */ /* 0x000fe20000010000 */
[C---:B------:R-:W-:Y:S01]  /*0c30*/  FFMA.FTZ R111, R139.reuse, R137, R114 ;  /* 0x000000898b6f7223 */ /* 0x040fe20000010072 */
[----:B------:R-:W-:Y:S01]  /*0c40*/  FADD.FTZ R76, R76, R133 ;  /* 0x000000854c4c7221 */ /* 0x000fe20000010000 */
[----:B------:R-:W-:Y:S01]  /*0c50*/  FFMA.FTZ R52, R139, R133, R52 ;  /* 0x000000858b347223 */ /* 0x000fe20000010034 */
[----:B------:R-:W-:Y:S01]  /*0c60*/  FADD.FTZ R134, R108, -UR4 ;  /* 0x800000046c867e21 */ /* 0x000fe20008010000 */
[----:B------:R-:W-:Y:S01]  /*0c70*/  FMUL.FTZ R133, R30, R115 ;  /* 0x000000731e857220 */ /* 0x000fe20000410000 */
[----:B------:R-:W-:Y:S01]  /*0c80*/  FADD.FTZ R108, R109, R136 ;  /* 0x000000886d6c7221 */ /* 0x000fe20000010000 */
[C---:B------:R-:W-:Y:S01]  /*0c90*/  FFMA.FTZ R112, R138.reuse, R136, R111 ;  /* 0x000000888a707223 */ /* 0x040fe2000001006f */
[----:B------:R-:W-:Y:S01]  /*0ca0*/  FADD.FTZ R77, R77, R132 ;  /* 0x000000844d4d7221 */ /* 0x000fe20000010000 */
[----:B------:R-:W-:Y:S01]  /*0cb0*/  FFMA.FTZ R53, R138, R132, R53 ;  /* 0x000000848a357223 */ /* 0x000fe20000010035 */
[-C--:B------:R-:W-:Y:S01]  /*0cc0*/  FMUL.FTZ R132, R31, R110.reuse ;  /* 0x0000006e1f847220 */ /* 0x080fe20000410000 */
[----:B------:R-:W-:Y:S01]  /*0cd0*/  FMUL.FTZ R134, R134, UR24 ;  /* 0x0000001886867c20 */ /* 0x000fe20008410000 */
        /* <DEDUP_REMOVED lines=10> */
.L_x_1996:
[----:B------:R-:W-:Y:S05]  /*0d80*/  BSYNC.RECONVERGENT B0 ;  /* 0x0000000000007941 */ /* 0x000fea0003800200 */
.L_x_1995:
        /* <DEDUP_REMOVED lines=21> */
[----:B------:R-:W-:Y:S01]  /*0ee0*/  SHF.L.U32 R122, R110, 0x10, RZ ;  /* 0x000000106e7a7819 */ /* 0x000fe200000006ff */
[----:B------:R-:W-:Y:S01]  /*0ef0*/  FMUL.FTZ R131, R119, UR24 ;  /* 0x0000001877837c20 */ /* 0x000fe20008410000 */
[----:B---3--:R-:W-:Y:S01]  /*0f00*/  PRMT R109, R112, 0x7632, R109 ;  /* 0x00007632706d7816 */ /* 0x008fe2000000006d */
[----:B------:R-:W-:Y:S01]  /*0f10*/  FMUL.FTZ R130, R118, UR24 ;  /* 0x0000001876827c20 */ /* 0x000fe20008410000 */
[----:B------:R-:W-:Y:S01]  /*0f20*/  SHF.L.U32 R129, R112, 0x10, RZ ;  /* 0x0000001070817819 */ /* 0x000fe200000006ff */
[----:B------:R-:W-:Y:S01]  /*0f30*/  FADD.FTZ R122, R122, -UR4 ;  /* 0x800000047a7a7e21 */ /* 0x000fe20008010000 */
[C---:B------:R-:W-:Y:S01]  /*0f40*/  PRMT R123, R111.reuse, 0x7632, R123 ;  /* 0x000076326f7b7816 */ /* 0x040fe2000000007b */
[----:B------:R-:W-:Y:S01]  /*0f50*/  FADD.FTZ R127, R108, -UR4 ;  /* 0x800000046c7f7e21 */ /* 0x000fe20008010000 */
[----:B------:R-:W-:Y:S01]  /*0f60*/  PRMT R121, R110, 0x7632, R121 ;  /* 0x000076326e797816 */ /* 0x000fe20000000079 */
[----:B------:R-:W-:Y:S01]  /*0f70*/  FADD.FTZ R56, R56, R129 ;  /* 0x0000008138387221 */ /* 0x000fe20000010000 */
[----:B------:R-:W-:Y:S01]  /*0f80*/  SHF.L.U32 R124, R111, 0x10, RZ ;  /* 0x000000106f7c7819 */ /* 0x000fe200000006ff */
[-C--:B------:R-:W-:Y:S01]  /*0f90*/  FFMA.FTZ R80, R131, R129.reuse, R80 ;  /* 0x0000008183507223 */ /* 0x080fe20000010050 */
[----:B------:R-:W-:Y:S01]  /*0fa0*/  SHF.L.U32 R120, R120, 0x10, RZ ;  /* 0x0000001078787819 */ /* 0x000fe200000006ff */
[----:B-----5:R-:W-:Y:S01]  /*0fb0*/  FMUL.FTZ R129, R32, R129 ;  /* 0x0000008120817220 */ /* 0x020fe20000410000 */
[----:B------:R-:W-:Y:S01]  /*0fc0*/  SHF.L.U32 R128, R109, 0x10, RZ ;  /* 0x000000106d807819 */ /* 0x000fe200000006ff */
[----:B------:R-:W-:Y:S01]  /*0fd0*/  FMUL.FTZ R127, R127, UR24 ;  /* 0x000000187f7f7c20 */ /* 0x000fe20008410000 */
[----:B0-----:R-:W-:Y:S01]  /*0fe0*/  SHF.L.U32 R117, R114, 0x10, RZ ;  /* 0x0000001072757819 */ /* 0x001fe200000006ff */
[----:B------:R-:W-:Y:S01]  /*0ff0*/  FADD.FTZ R120, R120, -UR4 ;  /* 0x8000000478787e21 */ /* 0x000fe20008010000 */
[----:B------:R-:W-:Y:S01]  /*1000*/  SHF.L.U32 R108, R123, 0x10, RZ ;  /* 0x000000107b6c7819 */ /* 0x000fe200000006ff */
[----:B------:R-:W-:Y:S01]  /*1010*/  FMUL.FTZ R123, R122, UR24 ;  /* 0x000000187a7b7c20 */ /* 0x000fe20008410000 */
[----:B------:R-:W-:Y:S01]  /*1020*/  PRMT R110, R113, 0x7632, R110 ;  /* 0x00007632716e7816 */ /* 0x000fe2000000006e */
[----:B------:R-:W-:Y:S01]  /*1030*/  FADD.FTZ R57, R57, R128 ;  /* 0x0000008039397221 */ /* 0x000fe20000010000 */
[----:B------:R-:W-:Y:S01]  /*1040*/  PRMT R111, R114, 0x7632, R111 ;  /* 0x00007632726f7816 */ /* 0x000fe2000000006f */
[----:B------:R-:W-:Y:S01]  /*1050*/  FADD.FTZ R114, R124, -UR4 ;  /* 0x800000047c727e21 */ /* 0x000fe20008010000 */
[----:B------:R-:W-:Y:S01]  /*1060*/  SHF.L.U32 R112, R121, 0x10, RZ ;  /* 0x0000001079707819 */ /* 0x000fe200000006ff */
[-C--:B------:R-:W-:Y:S01]  /*1070*/  FFMA.FTZ R81, R130, R128.reuse, R81 ;  /* 0x0000008082517223 */ /* 0x080fe20000010051 */
[----:B------:R-:W-:Y:S01]  /*1080*/  SHF.L.U32 R113, R113, 0x10, RZ ;  /* 0x0000001071717819 */ /* 0x000fe200000006ff */
[----:B------:R-:W-:Y:S01]  /*1090*/  FADD.FTZ R149, R149, R129 ;  /* 0x0000008195957221 */ /* 0x000fe20000010000 */
[----:B------:R-:W-:Y:S01]  /*10a0*/  FMUL.FTZ R128, R33, R128 ;  /* 0x0000008021807220 */ /* 0x000fe20000410000 */
[----:B------:R-:W-:Y:S01]  /*10b0*/  FFMA.FTZ R109, R131, R129, R148 ;  /* 0x00000081836d7223 */ /* 0x000fe20000010094 */
[----:B------:R-:W-:Y:S01]  /*10c0*/  SHF.L.U32 R124, R110, 0x10, RZ ;  /* 0x000000106e7c7819 */ /* 0x000fe200000006ff */
[----:B------:R-:W-:Y:S01]  /*10d0*/  FADD.FTZ R60, R60, R117 ;  /* 0x000000753c3c7221 */ /* 0x000fe20000010000 */
[-C--:B------:R-:W-:Y:S01]  /*10e0*/  FFMA.FTZ R84, R123, R117.reuse, R84 ;  /* 0x000000757b547223 */ /* 0x080fe20000010054 */
[----:B------:R-:W-:Y:S01]  /*10f0*/  FMUL.FTZ R121, R36, R117 ;  /* 0x0000007524797220 */ /* 0x000fe20000410000 */
[----:B------:R-:W-:Y:S01]  /*1100*/  FMUL.FTZ R117, R114, UR24 ;  /* 0x0000001872757c20 */ /* 0x000fe20008410000 */
[----:B------:R-:W-:Y:S01]  /*1110*/  FADD.FTZ R118, R112, -UR4 ;  /* 0x8000000470767e21 */ /* 0x000fe20008010000 */
[----:B------:R-:W-:Y:S01]  /*1120*/  FMUL.FTZ R126, R120, UR24 ;  /* 0x00000018787e7c20 */ /* 0x000fe20008410000 */
[----:B------:R-:W-:Y:S01]  /*1130*/  FMUL.FTZ R125, R34, R113 ;  /* 0x00000071227d7220 */ /* 0x000fe20000410000 */
[----:B------:R-:W-:Y:S01]  /*1140*/  FADD.FTZ R112, R149, R128 ;  /* 0x0000008095707221 */ /* 0x000fe20000010000 */
[----:B------:R-:W-:Y:S01]  /*1150*/  FFMA.FTZ R114, R130, R128, R109 ;  /* 0x0000008082727223 */ /* 0x000fe2000001006d */
[----:B------:R-:W-:Y:S01]  /*1160*/  SHF.L.U32 R122, R111, 0x10, RZ ;  /* 0x000000106f7a7819 */ /* 0x000fe200000006ff */
[----:B------:R-:W-:Y:S01]  /*1170*/  FADD.FTZ R59, R59, R124 ;  /* 0x0000007c3b3b7221 */ /* 0x000fe20000010000 */
[-C--:B------:R-:W-:Y:S01]  /*1180*/  FFMA.FTZ R83, R126, R124.reuse, R83 ;  /* 0x0000007c7e537223 */ /* 0x080fe20000010053 */
[----:B------:R-:W-:Y:S01]  /*1190*/  FMUL.FTZ R124, R35, R124 ;  /* 0x0000007c237c7220 */ /* 0x000fe20000410000 */
[----:B------:R-:W-:Y:S01]  /*11a0*/  FADD.FTZ R109, R112, R125 ;  /* 0x0000007d706d7221 */ /* 0x000fe20000010000 */
[----:B------:R-:W-:Y:S01]  /*11b0*/  FFMA.FTZ R111, R127, R125, R114 ;  /* 0x0000007d7f6f7223 */ /* 0x000fe20000010072 */
[----:B------:R-:W-:Y:S01]  /*11c0*/  PRMT R116, R115, 0x7632, R116 ;  /* 0x0000763273747816 */ /* 0x000fe20000000074 */
[----:B------:R-:W-:Y:S01]  /*11d0*/  FMUL.FTZ R118, R118, UR24 ;  /* 0x0000001876767c20 */ /* 0x000fe20008410000 */
[----:B------:R-:W-:Y:S01]  /*11e0*/  FADD.FTZ R112, R109, R124 ;  /* 0x0000007c6d707221 */ /* 0x000fe20000010000 */
        /* <DEDUP_REMOVED lines=8> */
[----:B------:R-:W-:Y:S01]  /*1270*/  FADD.FTZ R122, R108, -UR4 ;  /* 0x800000046c7a7e21 */ /* 0x000fe20008010000 */
        /* <DEDUP_REMOVED lines=15> */
.L_x_1998:
[----:B------:R-:W-:Y:S05]  /*1370*/  BSYNC.RECONVERGENT B0 ;  /* 0x0000000000007941 */ /* 0x000fea0003800200 */
.L_x_1997:
        /* <DEDUP_REMOVED lines=15> */
[----:B------:R-:W-:Y:S01]  /*1470*/  SHF.L.U32 R15, R5, 0x10, RZ ;  /* 0x00000010050f7819 */ /* 0x000fe200000006ff */
[----:B0-----:R-:W-:Y:S01]  /*1480*/  FADD.FTZ R3, R13, -UR4 ;  /* 0x800000040d037e21 */ /* 0x001fe20008010000 */
[----:B------:R-:W-:Y:S02]  /*1490*/  PRMT R14, R5, 0x7632, R14 ;  /* 0x00007632050e7816 */ /* 0x000fe4000000000e */
[C---:B---3--:R-:W-:Y:S01]  /*14a0*/  PRMT R4, R8.reuse, 0x7632, R4 ;  /* 0x0000763208047816 */ /* 0x048fe20000000004 */
[----:B------:R-:W-:Y:S01]  /*14b0*/  FMUL.FTZ R3, R3, UR24 ;  /* 0x0000001803037c20 */ /* 0x000fe20008410000 */
[----:B------:R-:W-:Y:S01]  /*14c0*/  SHF.L.U32 R5, R8, 0x10, RZ ;  /* 0x0000001008057819 */ /* 0x000fe200000006ff */
[----:B------:R-:W-:Y:S01]  /*14d0*/  FADD.FTZ R15, R15, -UR4 ;  /* 0x800000040f0f7e21 */ /* 0x000fe20008010000 */
[----:B------:R-:W-:-:S02]  /*14e0*/  PRMT R8, R10, 0x7632, R8 ;  /* 0x000076320a087816 */ /* 0x000fc40000000008 */
[----:B------:R-:W-:Y:S01]  /*14f0*/  SHF.L.U32 R12, R12, 0x10, RZ ;  /* 0x000000100c0c7819 */ /* 0x000fe200000006ff */
[----:B------:R-:W-:Y:S01]  /*1500*/  FADD.FTZ R88, R88, R5 ;  /* 0x0000000558587221 */ /* 0x000fe20000010000 */
[----:B------:R-:W-:Y:S01]  /*1510*/  PRMT R16, R6, 0x7632, R16 ;  /* 0x0000763206107816 */ /* 0x000fe20000000010 */
[-C--:B------:R-:W-:Y:S01]  /*1520*/  FFMA.FTZ R64, R3, R5.reuse, R64 ;  /* 0x0000000503407223 */ /* 0x080fe20000010040 */
[----:B------:R-:W-:Y:S01]  /*1530*/  SHF.L.U32 R110, R7, 0x10, RZ ;  /* 0x00000010076e7819 */ /* 0x000fe200000006ff */
[----:B-----5:R-:W-:Y:S01]  /*1540*/  FMUL.FTZ R2, R40, R5 ;  /* 0x0000000528027220 */ /* 0x020fe20000410000 */
[----:B------:R-:W-:Y:S01]  /*1550*/  SHF.L.U32 R18, R6, 0x10, RZ ;  /* 0x0000001006127819 */ /* 0x000fe200000006ff */
[----:B------:R-:W-:Y:S01]  /*1560*/  FMUL.FTZ R5, R15, UR24 ;  /* 0x000000180f057c20 */ /* 0x000fe20008410000 */
[----:B------:R-:W-:Y:S01]  /*1570*/  PRMT R6, R9, 0x7632, R6 ;  /* 0x0000763209067816 */ /* 0x000fe20000000006 */
[----:B------:R-:W-:Y:S01]  /*1580*/  FADD.FTZ R13, R110, -UR4 ;  /* 0x800000046e0d7e21 */ /* 0x000fe20008010000 */
[----:B------:R-:W-:-:S02]  /*1590*/  PRMT R113, R11, 0x7632, R113 ;  /* 0x000076320b717816 */ /* 0x000fc40000000071 */
[----:B------:R-:W-:Y:S02]  /*15a0*/  SHF.L.U32 R109, R11, 0x10, RZ ;  /* 0x000000100b6d7819 */ /* 0x000fe400000006ff */
[----:B------:R-:W-:Y:S01]  /*15b0*/  SHF.L.U32 R112, R8, 0x10, RZ ;  /* 0x0000001008707819 */ /* 0x000fe200000006ff */
[----:B------:R-:W-:Y:S01]  /*15c0*/  FADD.FTZ R8, R12, -UR4 ;  /* 0x800000040c087e21 */ /* 0x000fe20008010000 */
[----:B------:R-:W-:Y:S01]  /*15d0*/  SHF.L.U32 R9, R9, 0x10, RZ ;  /* 0x0000001009097819 */ /* 0x000fe200000006ff */
[----:B------:R-:W-:Y:S01]  /*15e0*/  FADD.FTZ R12, R149, R2 ;  /* 0x00000002950c7221 */ /* 0x000fe20000010000 */
[----:B------:R-:W-:Y:S01]  /*15f0*/  SHF.L.U32 R111, R10, 0x10, RZ ;  /* 0x000000100a6f7819 */ /* 0x000fe200000006ff */
[----:B------:R-:W-:Y:S01]  /*1600*/  FMUL.FTZ R8, R8, UR24 ;  /* 0x0000001808087c20 */ /* 0x000fe20008410000 */
[----:B------:R-:W-:Y:S01]  /*1610*/  SHF.L.U32 R14, R14, 0x10, RZ ;  /* 0x000000100e0e7819 */ /* 0x000fe200000006ff */
[----:B------:R-:W-:Y:S01]  /*1620*/  FADD.FTZ R90, R90, R9 ;  /* 0x000000095a5a7221 */ /* 0x000fe20000010000 */
[----:B------:R-:W-:Y:S01]  /*1630*/  SHF.L.U32 R11, R16, 0x10, RZ ;  /* 0x00000010100b7819 */ /* 0x000fe200000006ff */
[-C--:B------:R-:W-:Y:S01]  /*1640*/  FFMA.FTZ R66, R5, R9.reuse, R66 ;  /* 0x0000000905427223 */ /* 0x080fe20000010042 */
[----:B------:R-:W-:Y:S01]  /*1650*/  SHF.L.U32 R10, R4, 0x10, RZ ;  /* 0x00000010040a7819 */ /* 0x000fe200000006ff */
[----:B------:R-:W-:Y:S01]  /*1660*/  FMUL.FTZ R4, R42, R9 ;  /* 0x000000092a047220 */ /* 0x000fe20000410000 */
[----:B------:R-:W-:Y:S01]  /*1670*/  FADD.FTZ R14, R14, -UR4 ;  /* 0x800000040e0e7e21 */ /* 0x000fe20008010000 */
[----:B------:R-:W-:Y:S01]  /*1680*/  FADD.FTZ R110, R11, -UR4 ;  /* 0x800000040b6e7e21 */ /* 0x000fe20008010000 */
[----:B------:R-:W-:Y:S01]  /*1690*/  PRMT R108, R7, 0x7632, R108 ;  /* 0x00007632076c7816 */ /* 0x000fe2000000006c */
[----:B------:R-:W-:Y:S01]  /*16a0*/  FMUL.FTZ R9, R13, UR24 ;  /* 0x000000180d097c20 */ /* 0x000fe20008410000 */
[----:B------:R-:W-:Y:S01]  /*16b0*/  FMUL.FTZ R11, R41, R10 ;  /* 0x0000000a290b7220 */ /* 0x000fe20000410000 */
[----:B------:R-:W-:Y:S01]  /*16c0*/  FADD.FTZ R7, R18, -UR4 ;  /* 0x8000000412077e21 */ /* 0x000fe20008010000 */
[----:B------:R-:W-:Y:S01]  /*16d0*/  FFMA.FTZ R13, R3, R2, R148 ;  /* 0x00000002030d7223 */ /* 0x000fe20000010094 */
[----:B------:R-:W-:Y:S01]  /*16e0*/  SHF.L.U32 R18, R6, 0x10, RZ ;  /* 0x0000001006127819 */ /* 0x000fe200000006ff */
[----:B------:R-:W-:Y:S01]  /*16f0*/  FADD.FTZ R89, R89, R10 ;  /* 0x0000000a59597221 */ /* 0x000fe20000010000 */
[----:B------:R-:W-:Y:S01]  /*1700*/  FFMA.FTZ R65, R8, R10, R65 ;  /* 0x0000000a08417223 */ /* 0x000fe20000010041 */
[----:B------:R-:W-:Y:S01]  /*1710*/  FMUL.FTZ R10, R14, UR24 ;  /* 0x000000180e0a7c20 */ /* 0x000fe20008410000 */
[----:B------:R-:W-:Y:S01]  /*1720*/  FADD.FTZ R15, R12, R11 ;  /* 0x0000000b0c0f7221 */ /* 0x000fe20000010000 */
[----:B------:R-:W-:Y:S01]  /*1730*/  FFMA.FTZ R14, R8, R11, R13 ;  /* 0x0000000b080e7223 */ /* 0x000fe2000001000d */
[----:B------:R-:W-:Y:S01]  /*1740*/  FMUL.FTZ R7, R7, UR24 ;  /* 0x0000001807077c20 */ /* 0x000fe20008410000 */
[----:B------:R-:W-:Y:S01]  /*1750*/  FADD.FTZ R91, R91, R18 ;  /* 0x000000125b5b7221 */ /* 0x000fe20000010000 */
[-C--:B------:R-:W-:Y:S01]  /*1760*/  FFMA.FTZ R67, R10, R18.reuse, R67 ;  /* 0x000000120a437223 */ /* 0x080fe20000010043 */
        /* <DEDUP_REMOVED lines=8> */
[----:B------:R-:W-:Y:S01]  /*17f0*/  SHF.L.U32 R16, R108, 0x10, RZ ;  /* 0x000000106c107819 */ /* 0x000fe200000006ff */
[----:B------:R-:W-:Y:S01]  /*1800*/  FMUL.FTZ R12, R110, UR24 ;  /* 0x000000186e0c7c20 */ /* 0x000fe20008410000 */
[----:B------:R-:W-:Y:S01]  /*1810*/  FADD.FTZ R18, R111, R6 ;  /* 0x000000066f127221 */ /* 0x000fe20000010000 */
[----:B------:R-:W-:Y:S01]  /*1820*/  FMUL.FTZ R15, R45, R112 ;  /* 0x000000702d0f7220 */ /* 0x000fe20000410000 */
[----:B------:R-:W-:Y:S01]  /*1830*/  FFMA.FTZ R111, R7, R6, R14 ;  /* 0x00000006076f7223 */ /* 0x000fe2000001000e */
[----:B------:R-:W-:Y:S01]  /*1840*/  SHF.L.U32 R108, R113, 0x10, RZ ;  /* 0x00000010716c7819 */ /* 0x000fe200000006ff */
[----:B------:R-:W-:Y:S01]  /*1850*/  FADD.FTZ R94, R94, R109 ;  /* 0x0000006d5e5e7221 */ /* 0x000fe20000010000 */
[----:B------:R-:W-:Y:S01]  /*1860*/  FADD.FTZ R93, R93, R112 ;  /* 0x000000705d5d7221 */ /* 0x000fe20000010000 */
[----:B------:R-:W-:Y:S01]  /*1870*/  FFMA.FTZ R69, R12, R112, R69 ;  /* 0x000000700c457223 */ /* 0x000fe20000010045 */
[-C--:B------:R-:W-:Y:S01]  /*1880*/  FFMA.FTZ R70, R9, R109.reuse, R70 ;  /* 0x0000006d09467223 */ /* 0x080fe20000010046 */
[----:B------:R-:W-:Y:S01]  /*1890*/  FMUL.FTZ R14, R46, R109 ;  /* 0x0000006d2e0e7220 */ /* 0x000fe20000410000 */
[----:B------:R-:W-:Y:S01]  /*18a0*/  FADD.FTZ R112, R16, -UR4 ;  /* 0x8000000410707e21 */ /* 0x000fe20008010000 */
[----:B------:R-:W-:Y:S01]  /*18b0*/  FADD.FTZ R109, R18, R15 ;  /* 0x0000000f126d7221 */ /* 0x000fe20000010000 */
[----:B------:R-:W-:Y:S01]  /*18c0*/  FFMA.FTZ R110, R12, R15, R111 ;  /* 0x0000000f0c6e7223 */ /* 0x000fe2000001006f */
[----:B------:R-:W-:Y:S01]  /*18d0*/  FMUL.FTZ R16, R47, R108 ;  /* 0x0000006c2f107220 */ /* 0x000fe20000410000 */
[----:B------:R-:W-:Y:S01]  /*18e0*/  FMUL.FTZ R18, R112, UR24 ;  /* 0x0000001870127c20 */ /* 0x000fe20008410000 */
[----:B------:R-:W-:Y:S01]  /*18f0*/  FADD.FTZ R109, R109, R14 ;  /* 0x0000000e6d6d7221 */ /* 0x000fe20000010000 */
[----:B------:R-:W-:Y:S01]  /*1900*/  FFMA.FTZ R111, R9, R14, R110 ;  /* 0x0000000e096f7223 */ /* 0x000fe2000001006e */
[----:B------:R-:W-:Y:S01]  /*1910*/  FADD.FTZ R95, R95, R108 ;  /* 0x0000006c5f5f7221 */ /* 0x000fe20000010000 */
[C---:B------:R-:W-:Y:S01]  /*1920*/  FFMA.FTZ R71, R18.reuse, R108, R71 ;  /* 0x0000006c12477223 */ /* 0x040fe20000010047 */
[----:B------:R-:W-:Y:S01]  /*1930*/  FADD.FTZ R149, R109, R16 ;  /* 0x000000106d957221 */ /* 0x000fe20000010000 */
[----:B------:R-:W-:-:S07]  /*1940*/  FFMA.FTZ R148, R18, R16, R111 ;  /* 0x0000001012947223 */ /* 0x000fce000001006f */
.L_x_2000:
[----:B------:R-:W-:Y:S05]  /*1950*/  BSYNC.RECONVERGENT B0 ;  /* 0x0000000000007941 */ /* 0x000fea0003800200 */
.L_x_1999:
        /* <DEDUP_REMOVED lines=31> */
.L_x_2002:
[----:B------:R-:W-:Y:S05]  /*1b50*/  BSYNC.RECONVERGENT B0 ;  /* 0x0000000000007941 */ /* 0x000fea0003800200 */
.L_x_2001:
        /* <DEDUP_REMOVED lines=68> */
.L_x_2007:
        /* <DEDUP_REMOVED lines=40> */
.L_x_2008:
[----:B------:R-:W0:Y:S08]  /*2220*/  @P0 LDC.64 R148, c[0x0][0x478] ;  /* 0x00011e00ff940b82 */ /* 0x000e300000000a00 */
[----:B------:R-:W1:Y:S01]  /*2230*/  LDC.64 R114, c[0x0][0x468] ;  /* 0x00011a00ff727b82 */ /* 0x000e620000000a00 */
[----:B0-----:R-:W-:-:S05]  /*2240*/  @P0 IMAD.WIDE.U32 R148, R19, 0x10, R148 ;  /* 0x0000001013940825 */ /* 0x001fca00078e0094 */
[----:B------:R0:W-:Y:S01]  /*2250*/  @P0 STG.E.128 desc[UR14][R148.64], R96 ;  /* 0x0000006094000986 */ /* 0x0001e2000c101d0e */
[C---:B-1----:R-:W-:Y:S01]  /*2260*/  IMAD.WIDE.U32 R114, R19.reuse, 0x10, R114 ;  /* 0x0000001013727825 */ /* 0x042fe200078e0072 */
[----:B------:R-:W-:-:S04]  /*2270*/  IADD3 R19, PT, PT, R19, 0x80, RZ ;  /* 0x0000008013137810 */ /* 0x000fc80007ffe0ff */
[----:B------:R0:W-:Y:S03]  /*2280*/  STG.E.128 desc[UR14][R114.64], R108 ;  /* 0x0000006c72007986 */ /* 0x0001e6000c101d0e */
.L_x_2006:
[----:B------:R-:W-:Y:S05]  /*2290*/  BSYNC.RECONVERGENT B1 ;  /* 0x0000000000017941 */ /* 0x000fea0003800200 */
.L_x_2005:
        /* <DEDUP_REMOVED lines=46> */
.L_x_2011:
        /* <DEDUP_REMOVED lines=36> */
.L_x_2012:
[----:B------:R-:W0:Y:S08]  /*27c0*/  @P0 LDC.64 R148, c[0x0][0x478] ;  /* 0x00011e00ff940b82 */ /* 0x000e300000000a00 */
[----:B------:R-:W1:Y:S01]  /*27d0*/  LDC.64 R114, c[0x0][0x468] ;  /* 0x00011a00ff727b82 */ /* 0x000e620000000a00 */
[----:B0-----:R-:W-:-:S05]  /*27e0*/  @P0 IMAD.WIDE.U32 R148, R19, 0x10, R148 ;  /* 0x0000001013940825 */ /* 0x001fca00078e0094 */
[----:B------:R2:W-:Y:S01]  /*27f0*/  @P0 STG.E.128 desc[UR14][R148.64], R96 ;  /* 0x0000006094000986 */ /* 0x0005e2000c101d0e */
[C---:B-1----:R-:W-:Y:S01]  /*2800*/  IMAD.WIDE.U32 R114, R19.reuse, 0x10, R114 ;  /* 0x0000001013727825 */ /* 0x042fe200078e0072 */
[----:B------:R-:W-:-:S04]  /*2810*/  IADD3 R19, PT, PT, R19, 0x80, RZ ;  /* 0x0000008013137810 */ /* 0x000fc80007ffe0ff */
[----:B------:R2:W-:Y:S03]  /*2820*/  STG.E.128 desc[UR14][R114.64], R108 ;  /* 0x0000006c72007986 */ /* 0x0005e6000c101d0e */
.L_x_2010:
[----:B------:R-:W-:Y:S05]  /*2830*/  BSYNC.RECONVERGENT B1 ;  /* 0x0000000000017941 */ /* 0x000fea0003800200 */
.L_x_2009:
[----:B------:R-:W-:Y:S05]  /*2840*/  @!P1 BRA `(.L_x_2013) ;  /* 0x0000001800d49947 */ /* 0x000fea0003800000 */
[----:B------:R-:W-:-:S04]  /*2850*/  ISETP.NE.U32.AND P0, PT, RZ, UR20, PT ;  /* 0x00000014ff007c0c */ /* 0x000fc8000bf05070 */
[----:B------:R-:W-:-:S13]  /*2860*/  ISETP.NE.AND.EX P0, PT, RZ, UR21, PT, P0 ;  /* 0x00000015ff007c0c */ /* 0x000fda000bf05300 */
[----:B------:R-:W-:Y:S05]  /*2870*/  @!P0 BRA `(.L_x_2014) ;  /* 0x0000000000a48947 */ /* 0x000fea0003800000 */
[--C-:B------:R-:W-:Y:S01]  /*2880*/  FFMA.FTZ R113, R18, UR4, R112.reuse ;  /* 0x0000000412717c23 */ /* 0x100fe20008010070 */
[--C-:B0-2---:R-:W-:Y:S01]  /*2890*/  FFMA.FTZ R111, R9, UR4, R112.reuse ;  /* 0x00000004096f7c23 */ /* 0x105fe20008010070 */
        /* <DEDUP_REMOVED lines=39> */
.L_x_2014:
        /* <DEDUP_REMOVED lines=36> */
.L_x_2015:
[----:B------:R-:W0:Y:S08]  /*2d50*/  @P0 LDC.64 R114, c[0x0][0x478] ;  /* 0x00011e00ff720b82 */ /* 0x000e300000000a00 */
[----:B------:R-:W1:Y:S01]  /*2d60*/  LDC.64 R112, c[0x0][0x468] ;  /* 0x00011a00ff707b82 */ /* 0x000e620000000a00 */
[----:B0-----:R-:W-:-:S05]  /*2d70*/  @P0 IMAD.WIDE.U32 R114, R19, 0x10, R114 ;  /* 0x0000001013720825 */ /* 0x001fca00078e0072 */
[----:B------:R0:W-:Y:S01]  /*2d80*/  @P0 STG.E.128 desc[UR14][R114.64], R96 ;  /* 0x0000006072000986 */ /* 0x0001e2000c101d0e */
[----:B-1----:R-:W-:-:S05]  /*2d90*/  IMAD.WIDE.U32 R112, R19, 0x10, R112 ;  /* 0x0000001013707825 */ /* 0x002fca00078e0070 */
[----:B------:R0:W-:Y:S01]  /*2da0*/  STG.E.128 desc[UR14][R112.64], R108 ;  /* 0x0000006c70007986 */ /* 0x0001e2000c101d0e */
[----:B------:R-:W-:Y:S05]  /*2db0*/  BRA `(.L_x_2013) ;  /* 0x0000001400787947 */ /* 0x000fea0003800000 */
.L_x_2004:
[----:B------:R-:W-:-:S04]  /*2dc0*/  UISETP.NE.U32.AND UP1, UPT, UR20, URZ, UPT ;  /* 0x000000ff1400728c */ /* 0x000fc8000bf25070 */
[----:B------:R-:W-:-:S09]  /*2dd0*/  UISETP.NE.AND.EX UP1, UPT, UR21, URZ, UPT, UP1 ;  /* 0x000000ff1500728c */ /* 0x000fd2000bf25310 */
[----:B------:R-:W-:Y:S05]  /*2de0*/  BRA.U UP1, `(.L_x_2016) ;  /* 0x0000000901907547 */ /* 0x000fea000b800000 */
[----:B------:R-:W-:Y:S01]  /*2df0*/  ISETP.GT.U32.AND P0, PT, R17, 0x7f, PT ;  /* 0x0000007f1100780c */ /* 0x000fe20003f04070 */
[----:B------:R-:W-:-:S12]  /*2e00*/  BSSY.RECONVERGENT B1, `(.L_x_2017) ;  /* 0x0000036000017945 */ /* 0x000fd80003800200 */
[----:B------:R-:W-:Y:S05]  /*2e10*/  @!P0 BRA `(.L_x_2018) ;  /* 0x0000000000d08947 */ /* 0x000fea0003800000 */
[----:B------:R-:W-:Y:S01]  /*2e20*/  FFMA.FTZ R110, R135, UR4, R112 ;  /* 0x00000004876e7c23 */ /* 0x000fe20008010070 */
[C---:B------:R-:W-:Y:S01]  /*2e30*/  PRMT R108, R103.reuse, 0x7632, R108 ;  /* 0x00007632676c7816 */ /* 0x040fe2000000006c */
        /* <DEDUP_REMOVED lines=50> */
.L_x_2018:
[----:B------:R-:W-:Y:S05]  /*3160*/  BSYNC.RECONVERGENT B1 ;  /* 0x0000000000017941 */ /* 0x000fea0003800200 */
.L_x_2017:
[----:B------:R-:W-:Y:S04]  /*3170*/  BSSY.RECONVERGENT B1, `(.L_x_2019) ;  /* 0x0000036000017945 */ /* 0x000fe80003800200 */
[----:B------:R-:W-:Y:S05]  /*3180*/  @!P2 BRA `(.L_x_2020) ;  /* 0x0000000000d0a947 */ /* 0x000fea0003800000 */
[----:B0-----:R-:W-:Y:S01]  /*3190*/  FFMA.FTZ R111, R117, UR4, R112 ;  /* 0x00000004756f7c23 */ /* 0x001fe20008010070 */
[C---:B------:R-:W-:Y:S01]  /*31a0*/  PRMT R108, R23.reuse, 0x7632, R108 ;  /* 0x00007632176c7816 */ /* 0x040fe2000000006c */
        /* <DEDUP_REMOVED lines=50> */
.L_x_2020:
[----:B------:R-:W-:Y:S05]  /*34d0*/  BSYNC.RECONVERGENT B1 ;  /* 0x0000000000017941 */ /* 0x000fea0003800200 */
.L_x_2019:
[----:B------:R-:W-:Y:S05]  /*34e0*/  @!P1 BRA `(.L_x_2013) ;  /* 0x0000000c00ac9947 */ /* 0x000fea0003800000 */
[----:B01----:R-:W-:Y:S01]  /*34f0*/  PRMT R108, R107, 0x7632, R108 ;  /* 0x000076326b6c7816 */ /* 0x003fe2000000006c */
[--C-:B------:R-:W-:Y:S01]  /*3500*/  FFMA.FTZ R109, R9, UR4, R112.reuse ;  /* 0x00000004096d7c23 */ /* 0x100fe20008010070 */
[--C-:B------:R-:W-:Y:S01]  /*3510*/  FFMA.FTZ R111, R18, UR4, R112.reuse ;  /* 0x00000004126f7c23 */ /* 0x100fe20008010070 */
[----:B------:R-:W-:Y:S01]  /*3520*/  SHF.L.U32 R110, R107, 0x10, RZ ;  /* 0x000000106b6e7819 */ /* 0x000fe200000006ff */
[--C-:B------:R-:W-:Y:S01]  /*3530*/  FFMA.FTZ R150, R12, UR4, R112.reuse ;  /* 0x000000040c967c23 */ /* 0x100fe20008010070 */
        /* <DEDUP_REMOVED lines=47> */
.L_x_2016:
[----:B------:R-:W-:Y:S04]  /*3830*/  BSSY.RECONVERGENT B1, `(.L_x_2021) ;  /* 0x000003d000017945 */ /* 0x000fe80003800200 */
[----:B------:R-:W-:Y:S05]  /*3840*/  @!P3 BRA `(.L_x_2022) ;  /* 0x0000000000ecb947 */ /* 0x000fea0003800000 */
[----:B------:R-:W-:Y:S01]  /*3850*/  PRMT R97, R100, 0x7632, R97 ;  /* 0x0000763264617816 */ /* 0x000fe20000000061 */
        /* <DEDUP_REMOVED lines=58> */
.L_x_2022:
[----:B------:R-:W-:Y:S05]  /*3c00*/  BSYNC.RECONVERGENT B1 ;  /* 0x0000000000017941 */ /* 0x000fea0003800200 */
.L_x_2021:
[----:B------:R-:W-:Y:S04]  /*3c10*/  BSSY.RECONVERGENT B1, `(.L_x_2023) ;  /* 0x000003d000017945 */ /* 0x000fe80003800200 */
[----:B------:R-:W-:Y:S05]  /*3c20*/  @!P2 BRA `(.L_x_2024) ;  /* 0x0000000000eca947 */ /* 0x000fea0003800000 */
[----:B0-----:R-:W-:Y:S01]  /*3c30*/  PRMT R97, R20, 0x7632, R97 ;  /* 0x0000763214617816 */ /* 0x001fe20000000061 */
        /* <DEDUP_REMOVED lines=58> */
.L_x_2024:
[----:B------:R-:W-:Y:S05]  /*3fe0*/  BSYNC.RECONVERGENT B1 ;  /* 0x0000000000017941 */ /* 0x000fea0003800200 */
.L_x_2023:
[----:B------:R-:W-:Y:S05]  /*3ff0*/  @!P1 BRA `(.L_x_2013) ;  /* 0x0000000000e89947 */ /* 0x000fea0003800000 */
[----:B0-2---:R-:W-:Y:S01]  /*4000*/  FFMA.FTZ R97, R3, UR4, R112 ;  /* 0x0000000403617c23 */ /* 0x005fe20008010070 */
[----:B------:R-:W-:Y:S01]  /*4010*/  PRMT R98, R104, 0x7632, R98 ;  /* 0x0000763268627816 */ /* 0x000fe20000000062 */
        /* <DEDUP_REMOVED lines=22> */
[----:B------:R-:W-:Y:S01]  /*4180*/  FFMA.FTZ R113, R18, UR4, R112 ;  /* 0x0000000412717c23 */ /* 0x000fe20008010070 */
[----:B------:R-:W-:Y:S01]  /*4190*/  SHF.L.U32 R148, R106, 0x10, RZ ;  /* 0x000000106a947819 */ /* 0x000fe200000006ff */
[----:B------:R-:W0:Y:S01]  /*41a0*/  LDC.64 R114, c[0x0][0x478] ;  /* 0x00011e00ff727b82 */ /* 0x000e220000000a00 */
[----:B------:R-:W-:Y:S01]  /*41b0*/  FADD.FTZ R109, R6, -R109 ;  /* 0x8000006d066d7221 */ /* 0x000fe20000010000 */
[----:B------:R-:W-:Y:S01]  /*41c0*/  SHF.L.U32 R108, R108, 0x10, RZ ;  /* 0x000000106c6c7819 */ /* 0x000fe200000006ff */
[----:B------:R-:W-:-:S02]  /*41d0*/  FADD.FTZ R150, R16, -R113 ;  /* 0x8000007110967221 */ /* 0x000fc40000010000 */
[----:B------:R-:W-:Y:S01]  /*41e0*/  FFMA.FTZ R113, R109, UR24, R148 ;  /* 0x000000186d717c23 */ /* 0x000fe20008010094 */
[----:B------:R-:W-:Y:S01]  /*41f0*/  FFMA.FTZ R109, R9, UR4, R112 ;  /* 0x00000004096d7c23 */ /* 0x000fe20008010070 */
[----:B------:R-:W-:Y:S01]  /*4200*/  FFMA.FTZ R112, R149, UR24, R108 ;  /* 0x0000001895707c23 */ /* 0x000fe2000801006c */
[----:B------:R-:W1:Y:S01]  /*4210*/  LDC.64 R110, c[0x0][0x468] ;  /* 0x00011a00ff6e7b82 */ /* 0x000e620000000a00 */
[----:B------:R-:W-:Y:S01]  /*4220*/  SHF.L.U32 R149, R107, 0x10, RZ ;  /* 0x000000106b957819 */ /* 0x000fe200000006ff */
[----:B------:R-:W-:Y:S01]  /*4230*/  FADD.FTZ R148, R14, -R109 ;  /* 0x8000006d0e947221 */ /* 0x000fe20000010000 */
[----:B------:R-:W-:Y:S01]  /*4240*/  FFMA.FTZ R154, R150, UR24, R151 ;  /* 0x00000018969a7c23 */ /* 0x000fe20008010097 */
[----:B------:R-:W-:Y:S01]  /*4250*/  FMUL.FTZ R108, R96, UR12 ;  /* 0x0000000c606c7c20 */ /* 0x000fe20008410000 */
        /* <DEDUP_REMOVED lines=14> */
[----:B------:R-:W-:-:S03]  /*4340*/  F2FP.BF16.F32.PACK_AB R109, R148, R109 ;  /* 0x0000006d946d723e */ /* 0x000fc600000010ff */
[----:B------:R3:W-:Y:S01]  /*4350*/  STG.E.128 desc[UR14][R114.64], R96 ;  /* 0x0000006072007986 */ /* 0x0007e2000c101d0e */
[----:B-1----:R-:W-:Y:S01]  /*4360*/  IMAD.WIDE.U32 R112, R19, 0x10, R110 ;  /* 0x0000001013707825 */ /* 0x002fe200078e006e */
[----:B------:R-:W-:Y:S02]  /*4370*/  F2FP.BF16.F32.PACK_AB R110, R150, R149 ;  /* 0x00000095966e723e */ /* 0x000fe400000010ff */
[----:B------:R-:W-:-:S05]  /*4380*/  F2FP.BF16.F32.PACK_AB R111, R151, R152 ;  /* 0x00000098976f723e */ /* 0x000fca00000010ff */
[----:B------:R3:W-:Y:S02]  /*4390*/  STG.E.128 desc[UR14][R112.64], R108 ;  /* 0x0000006c70007986 */ /* 0x0007e4000c101d0e */
.L_x_2013:
[----:B------:R-:W-:Y:S05]  /*43a0*/  BSYNC.RECONVERGENT B0 ;  /* 0x0000000000007941 */ /* 0x000fea0003800200 */
.L_x_2003:
[----:B------:R-:W-:Y:S02]  /*43b0*/  UIADD3 UR7, UPT, UPT, UR7, UR22, URZ ;  /* 0x0000001607077290 */ /* 0x000fe4000fffe0ff */
[----:B------:R-:W-:Y:S02]  /*43c0*/  UPLOP3.LUT UP2, UPT, UPT, UPT, UP2, 0x40, 0x4 ;  /* 0x000000000004789c */ /* 0x000fe40003f4e820 */
[----:B------:R-:W-:-:S09]  /*43d0*/  UISETP.GE.AND UP1, UPT, UR7, UR23, UPT ;  /* 0x000000170700728c */ /* 0x000fd2000bf26270 */
[----:B------:R-:W-:Y:S05]  /*43e0*/  BRA.U !UP1, `(.L_x_2025) ;  /* 0xffffffc1096c7547 */ /* 0x000fea000b83ffff */
.L_x_1994:
        /* <DEDUP_REMOVED lines=32> */
.L_x_2026:
        /* <DEDUP_REMOVED lines=9> */
.L_x_10694:


//--------------------- .text._ZN10layer_norm13ln_bwd_kernelINS_13Kernel_traitsIf13__nv_bfloat16S2_S2_fjLj3072ELj1ELj1ELj4ELj16ENS_18Kernel_traits_baseILj3072EfS2_S2_S2_fjLj128EEEEELb0ELb0ELb0ELb1EEEvNS_9BwdParamsE --------------------------
	.section	.text._ZN10layer_norm13ln_bwd_kernelINS_13Kernel_traitsIf13__nv_bfloat16S2_S2_fjLj3072ELj1ELj1ELj4ELj16ENS_18Kernel_traits_baseILj3072EfS2_S2_S2_fjLj128EEEEELb0ELb0ELb0ELb1EEEvNS_9BwdParamsE,"ax",@progbits
	.align	128
        .global         _ZN10layer_norm13ln_bwd_kernelINS_13Kernel_traitsIf13__nv_bfloat16S2_S2_fjLj3072ELj1ELj1ELj4ELj16ENS_18Kernel_traits_baseILj3072EfS2_S2_S2_fjLj128EEEEELb0ELb0ELb0ELb1EEEvNS_9BwdParamsE
        .type           _ZN10layer_norm13ln_bwd_kernelINS_13Kernel_traitsIf13__nv_bfloat16S2_S2_fjLj3072ELj1ELj1ELj4ELj16ENS_18Kernel_traits_baseILj3072EfS2_S2_S2_fjLj128EEEEELb0ELb0ELb0ELb1EEEvNS_9BwdParamsE,@function
        .size           _ZN10layer_norm13ln_bwd_kernelINS_13Kernel_traitsIf13__nv_bfloat16S2_S2_fjLj3072ELj1ELj1ELj4ELj16ENS_18Kernel_traits_baseILj3072EfS2_S2_S2_fjLj128EEEEELb0ELb0ELb0ELb1EEEvNS_9BwdParamsE,(.L_x_10695 - _ZN10layer_norm13ln_bwd_kernelINS_13Kernel_traitsIf13__nv_bfloat16S2_S2_fjLj3072ELj1ELj1ELj4ELj16ENS_18Kernel_traits_baseILj3072EfS2_S2_S2_fjLj128EEEEELb0ELb0ELb0ELb1EEEvNS_9BwdParamsE)
        .other          _ZN10layer_norm13ln_bwd_kernelINS_13Kernel_traitsIf13__nv_bfloat16S2_S2_fjLj3072ELj1ELj1ELj4ELj16ENS_18Kernel_traits_baseILj3072EfS2_S2_S2_fjLj128EEEEELb0ELb0ELb0ELb1EEEvNS_9BwdParamsE,@"STO_CUDA_ENTRY STV_DEFAULT"
_ZN10layer_norm13ln_bwd_kernelINS_13Kernel_traitsIf13__nv_bfloat16S2_S2_fjLj3072ELj1ELj1ELj4ELj16ENS_18Kernel_traits_baseILj3072EfS2_S2_S2_fjLj128EEEEELb0ELb0ELb0ELb1EEEvNS_9BwdParamsE:
.text._ZN10layer_norm13ln_bwd_kernelINS_13Kernel_traitsIf13__nv_bfloat16S2_S2_fjLj3072ELj1ELj1ELj4ELj16ENS_18Kernel_traits_baseILj3072EfS2_S2_S2_fjLj128EEEEELb0ELb0ELb0ELb1EEEvNS_9BwdParamsE:
        /* <DEDUP_REMOVED lines=53> */
[----:B0-----:R-:W5:Y:S01]  /*0350*/  LDG.E.128 R48, desc[UR8][R2.64] ;  /* 0x0000000802307981 */ /* 0x001f62000c1e1d00 */
[----:B------:R-:W-:-:S02]  /*0360*/  CS2R R22, SRZ ;  /* 0x0000000000167805 */ /* 0x000fc4000001ff00 */
[----:B------:R-:W-:Y:S02]  /*0370*/  CS2R R24, SRZ ;  /* 0x0000000000187805 */ /* 0x000fe4000001ff00 */
[----:B--2---:R-:W-:Y:S01]  /*0380*/  ISETP.NE.U32.AND P0, PT, R4, RZ, PT ;  /* 0x000000ff0400720c */ /* 0x004fe20003f05070 */
[----:B------:R-:W5:Y:S01]  /*0390*/  LDG.E.128 R44, desc[UR8][R2.64+0x10] ;  /* 0x00001008022c7981 */ /* 0x000f62000c1e1d00 */
[----:B------:R-:W-:Y:S02]  /*03a0*/  CS2R R26, SRZ ;  /* 0x00000000001a7805 */ /* 0x000fe4000001ff00 */
[----:B------:R-:W-:Y:S02]  /*03b0*/  CS2R R88, SRZ ;  /* 0x0000000000587805 */ /* 0x000fe4000001ff00 */
[----:B------:R-:W-:Y:S01]  /*03c0*/  ISETP.NE.AND.EX P0, PT, R5, RZ, PT, P0 ;  /* 0x000000ff0500720c */ /* 0x000fe20003f05300 */
[----:B------:R-:W5:Y:S01]  /*03d0*/  LDG.E.128 R40, desc[UR8][R2.64+0x1000] ;  /* 0x0010000802287981 */ /* 0x000f62000c1e1d00 */
[----:B------:R-:W-:-:S02]  /*03e0*/  CS2R R4, SRZ ;  /* 0x0000000000047805 */ /* 0x000fc4000001ff00 */
[----:B------:R-:W-:Y:S01]  /*03f0*/  MOV R110, RZ ;  /* 0x000000ff006e7202 */ /* 0x000fe20000000f00 */
[----:B------:R-:W-:Y:S01]  /*0400*/  UPLOP3.LUT UP1, UPT, UPT, UPT, UPT, 0x40, 0x4 ;  /* 0x000000000004789c */ /* 0x000fe20003f2e870 */
[----:B------:R-:W5:Y:S01]  /*0410*/  LDG.E.128 R36, desc[UR8][R2.64+0x1010] ;  /* 0x0010100802247981 */ /* 0x000f62000c1e1d00 */
[----:B------:R-:W-:Y:S01]  /*0420*/  MOV R109, UR7 ;  /* 0x00000007006d7c02 */ /* 0x000fe20008000f00 */
[----:B------:R-:W0:Y:S02]  /*0430*/  LDCU UR11, c[0x0][0x388] ;  /* 0x00007100ff0b77ac */ /* 0x000e240008000800 */
[----:B------:R-:W5:Y:S01]  /*0440*/  LDG.E.128 R32, desc[UR8][R2.64+0x2000] ;  /* 0x0020000802207981 */ /* 0x000f62000c1e1d00 */
[----:B------:R-:W1:Y:S03]  /*0450*/  LDCU.U8 UR10, c[0x0][0x410] ;  /* 0x00008200ff0a77ac */ /* 0x000e660008000000 */
[----:B------:R2:W5:Y:S01]  /*0460*/  LDG.E.128 R28, desc[UR8][R2.64+0x2010] ;  /* 0x00201008021c7981 */ /* 0x000562000c1e1d00 */
[----:B------:R-:W3:Y:S01]  /*0470*/  LDCU UR14, c[0x0][0x400] ;  /* 0x00008000ff0e77ac */ /* 0x000ee20008000800 */
[----:B------:R-:W4:Y:S01]  /*0480*/  LDCU.64 UR16, c[0x0][0x478] ;  /* 0x00008f00ff1077ac */ /* 0x000f220008000a00 */
[----:B--2---:R-:W-:Y:S01]  /*0490*/  CS2R R2, SRZ ;  /* 0x0000000000027805 */ /* 0x004fe2000001ff00 */
[----:B------:R-:W2:Y:S06]  /*04a0*/  LDCU.64 UR12, c[0x0][0x438] ;  /* 0x00008700ff0c77ac */ /* 0x000eac0008000a00 */
.L_x_2034:
[----:B------:R-:W1:Y:S01]  /*04b0*/  S2R R0, SR_TID.X ;  /* 0x0000000000007919 */ /* 0x000e620000002100 */
[----:B------:R-:W3:Y:S01]  /*04c0*/  LDC.64 R80, c[0x0][0x3a8] ;  /* 0x0000ea00ff507b82 */ /* 0x000ee20000000a00 */
[----:B0-----:R-:W-:-:S05]  /*04d0*/  IMAD R64, R109, UR11, RZ ;  /* 0x0000000b6d407c24 */ /* 0x001fca000f8e02ff */
[----:B------:R-:W-:Y:S02]  /*04e0*/  SHF.R.S32.HI R65, RZ, 0x1f, R64 ;  /* 0x0000001fff417819 */ /* 0x000fe40000011440 */
[----:B------:R-:W0:Y:S02]  /*04f0*/  LDC.64 R84, c[0x0][0x428] ;  /* 0x00010a00ff547b82 */ /* 0x000e240000000a00 */
[----:B------:R-:W-:-:S06]  /*0500*/  LEA.HI R65, R65, R64, RZ, 0x3 ;  /* 0x0000004041417211 */ /* 0x000fcc00078f18ff */
[----:B------:R-:W4:Y:S08]  /*0510*/  LDC.64 R82, c[0x0][0x3c0] ;  /* 0x0000f000ff527b82 */ /* 0x000f300000000a00 */
[----:B------:R-:W2:Y:S01]  /*0520*/  @P0 LDC.64 R86, c[0x0][0x3e0] ;  /* 0x0000f800ff560b82 */ /* 0x000ea20000000a00 */
[----:B-1----:R-:W-:-:S07]  /*0530*/  LOP3.LUT R66, R0, 0x60, RZ, 0xc0, !PT ;  /* 0x0000006000427812 */ /* 0x002fce00078ec0ff */
[----:B------:R-:W1:Y:S01]  /*0540*/  LDC.64 R112, c[0x0][0x3c8] ;  /* 0x0000f200ff707b82 */ /* 0x000e620000000a00 */
[----:B------:R-:W-:-:S04]  /*0550*/  LOP3.LUT R66, R66, R111, RZ, 0xfc, !PT ;  /* 0x0000006f42427212 */ /* 0x000fc800078efcff */
[----:B------:R-:W-:-:S05]  /*0560*/  LEA.HI.SX32 R116, R65, R66, 0x1d ;  /* 0x0000004241747211 */ /* 0x000fca00078feaff */
[----:B---3--:R-:W-:-:S04]  /*0570*/  IMAD.WIDE.U32 R64, R116, 0x10, R80 ;  /* 0x0000001074407825 */ /* 0x008fc800078e0050 */
[C---:B0-----:R-:W-:Y:S01]  /*0580*/  IMAD.WIDE.U32 R68, R116.reuse, 0x10, R84 ;  /* 0x0000001074447825 */ /* 0x041fe200078e0054 */
[C---:B------:R-:W-:Y:S01]  /*0590*/  IADD3 R115, PT, PT, R116.reuse, 0x80, RZ ;  /* 0x0000008074737810 */ /* 0x040fe20007ffe0ff */
[----:B------:R-:W3:Y:S01]  /*05a0*/  LDG.E.128 R64, desc[UR8][R64.64] ;  /* 0x0000000840407981 */ /* 0x000ee2000c1e1d00 */
[----:B------:R-:W-:Y:S01]  /*05b0*/  IADD3 R114, PT, PT, R116, 0x100, RZ ;  /* 0x0000010074727810 */ /* 0x000fe20007ffe0ff */
[----:B----4-:R-:W-:Y:S02]  /*05c0*/  IMAD.WIDE R120, R109, 0x4, R82 ;  /* 0x000000046d787825 */ /* 0x010fe400078e0252 */
[----:B------:R-:W4:Y:S02]  /*05d0*/  LDG.E.128 R68, desc[UR8][R68.64] ;  /* 0x0000000844447981 */ /* 0x000f24000c1e1d00 */
[C---:B------:R-:W-:Y:S02]  /*05e0*/  IMAD.WIDE.U32 R72, R115.reuse, 0x10, R80 ;  /* 0x0000001073487825 */ /* 0x040fe400078e0050 */
[----:B------:R-:W4:Y:S02]  /*05f0*/  LDG.E R164, desc[UR8][R120.64] ;  /* 0x0000000878a47981 */ /* 0x000f24000c1e1900 */
[----:B------:R-:W-:-:S02]  /*0600*/  IMAD.WIDE.U32 R76, R115, 0x10, R84 ;  /* 0x00000010734c7825 */ /* 0x000fc400078e0054 */
[----:B------:R-:W4:Y:S02]  /*0610*/  LDG.E.128 R72, desc[UR8][R72.64] ;  /* 0x0000000848487981 */ /* 0x000f24000c1e1d00 */
[----:B------:R-:W-:Y:S02]  /*0620*/  IMAD.WIDE.U32 R80, R114, 0x10, R80 ;  /* 0x0000001072507825 */ /* 0x000fe400078e0050 */
[----:B------:R-:W4:Y:S02]  /*0630*/  LDG.E.128 R76, desc[UR8][R76.64] ;  /* 0x000000084c4c7981 */ /* 0x000f24000c1e1d00 */
[C---:B--2---:R-:W-:Y:S02]  /*0640*/  @P0 IMAD.WIDE R86, R109.reuse, 0x2, R86 ;  /* 0x000000026d560825 */ /* 0x044fe400078e0256 */
[----:B------:R-:W2:Y:S04]  /*0650*/  LDG.E.128 R80, desc[UR8][R80.64] ;  /* 0x0000000850507981 */ /* 0x000ea8000c1e1d00 */
[----:B------:R-:W2:Y:S01]  /*0660*/  @P0 LDG.E.U16 R117, desc[UR8][R86.64] ;  /* 0x0000000856750981 */ /* 0x000ea2000c1e1500 */
[----:B-1----:R-:W-:-:S05]  /*0670*/  IMAD.WIDE R118, R109, 0x4, R112 ;  /* 0x000000046d767825 */ /* 0x002fca00078e0270 */
[----:B------:R4:W2:Y:S01]  /*0680*/  LDG.E R113, desc[UR8][R118.64] ;  /* 0x0000000876717981 */ /* 0x0008a2000c1e1900 */
[----:B------:R-:W-:-:S06]  /*0690*/  IMAD.WIDE.U32 R84, R114, 0x10, R84 ;  /* 0x0000001072547825 */ /* 0x000fcc00078e0054 */
[----:B------:R-:W2:Y:S01]  /*06a0*/  LDG.E.128 R84, desc[UR8][R84.64] ;  /* 0x0000000854547981 */ /* 0x000ea2000c1e1d00 */
[----:B------:R-:W-:-:S04]  /*06b0*/  ISETP.NE.U32.AND P1, PT, RZ, UR12, PT ;  /* 0x0000000cff007c0c */ /* 0x000fc8000bf25070 */
[----:B------:R-:W-:Y:S02]  /*06c0*/  ISETP.NE.AND.EX P1, PT, RZ, UR13, PT, P1 ;  /* 0x0000000dff007c0c */ /* 0x000fe4000bf25310 */
[----:B------:R-:W-:Y:S02]  /*06d0*/  ISETP.NE.AND P2, PT, RZ, UR10, PT ;  /* 0x0000000aff007c0c */ /* 0x000fe4000bf45270 */
[----:B------:R-:W-:Y:S02]  /*06e0*/  MOV R112, 0x3f800000 ;  /* 0x3f80000000707802 */ /* 0x000fe40000000f00 */
[C---:B---3--:R-:W-:Y:S02]  /*06f0*/  PRMT R132, R65.reuse, 0x7632, R132 ;  /* 0x0000763241847816 */ /* 0x048fe40000000084 */
[----:B------:R-:W-:Y:S02]  /*0700*/  SHF.L.U32 R151, R65, 0x10, RZ ;  /* 0x0000001041977819 */ /* 0x000fe400000006ff */
[----:B----4-:R-:W-:-:S02]  /*0710*/  PRMT R118, R69, 0x7632, R118 ;  /* 0x0000763245767816 */ /* 0x010fc40000000076 */
[----:B------:R-:W-:Y:S02]  /*0720*/  SHF.L.U32 R125, R69, 0x10, RZ ;  /* 0x00000010457d7819 */ /* 0x000fe400000006ff */
[C---:B------:R-:W-:Y:S02]  /*0730*/  PRMT R120, R70.reuse, 0x7632, R120 ;  /* 0x0000763246787816 */ /* 0x040fe40000000078 */
[----:B------:R-:W-:Y:S02]  /*0740*/  SHF.L.U32 R121, R70, 0x10, RZ ;  /* 0x0000001046797819 */ /* 0x000fe400000006ff */
[C---:B------:R-:W-:Y:S02]  /*0750*/  PRMT R65, R71.reuse, 0x7632, R65 ;  /* 0x0000763247417816 */ /* 0x040fe40000000041 */
[----:B------:R-:W-:Y:S02]  /*0760*/  SHF.L.U32 R69, R71, 0x10, RZ ;  /* 0x0000001047457819 */ /* 0x000fe400000006ff */
[----:B------:R-:W0:Y:S01]  /*0770*/  @P1 LDC.64 R70, c[0x0][0x438] ;  /* 0x00010e00ff461b82 */ /* 0x000e220000000a00 */
[----:B------:R-:W-:-:S02]  /*0780*/  SHF.L.U32 R149, R64, 0x10, RZ ;  /* 0x0000001040957819 */ /* 0x000fc400000006ff */
[----:B------:R-:W-:Y:S02]  /*0790*/  FSEL R164, R164, RZ, !P2 ;  /* 0x000000ffa4a47208 */ /* 0x000fe40005000000 */
[C---:B------:R-:W-:Y:S02]  /*07a0*/  PRMT R128, R66.reuse, 0x7632, R128 ;  /* 0x0000763242807816 */ /* 0x040fe40000000080 */
[----:B------:R-:W-:Y:S02]  /*07b0*/  SHF.L.U32 R153, R66, 0x10, RZ ;  /* 0x0000001042997819 */ /* 0x000fe400000006ff */
[C---:B------:R-:W-:Y:S02]  /*07c0*/  PRMT R130, R67.reuse, 0x7632, R130 ;  /* 0x0000763243827816 */ /* 0x040fe40000000082 */
[----:B------:R-:W-:Y:S02]  /*07d0*/  SHF.L.U32 R141, R67, 0x10, RZ ;  /* 0x00000010438d7819 */ /* 0x000fe400000006ff */
[C---:B------:R-:W-:Y:S01]  /*07e0*/  PRMT R122, R68.reuse, 0x7632, R122 ;  /* 0x00007632447a7816 */ /* 0x040fe2000000007a */
[----:B------:R-:W1:Y:S01]  /*07f0*/  @P1 LDC.64 R66, c[0x0][0x438] ;  /* 0x00010e00ff421b82 */ /* 0x000e620000000a00 */
[----:B------:R-:W-:-:S02]  /*0800*/  SHF.L.U32 R127, R68, 0x10, RZ ;  /* 0x00000010447f7819 */ /* 0x000fc400000006ff */
[----:B------:R-:W-:Y:S02]  /*0810*/  PRMT R126, R64, 0x7632, R126 ;  /* 0x00007632407e7816 */ /* 0x000fe4000000007e */
[C---:B------:R-:W-:Y:S02]  /*0820*/  PRMT R129, R72.reuse, 0x7632, R129 ;  /* 0x0000763248817816 */ /* 0x040fe40000000081 */
[----:B------:R-:W-:Y:S02]  /*0830*/  SHF.L.U32 R135, R72, 0x10, RZ ;  /* 0x0000001048877819 */ /* 0x000fe400000006ff */
[----:B------:R-:W-:Y:S02]  /*0840*/  SHF.L.U32 R133, R73, 0x10, RZ ;  /* 0x0000001049857819 */ /* 0x000fe400000006ff */
[C---:B------:R-:W-:Y:S02]  /*0850*/  PRMT R123, R79.reuse, 0x7632, R123 ;  /* 0x000076324f7b7816 */ /* 0x040fe4000000007b */
[----:B------:R-:W-:-:S02]  /*0860*/  SHF.L.U32 R68, R79, 0x10, RZ ;  /* 0x000000104f447819 */ /* 0x000fc400000006ff */
[----:B--2---:R-:W-:Y:S02]  /*0870*/  PRMT R142, R83, 0x7632, R142 ;  /* 0x00007632538e7816 */ /* 0x004fe4000000008e */
[----:B------:R-:W-:Y:S02]  /*0880*/  PRMT R72, R73, 0x7632, R72 ;  /* 0x0000763249487816 */ /* 0x000fe40000000048 */
[C---:B------:R-:W-:Y:S02]  /*0890*/  PRMT R79, R81.reuse, 0x7632, R79 ;  /* 0x00007632514f7816 */ /* 0x040fe4000000004f */
[----:B------:R-:W-:Y:S02]  /*08a0*/  SHF.L.U32 R143, R81, 0x10, RZ ;  /* 0x00000010518f7819 */ /* 0x000fe400000006ff */
[----:B------:R-:W-:Y:S01]  /*08b0*/  SHF.L.U32 R83, R83, 0x10, RZ ;  /* 0x0000001053537819 */ /* 0x000fe200000006ff */
[----:B------:R-:W-:Y:S01]  /*08c0*/  FADD.FTZ R124, -R164, R149 ;  /* 0x00000095a47c7221 */ /* 0x000fe20000010100 */
[----:B------:R-:W-:-:S02]  /*08d0*/  @P0 SHF.L.U32 R112, R117, 0x10, RZ ;  /* 0x0000001075700819 */ /* 0x000fc400000006ff */
[----:B------:R-:W-:Y:S02]  /*08e0*/  PRMT R73, R74, 0x7632, R73 ;  /* 0x000076324a497816 */ /* 0x000fe40000000049 */
[----:B------:R-:W-:Y:S02]  /*08f0*/  PRMT R131, R75, 0x7632, R131 ;  /* 0x000076324b837816 */ /* 0x000fe40000000083 */
[----:B------:R-:W-:Y:S02]  /*0900*/  PRMT R136, R80, 0x7632, R136 ;  /* 0x0000763250887816 */ /* 0x000fe40000000088 */
[----:B------:R-:W-:Y:S02]  /*0910*/  PRMT R81, R82, 0x7632, R81 ;  /* 0x0000763252517816 */ /* 0x000fe40000000051 */
[C---:B------:R-:W-:Y:S02]  /*0920*/  PRMT R117, R77.reuse, 0x7632, R117 ;  /* 0x000076324d757816 */ /* 0x040fe40000000075 */
[----:B------:R-:W-:Y:S01]  /*0930*/  SHF.L.U32 R64, R77, 0x10, RZ ;  /* 0x000000104d407819 */ /* 0x000fe200000006ff */
[----:B------:R-:W-:Y:S01]  /*0940*/  FADD.FTZ R140, -R164, R153 ;  /* 0x00000099a48c7221 */ /* 0x000fe20000010100 */
[----:B------:R-:W-:Y:S01]  /*0950*/  SHF.L.U32 R77, R126, 0x10, RZ ;  /* 0x000000107e4d7819 */ /* 0x000fe200000006ff */
[----:B------:R-:W-:Y:S01]  /*0960*/  FADD.FTZ R126, -R164, R151 ;  /* 0x00000097a47e7221 */ /* 0x000fe20000010100 */
[----:B------:R-:W-:Y:S01]  /*0970*/  SHF.L.U32 R149, R132, 0x10, RZ ;  /* 0x0000001084957819 */ /* 0x000fe200000006ff */
[C---:B------:R-:W-:Y:S01]  /*0980*/  FADD.FTZ R132, -R164.reuse, R135 ;  /* 0x00000087a4847221 */ /* 0x040fe20000010100 */
[----:B------:R-:W-:Y:S01]  /*0990*/  FADD.FTZ R138, -R164, R133 ;  /* 0x00000085a48a7221 */ /* 0x000fe20000010100 */
[----:B------:R-:W-:Y:S01]  /*09a0*/  SHF.L.U32 R137, R74, 0x10, RZ ;  /* 0x000000104a897819 */ /* 0x000fe200000006ff */
[----:B------:R-:W-:Y:S01]  /*09b0*/  FADD.FTZ R160, -R164, R83 ;  /* 0x00000053a4a07221 */ /* 0x000fe20000010100 */
[----:B------:R-:W-:-:S02]  /*09c0*/  SHF.L.U32 R139, R75, 0x10, RZ ;  /* 0x000000104b8b7819 */ /* 0x000fc400000006ff */
[----:B------:R-:W-:Y:S01]  /*09d0*/  SHF.L.U32 R147, R80, 0x10, RZ ;  /* 0x0000001050937819 */ /* 0x000fe200000006ff */
[----:B------:R-:W2:Y:S01]  /*09e0*/  @P1 LDC.64 R74, c[0x0][0x438] ;  /* 0x00010e00ff4a1b82 */ /* 0x000ea20000000a00 */
        /* <DEDUP_REMOVED lines=33> */
[----:B-----5:R-:W-:Y:S01]  /*0c00*/  FMUL.FTZ R124, R48, R127 ;  /* 0x0000007f307c7220 */ /* 0x020fe20000410000 */
[----:B------:R0:W5:Y:S01]  /*0c10*/  @P1 LDG.E.128 R56, desc[UR8][R70.64] ;  /* 0x0000000846381981 */ /* 0x000162000c1e1d00 */
        /* <DEDUP_REMOVED lines=165> */
.L_x_2029:
[----:B------:R-:W-:Y:S05]  /*1670*/  BSYNC.RECONVERGENT B0 ;  /* 0x0000000000007941 */ /* 0x000fea0003800200 */
.L_x_2028:
        /* <DEDUP_REMOVED lines=177> */
.L_x_2031:
[----:B------:R-:W0:Y:S01]  /*2190*/  LDC.64 R68, c[0x0][0x478] ;  /* 0x00011e00ff447b82 */ /* 0x000e220000000a00 */
        /* <DEDUP_REMOVED lines=55> */
[----:B------:R-:W-:Y:S01]  /*2510*/  FMUL.FTZ R123, R113, R132 ;  /* 0x00000084717b7220 */ /* 0x000fe20000410000 */
[----:B------:R-:W-:Y:S01]  /*2520*/  F2FP.BF16.F32.PACK_AB R67, R80, R121 ;  /* 0x000000795043723e */ /* 0x000fe200000010ff */
[----:B------:R-:W-:Y:S01]  /*2530*/  FADD.FTZ R136, R136, -R151 ;  /* 0x8000009788887221 */ /* 0x000fe20000010000 */
[----:B------:R-:W-:Y:S01]  /*2540*/  FADD.FTZ R142, R142, -R155 ;  /* 0x8000009b8e8e7221 */ /* 0x000fe20000010000 */
[----:B------:R-:W-:Y:S01]  /*2550*/  FADD.FTZ R156, R145, -R156 ;  /* 0x8000009c919c7221 */ /* 0x000fe20000010000 */
[----:B------:R-:W-:Y:S01]  /*2560*/  FADD.FTZ R146, R146, -R157 ;  /* 0x8000009d92927221 */ /* 0x000fe20000010000 */
[C---:B------:R-:W-:Y:S01]  /*2570*/  FMUL.FTZ R125, R113.reuse, R138 ;  /* 0x0000008a717d7220 */ /* 0x040fe20000410000 */
[----:B------:R-:W-:Y:S01]  /*2580*/  FMUL.FTZ R124, R113, R84 ;  /* 0x00000054717c7220 */ /* 0x000fe20000410000 */
[----:B------:R-:W-:Y:S01]  /*2590*/  FADD.FTZ R158, R149, -R158 ;  /* 0x8000009e959e7221 */ /* 0x000fe20000010000 */
[----:B------:R-:W-:Y:S01]  /*25a0*/  FADD.FTZ R150, R150, -R159 ;  /* 0x8000009f96967221 */ /* 0x000fe20000010000 */
[----:B------:R-:W-:Y:S01]  /*25b0*/  FADD.FTZ R160, R153, -R160 ;  /* 0x800000a099a07221 */ /* 0x000fe20000010000 */
[C---:B------:R-:W-:Y:S01]  /*25c0*/  FMUL.FTZ R127, R113.reuse, R144 ;  /* 0x00000090717f7220 */ /* 0x040fe20000410000 */
[C---:B------:R-:W-:Y:S01]  /*25d0*/  FMUL.FTZ R130, R113.reuse, R130 ;  /* 0x0000008271827220 */ /* 0x040fe20000410000 */
[----:B------:R0:W-:Y:S01]  /*25e0*/  STG.E.128 desc[UR8][R72.64], R64 ;  /* 0x0000004048007986 */ /* 0x0001e2000c101d08 */
[C---:B------:R-:W-:Y:S01]  /*25f0*/  FMUL.FTZ R129, R113.reuse, R134 ;  /* 0x0000008671817220 */ /* 0x040fe20000410000 */
[----:B------:R-:W-:Y:S01]  /*2600*/  FMUL.FTZ R136, R113, R136 ;  /* 0x0000008871887220 */ /* 0x000fe20000410000 */
[----:B------:R-:W-:Y:S01]  /*2610*/  FMUL.FTZ R120, R123, R112 ;  /* 0x000000707b787220 */ /* 0x000fe20000410000 */
        /* <DEDUP_REMOVED lines=18> */
[-C--:B------:R-:W-:Y:S01]  /*2740*/  FMUL.FTZ R125, R124, R112.reuse ;  /* 0x000000707c7d7220 */ /* 0x080fe20000410000 */
[-C--:B------:R-:W-:Y:S01]  /*2750*/  FMUL.FTZ R121, R121, R112.reuse ;  /* 0x0000007079797220 */ /* 0x080fe20000410000 */
[-C--:B------:R-:W-:Y:S01]  /*2760*/  FMUL.FTZ R80, R80, R112.reuse ;  /* 0x0000007050507220 */ /* 0x080fe20000410000 */
[----:B------:R-:W-:Y:S01]  /*2770*/  FMUL.FTZ R124, R127, R112 ;  /* 0x000000707f7c7220 */ /* 0x000fe20000410000 */
[----:B------:R-:W-:Y:S01]  /*2780*/  F2FP.BF16.F32.PACK_AB R66, R130, R127 ;  /* 0x0000007f8242723e */ /* 0x000fe200000010ff */
[----:B------:R-:W-:-:S04]  /*2790*/  IMAD.WIDE.U32 R84, R115, 0x10, R68 ;  /* 0x0000001073547825 */ /* 0x000fc800078e0044 */
[-C--:B------:R-:W-:Y:S01]  /*27a0*/  FMUL.FTZ R127, R130, R112.reuse ;  /* 0x00000070827f7220 */ /* 0x080fe20000410000 */
[----:B------:R-:W-:Y:S01]  /*27b0*/  FMUL.FTZ R126, R129, R112 ;  /* 0x00000070817e7220 */ /* 0x000fe20000410000 */
[----:B------:R-:W-:Y:S01]  /*27c0*/  F2FP.BF16.F32.PACK_AB R67, R136, R129 ;  /* 0x000000818843723e */ /* 0x000fe200000010ff */
[----:B------:R-:W-:-:S04]  /*27d0*/  IMAD.WIDE.U32 R86, R114, 0x10, R68 ;  /* 0x0000001072567825 */ /* 0x000fc800078e0044 */
[-C--:B------:R-:W-:Y:S01]  /*27e0*/  FMUL.FTZ R129, R136, R112.reuse ;  /* 0x0000007088817220 */ /* 0x080fe20000410000 */
[----:B------:R-:W-:Y:S01]  /*27f0*/  FMUL.FTZ R128, R131, R112 ;  /* 0x0000007083807220 */ /* 0x000fe20000410000 */
[----:B------:R-:W-:Y:S01]  /*2800*/  F2FP.BF16.F32.PACK_AB R68, R142, R131 ;  /* 0x000000838e44723e */ /* 0x000fe200000010ff */
[----:B-1----:R-:W-:-:S04]  /*2810*/  IMAD.WIDE.U32 R118, R115, 0x10, R70 ;  /* 0x0000001073767825 */ /* 0x002fc800078e0046 */
[-C--:B------:R-:W-:Y:S01]  /*2820*/  FMUL.FTZ R130, R133, R112.reuse ;  /* 0x0000007085827220 */ /* 0x080fe20000410000 */
[----:B------:R-:W-:Y:S01]  /*2830*/  F2FP.BF16.F32.PACK_AB R69, R146, R133 ;  /* 0x000000859245723e */ /* 0x000fe200000010ff */
[----:B------:R-:W-:Y:S01]  /*2840*/  FMUL.FTZ R131, R142, R112 ;  /* 0x000000708e837220 */ /* 0x000fe20000410000 */
[----:B------:R-:W-:-:S04]  /*2850*/  IMAD.WIDE.U32 R116, R116, 0x10, R70 ;  /* 0x0000001074747825 */ /* 0x000fc800078e0046 */
[-C--:B------:R-:W-:Y:S01]  /*2860*/  FMUL.FTZ R133, R146, R112.reuse ;  /* 0x0000007092857220 */ /* 0x080fe20000410000 */
[-C--:B------:R-:W-:Y:S01]  /*2870*/  FMUL.FTZ R132, R77, R112.reuse ;  /* 0x000000704d847220 */ /* 0x080fe20000410000 */
[----:B------:R-:W-:Y:S01]  /*2880*/  FMUL.FTZ R135, R74, R112 ;  /* 0x000000704a877220 */ /* 0x000fe20000410000 */
[----:B------:R-:W-:-:S04]  /*2890*/  IMAD.WIDE.U32 R114, R114, 0x10, R70 ;  /* 0x0000001072727825 */ /* 0x000fc800078e0046 */
[-C--:B------:R-:W-:Y:S01]  /*28a0*/  FMUL.FTZ R137, R113, R112.reuse ;  /* 0x0000007071897220 */ /* 0x080fe20000410000 */
[----:B------:R-:W-:Y:S01]  /*28b0*/  F2FP.BF16.F32.PACK_AB R70, R74, R77 ;  /* 0x0000004d4a46723e */ /* 0x000fe200000010ff */
[----:B------:R-:W-:Y:S01]  /*28c0*/  FMUL.FTZ R112, R75, R112 ;  /* 0x000000704b707220 */ /* 0x000fe20000410000 */
[----:B------:R-:W-:Y:S02]  /*28d0*/  F2FP.BF16.F32.PACK_AB R71, R113, R75 ;  /* 0x0000004b7147723e */ /* 0x000fe400000010ff */
[----:B------:R-:W-:Y:S02]  /*28e0*/  F2FP.BF16.F32.PACK_AB R75, R80, R121 ;  /* 0x00000079504b723e */ /* 0x000fe400000010ff */
[----:B------:R-:W-:Y:S02]  /*28f0*/  F2FP.BF16.F32.PACK_AB R74, R82, R83 ;  /* 0x00000053524a723e */ /* 0x000fe400000010ff */
[----:B------:R-:W-:Y:S02]  /*2900*/  F2FP.BF16.F32.PACK_AB R73, R78, R81 ;  /* 0x000000514e49723e */ /* 0x000fe400000010ff */
[----:B------:R-:W-:-:S02]  /*2910*/  F2FP.BF16.F32.PACK_AB R72, R76, R79 ;  /* 0x0000004f4c48723e */ /* 0x000fc400000010ff */
[----:B------:R-:W-:Y:S02]  /*2920*/  F2FP.BF16.F32.PACK_AB R79, R129, R126 ;  /* 0x0000007e814f723e */ /* 0x000fe400000010ff */
[----:B------:R-:W-:Y:S01]  /*2930*/  F2FP.BF16.F32.PACK_AB R78, R127, R124 ;  /* 0x0000007c7f4e723e */ /* 0x000fe200000010ff */
[----:B------:R2:W-:Y:S01]  /*2940*/  STG.E.128 desc[UR8][R116.64], R72 ;  /* 0x0000004874007986 */ /* 0x0005e2000c101d08 */
        /* <DEDUP_REMOVED lines=8> */
[----:B------:R2:W-:Y:S04]  /*29d0*/  STG.E.128 desc[UR8][R86.64], R68 ;  /* 0x0000004456007986 */ /* 0x0005e8000c101d08 */
[----:B------:R2:W-:Y:S01]  /*29e0*/  STG.E.128 desc[UR8][R114.64], R80 ;  /* 0x0000005072007986 */ /* 0x0005e2000c101d08 */
[----:B------:R-:W-:Y:S05]  /*29f0*/  BRA `(.L_x_2032) ;  /* 0x0000001400147947 */ /* 0x000fea0003800000 */
.L_x_2030:
        /* <DEDUP_REMOVED lines=27> */
[--C-:B------:R-:W-:Y:S01]  /*2bb0*/  FADD.FTZ R123, R134, -R67.reuse ;  /* 0x80000043867b7221 */ /* 0x100fe20000010000 */
[----:B-----5:R-:W-:Y:S01]  /*2bc0*/  PRMT R67, R55, 0x7632, R67 ;  /* 0x0000763237437816 */ /* 0x020fe20000000043 */
[----:B------:R-:W-:Y:S01]  /*2bd0*/  FADD.FTZ R75, R75, -R66 ;  /* 0x800000424b4b7221 */ /* 0x000fe20000010000 */
[----:B------:R-:W-:Y:S01]  /*2be0*/  SHF.L.U32 R86, R55, 0x10, RZ ;  /* 0x0000001037567819 */ /* 0x000fe200000006ff */
[--C-:B------:R-:W-:Y:S01]  /*2bf0*/  FADD.FTZ R139, R154, -R65.reuse ;  /* 0x800000419a8b7221 */ /* 0x100fe20000010000 */
[----:B------:R-:W-:Y:S01]  /*2c00*/  PRMT R65, R54, 0x7632, R65 ;  /* 0x0000763236417816 */ /* 0x000fe20000000041 */
[--C-:B------:R-:W-:Y:S01]  /*2c10*/  FADD.FTZ R124, R124, -R73.reuse ;  /* 0x800000497c7c7221 */ /* 0x100fe20000010000 */
        /* <DEDUP_REMOVED lines=12> */
[----:B------:R-:W-:Y:S01]  /*2ce0*/  FADD.FTZ R74, R125, -R138 ;  /* 0x8000008a7d4a7221 */ /* 0x000fe20000010000 */
[----:B------:R-:W-:Y:S01]  /*2cf0*/  FFMA.FTZ R77, R113, R78, R77 ;  /* 0x0000004e714d7223 */ /* 0x000fe2000001004d */
[----:B------:R-:W-:Y:S01]  /*2d00*/  PRMT R78, R59, 0x7632, R78 ;  /* 0x000076323b4e7816 */ /* 0x000fe2000000004e */
[--C-:B------:R-:W-:Y:S01]  /*2d10*/  FFMA.FTZ R81, R113, R70, R65.reuse ;  /* 0x0000004671517223 */ /* 0x100fe20000010041 */
[----:B------:R-:W-:Y:S01]  /*2d20*/  PRMT R65, R58, 0x7632, R65 ;  /* 0x000076323a417816 */ /* 0x000fe20000000041 */
[----:B------:R-:W-:Y:S01]  /*2d30*/  FADD.FTZ R140, R140, -R87 ;  /* 0x800000578c8c7221 */ /* 0x000fe20000010000 */
[----:B------:R-:W-:Y:S01]  /*2d40*/  SHF.L.U32 R78, R78, 0x10, RZ ;  /* 0x000000104e4e7819 */ /* 0x000fe200000006ff */
[----:B------:R-:W-:Y:S01]  /*2d50*/  FADD.FTZ R125, R136, -R151 ;  /* 0x80000097887d7221 */ /* 0x000fe20000010000 */
[----:B------:R-:W-:Y:S01]  /*2d60*/  SHF.L.U32 R87, R65, 0x10, RZ ;  /* 0x0000001041577819 */ /* 0x000fe200000006ff */
[----:B------:R-:W-:Y:S01]  /*2d70*/  FADD.FTZ R80, R85, -R126 ;  /* 0x8000007e55507221 */ /* 0x000fe20000010000 */
[----:B------:R-:W-:Y:S01]  /*2d80*/  PRMT R65, R57, 0x7632, R65 ;  /* 0x0000763239417816 */ /* 0x000fe20000000041 */
[----:B------:R-:W-:Y:S01]  /*2d90*/  FFMA.FTZ R125, R113, R125, R78 ;  /* 0x0000007d717d7223 */ /* 0x000fe2000001004e */
[----:B------:R-:W-:Y:S01]  /*2da0*/  FADD.FTZ R130, R130, -R147 ;  /* 0x8000009382827221 */ /* 0x000fe20000010000 */
[----:B------:R-:W-:Y:S01]  /*2db0*/  SHF.L.U32 R85, R58, 0x10, RZ ;  /* 0x000000103a557819 */ /* 0x000fe200000006ff */
[----:B------:R-:W-:Y:S01]  /*2dc0*/  FADD.FTZ R82, R127, -R144 ;  /* 0x800000907f527221 */ /* 0x000fe20000010000 */
[----:B------:R-:W-:Y:S01]  /*2dd0*/  SHF.L.U32 R78, R65, 0x10, RZ ;  /* 0x00000010414e7819 */ /* 0x000fe200000006ff */
[----:B------:R-:W-:Y:S01]  /*2de0*/  FADD.FTZ R68, R117, -R68 ;  /* 0x8000004475447221 */ /* 0x000fe20000010000 */
[C---:B------:R-:W-:Y:S01]  /*2df0*/  PRMT R65, R56.reuse, 0x7632, R65 ;  /* 0x0000763238417816 */ /* 0x040fe20000000041 */
        /* <DEDUP_REMOVED lines=91> */
.L_x_2033:
        /* <DEDUP_REMOVED lines=27> */
[--C-:B------:R-:W-:Y:S01]  /*3560*/  FADD.FTZ R154, R154, -R65.reuse ;  /* 0x800000419a9a7221 */ /* 0x100fe20000010000 */
[----:B-----5:R-:W-:Y:S01]  /*3570*/  PRMT R65, R54, 0x7632, R65 ;  /* 0x0000763236417816 */ /* 0x020fe20000000041 */
[----:B------:R-:W-:Y:S01]  /*3580*/  FADD.FTZ R118, R81, -R118 ;  /* 0x8000007651767221 */ /* 0x000fe20000010000 */
        /* <DEDUP_REMOVED lines=15> */
[----:B------:R-:W-:Y:S01]  /*3680*/  FADD.FTZ R86, R121, -R86 ;  /* 0x8000005679567221 */ /* 0x000fe20000010000 */
[C---:B------:R-:W-:Y:S01]  /*3690*/  FFMA.FTZ R73, R113.reuse, R124, R74 ;  /* 0x0000007c71497223 */ /* 0x040fe2000001004a */
[----:B------:R-:W-:Y:S01]  /*36a0*/  FFMA.FTZ R72, R113, R72, R67 ;  /* 0x0000004871487223 */ /* 0x000fe20000010043 */
[----:B------:R-:W-:Y:S01]  /*36b0*/  SHF.L.U32 R120, R65, 0x10, RZ ;  /* 0x0000001041787819 */ /* 0x000fe200000006ff */
[----:B------:R-:W-:Y:S01]  /*36c0*/  FADD.FTZ R84, R125, -R84 ;  /* 0x800000547d547221 */ /* 0x000fe20000010000 */
[----:B------:R-:W-:Y:S01]  /*36d0*/  FADD.FTZ R68, R129, -R68 ;  /* 0x8000004481447221 */ /* 0x000fe20000010000 */
        /* <DEDUP_REMOVED lines=9> */
[----:B------:R-:W-:Y:S01]  /*3770*/  SHF.L.U32 R69, R69, 0x10, RZ ;  /* 0x0000001045457819 */ /* 0x000fe200000006ff */
[----:B------:R-:W0:Y:S01]  /*3780*/  LDC.64 R84, c[0x0][0x478] ;  /* 0x00011e00ff547b82 */ /* 0x000e220000000a00 */
[----:B------:R-:W-:Y:S01]  /*3790*/  PRMT R68, R63, 0x7632, R68 ;  /* 0x000076323f447816 */ /* 0x000fe20000000044 */
[C-C-:B------:R-:W-:Y:S01]  /*37a0*/  FFMA.FTZ R80, R113.reuse, R82, R67.reuse ;  /* 0x0000005271507223 */ /* 0x140fe20000010043 */
[----:B------:R-:W-:Y:S01]  /*37b0*/  PRMT R67, R58, 0x7632, R67 ;  /* 0x000076323a437816 */ /* 0x000fe20000000043 */
[----:B------:R-:W-:Y:S01]  /*37c0*/  FFMA.FTZ R82, R113, R86, R69 ;  /* 0x0000005671527223 */ /* 0x000fe20000010045 */
[----:B------:R-:W-:Y:S01]  /*37d0*/  SHF.L.U32 R123, R68, 0x10, RZ ;  /* 0x00000010447b7819 */ /* 0x000fe200000006ff */
[----:B------:R-:W-:Y:S01]  /*37e0*/  FADD.FTZ R66, R127, -R66 ;  /* 0x800000427f427221 */ /* 0x000fe20000010000 */
[----:B------:R-:W-:Y:S01]  /*37f0*/  SHF.L.U32 R67, R67, 0x10, RZ ;  /* 0x0000001043437819 */ /* 0x000fe200000006ff */
[----:B------:R-:W1:Y:S01]  /*3800*/  LDC.64 R68, c[0x0][0x468] ;  /* 0x00011a00ff447b82 */ /* 0x000e620000000a00 */
[----:B------:R-:W-:Y:S01]  /*3810*/  SHF.L.U32 R125, R58, 0x10, RZ ;  /* 0x000000103a7d7819 */ /* 0x000fe200000006ff */
[----:B------:R-:W-:Y:S01]  /*3820*/  FADD.FTZ R64, R145, -R156 ;  /* 0x8000009c91407221 */ /* 0x000fe20000010000 */
[----:B------:R-:W-:Y:S01]  /*3830*/  SHF.L.U32 R131, R61, 0x10, RZ ;  /* 0x000000103d837819 */ /* 0x000fe200000006ff */
[----:B------:R-:W-:Y:S01]  /*3840*/  FFMA.FTZ R130, R113, R130, R67 ;  /* 0x0000008271827223 */ /* 0x000fe20000010043 */
[----:B------:R-:W-:Y:S01]  /*3850*/  PRMT R65, R59, 0x7632, R65 ;  /* 0x000076323b417816 */ /* 0x000fe20000000041 */
[----:B------:R-:W-:Y:S01]  /*3860*/  FFMA.FTZ R125, R113, R66, R125 ;  /* 0x00000042717d7223 */ /* 0x000fe2000001007d */
[----:B------:R-:W-:Y:S01]  /*3870*/  SHF.L.U32 R75, R53, 0x10, RZ ;  /* 0x00000010354b7819 */ /* 0x000fe200000006ff */
[----:B------:R-:W-:Y:S01]  /*3880*/  FFMA.FTZ R131, R113, R64, R131 ;  /* 0x0000004071837223 */ /* 0x000fe20000010083 */
[----:B------:R-:W-:Y:S01]  /*3890*/  SHF.L.U32 R124, R54, 0x10, RZ ;  /* 0x00000010367c7819 */ /* 0x000fe200000006ff */
[----:B------:R-:W-:Y:S01]  /*38a0*/  FADD.FTZ R70, R117, -R70 ;  /* 0x8000004675467221 */ /* 0x000fe20000010000 */
[----:B------:R-:W-:Y:S01]  /*38b0*/  PRMT R67, R60, 0x7632, R67 ;  /* 0x000076323c437816 */ /* 0x000fe20000000043 */
[----:B------:R-:W-:Y:S01]  /*38c0*/  FADD.FTZ R136, R136, -R151 ;  /* 0x8000009788887221 */ /* 0x000fe20000010000 */
[----:B------:R-:W-:Y:S01]  /*38d0*/  SHF.L.U32 R66, R65, 0x10, RZ ;  /* 0x0000001041427819 */ /* 0x000fe200000006ff */
        /* <DEDUP_REMOVED lines=18> */
[----:B------:R-:W-:Y:S01]  /*3a00*/  FFMA.FTZ R142, R113, R142, R67 ;  /* 0x0000008e718e7223 */ /* 0x000fe20000010043 */
[----:B------:R-:W-:Y:S01]  /*3a10*/  SHF.L.U32 R87, R65, 0x10, RZ ;  /* 0x0000001041577819 */ /* 0x000fe200000006ff */
        /* <DEDUP_REMOVED lines=67> */
.L_x_2032:
        /* <DEDUP_REMOVED lines=53> */
.L_x_2027:
        /* <DEDUP_REMOVED lines=20> */
.L_x_2035:
        /* <DEDUP_REMOVED lines=10> */
.L_x_10695:


//--------------------- .text._ZN10layer_norm13ln_bwd_kernelINS_13Kernel_traitsIf13__nv_bfloat16S2_S2_fjLj3072ELj1ELj1ELj4ELj16ENS_18Kernel_traits_baseILj3072EfS2_S2_S2_fjLj128EEEEELb0ELb0ELb1ELb0EEEvNS_9BwdParamsE --------------------------
	.section	.text._ZN10layer_norm13ln_bwd_kernelINS_13Kernel_traitsIf13__nv_bfloat16S2_S2_fjLj3072ELj1ELj1ELj4ELj16ENS_18Kernel_traits_baseILj3072EfS2_S2_S2_fjLj128EEEEELb0ELb0ELb1ELb0EEEvNS_9BwdParamsE,"ax",@progbits
	.align	128
        .global         _ZN10layer_norm13ln_bwd_kernelINS_13Kernel_traitsIf13__nv_bfloat16S2_S2_fjLj3072ELj1ELj1ELj4ELj16ENS_18Kernel_traits_baseILj3072EfS2_S2_S2_fjLj128EEEEELb0ELb0ELb1ELb0EEEvNS_9BwdParamsE
        .type           _ZN10layer_norm13ln_bwd_kernelINS_13Kernel_traitsIf13__nv_bfloat16S2_S2_fjLj3072ELj1ELj1ELj4ELj16ENS_18Kernel_traits_baseILj3072EfS2_S2_S2_fjLj128EEEEELb0ELb0ELb1ELb0EEEvNS_9BwdParamsE,@function
        .size           _ZN10layer_norm13ln_bwd_kernelINS_13Kernel_traitsIf13__nv_bfloat16S2_S2_fjLj3072ELj1ELj1ELj4ELj16ENS_18Kernel_traits_baseILj3072EfS2_S2_S2_fjLj128EEEEELb0ELb0ELb1ELb0EEEvNS_9BwdParamsE,(.L_x_10696 - _ZN10layer_norm13ln_bwd_kernelINS_13Kernel_traitsIf13__nv_bfloat16S2_S2_fjLj3072ELj1ELj1ELj4ELj16ENS_18Kernel_traits_baseILj3072EfS2_S2_S2_fjLj128EEEEELb0ELb0ELb1ELb0EEEvNS_9BwdParamsE)
        .other          _ZN10layer_norm13ln_bwd_kernelINS_13Kernel_traitsIf13__nv_bfloat16S2_S2_fjLj3072ELj1ELj1ELj4ELj16ENS_18Kernel_traits_baseILj3072EfS2_S2_S2_fjLj128EEEEELb0ELb0ELb1ELb0EEEvNS_9BwdParamsE,@"STO_CUDA_ENTRY STV_DEFAULT"
_ZN10layer_norm13ln_bwd_kernelINS_13Kernel_traitsIf13__nv_bfloat16S2_S2_fjLj3072ELj1ELj1ELj4ELj16ENS_18Kernel_traits_baseILj3072EfS2_S2_S2_fjLj128EEEEELb0ELb0ELb1ELb0EEEvNS_9BwdParamsE:
.text._ZN10layer_norm13ln_bwd_kernelINS_13Kernel_traitsIf13__nv_bfloat16S2_S2_fjLj3072ELj1ELj1ELj4ELj16ENS_18Kernel_traits_baseILj3072EfS2_S2_S2_fjLj128EEEEELb0ELb0ELb1ELb0EEEvNS_9BwdParamsE:
        /* <DEDUP_REMOVED lines=15> */
[----:B------:R-:W1:Y:S04]  /*00f0*/  @P3 LDC.64 R4, c[0x0][0x3d0] ;  /* 0x0000f400ff043b82 */ /* 0x000e680000000a00 */
[----:B------:R-:W-:-:S04]  /*0100*/  @P1 LOP3.LUT R9, R153, 0x80, RZ, 0xfc, !PT ;  /* 0x0000008099091812 */ /* 0x000fc800078efcff */
[----:B------:R-:W3:Y:S08]  /*0110*/  @P4 LDC.64 R6, c[0x0][0x3d0] ;  /* 0x0000f400ff064b82 */ /* 0x000ef00000000a00 */
[----:B------:R-:W4:Y:S01]  /*0120*/  @P1 LDC.64 R2, c[0x0][0x3d0] ;  /* 0x0000f400ff021b82 */ /* 0x000f220000000a00 */
[C---:B-1----:R-:W-:Y:S01]  /*0130*/  @P3 IMAD.WIDE.U32 R4, R9.reuse, 0x20, R4 ;  /* 0x0000002009043825 */ /* 0x042fe200078e0004 */
[----:B------:R-:W-:-:S04]  /*0140*/  @P3 IADD3 R9, PT, PT, R9, 0x80, RZ ;  /* 0x0000008009093810 */ /* 0x000fc80007ffe0ff */
[----:B--2---:R1:W5:Y:S01]  /*0150*/  @P3 LDG.E.128 R24, desc[UR16][R4.64] ;  /* 0x0000001004183981 */ /* 0x004362000c1e1d00 */
[----:B---3--:R-:W-:-:S03]  /*0160*/  @P4 IMAD.WIDE.U32 R6, R9, 0x20, R6 ;  /* 0x0000002009064825 */ /* 0x008fc600078e0006 */
        /* <DEDUP_REMOVED lines=67> */
.L_x_2085:
        /* <DEDUP_REMOVED lines=10> */
[----:B------:R-:W2:Y:S04]  /*0640*/  LDG.E R114, desc[UR16][R114.64] ;  /* 0x0000001072727981 */ /* 0x000ea8000c1e1900 */
[----:B------:R-:W4:Y:S01]  /*0650*/  LDG.E R112, desc[UR16][R112.64] ;  /* 0x0000001070707981 */ /* 0x000f22000c1e1900 */
[----:B------:R-:W-:Y:S01]  /*0660*/  BSSY.RECONVERGENT B0, `(.L_x_2037) ;  /* 0x0000153000007945 */ /* 0x000fe20003800200 */
[----:B------:R-:W-:Y:S02]  /*0670*/  CS2R R154, SRZ ;  /* 0x00000000009a7805 */ /* 0x000fe4000001ff00 */
[----:B---3--:R-:W-:Y:S02]  /*0680*/  R2UR UR30, R116 ;  /* 0x00000000741e72ca */ /* 0x008fe400000e0000 */
[----:B--2---:R-:W-:-:S11]  /*0690*/  R2UR UR31, R114 ;  /* 0x00000000721f72ca */ /* 0x004fd600000e0000 */
[----:B------:R-:W-:Y:S01]  /*06a0*/  UISETP.GE.AND UP2, UPT, UR30, 0x1, UPT ;  /* 0x000000011e00788c */ /* 0x000fe2000bf46270 */
[----:B----4-:R-:W-:-:S08]  /*06b0*/  R2UR UR11, R112 ;  /* 0x00000000700b72ca */ /* 0x010fd000000e0000 */
        /* <DEDUP_REMOVED lines=39> */
[----:B------:R-:W-:Y:S02]  /*0930*/  IADD3 R152, PT, PT, R152, 0x80, RZ ;  /* 0x0000008098987810 */ /* 0x000fe40007ffe0ff */
[----:B--2---:R-:W-:Y:S02]  /*0940*/  SHF.L.U32 R123, R112, 0x10, RZ ;  /* 0x00000010707b7819 */ /* 0x004fe400000006ff */
[----:B------:R-:W-:Y:S02]  /*0950*/  SHF.L.U32 R127, R114, 0x10, RZ ;  /* 0x00000010727f7819 */ /* 0x000fe400000006ff */
[----:B------:R-:W-:Y:S01]  /*0960*/  PRMT R122, R112, 0x7632, R122 ;  /* 0x00007632707a7816 */ /* 0x000fe2000000007a */
[C---:B------:R-:W-:Y:S01]  /*0970*/  FADD.FTZ R123, -R150.reuse, R123 ;  /* 0x0000007b967b7221 */ /* 0x040fe20000010100 */
[C---:B------:R-:W-:Y:S01]  /*0980*/  PRMT R124, R113.reuse, 0x7632, R124 ;  /* 0x00007632717c7816 */ /* 0x040fe2000000007c */
[----:B------:R-:W-:Y:S01]  /*0990*/  FADD.FTZ R127, -R150, R127 ;  /* 0x0000007f967f7221 */ /* 0x000fe20000010100 */
[----:B------:R-:W-:Y:S01]  /*09a0*/  SHF.L.U32 R125, R113, 0x10, RZ ;  /* 0x00000010717d7819 */ /* 0x000fe200000006ff */
[----:B------:R-:W-:Y:S01]  /*09b0*/  FMUL.FTZ R151, R123, UR31 ;  /* 0x0000001f7b977c20 */ /* 0x000fe20008410000 */
[----:B------:R-:W-:Y:S01]  /*09c0*/  SHF.L.U32 R143, R115, 0x10, RZ ;  /* 0x00000010738f7819 */ /* 0x000fe200000006ff */
[----:B------:R-:W-:Y:S01]  /*09d0*/  FMUL.FTZ R123, R127, UR31 ;  /* 0x0000001f7f7b7c20 */ /* 0x000fe20008410000 */
[----:B------:R-:W-:Y:S01]  /*09e0*/  SHF.L.U32 R113, R122, 0x10, RZ ;  /* 0x000000107a717819 */ /* 0x000fe200000006ff */
[----:B------:R-:W-:Y:S01]  /*09f0*/  FADD.FTZ R125, -R150, R125 ;  /* 0x0000007d967d7221 */ /* 0x000fe20000010100 */
[----:B---3--:R-:W-:-:S02]  /*0a00*/  SHF.L.U32 R121, R118, 0x10, RZ ;  /* 0x0000001076797819 */ /* 0x008fc400000006ff */
[----:B------:R-:W-:Y:S01]  /*0a10*/  PRMT R120, R118, 0x7632, R120 ;  /* 0x0000763276787816 */ /* 0x000fe20000000078 */
[----:B------:R-:W-:Y:S01]  /*0a20*/  FADD.FTZ R118, -R150, R143 ;  /* 0x0000008f96767221 */ /* 0x000fe20000010100 */
[----:B------:R-:W-:Y:S01]  /*0a30*/  PRMT R112, R116, 0x7632, R112 ;  /* 0x0000763274707816 */ /* 0x000fe20000000070 */
[----:B------:R-:W-:Y:S01]  /*0a40*/  FADD.FTZ R113, -R150, R113 ;  /* 0x0000007196717221 */ /* 0x000fe20000010100 */
[----:B------:R-:W-:Y:S01]  /*0a50*/  SHF.L.U32 R149, R116, 0x10, RZ ;  /* 0x0000001074957819 */ /* 0x000fe200000006ff */
[----:B------:R-:W-:Y:S01]  /*0a60*/  FADD.FTZ R80, R80, R121 ;  /* 0x0000007950507221 */ /* 0x000fe20000010000 */
[----:B------:R-:W-:Y:S01]  /*0a70*/  PRMT R126, R114, 0x7632, R126 ;  /* 0x00007632727e7816 */ /* 0x000fe2000000007e */
[-C--:B------:R-:W-:Y:S01]  /*0a80*/  FFMA.FTZ R52, R123, R121.reuse, R52 ;  /* 0x000000797b347223 */ /* 0x080fe20000010034 */
[----:B------:R-:W-:Y:S01]  /*0a90*/  PRMT R114, R117, 0x7632, R114 ;  /* 0x0000763275727816 */ /* 0x000fe20000000072 */
[----:B-----5:R-:W-:Y:S01]  /*0aa0*/  FMUL.FTZ R122, R44, R121 ;  /* 0x000000792c7a7220 */ /* 0x020fe20000410000 */
[----:B------:R-:W-:Y:S01]  /*0ab0*/  PRMT R128, R115, 0x7632, R128 ;  /* 0x0000763273807816 */ /* 0x000fe20000000080 */
[----:B------:R-:W-:Y:S01]  /*0ac0*/  FMUL.FTZ R121, R118, UR31 ;  /* 0x0000001f76797c20 */ /* 0x000fe20008410000 */
[----:B------:R-:W-:Y:S01]  /*0ad0*/  SHF.L.U32 R147, R119, 0x10, RZ ;  /* 0x0000001077937819 */ /* 0x000fe200000006ff */
[----:B------:R-:W-:Y:S01]  /*0ae0*/  FADD.FTZ R76, R76, R149 ;  /* 0x000000954c4c7221 */ /* 0x000fe20000010000 */
[----:B------:R-:W-:Y:S01]  /*0af0*/  SHF.L.U32 R115, R124, 0x10, RZ ;  /* 0x000000107c737819 */ /* 0x000fe200000006ff */
[-C--:B------:R-:W-:Y:S01]  /*0b00*/  FFMA.FTZ R48, R151, R149.reuse, R48 ;  /* 0x0000009597307223 */ /* 0x080fe20000010030 */
[----:B------:R-:W-:Y:S01]  /*0b10*/  SHF.L.U32 R116, R112, 0x10, RZ ;  /* 0x0000001070747819 */ /* 0x000fe200000006ff */
[----:B------:R-:W-:Y:S01]  /*0b20*/  FMUL.FTZ R148, R113, UR31 ;  /* 0x0000001f71947c20 */ /* 0x000fe20008410000 */
[----:B------:R-:W-:Y:S01]  /*0b30*/  FMUL.FTZ R149, R40, R149 ;  /* 0x0000009528957220 */ /* 0x000fe20000410000 */
[----:B------:R-:W-:Y:S01]  /*0b40*/  SHF.L.U32 R124, R114, 0x10, RZ ;  /* 0x00000010727c7819 */ /* 0x000fe200000006ff */
[----:B------:R-:W-:Y:S01]  /*0b50*/  FADD.FTZ R82, R82, R147 ;  /* 0x0000009352527221 */ /* 0x000fe20000010000 */
[----:B------:R-:W-:Y:S01]  /*0b60*/  SHF.L.U32 R114, R120, 0x10, RZ ;  /* 0x0000001078727819 */ /* 0x000fe200000006ff */
[-C--:B------:R-:W-:Y:S01]  /*0b70*/  FFMA.FTZ R54, R121, R147.reuse, R54 ;  /* 0x0000009379367223 */ /* 0x080fe20000010036 */
[----:B------:R-:W-:Y:S01]  /*0b80*/  PRMT R146, R119, 0x7632, R146 ;  /* 0x0000763277927816 */ /* 0x000fe20000000092 */
[----:B------:R-:W-:Y:S01]  /*0b90*/  FMUL.FTZ R120, R46, R147 ;  /* 0x000000932e787220 */ /* 0x000fe20000410000 */
[----:B------:R-:W-:Y:S01]  /*0ba0*/  SHF.L.U32 R117, R117, 0x10, RZ ;  /* 0x0000001075757819 */ /* 0x000fe200000006ff */
[----:B------:R-:W-:Y:S01]  /*0bb0*/  FADD.FTZ R115, -R150, R115 ;  /* 0x0000007396737221 */ /* 0x000fe20000010100 */
[----:B------:R-:W-:Y:S01]  /*0bc0*/  FADD.FTZ R77, R77, R116 ;  /* 0x000000744d4d7221 */ /* 0x000fe20000010000 */
[-C--:B------:R-:W-:Y:S01]  /*0bd0*/  FFMA.FTZ R49, R148, R116.reuse, R49 ;  /* 0x0000007494317223 */ /* 0x080fe20000010031 */
[----:B------:R-:W-:Y:S01]  /*0be0*/  FMUL.FTZ R147, R41, R116 ;  /* 0x0000007429937220 */ /* 0x000fe20000410000 */
[----:B------:R-:W-:Y:S01]  /*0bf0*/  FADD.FTZ R116, RZ, R149 ;  /* 0x00000095ff747221 */ /* 0x000fe20000010000 */
[----:B------:R-:W-:Y:S01]  /*0c00*/  FFMA.FTZ R113, R151, R149, RZ ;  /* 0x0000009597717223 */ /* 0x000fe200000100ff */
[----:B------:R-:W-:Y:S01]  /*0c10*/  SHF.L.U32 R119, R126, 0x10, RZ ;  /* 0x000000107e777819 */ /* 0x000fe200000006ff */
[----:B------:R-:W-:Y:S01]  /*0c20*/  FMUL.FTZ R143, R42, R117 ;  /* 0x000000752a8f7220 */ /* 0x000fe20000410000 */
[----:B------:R-:W-:Y:S01]  /*0c30*/  SHF.L.U32 R112, R146, 0x10, RZ ;  /* 0x0000001092707819 */ /* 0x000fe200000006ff */
[----:B------:R-:W-:Y:S01]  /*0c40*/  FMUL.FTZ R146, R115, UR31 ;  /* 0x0000001f73927c20 */ /* 0x000fe20008410000 */
[----:B------:R-:W-:Y:S01]  /*0c50*/  FADD.FTZ R116, R116, R147 ;  /* 0x0000009374747221 */ /* 0x000fe20000010000 */
[----:B------:R-:W-:Y:S01]  /*0c60*/  FMUL.FTZ R145, R125, UR31 ;  /* 0x0000001f7d917c20 */ /* 0x000fe20008410000 */
[----:B------:R-:W-:Y:S01]  /*0c70*/  FFMA.FTZ R118, R148, R147, R113 ;  /* 0x0000009394767223 */ /* 0x000fe20000010071 */
[----:B------:R-:W-:Y:S01]  /*0c80*/  FADD.FTZ R119, -R150, R119 ;  /* 0x0000007796777221 */ /* 0x000fe20000010100 */
        /* <DEDUP_REMOVED lines=8> */
[----:B------:R-:W-:Y:S01]  /*0d10*/  FFMA.FTZ R116, R146, R124, R115 ;  /* 0x0000007c92747223 */ /* 0x000fe20000010073 */
[----:B------:R-:W-:Y:S01]  /*0d20*/  FADD.FTZ R81, R81, R114 ;  /* 0x0000007251517221 */ /* 0x000fe20000010000 */
[-C--:B------:R-:W-:Y:S01]  /*0d30*/  FFMA.FTZ R53, R126, R114.reuse, R53 ;  /* 0x000000727e357223 */ /* 0x080fe20000010035 */
[----:B------:R-:W-:Y:S01]  /*0d40*/  FMUL.FTZ R125, R45, R114 ;  /* 0x000000722d7d7220 */ /* 0x000fe20000410000 */
[----:B------:R-:W-:Y:S01]  /*0d50*/  FADD.FTZ R128, -R150, R155 ;  /* 0x0000009b96807221 */ /* 0x000fe20000010100 */
[----:B------:R-:W-:Y:S01]  /*0d60*/  FADD.FTZ R114, R113, R122 ;  /* 0x0000007a71727221 */ /* 0x000fe20000010000 */
[----:B------:R-:W-:Y:S01]  /*0d70*/  FFMA.FTZ R113, R123, R122, R116 ;  /* 0x0000007a7b717223 */ /* 0x000fe20000010074 */
[----:B------:R-:W-:Y:S01]  /*0d80*/  FADD.FTZ R83, R83, R112 ;  /* 0x0000007053537221 */ /* 0x000fe20000010000 */
[----:B------:R-:W-:Y:S01]  /*0d90*/  FMUL.FTZ R128, R128, UR31 ;  /* 0x0000001f80807c20 */ /* 0x000fe20008410000 */
[----:B------:R-:W-:Y:S01]  /*0da0*/  FADD.FTZ R115, R114, R125 ;  /* 0x0000007d72737221 */ /* 0x000fe20000010000 */
[----:B------:R-:W-:Y:S01]  /*0db0*/  FFMA.FTZ R114, R126, R125, R113 ;  /* 0x0000007d7e727223 */ /* 0x000fe20000010071 */
[-C--:B------:R-:W-:Y:S01]  /*0dc0*/  FMUL.FTZ R127, R47, R112.reuse ;  /* 0x000000702f7f7220 */ /* 0x080fe20000410000 */
[----:B------:R-:W-:Y:S01]  /*0dd0*/  FFMA.FTZ R55, R128, R112, R55 ;  /* 0x0000007080377223 */ /* 0x000fe20000010037 */
[----:B------:R-:W-:Y:S01]  /*0de0*/  FADD.FTZ R112, R115, R120 ;  /* 0x0000007873707221 */ /* 0x000fe20000010000 */
[----:B------:R-:W-:Y:S01]  /*0df0*/  FFMA.FTZ R113, R121, R120, R114 ;  /* 0x0000007879717223 */ /* 0x000fe20000010072 */
[----:B------:R-:W-:Y:S01]  /*0e00*/  FADD.FTZ R78, R78, R117 ;  /* 0x000000754e4e7221 */ /* 0x000fe20000010000 */
[----:B------:R-:W-:Y:S01]  /*0e10*/  FFMA.FTZ R50, R145, R117, R50 ;  /* 0x0000007591327223 */ /* 0x000fe20000010032 */
[----:B------:R-:W-:Y:S01]  /*0e20*/  FADD.FTZ R155, R112, R127 ;  /* 0x0000007f709b7221 */ /* 0x000fe20000010000 */
[----:B------:R-:W-:-:S07]  /*0e30*/  FFMA.FTZ R154, R128, R127, R113 ;  /* 0x0000007f809a7223 */ /* 0x000fce0000010071 */
.L_x_2040:
[----:B------:R-:W-:Y:S05]  /*0e40*/  BSYNC.RECONVERGENT B1 ;  /* 0x0000000000017941 */ /* 0x000fea0003800200 */
.L_x_2039:
        /* <DEDUP_REMOVED lines=15> */
[C---:B--2---:R-:W-:Y:S02]  /*0f40*/  SHF.L.U32 R15, R4.reuse, 0x10, RZ ;  /* 0x00000010040f7819 */ /* 0x044fe400000006ff */
[----:B------:R-:W-:Y:S02]  /*0f50*/  PRMT R3, R4, 0x7632, R3 ;  /* 0x0000763204037816 */ /* 0x000fe40000000003 */
[C---:B------:R-:W-:Y:S01]  /*0f60*/  SHF.L.U32 R113, R5.reuse, 0x10, RZ ;  /* 0x0000001005717819 */ /* 0x040fe200000006ff */
[----:B------:R-:W-:Y:S01]  /*0f70*/  FADD.FTZ R15, -R150, R15 ;  /* 0x0000000f960f7221 */ /* 0x000fe20000010100 */
[----:B------:R-:W-:-:S02]  /*0f80*/  PRMT R14, R5, 0x7632, R14 ;  /* 0x00007632050e7816 */ /* 0x000fc4000000000e */
[----:B---3--:R-:W-:Y:S01]  /*0f90*/  PRMT R4, R8, 0x7632, R4 ;  /* 0x0000763208047816 */ /* 0x008fe20000000004 */
[----:B------:R-:W-:Y:S01]  /*0fa0*/  FADD.FTZ R113, -R150, R113 ;  /* 0x0000007196717221 */ /* 0x000fe20000010100 */
[----:B------:R-:W-:Y:S02]  /*0fb0*/  SHF.L.U32 R5, R8, 0x10, RZ ;  /* 0x0000001008057819 */ /* 0x000fe400000006ff */
[----:B------:R-:W-:Y:S01]  /*0fc0*/  SHF.L.U32 R17, R3, 0x10, RZ ;  /* 0x0000001003117819 */ /* 0x000fe200000006ff */
[----:B------:R-:W-:Y:S01]  /*0fd0*/  FMUL.FTZ R3, R15, UR31 ;  /* 0x0000001f0f037c20 */ /* 0x000fe20008410000 */
[----:B------:R-:W-:Y:S01]  /*0fe0*/  SHF.L.U32 R119, R7, 0x10, RZ ;  /* 0x0000001007777819 */ /* 0x000fe200000006ff */
[----:B------:R-:W-:Y:S01]  /*0ff0*/  FADD.FTZ R84, R84, R5 ;  /* 0x0000000554547221 */ /* 0x000fe20000010000 */
[C---:B------:R-:W-:Y:S01]  /*1000*/  PRMT R16, R6.reuse, 0x7632, R16 ;  /* 0x0000763206107816 */ /* 0x040fe20000000010 */
[-C--:B------:R-:W-:Y:S01]  /*1010*/  FFMA.FTZ R56, R3, R5.reuse, R56 ;  /* 0x0000000503387223 */ /* 0x080fe20000010038 */
[----:B------:R-:W-:Y:S01]  /*1020*/  SHF.L.U32 R117, R6, 0x10, RZ ;  /* 0x0000001006757819 */ /* 0x000fe200000006ff */
[----:B------:R-:W-:Y:S01]  /*1030*/  FADD.FTZ R119, -R150, R119 ;  /* 0x0000007796777221 */ /* 0x000fe20000010100 */
[----:B------:R-:W-:Y:S01]  /*1040*/  SHF.L.U32 R115, R14, 0x10, RZ ;  /* 0x000000100e737819 */ /* 0x000fe200000006ff */
[C---:B0-----:R-:W-:Y:S01]  /*1050*/  FADD.FTZ R12, -R150.reuse, R17 ;  /* 0x00000011960c7221 */ /* 0x041fe20000010100 */
[----:B------:R-:W-:Y:S01]  /*1060*/  PRMT R114, R7, 0x7632, R114 ;  /* 0x0000763207727816 */ /* 0x000fe20000000072 */
[----:B------:R-:W-:Y:S01]  /*1070*/  FADD.FTZ R7, -R150, R117 ;  /* 0x0000007596077221 */ /* 0x000fe20000010100 */
[C---:B------:R-:W-:Y:S01]  /*1080*/  PRMT R6, R9.reuse, 0x7632, R6 ;  /* 0x0000763209067816 */ /* 0x040fe20000000006 */
[----:B------:R-:W-:Y:S01]  /*1090*/  FMUL.FTZ R12, R12, UR31 ;  /* 0x0000001f0c0c7c20 */ /* 0x000fe20008410000 */
[----:B------:R-:W-:Y:S01]  /*10a0*/  SHF.L.U32 R14, R4, 0x10, RZ ;  /* 0x00000010040e7819 */ /* 0x000fe200000006ff */
[----:B-----5:R-:W-:Y:S01]  /*10b0*/  FMUL.FTZ R4, R24, R5 ;  /* 0x0000000518047220 */ /* 0x020fe20000410000 */
[----:B------:R-:W-:Y:S01]  /*10c0*/  SHF.L.U32 R9, R9, 0x10, RZ ;  /* 0x0000001009097819 */ /* 0x000fe200000006ff */
[----:B------:R-:W-:Y:S01]  /*10d0*/  FMUL.FTZ R5, R113, UR31 ;  /* 0x0000001f71057c20 */ /* 0x000fe20008410000 */
[----:B------:R-:W-:Y:S01]  /*10e0*/  SHF.L.U32 R15, R114, 0x10, RZ ;  /* 0x00000010720f7819 */ /* 0x000fe200000006ff */
[----:B------:R-:W-:Y:S01]  /*10f0*/  FMUL.FTZ R7, R7, UR31 ;  /* 0x0000001f07077c20 */ /* 0x000fe20008410000 */
[----:B------:R-:W-:Y:S01]  /*1100*/  PRMT R112, R11, 0x7632, R112 ;  /* 0x000076320b707816 */ /* 0x000fe20000000070 */
[----:B------:R-:W-:Y:S01]  /*1110*/  FADD.FTZ R86, R86, R9 ;  /* 0x0000000956567221 */ /* 0x000fe20000010000 */
[----:B------:R-:W-:Y:S01]  /*1120*/  SHF.L.U32 R114, R6, 0x10, RZ ;  /* 0x0000001006727819 */ /* 0x000fe200000006ff */
[-C--:B------:R-:W-:Y:S01]  /*1130*/  FFMA.FTZ R58, R5, R9.reuse, R58 ;  /* 0x00000009053a7223 */ /* 0x080fe2000001003a */
[----:B------:R-:W-:Y:S01]  /*1140*/  SHF.L.U32 R11, R11, 0x10, RZ ;  /* 0x000000100b0b7819 */ /* 0x000fe200000006ff */
[----:B------:R-:W-:Y:S01]  /*1150*/  FMUL.FTZ R6, R26, R9 ;  /* 0x000000091a067220 */ /* 0x000fe20000410000 */
[C---:B------:R-:W-:Y:S01]  /*1160*/  SHF.L.U32 R13, R10.reuse, 0x10, RZ ;  /* 0x000000100a0d7819 */ /* 0x040fe200000006ff */
[----:B------:R-:W-:Y:S01]  /*1170*/  FMUL.FTZ R9, R119, UR31 ;  /* 0x0000001f77097c20 */ /* 0x000fe20008410000 */
[----:B------:R-:W-:Y:S01]  /*1180*/  PRMT R18, R10, 0x7632, R18 ;  /* 0x000076320a127816 */ /* 0x000fe20000000012 */
[----:B------:R-:W-:Y:S01]  /*1190*/  FADD.FTZ R90, R90, R11 ;  /* 0x0000000b5a5a7221 */ /* 0x000fe20000010000 */
[----:B------:R-:W-:Y:S01]  /*11a0*/  SHF.L.U32 R117, R16, 0x10, RZ ;  /* 0x0000001010757819 */ /* 0x000fe200000006ff */
[-C--:B------:R-:W-:Y:S01]  /*11b0*/  FFMA.FTZ R62, R9, R11.reuse, R62 ;  /* 0x0000000b093e7223 */ /* 0x080fe2000001003e */
[----:B------:R-:W-:Y:S01]  /*11c0*/  FMUL.FTZ R10, R30, R11 ;  /* 0x0000000b1e0a7220 */ /* 0x000fe20000410000 */
[----:B------:R-:W-:Y:S01]  /*11d0*/  FADD.FTZ R115, -R150, R115 ;  /* 0x0000007396737221 */ /* 0x000fe20000010100 */
[----:B------:R-:W-:Y:S01]  /*11e0*/  FADD.FTZ R88, R88, R13 ;  /* 0x0000000d58587221 */ /* 0x000fe20000010000 */
[-C--:B------:R-:W-:Y:S01]  /*11f0*/  FFMA.FTZ R60, R7, R13.reuse, R60 ;  /* 0x0000000d073c7223 */ /* 0x080fe2000001003c */
[----:B------:R-:W-:Y:S01]  /*1200*/  FMUL.FTZ R8, R28, R13 ;  /* 0x0000000d1c087220 */ /* 0x000fe20000410000 */
[----:B------:R-:W-:Y:S01]  /*1210*/  FADD.FTZ R16, R155, R4 ;  /* 0x000000049b107221 */ /* 0x000fe20000010000 */
[----:B------:R-:W-:Y:S01]  /*1220*/  FMUL.FTZ R11, R25, R14 ;  /* 0x0000000e190b7220 */ /* 0x000fe20000410000 */
[----:B------:R-:W-:Y:S01]  /*1230*/  FFMA.FTZ R13, R3, R4, R154 ;  /* 0x00000004030d7223 */ /* 0x000fe2000001009a */
[----:B------:R-:W-:Y:S01]  /*1240*/  FADD.FTZ R85, R85, R14 ;  /* 0x0000000e55557221 */ /* 0x000fe20000010000 */
[----:B------:R-:W-:Y:S01]  /*1250*/  FFMA.FTZ R57, R12, R14, R57 ;  /* 0x0000000e0c397223 */ /* 0x000fe20000010039 */
[----:B------:R-:W-:Y:S01]  /*1260*/  FADD.FTZ R113, -R150, R15 ;  /* 0x0000000f96717221 */ /* 0x000fe20000010100 */
[----:B------:R-:W-:Y:S01]  /*1270*/  FMUL.FTZ R14, R115, UR31 ;  /* 0x0000001f730e7c20 */ /* 0x000fe20008410000 */
[----:B------:R-:W-:Y:S01]  /*1280*/  FADD.FTZ R15, R16, R11 ;  /* 0x0000000b100f7221 */ /* 0x000fe20000010000 */
[----:B------:R-:W-:Y:S01]  /*1290*/  FFMA.FTZ R16, R12, R11, R13 ;  /* 0x0000000b0c107223 */ /* 0x000fe2000001000d */
[----:B------:R-:W-:Y:S01]  /*12a0*/  FADD.FTZ R87, R87, R114 ;  /* 0x0000007257577221 */ /* 0x000fe20000010000 */
[-C--:B------:R-:W-:Y:S01]  /*12b0*/  FFMA.FTZ R59, R14, R114.reuse, R59 ;  /* 0x000000720e3b7223 */ /* 0x080fe2000001003b */
[----:B------:R-:W-:Y:S01]  /*12c0*/  FMUL.FTZ R13, R27, R114 ;  /* 0x000000721b0d7220 */ /* 0x000fe20000410000 */
[----:B------:R-:W-:Y:S01]  /*12d0*/  FADD.FTZ R114, R15, R6 ;  /* 0x000000060f727221 */ /* 0x000fe20000010000 */
[----:B------:R-:W-:Y:S01]  /*12e0*/  FFMA.FTZ R15, R5, R6, R16 ;  /* 0x00000006050f7223 */ /* 0x000fe20000010010 */
[----:B------:R-:W-:Y:S01]  /*12f0*/  FADD.FTZ R117, -R150, R117 ;  /* 0x0000007596757221 */ /* 0x000fe20000010100 */
[----:B------:R-:W-:Y:S01]  /*1300*/  SHF.L.U32 R18, R18, 0x10, RZ ;  /* 0x0000001012127819 */ /* 0x000fe200000006ff */
[----:B------:R-:W-:Y:S01]  /*1310*/  FADD.FTZ R17, R114, R13 ;  /* 0x0000000d72117221 */ /* 0x000fe20000010000 */
[----:B------:R-:W-:Y:S01]  /*1320*/  FFMA.FTZ R114, R14, R13, R15 ;  /* 0x0000000d0e727223 */ /* 0x000fe2000001000f */
[----:B------:R-:W-:Y:S01]  /*1330*/  FMUL.FTZ R16, R117, UR31 ;  /* 0x0000001f75107c20 */ /* 0x000fe20008410000 */
[----:B------:R-:W-:Y:S01]  /*1340*/  SHF.L.U32 R112, R112, 0x10, RZ ;  /* 0x0000001070707819 */ /* 0x000fe200000006ff */
[----:B------:R-:W-:Y:S01]  /*1350*/  FMUL.FTZ R15, R29, R18 ;  /* 0x000000121d0f7220 */ /* 0x000fe20000410000 */
[----:B------:R-:W-:Y:S01]  /*1360*/  FADD.FTZ R116, R17, R8 ;  /* 0x0000000811747221 */ /* 0x000fe20000010000 */
[----:B------:R-:W-:Y:S01]  /*1370*/  FFMA.FTZ R17, R7, R8, R114 ;  /* 0x0000000807117223 */ /* 0x000fe20000010072 */
[----:B------:R-:W-:Y:S01]  /*1380*/  FADD.FTZ R89, R89, R18 ;  /* 0x0000001259597221 */ /* 0x000fe20000010000 */
[----:B------:R-:W-:Y:S01]  /*1390*/  FFMA.FTZ R61, R16, R18, R61 ;  /* 0x00000012103d7223 */ /* 0x000fe2000001003d */
[----:B------:R-:W-:Y:S01]  /*13a0*/  FMUL.FTZ R18, R113, UR31 ;  /* 0x0000001f71127c20 */ /* 0x000fe20008410000 */
        /* <DEDUP_REMOVED lines=8> */
[----:B------:R-:W-:-:S07]  /*1430*/  FFMA.FTZ R154, R18, R17, R113 ;  /* 0x00000011129a7223 */ /* 0x000fce0000010071 */
.L_x_2042:
[----:B------:R-:W-:Y:S05]  /*1440*/  BSYNC.RECONVERGENT B1 ;  /* 0x0000000000017941 */ /* 0x000fea0003800200 */
.L_x_2041:
        /* <DEDUP_REMOVED lines=12> */
[C---:B--2---:R-:W-:Y:S02]  /*1510*/  PRMT R132, R113.reuse, 0x7632, R132 ;  /* 0x0000763271847816 */ /* 0x044fe40000000084 */
[----:B------:R-:W-:Y:S02]  /*1520*/  SHF.L.U32 R113, R113, 0x10, RZ ;  /* 0x0000001071717819 */ /* 0x000fe400000006ff */
[C---:B------:R-:W-:Y:S02]  /*1530*/  PRMT R19, R112.reuse, 0x7632, R19 ;  /* 0x0000763270137816 */ /* 0x040fe40000000013 */
[----:B------:R-:W-:Y:S02]  /*1540*/  SHF.L.U32 R129, R112, 0x10, RZ ;  /* 0x0000001070817819 */ /* 0x000fe400000006ff */
[C---:B------:R-:W-:Y:S02]  /*1550*/  PRMT R112, R114.reuse, 0x7632, R112 ;  /* 0x0000763272707816 */ /* 0x040fe40000000070 */
[----:B------:R-:W-:Y:S01]  /*1560*/  SHF.L.U32 R133, R114, 0x10, RZ ;  /* 0x0000001072857819 */ /* 0x000fe200000006ff */
[----:B------:R-:W-:Y:S01]  /*1570*/  FADD.FTZ R114, -R150, R113 ;  /* 0x0000007196727221 */ /* 0x000fe20000010100 */
[----:B------:R-:W-:Y:S01]  /*1580*/  SHF.L.U32 R113, R132, 0x10, RZ ;  /* 0x0000001084717819 */ /* 0x000fe200000006ff */
[C---:B------:R-:W-:Y:S01]  /*1590*/  FADD.FTZ R129, -R150.reuse, R129 ;  /* 0x0000008196817221 */ /* 0x040fe20000010100 */
[C---:B------:R-:W-:Y:S01]  /*15a0*/  SHF.L.U32 R135, R115.reuse, 0x10, RZ ;  /* 0x0000001073877819 */ /* 0x040fe200000006ff */
[C---:B0-----:R-:W-:Y:S01]  /*15b0*/  FADD.FTZ R131, -R150.reuse, R133 ;  /* 0x0000008596837221 */ /* 0x041fe20000010100 */
[----:B------:R-:W-:Y:S01]  /*15c0*/  PRMT R134, R115, 0x7632, R134 ;  /* 0x0000763273867816 */ /* 0x000fe20000000086 */
[C---:B------:R-:W-:Y:S01]  /*15d0*/  FADD.FTZ R138, -R150.reuse, R113 ;  /* 0x00000071968a7221 */ /* 0x040fe20000010100 */
[----:B------:R-:W-:Y:S01]  /*15e0*/  SHF.L.U32 R19, R19, 0x10, RZ ;  /* 0x0000001013137819 */ /* 0x000fe200000006ff */
[----:B------:R-:W-:Y:S01]  /*15f0*/  FADD.FTZ R137, -R150, R135 ;  /* 0x0000008796897221 */ /* 0x000fe20000010100 */
[----:B------:R-:W-:Y:S01]  /*1600*/  SHF.L.U32 R115, R112, 0x10, RZ ;  /* 0x0000001070737819 */ /* 0x000fe200000006ff */
[----:B------:R-:W-:Y:S01]  /*1610*/  FMUL.FTZ R131, R131, UR31 ;  /* 0x0000001f83837c20 */ /* 0x000fe20008410000 */
[----:B---3--:R-:W-:Y:S01]  /*1620*/  PRMT R112, R116, 0x7632, R112 ;  /* 0x0000763274707816 */ /* 0x008fe20000000070 */
[----:B------:R-:W-:Y:S01]  /*1630*/  FADD.FTZ R136, -R150, R19 ;  /* 0x0000001396887221 */ /* 0x000fe20000010100 */
[----:B------:R-:W-:Y:S01]  /*1640*/  SHF.L.U32 R113, R116, 0x10, RZ ;  /* 0x0000001074717819 */ /* 0x000fe200000006ff */
[----:B------:R-:W-:Y:S01]  /*1650*/  FMUL.FTZ R19, R129, UR31 ;  /* 0x0000001f81137c20 */ /* 0x000fe20008410000 */
[----:B------:R-:W-:Y:S01]  /*1660*/  SHF.L.U32 R135, R118, 0x10, RZ ;  /* 0x0000001076877819 */ /* 0x000fe200000006ff */
[--C-:B------:R-:W-:Y:S01]  /*1670*/  FADD.FTZ R140, -R150, R115.reuse ;  /* 0x00000073968c7221 */ /* 0x100fe20000010100 */
[----:B------:R-:W-:Y:S01]  /*1680*/  SHF.L.U32 R116, R112, 0x10, RZ ;  /* 0x0000001070747819 */ /* 0x000fe200000006ff */
[----:B-----5:R-:W-:Y:S01]  /*1690*/  FMUL.FTZ R130, R32, R113 ;  /* 0x0000007120827220 */ /* 0x020fe20000410000 */
[----:B------:R-:W-:Y:S01]  /*16a0*/  SHF.L.U32 R133, R134, 0x10, RZ ;  /* 0x0000001086857819 */ /* 0x000fe200000006ff */
[----:B------:R-:W-:Y:S01]  /*16b0*/  FMUL.FTZ R129, R114, UR31 ;  /* 0x0000001f72817c20 */ /* 0x000fe20008410000 */
[----:B------:R-:W-:Y:S01]  /*16c0*/  PRMT R115, R117, 0x7632, R115 ;  /* 0x0000763275737816 */ /* 0x000fe20000000073 */
[----:B------:R-:W-:Y:S01]  /*16d0*/  FADD.FTZ R72, R72, R135 ;  /* 0x0000008748487221 */ /* 0x000fe20000010000 */
[-C--:B------:R-:W-:Y:S01]  /*16e0*/  FFMA.FTZ R96, R131, R135.reuse, R96 ;  /* 0x0000008783607223 */ /* 0x080fe20000010060 */
[----:B------:R-:W-:Y:S01]  /*16f0*/  FMUL.FTZ R134, R36, R135 ;  /* 0x0000008724867220 */ /* 0x000fe20000410000 */
[----:B------:R-:W-:Y:S01]  /*1700*/  SHF.L.U32 R117, R117, 0x10, RZ ;  /* 0x0000001075757819 */ /* 0x000fe200000006ff */
[----:B------:R-:W-:Y:S01]  /*1710*/  FADD.FTZ R68, R68, R113 ;  /* 0x0000007144447221 */ /* 0x000fe20000010000 */
[----:B------:R-:W-:Y:S01]  /*1720*/  FFMA.FTZ R92, R19, R113, R92 ;  /* 0x00000071135c7223 */ /* 0x000fe2000001005c */
[----:B------:R-:W-:Y:S01]  /*1730*/  FADD.FTZ R114, R155, R130 ;  /* 0x000000829b727221 */ /* 0x000fe20000010000 */
[----:B------:R-:W-:Y:S01]  /*1740*/  FMUL.FTZ R135, R33, R116 ;  /* 0x0000007421877220 */ /* 0x000fe20000410000 */
[--C-:B------:R-:W-:Y:S01]  /*1750*/  FADD.FTZ R144, -R150, R133.reuse ;  /* 0x0000008596907221 */ /* 0x100fe20000010100 */
[----:B------:R-:W-:Y:S01]  /*1760*/  FMUL.FTZ R136, R136, UR31 ;  /* 0x0000001f88887c20 */ /* 0x000fe20008410000 */
[----:B------:R-:W-:Y:S01]  /*1770*/  FFMA.FTZ R113, R19, R130, R154 ;  /* 0x0000008213717223 */ /* 0x000fe2000001009a */
[----:B------:R-:W-:Y:S01]  /*1780*/  PRMT R133, R118, 0x7632, R133 ;  /* 0x0000763276857816 */ /* 0x000fe20000000085 */
[----:B------:R-:W-:Y:S01]  /*1790*/  FMUL.FTZ R132, R34, R117 ;  /* 0x0000007522847220 */ /* 0x000fe20000410000 */
[----:B------:R-:W-:Y:S01]  /*17a0*/  SHF.L.U32 R118, R115, 0x10, RZ ;  /* 0x0000001073767819 */ /* 0x000fe200000006ff */
[----:B------:R-:W-:Y:S01]  /*17b0*/  FADD.FTZ R115, R114, R135 ;  /* 0x0000008772737221 */ /* 0x000fe20000010000 */
[C---:B------:R-:W-:Y:S01]  /*17c0*/  FFMA.FTZ R114, R136.reuse, R135, R113 ;  /* 0x0000008788727223 */ /* 0x040fe20000010071 */
[----:B------:R-:W-:Y:S01]  /*17d0*/  SHF.L.U32 R142, R133, 0x10, RZ ;  /* 0x00000010858e7819 */ /* 0x000fe200000006ff */
[----:B------:R-:W-:Y:S01]  /*17e0*/  FMUL.FTZ R133, R137, UR31 ;  /* 0x0000001f89857c20 */ /* 0x000fe20008410000 */
[----:B------:R-:W-:Y:S01]  /*17f0*/  FADD.FTZ R69, R69, R116 ;  /* 0x0000007445457221 */ /* 0x000fe20000010000 */
[----:B------:R-:W-:Y:S01]  /*1800*/  FFMA.FTZ R93, R136, R116, R93 ;  /* 0x00000074885d7223 */ /* 0x000fe2000001005d */
[----:B------:R-:W-:Y:S01]  /*1810*/  FMUL.FTZ R138, R138, UR31 ;  /* 0x0000001f8a8a7c20 */ /* 0x000fe20008410000 */
[----:B------:R-:W-:Y:S01]  /*1820*/  FMUL.FTZ R137, R35, R118 ;  /* 0x0000007623897220 */ /* 0x000fe20000410000 */
[----:B------:R-:W-:Y:S01]  /*1830*/  FADD.FTZ R116, R115, R132 ;  /* 0x0000008473747221 */ /* 0x000fe20000010000 */
[----:B------:R-:W-:Y:S01]  /*1840*/  FFMA.FTZ R113, R129, R132, R114 ;  /* 0x0000008481717223 */ /* 0x000fe20000010072 */
[C---:B------:R-:W-:Y:S01]  /*1850*/  PRMT R139, R119.reuse, 0x7632, R139 ;  /* 0x00007632778b7816 */ /* 0x040fe2000000008b */
[----:B------:R-:W-:Y:S01]  /*1860*/  FMUL.FTZ R140, R140, UR31 ;  /* 0x0000001f8c8c7c20 */ /* 0x000fe20008410000 */
[----:B------:R-:W-:Y:S01]  /*1870*/  FADD.FTZ R115, R116, R137 ;  /* 0x0000008974737221 */ /* 0x000fe20000010000 */
[----:B------:R-:W-:Y:S01]  /*1880*/  FFMA.FTZ R114, R138, R137, R113 ;  /* 0x000000898a727223 */ /* 0x000fe20000010071 */
[----:B------:R-:W-:Y:S01]  /*1890*/  SHF.L.U32 R119, R119, 0x10, RZ ;  /* 0x0000001077777819 */ /* 0x000fe200000006ff */
[----:B------:R-:W-:Y:S01]  /*18a0*/  FADD.FTZ R73, R73, R142 ;  /* 0x0000008e49497221 */ /* 0x000fe20000010000 */
[----:B------:R-:W-:Y:S01]  /*18b0*/  SHF.L.U32 R112, R139, 0x10, RZ ;  /* 0x000000108b707819 */ /* 0x000fe200000006ff */
[----:B------:R-:W-:Y:S01]  /*18c0*/  FMUL.FTZ R139, R37, R142 ;  /* 0x0000008e258b7220 */ /* 0x000fe20000410000 */
[----:B------:R-:W-:Y:S01]  /*18d0*/  FADD.FTZ R116, R115, R134 ;  /* 0x0000008673747221 */ /* 0x000fe20000010000 */
[----:B------:R-:W-:Y:S01]  /*18e0*/  FFMA.FTZ R113, R131, R134, R114 ;  /* 0x0000008683717223 */ /* 0x000fe20000010072 */
[----:B------:R-:W-:Y:S01]  /*18f0*/  FFMA.FTZ R97, R140, R142, R97 ;  /* 0x0000008e8c617223 */ /* 0x000fe20000010061 */
        /* <DEDUP_REMOVED lines=10> */
[----:B------:R-:W-:Y:S01]  /*19a0*/  FADD.FTZ R71, R71, R118 ;  /* 0x0000007647477221 */ /* 0x000fe20000010000 */
[----:B------:R-:W-:Y:S01]  /*19b0*/  FFMA.FTZ R95, R138, R118, R95 ;  /* 0x000000768a5f7223 */ /* 0x000fe2000001005f */
[----:B------:R-:W-:Y:S01]  /*19c0*/  FFMA.FTZ R98, R133, R119, R98 ;  /* 0x0000007785627223 */ /* 0x000fe20000010062 */
[----:B------:R-:W-:Y:S01]  /*19d0*/  FADD.FTZ R75, R75, R112 ;  /* 0x000000704b4b7221 */ /* 0x000fe20000010000 */
[----:B------:R-:W-:Y:S01]  /*19e0*/  FFMA.FTZ R99, R144, R112, R99 ;  /* 0x0000007090637223 */ /* 0x000fe20000010063 */
[----:B------:R-:W-:Y:S01]  /*19f0*/  FADD.FTZ R155, R116, R141 ;  /* 0x0000008d749b7221 */ /* 0x000fe20000010000 */
[----:B------:R-:W-:Y:S01]  /*1a00*/  FFMA.FTZ R154, R144, R141, R114 ;  /* 0x0000008d909a7223 */ /* 0x000fe20000010072 */
[----:B------:R-:W-:Y:S06]  /*1a10*/  BRA `(.L_x_2043) ;  /* 0x00000000005c7947 */ /* 0x000fec0003800000 */
.L_x_2038:
        /* <DEDUP_REMOVED lines=23> */
.L_x_2043:
[----:B------:R-:W-:Y:S05]  /*1b90*/  BSYNC.RECONVERGENT B0 ;  /* 0x0000000000007941 */ /* 0x000fea0003800200 */
.L_x_2037:
        /* <DEDUP_REMOVED lines=32> */
.L_x_2045:
[----:B------:R-:W-:Y:S05]  /*1da0*/  BSYNC.RECONVERGENT B0 ;  /* 0x0000000000007941 */ /* 0x000fea0003800200 */
.L_x_2044:
        /* <DEDUP_REMOVED lines=9> */
[----:B------:R-:W-:Y:S02]  /*1e40*/  PRMT R152, R106, 0x7632, R152 ;  /* 0x000076326a987816 */ /* 0x000fe40000000098 */
[----:B------:R-:W-:Y:S02]  /*1e50*/  PRMT R156, R101, 0x7632, R156 ;  /* 0x00007632659c7816 */ /* 0x000fe4000000009c */
        /* <DEDUP_REMOVED lines=13> */
[----:B------:R-:W-:-:S03]  /*1f30*/  FADD.FTZ R112, RZ, R113 ;  /* 0x00000071ff707221 */ /* 0x000fc60000010000 */
        /* <DEDUP_REMOVED lines=33> */
.L_x_2050:
        /* <DEDUP_REMOVED lines=9> */
.L_x_2051:
        /* <DEDUP_REMOVED lines=9> */
.L_x_2052:
        /* <DEDUP_REMOVED lines=9> */
.L_x_2053:
        /* <DEDUP_REMOVED lines=9> */
.L_x_2054:
        /* <DEDUP_REMOVED lines=9> */
.L_x_2055:
        /* <DEDUP_REMOVED lines=9> */
.L_x_2056:
        /* <DEDUP_REMOVED lines=10> */
.L_x_2049:
        /* <DEDUP_REMOVED lines=26> */
[----:B------:R-:W1:Y:S01]  /*26f0*/  @UP3 LDCU UR9, c[0x0][0x40c] ;  /* 0x00008180ff0937ac */ /* 0x000e620008000800 */
[C---:B------:R-:W-:Y:S01]  /*2700*/  F2FP.BF16.F32.PACK_AB R65, R115.reuse, R66 ;  /* 0x000000427341723e */ /* 0x040fe200000010ff */
[----:B--2---:R-:W-:Y:S01]  /*2710*/  @P2 FMUL.FTZ R112, R115, UR11 ;  /* 0x0000000b73702c20 */ /* 0x004fe20008410000 */
[----:B------:R-:W-:Y:S01]  /*2720*/  FFMA.FTZ R115, R123, UR7, R117 ;  /* 0x000000077b737c23 */ /* 0x000fe20008010075 */
[----:B------:R-:W-:Y:S01]  /*2730*/  @P2 F2FP.BF16.F32.PACK_AB R113, RZ, R113 ;  /* 0x00000071ff71223e */ /* 0x000fe200000010ff */
[----:B---3--:R-:W-:-:S02]  /*2740*/  @P2 FMUL.FTZ R114, R66, UR10 ;  /* 0x0000000a42722c20 */ /* 0x008fc40008410000 */
[----:B------:R-:W-:Y:S01]  /*2750*/  FADD.FTZ R66, R122, -R115 ;  /* 0x800000737a427221 */ /* 0x000fe20000010000 */
[----:B------:R-:W-:Y:S01]  /*2760*/  FADD.FTZ R115, R125, -R154 ;  /* 0x8000009a7d737221 */ /* 0x000fe20000010000 */
[----:B------:R-:W2:Y:S01]  /*2770*/  @UP3 LDCU UR10, c[0x0][0x40c] ;  /* 0x00008180ff0a37ac */ /* 0x000ea20008000800 */
[----:B------:R-:W-:Y:S01]  /*2780*/  @P2 PRMT R108, R113, 0x7610, R108 ;  /* 0x00007610716c2816 */ /* 0x000fe2000000006c */
[----:B------:R-:W-:Y:S01]  /*2790*/  FMUL.FTZ R66, R66, UR31 ;  /* 0x0000001f42427c20 */ /* 0x000fe20008410000 */
[----:B------:R-:W-:Y:S01]  /*27a0*/  FMUL.FTZ R115, R115, UR31 ;  /* 0x0000001f73737c20 */ /* 0x000fe20008410000 */
[----:B------:R-:W-:Y:S02]  /*27b0*/  @P2 F2FP.BF16.F32.PACK_AB R114, RZ, R114 ;  /* 0x00000072ff72223e */ /* 0x000fe400000010ff */
[----:B------:R-:W-:Y:S02]  /*27c0*/  @P2 F2FP.BF16.F32.PACK_AB R67, RZ, R67 ;  /* 0x00000043ff43223e */ /* 0x000fe400000010ff */
[----:B------:R-:W-:Y:S01]  /*27d0*/  FSEL R157, R115, RZ, P0 ;  /* 0x000000ff739d7208 */ /* 0x000fe20000000000 */
[----:B------:R-:W-:Y:S01]  /*27e0*/  FFMA.FTZ R115, R121, UR7, R117 ;  /* 0x0000000779737c23 */ /* 0x000fe20008010075 */
[----:B------:R-:W-:-:S02]  /*27f0*/  FSEL R156, R66, RZ, P0 ;  /* 0x000000ff429c7208 */ /* 0x000fc40000000000 */
[----:B------:R-:W-:Y:S01]  /*2800*/  @P2 PRMT R109, R114, 0x7610, R109 ;  /* 0x00007610726d2816 */ /* 0x000fe2000000006d */
[----:B------:R-:W-:Y:S01]  /*2810*/  FADD.FTZ R115, R120, -R115 ;  /* 0x8000007378737221 */ /* 0x000fe20000010000 */
[----:B------:R-:W-:Y:S01]  /*2820*/  FFMA.FTZ R114, R128, UR7, R117 ;  /* 0x0000000780727c23 */ /* 0x000fe20008010075 */
[----:B0-----:R-:W-:Y:S01]  /*2830*/  @P2 FMUL.FTZ R66, R156, UR8 ;  /* 0x000000089c422c20 */ /* 0x001fe20008410000 */
[----:B-1----:R-:W-:Y:S01]  /*2840*/  @P2 FMUL.FTZ R154, R157, UR9 ;  /* 0x000000099d9a2c20 */ /* 0x002fe20008410000 */
[----:B------:R-:W-:Y:S01]  /*2850*/  FMUL.FTZ R155, R115, UR31 ;  /* 0x0000001f739b7c20 */ /* 0x000fe20008410000 */
[----:B------:R-:W-:Y:S01]  /*2860*/  FADD.FTZ R114, R127, -R114 ;  /* 0x800000727f727221 */ /* 0x000fe20000010000 */
[----:B------:R-:W-:Y:S02]  /*2870*/  @P2 F2FP.BF16.F32.PACK_AB R112, RZ, R112 ;  /* 0x00000070ff70223e */ /* 0x000fe400000010ff */
[----:B------:R-:W-:Y:S01]  /*2880*/  @P2 F2FP.BF16.F32.PACK_AB R115, RZ, R66 ;  /* 0x00000042ff73223e */ /* 0x000fe200000010ff */
[----:B------:R-:W-:Y:S01]  /*2890*/  FMUL.FTZ R114, R114, UR31 ;  /* 0x0000001f72727c20 */ /* 0x000fe20008410000 */
[----:B------:R-:W-:-:S02]  /*28a0*/  FSEL R155, R155, RZ, P0 ;  /* 0x000000ff9b9b7208 */ /* 0x000fc40000000000 */
[----:B------:R-:W-:Y:S02]  /*28b0*/  @P2 F2FP.BF16.F32.PACK_AB R154, RZ, R154 ;  /* 0x0000009aff9a223e */ /* 0x000fe400000010ff */
[----:B------:R-:W-:Y:S01]  /*28c0*/  @P2 PRMT R110, R115, 0x7610, R110 ;  /* 0x00007610736e2816 */ /* 0x000fe2000000006e */
[----:B--2---:R-:W-:Y:S01]  /*28d0*/  @P2 FMUL.FTZ R113, R155, UR10 ;  /* 0x0000000a9b712c20 */ /* 0x004fe20008410000 */
[----:B------:R-:W-:Y:S02]  /*28e0*/  FSEL R114, R114, RZ, P0 ;  /* 0x000000ff72727208 */ /* 0x000fe40000000000 */
[----:B------:R-:W-:Y:S02]  /*28f0*/  @P2 PRMT R108, R108, 0x5410, R67 ;  /* 0x000054106c6c2816 */ /* 0x000fe40000000043 */
[----:B------:R-:W-:Y:S02]  /*2900*/  @P2 F2FP.BF16.F32.PACK_AB R113, RZ, R113 ;  /* 0x00000071ff71223e */ /* 0x000fe400000010ff */
[----:B------:R-:W-:-:S02]  /*2910*/  F2FP.BF16.F32.PACK_AB R66, R157, R156 ;  /* 0x0000009c9d42723e */ /* 0x000fc400000010ff */
[----:B------:R-:W-:Y:S02]  /*2920*/  @P2 PRMT R111, R113, 0x7610, R111 ;  /* 0x00007610716f2816 */ /* 0x000fe4000000006f */
[----:B------:R-:W-:Y:S02]  /*2930*/  @P2 PRMT R109, R109, 0x5410, R112 ;  /* 0x000054106d6d2816 */ /* 0x000fe40000000070 */
[----:B------:R-:W-:Y:S02]  /*2940*/  @P2 PRMT R110, R110, 0x5410, R154 ;  /* 0x000054106e6e2816 */ /* 0x000fe4000000009a */
[----:B------:R-:W-:Y:S01]  /*2950*/  F2FP.BF16.F32.PACK_AB R67, R114, R155 ;  /* 0x0000009b7243723e */ /* 0x000fe200000010ff */
[----:B------:R-:W-:Y:S06]  /*2960*/  BRA.U !UP3, `(.L_x_2057) ;  /* 0x000000090b3c7547 */ /* 0x000fec000b800000 */
[----:B------:R-:W-:-:S05]  /*2970*/  FMUL.FTZ R112, R114, UR27 ;  /* 0x0000001b72707c20 */ /* 0x000fca0008410000 */
[----:B------:R-:W-:-:S04]  /*2980*/  F2FP.BF16.F32.PACK_AB R112, RZ, R112 ;  /* 0x00000070ff70723e */ /* 0x000fc800000010ff */
[----:B------:R-:W-:Y:S01]  /*2990*/  PRMT R111, R111, 0x5410, R112 ;  /* 0x000054106f6f7816 */ /* 0x000fe20000000070 */
[----:B------:R-:W-:Y:S06]  /*29a0*/  BRA `(.L_x_2057) ;  /* 0x00000008002c7947 */ /* 0x000fec0003800000 */
.L_x_2048:
[----:B------:R-:W-:-:S04]  /*29b0*/  UISETP.NE.U32.AND UP0, UPT, UR4, URZ, UPT ;  /* 0x000000ff0400728c */ /* 0x000fc8000bf05070 */
[----:B------:R-:W-:-:S09]  /*29c0*/  UISETP.NE.AND.EX UP0, UPT, UR5, URZ, UPT, UP0 ;  /* 0x000000ff0500728c */ /* 0x000fd2000bf05300 */
[----:B------:R-:W-:Y:S05]  /*29d0*/  BRA.U UP0, `(.L_x_2058) ;  /* 0x0000000500087547 */ /* 0x000fea000b800000 */
[----:B------:R-:W-:Y:S01]  /*29e0*/  ISETP.LT.AND P0, PT, RZ, UR30, PT ;  /* 0x0000001eff007c0c */ /* 0x000fe2000bf01270 */
[----:B------:R-:W0:Y:S01]  /*29f0*/  @UP3 LDCU UR8, c[0x0][0x40c] ;  /* 0x00008180ff0837ac */ /* 0x000e220008000800 */
[----:B------:R-:W-:Y:S02]  /*2a00*/  SHF.L.U32 R154, R154, 0x10, RZ ;  /* 0x000000109a9a7819 */ /* 0x000fe400000006ff */
[----:B------:R-:W-:Y:S01]  /*2a10*/  SHF.L.U32 R155, R100, 0x10, RZ ;  /* 0x00000010649b7819 */ /* 0x000fe200000006ff */
[----:B------:R-:W1:Y:S01]  /*2a20*/  @UP3 LDCU UR10, c[0x0][0x40c] ;  /* 0x00008180ff0a37ac */ /* 0x000e620008000800 */
[----:B------:R-:W-:Y:S02]  /*2a30*/  SHF.L.U32 R156, R156, 0x10, RZ ;  /* 0x000000109c9c7819 */ /* 0x000fe400000006ff */
[----:B------:R-:W-:Y:S01]  /*2a40*/  SHF.L.U32 R157, R101, 0x10, RZ ;  /* 0x00000010659d7819 */ /* 0x000fe200000006ff */
[----:B------:R-:W2:Y:S01]  /*2a50*/  @UP3 LDCU UR32, c[0x0][0x40c] ;  /* 0x00008180ff2037ac */ /* 0x000ea20008000800 */
[----:B------:R-:W-:-:S03]  /*2a60*/  SHF.L.U32 R114, R114, 0x10, RZ ;  /* 0x0000001072727819 */ /* 0x000fc600000006ff */
[--C-:B------:R-:W-:Y:S01]  /*2a70*/  @P0 FFMA.FTZ R160, R148, UR7, R117.reuse ;  /* 0x0000000794a00c23 */ /* 0x100fe20008010075 */
[--C-:B------:R-:W-:Y:S01]  /*2a80*/  @P0 FFMA.FTZ R158, R151, UR7, R117.reuse ;  /* 0x00000007979e0c23 */ /* 0x100fe20008010075 */
[----:B------:R-:W3:Y:S02]  /*2a90*/  @UP3 LDCU UR9, c[0x0][0x40c] ;  /* 0x00008180ff0937ac */ /* 0x000ee40008000800 */
[----:B------:R-:W-:Y:S01]  /*2aa0*/  @P0 FADD.FTZ R113, R147, -R160 ;  /* 0x800000a093710221 */ /* 0x000fe20000010000 */
[----:B------:R-:W-:Y:S01]  /*2ab0*/  @P0 FADD.FTZ R158, R149, -R158 ;  /* 0x8000009e959e0221 */ /* 0x000fe20000010000 */
[----:B------:R-:W4:Y:S02]  /*2ac0*/  @UP3 LDCU UR11, c[0x0][0x40c] ;  /* 0x00008180ff0b37ac */ /* 0x000f240008000800 */
[----:B------:R-:W-:Y:S01]  /*2ad0*/  @P0 FFMA.FTZ R154, R113, UR31, R154 ;  /* 0x0000001f719a0c23 */ /* 0x000fe2000801009a */
[----:B------:R-:W-:Y:S01]  /*2ae0*/  @P0 FFMA.FTZ R113, R146, UR7, R117 ;  /* 0x0000000792710c23 */ /* 0x000fe20008010075 */
[----:B------:R-:W-:Y:S01]  /*2af0*/  @P0 FFMA.FTZ R155, R158, UR31, R155 ;  /* 0x0000001f9e9b0c23 */ /* 0x000fe2000801009b */
[----:B------:R-:W-:Y:S01]  /*2b00*/  @P0 FFMA.FTZ R158, R145, UR7, R117 ;  /* 0x00000007919e0c23 */ /* 0x000fe20008010075 */
[----:B------:R-:W5:Y:S01]  /*2b10*/  @UP3 LDCU UR33, c[0x0][0x40c] ;  /* 0x00008180ff2137ac */ /* 0x000f620008000800 */
[----:B------:R-:W-:Y:S01]  /*2b20*/  @P0 FADD.FTZ R113, R124, -R113 ;  /* 0x800000717c710221 */ /* 0x000fe20000010000 */
[----:B0-----:R-:W-:Y:S01]  /*2b30*/  @P2 FMUL.FTZ R155, R155, UR8 ;  /* 0x000000089b9b2c20 */ /* 0x001fe20008410000 */
[----:B------:R-:W-:Y:S01]  /*2b40*/  @P0 FADD.FTZ R158, R143, -R158 ;  /* 0x8000009e8f9e0221 */ /* 0x000fe20000010000 */
[----:B------:R-:W0:Y:S01]  /*2b50*/  @UP3 LDCU UR34, c[0x0][0x40c] ;  /* 0x00008180ff2237ac */ /* 0x000e220008000800 */
[----:B------:R-:W-:Y:S01]  /*2b60*/  @P0 FFMA.FTZ R156, R113, UR31, R156 ;  /* 0x0000001f719c0c23 */ /* 0x000fe2000801009c */
[----:B------:R-:W-:Y:S01]  /*2b70*/  @P0 FFMA.FTZ R113, R123, UR7, R117 ;  /* 0x000000077b710c23 */ /* 0x000fe20008010075 */
[----:B------:R-:W-:-:S03]  /*2b80*/  @P0 FFMA.FTZ R157, R158, UR31, R157 ;  /* 0x0000001f9e9d0c23 */ /* 0x000fc6000801009d */
[----:B------:R-:W-:Y:S01]  /*2b90*/  @P0 FADD.FTZ R158, R122, -R113 ;  /* 0x800000717a9e0221 */ /* 0x000fe20000010000 */
[----:B------:R-:W-:Y:S01]  /*2ba0*/  SHF.L.U32 R113, R102, 0x10, RZ ;  /* 0x0000001066717819 */ /* 0x000fe200000006ff */
[----:B-1----:R-:W-:Y:S01]  /*2bb0*/  @P2 FMUL.FTZ R157, R157, UR10 ;  /* 0x0000000a9d9d2c20 */ /* 0x002fe20008410000 */
[----:B----4-:R-:W-:-:S03]  /*2bc0*/  @P2 FMUL.FTZ R156, R156, UR11 ;  /* 0x0000000b9c9c2c20 */ /* 0x010fc60008410000 */
[----:B------:R-:W-:Y:S01]  /*2bd0*/  @P0 FFMA.FTZ R113, R158, UR31, R113 ;  /* 0x0000001f9e710c23 */ /* 0x000fe20008010071 */
[----:B------:R-:W-:Y:S01]  /*2be0*/  @P0 FFMA.FTZ R158, R126, UR7, R117 ;  /* 0x000000077e9e0c23 */ /* 0x000fe20008010075 */
[----:B------:R-:W-:Y:S02]  /*2bf0*/  @P2 F2FP.BF16.F32.PACK_AB R157, RZ, R157 ;  /* 0x0000009dff9d223e */ /* 0x000fe400000010ff */
[----:B--2---:R-:W-:Y:S01]  /*2c00*/  @P2 FMUL.FTZ R113, R113, UR32 ;  /* 0x0000002071712c20 */ /* 0x004fe20008410000 */
[----:B------:R-:W-:Y:S01]  /*2c10*/  @P0 FADD.FTZ R115, R125, -R158 ;  /* 0x8000009e7d730221 */ /* 0x000fe20000010000 */
[----:B------:R-:W-:Y:S02]  /*2c20*/  @P2 F2FP.BF16.F32.PACK_AB R156, RZ, R156 ;  /* 0x0000009cff9c223e */ /* 0x000fe400000010ff */
[----:B------:R-:W-:Y:S01]  /*2c30*/  @P2 PRMT R109, R157, 0x7610, R109 ;  /* 0x000076109d6d2816 */ /* 0x000fe2000000006d */
[----:B------:R-:W-:Y:S01]  /*2c40*/  @P0 FFMA.FTZ R114, R115, UR31, R114 ;  /* 0x0000001f73720c23 */ /* 0x000fe20008010072 */
[----:B------:R-:W-:Y:S01]  /*2c50*/  @P0 FFMA.FTZ R115, R121, UR7, R117 ;  /* 0x0000000779730c23 */ /* 0x000fe20008010075 */
[----:B------:R-:W-:-:S02]  /*2c60*/  @P2 F2FP.BF16.F32.PACK_AB R113, RZ, R113 ;  /* 0x00000071ff71223e */ /* 0x000fc400000010ff */
[----:B-----5:R-:W-:Y:S01]  /*2c70*/  @P2 FMUL.FTZ R114, R114, UR33 ;  /* 0x0000002172722c20 */ /* 0x020fe20008410000 */
[----:B------:R-:W-:Y:S01]  /*2c80*/  @P0 FADD.FTZ R158, R120, -R115 ;  /* 0x80000073789e0221 */ /* 0x000fe20000010000 */
[----:B------:R-:W-:Y:S02]  /*2c90*/  SHF.L.U32 R115, R103, 0x10, RZ ;  /* 0x0000001067737819 */ /* 0x000fe400000006ff */
[----:B------:R-:W-:Y:S02]  /*2ca0*/  @P2 PRMT R110, R113, 0x7610, R110 ;  /* 0x00007610716e2816 */ /* 0x000fe4000000006e */
[----:B------:R-:W-:Y:S01]  /*2cb0*/  @P2 F2FP.BF16.F32.PACK_AB R114, RZ, R114 ;  /* 0x00000072ff72223e */ /* 0x000fe200000010ff */
[----:B------:R-:W-:Y:S01]  /*2cc0*/  @P0 FFMA.FTZ R115, R158, UR31, R115 ;  /* 0x0000001f9e730c23 */ /* 0x000fe20008010073 */
[----:B---3--:R-:W-:Y:S01]  /*2cd0*/  @P2 FMUL.FTZ R158, R154, UR9 ;  /* 0x000000099a9e2c20 */ /* 0x008fe20008410000 */
[----:B------:R-:W-:Y:S02]  /*2ce0*/  @P2 F2FP.BF16.F32.PACK_AB R154, RZ, R155 ;  /* 0x0000009bff9a223e */ /* 0x000fe400000010ff */
[----:B0-----:R-:W-:Y:S01]  /*2cf0*/  @P2 FMUL.FTZ R115, R115, UR34 ;  /* 0x0000002273732c20 */ /* 0x001fe20008410000 */
[----:B------:R-:W-:-:S02]  /*2d00*/  @P2 PRMT R109, R109, 0x5410, R156 ;  /* 0x000054106d6d2816 */ /* 0x000fc4000000009c */
[----:B------:R-:W-:Y:S02]  /*2d10*/  @P2 F2FP.BF16.F32.PACK_AB R158, RZ, R158 ;  /* 0x0000009eff9e223e */ /* 0x000fe400000010ff */
[----:B------:R-:W-:Y:S02]  /*2d20*/  @P2 F2FP.BF16.F32.PACK_AB R115, RZ, R115 ;  /* 0x00000073ff73223e */ /* 0x000fe400000010ff */
[----:B------:R-:W-:Y:S02]  /*2d30*/  @P2 PRMT R108, R154, 0x7610, R108 ;  /* 0x000076109a6c2816 */ /* 0x000fe4000000006c */
[----:B------:R-:W-:Y:S02]  /*2d40*/  @P2 PRMT R111, R115, 0x7610, R111 ;  /* 0x00007610736f2816 */ /* 0x000fe4000000006f */
[----:B------:R-:W-:Y:S02]  /*2d50*/  @P2 PRMT R108, R108, 0x5410, R158 ;  /* 0x000054106c6c2816 */ /* 0x000fe4000000009e */
        /* <DEDUP_REMOVED lines=10> */
.L_x_2058:
        /* <DEDUP_REMOVED lines=8> */
[----:B------:R-:W-:-:S03]  /*2e80*/  PLOP3.LUT P3, PT, PT, PT, UP2, 0x80, 0x8 ;  /* 0x000000000008781c */ /* 0x000fc60003f6f028 */
[--C-:B------:R-:W-:Y:S01]  /*2e90*/  @P0 FFMA.FTZ R64, R145, UR7, R117.reuse ;  /* 0x0000000791400c23 */ /* 0x100fe20008010075 */
[--C-:B------:R-:W-:Y:S01]  /*2ea0*/  @P0 FFMA.FTZ R113, R146, UR7, R117.reuse ;  /* 0x0000000792710c23 */ /* 0x100fe20008010075 */
[----:B------:R-:W3:Y:S01]  /*2eb0*/  @UP3 LDCU UR33, c[0x0][0x40c] ;  /* 0x00008180ff2137ac */ /* 0x000ee20008000800 */
[----:B------:R-:W-:Y:S01]  /*2ec0*/  @P0 FFMA.FTZ R158, R126, UR7, R117 ;  /* 0x000000077e9e0c23 */ /* 0x000fe20008010075 */
[----:B------:R-:W-:Y:S01]  /*2ed0*/  @P0 FADD.FTZ R67, R143, -R64 ;  /* 0x800000408f430221 */ /* 0x000fe20000010000 */
[----:B------:R-:W-:Y:S01]  /*2ee0*/  @P0 FADD.FTZ R64, R124, -R113 ;  /* 0x800000717c400221 */ /* 0x000fe20000010000 */
[----:B------:R-:W4:Y:S01]  /*2ef0*/  @UP3 LDCU UR10, c[0x0][0x40c] ;  /* 0x00008180ff0a37ac */ /* 0x000f220008000800 */
[----:B------:R-:W-:Y:S01]  /*2f00*/  @P0 FADD.FTZ R158, R125, -R158 ;  /* 0x8000009e7d9e0221 */ /* 0x000fe20000010000 */
[----:B------:R-:W-:Y:S01]  /*2f10*/  @P0 FFMA.FTZ R156, R67, UR31, R156 ;  /* 0x0000001f439c0c23 */ /* 0x000fe2000801009c */
[----:B------:R-:W-:Y:S01]  /*2f20*/  @P0 FFMA.FTZ R67, R123, UR7, R117 ;  /* 0x000000077b430c23 */ /* 0x000fe20008010075 */
[----:B------:R-:W-:Y:S01]  /*2f30*/  @P0 FFMA.FTZ R65, R64, UR31, R65 ;  /* 0x0000001f40410c23 */ /* 0x000fe20008010041 */
[----:B------:R-:W-:Y:S01]  /*2f40*/  SHF.L.U32 R64, R154, 0x10, RZ ;  /* 0x000000109a407819 */ /* 0x000fe200000006ff */
[----:B------:R-:W-:Y:S01]  /*2f50*/  @P0 FFMA.FTZ R154, R148, UR7, R117 ;  /* 0x00000007949a0c23 */ /* 0x000fe20008010075 */
[----:B------:R-:W-:Y:S01]  /*2f60*/  @P0 FADD.FTZ R67, R122, -R67 ;  /* 0x800000437a430221 */ /* 0x000fe20000010000 */
[----:B------:R-:W5:Y:S01]  /*2f70*/  @UP3 LDCU UR11, c[0x0][0x40c] ;  /* 0x00008180ff0b37ac */ /* 0x000f620008000800 */
[----:B------:R-:W-:-:S02]  /*2f80*/  @P0 FFMA.FTZ R157, R158, UR31, R157 ;  /* 0x0000001f9e9d0c23 */ /* 0x000fc4000801009d */
[----:B------:R-:W-:Y:S01]  /*2f90*/  @P0 FFMA.FTZ R66, R67, UR31, R66 ;  /* 0x0000001f43420c23 */ /* 0x000fe20008010042 */
[----:B------:R-:W-:Y:S01]  /*2fa0*/  @P0 FADD.FTZ R67, R147, -R154 ;  /* 0x8000009a93430221 */ /* 0x000fe20000010000 */
[----:B------:R-:W-:Y:S01]  /*2fb0*/  SHF.L.U32 R154, R112, 0x10, RZ ;  /* 0x00000010709a7819 */ /* 0x000fe200000006ff */
[--C-:B------:R-:W-:Y:S02]  /*2fc0*/  @P3 FFMA.FTZ R112, R151, UR7, R117.reuse ;  /* 0x0000000797703c23 */ /* 0x100fe40008010075 */
[----:B------:R-:W-:Y:S01]  /*2fd0*/  @P0 FFMA.FTZ R64, R67, UR31, R64 ;  /* 0x0000001f43400c23 */ /* 0x000fe20008010040 */
[----:B------:R-:W-:Y:S01]  /*2fe0*/  @P0 FFMA.FTZ R67, R121, UR7, R117 ;  /* 0x0000000779430c23 */ /* 0x000fe20008010075 */
[----:B------:R-:W-:Y:S01]  /*2ff0*/  @P3 FADD.FTZ R112, R149, -R112 ;  /* 0x8000007095703221 */ /* 0x000fe20000010000 */
[----:B----4-:R-:W-:Y:S01]  /*3000*/  @P2 FMUL.FTZ R115, R66, UR10 ;  /* 0x0000000a42732c20 */ /* 0x010fe20008410000 */
[----:B------:R-:W-:Y:S01]  /*3010*/  F2FP.BF16.F32.PACK_AB R66, R157, R66 ;  /* 0x000000429d42723e */ /* 0x000fe200000010ff */
[----:B------:R-:W-:Y:S01]  /*3020*/  @P0 FADD.FTZ R114, R120, -R67 ;  /* 0x8000004378720221 */ /* 0x000fe20000010000 */
[----:B------:R-:W-:-:S02]  /*3030*/  SHF.L.U32 R67, R103, 0x10, RZ ;  /* 0x0000001067437819 */ /* 0x000fc400000006ff */
[----:B------:R-:W-:Y:S01]  /*3040*/  @P2 F2FP.BF16.F32.PACK_AB R115, RZ, R115 ;  /* 0x00000073ff73223e */ /* 0x000fe200000010ff */
[----:B-----5:R-:W-:Y:S02]  /*3050*/  @P2 FMUL.FTZ R155, R157, UR11 ;  /* 0x0000000b9d9b2c20 */ /* 0x020fe40008410000 */
[----:B------:R-:W-:Y:S01]  /*3060*/  @P0 FFMA.FTZ R67, R114, UR31, R67 ;  /* 0x0000001f72430c23 */ /* 0x000fe20008010043 */
[----:B------:R-:W-:Y:S01]  /*3070*/  @P0 FFMA.FTZ R114, R128, UR7, R117 ;  /* 0x0000000780720c23 */ /* 0x000fe20008010075 */
[----:B------:R-:W-:Y:S02]  /*3080*/  @P2 PRMT R110, R115, 0x7610, R110 ;  /* 0x00007610736e2816 */ /* 0x000fe4000000006e */
[----:B------:R-:W-:Y:S01]  /*3090*/  @P2 F2FP.BF16.F32.PACK_AB R155, RZ, R155 ;  /* 0x0000009bff9b223e */ /* 0x000fe200000010ff */
[----:B------:R-:W-:Y:S01]  /*30a0*/  @P0 FADD.FTZ R113, R127, -R114 ;  /* 0x800000727f710221 */ /* 0x000fe20000010000 */
[C---:B-1----:R-:W-:Y:S01]  /*30b0*/  @P2 FMUL.FTZ R114, R65.reuse, UR9 ;  /* 0x0000000941722c20 */ /* 0x042fe20008410000 */
[----:B------:R-:W1:Y:S01]  /*30c0*/  @UP3 LDCU UR9, c[0x0][0x40c] ;  /* 0x00008180ff0937ac */ /* 0x000e620008000800 */
[----:B------:R-:W-:Y:S01]  /*30d0*/  F2FP.BF16.F32.PACK_AB R65, R65, R156 ;  /* 0x0000009c4141723e */ /* 0x000fe200000010ff */
[----:B------:R-:W-:Y:S01]  /*30e0*/  @P0 FFMA.FTZ R154, R113, UR31, R154 ;  /* 0x0000001f719a0c23 */ /* 0x000fe2000801009a */
[----:B------:R-:W-:-:S02]  /*30f0*/  SHF.L.U32 R113, R100, 0x10, RZ ;  /* 0x0000001064717819 */ /* 0x000fc400000006ff */
[----:B------:R-:W-:Y:S01]  /*3100*/  @P2 F2FP.BF16.F32.PACK_AB R114, RZ, R114 ;  /* 0x00000072ff72223e */ /* 0x000fe200000010ff */
[----:B---3--:R-:W-:Y:S01]  /*3110*/  @P2 FMUL.FTZ R158, R154, UR33 ;  /* 0x000000219a9e2c20 */ /* 0x008fe20008410000 */
[----:B------:R-:W-:Y:S01]  /*3120*/  @P2 PRMT R110, R110, 0x5410, R155 ;  /* 0x000054106e6e2816 */ /* 0x000fe2000000009b */
[----:B------:R-:W-:Y:S01]  /*3130*/  @P3 FFMA.FTZ R113, R112, UR31, R113 ;  /* 0x0000001f70713c23 */ /* 0x000fe20008010071 */
[----:B0-----:R-:W-:Y:S01]  /*3140*/  @P2 FMUL.FTZ R112, R156, UR8 ;  /* 0x000000089c702c20 */ /* 0x001fe20008410000 */
[----:B------:R-:W0:Y:S01]  /*3150*/  @UP3 LDCU UR8, c[0x0][0x40c] ;  /* 0x00008180ff0837ac */ /* 0x000e220008000800 */
[----:B--2---:R-:W-:Y:S01]  /*3160*/  @P2 FMUL.FTZ R156, R67, UR32 ;  /* 0x00000020439c2c20 */ /* 0x004fe20008410000 */
[----:B------:R-:W-:Y:S02]  /*3170*/  F2FP.BF16.F32.PACK_AB R67, R154, R67 ;  /* 0x000000439a43723e */ /* 0x000fe400000010ff */
[----:B------:R-:W-:Y:S02]  /*3180*/  @P2 F2FP.BF16.F32.PACK_AB R112, RZ, R112 ;  /* 0x00000070ff70223e */ /* 0x000fe400000010ff */
[----:B------:R-:W-:Y:S01]  /*3190*/  @P2 F2FP.BF16.F32.PACK_AB R157, RZ, R156 ;  /* 0x0000009cff9d223e */ /* 0x000fe200000010ff */
[----:B-1----:R-:W-:Y:S01]  /*31a0*/  @P2 FMUL.FTZ R156, R64, UR9 ;  /* 0x00000009409c2c20 */ /* 0x002fe20008410000 */
[----:B------:R-:W-:-:S02]  /*31b0*/  @P2 F2FP.BF16.F32.PACK_AB R158, RZ, R158 ;  /* 0x0000009eff9e223e */ /* 0x000fc400000010ff */
[----:B------:R-:W-:Y:S02]  /*31c0*/  @P2 PRMT R109, R112, 0x7610, R109 ;  /* 0x00007610706d2816 */ /* 0x000fe4000000006d */
[----:B------:R-:W-:Y:S02]  /*31d0*/  @P2 F2FP.BF16.F32.PACK_AB R156, RZ, R156 ;  /* 0x0000009cff9c223e */ /* 0x000fe400000010ff */
[----:B------:R-:W-:Y:S02]  /*31e0*/  @P2 PRMT R111, R157, 0x7610, R111 ;  /* 0x000076109d6f2816 */ /* 0x000fe4000000006f */
[----:B------:R-:W-:Y:S01]  /*31f0*/  F2FP.BF16.F32.PACK_AB R64, R64, R113 ;  /* 0x000000714040723e */ /* 0x000fe200000010ff */
[----:B0-----:R-:W-:Y:S01]  /*3200*/  @P2 FMUL.FTZ R154, R113, UR8 ;  /* 0x00000008719a2c20 */ /* 0x001fe20008410000 */
[----:B------:R-:W-:Y:S02]  /*3210*/  @P2 PRMT R109, R109, 0x5410, R114 ;  /* 0x000054106d6d2816 */ /* 0x000fe40000000072 */
[----:B------:R-:W-:-:S02]  /*3220*/  @P2 PRMT R111, R111, 0x5410, R158 ;  /* 0x000054106f6f2816 */ /* 0x000fc4000000009e */
[----:B------:R-:W-:-:S04]  /*3230*/  @P2 F2FP.BF16.F32.PACK_AB R154, RZ, R154 ;  /* 0x0000009aff9a223e */ /* 0x000fc800000010ff */
[----:B------:R-:W-:-:S04]  /*3240*/  @P2 PRMT R108, R154, 0x7610, R108 ;  /* 0x000076109a6c2816 */ /* 0x000fc8000000006c */
[----:B------:R-:W-:-:S07]  /*3250*/  @P2 PRMT R108, R108, 0x5410, R156 ;  /* 0x000054106c6c2816 */ /* 0x000fce000000009c */
.L_x_2057:
        /* <DEDUP_REMOVED lines=11> */
.L_x_2047:
[----:B------:R-:W-:Y:S05]  /*3310*/  BSYNC.RECONVERGENT B0 ;  /* 0x0000000000007941 */ /* 0x000fea0003800200 */
.L_x_2046:
        /* <DEDUP_REMOVED lines=15> */
[----:B------:R-:W-:Y:S01]  /*3410*/  SHF.L.U32 R67, R67, 0x10, RZ ;  /* 0x0000001043437819 */ /* 0x000fe200000006ff */
[----:B------:R-:W2:Y:S06]  /*3420*/  @UP3 LDCU UR10, c[0x0][0x40c] ;  /* 0x00008180ff0a37ac */ /* 0x000eac0008000800 */
[----:B------:R-:W-:Y:S01]  /*3430*/  @P4 PRMT R113, R107, 0x7632, R113 ;  /* 0x000076326b714816 */ /* 0x000fe20000000071 */
[--C-:B------:R-:W-:Y:S01]  /*3440*/  @P4 FFMA.FTZ R112, R18, UR7, R117.reuse ;  /* 0x0000000712704c23 */ /* 0x100fe20008010075 */
[--C-:B------:R-:W-:Y:S01]  /*3450*/  @P4 FFMA.FTZ R66, R12, UR7, R117.reuse ;  /* 0x000000070c424c23 */ /* 0x100fe20008010075 */
[----:B------:R-:W-:Y:S01]  /*3460*/  @!P4 SHF.L.U32 R150, R150, 0x10, RZ ;  /* 0x000000109696c819 */ /* 0x000fe200000006ff */
[--C-:B------:R-:W-:Y:S01]  /*3470*/  @P4 FFMA.FTZ R65, R3, UR7, R117.reuse ;  /* 0x0000000703414c23 */ /* 0x100fe20008010075 */
[----:B------:R-:W-:Y:S01]  /*3480*/  @P4 SHF.L.U32 R113, R113, 0x10, RZ ;  /* 0x0000001071714819 */ /* 0x000fe200000006ff */
[----:B------:R-:W-:Y:S01]  /*3490*/  @P4 FADD.FTZ R112, R17, -R112 ;  /* 0x8000007011704221 */ /* 0x000fe20000010000 */
[----:B------:R-:W-:Y:S01]  /*34a0*/  @P4 FADD.FTZ R66, R11, -R66 ;  /* 0x800000420b424221 */ /* 0x000fe20000010000 */
[----:B------:R-:W-:Y:S01]  /*34b0*/  @P4 FFMA.FTZ R114, R14, UR7, R117 ;  /* 0x000000070e724c23 */ /* 0x000fe20008010075 */
[----:B------:R-:W-:Y:S01]  /*34c0*/  @P4 FADD.FTZ R65, R4, -R65 ;  /* 0x8000004104414221 */ /* 0x000fe20000010000 */
[----:B------:R-:W-:Y:S01]  /*34d0*/  @P4 FFMA.FTZ R150, R112, UR31, R113 ;  /* 0x0000001f70964c23 */ /* 0x000fe20008010071 */
[----:B------:R-:W-:Y:S01]  /*34e0*/  @P4 FFMA.FTZ R67, R66, UR31, R67 ;  /* 0x0000001f42434c23 */ /* 0x000fe20008010043 */
[----:B------:R-:W-:Y:S01]  /*34f0*/  PRMT R66, R105, 0x7632, R66 ;  /* 0x0000763269427816 */ /* 0x000fe20000000042 */
[----:B------:R-:W-:Y:S01]  /*3500*/  @P4 FFMA.FTZ R113, R5, UR7, R117 ;  /* 0x0000000705714c23 */ /* 0x000fe20008010075 */
[----:B------:R-:W-:Y:S01]  /*3510*/  @P4 FFMA.FTZ R64, R65, UR31, R64 ;  /* 0x0000001f41404c23 */ /* 0x000fe20008010040 */
[----:B------:R-:W-:Y:S01]  /*3520*/  SHF.L.U32 R65, R105, 0x10, RZ ;  /* 0x0000001069417819 */ /* 0x000fe200000006ff */
[----:B------:R-:W3:Y:S01]  /*3530*/  @UP3 LDCU UR32, c[0x0][0x40c] ;  /* 0x00008180ff2037ac */ /* 0x000ee20008000800 */
[----:B------:R-:W-:Y:S01]  /*3540*/  SHF.L.U32 R66, R66, 0x10, RZ ;  /* 0x0000001042427819 */ /* 0x000fe200000006ff */
[----:B------:R-:W-:Y:S01]  /*3550*/  @P4 FADD.FTZ R112, R6, -R113 ;  /* 0x8000007106704221 */ /* 0x000fe20000010000 */
[----:B------:R-:W-:Y:S01]  /*3560*/  @P4 FADD.FTZ R113, R13, -R114 ;  /* 0x800000720d714221 */ /* 0x000fe20000010000 */
[----:B------:R-:W-:Y:S01]  /*3570*/  @P4 FFMA.FTZ R114, R16, UR7, R117 ;  /* 0x0000000710724c23 */ /* 0x000fe20008010075 */
[----:B------:R-:W4:Y:S01]  /*3580*/  @UP3 LDCU UR11, c[0x0][0x40c] ;  /* 0x00008180ff0b37ac */ /* 0x000f220008000800 */
[----:B------:R-:W-:Y:S01]  /*3590*/  @P4 FFMA.FTZ R65, R112, UR31, R65 ;  /* 0x0000001f70414c23 */ /* 0x000fe20008010041 */
[----:B------:R-:W-:Y:S01]  /*35a0*/  @P4 FFMA.FTZ R66, R113, UR31, R66 ;  /* 0x0000001f71424c23 */ /* 0x000fe20008010042 */
[----:B------:R-:W-:Y:S01]  /*35b0*/  @P4 FFMA.FTZ R113, R7, UR7, R117 ;  /* 0x0000000707714c23 */ /* 0x000fe20008010075 */
[----:B------:R-:W-:Y:S01]  /*35c0*/  SHF.L.U32 R112, R106, 0x10, RZ ;  /* 0x000000106a707819 */ /* 0x000fe200000006ff */
[----:B------:R-:W5:Y:S01]  /*35d0*/  @UP3 LDCU UR33, c[0x0][0x40c] ;  /* 0x00008180ff2137ac */ /* 0x000f620008000800 */
[----:B------:R-:W-:Y:S01]  /*35e0*/  @P4 FADD.FTZ R114, R15, -R114 ;  /* 0x800000720f724221 */ /* 0x000fe20000010000 */
[----:B------:R-:W-:Y:S01]  /*35f0*/  @P4 FADD.FTZ R115, R8, -R113 ;  /* 0x8000007108734221 */ /* 0x000fe20000010000 */
[----:B------:R-:W-:Y:S01]  /*3600*/  SHF.L.U32 R113, R152, 0x10, RZ ;  /* 0x0000001098717819 */ /* 0x000fe200000006ff */
[----:B------:R-:W5:Y:S01]  /*3610*/  @UP3 LDCU UR34, c[0x0][0x40c] ;  /* 0x00008180ff2237ac */ /* 0x000f620008000800 */
[----:B------:R-:W-:Y:S01]  /*3620*/  @P4 FFMA.FTZ R119, R9, UR7, R117 ;  /* 0x0000000709774c23 */ /* 0x000fe20008010075 */
[----:B------:R-:W-:Y:S01]  /*3630*/  @P4 FFMA.FTZ R112, R115, UR31, R112 ;  /* 0x0000001f73704c23 */ /* 0x000fe20008010070 */
[----:B------:R-:W-:Y:S01]  /*3640*/  SHF.L.U32 R115, R107, 0x10, RZ ;  /* 0x000000106b737819 */ /* 0x000fe200000006ff */
[----:B------:R-:W-:Y:S01]  /*3650*/  @P4 FFMA.FTZ R113, R114, UR31, R113 ;  /* 0x0000001f72714c23 */ /* 0x000fe20008010071 */
[----:B------:R-:W-:Y:S01]  /*3660*/  @P4 FADD.FTZ R114, R10, -R119 ;  /* 0x800000770a724221 */ /* 0x000fe20000010000 */
[----:B-1----:R-:W-:Y:S01]  /*3670*/  @P2 FMUL.FTZ R118, R67, UR9 ;  /* 0x0000000943762c20 */ /* 0x002fe20008410000 */
[----:B---3--:R-:W-:-:S02]  /*3680*/  @P2 FMUL.FTZ R152, R112, UR32 ;  /* 0x0000002070982c20 */ /* 0x008fc40008410000 */
[----:B------:R-:W-:Y:S01]  /*3690*/  @P4 FFMA.FTZ R115, R114, UR31, R115 ;  /* 0x0000001f72734c23 */ /* 0x000fe20008010073 */
[----:B0-----:R-:W-:Y:S01]  /*36a0*/  @P2 FMUL.FTZ R114, R64, UR8 ;  /* 0x0000000840722c20 */ /* 0x001fe20008410000 */
[----:B------:R-:W-:Y:S01]  /*36b0*/  F2FP.BF16.F32.PACK_AB R64, R67, R64 ;  /* 0x000000404340723e */ /* 0x000fe200000010ff */
[----:B--2---:R-:W-:Y:S01]  /*36c0*/  @P2 FMUL.FTZ R67, R65, UR10 ;  /* 0x0000000a41432c20 */ /* 0x004fe20008410000 */
[C---:B----4-:R-:W-:Y:S01]  /*36d0*/  @P2 FMUL.FTZ R119, R66.reuse, UR11 ;  /* 0x0000000b42772c20 */ /* 0x050fe20008410000 */
[----:B------:R-:W-:Y:S02]  /*36e0*/  F2FP.BF16.F32.PACK_AB R65, R66, R65 ;  /* 0x000000414241723e */ /* 0x000fe400000010ff */
[C---:B------:R-:W-:Y:S01]  /*36f0*/  F2FP.BF16.F32.PACK_AB R66, R113.reuse, R112 ;  /* 0x000000707142723e */ /* 0x040fe200000010ff */
[----:B-----5:R-:W-:Y:S01]  /*3700*/  @P2 FMUL.FTZ R113, R113, UR33 ;  /* 0x0000002171712c20 */ /* 0x020fe20008410000 */
[----:B------:R-:W-:Y:S01]  /*3710*/  @P2 FMUL.FTZ R112, R115, UR34 ;  /* 0x0000002273702c20 */ /* 0x000fe20008410000 */
[----:B------:R-:W-:-:S02]  /*3720*/  @P2 F2FP.BF16.F32.PACK_AB R114, RZ, R114 ;  /* 0x00000072ff72223e */ /* 0x000fc400000010ff */
[----:B------:R-:W-:Y:S02]  /*3730*/  @P2 F2FP.BF16.F32.PACK_AB R67, RZ, R67 ;  /* 0x00000043ff43223e */ /* 0x000fe400000010ff */
[----:B------:R-:W-:Y:S02]  /*3740*/  @P2 F2FP.BF16.F32.PACK_AB R152, RZ, R152 ;  /* 0x00000098ff98223e */ /* 0x000fe400000010ff */
[----:B------:R-:W-:Y:S02]  /*3750*/  @P2 F2FP.BF16.F32.PACK_AB R118, RZ, R118 ;  /* 0x00000076ff76223e */ /* 0x000fe400000010ff */
[----:B------:R-:W-:Y:S02]  /*3760*/  @P2 F2FP.BF16.F32.PACK_AB R119, RZ, R119 ;  /* 0x00000077ff77223e */ /* 0x000fe400000010ff */
[----:B------:R-:W-:Y:S02]  /*3770*/  @P2 F2FP.BF16.F32.PACK_AB R112, RZ, R112 ;  /* 0x00000070ff70223e */ /* 0x000fe400000010ff */
[----:B------:R-:W-:-:S02]  /*3780*/  @P2 F2FP.BF16.F32.PACK_AB R113, RZ, R113 ;  /* 0x00000071ff71223e */ /* 0x000fc400000010ff */
[----:B------:R-:W-:Y:S02]  /*3790*/  @P2 PRMT R108, R114, 0x7610, R108 ;  /* 0x00007610726c2816 */ /* 0x000fe4000000006c */
[----:B------:R-:W-:Y:S02]  /*37a0*/  @P2 PRMT R109, R67, 0x7610, R109 ;  /* 0x00007610436d2816 */ /* 0x000fe4000000006d */
[----:B------:R-:W-:Y:S02]  /*37b0*/  @P2 PRMT R110, R152, 0x7610, R110 ;  /* 0x00007610986e2816 */ /* 0x000fe4000000006e */
        /* <DEDUP_REMOVED lines=10> */
.L_x_2062:
[----:B------:R-:W-:Y:S01]  /*3860*/  ISETP.LT.AND P4, PT, RZ, UR30, PT ;  /* 0x0000001eff007c0c */ /* 0x000fe2000bf81270 */
[----:B------:R-:W0:Y:S01]  /*3870*/  @UP3 LDCU UR8, c[0x0][0x40c] ;  /* 0x00008180ff0837ac */ /* 0x000e220008000800 */
[----:B------:R-:W2:Y:S01]  /*3880*/  @UP3 LDCU UR10, c[0x0][0x40c] ;  /* 0x00008180ff0a37ac */ /* 0x000ea20008000800 */
[----:B------:R-:W3:Y:S10]  /*3890*/  @UP3 LDCU UR32, c[0x0][0x40c] ;  /* 0x00008180ff2037ac */ /* 0x000ef40008000800 */
[----:B-1----:R-:W-:Y:S01]  /*38a0*/  @P4 PRMT R112, R104, 0x7632, R112 ;  /* 0x0000763268704816 */ /* 0x002fe20000000070 */
[--C-:B------:R-:W-:Y:S01]  /*38b0*/  @P4 FFMA.FTZ R114, R12, UR7, R117.reuse ;  /* 0x000000070c724c23 */ /* 0x100fe20008010075 */
[----:B------:R-:W-:Y:S01]  /*38c0*/  @!P4 SHF.L.U32 R119, R119, 0x10, RZ ;  /* 0x000000107777c819 */ /* 0x000fe200000006ff */
[--C-:B------:R-:W-:Y:S01]  /*38d0*/  @P4 FFMA.FTZ R115, R5, UR7, R117.reuse ;  /* 0x0000000705734c23 */ /* 0x100fe20008010075 */
[----:B------:R-:W-:Y:S01]  /*38e0*/  @P4 SHF.L.U32 R112, R112, 0x10, RZ ;  /* 0x0000001070704819 */ /* 0x000fe200000006ff */
[----:B------:R-:W-:Y:S01]  /*38f0*/  @P4 FADD.FTZ R113, R11, -R114 ;  /* 0x800000720b714221 */ /* 0x000fe20000010000 */
[--C-:B------:R-:W-:Y:S01]  /*3900*/  @P4 FFMA.FTZ R114, R14, UR7, R117.reuse ;  /* 0x000000070e724c23 */ /* 0x100fe20008010075 */
[----:B------:R-:W-:Y:S01]  /*3910*/  @!P4 SHF.L.U32 R118, R118, 0x10, RZ ;  /* 0x000000107676c819 */ /* 0x000fe200000006ff */
[--C-:B------:R-:W-:Y:S01]  /*3920*/  @P4 FFMA.FTZ R150, R16, UR7, R117.reuse ;  /* 0x0000000710964c23 */ /* 0x100fe20008010075 */
[--C-:B------:R-:W-:Y:S01]  /*3930*/  @P4 FFMA.FTZ R119, R113, UR31, R112.reuse ;  /* 0x0000001f71774c23 */ /* 0x100fe20008010070 */
[----:B------:R-:W-:Y:S01]  /*3940*/  @P4 PRMT R112, R105, 0x7632, R112 ;  /* 0x0000763269704816 */ /* 0x000fe20000000070 */
[----:B------:R-:W-:Y:S01]  /*3950*/  @P4 FADD.FTZ R113, R13, -R114 ;  /* 0x800000720d714221 */ /* 0x000fe20000010000 */
[----:B------:R-:W-:Y:S01]  /*3960*/  SHF.L.U32 R114, R104, 0x10, RZ ;  /* 0x0000001068727819 */ /* 0x000fe200000006ff */
[----:B------:R-:W1:Y:S01]  /*3970*/  @UP3 LDCU UR9, c[0x0][0x40c] ;  /* 0x00008180ff0937ac */ /* 0x000e620008000800 */
[----:B------:R-:W-:Y:S01]  /*3980*/  @P4 SHF.L.U32 R112, R112, 0x10, RZ ;  /* 0x0000001070704819 */ /* 0x000fe200000006ff */
[----:B------:R-:W-:Y:S01]  /*3990*/  @P4 FADD.FTZ R155, R15, -R150 ;  /* 0x800000960f9b4221 */ /* 0x000fe20000010000 */
[----:B------:R-:W-:Y:S01]  /*39a0*/  SHF.L.U32 R150, R107, 0x10, RZ ;  /* 0x000000106b967819 */ /* 0x000fe200000006ff */
[----:B------:R-:W4:Y:S02]  /*39b0*/  @UP3 LDCU UR11, c[0x0][0x40c] ;  /* 0x00008180ff0b37ac */ /* 0x000f240008000800 */
[----:B------:R-:W-:Y:S01]  /*39c0*/  @P4 FFMA.FTZ R118, R113, UR31, R112 ;  /* 0x0000001f71764c23 */ /* 0x000fe20008010070 */
[----:B------:R-:W-:Y:S01]  /*39d0*/  @P4 FFMA.FTZ R113, R3, UR7, R117 ;  /* 0x0000000703714c23 */ /* 0x000fe20008010075 */
[----:B------:R-:W-:Y:S01]  /*39e0*/  @P4 FADD.FTZ R112, R6, -R115 ;  /* 0x8000007306704221 */ /* 0x000fe20000010000 */
[----:B------:R-:W-:Y:S01]  /*39f0*/  SHF.L.U32 R115, R105, 0x10, RZ ;  /* 0x0000001069737819 */ /* 0x000fe200000006ff */
[----:B------:R-:W5:Y:S01]  /*3a00*/  @UP3 LDCU UR33, c[0x0][0x40c] ;  /* 0x00008180ff2137ac */ /* 0x000f620008000800 */
[----:B------:R-:W-:-:S03]  /*3a10*/  @P4 FADD.FTZ R113, R4, -R113 ;  /* 0x8000007104714221 */ /* 0x000fc60000010000 */
[----:B------:R-:W-:Y:S01]  /*3a20*/  @P4 FFMA.FTZ R115, R112, UR31, R115 ;  /* 0x0000001f70734c23 */ /* 0x000fe20008010073 */
[----:B------:R-:W-:Y:S01]  /*3a30*/  @P4 FFMA.FTZ R114, R113, UR31, R114 ;  /* 0x0000001f71724c23 */ /* 0x000fe20008010072 */
[----:B------:R-:W-:Y:S01]  /*3a40*/  @P4 FFMA.FTZ R113, R7, UR7, R117 ;  /* 0x0000000707714c23 */ /* 0x000fe20008010075 */
[----:B------:R-:W5:Y:S01]  /*3a50*/  @UP3 LDCU UR34, c[0x0][0x40c] ;  /* 0x00008180ff2237ac */ /* 0x000f620008000800 */
[----:B--2---:R-:W-:Y:S01]  /*3a60*/  @P2 FMUL.FTZ R115, R115, UR10 ;  /* 0x0000000a73732c20 */ /* 0x004fe20008410000 */
[----:B0-----:R-:W-:Y:S01]  /*3a70*/  @P2 FMUL.FTZ R114, R114, UR8 ;  /* 0x0000000872722c20 */ /* 0x001fe20008410000 */
[----:B------:R-:W-:Y:S01]  /*3a80*/  @P4 FADD.FTZ R112, R8, -R113 ;  /* 0x8000007108704221 */ /* 0x000fe20000010000 */
[----:B------:R-:W-:Y:S01]  /*3a90*/  SHF.L.U32 R113, R106, 0x10, RZ ;  /* 0x000000106a717819 */ /* 0x000fe200000006ff */
[----:B-1----:R-:W-:Y:S01]  /*3aa0*/  @P2 FMUL.FTZ R119, R119, UR9 ;  /* 0x0000000977772c20 */ /* 0x002fe20008410000 */
[----:B----4-:R-:W-:Y:S01]  /*3ab0*/  @P2 FMUL.FTZ R118, R118, UR11 ;  /* 0x0000000b76762c20 */ /* 0x010fe20008410000 */
[----:B------:R-:W-:-:S02]  /*3ac0*/  @P2 F2FP.BF16.F32.PACK_AB R114, RZ, R114 ;  /* 0x00000072ff72223e */ /* 0x000fc400000010ff */
[----:B------:R-:W-:Y:S01]  /*3ad0*/  @P4 FFMA.FTZ R113, R112, UR31, R113 ;  /* 0x0000001f70714c23 */ /* 0x000fe20008010071 */
[----:B------:R-:W-:Y:S02]  /*3ae0*/  PRMT R112, R106, 0x7632, R112 ;  /* 0x000076326a707816 */ /* 0x000fe40000000070 */
[----:B------:R-:W-:Y:S01]  /*3af0*/  @P2 F2FP.BF16.F32.PACK_AB R115, RZ, R115 ;  /* 0x00000073ff73223e */ /* 0x000fe200000010ff */
[----:B---3--:R-:W-:Y:S01]  /*3b00*/  @P2 FMUL.FTZ R113, R113, UR32 ;  /* 0x0000002071712c20 */ /* 0x008fe20008410000 */
[----:B------:R-:W-:Y:S02]  /*3b10*/  SHF.L.U32 R112, R112, 0x10, RZ ;  /* 0x0000001070707819 */ /* 0x000fe400000006ff */
[----:B------:R-:W-:Y:S02]  /*3b20*/  @P2 F2FP.BF16.F32.PACK_AB R119, RZ, R119 ;  /* 0x00000077ff77223e */ /* 0x000fe400000010ff */
[----:B------:R-:W-:Y:S01]  /*3b30*/  @P2 F2FP.BF16.F32.PACK_AB R113, RZ, R113 ;  /* 0x00000071ff71223e */ /* 0x000fe200000010ff */
[----:B------:R-:W-:Y:S01]  /*3b40*/  @P4 FFMA.FTZ R112, R155, UR31, R112 ;  /* 0x0000001f9b704c23 */ /* 0x000fe20008010070 */
[----:B------:R-:W-:Y:S01]  /*3b50*/  @P4 FFMA.FTZ R155, R9, UR7, R117 ;  /* 0x00000007099b4c23 */ /* 0x000fe20008010075 */
[----:B------:R-:W-:-:S02]  /*3b60*/  @P2 F2FP.BF16.F32.PACK_AB R118, RZ, R118 ;  /* 0x00000076ff76223e */ /* 0x000fc400000010ff */
[----:B-----5:R-:W-:Y:S01]  /*3b70*/  @P2 FMUL.FTZ R112, R112, UR33 ;  /* 0x0000002170702c20 */ /* 0x020fe20008410000 */
[----:B------:R-:W-:Y:S01]  /*3b80*/  @P4 FADD.FTZ R155, R10, -R155 ;  /* 0x8000009b0a9b4221 */ /* 0x000fe20000010000 */
[----:B------:R-:W-:Y:S02]  /*3b90*/  @P2 PRMT R108, R114, 0x7610, R108 ;  /* 0x00007610726c2816 */ /* 0x000fe4000000006c */
[----:B------:R-:W-:Y:S01]  /*3ba0*/  @P2 PRMT R109, R115, 0x7610, R109 ;  /* 0x00007610736d2816 */ /* 0x000fe2000000006d */
[----:B------:R-:W-:Y:S01]  /*3bb0*/  @P4 FFMA.FTZ R150, R155, UR31, R150 ;  /* 0x0000001f9b964c23 */ /* 0x000fe20008010096 */
[----:B------:R-:W-:Y:S02]  /*3bc0*/  @P2 F2FP.BF16.F32.PACK_AB R112, RZ, R112 ;  /* 0x00000070ff70223e */ /* 0x000fe400000010ff */
[----:B------:R-:W-:Y:S01]  /*3bd0*/  @P2 PRMT R110, R113, 0x7610, R110 ;  /* 0x00007610716e2816 */ /* 0x000fe2000000006e */
[----:B------:R-:W-:Y:S01]  /*3be0*/  @P2 FMUL.FTZ R150, R150, UR34 ;  /* 0x0000002296962c20 */ /* 0x000fe20008410000 */
[----:B------:R-:W-:-:S02]  /*3bf0*/  @P2 PRMT R108, R108, 0x5410, R119 ;  /* 0x000054106c6c2816 */ /* 0x000fc40000000077 */
[----:B------:R-:W-:Y:S02]  /*3c00*/  @P2 PRMT R109, R109, 0x5410, R118 ;  /* 0x000054106d6d2816 */ /* 0x000fe40000000076 */
[----:B------:R-:W-:Y:S02]  /*3c10*/  @P2 F2FP.BF16.F32.PACK_AB R150, RZ, R150 ;  /* 0x00000096ff96223e */ /* 0x000fe400000010ff */
        /* <DEDUP_REMOVED lines=12> */
.L_x_2061:
[----:B-1----:R-:W0:Y:S02]  /*3ce0*/  LDC.64 R112, c[0x0][0x478] ;  /* 0x00011e00ff707b82 */ /* 0x002e240000000a00 */
[----:B0-----:R-:W-:-:S04]  /*3cf0*/  ISETP.NE.U32.AND P0, PT, R112, RZ, PT ;  /* 0x000000ff7000720c */ /* 0x001fc80003f05070 */
[----:B------:R-:W-:-:S13]  /*3d00*/  ISETP.NE.AND.EX P0, PT, R113, RZ, PT, P0 ;  /* 0x000000ff7100720c */ /* 0x000fda0003f05300 */
[----:B------:R-:W-:Y:S05]  /*3d10*/  @!P0 BRA `(.L_x_2064) ;  /* 0x0000000400188947 */ /* 0x000fea0003800000 */
[--C-:B------:R-:W-:Y:S01]  /*3d20*/  FFMA.FTZ R65, R3, UR7, R117.reuse ;  /* 0x0000000703417c23 */ /* 0x100fe20008010075 */
[----:B------:R-:W0:Y:S01]  /*3d30*/  @UP3 LDCU UR8, c[0x0][0x40c] ;  /* 0x00008180ff0837ac */ /* 0x000e220008000800 */
[--C-:B------:R-:W-:Y:S01]  /*3d40*/  FFMA.FTZ R66, R12, UR7, R117.reuse ;  /* 0x000000070c427c23 */ /* 0x100fe20008010075 */
[----:B------:R-:W-:Y:S01]  /*3d50*/  FFMA.FTZ R67, R5, UR7, R117 ;  /* 0x0000000705437c23 */ /* 0x000fe20008010075 */
[----:B------:R-:W-:Y:S01]  /*3d60*/  FADD.FTZ R64, R4, -R65 ;  /* 0x8000004104407221 */ /* 0x000fe20000010000 */
[----:B------:R-:W-:Y:S01]  /*3d70*/  ISETP.LT.AND P4, PT, RZ, UR30, PT ;  /* 0x0000001eff007c0c */ /* 0x000fe2000bf81270 */
[----:B------:R-:W-:Y:S01]  /*3d80*/  FADD.FTZ R65, R11, -R66 ;  /* 0x800000420b417221 */ /* 0x000fe20000010000 */
[----:B------:R-:W-:Y:S01]  /*3d90*/  FADD.FTZ R112, R6, -R67 ;  /* 0x8000004306707221 */ /* 0x000fe20000010000 */
[----:B------:R-:W-:Y:S01]  /*3da0*/  FMUL.FTZ R64, R64, UR31 ;  /* 0x0000001f40407c20 */ /* 0x000fe20008410000 */
[----:B------:R-:W1:Y:S01]  /*3db0*/  @UP3 LDCU UR9, c[0x0][0x40c] ;  /* 0x00008180ff0937ac */ /* 0x000e620008000800 */
[--C-:B------:R-:W-:Y:S01]  /*3dc0*/  FFMA.FTZ R114, R14, UR7, R117.reuse ;  /* 0x000000070e727c23 */ /* 0x100fe20008010075 */
[----:B------:R-:W-:-:S02]  /*3dd0*/  FFMA.FTZ R154, R18, UR7, R117 ;  /* 0x00000007129a7c23 */ /* 0x000fc40008010075 */
[----:B------:R-:W-:Y:S01]  /*3de0*/  FSEL R66, R64, RZ, P4 ;  /* 0x000000ff40427208 */ /* 0x000fe20002000000 */
[----:B------:R-:W-:Y:S01]  /*3df0*/  FMUL.FTZ R64, R65, UR31 ;  /* 0x0000001f41407c20 */ /* 0x000fe20008410000 */
[----:B------:R-:W-:Y:S01]  /*3e00*/  FMUL.FTZ R65, R112, UR31 ;  /* 0x0000001f70417c20 */ /* 0x000fe20008410000 */
[----:B------:R-:W2:Y:S02]  /*3e10*/  @UP3 LDCU UR11, c[0x0][0x40c] ;  /* 0x00008180ff0b37ac */ /* 0x000ea40008000800 */
[----:B0-----:R-:W-:Y:S01]  /*3e20*/  @P2 FMUL.FTZ R67, R66, UR8 ;  /* 0x0000000842432c20 */ /* 0x001fe20008410000 */
[----:B------:R-:W-:Y:S01]  /*3e30*/  FSEL R115, R64, RZ, P4 ;  /* 0x000000ff40737208 */ /* 0x000fe20002000000 */
[----:B------:R-:W0:Y:S01]  /*3e40*/  @UP3 LDCU UR8, c[0x0][0x40c] ;  /* 0x00008180ff0837ac */ /* 0x000e220008000800 */
[----:B------:R-:W-:Y:S01]  /*3e50*/  FSEL R118, R65, RZ, P4 ;  /* 0x000000ff41767208 */ /* 0x000fe20002000000 */
[----:B------:R-:W-:Y:S01]  /*3e60*/  FADD.FTZ R64, R13, -R114 ;  /* 0x800000720d407221 */ /* 0x000fe20000010000 */
[--C-:B------:R-:W-:Y:S01]  /*3e70*/  FFMA.FTZ R65, R7, UR7, R117.reuse ;  /* 0x0000000707417c23 */ /* 0x100fe20008010075 */
[----:B------:R-:W-:Y:S01]  /*3e80*/  FFMA.FTZ R114, R16, UR7, R117 ;  /* 0x0000000710727c23 */ /* 0x000fe20008010075 */
[----:B------:R-:W3:Y:S01]  /*3e90*/  @UP3 LDCU UR10, c[0x0][0x40c] ;  /* 0x00008180ff0a37ac */ /* 0x000ee20008000800 */
[----:B------:R-:W-:Y:S01]  /*3ea0*/  FMUL.FTZ R64, R64, UR31 ;  /* 0x0000001f40407c20 */ /* 0x000fe20008410000 */
[----:B------:R-:W-:Y:S01]  /*3eb0*/  FADD.FTZ R65, R8, -R65 ;  /* 0x8000004108417221 */ /* 0x000fe20000010000 */
[----:B------:R-:W-:Y:S01]  /*3ec0*/  FADD.FTZ R114, R15, -R114 ;  /* 0x800000720f727221 */ /* 0x000fe20000010000 */
[----:B-1----:R-:W-:Y:S01]  /*3ed0*/  @P2 FMUL.FTZ R112, R115, UR9 ;  /* 0x0000000973702c20 */ /* 0x002fe20008410000 */
[----:B------:R-:W1:Y:S01]  /*3ee0*/  @UP3 LDCU UR32, c[0x0][0x40c] ;  /* 0x00008180ff2037ac */ /* 0x000e620008000800 */
[----:B------:R-:W-:Y:S01]  /*3ef0*/  FMUL.FTZ R65, R65, UR31 ;  /* 0x0000001f41417c20 */ /* 0x000fe20008410000 */
[----:B------:R-:W-:-:S02]  /*3f00*/  FSEL R119, R64, RZ, P4 ;  /* 0x000000ff40777208 */ /* 0x000fc40002000000 */
[----:B------:R-:W-:Y:S01]  /*3f10*/  F2FP.BF16.F32.PACK_AB R64, R115, R66 ;  /* 0x000000427340723e */ /* 0x000fe200000010ff */
[----:B------:R-:W4:Y:S01]  /*3f20*/  @UP3 LDCU UR9, c[0x0][0x40c] ;  /* 0x00008180ff0937ac */ /* 0x000f220008000800 */
[----:B------:R-:W-:Y:S01]  /*3f30*/  FFMA.FTZ R115, R9, UR7, R117 ;  /* 0x0000000709737c23 */ /* 0x000fe20008010075 */
[----:B------:R-:W-:Y:S01]  /*3f40*/  FMUL.FTZ R66, R114, UR31 ;  /* 0x0000001f72427c20 */ /* 0x000fe20008410000 */
[----:B------:R-:W-:Y:S01]  /*3f50*/  FSEL R150, R65, RZ, P4 ;  /* 0x000000ff41967208 */ /* 0x000fe20002000000 */
[C---:B--2---:R-:W-:Y:S01]  /*3f60*/  @P2 FMUL.FTZ R114, R119.reuse, UR11 ;  /* 0x0000000b77722c20 */ /* 0x044fe20008410000 */
[----:B------:R-:W-:Y:S01]  /*3f70*/  FADD.FTZ R115, R10, -R115 ;  /* 0x800000730a737221 */ /* 0x000fe20000010000 */
[----:B------:R-:W-:Y:S02]  /*3f80*/  F2FP.BF16.F32.PACK_AB R65, R119, R118 ;  /* 0x000000767741723e */ /* 0x000fe400000010ff */
[----:B------:R-:W-:Y:S01]  /*3f90*/  FSEL R155, R66, RZ, P4 ;  /* 0x000000ff429b7208 */ /* 0x000fe20002000000 */
[----:B0-----:R-:W-:Y:S01]  /*3fa0*/  @P2 FMUL.FTZ R66, R150, UR8 ;  /* 0x0000000896422c20 */ /* 0x001fe20008410000 */
[----:B------:R-:W-:Y:S01]  /*3fb0*/  FMUL.FTZ R119, R115, UR31 ;  /* 0x0000001f73777c20 */ /* 0x000fe20008410000 */
[----:B---3--:R-:W-:Y:S01]  /*3fc0*/  @P2 FMUL.FTZ R113, R118, UR10 ;  /* 0x0000000a76712c20 */ /* 0x008fe20008410000 */
[----:B------:R-:W-:Y:S01]  /*3fd0*/  @P2 F2FP.BF16.F32.PACK_AB R67, RZ, R67 ;  /* 0x00000043ff43223e */ /* 0x000fe200000010ff */
[----:B-1----:R-:W-:Y:S01]  /*3fe0*/  @P2 FMUL.FTZ R118, R155, UR32 ;  /* 0x000000209b762c20 */ /* 0x002fe20008410000 */
[----:B------:R-:W-:-:S02]  /*3ff0*/  @P2 F2FP.BF16.F32.PACK_AB R115, RZ, R66 ;  /* 0x00000042ff73223e */ /* 0x000fc400000010ff */
[----:B------:R-:W-:Y:S02]  /*4000*/  FSEL R152, R119, RZ, P4 ;  /* 0x000000ff77987208 */ /* 0x000fe40002000000 */
[----:B------:R-:W-:Y:S01]  /*4010*/  F2FP.BF16.F32.PACK_AB R66, R155, R150 ;  /* 0x000000969b42723e */ /* 0x000fe200000010ff */
[----:B------:R-:W-:Y:S01]  /*4020*/  FADD.FTZ R150, R17, -R154 ;  /* 0x8000009a11967221 */ /* 0x000fe20000010000 */
[----:B------:R-:W-:Y:S01]  /*4030*/  @P2 F2FP.BF16.F32.PACK_AB R113, RZ, R113 ;  /* 0x00000071ff71223e */ /* 0x000fe200000010ff */
[----:B----4-:R-:W-:Y:S01]  /*4040*/  @P2 FMUL.FTZ R119, R152, UR9 ;  /* 0x0000000998772c20 */ /* 0x010fe20008410000 */
[----:B------:R-:W-:Y:S01]  /*4050*/  @P2 F2FP.BF16.F32.PACK_AB R112, RZ, R112 ;  /* 0x00000070ff70223e */ /* 0x000fe200000010ff */
[----:B------:R-:W-:Y:S01]  /*4060*/  FMUL.FTZ R150, R150, UR31 ;  /* 0x0000001f96967c20 */ /* 0x000fe20008410000 */
[----:B------:R-:W-:Y:S02]  /*4070*/  @P2 PRMT R109, R113, 0x7610, R109 ;  /* 0x00007610716d2816 */ /* 0x000fe4000000006d */
[----:B------:R-:W-:-:S02]  /*4080*/  @P2 F2FP.BF16.F32.PACK_AB R114, RZ, R114 ;  /* 0x00000072ff72223e */ /* 0x000fc400000010ff */
[----:B------:R-:W-:Y:S02]  /*4090*/  @P2 F2FP.BF16.F32.PACK_AB R118, RZ, R118 ;  /* 0x00000076ff76223e */ /* 0x000fe400000010ff */
[----:B------:R-:W-:Y:S02]  /*40a0*/  @P2 F2FP.BF16.F32.PACK_AB R119, RZ, R119 ;  /* 0x00000077ff77223e */ /* 0x000fe400000010ff */
[----:B------:R-:W-:Y:S02]  /*40b0*/  @P2 PRMT R108, R67, 0x7610, R108 ;  /* 0x00007610436c2816 */ /* 0x000fe4000000006c */
[----:B------:R-:W-:Y:S02]  /*40c0*/  FSEL R113, R150, RZ, P4 ;  /* 0x000000ff96717208 */ /* 0x000fe40002000000 */
        /* <DEDUP_REMOVED lines=11> */
.L_x_2064:
        /* <DEDUP_REMOVED lines=9> */
.L_x_2065:
        /* <DEDUP_REMOVED lines=9> */
.L_x_2066:
        /* <DEDUP_REMOVED lines=9> */
.L_x_2067:
        /* <DEDUP_REMOVED lines=9> */
.L_x_2068:
        /* <DEDUP_REMOVED lines=9> */
.L_x_2069:
        /* <DEDUP_REMOVED lines=9> */
.L_x_2070:
        /* <DEDUP_REMOVED lines=9> */
.L_x_2071:
        /* <DEDUP_REMOVED lines=9> */
.L_x_2063:
        /* <DEDUP_REMOVED lines=9> */
.L_x_2060:
[----:B------:R-:W-:Y:S05]  /*4690*/  BSYNC.RECONVERGENT B0 ;  /* 0x0000000000007941 */ /* 0x000fea0003800200 */
.L_x_2059:
        /* <DEDUP_REMOVED lines=84> */
.L_x_2075:
[----:B------:R-:W-:Y:S01]  /*4be0*/  ISETP.LT.AND P5, PT, RZ, UR30, PT ;  /* 0x0000001eff007c0c */ /* 0x000fe2000bfa1270 */
[----:B------:R-:W2:Y:S01]  /*4bf0*/  @UP3 LDCU UR8, c[0x0][0x40c] ;  /* 0x00008180ff0837ac */ /* 0x000ea20008000800 */
[C---:B01----:R-:W-:Y:S02]  /*4c00*/  PRMT R113, R20.reuse, 0x7632, R113 ;  /* 0x0000763214717816 */ /* 0x043fe40000000071 */
[----:B------:R-:W-:Y:S01]  /*4c10*/  SHF.L.U32 R112, R20, 0x10, RZ ;  /* 0x0000001014707819 */ /* 0x000fe200000006ff */
[----:B------:R-:W0:Y:S01]  /*4c20*/  @UP3 LDCU UR10, c[0x0][0x40c] ;  /* 0x00008180ff0a37ac */ /* 0x000e220008000800 */
[----:B------:R-:W-:Y:S01]  /*4c30*/  SHF.L.U32 R113, R113, 0x10, RZ ;  /* 0x0000001071717819 */ /* 0x000fe200000006ff */
[----:B------:R-:W1:Y:S06]  /*4c40*/  @UP3 LDCU UR32, c[0x0][0x40c] ;  /* 0x00008180ff2037ac */ /* 0x000e6c0008000800 */
[--C-:B------:R-:W-:Y:S01]  /*4c50*/  @P5 FFMA.FTZ R115, R19, UR7, R117.reuse ;  /* 0x0000000713735c23 */ /* 0x100fe20008010075 */
[--C-:B------:R-:W-:Y:S01]  /*4c60*/  @P5 FFMA.FTZ R114, R136, UR7, R117.reuse ;  /* 0x0000000788725c23 */ /* 0x100fe20008010075 */
[--C-:B------:R-:W-:Y:S01]  /*4c70*/  @P5 FFMA.FTZ R119, R129, UR7, R117.reuse ;  /* 0x0000000781775c23 */ /* 0x100fe20008010075 */
[----:B------:R-:W-:Y:S01]  /*4c80*/  @P5 FFMA.FTZ R118, R138, UR7, R117 ;  /* 0x000000078a765c23 */ /* 0x000fe20008010075 */
[----:B------:R-:W-:Y:S01]  /*4c90*/  @P5 FADD.FTZ R115, R130, -R115 ;  /* 0x8000007382735221 */ /* 0x000fe20000010000 */
[----:B------:R-:W-:Y:S01]  /*4ca0*/  @P5 FADD.FTZ R114, R135, -R114 ;  /* 0x8000007287725221 */ /* 0x000fe20000010000 */
[----:B------:R-:W-:Y:S01]  /*4cb0*/  @P5 FFMA.FTZ R155, R131, UR7, R117 ;  /* 0x00000007839b5c23 */ /* 0x000fe20008010075 */
[----:B------:R-:W-:Y:S01]  /*4cc0*/  @P5 FADD.FTZ R118, R137, -R118 ;  /* 0x8000007689765221 */ /* 0x000fe20000010000 */
[----:B------:R-:W-:Y:S01]  /*4cd0*/  @P5 FFMA.FTZ R112, R115, UR31, R112 ;  /* 0x0000001f73705c23 */ /* 0x000fe20008010070 */
[C---:B------:R-:W-:Y:S01]  /*4ce0*/  PRMT R115, R21.reuse, 0x7632, R115 ;  /* 0x0000763215737816 */ /* 0x040fe20000000073 */
[----:B------:R-:W-:Y:S01]  /*4cf0*/  @P5 FFMA.FTZ R113, R114, UR31, R113 ;  /* 0x0000001f72715c23 */ /* 0x000fe20008010071 */
[----:B------:R-:W-:Y:S01]  /*4d00*/  @P5 FADD.FTZ R114, R132, -R119 ;  /* 0x8000007784725221 */ /* 0x000fe20000010000 */
[----:B------:R-:W-:Y:S01]  /*4d10*/  SHF.L.U32 R119, R21, 0x10, RZ ;  /* 0x0000001015777819 */ /* 0x000fe200000006ff */
[----:B------:R-:W-:Y:S01]  /*4d20*/  @P5 FADD.FTZ R155, R134, -R155 ;  /* 0x8000009b869b5221 */ /* 0x000fe20000010000 */
[----:B------:R-:W-:Y:S01]  /*4d30*/  SHF.L.U32 R115, R115, 0x10, RZ ;  /* 0x0000001073737819 */ /* 0x000fe200000006ff */
[----:B------:R-:W-:Y:S01]  /*4d40*/  @P5 FFMA.FTZ R150, R140, UR7, R117 ;  /* 0x000000078c965c23 */ /* 0x000fe20008010075 */
[----:B------:R-:W3:Y:S01]  /*4d50*/  @UP3 LDCU UR9, c[0x0][0x40c] ;  /* 0x00008180ff0937ac */ /* 0x000ee20008000800 */
[----:B------:R-:W-:Y:S01]  /*4d60*/  @P5 FFMA.FTZ R119, R114, UR31, R119 ;  /* 0x0000001f72775c23 */ /* 0x000fe20008010077 */
[----:B------:R-:W-:Y:S01]  /*4d70*/  SHF.L.U32 R114, R22, 0x10, RZ ;  /* 0x0000001016727819 */ /* 0x000fe200000006ff */
[----:B------:R-:W-:Y:S01]  /*4d80*/  @P5 FFMA.FTZ R115, R118, UR31, R115 ;  /* 0x0000001f76735c23 */ /* 0x000fe20008010073 */
[----:B------:R-:W-:Y:S01]  /*4d90*/  PRMT R118, R22, 0x7632, R118 ;  /* 0x0000763216767816 */ /* 0x000fe20000000076 */
[----:B------:R-:W4:Y:S01]  /*4da0*/  @UP3 LDCU UR11, c[0x0][0x40c] ;  /* 0x00008180ff0b37ac */ /* 0x000f220008000800 */
[----:B--2---:R-:W-:Y:S01]  /*4db0*/  @P2 FMUL.FTZ R112, R112, UR8 ;  /* 0x0000000870702c20 */ /* 0x004fe20008410000 */
[----:B------:R-:W-:Y:S01]  /*4dc0*/  @P5 FFMA.FTZ R114, R155, UR31, R114 ;  /* 0x0000001f9b725c23 */ /* 0x000fe20008010072 */
[----:B------:R-:W-:Y:S01]  /*4dd0*/  SHF.L.U32 R118, R118, 0x10, RZ ;  /* 0x0000001076767819 */ /* 0x000fe200000006ff */
[----:B------:R-:W2:Y:S01]  /*4de0*/  @UP3 LDCU UR33, c[0x0][0x40c] ;  /* 0x00008180ff2137ac */ /* 0x000ea20008000800 */
[----:B------:R-:W-:Y:S01]  /*4df0*/  @P5 FADD.FTZ R155, R139, -R150 ;  /* 0x800000968b9b5221 */ /* 0x000fe20000010000 */
[----:B------:R-:W-:Y:S01]  /*4e00*/  SHF.L.U32 R150, R23, 0x10, RZ ;  /* 0x0000001017967819 */ /* 0x000fe200000006ff */
[----:B0-----:R-:W-:Y:S01]  /*4e10*/  @P2 FMUL.FTZ R119, R119, UR10 ;  /* 0x0000000a77772c20 */ /* 0x001fe20008410000 */
[----:B------:R-:W0:Y:S01]  /*4e20*/  @UP3 LDCU UR34, c[0x0][0x40c] ;  /* 0x00008180ff2237ac */ /* 0x000e220008000800 */
[----:B------:R-:W-:Y:S01]  /*4e30*/  @P5 FFMA.FTZ R118, R155, UR31, R118 ;  /* 0x0000001f9b765c23 */ /* 0x000fe20008010076 */
[----:B------:R-:W-:Y:S01]  /*4e40*/  @P5 FFMA.FTZ R155, R133, UR7, R117 ;  /* 0x00000007859b5c23 */ /* 0x000fe20008010075 */
[----:B-1----:R-:W-:Y:S01]  /*4e50*/  @P2 FMUL.FTZ R114, R114, UR32 ;  /* 0x0000002072722c20 */ /* 0x002fe20008410000 */
[----:B------:R-:W-:Y:S01]  /*4e60*/  @P2 F2FP.BF16.F32.PACK_AB R112, RZ, R112 ;  /* 0x00000070ff70223e */ /* 0x000fe200000010ff */
[----:B---3--:R-:W-:Y:S01]  /*4e70*/  @P2 FMUL.FTZ R113, R113, UR9 ;  /* 0x0000000971712c20 */ /* 0x008fe20008410000 */
[----:B------:R-:W-:Y:S01]  /*4e80*/  @P5 FADD.FTZ R155, R142, -R155 ;  /* 0x8000009b8e9b5221 */ /* 0x000fe20000010000 */
[----:B------:R-:W-:-:S02]  /*4e90*/  @P2 F2FP.BF16.F32.PACK_AB R119, RZ, R119 ;  /* 0x00000077ff77223e */ /* 0x000fc400000010ff */
[----:B------:R-:W-:Y:S01]  /*4ea0*/  @P2 F2FP.BF16.F32.PACK_AB R114, RZ, R114 ;  /* 0x00000072ff72223e */ /* 0x000fe200000010ff */
[----:B------:R-:W-:Y:S01]  /*4eb0*/  @P5 FFMA.FTZ R150, R155, UR31, R150 ;  /* 0x0000001f9b965c23 */ /* 0x000fe20008010096 */
[----:B----4-:R-:W-:Y:S01]  /*4ec0*/  @P2 FMUL.FTZ R115, R115, UR11 ;  /* 0x0000000b73732c20 */ /* 0x010fe20008410000 */
[----:B------:R-:W-:Y:S01]  /*4ed0*/  @P2 F2FP.BF16.F32.PACK_AB R113, RZ, R113 ;  /* 0x00000071ff71223e */ /* 0x000fe200000010ff */
[----:B--2---:R-:W-:Y:S01]  /*4ee0*/  @P2 FMUL.FTZ R118, R118, UR33 ;  /* 0x0000002176762c20 */ /* 0x004fe20008410000 */
[----:B------:R-:W-:Y:S02]  /*4ef0*/  @P2 PRMT R108, R112, 0x7610, R108 ;  /* 0x00007610706c2816 */ /* 0x000fe4000000006c */
[----:B------:R-:W-:Y:S01]  /*4f00*/  @P2 F2FP.BF16.F32.PACK_AB R115, RZ, R115 ;  /* 0x00000073ff73223e */ /* 0x000fe200000010ff */
[----:B0-----:R-:W-:Y:S01]  /*4f10*/  @P2 FMUL.FTZ R150, R150, UR34 ;  /* 0x0000002296962c20 */ /* 0x001fe20008410000 */
[----:B------:R-:W-:Y:S02]  /*4f20*/  @P2 F2FP.BF16.F32.PACK_AB R118, RZ, R118 ;  /* 0x00000076ff76223e */ /* 0x000fe400000010ff */
        /* <DEDUP_REMOVED lines=17> */
.L_x_2074:
        /* <DEDUP_REMOVED lines=74> */
.L_x_2077:
        /* <DEDUP_REMOVED lines=16> */
.L_x_2078:
        /* <DEDUP_REMOVED lines=9> */
.L_x_2079:
        /* <DEDUP_REMOVED lines=9> */
.L_x_2080:
        /* <DEDUP_REMOVED lines=9> */
.L_x_2081:
        /* <DEDUP_REMOVED lines=9> */
.L_x_2082:
        /* <DEDUP_REMOVED lines=9> */
.L_x_2083:
        /* <DEDUP_REMOVED lines=9> */
.L_x_2084:
[----:B------:R-:W-:-:S04]  /*5940*/  @P2 F2FP.BF16.F32.PACK_AB R112, RZ, R112 ;  /* 0x00000070ff70223e */ /* 0x000fc800000010ff */
[----:B------:R-:W-:-:S07]  /*5950*/  @P2 PRMT R111, R111, 0x5410, R112 ;  /* 0x000054106f6f2816 */ /* 0x000fce0000000070 */
.L_x_2076:
[----:B------:R-:W0:Y:S01]  /*5960*/  @P0 LDC.64 R114, c[0x0][0x478] ;  /* 0x00011e00ff720b82 */ /* 0x000e220000000a00 */
[----:B------:R-:W1:Y:S01]  /*5970*/  @UP3 LDCU.64 UR8, c[0x0][0x468] ;  /* 0x00008d00ff0837ac */ /* 0x000e620008000a00 */
[----:B------:R-:W-:-:S05]  /*5980*/  MOV R113, 0x10 ;  /* 0x0000001000717802 */ /* 0x000fca0000000f00 */
[----:B-1----:R-:W-:-:S04]  /*5990*/  @P2 IMAD.WIDE.U32 R112, R116, R113, UR8 ;  /* 0x0000000874702e25 */ /* 0x002fc8000f8e0071 */
[----:B0-----:R-:W-:-:S05]  /*59a0*/  @P0 IMAD.WIDE.U32 R114, R2, 0x10, R114 ;  /* 0x0000001002720825 */ /* 0x001fca00078e0072 */
[----:B------:R2:W-:Y:S04]  /*59b0*/  @P0 STG.E.128 desc[UR16][R114.64], R64 ;  /* 0x0000004072000986 */ /* 0x0005e8000c101d10 */
[----:B------:R2:W-:Y:S02]  /*59c0*/  @P2 STG.E.128 desc[UR16][R112.64], R108 ;  /* 0x0000006c70002986 */ /* 0x0005e4000c101d10 */
.L_x_2073:
[----:B------:R-:W-:Y:S05]  /*59d0*/  BSYNC.RECONVERGENT B0 ;  /* 0x0000000000007941 */ /* 0x000fea0003800200 */
.L_x_2072:
[----:B------:R-:W-:Y:S02]  /*59e0*/  UIADD3 UR26, UPT, UPT, UR26, UR24, URZ ;  /* 0x000000181a1a7290 */ /* 0x000fe4000fffe0ff */
[----:B------:R-:W-:Y:S02]  /*59f0*/  UPLOP3.LUT UP1, UPT, UPT, UPT, UP1, 0x40, 0x4 ;  /* 0x000000000004789c */ /* 0x000fe40003f2e810 */
[----:B------:R-:W-:-:S09]  /*5a00*/  UISETP.GE.AND UP0, UPT, UR26, UR25, UPT ;  /* 0x000000191a00728c */ /* 0x000fd2000bf06270 */
[----:B------:R-:W-:Y:S05]  /*5a10*/  BRA.U !UP0, `(.L_x_2085) ;  /* 0xffffffa908e07547 */ /* 0x000fea000b83ffff */
.L_x_2036:
        /* <DEDUP_REMOVED lines=32> */
.L_x_2086:
        /* <DEDUP_REMOVED lines=14> */
.L_x_10696:


//--------------------- .text._ZN10layer_norm13ln_bwd_kernelINS_13Kernel_traitsIf13__nv_bfloat16S2_S2_fjLj3072ELj1ELj1ELj4ELj16ENS_18Kernel_traits_baseILj3072EfS2_S2_S2_fjLj128EEEEELb0ELb0ELb1ELb1EEEvNS_9BwdParamsE --------------------------
	.section	.text._ZN10layer_norm13ln_bwd_kernelINS_13Kernel_traitsIf13__nv_bfloat16S2_S2_fjLj3072ELj1ELj1ELj4ELj16ENS_18Kernel_traits_baseILj3072EfS2_S2_S2_fjLj128EEEEELb0ELb0ELb1ELb1EEEvNS_9BwdParamsE,"ax",@progbits
	.align	128
        .global         _ZN10layer_norm13ln_bwd_kernelINS_13Kernel_traitsIf13__nv_bfloat16S2_S2_fjLj3072ELj1ELj1ELj4ELj16ENS_18Kernel_traits_baseILj3072EfS2_S2_S2_fjLj128EEEEELb0ELb0ELb1ELb1EEEvNS_9BwdParamsE
        .type           _ZN10layer_norm13ln_bwd_kernelINS_13Kernel_traitsIf13__nv_bfloat16S2_S2_fjLj3072ELj1ELj1ELj4ELj16ENS_18Kernel_traits_baseILj3072EfS2_S2_S2_fjLj128EEEEELb0ELb0ELb1ELb1EEEvNS_9BwdParamsE,@function
        .size           _ZN10layer_norm13ln_bwd_kernelINS_13Kernel_traitsIf13__nv_bfloat16S2_S2_fjLj3072ELj1ELj1ELj4ELj16ENS_18Kernel_traits_baseILj3072EfS2_S2_S2_fjLj128EEEEELb0ELb0ELb1ELb1EEEvNS_9BwdParamsE,(.L_x_10697 - _ZN10layer_norm13ln_bwd_kernelINS_13Kernel_traitsIf13__nv_bfloat16S2_S2_fjLj3072ELj1ELj1ELj4ELj16ENS_18Kernel_traits_baseILj3072EfS2_S2_S2_fjLj128EEEEELb0ELb0ELb1ELb1EEEvNS_9BwdParamsE)
        .other          _ZN10layer_norm13ln_bwd_kernelINS_13Kernel_traitsIf13__nv_bfloat16S2_S2_fjLj3072ELj1ELj1ELj4ELj16ENS_18Kernel_traits_baseILj3072EfS2_S2_S2_fjLj128EEEEELb0ELb0ELb1ELb1EEEvNS_9BwdParamsE,@"STO_CUDA_ENTRY STV_DEFAULT"
_ZN10layer_norm13ln_bwd_kernelINS_13Kernel_traitsIf13__nv_bfloat16S2_S2_fjLj3072ELj1ELj1ELj4ELj16ENS_18Kernel_traits_baseILj3072EfS2_S2_S2_fjLj128EEEEELb0ELb0ELb1ELb1EEEvNS_9BwdParamsE:
.text._ZN10layer_norm13ln_bwd_kernelINS_13Kernel_traitsIf13__nv_bfloat16S2_S2_fjLj3072ELj1ELj1ELj4ELj16ENS_18Kernel_traits_baseILj3072EfS2_S2_S2_fjLj128EEEEELb0ELb0ELb1ELb1EEEvNS_9BwdParamsE:
        /* <DEDUP_REMOVED lines=35> */
[----:B------:R-:W0:Y:S01]  /*0230*/  LDCU.64 UR20, c[0x0][0x3c8] ;  /* 0x00007900ff1477ac */ /* 0x000e220008000a00 */
[----:B------:R-:W0:Y:S01]  /*0240*/  LDCU UR27, c[0x0][0x400] ;  /* 0x00008000ff1b77ac */ /* 0x000e220008000800 */
[----:B------:R-:W0:Y:S01]  /*0250*/  LDCU.64 UR4, c[0x0][0x438] ;  /* 0x00008700ff0477ac */ /* 0x000e220008000a00 */
[----:B-1----:R-:W-:Y:S01]  /*0260*/  IMAD.WIDE.U32 R2, R0, 0x20, R2 ;  /* 0x0000002000027825 */ /* 0x002fe200078e0002 */
[----:B------:R-:W1:Y:S04]  /*0270*/  LDCU.64 UR6, c[0x0][0x478] ;  /* 0x00008f00ff0677ac */ /* 0x000e680008000a00 */
[----:B0-----:R0:W5:Y:S01]  /*0280*/  LDG.E.128 R52, desc[UR14][R2.64] ;  /* 0x0000000e02347981 */ /* 0x001162000c1e1d00 */
[----:B------:R-:W0:Y:S03]  /*0290*/  LDCU.128 UR16, c[0x0][0x3f0] ;  /* 0x00007e00ff1077ac */ /* 0x000e260008000c00 */
[----:B------:R0:W5:Y:S01]  /*02a0*/  LDG.E.128 R48, desc[UR14][R2.64+0x10] ;  /* 0x0000100e02307981 */ /* 0x000162000c1e1d00 */
[----:B------:R-:W0:Y:S03]  /*02b0*/  LDCU.64 UR22, c[0x0][0x3c0] ;  /* 0x00007800ff1677ac */ /* 0x000e260008000a00 */
[----:B------:R0:W5:Y:S01]  /*02c0*/  LDG.E.128 R44, desc[UR14][R2.64+0x1000] ;  /* 0x0010000e022c7981 */ /* 0x000162000c1e1d00 */
[----:B------:R-:W0:Y:S03]  /*02d0*/  LDCU.64 UR24, c[0x0][0x380] ;  /* 0x00007000ff1877ac */ /* 0x000e260008000a00 */
[----:B------:R0:W5:Y:S04]  /*02e0*/  LDG.E.128 R40, desc[UR14][R2.64+0x1010] ;  /* 0x0010100e02287981 */ /* 0x000168000c1e1d00 */
[----:B------:R0:W5:Y:S04]  /*02f0*/  LDG.E.128 R36, desc[UR14][R2.64+0x2000] ;  /* 0x0020000e02247981 */ /* 0x000168000c1e1d00 */
[----:B------:R0:W5:Y:S01]  /*0300*/  LDG.E.128 R32, desc[UR14][R2.64+0x2010] ;  /* 0x0020100e02207981 */ /* 0x000162000c1e1d00 */
[----:B------:R-:W-:Y:S01]  /*0310*/  HFMA2 R100, -RZ, RZ, 0, 0 ;  /* 0x00000000ff647431 */ /* 0x000fe200000001ff */
[----:B------:R-:W-:Y:S01]  /*0320*/  UPLOP3.LUT UP1, UPT, UPT, UPT, UPT, 0x40, 0x4 ;  /* 0x000000000004789c */ /* 0x000fe20003f2e870 */
[----:B-1234-:R-:W-:-:S10]  /*0330*/  UMOV UR8, UR12 ;  /* 0x0000000c00087c82 */ /* 0x01efd40008000000 */
.L_x_2125:
[----:B0-----:R-:W-:-:S06]  /*0340*/  UIMAD.WIDE UR10, UR8, 0x4, UR18 ;  /* 0x00000004080a78a5 */ /* 0x001fcc000f8e0212 */
[----:B--2---:R-:W-:Y:S02]  /*0350*/  MOV R114, UR10 ;  /* 0x0000000a00727c02 */ /* 0x004fe40008000f00 */
        /* <DEDUP_REMOVED lines=10> */
[----:B------:R-:W-:Y:S02]  /*0400*/  CS2R R118, SRZ ;  /* 0x0000000000767805 */ /* 0x000fe4000001ff00 */
[----:B--2---:R-:W-:Y:S02]  /*0410*/  R2UR UR30, R114 ;  /* 0x00000000721e72ca */ /* 0x004fe400000e0000 */
[----:B---3--:R-:W-:-:S11]  /*0420*/  R2UR UR29, R116 ;  /* 0x00000000741d72ca */ /* 0x008fd600000e0000 */
[----:B------:R-:W-:-:S09]  /*0430*/  UISETP.GE.AND UP2, UPT, UR30, 0x1, UPT ;  /* 0x000000011e00788c */ /* 0x000fd2000bf46270 */
[----:B0-----:R-:W-:Y:S05]  /*0440*/  BRA.U !UP2, `(.L_x_2088) ;  /* 0x000000110a887547 */ /* 0x001fea000b800000 */
[----:B------:R-:W-:Y:S01]  /*0450*/  UIMAD UR9, UR8, UR26, URZ ;  /* 0x0000001a080972a4 */ /* 0x000fe2000f8e02ff */
[----:B------:R-:W0:Y:S01]  /*0460*/  LDC.64 R8, c[0x0][0x3a8] ;  /* 0x0000ea00ff087b82 */ /* 0x000e220000000a00 */
[----:B------:R-:W-:Y:S02]  /*0470*/  UIADD3 UR11, UPT, UPT, UR30, -0x1, URZ ;  /* 0xffffffff1e0b7890 */ /* 0x000fe4000fffe0ff */
[----:B------:R-:W-:Y:S02]  /*0480*/  USHF.R.S32.HI UR10, URZ, 0x1f, UR9 ;  /* 0x0000001fff0a7899 */ /* 0x000fe40008011409 */
[----:B------:R-:W-:Y:S02]  /*0490*/  UIMAD UR11, UR11, UR26, URZ ;  /* 0x0000001a0b0b72a4 */ /* 0x000fe4000f8e02ff */
[----:B------:R-:W-:Y:S01]  /*04a0*/  ULEA.HI UR10, UR10, UR9, URZ, 0x3 ;  /* 0x000000090a0a7291 */ /* 0x000fe2000f8f18ff */
[----:B------:R-:W1:Y:S01]  /*04b0*/  LDC.64 R4, c[0x0][0x428] ;  /* 0x00010a00ff047b82 */ /* 0x000e620000000a00 */
[----:B------:R-:W-:-:S04]  /*04c0*/  USHF.R.S32.HI UR9, URZ, 0x1f, UR11 ;  /* 0x0000001fff097899 */ /* 0x000fc8000801140b */
[----:B------:R-:W-:Y:S01]  /*04d0*/  ULEA.HI UR9, UR9, UR11, URZ, 0x3 ;  /* 0x0000000b09097291 */ /* 0x000fe2000f8f18ff */
[----:B------:R-:W-:-:S05]  /*04e0*/  MOV R123, UR10 ;  /* 0x0000000a007b7c02 */ /* 0x000fca0008000f00 */
[----:B------:R-:W-:Y:S02]  /*04f0*/  MOV R7, UR9 ;  /* 0x0000000900077c02 */ /* 0x000fe40008000f00 */
[-C--:B------:R-:W-:Y:S02]  /*0500*/  LEA.HI.SX32 R123, R123, R0.reuse, 0x1d ;  /* 0x000000007b7b7211 */ /* 0x080fe400078feaff */
[----:B------:R-:W-:Y:S01]  /*0510*/  LEA.HI.SX32 R7, R7, R0, 0x1d ;  /* 0x0000000007077211 */ /* 0x000fe200078feaff */
[----:B------:R-:W-:Y:S02]  /*0520*/  USHF.R.S32.HI UR9, URZ, 0x1f, UR8 ;  /* 0x0000001fff097899 */ /* 0x000fe40008011408 */
[----:B------:R-:W-:Y:S01]  /*0530*/  ULEA UR10, UP0, UR8, UR22, 0x2 ;  /* 0x00000016080a7291 */ /* 0x000fe2000f8010ff */
[C---:B------:R-:W-:Y:S01]  /*0540*/  IADD3 R129, PT, PT, R123.reuse, 0x80, RZ ;  /* 0x000000807b817810 */ /* 0x040fe20007ffe0ff */
[----:B0-----:R-:W-:Y:S01]  /*0550*/  IMAD.WIDE.U32 R16, R123, 0x10, R8 ;  /* 0x000000107b107825 */ /* 0x001fe200078e0008 */
[----:B------:R-:W-:Y:S01]  /*0560*/  IADD3 R13, PT, PT, R7, 0x80, RZ ;  /* 0x00000080070d7810 */ /* 0x000fe20007ffe0ff */
[----:B------:R-:W-:Y:S01]  /*0570*/  ULEA.HI.X UR9, UR8, UR23, UR9, 0x2, UP0 ;  /* 0x0000001708097291 */ /* 0x000fe200080f1409 */
[----:B------:R-:W-:Y:S01]  /*0580*/  IADD3 R131, PT, PT, R123, 0x100, RZ ;  /* 0x000001007b837810 */ /* 0x000fe20007ffe0ff */
[----:B-1----:R-:W-:Y:S01]  /*0590*/  IMAD.WIDE.U32 R124, R7, 0x10, R4 ;  /* 0x00000010077c7825 */ /* 0x002fe200078e0004 */
[----:B------:R-:W-:Y:S01]  /*05a0*/  MOV R2, UR10 ;  /* 0x0000000a00027c02 */ /* 0x000fe20008000f00 */
[----:B------:R-:W2:Y:S02]  /*05b0*/  LDG.E.128 R16, desc[UR14][R16.64] ;  /* 0x0000000e10107981 */ /* 0x000ea4000c1e1d00 */
[----:B------:R-:W-:Y:S01]  /*05c0*/  IMAD.WIDE.U32 R112, R129, 0x10, R8 ;  /* 0x0000001081707825 */ /* 0x000fe200078e0008 */
[----:B------:R-:W-:Y:S01]  /*05d0*/  MOV R3, UR9 ;  /* 0x0000000900037c02 */ /* 0x000fe20008000f00 */
[----:B------:R-:W3:Y:S02]  /*05e0*/  LDG.E.128 R124, desc[UR14][R124.64] ;  /* 0x0000000e7c7c7981 */ /* 0x000ee4000c1e1d00 */
[----:B------:R-:W-:-:S02]  /*05f0*/  IMAD.WIDE.U32 R12, R13, 0x10, R4 ;  /* 0x000000100d0c7825 */ /* 0x000fc400078e0004 */
[----:B------:R0:W4:Y:S02]  /*0600*/  LDG.E R0, desc[UR14][R2.64] ;  /* 0x0000000e02007981 */ /* 0x000124000c1e1900 */
[----:B------:R-:W-:Y:S02]  /*0610*/  IMAD.WIDE.U32 R8, R131, 0x10, R8 ;  /* 0x0000001083087825 */ /* 0x000fe400078e0008 */
[----:B------:R-:W4:Y:S01]  /*0620*/  LDG.E.128 R12, desc[UR14][R12.64] ;  /* 0x0000000e0c0c7981 */ /* 0x000f22000c1e1d00 */
[----:B------:R-:W-:-:S03]  /*0630*/  IADD3 R7, PT, PT, R7, 0x100, RZ ;  /* 0x0000010007077810 */ /* 0x000fc60007ffe0ff */
[----:B------:R-:W4:Y:S04]  /*0640*/  LDG.E.128 R8, desc[UR14][R8.64] ;  /* 0x0000000e08087981 */ /* 0x000f28000c1e1d00 */
[----:B------:R-:W4:Y:S01]  /*0650*/  LDG.E.128 R112, desc[UR14][R112.64] ;  /* 0x0000000e70707981 */ /* 0x000f22000c1e1d00 */
        /* <DEDUP_REMOVED lines=15> */
[----:B--2---:R-:W-:Y:S02]  /*0750*/  PRMT R122, R16, 0x7632, R122 ;  /* 0x00007632107a7816 */ /* 0x004fe4000000007a */
[C---:B------:R-:W-:Y:S02]  /*0760*/  PRMT R132, R19.reuse, 0x7632, R132 ;  /* 0x0000763213847816 */ /* 0x040fe40000000084 */
[----:B------:R-:W-:Y:S02]  /*0770*/  SHF.L.U32 R143, R19, 0x10, RZ ;  /* 0x00000010138f7819 */ /* 0x000fe400000006ff */
[C---:B---3--:R-:W-:Y:S02]  /*0780*/  PRMT R19, R127.reuse, 0x7632, R19 ;  /* 0x000076327f137816 */ /* 0x048fe40000000013 */
[----:B------:R-:W-:Y:S02]  /*0790*/  SHF.L.U32 R121, R127, 0x10, RZ ;  /* 0x000000107f797819 */ /* 0x000fe400000006ff */
[----:B------:R-:W-:-:S02]  /*07a0*/  PRMT R128, R17, 0x7632, R128 ;  /* 0x0000763211807816 */ /* 0x000fc40000000080 */
[C---:B----4-:R-:W-:Y:S02]  /*07b0*/  PRMT R116, R15.reuse, 0x7632, R116 ;  /* 0x000076320f747816 */ /* 0x050fe40000000074 */
[----:B------:R-:W-:Y:S02]  /*07c0*/  SHF.L.U32 R127, R15, 0x10, RZ ;  /* 0x000000100f7f7819 */ /* 0x000fe400000006ff */
[C---:B------:R-:W-:Y:S02]  /*07d0*/  PRMT R15, R11.reuse, 0x7632, R15 ;  /* 0x000076320b0f7816 */ /* 0x040fe4000000000f */
[----:B------:R-:W-:Y:S02]  /*07e0*/  SHF.L.U32 R159, R11, 0x10, RZ ;  /* 0x000000100b9f7819 */ /* 0x000fe400000006ff */
[----:B------:R-:W-:Y:S02]  /*07f0*/  PRMT R130, R18, 0x7632, R130 ;  /* 0x0000763212827816 */ /* 0x000fe40000000082 */
[----:B------:R-:W-:-:S02]  /*0800*/  FSEL R0, R0, RZ, !P1 ;  /* 0x000000ff00007208 */ /* 0x000fc40004800000 */
[----:B------:R-:W-:Y:S02]  /*0810*/  SHF.L.U32 R11, R122, 0x10, RZ ;  /* 0x000000107a0b7819 */ /* 0x000fe400000006ff */
[C---:B------:R-:W-:Y:S02]  /*0820*/  PRMT R2, R124.reuse, 0x7632, R2 ;  /* 0x000076327c027816 */ /* 0x040fe40000000002 */
[----:B------:R-:W-:Y:S02]  /*0830*/  SHF.L.U32 R141, R124, 0x10, RZ ;  /* 0x000000107c8d7819 */ /* 0x000fe400000006ff */
[----:B0-----:R-:W-:Y:S02]  /*0840*/  SHF.L.U32 R119, R132, 0x10, RZ ;  /* 0x0000001084777819 */ /* 0x001fe400000006ff */
[----:B------:R-:W-:Y:S02]  /*0850*/  SHF.L.U32 R133, R17, 0x10, RZ ;  /* 0x0000001011857819 */ /* 0x000fe400000006ff */
[----:B------:R-:W-:-:S02]  /*0860*/  PRMT R124, R112, 0x7632, R124 ;  /* 0x00007632707c7816 */ /* 0x000fc4000000007c */
[----:B------:R-:W-:Y:S02]  /*0870*/  SHF.L.U32 R145, R112, 0x10, RZ ;  /* 0x0000001070917819 */ /* 0x000fe400000006ff */
        /* <DEDUP_REMOVED lines=9> */
[----:B------:R-:W-:Y:S01]  /*0910*/  FADD.FTZ R10, -R0, R11 ;  /* 0x0000000b000a7221 */ /* 0x000fe20000010100 */
[----:B------:R-:W-:Y:S02]  /*0920*/  SHF.L.U32 R115, R128, 0x10, RZ ;  /* 0x0000001080737819 */ /* 0x000fe400000006ff */
[----:B------:R-:W-:Y:S01]  /*0930*/  SHF.L.U32 R117, R130, 0x10, RZ ;  /* 0x0000001082757819 */ /* 0x000fe200000006ff */
[----:B------:R-:W-:Y:S01]  /*0940*/  FADD.FTZ R11, -R0, R119 ;  /* 0x00000077000b7221 */ /* 0x000fe20000010100 */
[----:B------:R-:W-:-:S02]  /*0950*/  PRMT R113, R114, 0x7632, R113 ;  /* 0x0000763272717816 */ /* 0x000fc40000000071 */
[----:B------:R-:W-:Y:S02]  /*0960*/  SHF.L.U32 R149, R114, 0x10, RZ ;  /* 0x0000001072957819 */ /* 0x000fe400000006ff */
[----:B------:R-:W-:Y:S02]  /*0970*/  PRMT R114, R8, 0x7632, R114 ;  /* 0x0000763208727816 */ /* 0x000fe40000000072 */
[----:B------:R-:W-:Y:S02]  /*0980*/  PRMT R134, R9, 0x7632, R134 ;  /* 0x0000763209867816 */ /* 0x000fe40000000086 */
[C---:B------:R-:W-:Y:S02]  /*0990*/  PRMT R120, R13.reuse, 0x7632, R120 ;  /* 0x000076320d787816 */ /* 0x040fe40000000078 */
[----:B------:R-:W-:Y:S01]  /*09a0*/  SHF.L.U32 R137, R13, 0x10, RZ ;  /* 0x000000100d897819 */ /* 0x000fe200000006ff */
[----:B------:R-:W-:Y:S01]  /*09b0*/  FADD.FTZ R13, -R0, R143 ;  /* 0x0000008f000d7221 */ /* 0x000fe20000010100 */
[----:B------:R-:W-:Y:S01]  /*09c0*/  SHF.L.U32 R119, R112, 0x10, RZ ;  /* 0x0000001070777819 */ /* 0x000fe200000006ff */
[----:B------:R-:W-:Y:S01]  /*09d0*/  FADD.FTZ R143, -R0, R145 ;  /* 0x00000091008f7221 */ /* 0x000fe20000010100 */
[----:B------:R-:W-:Y:S01]  /*09e0*/  PRMT R18, R12, 0x7632, R18 ;  /* 0x000076320c127816 */ /* 0x000fe20000000012 */
[----:B------:R-:W-:Y:S01]  /*09f0*/  FADD.FTZ R130, -R0, R147 ;  /* 0x0000009300827221 */ /* 0x000fe20000010100 */
[----:B------:R-:W-:Y:S01]  /*0a00*/  SHF.L.U32 R139, R12, 0x10, RZ ;  /* 0x000000100c8b7819 */ /* 0x000fe200000006ff */
[----:B------:R-:W-:Y:S01]  /*0a10*/  FADD.FTZ R12, -R0, R115 ;  /* 0x00000073000c7221 */ /* 0x000fe20000010100 */
[----:B------:R-:W-:-:S02]  /*0a20*/  PRMT R118, R14, 0x7632, R118 ;  /* 0x000076320e767816 */ /* 0x000fc40000000076 */
[----:B------:R-:W-:Y:S01]  /*0a30*/  SHF.L.U32 R129, R14, 0x10, RZ ;  /* 0x000000100e817819 */ /* 0x000fe200000006ff */
[C---:B------:R-:W-:Y:S01]  /*0a40*/  FADD.FTZ R14, -R0.reuse, R117 ;  /* 0x00000075000e7221 */ /* 0x040fe20000010100 */
[----:B------:R-:W-:Y:S01]  /*0a50*/  SHF.L.U32 R155, R9, 0x10, RZ ;  /* 0x00000010099b7819 */ /* 0x000fe200000006ff */
[----:B------:R-:W-:Y:S01]  /*0a60*/  FADD.FTZ R9, -R0, R135 ;  /* 0x0000008700097221 */ /* 0x000fe20000010100 */
[----:B------:R-:W-:Y:S02]  /*0a70*/  SHF.L.U32 R131, R16, 0x10, RZ ;  /* 0x0000001010837819 */ /* 0x000fe400000006ff */
[----:B------:R-:W-:Y:S01]  /*0a80*/  SHF.L.U32 R153, R8, 0x10, RZ ;  /* 0x0000001008997819 */ /* 0x000fe200000006ff */
[----:B------:R-:W-:Y:S01]  /*0a90*/  FADD.FTZ R8, -R0, R133 ;  /* 0x0000008500087221 */ /* 0x000fe20000010100 */
        /* <DEDUP_REMOVED lines=8> */
[C---:B------:R-:W-:Y:S01]  /*0b20*/  PRMT R16, R125.reuse, 0x7632, R16 ;  /* 0x000076327d107816 */ /* 0x040fe20000000010 */
[----:B------:R-:W-:Y:S01]  /*0b30*/  FADD.FTZ R3, -R0, R131 ;  /* 0x0000008300037221 */ /* 0x000fe20000010100 */
[----:B------:R-:W-:-:S02]  /*0b40*/  SHF.L.U32 R125, R125, 0x10, RZ ;  /* 0x000000107d7d7819 */ /* 0x000fc400000006ff */
[C---:B------:R-:W-:Y:S02]  /*0b50*/  PRMT R114, R5.reuse, 0x7632, R114 ;  /* 0x0000763205727816 */ /* 0x040fe40000000072 */
[----:B------:R-:W-:Y:S01]  /*0b60*/  SHF.L.U32 R119, R5, 0x10, RZ ;  /* 0x0000001005777819 */ /* 0x000fe200000006ff */
[----:B------:R-:W-:Y:S01]  /*0b70*/  FMUL.FTZ R5, R8, UR29 ;  /* 0x0000001d08057c20 */ /* 0x000fe20008410000 */
        /* <DEDUP_REMOVED lines=13> */
[----:B------:R-:W-:-:S02]  /*0c50*/  PRMT R0, R7, 0x7632, R0 ;  /* 0x0000763207007816 */ /* 0x000fc40000000000 */
[----:B------:R-:W-:Y:S01]  /*0c60*/  SHF.L.U32 R113, R7, 0x10, RZ ;  /* 0x0000001007717819 */ /* 0x000fe200000006ff */
[----:B------:R-:W-:Y:S01]  /*0c70*/  FMUL.FTZ R7, R9, UR29 ;  /* 0x0000001d09077c20 */ /* 0x000fe20008410000 */
[----:B------:R-:W-:Y:S01]  /*0c80*/  PRMT R112, R4, 0x7632, R112 ;  /* 0x0000763204707816 */ /* 0x000fe20000000070 */
[----:B------:R-:W-:Y:S01]  /*0c90*/  FADD.FTZ R102, R102, R125 ;  /* 0x0000007d66667221 */ /* 0x000fe20000010000 */
[----:B------:R-:W-:Y:S01]  /*0ca0*/  SHF.L.U32 R135, R4, 0x10, RZ ;  /* 0x0000001004877819 */ /* 0x000fe200000006ff */
[-C--:B------:R-:W-:Y:S01]  /*0cb0*/  FFMA.FTZ R58, R5, R125.reuse, R58 ;  /* 0x0000007d053a7223 */ /* 0x080fe2000001003a */
[----:B------:R-:W-:Y:S01]  /*0cc0*/  FMUL.FTZ R4, R54, R125 ;  /* 0x0000007d36047220 */ /* 0x000fe20000410000 */
[----:B------:R-:W-:Y:S01]  /*0cd0*/  SHF.L.U32 R154, R17, 0x10, RZ ;  /* 0x00000010119a7819 */ /* 0x000fe200000006ff */
[----:B------:R-:W-:Y:S01]  /*0ce0*/  FMUL.FTZ R125, R122, UR29 ;  /* 0x0000001d7a7d7c20 */ /* 0x000fe20008410000 */
[----:B------:R-:W-:Y:S01]  /*0cf0*/  PRMT R115, R6, 0x7632, R115 ;  /* 0x0000763206737816 */ /* 0x000fe20000000073 */
[----:B------:R-:W-:Y:S01]  /*0d00*/  FMUL.FTZ R14, R14, UR29 ;  /* 0x0000001d0e0e7c20 */ /* 0x000fe20008410000 */
[----:B------:R-:W-:Y:S01]  /*0d10*/  SHF.L.U32 R117, R6, 0x10, RZ ;  /* 0x0000001006757819 */ /* 0x000fe200000006ff */
[----:B------:R-:W-:Y:S01]  /*0d20*/  FMUL.FTZ R3, R3, UR29 ;  /* 0x0000001d03037c20 */ /* 0x000fe20008410000 */
[----:B------:R-:W-:Y:S01]  /*0d30*/  SHF.L.U32 R146, R2, 0x10, RZ ;  /* 0x0000001002927819 */ /* 0x000fe200000006ff */
[----:B------:R-:W-:Y:S01]  /*0d40*/  FMUL.FTZ R2, R52, R141 ;  /* 0x0000008d34027220 */ /* 0x000fe20000410000 */
[----:B------:R-:W-:Y:S01]  /*0d50*/  FADD.FTZ R96, R96, R123 ;  /* 0x0000007b60607221 */ /* 0x000fe20000010000 */
[-C--:B------:R-:W-:Y:S01]  /*0d60*/  FFMA.FTZ R60, R7, R123.reuse, R60 ;  /* 0x0000007b073c7223 */ /* 0x080fe2000001003c */
[----:B------:R-:W-:Y:S01]  /*0d70*/  FMUL.FTZ R6, R48, R123 ;  /* 0x0000007b30067220 */ /* 0x000fe20000410000 */
[----:B------:R-:W-:Y:S01]  /*0d80*/  FMUL.FTZ R123, R124, UR29 ;  /* 0x0000001d7c7b7c20 */ /* 0x000fe20008410000 */
[----:B------:R-:W-:Y:S01]  /*0d90*/  SHF.L.U32 R152, R16, 0x10, RZ ;  /* 0x0000001010987819 */ /* 0x000fe200000006ff */
[----:B------:R-:W-:Y:S01]  /*0da0*/  FADD.FTZ R90, R90, R127 ;  /* 0x0000007f5a5a7221 */ /* 0x000fe20000010000 */
[-C--:B------:R-:W-:Y:S01]  /*0db0*/  FFMA.FTZ R70, R125, R127.reuse, R70 ;  /* 0x0000007f7d467223 */ /* 0x080fe20000010046 */
[----:B------:R-:W-:Y:S01]  /*0dc0*/  FMUL.FTZ R124, R42, R127 ;  /* 0x0000007f2a7c7220 */ /* 0x000fe20000410000 */
[----:B------:R-:W-:Y:S01]  /*0dd0*/  FMUL.FTZ R16, R11, UR29 ;  /* 0x0000001d0b107c20 */ /* 0x000fe20008410000 */
[----:B------:R-:W-:Y:S01]  /*0de0*/  FADD.FTZ R97, R97, R154 ;  /* 0x0000009a61617221 */ /* 0x000fe20000010000 */
[-C--:B------:R-:W-:Y:S01]  /*0df0*/  FFMA.FTZ R61, R14, R154.reuse, R61 ;  /* 0x0000009a0e3d7223 */ /* 0x080fe2000001003d */
[----:B------:R-:W-:Y:S01]  /*0e00*/  FMUL.FTZ R15, R49, R154 ;  /* 0x0000009a310f7220 */ /* 0x000fe20000410000 */
[----:B------:R-:W-:Y:S01]  /*0e10*/  FMUL.FTZ R127, R128, UR29 ;  /* 0x0000001d807f7c20 */ /* 0x000fe20008410000 */
[----:B------:R-:W-:Y:S01]  /*0e20*/  FADD.FTZ R100, R100, R141 ;  /* 0x0000008d64647221 */ /* 0x000fe20000010000 */
[----:B------:R-:W-:Y:S01]  /*0e30*/  FFMA.FTZ R56, R3, R141, R56 ;  /* 0x0000008d03387223 */ /* 0x000fe20000010038 */
[----:B------:R-:W-:Y:S01]  /*0e40*/  FMUL.FTZ R11, R53, R146 ;  /* 0x00000092350b7220 */ /* 0x000fe20000410000 */
[----:B------:R-:W-:Y:S01]  /*0e50*/  FADD.FTZ R154, RZ, R2 ;  /* 0x00000002ff9a7221 */ /* 0x000fe20000010000 */
[----:B------:R-:W-:Y:S01]  /*0e60*/  FMUL.FTZ R10, R10, UR29 ;  /* 0x0000001d0a0a7c20 */ /* 0x000fe20008410000 */
[----:B------:R-:W-:Y:S01]  /*0e70*/  FFMA.FTZ R141, R3, R2, RZ ;  /* 0x00000002038d7223 */ /* 0x000fe200000100ff */
[----:B------:R-:W-:Y:S01]  /*0e80*/  FADD.FTZ R88, R88, R129 ;  /* 0x0000008158587221 */ /* 0x000fe20000010000 */
[-C--:B------:R-:W-:Y:S01]  /*0e90*/  FFMA.FTZ R68, R123, R129.reuse, R68 ;  /* 0x000000817b447223 */ /* 0x080fe20000010044 */
[----:B------:R-:W-:Y:S01]  /*0ea0*/  FMUL.FTZ R122, R40, R129 ;  /* 0x00000081287a7220 */ /* 0x000fe20000410000 */
[----:B------:R-:W-:Y:S01]  /*0eb0*/  FMUL.FTZ R9, R13, UR29 ;  /* 0x0000001d0d097c20 */ /* 0x000fe20008410000 */
        /* <DEDUP_REMOVED lines=9> */
[----:B------:R-:W-:Y:S01]  /*0f50*/  FMUL.FTZ R121, R130, UR29 ;  /* 0x0000001d82797c20 */ /* 0x000fe20008410000 */
[----:B------:R-:W-:Y:S01]  /*0f60*/  FMUL.FTZ R13, R55, R152 ;  /* 0x00000098370d7220 */ /* 0x000fe20000410000 */
[----:B------:R-:W-:Y:S01]  /*0f70*/  FADD.FTZ R130, R135, R4 ;  /* 0x0000000487827221 */ /* 0x000fe20000010000 */
[----:B------:R-:W-:Y:S01]  /*0f80*/  FMUL.FTZ R12, R12, UR29 ;  /* 0x0000001d0c0c7c20 */ /* 0x000fe20008410000 */
[----:B------:R-:W-:Y:S01]  /*0f90*/  FFMA.FTZ R135, R5, R4, R128 ;  /* 0x0000000405877223 */ /* 0x000fe20000010080 */
[----:B------:R-:W-:Y:S01]  /*0fa0*/  SHF.L.U32 R156, R19, 0x10, RZ ;  /* 0x00000010139c7819 */ /* 0x000fe200000006ff */
        /* <DEDUP_REMOVED lines=9> */
[----:B------:R-:W-:Y:S01]  /*1040*/  SHF.L.U32 R154, R115, 0x10, RZ ;  /* 0x00000010739a7819 */ /* 0x000fe200000006ff */
[----:B------:R-:W-:Y:S01]  /*1050*/  FADD.FTZ R156, R119, R6 ;  /* 0x00000006779c7221 */ /* 0x000fe20000010000 */
[----:B------:R-:W-:Y:S01]  /*1060*/  FFMA.FTZ R115, R7, R6, R130 ;  /* 0x0000000607737223 */ /* 0x000fe20000010082 */
        /* <DEDUP_REMOVED lines=10> */
[----:B------:R-:W-:Y:S01]  /*1110*/  FMUL.FTZ R132, R132, UR29 ;  /* 0x0000001d84847c20 */ /* 0x000fe20008410000 */
[----:B------:R-:W-:Y:S01]  /*1120*/  FMUL.FTZ R18, R44, R139 ;  /* 0x0000008b2c127220 */ /* 0x000fe20000410000 */
[----:B------:R-:W-:Y:S01]  /*1130*/  FADD.FTZ R117, R158, R17 ;  /* 0x000000119e757221 */ /* 0x000fe20000010000 */
[----:B------:R-:W-:Y:S01]  /*1140*/  FMUL.FTZ R19, R143, UR29 ;  /* 0x0000001d8f137c20 */ /* 0x000fe20008410000 */
[----:B------:R-:W-:Y:S01]  /*1150*/  FFMA.FTZ R156, R16, R17, R115 ;  /* 0x00000011109c7223 */ /* 0x000fe20000010073 */
[----:B------:R-:W-:Y:S01]  /*1160*/  FADD.FTZ R93, R93, R152 ;  /* 0x000000985d5d7221 */ /* 0x000fe20000010000 */
[-C--:B------:R-:W-:Y:S01]  /*1170*/  FFMA.FTZ R65, R132, R152.reuse, R65 ;  /* 0x0000009884417223 */ /* 0x080fe20000010041 */
[----:B------:R-:W-:Y:S01]  /*1180*/  FMUL.FTZ R135, R45, R152 ;  /* 0x000000982d877220 */ /* 0x000fe20000410000 */
[----:B------:R-:W-:Y:S01]  /*1190*/  FADD.FTZ R152, R117, R18 ;  /* 0x0000001275987221 */ /* 0x000fe20000010000 */
[----:B------:R-:W-:Y:S01]  /*11a0*/  FADD.FTZ R101, R101, R146 ;  /* 0x0000009265657221 */ /* 0x000fe20000010000 */
[----:B------:R-:W-:Y:S01]  /*11b0*/  FFMA.FTZ R57, R10, R146, R57 ;  /* 0x000000920a397223 */ /* 0x000fe20000010039 */
[----:B------:R-:W-:Y:S01]  /*11c0*/  FFMA.FTZ R115, R19, R18, R156 ;  /* 0x0000001213737223 */ /* 0x000fe2000001009c */
[----:B------:R-:W-:Y:S01]  /*11d0*/  SHF.L.U32 R146, R120, 0x10, RZ ;  /* 0x0000001078927819 */ /* 0x000fe200000006ff */
[----:B------:R-:W-:Y:S01]  /*11e0*/  FMUL.FTZ R134, R134, UR29 ;  /* 0x0000001d86867c20 */ /* 0x000fe20008410000 */
        /* <DEDUP_REMOVED lines=33> */
[----:B------:R-:W-:Y:S02]  /*1400*/  FFMA.FTZ R116, R138, R141, R115 ;  /* 0x0000008d8a747223 */ /* 0x000fe40000010073 */
        /* <DEDUP_REMOVED lines=13> */
[----:B------:R-:W-:-:S03]  /*14e0*/  FFMA.FTZ R115, R129, R128, R112 ;  /* 0x0000008081737223 */ /* 0x000fc60000010070 */
[----:B------:R-:W-:Y:S01]  /*14f0*/  FADD.FTZ R117, R114, R145 ;  /* 0x0000009172757221 */ /* 0x000fe20000010000 */
[----:B------:R-:W-:Y:S01]  /*1500*/  FFMA.FTZ R112, R142, R145, R115 ;  /* 0x000000918e707223 */ /* 0x000fe20000010073 */
[----:B------:R-:W-:Y:S01]  /*1510*/  FMUL.FTZ R133, R133, UR29 ;  /* 0x0000001d85857c20 */ /* 0x000fe20008410000 */
        /* <DEDUP_REMOVED lines=21> */
.L_x_2088:
[----:B------:R-:W-:-:S04]  /*1670*/  ISETP.NE.U32.AND P0, PT, RZ, UR4, PT ;  /* 0x00000004ff007c0c */ /* 0x000fc8000bf05070 */
[----:B------:R-:W-:-:S13]  /*1680*/  ISETP.NE.AND.EX P0, PT, RZ, UR5, PT, P0 ;  /* 0x00000005ff007c0c */ /* 0x000fda000bf05300 */
[----:B------:R-:W-:Y:S05]  /*1690*/  @!P0 BRA `(.L_x_2089) ;  /* 0x0000000000388947 */ /* 0x000fea0003800000 */
[----:B------:R-:W-:Y:S01]  /*16a0*/  UIMAD UR9, UR8, UR26, URZ ;  /* 0x0000001a080972a4 */ /* 0x000fe2000f8e02ff */
[----:B------:R-:W0:Y:S03]  /*16b0*/  LDC.64 R20, c[0x0][0x438] ;  /* 0x00010e00ff147b82 */ /* 0x000e260000000a00 */
[----:B------:R-:W-:-:S04]  /*16c0*/  USHF.R.S32.HI UR10, URZ, 0x1f, UR9 ;  /* 0x0000001fff0a7899 */ /* 0x000fc80008011409 */
[----:B------:R-:W-:-:S06]  /*16d0*/  ULEA.HI UR10, UR10, UR9, URZ, 0x3 ;  /* 0x000000090a0a7291 */ /* 0x000fcc000f8f18ff */
[----:B------:R-:W-:-:S04]  /*16e0*/  MOV R29, UR10 ;  /* 0x0000000a001d7c02 */ /* 0x000fc80008000f00 */
        /* <DEDUP_REMOVED lines=9> */
.L_x_2089:
        /* <DEDUP_REMOVED lines=22> */
[----:B-1----:R-:W-:-:S11]  /*18e0*/  FADD.FTZ R113, R119, R152 ;  /* 0x0000009877717221 */ /* 0x002fd60000010000 */
        /* <DEDUP_REMOVED lines=9> */
.L_x_2091:
[----:B------:R-:W-:Y:S05]  /*1980*/  BSYNC.RECONVERGENT B0 ;  /* 0x0000000000007941 */ /* 0x000fea0003800200 */
.L_x_2090:
[----:B------:R-:W1:Y:S08]  /*1990*/  S2UR UR10, SR_CgaCtaId ;  /* 0x00000000000a79c3 */ /* 0x000e700000008800 */
[----:B------:R-:W-:Y:S01]  /*19a0*/  BAR.SYNC.DEFER_BLOCKING 0x0 ;  /* 0x0000000000007b1d */ /* 0x000fe20000010000 */
[----:B-----5:R-:W-:Y:S01]  /*19b0*/  ISETP.GE.AND P2, PT, R150, 0x1, PT ;  /* 0x000000019600780c */ /* 0x020fe20003f46270 */
[----:B------:R-:W-:Y:S01]  /*19c0*/  UISETP.NE.U32.AND UP0, UPT, UR4, URZ, UPT ;  /* 0x000000ff0400728c */ /* 0x000fe2000bf05070 */
[----:B------:R-:W-:-:S03]  /*19d0*/  ISETP.NE.AND P1, PT, RZ, UR13, PT ;  /* 0x0000000dff007c0c */ /* 0x000fc6000bf25270 */
[----:B------:R-:W-:Y:S02]  /*19e0*/  UMOV UR9, 0x400 ;  /* 0x0000040000097882 */ /* 0x000fe40000000000 */
[----:B------:R-:W2:Y:S01]  /*19f0*/  LDC R151, c[0x0][0x388] ;  /* 0x0000e200ff977b82 */ /* 0x000ea20000000800 */
[----:B------:R-:W-:-:S05]  /*1a00*/  UISETP.NE.AND.EX UP0, UPT, UR5, URZ, UPT, UP0 ;  /* 0x000000ff0500728c */ /* 0x000fca000bf05300 */
[----:B------:R-:W-:Y:S01]  /*1a10*/  @P2 IADD3 R150, PT, PT, R150, -0x1, RZ ;  /* 0xffffffff96962810 */ /* 0x000fe20007ffe0ff */
[----:B-1----:R-:W-:-:S04]  /*1a20*/  ULEA UR9, UR10, UR9, 0x18 ;  /* 0x000000090a097291 */ /* 0x002fc8000f8ec0ff */
[----:B------:R-:W-:Y:S02]  /*1a30*/  UIADD3 UR10, UPT, UPT, UR9, 0x3020, URZ ;  /* 0x00003020090a7890 */ /* 0x000fe4000fffe0ff */
[----:B------:R-:W-:Y:S02]  /*1a40*/  @!UP1 UIADD3 UR10, UPT, UPT, UR9, 0x3000, URZ ;  /* 0x00003000090a9890 */ /* 0x000fe4000fffe0ff */
[----:B------:R-:W-:Y:S01]  /*1a50*/  UIADD3 UR11, UPT, UPT, UR9, 0x3030, URZ ;  /* 0x00003030090b7890 */ /* 0x000fe2000fffe0ff */
[----:B--2---:R-:W-:Y:S01]  /*1a60*/  @P2 IMAD R150, R150, R151, RZ ;  /* 0x0000009796962224 */ /* 0x004fe200078e02ff */
[----:B------:R-:W-:Y:S01]  /*1a70*/  @!UP1 UIADD3 UR11, UPT, UPT, UR9, 0x3010, URZ ;  /* 0x00003010090b9890 */ /* 0x000fe2000fffe0ff */
[----:B------:R-:W-:-:S04]  /*1a80*/  IMAD R151, R151, UR8, RZ ;  /* 0x0000000897977c24 */ /* 0x000fc8000f8e02ff */
[----:B0-----:R-:W0:Y:S04]  /*1a90*/  LDS.128 R112, [UR10] ;  /* 0x0000000aff707984 */ /* 0x001e280008000c00 */
[----:B------:R-:W1:Y:S01]  /*1aa0*/  LDS.128 R116, [UR11] ;  /* 0x0000000bff747984 */ /* 0x000e620008000c00 */
[----:B0-----:R-:W-:Y:S01]  /*1ab0*/  FADD.FTZ R152, RZ, R113 ;  /* 0x00000071ff987221 */ /* 0x001fe20000010000 */
[----:B------:R-:W-:Y:S01]  /*1ac0*/  FADD.FTZ R113, RZ, R112 ;  /* 0x00000070ff717221 */ /* 0x000fe20000010000 */
[----:B------:R-:W-:Y:S02]  /*1ad0*/  SHF.R.S32.HI R112, RZ, 0x1f, R151 ;  /* 0x0000001fff707819 */ /* 0x000fe40000011497 */
        /* <DEDUP_REMOVED lines=15> */
[----:B------:R-:W-:Y:S02]  /*1bd0*/  LEA.HI R119, R112, R151, RZ, 0x3 ;  /* 0x0000009770777211 */ /* 0x000fe400078f18ff */
[----:B------:R-:W-:Y:S02]  /*1be0*/  PRMT R150, R21, 0x7632, R150 ;  /* 0x0000763215967816 */ /* 0x000fe40000000096 */
[----:B------:R-:W-:Y:S02]  /*1bf0*/  PRMT R151, R20, 0x7632, R151 ;  /* 0x0000763214977816 */ /* 0x000fe40000000097 */
[----:B------:R-:W-:-:S02]  /*1c00*/  PRMT R112, R31, 0x7632, R112 ;  /* 0x000076321f707816 */ /* 0x000fc40000000070 */
[----:B------:R-:W-:Y:S02]  /*1c10*/  LEA.HI.SX32 R119, R119, R0, 0x1d ;  /* 0x0000000077777211 */ /* 0x000fe400078feaff */
[----:B------:R-:W-:Y:S02]  /*1c20*/  FSEL R152, R152, RZ, !P1 ;  /* 0x000000ff98987208 */ /* 0x000fe40004800000 */
        /* <DEDUP_REMOVED lines=16> */
.L_x_2094:
        /* <DEDUP_REMOVED lines=9> */
.L_x_2095:
        /* <DEDUP_REMOVED lines=9> */
.L_x_2096:
        /* <DEDUP_REMOVED lines=9> */
.L_x_2097:
        /* <DEDUP_REMOVED lines=9> */
.L_x_2098:
        /* <DEDUP_REMOVED lines=9> */
.L_x_2099:
        /* <DEDUP_REMOVED lines=9> */
.L_x_2100:
        /* <DEDUP_REMOVED lines=10> */
.L_x_2093:
[----:B------:R-:W0:Y:S01]  /*2130*/  @P2 LDC R155, c[0x0][0x40c] ;  /* 0x00010300ff9b2b82 */ /* 0x000e220000000800 */
[--C-:B------:R-:W-:Y:S01]  /*2140*/  FFMA.FTZ R111, R3, UR9, R152.reuse ;  /* 0x00000009036f7c23 */ /* 0x100fe20008010098 */
[--C-:B------:R-:W-:Y:S01]  /*2150*/  FFMA.FTZ R112, R10, UR9, R152.reuse ;  /* 0x000000090a707c23 */ /* 0x100fe20008010098 */
[--C-:B------:R-:W-:Y:S01]  /*2160*/  FFMA.FTZ R113, R5, UR9, R152.reuse ;  /* 0x0000000905717c23 */ /* 0x100fe20008010098 */
[----:B------:R-:W-:Y:S01]  /*2170*/  FFMA.FTZ R114, R12, UR9, R152 ;  /* 0x000000090c727c23 */ /* 0x000fe20008010098 */
[----:B------:R-:W-:Y:S01]  /*2180*/  FADD.FTZ R110, R2, -R111 ;  /* 0x8000006f026e7221 */ /* 0x000fe20000010000 */
[----:B------:R-:W-:Y:S01]  /*2190*/  FADD.FTZ R111, R11, -R112 ;  /* 0x800000700b6f7221 */ /* 0x000fe20000010000 */
[----:B------:R-:W-:Y:S01]  /*21a0*/  FADD.FTZ R112, R4, -R113 ;  /* 0x8000007104707221 */ /* 0x000fe20000010000 */
[----:B------:R-:W1:Y:S01]  /*21b0*/  @P2 LDC R108, c[0x0][0x40c] ;  /* 0x00010300ff6c2b82 */ /* 0x000e620000000800 */
[----:B------:R-:W-:Y:S01]  /*21c0*/  FMUL.FTZ R110, R110, UR29 ;  /* 0x0000001d6e6e7c20 */ /* 0x000fe20008410000 */
[----:B------:R-:W-:Y:S01]  /*21d0*/  ISETP.LT.AND P1, PT, RZ, UR30, PT ;  /* 0x0000001eff007c0c */ /* 0x000fe2000bf21270 */
[----:B------:R-:W-:Y:S01]  /*21e0*/  FADD.FTZ R113, R13, -R114 ;  /* 0x800000720d717221 */ /* 0x000fe20000010000 */
[----:B------:R-:W-:Y:S01]  /*21f0*/  FMUL.FTZ R111, R111, UR29 ;  /* 0x0000001d6f6f7c20 */ /* 0x000fe20008410000 */
[----:B------:R-:W-:Y:S01]  /*2200*/  FMUL.FTZ R112, R112, UR29 ;  /* 0x0000001d70707c20 */ /* 0x000fe20008410000 */
[----:B------:R-:W-:Y:S01]  /*2210*/  FSEL R110, R110, RZ, P1 ;  /* 0x000000ff6e6e7208 */ /* 0x000fe20000800000 */
[----:B------:R-:W-:Y:S01]  /*2220*/  FMUL.FTZ R113, R113, UR29 ;  /* 0x0000001d71717c20 */ /* 0x000fe20008410000 */
[----:B------:R-:W2:Y:S01]  /*2230*/  @P2 LDC R156, c[0x0][0x40c] ;  /* 0x00010300ff9c2b82 */ /* 0x000ea20000000800 */
[----:B------:R-:W-:-:S02]  /*2240*/  FSEL R115, R111, RZ, P1 ;  /* 0x000000ff6f737208 */ /* 0x000fc40000800000 */
[----:B------:R-:W-:Y:S02]  /*2250*/  FSEL R154, R112, RZ, P1 ;  /* 0x000000ff709a7208 */ /* 0x000fe40000800000 */
[----:B------:R-:W-:-:S03]  /*2260*/  FSEL R153, R113, RZ, P1 ;  /* 0x000000ff71997208 */ /* 0x000fc60000800000 */
[----:B------:R-:W3:Y:S01]  /*2270*/  @P2 LDC R109, c[0x0][0x40c] ;  /* 0x00010300ff6d2b82 */ /* 0x000ee20000000800 */
[----:B0-----:R-:W-:-:S05]  /*2280*/  @P2 FMUL.FTZ R114, R110, R155 ;  /* 0x0000009b6e722220 */ /* 0x001fca0000410000 */
[----:B------:R-:W-:Y:S02]  /*2290*/  @P2 F2FP.BF16.F32.PACK_AB R114, RZ, R114 ;  /* 0x00000072ff72223e */ /* 0x000fe400000010ff */
[----:B------:R-:W0:Y:S01]  /*22a0*/  @P2 LDC R155, c[0x0][0x40c] ;  /* 0x00010300ff9b2b82 */ /* 0x000e220000000800 */
[----:B-1----:R-:W-:Y:S01]  /*22b0*/  @P2 FMUL.FTZ R112, R153, R108 ;  /* 0x0000006c99702220 */ /* 0x002fe20000410000 */
[C---:B------:R-:W-:Y:S02]  /*22c0*/  F2FP.BF16.F32.PACK_AB R108, R115.reuse, R110 ;  /* 0x0000006e736c723e */ /* 0x040fe400000010ff */
[----:B------:R-:W-:Y:S01]  /*22d0*/  @P2 PRMT R104, R114, 0x7610, R104 ;  /* 0x0000761072682816 */ /* 0x000fe20000000068 */
[--C-:B------:R-:W-:Y:S01]  /*22e0*/  FFMA.FTZ R114, R16, UR9, R152.reuse ;  /* 0x0000000910727c23 */ /* 0x100fe20008010098 */
[----:B------:R-:W-:Y:S01]  /*22f0*/  @P2 F2FP.BF16.F32.PACK_AB R112, RZ, R112 ;  /* 0x00000070ff70223e */ /* 0x000fe200000010ff */
[----:B--2---:R-:W-:Y:S01]  /*2300*/  @P2 FMUL.FTZ R113, R115, R156 ;  /* 0x0000009c73712220 */ /* 0x004fe20000410000 */
[----:B------:R-:W-:Y:S01]  /*2310*/  FFMA.FTZ R115, R7, UR9, R152 ;  /* 0x0000000907737c23 */ /* 0x000fe20008010098 */
[----:B------:R-:W1:Y:S01]  /*2320*/  @P2 LDC R156, c[0x0][0x40c] ;  /* 0x00010300ff9c2b82 */ /* 0x000e620000000800 */
[----:B------:R-:W-:-:S02]  /*2330*/  FADD.FTZ R114, R17, -R114 ;  /* 0x8000007211727221 */ /* 0x000fc40000010000 */
[----:B------:R-:W-:Y:S01]  /*2340*/  FADD.FTZ R110, R6, -R115 ;  /* 0x80000073066e7221 */ /* 0x000fe20000010000 */
[----:B------:R-:W-:Y:S01]  /*2350*/  @P2 F2FP.BF16.F32.PACK_AB R113, RZ, R113 ;  /* 0x00000071ff71223e */ /* 0x000fe200000010ff */
[----:B------:R-:W-:Y:S01]  /*2360*/  FMUL.FTZ R114, R114, UR29 ;  /* 0x0000001d72727c20 */ /* 0x000fe20008410000 */
[----:B---3--:R-:W-:Y:S01]  /*2370*/  @P2 FMUL.FTZ R111, R154, R109 ;  /* 0x0000006d9a6f2220 */ /* 0x008fe20000410000 */
[----:B------:R-:W-:Y:S01]  /*2380*/  F2FP.BF16.F32.PACK_AB R109, R153, R154 ;  /* 0x0000009a996d723e */ /* 0x000fe200000010ff */
[----:B------:R-:W-:Y:S01]  /*2390*/  FFMA.FTZ R154, R14, UR9, R152 ;  /* 0x000000090e9a7c23 */ /* 0x000fe20008010098 */
[----:B------:R-:W-:Y:S01]  /*23a0*/  FMUL.FTZ R110, R110, UR29 ;  /* 0x0000001d6e6e7c20 */ /* 0x000fe20008410000 */
[----:B------:R-:W2:Y:S01]  /*23b0*/  @P2 LDC R157, c[0x0][0x40c] ;  /* 0x00010300ff9d2b82 */ /* 0x000ea20000000800 */
[----:B------:R-:W-:Y:S01]  /*23c0*/  @P2 PRMT R104, R104, 0x5410, R113 ;  /* 0x0000541068682816 */ /* 0x000fe20000000071 */
[----:B------:R-:W-:Y:S01]  /*23d0*/  FADD.FTZ R115, R15, -R154 ;  /* 0x8000009a0f737221 */ /* 0x000fe20000010000 */
[----:B------:R-:W-:-:S02]  /*23e0*/  @P2 F2FP.BF16.F32.PACK_AB R111, RZ, R111 ;  /* 0x0000006fff6f223e */ /* 0x000fc400000010ff */
[----:B------:R-:W-:Y:S01]  /*23f0*/  FSEL R110, R110, RZ, P1 ;  /* 0x000000ff6e6e7208 */ /* 0x000fe20000800000 */
[----:B------:R-:W-:Y:S01]  /*2400*/  FMUL.FTZ R115, R115, UR29 ;  /* 0x0000001d73737c20 */ /* 0x000fe20008410000 */
[----:B------:R-:W-:-:S04]  /*2410*/  @P2 PRMT R105, R111, 0x7610, R105 ;  /* 0x000076106f692816 */ /* 0x000fc80000000069 */
[----:B------:R-:W-:Y:S01]  /*2420*/  FSEL R153, R115, RZ, P1 ;  /* 0x000000ff73997208 */ /* 0x000fe20000800000 */
[----:B0-----:R-:W-:Y:S01]  /*2430*/  @P2 FMUL.FTZ R115, R110, R155 ;  /* 0x0000009b6e732220 */ /* 0x001fe20000410000 */
[----:B------:R-:W-:Y:S01]  /*2440*/  FFMA.FTZ R155, R9, UR9, R152 ;  /* 0x00000009099b7c23 */ /* 0x000fe20008010098 */
[----:B------:R-:W-:Y:S02]  /*2450*/  @P2 PRMT R105, R105, 0x5410, R112 ;  /* 0x0000541069692816 */ /* 0x000fe40000000070 */
[C---:B------:R-:W-:Y:S01]  /*2460*/  F2FP.BF16.F32.PACK_AB R110, R153.reuse, R110 ;  /* 0x0000006e996e723e */ /* 0x040fe200000010ff */
[----:B------:R-:W-:Y:S01]  /*2470*/  FADD.FTZ R154, R8, -R155 ;  /* 0x8000009b089a7221 */ /* 0x000fe20000010000 */
[----:B-1----:R-:W-:Y:S01]  /*2480*/  @P2 FMUL.FTZ R153, R153, R156 ;  /* 0x0000009c99992220 */ /* 0x002fe20000410000 */
[----:B------:R-:W-:Y:S02]  /*2490*/  @P2 F2FP.BF16.F32.PACK_AB R115, RZ, R115 ;  /* 0x00000073ff73223e */ /* 0x000fe400000010ff */
[----:B------:R-:W-:Y:S01]  /*24a0*/  FMUL.FTZ R154, R154, UR29 ;  /* 0x0000001d9a9a7c20 */ /* 0x000fe20008410000 */
[----:B------:R-:W-:-:S02]  /*24b0*/  FSEL R155, R114, RZ, P1 ;  /* 0x000000ff729b7208 */ /* 0x000fc40000800000 */
[----:B------:R-:W-:Y:S02]  /*24c0*/  @P2 F2FP.BF16.F32.PACK_AB R153, RZ, R153 ;  /* 0x00000099ff99223e */ /* 0x000fe400000010ff */
[----:B------:R-:W-:Y:S02]  /*24d0*/  FSEL R154, R154, RZ, P1 ;  /* 0x000000ff9a9a7208 */ /* 0x000fe40000800000 */
[----:B------:R-:W-:Y:S02]  /*24e0*/  @P2 PRMT R106, R115, 0x7610, R106 ;  /* 0x00007610736a2816 */ /* 0x000fe4000000006a */
[----:B------:R-:W-:Y:S01]  /*24f0*/  F2FP.BF16.F32.PACK_AB R111, R155, R154 ;  /* 0x0000009a9b6f723e */ /* 0x000fe200000010ff */
[----:B--2---:R-:W-:Y:S01]  /*2500*/  @P2 FMUL.FTZ R113, R154, R157 ;  /* 0x0000009d9a712220 */ /* 0x004fe20000410000 */
[----:B------:R-:W-:-:S04]  /*2510*/  @P2 PRMT R106, R106, 0x5410, R153 ;  /* 0x000054106a6a2816 */ /* 0x000fc80000000099 */
[----:B------:R-:W-:-:S04]  /*2520*/  @P2 F2FP.BF16.F32.PACK_AB R113, RZ, R113 ;  /* 0x00000071ff71223e */ /* 0x000fc800000010ff */
[----:B------:R-:W-:Y:S01]  /*2530*/  @P2 PRMT R107, R113, 0x7610, R107 ;  /* 0x00007610716b2816 */ /* 0x000fe2000000006b */
[----:B------:R-:W-:Y:S06]  /*2540*/  @!P2 BRA `(.L_x_2101) ;  /* 0x00000008003ca947 */ /* 0x000fec0003800000 */
[----:B------:R-:W-:-:S05]  /*2550*/  FMUL.FTZ R112, R155, UR28 ;  /* 0x0000001c9b707c20 */ /* 0x000fca0008410000 */
[----:B------:R-:W-:-:S04]  /*2560*/  F2FP.BF16.F32.PACK_AB R112, RZ, R112 ;  /* 0x00000070ff70723e */ /* 0x000fc800000010ff */
[----:B------:R-:W-:Y:S01]  /*2570*/  PRMT R107, R107, 0x5410, R112 ;  /* 0x000054106b6b7816 */ /* 0x000fe20000000070 */
[----:B------:R-:W-:Y:S06]  /*2580*/  BRA `(.L_x_2101) ;  /* 0x00000008002c7947 */ /* 0x000fec0003800000 */
.L_x_2092:
[----:B------:R-:W-:-:S04]  /*2590*/  UISETP.NE.U32.AND UP0, UPT, UR6, URZ, UPT ;  /* 0x000000ff0600728c */ /* 0x000fc8000bf05070 */
[----:B------:R-:W-:-:S09]  /*25a0*/  UISETP.NE.AND.EX UP0, UPT, UR7, URZ, UPT, UP0 ;  /* 0x000000ff0700728c */ /* 0x000fd2000bf05300 */
[----:B------:R-:W-:Y:S05]  /*25b0*/  BRA.U UP0, `(.L_x_2102) ;  /* 0x0000000500087547 */ /* 0x000fea000b800000 */
[----:B------:R-:W-:Y:S01]  /*25c0*/  ISETP.LT.AND P1, PT, RZ, UR30, PT ;  /* 0x0000001eff007c0c */ /* 0x000fe2000bf21270 */
[----:B------:R-:W0:Y:S01]  /*25d0*/  @P2 LDC R157, c[0x0][0x40c] ;  /* 0x00010300ff9d2b82 */ /* 0x000e220000000800 */
[----:B------:R-:W-:Y:S02]  /*25e0*/  SHF.L.U32 R115, R115, 0x10, RZ ;  /* 0x0000001073737819 */ /* 0x000fe400000006ff */
[----:B------:R-:W-:Y:S02]  /*25f0*/  SHF.L.U32 R154, R28, 0x10, RZ ;  /* 0x000000101c9a7819 */ /* 0x000fe400000006ff */
[----:B------:R-:W-:Y:S02]  /*2600*/  SHF.L.U32 R114, R114, 0x10, RZ ;  /* 0x0000001072727819 */ /* 0x000fe400000006ff */
[----:B------:R-:W-:Y:S01]  /*2610*/  SHF.L.U32 R113, R113, 0x10, RZ ;  /* 0x0000001071717819 */ /* 0x000fe200000006ff */
[----:B------:R-:W1:Y:S04]  /*2620*/  @P2 LDC R162, c[0x0][0x40c] ;  /* 0x00010300ffa22b82 */ /* 0x000e680000000800 */
[--C-:B------:R-:W-:Y:S01]  /*2630*/  @P1 FFMA.FTZ R156, R10, UR9, R152.reuse ;  /* 0x000000090a9c1c23 */ /* 0x100fe20008010098 */
[--C-:B------:R-:W-:Y:S01]  /*2640*/  @P1 FFMA.FTZ R153, R3, UR9, R152.reuse ;  /* 0x0000000903991c23 */ /* 0x100fe20008010098 */
[----:B------:R-:W-:-:S02]  /*2650*/  @P1 FFMA.FTZ R160, R12, UR9, R152 ;  /* 0x000000090ca01c23 */ /* 0x000fc40008010098 */
[----:B------:R-:W-:Y:S01]  /*2660*/  @P1 FADD.FTZ R156, R11, -R156 ;  /* 0x8000009c0b9c1221 */ /* 0x000fe20000010000 */
[----:B------:R-:W-:Y:S01]  /*2670*/  @P1 FADD.FTZ R153, R2, -R153 ;  /* 0x8000009902991221 */ /* 0x000fe20000010000 */
[----:B------:R-:W-:Y:S01]  /*2680*/  @P1 FADD.FTZ R155, R13, -R160 ;  /* 0x800000a00d9b1221 */ /* 0x000fe20000010000 */
[----:B------:R-:W-:Y:S01]  /*2690*/  @P1 FFMA.FTZ R160, R14, UR9, R152 ;  /* 0x000000090ea01c23 */ /* 0x000fe20008010098 */
[----:B------:R-:W-:Y:S01]  /*26a0*/  @P1 FFMA.FTZ R115, R156, UR29, R115 ;  /* 0x0000001d9c731c23 */ /* 0x000fe20008010073 */
[----:B------:R-:W-:Y:S01]  /*26b0*/  @P1 FFMA.FTZ R154, R153, UR29, R154 ;  /* 0x0000001d999a1c23 */ /* 0x000fe2000801009a */
[----:B------:R-:W2:Y:S01]  /*26c0*/  @P2 LDC R156, c[0x0][0x40c] ;  /* 0x00010300ff9c2b82 */ /* 0x000ea20000000800 */
[----:B------:R-:W-:Y:S01]  /*26d0*/  @P1 FFMA.FTZ R153, R5, UR9, R152 ;  /* 0x0000000905991c23 */ /* 0x000fe20008010098 */
[----:B------:R-:W-:Y:S01]  /*26e0*/  @P1 FFMA.FTZ R114, R155, UR29, R114 ;  /* 0x0000001d9b721c23 */ /* 0x000fe20008010072 */
[----:B------:R-:W-:Y:S01]  /*26f0*/  @P1 FFMA.FTZ R155, R7, UR9, R152 ;  /* 0x00000009079b1c23 */ /* 0x000fe20008010098 */
[----:B------:R-:W-:Y:S01]  /*2700*/  @P1 FADD.FTZ R160, R15, -R160 ;  /* 0x800000a00fa01221 */ /* 0x000fe20000010000 */
[----:B------:R-:W-:Y:S01]  /*2710*/  @P1 FADD.FTZ R158, R4, -R153 ;  /* 0x80000099049e1221 */ /* 0x000fe20000010000 */
[----:B------:R-:W-:Y:S01]  /*2720*/  SHF.L.U32 R153, R29, 0x10, RZ ;  /* 0x000000101d997819 */ /* 0x000fe200000006ff */
[----:B0-----:R-:W-:Y:S01]  /*2730*/  @P2 FMUL.FTZ R154, R154, R157 ;  /* 0x0000009d9a9a2220 */ /* 0x001fe20000410000 */
[----:B------:R-:W-:Y:S01]  /*2740*/  @P1 FFMA.FTZ R113, R160, UR29, R113 ;  /* 0x0000001da0711c23 */ /* 0x000fe20008010071 */
[----:B------:R-:W0:Y:S02]  /*2750*/  @P2 LDC R157, c[0x0][0x40c] ;  /* 0x00010300ff9d2b82 */ /* 0x000e240000000800 */
[----:B------:R-:W-:Y:S01]  /*2760*/  @P1 FFMA.FTZ R153, R158, UR29, R153 ;  /* 0x0000001d9e991c23 */ /* 0x000fe20008010099 */
[----:B------:R-:W-:Y:S01]  /*2770*/  @P1 FADD.FTZ R158, R6, -R155 ;  /* 0x8000009b069e1221 */ /* 0x000fe20000010000 */
[----:B------:R-:W-:Y:S01]  /*2780*/  SHF.L.U32 R155, R30, 0x10, RZ ;  /* 0x000000101e9b7819 */ /* 0x000fe200000006ff */
[----:B-1----:R-:W-:Y:S01]  /*2790*/  @P2 FMUL.FTZ R113, R113, R162 ;  /* 0x000000a271712220 */ /* 0x002fe20000410000 */
[----:B------:R-:W-:-:S02]  /*27a0*/  @P2 F2FP.BF16.F32.PACK_AB R154, RZ, R154 ;  /* 0x0000009aff9a223e */ /* 0x000fc400000010ff */
[----:B------:R-:W1:Y:S01]  /*27b0*/  @P2 LDC R160, c[0x0][0x40c] ;  /* 0x00010300ffa02b82 */ /* 0x000e620000000800 */
[----:B------:R-:W-:Y:S01]  /*27c0*/  @P1 FFMA.FTZ R155, R158, UR29, R155 ;  /* 0x0000001d9e9b1c23 */ /* 0x000fe2000801009b */
[----:B------:R-:W-:Y:S02]  /*27d0*/  @P2 PRMT R104, R154, 0x7610, R104 ;  /* 0x000076109a682816 */ /* 0x000fe40000000068 */
[----:B------:R-:W-:Y:S01]  /*27e0*/  @P2 F2FP.BF16.F32.PACK_AB R113, RZ, R113 ;  /* 0x00000071ff71223e */ /* 0x000fe200000010ff */
[----:B--2---:R-:W-:Y:S01]  /*27f0*/  @P2 FMUL.FTZ R156, R115, R156 ;  /* 0x0000009c739c2220 */ /* 0x004fe20000410000 */
[----:B------:R-:W-:Y:S02]  /*2800*/  @P1 FFMA.FTZ R115, R9, UR9, R152 ;  /* 0x0000000909731c23 */ /* 0x000fe40008010098 */
[----:B------:R-:W2:Y:S02]  /*2810*/  @P2 LDC R164, c[0x0][0x40c] ;  /* 0x00010300ffa42b82 */ /* 0x000ea40000000800 */
[----:B------:R-:W-:Y:S01]  /*2820*/  @P1 FADD.FTZ R158, R8, -R115 ;  /* 0x80000073089e1221 */ /* 0x000fe20000010000 */
[----:B------:R-:W-:-:S02]  /*2830*/  SHF.L.U32 R115, R31, 0x10, RZ ;  /* 0x000000101f737819 */ /* 0x000fc400000006ff */
[----:B------:R-:W-:Y:S01]  /*2840*/  @P2 F2FP.BF16.F32.PACK_AB R156, RZ, R156 ;  /* 0x0000009cff9c223e */ /* 0x000fe200000010ff */
[----:B0-----:R-:W-:Y:S02]  /*2850*/  @P2 FMUL.FTZ R114, R114, R157 ;  /* 0x0000009d72722220 */ /* 0x001fe40000410000 */
[----:B------:R-:W-:Y:S01]  /*2860*/  @P1 FFMA.FTZ R115, R158, UR29, R115 ;  /* 0x0000001d9e731c23 */ /* 0x000fe20008010073 */
[----:B------:R-:W-:Y:S01]  /*2870*/  @P2 PRMT R104, R104, 0x5410, R156 ;  /* 0x0000541068682816 */ /* 0x000fe2000000009c */
[----:B------:R-:W0:Y:S01]  /*2880*/  @P2 LDC R158, c[0x0][0x40c] ;  /* 0x00010300ff9e2b82 */ /* 0x000e220000000800 */
[----:B------:R-:W-:Y:S01]  /*2890*/  @P2 F2FP.BF16.F32.PACK_AB R114, RZ, R114 ;  /* 0x00000072ff72223e */ /* 0x000fe200000010ff */
[----:B-1----:R-:W-:-:S05]  /*28a0*/  @P2 FMUL.FTZ R155, R155, R160 ;  /* 0x000000a09b9b2220 */ /* 0x002fca0000410000 */
[----:B------:R-:W-:Y:S01]  /*28b0*/  @P2 F2FP.BF16.F32.PACK_AB R155, RZ, R155 ;  /* 0x0000009bff9b223e */ /* 0x000fe200000010ff */
[----:B--2---:R-:W-:-:S03]  /*28c0*/  @P2 FMUL.FTZ R115, R115, R164 ;  /* 0x000000a473732220 */ /* 0x004fc60000410000 */
[----:B------:R-:W-:Y:S02]  /*28d0*/  @P2 PRMT R106, R155, 0x7610, R106 ;  /* 0x000076109b6a2816 */ /* 0x000fe4000000006a */
[----:B------:R-:W-:Y:S02]  /*28e0*/  @P2 F2FP.BF16.F32.PACK_AB R115, RZ, R115 ;  /* 0x00000073ff73223e */ /* 0x000fe400000010ff */
[----:B------:R-:W-:Y:S02]  /*28f0*/  @P2 PRMT R106, R106, 0x5410, R113 ;  /* 0x000054106a6a2816 */ /* 0x000fe40000000071 */
[----:B------:R-:W-:Y:S01]  /*2900*/  @P2 PRMT R107, R115, 0x7610, R107 ;  /* 0x00007610736b2816 */ /* 0x000fe2000000006b */
[----:B0-----:R-:W-:-:S05]  /*2910*/  @P2 FMUL.FTZ R153, R153, R158 ;  /* 0x0000009e99992220 */ /* 0x001fca0000410000 */
[----:B------:R-:W-:-:S04]  /*2920*/  @P2 F2FP.BF16.F32.PACK_AB R153, RZ, R153 ;  /* 0x00000099ff99223e */ /* 0x000fc800000010ff */
[----:B------:R-:W-:-:S04]  /*2930*/  @P2 PRMT R105, R153, 0x7610, R105 ;  /* 0x0000761099692816 */ /* 0x000fc80000000069 */
[----:B------:R-:W-:Y:S01]  /*2940*/  @P2 PRMT R105, R105, 0x5410, R114 ;  /* 0x0000541069692816 */ /* 0x000fe20000000072 */
[----:B------:R-:W-:Y:S06]  /*2950*/  @!P2 BRA `(.L_x_2101) ;  /* 0x000000040038a947 */ /* 0x000fec0003800000 */
        /* <DEDUP_REMOVED lines=8> */
.L_x_2102:
[----:B------:R-:W-:Y:S01]  /*29e0*/  PLOP3.LUT P3, PT, PT, PT, UP2, 0x80, 0x8 ;  /* 0x000000000008781c */ /* 0x000fe20003f6f028 */
[----:B------:R-:W0:Y:S01]  /*29f0*/  @P2 LDC R159, c[0x0][0x40c] ;  /* 0x00010300ff9f2b82 */ /* 0x000e220000000800 */
[----:B------:R-:W-:Y:S02]  /*2a00*/  ISETP.LT.AND P1, PT, RZ, UR30, PT ;  /* 0x0000001eff007c0c */ /* 0x000fe4000bf21270 */
[----:B------:R-:W-:Y:S02]  /*2a10*/  SHF.L.U32 R108, R28, 0x10, RZ ;  /* 0x000000101c6c7819 */ /* 0x000fe400000006ff */
[----:B------:R-:W-:Y:S02]  /*2a20*/  SHF.L.U32 R115, R115, 0x10, RZ ;  /* 0x0000001073737819 */ /* 0x000fe400000006ff */
[----:B------:R-:W-:Y:S01]  /*2a30*/  SHF.L.U32 R153, R30, 0x10, RZ ;  /* 0x000000101e997819 */ /* 0x000fe200000006ff */
[----:B------:R-:W1:Y:S04]  /*2a40*/  @P2 LDC R158, c[0x0][0x40c] ;  /* 0x00010300ff9e2b82 */ /* 0x000e680000000800 */
[----:B------:R-:W-:-:S02]  /*2a50*/  @P3 FFMA.FTZ R109, R3, UR9, R152 ;  /* 0x00000009036d3c23 */ /* 0x000fc40008010098 */
[--C-:B------:R-:W-:Y:S01]  /*2a60*/  @P1 FFMA.FTZ R111, R5, UR9, R152.reuse ;  /* 0x00000009056f1c23 */ /* 0x100fe20008010098 */
[--C-:B------:R-:W-:Y:S01]  /*2a70*/  @P1 FFMA.FTZ R110, R10, UR9, R152.reuse ;  /* 0x000000090a6e1c23 */ /* 0x100fe20008010098 */
[----:B------:R-:W-:Y:S01]  /*2a80*/  @P3 FADD.FTZ R109, R2, -R109 ;  /* 0x8000006d026d3221 */ /* 0x000fe20000010000 */
[----:B------:R-:W-:Y:S01]  /*2a90*/  @P1 FFMA.FTZ R155, R9, UR9, R152 ;  /* 0x00000009099b1c23 */ /* 0x000fe20008010098 */
[----:B------:R-:W-:Y:S01]  /*2aa0*/  @P1 FADD.FTZ R111, R4, -R111 ;  /* 0x8000006f046f1221 */ /* 0x000fe20000010000 */
[----:B------:R-:W-:Y:S01]  /*2ab0*/  @P1 FADD.FTZ R110, R11, -R110 ;  /* 0x8000006e0b6e1221 */ /* 0x000fe20000010000 */
[----:B------:R-:W-:Y:S01]  /*2ac0*/  @P3 FFMA.FTZ R108, R109, UR29, R108 ;  /* 0x0000001d6d6c3c23 */ /* 0x000fe2000801006c */
[----:B------:R-:W-:Y:S01]  /*2ad0*/  SHF.L.U32 R109, R114, 0x10, RZ ;  /* 0x00000010726d7819 */ /* 0x000fe200000006ff */
[----:B------:R-:W-:Y:S01]  /*2ae0*/  @P1 FADD.FTZ R155, R8, -R155 ;  /* 0x8000009b089b1221 */ /* 0x000fe20000010000 */
[----:B------:R-:W-:Y:S01]  /*2af0*/  SHF.L.U32 R114, R29, 0x10, RZ ;  /* 0x000000101d727819 */ /* 0x000fe200000006ff */
[----:B------:R-:W-:Y:S01]  /*2b00*/  @P1 FFMA.FTZ R115, R110, UR29, R115 ;  /* 0x0000001d6e731c23 */ /* 0x000fe20008010073 */
[--C-:B------:R-:W-:Y:S01]  /*2b10*/  @P1 FFMA.FTZ R110, R12, UR9, R152.reuse ;  /* 0x000000090c6e1c23 */ /* 0x100fe20008010098 */
[----:B------:R-:W-:Y:S01]  /*2b20*/  @P1 FFMA.FTZ R156, R14, UR9, R152 ;  /* 0x000000090e9c1c23 */ /* 0x000fe20008010098 */
[----:B------:R-:W2:Y:S01]  /*2b30*/  @P2 LDC R162, c[0x0][0x40c] ;  /* 0x00010300ffa22b82 */ /* 0x000ea20000000800 */
[----:B------:R-:W-:Y:S01]  /*2b40*/  @P1 FFMA.FTZ R114, R111, UR29, R114 ;  /* 0x0000001d6f721c23 */ /* 0x000fe20008010072 */
[----:B------:R-:W-:Y:S01]  /*2b50*/  @P1 FFMA.FTZ R111, R7, UR9, R152 ;  /* 0x00000009076f1c23 */ /* 0x000fe20008010098 */
[----:B------:R-:W-:-:S02]  /*2b60*/  @P1 FADD.FTZ R110, R13, -R110 ;  /* 0x8000006e0d6e1221 */ /* 0x000fc40000010000 */
[----:B0-----:R-:W-:Y:S01]  /*2b70*/  @P2 FMUL.FTZ R159, R114, R159 ;  /* 0x0000009f729f2220 */ /* 0x001fe20000410000 */
[----:B------:R-:W-:Y:S01]  /*2b80*/  @P1 FADD.FTZ R154, R6, -R111 ;  /* 0x8000006f069a1221 */ /* 0x000fe20000010000 */
[----:B------:R-:W-:Y:S01]  /*2b90*/  @P1 FFMA.FTZ R109, R110, UR29, R109 ;  /* 0x0000001d6e6d1c23 */ /* 0x000fe2000801006d */
[----:B------:R-:W-:Y:S01]  /*2ba0*/  SHF.L.U32 R110, R113, 0x10, RZ ;  /* 0x00000010716e7819 */ /* 0x000fe200000006ff */
[----:B------:R-:W-:Y:S01]  /*2bb0*/  @P1 FADD.FTZ R111, R15, -R156 ;  /* 0x8000009c0f6f1221 */ /* 0x000fe20000010000 */
[----:B------:R-:W-:Y:S01]  /*2bc0*/  @P1 FFMA.FTZ R153, R154, UR29, R153 ;  /* 0x0000001d9a991c23 */ /* 0x000fe20008010099 */
[----:B------:R-:W-:Y:S01]  /*2bd0*/  SHF.L.U32 R154, R31, 0x10, RZ ;  /* 0x000000101f9a7819 */ /* 0x000fe200000006ff */
[----:B------:R-:W0:Y:S01]  /*2be0*/  @P2 LDC R113, c[0x0][0x40c] ;  /* 0x00010300ff712b82 */ /* 0x000e220000000800 */
[----:B------:R-:W-:Y:S01]  /*2bf0*/  @P1 FFMA.FTZ R110, R111, UR29, R110 ;  /* 0x0000001d6f6e1c23 */ /* 0x000fe2000801006e */
[----:B------:R-:W-:Y:S01]  /*2c00*/  SHF.L.U32 R111, R112, 0x10, RZ ;  /* 0x00000010706f7819 */ /* 0x000fe200000006ff */
[----:B------:R-:W-:Y:S01]  /*2c10*/  @P1 FFMA.FTZ R112, R16, UR9, R152 ;  /* 0x0000000910701c23 */ /* 0x000fe20008010098 */
[----:B------:R-:W-:Y:S01]  /*2c20*/  @P1 FFMA.FTZ R154, R155, UR29, R154 ;  /* 0x0000001d9b9a1c23 */ /* 0x000fe2000801009a */
[----:B-1----:R-:W-:-:S02]  /*2c30*/  @P2 FMUL.FTZ R161, R153, R158 ;  /* 0x0000009e99a12220 */ /* 0x002fc40000410000 */
[----:B------:R-:W-:Y:S01]  /*2c40*/  @P1 FADD.FTZ R112, R17, -R112 ;  /* 0x8000007011701221 */ /* 0x000fe20000010000 */
[----:B------:R-:W1:Y:S03]  /*2c50*/  @P2 LDC R155, c[0x0][0x40c] ;  /* 0x00010300ff9b2b82 */ /* 0x000e660000000800 */
[----:B------:R-:W-:-:S05]  /*2c60*/  @P1 FFMA.FTZ R111, R112, UR29, R111 ;  /* 0x0000001d706f1c23 */ /* 0x000fca000801006f */
[----:B------:R-:W3:Y:S08]  /*2c70*/  @P2 LDC R160, c[0x0][0x40c] ;  /* 0x00010300ffa02b82 */ /* 0x000ef00000000800 */
[----:B------:R-:W4:Y:S01]  /*2c80*/  @P2 LDC R157, c[0x0][0x40c] ;  /* 0x00010300ff9d2b82 */ /* 0x000f220000000800 */
[----:B0-----:R-:W-:Y:S01]  /*2c90*/  @P2 FMUL.FTZ R112, R108, R113 ;  /* 0x000000716c702220 */ /* 0x001fe20000410000 */
[C---:B--2---:R-:W-:Y:S01]  /*2ca0*/  @P2 FMUL.FTZ R113, R115.reuse, R162 ;  /* 0x000000a273712220 */ /* 0x044fe20000410000 */
[----:B------:R-:W-:-:S03]  /*2cb0*/  F2FP.BF16.F32.PACK_AB R108, R115, R108 ;  /* 0x0000006c736c723e */ /* 0x000fc600000010ff */
[----:B------:R-:W-:Y:S02]  /*2cc0*/  @P2 F2FP.BF16.F32.PACK_AB R112, RZ, R112 ;  /* 0x00000070ff70223e */ /* 0x000fe400000010ff */
[----:B------:R-:W0:Y:S01]  /*2cd0*/  @P2 LDC R156, c[0x0][0x40c] ;  /* 0x00010300ff9c2b82 */ /* 0x000e220000000800 */
[----:B-1----:R-:W-:Y:S01]  /*2ce0*/  @P2 FMUL.FTZ R155, R154, R155 ;  /* 0x0000009b9a9b2220 */ /* 0x002fe20000410000 */
[----:B------:R-:W-:Y:S02]  /*2cf0*/  @P2 F2FP.BF16.F32.PACK_AB R113, RZ, R113 ;  /* 0x00000071ff71223e */ /* 0x000fe400000010ff */
[----:B------:R-:W-:Y:S02]  /*2d00*/  @P2 PRMT R104, R112, 0x7610, R104 ;  /* 0x0000761070682816 */ /* 0x000fe40000000068 */
[----:B------:R-:W-:Y:S01]  /*2d10*/  @P2 F2FP.BF16.F32.PACK_AB R155, RZ, R155 ;  /* 0x0000009bff9b223e */ /* 0x000fe200000010ff */
[C---:B---3--:R-:W-:Y:S01]  /*2d20*/  @P2 FMUL.FTZ R160, R109.reuse, R160 ;  /* 0x000000a06da02220 */ /* 0x048fe20000410000 */
[----:B------:R-:W-:-:S02]  /*2d30*/  F2FP.BF16.F32.PACK_AB R109, R109, R114 ;  /* 0x000000726d6d723e */ /* 0x000fc400000010ff */
[----:B------:R-:W-:Y:S02]  /*2d40*/  @P2 PRMT R107, R155, 0x7610, R107 ;  /* 0x000076109b6b2816 */ /* 0x000fe4000000006b */
[----:B------:R-:W-:Y:S02]  /*2d50*/  @P2 F2FP.BF16.F32.PACK_AB R158, RZ, R160 ;  /* 0x000000a0ff9e223e */ /* 0x000fe400000010ff */
[----:B------:R-:W-:Y:S01]  /*2d60*/  @P2 PRMT R104, R104, 0x5410, R113 ;  /* 0x0000541068682816 */ /* 0x000fe20000000071 */
[----:B----4-:R-:W-:Y:S01]  /*2d70*/  @P2 FMUL.FTZ R162, R110, R157 ;  /* 0x0000009d6ea22220 */ /* 0x010fe20000410000 */
[----:B------:R-:W-:Y:S02]  /*2d80*/  @P2 F2FP.BF16.F32.PACK_AB R157, RZ, R159 ;  /* 0x0000009fff9d223e */ /* 0x000fe400000010ff */
[----:B------:R-:W-:Y:S02]  /*2d90*/  @P2 F2FP.BF16.F32.PACK_AB R159, RZ, R161 ;  /* 0x000000a1ff9f223e */ /* 0x000fe400000010ff */
[----:B------:R-:W-:-:S02]  /*2da0*/  @P2 F2FP.BF16.F32.PACK_AB R160, RZ, R162 ;  /* 0x000000a2ffa0223e */ /* 0x000fc400000010ff */
[----:B------:R-:W-:Y:S01]  /*2db0*/  @P2 PRMT R105, R157, 0x7610, R105 ;  /* 0x000076109d692816 */ /* 0x000fe20000000069 */
[----:B0-----:R-:W-:Y:S01]  /*2dc0*/  @P2 FMUL.FTZ R156, R111, R156 ;  /* 0x0000009c6f9c2220 */ /* 0x001fe20000410000 */
[----:B------:R-:W-:Y:S02]  /*2dd0*/  @P2 PRMT R106, R159, 0x7610, R106 ;  /* 0x000076109f6a2816 */ /* 0x000fe4000000006a */
[----:B------:R-:W-:Y:S02]  /*2de0*/  F2FP.BF16.F32.PACK_AB R110, R110, R153 ;  /* 0x000000996e6e723e */ /* 0x000fe400000010ff */
[----:B------:R-:W-:Y:S02]  /*2df0*/  @P2 F2FP.BF16.F32.PACK_AB R156, RZ, R156 ;  /* 0x0000009cff9c223e */ /* 0x000fe400000010ff */
[----:B------:R-:W-:Y:S02]  /*2e00*/  F2FP.BF16.F32.PACK_AB R111, R111, R154 ;  /* 0x0000009a6f6f723e */ /* 0x000fe400000010ff */
[----:B------:R-:W-:-:S02]  /*2e10*/  @P2 PRMT R105, R105, 0x5410, R158 ;  /* 0x0000541069692816 */ /* 0x000fc4000000009e */
[----:B------:R-:W-:Y:S02]  /*2e20*/  @P2 PRMT R106, R106, 0x5410, R160 ;  /* 0x000054106a6a2816 */ /* 0x000fe400000000a0 */
[----:B------:R-:W-:-:S07]  /*2e30*/  @P2 PRMT R107, R107, 0x5410, R156 ;  /* 0x000054106b6b2816 */ /* 0x000fce000000009c */
.L_x_2101:
[----:B------:R-:W-:Y:S01]  /*2e40*/  ISETP.NE.U32.AND P1, PT, RZ, UR6, PT ;  /* 0x00000006ff007c0c */ /* 0x000fe2000bf25070 */
[----:B------:R-:W0:Y:S03]  /*2e50*/  @P2 LDC.64 R114, c[0x0][0x468] ;  /* 0x00011a00ff722b82 */ /* 0x000e260000000a00 */
[----:B------:R-:W-:-:S13]  /*2e60*/  ISETP.NE.AND.EX P1, PT, RZ, UR7, PT, P1 ;  /* 0x00000007ff007c0c */ /* 0x000fda000bf25310 */
[----:B------:R-:W1:Y:S01]  /*2e70*/  @P1 LDC.64 R112, c[0x0][0x478] ;  /* 0x00011e00ff701b82 */ /* 0x000e620000000a00 */
[----:B0-----:R-:W-:-:S04]  /*2e80*/  @P2 IMAD.WIDE.U32 R114, R117, 0x10, R114 ;  /* 0x0000001075722825 */ /* 0x001fc800078e0072 */
[----:B-1----:R-:W-:-:S05]  /*2e90*/  @P1 IMAD.WIDE.U32 R112, R119, 0x10, R112 ;  /* 0x0000001077701825 */ /* 0x002fca00078e0070 */
[----:B------:R0:W-:Y:S04]  /*2ea0*/  @P1 STG.E.128 desc[UR14][R112.64], R108 ;  /* 0x0000006c70001986 */ /* 0x0001e8000c101d0e */
[----:B------:R0:W-:Y:S01]  /*2eb0*/  @P2 STG.E.128 desc[UR14][R114.64], R104 ;  /* 0x0000006872002986 */ /* 0x0001e2000c101d0e */
[----:B------:R-:W-:Y:S05]  /*2ec0*/  @!P0 BRA `(.L_x_2103) ;  /* 0x0000000800448947 */ /* 0x000fea0003800000 */
[----:B------:R-:W-:Y:S05]  /*2ed0*/  @!P1 BRA `(.L_x_2104) ;  /* 0x0000000400289947 */ /* 0x000fea0003800000 */
[----:B------:R-:W-:Y:S01]  /*2ee0*/  ISETP.LT.AND P3, PT, RZ, UR30, PT ;  /* 0x0000001eff007c0c */ /* 0x000fe2000bf61270 */
[----:B------:R-:W1:Y:S01]  /*2ef0*/  @P2 LDC R157, c[0x0][0x40c] ;  /* 0x00010300ff9d2b82 */ /* 0x000e620000000800 */
[C---:B0-----:R-:W-:Y:S02]  /*2f00*/  PRMT R110, R24.reuse, 0x7632, R110 ;  /* 0x00007632186e7816 */ /* 0x041fe4000000006e */
[----:B------:R-:W-:Y:S02]  /*2f10*/  SHF.L.U32 R108, R24, 0x10, RZ ;  /* 0x00000010186c7819 */ /* 0x000fe400000006ff */
[C---:B------:R-:W-:Y:S02]  /*2f20*/  PRMT R154, R26.reuse, 0x7632, R154 ;  /* 0x000076321a9a7816 */ /* 0x040fe4000000009a */
[----:B------:R-:W-:Y:S01]  /*2f30*/  SHF.L.U32 R153, R26, 0x10, RZ ;  /* 0x000000101a997819 */ /* 0x000fe200000006ff */
[----:B------:R-:W0:Y:S01]  /*2f40*/  @P2 LDC R158, c[0x0][0x40c] ;  /* 0x00010300ff9e2b82 */ /* 0x000e220000000800 */
[----:B------:R-:W-:-:S02]  /*2f50*/  SHF.L.U32 R154, R154, 0x10, RZ ;  /* 0x000000109a9a7819 */ /* 0x000fc400000006ff */
[----:B------:R-:W-:Y:S01]  /*2f60*/  SHF.L.U32 R115, R27, 0x10, RZ ;  /* 0x000000101b737819 */ /* 0x000fe200000006ff */
[--C-:B------:R-:W-:Y:S01]  /*2f70*/  @P3 FFMA.FTZ R109, R19, UR9, R152.reuse ;  /* 0x00000009136d3c23 */ /* 0x100fe20008010098 */
[--C-:B------:R-:W-:Y:S01]  /*2f80*/  @P3 FFMA.FTZ R112, R132, UR9, R152.reuse ;  /* 0x0000000984703c23 */ /* 0x100fe20008010098 */
[--C-:B------:R-:W-:Y:S01]  /*2f90*/  @P3 FFMA.FTZ R113, R121, UR9, R152.reuse ;  /* 0x0000000979713c23 */ /* 0x100fe20008010098 */
[----:B------:R-:W-:Y:S01]  /*2fa0*/  @P3 FFMA.FTZ R114, R134, UR9, R152 ;  /* 0x0000000986723c23 */ /* 0x000fe20008010098 */
[----:B------:R-:W-:Y:S01]  /*2fb0*/  @P3 FADD.FTZ R111, R18, -R109 ;  /* 0x8000006d126f3221 */ /* 0x000fe20000010000 */
[----:B------:R-:W-:Y:S01]  /*2fc0*/  SHF.L.U32 R109, R110, 0x10, RZ ;  /* 0x000000106e6d7819 */ /* 0x000fe200000006ff */
[----:B------:R-:W-:Y:S01]  /*2fd0*/  @P3 FADD.FTZ R112, R135, -R112 ;  /* 0x8000007087703221 */ /* 0x000fe20000010000 */
[----:B------:R-:W-:Y:S01]  /*2fe0*/  PRMT R110, R25, 0x7632, R110 ;  /* 0x00007632196e7816 */ /* 0x000fe2000000006e */
[----:B------:R-:W-:Y:S01]  /*2ff0*/  @P3 FFMA.FTZ R108, R111, UR29, R108 ;  /* 0x0000001d6f6c3c23 */ /* 0x000fe2000801006c */
[----:B------:R-:W-:Y:S01]  /*3000*/  SHF.L.U32 R111, R25, 0x10, RZ ;  /* 0x00000010196f7819 */ /* 0x000fe200000006ff */
[----:B------:R-:W-:Y:S01]  /*3010*/  @P3 FFMA.FTZ R109, R112, UR29, R109 ;  /* 0x0000001d706d3c23 */ /* 0x000fe2000801006d */
[----:B------:R-:W-:Y:S01]  /*3020*/  SHF.L.U32 R110, R110, 0x10, RZ ;  /* 0x000000106e6e7819 */ /* 0x000fe200000006ff */
[----:B------:R-:W-:Y:S01]  /*3030*/  @P3 FADD.FTZ R112, R120, -R113 ;  /* 0x8000007178703221 */ /* 0x000fe20000010000 */
[----:B------:R-:W-:Y:S01]  /*3040*/  @P3 FADD.FTZ R113, R137, -R114 ;  /* 0x8000007289713221 */ /* 0x000fe20000010000 */
[----:B------:R-:W-:Y:S01]  /*3050*/  @P3 FFMA.FTZ R114, R136, UR9, R152 ;  /* 0x0000000988723c23 */ /* 0x000fe20008010098 */
[----:B------:R-:W2:Y:S01]  /*3060*/  @P2 LDC R160, c[0x0][0x40c] ;  /* 0x00010300ffa02b82 */ /* 0x000ea20000000800 */
[----:B------:R-:W-:Y:S01]  /*3070*/  @P3 FFMA.FTZ R111, R112, UR29, R111 ;  /* 0x0000001d706f3c23 */ /* 0x000fe2000801006f */
[----:B------:R-:W-:Y:S01]  /*3080*/  @P3 FFMA.FTZ R110, R113, UR29, R110 ;  /* 0x0000001d716e3c23 */ /* 0x000fe2000801006e */
[----:B------:R-:W-:-:S04]  /*3090*/  @P3 FFMA.FTZ R113, R123, UR9, R152 ;  /* 0x000000097b713c23 */ /* 0x000fc80008010098 */
[----:B------:R-:W-:Y:S01]  /*30a0*/  @P3 FADD.FTZ R112, R122, -R113 ;  /* 0x800000717a703221 */ /* 0x000fe20000010000 */
[----:B------:R-:W-:Y:S01]  /*30b0*/  @P3 FADD.FTZ R113, R139, -R114 ;  /* 0x800000728b713221 */ /* 0x000fe20000010000 */
[----:B------:R-:W-:Y:S01]  /*30c0*/  @P3 FFMA.FTZ R114, R138, UR9, R152 ;  /* 0x000000098a723c23 */ /* 0x000fe20008010098 */
[----:B------:R-:W3:Y:S01]  /*30d0*/  @P2 LDC R156, c[0x0][0x40c] ;  /* 0x00010300ff9c2b82 */ /* 0x000ee20000000800 */
[----:B------:R-:W-:Y:S01]  /*30e0*/  @P3 FFMA.FTZ R153, R112, UR29, R153 ;  /* 0x0000001d70993c23 */ /* 0x000fe20008010099 */
[----:B------:R-:W-:Y:S01]  /*30f0*/  @P3 FFMA.FTZ R154, R113, UR29, R154 ;  /* 0x0000001d719a3c23 */ /* 0x000fe2000801009a */
[----:B------:R-:W-:Y:S01]  /*3100*/  @P3 FFMA.FTZ R113, R125, UR9, R152 ;  /* 0x000000097d713c23 */ /* 0x000fe20008010098 */
[----:B------:R-:W-:-:S03]  /*3110*/  @P3 FADD.FTZ R155, R141, -R114 ;  /* 0x800000728d9b3221 */ /* 0x000fc60000010000 */
[----:B------:R-:W-:Y:S01]  /*3120*/  @P3 FADD.FTZ R112, R124, -R113 ;  /* 0x800000717c703221 */ /* 0x000fe20000010000 */
[----:B------:R-:W4:Y:S03]  /*3130*/  @P2 LDC R159, c[0x0][0x40c] ;  /* 0x00010300ff9f2b82 */ /* 0x000f260000000800 */
[----:B------:R-:W-:Y:S01]  /*3140*/  @P3 FFMA.FTZ R115, R112, UR29, R115 ;  /* 0x0000001d70733c23 */ /* 0x000fe20008010073 */
[----:B------:R-:W-:Y:S01]  /*3150*/  PRMT R112, R27, 0x7632, R112 ;  /* 0x000076321b707816 */ /* 0x000fe20000000070 */
[----:B--2---:R-:W-:-:S03]  /*3160*/  @P2 FMUL.FTZ R160, R153, R160 ;  /* 0x000000a099a02220 */ /* 0x004fc60000410000 */
[----:B------:R-:W2:Y:S01]  /*3170*/  @P2 LDC R113, c[0x0][0x40c] ;  /* 0x00010300ff712b82 */ /* 0x000ea20000000800 */
[----:B------:R-:W-:Y:S02]  /*3180*/  SHF.L.U32 R112, R112, 0x10, RZ ;  /* 0x0000001070707819 */ /* 0x000fe400000006ff */
[----:B------:R-:W-:-:S03]  /*3190*/  @P2 F2FP.BF16.F32.PACK_AB R160, RZ, R160 ;  /* 0x000000a0ffa0223e */ /* 0x000fc600000010ff */
[----:B------:R-:W-:Y:S01]  /*31a0*/  @P3 FFMA.FTZ R112, R155, UR29, R112 ;  /* 0x0000001d9b703c23 */ /* 0x000fe20008010070 */
[----:B-1----:R-:W-:Y:S01]  /*31b0*/  @P2 FMUL.FTZ R155, R108, R157 ;  /* 0x0000009d6c9b2220 */ /* 0x002fe20000410000 */
[----:B------:R-:W1:Y:S01]  /*31c0*/  @P2 LDC R114, c[0x0][0x40c] ;  /* 0x00010300ff722b82 */ /* 0x000e620000000800 */
[----:B0-----:R-:W-:Y:S01]  /*31d0*/  @P2 FMUL.FTZ R157, R111, R158 ;  /* 0x0000009e6f9d2220 */ /* 0x001fe20000410000 */
[----:B---3--:R-:W-:Y:S01]  /*31e0*/  @P2 FMUL.FTZ R156, R109, R156 ;  /* 0x0000009c6d9c2220 */ /* 0x008fe20000410000 */
[----:B------:R-:W-:Y:S02]  /*31f0*/  @P2 PRMT R106, R160, 0x7610, R106 ;  /* 0x00007610a06a2816 */ /* 0x000fe4000000006a */
[----:B------:R-:W-:Y:S02]  /*3200*/  @P2 F2FP.BF16.F32.PACK_AB R155, RZ, R155 ;  /* 0x0000009bff9b223e */ /* 0x000fe400000010ff */
[----:B------:R-:W-:Y:S01]  /*3210*/  @P2 F2FP.BF16.F32.PACK_AB R157, RZ, R157 ;  /* 0x0000009dff9d223e */ /* 0x000fe200000010ff */
[----:B----4-:R-:W-:Y:S01]  /*3220*/  @P2 FMUL.FTZ R158, R110, R159 ;  /* 0x0000009f6e9e2220 */ /* 0x010fe20000410000 */
[----:B------:R-:W-:-:S02]  /*3230*/  @P2 F2FP.BF16.F32.PACK_AB R156, RZ, R156 ;  /* 0x0000009cff9c223e */ /* 0x000fc400000010ff */
[----:B------:R-:W-:Y:S02]  /*3240*/  @P2 PRMT R104, R155, 0x7610, R104 ;  /* 0x000076109b682816 */ /* 0x000fe40000000068 */
[----:B------:R-:W-:Y:S02]  /*3250*/  @P2 F2FP.BF16.F32.PACK_AB R158, RZ, R158 ;  /* 0x0000009eff9e223e */ /* 0x000fe400000010ff */
[----:B------:R-:W-:Y:S01]  /*3260*/  @P2 PRMT R105, R157, 0x7610, R105 ;  /* 0x000076109d692816 */ /* 0x000fe20000000069 */
[----:B--2---:R-:W-:Y:S01]  /*3270*/  @P2 FMUL.FTZ R113, R154, R113 ;  /* 0x000000719a712220 */ /* 0x004fe20000410000 */
[----:B------:R-:W-:Y:S02]  /*3280*/  F2FP.BF16.F32.PACK_AB R108, R109, R108 ;  /* 0x0000006c6d6c723e */ /* 0x000fe400000010ff */
[----:B------:R-:W-:Y:S02]  /*3290*/  F2FP.BF16.F32.PACK_AB R109, R110, R111 ;  /* 0x0000006f6e6d723e */ /* 0x000fe400000010ff */
[----:B------:R-:W-:-:S02]  /*32a0*/  @P2 F2FP.BF16.F32.PACK_AB R113, RZ, R113 ;  /* 0x00000071ff71223e */ /* 0x000fc400000010ff */
[----:B------:R-:W-:Y:S01]  /*32b0*/  F2FP.BF16.F32.PACK_AB R110, R154, R153 ;  /* 0x000000999a6e723e */ /* 0x000fe200000010ff */
[----:B-1----:R-:W-:Y:S01]  /*32c0*/  @P2 FMUL.FTZ R114, R115, R114 ;  /* 0x0000007273722220 */ /* 0x002fe20000410000 */
[----:B------:R-:W-:Y:S02]  /*32d0*/  @P2 PRMT R104, R104, 0x5410, R156 ;  /* 0x0000541068682816 */ /* 0x000fe4000000009c */
[----:B------:R-:W-:Y:S02]  /*32e0*/  @P2 PRMT R105, R105, 0x5410, R158 ;  /* 0x0000541069692816 */ /* 0x000fe4000000009e */
[----:B------:R-:W-:Y:S02]  /*32f0*/  @P2 F2FP.BF16.F32.PACK_AB R114, RZ, R114 ;  /* 0x00000072ff72223e */ /* 0x000fe400000010ff */
[----:B------:R-:W-:Y:S02]  /*3300*/  F2FP.BF16.F32.PACK_AB R111, R112, R115 ;  /* 0x00000073706f723e */ /* 0x000fe400000010ff */
[----:B------:R-:W-:-:S02]  /*3310*/  @P2 PRMT R106, R106, 0x5410, R113 ;  /* 0x000054106a6a2816 */ /* 0x000fc40000000071 */
[----:B------:R-:W-:Y:S01]  /*3320*/  @P2 PRMT R107, R114, 0x7610, R107 ;  /* 0x00007610726b2816 */ /* 0x000fe2000000006b */
[----:B------:R-:W-:Y:S06]  /*3330*/  @!P2 BRA `(.L_x_2105) ;  /* 0x0000000c0064a947 */ /* 0x000fec0003800000 */
[----:B------:R-:W-:-:S05]  /*3340*/  FMUL.FTZ R112, R112, UR28 ;  /* 0x0000001c70707c20 */ /* 0x000fca0008410000 */
[----:B------:R-:W-:-:S04]  /*3350*/  F2FP.BF16.F32.PACK_AB R112, RZ, R112 ;  /* 0x00000070ff70723e */ /* 0x000fc800000010ff */
[----:B------:R-:W-:Y:S01]  /*3360*/  PRMT R107, R107, 0x5410, R112 ;  /* 0x000054106b6b7816 */ /* 0x000fe20000000070 */
[----:B------:R-:W-:Y:S06]  /*3370*/  BRA `(.L_x_2105) ;  /* 0x0000000c00547947 */ /* 0x000fec0003800000 */
.L_x_2104:
[----:B------:R-:W-:Y:S01]  /*3380*/  ISETP.LT.AND P3, PT, RZ, UR30, PT ;  /* 0x0000001eff007c0c */ /* 0x000fe2000bf61270 */
[----:B------:R-:W1:Y:S01]  /*3390*/  @P2 LDC R155, c[0x0][0x40c] ;  /* 0x00010300ff9b2b82 */ /* 0x000e620000000800 */
[C---:B------:R-:W-:Y:S02]  /*33a0*/  SHF.L.U32 R154, R24.reuse, 0x10, RZ ;  /* 0x00000010189a7819 */ /* 0x040fe400000006ff */
[----:B------:R-:W-:-:S04]  /*33b0*/  PRMT R153, R24, 0x7632, R153 ;  /* 0x0000763218997816 */ /* 0x000fc80000000099 */
[----:B------:R-:W-:Y:S01]  /*33c0*/  SHF.L.U32 R153, R153, 0x10, RZ ;  /* 0x0000001099997819 */ /* 0x000fe200000006ff */
[----:B------:R-:W2:Y:S04]  /*33d0*/  @P2 LDC R156, c[0x0][0x40c] ;  /* 0x00010300ff9c2b82 */ /* 0x000ea80000000800 */
[--C-:B0-----:R-:W-:Y:S01]  /*33e0*/  @P3 FFMA.FTZ R113, R19, UR9, R152.reuse ;  /* 0x0000000913713c23 */ /* 0x101fe20008010098 */
        /* <DEDUP_REMOVED lines=9> */
[--C-:B------:R-:W-:Y:S01]  /*3480*/  @P3 FFMA.FTZ R115, R121, UR9, R152.reuse ;  /* 0x0000000979733c23 */ /* 0x100fe20008010098 */
[----:B------:R-:W-:Y:S01]  /*3490*/  @P3 FFMA.FTZ R153, R112, UR29, R153 ;  /* 0x0000001d70993c23 */ /* 0x000fe20008010099 */
[----:B------:R-:W0:Y:S01]  /*34a0*/  @P2 LDC R160, c[0x0][0x40c] ;  /* 0x00010300ffa02b82 */ /* 0x000e220000000800 */
[----:B------:R-:W-:Y:S01]  /*34b0*/  SHF.L.U32 R113, R113, 0x10, RZ ;  /* 0x0000001071717819 */ /* 0x000fe200000006ff */
[----:B------:R-:W-:Y:S01]  /*34c0*/  @P3 FADD.FTZ R112, R120, -R115 ;  /* 0x8000007378703221 */ /* 0x000fe20000010000 */
[----:B------:R-:W-:Y:S01]  /*34d0*/  SHF.L.U32 R115, R25, 0x10, RZ ;  /* 0x0000001019737819 */ /* 0x000fe200000006ff */
[----:B-1----:R-:W-:Y:S01]  /*34e0*/  @P2 FMUL.FTZ R154, R154, R155 ;  /* 0x0000009b9a9a2220 */ /* 0x002fe20000410000 */
[----:B------:R-:W-:Y:S01]  /*34f0*/  @P3 FFMA.FTZ R158, R136, UR9, R152 ;  /* 0x00000009889e3c23 */ /* 0x000fe20008010098 */
[----:B------:R-:W-:Y:S01]  /*3500*/  @P3 FFMA.FTZ R113, R114, UR29, R113 ;  /* 0x0000001d72713c23 */ /* 0x000fe20008010071 */
[----:B------:R-:W-:Y:S01]  /*3510*/  SHF.L.U32 R114, R26, 0x10, RZ ;  /* 0x000000101a727819 */ /* 0x000fe200000006ff */
[----:B--2---:R-:W-:Y:S01]  /*3520*/  @P2 FMUL.FTZ R156, R153, R156 ;  /* 0x0000009c999c2220 */ /* 0x004fe20000410000 */
[----:B------:R-:W1:Y:S01]  /*3530*/  @P2 LDC R162, c[0x0][0x40c] ;  /* 0x00010300ffa22b82 */ /* 0x000e620000000800 */
[----:B------:R-:W-:Y:S01]  /*3540*/  @P3 FFMA.FTZ R115, R112, UR29, R115 ;  /* 0x0000001d70733c23 */ /* 0x000fe20008010073 */
[----:B------:R-:W-:Y:S01]  /*3550*/  PRMT R112, R26, 0x7632, R112 ;  /* 0x000076321a707816 */ /* 0x000fe20000000070 */
[----:B------:R-:W-:Y:S01]  /*3560*/  @P3 FFMA.FTZ R114, R157, UR29, R114 ;  /* 0x0000001d9d723c23 */ /* 0x000fe20008010072 */
[----:B------:R-:W-:Y:S01]  /*3570*/  @P3 FADD.FTZ R159, R139, -R158 ;  /* 0x8000009e8b9f3221 */ /* 0x000fe20000010000 */
[----:B------:R-:W-:-:S02]  /*3580*/  SHF.L.U32 R158, R27, 0x10, RZ ;  /* 0x000000101b9e7819 */ /* 0x000fc400000006ff */
[----:B------:R-:W-:Y:S01]  /*3590*/  SHF.L.U32 R112, R112, 0x10, RZ ;  /* 0x0000001070707819 */ /* 0x000fe200000006ff */
[----:B------:R-:W2:Y:S01]  /*35a0*/  @P2 LDC R157, c[0x0][0x40c] ;  /* 0x00010300ff9d2b82 */ /* 0x000ea20000000800 */
[----:B------:R-:W-:Y:S02]  /*35b0*/  @P2 F2FP.BF16.F32.PACK_AB R154, RZ, R154 ;  /* 0x0000009aff9a223e */ /* 0x000fe400000010ff */
[----:B------:R-:W-:Y:S01]  /*35c0*/  @P2 F2FP.BF16.F32.PACK_AB R156, RZ, R156 ;  /* 0x0000009cff9c223e */ /* 0x000fe200000010ff */
[----:B------:R-:W-:Y:S01]  /*35d0*/  @P3 FFMA.FTZ R112, R159, UR29, R112 ;  /* 0x0000001d9f703c23 */ /* 0x000fe20008010070 */
[----:B------:R-:W-:Y:S01]  /*35e0*/  @P3 FFMA.FTZ R159, R125, UR9, R152 ;  /* 0x000000097d9f3c23 */ /* 0x000fe20008010098 */
[----:B------:R-:W-:Y:S01]  /*35f0*/  @P2 PRMT R104, R154, 0x7610, R104 ;  /* 0x000076109a682816 */ /* 0x000fe20000000068 */
[----:B0-----:R-:W-:Y:S01]  /*3600*/  @P2 FMUL.FTZ R115, R115, R160 ;  /* 0x000000a073732220 */ /* 0x001fe20000410000 */
[----:B------:R-:W0:Y:S01]  /*3610*/  @P2 LDC R155, c[0x0][0x40c] ;  /* 0x00010300ff9b2b82 */ /* 0x000e220000000800 */
[----:B------:R-:W-:Y:S01]  /*3620*/  @P3 FADD.FTZ R159, R124, -R159 ;  /* 0x8000009f7c9f3221 */ /* 0x000fe20000010000 */
[----:B------:R-:W-:-:S02]  /*3630*/  @P2 PRMT R104, R104, 0x5410, R156 ;  /* 0x0000541068682816 */ /* 0x000fc4000000009c */
[----:B------:R-:W-:Y:S01]  /*3640*/  @P2 F2FP.BF16.F32.PACK_AB R115, RZ, R115 ;  /* 0x00000073ff73223e */ /* 0x000fe200000010ff */
[----:B------:R-:W-:-:S03]  /*3650*/  @P3 FFMA.FTZ R158, R159, UR29, R158 ;  /* 0x0000001d9f9e3c23 */ /* 0x000fc6000801009e */
[----:B------:R-:W3:Y:S01]  /*3660*/  @P2 LDC R153, c[0x0][0x40c] ;  /* 0x00010300ff992b82 */ /* 0x000ee20000000800 */
[----:B-1----:R-:W-:Y:S01]  /*3670*/  @P2 FMUL.FTZ R113, R113, R162 ;  /* 0x000000a271712220 */ /* 0x002fe20000410000 */
[----:B------:R-:W-:-:S04]  /*3680*/  @P2 PRMT R105, R115, 0x7610, R105 ;  /* 0x0000761073692816 */ /* 0x000fc80000000069 */
[----:B------:R-:W-:Y:S01]  /*3690*/  @P2 F2FP.BF16.F32.PACK_AB R113, RZ, R113 ;  /* 0x00000071ff71223e */ /* 0x000fe200000010ff */
[----:B--2---:R-:W-:-:S03]  /*36a0*/  @P2 FMUL.FTZ R157, R114, R157 ;  /* 0x0000009d729d2220 */ /* 0x004fc60000410000 */
[----:B------:R-:W-:Y:S02]  /*36b0*/  @P2 PRMT R105, R105, 0x5410, R113 ;  /* 0x0000541069692816 */ /* 0x000fe40000000071 */
[----:B------:R-:W-:Y:S01]  /*36c0*/  @P2 F2FP.BF16.F32.PACK_AB R157, RZ, R157 ;  /* 0x0000009dff9d223e */ /* 0x000fe200000010ff */
[----:B0-----:R-:W-:-:S03]  /*36d0*/  @P2 FMUL.FTZ R155, R112, R155 ;  /* 0x0000009b709b2220 */ /* 0x001fc60000410000 */
        /* <DEDUP_REMOVED lines=16> */
.L_x_2103:
[----:B------:R-:W-:Y:S05]  /*37e0*/  @!P1 BRA `(.L_x_2106) ;  /* 0x0000000400189947 */ /* 0x000fea0003800000 */
[----:B------:R-:W1:Y:S01]  /*37f0*/  @P2 LDC R155, c[0x0][0x40c] ;  /* 0x00010300ff9b2b82 */ /* 0x000e620000000800 */
[--C-:B0-----:R-:W-:Y:S01]  /*3800*/  FFMA.FTZ R111, R19, UR9, R152.reuse ;  /* 0x00000009136f7c23 */ /* 0x101fe20008010098 */
[--C-:B------:R-:W-:Y:S01]  /*3810*/  FFMA.FTZ R112, R132, UR9, R152.reuse ;  /* 0x0000000984707c23 */ /* 0x100fe20008010098 */
[--C-:B------:R-:W-:Y:S01]  /*3820*/  FFMA.FTZ R113, R121, UR9, R152.reuse ;  /* 0x0000000979717c23 */ /* 0x100fe20008010098 */
[----:B------:R-:W-:Y:S01]  /*3830*/  FFMA.FTZ R114, R134, UR9, R152 ;  /* 0x0000000986727c23 */ /* 0x000fe20008010098 */
[----:B------:R-:W-:Y:S01]  /*3840*/  FADD.FTZ R110, R18, -R111 ;  /* 0x8000006f126e7221 */ /* 0x000fe20000010000 */
[----:B------:R-:W-:Y:S01]  /*3850*/  FADD.FTZ R111, R135, -R112 ;  /* 0x80000070876f7221 */ /* 0x000fe20000010000 */
[----:B------:R-:W-:Y:S01]  /*3860*/  FADD.FTZ R112, R120, -R113 ;  /* 0x8000007178707221 */ /* 0x000fe20000010000 */
[----:B------:R-:W0:Y:S01]  /*3870*/  @P2 LDC R108, c[0x0][0x40c] ;  /* 0x00010300ff6c2b82 */ /* 0x000e220000000800 */
        /* <DEDUP_REMOVED lines=12> */
[----:B-1----:R-:W-:-:S05]  /*3940*/  @P2 FMUL.FTZ R114, R110, R155 ;  /* 0x0000009b6e722220 */ /* 0x002fca0000410000 */
[----:B------:R-:W-:Y:S02]  /*3950*/  @P2 F2FP.BF16.F32.PACK_AB R114, RZ, R114 ;  /* 0x00000072ff72223e */ /* 0x000fe400000010ff */
[----:B------:R-:W1:Y:S01]  /*3960*/  @P2 LDC R155, c[0x0][0x40c] ;  /* 0x00010300ff9b2b82 */ /* 0x000e620000000800 */
[----:B0-----:R-:W-:Y:S01]  /*3970*/  @P2 FMUL.FTZ R112, R153, R108 ;  /* 0x0000006c99702220 */ /* 0x001fe20000410000 */
[C---:B------:R-:W-:Y:S02]  /*3980*/  F2FP.BF16.F32.PACK_AB R108, R115.reuse, R110 ;  /* 0x0000006e736c723e */ /* 0x040fe400000010ff */
[----:B------:R-:W-:Y:S02]  /*3990*/  @P2 PRMT R104, R114, 0x7610, R104 ;  /* 0x0000761072682816 */ /* 0x000fe40000000068 */
[----:B------:R-:W-:Y:S01]  /*39a0*/  @P2 F2FP.BF16.F32.PACK_AB R112, RZ, R112 ;  /* 0x00000070ff70223e */ /* 0x000fe200000010ff */
[----:B--2---:R-:W-:Y:S01]  /*39b0*/  @P2 FMUL.FTZ R113, R115, R156 ;  /* 0x0000009c73712220 */ /* 0x004fe20000410000 */
[--C-:B------:R-:W-:Y:S01]  /*39c0*/  FFMA.FTZ R115, R123, UR9, R152.reuse ;  /* 0x000000097b737c23 */ /* 0x100fe20008010098 */
[----:B------:R-:W0:Y:S03]  /*39d0*/  @P2 LDC R156, c[0x0][0x40c] ;  /* 0x00010300ff9c2b82 */ /* 0x000e260000000800 */
[----:B------:R-:W-:Y:S01]  /*39e0*/  FADD.FTZ R110, R122, -R115 ;  /* 0x800000737a6e7221 */ /* 0x000fe20000010000 */
[----:B------:R-:W-:Y:S01]  /*39f0*/  @P2 F2FP.BF16.F32.PACK_AB R113, RZ, R113 ;  /* 0x00000071ff71223e */ /* 0x000fe200000010ff */
        /* <DEDUP_REMOVED lines=12> */
[----:B-1----:R-:W-:Y:S01]  /*3ac0*/  @P2 FMUL.FTZ R115, R110, R155 ;  /* 0x0000009b6e732220 */ /* 0x002fe20000410000 */
[----:B------:R-:W-:Y:S01]  /*3ad0*/  FFMA.FTZ R155, R125, UR9, R152 ;  /* 0x000000097d9b7c23 */ /* 0x000fe20008010098 */
[----:B------:R-:W-:Y:S02]  /*3ae0*/  @P2 PRMT R105, R105, 0x5410, R112 ;  /* 0x0000541069692816 */ /* 0x000fe40000000070 */
[C---:B------:R-:W-:Y:S01]  /*3af0*/  F2FP.BF16.F32.PACK_AB R110, R153.reuse, R110 ;  /* 0x0000006e996e723e */ /* 0x040fe200000010ff */
[----:B------:R-:W-:Y:S01]  /*3b00*/  FADD.FTZ R155, R124, -R155 ;  /* 0x8000009b7c9b7221 */ /* 0x000fe20000010000 */
[----:B0-----:R-:W-:Y:S01]  /*3b10*/  @P2 FMUL.FTZ R153, R153, R156 ;  /* 0x0000009c99992220 */ /* 0x001fe20000410000 */
[----:B------:R-:W-:Y:S02]  /*3b20*/  @P2 F2FP.BF16.F32.PACK_AB R115, RZ, R115 ;  /* 0x00000073ff73223e */ /* 0x000fe400000010ff */
[----:B------:R-:W-:-:S02]  /*3b30*/  FMUL.FTZ R114, R155, UR29 ;  /* 0x0000001d9b727c20 */ /* 0x000fc40008410000 */
[----:B------:R-:W-:Y:S02]  /*3b40*/  @P2 F2FP.BF16.F32.PACK_AB R153, RZ, R153 ;  /* 0x00000099ff99223e */ /* 0x000fe400000010ff */
[----:B------:R-:W-:Y:S02]  /*3b50*/  @P2 PRMT R106, R115, 0x7610, R106 ;  /* 0x00007610736a2816 */ /* 0x000fe4000000006a */
[----:B------:R-:W-:Y:S01]  /*3b60*/  FSEL R154, R114, RZ, P3 ;  /* 0x000000ff729a7208 */ /* 0x000fe20001800000 */
[----:B------:R-:W-:Y:S01]  /*3b70*/  FFMA.FTZ R114, R138, UR9, R152 ;  /* 0x000000098a727c23 */ /* 0x000fe20008010098 */
[----:B------:R-:W-:-:S03]  /*3b80*/  @P2 PRMT R106, R106, 0x5410, R153 ;  /* 0x000054106a6a2816 */ /* 0x000fc60000000099 */
[----:B------:R-:W-:Y:S01]  /*3b90*/  FADD.FTZ R114, R141, -R114 ;  /* 0x800000728d727221 */ /* 0x000fe20000010000 */
[----:B--2---:R-:W-:-:S03]  /*3ba0*/  @P2 FMUL.FTZ R113, R154, R157 ;  /* 0x0000009d9a712220 */ /* 0x004fc60000410000 */
[----:B------:R-:W-:Y:S02]  /*3bb0*/  FMUL.FTZ R114, R114, UR29 ;  /* 0x0000001d72727c20 */ /* 0x000fe40008410000 */
[----:B------:R-:W-:-:S03]  /*3bc0*/  @P2 F2FP.BF16.F32.PACK_AB R113, RZ, R113 ;  /* 0x00000071ff71223e */ /* 0x000fc600000010ff */
[----:B------:R-:W-:Y:S02]  /*3bd0*/  FSEL R155, R114, RZ, P3 ;  /* 0x000000ff729b7208 */ /* 0x000fe40001800000 */
[----:B------:R-:W-:Y:S02]  /*3be0*/  @P2 PRMT R107, R113, 0x7610, R107 ;  /* 0x00007610716b2816 */ /* 0x000fe4000000006b */
[----:B------:R-:W-:Y:S01]  /*3bf0*/  F2FP.BF16.F32.PACK_AB R111, R155, R154 ;  /* 0x0000009a9b6f723e */ /* 0x000fe200000010ff */
[----:B------:R-:W-:Y:S06]  /*3c00*/  @!P2 BRA `(.L_x_2105) ;  /* 0x000000040030a947 */ /* 0x000fec0003800000 */
[----:B------:R-:W-:-:S05]  /*3c10*/  FMUL.FTZ R112, R155, UR28 ;  /* 0x0000001c9b707c20 */ /* 0x000fca0008410000 */
[----:B------:R-:W-:-:S04]  /*3c20*/  F2FP.BF16.F32.PACK_AB R112, RZ, R112 ;  /* 0x00000070ff70723e */ /* 0x000fc800000010ff */
[----:B------:R-:W-:Y:S01]  /*3c30*/  PRMT R107, R107, 0x5410, R112 ;  /* 0x000054106b6b7816 */ /* 0x000fe20000000070 */
[----:B------:R-:W-:Y:S06]  /*3c40*/  BRA `(.L_x_2105) ;  /* 0x0000000400207947 */ /* 0x000fec0003800000 */
.L_x_2106:
[----:B------:R-:W-:Y:S05]  /*3c50*/  @!P2 BRA `(.L_x_2107) ;  /* 0x000000000020a947 */ /* 0x000fea0003800000 */
[----:B0-----:R-:W-:Y:S01]  /*3c60*/  FFMA.FTZ R113, R19, UR9, R152 ;  /* 0x0000000913717c23 */ /* 0x001fe20008010098 */
[----:B------:R-:W-:-:S03]  /*3c70*/  ISETP.LT.AND P3, PT, RZ, UR30, PT ;  /* 0x0000001eff007c0c */ /* 0x000fc6000bf61270 */
[----:B------:R-:W-:-:S04]  /*3c80*/  FADD.FTZ R112, R18, -R113 ;  /* 0x8000007112707221 */ /* 0x000fc80000010000 */
[----:B------:R-:W-:-:S05]  /*3c90*/  FMUL.FTZ R112, R112, UR29 ;  /* 0x0000001d70707c20 */ /* 0x000fca0008410000 */
[----:B------:R-:W-:-:S05]  /*3ca0*/  FSEL R112, R112, RZ, P3 ;  /* 0x000000ff70707208 */ /* 0x000fca0001800000 */
[----:B------:R-:W-:-:S05]  /*3cb0*/  FMUL.FTZ R112, R112, UR28 ;  /* 0x0000001c70707c20 */ /* 0x000fca0008410000 */
[----:B------:R-:W-:-:S04]  /*3cc0*/  F2FP.BF16.F32.PACK_AB R112, RZ, R112 ;  /* 0x00000070ff70723e */ /* 0x000fc800000010ff */
[----:B------:R-:W-:-:S07]  /*3cd0*/  PRMT R104, R112, 0x7610, R104 ;  /* 0x0000761070687816 */ /* 0x000fce0000000068 */
.L_x_2107:
        /* <DEDUP_REMOVED lines=9> */
.L_x_2108:
        /* <DEDUP_REMOVED lines=9> */
.L_x_2109:
        /* <DEDUP_REMOVED lines=9> */
.L_x_2110:
        /* <DEDUP_REMOVED lines=9> */
.L_x_2111:
        /* <DEDUP_REMOVED lines=9> */
.L_x_2112:
        /* <DEDUP_REMOVED lines=9> */
.L_x_2113:
        /* <DEDUP_REMOVED lines=9> */
.L_x_2105:
[----:B0-----:R-:W0:Y:S01]  /*40d0*/  @P1 LDC.64 R112, c[0x0][0x478] ;  /* 0x00011e00ff701b82 */ /* 0x001e220000000a00 */
[----:B------:R-:W-:Y:S02]  /*40e0*/  @P1 IADD3 R153, PT, PT, R119, 0x80, RZ ;  /* 0x0000008077991810 */ /* 0x000fe40007ffe0ff */
[----:B------:R-:W-:-:S05]  /*40f0*/  @P2 IADD3 R155, PT, PT, R117, 0x80, RZ ;  /* 0x00000080759b2810 */ /* 0x000fca0007ffe0ff */
[----:B------:R-:W1:Y:S01]  /*4100*/  @P2 LDC.64 R114, c[0x0][0x468] ;  /* 0x00011a00ff722b82 */ /* 0x000e620000000a00 */
[----:B0-----:R-:W-:-:S05]  /*4110*/  @P1 IMAD.WIDE.U32 R112, R153, 0x10, R112 ;  /* 0x0000001099701825 */ /* 0x001fca00078e0070 */
[----:B------:R0:W-:Y:S01]  /*4120*/  @P1 STG.E.128 desc[UR14][R112.64], R108 ;  /* 0x0000006c70001986 */ /* 0x0001e2000c101d0e */
[----:B-1----:R-:W-:-:S05]  /*4130*/  @P2 IMAD.WIDE.U32 R114, R155, 0x10, R114 ;  /* 0x000000109b722825 */ /* 0x002fca00078e0072 */
[----:B------:R0:W-:Y:S01]  /*4140*/  @P2 STG.E.128 desc[UR14][R114.64], R104 ;  /* 0x0000006872002986 */ /* 0x0001e2000c101d0e */
[----:B------:R-:W-:Y:S05]  /*4150*/  @!P0 BRA `(.L_x_2114) ;  /* 0x00000008004c8947 */ /* 0x000fea0003800000 */
[----:B------:R-:W-:Y:S05]  /*4160*/  @!P1 BRA `(.L_x_2115) ;  /* 0x0000000400289947 */ /* 0x000fea0003800000 */
[----:B------:R-:W-:Y:S01]  /*4170*/  ISETP.LT.AND P0, PT, RZ, UR30, PT ;  /* 0x0000001eff007c0c */ /* 0x000fe2000bf01270 */
[----:B------:R-:W1:Y:S01]  /*4180*/  @P2 LDC R153, c[0x0][0x40c] ;  /* 0x00010300ff992b82 */ /* 0x000e620000000800 */
[C---:B0-----:R-:W-:Y:S02]  /*4190*/  PRMT R111, R20.reuse, 0x7632, R111 ;  /* 0x00007632146f7816 */ /* 0x041fe4000000006f */
[----:B------:R-:W-:Y:S02]  /*41a0*/  SHF.L.U32 R108, R20, 0x10, RZ ;  /* 0x00000010146c7819 */ /* 0x000fe400000006ff */
[----:B------:R-:W-:Y:S02]  /*41b0*/  SHF.L.U32 R111, R111, 0x10, RZ ;  /* 0x000000106f6f7819 */ /* 0x000fe400000006ff */
[----:B------:R-:W-:Y:S01]  /*41c0*/  PRMT R112, R21, 0x7632, R112 ;  /* 0x0000763215707816 */ /* 0x000fe20000000070 */
[----:B------:R-:W0:Y:S01]  /*41d0*/  @P2 LDC R150, c[0x0][0x40c] ;  /* 0x00010300ff962b82 */ /* 0x000e220000000800 */
[----:B------:R-:W-:-:S02]  /*41e0*/  SHF.L.U32 R110, R22, 0x10, RZ ;  /* 0x00000010166e7819 */ /* 0x000fc400000006ff */
[----:B------:R-:W-:Y:S01]  /*41f0*/  SHF.L.U32 R112, R112, 0x10, RZ ;  /* 0x0000001070707819 */ /* 0x000fe200000006ff */
[--C-:B------:R-:W-:Y:S01]  /*4200*/  @P0 FFMA.FTZ R109, R127, UR9, R152.reuse ;  /* 0x000000097f6d0c23 */ /* 0x100fe20008010098 */
[--C-:B------:R-:W-:Y:S01]  /*4210*/  @P0 FFMA.FTZ R114, R140, UR9, R152.reuse ;  /* 0x000000098c720c23 */ /* 0x100fe20008010098 */
[--C-:B------:R-:W-:Y:S01]  /*4220*/  @P0 FFMA.FTZ R113, R129, UR9, R152.reuse ;  /* 0x0000000981710c23 */ /* 0x100fe20008010098 */
[--C-:B------:R-:W-:Y:S01]  /*4230*/  @P0 FFMA.FTZ R118, R142, UR9, R152.reuse ;  /* 0x000000098e760c23 */ /* 0x100fe20008010098 */
[----:B------:R-:W-:Y:S01]  /*4240*/  @P0 FADD.FTZ R109, R126, -R109 ;  /* 0x8000006d7e6d0221 */ /* 0x000fe20000010000 */
[----:B------:R-:W-:Y:S01]  /*4250*/  @P0 FFMA.FTZ R115, R131, UR9, R152 ;  /* 0x0000000983730c23 */ /* 0x000fe20008010098 */
[----:B------:R-:W2:Y:S01]  /*4260*/  @P2 LDC R157, c[0x0][0x40c] ;  /* 0x00010300ff9d2b82 */ /* 0x000ea20000000800 */
[----:B------:R-:W-:Y:S01]  /*4270*/  @P0 FADD.FTZ R114, R143, -R114 ;  /* 0x800000728f720221 */ /* 0x000fe20000010000 */
[----:B------:R-:W-:Y:S01]  /*4280*/  @P0 FADD.FTZ R116, R128, -R113 ;  /* 0x8000007180740221 */ /* 0x000fe20000010000 */
[----:B------:R-:W-:Y:S01]  /*4290*/  @P0 FADD.FTZ R113, R145, -R118 ;  /* 0x8000007691710221 */ /* 0x000fe20000010000 */
[----:B------:R-:W-:Y:S01]  /*42a0*/  @P0 FFMA.FTZ R108, R109, UR29, R108 ;  /* 0x0000001d6d6c0c23 */ /* 0x000fe2000801006c */
[----:B------:R-:W-:Y:S01]  /*42b0*/  @P0 FADD.FTZ R115, R130, -R115 ;  /* 0x8000007382730221 */ /* 0x000fe20000010000 */
[----:B------:R-:W-:Y:S01]  /*42c0*/  SHF.L.U32 R109, R21, 0x10, RZ ;  /* 0x00000010156d7819 */ /* 0x000fe200000006ff */
[----:B------:R-:W-:Y:S01]  /*42d0*/  @P0 FFMA.FTZ R111, R114, UR29, R111 ;  /* 0x0000001d726f0c23 */ /* 0x000fe2000801006f */
[----:B------:R-:W3:Y:S01]  /*42e0*/  @P2 LDC R118, c[0x0][0x40c] ;  /* 0x00010300ff762b82 */ /* 0x000ee20000000800 */
[----:B------:R-:W-:Y:S01]  /*42f0*/  @P0 FFMA.FTZ R114, R144, UR9, R152 ;  /* 0x0000000990720c23 */ /* 0x000fe20008010098 */
[----:B------:R-:W-:Y:S01]  /*4300*/  @P0 FFMA.FTZ R110, R115, UR29, R110 ;  /* 0x0000001d736e0c23 */ /* 0x000fe2000801006e */
[----:B------:R-:W-:Y:S01]  /*4310*/  @P0 FFMA.FTZ R115, R133, UR9, R152 ;  /* 0x0000000985730c23 */ /* 0x000fe20008010098 */
[----:B------:R-:W-:Y:S01]  /*4320*/  @P0 FFMA.FTZ R109, R116, UR29, R109 ;  /* 0x0000001d746d0c23 */ /* 0x000fe2000801006d */
[----:B------:R-:W-:Y:S01]  /*4330*/  @P0 FADD.FTZ R116, R147, -R114 ;  /* 0x8000007293740221 */ /* 0x000fe20000010000 */
[----:B------:R-:W-:Y:S01]  /*4340*/  @P0 FFMA.FTZ R112, R113, UR29, R112 ;  /* 0x0000001d71700c23 */ /* 0x000fe20008010070 */
[----:B------:R-:W-:Y:S01]  /*4350*/  SHF.L.U32 R114, R23, 0x10, RZ ;  /* 0x0000001017727819 */ /* 0x000fe200000006ff */
[----:B------:R-:W4:Y:S01]  /*4360*/  @P2 LDC R155, c[0x0][0x40c] ;  /* 0x00010300ff9b2b82 */ /* 0x000f220000000800 */
[----:B------:R-:W-:Y:S01]  /*4370*/  PRMT R113, R22, 0x7632, R113 ;  /* 0x0000763216717816 */ /* 0x000fe20000000071 */
[----:B------:R-:W-:Y:S01]  /*4380*/  @P0 FADD.FTZ R115, R146, -R115 ;  /* 0x8000007392730221 */ /* 0x000fe20000010000 */
[----:B------:R-:W-:Y:S01]  /*4390*/  @P0 FFMA.FTZ R152, R148, UR9, R152 ;  /* 0x0000000994980c23 */ /* 0x000fe20008010098 */
[----:B0-----:R-:W-:Y:S01]  /*43a0*/  @P2 FMUL.FTZ R150, R109, R150 ;  /* 0x000000966d962220 */ /* 0x001fe20000410000 */
[----:B------:R-:W-:Y:S01]  /*43b0*/  SHF.L.U32 R113, R113, 0x10, RZ ;  /* 0x0000001071717819 */ /* 0x000fe200000006ff */
[----:B------:R-:W-:Y:S01]  /*43c0*/  @P0 FFMA.FTZ R114, R115, UR29, R114 ;  /* 0x0000001d73720c23 */ /* 0x000fe20008010072 */
[----:B------:R-:W-:Y:S01]  /*43d0*/  PRMT R115, R23, 0x7632, R115 ;  /* 0x0000763217737816 */ /* 0x000fe20000000073 */
[----:B------:R-:W0:Y:S01]  /*43e0*/  @P2 LDC R154, c[0x0][0x40c] ;  /* 0x00010300ff9a2b82 */ /* 0x000e220000000800 */
[----:B------:R-:W-:Y:S01]  /*43f0*/  @P0 FADD.FTZ R152, R149, -R152 ;  /* 0x8000009895980221 */ /* 0x000fe20000010000 */
[----:B------:R-:W-:Y:S01]  /*4400*/  @P0 FFMA.FTZ R113, R116, UR29, R113 ;  /* 0x0000001d74710c23 */ /* 0x000fe20008010071 */
[----:B------:R-:W-:Y:S01]  /*4410*/  SHF.L.U32 R115, R115, 0x10, RZ ;  /* 0x0000001073737819 */ /* 0x000fe200000006ff */
[----:B-1----:R-:W-:Y:S01]  /*4420*/  @P2 FMUL.FTZ R116, R108, R153 ;  /* 0x000000996c742220 */ /* 0x002fe20000410000 */
[----:B--2---:R-:W-:Y:S01]  /*4430*/  @P2 FMUL.FTZ R153, R110, R157 ;  /* 0x0000009d6e992220 */ /* 0x004fe20000410000 */
[----:B------:R-:W-:-:S02]  /*4440*/  @P2 F2FP.BF16.F32.PACK_AB R150, RZ, R150 ;  /* 0x00000096ff96223e */ /* 0x000fc400000010ff */
[----:B------:R-:W1:Y:S01]  /*4450*/  @P2 LDC R151, c[0x0][0x40c] ;  /* 0x00010300ff972b82 */ /* 0x000e620000000800 */
[----:B------:R-:W-:Y:S01]  /*4460*/  @P0 FFMA.FTZ R115, R152, UR29, R115 ;  /* 0x0000001d98730c23 */ /* 0x000fe20008010073 */
[----:B---3--:R-:W-:Y:S01]  /*4470*/  @P2 FMUL.FTZ R118, R111, R118 ;  /* 0x000000766f762220 */ /* 0x008fe20000410000 */
[----:B------:R-:W-:Y:S02]  /*4480*/  @P2 F2FP.BF16.F32.PACK_AB R116, RZ, R116 ;  /* 0x00000074ff74223e */ /* 0x000fe400000010ff */
[----:B------:R-:W-:Y:S02]  /*4490*/  @P2 F2FP.BF16.F32.PACK_AB R153, RZ, R153 ;  /* 0x00000099ff99223e */ /* 0x000fe400000010ff */
[----:B------:R-:W-:Y:S01]  /*44a0*/  @P2 F2FP.BF16.F32.PACK_AB R118, RZ, R118 ;  /* 0x00000076ff76223e */ /* 0x000fe200000010ff */
[----:B----4-:R-:W-:Y:S01]  /*44b0*/  @P2 FMUL.FTZ R152, R112, R155 ;  /* 0x0000009b70982220 */ /* 0x010fe20000410000 */
[----:B------:R-:W-:Y:S02]  /*44c0*/  @P2 PRMT R104, R116, 0x7610, R104 ;  /* 0x0000761074682816 */ /* 0x000fe40000000068 */
[----:B------:R-:W-:-:S02]  /*44d0*/  @P2 PRMT R105, R150, 0x7610, R105 ;  /* 0x0000761096692816 */ /* 0x000fc40000000069 */
[----:B------:R-:W-:Y:S02]  /*44e0*/  @P2 F2FP.BF16.F32.PACK_AB R152, RZ, R152 ;  /* 0x00000098ff98223e */ /* 0x000fe400000010ff */
[----:B------:R-:W-:Y:S01]  /*44f0*/  @P2 PRMT R106, R153, 0x7610, R106 ;  /* 0x00007610996a2816 */ /* 0x000fe2000000006a */
[----:B0-----:R-:W-:Y:S01]  /*4500*/  @P2 FMUL.FTZ R154, R113, R154 ;  /* 0x0000009a719a2220 */ /* 0x001fe20000410000 */
[----:B------:R-:W-:Y:S02]  /*4510*/  F2FP.BF16.F32.PACK_AB R108, R111, R108 ;  /* 0x0000006c6f6c723e */ /* 0x000fe400000010ff */
[----:B------:R-:W-:Y:S02]  /*4520*/  F2FP.BF16.F32.PACK_AB R109, R112, R109 ;  /* 0x0000006d706d723e */ /* 0x000fe400000010ff */
[----:B------:R-:W-:Y:S02]  /*4530*/  @P2 F2FP.BF16.F32.PACK_AB R154, RZ, R154 ;  /* 0x0000009aff9a223e */ /* 0x000fe400000010ff */
[----:B------:R-:W-:Y:S01]  /*4540*/  F2FP.BF16.F32.PACK_AB R110, R113, R110 ;  /* 0x0000006e716e723e */ /* 0x000fe200000010ff */
[----:B-1----:R-:W-:Y:S01]  /*4550*/  @P2 FMUL.FTZ R151, R114, R151 ;  /* 0x0000009772972220 */ /* 0x002fe20000410000 */
        /* <DEDUP_REMOVED lines=11> */
.L_x_2115:
[----:B------:R-:W-:Y:S01]  /*4610*/  ISETP.LT.AND P0, PT, RZ, UR30, PT ;  /* 0x0000001eff007c0c */ /* 0x000fe2000bf01270 */
[----:B------:R-:W1:Y:S01]  /*4620*/  @P2 LDC R154, c[0x0][0x40c] ;  /* 0x00010300ff9a2b82 */ /* 0x000e620000000800 */
[----:B------:R-:W-:-:S07]  /*4630*/  SHF.L.U32 R151, R151, 0x10, RZ ;  /* 0x0000001097977819 */ /* 0x000fce00000006ff */
[----:B0-----:R-:W0:Y:S04]  /*4640*/  @P2 LDC R115, c[0x0][0x40c] ;  /* 0x00010300ff732b82 */ /* 0x001e280000000800 */
[----:B------:R-:W-:Y:S01]  /*4650*/  @P0 PRMT R112, R21, 0x7632, R112 ;  /* 0x0000763215700816 */ /* 0x000fe20000000070 */
[--C-:B------:R-:W-:Y:S01]  /*4660*/  @P0 FFMA.FTZ R114, R142, UR9, R152.reuse ;  /* 0x000000098e720c23 */ /* 0x100fe20008010098 */
[----:B------:R-:W-:Y:S01]  /*4670*/  @!P0 SHF.L.U32 R150, R150, 0x10, RZ ;  /* 0x0000001096968819 */ /* 0x000fe200000006ff */
[----:B------:R-:W-:Y:S01]  /*4680*/  @P0 FFMA.FTZ R153, R131, UR9, R152 ;  /* 0x0000000983990c23 */ /* 0x000fe20008010098 */
[----:B------:R-:W-:Y:S01]  /*4690*/  @P0 SHF.L.U32 R112, R112, 0x10, RZ ;  /* 0x0000001070700819 */ /* 0x000fe200000006ff */
[----:B------:R-:W-:Y:S01]  /*46a0*/  @P0 FADD.FTZ R113, R145, -R114 ;  /* 0x8000007291710221 */ /* 0x000fe20000010000 */
[----:B------:R-:W-:Y:S01]  /*46b0*/  @P0 FFMA.FTZ R114, R144, UR9, R152 ;  /* 0x0000000990720c23 */ /* 0x000fe20008010098 */
[----:B------:R-:W-:Y:S01]  /*46c0*/  @!P0 SHF.L.U32 R118, R118, 0x10, RZ ;  /* 0x0000001076768819 */ /* 0x000fe200000006ff */
[----:B------:R-:W-:Y:S01]  /*46d0*/  @P0 FADD.FTZ R153, R130, -R153 ;  /* 0x8000009982990221 */ /* 0x000fe20000010000 */
[--C-:B------:R-:W-:Y:S01]  /*46e0*/  @P0 FFMA.FTZ R150, R113, UR29, R112.reuse ;  /* 0x0000001d71960c23 */ /* 0x100fe20008010070 */
[----:B------:R-:W-:Y:S01]  /*46f0*/  @P0 PRMT R112, R22, 0x7632, R112 ;  /* 0x0000763216700816 */ /* 0x000fe20000000070 */
[----:B------:R-:W-:Y:S01]  /*4700*/  @P0 FADD.FTZ R113, R147, -R114 ;  /* 0x8000007293710221 */ /* 0x000fe20000010000 */
[----:B------:R-:W-:Y:S01]  /*4710*/  SHF.L.U32 R114, R20, 0x10, RZ ;  /* 0x0000001014727819 */ /* 0x000fe200000006ff */
[----:B------:R-:W2:Y:S01]  /*4720*/  @P2 LDC R155, c[0x0][0x40c] ;  /* 0x00010300ff9b2b82 */ /* 0x000ea20000000800 */
[----:B------:R-:W-:-:S05]  /*4730*/  @P0 SHF.L.U32 R112, R112, 0x10, RZ ;  /* 0x0000001070700819 */ /* 0x000fca00000006ff */
[----:B------:R-:W-:Y:S01]  /*4740*/  @P0 FFMA.FTZ R118, R113, UR29, R112 ;  /* 0x0000001d71760c23 */ /* 0x000fe20008010070 */
[--C-:B------:R-:W-:Y:S01]  /*4750*/  @P0 FFMA.FTZ R113, R127, UR9, R152.reuse ;  /* 0x000000097f710c23 */ /* 0x100fe20008010098 */
[----:B------:R-:W-:Y:S01]  /*4760*/  @P0 FFMA.FTZ R112, R140, UR9, R152 ;  /* 0x000000098c700c23 */ /* 0x000fe20008010098 */
[----:B------:R-:W3:Y:S02]  /*4770*/  @P2 LDC R157, c[0x0][0x40c] ;  /* 0x00010300ff9d2b82 */ /* 0x000ee40000000800 */
[----:B------:R-:W-:Y:S01]  /*4780*/  @P0 FADD.FTZ R113, R126, -R113 ;  /* 0x800000717e710221 */ /* 0x000fe20000010000 */
[----:B------:R-:W-:-:S03]  /*4790*/  @P0 FADD.FTZ R112, R143, -R112 ;  /* 0x800000708f700221 */ /* 0x000fc60000010000 */
[----:B------:R-:W-:Y:S01]  /*47a0*/  @P0 FFMA.FTZ R114, R113, UR29, R114 ;  /* 0x0000001d71720c23 */ /* 0x000fe20008010072 */
[--C-:B------:R-:W-:Y:S01]  /*47b0*/  @P0 FFMA.FTZ R113, R129, UR9, R152.reuse ;  /* 0x0000000981710c23 */ /* 0x100fe20008010098 */
[----:B------:R-:W-:Y:S01]  /*47c0*/  @P0 FFMA.FTZ R151, R112, UR29, R151 ;  /* 0x0000001d70970c23 */ /* 0x000fe20008010097 */
[----:B------:R-:W4:Y:S01]  /*47d0*/  @P2 LDC R158, c[0x0][0x40c] ;  /* 0x00010300ff9e2b82 */ /* 0x000f220000000800 */
[----:B0-----:R-:W-:Y:S01]  /*47e0*/  @P2 FMUL.FTZ R114, R114, R115 ;  /* 0x0000007372722220 */ /* 0x001fe20000410000 */
[----:B------:R-:W-:Y:S01]  /*47f0*/  @P0 FADD.FTZ R112, R128, -R113 ;  /* 0x8000007180700221 */ /* 0x000fe20000010000 */
[----:B------:R-:W-:Y:S01]  /*4800*/  SHF.L.U32 R113, R21, 0x10, RZ ;  /* 0x0000001015717819 */ /* 0x000fe200000006ff */
[----:B-1----:R-:W-:Y:S01]  /*4810*/  @P2 FMUL.FTZ R151, R151, R154 ;  /* 0x0000009a97972220 */ /* 0x002fe20000410000 */
[----:B------:R-:W-:Y:S01]  /*4820*/  @P0 FFMA.FTZ R115, R133, UR9, R152 ;  /* 0x0000000985730c23 */ /* 0x000fe20008010098 */
[----:B------:R-:W-:Y:S02]  /*4830*/  @P2 F2FP.BF16.F32.PACK_AB R114, RZ, R114 ;  /* 0x00000072ff72223e */ /* 0x000fe400000010ff */
[----:B------:R-:W-:Y:S01]  /*4840*/  @P0 FFMA.FTZ R113, R112, UR29, R113 ;  /* 0x0000001d70710c23 */ /* 0x000fe20008010071 */
[----:B------:R-:W-:Y:S01]  /*4850*/  SHF.L.U32 R112, R22, 0x10, RZ ;  /* 0x0000001016707819 */ /* 0x000fe200000006ff */
[----:B------:R-:W0:Y:S01]  /*4860*/  @P2 LDC R154, c[0x0][0x40c] ;  /* 0x00010300ff9a2b82 */ /* 0x000e220000000800 */
[----:B------:R-:W-:Y:S01]  /*4870*/  @P0 FADD.FTZ R156, R146, -R115 ;  /* 0x80000073929c0221 */ /* 0x000fe20000010000 */
[----:B------:R-:W-:-:S02]  /*4880*/  SHF.L.U32 R115, R23, 0x10, RZ ;  /* 0x0000001017737819 */ /* 0x000fc400000006ff */
[----:B------:R-:W-:Y:S01]  /*4890*/  @P0 FFMA.FTZ R112, R153, UR29, R112 ;  /* 0x0000001d99700c23 */ /* 0x000fe20008010070 */
[----:B---3--:R-:W-:Y:S01]  /*48a0*/  @P2 FMUL.FTZ R118, R118, R157 ;  /* 0x0000009d76762220 */ /* 0x008fe20000410000 */
[----:B------:R-:W-:Y:S01]  /*48b0*/  @P2 F2FP.BF16.F32.PACK_AB R151, RZ, R151 ;  /* 0x00000097ff97223e */ /* 0x000fe200000010ff */
[----:B------:R-:W-:Y:S01]  /*48c0*/  @P0 FFMA.FTZ R115, R156, UR29, R115 ;  /* 0x0000001d9c730c23 */ /* 0x000fe20008010073 */
[----:B------:R-:W1:Y:S01]  /*48d0*/  @P2 LDC R153, c[0x0][0x40c] ;  /* 0x00010300ff992b82 */ /* 0x000e620000000800 */
[----:B--2---:R-:W-:Y:S01]  /*48e0*/  @P2 FMUL.FTZ R112, R112, R155 ;  /* 0x0000009b70702220 */ /* 0x004fe20000410000 */
[----:B------:R-:W-:Y:S02]  /*48f0*/  @P2 PRMT R104, R114, 0x7610, R104 ;  /* 0x0000761072682816 */ /* 0x000fe40000000068 */
[----:B------:R-:W-:Y:S01]  /*4900*/  @P2 F2FP.BF16.F32.PACK_AB R118, RZ, R118 ;  /* 0x00000076ff76223e */ /* 0x000fe200000010ff */
[----:B----4-:R-:W-:Y:S01]  /*4910*/  @P2 FMUL.FTZ R115, R115, R158 ;  /* 0x0000009e73732220 */ /* 0x010fe20000410000 */
[----:B------:R-:W-:-:S02]  /*4920*/  @P2 F2FP.BF16.F32.PACK_AB R112, RZ, R112 ;  /* 0x00000070ff70223e */ /* 0x000fc400000010ff */
[----:B------:R-:W-:Y:S02]  /*4930*/  @P2 PRMT R104, R104, 0x5410, R151 ;  /* 0x0000541068682816 */ /* 0x000fe40000000097 */
[----:B------:R-:W-:Y:S02]  /*4940*/  @P2 F2FP.BF16.F32.PACK_AB R115, RZ, R115 ;  /* 0x00000073ff73223e */ /* 0x000fe400000010ff */
[----:B------:R-:W-:Y:S02]  /*4950*/  @P2 PRMT R106, R112, 0x7610, R106 ;  /* 0x00007610706a2816 */ /* 0x000fe4000000006a */
[----:B------:R-:W-:Y:S01]  /*4960*/  @P2 PRMT R107, R115, 0x7610, R107 ;  /* 0x00007610736b2816 */ /* 0x000fe2000000006b */
[----:B0-----:R-:W-:Y:S01]  /*4970*/  @P2 FMUL.FTZ R113, R113, R154 ;  /* 0x0000009a71712220 */ /* 0x001fe20000410000 */
[----:B------:R-:W-:-:S04]  /*4980*/  @P2 PRMT R106, R106, 0x5410, R118 ;  /* 0x000054106a6a2816 */ /* 0x000fc80000000076 */
[----:B------:R-:W-:Y:S01]  /*4990*/  @P2 F2FP.BF16.F32.PACK_AB R113, RZ, R113 ;  /* 0x00000071ff71223e */ /* 0x000fe200000010ff */
[----:B-1----:R-:W-:-:S03]  /*49a0*/  @P2 FMUL.FTZ R150, R150, R153 ;  /* 0x0000009996962220 */ /* 0x002fc60000410000 */
[----:B------:R-:W-:Y:S02]  /*49b0*/  @P2 PRMT R105, R113, 0x7610, R105 ;  /* 0x0000761071692816 */ /* 0x000fe40000000069 */
[----:B------:R-:W-:-:S04]  /*49c0*/  @P2 F2FP.BF16.F32.PACK_AB R150, RZ, R150 ;  /* 0x00000096ff96223e */ /* 0x000fc800000010ff */
[----:B------:R-:W-:Y:S01]  /*49d0*/  @P2 PRMT R105, R105, 0x5410, R150 ;  /* 0x0000541069692816 */ /* 0x000fe20000000096 */
[----:B------:R-:W-:Y:S06]  /*49e0*/  @!P2 BRA `(.L_x_2116) ;  /* 0x000000080064a947 */ /* 0x000fec0003800000 */
[----:B------:R-:W-:Y:S01]  /*49f0*/  @P0 PRMT R112, R23, 0x7632, R112 ;  /* 0x0000763217700816 */ /* 0x000fe20000000070 */
[----:B------:R-:W-:Y:S01]  /*4a00*/  @P0 FFMA.FTZ R152, R148, UR9, R152 ;  /* 0x0000000994980c23 */ /* 0x000fe20008010098 */
[----:B------:R-:W-:Y:S02]  /*4a10*/  @!P0 SHF.L.U32 R116, R116, 0x10, RZ ;  /* 0x0000001074748819 */ /* 0x000fe400000006ff */
[----:B------:R-:W-:Y:S01]  /*4a20*/  @P0 SHF.L.U32 R112, R112, 0x10, RZ ;  /* 0x0000001070700819 */ /* 0x000fe200000006ff */
[----:B------:R-:W-:-:S04]  /*4a30*/  @P0 FADD.FTZ R113, R149, -R152 ;  /* 0x8000009895710221 */ /* 0x000fc80000010000 */
[----:B------:R-:W-:-:S04]  /*4a40*/  @P0 FFMA.FTZ R116, R113, UR29, R112 ;  /* 0x0000001d71740c23 */ /* 0x000fc80008010070 */
[----:B------:R-:W-:-:S05]  /*4a50*/  FMUL.FTZ R116, R116, UR28 ;  /* 0x0000001c74747c20 */ /* 0x000fca0008410000 */
[----:B------:R-:W-:-:S04]  /*4a60*/  F2FP.BF16.F32.PACK_AB R116, RZ, R116 ;  /* 0x00000074ff74723e */ /* 0x000fc800000010ff */
[----:B------:R-:W-:Y:S01]  /*4a70*/  PRMT R107, R107, 0x5410, R116 ;  /* 0x000054106b6b7816 */ /* 0x000fe20000000074 */
[----:B------:R-:W-:Y:S06]  /*4a80*/  BRA `(.L_x_2116) ;  /* 0x00000008003c7947 */ /* 0x000fec0003800000 */
.L_x_2114:
[----:B------:R-:W-:Y:S05]  /*4a90*/  @!P1 BRA `(.L_x_2117) ;  /* 0x0000000400189947 */ /* 0x000fea0003800000 */
[----:B0-----:R-:W0:Y:S01]  /*4aa0*/  @P2 LDC R114, c[0x0][0x40c] ;  /* 0x00010300ff722b82 */ /* 0x001e220000000800 */
        /* <DEDUP_REMOVED lines=8> */
[----:B------:R-:W-:Y:S01]  /*4b30*/  FADD.FTZ R116, R145, -R116 ;  /* 0x8000007491747221 */ /* 0x000fe20000010000 */
[----:B------:R-:W-:Y:S01]  /*4b40*/  FMUL.FTZ R115, R110, UR29 ;  /* 0x0000001d6e737c20 */ /* 0x000fe20008410000 */
[----:B------:R-:W-:Y:S01]  /*4b50*/  FMUL.FTZ R109, R109, UR29 ;  /* 0x0000001d6d6d7c20 */ /* 0x000fe20008410000 */
[----:B------:R-:W-:Y:S01]  /*4b60*/  ISETP.LT.AND P0, PT, RZ, UR30, PT ;  /* 0x0000001eff007c0c */ /* 0x000fe2000bf01270 */
[----:B------:R-:W-:Y:S01]  /*4b70*/  FMUL.FTZ R110, R116, UR29 ;  /* 0x0000001d746e7c20 */ /* 0x000fe20008410000 */
[----:B------:R-:W-:Y:S01]  /*4b80*/  FFMA.FTZ R118, R144, UR9, R152 ;  /* 0x0000000990767c23 */ /* 0x000fe20008010098 */
[----:B------:R-:W-:Y:S01]  /*4b90*/  FMUL.FTZ R108, R108, UR29 ;  /* 0x0000001d6c6c7c20 */ /* 0x000fe20008410000 */
[----:B------:R-:W-:Y:S01]  /*4ba0*/  FSEL R109, R109, RZ, P0 ;  /* 0x000000ff6d6d7208 */ /* 0x000fe20000000000 */
[----:B------:R-:W2:Y:S01]  /*4bb0*/  @P2 LDC R153, c[0x0][0x40c] ;  /* 0x00010300ff992b82 */ /* 0x000ea20000000800 */
[----:B------:R-:W-:Y:S01]  /*4bc0*/  FSEL R110, R110, RZ, P0 ;  /* 0x000000ff6e6e7208 */ /* 0x000fe20000000000 */
[----:B------:R-:W-:Y:S01]  /*4bd0*/  FADD.FTZ R118, R147, -R118 ;  /* 0x8000007693767221 */ /* 0x000fe20000010000 */
[----:B------:R-:W-:Y:S01]  /*4be0*/  FFMA.FTZ R155, R133, UR9, R152 ;  /* 0x00000009859b7c23 */ /* 0x000fe20008010098 */
[----:B------:R-:W-:-:S02]  /*4bf0*/  FSEL R108, R108, RZ, P0 ;  /* 0x000000ff6c6c7208 */ /* 0x000fc40000000000 */
[----:B------:R-:W-:Y:S01]  /*4c00*/  FSEL R115, R115, RZ, P0 ;  /* 0x000000ff73737208 */ /* 0x000fe20000000000 */
[----:B0-----:R-:W-:Y:S01]  /*4c10*/  @P2 FMUL.FTZ R113, R109, R114 ;  /* 0x000000726d712220 */ /* 0x001fe20000410000 */
[----:B------:R-:W0:Y:S01]  /*4c20*/  @P2 LDC R154, c[0x0][0x40c] ;  /* 0x00010300ff9a2b82 */ /* 0x000e220000000800 */
[----:B------:R-:W-:Y:S01]  /*4c30*/  FADD.FTZ R155, R146, -R155 ;  /* 0x8000009b929b7221 */ /* 0x000fe20000010000 */
[C---:B------:R-:W-:Y:S02]  /*4c40*/  F2FP.BF16.F32.PACK_AB R109, R110.reuse, R109 ;  /* 0x0000006d6e6d723e */ /* 0x040fe400000010ff */
[----:B------:R-:W-:Y:S01]  /*4c50*/  @P2 F2FP.BF16.F32.PACK_AB R113, RZ, R113 ;  /* 0x00000071ff71223e */ /* 0x000fe200000010ff */
[----:B-1----:R-:W-:-:S03]  /*4c60*/  @P2 FMUL.FTZ R114, R110, R151 ;  /* 0x000000976e722220 */ /* 0x002fc60000410000 */
[----:B------:R-:W1:Y:S01]  /*4c70*/  @P2 LDC R111, c[0x0][0x40c] ;  /* 0x00010300ff6f2b82 */ /* 0x000e620000000800 */
[--C-:B------:R-:W-:Y:S01]  /*4c80*/  FFMA.FTZ R151, R131, UR9, R152.reuse ;  /* 0x0000000983977c23 */ /* 0x100fe20008010098 */
[----:B------:R-:W-:Y:S01]  /*4c90*/  FFMA.FTZ R152, R148, UR9, R152 ;  /* 0x0000000994987c23 */ /* 0x000fe20008010098 */
[----:B------:R-:W-:Y:S02]  /*4ca0*/  @P2 PRMT R105, R113, 0x7610, R105 ;  /* 0x0000761071692816 */ /* 0x000fe40000000069 */
[----:B------:R-:W-:Y:S01]  /*4cb0*/  FADD.FTZ R116, R130, -R151 ;  /* 0x8000009782747221 */ /* 0x000fe20000010000 */
[----:B------:R-:W-:Y:S01]  /*4cc0*/  FMUL.FTZ R151, R118, UR29 ;  /* 0x0000001d76977c20 */ /* 0x000fe20008410000 */
[----:B------:R-:W-:Y:S01]  /*4cd0*/  @P2 F2FP.BF16.F32.PACK_AB R114, RZ, R114 ;  /* 0x00000072ff72223e */ /* 0x000fe200000010ff */
[----:B------:R-:W3:Y:S01]  /*4ce0*/  @P2 LDC R112, c[0x0][0x40c] ;  /* 0x00010300ff702b82 */ /* 0x000ee20000000800 */
[----:B------:R-:W-:Y:S02]  /*4cf0*/  FMUL.FTZ R116, R116, UR29 ;  /* 0x0000001d74747c20 */ /* 0x000fe40008410000 */
[----:B------:R-:W-:-:S02]  /*4d00*/  FSEL R151, R151, RZ, P0 ;  /* 0x000000ff97977208 */ /* 0x000fc40000000000 */
[----:B------:R-:W-:Y:S02]  /*4d10*/  @P2 PRMT R105, R105, 0x5410, R114 ;  /* 0x0000541069692816 */ /* 0x000fe40000000072 */
[----:B------:R-:W-:Y:S01]  /*4d20*/  FSEL R116, R116, RZ, P0 ;  /* 0x000000ff74747208 */ /* 0x000fe20000000000 */
[----:B------:R-:W4:Y:S03]  /*4d30*/  @P2 LDC R118, c[0x0][0x40c] ;  /* 0x00010300ff762b82 */ /* 0x000f260000000800 */
[C---:B------:R-:W-:Y:S01]  /*4d40*/  F2FP.BF16.F32.PACK_AB R110, R151.reuse, R116 ;  /* 0x00000074976e723e */ /* 0x040fe200000010ff */
[----:B--2---:R-:W-:Y:S01]  /*4d50*/  @P2 FMUL.FTZ R150, R116, R153 ;  /* 0x0000009974962220 */ /* 0x004fe20000410000 */
[----:B0-----:R-:W-:Y:S01]  /*4d60*/  @P2 FMUL.FTZ R153, R151, R154 ;  /* 0x0000009a97992220 */ /* 0x001fe20000410000 */
[----:B------:R-:W-:Y:S01]  /*4d70*/  FMUL.FTZ R154, R155, UR29 ;  /* 0x0000001d9b9a7c20 */ /* 0x000fe20008410000 */
[----:B-1----:R-:W-:Y:S01]  /*4d80*/  @P2 FMUL.FTZ R111, R108, R111 ;  /* 0x0000006f6c6f2220 */ /* 0x002fe20000410000 */
[----:B------:R-:W-:-:S03]  /*4d90*/  F2FP.BF16.F32.PACK_AB R108, R115, R108 ;  /* 0x0000006c736c723e */ /* 0x000fc600000010ff */
[----:B------:R-:W-:Y:S02]  /*4da0*/  FSEL R155, R154, RZ, P0 ;  /* 0x000000ff9a9b7208 */ /* 0x000fe40000000000 */
[----:B------:R-:W-:Y:S02]  /*4db0*/  @P2 F2FP.BF16.F32.PACK_AB R111, RZ, R111 ;  /* 0x0000006fff6f223e */ /* 0x000fe400000010ff */
[----:B------:R-:W-:Y:S01]  /*4dc0*/  @P2 F2FP.BF16.F32.PACK_AB R150, RZ, R150 ;  /* 0x00000096ff96223e */ /* 0x000fe200000010ff */
[----:B---3--:R-:W-:Y:S01]  /*4dd0*/  @P2 FMUL.FTZ R112, R115, R112 ;  /* 0x0000007073702220 */ /* 0x008fe20000410000 */
[----:B------:R-:W-:Y:S01]  /*4de0*/  FADD.FTZ R115, R149, -R152 ;  /* 0x8000009895737221 */ /* 0x000fe20000010000 */
[----:B------:R-:W-:Y:S02]  /*4df0*/  @P2 PRMT R104, R111, 0x7610, R104 ;  /* 0x000076106f682816 */ /* 0x000fe40000000068 */
[----:B------:R-:W-:Y:S01]  /*4e00*/  @P2 F2FP.BF16.F32.PACK_AB R153, RZ, R153 ;  /* 0x00000099ff99223e */ /* 0x000fe200000010ff */
[----:B------:R-:W-:Y:S01]  /*4e10*/  FMUL.FTZ R115, R115, UR29 ;  /* 0x0000001d73737c20 */ /* 0x000fe20008410000 */
[----:B------:R-:W-:Y:S01]  /*4e20*/  @P2 F2FP.BF16.F32.PACK_AB R112, RZ, R112 ;  /* 0x00000070ff70223e */ /* 0x000fe200000010ff */
[----:B----4-:R-:W-:Y:S01]  /*4e30*/  @P2 FMUL.FTZ R118, R155, R118 ;  /* 0x000000769b762220 */ /* 0x010fe20000410000 */
[----:B------:R-:W-:-:S02]  /*4e40*/  @P2 PRMT R106, R150, 0x7610, R106 ;  /* 0x00007610966a2816 */ /* 0x000fc4000000006a */
[----:B------:R-:W-:Y:S02]  /*4e50*/  @P2 PRMT R104, R104, 0x5410, R112 ;  /* 0x0000541068682816 */ /* 0x000fe40000000070 */
[----:B------:R-:W-:Y:S02]  /*4e60*/  @P2 F2FP.BF16.F32.PACK_AB R118, RZ, R118 ;  /* 0x00000076ff76223e */ /* 0x000fe400000010ff */
[----:B------:R-:W-:Y:S02]  /*4e70*/  FSEL R112, R115, RZ, P0 ;  /* 0x000000ff73707208 */ /* 0x000fe40000000000 */
[----:B------:R-:W-:Y:S02]  /*4e80*/  @P2 PRMT R106, R106, 0x5410, R153 ;  /* 0x000054106a6a2816 */ /* 0x000fe40000000099 */
[----:B------:R-:W-:Y:S02]  /*4e90*/  F2FP.BF16.F32.PACK_AB R111, R112, R155 ;  /* 0x0000009b706f723e */ /* 0x000fe400000010ff */
[----:B------:R-:W-:Y:S01]  /*4ea0*/  @P2 PRMT R107, R118, 0x7610, R107 ;  /* 0x00007610766b2816 */ /* 0x000fe2000000006b */
[----:B------:R-:W-:Y:S06]  /*4eb0*/  @!P2 BRA `(.L_x_2116) ;  /* 0x000000040030a947 */ /* 0x000fec0003800000 */
[----:B------:R-:W-:-:S05]  /*4ec0*/  FMUL.FTZ R112, R112, UR28 ;  /* 0x0000001c70707c20 */ /* 0x000fca0008410000 */
[----:B------:R-:W-:-:S04]  /*4ed0*/  F2FP.BF16.F32.PACK_AB R112, RZ, R112 ;  /* 0x00000070ff70723e */ /* 0x000fc800000010ff */
[----:B------:R-:W-:Y:S01]  /*4ee0*/  PRMT R107, R107, 0x5410, R112 ;  /* 0x000054106b6b7816 */ /* 0x000fe20000000070 */
[----:B------:R-:W-:Y:S06]  /*4ef0*/  BRA `(.L_x_2116) ;  /* 0x0000000400207947 */ /* 0x000fec0003800000 */
.L_x_2117:
[----:B0-----:R-:W0:Y:S01]  /*4f00*/  @P2 LDC R113, c[0x0][0x40c] ;  /* 0x00010300ff712b82 */ /* 0x001e220000000800 */
[----:B------:R-:W-:Y:S01]  /*4f10*/  FFMA.FTZ R112, R148, UR9, R152 ;  /* 0x0000000994707c23 */ /* 0x000fe20008010098 */
[----:B------:R-:W-:-:S03]  /*4f20*/  ISETP.LT.AND P0, PT, RZ, UR30, PT ;  /* 0x0000001eff007c0c */ /* 0x000fc6000bf01270 */
[----:B------:R-:W-:-:S04]  /*4f30*/  FADD.FTZ R112, R149, -R112 ;  /* 0x8000007095707221 */ /* 0x000fc80000010000 */
[----:B------:R-:W-:-:S05]  /*4f40*/  FMUL.FTZ R112, R112, UR29 ;  /* 0x0000001d70707c20 */ /* 0x000fca0008410000 */
[----:B------:R-:W-:-:S05]  /*4f50*/  FSEL R112, R112, RZ, P0 ;  /* 0x000000ff70707208 */ /* 0x000fca0000000000 */
[----:B0-----:R-:W-:Y:S01]  /*4f60*/  @P2 FMUL.FTZ R112, R112, R113 ;  /* 0x0000007170702220 */ /* 0x001fe20000410000 */
[----:B------:R-:W-:Y:S06]  /*4f70*/  @!P2 BRA `(.L_x_2118) ;  /* 0x000000000020a947 */ /* 0x000fec0003800000 */
        /* <DEDUP_REMOVED lines=8> */
.L_x_2118:
        /* <DEDUP_REMOVED lines=9> */
.L_x_2119:
        /* <DEDUP_REMOVED lines=9> */
.L_x_2120:
        /* <DEDUP_REMOVED lines=9> */
.L_x_2121:
        /* <DEDUP_REMOVED lines=9> */
.L_x_2122:
        /* <DEDUP_REMOVED lines=9> */
.L_x_2123:
        /* <DEDUP_REMOVED lines=9> */
.L_x_2124:
[----:B------:R-:W-:-:S04]  /*5360*/  @P2 F2FP.BF16.F32.PACK_AB R112, RZ, R112 ;  /* 0x00000070ff70223e */ /* 0x000fc800000010ff */
[----:B------:R-:W-:-:S07]  /*5370*/  @P2 PRMT R107, R107, 0x5410, R112 ;  /* 0x000054106b6b2816 */ /* 0x000fce0000000070 */
.L_x_2116:
[----:B------:R-:W0:Y:S01]  /*5380*/  @P1 LDC.64 R114, c[0x0][0x478] ;  /* 0x00011e00ff721b82 */ /* 0x000e220000000a00 */
        /* <DEDUP_REMOVED lines=11> */
.L_x_2087:
        /* <DEDUP_REMOVED lines=20> */
.L_x_2126:
        /* <DEDUP_REMOVED lines=16> */
.L_x_10697:


//--------------------- .text._ZN10layer_norm13ln_bwd_kernelINS_13Kernel_traitsIf13__nv_bfloat16S2_S2_fjLj3072ELj1ELj1ELj4ELj16ENS_18Kernel_traits_baseILj3072EfS2_S2_S2_fjLj128EEEEELb0ELb1ELb0ELb0EEEvNS_9BwdParamsE --------------------------
	.section	.text._ZN10layer_norm13ln_bwd_kernelINS_13Kernel_traitsIf13__nv_bfloat16S2_S2_fjLj3072ELj1ELj1ELj4ELj16ENS_18Kernel_traits_baseILj3072EfS2_S2_S2_fjLj128EEEEELb0ELb1ELb0ELb0EEEvNS_9BwdParamsE,"ax",@progbits
	.align	128
        .global         _ZN10layer_norm13ln_bwd_kernelINS_13Kernel_traitsIf13__nv_bfloat16S2_S2_fjLj3072ELj1ELj1ELj4ELj16ENS_18Kernel_traits_baseILj3072EfS2_S2_S2_fjLj128EEEEELb0ELb1ELb0ELb0EEEvNS_9BwdParamsE
        .type           _ZN10layer_norm13ln_bwd_kernelINS_13Kernel_traitsIf13__nv_bfloat16S2_S2_fjLj3072ELj1ELj1ELj4ELj16ENS_18Kernel_traits_baseILj3072EfS2_S2_S2_fjLj128EEEEELb0ELb1ELb0ELb0EEEvNS_9BwdParamsE,@function
        .size           _ZN10layer_norm13ln_bwd_kernelINS_13Kernel_traitsIf13__nv_bfloat16S2_S2_fjLj3072ELj1ELj1ELj4ELj16ENS_18Kernel_traits_baseILj3072EfS2_S2_S2_fjLj128EEEEELb0ELb1ELb0ELb0EEEvNS_9BwdParamsE,(.L_x_10698 - _ZN10layer_norm13ln_bwd_kernelINS_13Kernel_traitsIf13__nv_bfloat16S2_S2_fjLj3072ELj1ELj1ELj4ELj16ENS_18Kernel_traits_baseILj3072EfS2_S2_S2_fjLj128EEEEELb0ELb1ELb0ELb0EEEvNS_9BwdParamsE)
        .other          _ZN10layer_norm13ln_bwd_kernelINS_13Kernel_traitsIf13__nv_bfloat16S2_S2_fjLj3072ELj1ELj1ELj4ELj16ENS_18Kernel_traits_baseILj3072EfS2_S2_S2_fjLj128EEEEELb0ELb1ELb0ELb0EEEvNS_9BwdParamsE,@"STO_CUDA_ENTRY STV_DEFAULT"
_ZN10layer_norm13ln_bwd_kernelINS_13Kernel_traitsIf13__nv_bfloat16S2_S2_fjLj3072ELj1ELj1ELj4ELj16ENS_18Kernel_traits_baseILj3072EfS2_S2_S2_fjLj128EEEEELb0ELb1ELb0ELb0EEEvNS_9BwdParamsE:
.text._ZN10layer_norm13ln_bwd_kernelINS_13Kernel_traitsIf13__nv_bfloat16S2_S2_fjLj3072ELj1ELj1ELj4ELj16ENS_18Kernel_traits_baseILj3072EfS2_S2_S2_fjLj128EEEEELb0ELb1ELb0ELb0EEEvNS_9BwdParamsE:
        /* <DEDUP_REMOVED lines=24> */
[----:B------:R-:W-:Y:S01]  /*0180*/  @P5 IADD3 R17, PT, PT, R17, 0x80, RZ ;  /* 0x0000008011115810 */ /* 0x000fe20007ffe0ff */
[----:B------:R0:W5:Y:S04]  /*0190*/  @P5 LDG.E.128 R32, desc[UR4][R8.64+0x10] ;  /* 0x0000100408205981 */ /* 0x000168000c1e1d00 */
[----:B------:R0:W5:Y:S01]  /*01a0*/  @P5 LDG.E.128 R36, desc[UR4][R10.64] ;  /* 0x000000040a245981 */ /* 0x000162000c1e1d00 */
[----:B------:R-:W3:Y:S01]  /*01b0*/  @P3 LDC.64 R6, c[0x0][0x3e8] ;  /* 0x0000fa00ff063b82 */ /* 0x000ee20000000a00 */
[----:B----4-:R-:W-:-:S02]  /*01c0*/  @P4 IMAD.WIDE.U32 R12, R17, 0x20, R12 ;  /* 0x00000020110c4825 */ /* 0x010fc400078e000c */
[----:B------:R0:W5:Y:S04]  /*01d0*/  @P5 LDG.E.128 R40, desc[UR4][R10.64+0x10] ;  /* 0x000010040a285981 */ /* 0x000168000c1e1d00 */
[----:B------:R0:W5:Y:S01]  /*01e0*/  @P4 LDG.E.128 R44, desc[UR4][R12.64] ;  /* 0x000000040c2c4981 */ /* 0x000162000c1e1d00 */
[----:B--2---:R-:W-:-:S03]  /*01f0*/  @P4 IMAD.WIDE.U32 R14, R17, 0x20, R14 ;  /* 0x00000020110e4825 */ /* 0x004fc600078e000e */
[----:B------:R0:W5:Y:S04]  /*0200*/  @P4 LDG.E.128 R48, desc[UR4][R12.64+0x10] ;  /* 0x000010040c304981 */ /* 0x000168000c1e1d00 */
[----:B------:R0:W5:Y:S01]  /*0210*/  @P4 LDG.E.128 R52, desc[UR4][R14.64] ;  /* 0x000000040e344981 */ /* 0x000162000c1e1d00 */
[----:B-1----:R-:W-:-:S03]  /*0220*/  @P3 IMAD.WIDE.U32 R4, R0, 0x20, R4 ;  /* 0x0000002000043825 */ /* 0x002fc600078e0004 */
[----:B------:R0:W5:Y:S04]  /*0230*/  @P4 LDG.E.128 R56, desc[UR4][R14.64+0x10] ;  /* 0x000010040e384981 */ /* 0x000168000c1e1d00 */
[----:B------:R0:W5:Y:S01]  /*0240*/  @P3 LDG.E.128 R60, desc[UR4][R4.64] ;  /* 0x00000004043c3981 */ /* 0x000162000c1e1d00 */
[----:B---3--:R-:W-:-:S03]  /*0250*/  @P3 IMAD.WIDE.U32 R6, R0, 0x20, R6 ;  /* 0x0000002000063825 */ /* 0x008fc600078e0006 */
[----:B------:R0:W5:Y:S04]  /*0260*/  @P3 LDG.E.128 R64, desc[UR4][R4.64+0x10] ;  /* 0x0000100404403981 */ /* 0x000168000c1e1d00 */
[----:B------:R0:W5:Y:S04]  /*0270*/  @P3 LDG.E.128 R68, desc[UR4][R6.64] ;  /* 0x0000000406443981 */ /* 0x000168000c1e1d00 */
[----:B------:R0:W5:Y:S01]  /*0280*/  @P3 LDG.E.128 R72, desc[UR4][R6.64+0x10] ;  /* 0x0000100406483981 */ /* 0x000162000c1e1d00 */
[----:B------:R-:W-:Y:S01]  /*0290*/  UISETP.GE.AND UP0, UPT, UR6, UR7, UPT ;  /* 0x000000070600728c */ /* 0x000fe2000bf06270 */
        /* <DEDUP_REMOVED lines=36> */
[----:B0-----:R-:W-:Y:S06]  /*04e0*/  BRA.U UP0, `(.L_x_2127) ;  /* 0x0000005500a87547 */ /* 0x001fec000b800000 */
[----:B------:R-:W0:Y:S01]  /*04f0*/  LDC.64 R4, c[0x0][0x3e0] ;  /* 0x0000f800ff047b82 */ /* 0x000e220000000a00 */
[----:B------:R-:W-:Y:S02]  /*0500*/  PLOP3.LUT P2, PT, PT, PT, PT, 0x8, 0x80 ;  /* 0x000000000080781c */ /* 0x000fe40003f4e170 */
        /* <DEDUP_REMOVED lines=24> */
[----:B------:R-:W-:Y:S02]  /*0690*/  SHF.R.U32.HI R4, RZ, 0x5, R0 ;  /* 0x00000005ff047819 */ /* 0x000fe40000011600 */
[----:B------:R-:W-:Y:S02]  /*06a0*/  CS2R R122, SRZ ;  /* 0x00000000007a7805 */ /* 0x000fe4000001ff00 */
[----:B------:R-:W-:Y:S02]  /*06b0*/  ISETP.NE.AND.EX P1, PT, R5, RZ, PT, P1 ;  /* 0x000000ff0500720c */ /* 0x000fe40003f25310 */
[----:B------:R-:W-:Y:S02]  /*06c0*/  CS2R R124, SRZ ;  /* 0x00000000007c7805 */ /* 0x000fe4000001ff00 */
[----:B------:R-:W-:-:S02]  /*06d0*/  MOV R5, UR6 ;  /* 0x0000000600057c02 */ /* 0x000fc40008000f00 */
        /* <DEDUP_REMOVED lines=15> */
.L_x_2157:
[----:B------:R-:W4:Y:S08]  /*07d0*/  LDC.64 R166, c[0x0][0x3c0] ;  /* 0x0000f000ffa67b82 */ /* 0x000f300000000a00 */
[----:B------:R-:W0:Y:S08]  /*07e0*/  LDC R2, c[0x0][0x388] ;  /* 0x0000e200ff027b82 */ /* 0x000e300000000800 */
[----:B------:R-:W1:Y:S01]  /*07f0*/  LDC.64 R164, c[0x0][0x3c8] ;  /* 0x0000f200ffa47b82 */ /* 0x000e620000000a00 */
[----:B----4-:R-:W-:-:S06]  /*0800*/  IMAD.WIDE R166, R5, 0x4, R166 ;  /* 0x0000000405a67825 */ /* 0x010fcc00078e02a6 */
[----:B------:R-:W4:Y:S01]  /*0810*/  LDG.E R166, desc[UR4][R166.64] ;  /* 0x00000004a6a67981 */ /* 0x000f22000c1e1900 */
[----:B------:R-:W-:Y:S01]  /*0820*/  ISETP.GE.U32.AND P3, PT, R3, 0x80, PT ;  /* 0x000000800300780c */ /* 0x000fe20003f66070 */
[----:B0-----:R-:W-:Y:S01]  /*0830*/  IMAD R6, R5, R2, RZ ;  /* 0x0000000205067224 */ /* 0x001fe200078e02ff */
[C---:B------:R-:W-:Y:S01]  /*0840*/  ISETP.GE.U32.AND P5, PT, R3.reuse, 0x100, PT ;  /* 0x000001000300780c */ /* 0x040fe20003fa6070 */
[----:B------:R-:W0:Y:S01]  /*0850*/  S2R R200, SR_CgaCtaId ;  /* 0x0000000000c87919 */ /* 0x000e220000008800 */
[----:B------:R-:W-:Y:S02]  /*0860*/  ISETP.GE.U32.AND P4, PT, R3, 0x180, PT ;  /* 0x000001800300780c */ /* 0x000fe40003f86070 */
[----:B------:R-:W-:Y:S01]  /*0870*/  SHF.R.S32.HI R169, RZ, 0x1f, R6 ;  /* 0x0000001fffa97819 */ /* 0x000fe20000011406 */
[----:B-1----:R-:W-:-:S03]  /*0880*/  IMAD.WIDE R164, R5, 0x4, R164 ;  /* 0x0000000405a47825 */ /* 0x002fc600078e02a4 */
[----:B------:R-:W-:Y:S01]  /*0890*/  LEA.HI R169, R169, R6, RZ, 0x3 ;  /* 0x00000006a9a97211 */ /* 0x000fe200078f18ff */
[----:B------:R-:W-:Y:S01]  /*08a0*/  BSSY.RECONVERGENT B0, `(.L_x_2128) ;  /* 0x0000065000007945 */ /* 0x000fe20003800200 */
[----:B------:R-:W-:Y:S02]  /*08b0*/  ISETP.NE.AND P0, PT, RZ, UR7, PT ;  /* 0x00000007ff007c0c */ /* 0x000fe4000bf05270 */
[----:B------:R-:W-:Y:S01]  /*08c0*/  LEA.HI.SX32 R6, R169, R0, 0x1d ;  /* 0x00000000a9067211 */ /* 0x000fe200078feaff */
[----:B-----5:R1:W5:Y:S01]  /*08d0*/  LDG.E R198, desc[UR4][R164.64] ;  /* 0x00000004a4c67981 */ /* 0x020362000c1e1900 */
[----:B------:R-:W-:Y:S02]  /*08e0*/  CS2R R202, SRZ ;  /* 0x0000000000ca7805 */ /* 0x000fe4000001ff00 */
[----:B------:R-:W-:Y:S02]  /*08f0*/  MOV R204, R6 ;  /* 0x0000000600cc7202 */ /* 0x000fe40000000f00 */
[----:B-1----:R-:W-:-:S02]  /*0900*/  P2R R164, PR, RZ, 0x1 ;  /* 0x00000001ffa47803 */ /* 0x002fc40000000000 */
[----:B----4-:R-:W-:Y:S01]  /*0910*/  FSEL R201, R166, RZ, !P0 ;  /* 0x000000ffa6c97208 */ /* 0x010fe20004000000 */
[----:B0-----:R-:W-:Y:S06]  /*0920*/  @!P3 BRA `(.L_x_2129) ;  /* 0x000000040070b947 */ /* 0x001fec0003800000 */
[----:B------:R-:W0:Y:S08]  /*0930*/  LDC.64 R8, c[0x0][0x3a8] ;  /* 0x0000ea00ff087b82 */ /* 0x000e300000000a00 */
[----:B------:R-:W1:Y:S01]  /*0940*/  LDC.64 R164, c[0x0][0x428] ;  /* 0x00010a00ffa47b82 */ /* 0x000e620000000a00 */
[----:B0-----:R-:W-:-:S06]  /*0950*/  IMAD.WIDE.U32 R8, R6, 0x10, R8 ;  /* 0x0000001006087825 */ /* 0x001fcc00078e0008 */
[----:B------:R-:W4:Y:S01]  /*0960*/  LDG.E.128 R8, desc[UR4][R8.64] ;  /* 0x0000000408087981 */ /* 0x000f22000c1e1d00 */
[----:B-1----:R-:W-:-:S06]  /*0970*/  IMAD.WIDE.U32 R164, R6, 0x10, R164 ;  /* 0x0000001006a47825 */ /* 0x002fcc00078e00a4 */
[----:B------:R-:W2:Y:S01]  /*0980*/  LDG.E.128 R164, desc[UR4][R164.64] ;  /* 0x00000004a4a47981 */ /* 0x000ea2000c1e1d00 */
[----:B---3--:R-:W-:-:S04]  /*0990*/  ISETP.NE.U32.AND P0, PT, RZ, UR8, PT ;  /* 0x00000008ff007c0c */ /* 0x008fc8000bf05070 */
[----:B------:R-:W-:-:S13]  /*09a0*/  ISETP.NE.AND.EX P0, PT, RZ, UR9, PT, P0 ;  /* 0x00000009ff007c0c */ /* 0x000fda000bf05300 */
[----:B------:R-:W0:Y:S02]  /*09b0*/  @P0 LDC.64 R168, c[0x0][0x438] ;  /* 0x00010e00ffa80b82 */ /* 0x000e240000000a00 */
[----:B0-----:R-:W-:-:S05]  /*09c0*/  @P0 IMAD.WIDE.U32 R168, R6, 0x10, R168 ;  /* 0x0000001006a80825 */ /* 0x001fca00078e00a8 */
[----:B------:R0:W5:Y:S01]  /*09d0*/  @P0 LDG.E.128 R148, desc[UR4][R168.64] ;  /* 0x00000004a8940981 */ /* 0x000162000c1e1d00 */
[----:B------:R-:W-:Y:S02]  /*09e0*/  IADD3 R204, PT, PT, R6, 0x80, RZ ;  /* 0x0000008006cc7810 */ /* 0x000fe40007ffe0ff */
[C---:B----4-:R-:W-:Y:S02]  /*09f0*/  PRMT R7, R8.reuse, 0x7632, R7 ;  /* 0x0000763208077816 */ /* 0x050fe40000000007 */
[----:B------:R-:W-:Y:S02]  /*0a00*/  SHF.L.U32 R12, R8, 0x10, RZ ;  /* 0x00000010080c7819 */ /* 0x000fe400000006ff */
[C---:B------:R-:W-:Y:S02]  /*0a10*/  SHF.L.U32 R190, R9.reuse, 0x10, RZ ;  /* 0x0000001009be7819 */ /* 0x040fe400000006ff */
[----:B------:R-:W-:Y:S01]  /*0a20*/  PRMT R170, R9, 0x7632, R170 ;  /* 0x0000763209aa7816 */ /* 0x000fe200000000aa */
[C---:B------:R-:W-:Y:S01]  /*0a30*/  FADD.FTZ R199, -R201.reuse, R12 ;  /* 0x0000000cc9c77221 */ /* 0x040fe20000010100 */
[C---:B------:R-:W-:Y:S01]  /*0a40*/  PRMT R171, R10.reuse, 0x7632, R171 ;  /* 0x000076320aab7816 */ /* 0x040fe200000000ab */
[----:B------:R-:W-:Y:S01]  /*0a50*/  FADD.FTZ R195, -R201, R190 ;  /* 0x000000bec9c37221 */ /* 0x000fe20000010100 */
[----:B------:R-:W-:Y:S01]  /*0a60*/  SHF.L.U32 R192, R10, 0x10, RZ ;  /* 0x000000100ac07819 */ /* 0x000fe200000006ff */
[C---:B-----5:R-:W-:Y:S01]  /*0a70*/  FMUL.FTZ R199, R198.reuse, R199 ;  /* 0x000000c7c6c77220 */ /* 0x060fe20000410000 */
[----:B--2---:R-:W-:Y:S01]  /*0a80*/  PRMT R9, R165, 0x7632, R9 ;  /* 0x00007632a5097816 */ /* 0x004fe20000000009 */
[----:B------:R-:W-:Y:S01]  /*0a90*/  FMUL.FTZ R195, R198, R195 ;  /* 0x000000c3c6c37220 */ /* 0x000fe20000410000 */
[----:B------:R-:W-:Y:S01]  /*0aa0*/  SHF.L.U32 R10, R7, 0x10, RZ ;  /* 0x00000010070a7819 */ /* 0x000fe200000006ff */
[----:B------:R-:W-:Y:S01]  /*0ab0*/  FADD.FTZ R191, -R201, R192 ;  /* 0x000000c0c9bf7221 */ /* 0x000fe20000010100 */
[----:B------:R-:W-:-:S02]  /*0ac0*/  SHF.L.U32 R194, R11, 0x10, RZ ;  /* 0x000000100bc27819 */ /* 0x000fc400000006ff */
[----:B------:R-:W-:Y:S01]  /*0ad0*/  PRMT R8, R164, 0x7632, R8 ;  /* 0x00007632a4087816 */ /* 0x000fe20000000008 */
[----:B------:R-:W-:Y:S01]  /*0ae0*/  FMUL.FTZ R191, R198, R191 ;  /* 0x000000bfc6bf7220 */ /* 0x000fe20000410000 */
[----:B------:R-:W-:Y:S01]  /*0af0*/  SHF.L.U32 R197, R164, 0x10, RZ ;  /* 0x00000010a4c57819 */ /* 0x000fe200000006ff */
[----:B------:R-:W-:Y:S01]  /*0b00*/  FADD.FTZ R7, -R201, R194 ;  /* 0x000000c2c9077221 */ /* 0x000fe20000010100 */
[----:B------:R-:W-:Y:S01]  /*0b10*/  SHF.L.U32 R190, R9, 0x10, RZ ;  /* 0x0000001009be7819 */ /* 0x000fe200000006ff */
[----:B------:R-:W-:Y:S01]  /*0b20*/  FADD.FTZ R9, -R201, R10 ;  /* 0x0000000ac9097221 */ /* 0x000fe20000010100 */
[----:B------:R-:W-:Y:S01]  /*0b30*/  PRMT R193, R11, 0x7632, R193 ;  /* 0x000076320bc17816 */ /* 0x000fe200000000c1 */
[----:B------:R-:W-:Y:S01]  /*0b40*/  FADD.FTZ R100, R100, R197 ;  /* 0x000000c564647221 */ /* 0x000fe20000010000 */
[----:B------:R-:W-:Y:S01]  /*0b50*/  SHF.L.U32 R165, R165, 0x10, RZ ;  /* 0x00000010a5a57819 */ /* 0x000fe200000006ff */
[----:B------:R-:W-:Y:S01]  /*0b60*/  FFMA.FTZ R76, R199, R197, R76 ;  /* 0x000000c5c74c7223 */ /* 0x000fe2000001004c */
[----:B------:R-:W-:Y:S01]  /*0b70*/  SHF.L.U32 R170, R170, 0x10, RZ ;  /* 0x00000010aaaa7819 */ /* 0x000fe200000006ff */
[----:B------:R-:W-:Y:S01]  /*0b80*/  FMUL.FTZ R196, R198, R9 ;  /* 0x00000009c6c47220 */ /* 0x000fe20000410000 */
[----:B------:R-:W-:Y:S01]  /*0b90*/  SHF.L.U32 R194, R8, 0x10, RZ ;  /* 0x0000001008c27819 */ /* 0x000fe200000006ff */
[----:B------:R-:W-:Y:S01]  /*0ba0*/  FMUL.FTZ R197, R60, R197 ;  /* 0x000000c53cc57220 */ /* 0x000fe20000410000 */
[----:B------:R-:W-:Y:S01]  /*0bb0*/  PRMT R11, R166, 0x7632, R11 ;  /* 0x00007632a60b7816 */ /* 0x000fe2000000000b */
[----:B------:R-:W-:Y:S01]  /*0bc0*/  FADD.FTZ R102, R102, R165 ;  /* 0x000000a566667221 */ /* 0x000fe20000010000 */
[----:B------:R-:W-:Y:S01]  /*0bd0*/  PRMT R164, R167, 0x7632, R164 ;  /* 0x00007632a7a47816 */ /* 0x000fe200000000a4 */
[----:B------:R-:W-:Y:S01]  /*0be0*/  FFMA.FTZ R78, R195, R165, R78 ;  /* 0x000000a5c34e7223 */ /* 0x000fe2000001004e */
[----:B------:R-:W-:Y:S01]  /*0bf0*/  SHF.L.U32 R167, R167, 0x10, RZ ;  /* 0x00000010a7a77819 */ /* 0x000fe200000006ff */
[----:B------:R-:W-:Y:S01]  /*0c00*/  FMUL.FTZ R7, R198, R7 ;  /* 0x00000007c6077220 */ /* 0x000fe20000410000 */
[----:B0-----:R-:W-:Y:S01]  /*0c10*/  SHF.L.U32 R168, R193, 0x10, RZ ;  /* 0x00000010c1a87819 */ /* 0x001fe200000006ff */
[----:B------:R-:W-:Y:S01]  /*0c20*/  FMUL.FTZ R193, R62, R165 ;  /* 0x000000a53ec17220 */ /* 0x000fe20000410000 */
[----:B------:R-:W-:Y:S01]  /*0c30*/  SHF.L.U32 R189, R166, 0x10, RZ ;  /* 0x00000010a6bd7819 */ /* 0x000fe200000006ff */
[----:B------:R-:W-:Y:S01]  /*0c40*/  FADD.FTZ R165, -R201, R170 ;  /* 0x000000aac9a57221 */ /* 0x000fe20000010100 */
[----:B------:R-:W-:Y:S01]  /*0c50*/  SHF.L.U32 R12, R171, 0x10, RZ ;  /* 0x00000010ab0c7819 */ /* 0x000fe200000006ff */
[----:B------:R-:W-:Y:S01]  /*0c60*/  FADD.FTZ R101, R101, R194 ;  /* 0x000000c265657221 */ /* 0x000fe20000010000 */
[----:B------:R-:W-:Y:S01]  /*0c70*/  SHF.L.U32 R166, R11, 0x10, RZ ;  /* 0x000000100ba67819 */ /* 0x000fe200000006ff */
[-C--:B------:R-:W-:Y:S01]  /*0c80*/  FFMA.FTZ R77, R196, R194.reuse, R77 ;  /* 0x000000c2c44d7223 */ /* 0x080fe2000001004d */
[----:B------:R-:W-:Y:S01]  /*0c90*/  FMUL.FTZ R194, R61, R194 ;  /* 0x000000c23dc27220 */ /* 0x000fe20000410000 */
[----:B------:R-:W-:Y:S01]  /*0ca0*/  FADD.FTZ R9, RZ, R197 ;  /* 0x000000c5ff097221 */ /* 0x000fe20000010000 */
[----:B------:R-:W-:Y:S01]  /*0cb0*/  FFMA.FTZ R11, R199, R197, RZ ;  /* 0x000000c5c70b7223 */ /* 0x000fe200000100ff */
[----:B------:R-:W-:Y:S01]  /*0cc0*/  FADD.FTZ R106, R106, R167 ;  /* 0x000000a76a6a7221 */ /* 0x000fe20000010000 */
[-C--:B------:R-:W-:Y:S01]  /*0cd0*/  FFMA.FTZ R82, R7, R167.reuse, R82 ;  /* 0x000000a707527223 */ /* 0x080fe20000010052 */
[----:B------:R-:W-:Y:S01]  /*0ce0*/  FMUL.FTZ R8, R66, R167 ;  /* 0x000000a742087220 */ /* 0x000fe20000410000 */
[----:B------:R-:W-:Y:S01]  /*0cf0*/  FADD.FTZ R167, -R201, R12 ;  /* 0x0000000cc9a77221 */ /* 0x000fe20000010100 */
        /* <DEDUP_REMOVED lines=9> */
[-C--:B------:R-:W-:Y:S01]  /*0d90*/  FFMA.FTZ R80, R191, R189.reuse, R80 ;  /* 0x000000bdbf507223 */ /* 0x080fe20000010050 */
[----:B------:R-:W-:Y:S01]  /*0da0*/  SHF.L.U32 R202, R164, 0x10, RZ ;  /* 0x00000010a4ca7819 */ /* 0x000fe200000006ff */
[----:B------:R-:W-:Y:S01]  /*0db0*/  FMUL.FTZ R189, R64, R189 ;  /* 0x000000bd40bd7220 */ /* 0x000fe20000410000 */
[----:B------:R-:W-:Y:S01]  /*0dc0*/  FADD.FTZ R12, R9, R190 ;  /* 0x000000be090c7221 */ /* 0x000fe20000010000 */
[----:B------:R-:W-:Y:S01]  /*0dd0*/  FFMA.FTZ R164, R192, R190, R11 ;  /* 0x000000bec0a47223 */ /* 0x000fe2000001000b */
[----:B------:R-:W-:Y:S01]  /*0de0*/  FMUL.FTZ R10, R198, R167 ;  /* 0x000000a7c60a7220 */ /* 0x000fe20000410000 */
[-C--:B------:R-:W-:Y:S01]  /*0df0*/  FMUL.FTZ R9, R65, R166.reuse ;  /* 0x000000a641097220 */ /* 0x080fe20000410000 */
[----:B------:R-:W-:Y:S01]  /*0e00*/  FADD.FTZ R12, R12, R189 ;  /* 0x000000bd0c0c7221 */ /* 0x000fe20000010000 */
[----:B------:R-:W-:Y:S01]  /*0e10*/  FFMA.FTZ R165, R191, R189, R164 ;  /* 0x000000bdbfa57223 */ /* 0x000fe200000100a4 */
[----:B------:R-:W-:Y:S01]  /*0e20*/  FADD.FTZ R169, -R201, R168 ;  /* 0x000000a8c9a97221 */ /* 0x000fe20000010100 */
[----:B------:R-:W-:Y:S01]  /*0e30*/  FADD.FTZ R105, R105, R166 ;  /* 0x000000a669697221 */ /* 0x000fe20000010000 */
[----:B------:R-:W-:Y:S01]  /*0e40*/  FADD.FTZ R167, R12, R9 ;  /* 0x000000090ca77221 */ /* 0x000fe20000010000 */
[C---:B------:R-:W-:Y:S01]  /*0e50*/  FFMA.FTZ R164, R10.reuse, R9, R165 ;  /* 0x000000090aa47223 */ /* 0x040fe200000100a5 */
        /* <DEDUP_REMOVED lines=9> */
.L_x_2129:
[----:B--23--:R-:W-:Y:S05]  /*0ef0*/  BSYNC.RECONVERGENT B0 ;  /* 0x0000000000007941 */ /* 0x00cfea0003800200 */
.L_x_2128:
        /* <DEDUP_REMOVED lines=14> */
[C---:B--2---:R-:W-:Y:S02]  /*0fe0*/  SHF.L.U32 R24, R16.reuse, 0x10, RZ ;  /* 0x0000001010187819 */ /* 0x044fe400000006ff */
[----:B------:R-:W-:Y:S02]  /*0ff0*/  SHF.L.U32 R26, R17, 0x10, RZ ;  /* 0x00000010111a7819 */ /* 0x000fe400000006ff */
[----:B------:R-:W-:Y:S01]  /*1000*/  PRMT R13, R16, 0x7632, R13 ;  /* 0x00007632100d7816 */ /* 0x000fe2000000000d */
[----:B0-----:R-:W-:Y:S01]  /*1010*/  FADD.FTZ R15, -R201, R24 ;  /* 0x00000018c90f7221 */ /* 0x001fe20000010100 */
[C---:B------:R-:W-:Y:S02]  /*1020*/  PRMT R166, R19.reuse, 0x7632, R166 ;  /* 0x0000763213a67816 */ /* 0x040fe400000000a6 */
[----:B------:R-:W-:Y:S01]  /*1030*/  SHF.L.U32 R168, R19, 0x10, RZ ;  /* 0x0000001013a87819 */ /* 0x000fe200000006ff */
[----:B------:R-:W-:Y:S01]  /*1040*/  FADD.FTZ R19, -R201, R26 ;  /* 0x0000001ac9137221 */ /* 0x000fe20000010100 */
[----:B------:R-:W-:-:S02]  /*1050*/  PRMT R25, R17, 0x7632, R25 ;  /* 0x0000763211197816 */ /* 0x000fc40000000019 */
[C---:B------:R-:W-:Y:S02]  /*1060*/  PRMT R27, R18.reuse, 0x7632, R27 ;  /* 0x00007632121b7816 */ /* 0x040fe4000000001b */
[----:B------:R-:W-:Y:S02]  /*1070*/  SHF.L.U32 R164, R18, 0x10, RZ ;  /* 0x0000001012a47819 */ /* 0x000fe400000006ff */
[C---:B---3--:R-:W-:Y:S02]  /*1080*/  PRMT R16, R20.reuse, 0x7632, R16 ;  /* 0x0000763214107816 */ /* 0x048fe40000000010 */
[----:B------:R-:W-:Y:S02]  /*1090*/  SHF.L.U32 R17, R20, 0x10, RZ ;  /* 0x0000001014117819 */ /* 0x000fe400000006ff */
[----:B------:R-:W-:Y:S02]  /*10a0*/  PRMT R18, R21, 0x7632, R18 ;  /* 0x0000763215127816 */ /* 0x000fe40000000012 */
[----:B------:R-:W-:Y:S01]  /*10b0*/  SHF.L.U32 R20, R13, 0x10, RZ ;  /* 0x000000100d147819 */ /* 0x000fe200000006ff */
[C---:B-----5:R-:W-:Y:S01]  /*10c0*/  FMUL.FTZ R13, R198.reuse, R15 ;  /* 0x0000000fc60d7220 */ /* 0x060fe20000410000 */
[----:B------:R-:W-:Y:S01]  /*10d0*/  SHF.L.U32 R21, R21, 0x10, RZ ;  /* 0x0000001015157819 */ /* 0x000fe200000006ff */
[----:B------:R-:W-:Y:S01]  /*10e0*/  FMUL.FTZ R15, R198, R19 ;  /* 0x00000013c60f7220 */ /* 0x000fe20000410000 */
[----:B------:R-:W-:Y:S01]  /*10f0*/  PRMT R165, R22, 0x7632, R165 ;  /* 0x0000763216a57816 */ /* 0x000fe200000000a5 */
[----:B------:R-:W-:Y:S01]  /*1100*/  FMUL.FTZ R14, R28, R17 ;  /* 0x000000111c0e7220 */ /* 0x000fe20000410000 */
[----:B------:R-:W-:Y:S01]  /*1110*/  SHF.L.U32 R167, R22, 0x10, RZ ;  /* 0x0000001016a77819 */ /* 0x000fe200000006ff */
[----:B------:R-:W-:Y:S01]  /*1120*/  FADD.FTZ R110, R110, R21 ;  /* 0x000000156e6e7221 */ /* 0x000fe20000010000 */
[----:B------:R-:W-:Y:S01]  /*1130*/  SHF.L.U32 R22, R25, 0x10, RZ ;  /* 0x0000001019167819 */ /* 0x000fe200000006ff */
[----:B------:R-:W-:Y:S01]  /*1140*/  FADD.FTZ R25, -R201, R168 ;  /* 0x000000a8c9197221 */ /* 0x000fe20000010100 */
[----:B------:R-:W-:Y:S01]  /*1150*/  SHF.L.U32 R24, R16, 0x10, RZ ;  /* 0x0000001010187819 */ /* 0x000fe200000006ff */
[-C--:B------:R-:W-:Y:S01]  /*1160*/  FFMA.FTZ R86, R15, R21.reuse, R86 ;  /* 0x000000150f567223 */ /* 0x080fe20000010056 */
[----:B------:R-:W-:Y:S01]  /*1170*/  FMUL.FTZ R16, R30, R21 ;  /* 0x000000151e107220 */ /* 0x000fe20000410000 */
[----:B------:R-:W-:Y:S01]  /*1180*/  SHF.L.U32 R26, R27, 0x10, RZ ;  /* 0x000000101b1a7819 */ /* 0x000fe200000006ff */
[----:B------:R-:W-:Y:S01]  /*1190*/  FADD.FTZ R21, -R201, R20 ;  /* 0x00000014c9157221 */ /* 0x000fe20000010100 */
[C---:B------:R-:W-:Y:S01]  /*11a0*/  PRMT R169, R23.reuse, 0x7632, R169 ;  /* 0x0000763217a97816 */ /* 0x040fe200000000a9 */
[C---:B------:R-:W-:Y:S01]  /*11b0*/  FMUL.FTZ R19, R198.reuse, R25 ;  /* 0x00000019c6137220 */ /* 0x040fe20000410000 */
[----:B------:R-:W-:Y:S01]  /*11c0*/  SHF.L.U32 R171, R23, 0x10, RZ ;  /* 0x0000001017ab7819 */ /* 0x000fe200000006ff */
[C---:B------:R-:W-:Y:S01]  /*11d0*/  FADD.FTZ R23, -R201.reuse, R164 ;  /* 0x000000a4c9177221 */ /* 0x040fe20000010100 */
[----:B------:R-:W-:Y:S01]  /*11e0*/  FADD.FTZ R25, -R201, R22 ;  /* 0x00000016c9197221 */ /* 0x000fe20000010100 */
[----:B------:R-:W-:Y:S01]  /*11f0*/  FMUL.FTZ R22, R198, R21 ;  /* 0x00000015c6167220 */ /* 0x000fe20000410000 */
[----:B------:R-:W-:Y:S01]  /*1200*/  FADD.FTZ R108, R108, R17 ;  /* 0x000000116c6c7221 */ /* 0x000fe20000010000 */
[----:B------:R-:W-:Y:S01]  /*1210*/  FFMA.FTZ R84, R13, R17, R84 ;  /* 0x000000110d547223 */ /* 0x000fe20000010054 */
[----:B------:R-:W-:Y:S01]  /*1220*/  FADD.FTZ R27, -R201, R26 ;  /* 0x0000001ac91b7221 */ /* 0x000fe20000010100 */
[----:B------:R-:W-:Y:S01]  /*1230*/  FMUL.FTZ R17, R198, R23 ;  /* 0x00000017c6117220 */ /* 0x000fe20000410000 */
[----:B------:R-:W-:Y:S01]  /*1240*/  FADD.FTZ R26, R203, R14 ;  /* 0x0000000ecb1a7221 */ /* 0x000fe20000010000 */
[----:B------:R-:W-:Y:S01]  /*1250*/  FMUL.FTZ R21, R29, R24 ;  /* 0x000000181d157220 */ /* 0x000fe20000410000 */
[----:B------:R-:W-:Y:S01]  /*1260*/  FFMA.FTZ R23, R13, R14, R202 ;  /* 0x0000000e0d177223 */ /* 0x000fe200000100ca */
[----:B------:R-:W-:Y:S01]  /*1270*/  SHF.L.U32 R164, R18, 0x10, RZ ;  /* 0x0000001012a47819 */ /* 0x000fe200000006ff */
[----:B------:R-:W-:Y:S01]  /*1280*/  FADD.FTZ R109, R109, R24 ;  /* 0x000000186d6d7221 */ /* 0x000fe20000010000 */
[----:B------:R-:W-:Y:S01]  /*1290*/  FFMA.FTZ R85, R22, R24, R85 ;  /* 0x0000001816557223 */ /* 0x000fe20000010055 */
        /* <DEDUP_REMOVED lines=9> */
[----:B------:R-:W-:Y:S01]  /*1330*/  FMUL.FTZ R26, R198, R27 ;  /* 0x0000001bc61a7220 */ /* 0x000fe20000410000 */
[----:B------:R-:W-:Y:S01]  /*1340*/  SHF.L.U32 R166, R165, 0x10, RZ ;  /* 0x00000010a5a67819 */ /* 0x000fe200000006ff */
[----:B------:R-:W-:Y:S01]  /*1350*/  FADD.FTZ R27, R164, R23 ;  /* 0x00000017a41b7221 */ /* 0x000fe20000010000 */
[----:B------:R-:W-:Y:S01]  /*1360*/  FMUL.FTZ R18, R32, R167 ;  /* 0x000000a720127220 */ /* 0x000fe20000410000 */
[----:B------:R-:W-:Y:S01]  /*1370*/  FFMA.FTZ R164, R24, R23, R25 ;  /* 0x0000001718a47223 */ /* 0x000fe20000010019 */
[----:B------:R-:W-:Y:S01]  /*1380*/  FADD.FTZ R112, R112, R167 ;  /* 0x000000a770707221 */ /* 0x000fe20000010000 */
[----:B------:R-:W-:Y:S01]  /*1390*/  FADD.FTZ R113, R113, R166 ;  /* 0x000000a671717221 */ /* 0x000fe20000010000 */
[-C--:B------:R-:W-:Y:S01]  /*13a0*/  FFMA.FTZ R89, R26, R166.reuse, R89 ;  /* 0x000000a61a597223 */ /* 0x080fe20000010059 */
[----:B------:R-:W-:Y:S01]  /*13b0*/  FMUL.FTZ R25, R33, R166 ;  /* 0x000000a621197220 */ /* 0x000fe20000410000 */
[----:B------:R-:W-:Y:S01]  /*13c0*/  FADD.FTZ R166, R27, R18 ;  /* 0x000000121ba67221 */ /* 0x000fe20000010000 */
[C---:B------:R-:W-:Y:S01]  /*13d0*/  FFMA.FTZ R165, R17.reuse, R18, R164 ;  /* 0x0000001211a57223 */ /* 0x040fe200000100a4 */
        /* <DEDUP_REMOVED lines=15> */
[----:B------:R-:W-:-:S07]  /*14d0*/  FFMA.FTZ R202, R172, R27, R164 ;  /* 0x0000001bacca7223 */ /* 0x000fce00000100a4 */
.L_x_2131:
[----:B------:R-:W-:Y:S05]  /*14e0*/  BSYNC.RECONVERGENT B0 ;  /* 0x0000000000007941 */ /* 0x000fea0003800200 */
.L_x_2130:
        /* <DEDUP_REMOVED lines=15> */
[----:B------:R-:W-:Y:S02]  /*15e0*/  PRMT R177, R165, 0x7632, R177 ;  /* 0x00007632a5b17816 */ /* 0x000fe400000000b1 */
[C---:B------:R-:W-:Y:S02]  /*15f0*/  PRMT R179, R166.reuse, 0x7632, R179 ;  /* 0x00007632a6b37816 */ /* 0x040fe400000000b3 */
[----:B------:R-:W-:Y:S02]  /*1600*/  SHF.L.U32 R164, R173, 0x10, RZ ;  /* 0x00000010ada47819 */ /* 0x000fe400000006ff */
[----:B------:R-:W-:-:S02]  /*1610*/  SHF.L.U32 R180, R166, 0x10, RZ ;  /* 0x00000010a6b47819 */ /* 0x000fc400000006ff */
[----:B------:R-:W-:Y:S01]  /*1620*/  SHF.L.U32 R178, R165, 0x10, RZ ;  /* 0x00000010a5b27819 */ /* 0x000fe200000006ff */
[----:B------:R-:W-:Y:S01]  /*1630*/  FADD.FTZ R165, -R201, R176 ;  /* 0x000000b0c9a57221 */ /* 0x000fe20000010100 */
[----:B------:R-:W-:Y:S02]  /*1640*/  PRMT R181, R167, 0x7632, R181 ;  /* 0x00007632a7b57816 */ /* 0x000fe400000000b5 */
[----:B------:R-:W-:Y:S01]  /*1650*/  SHF.L.U32 R166, R177, 0x10, RZ ;  /* 0x00000010b1a67819 */ /* 0x000fe200000006ff */
[----:B------:R-:W-:Y:S01]  /*1660*/  FADD.FTZ R177, -R201, R180 ;  /* 0x000000b4c9b17221 */ /* 0x000fe20000010100 */
[----:B0-----:R-:W-:Y:S01]  /*1670*/  SHF.L.U32 R174, R179, 0x10, RZ ;  /* 0x00000010b3ae7819 */ /* 0x001fe200000006ff */
[----:B------:R-:W-:Y:S01]  /*1680*/  FADD.FTZ R179, -R201, R164 ;  /* 0x000000a4c9b37221 */ /* 0x000fe20000010100 */
[----:B------:R-:W-:Y:S01]  /*1690*/  SHF.L.U32 R182, R167, 0x10, RZ ;  /* 0x00000010a7b67819 */ /* 0x000fe200000006ff */
[C---:B------:R-:W-:Y:S01]  /*16a0*/  FADD.FTZ R175, -R201.reuse, R178 ;  /* 0x000000b2c9af7221 */ /* 0x040fe20000010100 */
[C---:B---3--:R-:W-:Y:S01]  /*16b0*/  PRMT R164, R168.reuse, 0x7632, R164 ;  /* 0x00007632a8a47816 */ /* 0x048fe200000000a4 */
[C---:B------:R-:W-:Y:S01]  /*16c0*/  FADD.FTZ R183, -R201.reuse, R166 ;  /* 0x000000a6c9b77221 */ /* 0x040fe20000010100 */
[----:B------:R-:W-:Y:S01]  /*16d0*/  SHF.L.U32 R167, R168, 0x10, RZ ;  /* 0x00000010a8a77819 */ /* 0x000fe200000006ff */
[----:B------:R-:W-:Y:S01]  /*16e0*/  FADD.FTZ R185, -R201, R174 ;  /* 0x000000aec9b97221 */ /* 0x000fe20000010100 */
[----:B------:R-:W-:Y:S01]  /*16f0*/  SHF.L.U32 R176, R181, 0x10, RZ ;  /* 0x00000010b5b07819 */ /* 0x000fe200000006ff */
[----:B-----5:R-:W-:Y:S01]  /*1700*/  FMUL.FTZ R177, R198, R177 ;  /* 0x000000b1c6b17220 */ /* 0x020fe20000410000 */
[----:B------:R-:W-:Y:S01]  /*1710*/  PRMT R178, R170, 0x7632, R178 ;  /* 0x00007632aab27816 */ /* 0x000fe200000000b2 */
[----:B------:R-:W-:Y:S01]  /*1720*/  FMUL.FTZ R174, R44, R167 ;  /* 0x000000a72cae7220 */ /* 0x000fe20000410000 */
[----:B------:R-:W-:Y:S01]  /*1730*/  SHF.L.U32 R181, R170, 0x10, RZ ;  /* 0x00000010aab57819 */ /* 0x000fe200000006ff */
[----:B------:R-:W-:Y:S01]  /*1740*/  FMUL.FTZ R173, R198, R165 ;  /* 0x000000a5c6ad7220 */ /* 0x000fe20000410000 */
[----:B------:R-:W-:Y:S01]  /*1750*/  SHF.L.U32 R166, R164, 0x10, RZ ;  /* 0x00000010a4a67819 */ /* 0x000fe200000006ff */
[----:B------:R-:W-:Y:S01]  /*1760*/  FADD.FTZ R164, R203, R174 ;  /* 0x000000aecba47221 */ /* 0x000fe20000010000 */
[----:B------:R-:W-:Y:S01]  /*1770*/  PRMT R180, R171, 0x7632, R180 ;  /* 0x00007632abb47816 */ /* 0x000fe200000000b4 */
[----:B------:R-:W-:Y:S01]  /*1780*/  FADD.FTZ R120, R120, R181 ;  /* 0x000000b578787221 */ /* 0x000fe20000010000 */
[----:B------:R-:W-:Y:S01]  /*1790*/  SHF.L.U32 R170, R178, 0x10, RZ ;  /* 0x00000010b2aa7819 */ /* 0x000fe200000006ff */
[-C--:B------:R-:W-:Y:S01]  /*17a0*/  FFMA.FTZ R96, R177, R181.reuse, R96 ;  /* 0x000000b5b1607223 */ /* 0x080fe20000010060 */
[C---:B------:R-:W-:Y:S01]  /*17b0*/  PRMT R168, R169.reuse, 0x7632, R168 ;  /* 0x00007632a9a87816 */ /* 0x040fe200000000a8 */
[----:B------:R-:W-:Y:S01]  /*17c0*/  FMUL.FTZ R178, R48, R181 ;  /* 0x000000b530b27220 */ /* 0x000fe20000410000 */
[----:B------:R-:W-:Y:S01]  /*17d0*/  SHF.L.U32 R169, R169, 0x10, RZ ;  /* 0x00000010a9a97819 */ /* 0x000fe200000006ff */
[----:B------:R-:W-:Y:S01]  /*17e0*/  FMUL.FTZ R181, R45, R166 ;  /* 0x000000a62db57220 */ /* 0x000fe20000410000 */
[----:B------:R-:W-:Y:S01]  /*17f0*/  SHF.L.U32 R204, R180, 0x10, RZ ;  /* 0x00000010b4cc7819 */ /* 0x000fe200000006ff */
[----:B------:R-:W-:Y:S01]  /*1800*/  FMUL.FTZ R180, R198, R179 ;  /* 0x000000b3c6b47220 */ /* 0x000fe20000410000 */
[----:B------:R-:W-:Y:S01]  /*1810*/  FFMA.FTZ R165, R173, R174, R202 ;  /* 0x000000aeada57223 */ /* 0x000fe200000100ca */
[----:B------:R-:W-:Y:S01]  /*1820*/  FADD.FTZ R187, -R201, R182 ;  /* 0x000000b6c9bb7221 */ /* 0x000fe20000010100 */
[----:B------:R-:W-:Y:S01]  /*1830*/  FADD.FTZ R116, R116, R167 ;  /* 0x000000a774747221 */ /* 0x000fe20000010000 */
[----:B------:R-:W-:Y:S01]  /*1840*/  FFMA.FTZ R92, R173, R167, R92 ;  /* 0x000000a7ad5c7223 */ /* 0x000fe2000001005c */
[----:B------:R-:W-:Y:S01]  /*1850*/  FADD.FTZ R201, -R201, R176 ;  /* 0x000000b0c9c97221 */ /* 0x000fe20000010100 */
[----:B------:R-:W-:Y:S01]  /*1860*/  SHF.L.U32 R168, R168, 0x10, RZ ;  /* 0x00000010a8a87819 */ /* 0x000fe200000006ff */
[----:B------:R-:W-:Y:S01]  /*1870*/  FADD.FTZ R167, R164, R181 ;  /* 0x000000b5a4a77221 */ /* 0x000fe20000010000 */
[----:B------:R-:W-:Y:S01]  /*1880*/  FMUL.FTZ R175, R198, R175 ;  /* 0x000000afc6af7220 */ /* 0x000fe20000410000 */
[----:B------:R-:W-:Y:S01]  /*1890*/  FMUL.FTZ R176, R46, R169 ;  /* 0x000000a92eb07220 */ /* 0x000fe20000410000 */
[C---:B------:R-:W-:Y:S01]  /*18a0*/  FFMA.FTZ R164, R180.reuse, R181, R165 ;  /* 0x000000b5b4a47223 */ /* 0x040fe200000100a5 */
[----:B------:R-:W-:Y:S01]  /*18b0*/  FADD.FTZ R117, R117, R166 ;  /* 0x000000a675757221 */ /* 0x000fe20000010000 */
[----:B------:R-:W-:Y:S01]  /*18c0*/  FFMA.FTZ R93, R180, R166, R93 ;  /* 0x000000a6b45d7223 */ /* 0x000fe2000001005d */
[C---:B------:R-:W-:Y:S01]  /*18d0*/  FMUL.FTZ R182, R198.reuse, R183 ;  /* 0x000000b7c6b67220 */ /* 0x040fe20000410000 */
[----:B------:R-:W-:Y:S01]  /*18e0*/  FMUL.FTZ R183, R47, R168 ;  /* 0x000000a82fb77220 */ /* 0x000fe20000410000 */
[----:B------:R-:W-:Y:S01]  /*18f0*/  FADD.FTZ R166, R167, R176 ;  /* 0x000000b0a7a67221 */ /* 0x000fe20000010000 */
[----:B------:R-:W-:Y:S01]  /*1900*/  FFMA.FTZ R165, R175, R176, R164 ;  /* 0x000000b0afa57223 */ /* 0x000fe200000100a4 */
        /* <DEDUP_REMOVED lines=17> */
[----:B------:R-:W-:Y:S01]  /*1a20*/  FADD.FTZ R122, R122, R171 ;  /* 0x000000ab7a7a7221 */ /* 0x000fe20000010000 */
[----:B------:R-:W-:Y:S01]  /*1a30*/  FADD.FTZ R119, R119, R168 ;  /* 0x000000a877777221 */ /* 0x000fe20000010000 */
[----:B------:R-:W-:Y:S01]  /*1a40*/  FFMA.FTZ R95, R182, R168, R95 ;  /* 0x000000a8b65f7223 */ /* 0x000fe2000001005f */
[----:B------:R-:W-:Y:S01]  /*1a50*/  FADD.FTZ R121, R121, R170 ;  /* 0x000000aa79797221 */ /* 0x000fe20000010000 */
[----:B------:R-:W-:Y:S01]  /*1a60*/  FFMA.FTZ R97, R184, R170, R97 ;  /* 0x000000aab8617223 */ /* 0x000fe20000010061 */
[----:B------:R-:W-:Y:S01]  /*1a70*/  FFMA.FTZ R98, R179, R171, R98 ;  /* 0x000000abb3627223 */ /* 0x000fe20000010062 */
[----:B------:R-:W-:Y:S01]  /*1a80*/  FADD.FTZ R123, R123, R204 ;  /* 0x000000cc7b7b7221 */ /* 0x000fe20000010000 */
[----:B------:R-:W-:Y:S01]  /*1a90*/  FFMA.FTZ R99, R188, R204, R99 ;  /* 0x000000ccbc637223 */ /* 0x000fe20000010063 */
[----:B------:R-:W-:Y:S01]  /*1aa0*/  FADD.FTZ R203, R166, R187 ;  /* 0x000000bba6cb7221 */ /* 0x000fe20000010000 */
[----:B------:R-:W-:-:S07]  /*1ab0*/  FFMA.FTZ R202, R188, R187, R164 ;  /* 0x000000bbbcca7223 */ /* 0x000fce00000100a4 */
.L_x_2133:
[----:B------:R-:W-:Y:S05]  /*1ac0*/  BSYNC.RECONVERGENT B0 ;  /* 0x0000000000007941 */ /* 0x000fea0003800200 */
.L_x_2132:
        /* <DEDUP_REMOVED lines=23> */
[----:B------:R-:W-:-:S02]  /*1c40*/  PRMT R211, R150, 0x7632, R211 ;  /* 0x0000763296d37816 */ /* 0x000fc400000000d3 */
[----:B------:R-:W-:Y:S01]  /*1c50*/  PRMT R215, R151, 0x7632, R215 ;  /* 0x0000763297d77816 */ /* 0x000fe200000000d7 */
        /* <DEDUP_REMOVED lines=19> */
[----:B0-----:R-:W-:-:S05]  /*1d90*/  PRMT R202, R151, 0x7632, R202 ;  /* 0x0000763297ca7816 */ /* 0x001fca00000000ca */
        /* <DEDUP_REMOVED lines=15> */
[----:B---3--:R-:W-:Y:S02]  /*1e90*/  @P1 SHF.L.U32 R200, R201, 0x10, RZ ;  /* 0x00000010c9c81819 */ /* 0x008fe400000006ff */
[----:B------:R-:W-:Y:S01]  /*1ea0*/  PRMT R201, R148, 0x7632, R201 ;  /* 0x0000763294c97816 */ /* 0x000fe200000000c9 */
        /* <DEDUP_REMOVED lines=10> */
[----:B------:R-:W-:Y:S01]  /*1f50*/  FFMA.FTZ R170, R12, R168, R169 ;  /* 0x000000a80caa7223 */ /* 0x000fe200000100a9 */
[----:B-----5:R-:W-:Y:S02]  /*1f60*/  SHF.L.U32 R205, R164, 0x10, RZ ;  /* 0x00000010a4cd7819 */ /* 0x020fe400000006ff */
[----:B------:R-:W-:Y:S01]  /*1f70*/  FADD.FTZ R171, R8, -R171 ;  /* 0x800000ab08ab7221 */ /* 0x000fe20000010000 */
[--C-:B------:R-:W-:Y:S01]  /*1f80*/  FADD.FTZ R201, R11, -R170.reuse ;  /* 0x800000aa0bc97221 */ /* 0x100fe20000010000 */
[C---:B------:R-:W-:Y:S02]  /*1f90*/  PRMT R170, R167.reuse, 0x7632, R170 ;  /* 0x00007632a7aa7816 */ /* 0x040fe400000000aa */
[C---:B------:R-:W-:Y:S01]  /*1fa0*/  FMUL.FTZ R171, R198.reuse, R171 ;  /* 0x000000abc6ab7220 */ /* 0x040fe20000410000 */
[----:B------:R-:W-:Y:S01]  /*1fb0*/  SHF.L.U32 R167, R167, 0x10, RZ ;  /* 0x00000010a7a77819 */ /* 0x000fe200000006ff */
[----:B------:R-:W-:Y:S01]  /*1fc0*/  FMUL.FTZ R201, R198, R201 ;  /* 0x000000c9c6c97220 */ /* 0x000fe20000410000 */
[----:B------:R-:W-:Y:S01]  /*1fd0*/  SHF.L.U32 R202, R170, 0x10, RZ ;  /* 0x00000010aaca7819 */ /* 0x000fe200000006ff */
[----:B------:R-:W-:Y:S01]  /*1fe0*/  FMUL.FTZ R209, R171, R200 ;  /* 0x000000c8abd17220 */ /* 0x000fe20000410000 */
[----:B------:R-:W-:Y:S01]  /*1ff0*/  FFMA.FTZ R170, R191, R168, R169 ;  /* 0x000000a8bfaa7223 */ /* 0x000fe200000100a9 */
[----:B------:R-:W-:Y:S01]  /*2000*/  FMUL.FTZ R208, R201, R200 ;  /* 0x000000c8c9d07220 */ /* 0x000fe20000410000 */
[----:B------:R-:W-:Y:S01]  /*2010*/  PRMT R201, R166, 0x7632, R201 ;  /* 0x00007632a6c97816 */ /* 0x000fe200000000c9 */
[----:B------:R-:W-:Y:S01]  /*2020*/  FFMA.FTZ R130, R209, R167, R130 ;  /* 0x000000a7d1827223 */ /* 0x000fe20000010082 */
[----:B------:R-:W-:Y:S01]  /*2030*/  FADD.FTZ R167, R189, -R170 ;  /* 0x800000aabda77221 */ /* 0x000fe20000010000 */
[----:B------:R-:W-:Y:S01]  /*2040*/  FFMA.FTZ R170, R195, R168, R169 ;  /* 0x000000a8c3aa7223 */ /* 0x000fe200000100a9 */
[----:B------:R-:W-:Y:S01]  /*2050*/  FFMA.FTZ R131, R208, R202, R131 ;  /* 0x000000cad0837223 */ /* 0x000fe20000010083 */
[--C-:B------:R-:W-:Y:S01]  /*2060*/  FFMA.FTZ R202, R10, R168, R169.reuse ;  /* 0x000000a80aca7223 */ /* 0x100fe200000100a9 */
[----:B------:R-:W-:Y:S01]  /*2070*/  FMUL.FTZ R171, R198, R167 ;  /* 0x000000a7c6ab7220 */ /* 0x000fe20000410000 */
[----:B------:R-:W-:Y:S01]  /*2080*/  FADD.FTZ R167, R193, -R170 ;  /* 0x800000aac1a77221 */ /* 0x000fe20000010000 */
[----:B------:R-:W-:Y:S01]  /*2090*/  SHF.L.U32 R166, R166, 0x10, RZ ;  /* 0x00000010a6a67819 */ /* 0x000fe200000006ff */
[----:B------:R-:W-:Y:S01]  /*20a0*/  FADD.FTZ R203, R9, -R202 ;  /* 0x800000ca09cb7221 */ /* 0x000fe20000010000 */
[-C--:B------:R-:W-:Y:S01]  /*20b0*/  FMUL.FTZ R207, R171, R200.reuse ;  /* 0x000000c8abcf7220 */ /* 0x080fe20000410000 */
[C---:B------:R-:W-:Y:S01]  /*20c0*/  FMUL.FTZ R167, R198.reuse, R167 ;  /* 0x000000a7c6a77220 */ /* 0x040fe20000410000 */
[----:B------:R-:W-:Y:S01]  /*20d0*/  SHF.L.U32 R202, R201, 0x10, RZ ;  /* 0x00000010c9ca7819 */ /* 0x000fe200000006ff */
[----:B------:R-:W-:Y:S01]  /*20e0*/  FMUL.FTZ R203, R198, R203 ;  /* 0x000000cbc6cb7220 */ /* 0x000fe20000410000 */
[----:B------:R-:W-:Y:S01]  /*20f0*/  SHF.L.U32 R201, R165, 0x10, RZ ;  /* 0x00000010a5c97819 */ /* 0x000fe200000006ff */
[----:B------:R-:W-:Y:S01]  /*2100*/  FMUL.FTZ R171, R167, R200 ;  /* 0x000000c8a7ab7220 */ /* 0x000fe20000410000 */
[--C-:B------:R-:W-:Y:S01]  /*2110*/  FFMA.FTZ R167, R192, R168, R169.reuse ;  /* 0x000000a8c0a77223 */ /* 0x100fe200000100a9 */
[----:B------:R-:W-:Y:S01]  /*2120*/  FFMA.FTZ R128, R207, R166, R128 ;  /* 0x000000a6cf807223 */ /* 0x000fe20000010080 */
[----:B------:R-:W-:Y:S01]  /*2130*/  FMUL.FTZ R170, R203, R200 ;  /* 0x000000c8cbaa7220 */ /* 0x000fe20000410000 */
[-C--:B------:R-:W-:Y:S01]  /*2140*/  FFMA.FTZ R166, R199, R168.reuse, R169 ;  /* 0x000000a8c7a67223 */ /* 0x080fe200000100a9 */
[----:B------:R-:W-:Y:S01]  /*2150*/  FADD.FTZ R203, R190, -R167 ;  /* 0x800000a7becb7221 */ /* 0x000fe20000010000 */
[--C-:B------:R-:W-:Y:S01]  /*2160*/  FFMA.FTZ R201, R171, R201, R126.reuse ;  /* 0x000000c9abc97223 */ /* 0x100fe2000001007e */
[----:B------:R-:W-:Y:S01]  /*2170*/  FFMA.FTZ R167, R196, R168, R169 ;  /* 0x000000a8c4a77223 */ /* 0x000fe200000100a9 */
[----:B------:R-:W-:Y:S01]  /*2180*/  PRMT R126, R165, 0x7632, R126 ;  /* 0x00007632a57e7816 */ /* 0x000fe2000000007e */
[----:B------:R-:W-:Y:S01]  /*2190*/  FADD.FTZ R165, R197, -R166 ;  /* 0x800000a6c5a57221 */ /* 0x000fe20000010000 */
[----:B------:R-:W-:Y:S01]  /*21a0*/  FMUL.FTZ R203, R198, R203 ;  /* 0x000000cbc6cb7220 */ /* 0x000fe20000410000 */
[----:B------:R-:W-:Y:S01]  /*21b0*/  FADD.FTZ R167, R194, -R167 ;  /* 0x800000a7c2a77221 */ /* 0x000fe20000010000 */
[----:B------:R-:W-:Y:S01]  /*21c0*/  SHF.L.U32 R204, R126, 0x10, RZ ;  /* 0x000000107ecc7819 */ /* 0x000fe200000006ff */
[C---:B------:R-:W-:Y:S01]  /*21d0*/  FMUL.FTZ R165, R198.reuse, R165 ;  /* 0x000000a5c6a57220 */ /* 0x040fe20000410000 */
[-C--:B------:R-:W-:Y:S01]  /*21e0*/  FMUL.FTZ R126, R203, R200.reuse ;  /* 0x000000c8cb7e7220 */ /* 0x080fe20000410000 */
[----:B------:R-:W-:Y:S01]  /*21f0*/  FMUL.FTZ R167, R198, R167 ;  /* 0x000000a7c6a77220 */ /* 0x000fe20000410000 */
[----:B------:R-:W-:Y:S01]  /*2200*/  PRMT R164, R164, 0x7632, R164 ;  /* 0x00007632a4a47816 */ /* 0x000fe200000000a4 */
[----:B------:R-:W-:Y:S01]  /*2210*/  FMUL.FTZ R165, R165, R200 ;  /* 0x000000c8a5a57220 */ /* 0x000fe20000410000 */
[----:B------:R-:W-:Y:S01]  /*2220*/  FFMA.FTZ R204, R126, R204, R127 ;  /* 0x000000cc7ecc7223 */ /* 0x000fe2000001007f */
[----:B------:R-:W-:Y:S01]  /*2230*/  FMUL.FTZ R206, R167, R200 ;  /* 0x000000c8a7ce7220 */ /* 0x000fe20000410000 */
[----:B------:R-:W-:Y:S01]  /*2240*/  FMUL.FTZ R167, R74, R209 ;  /* 0x000000d14aa77220 */ /* 0x000fe20000410000 */
[----:B------:R-:W-:Y:S01]  /*2250*/  FFMA.FTZ R205, R165, R205, R124 ;  /* 0x000000cda5cd7223 */ /* 0x000fe2000001007c */
        /* <DEDUP_REMOVED lines=8> */
[----:B------:R-:W-:Y:S01]  /*22e0*/  FFMA.FTZ R129, R170, R202, R129 ;  /* 0x000000caaa817223 */ /* 0x000fe20000010081 */
[----:B------:R-:W-:Y:S01]  /*22f0*/  FFMA.FTZ R206, R206, R124, R125 ;  /* 0x0000007ccece7223 */ /* 0x000fe2000001007d */
[----:B------:R-:W-:-:S02]  /*2300*/  F2FP.BF16.F32.PACK_AB R167, R208, R167 ;  /* 0x000000a7d0a7723e */ /* 0x000fc400000010ff */
[----:B------:R-:W-:Y:S02]  /*2310*/  F2FP.BF16.F32.PACK_AB R166, R203, R166 ;  /* 0x000000a6cba6723e */ /* 0x000fe400000010ff */
[----:B------:R-:W-:Y:S02]  /*2320*/  F2FP.BF16.F32.PACK_AB R165, R126, R171 ;  /* 0x000000ab7ea5723e */ /* 0x000fe400000010ff */
[----:B------:R-:W-:Y:S01]  /*2330*/  F2FP.BF16.F32.PACK_AB R164, R127, R164 ;  /* 0x000000a47fa4723e */ /* 0x000fe200000010ff */
[----:B------:R-:W-:Y:S06]  /*2340*/  BRA `(.L_x_2139) ;  /* 0x0000000400107947 */ /* 0x000fec0003800000 */
.L_x_2138:
[-CC-:B------:R-:W-:Y:S01]  /*2350*/  FFMA.FTZ R161, R7, R168.reuse, R169.reuse ;  /* 0x000000a807a17223 */ /* 0x180fe200000100a9 */
[-C--:B------:R-:W-:Y:S01]  /*2360*/  FFMA.FTZ R160, R191, R168.reuse, R169 ;  /* 0x000000a8bfa07223 */ /* 0x080fe200000100a9 */
[C---:B-----5:R-:W-:Y:S01]  /*2370*/  PRMT R163, R167.reuse, 0x7632, R163 ;  /* 0x00007632a7a37816 */ /* 0x060fe200000000a3 */
[-C--:B------:R-:W-:Y:S01]  /*2380*/  FFMA.FTZ R170, R10, R168.reuse, R169 ;  /* 0x000000a80aaa7223 */ /* 0x080fe200000100a9 */
[----:B------:R-:W-:Y:S01]  /*2390*/  SHF.L.U32 R171, R167, 0x10, RZ ;  /* 0x00000010a7ab7819 */ /* 0x000fe200000006ff */
[----:B------:R-:W-:Y:S01]  /*23a0*/  FADD.FTZ R167, R8, -R161 ;  /* 0x800000a108a77221 */ /* 0x000fe20000010000 */
[----:B------:R-:W-:Y:S01]  /*23b0*/  FADD.FTZ R161, R189, -R160 ;  /* 0x800000a0bda17221 */ /* 0x000fe20000010000 */
[----:B------:R-:W-:Y:S01]  /*23c0*/  PRMT R162, R166, 0x7632, R162 ;  /* 0x00007632a6a27816 */ /* 0x000fe200000000a2 */
[----:B------:R-:W-:Y:S01]  /*23d0*/  FFMA.FTZ R202, R12, R168, R169 ;  /* 0x000000a80cca7223 */ /* 0x000fe200000100a9 */
[----:B------:R-:W-:Y:S01]  /*23e0*/  SHF.L.U32 R166, R166, 0x10, RZ ;  /* 0x00000010a6a67819 */ /* 0x000fe200000006ff */
[C---:B------:R-:W-:Y:S01]  /*23f0*/  FMUL.FTZ R207, R198.reuse, R161 ;  /* 0x000000a1c6cf7220 */ /* 0x040fe20000410000 */
[----:B------:R-:W-:Y:S01]  /*2400*/  SHF.L.U32 R203, R163, 0x10, RZ ;  /* 0x00000010a3cb7819 */ /* 0x000fe200000006ff */
[----:B------:R-:W-:Y:S01]  /*2410*/  FADD.FTZ R163, R9, -R170 ;  /* 0x800000aa09a37221 */ /* 0x000fe20000010000 */
[----:B------:R-:W-:Y:S01]  /*2420*/  FADD.FTZ R201, R11, -R202 ;  /* 0x800000ca0bc97221 */ /* 0x000fe20000010000 */
[----:B------:R-:W-:Y:S01]  /*2430*/  FMUL.FTZ R209, R207, R200 ;  /* 0x000000c8cfd17220 */ /* 0x000fe20000410000 */
[C---:B------:R-:W-:Y:S01]  /*2440*/  FMUL.FTZ R211, R198.reuse, R167 ;  /* 0x000000a7c6d37220 */ /* 0x040fe20000410000 */
[----:B------:R-:W-:Y:S01]  /*2450*/  FMUL.FTZ R208, R198, R163 ;  /* 0x000000a3c6d07220 */ /* 0x000fe20000410000 */
[----:B------:R-:W-:Y:S01]  /*2460*/  PRMT R161, R165, 0x7632, R161 ;  /* 0x00007632a5a17816 */ /* 0x000fe200000000a1 */
[----:B------:R-:W-:Y:S01]  /*2470*/  FFMA.FTZ R128, R209, R166, R128 ;  /* 0x000000a6d1807223 */ /* 0x000fe20000010080 */
[-CC-:B------:R-:W-:Y:S01]  /*2480*/  FFMA.FTZ R166, R195, R168.reuse, R169.reuse ;  /* 0x000000a8c3a67223 */ /* 0x180fe200000100a9 */
[-CC-:B------:R-:W-:Y:S01]  /*2490*/  FFMA.FTZ R167, R192, R168.reuse, R169.reuse ;  /* 0x000000a8c0a77223 */ /* 0x180fe200000100a9 */
[-CC-:B------:R-:W-:Y:S01]  /*24a0*/  FFMA.FTZ R160, R199, R168.reuse, R169.reuse ;  /* 0x000000a8c7a07223 */ /* 0x180fe200000100a9 */
[----:B------:R-:W-:Y:S01]  /*24b0*/  FFMA.FTZ R163, R196, R168, R169 ;  /* 0x000000a8c4a37223 */ /* 0x000fe200000100a9 */
[----:B------:R-:W-:Y:S01]  /*24c0*/  SHF.L.U32 R162, R162, 0x10, RZ ;  /* 0x00000010a2a27819 */ /* 0x000fe200000006ff */
[----:B------:R-:W-:Y:S01]  /*24d0*/  FMUL.FTZ R212, R198, R201 ;  /* 0x000000c9c6d47220 */ /* 0x000fe20000410000 */
[-C--:B------:R-:W-:Y:S01]  /*24e0*/  FMUL.FTZ R213, R211, R200.reuse ;  /* 0x000000c8d3d57220 */ /* 0x080fe20000410000 */
[----:B------:R-:W-:Y:S01]  /*24f0*/  FMUL.FTZ R210, R208, R200 ;  /* 0x000000c8d0d27220 */ /* 0x000fe20000410000 */
[----:B------:R-:W-:Y:S01]  /*2500*/  SHF.L.U32 R201, R165, 0x10, RZ ;  /* 0x00000010a5c97819 */ /* 0x000fe200000006ff */
[----:B------:R-:W-:Y:S01]  /*2510*/  FADD.FTZ R165, R193, -R166 ;  /* 0x800000a6c1a57221 */ /* 0x000fe20000010000 */
[----:B------:R-:W-:Y:S01]  /*2520*/  SHF.L.U32 R204, R161, 0x10, RZ ;  /* 0x00000010a1cc7819 */ /* 0x000fe200000006ff */
[----:B------:R-:W-:Y:S01]  /*2530*/  FADD.FTZ R167, R190, -R167 ;  /* 0x800000a7bea77221 */ /* 0x000fe20000010000 */
[----:B------:R-:W-:Y:S01]  /*2540*/  FADD.FTZ R161, R197, -R160 ;  /* 0x800000a0c5a17221 */ /* 0x000fe20000010000 */
[----:B------:R-:W-:Y:S01]  /*2550*/  FADD.FTZ R163, R194, -R163 ;  /* 0x800000a3c2a37221 */ /* 0x000fe20000010000 */
[----:B------:R-:W-:Y:S01]  /*2560*/  FFMA.FTZ R130, R213, R171, R130 ;  /* 0x000000abd5827223 */ /* 0x000fe20000010082 */
[----:B------:R-:W-:Y:S01]  /*2570*/  FFMA.FTZ R129, R210, R162, R129 ;  /* 0x000000a2d2817223 */ /* 0x000fe20000010081 */
[-C--:B------:R-:W-:Y:S01]  /*2580*/  FMUL.FTZ R214, R212, R200.reuse ;  /* 0x000000c8d4d67220 */ /* 0x080fe20000410000 */
[----:B------:R-:W-:Y:S01]  /*2590*/  PRMT R162, R164, 0x7632, R162 ;  /* 0x00007632a4a27816 */ /* 0x000fe200000000a2 */
[C---:B------:R-:W-:Y:S01]  /*25a0*/  FMUL.FTZ R171, R198.reuse, R165 ;  /* 0x000000a5c6ab7220 */ /* 0x040fe20000410000 */
[C---:B------:R-:W-:Y:S01]  /*25b0*/  FMUL.FTZ R170, R198.reuse, R167 ;  /* 0x000000a7c6aa7220 */ /* 0x040fe20000410000 */
[C---:B------:R-:W-:Y:S01]  /*25c0*/  FMUL.FTZ R165, R198.reuse, R161 ;  /* 0x000000a1c6a57220 */ /* 0x040fe20000410000 */
[----:B------:R-:W-:Y:S01]  /*25d0*/  FMUL.FTZ R160, R198, R163 ;  /* 0x000000a3c6a07220 */ /* 0x000fe20000410000 */
[----:B------:R-:W-:Y:S01]  /*25e0*/  FFMA.FTZ R131, R214, R203, R131 ;  /* 0x000000cbd6837223 */ /* 0x000fe20000010083 */
[----:B------:R-:W-:Y:S01]  /*25f0*/  SHF.L.U32 R164, R164, 0x10, RZ ;  /* 0x00000010a4a47819 */ /* 0x000fe200000006ff */
[-C--:B------:R-:W-:Y:S01]  /*2600*/  FMUL.FTZ R203, R171, R200.reuse ;  /* 0x000000c8abcb7220 */ /* 0x080fe20000410000 */
[----:B------:R-:W-:Y:S01]  /*2610*/  SHF.L.U32 R162, R162, 0x10, RZ ;  /* 0x00000010a2a27819 */ /* 0x000fe200000006ff */
[-C--:B------:R-:W-:Y:S01]  /*2620*/  FMUL.FTZ R202, R170, R200.reuse ;  /* 0x000000c8aaca7220 */ /* 0x080fe20000410000 */
[-C--:B------:R-:W-:Y:S01]  /*2630*/  FMUL.FTZ R167, R165, R200.reuse ;  /* 0x000000c8a5a77220 */ /* 0x080fe20000410000 */
[----:B------:R-:W-:Y:S01]  /*2640*/  FMUL.FTZ R166, R160, R200 ;  /* 0x000000c8a0a67220 */ /* 0x000fe20000410000 */
[----:B------:R-:W-:Y:S01]  /*2650*/  FFMA.FTZ R201, R203, R201, R126 ;  /* 0x000000c9cbc97223 */ /* 0x000fe2000001007e */
[----:B------:R-:W-:Y:S01]  /*2660*/  FFMA.FTZ R204, R202, R204, R127 ;  /* 0x000000cccacc7223 */ /* 0x000fe2000001007f */
[----:B------:R-:W-:Y:S01]  /*2670*/  FFMA.FTZ R205, R167, R164, R124 ;  /* 0x000000a4a7cd7223 */ /* 0x000fe2000001007c */
[----:B------:R-:W-:Y:S01]  /*2680*/  FFMA.FTZ R206, R166, R162, R125 ;  /* 0x000000a2a6ce7223 */ /* 0x000fe2000001007d */
        /* <DEDUP_REMOVED lines=16> */
.L_x_2139:
        /* <DEDUP_REMOVED lines=11> */
.L_x_2137:
[----:B------:R-:W-:Y:S05]  /*2840*/  BSYNC.RECONVERGENT B1 ;  /* 0x0000000000017941 */ /* 0x000fea0003800200 */
.L_x_2136:
        /* <DEDUP_REMOVED lines=11> */
[----:B------:R-:W-:Y:S01]  /*2900*/  FFMA.FTZ R162, R26, R168, R169 ;  /* 0x000000a81aa27223 */ /* 0x000fe200000100a9 */
[----:B------:R-:W-:Y:S01]  /*2910*/  FADD.FTZ R201, R27, -R202 ;  /* 0x800000ca1bc97221 */ /* 0x000fe20000010000 */
[C---:B-----5:R-:W-:Y:S01]  /*2920*/  PRMT R170, R167.reuse, 0x7632, R170 ;  /* 0x00007632a7aa7816 */ /* 0x060fe200000000aa */
[----:B------:R-:W-:Y:S01]  /*2930*/  FADD.FTZ R161, R18, -R161 ;  /* 0x800000a112a17221 */ /* 0x000fe20000010000 */
[----:B------:R-:W-:Y:S01]  /*2940*/  SHF.L.U32 R171, R167, 0x10, RZ ;  /* 0x00000010a7ab7819 */ /* 0x000fe200000006ff */
[----:B------:R-:W-:Y:S01]  /*2950*/  FADD.FTZ R167, R20, -R163 ;  /* 0x800000a314a77221 */ /* 0x000fe20000010000 */
[----:B------:R-:W-:Y:S01]  /*2960*/  FADD.FTZ R163, R25, -R162 ;  /* 0x800000a219a37221 */ /* 0x000fe20000010000 */
[----:B------:R-:W-:Y:S01]  /*2970*/  FMUL.FTZ R210, R198, R201 ;  /* 0x000000c9c6d27220 */ /* 0x000fe20000410000 */
[----:B------:R-:W-:Y:S01]  /*2980*/  PRMT R160, R166, 0x7632, R160 ;  /* 0x00007632a6a07816 */ /* 0x000fe200000000a0 */
[----:B------:R-:W-:Y:S01]  /*2990*/  FMUL.FTZ R207, R198, R161 ;  /* 0x000000a1c6cf7220 */ /* 0x000fe20000410000 */
[----:B------:R-:W-:Y:S01]  /*29a0*/  SHF.L.U32 R170, R170, 0x10, RZ ;  /* 0x00000010aaaa7819 */ /* 0x000fe200000006ff */
[----:B------:R-:W-:Y:S01]  /*29b0*/  FMUL.FTZ R206, R198, R163 ;  /* 0x000000a3c6ce7220 */ /* 0x000fe20000410000 */
[-C--:B------:R-:W-:Y:S01]  /*29c0*/  FMUL.FTZ R212, R210, R200.reuse ;  /* 0x000000c8d2d47220 */ /* 0x080fe20000410000 */
[----:B------:R-:W-:Y:S01]  /*29d0*/  SHF.L.U32 R166, R166, 0x10, RZ ;  /* 0x00000010a6a67819 */ /* 0x000fe200000006ff */
[-C--:B------:R-:W-:Y:S01]  /*29e0*/  FMUL.FTZ R209, R207, R200.reuse ;  /* 0x000000c8cfd17220 */ /* 0x080fe20000410000 */
[----:B------:R-:W-:Y:S01]  /*29f0*/  SHF.L.U32 R160, R160, 0x10, RZ ;  /* 0x00000010a0a07819 */ /* 0x000fe200000006ff */
[----:B------:R-:W-:Y:S01]  /*2a00*/  FMUL.FTZ R211, R198, R167 ;  /* 0x000000a7c6d37220 */ /* 0x000fe20000410000 */
[----:B------:R-:W-:Y:S01]  /*2a10*/  FMUL.FTZ R208, R206, R200 ;  /* 0x000000c8ced07220 */ /* 0x000fe20000410000 */
[----:B------:R-:W-:Y:S01]  /*2a20*/  FFMA.FTZ R139, R212, R170, R139 ;  /* 0x000000aad48b7223 */ /* 0x000fe2000001008b */
[-CC-:B------:R-:W-:Y:S01]  /*2a30*/  FFMA.FTZ R163, R15, R168.reuse, R169.reuse ;  /* 0x000000a80fa37223 */ /* 0x180fe200000100a9 */
[-CC-:B------:R-:W-:Y:S01]  /*2a40*/  FFMA.FTZ R170, R24, R168.reuse, R169.reuse ;  /* 0x000000a818aa7223 */ /* 0x180fe200000100a9 */
[-CC-:B------:R-:W-:Y:S01]  /*2a50*/  FFMA.FTZ R161, R13, R168.reuse, R169.reuse ;  /* 0x000000a80da17223 */ /* 0x180fe200000100a9 */
[----:B------:R-:W-:Y:S01]  /*2a60*/  FFMA.FTZ R162, R22, R168, R169 ;  /* 0x000000a816a27223 */ /* 0x000fe200000100a9 */
[----:B------:R-:W-:Y:S01]  /*2a70*/  FFMA.FTZ R136, R209, R166, R136 ;  /* 0x000000a6d1887223 */ /* 0x000fe20000010088 */
[----:B------:R-:W-:Y:S01]  /*2a80*/  FMUL.FTZ R213, R211, R200 ;  /* 0x000000c8d3d57220 */ /* 0x000fe20000410000 */
[----:B------:R-:W-:Y:S01]  /*2a90*/  FFMA.FTZ R137, R208, R160, R137 ;  /* 0x000000a0d0897223 */ /* 0x000fe20000010089 */
[----:B------:R-:W-:Y:S01]  /*2aa0*/  PRMT R166, R165, 0x7632, R166 ;  /* 0x00007632a5a67816 */ /* 0x000fe200000000a6 */
[----:B------:R-:W-:Y:S01]  /*2ab0*/  FADD.FTZ R167, R23, -R170 ;  /* 0x800000aa17a77221 */ /* 0x000fe20000010000 */
[----:B------:R-:W-:Y:S01]  /*2ac0*/  SHF.L.U32 R202, R165, 0x10, RZ ;  /* 0x00000010a5ca7819 */ /* 0x000fe200000006ff */
[----:B------:R-:W-:Y:S01]  /*2ad0*/  FADD.FTZ R165, R16, -R163 ;  /* 0x800000a310a57221 */ /* 0x000fe20000010000 */
[----:B------:R-:W-:Y:S01]  /*2ae0*/  PRMT R160, R164, 0x7632, R160 ;  /* 0x00007632a4a07816 */ /* 0x000fe200000000a0 */
[----:B------:R-:W-:Y:S01]  /*2af0*/  FADD.FTZ R161, R14, -R161 ;  /* 0x800000a10ea17221 */ /* 0x000fe20000010000 */
[----:B------:R-:W-:Y:S01]  /*2b00*/  FADD.FTZ R163, R21, -R162 ;  /* 0x800000a215a37221 */ /* 0x000fe20000010000 */
[----:B------:R-:W-:Y:S01]  /*2b10*/  FFMA.FTZ R138, R213, R171, R138 ;  /* 0x000000abd58a7223 */ /* 0x000fe2000001008a */
[----:B------:R-:W-:Y:S01]  /*2b20*/  SHF.L.U32 R170, R160, 0x10, RZ ;  /* 0x00000010a0aa7819 */ /* 0x000fe200000006ff */
[C---:B------:R-:W-:Y:S01]  /*2b30*/  FMUL.FTZ R171, R198.reuse, R165 ;  /* 0x000000a5c6ab7220 */ /* 0x040fe20000410000 */
[C---:B------:R-:W-:Y:S01]  /*2b40*/  FMUL.FTZ R203, R198.reuse, R167 ;  /* 0x000000a7c6cb7220 */ /* 0x040fe20000410000 */
[C---:B------:R-:W-:Y:S01]  /*2b50*/  FMUL.FTZ R165, R198.reuse, R161 ;  /* 0x000000a1c6a57220 */ /* 0x040fe20000410000 */
[----:B------:R-:W-:Y:S01]  /*2b60*/  FMUL.FTZ R160, R198, R163 ;  /* 0x000000a3c6a07220 */ /* 0x000fe20000410000 */
        /* <DEDUP_REMOVED lines=27> */
.L_x_2142:
[-CC-:B------:R-:W-:Y:S01]  /*2d20*/  FFMA.FTZ R170, R172, R168.reuse, R169.reuse ;  /* 0x000000a8acaa7223 */ /* 0x180fe200000100a9 */
[-CC-:B------:R-:W-:Y:S01]  /*2d30*/  FFMA.FTZ R171, R19, R168.reuse, R169.reuse ;  /* 0x000000a813ab7223 */ /* 0x180fe200000100a9 */
[-C--:B------:R-:W-:Y:S02]  /*2d40*/  FFMA.FTZ R202, R26, R168.reuse, R169 ;  /* 0x000000a81aca7223 */ /* 0x080fe400000100a9 */
[--C-:B------:R-:W-:Y:S01]  /*2d50*/  FADD.FTZ R201, R27, -R170.reuse ;  /* 0x800000aa1bc97221 */ /* 0x100fe20000010000 */
[----:B------:R-:W-:Y:S01]  /*2d60*/  FADD.FTZ R171, R20, -R171 ;  /* 0x800000ab14ab7221 */ /* 0x000fe20000010000 */
[C---:B-----5:R-:W-:Y:S02]  /*2d70*/  PRMT R170, R167.reuse, 0x7632, R170 ;  /* 0x00007632a7aa7816 */ /* 0x060fe400000000aa */
[C---:B------:R-:W-:Y:S01]  /*2d80*/  FMUL.FTZ R203, R198.reuse, R201 ;  /* 0x000000c9c6cb7220 */ /* 0x040fe20000410000 */
[----:B------:R-:W-:Y:S01]  /*2d90*/  FMUL.FTZ R171, R198, R171 ;  /* 0x000000abc6ab7220 */ /* 0x000fe20000410000 */
[----:B------:R-:W-:Y:S01]  /*2da0*/  SHF.L.U32 R201, R167, 0x10, RZ ;  /* 0x00000010a7c97819 */ /* 0x000fe200000006ff */
[----:B------:R-:W-:Y:S01]  /*2db0*/  FFMA.FTZ R167, R17, R168, R169 ;  /* 0x000000a811a77223 */ /* 0x000fe200000100a9 */
[----:B------:R-:W-:Y:S01]  /*2dc0*/  SHF.L.U32 R170, R170, 0x10, RZ ;  /* 0x00000010aaaa7819 */ /* 0x000fe200000006ff */
[-C--:B------:R-:W-:Y:S01]  /*2dd0*/  FMUL.FTZ R209, R171, R200.reuse ;  /* 0x000000c8abd17220 */ /* 0x080fe20000410000 */
[----:B------:R-:W-:Y:S01]  /*2de0*/  FMUL.FTZ R206, R203, R200 ;  /* 0x000000c8cbce7220 */ /* 0x000fe20000410000 */
[----:B------:R-:W-:Y:S01]  /*2df0*/  FADD.FTZ R171, R18, -R167 ;  /* 0x800000a712ab7221 */ /* 0x000fe20000010000 */
[----:B------:R-:W-:Y:S01]  /*2e00*/  FFMA.FTZ R167, R15, R168, R169 ;  /* 0x000000a80fa77223 */ /* 0x000fe200000100a9 */
[----:B------:R-:W-:Y:S01]  /*2e10*/  FFMA.FTZ R138, R209, R201, R138 ;  /* 0x000000c9d18a7223 */ /* 0x000fe2000001008a */
[----:B------:R-:W-:Y:S01]  /*2e20*/  FFMA.FTZ R139, R206, R170, R139 ;  /* 0x000000aace8b7223 */ /* 0x000fe2000001008b */
[----:B------:R-:W-:Y:S01]  /*2e30*/  FMUL.FTZ R171, R198, R171 ;  /* 0x000000abc6ab7220 */ /* 0x000fe20000410000 */
[----:B------:R-:W-:Y:S01]  /*2e40*/  FADD.FTZ R201, R25, -R202 ;  /* 0x800000ca19c97221 */ /* 0x000fe20000010000 */
[----:B------:R-:W-:Y:S01]  /*2e50*/  PRMT R170, R166, 0x7632, R170 ;  /* 0x00007632a6aa7816 */ /* 0x000fe200000000aa */
[----:B------:R-:W-:Y:S01]  /*2e60*/  FADD.FTZ R167, R16, -R167 ;  /* 0x800000a710a77221 */ /* 0x000fe20000010000 */
[----:B------:R-:W-:Y:S01]  /*2e70*/  SHF.L.U32 R166, R166, 0x10, RZ ;  /* 0x00000010a6a67819 */ /* 0x000fe200000006ff */
[----:B------:R-:W-:Y:S01]  /*2e80*/  FMUL.FTZ R207, R171, R200 ;  /* 0x000000c8abcf7220 */ /* 0x000fe20000410000 */
[C---:B------:R-:W-:Y:S01]  /*2e90*/  FMUL.FTZ R201, R198.reuse, R201 ;  /* 0x000000c9c6c97220 */ /* 0x040fe20000410000 */
[----:B------:R-:W-:Y:S01]  /*2ea0*/  FMUL.FTZ R167, R198, R167 ;  /* 0x000000a7c6a77220 */ /* 0x000fe20000410000 */
[--C-:B------:R-:W-:Y:S01]  /*2eb0*/  FFMA.FTZ R202, R24, R168, R169.reuse ;  /* 0x000000a818ca7223 */ /* 0x100fe200000100a9 */
[----:B------:R-:W-:Y:S01]  /*2ec0*/  FFMA.FTZ R136, R207, R166, R136 ;  /* 0x000000a6cf887223 */ /* 0x000fe20000010088 */
[-C--:B------:R-:W-:Y:S01]  /*2ed0*/  FMUL.FTZ R204, R201, R200.reuse ;  /* 0x000000c8c9cc7220 */ /* 0x080fe20000410000 */
[----:B------:R-:W-:Y:S01]  /*2ee0*/  SHF.L.U32 R166, R165, 0x10, RZ ;  /* 0x00000010a5a67819 */ /* 0x000fe200000006ff */
[----:B------:R-:W-:Y:S01]  /*2ef0*/  FMUL.FTZ R201, R167, R200 ;  /* 0x000000c8a7c97220 */ /* 0x000fe20000410000 */
[--C-:B------:R-:W-:Y:S01]  /*2f00*/  FFMA.FTZ R167, R13, R168, R169.reuse ;  /* 0x000000a80da77223 */ /* 0x100fe200000100a9 */
[----:B------:R-:W-:Y:S01]  /*2f10*/  FADD.FTZ R171, R23, -R202 ;  /* 0x800000ca17ab7221 */ /* 0x000fe20000010000 */
[----:B------:R-:W-:Y:S01]  /*2f20*/  SHF.L.U32 R170, R170, 0x10, RZ ;  /* 0x00000010aaaa7819 */ /* 0x000fe200000006ff */
[----:B------:R-:W-:Y:S01]  /*2f30*/  FFMA.FTZ R134, R201, R166, R134 ;  /* 0x000000a6c9867223 */ /* 0x000fe20000010086 */
[----:B------:R-:W-:Y:S01]  /*2f40*/  FFMA.FTZ R166, R22, R168, R169 ;  /* 0x000000a816a67223 */ /* 0x000fe200000100a9 */
[----:B------:R-:W-:Y:S01]  /*2f50*/  FADD.FTZ R167, R14, -R167 ;  /* 0x800000a70ea77221 */ /* 0x000fe20000010000 */
[----:B------:R-:W-:Y:S01]  /*2f60*/  FMUL.FTZ R203, R198, R171 ;  /* 0x000000abc6cb7220 */ /* 0x000fe20000410000 */
[----:B------:R-:W-:Y:S01]  /*2f70*/  FFMA.FTZ R137, R204, R170, R137 ;  /* 0x000000aacc897223 */ /* 0x000fe20000010089 */
[----:B------:R-:W-:Y:S01]  /*2f80*/  FADD.FTZ R171, R21, -R166 ;  /* 0x800000a615ab7221 */ /* 0x000fe20000010000 */
[----:B------:R-:W-:Y:S01]  /*2f90*/  PRMT R170, R165, 0x7632, R170 ;  /* 0x00007632a5aa7816 */ /* 0x000fe200000000aa */
[----:B------:R-:W-:Y:S01]  /*2fa0*/  FMUL.FTZ R167, R198, R167 ;  /* 0x000000a7c6a77220 */ /* 0x000fe20000410000 */
[----:B------:R-:W-:Y:S01]  /*2fb0*/  SHF.L.U32 R165, R164, 0x10, RZ ;  /* 0x00000010a4a57819 */ /* 0x000fe200000006ff */
[----:B------:R-:W-:Y:S01]  /*2fc0*/  FMUL.FTZ R171, R198, R171 ;  /* 0x000000abc6ab7220 */ /* 0x000fe20000410000 */
[----:B------:R-:W-:Y:S01]  /*2fd0*/  SHF.L.U32 R202, R170, 0x10, RZ ;  /* 0x00000010aaca7819 */ /* 0x000fe200000006ff */
[-C--:B------:R-:W-:Y:S01]  /*2fe0*/  FMUL.FTZ R170, R203, R200.reuse ;  /* 0x000000c8cbaa7220 */ /* 0x080fe20000410000 */
[-C--:B------:R-:W-:Y:S01]  /*2ff0*/  FMUL.FTZ R167, R167, R200.reuse ;  /* 0x000000c8a7a77220 */ /* 0x080fe20000410000 */
[----:B------:R-:W-:Y:S01]  /*3000*/  PRMT R164, R164, 0x7632, R164 ;  /* 0x00007632a4a47816 */ /* 0x000fe200000000a4 */
[----:B------:R-:W-:Y:S01]  /*3010*/  FMUL.FTZ R166, R171, R200 ;  /* 0x000000c8aba67220 */ /* 0x000fe20000410000 */
[----:B------:R-:W-:Y:S01]  /*3020*/  FFMA.FTZ R135, R170, R202, R135 ;  /* 0x000000caaa877223 */ /* 0x000fe20000010087 */
        /* <DEDUP_REMOVED lines=11> */
[----:B------:R-:W-:-:S02]  /*30e0*/  F2FP.BF16.F32.PACK_AB R167, R206, R209 ;  /* 0x000000d1cea7723e */ /* 0x000fc400000010ff */
[----:B------:R-:W-:Y:S02]  /*30f0*/  F2FP.BF16.F32.PACK_AB R166, R204, R207 ;  /* 0x000000cfcca6723e */ /* 0x000fe400000010ff */
[----:B------:R-:W-:Y:S02]  /*3100*/  F2FP.BF16.F32.PACK_AB R165, R170, R165 ;  /* 0x000000a5aaa5723e */ /* 0x000fe400000010ff */
[----:B------:R-:W-:-:S07]  /*3110*/  F2FP.BF16.F32.PACK_AB R164, R171, R164 ;  /* 0x000000a4aba4723e */ /* 0x000fce00000010ff */
.L_x_2143:
[----:B------:R-:W0:Y:S01]  /*3120*/  @P0 LDC.64 R202, c[0x0][0x478] ;  /* 0x00011e00ffca0b82 */ /* 0x000e220000000a00 */
[----:B------:R-:W-:-:S07]  /*3130*/  MOV R133, R205 ;  /* 0x000000cd00857202 */ /* 0x000fce0000000f00 */
[----:B------:R-:W1:Y:S01]  /*3140*/  LDC.64 R170, c[0x0][0x468] ;  /* 0x00011a00ffaa7b82 */ /* 0x000e620000000a00 */
[----:B0-----:R-:W-:-:S05]  /*3150*/  @P0 IMAD.WIDE.U32 R202, R6, 0x10, R202 ;  /* 0x0000001006ca0825 */ /* 0x001fca00078e00ca */
[----:B------:R2:W-:Y:S01]  /*3160*/  @P0 STG.E.128 desc[UR4][R202.64], R160 ;  /* 0x000000a0ca000986 */ /* 0x0005e2000c101d04 */
[C---:B-1----:R-:W-:Y:S01]  /*3170*/  IMAD.WIDE.U32 R170, R6.reuse, 0x10, R170 ;  /* 0x0000001006aa7825 */ /* 0x042fe200078e00aa */
[----:B------:R-:W-:-:S04]  /*3180*/  IADD3 R6, PT, PT, R6, 0x80, RZ ;  /* 0x0000008006067810 */ /* 0x000fc80007ffe0ff */
[----:B------:R2:W-:Y:S03]  /*3190*/  STG.E.128 desc[UR4][R170.64], R164 ;  /* 0x000000a4aa007986 */ /* 0x0005e6000c101d04 */
.L_x_2141:
[----:B------:R-:W-:Y:S05]  /*31a0*/  BSYNC.RECONVERGENT B1 ;  /* 0x0000000000017941 */ /* 0x000fea0003800200 */
.L_x_2140:
        /* <DEDUP_REMOVED lines=15> */
[C---:B-----5:R-:W-:Y:S01]  /*32a0*/  PRMT R202, R166.reuse, 0x7632, R202 ;  /* 0x00007632a6ca7816 */ /* 0x060fe200000000ca */
        /* <DEDUP_REMOVED lines=11> */
[----:B------:R-:W-:Y:S01]  /*3360*/  FADD.FTZ R161, R174, -R161 ;  /* 0x800000a1aea17221 */ /* 0x000fe20000010000 */
[----:B------:R-:W-:Y:S01]  /*3370*/  FADD.FTZ R163, R181, -R168 ;  /* 0x800000a8b5a37221 */ /* 0x000fe20000010000 */
[C---:B------:R-:W-:Y:S01]  /*3380*/  FMUL.FTZ R206, R198.reuse, R205 ;  /* 0x000000cdc6ce7220 */ /* 0x040fe20000410000 */
[C---:B------:R-:W-:Y:S01]  /*3390*/  FMUL.FTZ R205, R198.reuse, R169 ;  /* 0x000000a9c6cd7220 */ /* 0x040fe20000410000 */
[C---:B------:R-:W-:Y:S01]  /*33a0*/  FMUL.FTZ R207, R198.reuse, R201 ;  /* 0x000000c9c6cf7220 */ /* 0x040fe20000410000 */
[----:B------:R-:W-:Y:S01]  /*33b0*/  FMUL.FTZ R169, R198, R165 ;  /* 0x000000a5c6a97220 */ /* 0x000fe20000410000 */
[----:B------:R-:W-:Y:S01]  /*33c0*/  PRMT R160, R164, 0x7632, R160 ;  /* 0x00007632a4a07816 */ /* 0x000fe200000000a0 */
        /* <DEDUP_REMOVED lines=9> */
[-C--:B------:R-:W-:Y:S01]  /*3460*/  FMUL.FTZ R203, R201, R200.reuse ;  /* 0x000000c8c9cb7220 */ /* 0x080fe20000410000 */
[-C--:B------:R-:W-:Y:S01]  /*3470*/  FMUL.FTZ R202, R205, R200.reuse ;  /* 0x000000c8cdca7220 */ /* 0x080fe20000410000 */
        /* <DEDUP_REMOVED lines=31> */
.L_x_2145:
        /* <DEDUP_REMOVED lines=18> */
[----:B------:R-:W-:Y:S01]  /*3790*/  PRMT R202, R166, 0x7632, R202 ;  /* 0x00007632a6ca7816 */ /* 0x000fe200000000ca */
[----:B------:R-:W-:Y:S01]  /*37a0*/  FMUL.FTZ R201, R198, R201 ;  /* 0x000000c9c6c97220 */ /* 0x000fe20000410000 */
[----:B------:R-:W-:Y:S01]  /*37b0*/  SHF.L.U32 R204, R166, 0x10, RZ ;  /* 0x00000010a6cc7819 */ /* 0x000fe200000006ff */
[C---:B------:R-:W-:Y:S01]  /*37c0*/  FMUL.FTZ R211, R198.reuse, R211 ;  /* 0x000000d3c6d37220 */ /* 0x040fe20000410000 */
[C---:B------:R-:W-:Y:S01]  /*37d0*/  PRMT R166, R165.reuse, 0x7632, R166 ;  /* 0x00007632a5a67816 */ /* 0x040fe200000000a6 */
[C---:B------:R-:W-:Y:S01]  /*37e0*/  FMUL.FTZ R207, R198.reuse, R207 ;  /* 0x000000cfc6cf7220 */ /* 0x040fe20000410000 */
[C---:B------:R-:W-:Y:S01]  /*37f0*/  FMUL.FTZ R203, R198.reuse, R203 ;  /* 0x000000cbc6cb7220 */ /* 0x040fe20000410000 */
[C---:B------:R-:W-:Y:S01]  /*3800*/  FMUL.FTZ R205, R198.reuse, R205 ;  /* 0x000000cdc6cd7220 */ /* 0x040fe20000410000 */
[C---:B------:R-:W-:Y:S01]  /*3810*/  FMUL.FTZ R169, R198.reuse, R169 ;  /* 0x000000a9c6a97220 */ /* 0x040fe20000410000 */
[C---:B------:R-:W-:Y:S01]  /*3820*/  FMUL.FTZ R171, R198.reuse, R171 ;  /* 0x000000abc6ab7220 */ /* 0x040fe20000410000 */
[----:B------:R-:W-:Y:S01]  /*3830*/  SHF.L.U32 R208, R165, 0x10, RZ ;  /* 0x00000010a5d07819 */ /* 0x000fe200000006ff */
[----:B------:R-:W-:Y:S01]  /*3840*/  FMUL.FTZ R167, R198, R167 ;  /* 0x000000a7c6a77220 */ /* 0x000fe20000410000 */
[C---:B------:R-:W-:Y:S01]  /*3850*/  PRMT R165, R164.reuse, 0x7632, R165 ;  /* 0x00007632a4a57816 */ /* 0x040fe200000000a5 */
[-C--:B------:R-:W-:Y:S01]  /*3860*/  FMUL.FTZ R201, R201, R200.reuse ;  /* 0x000000c8c9c97220 */ /* 0x080fe20000410000 */
[----:B------:R-:W-:Y:S01]  /*3870*/  SHF.L.U32 R164, R164, 0x10, RZ ;  /* 0x00000010a4a47819 */ /* 0x000fe200000006ff */
[-C--:B------:R-:W-:Y:S01]  /*3880*/  FMUL.FTZ R198, R211, R200.reuse ;  /* 0x000000c8d3c67220 */ /* 0x080fe20000410000 */
[----:B------:R-:W-:Y:S01]  /*3890*/  SHF.L.U32 R209, R209, 0x10, RZ ;  /* 0x00000010d1d17819 */ /* 0x000fe200000006ff */
[-C--:B------:R-:W-:Y:S01]  /*38a0*/  FMUL.FTZ R207, R207, R200.reuse ;  /* 0x000000c8cfcf7220 */ /* 0x080fe20000410000 */
[----:B------:R-:W-:Y:S01]  /*38b0*/  SHF.L.U32 R166, R166, 0x10, RZ ;  /* 0x00000010a6a67819 */ /* 0x000fe200000006ff */
[-C--:B------:R-:W-:Y:S01]  /*38c0*/  FMUL.FTZ R203, R203, R200.reuse ;  /* 0x000000c8cbcb7220 */ /* 0x080fe20000410000 */
[-C--:B------:R-:W-:Y:S01]  /*38d0*/  FMUL.FTZ R170, R205, R200.reuse ;  /* 0x000000c8cdaa7220 */ /* 0x080fe20000410000 */
[-C--:B------:R-:W-:Y:S01]  /*38e0*/  FMUL.FTZ R168, R169, R200.reuse ;  /* 0x000000c8a9a87220 */ /* 0x080fe20000410000 */
[-C--:B------:R-:W-:Y:S01]  /*38f0*/  FMUL.FTZ R171, R171, R200.reuse ;  /* 0x000000c8abab7220 */ /* 0x080fe20000410000 */
[----:B------:R-:W-:Y:S01]  /*3900*/  FMUL.FTZ R200, R167, R200 ;  /* 0x000000c8a7c87220 */ /* 0x000fe20000410000 */
[----:B------:R-:W-:Y:S01]  /*3910*/  FFMA.FTZ R208, R201, R208, R142 ;  /* 0x000000d0c9d07223 */ /* 0x000fe2000001008e */
[----:B------:R-:W-:Y:S01]  /*3920*/  FFMA.FTZ R147, R198, R209, R147 ;  /* 0x000000d1c6937223 */ /* 0x000fe20000010093 */
[----:B------:R-:W-:Y:S01]  /*3930*/  FFMA.FTZ R211, R168, R166, R143 ;  /* 0x000000a6a8d37223 */ /* 0x000fe2000001008f */
[----:B------:R-:W-:Y:S01]  /*3940*/  FFMA.FTZ R142, R171, R164, R140 ;  /* 0x000000a4ab8e7223 */ /* 0x000fe2000001008c */
        /* <DEDUP_REMOVED lines=12> */
[----:B------:R-:W-:Y:S01]  /*3a10*/  FFMA.FTZ R146, R207, R210, R146 ;  /* 0x000000d2cf927223 */ /* 0x000fe20000010092 */
[----:B------:R-:W-:Y:S01]  /*3a20*/  FFMA.FTZ R145, R170, R202, R145 ;  /* 0x000000caaa917223 */ /* 0x000fe20000010091 */
[----:B------:R-:W-:-:S02]  /*3a30*/  F2FP.BF16.F32.PACK_AB R167, R198, R167 ;  /* 0x000000a7c6a7723e */ /* 0x000fc400000010ff */
[----:B------:R-:W-:Y:S02]  /*3a40*/  F2FP.BF16.F32.PACK_AB R166, R169, R166 ;  /* 0x000000a6a9a6723e */ /* 0x000fe400000010ff */
[----:B------:R-:W-:Y:S02]  /*3a50*/  F2FP.BF16.F32.PACK_AB R165, R168, R201 ;  /* 0x000000c9a8a5723e */ /* 0x000fe400000010ff */
[----:B------:R-:W-:-:S07]  /*3a60*/  F2FP.BF16.F32.PACK_AB R164, R143, R164 ;  /* 0x000000a48fa4723e */ /* 0x000fce00000010ff */
.L_x_2146:
[----:B------:R-:W0:Y:S01]  /*3a70*/  @P0 LDC.64 R168, c[0x0][0x478] ;  /* 0x00011e00ffa80b82 */ /* 0x000e220000000a00 */
[----:B------:R-:W-:-:S07]  /*3a80*/  MOV R143, R211 ;  /* 0x000000d3008f7202 */ /* 0x000fce0000000f00 */
[----:B------:R-:W1:Y:S01]  /*3a90*/  LDC.64 R140, c[0x0][0x468] ;  /* 0x00011a00ff8c7b82 */ /* 0x000e620000000a00 */
[----:B0-----:R-:W-:-:S05]  /*3aa0*/  @P0 IMAD.WIDE.U32 R168, R6, 0x10, R168 ;  /* 0x0000001006a80825 */ /* 0x001fca00078e00a8 */
[----:B------:R3:W-:Y:S01]  /*3ab0*/  @P0 STG.E.128 desc[UR4][R168.64], R160 ;  /* 0x000000a0a8000986 */ /* 0x0007e2000c101d04 */
[----:B-1----:R-:W-:Y:S01]  /*3ac0*/  IMAD.WIDE.U32 R170, R6, 0x10, R140 ;  /* 0x0000001006aa7825 */ /* 0x002fe200078e008c */
[----:B------:R-:W-:Y:S02]  /*3ad0*/  MOV R140, R142 ;  /* 0x0000008e008c7202 */ /* 0x000fe40000000f00 */
[----:B------:R-:W-:Y:S02]  /*3ae0*/  MOV R141, R204 ;  /* 0x000000cc008d7202 */ /* 0x000fe40000000f00 */
[----:B------:R3:W-:Y:S01]  /*3af0*/  STG.E.128 desc[UR4][R170.64], R164 ;  /* 0x000000a4aa007986 */ /* 0x0007e2000c101d04 */
[----:B------:R-:W-:Y:S01]  /*3b00*/  MOV R142, R208 ;  /* 0x000000d0008e7202 */ /* 0x000fe20000000f00 */
[----:B------:R-:W-:Y:S06]  /*3b10*/  BRA `(.L_x_2144) ;  /* 0x0000002000047947 */ /* 0x000fec0003800000 */
.L_x_2135:
        /* <DEDUP_REMOVED lines=8> */
[C---:B-----5:R-:W-:Y:S01]  /*3ba0*/  PRMT R204, R165.reuse, 0x7632, R204 ;  /* 0x00007632a5cc7816 */ /* 0x060fe200000000cc */
[-CC-:B------:R-:W-:Y:S01]  /*3bb0*/  FFMA.FTZ R209, R196, R168.reuse, R169.reuse ;  /* 0x000000a8c4d17223 */ /* 0x180fe200000100a9 */
[----:B------:R-:W-:Y:S01]  /*3bc0*/  SHF.L.U32 R205, R165, 0x10, RZ ;  /* 0x00000010a5cd7819 */ /* 0x000fe200000006ff */
[-C--:B------:R-:W-:Y:S01]  /*3bd0*/  FFMA.FTZ R210, R195, R168.reuse, R169 ;  /* 0x000000a8c3d27223 */ /* 0x080fe200000100a9 */
[----:B------:R-:W-:Y:S01]  /*3be0*/  PRMT R206, R166, 0x7632, R206 ;  /* 0x00007632a6ce7816 */ /* 0x000fe200000000ce */
[----:B------:R-:W-:Y:S01]  /*3bf0*/  FADD.FTZ R208, R194, -R209 ;  /* 0x800000d1c2d07221 */ /* 0x000fe20000010000 */
[----:B------:R-:W-:Y:S01]  /*3c00*/  SHF.L.U32 R165, R166, 0x10, RZ ;  /* 0x00000010a6a57819 */ /* 0x000fe200000006ff */
[-CC-:B------:R-:W-:Y:S01]  /*3c10*/  FFMA.FTZ R166, R199, R168.reuse, R169.reuse ;  /* 0x000000a8c7a67223 */ /* 0x180fe200000100a9 */
        /* <DEDUP_REMOVED lines=8> */
[----:B------:R-:W-:Y:S01]  /*3ca0*/  FFMA.FTZ R166, R191, R168, R169 ;  /* 0x000000a8bfa67223 */ /* 0x000fe200000100a9 */
[----:B------:R-:W-:Y:S01]  /*3cb0*/  FFMA.FTZ R201, R198, R208, R201 ;  /* 0x000000d0c6c97223 */ /* 0x000fe200000100c9 */
[----:B------:R-:W-:Y:S01]  /*3cc0*/  FFMA.FTZ R208, R10, R168, R169 ;  /* 0x000000a80ad07223 */ /* 0x000fe200000100a9 */
[----:B------:R-:W-:Y:S01]  /*3cd0*/  SHF.L.U32 R211, R211, 0x10, RZ ;  /* 0x00000010d3d37819 */ /* 0x000fe200000006ff */
[----:B------:R-:W-:Y:S01]  /*3ce0*/  FADD.FTZ R166, R189, -R166 ;  /* 0x800000a6bda67221 */ /* 0x000fe20000010000 */
[----:B------:R-:W-:Y:S01]  /*3cf0*/  PRMT R170, R164, 0x7632, R170 ;  /* 0x00007632a4aa7816 */ /* 0x000fe200000000aa */
[----:B------:R-:W-:Y:S01]  /*3d00*/  FADD.FTZ R208, R9, -R208 ;  /* 0x800000d009d07221 */ /* 0x000fe20000010000 */
[----:B------:R-:W-:Y:S01]  /*3d10*/  SHF.L.U32 R203, R149, 0x10, RZ ;  /* 0x0000001095cb7819 */ /* 0x000fe200000006ff */
[----:B------:R-:W-:Y:S01]  /*3d20*/  FFMA.FTZ R209, R198, R166, R209 ;  /* 0x000000a6c6d17223 */ /* 0x000fe200000100d1 */
[-C--:B------:R-:W-:Y:S01]  /*3d30*/  FFMA.FTZ R166, R12, R168.reuse, R169 ;  /* 0x000000a80ca67223 */ /* 0x080fe200000100a9 */
[----:B------:R-:W-:Y:S01]  /*3d40*/  FADD.FTZ R212, R190, -R213 ;  /* 0x800000d5bed47221 */ /* 0x000fe20000010000 */
[----:B------:R-:W-:Y:S01]  /*3d50*/  FFMA.FTZ R217, R7, R168, R169 ;  /* 0x000000a807d97223 */ /* 0x000fe200000100a9 */
[----:B------:R-:W-:Y:S01]  /*3d60*/  FFMA.FTZ R211, R198, R208, R211 ;  /* 0x000000d0c6d37223 */ /* 0x000fe200000100d3 */
[----:B------:R-:W-:Y:S01]  /*3d70*/  SHF.L.U32 R170, R170, 0x10, RZ ;  /* 0x00000010aaaa7819 */ /* 0x000fe200000006ff */
[----:B------:R-:W-:Y:S01]  /*3d80*/  FADD.FTZ R208, R11, -R166 ;  /* 0x800000a60bd07221 */ /* 0x000fe20000010000 */
[C---:B------:R-:W-:Y:S01]  /*3d90*/  FFMA.FTZ R203, R198.reuse, R210, R203 ;  /* 0x000000d2c6cb7223 */ /* 0x040fe200000100cb */
[----:B------:R-:W-:Y:S01]  /*3da0*/  SHF.L.U32 R213, R151, 0x10, RZ ;  /* 0x0000001097d57819 */ /* 0x000fe200000006ff */
[----:B------:R-:W-:Y:S01]  /*3db0*/  FMUL.FTZ R166, R201, R200 ;  /* 0x000000c8c9a67220 */ /* 0x000fe20000410000 */
[----:B------:R-:W-:Y:S01]  /*3dc0*/  FFMA.FTZ R207, R198, R212, R207 ;  /* 0x000000d4c6cf7223 */ /* 0x000fe200000100cf */
[----:B------:R-:W-:Y:S01]  /*3dd0*/  FADD.FTZ R210, R8, -R217 ;  /* 0x800000d908d27221 */ /* 0x000fe20000010000 */
[----:B------:R-:W-:Y:S01]  /*3de0*/  SHF.L.U32 R215, R215, 0x10, RZ ;  /* 0x00000010d7d77819 */ /* 0x000fe200000006ff */
[----:B------:R-:W-:Y:S01]  /*3df0*/  FMUL.FTZ R171, R171, R200 ;  /* 0x000000c8abab7220 */ /* 0x000fe20000410000 */
[----:B------:R-:W-:Y:S01]  /*3e00*/  SHF.L.U32 R202, R164, 0x10, RZ ;  /* 0x00000010a4ca7819 */ /* 0x000fe200000006ff */
[----:B------:R-:W-:Y:S01]  /*3e10*/  FFMA.FTZ R125, R166, R170, R125 ;  /* 0x000000aaa67d7223 */ /* 0x000fe2000001007d */
[----:B------:R-:W-:Y:S01]  /*3e20*/  SHF.L.U32 R204, R204, 0x10, RZ ;  /* 0x00000010cccc7819 */ /* 0x000fe200000006ff */
[C---:B------:R-:W-:Y:S01]  /*3e30*/  FFMA.FTZ R213, R198.reuse, R210, R213 ;  /* 0x000000d2c6d57223 */ /* 0x040fe200000100d5 */
[----:B------:R-:W-:Y:S01]  /*3e40*/  FMUL.FTZ R170, R207, R200 ;  /* 0x000000c8cfaa7220 */ /* 0x000fe20000410000 */
[----:B------:R-:W-:Y:S01]  /*3e50*/  FFMA.FTZ R215, R198, R208, R215 ;  /* 0x000000d0c6d77223 */ /* 0x000fe200000100d7 */
[----:B------:R-:W-:Y:S01]  /*3e60*/  PRMT R164, R167, 0x7632, R164 ;  /* 0x00007632a7a47816 */ /* 0x000fe200000000a4 */
[----:B------:R-:W-:Y:S01]  /*3e70*/  FFMA.FTZ R124, R171, R202, R124 ;  /* 0x000000caab7c7223 */ /* 0x000fe2000001007c */
[----:B------:R-:W-:Y:S01]  /*3e80*/  SHF.L.U32 R167, R167, 0x10, RZ ;  /* 0x00000010a7a77819 */ /* 0x000fe200000006ff */
[-C--:B------:R-:W-:Y:S01]  /*3e90*/  FMUL.FTZ R209, R209, R200.reuse ;  /* 0x000000c8d1d17220 */ /* 0x080fe20000410000 */
[----:B------:R-:W-:Y:S01]  /*3ea0*/  SHF.L.U32 R206, R206, 0x10, RZ ;  /* 0x00000010cece7819 */ /* 0x000fe200000006ff */
[-C--:B------:R-:W-:Y:S01]  /*3eb0*/  FMUL.FTZ R202, R211, R200.reuse ;  /* 0x000000c8d3ca7220 */ /* 0x080fe20000410000 */
[----:B------:R-:W-:Y:S01]  /*3ec0*/  FMUL.FTZ R213, R213, R200 ;  /* 0x000000c8d5d57220 */ /* 0x000fe20000410000 */
[----:B------:R-:W-:Y:S01]  /*3ed0*/  FFMA.FTZ R127, R170, R204, R127 ;  /* 0x000000ccaa7f7223 */ /* 0x000fe2000001007f */
[-C--:B------:R-:W-:Y:S01]  /*3ee0*/  FMUL.FTZ R203, R203, R200.reuse ;  /* 0x000000c8cbcb7220 */ /* 0x080fe20000410000 */
[----:B------:R-:W-:Y:S01]  /*3ef0*/  FMUL.FTZ R204, R215, R200 ;  /* 0x000000c8d7cc7220 */ /* 0x000fe20000410000 */
[----:B------:R-:W-:Y:S01]  /*3f00*/  SHF.L.U32 R201, R164, 0x10, RZ ;  /* 0x00000010a4c97819 */ /* 0x000fe200000006ff */
        /* <DEDUP_REMOVED lines=18> */
.L_x_2149:
[----:B-----5:R-:W-:Y:S01]  /*4030*/  PRMT R212, R167, 0x7632, R212 ;  /* 0x00007632a7d47816 */ /* 0x020fe200000000d4 */
[-CC-:B------:R-:W-:Y:S01]  /*4040*/  FFMA.FTZ R160, R191, R168.reuse, R169.reuse ;  /* 0x000000a8bfa07223 */ /* 0x180fe200000100a9 */
[----:B------:R-:W-:Y:S01]  /*4050*/  SHF.L.U32 R214, R167, 0x10, RZ ;  /* 0x00000010a7d67819 */ /* 0x000fe200000006ff */
[-C--:B------:R-:W-:Y:S01]  /*4060*/  FFMA.FTZ R167, R7, R168.reuse, R169 ;  /* 0x000000a807a77223 */ /* 0x080fe200000100a9 */
[C---:B------:R-:W-:Y:S01]  /*4070*/  PRMT R209, R166.reuse, 0x7632, R209 ;  /* 0x00007632a6d17816 */ /* 0x040fe200000000d1 */
[----:B------:R-:W-:Y:S01]  /*4080*/  FADD.FTZ R203, R189, -R160 ;  /* 0x800000a0bdcb7221 */ /* 0x000fe20000010000 */
[----:B------:R-:W-:Y:S01]  /*4090*/  SHF.L.U32 R210, R166, 0x10, RZ ;  /* 0x00000010a6d27819 */ /* 0x000fe200000006ff */
[----:B------:R-:W-:Y:S01]  /*40a0*/  FADD.FTZ R167, R8, -R167 ;  /* 0x800000a708a77221 */ /* 0x000fe20000010000 */
[----:B------:R-:W-:Y:S01]  /*40b0*/  SHF.L.U32 R163, R170, 0x10, RZ ;  /* 0x00000010aaa37819 */ /* 0x000fe200000006ff */
[-CC-:B------:R-:W-:Y:S01]  /*40c0*/  FFMA.FTZ R170, R12, R168.reuse, R169.reuse ;  /* 0x000000a80caa7223 */ /* 0x180fe200000100a9 */
[C---:B------:R-:W-:Y:S01]  /*40d0*/  PRMT R166, R164.reuse, 0x7632, R166 ;  /* 0x00007632a4a67816 */ /* 0x040fe200000000a6 */
[-CC-:B------:R-:W-:Y:S01]  /*40e0*/  FFMA.FTZ R160, R199, R168.reuse, R169.reuse ;  /* 0x000000a8c7a07223 */ /* 0x180fe200000100a9 */
[----:B------:R-:W-:Y:S01]  /*40f0*/  SHF.L.U32 R161, R164, 0x10, RZ ;  /* 0x00000010a4a17819 */ /* 0x000fe200000006ff */
[----:B------:R-:W-:Y:S01]  /*4100*/  FFMA.FTZ R164, R10, R168, R169 ;  /* 0x000000a80aa47223 */ /* 0x000fe200000100a9 */
[----:B------:R-:W-:Y:S01]  /*4110*/  PRMT R204, R165, 0x7632, R204 ;  /* 0x00007632a5cc7816 */ /* 0x000fe200000000cc */
[----:B------:R-:W-:Y:S01]  /*4120*/  FADD.FTZ R170, R11, -R170 ;  /* 0x800000aa0baa7221 */ /* 0x000fe20000010000 */
[----:B------:R-:W-:Y:S01]  /*4130*/  SHF.L.U32 R206, R165, 0x10, RZ ;  /* 0x00000010a5ce7819 */ /* 0x000fe200000006ff */
[----:B------:R-:W-:Y:S01]  /*4140*/  FADD.FTZ R164, R9, -R164 ;  /* 0x800000a409a47221 */ /* 0x000fe20000010000 */
[----:B------:R-:W-:-:S02]  /*4150*/  SHF.L.U32 R205, R151, 0x10, RZ ;  /* 0x0000001097cd7819 */ /* 0x000fc400000006ff */
[----:B------:R-:W-:Y:S02]  /*4160*/  SHF.L.U32 R165, R202, 0x10, RZ ;  /* 0x00000010caa57819 */ /* 0x000fe400000006ff */
[----:B------:R-:W-:Y:S01]  /*4170*/  SHF.L.U32 R162, R150, 0x10, RZ ;  /* 0x0000001096a27819 */ /* 0x000fe200000006ff */
[C---:B------:R-:W-:Y:S01]  /*4180*/  FFMA.FTZ R211, R198.reuse, R167, R205 ;  /* 0x000000a7c6d37223 */ /* 0x040fe200000100cd */
[----:B------:R-:W-:Y:S01]  /*4190*/  SHF.L.U32 R202, R171, 0x10, RZ ;  /* 0x00000010abca7819 */ /* 0x000fe200000006ff */
[C---:B------:R-:W-:Y:S01]  /*41a0*/  FFMA.FTZ R167, R198.reuse, R170, R165 ;  /* 0x000000aac6a77223 */ /* 0x040fe200000100a5 */
[----:B------:R-:W-:Y:S01]  /*41b0*/  FFMA.FTZ R165, R198, R164, R163 ;  /* 0x000000a4c6a57223 */ /* 0x000fe200000100a3 */
[-CC-:B------:R-:W-:Y:S01]  /*41c0*/  FFMA.FTZ R163, R192, R168.reuse, R169.reuse ;  /* 0x000000a8c0a37223 */ /* 0x180fe200000100a9 */
[----:B------:R-:W-:Y:S01]  /*41d0*/  FFMA.FTZ R208, R198, R203, R162 ;  /* 0x000000cbc6d07223 */ /* 0x000fe200000100a2 */
[----:B------:R-:W-:Y:S01]  /*41e0*/  SHF.L.U32 R162, R148, 0x10, RZ ;  /* 0x0000001094a27819 */ /* 0x000fe200000006ff */
[-C--:B------:R-:W-:Y:S01]  /*41f0*/  FFMA.FTZ R171, R196, R168.reuse, R169 ;  /* 0x000000a8c4ab7223 */ /* 0x080fe200000100a9 */
[----:B------:R-:W-:Y:S01]  /*4200*/  FADD.FTZ R207, R190, -R163 ;  /* 0x800000a3becf7221 */ /* 0x000fe20000010000 */
[----:B------:R-:W-:Y:S01]  /*4210*/  FADD.FTZ R163, R197, -R160 ;  /* 0x800000a0c5a37221 */ /* 0x000fe20000010000 */
[----:B------:R-:W-:Y:S01]  /*4220*/  FFMA.FTZ R170, R195, R168, R169 ;  /* 0x000000a8c3aa7223 */ /* 0x000fe200000100a9 */
[----:B------:R-:W-:Y:S01]  /*4230*/  SHF.L.U32 R164, R201, 0x10, RZ ;  /* 0x00000010c9a47819 */ /* 0x000fe200000006ff */
[----:B------:R-:W-:Y:S01]  /*4240*/  FADD.FTZ R201, R194, -R171 ;  /* 0x800000abc2c97221 */ /* 0x000fe20000010000 */
[----:B------:R-:W-:Y:S01]  /*4250*/  SHF.L.U32 R205, R149, 0x10, RZ ;  /* 0x0000001095cd7819 */ /* 0x000fe200000006ff */
[C---:B------:R-:W-:Y:S01]  /*4260*/  FFMA.FTZ R171, R198.reuse, R163, R162 ;  /* 0x000000a3c6ab7223 */ /* 0x040fe200000100a2 */
[----:B------:R-:W-:Y:S01]  /*4270*/  FADD.FTZ R203, R193, -R170 ;  /* 0x800000aac1cb7221 */ /* 0x000fe20000010000 */
[----:B------:R-:W-:Y:S01]  /*4280*/  SHF.L.U32 R162, R209, 0x10, RZ ;  /* 0x00000010d1a27819 */ /* 0x000fe200000006ff */
[----:B------:R-:W-:Y:S01]  /*4290*/  FMUL.FTZ R160, R165, R200 ;  /* 0x000000c8a5a07220 */ /* 0x000fe20000410000 */
[C---:B------:R-:W-:Y:S01]  /*42a0*/  FFMA.FTZ R207, R198.reuse, R207, R202 ;  /* 0x000000cfc6cf7223 */ /* 0x040fe200000100ca */
[C---:B------:R-:W-:Y:S01]  /*42b0*/  FFMA.FTZ R203, R198.reuse, R203, R205 ;  /* 0x000000cbc6cb7223 */ /* 0x040fe200000100cd */
[----:B------:R-:W-:Y:S01]  /*42c0*/  FFMA.FTZ R170, R198, R201, R164 ;  /* 0x000000c9c6aa7223 */ /* 0x000fe200000100a4 */
[----:B------:R-:W-:Y:S01]  /*42d0*/  FFMA.FTZ R129, R162, R160, R129 ;  /* 0x000000a0a2817223 */ /* 0x000fe20000010081 */
        /* <DEDUP_REMOVED lines=12> */
[----:B------:R-:W-:Y:S01]  /*43a0*/  F2FP.BF16.F32.PACK_AB R163, R167, R211 ;  /* 0x000000d3a7a3723e */ /* 0x000fe200000010ff */
[----:B------:R-:W-:Y:S01]  /*43b0*/  FFMA.FTZ R131, R212, R164, R131 ;  /* 0x000000a4d4837223 */ /* 0x000fe20000010083 */
[----:B------:R-:W-:Y:S01]  /*43c0*/  FFMA.FTZ R128, R209, R210, R128 ;  /* 0x000000d2d1807223 */ /* 0x000fe20000010080 */
[----:B------:R-:W-:Y:S01]  /*43d0*/  FFMA.FTZ R126, R205, R206, R126 ;  /* 0x000000cecd7e7223 */ /* 0x000fe2000001007e */
[----:B------:R-:W-:Y:S01]  /*43e0*/  FFMA.FTZ R125, R202, R166, R125 ;  /* 0x000000a6ca7d7223 */ /* 0x000fe2000001007d */
[----:B------:R-:W-:Y:S01]  /*43f0*/  F2FP.BF16.F32.PACK_AB R162, R165, R208 ;  /* 0x000000d0a5a2723e */ /* 0x000fe200000010ff */
[----:B------:R-:W-:Y:S01]  /*4400*/  FMUL.FTZ R167, R75, R164 ;  /* 0x000000a44ba77220 */ /* 0x000fe20000410000 */
[----:B------:R-:W-:Y:S01]  /*4410*/  F2FP.BF16.F32.PACK_AB R161, R207, R203 ;  /* 0x000000cbcfa1723e */ /* 0x000fe200000010ff */
        /* <DEDUP_REMOVED lines=12> */
[----:B------:R-:W-:-:S07]  /*44e0*/  F2FP.BF16.F32.PACK_AB R164, R203, R164 ;  /* 0x000000a4cba4723e */ /* 0x000fce00000010ff */
.L_x_2150:
        /* <DEDUP_REMOVED lines=9> */
.L_x_2148:
[----:B------:R-:W-:Y:S05]  /*4580*/  BSYNC.RECONVERGENT B1 ;  /* 0x0000000000017941 */ /* 0x000fea0003800200 */
.L_x_2147:
        /* <DEDUP_REMOVED lines=8> */
[C---:B-----5:R-:W-:Y:S01]  /*4610*/  PRMT R205, R167.reuse, 0x7632, R205 ;  /* 0x00007632a7cd7816 */ /* 0x060fe200000000cd */
[-CC-:B------:R-:W-:Y:S01]  /*4620*/  FFMA.FTZ R202, R172, R168.reuse, R169.reuse ;  /* 0x000000a8acca7223 */ /* 0x180fe200000100a9 */
[----:B------:R-:W-:Y:S01]  /*4630*/  SHF.L.U32 R210, R167, 0x10, RZ ;  /* 0x00000010a7d27819 */ /* 0x000fe200000006ff */
[-C--:B------:R-:W-:Y:S01]  /*4640*/  FFMA.FTZ R167, R19, R168.reuse, R169 ;  /* 0x000000a813a77223 */ /* 0x080fe200000100a9 */
[----:B------:R-:W-:Y:S01]  /*4650*/  PRMT R163, R155, 0x7632, R163 ;  /* 0x000076329ba37816 */ /* 0x000fe200000000a3 */
[-C--:B------:R-:W-:Y:S01]  /*4660*/  FFMA.FTZ R206, R26, R168.reuse, R169 ;  /* 0x000000a81ace7223 */ /* 0x080fe200000100a9 */
        /* <DEDUP_REMOVED lines=14> */
[----:B------:R-:W-:Y:S01]  /*4750*/  SHF.L.U32 R165, R155, 0x10, RZ ;  /* 0x000000109ba57819 */ /* 0x000fe200000006ff */
[-CC-:B------:R-:W-:Y:S01]  /*4760*/  FFMA.FTZ R167, R15, R168.reuse, R169.reuse ;  /* 0x000000a80fa77223 */ /* 0x180fe200000100a9 */
[----:B------:R-:W-:Y:S01]  /*4770*/  SHF.L.U32 R161, R154, 0x10, RZ ;  /* 0x000000109aa17819 */ /* 0x000fe200000006ff */
[-C--:B------:R-:W-:Y:S01]  /*4780*/  FFMA.FTZ R208, R24, R168.reuse, R169 ;  /* 0x000000a818d07223 */ /* 0x080fe200000100a9 */
[----:B------:R-:W-:Y:S01]  /*4790*/  PRMT R163, R153, 0x7632, R163 ;  /* 0x0000763299a37816 */ /* 0x000fe200000000a3 */
[----:B------:R-:W-:Y:S01]  /*47a0*/  FFMA.FTZ R171, R13, R168, R169 ;  /* 0x000000a80dab7223 */ /* 0x000fe200000100a9 */
[C---:B------:R-:W-:Y:S01]  /*47b0*/  FFMA.FTZ R207, R198.reuse, R207, R165 ;  /* 0x000000cfc6cf7223 */ /* 0x040fe200000100a5 */
[----:B------:R-:W-:Y:S01]  /*47c0*/  FFMA.FTZ R203, R198, R202, R161 ;  /* 0x000000cac6cb7223 */ /* 0x000fe200000100a1 */
[----:B------:R-:W-:Y:S01]  /*47d0*/  SHF.L.U32 R165, R153, 0x10, RZ ;  /* 0x0000001099a57819 */ /* 0x000fe200000006ff */
[----:B------:R-:W-:Y:S01]  /*47e0*/  FADD.FTZ R209, R16, -R167 ;  /* 0x800000a710d17221 */ /* 0x000fe20000010000 */
[C---:B------:R-:W-:Y:S01]  /*47f0*/  SHF.L.U32 R161, R152.reuse, 0x10, RZ ;  /* 0x0000001098a17819 */ /* 0x040fe200000006ff */
[----:B------:R-:W-:Y:S01]  /*4800*/  FADD.FTZ R212, R23, -R208 ;  /* 0x800000d017d47221 */ /* 0x000fe20000010000 */
[----:B------:R-:W-:Y:S01]  /*4810*/  PRMT R160, R152, 0x7632, R160 ;  /* 0x0000763298a07816 */ /* 0x000fe200000000a0 */
[----:B------:R-:W-:Y:S01]  /*4820*/  FFMA.FTZ R202, R22, R168, R169 ;  /* 0x000000a816ca7223 */ /* 0x000fe200000100a9 */
[----:B------:R-:W-:Y:S01]  /*4830*/  SHF.L.U32 R167, R163, 0x10, RZ ;  /* 0x00000010a3a77819 */ /* 0x000fe200000006ff */
[----:B------:R-:W-:Y:S01]  /*4840*/  FADD.FTZ R208, R14, -R171 ;  /* 0x800000ab0ed07221 */ /* 0x000fe20000010000 */
[----:B------:R-:W-:Y:S01]  /*4850*/  SHF.L.U32 R163, R160, 0x10, RZ ;  /* 0x00000010a0a37819 */ /* 0x000fe200000006ff */
[C---:B------:R-:W-:Y:S01]  /*4860*/  FFMA.FTZ R171, R198.reuse, R209, R165 ;  /* 0x000000d1c6ab7223 */ /* 0x040fe200000100a5 */
[----:B------:R-:W-:Y:S01]  /*4870*/  FADD.FTZ R160, R21, -R202 ;  /* 0x800000ca15a07221 */ /* 0x000fe20000010000 */
[C---:B------:R-:W-:Y:S01]  /*4880*/  FFMA.FTZ R165, R198.reuse, R208, R161 ;  /* 0x000000d0c6a57223 */ /* 0x040fe200000100a1 */
[----:B------:R-:W-:Y:S01]  /*4890*/  FFMA.FTZ R202, R198, R212, R167 ;  /* 0x000000d4c6ca7223 */ /* 0x000fe200000100a7 */
[----:B------:R-:W-:Y:S01]  /*48a0*/  SHF.L.U32 R161, R205, 0x10, RZ ;  /* 0x00000010cda17819 */ /* 0x000fe200000006ff */
[-C--:B------:R-:W-:Y:S01]  /*48b0*/  FMUL.FTZ R212, R211, R200.reuse ;  /* 0x000000c8d3d47220 */ /* 0x080fe20000410000 */
[----:B------:R-:W-:Y:S01]  /*48c0*/  SHF.L.U32 R201, R201, 0x10, RZ ;  /* 0x00000010c9c97819 */ /* 0x000fe200000006ff */
[-C--:B------:R-:W-:Y:S01]  /*48d0*/  FMUL.FTZ R205, R203, R200.reuse ;  /* 0x000000c8cbcd7220 */ /* 0x080fe20000410000 */
[----:B------:R-:W-:Y:S01]  /*48e0*/  FMUL.FTZ R208, R206, R200 ;  /* 0x000000c8ced07220 */ /* 0x000fe20000410000 */
[----:B------:R-:W-:Y:S01]  /*48f0*/  FFMA.FTZ R160, R198, R160, R163 ;  /* 0x000000a0c6a07223 */ /* 0x000fe200000100a3 */
[----:B------:R-:W-:Y:S01]  /*4900*/  FFMA.FTZ R139, R212, R161, R139 ;  /* 0x000000a1d48b7223 */ /* 0x000fe2000001008b */
[----:B------:R-:W-:Y:S01]  /*4910*/  PRMT R162, R164, 0x7632, R162 ;  /* 0x00007632a4a27816 */ /* 0x000fe200000000a2 */
[----:B------:R-:W-:Y:S01]  /*4920*/  FFMA.FTZ R136, R205, R204, R136 ;  /* 0x000000cccd887223 */ /* 0x000fe20000010088 */
[----:B------:R-:W-:Y:S01]  /*4930*/  SHF.L.U32 R161, R166, 0x10, RZ ;  /* 0x00000010a6a17819 */ /* 0x000fe200000006ff */
[----:B------:R-:W-:Y:S01]  /*4940*/  FFMA.FTZ R137, R208, R201, R137 ;  /* 0x000000c9d0897223 */ /* 0x000fe20000010089 */
        /* <DEDUP_REMOVED lines=10> */
[----:B------:R-:W-:Y:S01]  /*49f0*/  FFMA.FTZ R132, R167, R164, R132 ;  /* 0x000000a4a7847223 */ /* 0x000fe20000010084 */
        /* <DEDUP_REMOVED lines=18> */
.L_x_2153:
[C---:B-----5:R-:W-:Y:S01]  /*4b20*/  PRMT R207, R165.reuse, 0x7632, R207 ;  /* 0x00007632a5cf7816 */ /* 0x060fe200000000cf */
[-CC-:B------:R-:W-:Y:S01]  /*4b30*/  FFMA.FTZ R204, R22, R168.reuse, R169.reuse ;  /* 0x000000a816cc7223 */ /* 0x180fe200000100a9 */
[----:B------:R-:W-:Y:S01]  /*4b40*/  SHF.L.U32 R209, R165, 0x10, RZ ;  /* 0x00000010a5d17819 */ /* 0x000fe200000006ff */
[-C--:B------:R-:W-:Y:S01]  /*4b50*/  FFMA.FTZ R171, R13, R168.reuse, R169 ;  /* 0x000000a80dab7223 */ /* 0x080fe200000100a9 */
[C---:B------:R-:W-:Y:S01]  /*4b60*/  PRMT R212, R166.reuse, 0x7632, R212 ;  /* 0x00007632a6d47816 */ /* 0x040fe200000000d4 */
[----:B------:R-:W-:Y:S01]  /*4b70*/  FADD.FTZ R203, R21, -R204 ;  /* 0x800000cc15cb7221 */ /* 0x000fe20000010000 */
[----:B------:R-:W-:Y:S01]  /*4b80*/  SHF.L.U32 R165, R166, 0x10, RZ ;  /* 0x00000010a6a57819 */ /* 0x000fe200000006ff */
[----:B------:R-:W-:Y:S01]  /*4b90*/  FADD.FTZ R171, R14, -R171 ;  /* 0x800000ab0eab7221 */ /* 0x000fe20000010000 */
[----:B------:R-:W-:Y:S01]  /*4ba0*/  PRMT R166, R152, 0x7632, R166 ;  /* 0x0000763298a67816 */ /* 0x000fe200000000a6 */
[-CC-:B------:R-:W-:Y:S01]  /*4bb0*/  FFMA.FTZ R204, R26, R168.reuse, R169.reuse ;  /* 0x000000a81acc7223 */ /* 0x180fe200000100a9 */
[----:B------:R-:W-:Y:S01]  /*4bc0*/  SHF.L.U32 R201, R152, 0x10, RZ ;  /* 0x0000001098c97819 */ /* 0x000fe200000006ff */
[-C--:B------:R-:W-:Y:S01]  /*4bd0*/  FFMA.FTZ R210, R24, R168.reuse, R169 ;  /* 0x000000a818d27223 */ /* 0x080fe200000100a9 */
[----:B------:R-:W-:Y:S01]  /*4be0*/  SHF.L.U32 R166, R166, 0x10, RZ ;  /* 0x00000010a6a67819 */ /* 0x000fe200000006ff */
[----:B------:R-:W-:Y:S01]  /*4bf0*/  FADD.FTZ R215, R25, -R204 ;  /* 0x800000cc19d77221 */ /* 0x000fe20000010000 */
[----:B------:R-:W-:Y:S01]  /*4c00*/  PRMT R206, R153, 0x7632, R206 ;  /* 0x0000763299ce7816 */ /* 0x000fe200000000ce */
[C---:B------:R-:W-:Y:S01]  /*4c10*/  FFMA.FTZ R171, R198.reuse, R171, R201 ;  /* 0x000000abc6ab7223 */ /* 0x040fe200000100c9 */
[----:B------:R-:W-:Y:S01]  /*4c20*/  FADD.FTZ R211, R23, -R210 ;  /* 0x800000d217d37221 */ /* 0x000fe20000010000 */
[--C-:B------:R-:W-:Y:S01]  /*4c30*/  FFMA.FTZ R203, R198, R203, R166.reuse ;  /* 0x000000cbc6cb7223 */ /* 0x100fe200000100a6 */
[----:B------:R-:W-:Y:S01]  /*4c40*/  PRMT R166, R154, 0x7632, R166 ;  /* 0x000076329aa67816 */ /* 0x000fe200000000a6 */
[-CC-:B------:R-:W-:Y:S01]  /*4c50*/  FFMA.FTZ R201, R17, R168.reuse, R169.reuse ;  /* 0x000000a811c97223 */ /* 0x180fe200000100a9 */
[----:B------:R-:W-:Y:S01]  /*4c60*/  SHF.L.U32 R206, R206, 0x10, RZ ;  /* 0x00000010cece7819 */ /* 0x000fe200000006ff */
[-C--:B------:R-:W-:Y:S01]  /*4c70*/  FFMA.FTZ R217, R19, R168.reuse, R169 ;  /* 0x000000a813d97223 */ /* 0x080fe200000100a9 */
[----:B------:R-:W-:Y:S01]  /*4c80*/  SHF.L.U32 R166, R166, 0x10, RZ ;  /* 0x00000010a6a67819 */ /* 0x000fe200000006ff */
[----:B------:R-:W-:Y:S01]  /*4c90*/  FADD.FTZ R201, R18, -R201 ;  /* 0x800000c912c97221 */ /* 0x000fe20000010000 */
[----:B------:R-:W-:Y:S01]  /*4ca0*/  SHF.L.U32 R213, R154, 0x10, RZ ;  /* 0x000000109ad57819 */ /* 0x000fe200000006ff */
[C---:B------:R-:W-:Y:S01]  /*4cb0*/  FFMA.FTZ R211, R198.reuse, R211, R206 ;  /* 0x000000d3c6d37223 */ /* 0x040fe200000100ce */
[-CC-:B------:R-:W-:Y:S01]  /*4cc0*/  FFMA.FTZ R205, R15, R168.reuse, R169.reuse ;  /* 0x000000a80fcd7223 */ /* 0x180fe200000100a9 */
[--C-:B------:R-:W-:Y:S01]  /*4cd0*/  FFMA.FTZ R215, R198, R215, R166.reuse ;  /* 0x000000d7c6d77223 */ /* 0x100fe200000100a6 */
[C---:B------:R-:W-:Y:S01]  /*4ce0*/  PRMT R166, R155.reuse, 0x7632, R166 ;  /* 0x000076329ba67816 */ /* 0x040fe200000000a6 */
        /* <DEDUP_REMOVED lines=10> */
[-C--:B------:R-:W-:Y:S01]  /*4d90*/  FMUL.FTZ R171, R171, R200.reuse ;  /* 0x000000c8abab7220 */ /* 0x080fe20000410000 */
[----:B------:R-:W-:Y:S01]  /*4da0*/  SHF.L.U32 R170, R170, 0x10, RZ ;  /* 0x00000010aaaa7819 */ /* 0x000fe200000006ff */
[----:B------:R-:W-:Y:S01]  /*4db0*/  FMUL.FTZ R166, R203, R200 ;  /* 0x000000c8cba67220 */ /* 0x000fe20000410000 */
[C---:B------:R-:W-:Y:S01]  /*4dc0*/  FFMA.FTZ R217, R198.reuse, R217, R204 ;  /* 0x000000d9c6d97223 */ /* 0x040fe200000100cc */
[C---:B------:R-:W-:Y:S01]  /*4dd0*/  FFMA.FTZ R205, R198.reuse, R205, R208 ;  /* 0x000000cdc6cd7223 */ /* 0x040fe200000100d0 */
[----:B------:R-:W-:Y:S01]  /*4de0*/  FFMA.FTZ R213, R198, R213, R219 ;  /* 0x000000d5c6d57223 */ /* 0x000fe200000100db */
[----:B------:R-:W-:Y:S01]  /*4df0*/  PRMT R164, R167, 0x7632, R164 ;  /* 0x00007632a7a47816 */ /* 0x000fe200000000a4 */
[----:B------:R-:W-:Y:S01]  /*4e00*/  FFMA.FTZ R132, R171, R202, R132 ;  /* 0x000000caab847223 */ /* 0x000fe20000010084 */
[----:B------:R-:W-:Y:S01]  /*4e10*/  SHF.L.U32 R167, R167, 0x10, RZ ;  /* 0x00000010a7a77819 */ /* 0x000fe200000006ff */
[----:B------:R-:W-:Y:S01]  /*4e20*/  FFMA.FTZ R133, R166, R170, R133 ;  /* 0x000000aaa6857223 */ /* 0x000fe20000010085 */
        /* <DEDUP_REMOVED lines=8> */
[----:B------:R-:W-:Y:S01]  /*4eb0*/  SHF.L.U32 R203, R164, 0x10, RZ ;  /* 0x00000010a4cb7819 */ /* 0x000fe200000006ff */
        /* <DEDUP_REMOVED lines=17> */
[----:B------:R-:W-:-:S07]  /*4fd0*/  F2FP.BF16.F32.PACK_AB R164, R171, R164 ;  /* 0x000000a4aba4723e */ /* 0x000fce00000010ff */
.L_x_2154:
[----:B------:R-:W0:Y:S08]  /*4fe0*/  @P0 LDC.64 R202, c[0x0][0x478] ;  /* 0x00011e00ffca0b82 */ /* 0x000e300000000a00 */
[----:B------:R-:W1:Y:S01]  /*4ff0*/  LDC.64 R170, c[0x0][0x468] ;  /* 0x00011a00ffaa7b82 */ /* 0x000e620000000a00 */
[----:B0-----:R-:W-:-:S05]  /*5000*/  @P0 IMAD.WIDE.U32 R202, R6, 0x10, R202 ;  /* 0x0000001006ca0825 */ /* 0x001fca00078e00ca */
[----:B------:R2:W-:Y:S01]  /*5010*/  @P0 STG.E.128 desc[UR4][R202.64], R160 ;  /* 0x000000a0ca000986 */ /* 0x0005e2000c101d04 */
[C---:B-1----:R-:W-:Y:S01]  /*5020*/  IMAD.WIDE.U32 R170, R6.reuse, 0x10, R170 ;  /* 0x0000001006aa7825 */ /* 0x042fe200078e00aa */
[----:B------:R-:W-:-:S04]  /*5030*/  IADD3 R6, PT, PT, R6, 0x80, RZ ;  /* 0x0000008006067810 */ /* 0x000fc80007ffe0ff */
[----:B------:R2:W-:Y:S03]  /*5040*/  STG.E.128 desc[UR4][R170.64], R164 ;  /* 0x000000a4aa007986 */ /* 0x0005e6000c101d04 */
.L_x_2152:
[----:B------:R-:W-:Y:S05]  /*5050*/  BSYNC.RECONVERGENT B1 ;  /* 0x0000000000017941 */ /* 0x000fea0003800200 */
.L_x_2151:
        /* <DEDUP_REMOVED lines=9> */
[----:B------:R-:W-:Y:S01]  /*50f0*/  PRMT R160, R158, 0x7632, R160 ;  /* 0x000076329ea07816 */ /* 0x000fe200000000a0 */
[-CC-:B------:R-:W-:Y:S01]  /*5100*/  FFMA.FTZ R203, R179, R168.reuse, R169.reuse ;  /* 0x000000a8b3cb7223 */ /* 0x180fe200000100a9 */
[C---:B-----5:R-:W-:Y:S01]  /*5110*/  PRMT R204, R167.reuse, 0x7632, R204 ;  /* 0x00007632a7cc7816 */ /* 0x060fe200000000cc */
[-CC-:B------:R-:W-:Y:S01]  /*5120*/  FFMA.FTZ R212, R188, R168.reuse, R169.reuse ;  /* 0x000000a8bcd47223 */ /* 0x180fe200000100a9 */
[----:B------:R-:W-:Y:S01]  /*5130*/  SHF.L.U32 R206, R167, 0x10, RZ ;  /* 0x00000010a7ce7819 */ /* 0x000fe200000006ff */
[-CC-:B------:R-:W-:Y:S01]  /*5140*/  FFMA.FTZ R171, R177, R168.reuse, R169.reuse ;  /* 0x000000a8b1ab7223 */ /* 0x180fe200000100a9 */
[----:B------:R-:W-:Y:S01]  /*5150*/  SHF.L.U32 R167, R163, 0x10, RZ ;  /* 0x00000010a3a77819 */ /* 0x000fe200000006ff */
[-CC-:B------:R-:W-:Y:S01]  /*5160*/  FFMA.FTZ R209, R175, R168.reuse, R169.reuse ;  /* 0x000000a8afd17223 */ /* 0x180fe200000100a9 */
[----:B------:R-:W-:Y:S01]  /*5170*/  SHF.L.U32 R163, R160, 0x10, RZ ;  /* 0x00000010a0a37819 */ /* 0x000fe200000006ff */
[----:B------:R-:W-:Y:S01]  /*5180*/  FADD.FTZ R160, R185, -R208 ;  /* 0x800000d0b9a07221 */ /* 0x000fe20000010000 */
[-CC-:B------:R-:W-:Y:S01]  /*5190*/  FFMA.FTZ R210, R182, R168.reuse, R169.reuse ;  /* 0x000000a8b6d27223 */ /* 0x180fe200000100a9 */
[-CC-:B------:R-:W-:Y:S01]  /*51a0*/  FFMA.FTZ R207, R173, R168.reuse, R169.reuse ;  /* 0x000000a8adcf7223 */ /* 0x180fe200000100a9 */
[----:B------:R-:W-:Y:S01]  /*51b0*/  FFMA.FTZ R170, R180, R168, R169 ;  /* 0x000000a8b4aa7223 */ /* 0x000fe200000100a9 */
[----:B------:R-:W-:Y:S01]  /*51c0*/  PRMT R201, R166, 0x7632, R201 ;  /* 0x00007632a6c97816 */ /* 0x000fe200000000c9 */
        /* <DEDUP_REMOVED lines=10> */
[----:B------:R-:W-:Y:S01]  /*5270*/  FADD.FTZ R167, R176, -R209 ;  /* 0x800000d1b0a77221 */ /* 0x000fe20000010000 */
        /* <DEDUP_REMOVED lines=9> */
[----:B------:R-:W-:Y:S01]  /*5310*/  FFMA.FTZ R167, R198, R167, R165 ;  /* 0x000000a7c6a77223 */ /* 0x000fe200000100a5 */
[----:B------:R-:W-:Y:S01]  /*5320*/  SHF.L.U32 R163, R160, 0x10, RZ ;  /* 0x00000010a0a37819 */ /* 0x000fe200000006ff */
[----:B------:R-:W-:Y:S01]  /*5330*/  FADD.FTZ R160, R181, -R170 ;  /* 0x800000aab5a07221 */ /* 0x000fe20000010000 */
[----:B------:R-:W-:Y:S01]  /*5340*/  PRMT R162, R164, 0x7632, R162 ;  /* 0x00007632a4a27816 */ /* 0x000fe200000000a2 */
[C---:B------:R-:W-:Y:S01]  /*5350*/  FFMA.FTZ R165, R198.reuse, R210, R161 ;  /* 0x000000d2c6a57223 */ /* 0x040fe200000100a1 */
[----:B------:R-:W-:Y:S01]  /*5360*/  SHF.L.U32 R161, R201, 0x10, RZ ;  /* 0x00000010c9a17819 */ /* 0x000fe200000006ff */
[----:B------:R-:W-:Y:S01]  /*5370*/  FFMA.FTZ R160, R198, R160, R163 ;  /* 0x000000a0c6a07223 */ /* 0x000fe200000100a3 */
[----:B------:R-:W-:Y:S01]  /*5380*/  SHF.L.U32 R163, R204, 0x10, RZ ;  /* 0x00000010cca37819 */ /* 0x000fe200000006ff */
[-C--:B------:R-:W-:Y:S01]  /*5390*/  FMUL.FTZ R204, R203, R200.reuse ;  /* 0x000000c8cbcc7220 */ /* 0x080fe20000410000 */
[----:B------:R-:W-:Y:S01]  /*53a0*/  FMUL.FTZ R201, R171, R200 ;  /* 0x000000c8abc97220 */ /* 0x000fe20000410000 */
[----:B------:R-:W-:Y:S01]  /*53b0*/  FFMA.FTZ R170, R198, R212, R169 ;  /* 0x000000d4c6aa7223 */ /* 0x000fe200000100a9 */
[----:B------:R-:W-:Y:S01]  /*53c0*/  FMUL.FTZ R210, R208, R200 ;  /* 0x000000c8d0d27220 */ /* 0x000fe20000410000 */
[----:B------:R-:W-:Y:S01]  /*53d0*/  FFMA.FTZ R145, R204, R161, R145 ;  /* 0x000000a1cc917223 */ /* 0x000fe20000010091 */
        /* <DEDUP_REMOVED lines=30> */
[----:B------:R-:W-:Y:S01]  /*55c0*/  F2FP.BF16.F32.PACK_AB R164, R141, R164 ;  /* 0x000000a48da4723e */ /* 0x000fe200000010ff */
[----:B------:R-:W-:Y:S06]  /*55d0*/  BRA `(.L_x_2156) ;  /* 0x0000000400307947 */ /* 0x000fec0003800000 */
.L_x_2155:
[C---:B-----5:R-:W-:Y:S01]  /*55e0*/  PRMT R205, R165.reuse, 0x7632, R205 ;  /* 0x00007632a5cd7816 */ /* 0x060fe200000000cd */
[-CC-:B------:R-:W-:Y:S01]  /*55f0*/  FFMA.FTZ R202, R180, R168.reuse, R169.reuse ;  /* 0x000000a8b4ca7223 */ /* 0x180fe200000100a9 */
[----:B------:R-:W-:Y:S01]  /*5600*/  SHF.L.U32 R207, R165, 0x10, RZ ;  /* 0x00000010a5cf7819 */ /* 0x000fe200000006ff */
[-C--:B------:R-:W-:Y:S01]  /*5610*/  FFMA.FTZ R171, R173, R168.reuse, R169 ;  /* 0x000000a8adab7223 */ /* 0x080fe200000100a9 */
[----:B------:R-:W-:Y:S01]  /*5620*/  PRMT R165, R156, 0x7632, R165 ;  /* 0x000076329ca57816 */ /* 0x000fe200000000a5 */
[-CC-:B------:R-:W-:Y:S01]  /*5630*/  FFMA.FTZ R208, R182, R168.reuse, R169.reuse ;  /* 0x000000a8b6d07223 */ /* 0x180fe200000100a9 */
[C---:B------:R-:W-:Y:S01]  /*5640*/  PRMT R210, R166.reuse, 0x7632, R210 ;  /* 0x00007632a6d27816 */ /* 0x040fe200000000d2 */
[----:B------:R-:W-:Y:S01]  /*5650*/  FADD.FTZ R201, R181, -R202 ;  /* 0x800000cab5c97221 */ /* 0x000fe20000010000 */
[----:B------:R-:W-:Y:S01]  /*5660*/  SHF.L.U32 R211, R166, 0x10, RZ ;  /* 0x00000010a6d37819 */ /* 0x000fe200000006ff */
[-CC-:B------:R-:W-:Y:S01]  /*5670*/  FFMA.FTZ R203, R175, R168.reuse, R169.reuse ;  /* 0x000000a8afcb7223 */ /* 0x180fe200000100a9 */
[----:B------:R-:W-:Y:S01]  /*5680*/  PRMT R204, R157, 0x7632, R204 ;  /* 0x000076329dcc7816 */ /* 0x000fe200000000cc */
[-CC-:B------:R-:W-:Y:S01]  /*5690*/  FFMA.FTZ R209, R177, R168.reuse, R169.reuse ;  /* 0x000000a8b1d17223 */ /* 0x180fe200000100a9 */
[----:B------:R-:W-:Y:S01]  /*56a0*/  SHF.L.U32 R166, R165, 0x10, RZ ;  /* 0x00000010a5a67819 */ /* 0x000fe200000006ff */
[-CC-:B------:R-:W-:Y:S01]  /*56b0*/  FFMA.FTZ R212, R184, R168.reuse, R169.reuse ;  /* 0x000000a8b8d47223 */ /* 0x180fe200000100a9 */
[-CC-:B------:R-:W-:Y:S01]  /*56c0*/  FFMA.FTZ R214, R188, R168.reuse, R169.reuse ;  /* 0x000000a8bcd67223 */ /* 0x180fe200000100a9 */
[----:B------:R-:W-:Y:S01]  /*56d0*/  FFMA.FTZ R215, R179, R168, R169 ;  /* 0x000000a8b3d77223 */ /* 0x000fe200000100a9 */
[----:B------:R-:W-:Y:S01]  /*56e0*/  SHF.L.U32 R169, R156, 0x10, RZ ;  /* 0x000000109ca97819 */ /* 0x000fe200000006ff */
[----:B------:R-:W-:Y:S01]  /*56f0*/  FADD.FTZ R171, R174, -R171 ;  /* 0x800000abaeab7221 */ /* 0x000fe20000010000 */
[----:B------:R-:W-:Y:S01]  /*5700*/  SHF.L.U32 R204, R204, 0x10, RZ ;  /* 0x00000010cccc7819 */ /* 0x000fe200000006ff */
[----:B------:R-:W-:Y:S01]  /*5710*/  FADD.FTZ R165, R183, -R208 ;  /* 0x800000d0b7a57221 */ /* 0x000fe20000010000 */
[--C-:B------:R-:W-:Y:S01]  /*5720*/  FFMA.FTZ R201, R198, R201, R166.reuse ;  /* 0x000000c9c6c97223 */ /* 0x100fe200000100a6 */
[----:B------:R-:W-:Y:S01]  /*5730*/  PRMT R166, R158, 0x7632, R166 ;  /* 0x000076329ea67816 */ /* 0x000fe200000000a6 */
[C---:B------:R-:W-:Y:S01]  /*5740*/  FFMA.FTZ R169, R198.reuse, R171, R169 ;  /* 0x000000abc6a97223 */ /* 0x040fe200000100a9 */
        /* <DEDUP_REMOVED lines=12> */
[----:B------:R-:W-:Y:S01]  /*5810*/  PRMT R168, R164, 0x7632, R168 ;  /* 0x00007632a4a87816 */ /* 0x000fe200000000a8 */
[C---:B------:R-:W-:Y:S01]  /*5820*/  FFMA.FTZ R171, R198.reuse, R209, R171 ;  /* 0x000000d1c6ab7223 */ /* 0x040fe200000100ab */
[C---:B------:R-:W-:Y:S01]  /*5830*/  FFMA.FTZ R213, R198.reuse, R213, R166 ;  /* 0x000000d5c6d57223 */ /* 0x040fe200000100a6 */
[----:B------:R-:W-:Y:S01]  /*5840*/  FFMA.FTZ R215, R198, R215, R204 ;  /* 0x000000d7c6d77223 */ /* 0x000fe200000100cc */
[----:B------:R-:W-:Y:S01]  /*5850*/  SHF.L.U32 R170, R164, 0x10, RZ ;  /* 0x00000010a4aa7819 */ /* 0x000fe200000006ff */
[C---:B------:R-:W-:Y:S01]  /*5860*/  FFMA.FTZ R203, R198.reuse, R203, R206 ;  /* 0x000000cbc6cb7223 */ /* 0x040fe200000100ce */
[----:B------:R-:W-:Y:S01]  /*5870*/  FFMA.FTZ R217, R198, R217, R202 ;  /* 0x000000d9c6d97223 */ /* 0x000fe200000100ca */
[----:B------:R-:W-:Y:S01]  /*5880*/  PRMT R164, R167, 0x7632, R164 ;  /* 0x00007632a7a47816 */ /* 0x000fe200000000a4 */
[-C--:B------:R-:W-:Y:S01]  /*5890*/  FMUL.FTZ R169, R169, R200.reuse ;  /* 0x000000c8a9a97220 */ /* 0x080fe20000410000 */
[----:B------:R-:W-:Y:S01]  /*58a0*/  SHF.L.U32 R167, R167, 0x10, RZ ;  /* 0x00000010a7a77819 */ /* 0x000fe200000006ff */
        /* <DEDUP_REMOVED lines=31> */
.L_x_2156:
        /* <DEDUP_REMOVED lines=8> */
[----:B------:R4:W-:Y:S05]  /*5b20*/  STG.E.128 desc[UR4][R170.64], R164 ;  /* 0x000000a4aa007986 */ /* 0x0009ea000c101d04 */
.L_x_2144:
[----:B------:R-:W-:Y:S05]  /*5b30*/  BSYNC.RECONVERGENT B0 ;  /* 0x0000000000007941 */ /* 0x000fea0003800200 */
.L_x_2134:
[----:B0-234-:R-:W0:Y:S01]  /*5b40*/  LDC.64 R164, c[0x0][0x380] ;  /* 0x0000e000ffa47b82 */ /* 0x01de220000000a00 */
[----:B------:R-:W-:Y:S02]  /*5b50*/  PLOP3.LUT P2, PT, P2, PT, PT, 0x8, 0x80 ;  /* 0x000000000080781c */ /* 0x000fe4000174e170 */
[----:B0-----:R-:W-:-:S04]  /*5b60*/  IADD3 R5, PT, PT, R5, R164, RZ ;  /* 0x000000a405057210 */ /* 0x001fc80007ffe0ff */
[----:B------:R-:W-:-:S13]  /*5b70*/  ISETP.GE.AND P0, PT, R5, R165, PT ;  /* 0x000000a50500720c */ /* 0x000fda0003f06270 */
[----:B------:R-:W-:Y:S05]  /*5b80*/  @!P0 BRA `(.L_x_2157) ;  /* 0xffffffac00108947 */ /* 0x000fea000383ffff */
.L_x_2127:
        /* <DEDUP_REMOVED lines=17> */
.L_x_2159:
[----:B------:R-:W-:Y:S05]  /*5ca0*/  BSYNC.RECONVERGENT B0 ;  /* 0x0000000000007941 */ /* 0x000fea0003800200 */
.L_x_2158:
        /* <DEDUP_REMOVED lines=15> */
.L_x_2161:
[----:B------:R-:W-:Y:S05]  /*5da0*/  BSYNC.RECONVERGENT B0 ;  /* 0x0000000000007941 */ /* 0x000fea0003800200 */
.L_x_2160:
        /* <DEDUP_REMOVED lines=14> */
.L_x_2162:
        /* <DEDUP_REMOVED lines=15> */
.L_x_10698:


//--------------------- .text._ZN10layer_norm13ln_bwd_kernelINS_13Kernel_traitsIf13__nv_bfloat16S2_S2_fjLj3072ELj1ELj1ELj4ELj16ENS_18Kernel_traits_baseILj3072EfS2_S2_S2_fjLj128EEEEELb0ELb1ELb0ELb1EEEvNS_9BwdParamsE --------------------------
	.section	.text._ZN10layer_norm13ln_bwd_kernelINS_13Kernel_traitsIf13__nv_bfloat16S2_S2_fjLj3072ELj1ELj1ELj4ELj16ENS_18Kernel_traits_baseILj3072EfS2_S2_S2_fjLj128EEEEELb0ELb1ELb0ELb1EEEvNS_9BwdParamsE,"ax",@progbits
	.align	128
        .global         _ZN10layer_norm13ln_bwd_kernelINS_13Kernel_traitsIf13__nv_bfloat16S2_S2_fjLj3072ELj1ELj1ELj4ELj16ENS_18Kernel_traits_baseILj3072EfS2_S2_S2_fjLj128EEEEELb0ELb1ELb0ELb1EEEvNS_9BwdParamsE
        .type           _ZN10layer_norm13ln_bwd_kernelINS_13Kernel_traitsIf13__nv_bfloat16S2_S2_fjLj3072ELj1ELj1ELj4ELj16ENS_18Kernel_traits_baseILj3072EfS2_S2_S2_fjLj128EEEEELb0ELb1ELb0ELb1EEEvNS_9BwdParamsE,@function
        .size           _ZN10layer_norm13ln_bwd_kernelINS_13Kernel_traitsIf13__nv_bfloat16S2_S2_fjLj3072ELj1ELj1ELj4ELj16ENS_18Kernel_traits_baseILj3072EfS2_S2_S2_fjLj128EEEEELb0ELb1ELb0ELb1EEEvNS_9BwdParamsE,(.L_x_10699 - _ZN10layer_norm13ln_bwd_kernelINS_13Kernel_traitsIf13__nv_bfloat16S2_S2_fjLj3072ELj1ELj1ELj4ELj16ENS_18Kernel_traits_baseILj3072EfS2_S2_S2_fjLj128EEEEELb0ELb1ELb0ELb1EEEvNS_9BwdParamsE)
        .other          _ZN10layer_norm13ln_bwd_kernelINS_13Kernel_traitsIf13__nv_bfloat16S2_S2_fjLj3072ELj1ELj1ELj4ELj16ENS_18Kernel_traits_baseILj3072EfS2_S2_S2_fjLj128EEEEELb0ELb1ELb0ELb1EEEvNS_9BwdParamsE,@"STO_CUDA_ENTRY STV_DEFAULT"
_ZN10layer_norm13ln_bwd_kernelINS_13Kernel_traitsIf13__nv_bfloat16S2_S2_fjLj3072ELj1ELj1ELj4ELj16ENS_18Kernel_traits_baseILj3072EfS2_S2_S2_fjLj128EEEEELb0ELb1ELb0ELb1EEEvNS_9BwdParamsE:
.text._ZN10layer_norm13ln_bwd_kernelINS_13Kernel_traitsIf13__nv_bfloat16S2_S2_fjLj3072ELj1ELj1ELj4ELj16ENS_18Kernel_traits_baseILj3072EfS2_S2_S2_fjLj128EEEEELb0ELb1ELb0ELb1EEEvNS_9BwdParamsE:
        /* <DEDUP_REMOVED lines=51> */
[----:B------:R-:W-:Y:S02]  /*0330*/  MOV R160, RZ ;  /* 0x000000ff00a07202 */ /* 0x000fe40000000f00 */
[----:B------:R-:W-:Y:S01]  /*0340*/  CS2R R154, SRZ ;  /* 0x00000000009a7805 */ /* 0x000fe2000001ff00 */
[----:B-1----:R-:W-:Y:S01]  /*0350*/  IMAD.WIDE.U32 R52, R0, 0x20, R52 ;  /* 0x0000002000347825 */ /* 0x002fe200078e0034 */
[----:B------:R-:W-:-:S02]  /*0360*/  CS2R R152, SRZ ;  /* 0x0000000000987805 */ /* 0x000fc4000001ff00 */
[----:B------:R-:W-:Y:S02]  /*0370*/  CS2R R150, SRZ ;  /* 0x0000000000967805 */ /* 0x000fe4000001ff00 */
[----:B------:R-:W-:Y:S02]  /*0380*/  CS2R R148, SRZ ;  /* 0x0000000000947805 */ /* 0x000fe4000001ff00 */
[----:B------:R-:W-:Y:S01]  /*0390*/  CS2R R146, SRZ ;  /* 0x0000000000927805 */ /* 0x000fe2000001ff00 */
[----:B0-----:R-:W5:Y:S01]  /*03a0*/  LDG.E.128 R24, desc[UR4][R52.64+0x2010] ;  /* 0x0020100434187981 */ /* 0x001f62000c1e1d00 */
[----:B------:R-:W-:Y:S02]  /*03b0*/  CS2R R92, SRZ ;  /* 0x00000000005c7805 */ /* 0x000fe4000001ff00 */
[----:B------:R-:W-:Y:S01]  /*03c0*/  CS2R R94, SRZ ;  /* 0x00000000005e7805 */ /* 0x000fe2000001ff00 */
[----:B--2---:R-:W-:Y:S01]  /*03d0*/  IMAD.WIDE.U32 R2, R0, 0x20, R2 ;  /* 0x0000002000027825 */ /* 0x004fe200078e0002 */
[----:B------:R-:W5:Y:S01]  /*03e0*/  LDG.E.128 R20, desc[UR4][R52.64+0x2000] ;  /* 0x0020000434147981 */ /* 0x000f62000c1e1d00 */
        /* <DEDUP_REMOVED lines=16> */
[----:B---3--:R-:W-:-:S02]  /*04f0*/  ISETP.NE.U32.AND P1, PT, R54, RZ, PT ;  /* 0x000000ff3600720c */ /* 0x008fc40003f25070 */
[----:B------:R-:W-:Y:S02]  /*0500*/  CS2R R120, SRZ ;  /* 0x0000000000787805 */ /* 0x000fe4000001ff00 */
[----:B------:R-:W-:Y:S01]  /*0510*/  CS2R R122, SRZ ;  /* 0x00000000007a7805 */ /* 0x000fe2000001ff00 */
[----:B------:R-:W5:Y:S01]  /*0520*/  LDG.E.128 R48, desc[UR4][R2.64] ;  /* 0x0000000402307981 */ /* 0x000f62000c1e1d00 */
[----:B------:R-:W-:Y:S02]  /*0530*/  ISETP.NE.AND.EX P1, PT, R55, RZ, PT, P1 ;  /* 0x000000ff3700720c */ /* 0x000fe40003f25310 */
        /* <DEDUP_REMOVED lines=15> */
[----:B------:R-:W-:Y:S01]  /*0630*/  MOV R163, UR6 ;  /* 0x0000000600a37c02 */ /* 0x000fe20008000f00 */
[----:B------:R-:W0:Y:S02]  /*0640*/  LDCU.U8 UR7, c[0x0][0x410] ;  /* 0x00008200ff0777ac */ /* 0x000e240008000000 */
[----:B------:R1:W5:Y:S01]  /*0650*/  LDG.E.128 R28, desc[UR4][R2.64+0x2010] ;  /* 0x00201004021c7981 */ /* 0x000362000c1e1d00 */
[----:B------:R-:W2:Y:S01]  /*0660*/  LDCU UR10, c[0x0][0x388] ;  /* 0x00007100ff0a77ac */ /* 0x000ea20008000800 */
[----:B------:R-:W3:Y:S01]  /*0670*/  LDCU UR11, c[0x0][0x400] ;  /* 0x00008000ff0b77ac */ /* 0x000ee20008000800 */
[----:B-1----:R-:W-:Y:S01]  /*0680*/  CS2R R2, SRZ ;  /* 0x0000000000027805 */ /* 0x002fe2000001ff00 */
[----:B------:R-:W1:Y:S01]  /*0690*/  LDCU.64 UR12, c[0x0][0x478] ;  /* 0x00008f00ff0c77ac */ /* 0x000e620008000a00 */
[----:B------:R-:W4:Y:S05]  /*06a0*/  LDCU.64 UR8, c[0x0][0x438] ;  /* 0x00008700ff0877ac */ /* 0x000f2a0008000a00 */
.L_x_2178:
[----:B------:R-:W0:Y:S01]  /*06b0*/  LDC.64 R84, c[0x0][0x3a8] ;  /* 0x0000ea00ff547b82 */ /* 0x000e220000000a00 */
[----:B--2---:R-:W-:-:S05]  /*06c0*/  IMAD R68, R163, UR10, RZ ;  /* 0x0000000aa3447c24 */ /* 0x004fca000f8e02ff */
[----:B------:R-:W-:Y:S02]  /*06d0*/  SHF.R.S32.HI R69, RZ, 0x1f, R68 ;  /* 0x0000001fff457819 */ /* 0x000fe40000011444 */
[----:B------:R-:W2:Y:S02]  /*06e0*/  LDC.64 R90, c[0x0][0x3c0] ;  /* 0x0000f000ff5a7b82 */ /* 0x000ea40000000a00 */
[----:B------:R-:W-:-:S04]  /*06f0*/  LEA.HI R69, R69, R68, RZ, 0x3 ;  /* 0x0000004445457211 */ /* 0x000fc800078f18ff */
[----:B------:R-:W-:Y:S02]  /*0700*/  LEA.HI.SX32 R187, R69, R0, 0x1d ;  /* 0x0000000045bb7211 */ /* 0x000fe400078feaff */
[----:B------:R-:W3:Y:S03]  /*0710*/  LDC.64 R88, c[0x0][0x428] ;  /* 0x00010a00ff587b82 */ /* 0x000ee60000000a00 */
[----:B0-----:R-:W-:-:S05]  /*0720*/  IMAD.WIDE.U32 R68, R187, 0x10, R84 ;  /* 0x00000010bb447825 */ /* 0x001fca00078e0054 */
[----:B------:R-:W0:Y:S01]  /*0730*/  LDC.64 R168, c[0x0][0x3c8] ;  /* 0x0000f200ffa87b82 */ /* 0x000e220000000a00 */
[----:B------:R-:W4:Y:S01]  /*0740*/  LDG.E.128 R68, desc[UR4][R68.64] ;  /* 0x0000000444447981 */ /* 0x000f22000c1e1d00 */
[C---:B------:R-:W-:Y:S02]  /*0750*/  IADD3 R167, PT, PT, R187.reuse, 0x80, RZ ;  /* 0x00000080bba77810 */ /* 0x040fe40007ffe0ff */
[----:B------:R-:W-:-:S03]  /*0760*/  IADD3 R165, PT, PT, R187, 0x100, RZ ;  /* 0x00000100bba57810 */ /* 0x000fc60007ffe0ff */
[----:B------:R-:W-:-:S04]  /*0770*/  IMAD.WIDE.U32 R76, R167, 0x10, R84 ;  /* 0x00000010a74c7825 */ /* 0x000fc800078e0054 */
[----:B--2---:R-:W-:Y:S02]  /*0780*/  IMAD.WIDE R170, R163, 0x4, R90 ;  /* 0x00000004a3aa7825 */ /* 0x004fe400078e025a */
[----:B------:R-:W2:Y:S02]  /*0790*/  LDG.E.128 R76, desc[UR4][R76.64] ;  /* 0x000000044c4c7981 */ /* 0x000ea4000c1e1d00 */
[----:B------:R-:W-:Y:S02]  /*07a0*/  IMAD.WIDE.U32 R84, R165, 0x10, R84 ;  /* 0x00000010a5547825 */ /* 0x000fe400078e0054 */
[----:B------:R-:W2:Y:S02]  /*07b0*/  LDG.E R182, desc[UR4][R170.64] ;  /* 0x00000004aab67981 */ /* 0x000ea4000c1e1900 */
[--C-:B---3--:R-:W-:Y:S02]  /*07c0*/  IMAD.WIDE.U32 R72, R187, 0x10, R88.reuse ;  /* 0x00000010bb487825 */ /* 0x108fe400078e0058 */
[----:B------:R-:W3:Y:S02]  /*07d0*/  LDG.E.128 R84, desc[UR4][R84.64] ;  /* 0x0000000454547981 */ /* 0x000ee4000c1e1d00 */
[----:B------:R-:W-:-:S02]  /*07e0*/  IMAD.WIDE.U32 R80, R167, 0x10, R88 ;  /* 0x00000010a7507825 */ /* 0x000fc400078e0058 */
[----:B------:R-:W3:Y:S02]  /*07f0*/  LDG.E.128 R72, desc[UR4][R72.64] ;  /* 0x0000000448487981 */ /* 0x000ee4000c1e1d00 */
[----:B0-----:R-:W-:Y:S02]  /*0800*/  IMAD.WIDE R168, R163, 0x4, R168 ;  /* 0x00000004a3a87825 */ /* 0x001fe400078e02a8 */
[----:B------:R-:W3:Y:S04]  /*0810*/  LDG.E.128 R80, desc[UR4][R80.64] ;  /* 0x0000000450507981 */ /* 0x000ee8000c1e1d00 */
[----:B------:R2:W3:Y:S01]  /*0820*/  LDG.E R164, desc[UR4][R168.64] ;  /* 0x00000004a8a47981 */ /* 0x0004e2000c1e1900 */
[----:B------:R-:W-:-:S06]  /*0830*/  IMAD.WIDE.U32 R88, R165, 0x10, R88 ;  /* 0x00000010a5587825 */ /* 0x000fcc00078e0058 */
[----:B------:R-:W3:Y:S01]  /*0840*/  LDG.E.128 R88, desc[UR4][R88.64] ;  /* 0x0000000458587981 */ /* 0x000ee2000c1e1d00 */
[----:B----4-:R-:W-:-:S04]  /*0850*/  ISETP.NE.U32.AND P0, PT, RZ, UR8, PT ;  /* 0x00000008ff007c0c */ /* 0x010fc8000bf05070 */
[----:B------:R-:W-:Y:S02]  /*0860*/  ISETP.NE.AND.EX P0, PT, RZ, UR9, PT, P0 ;  /* 0x00000009ff007c0c */ /* 0x000fe4000bf05300 */
[----:B------:R-:W-:Y:S01]  /*0870*/  ISETP.NE.AND P3, PT, RZ, UR7, PT ;  /* 0x00000007ff007c0c */ /* 0x000fe2000bf65270 */
[----:B------:R-:W0:Y:S01]  /*0880*/  S2R R226, SR_CgaCtaId ;  /* 0x0000000000e27919 */ /* 0x000e220000008800 */
[----:B------:R-:W-:Y:S02]  /*0890*/  LOP3.LUT P4, RZ, R0, 0x1f, RZ, 0xc0, !PT ;  /* 0x0000001f00ff7812 */ /* 0x000fe4000788c0ff */
[C---:B------:R-:W-:Y:S02]  /*08a0*/  PRMT R166, R68.reuse, 0x7632, R166 ;  /* 0x0000763244a67816 */ /* 0x040fe400000000a6 */
[----:B------:R-:W-:Y:S02]  /*08b0*/  SHF.L.U32 R172, R68, 0x10, RZ ;  /* 0x0000001044ac7819 */ /* 0x000fe400000006ff */
[----:B------:R-:W-:-:S02]  /*08c0*/  PRMT R173, R69, 0x7632, R173 ;  /* 0x0000763245ad7816 */ /* 0x000fc400000000ad */
[----:B------:R-:W-:Y:S02]  /*08d0*/  SHF.L.U32 R207, R69, 0x10, RZ ;  /* 0x0000001045cf7819 */ /* 0x000fe400000006ff */
[----:B------:R-:W4:Y:S01]  /*08e0*/  @P0 LDC.64 R68, c[0x0][0x438] ;  /* 0x00010e00ff440b82 */ /* 0x000f220000000a00 */
[C---:B--2---:R-:W-:Y:S02]  /*08f0*/  PRMT R168, R76.reuse, 0x7632, R168 ;  /* 0x000076324ca87816 */ /* 0x044fe400000000a8 */
[----:B------:R-:W-:Y:S02]  /*0900*/  SHF.L.U32 R203, R76, 0x10, RZ ;  /* 0x000000104ccb7819 */ /* 0x000fe400000006ff */
[----:B------:R-:W-:Y:S02]  /*0910*/  PRMT R76, R77, 0x7632, R76 ;  /* 0x000076324d4c7816 */ /* 0x000fe4000000004c */
[----:B------:R-:W-:Y:S02]  /*0920*/  FSEL R182, R182, RZ, !P3 ;  /* 0x000000ffb6b67208 */ /* 0x000fe40005800000 */
[----:B---3--:R-:W-:-:S02]  /*0930*/  PRMT R180, R87, 0x7632, R180 ;  /* 0x0000763257b47816 */ /* 0x008fc400000000b4 */
[----:B------:R-:W-:Y:S02]  /*0940*/  SHF.L.U32 R76, R76, 0x10, RZ ;  /* 0x000000104c4c7819 */ /* 0x000fe400000006ff */
[C---:B------:R-:W-:Y:S02]  /*0950*/  PRMT R204, R72.reuse, 0x7632, R204 ;  /* 0x0000763248cc7816 */ /* 0x040fe400000000cc */
[----:B------:R-:W-:Y:S02]  /*0960*/  SHF.L.U32 R181, R72, 0x10, RZ ;  /* 0x0000001048b57819 */ /* 0x000fe400000006ff */
[----:B------:R-:W-:Y:S01]  /*0970*/  SHF.L.U32 R199, R77, 0x10, RZ ;  /* 0x000000104dc77819 */ /* 0x000fe200000006ff */
[----:B------:R-:W-:Y:S01]  /*0980*/  FADD.FTZ R77, -R182, R172 ;  /* 0x000000acb64d7221 */ /* 0x000fe20000010100 */
[C---:B------:R-:W-:Y:S02]  /*0990*/  PRMT R169, R78.reuse, 0x7632, R169 ;  /* 0x000076324ea97816 */ /* 0x040fe400000000a9 */
[----:B------:R-:W-:-:S02]  /*09a0*/  SHF.L.U32 R195, R78, 0x10, RZ ;  /* 0x000000104ec37819 */ /* 0x000fc400000006ff */
[----:B------:R-:W-:Y:S02]  /*09b0*/  SHF.L.U32 R166, R166, 0x10, RZ ;  /* 0x00000010a6a67819 */ /* 0x000fe400000006ff */
[C---:B------:R-:W-:Y:S02]  /*09c0*/  PRMT R78, R79.reuse, 0x7632, R78 ;  /* 0x000076324f4e7816 */ /* 0x040fe4000000004e */
[----:B------:R-:W-:Y:S01]  /*09d0*/  SHF.L.U32 R191, R79, 0x10, RZ ;  /* 0x000000104fbf7819 */ /* 0x000fe200000006ff */
[----:B----4-:R-:W-:Y:S01]  /*09e0*/  @P0 IMAD.WIDE.U32 R68, R165, 0x10, R68 ;  /* 0x00000010a5440825 */ /* 0x010fe200078e0044 */
[C---:B------:R-:W-:Y:S02]  /*09f0*/  PRMT R210, R80.reuse, 0x7632, R210 ;  /* 0x0000763250d27816 */ /* 0x040fe400000000d2 */
[----:B------:R-:W-:Y:S01]  /*0a00*/  SHF.L.U32 R79, R80, 0x10, RZ ;  /* 0x00000010504f7819 */ /* 0x000fe200000006ff */
[----:B------:R-:W-:Y:S01]  /*0a10*/  FADD.FTZ R197, -R182, R76 ;  /* 0x0000004cb6c57221 */ /* 0x000fe20000010100 */
[----:B------:R-:W-:-:S02]  /*0a20*/  PRMT R80, R84, 0x7632, R80 ;  /* 0x0000763254507816 */ /* 0x000fc40000000050 */
[----:B------:R-:W-:Y:S01]  /*0a30*/  SHF.L.U32 R180, R180, 0x10, RZ ;  /* 0x00000010b4b47819 */ /* 0x000fe200000006ff */
[----:B------:R-:W-:Y:S01]  /*0a40*/  FADD.FTZ R213, -R182, R166 ;  /* 0x000000a6b6d57221 */ /* 0x000fe20000010100 */
[----:B------:R-:W-:Y:S01]  /*0a50*/  SHF.L.U32 R204, R204, 0x10, RZ ;  /* 0x00000010cccc7819 */ /* 0x000fe200000006ff */
[----:B-----5:R-:W-:Y:S01]  /*0a60*/  FMUL.FTZ R76, R48, R181 ;  /* 0x000000b5304c7220 */ /* 0x020fe20000410000 */
[----:B------:R-:W-:Y:S01]  /*0a70*/  SHF.L.U32 R171, R71, 0x10, RZ ;  /* 0x0000001047ab7819 */ /* 0x000fe200000006ff */
[----:B------:R-:W-:Y:S01]  /*0a80*/  FMUL.FTZ R77, R164, R77 ;  /* 0x0000004da44d7220 */ /* 0x000fe20000410000 */
[----:B------:R-:W-:Y:S02]  /*0a90*/  SHF.L.U32 R173, R173, 0x10, RZ ;  /* 0x00000010adad7819 */ /* 0x000fe400000006ff */
[C---:B------:R-:W-:Y:S02]  /*0aa0*/  PRMT R214, R82.reuse, 0x7632, R214 ;  /* 0x0000763252d67816 */ /* 0x040fe400000000d6 */
[----:B------:R-:W-:-:S02]  /*0ab0*/  SHF.L.U32 R179, R82, 0x10, RZ ;  /* 0x0000001052b37819 */ /* 0x000fc400000006ff */
[----:B------:R-:W-:Y:S01]  /*0ac0*/  SHF.L.U32 R87, R87, 0x10, RZ ;  /* 0x0000001057577819 */ /* 0x000fe200000006ff */
[----:B------:R-:W-:Y:S01]  /*0ad0*/  FADD.FTZ R221, -R182, R180 ;  /* 0x000000b4b6dd7221 */ /* 0x000fe20000010100 */
[C---:B------:R-:W-:Y:S01]  /*0ae0*/  PRMT R174, R70.reuse, 0x7632, R174 ;  /* 0x0000763246ae7816 */ /* 0x040fe200000000ae */
[----:B------:R2:W5:Y:S01]  /*0af0*/  @P0 LDG.E.128 R60, desc[UR4][R68.64] ;  /* 0x00000004443c0981 */ /* 0x000562000c1e1d00 */
[----:B------:R-:W-:Y:S02]  /*0b00*/  SHF.L.U32 R209, R70, 0x10, RZ ;  /* 0x0000001046d17819 */ /* 0x000fe400000006ff */
[----:B------:R-:W-:Y:S02]  /*0b10*/  PRMT R170, R71, 0x7632, R170 ;  /* 0x0000763247aa7816 */ /* 0x000fe400000000aa */
[C---:B------:R-:W-:Y:S01]  /*0b20*/  PRMT R208, R74.reuse, 0x7632, R208 ;  /* 0x000076324ad07816 */ /* 0x040fe200000000d0 */
[----:B------:R-:W3:Y:S01]  /*0b30*/  @P1 LDC.64 R70, c[0x0][0x3e0] ;  /* 0x0000f800ff461b82 */ /* 0x000ee20000000a00 */
[----:B------:R-:W-:-:S02]  /*0b40*/  SHF.L.U32 R183, R74, 0x10, RZ ;  /* 0x000000104ab77819 */ /* 0x000fc400000006ff */
[C---:B------:R-:W-:Y:S02]  /*0b50*/  PRMT R176, R75.reuse, 0x7632, R176 ;  /* 0x000076324bb07816 */ /* 0x040fe400000000b0 */
[----:B------:R-:W-:Y:S02]  /*0b60*/  SHF.L.U32 R175, R75, 0x10, RZ ;  /* 0x000000104baf7819 */ /* 0x000fe400000006ff */
[----:B------:R-:W-:Y:S01]  /*0b70*/  PRMT R82, R85, 0x7632, R82 ;  /* 0x0000763255527816 */ /* 0x000fe20000000052 */
[----:B------:R-:W4:Y:S01]  /*0b80*/  @P0 LDC.64 R74, c[0x0][0x438] ;  /* 0x00010e00ff4a0b82 */ /* 0x000f220000000a00 */
[----:B------:R-:W-:Y:S02]  /*0b90*/  PRMT R178, R86, 0x7632, R178 ;  /* 0x0000763256b27816 */ /* 0x000fe400000000b2 */
[----:B------:R-:W-:Y:S01]  /*0ba0*/  SHF.L.U32 R80, R80, 0x10, RZ ;  /* 0x0000001050507819 */ /* 0x000fe200000006ff */
[----:B------:R-:W-:Y:S01]  /*0bb0*/  FADD.FTZ R207, -R182, R207 ;  /* 0x000000cfb6cf7221 */ /* 0x000fe20000010100 */
[----:B------:R-:W-:Y:S01]  /*0bc0*/  PRMT R206, R73, 0x7632, R206 ;  /* 0x0000763249ce7816 */ /* 0x000fe200000000ce */
[----:B------:R-:W-:Y:S01]  /*0bd0*/  FMUL.FTZ R180, R49, R204 ;  /* 0x000000cc31b47220 */ /* 0x000fe20000410000 */
[----:B------:R-:W-:Y:S01]  /*0be0*/  SHF.L.U32 R177, R73, 0x10, RZ ;  /* 0x0000001049b17819 */ /* 0x000fe200000006ff */
[----:B--2---:R-:W-:Y:S01]  /*0bf0*/  FADD.FTZ R69, RZ, R76 ;  /* 0x0000004cff457221 */ /* 0x004fe20000010000 */
[----:B------:R-:W-:Y:S01]  /*0c00*/  FMUL.FTZ R213, R164, R213 ;  /* 0x000000d5a4d57220 */ /* 0x000fe20000410000 */
[----:B------:R-:W-:Y:S01]  /*0c10*/  FFMA.FTZ R68, R77, R76, RZ ;  /* 0x0000004c4d447223 */ /* 0x000fe200000100ff */
[C---:B------:R-:W-:Y:S01]  /*0c20*/  FADD.FTZ R211, -R182.reuse, R171 ;  /* 0x000000abb6d37221 */ /* 0x040fe20000010100 */
[----:B------:R-:W-:Y:S01]  /*0c30*/  FADD.FTZ R215, -R182, R173 ;  /* 0x000000adb6d77221 */ /* 0x000fe20000010100 */
[----:B------:R-:W-:Y:S01]  /*0c40*/  SHF.L.U32 R84, R84, 0x10, RZ ;  /* 0x0000001054547819 */ /* 0x000fe200000006ff */
[C---:B------:R-:W-:Y:S01]  /*0c50*/  FADD.FTZ R173, -R182.reuse, R87 ;  /* 0x00000057b6ad7221 */ /* 0x040fe20000010100 */
[----:B------:R-:W-:Y:S01]  /*0c60*/  SHF.L.U32 R229, R85, 0x10, RZ ;  /* 0x0000001055e57819 */ /* 0x000fe200000006ff */
[----:B------:R-:W-:Y:S01]  /*0c70*/  FADD.FTZ R87, -R182, R80 ;  /* 0x00000050b6577221 */ /* 0x000fe20000010100 */
[----:B------:R-:W-:-:S02]  /*0c80*/  SHF.L.U32 R86, R86, 0x10, RZ ;  /* 0x0000001056567819 */ /* 0x000fc400000006ff */
[----:B------:R-:W-:Y:S02]  /*0c90*/  SHF.L.U32 R174, R174, 0x10, RZ ;  /* 0x00000010aeae7819 */ /* 0x000fe400000006ff */
[----:B------:R-:W-:Y:S02]  /*0ca0*/  SHF.L.U32 R170, R170, 0x10, RZ ;  /* 0x00000010aaaa7819 */ /* 0x000fe400000006ff */
[----:B------:R-:W-:Y:S02]  /*0cb0*/  SHF.L.U32 R168, R168, 0x10, RZ ;  /* 0x00000010a8a87819 */ /* 0x000fe400000006ff */
[----:B------:R-:W-:Y:S02]  /*0cc0*/  SHF.L.U32 R193, R169, 0x10, RZ ;  /* 0x00000010a9c17819 */ /* 0x000fe400000006ff */
[----:B------:R-:W-:Y:S02]  /*0cd0*/  SHF.L.U32 R78, R78, 0x10, RZ ;  /* 0x000000104e4e7819 */ /* 0x000fe400000006ff */
[----:B------:R-:W-:Y:S01]  /*0ce0*/  SHF.L.U32 R82, R82, 0x10, RZ ;  /* 0x0000001052527819 */ /* 0x000fe200000006ff */
[----:B------:R-:W-:Y:S01]  /*0cf0*/  FMUL.FTZ R207, R164, R207 ;  /* 0x000000cfa4cf7220 */ /* 0x000fe20000410000 */
[----:B------:R-:W-:Y:S01]  /*0d00*/  SHF.L.U32 R171, R178, 0x10, RZ ;  /* 0x00000010b2ab7819 */ /* 0x000fe200000006ff */
[----:B------:R-:W-:Y:S01]  /*0d10*/  FMUL.FTZ R80, R50, R177 ;  /* 0x000000b132507220 */ /* 0x000fe20000410000 */
[----:B------:R-:W-:Y:S01]  /*0d20*/  SHF.L.U32 R206, R206, 0x10, RZ ;  /* 0x00000010cece7819 */ /* 0x000fe200000006ff */
        /* <DEDUP_REMOVED lines=35> */
[----:B---3--:R-:W-:-:S04]  /*0f60*/  @P1 IMAD.WIDE R70, R163, 0x2, R70 ;  /* 0x00000002a3461825 */ /* 0x008fc800078e0246 */
[----:B------:R-:W-:Y:S01]  /*0f70*/  FMUL.FTZ R202, R47, R176 ;  /* 0x000000b02fca7220 */ /* 0x000fe20000410000 */
[----:B------:R-:W-:Y:S01]  /*0f80*/  FMUL.FTZ R185, R164, R185 ;  /* 0x000000b9a4b97220 */ /* 0x000fe20000410000 */
[----:B------:R-:W-:Y:S01]  /*0f90*/  FADD.FTZ R69, R69, R178 ;  /* 0x000000b245457221 */ /* 0x000fe20000010000 */
[----:B----4-:R-:W-:-:S04]  /*0fa0*/  @P0 IMAD.WIDE.U32 R74, R187, 0x10, R74 ;  /* 0x00000010bb4a0825 */ /* 0x010fc800078e004a */
[----:B------:R-:W-:Y:S01]  /*0fb0*/  FFMA.FTZ R68, R211, R178, R68 ;  /* 0x000000b2d3447223 */ /* 0x000fe20000010044 */
[----:B------:R-:W-:Y:S01]  /*0fc0*/  SHF.L.U32 R210, R210, 0x10, RZ ;  /* 0x00000010d2d27819 */ /* 0x000fe200000006ff */
[----:B------:R2:W3:Y:S01]  /*0fd0*/  @P1 LDG.E.U16 R78, desc[UR4][R70.64] ;  /* 0x00000004464e1981 */ /* 0x0004e2000c1e1500 */
[----:B------:R-:W-:Y:S01]  /*0fe0*/  FMUL.FTZ R200, R40, R79 ;  /* 0x0000004f28c87220 */ /* 0x000fe20000410000 */
[C---:B------:R-:W-:Y:S01]  /*0ff0*/  FMUL.FTZ R203, R164.reuse, R203 ;  /* 0x000000cba4cb7220 */ /* 0x040fe20000410000 */
[----:B------:R-:W-:Y:S01]  /*1000*/  FADD.FTZ R69, R69, R202 ;  /* 0x000000ca45457221 */ /* 0x000fe20000010000 */
[----:B------:R-:W4:Y:S01]  /*1010*/  @P0 LDG.E.128 R52, desc[UR4][R74.64] ;  /* 0x000000044a340981 */ /* 0x000f22000c1e1d00 */
        /* <DEDUP_REMOVED lines=32> */
[C---:B------:R-:W-:Y:S01]  /*1220*/  PRMT R218, R88.reuse, 0x7632, R218 ;  /* 0x0000763258da7816 */ /* 0x040fe200000000da */
[----:B------:R-:W-:Y:S01]  /*1230*/  FMUL.FTZ R186, R39, R216 ;  /* 0x000000d827ba7220 */ /* 0x000fe20000410000 */
[----:B------:R-:W-:Y:S01]  /*1240*/  SHF.L.U32 R217, R88, 0x10, RZ ;  /* 0x0000001058d97819 */ /* 0x000fe200000006ff */
[----:B------:R-:W-:Y:S01]  /*1250*/  FMUL.FTZ R189, R164, R189 ;  /* 0x000000bda4bd7220 */ /* 0x000fe20000410000 */
[----:B------:R-:W-:Y:S01]  /*1260*/  PRMT R84, R91, 0x7632, R84 ;  /* 0x000076325b547816 */ /* 0x000fe20000000054 */
[----:B------:R-:W-:Y:S01]  /*1270*/  FADD.FTZ R69, R69, R194 ;  /* 0x000000c245457221 */ /* 0x000fe20000010000 */
[----:B------:R-:W-:Y:S01]  /*1280*/  FFMA.FTZ R68, R191, R194, R68 ;  /* 0x000000c2bf447223 */ /* 0x000fe20000010044 */
[----:B------:R-:W-:Y:S01]  /*1290*/  PRMT R86, R90, 0x7632, R86 ;  /* 0x000076325a567816 */ /* 0x000fe20000000056 */
[----:B------:R-:W-:Y:S01]  /*12a0*/  FMUL.FTZ R85, R164, R85 ;  /* 0x00000055a4557220 */ /* 0x000fe20000410000 */
[----:B------:R-:W-:Y:S01]  /*12b0*/  SHF.L.U32 R218, R218, 0x10, RZ ;  /* 0x00000010dada7819 */ /* 0x000fe200000006ff */
[----:B------:R-:W-:Y:S01]  /*12c0*/  FADD.FTZ R69, R69, R186 ;  /* 0x000000ba45457221 */ /* 0x000fe20000010000 */
[----:B------:R-:W-:Y:S01]  /*12d0*/  SHF.L.U32 R224, R84, 0x10, RZ ;  /* 0x0000001054e07819 */ /* 0x000fe200000006ff */
[----:B------:R-:W-:Y:S01]  /*12e0*/  FMUL.FTZ R84, R32, R217 ;  /* 0x000000d920547220 */ /* 0x000fe20000410000 */
[----:B------:R-:W-:Y:S01]  /*12f0*/  FFMA.FTZ R68, R189, R186, R68 ;  /* 0x000000babd447223 */ /* 0x000fe20000010044 */
[C---:B------:R-:W-:Y:S01]  /*1300*/  PRMT R220, R89.reuse, 0x7632, R220 ;  /* 0x0000763259dc7816 */ /* 0x040fe200000000dc */
[----:B------:R-:W-:Y:S01]  /*1310*/  FMUL.FTZ R88, R164, R87 ;  /* 0x00000057a4587220 */ /* 0x000fe20000410000 */
[----:B------:R-:W-:Y:S01]  /*1320*/  SHF.L.U32 R219, R89, 0x10, RZ ;  /* 0x0000001059db7819 */ /* 0x000fe200000006ff */
[----:B------:R-:W-:Y:S01]  /*1330*/  FADD.FTZ R69, R69, R84 ;  /* 0x0000005445457221 */ /* 0x000fe20000010000 */
[----:B------:R-:W-:Y:S01]  /*1340*/  SHF.L.U32 R222, R86, 0x10, RZ ;  /* 0x0000001056de7819 */ /* 0x000fe200000006ff */
[----:B------:R-:W-:Y:S01]  /*1350*/  FMUL.FTZ R86, R33, R218 ;  /* 0x000000da21567220 */ /* 0x000fe20000410000 */
[----:B--2---:R-:W-:Y:S01]  /*1360*/  FFMA.FTZ R71, R85, R84, R68 ;  /* 0x0000005455477223 */ /* 0x004fe20000010044 */
[----:B------:R-:W-:Y:S01]  /*1370*/  SHF.L.U32 R220, R220, 0x10, RZ ;  /* 0x00000010dcdc7819 */ /* 0x000fe200000006ff */
        /* <DEDUP_REMOVED lines=26> */
[----:B------:R-:W2:Y:S02]  /*1520*/  @P0 LDC.64 R72, c[0x0][0x438] ;  /* 0x00010e00ff480b82 */ /* 0x000ea40000000a00 */
[----:B------:R-:W-:Y:S01]  /*1530*/  FADD.FTZ R69, R69, R172 ;  /* 0x000000ac45457221 */ /* 0x000fe20000010000 */
[----:B------:R-:W-:-:S04]  /*1540*/  FFMA.FTZ R71, R174, R172, R71 ;  /* 0x000000acae477223 */ /* 0x000fc80000010047 */
[----:B------:R-:W1:Y:S04]  /*1550*/  SHFL.DOWN PT, R68, R69, 0x10, 0x1f ;  /* 0x0a001f0045447f89 */ /* 0x000e6800000e0000 */
[----:B------:R-:W0:Y:S01]  /*1560*/  SHFL.DOWN PT, R70, R71, 0x10, 0x1f ;  /* 0x0a001f0047467f89 */ /* 0x000e2200000e0000 */
[----:B--2---:R-:W-:-:S05]  /*1570*/  @P0 IMAD.WIDE.U32 R72, R167, 0x10, R72 ;  /* 0x00000010a7480825 */ /* 0x004fca00078e0048 */
[----:B------:R2:W5:Y:S01]  /*1580*/  @P0 LDG.E.128 R56, desc[UR4][R72.64] ;  /* 0x0000000448380981 */ /* 0x000562000c1e1d00 */
[----:B-1----:R-:W-:Y:S01]  /*1590*/  FADD.FTZ R68, R69, R68 ;  /* 0x0000004445447221 */ /* 0x002fe20000010000 */
[----:B0-----:R-:W-:-:S04]  /*15a0*/  FADD.FTZ R70, R71, R70 ;  /* 0x0000004647467221 */ /* 0x001fc80000010000 */
[----:B--2---:R-:W0:Y:S04]  /*15b0*/  SHFL.DOWN PT, R73, R68, 0x8, 0x1f ;  /* 0x09001f0044497f89 */ /* 0x004e2800000e0000 */
        /* <DEDUP_REMOVED lines=25> */
[C---:B------:R-:W-:Y:S01]  /*1750*/  @!P2 IADD3 R226, PT, PT, R221.reuse, 0x3000, RZ ;  /* 0x00003000dde2a810 */ /* 0x040fe20007ffe0ff */
[----:B------:R-:W-:Y:S01]  /*1760*/  BAR.SYNC.DEFER_BLOCKING 0x0 ;  /* 0x0000000000007b1d */ /* 0x000fe20000010000 */
[C---:B------:R-:W-:Y:S02]  /*1770*/  IADD3 R75, PT, PT, R221.reuse, 0x3030, RZ ;  /* 0x00003030dd4b7810 */ /* 0x040fe40007ffe0ff */
[----:B------:R-:W-:-:S03]  /*1780*/  @!P2 IADD3 R75, PT, PT, R221, 0x3010, RZ ;  /* 0x00003010dd4ba810 */ /* 0x000fc60007ffe0ff */
        /* <DEDUP_REMOVED lines=14> */
[----:B------:R-:W-:Y:S01]  /*1870*/  MOV R175, 0x3f800000 ;  /* 0x3f80000000af7802 */ /* 0x000fe20000000f00 */
        /* <DEDUP_REMOVED lines=49> */
[----:B----4-:R-:W-:-:S02]  /*1b90*/  PRMT R72, R55, 0x7632, R72 ;  /* 0x0000763237487816 */ /* 0x010fc40000000048 */
[C---:B------:R-:W-:Y:S02]  /*1ba0*/  PRMT R75, R54.reuse, 0x7632, R75 ;  /* 0x00007632364b7816 */ /* 0x040fe4000000004b */
[----:B------:R-:W-:Y:S02]  /*1bb0*/  PRMT R73, R54, 0x7632, R73 ;  /* 0x0000763236497816 */ /* 0x000fe40000000049 */
[C---:B------:R-:W-:Y:S02]  /*1bc0*/  PRMT R83, R53.reuse, 0x7632, R83 ;  /* 0x0000763235537816 */ /* 0x040fe40000000053 */
        /* <DEDUP_REMOVED lines=9> */
[-C--:B------:R-:W-:Y:S01]  /*1c60*/  FFMA.FTZ R77, R77, R177.reuse, R176 ;  /* 0x000000b14d4d7223 */ /* 0x080fe200000100b0 */
[C---:B-----5:R-:W-:Y:S01]  /*1c70*/  PRMT R72, R68.reuse, 0x7632, R72 ;  /* 0x0000763244487816 */ /* 0x060fe20000000048 */
[-CC-:B------:R-:W-:Y:S01]  /*1c80*/  FFMA.FTZ R213, R213, R177.reuse, R176.reuse ;  /* 0x000000b1d5d57223 */ /* 0x180fe200000100b0 */
[----:B------:R-:W-:Y:S01]  /*1c90*/  SHF.L.U32 R74, R68, 0x10, RZ ;  /* 0x00000010444a7819 */ /* 0x000fe200000006ff */
[-C--:B------:R-:W-:Y:S01]  /*1ca0*/  FFMA.FTZ R207, R207, R177.reuse, R176 ;  /* 0x000000b1cfcf7223 */ /* 0x080fe200000100b0 */
[----:B------:R-:W-:Y:S01]  /*1cb0*/  PRMT R68, R69, 0x7632, R68 ;  /* 0x0000763245447816 */ /* 0x000fe20000000044 */
[-CC-:B------:R-:W-:Y:S01]  /*1cc0*/  FFMA.FTZ R215, R215, R177.reuse, R176.reuse ;  /* 0x000000b1d7d77223 */ /* 0x180fe200000100b0 */
[----:B------:R-:W-:Y:S01]  /*1cd0*/  SHF.L.U32 R204, R69, 0x10, RZ ;  /* 0x0000001045cc7819 */ /* 0x000fe200000006ff */
[-CC-:B------:R-:W-:Y:S01]  /*1ce0*/  FFMA.FTZ R209, R209, R177.reuse, R176.reuse ;  /* 0x000000b1d1d17223 */ /* 0x180fe200000100b0 */
[-CC-:B------:R-:W-:Y:S01]  /*1cf0*/  FFMA.FTZ R205, R205, R177.reuse, R176.reuse ;  /* 0x000000b1cdcd7223 */ /* 0x180fe200000100b0 */
[-CC-:B------:R-:W-:Y:S01]  /*1d00*/  FFMA.FTZ R211, R211, R177.reuse, R176.reuse ;  /* 0x000000b1d3d37223 */ /* 0x180fe200000100b0 */
[C---:B------:R-:W-:Y:S01]  /*1d10*/  PRMT R69, R70.reuse, 0x7632, R69 ;  /* 0x0000763246457816 */ /* 0x040fe20000000045 */
[----:B------:R-:W-:Y:S01]  /*1d20*/  FFMA.FTZ R185, R185, R177, R176 ;  /* 0x000000b1b9b97223 */ /* 0x000fe200000100b0 */
[----:B------:R-:W-:Y:S01]  /*1d30*/  SHF.L.U32 R206, R70, 0x10, RZ ;  /* 0x0000001046ce7819 */ /* 0x000fe200000006ff */
[----:B------:R-:W-:Y:S01]  /*1d40*/  FADD.FTZ R77, R76, -R77 ;  /* 0x8000004d4c4d7221 */ /* 0x000fe20000010000 */
[C---:B------:R-:W-:Y:S01]  /*1d50*/  PRMT R70, R71.reuse, 0x7632, R70 ;  /* 0x0000763247467816 */ /* 0x040fe20000000046 */
[----:B------:R-:W-:Y:S01]  /*1d60*/  FADD.FTZ R213, R180, -R213 ;  /* 0x800000d5b4d57221 */ /* 0x000fe20000010000 */
[----:B------:R-:W-:Y:S01]  /*1d70*/  FADD.FTZ R207, R80, -R207 ;  /* 0x800000cf50cf7221 */ /* 0x000fe20000010000 */
[----:B------:R-:W-:Y:S01]  /*1d80*/  FADD.FTZ R215, R182, -R215 ;  /* 0x800000d7b6d77221 */ /* 0x000fe20000010000 */
[----:B------:R-:W-:Y:S01]  /*1d90*/  FADD.FTZ R209, R82, -R209 ;  /* 0x800000d152d17221 */ /* 0x000fe20000010000 */
[----:B------:R-:W-:Y:S01]  /*1da0*/  FADD.FTZ R205, R184, -R205 ;  /* 0x800000cdb8cd7221 */ /* 0x000fe20000010000 */
[----:B------:R-:W-:Y:S01]  /*1db0*/  FADD.FTZ R211, R178, -R211 ;  /* 0x800000d3b2d37221 */ /* 0x000fe20000010000 */
[----:B------:R-:W-:Y:S01]  /*1dc0*/  FADD.FTZ R185, R202, -R185 ;  /* 0x800000b9cab97221 */ /* 0x000fe20000010000 */
[----:B------:R-:W-:Y:S01]  /*1dd0*/  SHF.L.U32 R75, R68, 0x10, RZ ;  /* 0x00000010444b7819 */ /* 0x000fe200000006ff */
[C---:B------:R-:W-:Y:S01]  /*1de0*/  FMUL.FTZ R68, R164.reuse, R77 ;  /* 0x0000004da4447220 */ /* 0x040fe20000410000 */
[----:B------:R-:W-:Y:S01]  /*1df0*/  SHF.L.U32 R208, R71, 0x10, RZ ;  /* 0x0000001047d07819 */ /* 0x000fe200000006ff */
[----:B------:R-:W-:Y:S01]  /*1e00*/  FMUL.FTZ R76, R164, R215 ;  /* 0x000000d7a44c7220 */ /* 0x000fe20000410000 */
[----:B------:R-:W-:Y:S01]  /*1e10*/  SHF.L.U32 R217, R70, 0x10, RZ ;  /* 0x0000001046d97819 */ /* 0x000fe200000006ff */
[----:B------:R-:W-:Y:S01]  /*1e20*/  FMUL.FTZ R70, R164, R213 ;  /* 0x000000d5a4467220 */ /* 0x000fe20000410000 */
[----:B------:R-:W-:Y:S01]  /*1e30*/  SHF.L.U32 R71, R72, 0x10, RZ ;  /* 0x0000001048477819 */ /* 0x000fe200000006ff */
[C---:B------:R-:W-:Y:S01]  /*1e40*/  FMUL.FTZ R72, R164.reuse, R207 ;  /* 0x000000cfa4487220 */ /* 0x040fe20000410000 */
[C---:B------:R-:W-:Y:S01]  /*1e50*/  FMUL.FTZ R80, R164.reuse, R209 ;  /* 0x000000d1a4507220 */ /* 0x040fe20000410000 */
[C---:B------:R-:W-:Y:S01]  /*1e60*/  FMUL.FTZ R82, R164.reuse, R205 ;  /* 0x000000cda4527220 */ /* 0x040fe20000410000 */
[C---:B------:R-:W-:Y:S01]  /*1e70*/  FMUL.FTZ R178, R164.reuse, R211 ;  /* 0x000000d3a4b27220 */ /* 0x040fe20000410000 */
[----:B------:R-:W-:Y:S01]  /*1e80*/  SHF.L.U32 R81, R69, 0x10, RZ ;  /* 0x0000001045517819 */ /* 0x000fe200000006ff */
        /* <DEDUP_REMOVED lines=23> */
[----:B------:R-:W-:Y:S01]  /*2000*/  FMUL.FTZ R183, R77, R206 ;  /* 0x000000ce4db77220 */ /* 0x000fe20000410000 */
[----:B------:R-:W-:Y:S01]  /*2010*/  F2FP.BF16.F32.PACK_AB R70, R71, R70 ;  /* 0x000000464746723e */ /* 0x000fe200000010ff */
[----:B------:R-:W-:Y:S01]  /*2020*/  FMUL.FTZ R182, R82, R81 ;  /* 0x0000005152b67220 */ /* 0x000fe20000410000 */
[----:B------:R-:W-:Y:S01]  /*2030*/  FMUL.FTZ R184, R184, R217 ;  /* 0x000000d9b8b87220 */ /* 0x000fe20000410000 */
[----:B------:R-:W-:-:S02]  /*2040*/  F2FP.BF16.F32.PACK_AB R69, R76, R73 ;  /* 0x000000494c45723e */ /* 0x000fc400000010ff */
[----:B------:R-:W-:Y:S01]  /*2050*/  F2FP.BF16.F32.PACK_AB R71, R72, R83 ;  /* 0x000000534847723e */ /* 0x000fe200000010ff */
[----:B------:R-:W-:Y:S06]  /*2060*/  BRA `(.L_x_2166) ;  /* 0x0000000400107947 */ /* 0x000fec0003800000 */
.L_x_2165:
        /* <DEDUP_REMOVED lines=10> */
[----:B------:R-:W-:Y:S01]  /*2110*/  PRMT R66, R70, 0x7632, R66 ;  /* 0x0000763246427816 */ /* 0x000fe20000000042 */
[----:B------:R-:W-:Y:S01]  /*2120*/  FADD.FTZ R213, R180, -R213 ;  /* 0x800000d5b4d57221 */ /* 0x000fe20000010000 */
[----:B------:R-:W-:Y:S01]  /*2130*/  FADD.FTZ R207, R80, -R207 ;  /* 0x800000cf50cf7221 */ /* 0x000fe20000010000 */
[----:B------:R-:W-:Y:S01]  /*2140*/  FADD.FTZ R215, R182, -R215 ;  /* 0x800000d7b6d77221 */ /* 0x000fe20000010000 */
[----:B------:R-:W-:Y:S01]  /*2150*/  FADD.FTZ R209, R82, -R209 ;  /* 0x800000d152d17221 */ /* 0x000fe20000010000 */
[----:B------:R-:W-:Y:S01]  /*2160*/  FADD.FTZ R205, R184, -R205 ;  /* 0x800000cdb8cd7221 */ /* 0x000fe20000010000 */
[C---:B------:R-:W-:Y:S01]  /*2170*/  PRMT R65, R69.reuse, 0x7632, R65 ;  /* 0x0000763245417816 */ /* 0x040fe20000000041 */
[----:B------:R-:W-:Y:S01]  /*2180*/  FADD.FTZ R211, R178, -R211 ;  /* 0x800000d3b2d37221 */ /* 0x000fe20000010000 */
[----:B------:R-:W-:Y:S01]  /*2190*/  SHF.L.U32 R72, R69, 0x10, RZ ;  /* 0x0000001045487819 */ /* 0x000fe200000006ff */
[----:B------:R-:W-:Y:S01]  /*21a0*/  FADD.FTZ R185, R202, -R185 ;  /* 0x800000b9cab97221 */ /* 0x000fe20000010000 */
[----:B------:R-:W-:Y:S01]  /*21b0*/  PRMT R67, R71, 0x7632, R67 ;  /* 0x0000763247437816 */ /* 0x000fe20000000043 */
        /* <DEDUP_REMOVED lines=20> */
[----:B------:R-:W-:Y:S01]  /*2300*/  F2FP.BF16.F32.PACK_AB R65, R215, R66 ;  /* 0x00000042d741723e */ /* 0x000fe200000010ff */
[-C--:B------:R-:W-:Y:S01]  /*2310*/  FMUL.FTZ R77, R80, R175.reuse ;  /* 0x000000af504d7220 */ /* 0x080fe20000410000 */
[C---:B------:R-:W-:Y:S01]  /*2320*/  F2FP.BF16.F32.PACK_AB R66, R205.reuse, R76 ;  /* 0x0000004ccd42723e */ /* 0x040fe200000010ff */
        /* <DEDUP_REMOVED lines=20> */
[----:B------:R-:W-:-:S02]  /*2470*/  F2FP.BF16.F32.PACK_AB R64, R213, R64 ;  /* 0x00000040d540723e */ /* 0x000fc400000010ff */
[----:B------:R-:W-:Y:S02]  /*2480*/  F2FP.BF16.F32.PACK_AB R67, R82, R80 ;  /* 0x000000505243723e */ /* 0x000fe400000010ff */
[----:B------:R-:W-:Y:S02]  /*2490*/  F2FP.BF16.F32.PACK_AB R70, R73, R70 ;  /* 0x000000464946723e */ /* 0x000fe400000010ff */
[----:B------:R-:W-:-:S07]  /*24a0*/  F2FP.BF16.F32.PACK_AB R71, R202, R77 ;  /* 0x0000004dca47723e */ /* 0x000fce00000010ff */
.L_x_2166:
        /* <DEDUP_REMOVED lines=17> */
[C---:B0----5:R-:W-:Y:S01]  /*25c0*/  PRMT R68, R75.reuse, 0x7632, R68 ;  /* 0x000076324b447816 */ /* 0x061fe20000000044 */
[----:B------:R-:W-:Y:S01]  /*25d0*/  FADD.FTZ R201, R192, -R201 ;  /* 0x800000c9c0c97221 */ /* 0x000fe20000010000 */
[----:B------:R-:W-:Y:S01]  /*25e0*/  PRMT R64, R72, 0x7632, R64 ;  /* 0x0000763248407816 */ /* 0x000fe20000000040 */
[----:B------:R-:W-:Y:S01]  /*25f0*/  FADD.FTZ R195, R196, -R195 ;  /* 0x800000c3c4c37221 */ /* 0x000fe20000010000 */
[----:B------:R-:W-:Y:S01]  /*2600*/  PRMT R66, R74, 0x7632, R66 ;  /* 0x000076324a427816 */ /* 0x000fe20000000042 */
[----:B------:R-:W-:Y:S01]  /*2610*/  FADD.FTZ R203, R200, -R203 ;  /* 0x800000cbc8cb7221 */ /* 0x000fe20000010000 */
[----:B------:R-:W-:Y:S01]  /*2620*/  FADD.FTZ R199, R198, -R199 ;  /* 0x800000c7c6c77221 */ /* 0x000fe20000010000 */
[----:B------:R-:W-:Y:S01]  /*2630*/  FADD.FTZ R197, R190, -R197 ;  /* 0x800000c5bec57221 */ /* 0x000fe20000010000 */
[----:B------:R-:W-:Y:S01]  /*2640*/  FADD.FTZ R193, R188, -R193 ;  /* 0x800000c1bcc17221 */ /* 0x000fe20000010000 */
[----:B------:R-:W-:Y:S01]  /*2650*/  FADD.FTZ R67, R194, -R191 ;  /* 0x800000bfc2437221 */ /* 0x000fe20000010000 */
[----:B------:R-:W-:Y:S01]  /*2660*/  FADD.FTZ R69, R186, -R189 ;  /* 0x800000bdba457221 */ /* 0x000fe20000010000 */
[----:B------:R-:W-:Y:S01]  /*2670*/  SHF.L.U32 R202, R75, 0x10, RZ ;  /* 0x000000104bca7819 */ /* 0x000fe200000006ff */
[----:B------:R-:W-:Y:S01]  /*2680*/  FMUL.FTZ R201, R164, R201 ;  /* 0x000000c9a4c97220 */ /* 0x000fe20000410000 */
[----:B------:R-:W-:Y:S01]  /*2690*/  SHF.L.U32 R205, R68, 0x10, RZ ;  /* 0x0000001044cd7819 */ /* 0x000fe200000006ff */
[C---:B------:R-:W-:Y:S01]  /*26a0*/  FMUL.FTZ R68, R164.reuse, R195 ;  /* 0x000000c3a4447220 */ /* 0x040fe20000410000 */
[C---:B------:R-:W-:Y:S01]  /*26b0*/  PRMT R65, R73.reuse, 0x7632, R65 ;  /* 0x0000763249417816 */ /* 0x040fe20000000041 */
[----:B------:R-:W-:Y:S01]  /*26c0*/  FMUL.FTZ R197, R164, R197 ;  /* 0x000000c5a4c57220 */ /* 0x000fe20000410000 */
[----:B------:R-:W-:Y:S01]  /*26d0*/  SHF.L.U32 R189, R64, 0x10, RZ ;  /* 0x0000001040bd7819 */ /* 0x000fe200000006ff */
[----:B------:R-:W-:Y:S01]  /*26e0*/  FMUL.FTZ R64, R164, R203 ;  /* 0x000000cba4407220 */ /* 0x000fe20000410000 */
        /* <DEDUP_REMOVED lines=14> */
[-C--:B------:R-:W-:Y:S01]  /*27d0*/  FMUL.FTZ R81, R192, R175.reuse ;  /* 0x000000afc0517220 */ /* 0x080fe20000410000 */
[----:B------:R-:W-:Y:S01]  /*27e0*/  FMUL.FTZ R194, R83, R175 ;  /* 0x000000af53c27220 */ /* 0x000fe20000410000 */
[----:B------:R-:W-:Y:S01]  /*27f0*/  F2FP.BF16.F32.PACK_AB R65, R197, R66 ;  /* 0x00000042c541723e */ /* 0x000fe200000010ff */
[----:B------:R-:W-:Y:S01]  /*2800*/  FMUL.FTZ R189, R70, R189 ;  /* 0x000000bd46bd7220 */ /* 0x000fe20000410000 */
        /* <DEDUP_REMOVED lines=18> */
[----:B------:R-:W-:-:S02]  /*2930*/  F2FP.BF16.F32.PACK_AB R69, R74, R71 ;  /* 0x000000474a45723e */ /* 0x000fc400000010ff */
[----:B------:R-:W-:Y:S02]  /*2940*/  F2FP.BF16.F32.PACK_AB R64, R201, R64 ;  /* 0x00000040c940723e */ /* 0x000fe400000010ff */
[----:B------:R-:W-:Y:S02]  /*2950*/  F2FP.BF16.F32.PACK_AB R67, R83, R192 ;  /* 0x000000c05343723e */ /* 0x000fe400000010ff */
[----:B------:R-:W-:Y:S02]  /*2960*/  F2FP.BF16.F32.PACK_AB R70, R73, R70 ;  /* 0x000000464946723e */ /* 0x000fe400000010ff */
[----:B------:R-:W-:Y:S01]  /*2970*/  F2FP.BF16.F32.PACK_AB R71, R194, R81 ;  /* 0x00000051c247723e */ /* 0x000fe200000010ff */
[----:B------:R-:W-:Y:S06]  /*2980*/  BRA `(.L_x_2168) ;  /* 0x0000000400007947 */ /* 0x000fec0003800000 */
.L_x_2167:
[-CC-:B------:R-:W-:Y:S01]  /*2990*/  FFMA.FTZ R203, R203, R177.reuse, R176.reuse ;  /* 0x000000b1cbcb7223 */ /* 0x180fe200000100b0 */
[-CC-:B------:R-:W-:Y:S01]  /*29a0*/  FFMA.FTZ R201, R201, R177.reuse, R176.reuse ;  /* 0x000000b1c9c97223 */ /* 0x180fe200000100b0 */
[-CC-:B------:R-:W-:Y:S01]  /*29b0*/  FFMA.FTZ R199, R199, R177.reuse, R176.reuse ;  /* 0x000000b1c7c77223 */ /* 0x180fe200000100b0 */
[-CC-:B------:R-:W-:Y:S01]  /*29c0*/  FFMA.FTZ R197, R197, R177.reuse, R176.reuse ;  /* 0x000000b1c5c57223 */ /* 0x180fe200000100b0 */
[-CC-:B------:R-:W-:Y:S01]  /*29d0*/  FFMA.FTZ R195, R195, R177.reuse, R176.reuse ;  /* 0x000000b1c3c37223 */ /* 0x180fe200000100b0 */
[-CC-:B------:R-:W-:Y:S01]  /*29e0*/  FFMA.FTZ R191, R191, R177.reuse, R176.reuse ;  /* 0x000000b1bfbf7223 */ /* 0x180fe200000100b0 */
[-C--:B------:R-:W-:Y:S01]  /*29f0*/  FFMA.FTZ R189, R189, R177.reuse, R176 ;  /* 0x000000b1bdbd7223 */ /* 0x080fe200000100b0 */
[----:B0----5:R-:W-:Y:S01]  /*2a00*/  PRMT R68, R72, 0x7632, R68 ;  /* 0x0000763248447816 */ /* 0x021fe20000000044 */
[----:B------:R-:W-:Y:S01]  /*2a10*/  FFMA.FTZ R193, R193, R177, R176 ;  /* 0x000000b1c1c17223 */ /* 0x000fe200000100b0 */
[----:B------:R-:W-:Y:S01]  /*2a20*/  PRMT R70, R74, 0x7632, R70 ;  /* 0x000076324a467816 */ /* 0x000fe20000000046 */
        /* <DEDUP_REMOVED lines=8> */
[----:B------:R-:W-:Y:S01]  /*2ab0*/  FADD.FTZ R81, R186, -R189 ;  /* 0x800000bdba517221 */ /* 0x000fe20000010000 */
[C---:B------:R-:W-:Y:S01]  /*2ac0*/  PRMT R73, R75.reuse, 0x7632, R73 ;  /* 0x000076324b497816 */ /* 0x040fe20000000049 */
[----:B------:R-:W-:Y:S01]  /*2ad0*/  FADD.FTZ R193, R188, -R193 ;  /* 0x800000c1bcc17221 */ /* 0x000fe20000010000 */
[----:B------:R-:W-:Y:S01]  /*2ae0*/  SHF.L.U32 R204, R75, 0x10, RZ ;  /* 0x000000104bcc7819 */ /* 0x000fe200000006ff */
[----:B------:R-:W-:Y:S01]  /*2af0*/  FMUL.FTZ R82, R164, R197 ;  /* 0x000000c5a4527220 */ /* 0x000fe20000410000 */
[----:B------:R-:W-:Y:S01]  /*2b00*/  SHF.L.U32 R189, R68, 0x10, RZ ;  /* 0x0000001044bd7819 */ /* 0x000fe200000006ff */
[----:B------:R-:W-:Y:S01]  /*2b10*/  FMUL.FTZ R68, R164, R203 ;  /* 0x000000cba4447220 */ /* 0x000fe20000410000 */
[----:B------:R-:W-:Y:S01]  /*2b20*/  SHF.L.U32 R202, R74, 0x10, RZ ;  /* 0x000000104aca7819 */ /* 0x000fe200000006ff */
[----:B------:R-:W-:Y:S01]  /*2b30*/  FMUL.FTZ R74, R164, R199 ;  /* 0x000000c7a44a7220 */ /* 0x000fe20000410000 */
[----:B------:R-:W-:Y:S01]  /*2b40*/  SHF.L.U32 R75, R70, 0x10, RZ ;  /* 0x00000010464b7819 */ /* 0x000fe200000006ff */
[C---:B------:R-:W-:Y:S01]  /*2b50*/  FMUL.FTZ R70, R164.reuse, R201 ;  /* 0x000000c9a4467220 */ /* 0x040fe20000410000 */
[C---:B------:R-:W-:Y:S01]  /*2b60*/  FMUL.FTZ R186, R164.reuse, R195 ;  /* 0x000000c3a4ba7220 */ /* 0x040fe20000410000 */
[----:B------:R-:W-:Y:S01]  /*2b70*/  FMUL.FTZ R190, R164, R71 ;  /* 0x00000047a4be7220 */ /* 0x000fe20000410000 */
[----:B------:R-:W-:Y:S01]  /*2b80*/  SHF.L.U32 R72, R72, 0x10, RZ ;  /* 0x0000001048487819 */ /* 0x000fe200000006ff */
[C---:B------:R-:W-:Y:S01]  /*2b90*/  FMUL.FTZ R188, R164.reuse, R193 ;  /* 0x000000c1a4bc7220 */ /* 0x040fe20000410000 */
[----:B------:R-:W-:Y:S01]  /*2ba0*/  SHF.L.U32 R191, R69, 0x10, RZ ;  /* 0x0000001045bf7819 */ /* 0x000fe200000006ff */
[----:B------:R-:W-:Y:S01]  /*2bb0*/  FMUL.FTZ R192, R164, R81 ;  /* 0x00000051a4c07220 */ /* 0x000fe20000410000 */
[-C--:B------:R-:W-:Y:S01]  /*2bc0*/  FMUL.FTZ R69, R68, R175.reuse ;  /* 0x000000af44457220 */ /* 0x080fe20000410000 */
[----:B------:R-:W-:Y:S01]  /*2bd0*/  SHF.L.U32 R83, R73, 0x10, RZ ;  /* 0x0000001049537819 */ /* 0x000fe200000006ff */
        /* <DEDUP_REMOVED lines=26> */
[----:B------:R-:W-:-:S07]  /*2d80*/  F2FP.BF16.F32.PACK_AB R71, R72, R81 ;  /* 0x000000514847723e */ /* 0x000fce00000010ff */
.L_x_2168:
        /* <DEDUP_REMOVED lines=23> */
[----:B-----5:R-:W-:Y:S01]  /*2f00*/  PRMT R69, R73, 0x7632, R69 ;  /* 0x0000763249457816 */ /* 0x020fe20000000045 */
[----:B------:R-:W-:Y:S01]  /*2f10*/  FADD.FTZ R171, R171, -R68 ;  /* 0x80000044abab7221 */ /* 0x000fe20000010000 */
[----:B------:R-:W-:Y:S01]  /*2f20*/  SHF.L.U32 R78, R73, 0x10, RZ ;  /* 0x00000010494e7819 */ /* 0x000fe200000006ff */
[----:B------:R-:W-:Y:S01]  /*2f30*/  FMUL.FTZ R68, R164, R87 ;  /* 0x00000057a4447220 */ /* 0x000fe20000410000 */
[----:B------:R-:W-:Y:S01]  /*2f40*/  PRMT R65, R72, 0x7632, R65 ;  /* 0x0000763248417816 */ /* 0x000fe20000000041 */
[----:B------:R-:W-:Y:S01]  /*2f50*/  FMUL.FTZ R73, R164, R71 ;  /* 0x00000047a4497220 */ /* 0x000fe20000410000 */
[----:B------:R-:W-:Y:S01]  /*2f60*/  PRMT R70, R74, 0x7632, R70 ;  /* 0x000076324a467816 */ /* 0x000fe20000000046 */
[C---:B------:R-:W-:Y:S01]  /*2f70*/  FMUL.FTZ R66, R164.reuse, R67 ;  /* 0x00000043a4427220 */ /* 0x040fe20000410000 */
[C---:B------:R-:W-:Y:S01]  /*2f80*/  PRMT R80, R75.reuse, 0x7632, R80 ;  /* 0x000076324b507816 */ /* 0x040fe20000000050 */
[----:B------:R-:W-:Y:S01]  /*2f90*/  FMUL.FTZ R64, R164, R85 ;  /* 0x00000055a4407220 */ /* 0x000fe20000410000 */
[----:B------:R-:W-:Y:S01]  /*2fa0*/  SHF.L.U32 R82, R74, 0x10, RZ ;  /* 0x000000104a527819 */ /* 0x000fe200000006ff */
[C---:B------:R-:W-:Y:S01]  /*2fb0*/  FMUL.FTZ R74, R164.reuse, R91 ;  /* 0x0000005ba44a7220 */ /* 0x040fe20000410000 */
[C---:B------:R-:W-:Y:S01]  /*2fc0*/  FMUL.FTZ R81, R164.reuse, R79 ;  /* 0x0000004fa4517220 */ /* 0x040fe20000410000 */
        /* <DEDUP_REMOVED lines=33> */
[----:B------:R-:W-:Y:S01]  /*31e0*/  F2FP.BF16.F32.PACK_AB R66, R81, R74 ;  /* 0x0000004a5142723e */ /* 0x000fe200000010ff */
[----:B------:R-:W-:Y:S01]  /*31f0*/  FMUL.FTZ R74, R67, R72 ;  /* 0x00000048434a7220 */ /* 0x000fe20000410000 */
[----:B------:R-:W-:Y:S02]  /*3200*/  F2FP.BF16.F32.PACK_AB R68, R69, R68 ;  /* 0x000000444544723e */ /* 0x000fe400000010ff */
[----:B------:R-:W-:Y:S02]  /*3210*/  F2FP.BF16.F32.PACK_AB R69, R70, R71 ;  /* 0x000000474645723e */ /* 0x000fe400000010ff */
[----:B------:R-:W-:Y:S02]  /*3220*/  F2FP.BF16.F32.PACK_AB R67, R177, R86 ;  /* 0x00000056b143723e */ /* 0x000fe400000010ff */
[----:B------:R-:W-:Y:S02]  /*3230*/  F2FP.BF16.F32.PACK_AB R70, R84, R73 ;  /* 0x000000495446723e */ /* 0x000fe400000010ff */
[----:B------:R-:W-:Y:S01]  /*3240*/  F2FP.BF16.F32.PACK_AB R71, R90, R175 ;  /* 0x000000af5a47723e */ /* 0x000fe200000010ff */
[----:B------:R-:W-:Y:S06]  /*3250*/  BRA `(.L_x_2170) ;  /* 0x0000000400007947 */ /* 0x000fec0003800000 */
.L_x_2169:
[-CC-:B------:R-:W-:Y:S01]  /*3260*/  FFMA.FTZ R85, R85, R177.reuse, R176.reuse ;  /* 0x000000b155557223 */ /* 0x180fe200000100b0 */
[-CC-:B0-----:R-:W-:Y:S01]  /*3270*/  FFMA.FTZ R69, R88, R177.reuse, R176.reuse ;  /* 0x000000b158457223 */ /* 0x181fe200000100b0 */
        /* <DEDUP_REMOVED lines=15> */
[----:B------:R-:W-:Y:S01]  /*3370*/  PRMT R81, R74, 0x7632, R81 ;  /* 0x000076324a517816 */ /* 0x000fe20000000051 */
[----:B------:R-:W-:Y:S01]  /*3380*/  FMUL.FTZ R68, R164, R85 ;  /* 0x00000055a4447220 */ /* 0x000fe20000410000 */
[----:B------:R-:W-:Y:S01]  /*3390*/  SHF.L.U32 R88, R74, 0x10, RZ ;  /* 0x000000104a587819 */ /* 0x000fe200000006ff */
[C---:B------:R-:W-:Y:S01]  /*33a0*/  FMUL.FTZ R74, R164.reuse, R69 ;  /* 0x00000045a44a7220 */ /* 0x040fe20000410000 */
[----:B------:R-:W-:Y:S01]  /*33b0*/  PRMT R79, R73, 0x7632, R79 ;  /* 0x00007632494f7816 */ /* 0x000fe2000000004f */
[C---:B------:R-:W-:Y:S01]  /*33c0*/  FMUL.FTZ R80, R164.reuse, R87 ;  /* 0x00000057a4507220 */ /* 0x040fe20000410000 */
[----:B------:R-:W-:Y:S01]  /*33d0*/  FMUL.FTZ R84, R164, R71 ;  /* 0x00000047a4547220 */ /* 0x000fe20000410000 */
[----:B------:R-:W-:Y:S01]  /*33e0*/  SHF.L.U32 R72, R72, 0x10, RZ ;  /* 0x0000001048487819 */ /* 0x000fe200000006ff */
[C---:B------:R-:W-:Y:S01]  /*33f0*/  FMUL.FTZ R86, R164.reuse, R91 ;  /* 0x0000005ba4567220 */ /* 0x040fe20000410000 */
[C---:B------:R-:W-:Y:S01]  /*3400*/  PRMT R89, R75.reuse, 0x7632, R89 ;  /* 0x000076324b597816 */ /* 0x040fe20000000059 */
[C---:B------:R-:W-:Y:S01]  /*3410*/  FMUL.FTZ R90, R164.reuse, R83 ;  /* 0x00000053a45a7220 */ /* 0x040fe20000410000 */
[----:B------:R-:W-:Y:S01]  /*3420*/  SHF.L.U32 R170, R75, 0x10, RZ ;  /* 0x000000104baa7819 */ /* 0x000fe200000006ff */
[C---:B------:R-:W-:Y:S01]  /*3430*/  FMUL.FTZ R166, R164.reuse, R171 ;  /* 0x000000aba4a67220 */ /* 0x040fe20000410000 */
[----:B------:R-:W-:Y:S01]  /*3440*/  FMUL.FTZ R164, R164, R177 ;  /* 0x000000b1a4a47220 */ /* 0x000fe20000410000 */
        /* <DEDUP_REMOVED lines=33> */
.L_x_2170:
[----:B------:R-:W0:Y:S01]  /*3660*/  @P0 LDC.64 R72, c[0x0][0x478] ;  /* 0x00011e00ff480b82 */ /* 0x000e220000000a00 */
[----:B------:R-:W-:-:S04]  /*3670*/  IMAD.WIDE.U32 R76, R165, 0x10, R76 ;  /* 0x00000010a54c7825 */ /* 0x000fc800078e004c */
[----:B0-----:R-:W-:-:S05]  /*3680*/  @P0 IMAD.WIDE.U32 R72, R165, 0x10, R72 ;  /* 0x00000010a5480825 */ /* 0x001fca00078e0048 */
[----:B------:R0:W-:Y:S04]  /*3690*/  @P0 STG.E.128 desc[UR4][R72.64], R64 ;  /* 0x0000004048000986 */ /* 0x0001e8000c101d04 */
[----:B------:R0:W-:Y:S01]  /*36a0*/  STG.E.128 desc[UR4][R76.64], R68 ;  /* 0x000000444c007986 */ /* 0x0001e2000c101d04 */
[----:B------:R-:W-:Y:S05]  /*36b0*/  BRA `(.L_x_2171) ;  /* 0x0000001c00bc7947 */ /* 0x000fea0003800000 */
.L_x_2164:
        /* <DEDUP_REMOVED lines=11> */
[----:B------:R-:W-:Y:S01]  /*3770*/  FADD.FTZ R204, R180, -R213 ;  /* 0x800000d5b4cc7221 */ /* 0x000fe20000010000 */
[----:B------:R-:W-:Y:S01]  /*3780*/  SHF.L.U32 R73, R73, 0x10, RZ ;  /* 0x0000001049497819 */ /* 0x000fe200000006ff */
[----:B------:R-:W-:Y:S01]  /*3790*/  FADD.FTZ R76, R76, -R77 ;  /* 0x8000004d4c4c7221 */ /* 0x000fe20000010000 */
[----:B------:R-:W-:Y:S01]  /*37a0*/  FADD.FTZ R180, R184, -R205 ;  /* 0x800000cdb8b47221 */ /* 0x000fe20000010000 */
[-CC-:B------:R-:W-:Y:S01]  /*37b0*/  FFMA.FTZ R209, R209, R177.reuse, R176.reuse ;  /* 0x000000b1d1d17223 */ /* 0x180fe200000100b0 */
[----:B------:R-:W-:Y:S01]  /*37c0*/  SHF.L.U32 R75, R83, 0x10, RZ ;  /* 0x00000010534b7819 */ /* 0x000fe200000006ff */
[----:B------:R-:W-:Y:S01]  /*37d0*/  FADD.FTZ R215, R182, -R215 ;  /* 0x800000d7b6d77221 */ /* 0x000fe20000010000 */
[----:B------:R-:W-:Y:S01]  /*37e0*/  SHF.L.U32 R77, R72, 0x10, RZ ;  /* 0x00000010484d7819 */ /* 0x000fe200000006ff */
[----:B------:R-:W-:Y:S01]  /*37f0*/  FADD.FTZ R184, R202, -R185 ;  /* 0x800000b9cab87221 */ /* 0x000fe20000010000 */
[-C--:B------:R-:W-:Y:S01]  /*3800*/  FFMA.FTZ R211, R211, R177.reuse, R176 ;  /* 0x000000b1d3d37223 */ /* 0x080fe200000100b0 */
[----:B------:R-:W-:Y:S01]  /*3810*/  PRMT R72, R52, 0x7632, R72 ;  /* 0x0000763234487816 */ /* 0x000fe20000000048 */
[----:B------:R-:W-:Y:S01]  /*3820*/  FFMA.FTZ R207, R207, R177, R176 ;  /* 0x000000b1cfcf7223 */ /* 0x000fe200000100b0 */
[----:B------:R-:W-:Y:S01]  /*3830*/  FFMA.FTZ R180, R164, R180, R73 ;  /* 0x000000b4a4b47223 */ /* 0x000fe20000010049 */
[----:B------:R-:W-:Y:S01]  /*3840*/  FADD.FTZ R182, R82, -R209 ;  /* 0x800000d152b67221 */ /* 0x000fe20000010000 */
[----:B------:R-:W-:Y:S01]  /*3850*/  SHF.L.U32 R73, R52, 0x10, RZ ;  /* 0x0000001034497819 */ /* 0x000fe200000006ff */
        /* <DEDUP_REMOVED lines=10> */
[----:B-----5:R-:W-:Y:S01]  /*3900*/  PRMT R74, R68, 0x7632, R74 ;  /* 0x00007632444a7816 */ /* 0x020fe2000000004a */
[C---:B------:R-:W-:Y:S01]  /*3910*/  FFMA.FTZ R182, R164.reuse, R206, R181 ;  /* 0x000000cea4b67223 */ /* 0x040fe200000100b5 */
[----:B------:R-:W-:Y:S01]  /*3920*/  PRMT R81, R69, 0x7632, R81 ;  /* 0x0000763245517816 */ /* 0x000fe20000000051 */
[C---:B------:R-:W-:Y:S01]  /*3930*/  FFMA.FTZ R76, R164.reuse, R204, R75 ;  /* 0x000000cca44c7223 */ /* 0x040fe2000001004b */
[----:B------:R-:W-:Y:S01]  /*3940*/  FFMA.FTZ R80, R164, R80, R77 ;  /* 0x00000050a4507223 */ /* 0x000fe2000001004d */
        /* <DEDUP_REMOVED lines=39> */
.L_x_2172:
[-CC-:B------:R-:W-:Y:S01]  /*3bc0*/  FFMA.FTZ R215, R215, R177.reuse, R176.reuse ;  /* 0x000000b1d7d77223 */ /* 0x180fe200000100b0 */
[-CC-:B------:R-:W-:Y:S01]  /*3bd0*/  FFMA.FTZ R185, R185, R177.reuse, R176.reuse ;  /* 0x000000b1b9b97223 */ /* 0x180fe200000100b0 */
[----:B------:R-:W-:Y:S01]  /*3be0*/  SHF.L.U32 R65, R74, 0x10, RZ ;  /* 0x000000104a417819 */ /* 0x000fe200000006ff */
[-C--:B------:R-:W-:Y:S01]  /*3bf0*/  FFMA.FTZ R77, R77, R177.reuse, R176 ;  /* 0x000000b14d4d7223 */ /* 0x080fe200000100b0 */
[----:B------:R-:W-:Y:S01]  /*3c00*/  SHF.L.U32 R72, R72, 0x10, RZ ;  /* 0x0000001048487819 */ /* 0x000fe200000006ff */
[----:B------:R-:W-:Y:S01]  /*3c10*/  FADD.FTZ R66, R182, -R215 ;  /* 0x800000d7b6427221 */ /* 0x000fe20000010000 */
[----:B------:R-:W-:Y:S01]  /*3c20*/  FADD.FTZ R185, R202, -R185 ;  /* 0x800000b9cab97221 */ /* 0x000fe20000010000 */
[----:B------:R-:W-:Y:S01]  /*3c30*/  PRMT R64, R52, 0x7632, R64 ;  /* 0x0000763234407816 */ /* 0x000fe20000000040 */
[-CC-:B------:R-:W-:Y:S01]  /*3c40*/  FFMA.FTZ R213, R213, R177.reuse, R176.reuse ;  /* 0x000000b1d5d57223 */ /* 0x180fe200000100b0 */
[-CC-:B------:R-:W-:Y:S01]  /*3c50*/  FFMA.FTZ R207, R207, R177.reuse, R176.reuse ;  /* 0x000000b1cfcf7223 */ /* 0x180fe200000100b0 */
[-CC-:B------:R-:W-:Y:S01]  /*3c60*/  FFMA.FTZ R209, R209, R177.reuse, R176.reuse ;  /* 0x000000b1d1d17223 */ /* 0x180fe200000100b0 */
[----:B------:R-:W-:Y:S01]  /*3c70*/  FFMA.FTZ R205, R205, R177, R176 ;  /* 0x000000b1cdcd7223 */ /* 0x000fe200000100b0 */
[C---:B------:R-:W-:Y:S01]  /*3c80*/  FFMA.FTZ R66, R164.reuse, R66, R65 ;  /* 0x00000042a4427223 */ /* 0x040fe20000010041 */
[----:B------:R-:W-:Y:S01]  /*3c90*/  FFMA.FTZ R202, R164, R185, R72 ;  /* 0x000000b9a4ca7223 */ /* 0x000fe20000010048 */
[----:B------:R-:W-:Y:S01]  /*3ca0*/  FADD.FTZ R77, R76, -R77 ;  /* 0x8000004d4c4d7221 */ /* 0x000fe20000010000 */
[----:B------:R-:W-:Y:S01]  /*3cb0*/  SHF.L.U32 R65, R52, 0x10, RZ ;  /* 0x0000001034417819 */ /* 0x000fe200000006ff */
[----:B------:R-:W-:Y:S01]  /*3cc0*/  FADD.FTZ R213, R180, -R213 ;  /* 0x800000d5b4d57221 */ /* 0x000fe20000010000 */
[----:B------:R-:W-:Y:S01]  /*3cd0*/  SHF.L.U32 R72, R64, 0x10, RZ ;  /* 0x0000001040487819 */ /* 0x000fe200000006ff */
        /* <DEDUP_REMOVED lines=12> */
[----:B-----5:R-:W-:Y:S01]  /*3da0*/  PRMT R73, R68, 0x7632, R73 ;  /* 0x0000763244497816 */ /* 0x020fe20000000049 */
[C---:B------:R-:W-:Y:S01]  /*3db0*/  FFMA.FTZ R74, R164.reuse, R184, R67 ;  /* 0x000000b8a44a7223 */ /* 0x040fe20000010043 */
[C---:B------:R-:W-:Y:S01]  /*3dc0*/  FFMA.FTZ R80, R164.reuse, R209, R80 ;  /* 0x000000d1a4507223 */ /* 0x040fe20000010050 */
[----:B------:R-:W-:Y:S01]  /*3dd0*/  PRMT R179, R71, 0x7632, R179 ;  /* 0x0000763247b37816 */ /* 0x000fe200000000b3 */
[----:B------:R-:W-:Y:S01]  /*3de0*/  FFMA.FTZ R82, R164, R211, R82 ;  /* 0x000000d3a4527223 */ /* 0x000fe20000010052 */
[-C--:B------:R-:W-:Y:S01]  /*3df0*/  FMUL.FTZ R67, R64, R175.reuse ;  /* 0x000000af40437220 */ /* 0x080fe20000410000 */
[C---:B------:R-:W-:Y:S01]  /*3e00*/  F2FP.BF16.F32.PACK_AB R64, R72.reuse, R64 ;  /* 0x000000404840723e */ /* 0x040fe200000010ff */
[-C--:B------:R-:W-:Y:S01]  /*3e10*/  FMUL.FTZ R76, R72, R175.reuse ;  /* 0x000000af484c7220 */ /* 0x080fe20000410000 */
[-C--:B------:R-:W-:Y:S01]  /*3e20*/  FMUL.FTZ R75, R65, R175.reuse ;  /* 0x000000af414b7220 */ /* 0x080fe20000410000 */
[----:B------:R-:W-:Y:S01]  /*3e30*/  PRMT R81, R69, 0x7632, R81 ;  /* 0x0000763245517816 */ /* 0x000fe20000000051 */
[-C--:B------:R-:W-:Y:S01]  /*3e40*/  FMUL.FTZ R72, R66, R175.reuse ;  /* 0x000000af42487220 */ /* 0x080fe20000410000 */
[----:B------:R-:W-:Y:S01]  /*3e50*/  PRMT R83, R70, 0x7632, R83 ;  /* 0x0000763246537816 */ /* 0x000fe20000000053 */
[-C--:B------:R-:W-:Y:S01]  /*3e60*/  FMUL.FTZ R77, R80, R175.reuse ;  /* 0x000000af504d7220 */ /* 0x080fe20000410000 */
[----:B------:R-:W-:Y:S01]  /*3e70*/  SHF.L.U32 R73, R73, 0x10, RZ ;  /* 0x0000001049497819 */ /* 0x000fe200000006ff */
[----:B------:R-:W-:Y:S01]  /*3e80*/  FMUL.FTZ R204, R202, R175 ;  /* 0x000000afcacc7220 */ /* 0x000fe20000410000 */
[----:B------:R-:W-:-:S02]  /*3e90*/  F2FP.BF16.F32.PACK_AB R65, R66, R65 ;  /* 0x000000414241723e */ /* 0x000fc400000010ff */
        /* <DEDUP_REMOVED lines=11> */
[-C--:B------:R-:W-:Y:S01]  /*3f50*/  FMUL.FTZ R80, R82, R175.reuse ;  /* 0x000000af52507220 */ /* 0x080fe20000410000 */
[----:B------:R-:W-:Y:S01]  /*3f60*/  FMUL.FTZ R74, R74, R175 ;  /* 0x000000af4a4a7220 */ /* 0x000fe20000410000 */
        /* <DEDUP_REMOVED lines=17> */
[----:B------:R-:W-:-:S07]  /*4080*/  F2FP.BF16.F32.PACK_AB R71, R204, R71 ;  /* 0x00000047cc47723e */ /* 0x000fce00000010ff */
.L_x_2173:
        /* <DEDUP_REMOVED lines=12> */
[-C--:B------:R-:W-:Y:S01]  /*4150*/  FFMA.FTZ R199, R199, R177.reuse, R176 ;  /* 0x000000b1c7c77223 */ /* 0x080fe200000100b0 */
[C---:B0-----:R-:W-:Y:S01]  /*4160*/  PRMT R64, R56.reuse, 0x7632, R64 ;  /* 0x0000763238407816 */ /* 0x041fe20000000040 */
[-CC-:B------:R-:W-:Y:S01]  /*4170*/  FFMA.FTZ R201, R201, R177.reuse, R176.reuse ;  /* 0x000000b1c9c97223 */ /* 0x180fe200000100b0 */
[----:B------:R-:W-:Y:S01]  /*4180*/  SHF.L.U32 R65, R56, 0x10, RZ ;  /* 0x0000001038417819 */ /* 0x000fe200000006ff */
[----:B------:R-:W-:Y:S01]  /*4190*/  FADD.FTZ R203, R200, -R203 ;  /* 0x800000cbc8cb7221 */ /* 0x000fe20000010000 */
[----:B------:R-:W-:Y:S01]  /*41a0*/  SHF.L.U32 R69, R57, 0x10, RZ ;  /* 0x0000001039457819 */ /* 0x000fe200000006ff */
[----:B------:R-:W-:Y:S01]  /*41b0*/  FADD.FTZ R68, R198, -R199 ;  /* 0x800000c7c6447221 */ /* 0x000fe20000010000 */
[----:B------:R-:W-:Y:S01]  /*41c0*/  SHF.L.U32 R67, R64, 0x10, RZ ;  /* 0x0000001040437819 */ /* 0x000fe200000006ff */
[----:B------:R-:W-:Y:S01]  /*41d0*/  FADD.FTZ R192, R192, -R201 ;  /* 0x800000c9c0c07221 */ /* 0x000fe20000010000 */
[--C-:B------:R-:W-:Y:S01]  /*41e0*/  FFMA.FTZ R197, R197, R177, R176.reuse ;  /* 0x000000b1c5c57223 */ /* 0x100fe200000100b0 */
[C---:B------:R-:W-:Y:S01]  /*41f0*/  FFMA.FTZ R64, R164.reuse, R203, R65 ;  /* 0x000000cba4407223 */ /* 0x040fe20000010041 */
[C---:B------:R-:W-:Y:S01]  /*4200*/  FFMA.FTZ R68, R164.reuse, R68, R69 ;  /* 0x00000044a4447223 */ /* 0x040fe20000010045 */
[-CC-:B------:R-:W-:Y:S01]  /*4210*/  FFMA.FTZ R189, R189, R177.reuse, R176.reuse ;  /* 0x000000b1bdbd7223 */ /* 0x180fe200000100b0 */
[----:B------:R-:W-:Y:S01]  /*4220*/  FFMA.FTZ R65, R164, R192, R67 ;  /* 0x000000c0a4417223 */ /* 0x000fe20000010043 */
[----:B------:R-:W-:Y:S01]  /*4230*/  PRMT R69, R58, 0x7632, R69 ;  /* 0x000076323a457816 */ /* 0x000fe20000000045 */
[-CC-:B------:R-:W-:Y:S01]  /*4240*/  FFMA.FTZ R195, R195, R177.reuse, R176.reuse ;  /* 0x000000b1c3c37223 */ /* 0x180fe200000100b0 */
[-CC-:B------:R-:W-:Y:S01]  /*4250*/  FFMA.FTZ R193, R193, R177.reuse, R176.reuse ;  /* 0x000000b1c1c17223 */ /* 0x180fe200000100b0 */
[----:B------:R-:W-:Y:S01]  /*4260*/  FFMA.FTZ R191, R191, R177, R176 ;  /* 0x000000b1bfbf7223 */ /* 0x000fe200000100b0 */
[----:B------:R-:W-:Y:S01]  /*4270*/  PRMT R67, R57, 0x7632, R67 ;  /* 0x0000763239437816 */ /* 0x000fe20000000043 */
        /* <DEDUP_REMOVED lines=13> */
[----:B-----5:R-:W-:Y:S01]  /*4350*/  PRMT R66, R72, 0x7632, R66 ;  /* 0x0000763248427816 */ /* 0x020fe20000000042 */
[C---:B------:R-:W-:Y:S01]  /*4360*/  FFMA.FTZ R192, R164.reuse, R194, R83 ;  /* 0x000000c2a4c07223 */ /* 0x040fe20000010053 */
[C---:B------:R-:W-:Y:S01]  /*4370*/  PRMT R70, R73.reuse, 0x7632, R70 ;  /* 0x0000763249467816 */ /* 0x040fe20000000046 */
[C---:B------:R-:W-:Y:S01]  /*4380*/  FFMA.FTZ R69, R164.reuse, R197, R67 ;  /* 0x000000c5a4457223 */ /* 0x040fe20000010043 */
[----:B------:R-:W-:Y:S01]  /*4390*/  SHF.L.U32 R80, R73, 0x10, RZ ;  /* 0x0000001049507819 */ /* 0x000fe200000006ff */
[----:B------:R-:W-:Y:S01]  /*43a0*/  FFMA.FTZ R83, R164, R190, R189 ;  /* 0x000000bea4537223 */ /* 0x000fe200000100bd */
[----:B------:R-:W-:Y:S01]  /*43b0*/  PRMT R73, R74, 0x7632, R73 ;  /* 0x000076324a497816 */ /* 0x000fe20000000049 */
        /* <DEDUP_REMOVED lines=15> */
[----:B------:R-:W-:Y:S01]  /*44b0*/  F2FP.BF16.F32.PACK_AB R64, R65, R64 ;  /* 0x000000404140723e */ /* 0x000fe200000010ff */
[----:B------:R-:W-:Y:S01]  /*44c0*/  FMUL.FTZ R188, R73, R74 ;  /* 0x0000004a49bc7220 */ /* 0x000fe20000410000 */
        /* <DEDUP_REMOVED lines=22> */
[----:B------:R-:W-:Y:S01]  /*4630*/  F2FP.BF16.F32.PACK_AB R71, R194, R81 ;  /* 0x00000051c247723e */ /* 0x000fe200000010ff */
[----:B------:R-:W-:Y:S06]  /*4640*/  BRA `(.L_x_2175) ;  /* 0x0000000400307947 */ /* 0x000fec0003800000 */
.L_x_2174:
[-C--:B------:R-:W-:Y:S01]  /*4650*/  FFMA.FTZ R203, R203, R177.reuse, R176 ;  /* 0x000000b1cbcb7223 */ /* 0x080fe200000100b0 */
[C---:B0-----:R-:W-:Y:S01]  /*4660*/  PRMT R68, R56.reuse, 0x7632, R68 ;  /* 0x0000763238447816 */ /* 0x041fe20000000044 */
[-CC-:B------:R-:W-:Y:S01]  /*4670*/  FFMA.FTZ R197, R197, R177.reuse, R176.reuse ;  /* 0x000000b1c5c57223 */ /* 0x180fe200000100b0 */
[----:B------:R-:W-:Y:S01]  /*4680*/  SHF.L.U32 R69, R56, 0x10, RZ ;  /* 0x0000001038457819 */ /* 0x000fe200000006ff */
[----:B------:R-:W-:Y:S01]  /*4690*/  FADD.FTZ R203, R200, -R203 ;  /* 0x800000cbc8cb7221 */ /* 0x000fe20000010000 */
[----:B------:R-:W-:Y:S01]  /*46a0*/  SHF.L.U32 R80, R68, 0x10, RZ ;  /* 0x0000001044507819 */ /* 0x000fe200000006ff */
[--C-:B------:R-:W-:Y:S01]  /*46b0*/  FFMA.FTZ R201, R201, R177, R176.reuse ;  /* 0x000000b1c9c97223 */ /* 0x100fe200000100b0 */
[C---:B-----5:R-:W-:Y:S01]  /*46c0*/  PRMT R71, R73.reuse, 0x7632, R71 ;  /* 0x0000763249477816 */ /* 0x060fe20000000047 */
[--C-:B------:R-:W-:Y:S01]  /*46d0*/  FFMA.FTZ R68, R164, R203, R69.reuse ;  /* 0x000000cba4447223 */ /* 0x100fe20000010045 */
[----:B------:R-:W-:Y:S01]  /*46e0*/  SHF.L.U32 R202, R73, 0x10, RZ ;  /* 0x0000001049ca7819 */ /* 0x000fe200000006ff */
[-CC-:B------:R-:W-:Y:S01]  /*46f0*/  FFMA.FTZ R193, R193, R177.reuse, R176.reuse ;  /* 0x000000b1c1c17223 */ /* 0x180fe200000100b0 */
[----:B------:R-:W-:Y:S01]  /*4700*/  PRMT R69, R57, 0x7632, R69 ;  /* 0x0000763239457816 */ /* 0x000fe20000000045 */
[-CC-:B------:R-:W-:Y:S01]  /*4710*/  FFMA.FTZ R199, R199, R177.reuse, R176.reuse ;  /* 0x000000b1c7c77223 */ /* 0x180fe200000100b0 */
[----:B------:R-:W-:Y:S01]  /*4720*/  PRMT R73, R58, 0x7632, R73 ;  /* 0x000076323a497816 */ /* 0x000fe20000000049 */
[-CC-:B------:R-:W-:Y:S01]  /*4730*/  FFMA.FTZ R191, R191, R177.reuse, R176.reuse ;  /* 0x000000b1bfbf7223 */ /* 0x180fe200000100b0 */
[-CC-:B------:R-:W-:Y:S01]  /*4740*/  FFMA.FTZ R195, R195, R177.reuse, R176.reuse ;  /* 0x000000b1c3c37223 */ /* 0x180fe200000100b0 */
[----:B------:R-:W-:Y:S01]  /*4750*/  PRMT R83, R59, 0x7632, R83 ;  /* 0x000076323b537816 */ /* 0x000fe20000000053 */
[----:B------:R-:W-:Y:S01]  /*4760*/  FADD.FTZ R197, R190, -R197 ;  /* 0x800000c5bec57221 */ /* 0x000fe20000010000 */
[----:B------:R-:W-:Y:S01]  /*4770*/  FFMA.FTZ R189, R189, R177, R176 ;  /* 0x000000b1bdbd7223 */ /* 0x000fe200000100b0 */
        /* <DEDUP_REMOVED lines=13> */
[----:B------:R-:W-:Y:S01]  /*4850*/  FFMA.FTZ R82, R164, R199, R82 ;  /* 0x000000c7a4527223 */ /* 0x000fe20000010052 */
[----:B------:R-:W-:Y:S01]  /*4860*/  PRMT R70, R72, 0x7632, R70 ;  /* 0x0000763248467816 */ /* 0x000fe20000000046 */
[----:B------:R-:W-:Y:S01]  /*4870*/  FFMA.FTZ R186, R164, R197, R69 ;  /* 0x000000c5a4ba7223 */ /* 0x000fe20000010045 */
[----:B------:R-:W-:Y:S01]  /*4880*/  PRMT R81, R74, 0x7632, R81 ;  /* 0x000076324a517816 */ /* 0x000fe20000000051 */
[C---:B------:R-:W-:Y:S01]  /*4890*/  FFMA.FTZ R190, R164.reuse, R193, R190 ;  /* 0x000000c1a4be7223 */ /* 0x040fe200000100be */
[C---:B------:R-:W-:Y:S01]  /*48a0*/  FFMA.FTZ R188, R164.reuse, R195, R188 ;  /* 0x000000c3a4bc7223 */ /* 0x040fe200000100bc */
[----:B------:R-:W-:Y:S01]  /*48b0*/  FFMA.FTZ R192, R164, R191, R192 ;  /* 0x000000bfa4c07223 */ /* 0x000fe200000100c0 */
[----:B------:R-:W-:Y:S01]  /*48c0*/  SHF.L.U32 R72, R72, 0x10, RZ ;  /* 0x0000001048487819 */ /* 0x000fe200000006ff */
        /* <DEDUP_REMOVED lines=36> */
.L_x_2175:
        /* <DEDUP_REMOVED lines=11> */
[-C--:B------:R-:W-:Y:S01]  /*4bc0*/  FFMA.FTZ R67, R88, R177.reuse, R176 ;  /* 0x000000b158437223 */ /* 0x080fe200000100b0 */
[--C-:B------:R-:W-:Y:S01]  /*4bd0*/  FADD.FTZ R84, R84, -R65.reuse ;  /* 0x8000004154547221 */ /* 0x100fe20000010000 */
[----:B------:R-:W-:Y:S01]  /*4be0*/  PRMT R65, R63, 0x7632, R65 ;  /* 0x000076323f417816 */ /* 0x000fe20000000041 */
[--C-:B------:R-:W-:Y:S01]  /*4bf0*/  FADD.FTZ R87, R87, -R64.reuse ;  /* 0x8000004057577221 */ /* 0x100fe20000010000 */
[----:B------:R-:W-:Y:S01]  /*4c00*/  PRMT R64, R60, 0x7632, R64 ;  /* 0x000076323c407816 */ /* 0x000fe20000000040 */
[----:B------:R-:W-:Y:S01]  /*4c10*/  FADD.FTZ R90, R90, -R71 ;  /* 0x800000475a5a7221 */ /* 0x000fe20000010000 */
[-CC-:B------:R-:W-:Y:S01]  /*4c20*/  FFMA.FTZ R68, R169, R177.reuse, R176.reuse ;  /* 0x000000b1a9447223 */ /* 0x180fe200000100b0 */
[-CC-:B------:R-:W-:Y:S01]  /*4c30*/  FFMA.FTZ R79, R170, R177.reuse, R176.reuse ;  /* 0x000000b1aa4f7223 */ /* 0x180fe200000100b0 */
[-CC-:B------:R-:W-:Y:S01]  /*4c40*/  FFMA.FTZ R166, R173, R177.reuse, R176.reuse ;  /* 0x000000b1ada67223 */ /* 0x180fe200000100b0 */
[----:B------:R-:W-:Y:S01]  /*4c50*/  SHF.L.U32 R71, R65, 0x10, RZ ;  /* 0x0000001041477819 */ /* 0x000fe200000006ff */
[----:B------:R-:W-:Y:S01]  /*4c60*/  FFMA.FTZ R177, R174, R177, R176 ;  /* 0x000000b1aeb17223 */ /* 0x000fe200000100b0 */
        /* <DEDUP_REMOVED lines=8> */
[--C-:B------:R-:W-:Y:S01]  /*4cf0*/  FADD.FTZ R74, R91, -R68.reuse ;  /* 0x800000445b4a7221 */ /* 0x100fe20000010000 */
[C---:B------:R-:W-:Y:S01]  /*4d00*/  PRMT R68, R61.reuse, 0x7632, R68 ;  /* 0x000076323d447816 */ /* 0x040fe20000000044 */
[----:B------:R-:W-:Y:S01]  /*4d10*/  FFMA.FTZ R65, R164, R70, R67 ;  /* 0x00000046a4417223 */ /* 0x000fe20000010043 */
[----:B------:R-:W-:Y:S01]  /*4d20*/  PRMT R70, R62, 0x7632, R70 ;  /* 0x000076323e467816 */ /* 0x000fe20000000046 */
[----:B------:R-:W-:Y:S01]  /*4d30*/  FFMA.FTZ R86, R164, R86, R71 ;  /* 0x00000056a4567223 */ /* 0x000fe20000010047 */
[----:B------:R-:W-:Y:S01]  /*4d40*/  SHF.L.U32 R67, R61, 0x10, RZ ;  /* 0x000000103d437819 */ /* 0x000fe200000006ff */
[----:B------:R-:W-:Y:S01]  /*4d50*/  FADD.FTZ R166, R171, -R166 ;  /* 0x800000a6aba67221 */ /* 0x000fe20000010000 */
[----:B------:R-:W-:-:S02]  /*4d60*/  SHF.L.U32 R71, R68, 0x10, RZ ;  /* 0x0000001044477819 */ /* 0x000fc400000006ff */
[C---:B------:R-:W-:Y:S01]  /*4d70*/  PRMT R85, R75.reuse, 0x7632, R85 ;  /* 0x000076324b557816 */ /* 0x040fe20000000055 */
[----:B------:R-:W-:Y:S01]  /*4d80*/  FFMA.FTZ R68, R164, R87, R67 ;  /* 0x00000057a4447223 */ /* 0x000fe20000010043 */
[----:B------:R-:W-:Y:S01]  /*4d90*/  SHF.L.U32 R88, R75, 0x10, RZ ;  /* 0x000000104b587819 */ /* 0x000fe200000006ff */
[-C--:B------:R-:W-:Y:S01]  /*4da0*/  FMUL.FTZ R67, R64, R175.reuse ;  /* 0x000000af40437220 */ /* 0x080fe20000410000 */
[----:B------:R-:W-:Y:S02]  /*4db0*/  SHF.L.U32 R75, R62, 0x10, RZ ;  /* 0x000000103e4b7819 */ /* 0x000fe400000006ff */
[----:B------:R-:W-:Y:S01]  /*4dc0*/  SHF.L.U32 R79, R70, 0x10, RZ ;  /* 0x00000010464f7819 */ /* 0x000fe200000006ff */
[-C--:B------:R-:W-:Y:S01]  /*4dd0*/  FMUL.FTZ R70, R65, R175.reuse ;  /* 0x000000af41467220 */ /* 0x080fe20000410000 */
[----:B------:R-:W-:Y:S01]  /*4de0*/  SHF.L.U32 R83, R63, 0x10, RZ ;  /* 0x000000103f537819 */ /* 0x000fe200000006ff */
[C---:B------:R-:W-:Y:S01]  /*4df0*/  FFMA.FTZ R74, R164.reuse, R74, R75 ;  /* 0x0000004aa44a7223 */ /* 0x040fe2000001004b */
[C---:B------:R-:W-:Y:S01]  /*4e00*/  PRMT R69, R73.reuse, 0x7632, R69 ;  /* 0x0000763249457816 */ /* 0x040fe20000000045 */
[C---:B------:R-:W-:Y:S01]  /*4e10*/  FFMA.FTZ R81, R164.reuse, R168, R79 ;  /* 0x000000a8a4517223 */ /* 0x040fe2000001004f */
[----:B------:R-:W-:Y:S01]  /*4e20*/  SHF.L.U32 R78, R73, 0x10, RZ ;  /* 0x00000010494e7819 */ /* 0x000fe200000006ff */
[----:B------:R-:W-:Y:S01]  /*4e30*/  FFMA.FTZ R73, R164, R90, R71 ;  /* 0x0000005aa4497223 */ /* 0x000fe20000010047 */
[----:B------:R-:W-:Y:S01]  /*4e40*/  PRMT R66, R72, 0x7632, R66 ;  /* 0x0000763248427816 */ /* 0x000fe20000000042 */
[----:B------:R-:W-:Y:S01]  /*4e50*/  FFMA.FTZ R164, R164, R166, R83 ;  /* 0x000000a6a4a47223 */ /* 0x000fe20000010053 */
[----:B------:R-:W-:Y:S01]  /*4e60*/  SHF.L.U32 R83, R80, 0x10, RZ ;  /* 0x0000001050537819 */ /* 0x000fe200000006ff */
[-C--:B------:R-:W-:Y:S01]  /*4e70*/  FMUL.FTZ R80, R73, R175.reuse ;  /* 0x000000af49507220 */ /* 0x080fe20000410000 */
[----:B------:R-:W-:Y:S01]  /*4e80*/  SHF.L.U32 R75, R66, 0x10, RZ ;  /* 0x00000010424b7819 */ /* 0x000fe200000006ff */
[-C--:B------:R-:W-:Y:S01]  /*4e90*/  FMUL.FTZ R71, R68, R175.reuse ;  /* 0x000000af44477220 */ /* 0x080fe20000410000 */
[----:B------:R-:W-:Y:S01]  /*4ea0*/  F2FP.BF16.F32.PACK_AB R64, R65, R64 ;  /* 0x000000404140723e */ /* 0x000fe200000010ff */
[-C--:B------:R-:W-:Y:S01]  /*4eb0*/  FMUL.FTZ R84, R81, R175.reuse ;  /* 0x000000af51547220 */ /* 0x080fe20000410000 */
[----:B------:R-:W-:Y:S01]  /*4ec0*/  SHF.L.U32 R79, R69, 0x10, RZ ;  /* 0x00000010454f7819 */ /* 0x000fe200000006ff */
[-C--:B------:R-:W-:Y:S01]  /*4ed0*/  FMUL.FTZ R90, R86, R175.reuse ;  /* 0x000000af565a7220 */ /* 0x080fe20000410000 */
[----:B------:R-:W-:Y:S01]  /*4ee0*/  F2FP.BF16.F32.PACK_AB R65, R73, R68 ;  /* 0x000000444941723e */ /* 0x000fe200000010ff */
        /* <DEDUP_REMOVED lines=27> */
.L_x_2176:
[-C--:B0-----:R-:W-:Y:S01]  /*50a0*/  FFMA.FTZ R68, R89, R177.reuse, R176 ;  /* 0x000000b159447223 */ /* 0x081fe200000100b0 */
[----:B-----5:R-:W-:Y:S01]  /*50b0*/  PRMT R78, R73, 0x7632, R78 ;  /* 0x00007632494e7816 */ /* 0x020fe2000000004e */
[-CC-:B------:R-:W-:Y:S01]  /*50c0*/  FFMA.FTZ R85, R85, R177.reuse, R176.reuse ;  /* 0x000000b155557223 */ /* 0x180fe200000100b0 */
[----:B------:R-:W-:Y:S01]  /*50d0*/  SHF.L.U32 R80, R73, 0x10, RZ ;  /* 0x0000001049507819 */ /* 0x000fe200000006ff */
[-CC-:B------:R-:W-:Y:S01]  /*50e0*/  FFMA.FTZ R69, R88, R177.reuse, R176.reuse ;  /* 0x000000b158457223 */ /* 0x180fe200000100b0 */
[-CC-:B------:R-:W-:Y:S01]  /*50f0*/  FFMA.FTZ R79, R166, R177.reuse, R176.reuse ;  /* 0x000000b1a64f7223 */ /* 0x180fe200000100b0 */
[-CC-:B------:R-:W-:Y:S01]  /*5100*/  FFMA.FTZ R70, R169, R177.reuse, R176.reuse ;  /* 0x000000b1a9467223 */ /* 0x180fe200000100b0 */
[-CC-:B------:R-:W-:Y:S01]  /*5110*/  FFMA.FTZ R81, R170, R177.reuse, R176.reuse ;  /* 0x000000b1aa517223 */ /* 0x180fe200000100b0 */
[-CC-:B------:R-:W-:Y:S01]  /*5120*/  FFMA.FTZ R82, R173, R177.reuse, R176.reuse ;  /* 0x000000b1ad527223 */ /* 0x180fe200000100b0 */
[----:B------:R-:W-:Y:S01]  /*5130*/  PRMT R73, R63, 0x7632, R73 ;  /* 0x000076323f497816 */ /* 0x000fe20000000049 */
[----:B------:R-:W-:Y:S01]  /*5140*/  FFMA.FTZ R177, R174, R177, R176 ;  /* 0x000000b1aeb17223 */ /* 0x000fe200000100b0 */
[--C-:B------:R-:W-:Y:S01]  /*5150*/  FADD.FTZ R87, R87, -R68.reuse ;  /* 0x8000004457577221 */ /* 0x100fe20000010000 */
[----:B------:R-:W-:Y:S01]  /*5160*/  PRMT R68, R60, 0x7632, R68 ;  /* 0x000076323c447816 */ /* 0x000fe20000000044 */
[----:B------:R-:W-:Y:S01]  /*5170*/  FADD.FTZ R69, R86, -R69 ;  /* 0x8000004556457221 */ /* 0x000fe20000010000 */
[----:B------:R-:W-:Y:S01]  /*5180*/  SHF.L.U32 R73, R73, 0x10, RZ ;  /* 0x0000001049497819 */ /* 0x000fe200000006ff */
[----:B------:R-:W-:Y:S01]  /*5190*/  FADD.FTZ R177, R172, -R177 ;  /* 0x800000b1acb17221 */ /* 0x000fe20000010000 */
[----:B------:R-:W-:Y:S01]  /*51a0*/  SHF.L.U32 R68, R68, 0x10, RZ ;  /* 0x0000001044447819 */ /* 0x000fe200000006ff */
[----:B------:R-:W-:Y:S01]  /*51b0*/  FADD.FTZ R81, R168, -R81 ;  /* 0x80000051a8517221 */ /* 0x000fe20000010000 */
[----:B------:R-:W-:Y:S01]  /*51c0*/  PRMT R83, R74, 0x7632, R83 ;  /* 0x000076324a537816 */ /* 0x000fe20000000053 */
[--C-:B------:R-:W-:Y:S01]  /*51d0*/  FFMA.FTZ R168, R164, R177, R73.reuse ;  /* 0x000000b1a4a87223 */ /* 0x100fe20000010049 */
[----:B------:R-:W-:Y:S01]  /*51e0*/  SHF.L.U32 R88, R74, 0x10, RZ ;  /* 0x000000104a587819 */ /* 0x000fe200000006ff */
[----:B------:R-:W-:Y:S01]  /*51f0*/  FADD.FTZ R91, R91, -R70 ;  /* 0x800000465b5b7221 */ /* 0x000fe20000010000 */
        /* <DEDUP_REMOVED lines=11> */
[----:B------:R-:W-:Y:S01]  /*52b0*/  FMUL.FTZ R168, R168, R175 ;  /* 0x000000afa8a87220 */ /* 0x000fe20000410000 */
[----:B------:R-:W-:Y:S01]  /*52c0*/  SHF.L.U32 R86, R74, 0x10, RZ ;  /* 0x000000104a567819 */ /* 0x000fe200000006ff */
[C---:B------:R-:W-:Y:S01]  /*52d0*/  FFMA.FTZ R74, R164.reuse, R87, R69 ;  /* 0x00000057a44a7223 */ /* 0x040fe20000010045 */
[----:B------:R-:W-:Y:S01]  /*52e0*/  SHF.L.U32 R90, R63, 0x10, RZ ;  /* 0x000000103f5a7819 */ /* 0x000fe200000006ff */
[----:B------:R-:W-:Y:S01]  /*52f0*/  FFMA.FTZ R82, R164, R79, R82 ;  /* 0x0000004fa4527223 */ /* 0x000fe20000010052 */
[----:B------:R-:W-:Y:S01]  /*5300*/  PRMT R71, R72, 0x7632, R71 ;  /* 0x0000763248477816 */ /* 0x000fe20000000047 */
[C---:B------:R-:W-:Y:S01]  /*5310*/  FFMA.FTZ R84, R164.reuse, R91, R84 ;  /* 0x0000005ba4547223 */ /* 0x040fe20000010054 */
[C---:B------:R-:W-:Y:S01]  /*5320*/  FFMA.FTZ R86, R164.reuse, R81, R86 ;  /* 0x00000051a4567223 */ /* 0x040fe20000010056 */
[----:B------:R-:W-:Y:S01]  /*5330*/  FFMA.FTZ R90, R164, R171, R90 ;  /* 0x000000aba45a7223 */ /* 0x000fe2000001005a */
[----:B------:R-:W-:Y:S01]  /*5340*/  SHF.L.U32 R72, R72, 0x10, RZ ;  /* 0x0000001048487819 */ /* 0x000fe200000006ff */
[-C--:B------:R-:W-:Y:S01]  /*5350*/  FMUL.FTZ R69, R70, R175.reuse ;  /* 0x000000af46457220 */ /* 0x080fe20000410000 */
[-C--:B------:R-:W-:Y:S01]  /*5360*/  FMUL.FTZ R73, R74, R175.reuse ;  /* 0x000000af4a497220 */ /* 0x080fe20000410000 */
[----:B------:R-:W-:Y:S01]  /*5370*/  SHF.L.U32 R71, R71, 0x10, RZ ;  /* 0x0000001047477819 */ /* 0x000fe200000006ff */
[-C--:B------:R-:W-:Y:S01]  /*5380*/  FMUL.FTZ R70, R68, R175.reuse ;  /* 0x000000af44467220 */ /* 0x080fe20000410000 */
[C---:B------:R-:W-:Y:S01]  /*5390*/  SHF.L.U32 R166, R75.reuse, 0x10, RZ ;  /* 0x000000104ba67819 */ /* 0x040fe200000006ff */
[-C--:B------:R-:W-:Y:S01]  /*53a0*/  FMUL.FTZ R82, R82, R175.reuse ;  /* 0x000000af52527220 */ /* 0x080fe20000410000 */
[-C--:B------:R-:W-:Y:S01]  /*53b0*/  FMUL.FTZ R81, R84, R175.reuse ;  /* 0x000000af54517220 */ /* 0x080fe20000410000 */
[-C--:B------:R-:W-:Y:S01]  /*53c0*/  FMUL.FTZ R86, R86, R175.reuse ;  /* 0x000000af56567220 */ /* 0x080fe20000410000 */
        /* <DEDUP_REMOVED lines=25> */
.L_x_2177:
[----:B------:R-:W0:Y:S01]  /*5560*/  @P0 LDC.64 R72, c[0x0][0x478] ;  /* 0x00011e00ff480b82 */ /* 0x000e220000000a00 */
[----:B------:R-:W-:-:S04]  /*5570*/  IMAD.WIDE.U32 R76, R165, 0x10, R76 ;  /* 0x00000010a54c7825 */ /* 0x000fc800078e004c */
[----:B0-----:R-:W-:-:S05]  /*5580*/  @P0 IMAD.WIDE.U32 R72, R165, 0x10, R72 ;  /* 0x00000010a5480825 */ /* 0x001fca00078e0048 */
[----:B------:R1:W-:Y:S04]  /*5590*/  @P0 STG.E.128 desc[UR4][R72.64], R64 ;  /* 0x0000004048000986 */ /* 0x0003e8000c101d04 */
[----:B------:R1:W-:Y:S02]  /*55a0*/  STG.E.128 desc[UR4][R76.64], R68 ;  /* 0x000000444c007986 */ /* 0x0003e4000c101d04 */
.L_x_2171:
        /* <DEDUP_REMOVED lines=98> */
.L_x_2163:
        /* <DEDUP_REMOVED lines=28> */
.L_x_2179:
        /* <DEDUP_REMOVED lines=15> */
.L_x_10699:


//--------------------- .text._ZN10layer_norm13ln_bwd_kernelINS_13Kernel_traitsIf13__nv_bfloat16S2_S2_fjLj3072ELj1ELj1ELj4ELj16ENS_18Kernel_traits_baseILj3072EfS2_S2_S2_fjLj128EEEEELb0ELb1ELb1ELb0EEEvNS_9BwdParamsE --------------------------
	.section	.text._ZN10layer_norm13ln_bwd_kernelINS_13Kernel_traitsIf13__nv_bfloat16S2_S2_fjLj3072ELj1ELj1ELj4ELj16ENS_18Kernel_traits_baseILj3072EfS2_S2_S2_fjLj128EEEEELb0ELb1ELb1ELb0EEEvNS_9BwdParamsE,"ax",@progbits
	.align	128
        .global         _ZN10layer_norm13ln_bwd_kernelINS_13Kernel_traitsIf13__nv_bfloat16S2_S2_fjLj3072ELj1ELj1ELj4ELj16ENS_18Kernel_traits_baseILj3072EfS2_S2_S2_fjLj128EEEEELb0ELb1ELb1ELb0EEEvNS_9BwdParamsE
        .type           _ZN10layer_norm13ln_bwd_kernelINS_13Kernel_traitsIf13__nv_bfloat16S2_S2_fjLj3072ELj1ELj1ELj4ELj16ENS_18Kernel_traits_baseILj3072EfS2_S2_S2_fjLj128EEEEELb0ELb1ELb1ELb0EEEvNS_9BwdParamsE,@function
        .size           _ZN10layer_norm13ln_bwd_kernelINS_13Kernel_traitsIf13__nv_bfloat16S2_S2_fjLj3072ELj1ELj1ELj4ELj16ENS_18Kernel_traits_baseILj3072EfS2_S2_S2_fjLj128EEEEELb0ELb1ELb1ELb0EEEvNS_9BwdParamsE,(.L_x_10700 - _ZN10layer_norm13ln_bwd_kernelINS_13Kernel_traitsIf13__nv_bfloat16S2_S2_fjLj3072ELj1ELj1ELj4ELj16ENS_18Kernel_traits_baseILj3072EfS2_S2_S2_fjLj128EEEEELb0ELb1ELb1ELb0EEEvNS_9BwdParamsE)
        .other          _ZN10layer_norm13ln_bwd_kernelINS_13Kernel_traitsIf13__nv_bfloat16S2_S2_fjLj3072ELj1ELj1ELj4ELj16ENS_18Kernel_traits_baseILj3072EfS2_S2_S2_fjLj128EEEEELb0ELb1ELb1ELb0EEEvNS_9BwdParamsE,@"STO_CUDA_ENTRY STV_DEFAULT"
_ZN10layer_norm13ln_bwd_kernelINS_13Kernel_traitsIf13__nv_bfloat16S2_S2_fjLj3072ELj1ELj1ELj4ELj16ENS_18Kernel_traits_baseILj3072EfS2_S2_S2_fjLj128EEEEELb0ELb1ELb1ELb0EEEvNS_9BwdParamsE:
.text._ZN10layer_norm13ln_bwd_kernelINS_13Kernel_traitsIf13__nv_bfloat16S2_S2_fjLj3072ELj1ELj1ELj4ELj16ENS_18Kernel_traits_baseILj3072EfS2_S2_S2_fjLj128EEEEELb0ELb1ELb1ELb0EEEvNS_9BwdParamsE:
        /* <DEDUP_REMOVED lines=22> */
[----:B------:R-:W-:Y:S01]  /*0160*/  @P1 LOP3.LUT R23, R23, 0x80, RZ, 0xfc, !PT ;  /* 0x0000008017171812 */ /* 0x000fe200078efcff */
[----:B------:R0:W5:Y:S04]  /*0170*/  @P1 LDG.E.128 R32, desc[UR10][R2.64+0x10] ;  /* 0x0000100a02201981 */ /* 0x000168000c1e1d00 */
[----:B------:R0:W5:Y:S01]  /*0180*/  @P1 LDG.E.128 R36, desc[UR10][R8.64] ;  /* 0x0000000a08241981 */ /* 0x000162000c1e1d00 */
[----:B------:R-:W1:Y:S01]  /*0190*/  @P4 LDC.64 R20, c[0x0][0x3e8] ;  /* 0x0000fa00ff144b82 */ /* 0x000e620000000a00 */
[----:B----4-:R-:W-:-:S02]  /*01a0*/  @P3 IMAD.WIDE.U32 R14, R23, 0x20, R10 ;  /* 0x00000020170e3825 */ /* 0x010fc400078e000a */
[----:B------:R0:W5:Y:S04]  /*01b0*/  @P1 LDG.E.128 R40, desc[UR10][R8.64+0x10] ;  /* 0x0000100a08281981 */ /* 0x000168000c1e1d00 */
[----:B------:R0:W5:Y:S01]  /*01c0*/  @P3 LDG.E.128 R44, desc[UR10][R14.64] ;  /* 0x0000000a0e2c3981 */ /* 0x000162000c1e1d00 */
[C---:B---3--:R-:W-:Y:S01]  /*01d0*/  @P3 IMAD.WIDE.U32 R16, R23.reuse, 0x20, R12 ;  /* 0x0000002017103825 */ /* 0x048fe200078e000c */
[----:B------:R-:W-:Y:S02]  /*01e0*/  @P3 IADD3 R23, PT, PT, R23, 0x80, RZ ;  /* 0x0000008017173810 */ /* 0x000fe40007ffe0ff */
[----:B------:R0:W5:Y:S04]  /*01f0*/  @P3 LDG.E.128 R48, desc[UR10][R14.64+0x10] ;  /* 0x0000100a0e303981 */ /* 0x000168000c1e1d00 */
[----:B------:R0:W5:Y:S01]  /*0200*/  @P3 LDG.E.128 R52, desc[UR10][R16.64] ;  /* 0x0000000a10343981 */ /* 0x000162000c1e1d00 */
[----:B--2---:R-:W-:-:S03]  /*0210*/  @P4 IMAD.WIDE.U32 R10, R23, 0x20, R18 ;  /* 0x00000020170a4825 */ /* 0x004fc600078e0012 */
[----:B------:R0:W5:Y:S04]  /*0220*/  @P3 LDG.E.128 R56, desc[UR10][R16.64+0x10] ;  /* 0x0000100a10383981 */ /* 0x000168000c1e1d00 */
[----:B------:R0:W5:Y:S01]  /*0230*/  @P4 LDG.E.128 R60, desc[UR10][R10.64] ;  /* 0x0000000a0a3c4981 */ /* 0x000162000c1e1d00 */
[----:B-1----:R-:W-:-:S03]  /*0240*/  @P4 IMAD.WIDE.U32 R12, R23, 0x20, R20 ;  /* 0x00000020170c4825 */ /* 0x002fc600078e0014 */
[----:B------:R0:W5:Y:S04]  /*0250*/  @P4 LDG.E.128 R64, desc[UR10][R10.64+0x10] ;  /* 0x0000100a0a404981 */ /* 0x000168000c1e1d00 */
[----:B------:R0:W5:Y:S04]  /*0260*/  @P4 LDG.E.128 R68, desc[UR10][R12.64] ;  /* 0x0000000a0c444981 */ /* 0x000168000c1e1d00 */
[----:B------:R0:W5:Y:S01]  /*0270*/  @P4 LDG.E.128 R72, desc[UR10][R12.64+0x10] ;  /* 0x0000100a0c484981 */ /* 0x000162000c1e1d00 */
[----:B------:R-:W1:Y:S01]  /*0280*/  S2UR UR4, SR_CTAID.X ;  /* 0x00000000000479c3 */ /* 0x000e620000002500 */
[----:B------:R-:W-:-:S02]  /*0290*/  CS2R R76, SRZ ;  /* 0x00000000004c7805 */ /* 0x000fc4000001ff00 */
[----:B------:R-:W-:Y:S02]  /*02a0*/  CS2R R78, SRZ ;  /* 0x00000000004e7805 */ /* 0x000fe4000001ff00 */
[----:B------:R-:W-:Y:S02]  /*02b0*/  CS2R R80, SRZ ;  /* 0x0000000000507805 */ /* 0x000fe4000001ff00 */
[----:B------:R-:W-:Y:S02]  /*02c0*/  CS2R R82, SRZ ;  /* 0x0000000000527805 */ /* 0x000fe4000001ff00 */
[----:B------:R-:W-:Y:S02]  /*02d0*/  CS2R R84, SRZ ;  /* 0x0000000000547805 */ /* 0x000fe4000001ff00 */
        /* <DEDUP_REMOVED lines=76> */
.L_x_2295:
[----:B------:R-:W0:Y:S08]  /*07a0*/  LDC.64 R176, c[0x0][0x3f8] ;  /* 0x0000fe00ffb07b82 */ /* 0x000e300000000a00 */
[----:B------:R-:W1:Y:S08]  /*07b0*/  LDC.64 R174, c[0x0][0x3c8] ;  /* 0x0000f200ffae7b82 */ /* 0x000e700000000a00 */
        /* <DEDUP_REMOVED lines=50> */
[C---:B------:R-:W-:Y:S02]  /*0ae0*/  PRMT R18, R9.reuse, 0x7632, R18 ;  /* 0x0000763209127816 */ /* 0x040fe40000000012 */
[----:B------:R-:W-:Y:S01]  /*0af0*/  SHF.L.U32 R20, R9, 0x10, RZ ;  /* 0x0000001009147819 */ /* 0x000fe200000006ff */
[----:B------:R-:W-:Y:S01]  /*0b00*/  FADD.FTZ R9, -R205, R6 ;  /* 0x00000006cd097221 */ /* 0x000fe20000010100 */
[----:B------:R-:W-:-:S02]  /*0b10*/  SHF.L.U32 R172, R10, 0x10, RZ ;  /* 0x000000100aac7819 */ /* 0x000fc400000006ff */
[C---:B------:R-:W-:Y:S02]  /*0b20*/  PRMT R174, R11.reuse, 0x7632, R174 ;  /* 0x000076320bae7816 */ /* 0x040fe400000000ae */
[----:B------:R-:W-:Y:S02]  /*0b30*/  SHF.L.U32 R178, R11, 0x10, RZ ;  /* 0x000000100bb27819 */ /* 0x000fe400000006ff */
[C---:B---3--:R-:W-:Y:S02]  /*0b40*/  PRMT R8, R12.reuse, 0x7632, R8 ;  /* 0x000076320c087816 */ /* 0x048fe40000000008 */
[----:B------:R-:W-:Y:S02]  /*0b50*/  SHF.L.U32 R11, R12, 0x10, RZ ;  /* 0x000000100c0b7819 */ /* 0x000fe400000006ff */
[C---:B------:R-:W-:Y:S02]  /*0b60*/  PRMT R21, R14.reuse, 0x7632, R21 ;  /* 0x000076320e157816 */ /* 0x040fe40000000015 */
[----:B------:R-:W-:Y:S01]  /*0b70*/  SHF.L.U32 R173, R14, 0x10, RZ ;  /* 0x000000100ead7819 */ /* 0x000fe200000006ff */
[----:B------:R-:W-:Y:S01]  /*0b80*/  FADD.FTZ R100, R100, R11 ;  /* 0x0000000b64647221 */ /* 0x000fe20000010000 */
[----:B------:R-:W-:Y:S01]  /*0b90*/  SHF.L.U32 R12, R3, 0x10, RZ ;  /* 0x00000010030c7819 */ /* 0x000fe200000006ff */
[----:B-----5:R-:W-:Y:S01]  /*0ba0*/  FMUL.FTZ R3, R0, R9 ;  /* 0x0000000900037220 */ /* 0x020fe20000410000 */
[C---:B------:R-:W-:Y:S01]  /*0bb0*/  PRMT R14, R15.reuse, 0x7632, R14 ;  /* 0x000076320f0e7816 */ /* 0x040fe2000000000e */
[-C--:B------:R-:W-:Y:S01]  /*0bc0*/  FMUL.FTZ R6, R28, R11.reuse ;  /* 0x0000000b1c067220 */ /* 0x080fe20000410000 */
[----:B------:R-:W-:Y:S01]  /*0bd0*/  SHF.L.U32 R175, R15, 0x10, RZ ;  /* 0x000000100faf7819 */ /* 0x000fe200000006ff */
[----:B------:R-:W-:Y:S01]  /*0be0*/  FADD.FTZ R15, -R205, R172 ;  /* 0x000000accd0f7221 */ /* 0x000fe20000010100 */
[----:B------:R-:W-:Y:S01]  /*0bf0*/  PRMT R19, R10, 0x7632, R19 ;  /* 0x000076320a137816 */ /* 0x000fe20000000013 */
[----:B------:R-:W-:Y:S01]  /*0c00*/  FFMA.FTZ R76, R3, R11, R76 ;  /* 0x0000000b034c7223 */ /* 0x000fe2000001004c */
[C---:B------:R-:W-:Y:S01]  /*0c10*/  PRMT R10, R13.reuse, 0x7632, R10 ;  /* 0x000076320d0a7816 */ /* 0x040fe2000000000a */
[----:B------:R-:W-:Y:S01]  /*0c20*/  FMUL.FTZ R11, R0, R15 ;  /* 0x0000000f000b7220 */ /* 0x000fe20000410000 */
[----:B0-----:R-:W-:Y:S01]  /*0c30*/  SHF.L.U32 R17, R13, 0x10, RZ ;  /* 0x000000100d117819 */ /* 0x001fe200000006ff */
[----:B------:R-:W-:Y:S01]  /*0c40*/  FADD.FTZ R13, -R205, R20 ;  /* 0x00000014cd0d7221 */ /* 0x000fe20000010100 */
[----:B------:R-:W-:Y:S01]  /*0c50*/  SHF.L.U32 R172, R19, 0x10, RZ ;  /* 0x0000001013ac7819 */ /* 0x000fe200000006ff */
[C---:B------:R-:W-:Y:S01]  /*0c60*/  FADD.FTZ R19, -R205.reuse, R178 ;  /* 0x000000b2cd137221 */ /* 0x040fe20000010100 */
[----:B------:R-:W-:Y:S01]  /*0c70*/  SHF.L.U32 R18, R18, 0x10, RZ ;  /* 0x0000001012127819 */ /* 0x000fe200000006ff */
[C---:B------:R-:W-:Y:S01]  /*0c80*/  FADD.FTZ R15, -R205.reuse, R12 ;  /* 0x0000000ccd0f7221 */ /* 0x040fe20000010100 */
[----:B------:R-:W-:Y:S01]  /*0c90*/  SHF.L.U32 R16, R8, 0x10, RZ ;  /* 0x0000001008107819 */ /* 0x000fe200000006ff */
[----:B------:R-:W-:Y:S01]  /*0ca0*/  FMUL.FTZ R9, R0, R13 ;  /* 0x0000000d00097220 */ /* 0x000fe20000410000 */
[----:B------:R-:W-:Y:S01]  /*0cb0*/  SHF.L.U32 R210, R14, 0x10, RZ ;  /* 0x000000100ed27819 */ /* 0x000fe200000006ff */
[C---:B------:R-:W-:Y:S01]  /*0cc0*/  FMUL.FTZ R13, R0.reuse, R19 ;  /* 0x00000013000d7220 */ /* 0x040fe20000410000 */
[----:B------:R-:W-:Y:S01]  /*0cd0*/  FMUL.FTZ R14, R0, R15 ;  /* 0x0000000f000e7220 */ /* 0x000fe20000410000 */
[----:B------:R-:W-:Y:S01]  /*0ce0*/  FADD.FTZ R19, -R205, R18 ;  /* 0x00000012cd137221 */ /* 0x000fe20000010100 */
[----:B------:R-:W-:Y:S01]  /*0cf0*/  FADD.FTZ R102, R102, R17 ;  /* 0x0000001166667221 */ /* 0x000fe20000010000 */
[-C--:B------:R-:W-:Y:S01]  /*0d00*/  FFMA.FTZ R78, R9, R17.reuse, R78 ;  /* 0x00000011094e7223 */ /* 0x080fe2000001004e */
[----:B------:R-:W-:Y:S01]  /*0d10*/  FMUL.FTZ R8, R30, R17 ;  /* 0x000000111e087220 */ /* 0x000fe20000410000 */
[----:B------:R-:W-:Y:S01]  /*0d20*/  FMUL.FTZ R15, R29, R16 ;  /* 0x000000101d0f7220 */ /* 0x000fe20000410000 */
[----:B------:R-:W-:Y:S01]  /*0d30*/  FADD.FTZ R18, RZ, R6 ;  /* 0x00000006ff127221 */ /* 0x000fe20000010000 */
[----:B------:R-:W-:Y:S01]  /*0d40*/  FFMA.FTZ R17, R3, R6, RZ ;  /* 0x0000000603117223 */ /* 0x000fe200000100ff */
[----:B------:R-:W-:Y:S01]  /*0d50*/  SHF.L.U32 R20, R10, 0x10, RZ ;  /* 0x000000100a147819 */ /* 0x000fe200000006ff */
[----:B------:R-:W-:Y:S01]  /*0d60*/  FADD.FTZ R101, R101, R16 ;  /* 0x0000001065657221 */ /* 0x000fe20000010000 */
[----:B------:R-:W-:Y:S01]  /*0d70*/  FFMA.FTZ R77, R14, R16, R77 ;  /* 0x000000100e4d7223 */ /* 0x000fe2000001004d */
[----:B------:R-:W-:Y:S01]  /*0d80*/  FMUL.FTZ R16, R0, R19 ;  /* 0x0000001300107220 */ /* 0x000fe20000410000 */
[----:B------:R-:W-:Y:S01]  /*0d90*/  FADD.FTZ R19, R18, R15 ;  /* 0x0000000f12137221 */ /* 0x000fe20000010000 */
[----:B------:R-:W-:Y:S01]  /*0da0*/  SHF.L.U32 R178, R174, 0x10, RZ ;  /* 0x00000010aeb27819 */ /* 0x000fe200000006ff */
[----:B------:R-:W-:Y:S01]  /*0db0*/  FFMA.FTZ R18, R14, R15, R17 ;  /* 0x0000000f0e127223 */ /* 0x000fe20000010011 */
[----:B------:R-:W-:Y:S01]  /*0dc0*/  SHF.L.U32 R174, R21, 0x10, RZ ;  /* 0x0000001015ae7819 */ /* 0x000fe200000006ff */
[----:B------:R-:W-:Y:S01]  /*0dd0*/  FADD.FTZ R21, -R205, R172 ;  /* 0x000000accd157221 */ /* 0x000fe20000010100 */
[----:B------:R-:W-:Y:S01]  /*0de0*/  FADD.FTZ R103, R103, R20 ;  /* 0x0000001467677221 */ /* 0x000fe20000010000 */
[-C--:B------:R-:W-:Y:S01]  /*0df0*/  FFMA.FTZ R79, R16, R20.reuse, R79 ;  /* 0x00000014104f7223 */ /* 0x080fe2000001004f */
        /* <DEDUP_REMOVED lines=9> */
[----:B------:R-:W-:Y:S01]  /*0e90*/  FADD.FTZ R173, -R205, R178 ;  /* 0x000000b2cdad7221 */ /* 0x000fe20000010100 */
        /* <DEDUP_REMOVED lines=10> */
[----:B------:R-:W-:Y:S01]  /*0f40*/  FMUL.FTZ R21, R35, R210 ;  /* 0x000000d223157220 */ /* 0x000fe20000410000 */
[----:B------:R-:W-:Y:S01]  /*0f50*/  FFMA.FTZ R173, R13, R12, R172 ;  /* 0x0000000c0dad7223 */ /* 0x000fe200000100ac */
[----:B------:R-:W-:Y:S01]  /*0f60*/  FADD.FTZ R107, R107, R210 ;  /* 0x000000d26b6b7221 */ /* 0x000fe20000010000 */
[----:B------:R-:W-:Y:S01]  /*0f70*/  FFMA.FTZ R83, R20, R210, R83 ;  /* 0x000000d214537223 */ /* 0x000fe20000010053 */
[----:B------:R-:W-:Y:S01]  /*0f80*/  FADD.FTZ R106, R106, R175 ;  /* 0x000000af6a6a7221 */ /* 0x000fe20000010000 */
[----:B------:R-:W-:Y:S01]  /*0f90*/  FFMA.FTZ R82, R13, R175, R82 ;  /* 0x000000af0d527223 */ /* 0x000fe20000010052 */
[----:B------:R-:W-:Y:S01]  /*0fa0*/  FADD.FTZ R211, R174, R21 ;  /* 0x00000015aed37221 */ /* 0x000fe20000010000 */
[----:B------:R-:W-:-:S07]  /*0fb0*/  FFMA.FTZ R210, R20, R21, R173 ;  /* 0x0000001514d27223 */ /* 0x000fce00000100ad */
.L_x_2184:
[----:B----4-:R-:W-:Y:S05]  /*0fc0*/  BSYNC.RECONVERGENT B1 ;  /* 0x0000000000017941 */ /* 0x010fea0003800200 */
.L_x_2183:
[----:B------:R-:W-:Y:S04]  /*0fd0*/  BSSY.RECONVERGENT B1, `(.L_x_2185) ;  /* 0x000005f000017945 */ /* 0x000fe80003800200 */
[----:B------:R-:W-:Y:S05]  /*0fe0*/  @!P2 BRA `(.L_x_2186) ;  /* 0x000000040074a947 */ /* 0x000fea0003800000 */
[----:B------:R-:W0:Y:S08]  /*0ff0*/  LDC.64 R24, c[0x0][0x3a8] ;  /* 0x0000ea00ff187b82 */ /* 0x000e300000000a00 */
[----:B------:R-:W1:Y:S01]  /*1000*/  LDC.64 R22, c[0x0][0x428] ;  /* 0x00010a00ff167b82 */ /* 0x000e620000000a00 */
[----:B0-----:R-:W-:-:S06]  /*1010*/  IMAD.WIDE.U32 R24, R209, 0x10, R24 ;  /* 0x00000010d1187825 */ /* 0x001fcc00078e0018 */
[----:B------:R-:W2:Y:S01]  /*1020*/  LDG.E.128 R24, desc[UR10][R24.64] ;  /* 0x0000000a18187981 */ /* 0x000ea2000c1e1d00 */
[----:B-1----:R-:W-:-:S05]  /*1030*/  IMAD.WIDE.U32 R22, R176, 0x10, R22 ;  /* 0x00000010b0167825 */ /* 0x002fca00078e0016 */
[----:B------:R0:W3:Y:S01]  /*1040*/  LDG.E.128 R172, desc[UR10][R22.64] ;  /* 0x0000000a16ac7981 */ /* 0x0000e2000c1e1d00 */
[----:B------:R-:W-:-:S04]  /*1050*/  ISETP.NE.U32.AND P0, PT, RZ, UR12, PT ;  /* 0x0000000cff007c0c */ /* 0x000fc8000bf05070 */
[----:B------:R-:W-:-:S13]  /*1060*/  ISETP.NE.AND.EX P0, PT, RZ, UR13, PT, P0 ;  /* 0x0000000dff007c0c */ /* 0x000fda000bf05300 */
[----:B------:R-:W1:Y:S02]  /*1070*/  @P0 LDC.64 R178, c[0x0][0x438] ;  /* 0x00010e00ffb20b82 */ /* 0x000e640000000a00 */
[----:B-1----:R-:W-:-:S05]  /*1080*/  @P0 IMAD.WIDE.U32 R178, R209, 0x10, R178 ;  /* 0x00000010d1b20825 */ /* 0x002fca00078e00b2 */
[----:B------:R1:W5:Y:S01]  /*1090*/  @P0 LDG.E.128 R152, desc[UR10][R178.64] ;  /* 0x0000000ab2980981 */ /* 0x000362000c1e1d00 */
[----:B------:R-:W-:Y:S02]  /*10a0*/  IADD3 R176, PT, PT, R176, 0x80, RZ ;  /* 0x00000080b0b07810 */ /* 0x000fe40007ffe0ff */
[----:B------:R-:W-:Y:S02]  /*10b0*/  IADD3 R209, PT, PT, R209, 0x80, RZ ;  /* 0x00000080d1d17810 */ /* 0x000fe40007ffe0ff */
[----:B--2---:R-:W-:Y:S02]  /*10c0*/  SHF.L.U32 R182, R24, 0x10, RZ ;  /* 0x0000001018b67819 */ /* 0x004fe400000006ff */
[C---:B------:R-:W-:Y:S02]  /*10d0*/  SHF.L.U32 R184, R25.reuse, 0x10, RZ ;  /* 0x0000001019b87819 */ /* 0x040fe400000006ff */
[----:B------:R-:W-:Y:S01]  /*10e0*/  PRMT R181, R25, 0x7632, R181 ;  /* 0x0000763219b57816 */ /* 0x000fe200000000b5 */
[----:B0-----:R-:W-:Y:S01]  /*10f0*/  FADD.FTZ R23, -R205, R182 ;  /* 0x000000b6cd177221 */ /* 0x001fe20000010100 */
[----:B------:R-:W-:-:S02]  /*1100*/  SHF.L.U32 R188, R27, 0x10, RZ ;  /* 0x000000101bbc7819 */ /* 0x000fc400000006ff */
[----:B---3--:R-:W-:Y:S01]  /*1110*/  PRMT R22, R172, 0x7632, R22 ;  /* 0x00007632ac167816 */ /* 0x008fe20000000016 */
[----:B-----5:R-:W-:Y:S01]  /*1120*/  FMUL.FTZ R23, R0, R23 ;  /* 0x0000001700177220 */ /* 0x020fe20000410000 */
[----:B------:R-:W-:Y:S02]  /*1130*/  SHF.L.U32 R25, R172, 0x10, RZ ;  /* 0x00000010ac197819 */ /* 0x000fe400000006ff */
[----:B------:R-:W-:Y:S01]  /*1140*/  PRMT R185, R27, 0x7632, R185 ;  /* 0x000076321bb97816 */ /* 0x000fe200000000b9 */
[----:B------:R-:W-:Y:S01]  /*1150*/  FADD.FTZ R27, -R205, R184 ;  /* 0x000000b8cd1b7221 */ /* 0x000fe20000010100 */
[----:B------:R-:W-:Y:S01]  /*1160*/  PRMT R180, R24, 0x7632, R180 ;  /* 0x0000763218b47816 */ /* 0x000fe200000000b4 */
[----:B------:R-:W-:Y:S01]  /*1170*/  FADD.FTZ R108, R108, R25 ;  /* 0x000000196c6c7221 */ /* 0x000fe20000010000 */
[C---:B------:R-:W-:Y:S01]  /*1180*/  PRMT R183, R26.reuse, 0x7632, R183 ;  /* 0x000076321ab77816 */ /* 0x040fe200000000b7 */
[----:B------:R-:W-:Y:S01]  /*1190*/  FFMA.FTZ R84, R23, R25, R84 ;  /* 0x0000001917547223 */ /* 0x000fe20000010054 */
[----:B------:R-:W-:-:S02]  /*11a0*/  SHF.L.U32 R186, R26, 0x10, RZ ;  /* 0x000000101aba7819 */ /* 0x000fc400000006ff */
[C---:B------:R-:W-:Y:S02]  /*11b0*/  PRMT R26, R174.reuse, 0x7632, R26 ;  /* 0x00007632ae1a7816 */ /* 0x040fe4000000001a */
[----:B------:R-:W-:Y:S01]  /*11c0*/  SHF.L.U32 R177, R174, 0x10, RZ ;  /* 0x00000010aeb17819 */ /* 0x000fe200000006ff */
[----:B-1----:R-:W-:Y:S01]  /*11d0*/  FADD.FTZ R179, -R205, R186 ;  /* 0x000000bacdb37221 */ /* 0x002fe20000010100 */
[----:B------:R-:W-:Y:S02]  /*11e0*/  PRMT R24, R173, 0x7632, R24 ;  /* 0x00007632ad187816 */ /* 0x000fe40000000018 */
[----:B------:R-:W-:Y:S01]  /*11f0*/  SHF.L.U32 R182, R181, 0x10, RZ ;  /* 0x00000010b5b67819 */ /* 0x000fe200000006ff */
[----:B------:R-:W-:Y:S01]  /*1200*/  FADD.FTZ R181, -R205, R188 ;  /* 0x000000bccdb57221 */ /* 0x000fe20000010100 */
[----:B------:R-:W-:Y:S01]  /*1210*/  SHF.L.U32 R174, R22, 0x10, RZ ;  /* 0x0000001016ae7819 */ /* 0x000fe200000006ff */
[----:B------:R-:W-:Y:S01]  /*1220*/  FMUL.FTZ R22, R44, R25 ;  /* 0x000000192c167220 */ /* 0x000fe20000410000 */
[----:B------:R-:W-:Y:S01]  /*1230*/  SHF.L.U32 R173, R173, 0x10, RZ ;  /* 0x00000010adad7819 */ /* 0x000fe200000006ff */
[----:B------:R-:W-:Y:S01]  /*1240*/  FMUL.FTZ R25, R0, R27 ;  /* 0x0000001b00197220 */ /* 0x000fe20000410000 */
[----:B------:R-:W-:Y:S01]  /*1250*/  SHF.L.U32 R180, R180, 0x10, RZ ;  /* 0x00000010b4b47819 */ /* 0x000fe200000006ff */
[----:B------:R-:W-:Y:S01]  /*1260*/  FMUL.FTZ R181, R0, R181 ;  /* 0x000000b500b57220 */ /* 0x000fe20000410000 */
[C---:B------:R-:W-:Y:S01]  /*1270*/  PRMT R172, R175.reuse, 0x7632, R172 ;  /* 0x00007632afac7816 */ /* 0x040fe200000000ac */
[----:B------:R-:W-:Y:S01]  /*1280*/  FADD.FTZ R110, R110, R173 ;  /* 0x000000ad6e6e7221 */ /* 0x000fe20000010000 */
[----:B------:R-:W-:Y:S01]  /*1290*/  SHF.L.U32 R175, R175, 0x10, RZ ;  /* 0x00000010afaf7819 */ /* 0x000fe200000006ff */
[-C--:B------:R-:W-:Y:S01]  /*12a0*/  FFMA.FTZ R86, R25, R173.reuse, R86 ;  /* 0x000000ad19567223 */ /* 0x080fe20000010056 */
[----:B------:R-:W-:Y:S01]  /*12b0*/  SHF.L.U32 R178, R24, 0x10, RZ ;  /* 0x0000001018b27819 */ /* 0x000fe200000006ff */
[----:B------:R-:W-:Y:S01]  /*12c0*/  FMUL.FTZ R24, R46, R173 ;  /* 0x000000ad2e187220 */ /* 0x000fe20000410000 */
[----:B------:R-:W-:Y:S01]  /*12d0*/  FADD.FTZ R173, -R205, R180 ;  /* 0x000000b4cdad7221 */ /* 0x000fe20000010100 */
[----:B------:R-:W-:Y:S01]  /*12e0*/  SHF.L.U32 R184, R183, 0x10, RZ ;  /* 0x00000010b7b87819 */ /* 0x000fe200000006ff */
[----:B------:R-:W-:Y:S01]  /*12f0*/  FMUL.FTZ R27, R0, R179 ;  /* 0x000000b3001b7220 */ /* 0x000fe20000410000 */
[----:B------:R-:W-:Y:S01]  /*1300*/  FADD.FTZ R114, R114, R175 ;  /* 0x000000af72727221 */ /* 0x000fe20000010000 */
[-C--:B------:R-:W-:Y:S01]  /*1310*/  FFMA.FTZ R90, R181, R175.reuse, R90 ;  /* 0x000000afb55a7223 */ /* 0x080fe2000001005a */
[----:B------:R-:W-:Y:S01]  /*1320*/  FMUL.FTZ R180, R50, R175 ;  /* 0x000000af32b47220 */ /* 0x000fe20000410000 */
[----:B------:R-:W-:Y:S01]  /*1330*/  SHF.L.U32 R212, R172, 0x10, RZ ;  /* 0x00000010acd47819 */ /* 0x000fe200000006ff */
[----:B------:R-:W-:Y:S01]  /*1340*/  FADD.FTZ R175, -R205, R182 ;  /* 0x000000b6cdaf7221 */ /* 0x000fe20000010100 */
[----:B------:R-:W-:Y:S01]  /*1350*/  SHF.L.U32 R188, R26, 0x10, RZ ;  /* 0x000000101abc7819 */ /* 0x000fe200000006ff */
[----:B------:R-:W-:Y:S01]  /*1360*/  FMUL.FTZ R182, R0, R173 ;  /* 0x000000ad00b67220 */ /* 0x000fe20000410000 */
[----:B------:R-:W-:Y:S01]  /*1370*/  FADD.FTZ R172, R211, R22 ;  /* 0x00000016d3ac7221 */ /* 0x000fe20000010000 */
[----:B------:R-:W-:Y:S01]  /*1380*/  FMUL.FTZ R183, R45, R174 ;  /* 0x000000ae2db77220 */ /* 0x000fe20000410000 */
[----:B------:R-:W-:Y:S01]  /*1390*/  FADD.FTZ R112, R112, R177 ;  /* 0x000000b170707221 */ /* 0x000fe20000010000 */
[-C--:B------:R-:W-:Y:S01]  /*13a0*/  FFMA.FTZ R88, R27, R177.reuse, R88 ;  /* 0x000000b11b587223 */ /* 0x080fe20000010058 */
[----:B------:R-:W-:Y:S01]  /*13b0*/  FMUL.FTZ R26, R48, R177 ;  /* 0x000000b1301a7220 */ /* 0x000fe20000410000 */
[----:B------:R-:W-:Y:S01]  /*13c0*/  FFMA.FTZ R173, R23, R22, R210 ;  /* 0x0000001617ad7223 */ /* 0x000fe200000100d2 */
[----:B------:R-:W-:Y:S01]  /*13d0*/  FADD.FTZ R177, -R205, R184 ;  /* 0x000000b8cdb17221 */ /* 0x000fe20000010100 */
[----:B------:R-:W-:Y:S01]  /*13e0*/  FMUL.FTZ R184, R0, R175 ;  /* 0x000000af00b87220 */ /* 0x000fe20000410000 */
[----:B------:R-:W-:Y:S01]  /*13f0*/  FADD.FTZ R175, R172, R183 ;  /* 0x000000b7acaf7221 */ /* 0x000fe20000010000 */
[C---:B------:R-:W-:Y:S01]  /*1400*/  FFMA.FTZ R172, R182.reuse, R183, R173 ;  /* 0x000000b7b6ac7223 */ /* 0x040fe200000100ad */
[----:B------:R-:W-:Y:S01]  /*1410*/  SHF.L.U32 R186, R185, 0x10, RZ ;  /* 0x00000010b9ba7819 */ /* 0x000fe200000006ff */
[----:B------:R-:W-:Y:S01]  /*1420*/  FADD.FTZ R109, R109, R174 ;  /* 0x000000ae6d6d7221 */ /* 0x000fe20000010000 */
[----:B------:R-:W-:Y:S01]  /*1430*/  FFMA.FTZ R85, R182, R174, R85 ;  /* 0x000000aeb6557223 */ /* 0x000fe20000010055 */
[----:B------:R-:W-:Y:S01]  /*1440*/  FMUL.FTZ R185, R47, R178 ;  /* 0x000000b22fb97220 */ /* 0x000fe20000410000 */
[----:B------:R-:W-:Y:S01]  /*1450*/  FADD.FTZ R174, R175, R24 ;  /* 0x00000018afae7221 */ /* 0x000fe20000010000 */
[----:B------:R-:W-:Y:S01]  /*1460*/  FFMA.FTZ R173, R25, R24, R172 ;  /* 0x0000001819ad7223 */ /* 0x000fe200000100ac */
[----:B------:R-:W-:Y:S01]  /*1470*/  FADD.FTZ R179, -R205, R186 ;  /* 0x000000bacdb37221 */ /* 0x000fe20000010100 */
        /* <DEDUP_REMOVED lines=20> */
.L_x_2186:
[----:B------:R-:W-:Y:S05]  /*15c0*/  BSYNC.RECONVERGENT B1 ;  /* 0x0000000000017941 */ /* 0x000fea0003800200 */
.L_x_2185:
        /* <DEDUP_REMOVED lines=14> */
[C---:B------:R-:W-:Y:S02]  /*16b0*/  SHF.L.U32 R172, R173.reuse, 0x10, RZ ;  /* 0x00000010adac7819 */ /* 0x040fe400000006ff */
[----:B------:R-:W-:Y:S01]  /*16c0*/  PRMT R193, R173, 0x7632, R193 ;  /* 0x00007632adc17816 */ /* 0x000fe200000000c1 */
[C---:B------:R-:W-:Y:S01]  /*16d0*/  FADD.FTZ R173, -R205.reuse, R194 ;  /* 0x000000c2cdad7221 */ /* 0x040fe20000010100 */
[C---:B------:R-:W-:Y:S01]  /*16e0*/  PRMT R196, R174.reuse, 0x7632, R196 ;  /* 0x00007632aec47816 */ /* 0x040fe200000000c4 */
[----:B------:R-:W-:Y:S01]  /*16f0*/  FADD.FTZ R195, -R205, R172 ;  /* 0x000000accdc37221 */ /* 0x000fe20000010100 */
[----:B------:R-:W-:Y:S01]  /*1700*/  SHF.L.U32 R174, R174, 0x10, RZ ;  /* 0x00000010aeae7819 */ /* 0x000fe200000006ff */
[----:B0----5:R-:W-:Y:S01]  /*1710*/  FMUL.FTZ R191, R0, R173 ;  /* 0x000000ad00bf7220 */ /* 0x021fe20000410000 */
[----:B------:R-:W-:-:S02]  /*1720*/  PRMT R197, R175, 0x7632, R197 ;  /* 0x00007632afc57816 */ /* 0x000fc400000000c5 */
[----:B------:R-:W-:Y:S01]  /*1730*/  SHF.L.U32 R172, R193, 0x10, RZ ;  /* 0x00000010c1ac7819 */ /* 0x000fe200000006ff */
[----:B------:R-:W-:Y:S01]  /*1740*/  FADD.FTZ R199, -R205, R174 ;  /* 0x000000aecdc77221 */ /* 0x000fe20000010100 */
[----:B------:R-:W-:Y:S01]  /*1750*/  SHF.L.U32 R198, R175, 0x10, RZ ;  /* 0x00000010afc67819 */ /* 0x000fe200000006ff */
[----:B------:R-:W-:Y:S01]  /*1760*/  FMUL.FTZ R193, R0, R195 ;  /* 0x000000c300c17220 */ /* 0x000fe20000410000 */
[----:B------:R-:W-:Y:S01]  /*1770*/  SHF.L.U32 R192, R192, 0x10, RZ ;  /* 0x00000010c0c07819 */ /* 0x000fe200000006ff */
[C---:B------:R-:W-:Y:S01]  /*1780*/  FADD.FTZ R201, -R205.reuse, R172 ;  /* 0x000000accdc97221 */ /* 0x040fe20000010100 */
[----:B------:R-:W-:Y:S01]  /*1790*/  SHF.L.U32 R196, R196, 0x10, RZ ;  /* 0x00000010c4c47819 */ /* 0x000fe200000006ff */
        /* <DEDUP_REMOVED lines=8> */
[----:B------:R-:W-:Y:S01]  /*1820*/  FMUL.FTZ R195, R0, R199 ;  /* 0x000000c700c37220 */ /* 0x000fe20000410000 */
[----:B------:R-:W-:Y:S01]  /*1830*/  PRMT R196, R179, 0x7632, R196 ;  /* 0x00007632b3c47816 */ /* 0x000fe200000000c4 */
[----:B------:R-:W-:Y:S01]  /*1840*/  FMUL.FTZ R190, R60, R175 ;  /* 0x000000af3cbe7220 */ /* 0x000fe20000410000 */
[----:B------:R-:W-:Y:S01]  /*1850*/  PRMT R176, R177, 0x7632, R176 ;  /* 0x00007632b1b07816 */ /* 0x000fe200000000b0 */
[----:B------:R-:W-:Y:S01]  /*1860*/  FMUL.FTZ R199, R61, R174 ;  /* 0x000000ae3dc77220 */ /* 0x000fe20000410000 */
[----:B------:R-:W-:Y:S01]  /*1870*/  SHF.L.U32 R177, R177, 0x10, RZ ;  /* 0x00000010b1b17819 */ /* 0x000fe200000006ff */
[----:B------:R-:W-:Y:S01]  /*1880*/  FADD.FTZ R172, R211, R190 ;  /* 0x000000bed3ac7221 */ /* 0x000fe20000010000 */
[----:B------:R-:W-:Y:S01]  /*1890*/  SHF.L.U32 R212, R196, 0x10, RZ ;  /* 0x00000010c4d47819 */ /* 0x000fe200000006ff */
[----:B------:R-:W-:Y:S01]  /*18a0*/  FMUL.FTZ R196, R0, R197 ;  /* 0x000000c500c47220 */ /* 0x000fe20000410000 */
[C---:B------:R-:W-:Y:S01]  /*18b0*/  FFMA.FTZ R173, R191.reuse, R190, R210 ;  /* 0x000000bebfad7223 */ /* 0x040fe200000100d2 */
[----:B------:R-:W-:Y:S01]  /*18c0*/  FADD.FTZ R116, R116, R175 ;  /* 0x000000af74747221 */ /* 0x000fe20000010000 */
[----:B------:R-:W-:Y:S01]  /*18d0*/  FFMA.FTZ R92, R191, R175, R92 ;  /* 0x000000afbf5c7223 */ /* 0x000fe2000001005c */
[----:B------:R-:W-:Y:S01]  /*18e0*/  SHF.L.U32 R176, R176, 0x10, RZ ;  /* 0x00000010b0b07819 */ /* 0x000fe200000006ff */
[----:B------:R-:W-:Y:S01]  /*18f0*/  FADD.FTZ R175, R172, R199 ;  /* 0x000000c7acaf7221 */ /* 0x000fe20000010000 */
[----:B------:R-:W-:Y:S01]  /*1900*/  FMUL.FTZ R192, R62, R177 ;  /* 0x000000b13ec07220 */ /* 0x000fe20000410000 */
[----:B------:R-:W-:Y:S01]  /*1910*/  FFMA.FTZ R172, R196, R199, R173 ;  /* 0x000000c7c4ac7223 */ /* 0x000fe200000100ad */
[C---:B------:R-:W-:Y:S01]  /*1920*/  PRMT R194, R178.reuse, 0x7632, R194 ;  /* 0x00007632b2c27816 */ /* 0x040fe200000000c2 */
[----:B------:R-:W-:Y:S01]  /*1930*/  FADD.FTZ R117, R117, R174 ;  /* 0x000000ae75757221 */ /* 0x000fe20000010000 */
[----:B------:R-:W-:Y:S01]  /*1940*/  SHF.L.U32 R203, R178, 0x10, RZ ;  /* 0x00000010b2cb7819 */ /* 0x000fe200000006ff */
[----:B------:R-:W-:Y:S01]  /*1950*/  FFMA.FTZ R93, R196, R174, R93 ;  /* 0x000000aec45d7223 */ /* 0x000fe2000001005d */
        /* <DEDUP_REMOVED lines=8> */
[----:B------:R-:W-:Y:S01]  /*19e0*/  SHF.L.U32 R179, R179, 0x10, RZ ;  /* 0x00000010b3b37819 */ /* 0x000fe200000006ff */
[----:B------:R-:W-:Y:S01]  /*19f0*/  FADD.FTZ R120, R120, R203 ;  /* 0x000000cb78787221 */ /* 0x000fe20000010000 */
[----:B------:R-:W-:Y:S01]  /*1a00*/  FFMA.FTZ R96, R195, R203, R96 ;  /* 0x000000cbc3607223 */ /* 0x000fe20000010060 */
[C---:B------:R-:W-:Y:S01]  /*1a10*/  FMUL.FTZ R200, R0.reuse, R209 ;  /* 0x000000d100c87220 */ /* 0x040fe20000410000 */
        /* <DEDUP_REMOVED lines=20> */
[C---:B------:R-:W-:Y:S01]  /*1b60*/  FFMA.FTZ R99, R206.reuse, R212, R99 ;  /* 0x000000d4ce637223 */ /* 0x040fe20000010063 */
[----:B------:R-:W-:Y:S01]  /*1b70*/  FADD.FTZ R211, R175, R204 ;  /* 0x000000ccafd37221 */ /* 0x000fe20000010000 */
[----:B------:R-:W-:Y:S01]  /*1b80*/  FFMA.FTZ R210, R206, R204, R173 ;  /* 0x000000ccced27223 */ /* 0x000fe200000100ad */
[----:B------:R-:W-:Y:S06]  /*1b90*/  BRA `(.L_x_2187) ;  /* 0x00000000005c7947 */ /* 0x000fec0003800000 */
.L_x_2182:
        /* <DEDUP_REMOVED lines=23> */
.L_x_2187:
[----:B----4-:R-:W-:Y:S05]  /*1d10*/  BSYNC.RECONVERGENT B0 ;  /* 0x0000000000007941 */ /* 0x010fea0003800200 */
.L_x_2181:
        /* <DEDUP_REMOVED lines=32> */
.L_x_2189:
[----:B------:R-:W-:Y:S05]  /*1f20*/  BSYNC.RECONVERGENT B0 ;  /* 0x0000000000007941 */ /* 0x000fea0003800200 */
.L_x_2188:
        /* <DEDUP_REMOVED lines=38> */
.L_x_2192:
        /* <DEDUP_REMOVED lines=9> */
[----:B-----5:R-:W-:Y:S01]  /*2220*/  SHF.L.U32 R172, R164, 0x10, RZ ;  /* 0x00000010a4ac7819 */ /* 0x020fe200000006ff */
[----:B------:R-:W-:-:S04]  /*2230*/  FADD.FTZ R173, R6, -R173 ;  /* 0x800000ad06ad7221 */ /* 0x000fc80000010000 */
[----:B------:R-:W-:-:S05]  /*2240*/  FMUL.FTZ R173, R0, R173 ;  /* 0x000000ad00ad7220 */ /* 0x000fca0000410000 */
[----:B------:R-:W-:-:S05]  /*2250*/  FSEL R173, R173, RZ, P0 ;  /* 0x000000ffadad7208 */ /* 0x000fca0000000000 */
[----:B------:R-:W-:-:S04]  /*2260*/  FMUL.FTZ R173, R173, UR15 ;  /* 0x0000000fadad7c20 */ /* 0x000fc80008410000 */
[----:B------:R-:W-:Y:S01]  /*2270*/  FMUL.FTZ R174, R36, R173 ;  /* 0x000000ad24ae7220 */ /* 0x000fe20000410000 */
[----:B------:R-:W-:-:S04]  /*2280*/  FFMA.FTZ R124, R173, R172, R124 ;  /* 0x000000acad7c7223 */ /* 0x000fc8000001007c */
[----:B------:R-:W-:-:S04]  /*2290*/  F2FP.BF16.F32.PACK_AB R174, RZ, R174 ;  /* 0x000000aeffae723e */ /* 0x000fc800000010ff */
[----:B------:R-:W-:-:S07]  /*22a0*/  PRMT R168, R174, 0x7610, R168 ;  /* 0x00007610aea87816 */ /* 0x000fce00000000a8 */
.L_x_2195:
[----:B------:R-:W-:Y:S05]  /*22b0*/  @!P2 BRA `(.L_x_2196) ;  /* 0x000000000030a947 */ /* 0x000fea0003800000 */
[----:B------:R-:W-:Y:S01]  /*22c0*/  FFMA.FTZ R172, R14, R176, R179 ;  /* 0x000000b00eac7223 */ /* 0x000fe200000100b3 */
[----:B------:R-:W-:Y:S02]  /*22d0*/  ISETP.GT.AND P0, PT, R2, RZ, PT ;  /* 0x000000ff0200720c */ /* 0x000fe40003f04270 */
        /* <DEDUP_REMOVED lines=10> */
.L_x_2196:
        /* <DEDUP_REMOVED lines=12> */
.L_x_2197:
        /* <DEDUP_REMOVED lines=13> */
.L_x_2198:
        /* <DEDUP_REMOVED lines=12> */
.L_x_2199:
        /* <DEDUP_REMOVED lines=13> */
.L_x_2200:
        /* <DEDUP_REMOVED lines=12> */
.L_x_2201:
[----:B------:R-:W-:Y:S05]  /*2760*/  @!P2 BRA `(.L_x_2202) ;  /* 0x00000014001ca947 */ /* 0x000fea0003800000 */
[----:B------:R-:W-:Y:S01]  /*2770*/  FFMA.FTZ R172, R20, R176, R179 ;  /* 0x000000b014ac7223 */ /* 0x000fe200000100b3 */
[----:B------:R-:W-:-:S03]  /*2780*/  ISETP.GT.AND P0, PT, R2, RZ, PT ;  /* 0x000000ff0200720c */ /* 0x000fc60003f04270 */
        /* <DEDUP_REMOVED lines=11> */
.L_x_2194:
        /* <DEDUP_REMOVED lines=11> */
[----:B------:R-:W-:Y:S01]  /*28f0*/  FMUL.FTZ R161, R162, UR15 ;  /* 0x0000000fa2a17c20 */ /* 0x000fe20008410000 */
[----:B-----5:R-:W-:-:S03]  /*2900*/  SHF.L.U32 R175, R164, 0x10, RZ ;  /* 0x00000010a4af7819 */ /* 0x020fc600000006ff */
[-C--:B------:R-:W-:Y:S02]  /*2910*/  FMUL.FTZ R160, R36, R161.reuse ;  /* 0x000000a124a07220 */ /* 0x080fe40000410000 */
[----:B------:R-:W-:-:S03]  /*2920*/  FFMA.FTZ R124, R175, R161, R124 ;  /* 0x000000a1af7c7223 */ /* 0x000fc6000001007c */
[----:B------:R-:W-:-:S04]  /*2930*/  F2FP.BF16.F32.PACK_AB R160, RZ, R160 ;  /* 0x000000a0ffa0723e */ /* 0x000fc800000010ff */
[----:B------:R-:W-:-:S07]  /*2940*/  PRMT R168, R160, 0x7610, R168 ;  /* 0x00007610a0a87816 */ /* 0x000fce00000000a8 */
.L_x_2203:
[----:B------:R-:W-:Y:S01]  /*2950*/  F2FP.BF16.F32.PACK_AB R160, RZ, R162 ;  /* 0x000000a2ffa0723e */ /* 0x000fe200000010ff */
[----:B------:R-:W-:Y:S01]  /*2960*/  FFMA.FTZ R178, R16, R176, R179 ;  /* 0x000000b010b27223 */ /* 0x000fe200000100b3 */
[----:B------:R-:W-:Y:S01]  /*2970*/  FMUL.FTZ R173, R0, R173 ;  /* 0x000000ad00ad7220 */ /* 0x000fe20000410000 */
[----:B------:R-:W-:Y:S01]  /*2980*/  FSEL R172, R163, RZ, P0 ;  /* 0x000000ffa3ac7208 */ /* 0x000fe20000000000 */
[----:B------:R-:W-:Y:S06]  /*2990*/  @!P2 BRA `(.L_x_2204) ;  /* 0x00000000001ca947 */ /* 0x000fec0003800000 */
[----:B------:R-:W-:Y:S01]  /*29a0*/  FMUL.FTZ R162, R172, UR15 ;  /* 0x0000000faca27c20 */ /* 0x000fe20008410000 */
[----:B-----5:R-:W-:-:S03]  /*29b0*/  PRMT R161, R164, 0x7632, R161 ;  /* 0x00007632a4a17816 */ /* 0x020fc600000000a1 */
[----:B------:R-:W-:Y:S01]  /*29c0*/  FMUL.FTZ R163, R37, R162 ;  /* 0x000000a225a37220 */ /* 0x000fe20000410000 */
[----:B------:R-:W-:-:S04]  /*29d0*/  SHF.L.U32 R161, R161, 0x10, RZ ;  /* 0x00000010a1a17819 */ /* 0x000fc800000006ff */
[----:B------:R-:W-:Y:S01]  /*29e0*/  F2FP.BF16.F32.PACK_AB R163, RZ, R163 ;  /* 0x000000a3ffa3723e */ /* 0x000fe200000010ff */
[----:B------:R-:W-:-:S03]  /*29f0*/  FFMA.FTZ R125, R162, R161, R125 ;  /* 0x000000a1a27d7223 */ /* 0x000fc6000001007d */
[----:B------:R-:W-:-:S07]  /*2a00*/  PRMT R168, R168, 0x5410, R163 ;  /* 0x00005410a8a87816 */ /* 0x000fce00000000a3 */
.L_x_2204:
[----:B------:R-:W-:Y:S01]  /*2a10*/  F2FP.BF16.F32.PACK_AB R174, RZ, R172 ;  /* 0x000000acffae723e */ /* 0x000fe200000010ff */
[----:B------:R-:W-:Y:S01]  /*2a20*/  FFMA.FTZ R207, R11, R176, R179 ;  /* 0x000000b00bcf7223 */ /* 0x000fe200000100b3 */
[----:B------:R-:W-:Y:S01]  /*2a30*/  FADD.FTZ R163, R17, -R178 ;  /* 0x800000b211a37221 */ /* 0x000fe20000010000 */
        /* <DEDUP_REMOVED lines=8> */
.L_x_2205:
        /* <DEDUP_REMOVED lines=17> */
.L_x_2206:
[----:B------:R-:W-:Y:S01]  /*2bd0*/  F2FP.BF16.F32.PACK_AB R207, RZ, R175 ;  /* 0x000000afffcf723e */ /* 0x000fe200000010ff */
[----:B------:R-:W-:Y:S01]  /*2be0*/  FADD.FTZ R163, R12, -R209 ;  /* 0x800000d10ca37221 */ /* 0x000fe20000010000 */
[----:B------:R-:W-:Y:S01]  /*2bf0*/  FADD.FTZ R175, R21, -R210 ;  /* 0x800000d215af7221 */ /* 0x000fe20000010000 */
[----:B------:R-:W-:Y:S01]  /*2c00*/  FMUL.FTZ R173, R0, R173 ;  /* 0x000000ad00ad7220 */ /* 0x000fe20000410000 */
        /* <DEDUP_REMOVED lines=8> */
.L_x_2207:
[----:B------:R-:W-:Y:S01]  /*2c90*/  F2FP.BF16.F32.PACK_AB R209, RZ, R172 ;  /* 0x000000acffd1723e */ /* 0x000fe200000010ff */
[C---:B------:R-:W-:Y:S01]  /*2ca0*/  FMUL.FTZ R172, R0.reuse, R163 ;  /* 0x000000a300ac7220 */ /* 0x040fe20000410000 */
        /* <DEDUP_REMOVED lines=10> */
.L_x_2208:
[----:B------:R-:W-:Y:S02]  /*2d50*/  F2FP.BF16.F32.PACK_AB R173, RZ, R173 ;  /* 0x000000adffad723e */ /* 0x000fe400000010ff */
[----:B------:R-:W-:Y:S02]  /*2d60*/  FSEL R210, R175, RZ, P0 ;  /* 0x000000ffafd27208 */ /* 0x000fe40000000000 */
        /* <DEDUP_REMOVED lines=8> */
.L_x_2209:
[----:B------:R-:W-:Y:S02]  /*2df0*/  F2FP.BF16.F32.PACK_AB R163, R210, R163 ;  /* 0x000000a3d2a3723e */ /* 0x000fe400000010ff */
[----:B------:R-:W-:Y:S02]  /*2e00*/  PRMT R162, R209, 0x5410, R173 ;  /* 0x00005410d1a27816 */ /* 0x000fe400000000ad */
[----:B------:R-:W-:Y:S02]  /*2e10*/  PRMT R161, R178, 0x5410, R207 ;  /* 0x00005410b2a17816 */ /* 0x000fe400000000cf */
[----:B------:R-:W-:Y:S01]  /*2e20*/  PRMT R160, R160, 0x5410, R174 ;  /* 0x00005410a0a07816 */ /* 0x000fe200000000ae */
[----:B------:R-:W-:Y:S06]  /*2e30*/  @!P2 BRA `(.L_x_2202) ;  /* 0x0000000c0068a947 */ /* 0x000fec0003800000 */
        /* <DEDUP_REMOVED lines=8> */
.L_x_2193:
        /* <DEDUP_REMOVED lines=8> */
[----:B------:R-:W-:-:S03]  /*2f40*/  SHF.L.U32 R173, R148, 0x10, RZ ;  /* 0x0000001094ad7819 */ /* 0x000fc600000006ff */
        /* <DEDUP_REMOVED lines=8> */
.L_x_2211:
[----:B------:R-:W-:Y:S05]  /*2fd0*/  @!P2 BRA `(.L_x_2212) ;  /* 0x000000000030a947 */ /* 0x000fea0003800000 */
[----:B------:R-:W-:Y:S01]  /*2fe0*/  PRMT R172, R148, 0x7632, R172 ;  /* 0x0000763294ac7816 */ /* 0x000fe200000000ac */
[----:B------:R-:W-:-:S03]  /*2ff0*/  @P0 FFMA.FTZ R174, R14, R176, R179 ;  /* 0x000000b00eae0223 */ /* 0x000fc600000100b3 */
        /* <DEDUP_REMOVED lines=10> */
.L_x_2212:
[----:B------:R-:W-:Y:S05]  /*30a0*/  @!P2 BRA `(.L_x_2213) ;  /* 0x000000000028a947 */ /* 0x000fea0003800000 */
        /* <DEDUP_REMOVED lines=10> */
.L_x_2213:
        /* <DEDUP_REMOVED lines=13> */
.L_x_2214:
        /* <DEDUP_REMOVED lines=11> */
.L_x_2215:
        /* <DEDUP_REMOVED lines=13> */
.L_x_2216:
        /* <DEDUP_REMOVED lines=11> */
.L_x_2217:
[----:B------:R-:W-:Y:S05]  /*3450*/  @!P2 BRA `(.L_x_2202) ;  /* 0x0000000400e0a947 */ /* 0x000fea0003800000 */
[----:B------:R-:W-:Y:S01]  /*3460*/  PRMT R172, R151, 0x7632, R172 ;  /* 0x0000763297ac7816 */ /* 0x000fe200000000ac */
[----:B------:R-:W-:-:S03]  /*3470*/  @P0 FFMA.FTZ R174, R20, R176, R179 ;  /* 0x000000b014ae0223 */ /* 0x000fc600000100b3 */
        /* <DEDUP_REMOVED lines=11> */
.L_x_2210:
        /* <DEDUP_REMOVED lines=26> */
[C---:B------:R-:W-:Y:S01]  /*36d0*/  @P3 FFMA.FTZ R161, R0.reuse, R163, R161 ;  /* 0x000000a300a13223 */ /* 0x040fe200000100a1 */
[----:B------:R-:W-:Y:S01]  /*36e0*/  @P0 FADD.FTZ R160, R19, -R160 ;  /* 0x800000a013a00221 */ /* 0x000fe20000010000 */
        /* <DEDUP_REMOVED lines=16> */
[----:B------:R-:W-:Y:S01]  /*37f0*/  FMUL.FTZ R161, R161, UR15 ;  /* 0x0000000fa1a17c20 */ /* 0x000fe20008410000 */
[----:B-----5:R-:W-:-:S03]  /*3800*/  SHF.L.U32 R215, R164, 0x10, RZ ;  /* 0x00000010a4d77819 */ /* 0x020fc600000006ff */
[-C--:B------:R-:W-:Y:S02]  /*3810*/  FMUL.FTZ R160, R36, R161.reuse ;  /* 0x000000a124a07220 */ /* 0x080fe40000410000 */
[----:B------:R-:W-:-:S03]  /*3820*/  FFMA.FTZ R124, R215, R161, R124 ;  /* 0x000000a1d77c7223 */ /* 0x000fc6000001007c */
[----:B------:R-:W-:-:S04]  /*3830*/  F2FP.BF16.F32.PACK_AB R160, RZ, R160 ;  /* 0x000000a0ffa0723e */ /* 0x000fc800000010ff */
[----:B------:R-:W-:-:S07]  /*3840*/  PRMT R168, R160, 0x7610, R168 ;  /* 0x00007610a0a87816 */ /* 0x000fce00000000a8 */
.L_x_2218:
[----:B------:R-:W-:Y:S05]  /*3850*/  @!P2 BRA `(.L_x_2219) ;  /* 0x00000000001ca947 */ /* 0x000fea0003800000 */
[----:B------:R-:W-:Y:S01]  /*3860*/  FMUL.FTZ R160, R175, UR15 ;  /* 0x0000000fafa07c20 */ /* 0x000fe20008410000 */
[----:B-----5:R-:W-:-:S03]  /*3870*/  PRMT R161, R164, 0x7632, R161 ;  /* 0x00007632a4a17816 */ /* 0x020fc600000000a1 */
[----:B------:R-:W-:Y:S01]  /*3880*/  FMUL.FTZ R162, R37, R160 ;  /* 0x000000a025a27220 */ /* 0x000fe20000410000 */
[----:B------:R-:W-:-:S04]  /*3890*/  SHF.L.U32 R161, R161, 0x10, RZ ;  /* 0x00000010a1a17819 */ /* 0x000fc800000006ff */
[----:B------:R-:W-:Y:S01]  /*38a0*/  F2FP.BF16.F32.PACK_AB R162, RZ, R162 ;  /* 0x000000a2ffa2723e */ /* 0x000fe200000010ff */
[----:B------:R-:W-:-:S03]  /*38b0*/  FFMA.FTZ R125, R160, R161, R125 ;  /* 0x000000a1a07d7223 */ /* 0x000fc6000001007d */
[----:B------:R-:W-:-:S07]  /*38c0*/  PRMT R168, R168, 0x5410, R162 ;  /* 0x00005410a8a87816 */ /* 0x000fce00000000a2 */
.L_x_2219:
[----:B------:R-:W-:Y:S05]  /*38d0*/  @!P2 BRA `(.L_x_2220) ;  /* 0x000000000018a947 */ /* 0x000fea0003800000 */
[----:B------:R-:W-:Y:S01]  /*38e0*/  FMUL.FTZ R207, R207, UR15 ;  /* 0x0000000fcfcf7c20 */ /* 0x000fe20008410000 */
[----:B-----5:R-:W-:-:S03]  /*38f0*/  SHF.L.U32 R161, R165, 0x10, RZ ;  /* 0x00000010a5a17819 */ /* 0x020fc600000006ff */
[-C--:B------:R-:W-:Y:S02]  /*3900*/  FMUL.FTZ R160, R38, R207.reuse ;  /* 0x000000cf26a07220 */ /* 0x080fe40000410000 */
[----:B------:R-:W-:-:S03]  /*3910*/  FFMA.FTZ R126, R161, R207, R126 ;  /* 0x000000cfa17e7223 */ /* 0x000fc6000001007e */
[----:B------:R-:W-:-:S04]  /*3920*/  F2FP.BF16.F32.PACK_AB R160, RZ, R160 ;  /* 0x000000a0ffa0723e */ /* 0x000fc800000010ff */
[----:B------:R-:W-:-:S07]  /*3930*/  PRMT R169, R160, 0x7610, R169 ;  /* 0x00007610a0a97816 */ /* 0x000fce00000000a9 */
.L_x_2220:
        /* <DEDUP_REMOVED lines=8> */
.L_x_2221:
[----:B------:R-:W-:Y:S05]  /*39c0*/  @!P2 BRA `(.L_x_2222) ;  /* 0x000000000018a947 */ /* 0x000fea0003800000 */
[----:B------:R-:W-:Y:S01]  /*39d0*/  FMUL.FTZ R211, R211, UR15 ;  /* 0x0000000fd3d37c20 */ /* 0x000fe20008410000 */
[----:B-----5:R-:W-:-:S03]  /*39e0*/  SHF.L.U32 R161, R166, 0x10, RZ ;  /* 0x00000010a6a17819 */ /* 0x020fc600000006ff */
[-C--:B------:R-:W-:Y:S02]  /*39f0*/  FMUL.FTZ R160, R40, R211.reuse ;  /* 0x000000d328a07220 */ /* 0x080fe40000410000 */
[----:B------:R-:W-:-:S03]  /*3a00*/  FFMA.FTZ R128, R161, R211, R128 ;  /* 0x000000d3a1807223 */ /* 0x000fc60000010080 */
[----:B------:R-:W-:-:S04]  /*3a10*/  F2FP.BF16.F32.PACK_AB R160, RZ, R160 ;  /* 0x000000a0ffa0723e */ /* 0x000fc800000010ff */
[----:B------:R-:W-:-:S07]  /*3a20*/  PRMT R170, R160, 0x7610, R170 ;  /* 0x00007610a0aa7816 */ /* 0x000fce00000000aa */
.L_x_2222:
        /* <DEDUP_REMOVED lines=8> */
.L_x_2223:
[----:B------:R-:W-:Y:S05]  /*3ab0*/  @!P2 BRA `(.L_x_2224) ;  /* 0x000000000018a947 */ /* 0x000fea0003800000 */
[----:B------:R-:W-:Y:S01]  /*3ac0*/  FMUL.FTZ R161, R163, UR15 ;  /* 0x0000000fa3a17c20 */ /* 0x000fe20008410000 */
[----:B-----5:R-:W-:-:S03]  /*3ad0*/  SHF.L.U32 R175, R167, 0x10, RZ ;  /* 0x00000010a7af7819 */ /* 0x020fc600000006ff */
[-C--:B------:R-:W-:Y:S02]  /*3ae0*/  FMUL.FTZ R160, R42, R161.reuse ;  /* 0x000000a12aa07220 */ /* 0x080fe40000410000 */
[----:B------:R-:W-:-:S03]  /*3af0*/  FFMA.FTZ R130, R175, R161, R130 ;  /* 0x000000a1af827223 */ /* 0x000fc60000010082 */
[----:B------:R-:W-:-:S04]  /*3b00*/  F2FP.BF16.F32.PACK_AB R160, RZ, R160 ;  /* 0x000000a0ffa0723e */ /* 0x000fc800000010ff */
[----:B------:R-:W-:-:S07]  /*3b10*/  PRMT R171, R160, 0x7610, R171 ;  /* 0x00007610a0ab7816 */ /* 0x000fce00000000ab */
.L_x_2224:
        /* <DEDUP_REMOVED lines=12> */
.L_x_2202:
        /* <DEDUP_REMOVED lines=10> */
.L_x_2191:
[----:B------:R-:W-:Y:S05]  /*3c80*/  BSYNC.RECONVERGENT B0 ;  /* 0x0000000000007941 */ /* 0x000fea0003800200 */
.L_x_2190:
        /* <DEDUP_REMOVED lines=9> */
.L_x_2227:
[----:B------:R-:W-:Y:S05]  /*3d20*/  BRA.U !UP0, `(.L_x_2228) ;  /* 0x0000000d08487547 */ /* 0x000fea000b800000 */
[----:B------:R-:W-:-:S04]  /*3d30*/  UISETP.NE.U32.AND UP0, UPT, UR6, URZ, UPT ;  /* 0x000000ff0600728c */ /* 0x000fc8000bf05070 */
[----:B------:R-:W-:-:S06]  /*3d40*/  UISETP.NE.AND.EX UP0, UPT, UR7, URZ, UPT, UP0 ;  /* 0x000000ff0700728c */ /* 0x000fcc000bf05300 */
[----:B------:R-:W-:-:S13]  /*3d50*/  PLOP3.LUT P0, PT, PT, PT, UP0, 0x80, 0x8 ;  /* 0x000000000008781c */ /* 0x000fda0003f0f008 */
        /* <DEDUP_REMOVED lines=51> */
.L_x_2230:
        /* <DEDUP_REMOVED lines=8> */
.L_x_2231:
[----:B------:R-:W-:Y:S05]  /*4110*/  @!P2 BRA `(.L_x_2232) ;  /* 0x000000000018a947 */ /* 0x000fea0003800000 */
[----:B------:R-:W-:Y:S01]  /*4120*/  FMUL.FTZ R207, R207, UR15 ;  /* 0x0000000fcfcf7c20 */ /* 0x000fe20008410000 */
[----:B-----5:R-:W-:-:S03]  /*4130*/  SHF.L.U32 R161, R165, 0x10, RZ ;  /* 0x00000010a5a17819 */ /* 0x020fc600000006ff */
[-C--:B------:R-:W-:Y:S02]  /*4140*/  FMUL.FTZ R160, R54, R207.reuse ;  /* 0x000000cf36a07220 */ /* 0x080fe40000410000 */
[----:B------:R-:W-:-:S03]  /*4150*/  FFMA.FTZ R134, R161, R207, R134 ;  /* 0x000000cfa1867223 */ /* 0x000fc60000010086 */
[----:B------:R-:W-:-:S04]  /*4160*/  F2FP.BF16.F32.PACK_AB R160, RZ, R160 ;  /* 0x000000a0ffa0723e */ /* 0x000fc800000010ff */
[----:B------:R-:W-:-:S07]  /*4170*/  PRMT R169, R160, 0x7610, R169 ;  /* 0x00007610a0a97816 */ /* 0x000fce00000000a9 */
.L_x_2232:
        /* <DEDUP_REMOVED lines=8> */
.L_x_2233:
[----:B------:R-:W-:Y:S05]  /*4200*/  @!P2 BRA `(.L_x_2234) ;  /* 0x000000000018a947 */ /* 0x000fea0003800000 */
[----:B------:R-:W-:Y:S01]  /*4210*/  FMUL.FTZ R211, R211, UR15 ;  /* 0x0000000fd3d37c20 */ /* 0x000fe20008410000 */
[----:B-----5:R-:W-:-:S03]  /*4220*/  SHF.L.U32 R161, R166, 0x10, RZ ;  /* 0x00000010a6a17819 */ /* 0x020fc600000006ff */
[-C--:B------:R-:W-:Y:S02]  /*4230*/  FMUL.FTZ R160, R56, R211.reuse ;  /* 0x000000d338a07220 */ /* 0x080fe40000410000 */
[----:B------:R-:W-:-:S03]  /*4240*/  FFMA.FTZ R136, R161, R211, R136 ;  /* 0x000000d3a1887223 */ /* 0x000fc60000010088 */
[----:B------:R-:W-:-:S04]  /*4250*/  F2FP.BF16.F32.PACK_AB R160, RZ, R160 ;  /* 0x000000a0ffa0723e */ /* 0x000fc800000010ff */
[----:B------:R-:W-:-:S07]  /*4260*/  PRMT R170, R160, 0x7610, R170 ;  /* 0x00007610a0aa7816 */ /* 0x000fce00000000aa */
.L_x_2234:
        /* <DEDUP_REMOVED lines=8> */
.L_x_2235:
[----:B------:R-:W-:Y:S05]  /*42f0*/  @!P2 BRA `(.L_x_2236) ;  /* 0x000000000018a947 */ /* 0x000fea0003800000 */
[----:B------:R-:W-:Y:S01]  /*4300*/  FMUL.FTZ R161, R163, UR15 ;  /* 0x0000000fa3a17c20 */ /* 0x000fe20008410000 */
[----:B-----5:R-:W-:-:S03]  /*4310*/  SHF.L.U32 R175, R167, 0x10, RZ ;  /* 0x00000010a7af7819 */ /* 0x020fc600000006ff */
[-C--:B------:R-:W-:Y:S02]  /*4320*/  FMUL.FTZ R160, R58, R161.reuse ;  /* 0x000000a13aa07220 */ /* 0x080fe40000410000 */
[----:B------:R-:W-:-:S03]  /*4330*/  FFMA.FTZ R138, R175, R161, R138 ;  /* 0x000000a1af8a7223 */ /* 0x000fc6000001008a */
[----:B------:R-:W-:-:S04]  /*4340*/  F2FP.BF16.F32.PACK_AB R160, RZ, R160 ;  /* 0x000000a0ffa0723e */ /* 0x000fc800000010ff */
[----:B------:R-:W-:-:S07]  /*4350*/  PRMT R171, R160, 0x7610, R171 ;  /* 0x00007610a0ab7816 */ /* 0x000fce00000000ab */
.L_x_2236:
        /* <DEDUP_REMOVED lines=13> */
.L_x_2229:
[----:B------:R-:W-:Y:S01]  /*4430*/  ISETP.GT.AND P4, PT, R2, RZ, PT ;  /* 0x000000ff0200720c */ /* 0x000fe20003f84270 */
[----:B------:R-:W-:-:S12]  /*4440*/  @!P2 BRA `(.L_x_2238) ;  /* 0x000000000028a947 */ /* 0x000fd80003800000 */
[----:B0-----:R-:W-:Y:S01]  /*4450*/  @P4 FFMA.FTZ R175, R23, R176, R179 ;  /* 0x000000b017af4223 */ /* 0x001fe200000100b3 */
        /* <DEDUP_REMOVED lines=9> */
.L_x_2238:
[----:B------:R-:W-:Y:S05]  /*44f0*/  @!P2 BRA `(.L_x_2239) ;  /* 0x000000000030a947 */ /* 0x000fea0003800000 */
[----:B0-----:R-:W-:Y:S01]  /*4500*/  PRMT R172, R152, 0x7632, R172 ;  /* 0x0000763298ac7816 */ /* 0x001fe200000000ac */
        /* <DEDUP_REMOVED lines=11> */
.L_x_2239:
[----:B------:R-:W-:Y:S05]  /*45c0*/  @!P2 BRA `(.L_x_2240) ;  /* 0x000000000028a947 */ /* 0x000fea0003800000 */
        /* <DEDUP_REMOVED lines=10> */
.L_x_2240:
        /* <DEDUP_REMOVED lines=13> */
.L_x_2241:
        /* <DEDUP_REMOVED lines=11> */
.L_x_2242:
        /* <DEDUP_REMOVED lines=13> */
.L_x_2243:
        /* <DEDUP_REMOVED lines=11> */
.L_x_2244:
[----:B------:R-:W-:Y:S05]  /*4970*/  @!P2 BRA `(.L_x_2237) ;  /* 0x0000000c0074a947 */ /* 0x000fea0003800000 */
[----:B0-----:R-:W-:Y:S01]  /*4980*/  PRMT R172, R155, 0x7632, R172 ;  /* 0x000076329bac7816 */ /* 0x001fe200000000ac */
        /* <DEDUP_REMOVED lines=12> */
.L_x_2228:
        /* <DEDUP_REMOVED lines=21> */
.L_x_2246:
        /* <DEDUP_REMOVED lines=12> */
.L_x_2247:
        /* <DEDUP_REMOVED lines=11> */
.L_x_2248:
[----:B------:R-:W-:Y:S01]  /*4d10*/  FMUL.FTZ R161, R0, R173 ;  /* 0x000000ad00a17220 */ /* 0x000fe20000410000 */
[----:B------:R-:W-:Y:S01]  /*4d20*/  FFMA.FTZ R162, R186, R176, R179 ;  /* 0x000000b0baa27223 */ /* 0x000fe200000100b3 */
        /* <DEDUP_REMOVED lines=15> */
.L_x_2249:
        /* <DEDUP_REMOVED lines=12> */
.L_x_2250:
        /* <DEDUP_REMOVED lines=12> */
.L_x_2251:
        /* <DEDUP_REMOVED lines=10> */
.L_x_2252:
        /* <DEDUP_REMOVED lines=13> */
.L_x_2245:
        /* <DEDUP_REMOVED lines=12> */
.L_x_2253:
        /* <DEDUP_REMOVED lines=13> */
.L_x_2254:
        /* <DEDUP_REMOVED lines=12> */
.L_x_2255:
        /* <DEDUP_REMOVED lines=13> */
.L_x_2256:
        /* <DEDUP_REMOVED lines=12> */
.L_x_2257:
        /* <DEDUP_REMOVED lines=13> */
.L_x_2258:
        /* <DEDUP_REMOVED lines=12> */
.L_x_2259:
        /* <DEDUP_REMOVED lines=13> */
.L_x_2237:
        /* <DEDUP_REMOVED lines=8> */
.L_x_2226:
[----:B------:R-:W-:Y:S05]  /*57d0*/  BSYNC.RECONVERGENT B0 ;  /* 0x0000000000007941 */ /* 0x000fea0003800200 */
.L_x_2225:
        /* <DEDUP_REMOVED lines=9> */
.L_x_2262:
        /* <DEDUP_REMOVED lines=10> */
[----:B------:R-:W-:Y:S02]  /*5910*/  PRMT R2, R156, 0x7632, R2 ;  /* 0x000076329c027816 */ /* 0x000fe40000000002 */
[C---:B------:R-:W-:Y:S02]  /*5920*/  SHF.L.U32 R175, R157.reuse, 0x10, RZ ;  /* 0x000000109daf7819 */ /* 0x040fe400000006ff */
[----:B------:R-:W-:Y:S02]  /*5930*/  SHF.L.U32 R173, R2, 0x10, RZ ;  /* 0x0000001002ad7819 */ /* 0x000fe400000006ff */
[----:B------:R-:W-:Y:S02]  /*5940*/  PRMT R162, R157, 0x7632, R162 ;  /* 0x000076329da27816 */ /* 0x000fe400000000a2 */
        /* <DEDUP_REMOVED lines=8> */
[-CC-:B------:R-:W-:Y:S01]  /*59d0*/  @P5 FFMA.FTZ R209, R195, R176.reuse, R179.reuse ;  /* 0x000000b0c3d15223 */ /* 0x180fe200000100b3 */
[-CC-:B------:R-:W-:Y:S01]  /*59e0*/  @P5 FFMA.FTZ R174, R200, R176.reuse, R179.reuse ;  /* 0x000000b0c8ae5223 */ /* 0x180fe200000100b3 */
[-CC-:B------:R-:W-:Y:S01]  /*59f0*/  @P5 FFMA.FTZ R211, R197, R176.reuse, R179.reuse ;  /* 0x000000b0c5d35223 */ /* 0x180fe200000100b3 */
[----:B------:R-:W-:Y:S01]  /*5a00*/  @P5 FFMA.FTZ R213, R206, R176, R179 ;  /* 0x000000b0ced55223 */ /* 0x000fe200000100b3 */
[----:B------:R-:W-:Y:S01]  /*5a10*/  @P5 FFMA.FTZ R175, R0, R2, R175 ;  /* 0x0000000200af5223 */ /* 0x000fe200000100af */
[----:B------:R-:W-:Y:S01]  /*5a20*/  @P5 FADD.FTZ R161, R190, -R161 ;  /* 0x800000a1bea15221 */ /* 0x000fe20000010000 */
[----:B------:R-:W-:Y:S01]  /*5a30*/  @P5 FADD.FTZ R179, R201, -R172 ;  /* 0x800000acc9b35221 */ /* 0x000fe20000010000 */
        /* <DEDUP_REMOVED lines=11> */
[----:B------:R-:W-:Y:S01]  /*5af0*/  SHF.L.U32 R176, R160, 0x10, RZ ;  /* 0x00000010a0b07819 */ /* 0x000fe200000006ff */
        /* <DEDUP_REMOVED lines=9> */
[----:B------:R-:W-:Y:S01]  /*5b90*/  FMUL.FTZ R163, R163, UR15 ;  /* 0x0000000fa3a37c20 */ /* 0x000fe20008410000 */
[----:B------:R-:W-:-:S03]  /*5ba0*/  SHF.L.U32 R209, R164, 0x10, RZ ;  /* 0x00000010a4d17819 */ /* 0x000fc600000006ff */
[-C--:B------:R-:W-:Y:S02]  /*5bb0*/  FMUL.FTZ R0, R68, R163.reuse ;  /* 0x000000a344007220 */ /* 0x080fe40000410000 */
[----:B------:R-:W-:-:S03]  /*5bc0*/  FFMA.FTZ R140, R209, R163, R140 ;  /* 0x000000a3d18c7223 */ /* 0x000fc6000001008c */
[----:B------:R-:W-:-:S04]  /*5bd0*/  F2FP.BF16.F32.PACK_AB R0, RZ, R0 ;  /* 0x00000000ff00723e */ /* 0x000fc800000010ff */
[----:B------:R-:W-:-:S07]  /*5be0*/  PRMT R168, R0, 0x7610, R168 ;  /* 0x0000761000a87816 */ /* 0x000fce00000000a8 */
.L_x_2265:
[----:B------:R-:W-:Y:S05]  /*5bf0*/  @!P2 BRA `(.L_x_2266) ;  /* 0x00000000001ca947 */ /* 0x000fea0003800000 */
[----:B------:R-:W-:Y:S01]  /*5c00*/  FMUL.FTZ R0, R173, UR15 ;  /* 0x0000000fad007c20 */ /* 0x000fe20008410000 */
[----:B------:R-:W-:-:S03]  /*5c10*/  PRMT R2, R164, 0x7632, R2 ;  /* 0x00007632a4027816 */ /* 0x000fc60000000002 */
[----:B------:R-:W-:Y:S01]  /*5c20*/  FMUL.FTZ R160, R69, R0 ;  /* 0x0000000045a07220 */ /* 0x000fe20000410000 */
[----:B------:R-:W-:-:S04]  /*5c30*/  SHF.L.U32 R2, R2, 0x10, RZ ;  /* 0x0000001002027819 */ /* 0x000fc800000006ff */
[----:B------:R-:W-:Y:S01]  /*5c40*/  F2FP.BF16.F32.PACK_AB R160, RZ, R160 ;  /* 0x000000a0ffa0723e */ /* 0x000fe200000010ff */
[----:B------:R-:W-:-:S03]  /*5c50*/  FFMA.FTZ R141, R0, R2, R141 ;  /* 0x00000002008d7223 */ /* 0x000fc6000001008d */
[----:B------:R-:W-:-:S07]  /*5c60*/  PRMT R168, R168, 0x5410, R160 ;  /* 0x00005410a8a87816 */ /* 0x000fce00000000a0 */
.L_x_2266:
[----:B------:R-:W-:Y:S05]  /*5c70*/  @!P2 BRA `(.L_x_2267) ;  /* 0x000000000018a947 */ /* 0x000fea0003800000 */
[----:B------:R-:W-:Y:S01]  /*5c80*/  FMUL.FTZ R175, R175, UR15 ;  /* 0x0000000fafaf7c20 */ /* 0x000fe20008410000 */
[----:B------:R-:W-:-:S03]  /*5c90*/  SHF.L.U32 R163, R165, 0x10, RZ ;  /* 0x00000010a5a37819 */ /* 0x000fc600000006ff */
[-C--:B------:R-:W-:Y:S02]  /*5ca0*/  FMUL.FTZ R0, R70, R175.reuse ;  /* 0x000000af46007220 */ /* 0x080fe40000410000 */
[----:B------:R-:W-:-:S03]  /*5cb0*/  FFMA.FTZ R142, R163, R175, R142 ;  /* 0x000000afa38e7223 */ /* 0x000fc6000001008e */
[----:B------:R-:W-:-:S04]  /*5cc0*/  F2FP.BF16.F32.PACK_AB R0, RZ, R0 ;  /* 0x00000000ff00723e */ /* 0x000fc800000010ff */
[----:B------:R-:W-:-:S07]  /*5cd0*/  PRMT R169, R0, 0x7610, R169 ;  /* 0x0000761000a97816 */ /* 0x000fce00000000a9 */
.L_x_2267:
        /* <DEDUP_REMOVED lines=8> */
.L_x_2268:
[----:B------:R-:W-:Y:S05]  /*5d60*/  @!P2 BRA `(.L_x_2269) ;  /* 0x000000000018a947 */ /* 0x000fea0003800000 */
[----:B------:R-:W-:Y:S01]  /*5d70*/  FMUL.FTZ R163, R179, UR15 ;  /* 0x0000000fb3a37c20 */ /* 0x000fe20008410000 */
[----:B------:R-:W-:-:S03]  /*5d80*/  SHF.L.U32 R173, R166, 0x10, RZ ;  /* 0x00000010a6ad7819 */ /* 0x000fc600000006ff */
[-C--:B------:R-:W-:Y:S02]  /*5d90*/  FMUL.FTZ R0, R72, R163.reuse ;  /* 0x000000a348007220 */ /* 0x080fe40000410000 */
[----:B------:R-:W-:-:S03]  /*5da0*/  FFMA.FTZ R144, R173, R163, R144 ;  /* 0x000000a3ad907223 */ /* 0x000fc60000010090 */
[----:B------:R-:W-:-:S04]  /*5db0*/  F2FP.BF16.F32.PACK_AB R0, RZ, R0 ;  /* 0x00000000ff00723e */ /* 0x000fc800000010ff */
[----:B------:R-:W-:-:S07]  /*5dc0*/  PRMT R170, R0, 0x7610, R170 ;  /* 0x0000761000aa7816 */ /* 0x000fce00000000aa */
.L_x_2269:
        /* <DEDUP_REMOVED lines=8> */
.L_x_2270:
[----:B------:R-:W-:Y:S05]  /*5e50*/  @!P2 BRA `(.L_x_2271) ;  /* 0x000000000018a947 */ /* 0x000fea0003800000 */
[----:B------:R-:W-:Y:S01]  /*5e60*/  FMUL.FTZ R163, R207, UR15 ;  /* 0x0000000fcfa37c20 */ /* 0x000fe20008410000 */
[----:B------:R-:W-:-:S03]  /*5e70*/  SHF.L.U32 R173, R167, 0x10, RZ ;  /* 0x00000010a7ad7819 */ /* 0x000fc600000006ff */
[-C--:B------:R-:W-:Y:S02]  /*5e80*/  FMUL.FTZ R0, R74, R163.reuse ;  /* 0x000000a34a007220 */ /* 0x080fe40000410000 */
[----:B------:R-:W-:-:S03]  /*5e90*/  FFMA.FTZ R146, R173, R163, R146 ;  /* 0x000000a3ad927223 */ /* 0x000fc60000010092 */
[----:B------:R-:W-:-:S04]  /*5ea0*/  F2FP.BF16.F32.PACK_AB R0, RZ, R0 ;  /* 0x00000000ff00723e */ /* 0x000fc800000010ff */
[----:B------:R-:W-:-:S07]  /*5eb0*/  PRMT R171, R0, 0x7610, R171 ;  /* 0x0000761000ab7816 */ /* 0x000fce00000000ab */
.L_x_2271:
[----:B------:R-:W-:Y:S02]  /*5ec0*/  F2FP.BF16.F32.PACK_AB R162, R172, R179 ;  /* 0x000000b3aca2723e */ /* 0x000fe400000010ff */
[----:B------:R-:W-:Y:S02]  /*5ed0*/  F2FP.BF16.F32.PACK_AB R163, R176, R207 ;  /* 0x000000cfb0a3723e */ /* 0x000fe400000010ff */
[----:B------:R-:W-:Y:S01]  /*5ee0*/  PRMT R160, R174, 0x5410, R178 ;  /* 0x00005410aea07816 */ /* 0x000fe200000000b2 */
[----:B------:R-:W-:Y:S06]  /*5ef0*/  @!P2 BRA `(.L_x_2272) ;  /* 0x0000001000b0a947 */ /* 0x000fec0003800000 */
        /* <DEDUP_REMOVED lines=8> */
.L_x_2264:
[----:B------:R-:W-:Y:S01]  /*5f80*/  ISETP.GT.AND P5, PT, R2, RZ, PT ;  /* 0x000000ff0200720c */ /* 0x000fe20003fa4270 */
[----:B------:R-:W-:-:S12]  /*5f90*/  @!P2 BRA `(.L_x_2273) ;  /* 0x000000000028a947 */ /* 0x000fd80003800000 */
[----:B------:R-:W-:Y:S01]  /*5fa0*/  @P5 FFMA.FTZ R175, R191, R176, R179 ;  /* 0x000000b0bfaf5223 */ /* 0x000fe200000100b3 */
[----:B------:R-:W-:-:S03]  /*5fb0*/  SHF.L.U32 R173, R156, 0x10, RZ ;  /* 0x000000109cad7819 */ /* 0x000fc600000006ff */
        /* <DEDUP_REMOVED lines=8> */
.L_x_2273:
[----:B------:R-:W-:Y:S05]  /*6040*/  @!P2 BRA `(.L_x_2274) ;  /* 0x000000000030a947 */ /* 0x000fea0003800000 */
[----:B------:R-:W-:Y:S01]  /*6050*/  PRMT R2, R156, 0x7632, R2 ;  /* 0x000076329c027816 */ /* 0x000fe20000000002 */
[----:B------:R-:W-:-:S03]  /*6060*/  @P5 FFMA.FTZ R172, R196, R176, R179 ;  /* 0x000000b0c4ac5223 */ /* 0x000fc600000100b3 */
[----:B------:R-:W-:Y:S01]  /*6070*/  SHF.L.U32 R173, R2, 0x10, RZ ;  /* 0x0000001002ad7819 */ /* 0x000fe200000006ff */
[----:B------:R-:W-:-:S04]  /*6080*/  @P5 FADD.FTZ R172, R199, -R172 ;  /* 0x800000acc7ac5221 */ /* 0x000fc80000010000 */
[----:B------:R-:W-:Y:S01]  /*6090*/  @P5 FFMA.FTZ R173, R0, R172, R173 ;  /* 0x000000ac00ad5223 */ /* 0x000fe200000100ad */
[----:B------:R-:W-:-:S03]  /*60a0*/  PRMT R172, R164, 0x7632, R172 ;  /* 0x00007632a4ac7816 */ /* 0x000fc600000000ac */
[----:B------:R-:W-:Y:S01]  /*60b0*/  FMUL.FTZ R2, R173, UR15 ;  /* 0x0000000fad027c20 */ /* 0x000fe20008410000 */
[----:B------:R-:W-:-:S03]  /*60c0*/  SHF.L.U32 R172, R172, 0x10, RZ ;  /* 0x00000010acac7819 */ /* 0x000fc600000006ff */
[----:B------:R-:W-:Y:S02]  /*60d0*/  FMUL.FTZ R173, R69, R2 ;  /* 0x0000000245ad7220 */ /* 0x000fe40000410000 */
[----:B------:R-:W-:-:S03]  /*60e0*/  FFMA.FTZ R141, R2, R172, R141 ;  /* 0x000000ac028d7223 */ /* 0x000fc6000001008d */
[----:B------:R-:W-:-:S04]  /*60f0*/  F2FP.BF16.F32.PACK_AB R173, RZ, R173 ;  /* 0x000000adffad723e */ /* 0x000fc800000010ff */
[----:B------:R-:W-:-:S07]  /*6100*/  PRMT R168, R168, 0x5410, R173 ;  /* 0x00005410a8a87816 */ /* 0x000fce00000000ad */
.L_x_2274:
[----:B------:R-:W-:Y:S05]  /*6110*/  @!P2 BRA `(.L_x_2275) ;  /* 0x000000000028a947 */ /* 0x000fea0003800000 */
        /* <DEDUP_REMOVED lines=10> */
.L_x_2275:
        /* <DEDUP_REMOVED lines=13> */
.L_x_2276:
        /* <DEDUP_REMOVED lines=11> */
.L_x_2277:
        /* <DEDUP_REMOVED lines=13> */
.L_x_2278:
        /* <DEDUP_REMOVED lines=11> */
.L_x_2279:
[----:B------:R-:W-:Y:S05]  /*64c0*/  @!P2 BRA `(.L_x_2272) ;  /* 0x0000000c003ca947 */ /* 0x000fea0003800000 */
[----:B------:R-:W-:Y:S01]  /*64d0*/  PRMT R2, R159, 0x7632, R2 ;  /* 0x000076329f027816 */ /* 0x000fe20000000002 */
[----:B------:R-:W-:-:S03]  /*64e0*/  @P5 FFMA.FTZ R179, R206, R176, R179 ;  /* 0x000000b0ceb35223 */ /* 0x000fc600000100b3 */
        /* <DEDUP_REMOVED lines=9> */
[----:B------:R-:W-:Y:S01]  /*6580*/  PRMT R171, R171, 0x5410, R172 ;  /* 0x00005410abab7816 */ /* 0x000fe200000000ac */
[----:B------:R-:W-:Y:S06]  /*6590*/  BRA `(.L_x_2272) ;  /* 0x0000000c00087947 */ /* 0x000fec0003800000 */
.L_x_2263:
        /* <DEDUP_REMOVED lines=8> */
[-CC-:B------:R-:W-:Y:S01]  /*6620*/  FFMA.FTZ R209, R195, R176.reuse, R179.reuse ;  /* 0x000000b0c3d17223 */ /* 0x180fe200000100b3 */
[----:B------:R-:W-:Y:S01]  /*6630*/  FADD.FTZ R163, R199, -R2 ;  /* 0x80000002c7a37221 */ /* 0x000fe20000010000 */
[-C--:B------:R-:W-:Y:S01]  /*6640*/  FFMA.FTZ R173, R193, R176.reuse, R179 ;  /* 0x000000b0c1ad7223 */ /* 0x080fe200000100b3 */
[----:B------:R-:W-:Y:S01]  /*6650*/  FADD.FTZ R161, R190, -R161 ;  /* 0x800000a1bea17221 */ /* 0x000fe20000010000 */
[-CC-:B------:R-:W-:Y:S01]  /*6660*/  FFMA.FTZ R162, R200, R176.reuse, R179.reuse ;  /* 0x000000b0c8a27223 */ /* 0x180fe200000100b3 */
[-CC-:B------:R-:W-:Y:S01]  /*6670*/  FFMA.FTZ R213, R197, R176.reuse, R179.reuse ;  /* 0x000000b0c5d57223 */ /* 0x180fe200000100b3 */
[----:B------:R-:W-:Y:S01]  /*6680*/  FFMA.FTZ R215, R206, R176, R179 ;  /* 0x000000b0ced77223 */ /* 0x000fe200000100b3 */
[----:B------:R-:W-:Y:S01]  /*6690*/  FADD.FTZ R179, R201, -R160 ;  /* 0x800000a0c9b37221 */ /* 0x000fe20000010000 */
[----:B------:R-:W-:Y:S01]  /*66a0*/  FADD.FTZ R209, R194, -R209 ;  /* 0x800000d1c2d17221 */ /* 0x000fe20000010000 */
[----:B------:R-:W-:Y:S01]  /*66b0*/  FMUL.FTZ R160, R0, R163 ;  /* 0x000000a300a07220 */ /* 0x000fe20000410000 */
        /* <DEDUP_REMOVED lines=14> */
[----:B------:R-:W-:Y:S01]  /*67a0*/  FMUL.FTZ R161, R160, UR15 ;  /* 0x0000000fa0a17c20 */ /* 0x000fe20008410000 */
[----:B------:R-:W-:-:S03]  /*67b0*/  SHF.L.U32 R211, R164, 0x10, RZ ;  /* 0x00000010a4d37819 */ /* 0x000fc600000006ff */
[-C--:B------:R-:W-:Y:S02]  /*67c0*/  FMUL.FTZ R0, R68, R161.reuse ;  /* 0x000000a144007220 */ /* 0x080fe40000410000 */
[----:B------:R-:W-:-:S03]  /*67d0*/  FFMA.FTZ R140, R211, R161, R140 ;  /* 0x000000a1d38c7223 */ /* 0x000fc6000001008c */
[----:B------:R-:W-:-:S04]  /*67e0*/  F2FP.BF16.F32.PACK_AB R0, RZ, R0 ;  /* 0x00000000ff00723e */ /* 0x000fc800000010ff */
[----:B------:R-:W-:-:S07]  /*67f0*/  PRMT R168, R0, 0x7610, R168 ;  /* 0x0000761000a87816 */ /* 0x000fce00000000a8 */
.L_x_2281:
[----:B------:R-:W-:Y:S05]  /*6800*/  @!P2 BRA `(.L_x_2282) ;  /* 0x000000000018a947 */ /* 0x000fea0003800000 */
[----:B------:R-:W-:Y:S01]  /*6810*/  FMUL.FTZ R0, R209, UR15 ;  /* 0x0000000fd1007c20 */ /* 0x000fe20008410000 */
[----:B------:R-:W-:-:S03]  /*6820*/  SHF.L.U32 R207, R207, 0x10, RZ ;  /* 0x00000010cfcf7819 */ /* 0x000fc600000006ff */
[----:B------:R-:W-:Y:S02]  /*6830*/  FMUL.FTZ R2, R69, R0 ;  /* 0x0000000045027220 */ /* 0x000fe40000410000 */
[----:B------:R-:W-:-:S03]  /*6840*/  FFMA.FTZ R141, R0, R207, R141 ;  /* 0x000000cf008d7223 */ /* 0x000fc6000001008d */
[----:B------:R-:W-:-:S04]  /*6850*/  F2FP.BF16.F32.PACK_AB R2, RZ, R2 ;  /* 0x00000002ff02723e */ /* 0x000fc800000010ff */
[----:B------:R-:W-:-:S07]  /*6860*/  PRMT R168, R168, 0x5410, R2 ;  /* 0x00005410a8a87816 */ /* 0x000fce0000000002 */
.L_x_2282:
[----:B------:R-:W-:Y:S02]  /*6870*/  FSEL R163, R163, RZ, P5 ;  /* 0x000000ffa3a37208 */ /* 0x000fe40002800000 */
        /* <DEDUP_REMOVED lines=8> */
.L_x_2283:
[----:B------:R-:W-:Y:S05]  /*6900*/  @!P2 BRA `(.L_x_2284) ;  /* 0x000000000018a947 */ /* 0x000fea0003800000 */
[----:B------:R-:W-:Y:S01]  /*6910*/  FMUL.FTZ R0, R163, UR15 ;  /* 0x0000000fa3007c20 */ /* 0x000fe20008410000 */
[----:B------:R-:W-:-:S03]  /*6920*/  SHF.L.U32 R178, R178, 0x10, RZ ;  /* 0x00000010b2b27819 */ /* 0x000fc600000006ff */
[----:B------:R-:W-:Y:S02]  /*6930*/  FMUL.FTZ R2, R71, R0 ;  /* 0x0000000047027220 */ /* 0x000fe40000410000 */
[----:B------:R-:W-:-:S03]  /*6940*/  FFMA.FTZ R143, R0, R178, R143 ;  /* 0x000000b2008f7223 */ /* 0x000fc6000001008f */
[----:B------:R-:W-:-:S04]  /*6950*/  F2FP.BF16.F32.PACK_AB R2, RZ, R2 ;  /* 0x00000002ff02723e */ /* 0x000fc800000010ff */
[----:B------:R-:W-:-:S07]  /*6960*/  PRMT R169, R169, 0x5410, R2 ;  /* 0x00005410a9a97816 */ /* 0x000fce0000000002 */
.L_x_2284:
        /* <DEDUP_REMOVED lines=9> */
.L_x_2285:
[----:B------:R-:W-:Y:S05]  /*6a00*/  @!P2 BRA `(.L_x_2286) ;  /* 0x000000000018a947 */ /* 0x000fea0003800000 */
[----:B------:R-:W-:Y:S01]  /*6a10*/  FMUL.FTZ R0, R173, UR15 ;  /* 0x0000000fad007c20 */ /* 0x000fe20008410000 */
[----:B------:R-:W-:-:S03]  /*6a20*/  SHF.L.U32 R175, R175, 0x10, RZ ;  /* 0x00000010afaf7819 */ /* 0x000fc600000006ff */
[----:B------:R-:W-:Y:S02]  /*6a30*/  FMUL.FTZ R2, R73, R0 ;  /* 0x0000000049027220 */ /* 0x000fe40000410000 */
[----:B------:R-:W-:-:S03]  /*6a40*/  FFMA.FTZ R145, R0, R175, R145 ;  /* 0x000000af00917223 */ /* 0x000fc60000010091 */
[----:B------:R-:W-:-:S04]  /*6a50*/  F2FP.BF16.F32.PACK_AB R2, RZ, R2 ;  /* 0x00000002ff02723e */ /* 0x000fc800000010ff */
[----:B------:R-:W-:-:S07]  /*6a60*/  PRMT R170, R170, 0x5410, R2 ;  /* 0x00005410aaaa7816 */ /* 0x000fce0000000002 */
.L_x_2286:
[----:B------:R-:W-:Y:S02]  /*6a70*/  F2FP.BF16.F32.PACK_AB R160, R209, R160 ;  /* 0x000000a0d1a0723e */ /* 0x000fe400000010ff */
[----:B------:R-:W-:Y:S02]  /*6a80*/  F2FP.BF16.F32.PACK_AB R161, R163, R162 ;  /* 0x000000a2a3a1723e */ /* 0x000fe400000010ff */
        /* <DEDUP_REMOVED lines=9> */
.L_x_2287:
[----:B------:R-:W-:Y:S02]  /*6b20*/  F2FP.BF16.F32.PACK_AB R162, R173, R172 ;  /* 0x000000acada2723e */ /* 0x000fe400000010ff */
[----:B------:R-:W-:Y:S01]  /*6b30*/  F2FP.BF16.F32.PACK_AB R163, R179, R176 ;  /* 0x000000b0b3a3723e */ /* 0x000fe200000010ff */
[----:B------:R-:W-:Y:S06]  /*6b40*/  @!P2 BRA `(.L_x_2272) ;  /* 0x00000004009ca947 */ /* 0x000fec0003800000 */
[----:B------:R-:W-:Y:S01]  /*6b50*/  FMUL.FTZ R0, R179, UR15 ;  /* 0x0000000fb3007c20 */ /* 0x000fe20008410000 */
[----:B------:R-:W-:-:S03]  /*6b60*/  SHF.L.U32 R174, R174, 0x10, RZ ;  /* 0x00000010aeae7819 */ /* 0x000fc600000006ff */
[----:B------:R-:W-:Y:S02]  /*6b70*/  FMUL.FTZ R2, R75, R0 ;  /* 0x000000004b027220 */ /* 0x000fe40000410000 */
[----:B------:R-:W-:-:S03]  /*6b80*/  FFMA.FTZ R147, R0, R174, R147 ;  /* 0x000000ae00937223 */ /* 0x000fc60000010093 */
[----:B------:R-:W-:-:S04]  /*6b90*/  F2FP.BF16.F32.PACK_AB R2, RZ, R2 ;  /* 0x00000002ff02723e */ /* 0x000fc800000010ff */
[----:B------:R-:W-:Y:S01]  /*6ba0*/  PRMT R171, R171, 0x5410, R2 ;  /* 0x00005410abab7816 */ /* 0x000fe20000000002 */
[----:B------:R-:W-:Y:S06]  /*6bb0*/  BRA `(.L_x_2272) ;  /* 0x0000000400807947 */ /* 0x000fec0003800000 */
.L_x_2280:
[----:B------:R-:W-:Y:S05]  /*6bc0*/  @!P2 BRA `(.L_x_2288) ;  /* 0x00000000002ca947 */ /* 0x000fea0003800000 */
[----:B------:R-:W-:Y:S01]  /*6bd0*/  FFMA.FTZ R173, R191, R176, R179 ;  /* 0x000000b0bfad7223 */ /* 0x000fe200000100b3 */
[----:B------:R-:W-:Y:S02]  /*6be0*/  ISETP.GT.AND P5, PT, R2, RZ, PT ;  /* 0x000000ff0200720c */ /* 0x000fe40003fa4270 */
        /* <DEDUP_REMOVED lines=9> */
.L_x_2288:
        /* <DEDUP_REMOVED lines=12> */
.L_x_2289:
        /* <DEDUP_REMOVED lines=12> */
.L_x_2290:
        /* <DEDUP_REMOVED lines=12> */
.L_x_2291:
        /* <DEDUP_REMOVED lines=12> */
.L_x_2292:
        /* <DEDUP_REMOVED lines=12> */
.L_x_2293:
        /* <DEDUP_REMOVED lines=12> */
.L_x_2294:
        /* <DEDUP_REMOVED lines=12> */
.L_x_2272:
[----:B------:R-:W0:Y:S08]  /*71c0*/  @P0 LDC.64 R174, c[0x0][0x478] ;  /* 0x00011e00ffae0b82 */ /* 0x000e300000000a00 */
[----:B------:R-:W1:Y:S01]  /*71d0*/  @P2 LDC.64 R172, c[0x0][0x468] ;  /* 0x00011a00ffac2b82 */ /* 0x000e620000000a00 */
[----:B0-----:R-:W-:-:S05]  /*71e0*/  @P0 IMAD.WIDE.U32 R174, R208, 0x10, R174 ;  /* 0x00000010d0ae0825 */ /* 0x001fca00078e00ae */
[----:B------:R3:W-:Y:S01]  /*71f0*/  @P0 STG.E.128 desc[UR10][R174.64], R160 ;  /* 0x000000a0ae000986 */ /* 0x0007e2000c101d0a */
[----:B-1----:R-:W-:-:S05]  /*7200*/  @P2 IMAD.WIDE.U32 R172, R177, 0x10, R172 ;  /* 0x00000010b1ac2825 */ /* 0x002fca00078e00ac */
[----:B------:R3:W-:Y:S02]  /*7210*/  @P2 STG.E.128 desc[UR10][R172.64], R168 ;  /* 0x000000a8ac002986 */ /* 0x0007e4000c101d0a */
.L_x_2261:
[----:B------:R-:W-:Y:S05]  /*7220*/  BSYNC.RECONVERGENT B0 ;  /* 0x0000000000007941 */ /* 0x000fea0003800200 */
.L_x_2260:
[----:B0-23--:R-:W0:Y:S01]  /*7230*/  LDC.64 R172, c[0x0][0x380] ;  /* 0x0000e000ffac7b82 */ /* 0x00de220000000a00 */
[----:B------:R-:W-:Y:S01]  /*7240*/  UPLOP3.LUT UP1, UPT, UPT, UPT, UP1, 0x40, 0x4 ;  /* 0x000000000004789c */ /* 0x000fe20003f2e810 */
[----:B0-----:R-:W-:-:S04]  /*7250*/  IADD3 R4, PT, PT, R4, R172, RZ ;  /* 0x000000ac04047210 */ /* 0x001fc80007ffe0ff */
[----:B------:R-:W-:-:S13]  /*7260*/  ISETP.GE.AND P0, PT, R4, R173, PT ;  /* 0x000000ad0400720c */ /* 0x000fda0003f06270 */
[----:B------:R-:W-:Y:S05]  /*7270*/  @!P0 BRA `(.L_x_2295) ;  /* 0xffffff9400488947 */ /* 0x000fea000383ffff */
.L_x_2180:
[----:B------:R-:W0:Y:S01]  /*7280*/  S2UR UR4, SR_CTAID.X ;  /* 0x00000000000479c3 */ /* 0x000e220000002500 */
[----:B------:R-:W-:Y:S01]  /*7290*/  BSSY.RECONVERGENT B0, `(.L_x_2296) ;  /* 0x0000011000007945 */ /* 0x000fe20003800200 */
[----:B0-----:R-:W-:-:S05]  /*72a0*/  IMAD R0, R7, UR4, RZ ;  /* 0x0000000407007c24 */ /* 0x001fca000f8e02ff */
        /* <DEDUP_REMOVED lines=15> */
.L_x_2297:
[----:B------:R-:W-:Y:S05]  /*73a0*/  BSYNC.RECONVERGENT B0 ;  /* 0x0000000000007941 */ /* 0x000fea0003800200 */
.L_x_2296:
        /* <DEDUP_REMOVED lines=15> */
.L_x_2299:
[----:B------:R-:W-:Y:S05]  /*74a0*/  BSYNC.RECONVERGENT B0 ;  /* 0x0000000000007941 */ /* 0x000fea0003800200 */
.L_x_2298:
        /* <DEDUP_REMOVED lines=14> */
.L_x_2300:
        /* <DEDUP_REMOVED lines=15> */
.L_x_10700:


//--------------------- .text._ZN10layer_norm13ln_bwd_kernelINS_13Kernel_traitsIf13__nv_bfloat16S2_S2_fjLj3072ELj1ELj1ELj4ELj16ENS_18Kernel_traits_baseILj3072EfS2_S2_S2_fjLj128EEEEELb0ELb1ELb1ELb1EEEvNS_9BwdParamsE --------------------------
	.section	.text._ZN10layer_norm13ln_bwd_kernelINS_13Kernel_traitsIf13__nv_bfloat16S2_S2_fjLj3072ELj1ELj1ELj4ELj16ENS_18Kernel_traits_baseILj3072EfS2_S2_S2_fjLj128EEEEELb0ELb1ELb1ELb1EEEvNS_9BwdParamsE,"ax",@progbits
	.align	128
        .global         _ZN10layer_norm13ln_bwd_kernelINS_13Kernel_traitsIf13__nv_bfloat16S2_S2_fjLj3072ELj1ELj1ELj4ELj16ENS_18Kernel_traits_baseILj3072EfS2_S2_S2_fjLj128EEEEELb0ELb1ELb1ELb1EEEvNS_9BwdParamsE
        .type           _ZN10layer_norm13ln_bwd_kernelINS_13Kernel_traitsIf13__nv_bfloat16S2_S2_fjLj3072ELj1ELj1ELj4ELj16ENS_18Kernel_traits_baseILj3072EfS2_S2_S2_fjLj128EEEEELb0ELb1ELb1ELb1EEEvNS_9BwdParamsE,@function
        .size           _ZN10layer_norm13ln_bwd_kernelINS_13Kernel_traitsIf13__nv_bfloat16S2_S2_fjLj3072ELj1ELj1ELj4ELj16ENS_18Kernel_traits_baseILj3072EfS2_S2_S2_fjLj128EEEEELb0ELb1ELb1ELb1EEEvNS_9BwdParamsE,(.L_x_10701 - _ZN10layer_norm13ln_bwd_kernelINS_13Kernel_traitsIf13__nv_bfloat16S2_S2_fjLj3072ELj1ELj1ELj4ELj16ENS_18Kernel_traits_baseILj3072EfS2_S2_S2_fjLj128EEEEELb0ELb1ELb1ELb1EEEvNS_9BwdParamsE)
        .other          _ZN10layer_norm13ln_bwd_kernelINS_13Kernel_traitsIf13__nv_bfloat16S2_S2_fjLj3072ELj1ELj1ELj4ELj16ENS_18Kernel_traits_baseILj3072EfS2_S2_S2_fjLj128EEEEELb0ELb1ELb1ELb1EEEvNS_9BwdParamsE,@"STO_CUDA_ENTRY STV_DEFAULT"
_ZN10layer_norm13ln_bwd_kernelINS_13Kernel_traitsIf13__nv_bfloat16S2_S2_fjLj3072ELj1ELj1ELj4ELj16ENS_18Kernel_traits_baseILj3072EfS2_S2_S2_fjLj128EEEEELb0ELb1ELb1ELb1EEEvNS_9BwdParamsE:
.text._ZN10layer_norm13ln_bwd_kernelINS_13Kernel_traitsIf13__nv_bfloat16S2_S2_fjLj3072ELj1ELj1ELj4ELj16ENS_18Kernel_traits_baseILj3072EfS2_S2_S2_fjLj128EEEEELb0ELb1ELb1ELb1EEEvNS_9BwdParamsE:
        /* <DEDUP_REMOVED lines=68> */
.L_x_2404:
[----:B------:R-:W1:Y:S08]  /*0440*/  LDC.64 R154, c[0x0][0x3f8] ;  /* 0x0000fe00ff9a7b82 */ /* 0x000e700000000a00 */
[----:B------:R-:W2:Y:S08]  /*0450*/  LDC.64 R148, c[0x0][0x3c8] ;  /* 0x0000f200ff947b82 */ /* 0x000eb00000000a00 */
[----:B------:R-:W3:Y:S01]  /*0460*/  LDC.64 R150, c[0x0][0x3f0] ;  /* 0x0000fc00ff967b82 */ /* 0x000ee20000000a00 */
[----:B-1----:R-:W-:-:S05]  /*0470*/  IMAD.WIDE R154, R0, 0x4, R154 ;  /* 0x00000004009a7825 */ /* 0x002fca00078e029a */
[----:B0-----:R-:W4:Y:S01]  /*0480*/  LDG.E R2, desc[UR12][R154.64] ;  /* 0x0000000c9a027981 */ /* 0x001f22000c1e1900 */
[----:B--2---:R-:W-:-:S05]  /*0490*/  IMAD.WIDE R148, R0, 0x4, R148 ;  /* 0x0000000400947825 */ /* 0x004fca00078e0294 */
[----:B-----5:R0:W5:Y:S01]  /*04a0*/  LDG.E R158, desc[UR12][R148.64] ;  /* 0x0000000c949e7981 */ /* 0x020162000c1e1900 */
[----:B---3--:R-:W-:-:S05]  /*04b0*/  IMAD.WIDE R150, R0, 0x4, R150 ;  /* 0x0000000400967825 */ /* 0x008fca00078e0296 */
[----:B------:R0:W5:Y:S01]  /*04c0*/  LDG.E R152, desc[UR12][R150.64] ;  /* 0x0000000c96987981 */ /* 0x000162000c1e1900 */
[----:B------:R-:W-:Y:S02]  /*04d0*/  MOV R153, RZ ;  /* 0x000000ff00997202 */ /* 0x000fe40000000f00 */
[----:B------:R-:W-:Y:S02]  /*04e0*/  MOV R156, RZ ;  /* 0x000000ff009c7202 */ /* 0x000fe40000000f00 */
[----:B----4-:R-:W-:-:S13]  /*04f0*/  ISETP.GE.AND P1, PT, R2, 0x1, PT ;  /* 0x000000010200780c */ /* 0x010fda0003f26270 */
[----:B0-----:R-:W-:Y:S05]  /*0500*/  @!P1 BRA `(.L_x_2302) ;  /* 0x00000010007c9947 */ /* 0x001fea0003800000 */
[----:B------:R-:W-:Y:S01]  /*0510*/  IADD3 R151, PT, PT, R2, -0x1, RZ ;  /* 0xffffffff02977810 */ /* 0x000fe20007ffe0ff */
[----:B------:R-:W0:Y:S01]  /*0520*/  LDC.64 R160, c[0x0][0x3a8] ;  /* 0x0000ea00ffa07b82 */ /* 0x000e220000000a00 */
[----:B------:R-:W-:-:S03]  /*0530*/  IMAD R3, R0, UR14, RZ ;  /* 0x0000000e00037c24 */ /* 0x000fc6000f8e02ff */
[----:B------:R-:W-:Y:S02]  /*0540*/  IMAD R151, R151, UR14, RZ ;  /* 0x0000000e97977c24 */ /* 0x000fe4000f8e02ff */
[----:B------:R-:W-:Y:S02]  /*0550*/  SHF.R.S32.HI R150, RZ, 0x1f, R3 ;  /* 0x0000001fff967819 */ /* 0x000fe40000011403 */
[----:B------:R-:W1:Y:S01]  /*0560*/  LDC.64 R148, c[0x0][0x428] ;  /* 0x00010a00ff947b82 */ /* 0x000e620000000a00 */
[----:B------:R-:W-:Y:S02]  /*0570*/  SHF.R.S32.HI R154, RZ, 0x1f, R151 ;  /* 0x0000001fff9a7819 */ /* 0x000fe40000011497 */
[----:B------:R-:W-:Y:S02]  /*0580*/  LEA.HI R150, R150, R3, RZ, 0x3 ;  /* 0x0000000396967211 */ /* 0x000fe400078f18ff */
[----:B------:R-:W-:Y:S02]  /*0590*/  LEA.HI R154, R154, R151, RZ, 0x3 ;  /* 0x000000979a9a7211 */ /* 0x000fe400078f18ff */
[----:B------:R-:W-:-:S02]  /*05a0*/  LEA.HI.SX32 R153, R150, R205, 0x1d ;  /* 0x000000cd96997211 */ /* 0x000fc400078feaff */
[----:B------:R-:W-:Y:S02]  /*05b0*/  LEA.HI.SX32 R151, R154, R205, 0x1d ;  /* 0x000000cd9a977211 */ /* 0x000fe400078feaff */
[----:B------:R-:W2:Y:S01]  /*05c0*/  LDC.64 R154, c[0x0][0x3c0] ;  /* 0x0000f000ff9a7b82 */ /* 0x000ea20000000a00 */
[----:B------:R-:W-:Y:S02]  /*05d0*/  IADD3 R159, PT, PT, R153, 0x80, RZ ;  /* 0x00000080999f7810 */ /* 0x000fe40007ffe0ff */
[----:B------:R-:W-:Y:S01]  /*05e0*/  IADD3 R165, PT, PT, R151, 0x80, RZ ;  /* 0x0000008097a57810 */ /* 0x000fe20007ffe0ff */
[C---:B0-----:R-:W-:Y:S01]  /*05f0*/  IMAD.WIDE.U32 R176, R153.reuse, 0x10, R160 ;  /* 0x0000001099b07825 */ /* 0x041fe200078e00a0 */
[----:B------:R-:W-:Y:S02]  /*0600*/  SHF.R.S32.HI R3, RZ, 0x1f, R0 ;  /* 0x0000001fff037819 */ /* 0x000fe40000011400 */
[----:B------:R-:W-:Y:S01]  /*0610*/  IADD3 R185, PT, PT, R153, 0x100, RZ ;  /* 0x0000010099b97810 */ /* 0x000fe20007ffe0ff */
[----:B------:R-:W-:-:S02]  /*0620*/  IMAD.WIDE.U32 R172, R159, 0x10, R160 ;  /* 0x000000109fac7825 */ /* 0x000fc400078e00a0 */
[----:B------:R-:W3:Y:S02]  /*0630*/  LDG.E.128 R176, desc[UR12][R176.64] ;  /* 0x0000000cb0b07981 */ /* 0x000ee4000c1e1d00 */
[----:B-1----:R-:W-:Y:S02]  /*0640*/  IMAD.WIDE.U32 R164, R165, 0x10, R148 ;  /* 0x00000010a5a47825 */ /* 0x002fe400078e0094 */
[----:B------:R-:W4:Y:S02]  /*0650*/  LDG.E.128 R172, desc[UR12][R172.64] ;  /* 0x0000000cacac7981 */ /* 0x000f24000c1e1d00 */
[----:B------:R-:W-:Y:S02]  /*0660*/  IMAD.WIDE.U32 R160, R185, 0x10, R160 ;  /* 0x00000010b9a07825 */ /* 0x000fe400078e00a0 */
[----:B------:R-:W4:Y:S02]  /*0670*/  LDG.E.128 R164, desc[UR12][R164.64] ;  /* 0x0000000ca4a47981 */ /* 0x000f24000c1e1d00 */
[C---:B------:R-:W-:Y:S01]  /*0680*/  IMAD.WIDE.U32 R168, R151.reuse, 0x10, R148 ;  /* 0x0000001097a87825 */ /* 0x040fe200078e0094 */
[C---:B--2---:R-:W-:Y:S01]  /*0690*/  LEA R154, P0, R0.reuse, R154, 0x2 ;  /* 0x0000009a009a7211 */ /* 0x044fe200078010ff */
[----:B------:R-:W2:Y:S03]  /*06a0*/  LDG.E.128 R160, desc[UR12][R160.64] ;  /* 0x0000000ca0a07981 */ /* 0x000ea6000c1e1d00 */
[----:B------:R-:W-:Y:S01]  /*06b0*/  LEA.HI.X R155, R0, R155, R3, 0x2, P0 ;  /* 0x0000009b009b7211 */ /* 0x000fe200000f1403 */
[----:B------:R-:W2:Y:S01]  /*06c0*/  LDG.E.128 R168, desc[UR12][R168.64] ;  /* 0x0000000ca8a87981 */ /* 0x000ea2000c1e1d00 */
[----:B------:R-:W-:-:S03]  /*06d0*/  IADD3 R151, PT, PT, R151, 0x100, RZ ;  /* 0x0000010097977810 */ /* 0x000fc60007ffe0ff */
[----:B------:R0:W2:Y:S02]  /*06e0*/  LDG.E R3, desc[UR12][R154.64] ;  /* 0x0000000c9a037981 */ /* 0x0000a4000c1e1900 */
        /* <DEDUP_REMOVED lines=15> */
[C---:B---3--:R-:W-:Y:S02]  /*07e0*/  PRMT R153, R176.reuse, 0x7632, R153 ;  /* 0x00007632b0997816 */ /* 0x048fe40000000099 */
[----:B------:R-:W-:Y:S02]  /*07f0*/  SHF.L.U32 R159, R176, 0x10, RZ ;  /* 0x00000010b09f7819 */ /* 0x000fe400000006ff */
[----:B------:R-:W-:Y:S02]  /*0800*/  SHF.L.U32 R153, R153, 0x10, RZ ;  /* 0x0000001099997819 */ /* 0x000fe400000006ff */
[----:B----4-:R-:W-:Y:S02]  /*0810*/  PRMT R155, R172, 0x7632, R155 ;  /* 0x00007632ac9b7816 */ /* 0x010fe4000000009b */
[----:B------:R-:W-:Y:S02]  /*0820*/  PRMT R188, R178, 0x7632, R188 ;  /* 0x00007632b2bc7816 */ /* 0x000fe400000000bc */
[----:B0-----:R-:W-:-:S02]  /*0830*/  PRMT R157, R173, 0x7632, R157 ;  /* 0x00007632ad9d7816 */ /* 0x001fc4000000009d */
[C---:B------:R-:W-:Y:S02]  /*0840*/  PRMT R176, R164.reuse, 0x7632, R176 ;  /* 0x00007632a4b07816 */ /* 0x040fe400000000b0 */
[----:B------:R-:W-:Y:S02]  /*0850*/  SHF.L.U32 R187, R164, 0x10, RZ ;  /* 0x00000010a4bb7819 */ /* 0x000fe400000006ff */
[C---:B------:R-:W-:Y:S02]  /*0860*/  PRMT R156, R166.reuse, 0x7632, R156 ;  /* 0x00007632a69c7816 */ /* 0x040fe4000000009c */
[----:B------:R-:W-:Y:S02]  /*0870*/  SHF.L.U32 R183, R166, 0x10, RZ ;  /* 0x00000010a6b77819 */ /* 0x000fe400000006ff */
[----:B--2---:R-:W-:Y:S02]  /*0880*/  PRMT R197, R162, 0x7632, R197 ;  /* 0x00007632a2c57816 */ /* 0x004fe400000000c5 */
[----:B------:R-:W-:-:S02]  /*0890*/  FSEL R211, R3, RZ, !P2 ;  /* 0x000000ff03d37208 */ /* 0x000fc40005000000 */
[----:B------:R-:W-:Y:S02]  /*08a0*/  PRMT R184, R177, 0x7632, R184 ;  /* 0x00007632b1b87816 */ /* 0x000fe400000000b8 */
[----:B------:R-:W-:Y:S02]  /*08b0*/  SHF.L.U32 R189, R178, 0x10, RZ ;  /* 0x00000010b2bd7819 */ /* 0x000fe400000006ff */
[----:B------:R-:W-:Y:S02]  /*08c0*/  PRMT R190, R179, 0x7632, R190 ;  /* 0x00007632b3be7816 */ /* 0x000fe400000000be */
[----:B------:R-:W-:Y:S02]  /*08d0*/  PRMT R192, R174, 0x7632, R192 ;  /* 0x00007632aec07816 */ /* 0x000fe400000000c0 */
[----:B------:R-:W-:Y:S02]  /*08e0*/  PRMT R193, R175, 0x7632, R193 ;  /* 0x00007632afc17816 */ /* 0x000fe400000000c1 */
[----:B------:R-:W-:-:S02]  /*08f0*/  PRMT R164, R160, 0x7632, R164 ;  /* 0x00007632a0a47816 */ /* 0x000fc400000000a4 */
[----:B------:R-:W-:Y:S02]  /*0900*/  PRMT R166, R161, 0x7632, R166 ;  /* 0x00007632a1a67816 */ /* 0x000fe400000000a6 */
[----:B------:R-:W-:Y:S02]  /*0910*/  PRMT R198, R163, 0x7632, R198 ;  /* 0x00007632a3c67816 */ /* 0x000fe400000000c6 */
[----:B------:R-:W-:Y:S02]  /*0920*/  SHF.L.U32 R191, R179, 0x10, RZ ;  /* 0x00000010b3bf7819 */ /* 0x000fe400000006ff */
[C---:B------:R-:W-:Y:S02]  /*0930*/  PRMT R178, R165.reuse, 0x7632, R178 ;  /* 0x00007632a5b27816 */ /* 0x040fe400000000b2 */
[----:B------:R-:W-:Y:S01]  /*0940*/  SHF.L.U32 R185, R165, 0x10, RZ ;  /* 0x00000010a5b97819 */ /* 0x000fe200000006ff */
[----:B------:R-:W-:Y:S01]  /*0950*/  FADD.FTZ R165, -R211, R153 ;  /* 0x00000099d3a57221 */ /* 0x000fe20000010100 */
[----:B------:R-:W-:-:S02]  /*0960*/  SHF.L.U32 R186, R177, 0x10, RZ ;  /* 0x00000010b1ba7819 */ /* 0x000fc400000006ff */
[C---:B-1----:R-:W-:Y:S02]  /*0970*/  PRMT R180, R169.reuse, 0x7632, R180 ;  /* 0x00007632a9b47816 */ /* 0x042fe400000000b4 */
[----:B------:R-:W-:Y:S02]  /*0980*/  SHF.L.U32 R179, R169, 0x10, RZ ;  /* 0x00000010a9b37819 */ /* 0x000fe400000006ff */
[----:B------:R-:W-:Y:S02]  /*0990*/  SHF.L.U32 R155, R155, 0x10, RZ ;  /* 0x000000109b9b7819 */ /* 0x000fe400000006ff */
[C---:B------:R-:W-:Y:S02]  /*09a0*/  PRMT R177, R170.reuse, 0x7632, R177 ;  /* 0x00007632aab17816 */ /* 0x040fe400000000b1 */
        /* <DEDUP_REMOVED lines=22> */
[C---:B------:R-:W-:Y:S01]  /*0b10*/  PRMT R182, R168.reuse, 0x7632, R182 ;  /* 0x00007632a8b67816 */ /* 0x040fe200000000b6 */
[C---:B------:R-:W-:Y:S01]  /*0b20*/  FADD.FTZ R3, -R211.reuse, R159 ;  /* 0x0000009fd3037221 */ /* 0x040fe20000010100 */
        /* <DEDUP_REMOVED lines=23> */
[----:B-----5:R-:W-:Y:S01]  /*0ca0*/  FMUL.FTZ R161, R158, R161 ;  /* 0x000000a19ea17220 */ /* 0x020fe20000410000 */
[----:B------:R-:W-:Y:S01]  /*0cb0*/  SHF.L.U32 R211, R148, 0x10, RZ ;  /* 0x0000001094d37819 */ /* 0x000fe200000006ff */
        /* <DEDUP_REMOVED lines=9> */
[-C--:B------:R-:W-:Y:S01]  /*0d50*/  FFMA.FTZ R68, R161, R169.reuse, R68 ;  /* 0x000000a9a1447223 */ /* 0x080fe20000010044 */
[----:B------:R-:W-:Y:S01]  /*0d60*/  FMUL.FTZ R164, R56, R169 ;  /* 0x000000a938a47220 */ /* 0x000fe20000410000 */
[----:B------:R-:W-:Y:S01]  /*0d70*/  SHF.L.U32 R150, R168, 0x10, RZ ;  /* 0x00000010a8967819 */ /* 0x000fe200000006ff */
[----:B------:R-:W-:Y:S01]  /*0d80*/  FMUL.FTZ R168, R158, R165 ;  /* 0x000000a59ea87220 */ /* 0x000fe20000410000 */
[----:B------:R-:W-:Y:S01]  /*0d90*/  FADD.FTZ R93, R93, R148 ;  /* 0x000000945d5d7221 */ /* 0x000fe20000010000 */
[-C--:B------:R-:W-:Y:S01]  /*0da0*/  FFMA.FTZ R69, R172, R148.reuse, R69 ;  /* 0x00000094ac457223 */ /* 0x080fe20000010045 */
[----:B------:R-:W-:Y:S01]  /*0db0*/  FMUL.FTZ R169, R57, R148 ;  /* 0x0000009439a97220 */ /* 0x000fe20000410000 */
[----:B------:R-:W-:Y:S01]  /*0dc0*/  PRMT R186, R149, 0x7632, R186 ;  /* 0x0000763295ba7816 */ /* 0x000fe200000000ba */
[----:B------:R-:W-:Y:S01]  /*0dd0*/  FMUL.FTZ R165, R61, R182 ;  /* 0x000000b63da57220 */ /* 0x000fe20000410000 */
[----:B------:R-:W-:Y:S01]  /*0de0*/  SHF.L.U32 R215, R149, 0x10, RZ ;  /* 0x0000001095d77819 */ /* 0x000fe200000006ff */
[----:B------:R-:W-:Y:S01]  /*0df0*/  FADD.FTZ R148, RZ, R160 ;  /* 0x000000a0ff947221 */ /* 0x000fe20000010000 */
[----:B------:R-:W-:Y:S01]  /*0e00*/  SHF.L.U32 R171, R171, 0x10, RZ ;  /* 0x00000010abab7819 */ /* 0x000fe200000006ff */
[C---:B------:R-:W-:Y:S01]  /*0e10*/  FFMA.FTZ R149, R3.reuse, R160, RZ ;  /* 0x000000a003957223 */ /* 0x040fe200000100ff */
[----:B------:R-:W-:Y:S01]  /*0e20*/  FMUL.FTZ R163, R158, R163 ;  /* 0x000000a39ea37220 */ /* 0x000fe20000410000 */
[----:B------:R-:W-:Y:S01]  /*0e30*/  FADD.FTZ R88, R88, R199 ;  /* 0x000000c758587221 */ /* 0x000fe20000010000 */
[----:B------:R-:W-:Y:S01]  /*0e40*/  FFMA.FTZ R64, R3, R199, R64 ;  /* 0x000000c703407223 */ /* 0x000fe20000010040 */
[----:B------:R-:W-:Y:S01]  /*0e50*/  SHF.L.U32 R180, R180, 0x10, RZ ;  /* 0x00000010b4b47819 */ /* 0x000fe200000006ff */
[----:B------:R-:W-:Y:S01]  /*0e60*/  FMUL.FTZ R174, R158, R175 ;  /* 0x000000af9eae7220 */ /* 0x000fe20000410000 */
[----:B------:R-:W-:Y:S01]  /*0e70*/  FMUL.FTZ R162, R62, R179 ;  /* 0x000000b33ea27220 */ /* 0x000fe20000410000 */
[----:B------:R-:W-:Y:S01]  /*0e80*/  FADD.FTZ R199, R148, R165 ;  /* 0x000000a594c77221 */ /* 0x000fe20000010000 */
[----:B------:R-:W-:Y:S01]  /*0e90*/  FMUL.FTZ R159, R158, R159 ;  /* 0x0000009f9e9f7220 */ /* 0x000fe20000410000 */
[----:B------:R-:W-:Y:S01]  /*0ea0*/  FFMA.FTZ R148, R168, R165, R149 ;  /* 0x000000a5a8947223 */ /* 0x000fe20000010095 */
[----:B------:R-:W-:Y:S01]  /*0eb0*/  FADD.FTZ R94, R94, R171 ;  /* 0x000000ab5e5e7221 */ /* 0x000fe20000010000 */
[-C--:B------:R-:W-:Y:S01]  /*0ec0*/  FFMA.FTZ R70, R163, R171.reuse, R70 ;  /* 0x000000aba3467223 */ /* 0x080fe20000010046 */
[----:B------:R-:W-:Y:S01]  /*0ed0*/  FMUL.FTZ R166, R58, R171 ;  /* 0x000000ab3aa67220 */ /* 0x000fe20000410000 */
[----:B------:R-:W-:Y:S01]  /*0ee0*/  FMUL.FTZ R170, R158, R167 ;  /* 0x000000a79eaa7220 */ /* 0x000fe20000410000 */
[----:B------:R-:W-:Y:S01]  /*0ef0*/  FADD.FTZ R95, R95, R150 ;  /* 0x000000965f5f7221 */ /* 0x000fe20000010000 */
[-C--:B------:R-:W-:Y:S01]  /*0f00*/  FFMA.FTZ R71, R174, R150.reuse, R71 ;  /* 0x00000096ae477223 */ /* 0x080fe20000010047 */
[----:B------:R-:W-:Y:S01]  /*0f10*/  FMUL.FTZ R171, R59, R150 ;  /* 0x000000963bab7220 */ /* 0x000fe20000410000 */
[----:B------:R-:W-:Y:S01]  /*0f20*/  FMUL.FTZ R167, R63, R180 ;  /* 0x000000b43fa77220 */ /* 0x000fe20000410000 */
[----:B------:R-:W-:Y:S01]  /*0f30*/  FADD.FTZ R150, R199, R162 ;  /* 0x000000a2c7967221 */ /* 0x000fe20000010000 */
[----:B------:R-:W-:-:S03]  /*0f40*/  FFMA.FTZ R149, R159, R162, R148 ;  /* 0x000000a29f957223 */ /* 0x000fc60000010094 */
[----:B------:R-:W-:Y:S01]  /*0f50*/  FADD.FTZ R199, R150, R167 ;  /* 0x000000a796c77221 */ /* 0x000fe20000010000 */
[----:B------:R-:W-:-:S03]  /*0f60*/  FFMA.FTZ R148, R170, R167, R149 ;  /* 0x000000a7aa947223 */ /* 0x000fc60000010095 */
[----:B------:R-:W-:Y:S01]  /*0f70*/  FADD.FTZ R150, R199, R164 ;  /* 0x000000a4c7967221 */ /* 0x000fe20000010000 */
[----:B------:R-:W-:-:S03]  /*0f80*/  FFMA.FTZ R149, R161, R164, R148 ;  /* 0x000000a4a1957223 */ /* 0x000fc60000010094 */
[----:B------:R-:W-:Y:S01]  /*0f90*/  FADD.FTZ R199, R150, R169 ;  /* 0x000000a996c77221 */ /* 0x000fe20000010000 */
[----:B------:R-:W-:Y:S01]  /*0fa0*/  FFMA.FTZ R148, R172, R169, R149 ;  /* 0x000000a9ac947223 */ /* 0x000fe20000010095 */
[----:B------:R-:W-:Y:S02]  /*0fb0*/  PRMT R190, R151, 0x7632, R190 ;  /* 0x0000763297be7816 */ /* 0x000fe400000000be */
[----:B------:R-:W-:Y:S01]  /*0fc0*/  FADD.FTZ R150, R199, R166 ;  /* 0x000000a6c7967221 */ /* 0x000fe20000010000 */
[----:B------:R-:W-:Y:S01]  /*0fd0*/  FFMA.FTZ R149, R163, R166, R148 ;  /* 0x000000a6a3957223 */ /* 0x000fe20000010094 */
[----:B------:R-:W-:Y:S01]  /*0fe0*/  SHF.L.U32 R192, R176, 0x10, RZ ;  /* 0x00000010b0c07819 */ /* 0x000fe200000006ff */
[----:B------:R-:W-:Y:S01]  /*0ff0*/  FMUL.FTZ R176, R52, R187 ;  /* 0x000000bb34b07220 */ /* 0x000fe20000410000 */
[----:B------:R-:W-:Y:S01]  /*1000*/  FADD.FTZ R199, R150, R171 ;  /* 0x000000ab96c77221 */ /* 0x000fe20000010000 */
[----:B------:R-:W-:Y:S01]  /*1010*/  FMUL.FTZ R173, R158, R201 ;  /* 0x000000c99ead7220 */ /* 0x000fe20000410000 */
        /* <DEDUP_REMOVED lines=8> */
[----:B------:R-:W-:Y:S01]  /*10a0*/  FADD.FTZ R199, R148, R189 ;  /* 0x000000bd94c77221 */ /* 0x000fe20000010000 */
[----:B------:R-:W-:Y:S01]  /*10b0*/  FMUL.FTZ R175, R158, R203 ;  /* 0x000000cb9eaf7220 */ /* 0x000fe20000410000 */
        /* <DEDUP_REMOVED lines=23> */
[----:B------:R-:W-:Y:S01]  /*1230*/  FADD.FTZ R90, R90, R179 ;  /* 0x000000b35a5a7221 */ /* 0x000fe20000010000 */
[----:B------:R-:W-:Y:S01]  /*1240*/  FFMA.FTZ R66, R159, R179, R66 ;  /* 0x000000b39f427223 */ /* 0x000fe20000010042 */
[----:B------:R-:W-:Y:S01]  /*1250*/  FMUL.FTZ R182, R50, R181 ;  /* 0x000000b532b67220 */ /* 0x000fe20000410000 */
[----:B------:R-:W-:Y:S01]  /*1260*/  FADD.FTZ R199, R150, R193 ;  /* 0x000000c196c77221 */ /* 0x000fe20000010000 */
[----:B------:R-:W-:Y:S01]  /*1270*/  FMUL.FTZ R179, R158, R207 ;  /* 0x000000cf9eb37220 */ /* 0x000fe20000410000 */
[----:B------:R-:W-:Y:S01]  /*1280*/  FFMA.FTZ R148, R194, R193, R149 ;  /* 0x000000c1c2947223 */ /* 0x000fe20000010095 */
[----:B------:R-:W-:Y:S01]  /*1290*/  FMUL.FTZ R196, R158, R195 ;  /* 0x000000c39ec47220 */ /* 0x000fe20000410000 */
        /* <DEDUP_REMOVED lines=13> */
[----:B------:R-:W-:Y:S01]  /*1370*/  FFMA.FTZ R149, R181, R184, R150 ;  /* 0x000000b8b5957223 */ /* 0x000fe20000010096 */
[----:B------:R-:W-:Y:S01]  /*1380*/  FADD.FTZ R105, R105, R200 ;  /* 0x000000c869697221 */ /* 0x000fe20000010000 */
[----:B------:R-:W-:Y:S01]  /*1390*/  FFMA.FTZ R81, R198, R200, R81 ;  /* 0x000000c8c6517223 */ /* 0x000fe20000010051 */
[----:B------:R-:W-:Y:S01]  /*13a0*/  FMUL.FTZ R200, R158, R157 ;  /* 0x0000009d9ec87220 */ /* 0x000fe20000410000 */
[----:B------:R-:W-:Y:S01]  /*13b0*/  FADD.FTZ R100, R100, R183 ;  /* 0x000000b764647221 */ /* 0x000fe20000010000 */
[----:B------:R-:W-:Y:S01]  /*13c0*/  FFMA.FTZ R76, R177, R183, R76 ;  /* 0x000000b7b14c7223 */ /* 0x000fe2000001004c */
[----:B------:R-:W-:Y:S01]  /*13d0*/  SHF.L.U32 R202, R186, 0x10, RZ ;  /* 0x00000010baca7819 */ /* 0x000fe200000006ff */
[----:B------:R-:W-:Y:S01]  /*13e0*/  FADD.FTZ R157, R148, R197 ;  /* 0x000000c5949d7221 */ /* 0x000fe20000010000 */
[----:B------:R-:W-:Y:S01]  /*13f0*/  FMUL.FTZ R183, R158, R213 ;  /* 0x000000d59eb77220 */ /* 0x000fe20000410000 */
[----:B------:R-:W-:Y:S01]  /*1400*/  FMUL.FTZ R186, R46, R215 ;  /* 0x000000d72eba7220 */ /* 0x000fe20000410000 */
[----:B------:R-:W-:Y:S01]  /*1410*/  FFMA.FTZ R148, R198, R197, R149 ;  /* 0x000000c5c6947223 */ /* 0x000fe20000010095 */
[----:B------:R-:W-:-:S02]  /*1420*/  FMUL.FTZ R199, R47, R202 ;  /* 0x000000ca2fc77220 */ /* 0x000fc40000410000 */
[----:B------:R-:W-:Y:S01]  /*1430*/  FADD.FTZ R150, R157, R186 ;  /* 0x000000ba9d967221 */ /* 0x000fe20000010000 */
[----:B------:R-:W-:Y:S01]  /*1440*/  FFMA.FTZ R149, R183, R186, R148 ;  /* 0x000000bab7957223 */ /* 0x000fe20000010094 */
[----:B------:R-:W-:Y:S01]  /*1450*/  FADD.FTZ R107, R107, R202 ;  /* 0x000000ca6b6b7221 */ /* 0x000fe20000010000 */
[----:B------:R-:W-:Y:S01]  /*1460*/  FFMA.FTZ R83, R200, R202, R83 ;  /* 0x000000cac8537223 */ /* 0x000fe20000010053 */
[----:B------:R-:W-:Y:S01]  /*1470*/  FADD.FTZ R98, R98, R185 ;  /* 0x000000b962627221 */ /* 0x000fe20000010000 */
[----:B------:R-:W-:Y:S01]  /*1480*/  FFMA.FTZ R74, R175, R185, R74 ;  /* 0x000000b9af4a7223 */ /* 0x000fe2000001004a */
[----:B------:R-:W-:Y:S01]  /*1490*/  SHF.L.U32 R204, R188, 0x10, RZ ;  /* 0x00000010bccc7819 */ /* 0x000fe200000006ff */
[C---:B------:R-:W-:Y:S01]  /*14a0*/  FMUL.FTZ R202, R158.reuse, R155 ;  /* 0x0000009b9eca7220 */ /* 0x040fe20000410000 */
[----:B------:R-:W-:Y:S01]  /*14b0*/  FMUL.FTZ R185, R158, R217 ;  /* 0x000000d99eb97220 */ /* 0x000fe20000410000 */
[----:B------:R-:W-:Y:S01]  /*14c0*/  FMUL.FTZ R188, R40, R219 ;  /* 0x000000db28bc7220 */ /* 0x000fe20000410000 */
[----:B------:R-:W-:Y:S01]  /*14d0*/  FADD.FTZ R155, R150, R199 ;  /* 0x000000c7969b7221 */ /* 0x000fe20000010000 */
[----:B------:R-:W-:Y:S01]  /*14e0*/  FFMA.FTZ R148, R200, R199, R149 ;  /* 0x000000c7c8947223 */ /* 0x000fe20000010095 */
[----:B------:R-:W-:Y:S01]  /*14f0*/  SHF.L.U32 R151, R151, 0x10, RZ ;  /* 0x0000001097977819 */ /* 0x000fe200000006ff */
        /* <DEDUP_REMOVED lines=32> */
.L_x_2302:
        /* <DEDUP_REMOVED lines=16> */
.L_x_2303:
[----:B------:R-:W0:Y:S01]  /*1800*/  SHFL.DOWN PT, R148, R153, 0x10, 0x1f ;  /* 0x0a001f0099947f89 */ /* 0x000e2200000e0000 */
[----:B------:R-:W1:Y:S01]  /*1810*/  LDC R211, c[0x0][0x388] ;  /* 0x0000e200ffd37b82 */ /* 0x000e620000000800 */
[C---:B-----5:R-:W-:Y:S01]  /*1820*/  ISETP.GE.AND P2, PT, R152.reuse, 0x1, PT ;  /* 0x000000019800780c */ /* 0x060fe20003f46270 */
[----:B------:R-:W-:Y:S01]  /*1830*/  BSSY.RECONVERGENT B0, `(.L_x_2304) ;  /* 0x0000027000007945 */ /* 0x000fe20003800200 */
[----:B------:R-:W2:Y:S01]  /*1840*/  SHFL.DOWN PT, R149, R156, 0x10, 0x1f ;  /* 0x0a001f009c957f89 */ /* 0x000ea200000e0000 */
[----:B------:R-:W-:Y:S01]  /*1850*/  MOV R207, RZ ;  /* 0x000000ff00cf7202 */ /* 0x000fe20000000f00 */
[----:B------:R-:W3:Y:S09]  /*1860*/  S2R R205, SR_TID.X ;  /* 0x0000000000cd7919 */ /* 0x000ef20000002100 */
[----:B------:R-:W-:Y:S01]  /*1870*/  @P2 IADD3 R152, PT, PT, R152, -0x1, RZ ;  /* 0xffffffff98982810 */ /* 0x000fe20007ffe0ff */
[----:B0-----:R-:W-:-:S04]  /*1880*/  FADD.FTZ R148, R148, R153 ;  /* 0x0000009994947221 */ /* 0x001fc80000010000 */
[----:B-1----:R-:W-:Y:S02]  /*1890*/  @P2 IMAD R152, R152, R211, RZ ;  /* 0x000000d398982224 */ /* 0x002fe400078e02ff */
[----:B--2---:R-:W-:Y:S01]  /*18a0*/  FADD.FTZ R149, R149, R156 ;  /* 0x0000009c95957221 */ /* 0x004fe20000010000 */
        /* <DEDUP_REMOVED lines=8> */
[----:B------:R-:W-:Y:S01]  /*1930*/  @P2 SHF.R.S32.HI R151, RZ, 0x1f, R152 ;  /* 0x0000001fff972819 */ /* 0x000fe20000011498 */
[----:B-1----:R-:W-:-:S03]  /*1940*/  FADD.FTZ R155, R150, R155 ;  /* 0x0000009b969b7221 */ /* 0x002fc60000010000 */
[----:B------:R-:W0:Y:S01]  /*1950*/  SHFL.DOWN PT, R153, R154, 0x2, 0x1f ;  /* 0x08401f009a997f89 */ /* 0x000e2200000e0000 */
[----:B------:R-:W-:-:S03]  /*1960*/  @P2 LEA.HI R152, R151, R152, RZ, 0x3 ;  /* 0x0000009897982211 */ /* 0x000fc600078f18ff */
[----:B------:R-:W1:Y:S01]  /*1970*/  SHFL.DOWN PT, R156, R155, 0x2, 0x1f ;  /* 0x08401f009b9c7f89 */ /* 0x000e6200000e0000 */
[----:B------:R-:W-:Y:S01]  /*1980*/  @P2 LEA.HI.SX32 R207, R152, R205, 0x1d ;  /* 0x000000cd98cf2211 */ /* 0x000fe200078feaff */
[----:B0-----:R-:W-:Y:S01]  /*1990*/  FADD.FTZ R153, R154, R153 ;  /* 0x000000999a997221 */ /* 0x001fe20000010000 */
[----:B-1----:R-:W-:-:S04]  /*19a0*/  FADD.FTZ R208, R155, R156 ;  /* 0x0000009c9bd07221 */ /* 0x002fc80000010000 */
[----:B------:R-:W0:Y:S01]  /*19b0*/  SHFL.DOWN PT, R148, R153, 0x1, 0x1f ;  /* 0x08201f0099947f89 */ /* 0x000e2200000e0000 */
[----:B------:R-:W1:Y:S03]  /*19c0*/  @P2 LDC.64 R156, c[0x0][0x390] ;  /* 0x0000e400ff9c2b82 */ /* 0x000e660000000a00 */
[----:B------:R-:W2:Y:S01]  /*19d0*/  SHFL.DOWN PT, R149, R208, 0x1, 0x1f ;  /* 0x08201f00d0957f89 */ /* 0x000ea200000e0000 */
[----:B0-----:R-:W-:Y:S01]  /*19e0*/  FADD.FTZ R148, R153, R148 ;  /* 0x0000009499947221 */ /* 0x001fe20000010000 */
[----:B-1----:R-:W-:-:S04]  /*19f0*/  @P2 IMAD.WIDE.U32 R156, R207, 0x10, R156 ;  /* 0x00000010cf9c2825 */ /* 0x002fc800078e009c */
        /* <DEDUP_REMOVED lines=10> */
.L_x_2305:
[----:B------:R-:W-:Y:S05]  /*1aa0*/  BSYNC.RECONVERGENT B0 ;  /* 0x0000000000007941 */ /* 0x000fea0003800200 */
.L_x_2304:
        /* <DEDUP_REMOVED lines=21> */
[----:B------:R-:W-:Y:S01]  /*1c00*/  FADD.FTZ R148, R148, R153 ;  /* 0x0000009994947221 */ /* 0x000fe20000010000 */
[----:B------:R-:W-:Y:S02]  /*1c10*/  LEA.HI R150, R150, R211, RZ, 0x3 ;  /* 0x000000d396967211 */ /* 0x000fe400078f18ff */
[----:B------:R-:W-:Y:S01]  /*1c20*/  FADD.FTZ R153, R154, R209 ;  /* 0x000000d19a997221 */ /* 0x000fe20000010000 */
[----:B------:R-:W-:Y:S01]  /*1c30*/  FADD.FTZ R148, R155, R148 ;  /* 0x000000949b947221 */ /* 0x000fe20000010000 */
[----:B------:R-:W-:-:S02]  /*1c40*/  LEA.HI.SX32 R155, R150, R205, 0x1d ;  /* 0x000000cd969b7211 */ /* 0x000fc400078feaff */
[----:B------:R-:W-:Y:S01]  /*1c50*/  FMUL.FTZ R153, R153, UR15 ;  /* 0x0000000f99997c20 */ /* 0x000fe20008410000 */
[----:B------:R-:W-:-:S04]  /*1c60*/  FMUL.FTZ R152, R148, UR15 ;  /* 0x0000000f94987c20 */ /* 0x000fc80008410000 */
        /* <DEDUP_REMOVED lines=19> */
.L_x_2308:
        /* <DEDUP_REMOVED lines=13> */
.L_x_2309:
        /* <DEDUP_REMOVED lines=12> */
.L_x_2310:
        /* <DEDUP_REMOVED lines=13> */
.L_x_2311:
        /* <DEDUP_REMOVED lines=12> */
.L_x_2312:
        /* <DEDUP_REMOVED lines=13> */
.L_x_2313:
        /* <DEDUP_REMOVED lines=12> */
.L_x_2314:
        /* <DEDUP_REMOVED lines=14> */
.L_x_2307:
        /* <DEDUP_REMOVED lines=17> */
.L_x_2316:
        /* <DEDUP_REMOVED lines=12> */
.L_x_2317:
        /* <DEDUP_REMOVED lines=11> */
.L_x_2318:
        /* <DEDUP_REMOVED lines=17> */
.L_x_2319:
        /* <DEDUP_REMOVED lines=12> */
.L_x_2320:
        /* <DEDUP_REMOVED lines=12> */
.L_x_2321:
        /* <DEDUP_REMOVED lines=10> */
.L_x_2322:
        /* <DEDUP_REMOVED lines=13> */
.L_x_2306:
        /* <DEDUP_REMOVED lines=17> */
.L_x_2324:
        /* <DEDUP_REMOVED lines=13> */
.L_x_2325:
        /* <DEDUP_REMOVED lines=11> */
.L_x_2326:
        /* <DEDUP_REMOVED lines=13> */
.L_x_2327:
        /* <DEDUP_REMOVED lines=11> */
.L_x_2328:
        /* <DEDUP_REMOVED lines=13> */
.L_x_2329:
        /* <DEDUP_REMOVED lines=11> */
.L_x_2330:
        /* <DEDUP_REMOVED lines=14> */
.L_x_2323:
[----:B------:R-:W-:Y:S01]  /*3020*/  ISETP.GT.AND P3, PT, R2, RZ, PT ;  /* 0x000000ff0200720c */ /* 0x000fe20003f64270 */
[----:B------:R-:W-:Y:S01]  /*3030*/  @P1 FFMA.FTZ R147, R3, R152, R153 ;  /* 0x0000009803931223 */ /* 0x000fe20000010099 */
[----:B------:R-:W-:Y:S02]  /*3040*/  PRMT R144, R12, 0x7632, R144 ;  /* 0x000076320c907816 */ /* 0x000fe40000000090 */
[C---:B------:R-:W-:Y:S01]  /*3050*/  PRMT R146, R13.reuse, 0x7632, R146 ;  /* 0x000076320d927816 */ /* 0x040fe20000000092 */
        /* <DEDUP_REMOVED lines=11> */
[----:B------:R-:W-:Y:S01]  /*3110*/  SHF.L.U32 R209, R14, 0x10, RZ ;  /* 0x000000100ed17819 */ /* 0x000fe200000006ff */
[----:B------:R-:W-:Y:S01]  /*3120*/  @P3 FADD.FTZ R150, R167, -R150 ;  /* 0x80000096a7963221 */ /* 0x000fe20000010000 */
[----:B------:R-:W-:Y:S01]  /*3130*/  @P3 FFMA.FTZ R147, R158, R144, R147 ;  /* 0x000000909e933223 */ /* 0x000fe20000010093 */
[----:B------:R-:W-:Y:S01]  /*3140*/  PRMT R144, R14, 0x7632, R144 ;  /* 0x000076320e907816 */ /* 0x000fe20000000090 */
[----:B------:R-:W-:Y:S01]  /*3150*/  @P3 FFMA.FTZ R151, R158, R146, R151 ;  /* 0x000000929e973223 */ /* 0x000fe20000010097 */
[----:B------:R-:W-:Y:S01]  /*3160*/  PRMT R149, R15, 0x7632, R149 ;  /* 0x000076320f957816 */ /* 0x000fe20000000095 */
[----:B------:R-:W-:Y:S01]  /*3170*/  @P3 FADD.FTZ R213, R164, -R213 ;  /* 0x800000d5a4d53221 */ /* 0x000fe20000010000 */
[----:B------:R-:W-:Y:S01]  /*3180*/  SHF.L.U32 R211, R144, 0x10, RZ ;  /* 0x0000001090d37819 */ /* 0x000fe200000006ff */
[-CC-:B------:R-:W-:Y:S01]  /*3190*/  @P3 FFMA.FTZ R144, R172, R152.reuse, R153.reuse ;  /* 0x00000098ac903223 */ /* 0x180fe20000010099 */
[-CC-:B------:R-:W-:Y:S01]  /*31a0*/  @P3 FFMA.FTZ R215, R163, R152.reuse, R153.reuse ;  /* 0x00000098a3d73223 */ /* 0x180fe20000010099 */
[----:B------:R-:W-:Y:S01]  /*31b0*/  @P3 FFMA.FTZ R146, R174, R152, R153 ;  /* 0x00000098ae923223 */ /* 0x000fe20000010099 */
[C---:B------:R-:W-:Y:S01]  /*31c0*/  @P1 FFMA.FTZ R145, R158.reuse, R148, R145 ;  /* 0x000000949e911223 */ /* 0x040fe20000010091 */
[----:B------:R-:W-:Y:S01]  /*31d0*/  @P3 FADD.FTZ R144, R169, -R144 ;  /* 0x80000090a9903221 */ /* 0x000fe20000010000 */
[C---:B------:R-:W-:Y:S01]  /*31e0*/  @P3 FFMA.FTZ R157, R158.reuse, R150, R157 ;  /* 0x000000969e9d3223 */ /* 0x040fe2000001009d */
[----:B------:R-:W-:Y:S01]  /*31f0*/  SHF.L.U32 R148, R15, 0x10, RZ ;  /* 0x000000100f947819 */ /* 0x000fe200000006ff */
[C---:B------:R-:W-:Y:S01]  /*3200*/  @P3 FFMA.FTZ R209, R158.reuse, R213, R209 ;  /* 0x000000d59ed13223 */ /* 0x040fe200000100d1 */
[----:B------:R-:W-:Y:S01]  /*3210*/  SHF.L.U32 R149, R149, 0x10, RZ ;  /* 0x0000001095957819 */ /* 0x000fe200000006ff */
[----:B------:R-:W-:Y:S01]  /*3220*/  @P3 FFMA.FTZ R211, R158, R144, R211 ;  /* 0x000000909ed33223 */ /* 0x000fe200000100d3 */
[----:B------:R-:W-:Y:S01]  /*3230*/  @P3 FADD.FTZ R215, R166, -R215 ;  /* 0x800000d7a6d73221 */ /* 0x000fe20000010000 */
[----:B------:R-:W-:Y:S01]  /*3240*/  @P3 FADD.FTZ R146, R171, -R146 ;  /* 0x80000092ab923221 */ /* 0x000fe20000010000 */
[----:B------:R-:W-:-:S02]  /*3250*/  F2FP.BF16.F32.PACK_AB R150, RZ, R145 ;  /* 0x00000091ff96723e */ /* 0x000fc400000010ff */
[C---:B------:R-:W-:Y:S01]  /*3260*/  @P3 FFMA.FTZ R148, R158.reuse, R215, R148 ;  /* 0x000000d79e943223 */ /* 0x040fe20000010094 */
        /* <DEDUP_REMOVED lines=13> */
.L_x_2331:
        /* <DEDUP_REMOVED lines=8> */
.L_x_2332:
[----:B------:R-:W-:Y:S05]  /*33c0*/  @!P2 BRA `(.L_x_2333) ;  /* 0x000000000018a947 */ /* 0x000fea0003800000 */
[----:B------:R-:W-:Y:S01]  /*33d0*/  FMUL.FTZ R151, R151, UR16 ;  /* 0x0000001097977c20 */ /* 0x000fe20008410000 */
[----:B-----5:R-:W-:-:S03]  /*33e0*/  SHF.L.U32 R145, R137, 0x10, RZ ;  /* 0x0000001089917819 */ /* 0x020fc600000006ff */
[-C--:B------:R-:W-:Y:S02]  /*33f0*/  FMUL.FTZ R144, R18, R151.reuse ;  /* 0x0000009712907220 */ /* 0x080fe40000410000 */
[----:B------:R-:W-:-:S03]  /*3400*/  FFMA.FTZ R134, R145, R151, R134 ;  /* 0x0000009791867223 */ /* 0x000fc60000010086 */
[----:B------:R-:W-:-:S04]  /*3410*/  F2FP.BF16.F32.PACK_AB R144, RZ, R144 ;  /* 0x00000090ff90723e */ /* 0x000fc800000010ff */
[----:B------:R-:W-:-:S07]  /*3420*/  PRMT R141, R144, 0x7610, R141 ;  /* 0x00007610908d7816 */ /* 0x000fce000000008d */
.L_x_2333:
        /* <DEDUP_REMOVED lines=8> */
.L_x_2334:
[----:B------:R-:W-:Y:S05]  /*34b0*/  @!P2 BRA `(.L_x_2335) ;  /* 0x000000000018a947 */ /* 0x000fea0003800000 */
[----:B------:R-:W-:Y:S01]  /*34c0*/  FMUL.FTZ R209, R209, UR16 ;  /* 0x00000010d1d17c20 */ /* 0x000fe20008410000 */
[----:B-----5:R-:W-:-:S03]  /*34d0*/  SHF.L.U32 R145, R138, 0x10, RZ ;  /* 0x000000108a917819 */ /* 0x020fc600000006ff */
[-C--:B------:R-:W-:Y:S02]  /*34e0*/  FMUL.FTZ R144, R20, R209.reuse ;  /* 0x000000d114907220 */ /* 0x080fe40000410000 */
[----:B------:R-:W-:-:S03]  /*34f0*/  FFMA.FTZ R128, R145, R209, R128 ;  /* 0x000000d191807223 */ /* 0x000fc60000010080 */
[----:B------:R-:W-:-:S04]  /*3500*/  F2FP.BF16.F32.PACK_AB R144, RZ, R144 ;  /* 0x00000090ff90723e */ /* 0x000fc800000010ff */
[----:B------:R-:W-:-:S07]  /*3510*/  PRMT R142, R144, 0x7610, R142 ;  /* 0x00007610908e7816 */ /* 0x000fce000000008e */
.L_x_2335:
        /* <DEDUP_REMOVED lines=8> */
.L_x_2336:
[----:B------:R-:W-:Y:S05]  /*35a0*/  @!P2 BRA `(.L_x_2337) ;  /* 0x000000000018a947 */ /* 0x000fea0003800000 */
[----:B------:R-:W-:Y:S01]  /*35b0*/  FMUL.FTZ R145, R148, UR16 ;  /* 0x0000001094917c20 */ /* 0x000fe20008410000 */
[----:B-----5:R-:W-:-:S03]  /*35c0*/  SHF.L.U32 R147, R139, 0x10, RZ ;  /* 0x000000108b937819 */ /* 0x020fc600000006ff */
[-C--:B------:R-:W-:Y:S02]  /*35d0*/  FMUL.FTZ R144, R22, R145.reuse ;  /* 0x0000009116907220 */ /* 0x080fe40000410000 */
[----:B------:R-:W-:-:S03]  /*35e0*/  FFMA.FTZ R130, R147, R145, R130 ;  /* 0x0000009193827223 */ /* 0x000fc60000010082 */
[----:B------:R-:W-:-:S04]  /*35f0*/  F2FP.BF16.F32.PACK_AB R144, RZ, R144 ;  /* 0x00000090ff90723e */ /* 0x000fc800000010ff */
[----:B------:R-:W-:-:S07]  /*3600*/  PRMT R143, R144, 0x7610, R143 ;  /* 0x00007610908f7816 */ /* 0x000fce000000008f */
.L_x_2337:
        /* <DEDUP_REMOVED lines=12> */
.L_x_2315:
        /* <DEDUP_REMOVED lines=13> */
.L_x_2338:
[----:B------:R-:W-:Y:S05]  /*37a0*/  @!P0 BRA `(.L_x_2339) ;  /* 0x0000000c003c8947 */ /* 0x000fea0003800000 */
[----:B------:R-:W-:Y:S05]  /*37b0*/  @!P1 BRA `(.L_x_2340) ;  /* 0x0000000400b09947 */ /* 0x000fea0003800000 */
[----:B------:R-:W-:Y:S02]  /*37c0*/  ISETP.GT.AND P3, PT, R2, RZ, PT ;  /* 0x000000ff0200720c */ /* 0x000fe40003f64270 */
[----:B0-----:R-:W-:Y:S02]  /*37d0*/  PRMT R144, R8, 0x7632, R144 ;  /* 0x0000763208907816 */ /* 0x001fe40000000090 */
[C---:B------:R-:W-:Y:S02]  /*37e0*/  PRMT R146, R9.reuse, 0x7632, R146 ;  /* 0x0000763209927816 */ /* 0x040fe40000000092 */
[----:B------:R-:W-:Y:S02]  /*37f0*/  SHF.L.U32 R151, R144, 0x10, RZ ;  /* 0x0000001090977819 */ /* 0x000fe400000006ff */
[----:B------:R-:W-:Y:S02]  /*3800*/  SHF.L.U32 R145, R8, 0x10, RZ ;  /* 0x0000001008917819 */ /* 0x000fe400000006ff */
        /* <DEDUP_REMOVED lines=11> */
[----:B------:R-:W-:Y:S01]  /*38c0*/  PRMT R144, R10, 0x7632, R144 ;  /* 0x000076320a907816 */ /* 0x000fe20000000090 */
[----:B------:R-:W-:Y:S01]  /*38d0*/  @P3 FFMA.FTZ R145, R158, R147, R145 ;  /* 0x000000939e913223 */ /* 0x000fe20000010091 */
[----:B------:R-:W-:Y:S01]  /*38e0*/  @P3 FADD.FTZ R148, R191, -R148 ;  /* 0x80000094bf943221 */ /* 0x000fe20000010000 */
[----:B------:R-:W-:Y:S01]  /*38f0*/  SHF.L.U32 R147, R10, 0x10, RZ ;  /* 0x000000100a937819 */ /* 0x000fe200000006ff */
[----:B------:R-:W-:Y:S01]  /*3900*/  @P3 FFMA.FTZ R209, R158, R146, R209 ;  /* 0x000000929ed13223 */ /* 0x000fe200000100d1 */
[----:B------:R-:W-:Y:S01]  /*3910*/  SHF.L.U32 R215, R144, 0x10, RZ ;  /* 0x0000001090d77819 */ /* 0x000fe200000006ff */
[-C--:B------:R-:W-:Y:S01]  /*3920*/  @P3 FFMA.FTZ R144, R194, R152.reuse, R153 ;  /* 0x00000098c2903223 */ /* 0x080fe20000010099 */
[----:B------:R-:W-:Y:S01]  /*3930*/  PRMT R149, R11, 0x7632, R149 ;  /* 0x000076320b957816 */ /* 0x000fe20000000095 */
[----:B------:R-:W-:Y:S01]  /*3940*/  @P3 FADD.FTZ R213, R180, -R213 ;  /* 0x800000d5b4d53221 */ /* 0x000fe20000010000 */
[-CC-:B------:R-:W-:Y:S01]  /*3950*/  @P3 FFMA.FTZ R217, R179, R152.reuse, R153.reuse ;  /* 0x00000098b3d93223 */ /* 0x180fe20000010099 */
[----:B------:R-:W-:Y:S01]  /*3960*/  @P3 FADD.FTZ R144, R193, -R144 ;  /* 0x80000090c1903221 */ /* 0x000fe20000010000 */
[----:B------:R-:W-:Y:S01]  /*3970*/  @P3 FFMA.FTZ R146, R196, R152, R153 ;  /* 0x00000098c4923223 */ /* 0x000fe20000010099 */
        /* <DEDUP_REMOVED lines=22> */
.L_x_2341:
        /* <DEDUP_REMOVED lines=8> */
.L_x_2342:
[----:B------:R-:W-:Y:S05]  /*3b60*/  @!P2 BRA `(.L_x_2343) ;  /* 0x000000000018a947 */ /* 0x000fea0003800000 */
[----:B------:R-:W-:Y:S01]  /*3b70*/  FMUL.FTZ R209, R209, UR16 ;  /* 0x00000010d1d17c20 */ /* 0x000fe20008410000 */
[----:B-----5:R-:W-:-:S03]  /*3b80*/  SHF.L.U32 R145, R137, 0x10, RZ ;  /* 0x0000001089917819 */ /* 0x020fc600000006ff */
[-C--:B------:R-:W-:Y:S02]  /*3b90*/  FMUL.FTZ R144, R26, R209.reuse ;  /* 0x000000d11a907220 */ /* 0x080fe40000410000 */
[----:B------:R-:W-:-:S03]  /*3ba0*/  FFMA.FTZ R126, R145, R209, R126 ;  /* 0x000000d1917e7223 */ /* 0x000fc6000001007e */
[----:B------:R-:W-:-:S04]  /*3bb0*/  F2FP.BF16.F32.PACK_AB R144, RZ, R144 ;  /* 0x00000090ff90723e */ /* 0x000fc800000010ff */
[----:B------:R-:W-:-:S07]  /*3bc0*/  PRMT R141, R144, 0x7610, R141 ;  /* 0x00007610908d7816 */ /* 0x000fce000000008d */
.L_x_2343:
        /* <DEDUP_REMOVED lines=8> */
.L_x_2344:
[----:B------:R-:W-:Y:S05]  /*3c50*/  @!P2 BRA `(.L_x_2345) ;  /* 0x000000000018a947 */ /* 0x000fea0003800000 */
[----:B------:R-:W-:Y:S01]  /*3c60*/  FMUL.FTZ R147, R147, UR16 ;  /* 0x0000001093937c20 */ /* 0x000fe20008410000 */
[----:B-----5:R-:W-:-:S03]  /*3c70*/  SHF.L.U32 R145, R138, 0x10, RZ ;  /* 0x000000108a917819 */ /* 0x020fc600000006ff */
[-C--:B------:R-:W-:Y:S02]  /*3c80*/  FMUL.FTZ R144, R28, R147.reuse ;  /* 0x000000931c907220 */ /* 0x080fe40000410000 */
[----:B------:R-:W-:-:S03]  /*3c90*/  FFMA.FTZ R120, R145, R147, R120 ;  /* 0x0000009391787223 */ /* 0x000fc60000010078 */
[----:B------:R-:W-:-:S04]  /*3ca0*/  F2FP.BF16.F32.PACK_AB R144, RZ, R144 ;  /* 0x00000090ff90723e */ /* 0x000fc800000010ff */
[----:B------:R-:W-:-:S07]  /*3cb0*/  PRMT R142, R144, 0x7610, R142 ;  /* 0x00007610908e7816 */ /* 0x000fce000000008e */
.L_x_2345:
        /* <DEDUP_REMOVED lines=8> */
.L_x_2346:
[----:B------:R-:W-:Y:S05]  /*3d40*/  @!P2 BRA `(.L_x_2347) ;  /* 0x000000000018a947 */ /* 0x000fea0003800000 */
[----:B------:R-:W-:Y:S01]  /*3d50*/  FMUL.FTZ R145, R148, UR16 ;  /* 0x0000001094917c20 */ /* 0x000fe20008410000 */
[----:B-----5:R-:W-:-:S03]  /*3d60*/  SHF.L.U32 R147, R139, 0x10, RZ ;  /* 0x000000108b937819 */ /* 0x020fc600000006ff */
[-C--:B------:R-:W-:Y:S02]  /*3d70*/  FMUL.FTZ R144, R30, R145.reuse ;  /* 0x000000911e907220 */ /* 0x080fe40000410000 */
[----:B------:R-:W-:-:S03]  /*3d80*/  FFMA.FTZ R122, R147, R145, R122 ;  /* 0x00000091937a7223 */ /* 0x000fc6000001007a */
[----:B------:R-:W-:-:S04]  /*3d90*/  F2FP.BF16.F32.PACK_AB R144, RZ, R144 ;  /* 0x00000090ff90723e */ /* 0x000fc800000010ff */
[----:B------:R-:W-:-:S07]  /*3da0*/  PRMT R143, R144, 0x7610, R143 ;  /* 0x00007610908f7816 */ /* 0x000fce000000008f */
.L_x_2347:
        /* <DEDUP_REMOVED lines=13> */
.L_x_2340:
        /* <DEDUP_REMOVED lines=12> */
.L_x_2349:
        /* <DEDUP_REMOVED lines=13> */
.L_x_2350:
        /* <DEDUP_REMOVED lines=11> */
.L_x_2351:
        /* <DEDUP_REMOVED lines=13> */
.L_x_2352:
        /* <DEDUP_REMOVED lines=11> */
.L_x_2353:
        /* <DEDUP_REMOVED lines=13> */
.L_x_2354:
        /* <DEDUP_REMOVED lines=11> */
.L_x_2355:
        /* <DEDUP_REMOVED lines=14> */
.L_x_2339:
        /* <DEDUP_REMOVED lines=18> */
.L_x_2357:
        /* <DEDUP_REMOVED lines=12> */
.L_x_2358:
        /* <DEDUP_REMOVED lines=11> */
.L_x_2359:
        /* <DEDUP_REMOVED lines=17> */
.L_x_2360:
        /* <DEDUP_REMOVED lines=12> */
.L_x_2361:
        /* <DEDUP_REMOVED lines=12> */
.L_x_2362:
        /* <DEDUP_REMOVED lines=10> */
.L_x_2363:
        /* <DEDUP_REMOVED lines=13> */
.L_x_2356:
[----:B------:R-:W-:Y:S05]  /*4b30*/  @!P2 BRA `(.L_x_2364) ;  /* 0x00000000002ca947 */ /* 0x000fea0003800000 */
[----:B0-----:R-:W-:Y:S01]  /*4b40*/  FFMA.FTZ R149, R173, R152, R153 ;  /* 0x00000098ad957223 */ /* 0x001fe20000010099 */
        /* <DEDUP_REMOVED lines=10> */
.L_x_2364:
[----:B------:R-:W-:Y:S05]  /*4bf0*/  @!P2 BRA `(.L_x_2365) ;  /* 0x000000000030a947 */ /* 0x000fea0003800000 */
[----:B0-----:R-:W-:Y:S01]  /*4c00*/  FFMA.FTZ R148, R190, R152, R153 ;  /* 0x00000098be947223 */ /* 0x001fe20000010099 */
        /* <DEDUP_REMOVED lines=11> */
.L_x_2365:
        /* <DEDUP_REMOVED lines=12> */
.L_x_2366:
        /* <DEDUP_REMOVED lines=13> */
.L_x_2367:
        /* <DEDUP_REMOVED lines=12> */
.L_x_2368:
        /* <DEDUP_REMOVED lines=13> */
.L_x_2369:
        /* <DEDUP_REMOVED lines=12> */
.L_x_2370:
        /* <DEDUP_REMOVED lines=13> */
.L_x_2348:
        /* <DEDUP_REMOVED lines=12> */
.L_x_2371:
[----:B0----5:R-:W-:Y:S02]  /*5230*/  PRMT R148, R139, 0x7632, R148 ;  /* 0x000076328b947816 */ /* 0x021fe40000000094 */
[----:B------:R-:W-:Y:S02]  /*5240*/  PRMT R149, R138, 0x7632, R149 ;  /* 0x000076328a957816 */ /* 0x000fe40000000095 */
[----:B------:R-:W-:Y:S02]  /*5250*/  PRMT R150, R137, 0x7632, R150 ;  /* 0x0000763289967816 */ /* 0x000fe40000000096 */
[----:B------:R-:W-:Y:S01]  /*5260*/  PRMT R151, R136, 0x7632, R151 ;  /* 0x0000763288977816 */ /* 0x000fe20000000097 */
[----:B------:R-:W-:Y:S06]  /*5270*/  @!P0 BRA `(.L_x_2372) ;  /* 0x0000000c002c8947 */ /* 0x000fec0003800000 */
        /* <DEDUP_REMOVED lines=48> */
.L_x_2374:
        /* <DEDUP_REMOVED lines=8> */
.L_x_2375:
[----:B------:R-:W-:Y:S05]  /*5600*/  @!P2 BRA `(.L_x_2376) ;  /* 0x000000000018a947 */ /* 0x000fea0003800000 */
[----:B------:R-:W-:Y:S01]  /*5610*/  FMUL.FTZ R151, R151, UR16 ;  /* 0x0000001097977c20 */ /* 0x000fe20008410000 */
[----:B------:R-:W-:-:S03]  /*5620*/  SHF.L.U32 R147, R137, 0x10, RZ ;  /* 0x0000001089937819 */ /* 0x000fc600000006ff */
[-C--:B------:R-:W-:Y:S02]  /*5630*/  FMUL.FTZ R2, R34, R151.reuse ;  /* 0x0000009722027220 */ /* 0x080fe40000410000 */
[----:B------:R-:W-:-:S03]  /*5640*/  FFMA.FTZ R118, R147, R151, R118 ;  /* 0x0000009793767223 */ /* 0x000fc60000010076 */
[----:B------:R-:W-:-:S04]  /*5650*/  F2FP.BF16.F32.PACK_AB R2, RZ, R2 ;  /* 0x00000002ff02723e */ /* 0x000fc800000010ff */
[----:B------:R-:W-:-:S07]  /*5660*/  PRMT R141, R2, 0x7610, R141 ;  /* 0x00007610028d7816 */ /* 0x000fce000000008d */
.L_x_2376:
        /* <DEDUP_REMOVED lines=8> */
.L_x_2377:
[----:B------:R-:W-:Y:S05]  /*56f0*/  @!P2 BRA `(.L_x_2378) ;  /* 0x000000000018a947 */ /* 0x000fea0003800000 */
[----:B------:R-:W-:Y:S01]  /*5700*/  FMUL.FTZ R147, R153, UR16 ;  /* 0x0000001099937c20 */ /* 0x000fe20008410000 */
[----:B------:R-:W-:-:S03]  /*5710*/  SHF.L.U32 R149, R138, 0x10, RZ ;  /* 0x000000108a957819 */ /* 0x000fc600000006ff */
[-C--:B------:R-:W-:Y:S02]  /*5720*/  FMUL.FTZ R2, R36, R147.reuse ;  /* 0x0000009324027220 */ /* 0x080fe40000410000 */
[----:B------:R-:W-:-:S03]  /*5730*/  FFMA.FTZ R112, R149, R147, R112 ;  /* 0x0000009395707223 */ /* 0x000fc60000010070 */
[----:B------:R-:W-:-:S04]  /*5740*/  F2FP.BF16.F32.PACK_AB R2, RZ, R2 ;  /* 0x00000002ff02723e */ /* 0x000fc800000010ff */
[----:B------:R-:W-:-:S07]  /*5750*/  PRMT R142, R2, 0x7610, R142 ;  /* 0x00007610028e7816 */ /* 0x000fce000000008e */
.L_x_2378:
        /* <DEDUP_REMOVED lines=8> */
.L_x_2379:
[----:B------:R-:W-:Y:S05]  /*57e0*/  @!P2 BRA `(.L_x_2380) ;  /* 0x000000000018a947 */ /* 0x000fea0003800000 */
[----:B------:R-:W-:Y:S01]  /*57f0*/  FMUL.FTZ R147, R157, UR16 ;  /* 0x000000109d937c20 */ /* 0x000fe20008410000 */
[----:B------:R-:W-:-:S03]  /*5800*/  SHF.L.U32 R149, R139, 0x10, RZ ;  /* 0x000000108b957819 */ /* 0x000fc600000006ff */
[-C--:B------:R-:W-:Y:S02]  /*5810*/  FMUL.FTZ R2, R38, R147.reuse ;  /* 0x0000009326027220 */ /* 0x080fe40000410000 */
[----:B------:R-:W-:-:S03]  /*5820*/  FFMA.FTZ R114, R149, R147, R114 ;  /* 0x0000009395727223 */ /* 0x000fc60000010072 */
[----:B------:R-:W-:-:S04]  /*5830*/  F2FP.BF16.F32.PACK_AB R2, RZ, R2 ;  /* 0x00000002ff02723e */ /* 0x000fc800000010ff */
[----:B------:R-:W-:-:S07]  /*5840*/  PRMT R143, R2, 0x7610, R143 ;  /* 0x00007610028f7816 */ /* 0x000fce000000008f */
.L_x_2380:
        /* <DEDUP_REMOVED lines=12> */
.L_x_2373:
        /* <DEDUP_REMOVED lines=12> */
.L_x_2382:
        /* <DEDUP_REMOVED lines=13> */
.L_x_2383:
        /* <DEDUP_REMOVED lines=11> */
.L_x_2384:
        /* <DEDUP_REMOVED lines=13> */
.L_x_2385:
        /* <DEDUP_REMOVED lines=11> */
.L_x_2386:
        /* <DEDUP_REMOVED lines=13> */
.L_x_2387:
        /* <DEDUP_REMOVED lines=11> */
.L_x_2388:
[----:B------:R-:W-:Y:S05]  /*5e50*/  @!P2 BRA `(.L_x_2381) ;  /* 0x0000000c0030a947 */ /* 0x000fea0003800000 */
[----:B------:R-:W-:Y:S01]  /*5e60*/  PRMT R2, R7, 0x7632, R2 ;  /* 0x0000763207027816 */ /* 0x000fe20000000002 */
[----:B------:R-:W-:Y:S01]  /*5e70*/  @P0 FFMA.FTZ R152, R206, R152, R153 ;  /* 0x00000098ce980223 */ /* 0x000fe20000010099 */
        /* <DEDUP_REMOVED lines=9> */
[----:B------:R-:W-:Y:S01]  /*5f10*/  PRMT R143, R143, 0x5410, R149 ;  /* 0x000054108f8f7816 */ /* 0x000fe20000000095 */
[----:B------:R-:W-:Y:S06]  /*5f20*/  BRA `(.L_x_2381) ;  /* 0x0000000800fc7947 */ /* 0x000fec0003800000 */
.L_x_2372:
        /* <DEDUP_REMOVED lines=35> */
.L_x_2390:
[----:B------:R-:W-:Y:S05]  /*6160*/  @!P2 BRA `(.L_x_2391) ;  /* 0x000000000018a947 */ /* 0x000fea0003800000 */
[----:B------:R-:W-:Y:S01]  /*6170*/  FMUL.FTZ R2, R157, UR16 ;  /* 0x000000109d027c20 */ /* 0x000fe20008410000 */
[----:B------:R-:W-:-:S03]  /*6180*/  SHF.L.U32 R151, R151, 0x10, RZ ;  /* 0x0000001097977819 */ /* 0x000fc600000006ff */
[----:B------:R-:W-:Y:S02]  /*6190*/  FMUL.FTZ R144, R33, R2 ;  /* 0x0000000221907220 */ /* 0x000fe40000410000 */
[----:B------:R-:W-:-:S03]  /*61a0*/  FFMA.FTZ R117, R2, R151, R117 ;  /* 0x0000009702757223 */ /* 0x000fc60000010075 */
[----:B------:R-:W-:-:S04]  /*61b0*/  F2FP.BF16.F32.PACK_AB R144, RZ, R144 ;  /* 0x00000090ff90723e */ /* 0x000fc800000010ff */
[----:B------:R-:W-:-:S07]  /*61c0*/  PRMT R140, R140, 0x5410, R144 ;  /* 0x000054108c8c7816 */ /* 0x000fce0000000090 */
.L_x_2391:
        /* <DEDUP_REMOVED lines=9> */
.L_x_2392:
[----:B------:R-:W-:Y:S05]  /*6260*/  @!P2 BRA `(.L_x_2393) ;  /* 0x000000000018a947 */ /* 0x000fea0003800000 */
[----:B------:R-:W-:Y:S01]  /*6270*/  FMUL.FTZ R2, R147, UR16 ;  /* 0x0000001093027c20 */ /* 0x000fe20008410000 */
[----:B------:R-:W-:-:S03]  /*6280*/  SHF.L.U32 R150, R150, 0x10, RZ ;  /* 0x0000001096967819 */ /* 0x000fc600000006ff */
[----:B------:R-:W-:Y:S02]  /*6290*/  FMUL.FTZ R144, R35, R2 ;  /* 0x0000000223907220 */ /* 0x000fe40000410000 */
[----:B------:R-:W-:-:S03]  /*62a0*/  FFMA.FTZ R119, R2, R150, R119 ;  /* 0x0000009602777223 */ /* 0x000fc60000010077 */
[----:B------:R-:W-:-:S04]  /*62b0*/  F2FP.BF16.F32.PACK_AB R144, RZ, R144 ;  /* 0x00000090ff90723e */ /* 0x000fc800000010ff */
[----:B------:R-:W-:-:S07]  /*62c0*/  PRMT R141, R141, 0x5410, R144 ;  /* 0x000054108d8d7816 */ /* 0x000fce0000000090 */
.L_x_2393:
        /* <DEDUP_REMOVED lines=9> */
.L_x_2394:
[----:B------:R-:W-:Y:S05]  /*6360*/  @!P2 BRA `(.L_x_2395) ;  /* 0x000000000018a947 */ /* 0x000fea0003800000 */
[----:B------:R-:W-:Y:S01]  /*6370*/  FMUL.FTZ R2, R153, UR16 ;  /* 0x0000001099027c20 */ /* 0x000fe20008410000 */
[----:B------:R-:W-:-:S03]  /*6380*/  SHF.L.U32 R149, R149, 0x10, RZ ;  /* 0x0000001095957819 */ /* 0x000fc600000006ff */
[----:B------:R-:W-:Y:S02]  /*6390*/  FMUL.FTZ R144, R37, R2 ;  /* 0x0000000225907220 */ /* 0x000fe40000410000 */
[----:B------:R-:W-:-:S03]  /*63a0*/  FFMA.FTZ R113, R2, R149, R113 ;  /* 0x0000009502717223 */ /* 0x000fc60000010071 */
[----:B------:R-:W-:-:S04]  /*63b0*/  F2FP.BF16.F32.PACK_AB R144, RZ, R144 ;  /* 0x00000090ff90723e */ /* 0x000fc800000010ff */
[----:B------:R-:W-:-:S07]  /*63c0*/  PRMT R142, R142, 0x5410, R144 ;  /* 0x000054108e8e7816 */ /* 0x000fce0000000090 */
.L_x_2395:
        /* <DEDUP_REMOVED lines=11> */
.L_x_2396:
        /* <DEDUP_REMOVED lines=10> */
.L_x_2389:
        /* <DEDUP_REMOVED lines=12> */
.L_x_2397:
        /* <DEDUP_REMOVED lines=12> */
.L_x_2398:
        /* <DEDUP_REMOVED lines=12> */
.L_x_2399:
        /* <DEDUP_REMOVED lines=12> */
.L_x_2400:
        /* <DEDUP_REMOVED lines=12> */
.L_x_2401:
        /* <DEDUP_REMOVED lines=12> */
.L_x_2402:
        /* <DEDUP_REMOVED lines=12> */
.L_x_2403:
        /* <DEDUP_REMOVED lines=12> */
.L_x_2381:
        /* <DEDUP_REMOVED lines=12> */
.L_x_2301:
        /* <DEDUP_REMOVED lines=29> */
.L_x_2405:
        /* <DEDUP_REMOVED lines=13> */
.L_x_10701:


//--------------------- .text._ZN10layer_norm13ln_bwd_kernelINS_13Kernel_traitsIf13__nv_bfloat16S2_S2_fjLj3072ELj1ELj1ELj4ELj16ENS_18Kernel_traits_baseILj3072EfS2_S2_S2_fjLj128EEEEELb1ELb0ELb0ELb0EEEvNS_9BwdParamsE --------------------------
	.section	.text._ZN10layer_norm13ln_bwd_kernelINS_13Kernel_traitsIf13__nv_bfloat16S2_S2_fjLj3072ELj1ELj1ELj4ELj16ENS_18Kernel_traits_baseILj3072EfS2_S2_S2_fjLj128EEEEELb1ELb0ELb0ELb0EEEvNS_9BwdParamsE,"ax",@progbits
	.align	128
        .global         _ZN10layer_norm13ln_bwd_kernelINS_13Kernel_traitsIf13__nv_bfloat16S2_S2_fjLj3072ELj1ELj1ELj4ELj16ENS_18Kernel_traits_baseILj3072EfS2_S2_S2_fjLj128EEEEELb1ELb0ELb0ELb0EEEvNS_9BwdParamsE
        .type           _ZN10layer_norm13ln_bwd_kernelINS_13Kernel_traitsIf13__nv_bfloat16S2_S2_fjLj3072ELj1ELj1ELj4ELj16ENS_18Kernel_traits_baseILj3072EfS2_S2_S2_fjLj128EEEEELb1ELb0ELb0ELb0EEEvNS_9BwdParamsE,@function
        .size           _ZN10layer_norm13ln_bwd_kernelINS_13Kernel_traitsIf13__nv_bfloat16S2_S2_fjLj3072ELj1ELj1ELj4ELj16ENS_18Kernel_traits_baseILj3072EfS2_S2_S2_fjLj128EEEEELb1ELb0ELb0ELb0EEEvNS_9BwdParamsE,(.L_x_10702 - _ZN10layer_norm13ln_bwd_kernelINS_13Kernel_traitsIf13__nv_bfloat16S2_S2_fjLj3072ELj1ELj1ELj4ELj16ENS_18Kernel_traits_baseILj3072EfS2_S2_S2_fjLj128EEEEELb1ELb0ELb0ELb0EEEvNS_9BwdParamsE)
        .other          _ZN10layer_norm13ln_bwd_kernelINS_13Kernel_traitsIf13__nv_bfloat16S2_S2_fjLj3072ELj1ELj1ELj4ELj16ENS_18Kernel_traits_baseILj3072EfS2_S2_S2_fjLj128EEEEELb1ELb0ELb0ELb0EEEvNS_9BwdParamsE,@"STO_CUDA_ENTRY STV_DEFAULT"
_ZN10layer_norm13ln_bwd_kernelINS_13Kernel_traitsIf13__nv_bfloat16S2_S2_fjLj3072ELj1ELj1ELj4ELj16ENS_18Kernel_traits_baseILj3072EfS2_S2_S2_fjLj128EEEEELb1ELb0ELb0ELb0EEEvNS_9BwdParamsE:
.text._ZN10layer_norm13ln_bwd_kernelINS_13Kernel_traitsIf13__nv_bfloat16S2_S2_fjLj3072ELj1ELj1ELj4ELj16ENS_18Kernel_traits_baseILj3072EfS2_S2_S2_fjLj128EEEEELb1ELb0ELb0ELb0EEEvNS_9BwdParamsE:
        /* <DEDUP_REMOVED lines=84> */
[----:B------:R-:W1:Y:S01]  /*0540*/  LDCU UR6, c[0x0][0x388] ;  /* 0x00007100ff0677ac */ /* 0x000e620008000800 */
[----:B------:R-:W2:Y:S01]  /*0550*/  LDCU.U8 UR16, c[0x0][0x410] ;  /* 0x00008200ff1077ac */ /* 0x000ea20008000000 */
[----:B------:R-:W3:Y:S01]  /*0560*/  LDCU UR17, c[0x0][0x400] ;  /* 0x00008000ff1177ac */ /* 0x000ee20008000800 */
[----:B------:R-:W4:Y:S01]  /*0570*/  LDCU.64 UR18, c[0x0][0x438] ;  /* 0x00008700ff1277ac */ /* 0x000f220008000a00 */
[----:B------:R-:W0:Y:S01]  /*0580*/  LDCU.64 UR20, c[0x0][0x478] ;  /* 0x00008f00ff1477ac */ /* 0x000e220008000a00 */
[----:B------:R-:W0:Y:S01]  /*0590*/  LDCU.128 UR8, c[0x0][0x3c0] ;  /* 0x00007800ff0877ac */ /* 0x000e220008000c00 */
[----:B------:R-:W0:Y:S04]  /*05a0*/  LDCU.64 UR24, c[0x0][0x380] ;  /* 0x00007000ff1877ac */ /* 0x000e280008000a00 */
.L_x_2437:
[----:B-1----:R-:W1:Y:S01]  /*05b0*/  @UP0 LDCU.64 UR4, c[0x0][0x3e0] ;  /* 0x00007c00ff0407ac */ /* 0x002e620008000a00 */
[----:B------:R-:W-:Y:S01]  /*05c0*/  PLOP3.LUT P0, PT, PT, PT, UP0, 0x80, 0x8 ;  /* 0x000000000008781c */ /* 0x000fe20003f0f008 */
[----:B0-----:R-:W-:-:S06]  /*05d0*/  UIMAD.WIDE UR12, UR7, 0x4, UR8 ;  /* 0x00000004070c78a5 */ /* 0x001fcc000f8e0208 */
[----:B--234-:R-:W-:Y:S02]  /*05e0*/  MOV R110, UR12 ;  /* 0x0000000c006e7c02 */ /* 0x01cfe40008000f00 */
[----:B------:R-:W-:-:S05]  /*05f0*/  MOV R111, UR13 ;  /* 0x0000000d006f7c02 */ /* 0x000fca0008000f00 */
[----:B------:R-:W3:Y:S01]  /*0600*/  LDG.E R110, desc[UR14][R110.64] ;  /* 0x0000000e6e6e7981 */ /* 0x000ee2000c1e1900 */
[----:B-1----:R-:W-:-:S06]  /*0610*/  @UP0 UIMAD.WIDE UR4, UR7, 0x2, UR4 ;  /* 0x00000002070408a5 */ /* 0x002fcc000f8e0204 */
[----:B------:R-:W-:Y:S02]  /*0620*/  MOV R108, UR4 ;  /* 0x00000004006c7c02 */ /* 0x000fe40008000f00 */
[----:B------:R-:W-:Y:S01]  /*0630*/  MOV R109, UR5 ;  /* 0x00000005006d7c02 */ /* 0x000fe20008000f00 */
[----:B------:R-:W-:-:S04]  /*0640*/  UIMAD.WIDE UR4, UR7, 0x4, UR10 ;  /* 0x00000004070478a5 */ /* 0x000fc8000f8e020a */
[----:B------:R-:W4:Y:S02]  /*0650*/  @P0 LDG.E.U16 R108, desc[UR14][R108.64] ;  /* 0x0000000e6c6c0981 */ /* 0x000f24000c1e1500 */
[----:B------:R-:W-:Y:S02]  /*0660*/  MOV R112, UR4 ;  /* 0x0000000400707c02 */ /* 0x000fe40008000f00 */
[----:B------:R-:W-:-:S05]  /*0670*/  MOV R113, UR5 ;  /* 0x0000000500717c02 */ /* 0x000fca0008000f00 */
[----:B------:R-:W4:Y:S01]  /*0680*/  LDG.E R112, desc[UR14][R112.64] ;  /* 0x0000000e70707981 */ /* 0x000f22000c1e1900 */
[----:B------:R-:W0:Y:S01]  /*0690*/  S2R R0, SR_TID.X ;  /* 0x0000000000007919 */ /* 0x000e220000002100 */
[----:B------:R-:W-:Y:S01]  /*06a0*/  UIMAD UR4, UR7, UR6, URZ ;  /* 0x00000006070472a4 */ /* 0x000fe2000f8e02ff */
[----:B--2---:R-:W-:-:S03]  /*06b0*/  ISETP.NE.AND P1, PT, RZ, UR16, PT ;  /* 0x00000010ff007c0c */ /* 0x004fc6000bf25270 */
[----:B------:R-:W-:Y:S01]  /*06c0*/  USHF.R.S32.HI UR5, URZ, 0x1f, UR4 ;  /* 0x0000001fff057899 */ /* 0x000fe20008011404 */
[----:B------:R-:W-:-:S03]  /*06d0*/  ISETP.GE.U32.AND P2, PT, R19, 0x80, PT ;  /* 0x000000801300780c */ /* 0x000fc60003f46070 */
[----:B------:R-:W-:Y:S01]  /*06e0*/  ULEA.HI UR5, UR5, UR4, URZ, 0x3 ;  /* 0x0000000405057291 */ /* 0x000fe2000f8f18ff */
[----:B------:R-:W-:Y:S01]  /*06f0*/  BSSY.RECONVERGENT B0, `(.L_x_2407) ;  /* 0x000006e000007945 */ /* 0x000fe20003800200 */
[----:B------:R-:W-:Y:S01]  /*0700*/  UMOV UR12, 0x3f800000 ;  /* 0x3f800000000c7882 */ /* 0x000fe20000000000 */
[----:B------:R-:W-:Y:S01]  /*0710*/  HFMA2 R154, -RZ, RZ, 0, 0 ;  /* 0x00000000ff9a7431 */ /* 0x000fe200000001ff */
[C---:B------:R-:W-:Y:S02]  /*0720*/  ISETP.GE.U32.AND P3, PT, R19.reuse, 0x100, PT ;  /* 0x000001001300780c */ /* 0x040fe40003f66070 */
[----:B------:R-:W-:Y:S02]  /*0730*/  ISETP.GE.U32.AND P4, PT, R19, 0x180, PT ;  /* 0x000001801300780c */ /* 0x000fe40003f86070 */
[----:B------:R-:W-:Y:S02]  /*0740*/  MOV R156, RZ ;  /* 0x000000ff009c7202 */ /* 0x000fe40000000f00 */
[----:B---3--:R-:W-:-:S04]  /*0750*/  FSEL R17, R110, RZ, !P1 ;  /* 0x000000ff6e117208 */ /* 0x008fc80004800000 */
[----:B------:R-:W-:Y:S02]  /*0760*/  R2UR UR4, R17 ;  /* 0x00000000110472ca */ /* 0x000fe400000e0000 */
[----:B------:R-:W-:Y:S02]  /*0770*/  MOV R17, UR5 ;  /* 0x0000000500117c02 */ /* 0x000fe40008000f00 */
[----:B----4-:R-:W-:Y:S02]  /*0780*/  @P0 R2UR UR13, R108 ;  /* 0x000000006c0d02ca */ /* 0x010fe400000e0000 */
[----:B0-----:R-:W-:-:S04]  /*0790*/  LEA.HI.SX32 R17, R17, R0, 0x1d ;  /* 0x0000000011117211 */ /* 0x001fc800078feaff */
[----:B------:R-:W-:Y:S02]  /*07a0*/  MOV R155, R17 ;  /* 0x00000011009b7202 */ /* 0x000fe40000000f00 */
[----:B------:R-:W-:-:S05]  /*07b0*/  R2UR UR23, R112 ;  /* 0x00000000701772ca */ /* 0x000fca00000e0000 */
[----:B------:R-:W-:Y:S01]  /*07c0*/  @UP0 USHF.L.U32 UR12, UR13, 0x10, URZ ;  /* 0x000000100d0c0899 */ /* 0x000fe200080006ff */
[----:B------:R-:W-:Y:S11]  /*07d0*/  @!P2 BRA `(.L_x_2408) ;  /* 0x00000004007ca947 */ /* 0x000ff60003800000 */
        /* <DEDUP_REMOVED lines=11> */
[----:B------:R-:W1:Y:S02]  /*0890*/  @P0 LDC.64 R134, c[0x0][0x438] ;  /* 0x00010e00ff860b82 */ /* 0x000e640000000a00 */
[----:B-1----:R-:W-:-:S05]  /*08a0*/  @P0 IMAD.WIDE.U32 R134, R17, 0x10, R134 ;  /* 0x0000001011860825 */ /* 0x002fca00078e0086 */
[----:B------:R1:W5:Y:S01]  /*08b0*/  @P0 LDG.E.128 R100, desc[UR14][R134.64] ;  /* 0x0000000e86640981 */ /* 0x000362000c1e1d00 */
[----:B------:R-:W-:Y:S02]  /*08c0*/  IADD3 R155, PT, PT, R17, 0x80, RZ ;  /* 0x00000080119b7810 */ /* 0x000fe40007ffe0ff */
[C---:B---3--:R-:W-:Y:S02]  /*08d0*/  PRMT R136, R108.reuse, 0x7632, R136 ;  /* 0x000076326c887816 */ /* 0x048fe40000000088 */
[----:B------:R-:W-:Y:S02]  /*08e0*/  SHF.L.U32 R108, R108, 0x10, RZ ;  /* 0x000000106c6c7819 */ /* 0x000fe400000006ff */
[----:B------:R-:W-:-:S03]  /*08f0*/  SHF.L.U32 R136, R136, 0x10, RZ ;  /* 0x0000001088887819 */ /* 0x000fc600000006ff */
[----:B------:R-:W-:Y:S01]  /*0900*/  FADD.FTZ R108, R108, -UR4 ;  /* 0x800000046c6c7e21 */ /* 0x000fe20008010000 */
[C---:B------:R-:W-:Y:S02]  /*0910*/  PRMT R137, R109.reuse, 0x7632, R137 ;  /* 0x000076326d897816 */ /* 0x040fe40000000089 */
[----:B------:R-:W-:Y:S01]  /*0920*/  SHF.L.U32 R138, R109, 0x10, RZ ;  /* 0x000000106d8a7819 */ /* 0x000fe200000006ff */
[----:B------:R-:W-:Y:S01]  /*0930*/  FMUL.FTZ R147, R108, UR23 ;  /* 0x000000176c937c20 */ /* 0x000fe20008410000 */
[----:B----4-:R-:W-:Y:S01]  /*0940*/  PRMT R109, R112, 0x7632, R109 ;  /* 0x00007632706d7816 */ /* 0x010fe2000000006d */
[----:B------:R-:W-:Y:S01]  /*0950*/  FADD.FTZ R136, R136, -UR4 ;  /* 0x8000000488887e21 */ /* 0x000fe20008010000 */
[----:B------:R-:W-:Y:S02]  /*0960*/  SHF.L.U32 R145, R112, 0x10, RZ ;  /* 0x0000001070917819 */ /* 0x000fe400000006ff */
[C---:B------:R-:W-:Y:S02]  /*0970*/  PRMT R141, R111.reuse, 0x7632, R141 ;  /* 0x000076326f8d7816 */ /* 0x040fe4000000008d */
[----:B------:R-:W-:Y:S01]  /*0980*/  SHF.L.U32 R142, R111, 0x10, RZ ;  /* 0x000000106f8e7819 */ /* 0x000fe200000006ff */
[----:B------:R-:W-:Y:S01]  /*0990*/  FADD.FTZ R72, R72, R145 ;  /* 0x0000009148487221 */ /* 0x000fe20000010000 */
[C---:B------:R-:W-:Y:S01]  /*09a0*/  PRMT R139, R110.reuse, 0x7632, R139 ;  /* 0x000076326e8b7816 */ /* 0x040fe2000000008b */
[----:B------:R-:W-:Y:S01]  /*09b0*/  FFMA.FTZ R48, R147, R145, R48 ;  /* 0x0000009193307223 */ /* 0x000fe20000010030 */
[----:B------:R-:W-:Y:S01]  /*09c0*/  SHF.L.U32 R140, R110, 0x10, RZ ;  /* 0x000000106e8c7819 */ /* 0x000fe200000006ff */
[----:B------:R-:W-:Y:S01]  /*09d0*/  FMUL.FTZ R146, R136, UR23 ;  /* 0x0000001788927c20 */ /* 0x000fe20008410000 */
[----:B------:R-:W-:-:S02]  /*09e0*/  SHF.L.U32 R111, R137, 0x10, RZ ;  /* 0x00000010896f7819 */ /* 0x000fc400000006ff */
[----:B------:R-:W-:Y:S01]  /*09f0*/  SHF.L.U32 R144, R109, 0x10, RZ ;  /* 0x000000106d907819 */ /* 0x000fe200000006ff */
[----:B-----5:R-:W-:Y:S01]  /*0a00*/  FMUL.FTZ R145, R24, R145 ;  /* 0x0000009118917220 */ /* 0x020fe20000410000 */
[----:B0-----:R-:W-:Y:S01]  /*0a10*/  PRMT R132, R114, 0x7632, R132 ;  /* 0x0000763272847816 */ /* 0x001fe20000000084 */
[----:B------:R-:W-:Y:S01]  /*0a20*/  FADD.FTZ R138, R138, -UR4 ;  /* 0x800000048a8a7e21 */ /* 0x000fe20008010000 */
[----:B------:R-:W-:Y:S01]  /*0a30*/  SHF.L.U32 R133, R114, 0x10, RZ ;  /* 0x0000001072857819 */ /* 0x000fe200000006ff */
[----:B-1----:R-:W-:Y:S01]  /*0a40*/  FADD.FTZ R135, R142, -UR4 ;  /* 0x800000048e877e21 */ /* 0x002fe20008010000 */
[----:B------:R-:W-:Y:S01]  /*0a50*/  PRMT R110, R113, 0x7632, R110 ;  /* 0x00007632716e7816 */ /* 0x000fe2000000006e */
[----:B------:R-:W-:Y:S01]  /*0a60*/  FADD.FTZ R112, R140, -UR4 ;  /* 0x800000048c707e21 */ /* 0x000fe20008010000 */
[----:B------:R-:W-:Y:S01]  /*0a70*/  SHF.L.U32 R114, R139, 0x10, RZ ;  /* 0x000000108b727819 */ /* 0x000fe200000006ff */
[----:B------:R-:W-:Y:S01]  /*0a80*/  FADD.FTZ R142, R111, -UR4 ;  /* 0x800000046f8e7e21 */ /* 0x000fe20008010000 */
[----:B------:R-:W-:Y:S01]  /*0a90*/  SHF.L.U32 R113, R113, 0x10, RZ ;  /* 0x0000001071717819 */ /* 0x000fe200000006ff */
[----:B------:R-:W-:Y:S01]  /*0aa0*/  FADD.FTZ R73, R73, R144 ;  /* 0x0000009049497221 */ /* 0x000fe20000010000 */
[-C--:B------:R-:W-:Y:S01]  /*0ab0*/  FFMA.FTZ R49, R146, R144.reuse, R49 ;  /* 0x0000009092317223 */ /* 0x080fe20000010031 */
[----:B------:R-:W-:Y:S01]  /*0ac0*/  FMUL.FTZ R144, R25, R144 ;  /* 0x0000009019907220 */ /* 0x000fe20000410000 */
[----:B------:R-:W-:Y:S01]  /*0ad0*/  FADD.FTZ R109, RZ, R145 ;  /* 0x00000091ff6d7221 */ /* 0x000fe20000010000 */
[----:B------:R-:W-:Y:S01]  /*0ae0*/  FFMA.FTZ R111, R147, R145, RZ ;  /* 0x00000091936f7223 */ /* 0x000fe200000100ff */
[----:B------:R-:W-:Y:S01]  /*0af0*/  FMUL.FTZ R143, R138, UR23 ;  /* 0x000000178a8f7c20 */ /* 0x000fe20008410000 */
[----:B------:R-:W-:Y:S01]  /*0b00*/  SHF.L.U32 R140, R110, 0x10, RZ ;  /* 0x000000106e8c7819 */ /* 0x000fe200000006ff */
[----:B------:R-:W-:Y:S01]  /*0b10*/  FMUL.FTZ R139, R112, UR23 ;  /* 0x00000017708b7c20 */ /* 0x000fe20008410000 */
[----:B------:R-:W-:Y:S01]  /*0b20*/  SHF.L.U32 R108, R141, 0x10, RZ ;  /* 0x000000108d6c7819 */ /* 0x000fe200000006ff */
[----:B------:R-:W-:Y:S01]  /*0b30*/  FADD.FTZ R138, R114, -UR4 ;  /* 0x80000004728a7e21 */ /* 0x000fe20008010000 */
        /* <DEDUP_REMOVED lines=11> */
[----:B------:R-:W-:Y:S01]  /*0bf0*/  FADD.FTZ R112, R109, R140 ;  /* 0x0000008c6d707221 */ /* 0x000fe20000010000 */
[----:B------:R-:W-:Y:S01]  /*0c00*/  FFMA.FTZ R114, R142, R140, R111 ;  /* 0x0000008c8e727223 */ /* 0x000fe2000001006f */
[C---:B------:R-:W-:Y:S01]  /*0c10*/  PRMT R134, R115.reuse, 0x7632, R134 ;  /* 0x0000763273867816 */ /* 0x040fe20000000086 */
[----:B------:R-:W-:Y:S01]  /*0c20*/  FMUL.FTZ R138, R138, UR23 ;  /* 0x000000178a8a7c20 */ /* 0x000fe20008410000 */
[----:B------:R-:W-:Y:S01]  /*0c30*/  SHF.L.U32 R115, R115, 0x10, RZ ;  /* 0x0000001073737819 */ /* 0x000fe200000006ff */
[----:B------:R-:W-:Y:S01]  /*0c40*/  FMUL.FTZ R136, R29, R132 ;  /* 0x000000841d887220 */ /* 0x000fe20000410000 */
[----:B------:R-:W-:Y:S01]  /*0c50*/  FADD.FTZ R109, R112, R137 ;  /* 0x00000089706d7221 */ /* 0x000fe20000010000 */
[C---:B------:R-:W-:Y:S01]  /*0c60*/  FFMA.FTZ R111, R139.reuse, R137, R114 ;  /* 0x000000898b6f7223 */ /* 0x040fe20000010072 */
[----:B------:R-:W-:Y:S01]  /*0c70*/  SHF.L.U32 R110, R134, 0x10, RZ ;  /* 0x00000010866e7819 */ /* 0x000fe200000006ff */
[----:B------:R-:W-:Y:S01]  /*0c80*/  FADD.FTZ R76, R76, R133 ;  /* 0x000000854c4c7221 */ /* 0x000fe20000010000 */
[----:B------:R-:W-:Y:S01]  /*0c90*/  FFMA.FTZ R52, R139, R133, R52 ;  /* 0x000000858b347223 */ /* 0x000fe20000010034 */
[----:B------:R-:W-:Y:S01]  /*0ca0*/  FADD.FTZ R134, R108, -UR4 ;  /* 0x800000046c867e21 */ /* 0x000fe20008010000 */
[----:B------:R-:W-:Y:S01]  /*0cb0*/  FMUL.FTZ R135, R135, UR23 ;  /* 0x0000001787877c20 */ /* 0x000fe20008410000 */
        /* <DEDUP_REMOVED lines=17> */
.L_x_2408:
[----:B------:R-:W-:Y:S05]  /*0dd0*/  BSYNC.RECONVERGENT B0 ;  /* 0x0000000000007941 */ /* 0x000fea0003800200 */
.L_x_2407:
        /* <DEDUP_REMOVED lines=19> */
[----:B------:R-:W-:Y:S02]  /*0f10*/  SHF.L.U32 R120, R120, 0x10, RZ ;  /* 0x0000001078787819 */ /* 0x000fe400000006ff */
[----:B------:R-:W-:Y:S01]  /*0f20*/  SHF.L.U32 R124, R110, 0x10, RZ ;  /* 0x000000106e7c7819 */ /* 0x000fe200000006ff */
[----:B------:R-:W-:Y:S01]  /*0f30*/  FADD.FTZ R108, R108, -UR4 ;  /* 0x800000046c6c7e21 */ /* 0x000fe20008010000 */
[----:B------:R-:W-:-:S02]  /*0f40*/  PRMT R121, R109, 0x7632, R121 ;  /* 0x000076326d797816 */ /* 0x000fc40000000079 */
[----:B------:R-:W-:Y:S01]  /*0f50*/  SHF.L.U32 R122, R109, 0x10, RZ ;  /* 0x000000106d7a7819 */ /* 0x000fe200000006ff */
[----:B------:R-:W-:Y:S01]  /*0f60*/  FMUL.FTZ R131, R108, UR23 ;  /* 0x000000176c837c20 */ /* 0x000fe20008410000 */
[----:B----4-:R-:W-:Y:S01]  /*0f70*/  PRMT R109, R112, 0x7632, R109 ;  /* 0x00007632706d7816 */ /* 0x010fe2000000006d */
[----:B------:R-:W-:Y:S01]  /*0f80*/  FADD.FTZ R120, R120, -UR4 ;  /* 0x8000000478787e21 */ /* 0x000fe20008010000 */
[----:B------:R-:W-:Y:S01]  /*0f90*/  SHF.L.U32 R129, R112, 0x10, RZ ;  /* 0x0000001070817819 */ /* 0x000fe200000006ff */
[----:B------:R-:W-:Y:S01]  /*0fa0*/  FADD.FTZ R112, R124, -UR4 ;  /* 0x800000047c707e21 */ /* 0x000fe20008010000 */
[----:B------:R-:W-:Y:S01]  /*0fb0*/  PRMT R123, R110, 0x7632, R123 ;  /* 0x000076326e7b7816 */ /* 0x000fe2000000007b */
[----:B------:R-:W-:Y:S01]  /*0fc0*/  FADD.FTZ R122, R122, -UR4 ;  /* 0x800000047a7a7e21 */ /* 0x000fe20008010000 */
[----:B------:R-:W-:Y:S02]  /*0fd0*/  SHF.L.U32 R126, R111, 0x10, RZ ;  /* 0x000000106f7e7819 */ /* 0x000fe400000006ff */
[----:B0-----:R-:W-:-:S02]  /*0fe0*/  PRMT R116, R114, 0x7632, R116 ;  /* 0x0000763272747816 */ /* 0x001fc40000000074 */
[----:B------:R-:W-:Y:S01]  /*0ff0*/  SHF.L.U32 R117, R114, 0x10, RZ ;  /* 0x0000001072757819 */ /* 0x000fe200000006ff */
[----:B------:R-:W-:Y:S01]  /*1000*/  FADD.FTZ R56, R56, R129 ;  /* 0x0000008138387221 */ /* 0x000fe20000010000 */
[----:B------:R-:W-:Y:S01]  /*1010*/  PRMT R125, R111, 0x7632, R125 ;  /* 0x000076326f7d7816 */ /* 0x000fe2000000007d */
[-C--:B------:R-:W-:Y:S01]  /*1020*/  FFMA.FTZ R80, R131, R129.reuse, R80 ;  /* 0x0000008183507223 */ /* 0x080fe20000010050 */
[----:B------:R-:W-:Y:S01]  /*1030*/  SHF.L.U32 R114, R121, 0x10, RZ ;  /* 0x0000001079727819 */ /* 0x000fe200000006ff */
[----:B------:R-:W-:Y:S01]  /*1040*/  FMUL.FTZ R130, R120, UR23 ;  /* 0x0000001778827c20 */ /* 0x000fe20008410000 */
[----:B------:R-:W-:Y:S01]  /*1050*/  SHF.L.U32 R128, R109, 0x10, RZ ;  /* 0x000000106d807819 */ /* 0x000fe200000006ff */
[----:B-----5:R-:W-:Y:S01]  /*1060*/  FMUL.FTZ R129, R32, R129 ;  /* 0x0000008120817220 */ /* 0x020fe20000410000 */
[----:B------:R-:W-:Y:S02]  /*1070*/  PRMT R111, R113, 0x7632, R111 ;  /* 0x00007632716f7816 */ /* 0x000fe4000000006f */
[----:B-1----:R-:W-:Y:S01]  /*1080*/  SHF.L.U32 R118, R123, 0x10, RZ ;  /* 0x000000107b767819 */ /* 0x002fe200000006ff */
[----:B------:R-:W-:Y:S01]  /*1090*/  FMUL.FTZ R123, R112, UR23 ;  /* 0x00000017707b7c20 */ /* 0x000fe20008410000 */
[----:B------:R-:W-:Y:S01]  /*10a0*/  SHF.L.U32 R113, R113, 0x10, RZ ;  /* 0x0000001071717819 */ /* 0x000fe200000006ff */
[----:B------:R-:W-:Y:S01]  /*10b0*/  FADD.FTZ R126, R126, -UR4 ;  /* 0x800000047e7e7e21 */ /* 0x000fe20008010000 */
[----:B------:R-:W-:Y:S01]  /*10c0*/  FMUL.FTZ R127, R122, UR23 ;  /* 0x000000177a7f7c20 */ /* 0x000fe20008410000 */
[----:B------:R-:W-:Y:S01]  /*10d0*/  SHF.L.U32 R124, R111, 0x10, RZ ;  /* 0x000000106f7c7819 */ /* 0x000fe200000006ff */
[----:B------:R-:W-:Y:S01]  /*10e0*/  FADD.FTZ R114, R114, -UR4 ;  /* 0x8000000472727e21 */ /* 0x000fe20008010000 */
[----:B------:R-:W-:Y:S01]  /*10f0*/  FADD.FTZ R57, R57, R128 ;  /* 0x0000008039397221 */ /* 0x000fe20000010000 */
[-C--:B------:R-:W-:Y:S01]  /*1100*/  FFMA.FTZ R81, R130, R128.reuse, R81 ;  /* 0x0000008082517223 */ /* 0x080fe20000010051 */
[----:B------:R-:W-:Y:S01]  /*1110*/  FADD.FTZ R109, R154, R129 ;  /* 0x000000819a6d7221 */ /* 0x000fe20000010000 */
[----:B------:R-:W-:Y:S01]  /*1120*/  FMUL.FTZ R128, R33, R128 ;  /* 0x0000008021807220 */ /* 0x000fe20000410000 */
[----:B------:R-:W-:Y:S01]  /*1130*/  FFMA.FTZ R111, R131, R129, R156 ;  /* 0x00000081836f7223 */ /* 0x000fe2000001009c */
[----:B------:R-:W-:Y:S01]  /*1140*/  SHF.L.U32 R108, R125, 0x10, RZ ;  /* 0x000000107d6c7819 */ /* 0x000fe200000006ff */
[----:B------:R-:W-:Y:S01]  /*1150*/  FADD.FTZ R60, R60, R117 ;  /* 0x000000753c3c7221 */ /* 0x000fe20000010000 */
[-C--:B------:R-:W-:Y:S01]  /*1160*/  FFMA.FTZ R84, R123, R117.reuse, R84 ;  /* 0x000000757b547223 */ /* 0x080fe20000010054 */
[----:B------:R-:W-:Y:S01]  /*1170*/  FMUL.FTZ R121, R36, R117 ;  /* 0x0000007524797220 */ /* 0x000fe20000410000 */
[----:B------:R-:W-:Y:S01]  /*1180*/  FADD.FTZ R58, R58, R113 ;  /* 0x000000713a3a7221 */ /* 0x000fe20000010000 */
[-C--:B------:R-:W-:Y:S01]  /*1190*/  FFMA.FTZ R82, R127, R113.reuse, R82 ;  /* 0x000000717f527223 */ /* 0x080fe20000010052 */
[----:B------:R-:W-:Y:S01]  /*11a0*/  FMUL.FTZ R125, R34, R113 ;  /* 0x00000071227d7220 */ /* 0x000fe20000410000 */
[----:B------:R-:W-:Y:S01]  /*11b0*/  FMUL.FTZ R117, R126, UR23 ;  /* 0x000000177e757c20 */ /* 0x000fe20008410000 */
[----:B------:R-:W-:Y:S01]  /*11c0*/  FADD.FTZ R113, R118, -UR4 ;  /* 0x8000000476717e21 */ /* 0x000fe20008010000 */
        /* <DEDUP_REMOVED lines=8> */
[----:B------:R-:W-:-:S02]  /*1250*/  SHF.L.U32 R112, R116, 0x10, RZ ;  /* 0x0000001074707819 */ /* 0x000fc400000006ff */
[----:B------:R-:W-:Y:S01]  /*1260*/  FADD.FTZ R114, R109, R124 ;  /* 0x0000007c6d727221 */ /* 0x000fe20000010000 */
[----:B------:R-:W-:Y:S01]  /*1270*/  FFMA.FTZ R120, R126, R124, R111 ;  /* 0x0000007c7e787223 */ /* 0x000fe2000001006f */
[----:B------:R-:W-:Y:S01]  /*1280*/  PRMT R110, R115, 0x7632, R110 ;  /* 0x00007632736e7816 */ /* 0x000fe2000000006e */
[----:B------:R-:W-:Y:S01]  /*1290*/  FMUL.FTZ R118, R113, UR23 ;  /* 0x0000001771767c20 */ /* 0x000fe20008410000 */
[----:B------:R-:W-:Y:S01]  /*12a0*/  SHF.L.U32 R115, R115, 0x10, RZ ;  /* 0x0000001073737819 */ /* 0x000fe200000006ff */
[----:B------:R-:W-:Y:S01]  /*12b0*/  FMUL.FTZ R119, R37, R112 ;  /* 0x0000007025777220 */ /* 0x000fe20000410000 */
        /* <DEDUP_REMOVED lines=10> */
[C---:B------:R-:W-:Y:S01]  /*1360*/  FFMA.FTZ R109, R117.reuse, R116, R108 ;  /* 0x00000074756d7223 */ /* 0x040fe2000001006c */
        /* <DEDUP_REMOVED lines=8> */
.L_x_2410:
[----:B------:R-:W-:Y:S05]  /*13f0*/  BSYNC.RECONVERGENT B0 ;  /* 0x0000000000007941 */ /* 0x000fea0003800200 */
.L_x_2409:
        /* <DEDUP_REMOVED lines=14> */
[----:B-1----:R-:W-:-:S05]  /*14e0*/  @P0 IMAD.WIDE.U32 R12, R155, 0x10, R12 ;  /* 0x000000109b0c0825 */ /* 0x002fca00078e000c */
[----:B------:R1:W5:Y:S01]  /*14f0*/  @P0 LDG.E.128 R104, desc[UR14][R12.64] ;  /* 0x0000000e0c680981 */ /* 0x000362000c1e1d00 */
[----:B--2---:R-:W-:Y:S02]  /*1500*/  PRMT R14, R4, 0x7632, R14 ;  /* 0x00007632040e7816 */ /* 0x004fe4000000000e */
[C---:B------:R-:W-:Y:S02]  /*1510*/  PRMT R15, R5.reuse, 0x7632, R15 ;  /* 0x00007632050f7816 */ /* 0x040fe4000000000f */
[----:B------:R-:W-:Y:S02]  /*1520*/  SHF.L.U32 R16, R5, 0x10, RZ ;  /* 0x0000001005107819 */ /* 0x000fe400000006ff */
[C---:B------:R-:W-:Y:S02]  /*1530*/  PRMT R110, R7.reuse, 0x7632, R110 ;  /* 0x00007632076e7816 */ /* 0x040fe4000000006e */
[----:B------:R-:W-:Y:S02]  /*1540*/  SHF.L.U32 R112, R7, 0x10, RZ ;  /* 0x0000001007707819 */ /* 0x000fe400000006ff */
[----:B---3--:R-:W-:-:S02]  /*1550*/  PRMT R5, R8, 0x7632, R5 ;  /* 0x0000763208057816 */ /* 0x008fc40000000005 */
[----:B------:R-:W-:Y:S02]  /*1560*/  SHF.L.U32 R7, R8, 0x10, RZ ;  /* 0x0000001008077819 */ /* 0x000fe400000006ff */
[----:B------:R-:W-:Y:S02]  /*1570*/  SHF.L.U32 R4, R4, 0x10, RZ ;  /* 0x0000001004047819 */ /* 0x000fe400000006ff */
[----:B------:R-:W-:Y:S02]  /*1580*/  SHF.L.U32 R8, R14, 0x10, RZ ;  /* 0x000000100e087819 */ /* 0x000fe400000006ff */
[----:B------:R-:W-:Y:S01]  /*1590*/  SHF.L.U32 R15, R15, 0x10, RZ ;  /* 0x000000100f0f7819 */ /* 0x000fe200000006ff */
[----:B0-----:R-:W-:Y:S01]  /*15a0*/  FADD.FTZ R3, R4, -UR4 ;  /* 0x8000000404037e21 */ /* 0x001fe20008010000 */
[----:B------:R-:W-:Y:S01]  /*15b0*/  PRMT R18, R6, 0x7632, R18 ;  /* 0x0000763206127816 */ /* 0x000fe20000000012 */
[----:B------:R-:W-:Y:S01]  /*15c0*/  FADD.FTZ R8, R8, -UR4 ;  /* 0x8000000408087e21 */ /* 0x000fe20008010000 */
[----:B-1----:R-:W-:-:S02]  /*15d0*/  PRMT R13, R10, 0x7632, R13 ;  /* 0x000076320a0d7816 */ /* 0x002fc4000000000d */
[----:B------:R-:W-:Y:S01]  /*15e0*/  SHF.L.U32 R111, R10, 0x10, RZ ;  /* 0x000000100a6f7819 */ /* 0x000fe200000006ff */
[----:B-----5:R-:W-:Y:S01]  /*15f0*/  FMUL.FTZ R2, R40, R7 ;  /* 0x0000000728027220 */ /* 0x020fe20000410000 */
[----:B------:R-:W-:Y:S01]  /*1600*/  SHF.L.U32 R10, R5, 0x10, RZ ;  /* 0x00000010050a7819 */ /* 0x000fe200000006ff */
[----:B------:R-:W-:Y:S01]  /*1610*/  FMUL.FTZ R3, R3, UR23 ;  /* 0x0000001703037c20 */ /* 0x000fe20008410000 */
[----:B------:R-:W-:Y:S01]  /*1620*/  SHF.L.U32 R108, R6, 0x10, RZ ;  /* 0x00000010066c7819 */ /* 0x000fe200000006ff */
[----:B------:R-:W-:Y:S01]  /*1630*/  FMUL.FTZ R8, R8, UR23 ;  /* 0x0000001708087c20 */ /* 0x000fe20008410000 */
[----:B------:R-:W-:Y:S01]  /*1640*/  PRMT R6, R9, 0x7632, R6 ;  /* 0x0000763209067816 */ /* 0x000fe20000000006 */
[----:B------:R-:W-:Y:S01]  /*1650*/  FADD.FTZ R15, R15, -UR4 ;  /* 0x800000040f0f7e21 */ /* 0x000fe20008010000 */
[----:B------:R-:W-:Y:S01]  /*1660*/  SHF.L.U32 R18, R18, 0x10, RZ ;  /* 0x0000001012127819 */ /* 0x000fe200000006ff */
[----:B------:R-:W-:Y:S01]  /*1670*/  FADD.FTZ R4, R16, -UR4 ;  /* 0x8000000410047e21 */ /* 0x000fe20008010000 */
[----:B------:R-:W-:Y:S01]  /*1680*/  SHF.L.U32 R9, R9, 0x10, RZ ;  /* 0x0000001009097819 */ /* 0x000fe200000006ff */
[----:B------:R-:W-:Y:S01]  /*1690*/  FADD.FTZ R154, R154, R2 ;  /* 0x000000029a9a7221 */ /* 0x000fe20000010000 */
[----:B------:R-:W-:-:S02]  /*16a0*/  PRMT R113, R11, 0x7632, R113 ;  /* 0x000076320b717816 */ /* 0x000fc40000000071 */
[----:B------:R-:W-:Y:S01]  /*16b0*/  SHF.L.U32 R109, R11, 0x10, RZ ;  /* 0x000000100b6d7819 */ /* 0x000fe200000006ff */
[-C--:B------:R-:W-:Y:S01]  /*16c0*/  FMUL.FTZ R11, R41, R10.reuse ;  /* 0x0000000a290b7220 */ /* 0x080fe20000410000 */
[----:B------:R-:W-:Y:S01]  /*16d0*/  SHF.L.U32 R14, R13, 0x10, RZ ;  /* 0x000000100d0e7819 */ /* 0x000fe200000006ff */
[----:B------:R-:W-:Y:S01]  /*16e0*/  FADD.FTZ R89, R89, R10 ;  /* 0x0000000a59597221 */ /* 0x000fe20000010000 */
[----:B------:R-:W-:Y:S01]  /*16f0*/  SHF.L.U32 R12, R6, 0x10, RZ ;  /* 0x00000010060c7819 */ /* 0x000fe200000006ff */
[----:B------:R-:W-:Y:S01]  /*1700*/  FFMA.FTZ R65, R8, R10, R65 ;  /* 0x0000000a08417223 */ /* 0x000fe20000010041 */
[----:B------:R-:W-:Y:S01]  /*1710*/  FFMA.FTZ R13, R3, R2, R156 ;  /* 0x00000002030d7223 */ /* 0x000fe2000001009c */
[----:B------:R-:W-:Y:S01]  /*1720*/  SHF.L.U32 R16, R110, 0x10, RZ ;  /* 0x000000106e107819 */ /* 0x000fe200000006ff */
[----:B------:R-:W-:Y:S01]  /*1730*/  FMUL.FTZ R10, R15, UR23 ;  /* 0x000000170f0a7c20 */ /* 0x000fe20008410000 */
[----:B------:R-:W-:Y:S01]  /*1740*/  FADD.FTZ R108, R108, -UR4 ;  /* 0x800000046c6c7e21 */ /* 0x000fe20008010000 */
[----:B------:R-:W-:Y:S01]  /*1750*/  FMUL.FTZ R5, R4, UR23 ;  /* 0x0000001704057c20 */ /* 0x000fe20008410000 */
[----:B------:R-:W-:Y:S01]  /*1760*/  FADD.FTZ R110, R18, -UR4 ;  /* 0x80000004126e7e21 */ /* 0x000fe20008010000 */
        /* <DEDUP_REMOVED lines=8> */
[----:B------:R-:W-:Y:S01]  /*17f0*/  FMUL.FTZ R7, R108, UR23 ;  /* 0x000000176c077c20 */ /* 0x000fe20008410000 */
[----:B------:R-:W-:Y:S01]  /*1800*/  FMUL.FTZ R12, R110, UR23 ;  /* 0x000000176e0c7c20 */ /* 0x000fe20008410000 */
[----:B------:R-:W-:Y:S01]  /*1810*/  FADD.FTZ R110, R15, R4 ;  /* 0x000000040f6e7221 */ /* 0x000fe20000010000 */
[----:B------:R-:W-:Y:S01]  /*1820*/  FFMA.FTZ R15, R5, R4, R18 ;  /* 0x00000004050f7223 */ /* 0x000fe20000010012 */
[----:B------:R-:W-:Y:S01]  /*1830*/  FADD.FTZ R112, R112, -UR4 ;  /* 0x8000000470707e21 */ /* 0x000fe20008010000 */
[----:B------:R-:W-:Y:S01]  /*1840*/  FADD.FTZ R92, R92, R111 ;  /* 0x0000006f5c5c7221 */ /* 0x000fe20000010000 */
[-C--:B------:R-:W-:Y:S01]  /*1850*/  FFMA.FTZ R68, R7, R111.reuse, R68 ;  /* 0x0000006f07447223 */ /* 0x080fe20000010044 */
[----:B------:R-:W-:Y:S01]  /*1860*/  FMUL.FTZ R6, R44, R111 ;  /* 0x0000006f2c067220 */ /* 0x000fe20000410000 */
[----:B------:R-:W-:Y:S01]  /*1870*/  FADD.FTZ R111, R110, R13 ;  /* 0x0000000d6e6f7221 */ /* 0x000fe20000010000 */
[----:B------:R-:W-:Y:S01]  /*1880*/  FFMA.FTZ R18, R10, R13, R15 ;  /* 0x0000000d0a127223 */ /* 0x000fe2000001000f */
        /* <DEDUP_REMOVED lines=11> */
[----:B------:R-:W-:Y:S01]  /*1940*/  SHF.L.U32 R108, R113, 0x10, RZ ;  /* 0x00000010716c7819 */ /* 0x000fe200000006ff */
[----:B------:R-:W-:Y:S01]  /*1950*/  FADD.FTZ R109, R110, R15 ;  /* 0x0000000f6e6d7221 */ /* 0x000fe20000010000 */
[----:B------:R-:W-:Y:S01]  /*1960*/  FADD.FTZ R18, R16, -UR4 ;  /* 0x8000000410127e21 */ /* 0x000fe20008010000 */
[----:B------:R-:W-:-:S02]  /*1970*/  FFMA.FTZ R110, R12, R15, R111 ;  /* 0x0000000f0c6e7223 */ /* 0x000fc4000001006f */
        /* <DEDUP_REMOVED lines=8> */
.L_x_2412:
[----:B------:R-:W-:Y:S05]  /*1a00*/  BSYNC.RECONVERGENT B0 ;  /* 0x0000000000007941 */ /* 0x000fea0003800200 */
.L_x_2411:
        /* <DEDUP_REMOVED lines=31> */
.L_x_2414:
[----:B------:R-:W-:Y:S05]  /*1c00*/  BSYNC.RECONVERGENT B0 ;  /* 0x0000000000007941 */ /* 0x000fea0003800200 */
.L_x_2413:
        /* <DEDUP_REMOVED lines=45> */
[----:B------:R-:W-:Y:S01]  /*1ee0*/  LOP3.LUT P5, RZ, R153, 0xff0000, RZ, 0xc0, !PT ;  /* 0x00ff000099ff7812 */ /* 0x000fe200078ac0ff */
[----:B------:R-:W-:Y:S01]  /*1ef0*/  FMUL.FTZ R108, R108, UR12 ;  /* 0x0000000c6c6c7c20 */ /* 0x000fe20008410000 */
[----:B------:R-:W-:Y:S01]  /*1f00*/  FMUL.FTZ R110, R110, UR22 ;  /* 0x000000166e6e7c20 */ /* 0x000fe20008410000 */
[----:B------:R-:W-:Y:S01]  /*1f10*/  ISETP.GE.U32.AND P1, PT, R152, RZ, PT ;  /* 0x000000ff9800720c */ /* 0x000fe20003f26070 */
[----:B------:R-:W-:Y:S01]  /*1f20*/  FMUL.FTZ R109, R109, UR12 ;  /* 0x0000000c6d6d7c20 */ /* 0x000fe20008410000 */
[----:B------:R-:W-:Y:S01]  /*1f30*/  FMUL.FTZ R111, R111, UR22 ;  /* 0x000000166f6f7c20 */ /* 0x000fe20008410000 */
[----:B------:R-:W-:Y:S01]  /*1f40*/  FMUL.FTZ R108, R108, UR22 ;  /* 0x000000166c6c7c20 */ /* 0x000fe20008410000 */
[----:B------:R-:W-:Y:S01]  /*1f50*/  ISETP.GE.U32.AND.EX P1, PT, R153, 0x1000000, PT, P1 ;  /* 0x010000009900780c */ /* 0x000fe20003f26110 */
[----:B------:R-:W-:Y:S01]  /*1f60*/  FMUL.FTZ R109, R109, UR22 ;  /* 0x000000166d6d7c20 */ /* 0x000fe20008410000 */
[----:B------:R-:W-:Y:S01]  /*1f70*/  FSEL R110, R110, RZ, P5 ;  /* 0x000000ff6e6e7208 */ /* 0x000fe20002800000 */
[----:B------:R-:W-:Y:S01]  /*1f80*/  FFMA.FTZ R115, R142, UR4, R112 ;  /* 0x000000048e737c23 */ /* 0x000fe20008010070 */
[----:B------:R-:W-:-:S02]  /*1f90*/  LOP3.LUT P6, RZ, R153, 0xff, RZ, 0xc0, !PT ;  /* 0x000000ff99ff7812 */ /* 0x000fc400078cc0ff */
[----:B------:R-:W-:Y:S01]  /*1fa0*/  LOP3.LUT P5, RZ, R153, 0xff00, RZ, 0xc0, !PT ;  /* 0x0000ff0099ff7812 */ /* 0x000fe200078ac0ff */
[----:B------:R-:W-:Y:S01]  /*1fb0*/  FADD.FTZ R115, R140, -R115 ;  /* 0x800000738c737221 */ /* 0x000fe20000010000 */
[----:B------:R-:W-:Y:S02]  /*1fc0*/  FSEL R111, R111, RZ, P1 ;  /* 0x000000ff6f6f7208 */ /* 0x000fe40000800000 */
[----:B------:R-:W-:Y:S01]  /*1fd0*/  FSEL R108, R108, RZ, P6 ;  /* 0x000000ff6c6c7208 */ /* 0x000fe20003000000 */
[----:B------:R-:W-:Y:S01]  /*1fe0*/  FMUL.FTZ R115, R115, UR23 ;  /* 0x0000001773737c20 */ /* 0x000fe20008410000 */
[----:B------:R-:W-:Y:S02]  /*1ff0*/  FSEL R109, R109, RZ, P5 ;  /* 0x000000ff6d6d7208 */ /* 0x000fe40002800000 */
[----:B------:R-:W-:Y:S01]  /*2000*/  F2FP.BF16.F32.PACK_AB R111, R111, R110 ;  /* 0x0000006e6f6f723e */ /* 0x000fe200000010ff */
[----:B------:R-:W-:Y:S01]  /*2010*/  FMUL.FTZ R115, R115, UR12 ;  /* 0x0000000c73737c20 */ /* 0x000fe20008410000 */
[----:B------:R-:W-:Y:S01]  /*2020*/  F2FP.BF16.F32.PACK_AB R110, R109, R108 ;  /* 0x0000006c6d6e723e */ /* 0x000fe200000010ff */
[--C-:B------:R-:W-:Y:S01]  /*2030*/  FFMA.FTZ R108, R143, UR4, R112.reuse ;  /* 0x000000048f6c7c23 */ /* 0x100fe20008010070 */
[----:B------:R-:W-:Y:S01]  /*2040*/  FFMA.FTZ R109, R146, UR4, R112 ;  /* 0x00000004926d7c23 */ /* 0x000fe20008010070 */
[----:B------:R-:W-:Y:S01]  /*2050*/  LOP3.LUT P6, RZ, R152, 0xff0000, RZ, 0xc0, !PT ;  /* 0x00ff000098ff7812 */ /* 0x000fe200078cc0ff */
[----:B------:R-:W-:Y:S01]  /*2060*/  FMUL.FTZ R115, R115, UR22 ;  /* 0x0000001673737c20 */ /* 0x000fe20008410000 */
[----:B------:R-:W-:Y:S01]  /*2070*/  FADD.FTZ R113, R141, -R108 ;  /* 0x8000006c8d717221 */ /* 0x000fe20000010000 */
[----:B------:R-:W-:Y:S01]  /*2080*/  FFMA.FTZ R108, R147, UR4, R112 ;  /* 0x00000004936c7c23 */ /* 0x000fe20008010070 */
[----:B------:R-:W-:Y:S01]  /*2090*/  FADD.FTZ R109, R144, -R109 ;  /* 0x8000006d906d7221 */ /* 0x000fe20000010000 */
[C---:B------:R-:W-:Y:S01]  /*20a0*/  LOP3.LUT P1, RZ, R152.reuse, 0xff000000, RZ, 0xc0, !PT ;  /* 0xff00000098ff7812 */ /* 0x040fe2000782c0ff */
[----:B------:R-:W-:Y:S01]  /*20b0*/  FMUL.FTZ R113, R113, UR23 ;  /* 0x0000001771717c20 */ /* 0x000fe20008410000 */
[----:B------:R-:W-:Y:S01]  /*20c0*/  FADD.FTZ R108, R145, -R108 ;  /* 0x8000006c916c7221 */ /* 0x000fe20000010000 */
[----:B------:R-:W-:Y:S01]  /*20d0*/  FMUL.FTZ R109, R109, UR23 ;  /* 0x000000176d6d7c20 */ /* 0x000fe20008410000 */
[----:B------:R-:W-:Y:S01]  /*20e0*/  LOP3.LUT P5, RZ, R152, 0xff00, RZ, 0xc0, !PT ;  /* 0x0000ff0098ff7812 */ /* 0x000fe200078ac0ff */
[----:B------:R-:W-:Y:S01]  /*20f0*/  FMUL.FTZ R113, R113, UR12 ;  /* 0x0000000c71717c20 */ /* 0x000fe20008410000 */
[----:B------:R-:W-:Y:S01]  /*2100*/  FMUL.FTZ R108, R108, UR23 ;  /* 0x000000176c6c7c20 */ /* 0x000fe20008410000 */
[----:B------:R-:W-:Y:S01]  /*2110*/  FMUL.FTZ R109, R109, UR12 ;  /* 0x0000000c6d6d7c20 */ /* 0x000fe20008410000 */
[----:B------:R-:W-:Y:S01]  /*2120*/  FSEL R115, R115, RZ, P1 ;  /* 0x000000ff73737208 */ /* 0x000fe20000800000 */
[----:B------:R-:W-:Y:S01]  /*2130*/  FMUL.FTZ R113, R113, UR22 ;  /* 0x0000001671717c20 */ /* 0x000fe20008410000 */
[----:B------:R-:W-:Y:S01]  /*2140*/  FMUL.FTZ R108, R108, UR12 ;  /* 0x0000000c6c6c7c20 */ /* 0x000fe20008410000 */
[----:B------:R-:W-:-:S03]  /*2150*/  FMUL.FTZ R109, R109, UR22 ;  /* 0x000000166d6d7c20 */ /* 0x000fc60008410000 */
[----:B------:R-:W-:Y:S01]  /*2160*/  FMUL.FTZ R108, R108, UR22 ;  /* 0x000000166c6c7c20 */ /* 0x000fe20008410000 */
[----:B------:R-:W-:Y:S02]  /*2170*/  FSEL R114, R113, RZ, P6 ;  /* 0x000000ff71727208 */ /* 0x000fe40003000000 */
[----:B------:R-:W-:Y:S02]  /*2180*/  LOP3.LUT P6, RZ, R152, 0xff, RZ, 0xc0, !PT ;  /* 0x000000ff98ff7812 */ /* 0x000fe400078cc0ff */
[----:B------:R-:W-:Y:S02]  /*2190*/  FSEL R113, R109, RZ, P5 ;  /* 0x000000ff6d717208 */ /* 0x000fe40002800000 */
[----:B------:R-:W-:Y:S02]  /*21a0*/  FSEL R108, R108, RZ, P6 ;  /* 0x000000ff6c6c7208 */ /* 0x000fe40003000000 */
[----:B------:R-:W-:Y:S02]  /*21b0*/  F2FP.BF16.F32.PACK_AB R109, R115, R114 ;  /* 0x00000072736d723e */ /* 0x000fe400000010ff */
[----:B------:R-:W-:Y:S01]  /*21c0*/  F2FP.BF16.F32.PACK_AB R108, R113, R108 ;  /* 0x0000006c716c723e */ /* 0x000fe200000010ff */
[----:B------:R-:W-:Y:S06]  /*21d0*/  BRA `(.L_x_2420) ;  /* 0x0000000400107947 */ /* 0x000fec0003800000 */
.L_x_2419:
        /* <DEDUP_REMOVED lines=13> */
[----:B------:R-:W-:Y:S01]  /*22b0*/  LOP3.LUT P5, RZ, R153, 0xff0000, RZ, 0xc0, !PT ;  /* 0x00ff000099ff7812 */ /* 0x000fe200078ac0ff */
[----:B------:R-:W-:Y:S01]  /*22c0*/  FMUL.FTZ R97, R96, UR12 ;  /* 0x0000000c60617c20 */ /* 0x000fe20008410000 */
[----:B------:R-:W-:Y:S01]  /*22d0*/  F2FP.BF16.F32.PACK_AB R99, R111, R98 ;  /* 0x000000626f63723e */ /* 0x000fe200000010ff */
[----:B------:R-:W-:Y:S01]  /*22e0*/  FMUL.FTZ R108, R108, UR22 ;  /* 0x000000166c6c7c20 */ /* 0x000fe20008410000 */
[----:B------:R-:W-:Y:S01]  /*22f0*/  FMUL.FTZ R98, R109, UR12 ;  /* 0x0000000c6d627c20 */ /* 0x000fe20008410000 */
[----:B------:R-:W-:Y:S01]  /*2300*/  FMUL.FTZ R111, R111, UR12 ;  /* 0x0000000c6f6f7c20 */ /* 0x000fe20008410000 */
[----:B------:R-:W-:Y:S01]  /*2310*/  ISETP.GE.U32.AND P1, PT, R152, RZ, PT ;  /* 0x000000ff9800720c */ /* 0x000fe20003f26070 */
[----:B------:R-:W-:Y:S01]  /*2320*/  FMUL.FTZ R97, R97, UR22 ;  /* 0x0000001661617c20 */ /* 0x000fe20008410000 */
[----:B------:R-:W-:Y:S01]  /*2330*/  FMUL.FTZ R98, R98, UR22 ;  /* 0x0000001662627c20 */ /* 0x000fe20008410000 */
[----:B------:R-:W-:Y:S01]  /*2340*/  FSEL R108, R108, RZ, P5 ;  /* 0x000000ff6c6c7208 */ /* 0x000fe20002800000 */
[----:B------:R-:W-:Y:S01]  /*2350*/  FMUL.FTZ R111, R111, UR22 ;  /* 0x000000166f6f7c20 */ /* 0x000fe20008410000 */
[----:B------:R-:W-:Y:S01]  /*2360*/  LOP3.LUT P6, RZ, R153, 0xff, RZ, 0xc0, !PT ;  /* 0x000000ff99ff7812 */ /* 0x000fe200078cc0ff */
[----:B------:R-:W-:Y:S01]  /*2370*/  FFMA.FTZ R114, R147, UR4, R112 ;  /* 0x0000000493727c23 */ /* 0x000fe20008010070 */
[----:B------:R-:W-:-:S02]  /*2380*/  LOP3.LUT P5, RZ, R153, 0xff00, RZ, 0xc0, !PT ;  /* 0x0000ff0099ff7812 */ /* 0x000fc400078ac0ff */
[----:B------:R-:W-:Y:S01]  /*2390*/  ISETP.GE.U32.AND.EX P1, PT, R153, 0x1000000, PT, P1 ;  /* 0x010000009900780c */ /* 0x000fe20003f26110 */
[----:B------:R-:W-:Y:S01]  /*23a0*/  FADD.FTZ R114, R145, -R114 ;  /* 0x8000007291727221 */ /* 0x000fe20000010000 */
[----:B------:R-:W-:Y:S02]  /*23b0*/  FSEL R97, R97, RZ, P6 ;  /* 0x000000ff61617208 */ /* 0x000fe40003000000 */
[----:B------:R-:W-:Y:S01]  /*23c0*/  FSEL R110, R98, RZ, P5 ;  /* 0x000000ff626e7208 */ /* 0x000fe20002800000 */
[----:B------:R-:W-:Y:S01]  /*23d0*/  FMUL.FTZ R114, R114, UR23 ;  /* 0x0000001772727c20 */ /* 0x000fe20008410000 */
[----:B------:R-:W-:Y:S02]  /*23e0*/  FSEL R111, R111, RZ, P1 ;  /* 0x000000ff6f6f7208 */ /* 0x000fe40000800000 */
[----:B------:R-:W-:Y:S01]  /*23f0*/  F2FP.BF16.F32.PACK_AB R110, R110, R97 ;  /* 0x000000616e6e723e */ /* 0x000fe200000010ff */
[--C-:B------:R-:W-:Y:S01]  /*2400*/  FFMA.FTZ R97, R142, UR4, R112.reuse ;  /* 0x000000048e617c23 */ /* 0x100fe20008010070 */
[----:B------:R-:W-:Y:S01]  /*2410*/  F2FP.BF16.F32.PACK_AB R111, R111, R108 ;  /* 0x0000006c6f6f723e */ /* 0x000fe200000010ff */
[--C-:B------:R-:W-:Y:S01]  /*2420*/  FFMA.FTZ R108, R143, UR4, R112.reuse ;  /* 0x000000048f6c7c23 */ /* 0x100fe20008010070 */
[----:B------:R-:W-:Y:S01]  /*2430*/  F2FP.BF16.F32.PACK_AB R98, R109, R96 ;  /* 0x000000606d62723e */ /* 0x000fe200000010ff */
[----:B------:R-:W-:Y:S01]  /*2440*/  FADD.FTZ R109, R140, -R97 ;  /* 0x800000618c6d7221 */ /* 0x000fe20000010000 */
[--C-:B------:R-:W-:Y:S01]  /*2450*/  FFMA.FTZ R96, R147, UR4, R112.reuse ;  /* 0x0000000493607c23 */ /* 0x100fe20008010070 */
[----:B------:R-:W-:Y:S01]  /*2460*/  FFMA.FTZ R97, R146, UR4, R112 ;  /* 0x0000000492617c23 */ /* 0x000fe20008010070 */
[----:B------:R-:W-:Y:S01]  /*2470*/  FADD.FTZ R108, R141, -R108 ;  /* 0x8000006c8d6c7221 */ /* 0x000fe20000010000 */
[----:B------:R-:W-:Y:S01]  /*2480*/  FMUL.FTZ R115, R109, UR23 ;  /* 0x000000176d737c20 */ /* 0x000fe20008410000 */
[----:B------:R-:W-:Y:S01]  /*2490*/  FADD.FTZ R96, R145, -R96 ;  /* 0x8000006091607221 */ /* 0x000fe20000010000 */
[----:B------:R-:W-:Y:S01]  /*24a0*/  FADD.FTZ R97, R144, -R97 ;  /* 0x8000006190617221 */ /* 0x000fe20000010000 */
[----:B------:R-:W-:Y:S01]  /*24b0*/  FMUL.FTZ R108, R108, UR23 ;  /* 0x000000176c6c7c20 */ /* 0x000fe20008410000 */
[----:B------:R-:W-:Y:S01]  /*24c0*/  LOP3.LUT P6, RZ, R152, 0xff0000, RZ, 0xc0, !PT ;  /* 0x00ff000098ff7812 */ /* 0x000fe200078cc0ff */
[----:B------:R-:W-:Y:S01]  /*24d0*/  FMUL.FTZ R96, R96, UR23 ;  /* 0x0000001760607c20 */ /* 0x000fe20008410000 */
[----:B------:R-:W-:Y:S01]  /*24e0*/  FMUL.FTZ R109, R97, UR23 ;  /* 0x00000017616d7c20 */ /* 0x000fe20008410000 */
[----:B------:R-:W-:Y:S01]  /*24f0*/  FMUL.FTZ R113, R108, UR12 ;  /* 0x0000000c6c717c20 */ /* 0x000fe20008410000 */
[C---:B------:R-:W-:Y:S01]  /*2500*/  F2FP.BF16.F32.PACK_AB R97, R115.reuse, R108 ;  /* 0x0000006c7361723e */ /* 0x040fe200000010ff */
[----:B------:R-:W-:Y:S01]  /*2510*/  FMUL.FTZ R108, R96, UR12 ;  /* 0x0000000c606c7c20 */ /* 0x000fe20008410000 */
[----:B------:R-:W-:Y:S01]  /*2520*/  FMUL.FTZ R115, R115, UR12 ;  /* 0x0000000c73737c20 */ /* 0x000fe20008410000 */
[----:B------:R-:W-:Y:S01]  /*2530*/  F2FP.BF16.F32.PACK_AB R96, R109, R114 ;  /* 0x000000726d60723e */ /* 0x000fe200000010ff */
[----:B------:R-:W-:Y:S01]  /*2540*/  FMUL.FTZ R113, R113, UR22 ;  /* 0x0000001671717c20 */ /* 0x000fe20008410000 */
[----:B------:R-:W-:Y:S01]  /*2550*/  FMUL.FTZ R109, R109, UR12 ;  /* 0x0000000c6d6d7c20 */ /* 0x000fe20008410000 */
[----:B------:R-:W-:Y:S01]  /*2560*/  FMUL.FTZ R115, R115, UR22 ;  /* 0x0000001673737c20 */ /* 0x000fe20008410000 */
[----:B------:R-:W-:Y:S01]  /*2570*/  FMUL.FTZ R108, R108, UR22 ;  /* 0x000000166c6c7c20 */ /* 0x000fe20008410000 */
[----:B------:R-:W-:Y:S01]  /*2580*/  LOP3.LUT P1, RZ, R152, 0xff000000, RZ, 0xc0, !PT ;  /* 0xff00000098ff7812 */ /* 0x000fe2000782c0ff */
[----:B------:R-:W-:Y:S01]  /*2590*/  FMUL.FTZ R109, R109, UR22 ;  /* 0x000000166d6d7c20 */ /* 0x000fe20008410000 */
[----:B------:R-:W-:-:S02]  /*25a0*/  FSEL R114, R113, RZ, P6 ;  /* 0x000000ff71727208 */ /* 0x000fc40003000000 */
[C---:B------:R-:W-:Y:S02]  /*25b0*/  LOP3.LUT P5, RZ, R152.reuse, 0xff, RZ, 0xc0, !PT ;  /* 0x000000ff98ff7812 */ /* 0x040fe400078ac0ff */
[----:B------:R-:W-:Y:S02]  /*25c0*/  LOP3.LUT P6, RZ, R152, 0xff00, RZ, 0xc0, !PT ;  /* 0x0000ff0098ff7812 */ /* 0x000fe400078cc0ff */
[----:B------:R-:W-:Y:S02]  /*25d0*/  FSEL R115, R115, RZ, P1 ;  /* 0x000000ff73737208 */ /* 0x000fe40000800000 */
[----:B------:R-:W-:Y:S02]  /*25e0*/  FSEL R108, R108, RZ, P5 ;  /* 0x000000ff6c6c7208 */ /* 0x000fe40002800000 */
[----:B------:R-:W-:Y:S02]  /*25f0*/  FSEL R113, R109, RZ, P6 ;  /* 0x000000ff6d717208 */ /* 0x000fe40003000000 */
[----:B------:R-:W-:-:S02]  /*2600*/  F2FP.BF16.F32.PACK_AB R109, R115, R114 ;  /* 0x00000072736d723e */ /* 0x000fc400000010ff */
[----:B------:R-:W-:-:S07]  /*2610*/  F2FP.BF16.F32.PACK_AB R108, R113, R108 ;  /* 0x0000006c716c723e */ /* 0x000fce00000010ff */
.L_x_2420:
[----:B------:R-:W0:Y:S08]  /*2620*/  @P0 LDC.64 R154, c[0x0][0x478] ;  /* 0x00011e00ff9a0b82 */ /* 0x000e300000000a00 */
[----:B------:R-:W1:Y:S01]  /*2630*/  LDC.64 R114, c[0x0][0x468] ;  /* 0x00011a00ff727b82 */ /* 0x000e620000000a00 */
[----:B0-----:R-:W-:-:S05]  /*2640*/  @P0 IMAD.WIDE.U32 R154, R17, 0x10, R154 ;  /* 0x00000010119a0825 */ /* 0x001fca00078e009a */
[----:B------:R0:W-:Y:S01]  /*2650*/  @P0 STG.E.128 desc[UR14][R154.64], R96 ;  /* 0x000000609a000986 */ /* 0x0001e2000c101d0e */
[C---:B-1----:R-:W-:Y:S01]  /*2660*/  IMAD.WIDE.U32 R114, R17.reuse, 0x10, R114 ;  /* 0x0000001011727825 */ /* 0x042fe200078e0072 */
[----:B------:R-:W-:-:S04]  /*2670*/  IADD3 R17, PT, PT, R17, 0x80, RZ ;  /* 0x0000008011117810 */ /* 0x000fc80007ffe0ff */
[----:B------:R0:W-:Y:S03]  /*2680*/  STG.E.128 desc[UR14][R114.64], R108 ;  /* 0x0000006c72007986 */ /* 0x0001e6000c101d0e */
.L_x_2418:
[----:B------:R-:W-:Y:S05]  /*2690*/  BSYNC.RECONVERGENT B1 ;  /* 0x0000000000017941 */ /* 0x000fea0003800200 */
.L_x_2417:
        /* <DEDUP_REMOVED lines=19> */
[----:B------:R-:W-:Y:S01]  /*27d0*/  FFMA.FTZ R114, R131, UR4, R112 ;  /* 0x0000000483727c23 */ /* 0x000fe20008010070 */
[C---:B------:R-:W-:Y:S01]  /*27e0*/  F2FP.BF16.F32.PACK_AB R99, R110.reuse, R97 ;  /* 0x000000616e63723e */ /* 0x040fe200000010ff */
        /* <DEDUP_REMOVED lines=8> */
[----:B------:R-:W-:Y:S01]  /*2870*/  FMUL.FTZ R98, R98, UR22 ;  /* 0x0000001662627c20 */ /* 0x000fe20008410000 */
[----:B------:R-:W-:Y:S01]  /*2880*/  FSEL R108, R108, RZ, P5 ;  /* 0x000000ff6c6c7208 */ /* 0x000fe20002800000 */
[----:B------:R-:W-:Y:S01]  /*2890*/  FADD.FTZ R114, R129, -R114 ;  /* 0x8000007281727221 */ /* 0x000fe20000010000 */
[----:B------:R-:W-:-:S02]  /*28a0*/  LOP3.LUT P6, RZ, R151, 0xff, RZ, 0xc0, !PT ;  /* 0x000000ff97ff7812 */ /* 0x000fc400078cc0ff */
[----:B------:R-:W-:Y:S01]  /*28b0*/  LOP3.LUT P5, RZ, R151, 0xff00, RZ, 0xc0, !PT ;  /* 0x0000ff0097ff7812 */ /* 0x000fe200078ac0ff */
[----:B------:R-:W-:Y:S01]  /*28c0*/  FMUL.FTZ R114, R114, UR23 ;  /* 0x0000001772727c20 */ /* 0x000fe20008410000 */
[----:B------:R-:W-:Y:S02]  /*28d0*/  FSEL R111, R110, RZ, P1 ;  /* 0x000000ff6e6f7208 */ /* 0x000fe40000800000 */
[----:B------:R-:W-:Y:S02]  /*28e0*/  FSEL R97, R97, RZ, P6 ;  /* 0x000000ff61617208 */ /* 0x000fe40003000000 */
[----:B------:R-:W-:Y:S02]  /*28f0*/  FSEL R110, R98, RZ, P5 ;  /* 0x000000ff626e7208 */ /* 0x000fe40002800000 */
[----:B------:R-:W-:Y:S01]  /*2900*/  F2FP.BF16.F32.PACK_AB R111, R111, R108 ;  /* 0x0000006c6f6f723e */ /* 0x000fe200000010ff */
[--C-:B------:R-:W-:Y:S01]  /*2910*/  FFMA.FTZ R108, R127, UR4, R112.reuse ;  /* 0x000000047f6c7c23 */ /* 0x100fe20008010070 */
[----:B------:R-:W-:Y:S01]  /*2920*/  F2FP.BF16.F32.PACK_AB R110, R110, R97 ;  /* 0x000000616e6e723e */ /* 0x000fe200000010ff */
[--C-:B------:R-:W-:Y:S01]  /*2930*/  FFMA.FTZ R97, R126, UR4, R112.reuse ;  /* 0x000000047e617c23 */ /* 0x100fe20008010070 */
[----:B------:R-:W-:Y:S01]  /*2940*/  F2FP.BF16.F32.PACK_AB R98, R109, R96 ;  /* 0x000000606d62723e */ /* 0x000fe200000010ff */
        /* <DEDUP_REMOVED lines=16> */
[C---:B------:R-:W-:Y:S01]  /*2a50*/  F2FP.BF16.F32.PACK_AB R96, R109.reuse, R114 ;  /* 0x000000726d60723e */ /* 0x040fe200000010ff */
[----:B------:R-:W-:Y:S01]  /*2a60*/  FMUL.FTZ R109, R109, UR12 ;  /* 0x0000000c6d6d7c20 */ /* 0x000fe20008410000 */
[----:B------:R-:W-:Y:S01]  /*2a70*/  FMUL.FTZ R108, R108, UR22 ;  /* 0x000000166c6c7c20 */ /* 0x000fe20008410000 */
[----:B------:R-:W-:Y:S01]  /*2a80*/  FMUL.FTZ R115, R115, UR22 ;  /* 0x0000001673737c20 */ /* 0x000fe20008410000 */
[----:B------:R-:W-:Y:S01]  /*2a90*/  FSEL R114, R113, RZ, P6 ;  /* 0x000000ff71727208 */ /* 0x000fe20003000000 */
[----:B------:R-:W-:Y:S01]  /*2aa0*/  FMUL.FTZ R109, R109, UR22 ;  /* 0x000000166d6d7c20 */ /* 0x000fe20008410000 */
[----:B------:R-:W-:-:S02]  /*2ab0*/  LOP3.LUT P1, RZ, R150, 0xff000000, RZ, 0xc0, !PT ;  /* 0xff00000096ff7812 */ /* 0x000fc4000782c0ff */
[C---:B------:R-:W-:Y:S02]  /*2ac0*/  LOP3.LUT P5, RZ, R150.reuse, 0xff, RZ, 0xc0, !PT ;  /* 0x000000ff96ff7812 */ /* 0x040fe400078ac0ff */
[----:B------:R-:W-:Y:S02]  /*2ad0*/  LOP3.LUT P6, RZ, R150, 0xff00, RZ, 0xc0, !PT ;  /* 0x0000ff0096ff7812 */ /* 0x000fe400078cc0ff */
[----:B------:R-:W-:Y:S02]  /*2ae0*/  FSEL R115, R115, RZ, P1 ;  /* 0x000000ff73737208 */ /* 0x000fe40000800000 */
[----:B------:R-:W-:Y:S02]  /*2af0*/  FSEL R108, R108, RZ, P5 ;  /* 0x000000ff6c6c7208 */ /* 0x000fe40002800000 */
[----:B------:R-:W-:Y:S02]  /*2b00*/  FSEL R113, R109, RZ, P6 ;  /* 0x000000ff6d717208 */ /* 0x000fe40003000000 */
[----:B------:R-:W-:-:S02]  /*2b10*/  F2FP.BF16.F32.PACK_AB R109, R115, R114 ;  /* 0x00000072736d723e */ /* 0x000fc400000010ff */
[----:B------:R-:W-:Y:S01]  /*2b20*/  F2FP.BF16.F32.PACK_AB R108, R113, R108 ;  /* 0x0000006c716c723e */ /* 0x000fe200000010ff */
[----:B------:R-:W-:Y:S06]  /*2b30*/  BRA `(.L_x_2424) ;  /* 0x0000000000f47947 */ /* 0x000fec0003800000 */
.L_x_2423:
        /* <DEDUP_REMOVED lines=17> */
[----:B------:R-:W-:Y:S01]  /*2c50*/  FMUL.FTZ R110, R110, UR12 ;  /* 0x0000000c6e6e7c20 */ /* 0x000fe20008410000 */
[----:B------:R-:W-:Y:S01]  /*2c60*/  FMUL.FTZ R113, R111, UR22 ;  /* 0x000000166f717c20 */ /* 0x000fe20008410000 */
[----:B------:R-:W-:Y:S01]  /*2c70*/  FMUL.FTZ R108, R108, UR22 ;  /* 0x000000166c6c7c20 */ /* 0x000fe20008410000 */
[----:B------:R-:W-:Y:S01]  /*2c80*/  LOP3.LUT P6, RZ, R151, 0xff, RZ, 0xc0, !PT ;  /* 0x000000ff97ff7812 */ /* 0x000fe200078cc0ff */
[----:B------:R-:W-:Y:S01]  /*2c90*/  FMUL.FTZ R110, R110, UR22 ;  /* 0x000000166e6e7c20 */ /* 0x000fe20008410000 */
[----:B------:R-:W-:Y:S01]  /*2ca0*/  FSEL R111, R109, RZ, P5 ;  /* 0x000000ff6d6f7208 */ /* 0x000fe20002800000 */
[----:B------:R-:W-:Y:S01]  /*2cb0*/  FFMA.FTZ R115, R126, UR4, R112 ;  /* 0x000000047e737c23 */ /* 0x000fe20008010070 */
[----:B------:R-:W-:-:S02]  /*2cc0*/  LOP3.LUT P5, RZ, R151, 0xff00, RZ, 0xc0, !PT ;  /* 0x0000ff0097ff7812 */ /* 0x000fc400078ac0ff */
[----:B------:R-:W-:Y:S01]  /*2cd0*/  ISETP.GE.U32.AND P1, PT, R150, RZ, PT ;  /* 0x000000ff9600720c */ /* 0x000fe20003f26070 */
[----:B------:R-:W-:Y:S01]  /*2ce0*/  FADD.FTZ R115, R124, -R115 ;  /* 0x800000737c737221 */ /* 0x000fe20000010000 */
[----:B------:R-:W-:Y:S02]  /*2cf0*/  FSEL R108, R108, RZ, P6 ;  /* 0x000000ff6c6c7208 */ /* 0x000fe40003000000 */
[----:B------:R-:W-:Y:S01]  /*2d00*/  FSEL R109, R110, RZ, P5 ;  /* 0x000000ff6e6d7208 */ /* 0x000fe20002800000 */
[----:B------:R-:W-:Y:S01]  /*2d10*/  FMUL.FTZ R115, R115, UR23 ;  /* 0x0000001773737c20 */ /* 0x000fe20008410000 */
[----:B------:R-:W-:Y:S02]  /*2d20*/  ISETP.GE.U32.AND.EX P1, PT, R151, 0x1000000, PT, P1 ;  /* 0x010000009700780c */ /* 0x000fe40003f26110 */
[----:B------:R-:W-:Y:S01]  /*2d30*/  F2FP.BF16.F32.PACK_AB R110, R109, R108 ;  /* 0x0000006c6d6e723e */ /* 0x000fe200000010ff */
[--C-:B------:R-:W-:Y:S01]  /*2d40*/  FFMA.FTZ R108, R127, UR4, R112.reuse ;  /* 0x000000047f6c7c23 */ /* 0x100fe20008010070 */
[----:B------:R-:W-:Y:S01]  /*2d50*/  FSEL R114, R113, RZ, P1 ;  /* 0x000000ff71727208 */ /* 0x000fe20000800000 */
[----:B------:R-:W-:Y:S01]  /*2d60*/  FFMA.FTZ R109, R130, UR4, R112 ;  /* 0x00000004826d7c23 */ /* 0x000fe20008010070 */
[----:B------:R-:W-:Y:S01]  /*2d70*/  LOP3.LUT P6, RZ, R150, 0xff0000, RZ, 0xc0, !PT ;  /* 0x00ff000096ff7812 */ /* 0x000fe200078cc0ff */
[----:B------:R-:W-:Y:S01]  /*2d80*/  FADD.FTZ R113, R125, -R108 ;  /* 0x8000006c7d717221 */ /* 0x000fe20000010000 */
[----:B------:R-:W-:Y:S01]  /*2d90*/  FFMA.FTZ R108, R131, UR4, R112 ;  /* 0x00000004836c7c23 */ /* 0x000fe20008010070 */
[----:B------:R-:W-:Y:S01]  /*2da0*/  FADD.FTZ R109, R128, -R109 ;  /* 0x8000006d806d7221 */ /* 0x000fe20000010000 */
[----:B------:R-:W-:Y:S01]  /*2db0*/  FMUL.FTZ R115, R115, UR12 ;  /* 0x0000000c73737c20 */ /* 0x000fe20008410000 */
[----:B------:R-:W-:Y:S01]  /*2dc0*/  FMUL.FTZ R113, R113, UR23 ;  /* 0x0000001771717c20 */ /* 0x000fe20008410000 */
[----:B------:R-:W-:Y:S01]  /*2dd0*/  FADD.FTZ R108, R129, -R108 ;  /* 0x8000006c816c7221 */ /* 0x000fe20000010000 */
[----:B------:R-:W-:Y:S01]  /*2de0*/  FMUL.FTZ R109, R109, UR23 ;  /* 0x000000176d6d7c20 */ /* 0x000fe20008410000 */
[----:B------:R-:W-:Y:S01]  /*2df0*/  F2FP.BF16.F32.PACK_AB R111, R114, R111 ;  /* 0x0000006f726f723e */ /* 0x000fe200000010ff */
[----:B------:R-:W-:Y:S01]  /*2e00*/  FMUL.FTZ R113, R113, UR12 ;  /* 0x0000000c71717c20 */ /* 0x000fe20008410000 */
[----:B------:R-:W-:Y:S01]  /*2e10*/  FMUL.FTZ R108, R108, UR23 ;  /* 0x000000176c6c7c20 */ /* 0x000fe20008410000 */
[----:B------:R-:W-:Y:S01]  /*2e20*/  FMUL.FTZ R109, R109, UR12 ;  /* 0x0000000c6d6d7c20 */ /* 0x000fe20008410000 */
[----:B------:R-:W-:Y:S01]  /*2e30*/  FMUL.FTZ R115, R115, UR22 ;  /* 0x0000001673737c20 */ /* 0x000fe20008410000 */
[----:B------:R-:W-:Y:S01]  /*2e40*/  FMUL.FTZ R113, R113, UR22 ;  /* 0x0000001671717c20 */ /* 0x000fe20008410000 */
[----:B------:R-:W-:Y:S01]  /*2e50*/  FMUL.FTZ R108, R108, UR12 ;  /* 0x0000000c6c6c7c20 */ /* 0x000fe20008410000 */
[----:B------:R-:W-:Y:S01]  /*2e60*/  FMUL.FTZ R109, R109, UR22 ;  /* 0x000000166d6d7c20 */ /* 0x000fe20008410000 */
[----:B------:R-:W-:-:S02]  /*2e70*/  LOP3.LUT P1, RZ, R150, 0xff000000, RZ, 0xc0, !PT ;  /* 0xff00000096ff7812 */ /* 0x000fc4000782c0ff */
[----:B------:R-:W-:Y:S01]  /*2e80*/  FMUL.FTZ R108, R108, UR22 ;  /* 0x000000166c6c7c20 */ /* 0x000fe20008410000 */
[----:B------:R-:W-:Y:S02]  /*2e90*/  FSEL R114, R113, RZ, P6 ;  /* 0x000000ff71727208 */ /* 0x000fe40003000000 */
[C---:B------:R-:W-:Y:S02]  /*2ea0*/  LOP3.LUT P5, RZ, R150.reuse, 0xff00, RZ, 0xc0, !PT ;  /* 0x0000ff0096ff7812 */ /* 0x040fe400078ac0ff */
[----:B------:R-:W-:Y:S02]  /*2eb0*/  LOP3.LUT P6, RZ, R150, 0xff, RZ, 0xc0, !PT ;  /* 0x000000ff96ff7812 */ /* 0x000fe400078cc0ff */
[----:B------:R-:W-:Y:S02]  /*2ec0*/  FSEL R115, R115, RZ, P1 ;  /* 0x000000ff73737208 */ /* 0x000fe40000800000 */
[----:B------:R-:W-:Y:S02]  /*2ed0*/  FSEL R113, R109, RZ, P5 ;  /* 0x000000ff6d717208 */ /* 0x000fe40002800000 */
[----:B------:R-:W-:-:S02]  /*2ee0*/  FSEL R108, R108, RZ, P6 ;  /* 0x000000ff6c6c7208 */ /* 0x000fc40003000000 */
[----:B------:R-:W-:Y:S02]  /*2ef0*/  F2FP.BF16.F32.PACK_AB R109, R115, R114 ;  /* 0x00000072736d723e */ /* 0x000fe400000010ff */
[----:B------:R-:W-:-:S07]  /*2f00*/  F2FP.BF16.F32.PACK_AB R108, R113, R108 ;  /* 0x0000006c716c723e */ /* 0x000fce00000010ff */
.L_x_2424:
[----:B------:R-:W0:Y:S08]  /*2f10*/  @P0 LDC.64 R154, c[0x0][0x478] ;  /* 0x00011e00ff9a0b82 */ /* 0x000e300000000a00 */
[----:B------:R-:W1:Y:S01]  /*2f20*/  LDC.64 R114, c[0x0][0x468] ;  /* 0x00011a00ff727b82 */ /* 0x000e620000000a00 */
[----:B0-----:R-:W-:-:S05]  /*2f30*/  @P0 IMAD.WIDE.U32 R154, R17, 0x10, R154 ;  /* 0x00000010119a0825 */ /* 0x001fca00078e009a */
[----:B------:R2:W-:Y:S01]  /*2f40*/  @P0 STG.E.128 desc[UR14][R154.64], R96 ;  /* 0x000000609a000986 */ /* 0x0005e2000c101d0e */
[C---:B-1----:R-:W-:Y:S01]  /*2f50*/  IMAD.WIDE.U32 R114, R17.reuse, 0x10, R114 ;  /* 0x0000001011727825 */ /* 0x042fe200078e0072 */
[----:B------:R-:W-:-:S04]  /*2f60*/  IADD3 R17, PT, PT, R17, 0x80, RZ ;  /* 0x0000008011117810 */ /* 0x000fc80007ffe0ff */
[----:B------:R2:W-:Y:S03]  /*2f70*/  STG.E.128 desc[UR14][R114.64], R108 ;  /* 0x0000006c72007986 */ /* 0x0005e6000c101d0e */
.L_x_2422:
[----:B------:R-:W-:Y:S05]  /*2f80*/  BSYNC.RECONVERGENT B1 ;  /* 0x0000000000017941 */ /* 0x000fea0003800200 */
.L_x_2421:
[----:B------:R-:W-:Y:S05]  /*2f90*/  @!P4 BRA `(.L_x_2425) ;  /* 0x0000002400f4c947 */ /* 0x000fea0003800000 */
[----:B------:R-:W-:-:S04]  /*2fa0*/  ISETP.NE.U32.AND P0, PT, RZ, UR20, PT ;  /* 0x00000014ff007c0c */ /* 0x000fc8000bf05070 */
[----:B------:R-:W-:-:S13]  /*2fb0*/  ISETP.NE.AND.EX P0, PT, RZ, UR21, PT, P0 ;  /* 0x00000015ff007c0c */ /* 0x000fda000bf05300 */
[----:B------:R-:W-:Y:S05]  /*2fc0*/  @!P0 BRA `(.L_x_2426) ;  /* 0x0000000400088947 */ /* 0x000fea0003800000 */
[--C-:B0-2---:R-:W-:Y:S01]  /*2fd0*/  FFMA.FTZ R109, R18, UR4, R112.reuse ;  /* 0x00000004126d7c23 */ /* 0x105fe20008010070 */
        /* <DEDUP_REMOVED lines=9> */
[----:B------:R-:W-:Y:S01]  /*3070*/  ISETP.GE.U32.AND P1, PT, R148, RZ, PT ;  /* 0x000000ff9400720c */ /* 0x000fe20003f26070 */
[----:B------:R-:W-:Y:S01]  /*3080*/  FMUL.FTZ R97, R97, UR23 ;  /* 0x0000001761617c20 */ /* 0x000fe20008410000 */
[C---:B------:R-:W-:Y:S01]  /*3090*/  FMUL.FTZ R110, R109.reuse, UR12 ;  /* 0x0000000c6d6e7c20 */ /* 0x040fe20008410000 */
[----:B------:R-:W-:Y:S01]  /*30a0*/  FMUL.FTZ R98, R96, UR23 ;  /* 0x0000001760627c20 */ /* 0x000fe20008410000 */
[----:B------:R-:W-:Y:S01]  /*30b0*/  F2FP.BF16.F32.PACK_AB R99, R109, R108 ;  /* 0x0000006c6d63723e */ /* 0x000fe200000010ff */
[----:B------:R-:W-:Y:S01]  /*30c0*/  FMUL.FTZ R109, R108, UR12 ;  /* 0x0000000c6c6d7c20 */ /* 0x000fe20008410000 */
[----:B------:R-:W-:Y:S01]  /*30d0*/  FMUL.FTZ R110, R110, UR22 ;  /* 0x000000166e6e7c20 */ /* 0x000fe20008410000 */
[----:B------:R-:W-:Y:S01]  /*30e0*/  FMUL.FTZ R96, R97, UR12 ;  /* 0x0000000c61607c20 */ /* 0x000fe20008410000 */
[----:B------:R-:W-:Y:S01]  /*30f0*/  FMUL.FTZ R108, R98, UR12 ;  /* 0x0000000c626c7c20 */ /* 0x000fe20008410000 */
[----:B------:R-:W-:Y:S01]  /*3100*/  ISETP.GE.U32.AND.EX P1, PT, R149, 0x1000000, PT, P1 ;  /* 0x010000009500780c */ /* 0x000fe20003f26110 */
[----:B------:R-:W-:Y:S01]  /*3110*/  FMUL.FTZ R109, R109, UR22 ;  /* 0x000000166d6d7c20 */ /* 0x000fe20008410000 */
[----:B------:R-:W-:Y:S01]  /*3120*/  LOP3.LUT P5, RZ, R149, 0xff0000, RZ, 0xc0, !PT ;  /* 0x00ff000095ff7812 */ /* 0x000fe200078ac0ff */
[----:B------:R-:W-:Y:S01]  /*3130*/  FMUL.FTZ R96, R96, UR22 ;  /* 0x0000001660607c20 */ /* 0x000fe20008410000 */
[----:B------:R-:W-:Y:S01]  /*3140*/  FMUL.FTZ R108, R108, UR22 ;  /* 0x000000166c6c7c20 */ /* 0x000fe20008410000 */
[----:B------:R-:W-:-:S02]  /*3150*/  FSEL R110, R110, RZ, P1 ;  /* 0x000000ff6e6e7208 */ /* 0x000fc40000800000 */
[C---:B------:R-:W-:Y:S02]  /*3160*/  LOP3.LUT P6, RZ, R149.reuse, 0xff, RZ, 0xc0, !PT ;  /* 0x000000ff95ff7812 */ /* 0x040fe400078cc0ff */
[----:B------:R-:W-:Y:S02]  /*3170*/  LOP3.LUT P1, RZ, R149, 0xff00, RZ, 0xc0, !PT ;  /* 0x0000ff0095ff7812 */ /* 0x000fe4000782c0ff */
[----:B------:R-:W-:Y:S02]  /*3180*/  FSEL R111, R109, RZ, P5 ;  /* 0x000000ff6d6f7208 */ /* 0x000fe40002800000 */
[----:B------:R-:W-:Y:S02]  /*3190*/  FSEL R96, R96, RZ, P6 ;  /* 0x000000ff60607208 */ /* 0x000fe40003000000 */
[----:B------:R-:W-:Y:S01]  /*31a0*/  FSEL R109, R108, RZ, P1 ;  /* 0x000000ff6c6d7208 */ /* 0x000fe20000800000 */
[----:B------:R-:W-:Y:S01]  /*31b0*/  FFMA.FTZ R108, R10, UR4, R112 ;  /* 0x000000040a6c7c23 */ /* 0x000fe20008010070 */
[----:B------:R-:W-:-:S02]  /*31c0*/  F2FP.BF16.F32.PACK_AB R111, R110, R111 ;  /* 0x0000006f6e6f723e */ /* 0x000fc400000010ff */
[----:B------:R-:W-:Y:S01]  /*31d0*/  F2FP.BF16.F32.PACK_AB R110, R109, R96 ;  /* 0x000000606d6e723e */ /* 0x000fe200000010ff */
[--C-:B------:R-:W-:Y:S01]  /*31e0*/  FFMA.FTZ R109, R5, UR4, R112.reuse ;  /* 0x00000004056d7c23 */ /* 0x100fe20008010070 */
[----:B------:R-:W-:Y:S01]  /*31f0*/  F2FP.BF16.F32.PACK_AB R98, R98, R97 ;  /* 0x000000616262723e */ /* 0x000fe200000010ff */
        /* <DEDUP_REMOVED lines=11> */
[----:B------:R-:W-:-:S02]  /*32b0*/  LOP3.LUT P6, RZ, R148, 0xff0000, RZ, 0xc0, !PT ;  /* 0x00ff000094ff7812 */ /* 0x000fc400078cc0ff */
[----:B------:R-:W-:Y:S01]  /*32c0*/  F2FP.BF16.F32.PACK_AB R97, R115, R112 ;  /* 0x000000707361723e */ /* 0x000fe200000010ff */
[----:B------:R-:W-:Y:S01]  /*32d0*/  FMUL.FTZ R113, R113, UR22 ;  /* 0x0000001671717c20 */ /* 0x000fe20008410000 */
[----:B------:R-:W-:Y:S01]  /*32e0*/  F2FP.BF16.F32.PACK_AB R96, R109, R108 ;  /* 0x0000006c6d60723e */ /* 0x000fe200000010ff */
[----:B------:R-:W-:Y:S01]  /*32f0*/  FMUL.FTZ R115, R115, UR12 ;  /* 0x0000000c73737c20 */ /* 0x000fe20008410000 */
[----:B------:R-:W-:Y:S01]  /*3300*/  FMUL.FTZ R112, R109, UR12 ;  /* 0x0000000c6d707c20 */ /* 0x000fe20008410000 */
[----:B------:R-:W-:Y:S01]  /*3310*/  FMUL.FTZ R108, R108, UR12 ;  /* 0x0000000c6c6c7c20 */ /* 0x000fe20008410000 */
[----:B------:R-:W-:Y:S01]  /*3320*/  FSEL R109, R113, RZ, P6 ;  /* 0x000000ff716d7208 */ /* 0x000fe20003000000 */
[----:B------:R-:W-:Y:S01]  /*3330*/  FMUL.FTZ R115, R115, UR22 ;  /* 0x0000001673737c20 */ /* 0x000fe20008410000 */
[----:B------:R-:W-:Y:S01]  /*3340*/  FMUL.FTZ R112, R112, UR22 ;  /* 0x0000001670707c20 */ /* 0x000fe20008410000 */
        /* <DEDUP_REMOVED lines=10> */
.L_x_2426:
        /* <DEDUP_REMOVED lines=28> */
[----:B------:R-:W-:Y:S01]  /*35b0*/  FSEL R110, R113, RZ, P1 ;  /* 0x000000ff716e7208 */ /* 0x000fe20000800000 */
[--C-:B------:R-:W-:Y:S01]  /*35c0*/  FFMA.FTZ R113, R5, UR4, R112.reuse ;  /* 0x0000000405717c23 */ /* 0x100fe20008010070 */
[----:B------:R-:W-:Y:S01]  /*35d0*/  FSEL R109, R109, RZ, P6 ;  /* 0x000000ff6d6d7208 */ /* 0x000fe20003000000 */
[----:B------:R-:W-:Y:S01]  /*35e0*/  FMUL.FTZ R114, R114, UR23 ;  /* 0x0000001772727c20 */ /* 0x000fe20008410000 */
[----:B------:R-:W-:Y:S01]  /*35f0*/  FSEL R108, R108, RZ, P5 ;  /* 0x000000ff6c6c7208 */ /* 0x000fe20002800000 */
[----:B------:R-:W-:Y:S01]  /*3600*/  FADD.FTZ R113, R4, -R113 ;  /* 0x8000007104717221 */ /* 0x000fe20000010000 */
[----:B------:R-:W-:Y:S01]  /*3610*/  F2FP.BF16.F32.PACK_AB R111, R110, R111 ;  /* 0x0000006f6e6f723e */ /* 0x000fe200000010ff */
[----:B------:R-:W-:Y:S01]  /*3620*/  FMUL.FTZ R114, R114, UR12 ;  /* 0x0000000c72727c20 */ /* 0x000fe20008410000 */
[----:B------:R-:W-:Y:S01]  /*3630*/  F2FP.BF16.F32.PACK_AB R110, R108, R109 ;  /* 0x0000006d6c6e723e */ /* 0x000fe200000010ff */
[--C-:B------:R-:W-:Y:S01]  /*3640*/  FFMA.FTZ R108, R8, UR4, R112.reuse ;  /* 0x00000004086c7c23 */ /* 0x100fe20008010070 */
[----:B------:R-:W-:Y:S01]  /*3650*/  FFMA.FTZ R109, R3, UR4, R112 ;  /* 0x00000004036d7c23 */ /* 0x000fe20008010070 */
[----:B------:R-:W-:Y:S01]  /*3660*/  FMUL.FTZ R113, R113, UR23 ;  /* 0x0000001771717c20 */ /* 0x000fe20008410000 */
[----:B------:R-:W-:Y:S01]  /*3670*/  LOP3.LUT P6, RZ, R148, 0xff0000, RZ, 0xc0, !PT ;  /* 0x00ff000094ff7812 */ /* 0x000fe200078cc0ff */
[----:B------:R-:W-:Y:S01]  /*3680*/  FADD.FTZ R108, R11, -R108 ;  /* 0x8000006c0b6c7221 */ /* 0x000fe20000010000 */
[----:B------:R-:W-:Y:S01]  /*3690*/  FADD.FTZ R109, R2, -R109 ;  /* 0x8000006d026d7221 */ /* 0x000fe20000010000 */
[----:B------:R-:W-:Y:S01]  /*36a0*/  FMUL.FTZ R113, R113, UR12 ;  /* 0x0000000c71717c20 */ /* 0x000fe20008410000 */
[----:B------:R-:W-:Y:S01]  /*36b0*/  LOP3.LUT P5, RZ, R148, 0xff00, RZ, 0xc0, !PT ;  /* 0x0000ff0094ff7812 */ /* 0x000fe200078ac0ff */
        /* <DEDUP_REMOVED lines=8> */
[----:B------:R-:W-:Y:S01]  /*3740*/  FMUL.FTZ R109, R109, UR22 ;  /* 0x000000166d6d7c20 */ /* 0x000fe20008410000 */
[----:B------:R-:W-:Y:S02]  /*3750*/  FSEL R112, R113, RZ, P6 ;  /* 0x000000ff71707208 */ /* 0x000fe40003000000 */
[----:B------:R-:W-:Y:S02]  /*3760*/  LOP3.LUT P6, RZ, R148, 0xff, RZ, 0xc0, !PT ;  /* 0x000000ff94ff7812 */ /* 0x000fe400078cc0ff */
[----:B------:R-:W-:Y:S02]  /*3770*/  FSEL R113, R108, RZ, P5 ;  /* 0x000000ff6c717208 */ /* 0x000fe40002800000 */
[----:B------:R-:W-:Y:S02]  /*3780*/  FSEL R115, R114, RZ, P1 ;  /* 0x000000ff72737208 */ /* 0x000fe40000800000 */
[----:B------:R-:W-:-:S02]  /*3790*/  FSEL R108, R109, RZ, P6 ;  /* 0x000000ff6d6c7208 */ /* 0x000fc40003000000 */
[----:B------:R-:W-:Y:S02]  /*37a0*/  F2FP.BF16.F32.PACK_AB R109, R115, R112 ;  /* 0x00000070736d723e */ /* 0x000fe400000010ff */
[----:B------:R-:W-:-:S07]  /*37b0*/  F2FP.BF16.F32.PACK_AB R108, R113, R108 ;  /* 0x0000006c716c723e */ /* 0x000fce00000010ff */
.L_x_2427:
[----:B------:R-:W0:Y:S08]  /*37c0*/  @P0 LDC.64 R114, c[0x0][0x478] ;  /* 0x00011e00ff720b82 */ /* 0x000e300000000a00 */
[----:B------:R-:W1:Y:S01]  /*37d0*/  LDC.64 R112, c[0x0][0x468] ;  /* 0x00011a00ff707b82 */ /* 0x000e620000000a00 */
[----:B0-----:R-:W-:-:S05]  /*37e0*/  @P0 IMAD.WIDE.U32 R114, R17, 0x10, R114 ;  /* 0x0000001011720825 */ /* 0x001fca00078e0072 */
[----:B------:R4:W-:Y:S01]  /*37f0*/  @P0 STG.E.128 desc[UR14][R114.64], R96 ;  /* 0x0000006072000986 */ /* 0x0009e2000c101d0e */
[----:B-1----:R-:W-:-:S05]  /*3800*/  IMAD.WIDE.U32 R112, R17, 0x10, R112 ;  /* 0x0000001011707825 */ /* 0x002fca00078e0070 */
[----:B------:R4:W-:Y:S01]  /*3810*/  STG.E.128 desc[UR14][R112.64], R108 ;  /* 0x0000006c70007986 */ /* 0x0009e2000c101d0e */
[----:B------:R-:W-:Y:S05]  /*3820*/  BRA `(.L_x_2425) ;  /* 0x0000001c00d07947 */ /* 0x000fea0003800000 */
.L_x_2416:
[----:B------:R-:W-:-:S04]  /*3830*/  UISETP.NE.U32.AND UP1, UPT, UR20, URZ, UPT ;  /* 0x000000ff1400728c */ /* 0x000fc8000bf25070 */
[----:B------:R-:W-:-:S09]  /*3840*/  UISETP.NE.AND.EX UP1, UPT, UR21, URZ, UPT, UP1 ;  /* 0x000000ff1500728c */ /* 0x000fd2000bf25310 */
[----:B------:R-:W-:Y:S05]  /*3850*/  BRA.U UP1, `(.L_x_2428) ;  /* 0x0000000d01bc7547 */ /* 0x000fea000b800000 */
[----:B------:R-:W-:Y:S01]  /*3860*/  ISETP.GT.U32.AND P0, PT, R19, 0x7f, PT ;  /* 0x0000007f1300780c */ /* 0x000fe20003f04070 */
[----:B------:R-:W-:-:S12]  /*3870*/  BSSY.RECONVERGENT B1, `(.L_x_2429) ;  /* 0x000004f000017945 */ /* 0x000fd80003800200 */
[----:B------:R-:W-:Y:S05]  /*3880*/  @!P0 BRA `(.L_x_2430) ;  /* 0x0000000400348947 */ /* 0x000fea0003800000 */
[----:B------:R-:W-:Y:S01]  /*3890*/  PRMT R108, R103, 0x7632, R108 ;  /* 0x00007632676c7816 */ /* 0x000fe2000000006c */
[--C-:B------:R-:W-:Y:S01]  /*38a0*/  FFMA.FTZ R109, R134, UR4, R112.reuse ;  /* 0x00000004866d7c23 */ /* 0x100fe20008010070 */
[--C-:B------:R-:W-:Y:S01]  /*38b0*/  FFMA.FTZ R115, R146, UR4, R112.reuse ;  /* 0x0000000492737c23 */ /* 0x100fe20008010070 */
[----:B------:R-:W-:Y:S02]  /*38c0*/  ISETP.GE.U32.AND P0, PT, R152, RZ, PT ;  /* 0x000000ff9800720c */ /* 0x000fe40003f06070 */
[----:B------:R-:W-:Y:S01]  /*38d0*/  SHF.L.U32 R110, R108, 0x10, RZ ;  /* 0x000000106c6e7819 */ /* 0x000fe200000006ff */
[----:B------:R-:W-:Y:S01]  /*38e0*/  FADD.FTZ R111, R132, -R109 ;  /* 0x8000006d846f7221 */ /* 0x000fe20000010000 */
[----:B------:R-:W-:Y:S01]  /*38f0*/  FFMA.FTZ R109, R138, UR4, R112 ;  /* 0x000000048a6d7c23 */ /* 0x000fe20008010070 */
[----:B------:R-:W-:Y:S01]  /*3900*/  PRMT R108, R102, 0x7632, R108 ;  /* 0x00007632666c7816 */ /* 0x000fe2000000006c */
[----:B------:R-:W-:Y:S01]  /*3910*/  FADD.FTZ R114, R144, -R115 ;  /* 0x8000007390727221 */ /* 0x000fe20000010000 */
[----:B------:R-:W-:Y:S01]  /*3920*/  FFMA.FTZ R110, R111, UR23, R110 ;  /* 0x000000176f6e7c23 */ /* 0x000fe2000801006e */
[----:B------:R-:W-:Y:S01]  /*3930*/  FADD.FTZ R111, R136, -R109 ;  /* 0x8000006d886f7221 */ /* 0x000fe20000010000 */
[----:B------:R-:W-:Y:S01]  /*3940*/  SHF.L.U32 R108, R108, 0x10, RZ ;  /* 0x000000106c6c7819 */ /* 0x000fe200000006ff */
[----:B------:R-:W-:Y:S01]  /*3950*/  FFMA.FTZ R109, R142, UR4, R112 ;  /* 0x000000048e6d7c23 */ /* 0x000fe20008010070 */
[----:B------:R-:W-:Y:S01]  /*3960*/  FMUL.FTZ R110, R110, UR12 ;  /* 0x0000000c6e6e7c20 */ /* 0x000fe20008410000 */
[----:B------:R-:W-:-:S02]  /*3970*/  LOP3.LUT P5, RZ, R153, 0xff0000, RZ, 0xc0, !PT ;  /* 0x00ff000099ff7812 */ /* 0x000fc400078ac0ff */
[--C-:B------:R-:W-:Y:S01]  /*3980*/  FADD.FTZ R154, R140, -R109.reuse ;  /* 0x8000006d8c9a7221 */ /* 0x100fe20000010000 */
[--C-:B------:R-:W-:Y:S01]  /*3990*/  FFMA.FTZ R111, R111, UR23, R108.reuse ;  /* 0x000000176f6f7c23 */ /* 0x100fe2000801006c */
[----:B------:R-:W-:Y:S01]  /*39a0*/  PRMT R109, R101, 0x7632, R109 ;  /* 0x00007632656d7816 */ /* 0x000fe2000000006d */
[----:B------:R-:W-:Y:S01]  /*39b0*/  FMUL.FTZ R110, R110, UR22 ;  /* 0x000000166e6e7c20 */ /* 0x000fe20008410000 */
[----:B------:R-:W-:Y:S01]  /*39c0*/  PRMT R108, R100, 0x7632, R108 ;  /* 0x00007632646c7816 */ /* 0x000fe2000000006c */
[----:B------:R-:W-:Y:S01]  /*39d0*/  FMUL.FTZ R111, R111, UR12 ;  /* 0x0000000c6f6f7c20 */ /* 0x000fe20008410000 */
[----:B------:R-:W-:Y:S02]  /*39e0*/  SHF.L.U32 R113, R109, 0x10, RZ ;  /* 0x000000106d717819 */ /* 0x000fe400000006ff */
[----:B------:R-:W-:Y:S01]  /*39f0*/  SHF.L.U32 R109, R108, 0x10, RZ ;  /* 0x000000106c6d7819 */ /* 0x000fe200000006ff */
[----:B------:R-:W-:Y:S01]  /*3a00*/  FMUL.FTZ R111, R111, UR22 ;  /* 0x000000166f6f7c20 */ /* 0x000fe20008410000 */
[----:B------:R-:W-:Y:S01]  /*3a10*/  ISETP.GE.U32.AND.EX P0, PT, R153, 0x1000000, PT, P0 ;  /* 0x010000009900780c */ /* 0x000fe20003f06100 */
[----:B------:R-:W-:Y:S01]  /*3a20*/  FFMA.FTZ R108, R154, UR23, R113 ;  /* 0x000000179a6c7c23 */ /* 0x000fe20008010071 */
[--C-:B------:R-:W-:Y:S01]  /*3a30*/  FFMA.FTZ R154, R135, UR4, R112.reuse ;  /* 0x00000004879a7c23 */ /* 0x100fe20008010070 */
[----:B------:R-:W-:Y:S01]  /*3a40*/  FFMA.FTZ R109, R114, UR23, R109 ;  /* 0x00000017726d7c23 */ /* 0x000fe2000801006d */
[----:B------:R-:W-:Y:S01]  /*3a50*/  FFMA.FTZ R114, R139, UR4, R112 ;  /* 0x000000048b727c23 */ /* 0x000fe20008010070 */
[----:B------:R-:W-:Y:S01]  /*3a60*/  SHF.L.U32 R113, R102, 0x10, RZ ;  /* 0x0000001066717819 */ /* 0x000fe200000006ff */
[----:B------:R-:W-:Y:S01]  /*3a70*/  FADD.FTZ R115, R133, -R154 ;  /* 0x8000009a85737221 */ /* 0x000fe20000010000 */
[----:B------:R-:W-:Y:S01]  /*3a80*/  LOP3.LUT P1, RZ, R153, 0xff, RZ, 0xc0, !PT ;  /* 0x000000ff99ff7812 */ /* 0x000fe2000782c0ff */
[----:B------:R-:W-:Y:S01]  /*3a90*/  FADD.FTZ R154, R137, -R114 ;  /* 0x80000072899a7221 */ /* 0x000fe20000010000 */
[----:B------:R-:W-:Y:S01]  /*3aa0*/  SHF.L.U32 R114, R103, 0x10, RZ ;  /* 0x0000001067727819 */ /* 0x000fe200000006ff */
[----:B------:R-:W-:Y:S01]  /*3ab0*/  FMUL.FTZ R108, R108, UR12 ;  /* 0x0000000c6c6c7c20 */ /* 0x000fe20008410000 */
[----:B------:R-:W-:Y:S01]  /*3ac0*/  LOP3.LUT P6, RZ, R153, 0xff00, RZ, 0xc0, !PT ;  /* 0x0000ff0099ff7812 */ /* 0x000fe200078cc0ff */
[----:B------:R-:W-:Y:S01]  /*3ad0*/  FFMA.FTZ R113, R154, UR23, R113 ;  /* 0x000000179a717c23 */ /* 0x000fe20008010071 */
[----:B------:R-:W-:Y:S01]  /*3ae0*/  FFMA.FTZ R154, R143, UR4, R112 ;  /* 0x000000048f9a7c23 */ /* 0x000fe20008010070 */
[----:B------:R-:W-:Y:S01]  /*3af0*/  FFMA.FTZ R114, R115, UR23, R114 ;  /* 0x0000001773727c23 */ /* 0x000fe20008010072 */
[----:B------:R-:W-:Y:S01]  /*3b00*/  FSEL R115, R110, RZ, P0 ;  /* 0x000000ff6e737208 */ /* 0x000fe20000000000 */
        /* <DEDUP_REMOVED lines=8> */
[----:B------:R-:W-:Y:S02]  /*3b90*/  FSEL R110, R113, RZ, P1 ;  /* 0x000000ff716e7208 */ /* 0x000fe40000800000 */
[----:B------:R-:W-:Y:S02]  /*3ba0*/  FSEL R114, R114, RZ, P5 ;  /* 0x000000ff72727208 */ /* 0x000fe40002800000 */
[----:B------:R-:W-:Y:S02]  /*3bb0*/  FSEL R113, R111, RZ, P6 ;  /* 0x000000ff6f717208 */ /* 0x000fe40003000000 */
[----:B------:R-:W-:Y:S01]  /*3bc0*/  F2FP.BF16.F32.PACK_AB R111, R115, R114 ;  /* 0x00000072736f723e */ /* 0x000fe200000010ff */
[----:B------:R-:W-:Y:S01]  /*3bd0*/  FFMA.FTZ R114, R147, UR4, R112 ;  /* 0x0000000493727c23 */ /* 0x000fe20008010070 */
[----:B------:R-:W-:Y:S01]  /*3be0*/  FADD.FTZ R115, R141, -R154 ;  /* 0x8000009a8d737221 */ /* 0x000fe20000010000 */
[----:B------:R-:W-:Y:S02]  /*3bf0*/  F2FP.BF16.F32.PACK_AB R110, R113, R110 ;  /* 0x0000006e716e723e */ /* 0x000fe400000010ff */
[----:B------:R-:W-:Y:S01]  /*3c00*/  FADD.FTZ R156, R145, -R114 ;  /* 0x80000072919c7221 */ /* 0x000fe20000010000 */
[----:B------:R-:W-:-:S02]  /*3c10*/  SHF.L.U32 R114, R101, 0x10, RZ ;  /* 0x0000001065727819 */ /* 0x000fc400000006ff */
[----:B------:R-:W-:Y:S02]  /*3c20*/  SHF.L.U32 R113, R100, 0x10, RZ ;  /* 0x0000001064717819 */ /* 0x000fe400000006ff */
[C---:B------:R-:W-:Y:S01]  /*3c30*/  LOP3.LUT P6, RZ, R152.reuse, 0xff000000, RZ, 0xc0, !PT ;  /* 0xff00000098ff7812 */ /* 0x040fe200078cc0ff */
[----:B------:R-:W-:Y:S01]  /*3c40*/  FFMA.FTZ R154, R115, UR23, R114 ;  /* 0x00000017739a7c23 */ /* 0x000fe20008010072 */
[----:B------:R-:W-:Y:S01]  /*3c50*/  LOP3.LUT P5, RZ, R152, 0xff0000, RZ, 0xc0, !PT ;  /* 0x00ff000098ff7812 */ /* 0x000fe200078ac0ff */
[----:B------:R-:W0:Y:S01]  /*3c60*/  LDC.64 R114, c[0x0][0x468] ;  /* 0x00011a00ff727b82 */ /* 0x000e220000000a00 */
[----:B------:R-:W-:Y:S01]  /*3c70*/  FFMA.FTZ R113, R156, UR23, R113 ;  /* 0x000000179c717c23 */ /* 0x000fe20008010071 */
[----:B------:R-:W-:Y:S01]  /*3c80*/  FMUL.FTZ R154, R154, UR12 ;  /* 0x0000000c9a9a7c20 */ /* 0x000fe20008410000 */
[----:B------:R-:W-:Y:S02]  /*3c90*/  LOP3.LUT P1, RZ, R152, 0xff00, RZ, 0xc0, !PT ;  /* 0x0000ff0098ff7812 */ /* 0x000fe4000782c0ff */
[----:B------:R-:W-:Y:S01]  /*3ca0*/  FMUL.FTZ R113, R113, UR12 ;  /* 0x0000000c71717c20 */ /* 0x000fe20008410000 */
[----:B------:R-:W-:Y:S01]  /*3cb0*/  FMUL.FTZ R154, R154, UR22 ;  /* 0x000000169a9a7c20 */ /* 0x000fe20008410000 */
[----:B------:R-:W-:-:S02]  /*3cc0*/  FSEL R157, R108, RZ, P6 ;  /* 0x000000ff6c9d7208 */ /* 0x000fc40003000000 */
[----:B------:R-:W-:Y:S01]  /*3cd0*/  FMUL.FTZ R113, R113, UR22 ;  /* 0x0000001671717c20 */ /* 0x000fe20008410000 */
[----:B------:R-:W-:Y:S02]  /*3ce0*/  FSEL R155, R109, RZ, P1 ;  /* 0x000000ff6d9b7208 */ /* 0x000fe40000800000 */
[----:B------:R-:W-:Y:S02]  /*3cf0*/  FSEL R154, R154, RZ, P5 ;  /* 0x000000ff9a9a7208 */ /* 0x000fe40002800000 */
[----:B------:R-:W-:Y:S02]  /*3d00*/  FSEL R108, R113, RZ, P0 ;  /* 0x000000ff716c7208 */ /* 0x000fe40000000000 */
[----:B------:R-:W-:Y:S02]  /*3d10*/  F2FP.BF16.F32.PACK_AB R109, R157, R154 ;  /* 0x0000009a9d6d723e */ /* 0x000fe400000010ff */
[----:B------:R-:W-:Y:S01]  /*3d20*/  F2FP.BF16.F32.PACK_AB R108, R155, R108 ;  /* 0x0000006c9b6c723e */ /* 0x000fe200000010ff */
[C---:B0-----:R-:W-:Y:S01]  /*3d30*/  IMAD.WIDE.U32 R114, R17.reuse, 0x10, R114 ;  /* 0x0000001011727825 */ /* 0x041fe200078e0072 */
[----:B------:R-:W-:-:S04]  /*3d40*/  IADD3 R17, PT, PT, R17, 0x80, RZ ;  /* 0x0000008011117810 */ /* 0x000fc80007ffe0ff */
[----:B------:R0:W-:Y:S03]  /*3d50*/  STG.E.128 desc[UR14][R114.64], R108 ;  /* 0x0000006c72007986 */ /* 0x0001e6000c101d0e */
.L_x_2430:
[----:B------:R-:W-:Y:S05]  /*3d60*/  BSYNC.RECONVERGENT B1 ;  /* 0x0000000000017941 */ /* 0x000fea0003800200 */
.L_x_2429:
[----:B------:R-:W-:Y:S04]  /*3d70*/  BSSY.RECONVERGENT B1, `(.L_x_2431) ;  /* 0x000004f000017945 */ /* 0x000fe80003800200 */
[----:B------:R-:W-:Y:S05]  /*3d80*/  @!P3 BRA `(.L_x_2432) ;  /* 0x000000040034b947 */ /* 0x000fea0003800000 */
[----:B0-----:R-:W-:Y:S01]  /*3d90*/  PRMT R108, R23, 0x7632, R108 ;  /* 0x00007632176c7816 */ /* 0x001fe2000000006c */
[--C-:B------:R-:W-:Y:S01]  /*3da0*/  FFMA.FTZ R109, R122, UR4, R112.reuse ;  /* 0x000000047a6d7c23 */ /* 0x100fe20008010070 */
[--C-:B------:R-:W-:Y:S01]  /*3db0*/  FFMA.FTZ R114, R118, UR4, R112.reuse ;  /* 0x0000000476727c23 */ /* 0x100fe20008010070 */
[----:B------:R-:W-:Y:S01]  /*3dc0*/  FFMA.FTZ R115, R130, UR4, R112 ;  /* 0x0000000482737c23 */ /* 0x000fe20008010070 */
[----:B------:R-:W-:Y:S01]  /*3dd0*/  SHF.L.U32 R110, R108, 0x10, RZ ;  /* 0x000000106c6e7819 */ /* 0x000fe200000006ff */
[----:B------:R-:W-:Y:S01]  /*3de0*/  FADD.FTZ R109, R120, -R109 ;  /* 0x8000006d786d7221 */ /* 0x000fe20000010000 */
[----:B------:R-:W-:Y:S01]  /*3df0*/  PRMT R108, R22, 0x7632, R108 ;  /* 0x00007632166c7816 */ /* 0x000fe2000000006c */
[----:B------:R-:W-:Y:S01]  /*3e00*/  FADD.FTZ R111, R119, -R114 ;  /* 0x80000072776f7221 */ /* 0x000fe20000010000 */
[----:B------:R-:W-:Y:S01]  /*3e10*/  FADD.FTZ R114, R128, -R115 ;  /* 0x8000007380727221 */ /* 0x000fe20000010000 */
[----:B------:R-:W-:Y:S01]  /*3e20*/  FFMA.FTZ R110, R109, UR23, R110 ;  /* 0x000000176d6e7c23 */ /* 0x000fe2000801006e */
[----:B------:R-:W-:Y:S01]  /*3e30*/  SHF.L.U32 R108, R108, 0x10, RZ ;  /* 0x000000106c6c7819 */ /* 0x000fe200000006ff */
[----:B------:R-:W-:Y:S01]  /*3e40*/  FFMA.FTZ R109, R126, UR4, R112 ;  /* 0x000000047e6d7c23 */ /* 0x000fe20008010070 */
[----:B------:R-:W-:Y:S01]  /*3e50*/  ISETP.GE.U32.AND P0, PT, R150, RZ, PT ;  /* 0x000000ff9600720c */ /* 0x000fe20003f06070 */
[----:B------:R-:W-:Y:S01]  /*3e60*/  FMUL.FTZ R110, R110, UR12 ;  /* 0x0000000c6e6e7c20 */ /* 0x000fe20008410000 */
[----:B------:R-:W-:Y:S01]  /*3e70*/  LOP3.LUT P5, RZ, R151, 0xff0000, RZ, 0xc0, !PT ;  /* 0x00ff000097ff7812 */ /* 0x000fe200078ac0ff */
[--C-:B------:R-:W-:Y:S01]  /*3e80*/  FADD.FTZ R154, R124, -R109.reuse ;  /* 0x8000006d7c9a7221 */ /* 0x100fe20000010000 */
[--C-:B------:R-:W-:Y:S01]  /*3e90*/  FFMA.FTZ R111, R111, UR23, R108.reuse ;  /* 0x000000176f6f7c23 */ /* 0x100fe2000801006c */
[----:B------:R-:W-:Y:S01]  /*3ea0*/  PRMT R109, R21, 0x7632, R109 ;  /* 0x00007632156d7816 */ /* 0x000fe2000000006d */
[----:B------:R-:W-:Y:S01]  /*3eb0*/  FMUL.FTZ R110, R110, UR22 ;  /* 0x000000166e6e7c20 */ /* 0x000fe20008410000 */
[----:B------:R-:W-:Y:S01]  /*3ec0*/  PRMT R108, R20, 0x7632, R108 ;  /* 0x00007632146c7816 */ /* 0x000fe2000000006c */
[----:B------:R-:W-:Y:S01]  /*3ed0*/  FMUL.FTZ R111, R111, UR12 ;  /* 0x0000000c6f6f7c20 */ /* 0x000fe20008410000 */
[----:B------:R-:W-:-:S02]  /*3ee0*/  SHF.L.U32 R113, R109, 0x10, RZ ;  /* 0x000000106d717819 */ /* 0x000fc400000006ff */
[----:B------:R-:W-:Y:S01]  /*3ef0*/  SHF.L.U32 R109, R108, 0x10, RZ ;  /* 0x000000106c6d7819 */ /* 0x000fe200000006ff */
[----:B------:R-:W-:Y:S01]  /*3f00*/  FMUL.FTZ R111, R111, UR22 ;  /* 0x000000166f6f7c20 */ /* 0x000fe20008410000 */
[----:B------:R-:W-:Y:S01]  /*3f10*/  ISETP.GE.U32.AND.EX P0, PT, R151, 0x1000000, PT, P0 ;  /* 0x010000009700780c */ /* 0x000fe20003f06100 */
[----:B------:R-:W-:Y:S01]  /*3f20*/  FFMA.FTZ R108, R154, UR23, R113 ;  /* 0x000000179a6c7c23 */ /* 0x000fe20008010071 */
[--C-:B------:R-:W-:Y:S01]  /*3f30*/  FFMA.FTZ R113, R117, UR4, R112.reuse ;  /* 0x0000000475717c23 */ /* 0x100fe20008010070 */
[----:B------:R-:W-:Y:S01]  /*3f40*/  FFMA.FTZ R109, R114, UR23, R109 ;  /* 0x00000017726d7c23 */ /* 0x000fe2000801006d */
[----:B------:R-:W-:Y:S01]  /*3f50*/  FFMA.FTZ R114, R123, UR4, R112 ;  /* 0x000000047b727c23 */ /* 0x000fe20008010070 */
[----:B------:R-:W-:Y:S01]  /*3f60*/  LOP3.LUT P1, RZ, R151, 0xff, RZ, 0xc0, !PT ;  /* 0x000000ff97ff7812 */ /* 0x000fe2000782c0ff */
[----:B------:R-:W-:Y:S01]  /*3f70*/  FADD.FTZ R115, R116, -R113 ;  /* 0x8000007174737221 */ /* 0x000fe20000010000 */
[----:B------:R-:W-:Y:S01]  /*3f80*/  SHF.L.U32 R113, R22, 0x10, RZ ;  /* 0x0000001016717819 */ /* 0x000fe200000006ff */
        /* <DEDUP_REMOVED lines=45> */
.L_x_2432:
[----:B------:R-:W-:Y:S05]  /*4260*/  BSYNC.RECONVERGENT B1 ;  /* 0x0000000000017941 */ /* 0x000fea0003800200 */
.L_x_2431:
[----:B------:R-:W-:Y:S05]  /*4270*/  @!P4 BRA `(.L_x_2425) ;  /* 0x00000014003cc947 */ /* 0x000fea0003800000 */
[----:B01----:R-:W-:Y:S01]  /*4280*/  PRMT R108, R107, 0x7632, R108 ;  /* 0x000076326b6c7816 */ /* 0x003fe2000000006c */
[--C-:B------:R-:W-:Y:S01]  /*4290*/  FFMA.FTZ R114, R12, UR4, R112.reuse ;  /* 0x000000040c727c23 */ /* 0x100fe20008010070 */
[--C-:B------:R-:W-:Y:S01]  /*42a0*/  FFMA.FTZ R109, R18, UR4, R112.reuse ;  /* 0x00000004126d7c23 */ /* 0x100fe20008010070 */
[----:B------:R-:W-:Y:S01]  /*42b0*/  FFMA.FTZ R115, R9, UR4, R112 ;  /* 0x0000000409737c23 */ /* 0x000fe20008010070 */
[----:B------:R-:W-:Y:S01]  /*42c0*/  SHF.L.U32 R110, R108, 0x10, RZ ;  /* 0x000000106c6e7819 */ /* 0x000fe200000006ff */
[----:B------:R-:W-:Y:S01]  /*42d0*/  FADD.FTZ R111, R15, -R114 ;  /* 0x800000720f6f7221 */ /* 0x000fe20000010000 */
[----:B------:R-:W-:Y:S01]  /*42e0*/  PRMT R108, R106, 0x7632, R108 ;  /* 0x000076326a6c7816 */ /* 0x000fe2000000006c */
[----:B------:R-:W-:Y:S01]  /*42f0*/  FFMA.FTZ R114, R10, UR4, R112 ;  /* 0x000000040a727c23 */ /* 0x000fe20008010070 */
[----:B------:R-:W-:Y:S01]  /*4300*/  FADD.FTZ R109, R16, -R109 ;  /* 0x8000006d106d7221 */ /* 0x000fe20000010000 */
[----:B------:R-:W-:Y:S01]  /*4310*/  FADD.FTZ R115, R14, -R115 ;  /* 0x800000730e737221 */ /* 0x000fe20000010000 */
[----:B------:R-:W-:Y:S01]  /*4320*/  SHF.L.U32 R108, R108, 0x10, RZ ;  /* 0x000000106c6c7819 */ /* 0x000fe200000006ff */
[----:B------:R-:W-:Y:S01]  /*4330*/  FADD.FTZ R154, R13, -R114 ;  /* 0x800000720d9a7221 */ /* 0x000fe20000010000 */
[----:B------:R-:W-:Y:S01]  /*4340*/  FFMA.FTZ R114, R8, UR4, R112 ;  /* 0x0000000408727c23 */ /* 0x000fe20008010070 */
[----:B------:R-:W-:Y:S01]  /*4350*/  FFMA.FTZ R110, R109, UR23, R110 ;  /* 0x000000176d6e7c23 */ /* 0x000fe2000801006e */
[----:B------:R-:W-:Y:S01]  /*4360*/  PRMT R109, R105, 0x7632, R109 ;  /* 0x00007632696d7816 */ /* 0x000fe2000000006d */
[--C-:B------:R-:W-:Y:S01]  /*4370*/  FFMA.FTZ R111, R111, UR23, R108.reuse ;  /* 0x000000176f6f7c23 */ /* 0x100fe2000801006c */
[----:B------:R-:W-:Y:S01]  /*4380*/  PRMT R108, R104, 0x7632, R108 ;  /* 0x00007632686c7816 */ /* 0x000fe2000000006c */
[----:B------:R-:W-:Y:S01]  /*4390*/  FADD.FTZ R113, R11, -R114 ;  /* 0x800000720b717221 */ /* 0x000fe20000010000 */
[----:B------:R-:W-:Y:S01]  /*43a0*/  SHF.L.U32 R109, R109, 0x10, RZ ;  /* 0x000000106d6d7819 */ /* 0x000fe200000006ff */
[----:B------:R-:W-:Y:S01]  /*43b0*/  FMUL.FTZ R110, R110, UR12 ;  /* 0x0000000c6e6e7c20 */ /* 0x000fe20008410000 */
[----:B------:R-:W-:Y:S01]  /*43c0*/  SHF.L.U32 R108, R108, 0x10, RZ ;  /* 0x000000106c6c7819 */ /* 0x000fe200000006ff */
[----:B------:R-:W-:Y:S01]  /*43d0*/  FMUL.FTZ R111, R111, UR12 ;  /* 0x0000000c6f6f7c20 */ /* 0x000fe20008410000 */
[----:B------:R-:W-:Y:S01]  /*43e0*/  SHF.L.U32 R114, R107, 0x10, RZ ;  /* 0x000000106b727819 */ /* 0x000fe200000006ff */
[----:B------:R-:W-:Y:S01]  /*43f0*/  FFMA.FTZ R109, R154, UR23, R109 ;  /* 0x000000179a6d7c23 */ /* 0x000fe2000801006d */
[----:B------:R-:W-:Y:S01]  /*4400*/  ISETP.GE.U32.AND P0, PT, R148, RZ, PT ;  /* 0x000000ff9400720c */ /* 0x000fe20003f06070 */
[----:B------:R-:W-:Y:S01]  /*4410*/  FFMA.FTZ R108, R113, UR23, R108 ;  /* 0x00000017716c7c23 */ /* 0x000fe2000801006c */
[----:B------:R-:W-:Y:S01]  /*4420*/  FFMA.FTZ R113, R7, UR4, R112 ;  /* 0x0000000407717c23 */ /* 0x000fe20008010070 */
[----:B------:R-:W-:Y:S01]  /*4430*/  FFMA.FTZ R114, R115, UR23, R114 ;  /* 0x0000001773727c23 */ /* 0x000fe20008010072 */
[----:B------:R-:W-:Y:S01]  /*4440*/  FMUL.FTZ R110, R110, UR22 ;  /* 0x000000166e6e7c20 */ /* 0x000fe20008410000 */
[C---:B------:R-:W-:Y:S01]  /*4450*/  ISETP.GE.U32.AND.EX P0, PT, R149.reuse, 0x1000000, PT, P0 ;  /* 0x010000009500780c */ /* 0x040fe20003f06100 */
[----:B------:R-:W-:Y:S01]  /*4460*/  FADD.FTZ R154, R6, -R113 ;  /* 0x80000071069a7221 */ /* 0x000fe20000010000 */
[----:B------:R-:W-:Y:S01]  /*4470*/  SHF.L.U32 R113, R106, 0x10, RZ ;  /* 0x000000106a717819 */ /* 0x000fe200000006ff */
[----:B------:R-:W-:Y:S01]  /*4480*/  FMUL.FTZ R114, R114, UR12 ;  /* 0x0000000c72727c20 */ /* 0x000fe20008410000 */
[----:B------:R-:W-:Y:S01]  /*4490*/  LOP3.LUT P1, RZ, R149, 0xff, RZ, 0xc0, !PT ;  /* 0x000000ff95ff7812 */ /* 0x000fe2000782c0ff */
[----:B------:R-:W-:Y:S01]  /*44a0*/  FMUL.FTZ R111, R111, UR22 ;  /* 0x000000166f6f7c20 */ /* 0x000fe20008410000 */
[C---:B------:R-:W-:Y:S01]  /*44b0*/  LOP3.LUT P6, RZ, R149.reuse, 0xff00, RZ, 0xc0, !PT ;  /* 0x0000ff0095ff7812 */ /* 0x040fe200078cc0ff */
[----:B------:R-:W-:Y:S01]  /*44c0*/  FFMA.FTZ R113, R154, UR23, R113 ;  /* 0x000000179a717c23 */ /* 0x000fe20008010071 */
        /* <DEDUP_REMOVED lines=9> */
[----:B------:R-:W-:Y:S01]  /*4560*/  FMUL.FTZ R108, R108, UR22 ;  /* 0x000000166c6c7c20 */ /* 0x000fe20008410000 */
[----:B------:R-:W-:Y:S01]  /*4570*/  FMUL.FTZ R154, R109, UR22 ;  /* 0x000000166d9a7c20 */ /* 0x000fe20008410000 */
[----:B------:R-:W-:-:S02]  /*4580*/  LOP3.LUT P0, RZ, R148, 0xff, RZ, 0xc0, !PT ;  /* 0x000000ff94ff7812 */ /* 0x000fc4000780c0ff */
[----:B------:R-:W-:Y:S02]  /*4590*/  FSEL R110, R113, RZ, P1 ;  /* 0x000000ff716e7208 */ /* 0x000fe40000800000 */
[----:B------:R-:W-:Y:S02]  /*45a0*/  FSEL R113, R111, RZ, P6 ;  /* 0x000000ff6f717208 */ /* 0x000fe40003000000 */
[----:B------:R-:W-:Y:S01]  /*45b0*/  F2FP.BF16.F32.PACK_AB R111, R115, R114 ;  /* 0x00000072736f723e */ /* 0x000fe200000010ff */
[--C-:B------:R-:W-:Y:S01]  /*45c0*/  FFMA.FTZ R115, R5, UR4, R112.reuse ;  /* 0x0000000405737c23 */ /* 0x100fe20008010070 */
[----:B------:R-:W-:Y:S01]  /*45d0*/  F2FP.BF16.F32.PACK_AB R110, R113, R110 ;  /* 0x0000006e716e723e */ /* 0x000fe200000010ff */
[----:B------:R-:W-:Y:S01]  /*45e0*/  FFMA.FTZ R113, R3, UR4, R112 ;  /* 0x0000000403717c23 */ /* 0x000fe20008010070 */
[----:B------:R-:W-:Y:S01]  /*45f0*/  SHF.L.U32 R112, R104, 0x10, RZ ;  /* 0x0000001068707819 */ /* 0x000fe200000006ff */
[----:B------:R-:W-:Y:S01]  /*4600*/  FADD.FTZ R114, R4, -R115 ;  /* 0x8000007304727221 */ /* 0x000fe20000010000 */
[----:B------:R-:W-:Y:S01]  /*4610*/  LOP3.LUT P1, RZ, R148, 0xff00, RZ, 0xc0, !PT ;  /* 0x0000ff0094ff7812 */ /* 0x000fe2000782c0ff */
[----:B------:R-:W-:Y:S01]  /*4620*/  FADD.FTZ R155, R2, -R113 ;  /* 0x80000071029b7221 */ /* 0x000fe20000010000 */
[----:B------:R-:W-:-:S02]  /*4630*/  SHF.L.U32 R113, R105, 0x10, RZ ;  /* 0x0000001069717819 */ /* 0x000fc400000006ff */
[----:B------:R-:W-:-:S03]  /*4640*/  LOP3.LUT P6, RZ, R148, 0xff000000, RZ, 0xc0, !PT ;  /* 0xff00000094ff7812 */ /* 0x000fc600078cc0ff */
[----:B------:R-:W-:Y:S01]  /*4650*/  FFMA.FTZ R115, R114, UR23, R113 ;  /* 0x0000001772737c23 */ /* 0x000fe20008010071 */
[----:B------:R-:W-:Y:S01]  /*4660*/  FFMA.FTZ R114, R155, UR23, R112 ;  /* 0x000000179b727c23 */ /* 0x000fe20008010070 */
[----:B------:R-:W-:Y:S01]  /*4670*/  FSEL R154, R154, RZ, P6 ;  /* 0x000000ff9a9a7208 */ /* 0x000fe20003000000 */
[----:B------:R-:W0:Y:S01]  /*4680*/  LDC.64 R112, c[0x0][0x468] ;  /* 0x00011a00ff707b82 */ /* 0x000e220000000a00 */
[----:B------:R-:W-:Y:S01]  /*4690*/  FMUL.FTZ R115, R115, UR12 ;  /* 0x0000000c73737c20 */ /* 0x000fe20008410000 */
[----:B------:R-:W-:-:S03]  /*46a0*/  FMUL.FTZ R114, R114, UR12 ;  /* 0x0000000c72727c20 */ /* 0x000fc60008410000 */
[----:B------:R-:W-:Y:S01]  /*46b0*/  FMUL.FTZ R115, R115, UR22 ;  /* 0x0000001673737c20 */ /* 0x000fe20008410000 */
[----:B------:R-:W-:-:S04]  /*46c0*/  FMUL.FTZ R114, R114, UR22 ;  /* 0x0000001672727c20 */ /* 0x000fc80008410000 */
[----:B------:R-:W-:Y:S02]  /*46d0*/  FSEL R109, R115, RZ, P5 ;  /* 0x000000ff736d7208 */ /* 0x000fe40002800000 */
[----:B------:R-:W-:Y:S02]  /*46e0*/  FSEL R115, R108, RZ, P1 ;  /* 0x000000ff6c737208 */ /* 0x000fe40000800000 */
[----:B------:R-:W-:Y:S02]  /*46f0*/  FSEL R108, R114, RZ, P0 ;  /* 0x000000ff726c7208 */ /* 0x000fe40000000000 */
[----:B------:R-:W-:Y:S02]  /*4700*/  F2FP.BF16.F32.PACK_AB R109, R154, R109 ;  /* 0x0000006d9a6d723e */ /* 0x000fe400000010ff */
[----:B------:R-:W-:Y:S01]  /*4710*/  F2FP.BF16.F32.PACK_AB R108, R115, R108 ;  /* 0x0000006c736c723e */ /* 0x000fe200000010ff */
[----:B0-----:R-:W-:-:S05]  /*4720*/  IMAD.WIDE.U32 R112, R17, 0x10, R112 ;  /* 0x0000001011707825 */ /* 0x001fca00078e0070 */
[----:B------:R3:W-:Y:S01]  /*4730*/  STG.E.128 desc[UR14][R112.64], R108 ;  /* 0x0000006c70007986 */ /* 0x0007e2000c101d0e */
[----:B------:R-:W-:Y:S05]  /*4740*/  BRA `(.L_x_2425) ;  /* 0x0000001000087947 */ /* 0x000fea0003800000 */
.L_x_2428:
[----:B------:R-:W-:Y:S04]  /*4750*/  BSSY.RECONVERGENT B1, `(.L_x_2433) ;  /* 0x0000056000017945 */ /* 0x000fe80003800200 */
[----:B------:R-:W-:Y:S05]  /*4760*/  @!P2 BRA `(.L_x_2434) ;  /* 0x000000040050a947 */ /* 0x000fea0003800000 */
[----:B------:R-:W-:Y:S01]  /*4770*/  PRMT R96, R103, 0x7632, R96 ;  /* 0x0000763267607816 */ /* 0x000fe20000000060 */
[--C-:B------:R-:W-:Y:S01]  /*4780*/  FFMA.FTZ R97, R134, UR4, R112.reuse ;  /* 0x0000000486617c23 */ /* 0x100fe20008010070 */
[----:B------:R-:W-:Y:S01]  /*4790*/  FFMA.FTZ R109, R138, UR4, R112 ;  /* 0x000000048a6d7c23 */ /* 0x000fe20008010070 */
[----:B------:R-:W-:Y:S01]  /*47a0*/  PRMT R108, R102, 0x7632, R108 ;  /* 0x00007632666c7816 */ /* 0x000fe2000000006c */
[----:B------:R-:W-:Y:S01]  /*47b0*/  FFMA.FTZ R99, R142, UR4, R112 ;  /* 0x000000048e637c23 */ /* 0x000fe20008010070 */
[----:B------:R-:W-:Y:S01]  /*47c0*/  SHF.L.U32 R96, R96, 0x10, RZ ;  /* 0x0000001060607819 */ /* 0x000fe200000006ff */
[----:B------:R-:W-:Y:S01]  /*47d0*/  FADD.FTZ R97, R132, -R97 ;  /* 0x8000006184617221 */ /* 0x000fe20000010000 */
[----:B------:R-:W-:Y:S01]  /*47e0*/  PRMT R98, R101, 0x7632, R98 ;  /* 0x0000763265627816 */ /* 0x000fe20000000062 */
[----:B------:R-:W-:Y:S01]  /*47f0*/  FADD.FTZ R109, R136, -R109 ;  /* 0x8000006d886d7221 */ /* 0x000fe20000010000 */
[----:B------:R-:W-:Y:S01]  /*4800*/  SHF.L.U32 R108, R108, 0x10, RZ ;  /* 0x000000106c6c7819 */ /* 0x000fe200000006ff */
[--C-:B------:R-:W-:Y:S01]  /*4810*/  FFMA.FTZ R110, R97, UR23, R96.reuse ;  /* 0x00000017616e7c23 */ /* 0x100fe20008010060 */
[----:B------:R-:W-:Y:S01]  /*4820*/  PRMT R96, R100, 0x7632, R96 ;  /* 0x0000763264607816 */ /* 0x000fe20000000060 */
[----:B------:R-:W-:Y:S01]  /*4830*/  FFMA.FTZ R97, R146, UR4, R112 ;  /* 0x0000000492617c23 */ /* 0x000fe20008010070 */
[----:B------:R-:W-:Y:S01]  /*4840*/  SHF.L.U32 R98, R98, 0x10, RZ ;  /* 0x0000001062627819 */ /* 0x000fe200000006ff */
[----:B------:R-:W-:Y:S01]  /*4850*/  FADD.FTZ R99, R140, -R99 ;  /* 0x800000638c637221 */ /* 0x000fe20000010000 */
[----:B------:R-:W-:Y:S01]  /*4860*/  SHF.L.U32 R96, R96, 0x10, RZ ;  /* 0x0000001060607819 */ /* 0x000fe200000006ff */
[----:B------:R-:W-:Y:S01]  /*4870*/  FADD.FTZ R97, R144, -R97 ;  /* 0x8000006190617221 */ /* 0x000fe20000010000 */
[----:B------:R-:W-:Y:S01]  /*4880*/  FFMA.FTZ R111, R109, UR23, R108 ;  /* 0x000000176d6f7c23 */ /* 0x000fe2000801006c */
[----:B------:R-:W-:Y:S01]  /*4890*/  FFMA.FTZ R154, R99, UR23, R98 ;  /* 0x00000017639a7c23 */ /* 0x000fe20008010062 */
[----:B------:R-:W0:Y:S01]  /*48a0*/  LDC.64 R108, c[0x0][0x478] ;  /* 0x00011e00ff6c7b82 */ /* 0x000e220000000a00 */
[----:B------:R-:W-:Y:S01]  /*48b0*/  FFMA.FTZ R113, R97, UR23, R96 ;  /* 0x0000001761717c23 */ /* 0x000fe20008010060 */
[--C-:B------:R-:W-:Y:S01]  /*48c0*/  FFMA.FTZ R98, R135, UR4, R112.reuse ;  /* 0x0000000487627c23 */ /* 0x100fe20008010070 */
[----:B------:R-:W-:Y:S01]  /*48d0*/  FFMA.FTZ R96, R139, UR4, R112 ;  /* 0x000000048b607c23 */ /* 0x000fe20008010070 */
[----:B------:R-:W-:-:S02]  /*48e0*/  SHF.L.U32 R115, R103, 0x10, RZ ;  /* 0x0000001067737819 */ /* 0x000fc400000006ff */
[----:B------:R-:W-:Y:S01]  /*48f0*/  SHF.L.U32 R97, R102, 0x10, RZ ;  /* 0x0000001066617819 */ /* 0x000fe200000006ff */
[----:B------:R-:W-:Y:S01]  /*4900*/  FADD.FTZ R98, R133, -R98 ;  /* 0x8000006285627221 */ /* 0x000fe20000010000 */
[----:B------:R-:W-:Y:S01]  /*4910*/  FADD.FTZ R96, R137, -R96 ;  /* 0x8000006089607221 */ /* 0x000fe20000010000 */
[----:B------:R-:W-:Y:S02]  /*4920*/  SHF.L.U32 R155, R101, 0x10, RZ ;  /* 0x00000010659b7819 */ /* 0x000fe400000006ff */
[----:B------:R-:W-:Y:S01]  /*4930*/  FFMA.FTZ R115, R98, UR23, R115 ;  /* 0x0000001762737c23 */ /* 0x000fe20008010073 */
[----:B------:R-:W-:Y:S01]  /*4940*/  FFMA.FTZ R114, R96, UR23, R97 ;  /* 0x0000001760727c23 */ /* 0x000fe20008010061 */
[--C-:B------:R-:W-:Y:S01]  /*4950*/  FFMA.FTZ R98, R143, UR4, R112.reuse ;  /* 0x000000048f627c23 */ /* 0x100fe20008010070 */
[----:B------:R-:W-:Y:S01]  /*4960*/  FFMA.FTZ R96, R147, UR4, R112 ;  /* 0x0000000493607c23 */ /* 0x000fe20008010070 */
[----:B------:R-:W-:Y:S02]  /*4970*/  SHF.L.U32 R97, R100, 0x10, RZ ;  /* 0x0000001064617819 */ /* 0x000fe400000006ff */
[----:B------:R-:W-:Y:S01]  /*4980*/  FADD.FTZ R98, R141, -R98 ;  /* 0x800000628d627221 */ /* 0x000fe20000010000 */
[----:B------:R-:W-:Y:S01]  /*4990*/  FADD.FTZ R96, R145, -R96 ;  /* 0x8000006091607221 */ /* 0x000fe20000010000 */
[----:B------:R-:W-:Y:S01]  /*49a0*/  F2FP.BF16.F32.PACK_AB R99, R110, R115 ;  /* 0x000000736e63723e */ /* 0x000fe200000010ff */
[----:B------:R-:W-:Y:S01]  /*49b0*/  FMUL.FTZ R115, R115, UR12 ;  /* 0x0000000c73737c20 */ /* 0x000fe20008410000 */
[----:B------:R-:W-:Y:S01]  /*49c0*/  FFMA.FTZ R155, R98, UR23, R155 ;  /* 0x00000017629b7c23 */ /* 0x000fe2000801009b */
[----:B------:R-:W-:Y:S01]  /*49d0*/  FFMA.FTZ R156, R96, UR23, R97 ;  /* 0x00000017609c7c23 */ /* 0x000fe20008010061 */
[----:B------:R-:W-:Y:S01]  /*49e0*/  FMUL.FTZ R110, R110, UR12 ;  /* 0x0000000c6e6e7c20 */ /* 0x000fe20008410000 */
[----:B------:R-:W-:Y:S01]  /*49f0*/  ISETP.GE.U32.AND P0, PT, R152, RZ, PT ;  /* 0x000000ff9800720c */ /* 0x000fe20003f06070 */
[----:B0-----:R-:W-:Y:S01]  /*4a00*/  IMAD.WIDE.U32 R108, R17, 0x10, R108 ;  /* 0x00000010116c7825 */ /* 0x001fe200078e006c */
[----:B------:R-:W-:-:S03]  /*4a10*/  F2FP.BF16.F32.PACK_AB R98, R111, R114 ;  /* 0x000000726f62723e */ /* 0x000fc600000010ff */
[----:B------:R-:W-:Y:S01]  /*4a20*/  FMUL.FTZ R111, R111, UR12 ;  /* 0x0000000c6f6f7c20 */ /* 0x000fe20008410000 */
[----:B------:R-:W-:Y:S01]  /*4a30*/  F2FP.BF16.F32.PACK_AB R97, R154, R155 ;  /* 0x0000009b9a61723e */ /* 0x000fe200000010ff */
[----:B------:R-:W-:Y:S01]  /*4a40*/  FMUL.FTZ R115, R115, UR22 ;  /* 0x0000001673737c20 */ /* 0x000fe20008410000 */
[----:B------:R-:W-:Y:S01]  /*4a50*/  F2FP.BF16.F32.PACK_AB R96, R113, R156 ;  /* 0x0000009c7160723e */ /* 0x000fe200000010ff */
[----:B------:R-:W-:Y:S01]  /*4a60*/  FMUL.FTZ R114, R114, UR12 ;  /* 0x0000000c72727c20 */ /* 0x000fe20008410000 */
[C---:B------:R-:W-:Y:S01]  /*4a70*/  LOP3.LUT P5, RZ, R153.reuse, 0xff0000, RZ, 0xc0, !PT ;  /* 0x00ff000099ff7812 */ /* 0x040fe200078ac0ff */
[----:B------:R-:W-:Y:S01]  /*4a80*/  FMUL.FTZ R110, R110, UR22 ;  /* 0x000000166e6e7c20 */ /* 0x000fe20008410000 */
[----:B------:R-:W-:Y:S01]  /*4a90*/  ISETP.GE.U32.AND.EX P0, PT, R153, 0x1000000, PT, P0 ;  /* 0x010000009900780c */ /* 0x000fe20003f06100 */
[----:B------:R-:W-:Y:S01]  /*4aa0*/  FMUL.FTZ R111, R111, UR22 ;  /* 0x000000166f6f7c20 */ /* 0x000fe20008410000 */
[----:B------:R0:W-:Y:S01]  /*4ab0*/  STG.E.128 desc[UR14][R108.64], R96 ;  /* 0x000000606c007986 */ /* 0x0001e2000c101d0e */
[----:B------:R-:W-:Y:S01]  /*4ac0*/  FMUL.FTZ R114, R114, UR22 ;  /* 0x0000001672727c20 */ /* 0x000fe20008410000 */
[----:B------:R-:W-:Y:S01]  /*4ad0*/  LOP3.LUT P6, RZ, R153, 0xff00, RZ, 0xc0, !PT ;  /* 0x0000ff0099ff7812 */ /* 0x000fe200078cc0ff */
[----:B------:R-:W-:Y:S01]  /*4ae0*/  FMUL.FTZ R155, R155, UR12 ;  /* 0x0000000c9b9b7c20 */ /* 0x000fe20008410000 */
[----:B------:R-:W-:Y:S01]  /*4af0*/  FSEL R115, R115, RZ, P5 ;  /* 0x000000ff73737208 */ /* 0x000fe20002800000 */
        /* <DEDUP_REMOVED lines=9> */
[----:B0-----:R-:W-:Y:S02]  /*4b90*/  FSEL R108, R110, RZ, P0 ;  /* 0x000000ff6e6c7208 */ /* 0x001fe40000000000 */
[----:B------:R-:W-:Y:S02]  /*4ba0*/  FSEL R109, R111, RZ, P6 ;  /* 0x000000ff6f6d7208 */ /* 0x000fe40003000000 */
[----:B------:R-:W-:Y:S02]  /*4bb0*/  FSEL R110, R114, RZ, P1 ;  /* 0x000000ff726e7208 */ /* 0x000fe40000800000 */
[----:B------:R-:W-:Y:S02]  /*4bc0*/  F2FP.BF16.F32.PACK_AB R111, R108, R115 ;  /* 0x000000736c6f723e */ /* 0x000fe400000010ff */
[----:B------:R-:W0:Y:S01]  /*4bd0*/  LDC.64 R114, c[0x0][0x468] ;  /* 0x00011a00ff727b82 */ /* 0x000e220000000a00 */
[C---:B------:R-:W-:Y:S02]  /*4be0*/  LOP3.LUT P6, RZ, R152.reuse, 0xff000000, RZ, 0xc0, !PT ;  /* 0xff00000098ff7812 */ /* 0x040fe400078cc0ff */
[----:B------:R-:W-:-:S02]  /*4bf0*/  LOP3.LUT P0, RZ, R152, 0xff, RZ, 0xc0, !PT ;  /* 0x000000ff98ff7812 */ /* 0x000fc4000780c0ff */
[----:B------:R-:W-:Y:S02]  /*4c00*/  LOP3.LUT P1, RZ, R152, 0xff00, RZ, 0xc0, !PT ;  /* 0x0000ff0098ff7812 */ /* 0x000fe4000782c0ff */
[----:B------:R-:W-:Y:S02]  /*4c10*/  F2FP.BF16.F32.PACK_AB R110, R109, R110 ;  /* 0x0000006e6d6e723e */ /* 0x000fe400000010ff */
[----:B------:R-:W-:Y:S02]  /*4c20*/  FSEL R109, R155, RZ, P5 ;  /* 0x000000ff9b6d7208 */ /* 0x000fe40002800000 */
[----:B------:R-:W-:Y:S02]  /*4c30*/  FSEL R154, R154, RZ, P6 ;  /* 0x000000ff9a9a7208 */ /* 0x000fe40003000000 */
[----:B------:R-:W-:Y:S02]  /*4c40*/  FSEL R108, R156, RZ, P0 ;  /* 0x000000ff9c6c7208 */ /* 0x000fe40000000000 */
[----:B------:R-:W-:-:S02]  /*4c50*/  FSEL R113, R113, RZ, P1 ;  /* 0x000000ff71717208 */ /* 0x000fc40000800000 */
[----:B------:R-:W-:Y:S02]  /*4c60*/  F2FP.BF16.F32.PACK_AB R109, R154, R109 ;  /* 0x0000006d9a6d723e */ /* 0x000fe400000010ff */
[----:B------:R-:W-:Y:S01]  /*4c70*/  F2FP.BF16.F32.PACK_AB R108, R113, R108 ;  /* 0x0000006c716c723e */ /* 0x000fe200000010ff */
[C---:B0-----:R-:W-:Y:S01]  /*4c80*/  IMAD.WIDE.U32 R114, R17.reuse, 0x10, R114 ;  /* 0x0000001011727825 */ /* 0x041fe200078e0072 */
[----:B------:R-:W-:-:S04]  /*4c90*/  IADD3 R17, PT, PT, R17, 0x80, RZ ;  /* 0x0000008011117810 */ /* 0x000fc80007ffe0ff */
[----:B------:R0:W-:Y:S03]  /*4ca0*/  STG.E.128 desc[UR14][R114.64], R108 ;  /* 0x0000006c72007986 */ /* 0x0001e6000c101d0e */
.L_x_2434:
[----:B------:R-:W-:Y:S05]  /*4cb0*/  BSYNC.RECONVERGENT B1 ;  /* 0x0000000000017941 */ /* 0x000fea0003800200 */
.L_x_2433:
[----:B------:R-:W-:Y:S04]  /*4cc0*/  BSSY.RECONVERGENT B1, `(.L_x_2435) ;  /* 0x0000056000017945 */ /* 0x000fe80003800200 */
[----:B------:R-:W-:Y:S05]  /*4cd0*/  @!P3 BRA `(.L_x_2436) ;  /* 0x000000040050b947 */ /* 0x000fea0003800000 */
[----:B------:R-:W-:Y:S01]  /*4ce0*/  PRMT R96, R23, 0x7632, R96 ;  /* 0x0000763217607816 */ /* 0x000fe20000000060 */
[----:B------:R-:W-:Y:S01]  /*4cf0*/  FFMA.FTZ R97, R122, UR4, R112 ;  /* 0x000000047a617c23 */ /* 0x000fe20008010070 */
[----:B0-----:R-:W-:Y:S01]  /*4d00*/  PRMT R108, R22, 0x7632, R108 ;  /* 0x00007632166c7816 */ /* 0x001fe2000000006c */
[----:B------:R-:W-:Y:S01]  /*4d10*/  FFMA.FTZ R114, R118, UR4, R112 ;  /* 0x0000000476727c23 */ /* 0x000fe20008010070 */
[----:B------:R-:W-:Y:S01]  /*4d20*/  SHF.L.U32 R96, R96, 0x10, RZ ;  /* 0x0000001060607819 */ /* 0x000fe200000006ff */
[----:B------:R-:W-:Y:S01]  /*4d30*/  FADD.FTZ R97, R120, -R97 ;  /* 0x8000006178617221 */ /* 0x000fe20000010000 */
[----:B------:R-:W-:Y:S01]  /*4d40*/  SHF.L.U32 R108, R108, 0x10, RZ ;  /* 0x000000106c6c7819 */ /* 0x000fe200000006ff */
[----:B------:R-:W-:Y:S01]  /*4d50*/  FADD.FTZ R111, R119, -R114 ;  /* 0x80000072776f7221 */ /* 0x000fe20000010000 */
[----:B------:R-:W-:Y:S01]  /*4d60*/  PRMT R98, R21, 0x7632, R98 ;  /* 0x0000763215627816 */ /* 0x000fe20000000062 */
[--C-:B------:R-:W-:Y:S01]  /*4d70*/  FFMA.FTZ R110, R97, UR23, R96.reuse ;  /* 0x00000017616e7c23 */ /* 0x100fe20008010060 */
[----:B------:R-:W-:Y:S01]  /*4d80*/  PRMT R96, R20, 0x7632, R96 ;  /* 0x0000763214607816 */ /* 0x000fe20000000060 */
[--C-:B------:R-:W-:Y:S01]  /*4d90*/  FFMA.FTZ R97, R130, UR4, R112.reuse ;  /* 0x0000000482617c23 */ /* 0x100fe20008010070 */
[----:B------:R-:W-:Y:S01]  /*4da0*/  FFMA.FTZ R99, R126, UR4, R112 ;  /* 0x000000047e637c23 */ /* 0x000fe20008010070 */
[----:B------:R-:W-:Y:S01]  /*4db0*/  SHF.L.U32 R98, R98, 0x10, RZ ;  /* 0x0000001062627819 */ /* 0x000fe200000006ff */
[----:B------:R-:W-:Y:S01]  /*4dc0*/  FFMA.FTZ R111, R111, UR23, R108 ;  /* 0x000000176f6f7c23 */ /* 0x000fe2000801006c */
[----:B------:R-:W-:Y:S01]  /*4dd0*/  SHF.L.U32 R96, R96, 0x10, RZ ;  /* 0x0000001060607819 */ /* 0x000fe200000006ff */
[----:B------:R-:W-:Y:S01]  /*4de0*/  FADD.FTZ R97, R128, -R97 ;  /* 0x8000006180617221 */ /* 0x000fe20000010000 */
[----:B------:R-:W-:Y:S01]  /*4df0*/  FADD.FTZ R99, R124, -R99 ;  /* 0x800000637c637221 */ /* 0x000fe20000010000 */
[----:B------:R-:W0:Y:S01]  /*4e00*/  LDC.64 R108, c[0x0][0x478] ;  /* 0x00011e00ff6c7b82 */ /* 0x000e220000000a00 */
[----:B------:R-:W-:Y:S01]  /*4e10*/  SHF.L.U32 R155, R21, 0x10, RZ ;  /* 0x00000010159b7819 */ /* 0x000fe200000006ff */
[----:B------:R-:W-:Y:S01]  /*4e20*/  FFMA.FTZ R113, R97, UR23, R96 ;  /* 0x0000001761717c23 */ /* 0x000fe20008010060 */
[--C-:B------:R-:W-:Y:S01]  /*4e30*/  FFMA.FTZ R97, R117, UR4, R112.reuse ;  /* 0x0000000475617c23 */ /* 0x100fe20008010070 */
[----:B------:R-:W-:Y:S01]  /*4e40*/  FFMA.FTZ R96, R123, UR4, R112 ;  /* 0x000000047b607c23 */ /* 0x000fe20008010070 */
[----:B------:R-:W-:Y:S01]  /*4e50*/  FFMA.FTZ R154, R99, UR23, R98 ;  /* 0x00000017639a7c23 */ /* 0x000fe20008010062 */
[----:B------:R-:W-:Y:S01]  /*4e60*/  SHF.L.U32 R98, R23, 0x10, RZ ;  /* 0x0000001017627819 */ /* 0x000fe200000006ff */
[----:B------:R-:W-:Y:S01]  /*4e70*/  FADD.FTZ R115, R116, -R97 ;  /* 0x8000006174737221 */ /* 0x000fe20000010000 */
[----:B------:R-:W-:Y:S01]  /*4e80*/  SHF.L.U32 R97, R22, 0x10, RZ ;  /* 0x0000001016617819 */ /* 0x000fe200000006ff */
[----:B------:R-:W-:Y:S01]  /*4e90*/  FADD.FTZ R96, R121, -R96 ;  /* 0x8000006079607221 */ /* 0x000fe20000010000 */
[----:B------:R-:W-:Y:S01]  /*4ea0*/  ISETP.GE.U32.AND P0, PT, R150, RZ, PT ;  /* 0x000000ff9600720c */ /* 0x000fe20003f06070 */
[----:B------:R-:W-:Y:S01]  /*4eb0*/  FFMA.FTZ R115, R115, UR23, R98 ;  /* 0x0000001773737c23 */ /* 0x000fe20008010062 */
[--C-:B------:R-:W-:Y:S01]  /*4ec0*/  FFMA.FTZ R98, R127, UR4, R112.reuse ;  /* 0x000000047f627c23 */ /* 0x100fe20008010070 */
[----:B------:R-:W-:Y:S01]  /*4ed0*/  FFMA.FTZ R114, R96, UR23, R97 ;  /* 0x0000001760727c23 */ /* 0x000fe20008010061 */
[----:B------:R-:W-:Y:S01]  /*4ee0*/  FFMA.FTZ R96, R131, UR4, R112 ;  /* 0x0000000483607c23 */ /* 0x000fe20008010070 */
[----:B------:R-:W-:Y:S01]  /*4ef0*/  SHF.L.U32 R97, R20, 0x10, RZ ;  /* 0x0000001014617819 */ /* 0x000fe200000006ff */
[----:B------:R-:W-:Y:S01]  /*4f00*/  FADD.FTZ R98, R125, -R98 ;  /* 0x800000627d627221 */ /* 0x000fe20000010000 */
[----:B------:R-:W-:Y:S01]  /*4f10*/  F2FP.BF16.F32.PACK_AB R99, R110, R115 ;  /* 0x000000736e63723e */ /* 0x000fe200000010ff */
[----:B------:R-:W-:Y:S01]  /*4f20*/  FADD.FTZ R96, R129, -R96 ;  /* 0x8000006081607221 */ /* 0x000fe20000010000 */
[----:B------:R-:W-:Y:S01]  /*4f30*/  FMUL.FTZ R115, R115, UR12 ;  /* 0x0000000c73737c20 */ /* 0x000fe20008410000 */
[----:B------:R-:W-:Y:S01]  /*4f40*/  FFMA.FTZ R155, R98, UR23, R155 ;  /* 0x00000017629b7c23 */ /* 0x000fe2000801009b */
[----:B------:R-:W-:Y:S01]  /*4f50*/  FMUL.FTZ R110, R110, UR12 ;  /* 0x0000000c6e6e7c20 */ /* 0x000fe20008410000 */
[----:B------:R-:W-:Y:S01]  /*4f60*/  FFMA.FTZ R156, R96, UR23, R97 ;  /* 0x00000017609c7c23 */ /* 0x000fe20008010061 */
[----:B------:R-:W-:Y:S01]  /*4f70*/  F2FP.BF16.F32.PACK_AB R98, R111, R114 ;  /* 0x000000726f62723e */ /* 0x000fe200000010ff */
[----:B0-----:R-:W-:Y:S01]  /*4f80*/  IMAD.WIDE.U32 R108, R17, 0x10, R108 ;  /* 0x00000010116c7825 */ /* 0x001fe200078e006c */
[----:B------:R-:W-:-:S03]  /*4f90*/  F2FP.BF16.F32.PACK_AB R97, R154, R155 ;  /* 0x0000009b9a61723e */ /* 0x000fc600000010ff */
[----:B------:R-:W-:Y:S01]  /*4fa0*/  FMUL.FTZ R111, R111, UR12 ;  /* 0x0000000c6f6f7c20 */ /* 0x000fe20008410000 */
[----:B------:R-:W-:Y:S01]  /*4fb0*/  F2FP.BF16.F32.PACK_AB R96, R113, R156 ;  /* 0x0000009c7160723e */ /* 0x000fe200000010ff */
[----:B------:R-:W-:Y:S01]  /*4fc0*/  FMUL.FTZ R115, R115, UR22 ;  /* 0x0000001673737c20 */ /* 0x000fe20008410000 */
[C---:B------:R-:W-:Y:S01]  /*4fd0*/  LOP3.LUT P5, RZ, R151.reuse, 0xff0000, RZ, 0xc0, !PT ;  /* 0x00ff000097ff7812 */ /* 0x040fe200078ac0ff */
[----:B------:R-:W-:Y:S01]  /*4fe0*/  FMUL.FTZ R114, R114, UR12 ;  /* 0x0000000c72727c20 */ /* 0x000fe20008410000 */
        /* <DEDUP_REMOVED lines=35> */
.L_x_2436:
[----:B------:R-:W-:Y:S05]  /*5220*/  BSYNC.RECONVERGENT B1 ;  /* 0x0000000000017941 */ /* 0x000fea0003800200 */
.L_x_2435:
[----:B------:R-:W-:Y:S05]  /*5230*/  @!P4 BRA `(.L_x_2425) ;  /* 0x00000004004cc947 */ /* 0x000fea0003800000 */
[----:B------:R-:W-:Y:S01]  /*5240*/  PRMT R99, R107, 0x7632, R99 ;  /* 0x000076326b637816 */ /* 0x000fe20000000063 */
[----:B01----:R-:W-:Y:S01]  /*5250*/  FFMA.FTZ R109, R18, UR4, R112 ;  /* 0x00000004126d7c23 */ /* 0x003fe20008010070 */
[----:B------:R-:W-:Y:S01]  /*5260*/  PRMT R96, R105, 0x7632, R96 ;  /* 0x0000763269607816 */ /* 0x000fe20000000060 */
[--C-:B------:R-:W-:Y:S01]  /*5270*/  FFMA.FTZ R98, R10, UR4, R112.reuse ;  /* 0x000000040a627c23 */ /* 0x100fe20008010070 */
[----:B------:R-:W-:Y:S01]  /*5280*/  PRMT R97, R106, 0x7632, R97 ;  /* 0x000076326a617816 */ /* 0x000fe20000000061 */
        /* <DEDUP_REMOVED lines=8> */
[----:B------:R-:W-:Y:S01]  /*5310*/  FFMA.FTZ R96, R96, UR23, R99 ;  /* 0x0000001760607c23 */ /* 0x000fe20008010063 */
[--C-:B------:R-:W-:Y:S01]  /*5320*/  FFMA.FTZ R109, R9, UR4, R112.reuse ;  /* 0x00000004096d7c23 */ /* 0x100fe20008010070 */
[----:B------:R-:W-:Y:S01]  /*5330*/  FFMA.FTZ R99, R7, UR4, R112 ;  /* 0x0000000407637c23 */ /* 0x000fe20008010070 */
[----:B------:R-:W-:Y:S01]  /*5340*/  PRMT R98, R104, 0x7632, R98 ;  /* 0x0000763268627816 */ /* 0x000fe20000000062 */
[----:B------:R-:W-:Y:S01]  /*5350*/  FFMA.FTZ R97, R108, UR23, R97 ;  /* 0x000000176c617c23 */ /* 0x000fe20008010061 */
[----:B------:R-:W-:Y:S01]  /*5360*/  SHF.L.U32 R111, R107, 0x10, RZ ;  /* 0x000000106b6f7819 */ /* 0x000fe200000006ff */
[----:B------:R-:W-:Y:S01]  /*5370*/  FFMA.FTZ R108, R8, UR4, R112 ;  /* 0x00000004086c7c23 */ /* 0x000fe20008010070 */
[----:B------:R-:W-:Y:S01]  /*5380*/  FADD.FTZ R110, R14, -R109 ;  /* 0x8000006d0e6e7221 */ /* 0x000fe20000010000 */
[----:B------:R-:W-:Y:S01]  /*5390*/  FADD.FTZ R109, R6, -R99 ;  /* 0x80000063066d7221 */ /* 0x000fe20000010000 */
[----:B------:R-:W-:Y:S01]  /*53a0*/  SHF.L.U32 R99, R98, 0x10, RZ ;  /* 0x0000001062637819 */ /* 0x000fe200000006ff */
[----:B------:R-:W-:Y:S01]  /*53b0*/  FADD.FTZ R108, R11, -R108 ;  /* 0x8000006c0b6c7221 */ /* 0x000fe20000010000 */
[----:B------:R-:W-:Y:S01]  /*53c0*/  SHF.L.U32 R98, R106, 0x10, RZ ;  /* 0x000000106a627819 */ /* 0x000fe200000006ff */
[----:B------:R-:W-:Y:S01]  /*53d0*/  FFMA.FTZ R110, R110, UR23, R111 ;  /* 0x000000176e6e7c23 */ /* 0x000fe2000801006f */
[----:B------:R-:W-:Y:S01]  /*53e0*/  ISETP.GE.U32.AND P0, PT, R148, RZ, PT ;  /* 0x000000ff9400720c */ /* 0x000fe20003f06070 */
[----:B------:R-:W-:Y:S01]  /*53f0*/  FFMA.FTZ R108, R108, UR23, R99 ;  /* 0x000000176c6c7c23 */ /* 0x000fe20008010063 */
[----:B------:R-:W-:Y:S01]  /*5400*/  LOP3.LUT P5, RZ, R149, 0xff0000, RZ, 0xc0, !PT ;  /* 0x00ff000095ff7812 */ /* 0x000fe200078ac0ff */
[----:B------:R-:W-:Y:S01]  /*5410*/  FFMA.FTZ R98, R109, UR23, R98 ;  /* 0x000000176d627c23 */ /* 0x000fe20008010062 */
[----:B------:R-:W-:Y:S01]  /*5420*/  FMUL.FTZ R109, R110, UR12 ;  /* 0x0000000c6e6d7c20 */ /* 0x000fe20008410000 */
[C---:B------:R-:W-:Y:S01]  /*5430*/  F2FP.BF16.F32.PACK_AB R99, R113.reuse, R110 ;  /* 0x0000006e7163723e */ /* 0x040fe200000010ff */
[----:B------:R-:W-:Y:S01]  /*5440*/  FMUL.FTZ R113, R113, UR12 ;  /* 0x0000000c71717c20 */ /* 0x000fe20008410000 */
[----:B------:R-:W-:Y:S01]  /*5450*/  ISETP.GE.U32.AND.EX P0, PT, R149, 0x1000000, PT, P0 ;  /* 0x010000009500780c */ /* 0x000fe20003f06100 */
[----:B------:R-:W-:Y:S01]  /*5460*/  FMUL.FTZ R110, R109, UR22 ;  /* 0x000000166d6e7c20 */ /* 0x000fe20008410000 */
[----:B------:R-:W-:Y:S01]  /*5470*/  FMUL.FTZ R109, R98, UR12 ;  /* 0x0000000c626d7c20 */ /* 0x000fe20008410000 */
[----:B------:R-:W-:Y:S01]  /*5480*/  FMUL.FTZ R113, R113, UR22 ;  /* 0x0000001671717c20 */ /* 0x000fe20008410000 */
[C---:B------:R-:W-:Y:S01]  /*5490*/  F2FP.BF16.F32.PACK_AB R98, R97.reuse, R98 ;  /* 0x000000626162723e */ /* 0x040fe200000010ff */
[----:B------:R-:W-:Y:S01]  /*54a0*/  FMUL.FTZ R97, R97, UR12 ;  /* 0x0000000c61617c20 */ /* 0x000fe20008410000 */
[----:B------:R-:W-:Y:S01]  /*54b0*/  FMUL.FTZ R109, R109, UR22 ;  /* 0x000000166d6d7c20 */ /* 0x000fe20008410000 */
[----:B------:R-:W-:-:S02]  /*54c0*/  FSEL R110, R110, RZ, P5 ;  /* 0x000000ff6e6e7208 */ /* 0x000fc40002800000 */
[----:B------:R-:W-:Y:S01]  /*54d0*/  FSEL R111, R113, RZ, P0 ;  /* 0x000000ff716f7208 */ /* 0x000fe20000000000 */
[----:B------:R-:W-:Y:S01]  /*54e0*/  FMUL.FTZ R97, R97, UR22 ;  /* 0x0000001661617c20 */ /* 0x000fe20008410000 */
[C---:B------:R-:W-:Y:S02]  /*54f0*/  LOP3.LUT P1, RZ, R149.reuse, 0xff, RZ, 0xc0, !PT ;  /* 0x000000ff95ff7812 */ /* 0x040fe4000782c0ff */
[----:B------:R-:W-:Y:S02]  /*5500*/  LOP3.LUT P0, RZ, R149, 0xff00, RZ, 0xc0, !PT ;  /* 0x0000ff0095ff7812 */ /* 0x000fe4000780c0ff */
[----:B------:R-:W-:Y:S02]  /*5510*/  F2FP.BF16.F32.PACK_AB R111, R111, R110 ;  /* 0x0000006e6f6f723e */ /* 0x000fe400000010ff */
[----:B------:R-:W-:Y:S01]  /*5520*/  FSEL R110, R109, RZ, P1 ;  /* 0x000000ff6d6e7208 */ /* 0x000fe20000800000 */
[--C-:B------:R-:W-:Y:S01]  /*5530*/  FFMA.FTZ R109, R5, UR4, R112.reuse ;  /* 0x00000004056d7c23 */ /* 0x100fe20008010070 */
[----:B------:R-:W-:Y:S01]  /*5540*/  FSEL R113, R97, RZ, P0 ;  /* 0x000000ff61717208 */ /* 0x000fe20000000000 */
[----:B------:R-:W-:Y:S01]  /*5550*/  FFMA.FTZ R97, R3, UR4, R112 ;  /* 0x0000000403617c23 */ /* 0x000fe20008010070 */
[----:B------:R-:W-:Y:S01]  /*5560*/  SHF.L.U32 R114, R105, 0x10, RZ ;  /* 0x0000001069727819 */ /* 0x000fe200000006ff */
[----:B------:R-:W-:Y:S01]  /*5570*/  FADD.FTZ R109, R4, -R109 ;  /* 0x8000006d046d7221 */ /* 0x000fe20000010000 */
[----:B------:R-:W-:Y:S01]  /*5580*/  SHF.L.U32 R112, R104, 0x10, RZ ;  /* 0x0000001068707819 */ /* 0x000fe200000006ff */
[----:B------:R-:W-:Y:S01]  /*5590*/  FADD.FTZ R97, R2, -R97 ;  /* 0x8000006102617221 */ /* 0x000fe20000010000 */
[----:B------:R-:W-:Y:S01]  /*55a0*/  F2FP.BF16.F32.PACK_AB R110, R113, R110 ;  /* 0x0000006e716e723e */ /* 0x000fe200000010ff */
[----:B------:R-:W-:Y:S01]  /*55b0*/  FFMA.FTZ R155, R109, UR23, R114 ;  /* 0x000000176d9b7c23 */ /* 0x000fe20008010072 */
[----:B------:R-:W-:Y:S01]  /*55c0*/  LOP3.LUT P6, RZ, R148, 0xff000000, RZ, 0xc0, !PT ;  /* 0xff00000094ff7812 */ /* 0x000fe200078cc0ff */
[----:B------:R-:W-:Y:S01]  /*55d0*/  FFMA.FTZ R109, R97, UR23, R112 ;  /* 0x00000017616d7c23 */ /* 0x000fe20008010070 */
[----:B------:R-:W0:Y:S01]  /*55e0*/  LDC.64 R114, c[0x0][0x478] ;  /* 0x00011e00ff727b82 */ /* 0x000e220000000a00 */
[----:B------:R-:W-:Y:S01]  /*55f0*/  FMUL.FTZ R156, R155, UR12 ;  /* 0x0000000c9b9c7c20 */ /* 0x000fe20008410000 */
[C---:B------:R-:W-:Y:S01]  /*5600*/  F2FP.BF16.F32.PACK_AB R97, R96.reuse, R155 ;  /* 0x0000009b6061723e */ /* 0x040fe200000010ff */
[----:B------:R-:W-:Y:S01]  /*5610*/  FMUL.FTZ R155, R96, UR12 ;  /* 0x0000000c609b7c20 */ /* 0x000fe20008410000 */
[C---:B------:R-:W-:Y:S01]  /*5620*/  F2FP.BF16.F32.PACK_AB R96, R108.reuse, R109 ;  /* 0x0000006d6c60723e */ /* 0x040fe200000010ff */
[----:B------:R-:W-:Y:S01]  /*5630*/  FMUL.FTZ R154, R109, UR12 ;  /* 0x0000000c6d9a7c20 */ /* 0x000fe20008410000 */
[----:B------:R-:W-:Y:S01]  /*5640*/  FMUL.FTZ R108, R108, UR12 ;  /* 0x0000000c6c6c7c20 */ /* 0x000fe20008410000 */
[----:B------:R-:W-:Y:S01]  /*5650*/  FMUL.FTZ R155, R155, UR22 ;  /* 0x000000169b9b7c20 */ /* 0x000fe20008410000 */
[----:B------:R-:W1:Y:S01]  /*5660*/  LDC.64 R112, c[0x0][0x468] ;  /* 0x00011a00ff707b82 */ /* 0x000e620000000a00 */
        /* <DEDUP_REMOVED lines=9> */
[----:B------:R-:W-:Y:S01]  /*5700*/  FSEL R155, R109, RZ, P1 ;  /* 0x000000ff6d9b7208 */ /* 0x000fe20000800000 */
[----:B0-----:R-:W-:Y:S01]  /*5710*/  IMAD.WIDE.U32 R114, R17, 0x10, R114 ;  /* 0x0000001011727825 */ /* 0x001fe200078e0072 */
[----:B------:R-:W-:-:S02]  /*5720*/  F2FP.BF16.F32.PACK_AB R109, R157, R156 ;  /* 0x0000009c9d6d723e */ /* 0x000fc400000010ff */
[----:B------:R-:W-:Y:S02]  /*5730*/  F2FP.BF16.F32.PACK_AB R108, R155, R108 ;  /* 0x0000006c9b6c723e */ /* 0x000fe400000010ff */
[----:B------:R2:W-:Y:S01]  /*5740*/  STG.E.128 desc[UR14][R114.64], R96 ;  /* 0x0000006072007986 */ /* 0x0005e2000c101d0e */
[----:B-1----:R-:W-:-:S05]  /*5750*/  IMAD.WIDE.U32 R112, R17, 0x10, R112 ;  /* 0x0000001011707825 */ /* 0x002fca00078e0070 */
[----:B------:R2:W-:Y:S02]  /*5760*/  STG.E.128 desc[UR14][R112.64], R108 ;  /* 0x0000006c70007986 */ /* 0x0005e4000c101d0e */
.L_x_2425:
[----:B------:R-:W-:Y:S05]  /*5770*/  BSYNC.RECONVERGENT B0 ;  /* 0x0000000000007941 */ /* 0x000fea0003800200 */
.L_x_2415:
[----:B------:R-:W-:Y:S02]  /*5780*/  UIADD3 UR7, UPT, UPT, UR7, UR24, URZ ;  /* 0x0000001807077290 */ /* 0x000fe4000fffe0ff */
[----:B------:R-:W-:Y:S02]  /*5790*/  UPLOP3.LUT UP2, UPT, UPT, UPT, UP2, 0x40, 0x4 ;  /* 0x000000000004789c */ /* 0x000fe40003f4e820 */
[----:B------:R-:W-:-:S09]  /*57a0*/  UISETP.GE.AND UP1, UPT, UR7, UR25, UPT ;  /* 0x000000190700728c */ /* 0x000fd2000bf26270 */
[----:B------:R-:W-:Y:S05]  /*57b0*/  BRA.U !UP1, `(.L_x_2437) ;  /* 0xffffffad097c7547 */ /* 0x000fea000b83ffff */
.L_x_2406:
        /* <DEDUP_REMOVED lines=32> */
.L_x_2438:
        /* <DEDUP_REMOVED lines=12> */
.L_x_10702:


//--------------------- .text._ZN10layer_norm13ln_bwd_kernelINS_13Kernel_traitsIf13__nv_bfloat16S2_S2_fjLj3072ELj1ELj1ELj4ELj16ENS_18Kernel_traits_baseILj3072EfS2_S2_S2_fjLj128EEEEELb1ELb0ELb0ELb1EEEvNS_9BwdParamsE --------------------------
	.section	.text._ZN10layer_norm13ln_bwd_kernelINS_13Kernel_traitsIf13__nv_bfloat16S2_S2_fjLj3072ELj1ELj1ELj4ELj16ENS_18Kernel_traits_baseILj3072EfS2_S2_S2_fjLj128EEEEELb1ELb0ELb0ELb1EEEvNS_9BwdParamsE,"ax",@progbits
	.align	128
        .global         _ZN10layer_norm13ln_bwd_kernelINS_13Kernel_traitsIf13__nv_bfloat16S2_S2_fjLj3072ELj1ELj1ELj4ELj16ENS_18Kernel_traits_baseILj3072EfS2_S2_S2_fjLj128EEEEELb1ELb0ELb0ELb1EEEvNS_9BwdParamsE
        .type           _ZN10layer_norm13ln_bwd_kernelINS_13Kernel_traitsIf13__nv_bfloat16S2_S2_fjLj3072ELj1ELj1ELj4ELj16ENS_18Kernel_traits_baseILj3072EfS2_S2_S2_fjLj128EEEEELb1ELb0ELb0ELb1EEEvNS_9BwdParamsE,@function
        .size           _ZN10layer_norm13ln_bwd_kernelINS_13Kernel_traitsIf13__nv_bfloat16S2_S2_fjLj3072ELj1ELj1ELj4ELj16ENS_18Kernel_traits_baseILj3072EfS2_S2_S2_fjLj128EEEEELb1ELb0ELb0ELb1EEEvNS_9BwdParamsE,(.L_x_10703 - _ZN10layer_norm13ln_bwd_kernelINS_13Kernel_traitsIf13__nv_bfloat16S2_S2_fjLj3072ELj1ELj1ELj4ELj16ENS_18Kernel_traits_baseILj3072EfS2_S2_S2_fjLj128EEEEELb1ELb0ELb0ELb1EEEvNS_9BwdParamsE)
        .other          _ZN10layer_norm13ln_bwd_kernelINS_13Kernel_traitsIf13__nv_bfloat16S2_S2_fjLj3072ELj1ELj1ELj4ELj16ENS_18Kernel_traits_baseILj3072EfS2_S2_S2_fjLj128EEEEELb1ELb0ELb0ELb1EEEvNS_9BwdParamsE,@"STO_CUDA_ENTRY STV_DEFAULT"
_ZN10layer_norm13ln_bwd_kernelINS_13Kernel_traitsIf13__nv_bfloat16S2_S2_fjLj3072ELj1ELj1ELj4ELj16ENS_18Kernel_traits_baseILj3072EfS2_S2_S2_fjLj128EEEEELb1ELb0ELb0ELb1EEEvNS_9BwdParamsE:
.text._ZN10layer_norm13ln_bwd_kernelINS_13Kernel_traitsIf13__nv_bfloat16S2_S2_fjLj3072ELj1ELj1ELj4ELj16ENS_18Kernel_traits_baseILj3072EfS2_S2_S2_fjLj128EEEEELb1ELb0ELb0ELb1EEEvNS_9BwdParamsE:
        /* <DEDUP_REMOVED lines=33> */
[----:B------:R-:W-:Y:S02]  /*0210*/  PLOP3.LUT P2, PT, PT, PT, PT, 0x8, 0x80 ;  /* 0x000000000080781c */ /* 0x000fe40003f4e170 */
[----:B------:R-:W-:-:S02]  /*0220*/  CS2R R6, SRZ ;  /* 0x0000000000067805 */ /* 0x000fc4000001ff00 */
[----:B------:R-:W-:Y:S02]  /*0230*/  MOV R114, UR5 ;  /* 0x0000000500727c02 */ /* 0x000fe40008000f00 */
        /* <DEDUP_REMOVED lines=27> */
[----:B------:R-:W-:Y:S01]  /*03f0*/  CS2R R96, SRZ ;  /* 0x0000000000607805 */ /* 0x000fe2000001ff00 */
[----:B------:R-:W0:Y:S01]  /*0400*/  LDCU UR4, c[0x0][0x408] ;  /* 0x00008100ff0477ac */ /* 0x000e220008000800 */
[----:B------:R-:W5:Y:S01]  /*0410*/  LDG.E.128 R36, desc[UR6][R4.64+0x1010] ;  /* 0x0010100604247981 */ /* 0x000f62000c1e1d00 */
[----:B------:R-:W1:Y:S03]  /*0420*/  LDCU UR9, c[0x0][0x388] ;  /* 0x00007100ff0977ac */ /* 0x000e660008000800 */
[----:B------:R-:W5:Y:S01]  /*0430*/  LDG.E.128 R32, desc[UR6][R4.64+0x2000] ;  /* 0x0020000604207981 */ /* 0x000f62000c1e1d00 */
[----:B------:R-:W2:Y:S03]  /*0440*/  LDCU.U8 UR8, c[0x0][0x410] ;  /* 0x00008200ff0877ac */ /* 0x000ea60008000000 */
[----:B------:R3:W5:Y:S01]  /*0450*/  LDG.E.128 R28, desc[UR6][R4.64+0x2010] ;  /* 0x00201006041c7981 */ /* 0x000762000c1e1d00 */
[----:B------:R-:W4:Y:S01]  /*0460*/  LDCU UR12, c[0x0][0x400] ;  /* 0x00008000ff0c77ac */ /* 0x000f220008000800 */
[----:B------:R-:W0:Y:S01]  /*0470*/  LDCU.64 UR14, c[0x0][0x478] ;  /* 0x00008f00ff0e77ac */ /* 0x000e220008000a00 */
[----:B---3--:R-:W-:Y:S01]  /*0480*/  CS2R R4, SRZ ;  /* 0x0000000000047805 */ /* 0x008fe2000001ff00 */
[----:B-1----:R-:W3:Y:S06]  /*0490*/  LDCU.64 UR10, c[0x0][0x438] ;  /* 0x00008700ff0a77ac */ /* 0x002eec0008000a00 */
.L_x_2449:
[----:B------:R-:W1:Y:S01]  /*04a0*/  S2R R0, SR_TID.X ;  /* 0x0000000000007919 */ /* 0x000e620000002100 */
[----:B------:R-:W2:Y:S01]  /*04b0*/  LDC.64 R84, c[0x0][0x3a8] ;  /* 0x0000ea00ff547b82 */ /* 0x000ea20000000a00 */
[----:B------:R-:W-:-:S05]  /*04c0*/  IMAD R68, R114, UR9, RZ ;  /* 0x0000000972447c24 */ /* 0x000fca000f8e02ff */
[----:B------:R-:W-:Y:S02]  /*04d0*/  SHF.R.S32.HI R69, RZ, 0x1f, R68 ;  /* 0x0000001fff457819 */ /* 0x000fe40000011444 */
[----:B------:R-:W4:Y:S02]  /*04e0*/  LDC.64 R86, c[0x0][0x3c0] ;  /* 0x0000f000ff567b82 */ /* 0x000f240000000a00 */
[----:B------:R-:W-:-:S06]  /*04f0*/  LEA.HI R69, R69, R68, RZ, 0x3 ;  /* 0x0000004445457211 */ /* 0x000fcc00078f18ff */
[----:B------:R-:W0:Y:S08]  /*0500*/  LDC.64 R88, c[0x0][0x428] ;  /* 0x00010a00ff587b82 */ /* 0x000e300000000a00 */
[----:B------:R-:W3:Y:S01]  /*0510*/  LDC.64 R120, c[0x0][0x3c8] ;  /* 0x0000f200ff787b82 */ /* 0x000ee20000000a00 */
[----:B-1----:R-:W-:-:S04]  /*0520*/  LEA.HI.SX32 R118, R69, R0, 0x1d ;  /* 0x0000000045767211 */ /* 0x002fc800078feaff */
[C---:B------:R-:W-:Y:S01]  /*0530*/  IADD3 R117, PT, PT, R118.reuse, 0x80, RZ ;  /* 0x0000008076757810 */ /* 0x040fe20007ffe0ff */
[C---:B--2---:R-:W-:Y:S01]  /*0540*/  IMAD.WIDE.U32 R68, R118.reuse, 0x10, R84 ;  /* 0x0000001076447825 */ /* 0x044fe200078e0054 */
[----:B------:R-:W-:-:S03]  /*0550*/  IADD3 R115, PT, PT, R118, 0x100, RZ ;  /* 0x0000010076737810 */ /* 0x000fc60007ffe0ff */
[----:B------:R-:W-:Y:S02]  /*0560*/  IMAD.WIDE.U32 R76, R117, 0x10, R84 ;  /* 0x00000010754c7825 */ /* 0x000fe400078e0054 */
[----:B------:R-:W2:Y:S02]  /*0570*/  LDG.E.128 R68, desc[UR6][R68.64] ;  /* 0x0000000644447981 */ /* 0x000ea4000c1e1d00 */
[----:B----4-:R-:W-:Y:S02]  /*0580*/  IMAD.WIDE R124, R114, 0x4, R86 ;  /* 0x00000004727c7825 */ /* 0x010fe400078e0256 */
[----:B------:R-:W4:Y:S02]  /*0590*/  LDG.E.128 R76, desc[UR6][R76.64] ;  /* 0x000000064c4c7981 */ /* 0x000f24000c1e1d00 */
[----:B0-----:R-:W-:Y:S02]  /*05a0*/  IMAD.WIDE.U32 R72, R118, 0x10, R88 ;  /* 0x0000001076487825 */ /* 0x001fe400078e0058 */
[----:B------:R0:W4:Y:S02]  /*05b0*/  LDG.E R127, desc[UR6][R124.64] ;  /* 0x000000067c7f7981 */ /* 0x000124000c1e1900 */
[----:B------:R-:W-:-:S02]  /*05c0*/  IMAD.WIDE.U32 R84, R115, 0x10, R84 ;  /* 0x0000001073547825 */ /* 0x000fc400078e0054 */
[----:B------:R-:W4:Y:S02]  /*05d0*/  LDG.E.128 R72, desc[UR6][R72.64] ;  /* 0x0000000648487981 */ /* 0x000f24000c1e1d00 */
[----:B------:R-:W-:Y:S02]  /*05e0*/  IMAD.WIDE.U32 R80, R117, 0x10, R88 ;  /* 0x0000001075507825 */ /* 0x000fe400078e0058 */
[----:B------:R-:W4:Y:S02]  /*05f0*/  LDG.E.128 R84, desc[UR6][R84.64] ;  /* 0x0000000654547981 */ /* 0x000f24000c1e1d00 */
[----:B---3--:R-:W-:Y:S02]  /*0600*/  IMAD.WIDE R122, R114, 0x4, R120 ;  /* 0x00000004727a7825 */ /* 0x008fe400078e0278 */
[----:B------:R-:W3:Y:S04]  /*0610*/  LDG.E.128 R80, desc[UR6][R80.64] ;  /* 0x0000000650507981 */ /* 0x000ee8000c1e1d00 */
[----:B------:R1:W3:Y:S01]  /*0620*/  LDG.E R116, desc[UR6][R122.64] ;  /* 0x000000067a747981 */ /* 0x0002e2000c1e1900 */
[----:B------:R-:W-:-:S06]  /*0630*/  IMAD.WIDE.U32 R88, R115, 0x10, R88 ;  /* 0x0000001073587825 */ /* 0x000fcc00078e0058 */
[----:B------:R-:W3:Y:S01]  /*0640*/  LDG.E.128 R88, desc[UR6][R88.64] ;  /* 0x0000000658587981 */ /* 0x000ee2000c1e1d00 */
[----:B------:R-:W1:Y:S01]  /*0650*/  S2R R120, SR_CgaCtaId ;  /* 0x0000000000787919 */ /* 0x000e620000008800 */
[----:B------:R-:W-:Y:S02]  /*0660*/  LOP3.LUT P3, RZ, R0, 0x1f, RZ, 0xc0, !PT ;  /* 0x0000001f00ff7812 */ /* 0x000fe4000786c0ff */
[----:B------:R-:W-:Y:S02]  /*0670*/  PLOP3.LUT P0, PT, PT, PT, PT, 0x80, 0x8 ;  /* 0x000000000008781c */ /* 0x000fe40003f0f070 */
[----:B------:R-:W-:-:S09]  /*0680*/  MOV R119, 0x400 ;  /* 0x0000040000777802 */ /* 0x000fd20000000f00 */
[----:B------:R-:W-:Y:S02]  /*0690*/  @!P3 PLOP3.LUT P0, PT, P2, PT, PT, 0x80, 0x8 ;  /* 0x000000000008b81c */ /* 0x000fe4000170f070 */
[----:B0-----:R-:W-:Y:S02]  /*06a0*/  @!P3 SHF.R.U32.HI R124, RZ, 0x2, R0 ;  /* 0x00000002ff7cb819 */ /* 0x001fe40000011600 */
[----:B------:R-:W-:Y:S02]  /*06b0*/  ISETP.NE.AND P4, PT, RZ, UR8, PT ;  /* 0x00000008ff007c0c */ /* 0x000fe4000bf85270 */
        /* <DEDUP_REMOVED lines=8> */
[C---:B----4-:R-:W-:Y:S02]  /*0740*/  PRMT R69, R76.reuse, 0x7632, R69 ;  /* 0x000076324c457816 */ /* 0x050fe40000000045 */
[----:B------:R-:W-:Y:S02]  /*0750*/  SHF.L.U32 R130, R76, 0x10, RZ ;  /* 0x000000104c827819 */ /* 0x000fe400000006ff */
[----:B------:R-:W-:-:S02]  /*0760*/  SHF.L.U32 R76, R77, 0x10, RZ ;  /* 0x000000104d4c7819 */ /* 0x000fc400000006ff */
[----:B------:R-:W-:Y:S02]  /*0770*/  FSEL R127, R127, RZ, !P4 ;  /* 0x000000ff7f7f7208 */ /* 0x000fe40006000000 */
[C---:B------:R-:W-:Y:S02]  /*0780*/  PRMT R123, R71.reuse, 0x7632, R123 ;  /* 0x00007632477b7816 */ /* 0x040fe4000000007b */
        /* <DEDUP_REMOVED lines=8> */
[----:B------:R-:W-:Y:S01]  /*0810*/  SHF.L.U32 R134, R87, 0x10, RZ ;  /* 0x0000001057867819 */ /* 0x000fe200000006ff */
[----:B------:R-:W-:Y:S01]  /*0820*/  FADD.FTZ R87, -R127, R76 ;  /* 0x0000004c7f577221 */ /* 0x000fe20000010100 */
[----:B------:R-:W-:Y:S01]  /*0830*/  SHF.L.U32 R76, R71, 0x10, RZ ;  /* 0x00000010474c7819 */ /* 0x000fe200000006ff */
[----:B------:R-:W-:Y:S01]  /*0840*/  FADD.FTZ R161, -R127, R132 ;  /* 0x000000847fa17221 */ /* 0x000fe20000010100 */
[----:B------:R-:W-:-:S02]  /*0850*/  PRMT R122, R72, 0x7632, R122 ;  /* 0x00007632487a7816 */ /* 0x000fc4000000007a */
[----:B------:R-:W-:Y:S02]  /*0860*/  SHF.L.U32 R153, R72, 0x10, RZ ;  /* 0x0000001048997819 */ /* 0x000fe400000006ff */
[C---:B------:R-:W-:Y:S02]  /*0870*/  PRMT R72, R78.reuse, 0x7632, R72 ;  /* 0x000076324e487816 */ /* 0x040fe40000000048 */
[----:B------:R-:W-:Y:S01]  /*0880*/  SHF.L.U32 R78, R78, 0x10, RZ ;  /* 0x000000104e4e7819 */ /* 0x000fe200000006ff */
[----:B------:R-:W-:Y:S01]  /*0890*/  FADD.FTZ R145, -R127, R76 ;  /* 0x0000004c7f917221 */ /* 0x000fe20000010100 */
[C---:B------:R-:W-:Y:S02]  /*08a0*/  PRMT R131, R70.reuse, 0x7632, R131 ;  /* 0x0000763246837816 */ /* 0x040fe40000000083 */
[----:B------:R-:W-:Y:S01]  /*08b0*/  SHF.L.U32 R146, R70, 0x10, RZ ;  /* 0x0000001046927819 */ /* 0x000fe200000006ff */
[----:B---3--:R-:W-:Y:S01]  /*08c0*/  FMUL.FTZ R76, R116, R161 ;  /* 0x000000a1744c7220 */ /* 0x008fe20000410000 */
[----:B------:R-:W-:-:S02]  /*08d0*/  PRMT R70, R80, 0x7632, R70 ;  /* 0x0000763250467816 */ /* 0x000fc40000000046 */
[----:B------:R-:W-:Y:S02]  /*08e0*/  SHF.L.U32 R133, R80, 0x10, RZ ;  /* 0x0000001050857819 */ /* 0x000fe400000006ff */
[C---:B------:R-:W-:Y:S02]  /*08f0*/  PRMT R163, R83.reuse, 0x7632, R163 ;  /* 0x0000763253a37816 */ /* 0x040fe400000000a3 */
[----:B------:R-:W-:Y:S02]  /*0900*/  SHF.L.U32 R141, R83, 0x10, RZ ;  /* 0x00000010538d7819 */ /* 0x000fe400000006ff */
[----:B------:R-:W-:Y:S02]  /*0910*/  SHF.L.U32 R140, R129, 0x10, RZ ;  /* 0x00000010818c7819 */ /* 0x000fe400000006ff */
[C---:B------:R-:W-:Y:S02]  /*0920*/  PRMT R80, R82.reuse, 0x7632, R80 ;  /* 0x0000763252507816 */ /* 0x040fe40000000050 */
[----:B------:R-:W-:-:S02]  /*0930*/  SHF.L.U32 R139, R82, 0x10, RZ ;  /* 0x00000010528b7819 */ /* 0x000fc400000006ff */
[C---:B------:R-:W-:Y:S02]  /*0940*/  PRMT R83, R86.reuse, 0x7632, R83 ;  /* 0x0000763256537816 */ /* 0x040fe40000000053 */
[C---:B------:R-:W-:Y:S02]  /*0950*/  PRMT R82, R85.reuse, 0x7632, R82 ;  /* 0x0000763255527816 */ /* 0x040fe40000000052 */
[----:B------:R-:W-:Y:S01]  /*0960*/  SHF.L.U32 R136, R85, 0x10, RZ ;  /* 0x0000001055887819 */ /* 0x000fe200000006ff */
[C---:B------:R-:W-:Y:S01]  /*0970*/  FADD.FTZ R85, -R127.reuse, R78 ;  /* 0x0000004e7f557221 */ /* 0x040fe20000010100 */
[----:B------:R-:W-:Y:S01]  /*0980*/  SHF.L.U32 R86, R86, 0x10, RZ ;  /* 0x0000001056567819 */ /* 0x000fe200000006ff */
[C---:B------:R-:W-:Y:S01]  /*0990*/  FADD.FTZ R144, -R127.reuse, R144 ;  /* 0x000000907f907221 */ /* 0x040fe20000010100 */
[----:B------:R-:W-:Y:S01]  /*09a0*/  PRMT R125, R68, 0x7632, R125 ;  /* 0x00007632447d7816 */ /* 0x000fe2000000007d */
[----:B------:R-:W-:Y:S01]  /*09b0*/  FADD.FTZ R155, -R127, R140 ;  /* 0x0000008c7f9b7221 */ /* 0x000fe20000010100 */
[----:B------:R-:W-:Y:S01]  /*09c0*/  SHF.L.U32 R78, R75, 0x10, RZ ;  /* 0x000000104b4e7819 */ /* 0x000fe200000006ff */
[----:B------:R-:W-:Y:S01]  /*09d0*/  FADD.FTZ R112, R153, R112 ;  /* 0x0000007099707221 */ /* 0x000fe20000010000 */
[----:B------:R-:W-:Y:S01]  /*09e0*/  SHF.L.U32 R122, R122, 0x10, RZ ;  /* 0x000000107a7a7819 */ /* 0x000fe200000006ff */
[-C--:B------:R-:W-:Y:S01]  /*09f0*/  FFMA.FTZ R113, R76, R153.reuse, R113 ;  /* 0x000000994c717223 */ /* 0x080fe20000010071 */
[----:B-----5:R-:W-:Y:S01]  /*0a00*/  FMUL.FTZ R153, R48, R153 ;  /* 0x0000009930997220 */ /* 0x020fe20000410000 */
[----:B------:R-:W-:Y:S01]  /*0a10*/  FADD.FTZ R71, -R127, R86 ;  /* 0x000000567f477221 */ /* 0x000fe20000010100 */
[----:B------:R-:W-:Y:S01]  /*0a20*/  SHF.L.U32 R147, R73, 0x10, RZ ;  /* 0x0000001049937819 */ /* 0x000fe200000006ff */
[----:B------:R-:W-:Y:S01]  /*0a30*/  FADD.FTZ R165, -R127, R152 ;  /* 0x000000987fa57221 */ /* 0x000fe20000010100 */
[----:B------:R-:W-:Y:S01]  /*0a40*/  SHF.L.U32 R138, R125, 0x10, RZ ;  /* 0x000000107d8a7819 */ /* 0x000fe200000006ff */
[C---:B------:R-:W-:Y:S01]  /*0a50*/  FMUL.FTZ R144, R116.reuse, R144 ;  /* 0x0000009074907220 */ /* 0x040fe20000410000 */
[----:B------:R-:W-:Y:S01]  /*0a60*/  SHF.L.U32 R86, R83, 0x10, RZ ;  /* 0x0000001053567819 */ /* 0x000fe200000006ff */
[----:B------:R-:W-:Y:S01]  /*0a70*/  FADD.FTZ R83, -R127, R78 ;  /* 0x0000004e7f537221 */ /* 0x000fe20000010100 */
[----:B------:R-:W-:Y:S01]  /*0a80*/  PRMT R128, R73, 0x7632, R128 ;  /* 0x0000763249807816 */ /* 0x000fe20000000080 */
[----:B------:R-:W-:Y:S01]  /*0a90*/  FMUL.FTZ R152, R116, R155 ;  /* 0x0000009b74987220 */ /* 0x000fe20000410000 */
[----:B------:R-:W-:Y:S01]  /*0aa0*/  FMUL.FTZ R155, R49, R122 ;  /* 0x0000007a319b7220 */ /* 0x000fe20000410000 */
[----:B------:R-:W-:Y:S01]  /*0ab0*/  FADD.FTZ R78, RZ, R153 ;  /* 0x00000099ff4e7221 */ /* 0x000fe20000010000 */
[----:B------:R-:W-:Y:S01]  /*0ac0*/  SHF.L.U32 R150, R123, 0x10, RZ ;  /* 0x000000107b967819 */ /* 0x000fe200000006ff */
[C---:B------:R-:W-:Y:S01]  /*0ad0*/  FADD.FTZ R146, -R127.reuse, R146 ;  /* 0x000000927f927221 */ /* 0x040fe20000010100 */
[----:B------:R-:W-:Y:S01]  /*0ae0*/  FADD.FTZ R157, -R127, R138 ;  /* 0x0000008a7f9d7221 */ /* 0x000fe20000010100 */
[----:B------:R-:W-:Y:S01]  /*0af0*/  SHF.L.U32 R128, R128, 0x10, RZ ;  /* 0x0000001080807819 */ /* 0x000fe200000006ff */
[----:B------:R-:W-:Y:S01]  /*0b00*/  FADD.FTZ R108, R147, R108 ;  /* 0x0000006c936c7221 */ /* 0x000fe20000010000 */
[-C--:B------:R-:W-:Y:S01]  /*0b10*/  FFMA.FTZ R109, R144, R147.reuse, R109 ;  /* 0x00000093906d7223 */ /* 0x080fe2000001006d */
[----:B------:R-:W-:Y:S01]  /*0b20*/  FMUL.FTZ R147, R50, R147 ;  /* 0x0000009332937220 */ /* 0x000fe20000410000 */
[----:B------:R-:W-:Y:S01]  /*0b30*/  FADD.FTZ R78, R155, R78 ;  /* 0x0000004e9b4e7221 */ /* 0x000fe20000010000 */
[----:B------:R-:W-:Y:S01]  /*0b40*/  SHF.L.U32 R149, R74, 0x10, RZ ;  /* 0x000000104a957819 */ /* 0x000fe200000006ff */
[----:B------:R-:W-:Y:S01]  /*0b50*/  FADD.FTZ R137, -R127, R150 ;  /* 0x000000967f897221 */ /* 0x000fe20000010100 */
[----:B------:R-:W-:Y:S01]  /*0b60*/  SHF.L.U32 R142, R131, 0x10, RZ ;  /* 0x00000010838e7819 */ /* 0x000fe200000006ff */
[----:B------:R-:W-:Y:S01]  /*0b70*/  FMUL.FTZ R146, R116, R146 ;  /* 0x0000009274927220 */ /* 0x000fe20000410000 */
[----:B------:R-:W-:Y:S01]  /*0b80*/  PRMT R126, R74, 0x7632, R126 ;  /* 0x000076324a7e7816 */ /* 0x000fe2000000007e */
[----:B------:R-:W-:Y:S01]  /*0b90*/  FMUL.FTZ R150, R116, R157 ;  /* 0x0000009d74967220 */ /* 0x000fe20000410000 */
[----:B------:R-:W-:Y:S01]  /*0ba0*/  FMUL.FTZ R157, R51, R128 ;  /* 0x00000080339d7220 */ /* 0x000fe20000410000 */
[----:B------:R-:W-:Y:S01]  /*0bb0*/  FADD.FTZ R78, R147, R78 ;  /* 0x0000004e934e7221 */ /* 0x000fe20000010000 */
[C---:B------:R-:W-:Y:S01]  /*0bc0*/  FADD.FTZ R148, -R127.reuse, R148 ;  /* 0x000000947f947221 */ /* 0x040fe20000010100 */
[----:B------:R-:W-:Y:S01]  /*0bd0*/  FADD.FTZ R159, -R127, R142 ;  /* 0x0000008e7f9f7221 */ /* 0x000fe20000010100 */
[----:B------:R-:W-:Y:S01]  /*0be0*/  SHF.L.U32 R126, R126, 0x10, RZ ;  /* 0x000000107e7e7819 */ /* 0x000fe200000006ff */
[----:B------:R-:W-:Y:S01]  /*0bf0*/  FADD.FTZ R104, R149, R104 ;  /* 0x0000006895687221 */ /* 0x000fe20000010000 */
[-C--:B------:R-:W-:Y:S01]  /*0c00*/  FFMA.FTZ R105, R146, R149.reuse, R105 ;  /* 0x0000009592697223 */ /* 0x080fe20000010069 */
[----:B------:R-:W-:Y:S01]  /*0c10*/  FMUL.FTZ R149, R44, R149 ;  /* 0x000000952c957220 */ /* 0x000fe20000410000 */
[----:B------:R-:W-:Y:S01]  /*0c20*/  FADD.FTZ R78, R157, R78 ;  /* 0x0000004e9d4e7221 */ /* 0x000fe20000010000 */
[C---:B------:R-:W-:Y:S01]  /*0c30*/  PRMT R68, R81.reuse, 0x7632, R68 ;  /* 0x0000763251447816 */ /* 0x040fe20000000044 */
[C---:B------:R-:W-:Y:S01]  /*0c40*/  FMUL.FTZ R148, R116.reuse, R148 ;  /* 0x0000009474947220 */ /* 0x040fe20000410000 */
[----:B------:R-:W-:Y:S01]  /*0c50*/  SHF.L.U32 R135, R81, 0x10, RZ ;  /* 0x0000001051877819 */ /* 0x000fe200000006ff */
[----:B------:R-:W-:Y:S01]  /*0c60*/  FMUL.FTZ R154, R116, R159 ;  /* 0x0000009f749a7220 */ /* 0x000fe20000410000 */
[----:B------:R-:W-:Y:S01]  /*0c70*/  FADD.FTZ R81, -R127, R130 ;  /* 0x000000827f517221 */ /* 0x000fe20000010100 */
[----:B------:R-:W-:Y:S01]  /*0c80*/  FMUL.FTZ R159, R45, R126 ;  /* 0x0000007e2d9f7220 */ /* 0x000fe20000410000 */
[----:B------:R-:W-:Y:S01]  /*0c90*/  FADD.FTZ R78, R149, R78 ;  /* 0x0000004e954e7221 */ /* 0x000fe20000010000 */
[----:B------:R-:W-:Y:S01]  /*0ca0*/  SHF.L.U32 R130, R69, 0x10, RZ ;  /* 0x0000001045827819 */ /* 0x000fe200000006ff */
[----:B------:R-:W-:Y:S01]  /*0cb0*/  FADD.FTZ R100, R151, R100 ;  /* 0x0000006497647221 */ /* 0x000fe20000010000 */
[----:B------:R-:W-:Y:S01]  /*0cc0*/  SHF.L.U32 R74, R79, 0x10, RZ ;  /* 0x000000104f4a7819 */ /* 0x000fe200000006ff */
[-C--:B------:R-:W-:Y:S01]  /*0cd0*/  FFMA.FTZ R101, R148, R151.reuse, R101 ;  /* 0x0000009794657223 */ /* 0x080fe20000010065 */
[----:B------:R-:W-:Y:S01]  /*0ce0*/  SHF.L.U32 R124, R124, 0x10, RZ ;  /* 0x000000107c7c7819 */ /* 0x000fe200000006ff */
[----:B------:R-:W-:Y:S01]  /*0cf0*/  FMUL.FTZ R151, R46, R151 ;  /* 0x000000972e977220 */ /* 0x000fe20000410000 */
[----:B------:R-:W-:Y:S01]  /*0d00*/  FADD.FTZ R78, R159, R78 ;  /* 0x0000004e9f4e7221 */ /* 0x000fe20000010000 */
[----:B------:R-:W-:Y:S01]  /*0d10*/  PRMT R73, R79, 0x7632, R73 ;  /* 0x000076324f497816 */ /* 0x000fe20000000049 */
[C---:B------:R-:W-:Y:S01]  /*0d20*/  FADD.FTZ R143, -R127.reuse, R130 ;  /* 0x000000827f8f7221 */ /* 0x040fe20000010100 */
[----:B------:R-:W-:Y:S01]  /*0d30*/  SHF.L.U32 R82, R82, 0x10, RZ ;  /* 0x0000001052527819 */ /* 0x000fe200000006ff */
[C---:B------:R-:W-:Y:S01]  /*0d40*/  FMUL.FTZ R130, R116.reuse, R81 ;  /* 0x0000005174827220 */ /* 0x040fe20000410000 */
[----:B------:R-:W-:Y:S01]  /*0d50*/  FMUL.FTZ R132, R116, R87 ;  /* 0x0000005774847220 */ /* 0x000fe20000410000 */
[----:B------:R-:W-:Y:S01]  /*0d60*/  FADD.FTZ R77, -R127, R74 ;  /* 0x0000004a7f4d7221 */ /* 0x000fe20000010100 */
[----:B------:R-:W-:Y:S01]  /*0d70*/  FMUL.FTZ R161, R47, R124 ;  /* 0x0000007c2fa17220 */ /* 0x000fe20000410000 */
[----:B------:R-:W-:Y:S01]  /*0d80*/  FFMA.FTZ R87, R76, R153, RZ ;  /* 0x000000994c577223 */ /* 0x000fe200000100ff */
[----:B------:R-:W-:Y:S01]  /*0d90*/  FADD.FTZ R78, R151, R78 ;  /* 0x0000004e974e7221 */ /* 0x000fe20000010000 */
[----:B------:R-:W-:Y:S01]  /*0da0*/  SHF.L.U32 R74, R73, 0x10, RZ ;  /* 0x00000010494a7819 */ /* 0x000fe200000006ff */
[----:B------:R-:W-:Y:S01]  /*0db0*/  FADD.FTZ R123, -R127, R82 ;  /* 0x000000527f7b7221 */ /* 0x000fe20000010100 */
[----:B------:R-:W-:Y:S01]  /*0dc0*/  SHF.L.U32 R82, R70, 0x10, RZ ;  /* 0x0000001046527819 */ /* 0x000fe200000006ff */
[----:B------:R-:W-:Y:S01]  /*0dd0*/  FADD.FTZ R17, R133, R17 ;  /* 0x0000001185117221 */ /* 0x000fe20000010000 */
[-C--:B------:R-:W-:Y:S01]  /*0de0*/  FFMA.FTZ R97, R130, R133.reuse, R97 ;  /* 0x0000008582617223 */ /* 0x080fe20000010061 */
[----:B------:R-:W-:Y:S01]  /*0df0*/  FMUL.FTZ R133, R40, R133 ;  /* 0x0000008528857220 */ /* 0x000fe20000410000 */
[----:B------:R-:W-:Y:S01]  /*0e00*/  FFMA.FTZ R87, R150, R155, R87 ;  /* 0x0000009b96577223 */ /* 0x000fe20000010057 */
[----:B------:R-:W-:Y:S01]  /*0e10*/  FADD.FTZ R78, R161, R78 ;  /* 0x0000004ea14e7221 */ /* 0x000fe20000010000 */
[C---:B------:R-:W-:Y:S01]  /*0e20*/  FADD.FTZ R129, -R127.reuse, R74 ;  /* 0x0000004a7f817221 */ /* 0x040fe20000010100 */
[----:B------:R-:W-:Y:S01]  /*0e30*/  FADD.FTZ R69, -R127, R134 ;  /* 0x000000867f457221 */ /* 0x000fe20000010100 */
[----:B------:R-:W-:Y:S01]  /*0e40*/  PRMT R162, R89, 0x7632, R162 ;  /* 0x0000763259a27816 */ /* 0x000fe200000000a2 */
[----:B------:R-:W-:Y:S01]  /*0e50*/  FMUL.FTZ R134, R41, R82 ;  /* 0x0000005229867220 */ /* 0x000fe20000410000 */
[----:B------:R-:W-:Y:S01]  /*0e60*/  SHF.L.U32 R74, R89, 0x10, RZ ;  /* 0x00000010594a7819 */ /* 0x000fe200000006ff */
        /* <DEDUP_REMOVED lines=8> */
[----:B------:R-:W-:Y:S01]  /*0ef0*/  FADD.FTZ R79, -R127, R136 ;  /* 0x000000887f4f7221 */ /* 0x000fe20000010100 */
        /* <DEDUP_REMOVED lines=11> */
[----:B------:R-:W-:Y:S01]  /*0fb0*/  FMUL.FTZ R138, R116, R77 ;  /* 0x0000004d748a7220 */ /* 0x000fe20000410000 */
[----:B------:R-:W-:Y:S01]  /*0fc0*/  FMUL.FTZ R140, R37, R80 ;  /* 0x00000050258c7220 */ /* 0x000fe20000410000 */
[----:B------:R-:W-:Y:S01]  /*0fd0*/  FFMA.FTZ R87, R148, R151, R87 ;  /* 0x0000009794577223 */ /* 0x000fe20000010057 */
[----:B------:R-:W-:Y:S01]  /*0fe0*/  FADD.FTZ R77, R139, R68 ;  /* 0x000000448b4d7221 */ /* 0x000fe20000010000 */
[----:B------:R-:W-:Y:S01]  /*0ff0*/  SHF.L.U32 R72, R72, 0x10, RZ ;  /* 0x0000001048487819 */ /* 0x000fe200000006ff */
[----:B------:R-:W-:Y:S01]  /*1000*/  FADD.FTZ R11, R141, R11 ;  /* 0x0000000b8d0b7221 */ /* 0x000fe20000010000 */
[----:B------:R-:W-:Y:S01]  /*1010*/  SHF.L.U32 R163, R163, 0x10, RZ ;  /* 0x00000010a3a37819 */ /* 0x000fe200000006ff */
[-C--:B------:R-:W-:Y:S01]  /*1020*/  FFMA.FTZ R27, R138, R141.reuse, R27 ;  /* 0x0000008d8a1b7223 */ /* 0x080fe2000001001b */
[----:B------:R-:W-:Y:S01]  /*1030*/  FMUL.FTZ R141, R38, R141 ;  /* 0x0000008d268d7220 */ /* 0x000fe20000410000 */
[----:B------:R-:W-:Y:S01]  /*1040*/  FFMA.FTZ R87, R156, R161, R87 ;  /* 0x000000a19c577223 */ /* 0x000fe20000010057 */
[----:B------:R-:W-:Y:S01]  /*1050*/  FADD.FTZ R70, R140, R77 ;  /* 0x0000004d8c467221 */ /* 0x000fe20000010000 */
[--C-:B------:R-:W-:Y:S01]  /*1060*/  FADD.FTZ R131, -R127, R72.reuse ;  /* 0x000000487f837221 */ /* 0x100fe20000010100 */
[----:B------:R-:W-:Y:S01]  /*1070*/  PRMT R72, R88, 0x7632, R72 ;  /* 0x0000763258487816 */ /* 0x000fe20000000048 */
[----:B------:R-:W-:Y:S01]  /*1080*/  FMUL.FTZ R143, R116, R143 ;  /* 0x0000008f748f7220 */ /* 0x000fe20000410000 */
[----:B------:R-:W-:Y:S01]  /*1090*/  SHF.L.U32 R73, R88, 0x10, RZ ;  /* 0x0000001058497819 */ /* 0x000fe200000006ff */
[----:B------:R-:W-:Y:S01]  /*10a0*/  FFMA.FTZ R68, R130, R133, R87 ;  /* 0x0000008582447223 */ /* 0x000fe20000010057 */
[----:B------:R-:W-:Y:S01]  /*10b0*/  FADD.FTZ R77, R141, R70 ;  /* 0x000000468d4d7221 */ /* 0x000fe20000010000 */
[----:B------:R-:W-:Y:S01]  /*10c0*/  FMUL.FTZ R142, R39, R163 ;  /* 0x000000a3278e7220 */ /* 0x000fe20000410000 */
[----:B------:R-:W-:Y:S01]  /*10d0*/  SHF.L.U32 R84, R84, 0x10, RZ ;  /* 0x0000001054547819 */ /* 0x000fe200000006ff */
[----:B------:R-:W-:Y:S01]  /*10e0*/  FFMA.FTZ R85, R143, R134, R68 ;  /* 0x000000868f557223 */ /* 0x000fe20000010044 */
[----:B------:R-:W-:Y:S01]  /*10f0*/  SHF.L.U32 R72, R72, 0x10, RZ ;  /* 0x0000001048487819 */ /* 0x000fe200000006ff */
[----:B------:R-:W-:Y:S01]  /*1100*/  FADD.FTZ R70, R142, R77 ;  /* 0x0000004d8e467221 */ /* 0x000fe20000010000 */
[----:B------:R-:W-:Y:S01]  /*1110*/  FMUL.FTZ R77, R32, R73 ;  /* 0x00000049204d7220 */ /* 0x000fe20000410000 */
[C---:B------:R-:W-:Y:S01]  /*1120*/  FADD.FTZ R125, -R127.reuse, R86 ;  /* 0x000000567f7d7221 */ /* 0x040fe20000010100 */
[----:B------:R-:W-:Y:S01]  /*1130*/  FADD.FTZ R127, -R127, R84 ;  /* 0x000000547f7f7221 */ /* 0x000fe20000010100 */
[----:B------:R-:W-:Y:S01]  /*1140*/  FFMA.FTZ R68, R132, R135, R85 ;  /* 0x0000008784447223 */ /* 0x000fe20000010055 */
[----:B------:R-:W-:Y:S01]  /*1150*/  FMUL.FTZ R145, R116, R145 ;  /* 0x0000009174917220 */ /* 0x000fe20000410000 */
[----:B------:R-:W-:Y:S01]  /*1160*/  FADD.FTZ R85, R77, R70 ;  /* 0x000000464d557221 */ /* 0x000fe20000010000 */
[----:B------:R-:W-:Y:S01]  /*1170*/  FMUL.FTZ R84, R33, R72 ;  /* 0x0000004821547220 */ /* 0x000fe20000410000 */
[----:B------:R-:W-:Y:S01]  /*1180*/  SHF.L.U32 R162, R162, 0x10, RZ ;  /* 0x00000010a2a27819 */ /* 0x000fe200000006ff */
[----:B------:R-:W-:-:S02]  /*1190*/  FFMA.FTZ R87, R145, R137, R68 ;  /* 0x0000008991577223 */ /* 0x000fc40000010044 */
[----:B------:R-:W-:Y:S01]  /*11a0*/  FADD.FTZ R70, R85, R84 ;  /* 0x0000005455467221 */ /* 0x000fe20000010000 */
[----:B------:R-:W-:Y:S01]  /*11b0*/  FMUL.FTZ R85, R34, R74 ;  /* 0x0000004a22557220 */ /* 0x000fe20000410000 */
[----:B------:R-:W-:Y:S01]  /*11c0*/  FFMA.FTZ R68, R136, R139, R87 ;  /* 0x0000008b88447223 */ /* 0x000fe20000010057 */
[----:B------:R-:W-:Y:S01]  /*11d0*/  PRMT R158, R90, 0x7632, R158 ;  /* 0x000076325a9e7816 */ /* 0x000fe2000000009e */
[----:B------:R-:W-:Y:S01]  /*11e0*/  FMUL.FTZ R131, R116, R131 ;  /* 0x0000008374837220 */ /* 0x000fe20000410000 */
[----:B------:R-:W-:Y:S01]  /*11f0*/  SHF.L.U32 R75, R90, 0x10, RZ ;  /* 0x000000105a4b7819 */ /* 0x000fe200000006ff */
[----:B------:R-:W-:Y:S01]  /*1200*/  FADD.FTZ R87, R70, R85 ;  /* 0x0000005546577221 */ /* 0x000fe20000010000 */
[----:B------:R-:W-:Y:S01]  /*1210*/  FMUL.FTZ R86, R35, R162 ;  /* 0x000000a223567220 */ /* 0x000fe20000410000 */
[----:B------:R-:W-:Y:S01]  /*1220*/  SHF.L.U32 R158, R158, 0x10, RZ ;  /* 0x000000109e9e7819 */ /* 0x000fe200000006ff */
[----:B------:R-:W-:Y:S02]  /*1230*/  FFMA.FTZ R89, R131, R140, R68 ;  /* 0x0000008c83597223 */ /* 0x000fe40000010044 */
        /* <DEDUP_REMOVED lines=8> */
[----:B------:R-:W-:Y:S01]  /*12c0*/  FMUL.FTZ R90, R116, R165 ;  /* 0x000000a5745a7220 */ /* 0x000fe20000410000 */
[----:B------:R-:W-:Y:S01]  /*12d0*/  SHF.L.U32 R160, R160, 0x10, RZ ;  /* 0x00000010a0a07819 */ /* 0x000fe200000006ff */
[----:B------:R-:W-:Y:S01]  /*12e0*/  FFMA.FTZ R165, R129, R142, R68 ;  /* 0x0000008e81a57223 */ /* 0x000fe20000010044 */
[----:B------:R-:W-:Y:S01]  /*12f0*/  FADD.FTZ R70, R89, R88 ;  /* 0x0000005859467221 */ /* 0x000fe20000010000 */
[----:B------:R-:W-:Y:S01]  /*1300*/  FMUL.FTZ R89, R30, R164 ;  /* 0x000000a41e597220 */ /* 0x000fe20000410000 */
[----:B------:R-:W-:Y:S01]  /*1310*/  FADD.FTZ R110, R122, R110 ;  /* 0x0000006e7a6e7221 */ /* 0x000fe20000010000 */
[----:B------:R-:W-:Y:S01]  /*1320*/  FFMA.FTZ R111, R150, R122, R111 ;  /* 0x0000007a966f7223 */ /* 0x000fe2000001006f */
[----:B------:R-:W-:Y:S01]  /*1330*/  FMUL.FTZ R91, R116, R83 ;  /* 0x00000053745b7220 */ /* 0x000fe20000410000 */
[----:B------:R-:W-:Y:S01]  /*1340*/  FFMA.FTZ R68, R90, R77, R165 ;  /* 0x0000004d5a447223 */ /* 0x000fe200000100a5 */
[----:B------:R-:W-:Y:S01]  /*1350*/  FADD.FTZ R83, R70, R89 ;  /* 0x0000005946537221 */ /* 0x000fe20000010000 */
[----:B------:R-:W-:Y:S01]  /*1360*/  FMUL.FTZ R122, R31, R160 ;  /* 0x000000a01f7a7220 */ /* 0x000fe20000410000 */
        /* <DEDUP_REMOVED lines=8> */
[----:B------:R-:W-:Y:S01]  /*13f0*/  FADD.FTZ R102, R126, R102 ;  /* 0x000000667e667221 */ /* 0x000fe20000010000 */
[----:B------:R-:W-:Y:S01]  /*1400*/  FFMA.FTZ R103, R154, R126, R103 ;  /* 0x0000007e9a677223 */ /* 0x000fe20000010067 */
        /* <DEDUP_REMOVED lines=28> */
[----:B------:R-:W0:Y:S02]  /*15d0*/  SHFL.DOWN PT, R70, R83, 0x1, 0x1f ;  /* 0x08201f0053467f89 */ /* 0x000e2400000e0000 */
[----:B0-----:R-:W-:-:S05]  /*15e0*/  FADD.FTZ R69, R83, R70 ;  /* 0x0000004653457221 */ /* 0x001fca0000010000 */
[----:B------:R-:W0:Y:S02]  /*15f0*/  @P0 LDC.64 R70, c[0x0][0x438] ;  /* 0x00010e00ff460b82 */ /* 0x000e240000000a00 */
[----:B0-----:R-:W-:-:S06]  /*1600*/  @P0 IMAD.WIDE.U32 R78, R118, 0x10, R70 ;  /* 0x00000010764e0825 */ /* 0x001fcc00078e0046 */
[----:B------:R-:W0:Y:S01]  /*1610*/  @P0 LDC.64 R70, c[0x0][0x438] ;  /* 0x00010e00ff460b82 */ /* 0x000e220000000a00 */
[----:B------:R-:W1:Y:S04]  /*1620*/  SHFL.DOWN PT, R68, R165, 0x1, 0x1f ;  /* 0x08201f00a5447f89 */ /* 0x000e6800000e0000 */
[----:B------:R2:W5:Y:S03]  /*1630*/  @P0 LDG.E.128 R52, desc[UR6][R78.64] ;  /* 0x000000064e340981 */ /* 0x000566000c1e1d00 */
[----:B--2---:R-:W2:Y:S01]  /*1640*/  @P0 LDC.64 R78, c[0x0][0x438] ;  /* 0x00010e00ff4e0b82 */ /* 0x004ea20000000a00 */
[----:B0-----:R-:W-:-:S05]  /*1650*/  @P0 IMAD.WIDE.U32 R70, R115, 0x10, R70 ;  /* 0x0000001073460825 */ /* 0x001fca00078e0046 */
[----:B------:R0:W5:Y:S02]  /*1660*/  @P0 LDG.E.128 R60, desc[UR6][R70.64] ;  /* 0x00000006463c0981 */ /* 0x000164000c1e1d00 */
[----:B0-----:R-:W0:Y:S01]  /*1670*/  @P1 LDC.64 R70, c[0x0][0x3e0] ;  /* 0x0000f800ff461b82 */ /* 0x001e220000000a00 */
[----:B-1----:R-:W-:-:S05]  /*1680*/  FADD.FTZ R68, R165, R68 ;  /* 0x00000044a5447221 */ /* 0x002fca0000010000 */
[----:B------:R1:W-:Y:S02]  /*1690*/  @!P3 STS.64 [R121], R68 ;  /* 0x000000447900b388 */ /* 0x0003e40000000a00 */
[----:B-1----:R-:W1:Y:S01]  /*16a0*/  LDC.64 R68, c[0x0][0x3b0] ;  /* 0x0000ec00ff447b82 */ /* 0x002e620000000a00 */
        /* <DEDUP_REMOVED lines=49> */
[----:B------:R-:W-:-:S05]  /*19c0*/  FMUL.FTZ R74, R74, UR12 ;  /* 0x0000000c4a4a7c20 */ /* 0x000fca0008410000 */
        /* <DEDUP_REMOVED lines=22> */
[----:B------:R-:W-:Y:S01]  /*1b30*/  SHF.L.U32 R76, R54, 0x10, RZ ;  /* 0x00000010364c7819 */ /* 0x000fe200000006ff */
[----:B------:R-:W-:Y:S01]  /*1b40*/  FMUL.FTZ R70, R70, UR4 ;  /* 0x0000000446467c20 */ /* 0x000fe20008410000 */
[----:B------:R-:W-:Y:S01]  /*1b50*/  FADD.FTZ R155, R155, -R150 ;  /* 0x800000969b9b7221 */ /* 0x000fe20000010000 */
[----:B------:R-:W-:Y:S01]  /*1b60*/  FADD.FTZ R149, R149, -R146 ;  /* 0x8000009295957221 */ /* 0x000fe20000010000 */
[----:B------:R-:W-:Y:S01]  /*1b70*/  PRMT R71, R55, 0x7632, R71 ;  /* 0x0000763237477816 */ /* 0x000fe20000000047 */
[-C--:B------:R-:W-:Y:S01]  /*1b80*/  FFMA.FTZ R154, R154, R121.reuse, R120 ;  /* 0x000000799a9a7223 */ /* 0x080fe20000010078 */
[----:B------:R-:W-:Y:S01]  /*1b90*/  FSEL R73, R70, RZ, P4 ;  /* 0x000000ff46497208 */ /* 0x000fe20002000000 */
[----:B------:R-:W-:Y:S01]  /*1ba0*/  FADD.FTZ R133, R133, -R130 ;  /* 0x8000008285857221 */ /* 0x000fe20000010000 */
[----:B------:R-:W-:Y:S01]  /*1bb0*/  PRMT R70, R54, 0x7632, R70 ;  /* 0x0000763236467816 */ /* 0x000fe20000000046 */
[-CC-:B------:R-:W-:Y:S01]  /*1bc0*/  FFMA.FTZ R144, R144, R121.reuse, R120.reuse ;  /* 0x0000007990907223 */ /* 0x180fe20000010078 */
[C---:B------:R-:W-:Y:S01]  /*1bd0*/  LOP3.LUT P5, RZ, R82.reuse, 0xff00, RZ, 0xc0, !PT ;  /* 0x0000ff0052ff7812 */ /* 0x040fe200078ac0ff */
[----:B------:R-:W-:Y:S01]  /*1be0*/  FFMA.FTZ R143, R143, R121, R120 ;  /* 0x000000798f8f7223 */ /* 0x000fe20000010078 */
[----:B------:R-:W-:Y:S01]  /*1bf0*/  LOP3.LUT P6, RZ, R82, 0xff0000, RZ, 0xc0, !PT ;  /* 0x00ff000052ff7812 */ /* 0x000fe200078cc0ff */
[----:B------:R-:W-:Y:S01]  /*1c00*/  FFMA.FTZ R72, R116, R155, R72 ;  /* 0x0000009b74487223 */ /* 0x000fe20000010048 */
[----:B------:R-:W-:Y:S01]  /*1c10*/  LOP3.LUT P0, RZ, R82, 0xff000000, RZ, 0xc0, !PT ;  /* 0xff00000052ff7812 */ /* 0x000fe2000780c0ff */
[----:B------:R-:W-:Y:S01]  /*1c20*/  FFMA.FTZ R76, R116, R149, R76 ;  /* 0x00000095744c7223 */ /* 0x000fe2000001004c */
[----:B------:R-:W-:Y:S01]  /*1c30*/  ISETP.GE.U32.AND P4, PT, R82, RZ, PT ;  /* 0x000000ff5200720c */ /* 0x000fe20003f86070 */
[--C-:B------:R-:W-:Y:S01]  /*1c40*/  FFMA.FTZ R148, R148, R121, R120.reuse ;  /* 0x0000007994947223 */ /* 0x100fe20000010078 */
[----:B------:R-:W-:Y:S01]  /*1c50*/  SHF.L.U32 R82, R70, 0x10, RZ ;  /* 0x0000001046527819 */ /* 0x000fe200000006ff */
[--C-:B------:R-:W-:Y:S01]  /*1c60*/  FFMA.FTZ R70, R116, R157, R69.reuse ;  /* 0x0000009d74467223 */ /* 0x100fe20000010045 */
[----:B------:R-:W-:Y:S01]  /*1c70*/  SHF.L.U32 R130, R71, 0x10, RZ ;  /* 0x0000001047827819 */ /* 0x000fe200000006ff */
[-C--:B------:R-:W-:Y:S01]  /*1c80*/  FFMA.FTZ R132, R132, R121.reuse, R120 ;  /* 0x0000007984847223 */ /* 0x080fe20000010078 */
[----:B------:R-:W-:Y:S01]  /*1c90*/  FADD.FTZ R159, R159, -R154 ;  /* 0x8000009a9f9f7221 */ /* 0x000fe20000010000 */
[----:B------:R-:W-:Y:S01]  /*1ca0*/  PRMT R69, R56, 0x7632, R69 ;  /* 0x0000763238457816 */ /* 0x000fe20000000045 */
[-CC-:B------:R-:W-:Y:S01]  /*1cb0*/  FFMA.FTZ R156, R156, R121.reuse, R120.reuse ;  /* 0x000000799c9c7223 */ /* 0x180fe20000010078 */
[----:B------:R-:W-:Y:S01]  /*1cc0*/  SHF.L.U32 R71, R56, 0x10, RZ ;  /* 0x0000001038477819 */ /* 0x000fe200000006ff */
        /* <DEDUP_REMOVED lines=13> */
[-C--:B------:R-:W-:Y:S01]  /*1da0*/  FMUL.FTZ R70, R70, R119.reuse ;  /* 0x0000007746467220 */ /* 0x080fe20000410000 */
[----:B------:R-:W-:Y:S01]  /*1db0*/  FADD.FTZ R147, R147, -R144 ;  /* 0x8000009093937221 */ /* 0x000fe20000010000 */
[----:B------:R-:W-:Y:S01]  /*1dc0*/  SHF.L.U32 R74, R53, 0x10, RZ ;  /* 0x00000010354a7819 */ /* 0x000fe200000006ff */
[-C--:B------:R-:W-:Y:S01]  /*1dd0*/  FMUL.FTZ R72, R72, R119.reuse ;  /* 0x0000007748487220 */ /* 0x080fe20000410000 */
[----:B------:R-:W-:Y:S01]  /*1de0*/  FADD.FTZ R143, R134, -R143 ;  /* 0x8000008f868f7221 */ /* 0x000fe20000010000 */
[----:B------:R-:W-:Y:S01]  /*1df0*/  SHF.L.U32 R120, R55, 0x10, RZ ;  /* 0x0000001037787819 */ /* 0x000fe200000006ff */
[----:B------:R-:W-:Y:S01]  /*1e00*/  FMUL.FTZ R76, R76, R119 ;  /* 0x000000774c4c7220 */ /* 0x000fe20000410000 */
[----:B------:R-:W-:Y:S01]  /*1e10*/  FADD.FTZ R151, R151, -R148 ;  /* 0x8000009497977221 */ /* 0x000fe20000010000 */
[----:B------:R-:W-:Y:S01]  /*1e20*/  FADD.FTZ R135, R135, -R132 ;  /* 0x8000008487877221 */ /* 0x000fe20000010000 */
[C---:B------:R-:W-:Y:S01]  /*1e30*/  FFMA.FTZ R82, R116.reuse, R159, R82 ;  /* 0x0000009f74527223 */ /* 0x040fe20000010052 */
[----:B------:R-:W-:Y:S01]  /*1e40*/  SHF.L.U32 R134, R69, 0x10, RZ ;  /* 0x0000001045867819 */ /* 0x000fe200000006ff */
[----:B------:R-:W-:Y:S01]  /*1e50*/  FADD.FTZ R161, R161, -R156 ;  /* 0x8000009ca1a17221 */ /* 0x000fe20000010000 */
[----:B------:R-:W-:Y:S01]  /*1e60*/  SHF.L.U32 R144, R57, 0x10, RZ ;  /* 0x0000001039907819 */ /* 0x000fe200000006ff */
[----:B------:R-:W-:Y:S01]  /*1e70*/  FFMA.FTZ R132, R116, R133, R71 ;  /* 0x0000008574847223 */ /* 0x000fe20000010047 */
[----:B------:R-:W-:Y:S01]  /*1e80*/  FMUL.FTZ R70, R70, UR4 ;  /* 0x0000000446467c20 */ /* 0x000fe20008410000 */
[----:B------:R-:W-:Y:S01]  /*1e90*/  FMUL.FTZ R72, R72, UR4 ;  /* 0x0000000448487c20 */ /* 0x000fe20008410000 */
[----:B------:R-:W-:Y:S01]  /*1ea0*/  FMUL.FTZ R76, R76, UR4 ;  /* 0x000000044c4c7c20 */ /* 0x000fe20008410000 */
[C---:B------:R-:W-:Y:S01]  /*1eb0*/  FFMA.FTZ R74, R116.reuse, R147, R74 ;  /* 0x00000093744a7223 */ /* 0x040fe2000001004a */
[C---:B------:R-:W-:Y:S01]  /*1ec0*/  LOP3.LUT P3, RZ, R83.reuse, 0xff, RZ, 0xc0, !PT ;  /* 0x000000ff53ff7812 */ /* 0x040fe2000786c0ff */
[----:B------:R-:W-:Y:S01]  /*1ed0*/  FFMA.FTZ R120, R116, R151, R120 ;  /* 0x0000009774787223 */ /* 0x000fe20000010078 */
[----:B------:R-:W-:Y:S01]  /*1ee0*/  FMUL.FTZ R82, R82, R119 ;  /* 0x0000007752527220 */ /* 0x000fe20000410000 */
[C---:B------:R-:W-:Y:S01]  /*1ef0*/  FFMA.FTZ R130, R116.reuse, R161, R130 ;  /* 0x000000a174827223 */ /* 0x040fe20000010082 */
[C---:B------:R-:W-:Y:S01]  /*1f00*/  FFMA.FTZ R134, R116.reuse, R143, R134 ;  /* 0x0000008f74867223 */ /* 0x040fe20000010086 */
[----:B------:R-:W-:Y:S01]  /*1f10*/  FFMA.FTZ R144, R116, R135, R144 ;  /* 0x0000008774907223 */ /* 0x000fe20000010090 */
[-C--:B------:R-:W-:Y:S01]  /*1f20*/  FMUL.FTZ R132, R132, R119.reuse ;  /* 0x0000007784847220 */ /* 0x080fe20000410000 */
[----:B------:R-:W-:Y:S01]  /*1f30*/  FSEL R75, R70, RZ, P0 ;  /* 0x000000ff464b7208 */ /* 0x000fe20000000000 */
[-C--:B------:R-:W-:Y:S01]  /*1f40*/  FMUL.FTZ R74, R74, R119.reuse ;  /* 0x000000774a4a7220 */ /* 0x080fe20000410000 */
[----:B------:R-:W-:Y:S01]  /*1f50*/  FSEL R72, R72, RZ, P5 ;  /* 0x000000ff48487208 */ /* 0x000fe20002800000 */
[-C--:B------:R-:W-:Y:S01]  /*1f60*/  FMUL.FTZ R120, R120, R119.reuse ;  /* 0x0000007778787220 */ /* 0x080fe20000410000 */
[----:B------:R-:W-:Y:S01]  /*1f70*/  FMUL.FTZ R82, R82, UR4 ;  /* 0x0000000452527c20 */ /* 0x000fe20008410000 */
[----:B------:R-:W-:Y:S01]  /*1f80*/  FSEL R70, R76, RZ, P3 ;  /* 0x000000ff4c467208 */ /* 0x000fe20001800000 */
[-C--:B------:R-:W-:Y:S01]  /*1f90*/  FMUL.FTZ R130, R130, R119.reuse ;  /* 0x0000007782827220 */ /* 0x080fe20000410000 */
[C---:B------:R-:W-:Y:S01]  /*1fa0*/  LOP3.LUT P5, RZ, R83.reuse, 0xff00, RZ, 0xc0, !PT ;  /* 0x0000ff0053ff7812 */ /* 0x040fe200078ac0ff */
        /* <DEDUP_REMOVED lines=8> */
[----:B------:R-:W-:Y:S01]  /*2030*/  FMUL.FTZ R133, R134, UR4 ;  /* 0x0000000486857c20 */ /* 0x000fe20008410000 */
[----:B------:R-:W-:Y:S01]  /*2040*/  FMUL.FTZ R120, R144, UR4 ;  /* 0x0000000490787c20 */ /* 0x000fe20008410000 */
[----:B------:R-:W-:Y:S01]  /*2050*/  ISETP.GE.U32.AND.EX P4, PT, R83, 0x1000000, PT, P4 ;  /* 0x010000005300780c */ /* 0x000fe20003f86140 */
[----:B------:R-:W-:Y:S01]  /*2060*/  FADD.FTZ R137, R137, -R68 ;  /* 0x8000004489897221 */ /* 0x000fe20000010000 */
[C---:B------:R-:W-:Y:S01]  /*2070*/  LOP3.LUT P3, RZ, R80.reuse, 0xff00, RZ, 0xc0, !PT ;  /* 0x0000ff0050ff7812 */ /* 0x040fe2000786c0ff */
        /* <DEDUP_REMOVED lines=19> */
[----:B------:R-:W-:Y:S01]  /*21b0*/  LOP3.LUT P4, RZ, R81, 0xff, RZ, 0xc0, !PT ;  /* 0x000000ff51ff7812 */ /* 0x000fe2000788c0ff */
[----:B------:R-:W-:Y:S01]  /*21c0*/  FADD.FTZ R89, R89, -R128 ;  /* 0x8000008059597221 */ /* 0x000fe20000010000 */
[C---:B------:R-:W-:Y:S01]  /*21d0*/  LOP3.LUT P3, RZ, R81.reuse, 0xff00, RZ, 0xc0, !PT ;  /* 0x0000ff0051ff7812 */ /* 0x040fe2000786c0ff */
[----:B------:R-:W-:Y:S01]  /*21e0*/  FADD.FTZ R121, R122, -R121 ;  /* 0x800000797a797221 */ /* 0x000fe20000010000 */
[----:B------:R-:W-:-:S02]  /*21f0*/  LOP3.LUT P5, RZ, R81, 0xff0000, RZ, 0xc0, !PT ;  /* 0x00ff000051ff7812 */ /* 0x000fc400078ac0ff */
[----:B------:R-:W-:Y:S02]  /*2200*/  ISETP.GE.U32.AND.EX P0, PT, R81, 0x1000000, PT, P0 ;  /* 0x010000005100780c */ /* 0x000fe40003f06100 */
[----:B------:R-:W-:Y:S02]  /*2210*/  SHF.L.U32 R69, R68, 0x10, RZ ;  /* 0x0000001044457819 */ /* 0x000fe400000006ff */
[----:B------:R-:W-:Y:S02]  /*2220*/  PRMT R77, R58, 0x7632, R77 ;  /* 0x000076323a4d7816 */ /* 0x000fe4000000004d */
[----:B------:R-:W-:Y:S01]  /*2230*/  PRMT R81, R59, 0x7632, R81 ;  /* 0x000076323b517816 */ /* 0x000fe20000000051 */
[----:B------:R-:W-:Y:S01]  /*2240*/  FFMA.FTZ R68, R116, R137, R69 ;  /* 0x0000008974447223 */ /* 0x000fe20000010045 */
[----:B------:R-:W-:Y:S02]  /*2250*/  SHF.L.U32 R82, R77, 0x10, RZ ;  /* 0x000000104d527819 */ /* 0x000fe400000006ff */
[----:B------:R-:W-:Y:S01]  /*2260*/  SHF.L.U32 R124, R81, 0x10, RZ ;  /* 0x00000010517c7819 */ /* 0x000fe200000006ff */
[----:B------:R-:W-:Y:S01]  /*2270*/  FMUL.FTZ R68, R68, R119 ;  /* 0x0000007744447220 */ /* 0x000fe20000410000 */
[----:B------:R-:W-:Y:S01]  /*2280*/  FSEL R71, R71, RZ, P6 ;  /* 0x000000ff47477208 */ /* 0x000fe20003000000 */
[----:B------:R-:W-:Y:S01]  /*2290*/  FFMA.FTZ R82, R116, R131, R82 ;  /* 0x0000008374527223 */ /* 0x000fe20000010052 */
[----:B------:R-:W-:Y:S01]  /*22a0*/  SHF.L.U32 R69, R60, 0x10, RZ ;  /* 0x000000103c457819 */ /* 0x000fe200000006ff */
[----:B------:R-:W-:Y:S01]  /*22b0*/  FFMA.FTZ R124, R116, R129, R124 ;  /* 0x00000081747c7223 */ /* 0x000fe2000001007c */
[----:B------:R-:W-:Y:S01]  /*22c0*/  LOP3.LUT P6, RZ, R80, 0xff000000, RZ, 0xc0, !PT ;  /* 0xff00000050ff7812 */ /* 0x000fe200078cc0ff */
[----:B------:R-:W-:Y:S01]  /*22d0*/  FMUL.FTZ R68, R68, UR4 ;  /* 0x0000000444447c20 */ /* 0x000fe20008410000 */
        /* <DEDUP_REMOVED lines=67> */
[----:B------:R-:W-:Y:S01]  /*2710*/  F2FP.BF16.F32.PACK_AB R71, R130, R71 ;  /* 0x000000478247723e */ /* 0x000fe200000010ff */
[--C-:B------:R-:W-:Y:S01]  /*2720*/  IMAD.WIDE.U32 R80, R117, 0x10, R68.reuse ;  /* 0x0000001075507825 */ /* 0x100fe200078e0044 */
[----:B------:R-:W-:Y:S02]  /*2730*/  FSEL R88, R88, RZ, P0 ;  /* 0x000000ff58587208 */ /* 0x000fe40000000000 */
        /* <DEDUP_REMOVED lines=8> */
[----:B------:R-:W-:Y:S02]  /*27c0*/  FSEL R85, R86, RZ, P3 ;  /* 0x000000ff56557208 */ /* 0x000fe40001800000 */
[----:B------:R-:W-:Y:S02]  /*27d0*/  FSEL R77, R84, RZ, P5 ;  /* 0x000000ff544d7208 */ /* 0x000fe40002800000 */
[----:B------:R-:W-:Y:S02]  /*27e0*/  FSEL R76, R79, RZ, P4 ;  /* 0x000000ff4f4c7208 */ /* 0x000fe40002000000 */
        /* <DEDUP_REMOVED lines=8> */
.L_x_2441:
        /* <DEDUP_REMOVED lines=27> */
[-CC-:B------:R-:W-:Y:S01]  /*2a20*/  FFMA.FTZ R76, R76, R121.reuse, R120.reuse ;  /* 0x000000794c4c7223 */ /* 0x180fe20000010078 */
[----:B------:R-:W-:Y:S01]  /*2a30*/  FSEL R149, R66, RZ, P4 ;  /* 0x000000ff42957208 */ /* 0x000fe20002000000 */
[-C--:B------:R-:W-:Y:S01]  /*2a40*/  FFMA.FTZ R150, R150, R121.reuse, R120 ;  /* 0x0000007996967223 */ /* 0x080fe20000010078 */
[----:B------:R-:W-:Y:S01]  /*2a50*/  FSEL R144, R67, RZ, P3 ;  /* 0x000000ff43907208 */ /* 0x000fe20001800000 */
[----:B------:R-:W-:Y:S01]  /*2a60*/  FADD.FTZ R147, R159, -R154 ;  /* 0x8000009a9f937221 */ /* 0x000fe20000010000 */
[----:B------:R-:W-:Y:S01]  /*2a70*/  LOP3.LUT P0, RZ, R82, 0xff, RZ, 0xc0, !PT ;  /* 0x000000ff52ff7812 */ /* 0x000fe2000780c0ff */
[-C--:B------:R-:W-:Y:S01]  /*2a80*/  FFMA.FTZ R152, R152, R121.reuse, R120 ;  /* 0x0000007998987223 */ /* 0x080fe20000010078 */
[C---:B------:R-:W-:Y:S01]  /*2a90*/  LOP3.LUT P6, RZ, R82.reuse, 0xff00, RZ, 0xc0, !PT ;  /* 0x0000ff0052ff7812 */ /* 0x040fe200078cc0ff */
[----:B------:R-:W-:Y:S01]  /*2aa0*/  FADD.FTZ R69, R153, -R76 ;  /* 0x8000004c99457221 */ /* 0x000fe20000010000 */
[C---:B------:R-:W-:Y:S01]  /*2ab0*/  LOP3.LUT P4, RZ, R82.reuse, 0xff0000, RZ, 0xc0, !PT ;  /* 0x00ff000052ff7812 */ /* 0x040fe2000788c0ff */
[----:B------:R-:W-:Y:S01]  /*2ac0*/  FADD.FTZ R155, R155, -R150 ;  /* 0x800000969b9b7221 */ /* 0x000fe20000010000 */
[----:B------:R-:W-:Y:S01]  /*2ad0*/  LOP3.LUT P3, RZ, R82, 0xff000000, RZ, 0xc0, !PT ;  /* 0xff00000052ff7812 */ /* 0x000fe2000786c0ff */
[-C--:B------:R-:W-:Y:S01]  /*2ae0*/  FFMA.FTZ R136, R136, R121.reuse, R120 ;  /* 0x0000007988887223 */ /* 0x080fe20000010078 */
[----:B------:R-:W-:Y:S01]  /*2af0*/  FSEL R82, R65, RZ, P5 ;  /* 0x000000ff41527208 */ /* 0x000fe20002800000 */
[----:B------:R-:W-:Y:S01]  /*2b00*/  FADD.FTZ R157, R157, -R152 ;  /* 0x800000989d9d7221 */ /* 0x000fe20000010000 */
[----:B------:R-:W-:Y:S01]  /*2b10*/  PRMT R65, R53, 0x7632, R65 ;  /* 0x0000763235417816 */ /* 0x000fe20000000041 */
[-C--:B------:R-:W-:Y:S01]  /*2b20*/  FFMA.FTZ R138, R138, R121.reuse, R120 ;  /* 0x000000798a8a7223 */ /* 0x080fe20000010078 */
[----:B------:R-:W-:Y:S01]  /*2b30*/  SHF.L.U32 R67, R64, 0x10, RZ ;  /* 0x0000001040437819 */ /* 0x000fe200000006ff */
[----:B------:R-:W-:Y:S01]  /*2b40*/  FADD.FTZ R139, R139, -R136 ;  /* 0x800000888b8b7221 */ /* 0x000fe20000010000 */
        /* <DEDUP_REMOVED lines=11> */
[----:B------:R-:W-:Y:S01]  /*2c00*/  FFMA.FTZ R72, R116, R155, R64 ;  /* 0x0000009b74487223 */ /* 0x000fe20000010040 */
[----:B------:R-:W-:Y:S01]  /*2c10*/  SHF.L.U32 R146, R65, 0x10, RZ ;  /* 0x0000001041927819 */ /* 0x000fe200000006ff */
[-C--:B------:R-:W-:Y:S01]  /*2c20*/  FMUL.FTZ R65, R147, R119.reuse ;  /* 0x0000007793417220 */ /* 0x080fe20000410000 */
[----:B------:R-:W-:Y:S01]  /*2c30*/  SHF.L.U32 R70, R58, 0x10, RZ ;  /* 0x000000103a467819 */ /* 0x000fe200000006ff */
[----:B------:R-:W-:Y:S01]  /*2c40*/  FMUL.FTZ R64, R73, R119 ;  /* 0x0000007749407220 */ /* 0x000fe20000410000 */
[----:B------:R-:W-:Y:S01]  /*2c50*/  FFMA.FTZ R69, R116, R69, R66 ;  /* 0x0000004574457223 */ /* 0x000fe20000010042 */
[----:B------:R-:W-:Y:S01]  /*2c60*/  FMUL.FTZ R141, R65, UR4 ;  /* 0x00000004418d7c20 */ /* 0x000fe20008410000 */
[----:B------:R-:W-:Y:S01]  /*2c70*/  FMUL.FTZ R65, R76, R119 ;  /* 0x000000774c417220 */ /* 0x000fe20000410000 */
[----:B------:R-:W-:Y:S01]  /*2c80*/  FFMA.FTZ R70, R116, R139, R70 ;  /* 0x0000008b74467223 */ /* 0x000fe20000010046 */
[----:B------:R-:W-:Y:S01]  /*2c90*/  FMUL.FTZ R139, R64, UR4 ;  /* 0x00000004408b7c20 */ /* 0x000fe20008410000 */
[----:B------:R-:W-:Y:S01]  /*2ca0*/  SHF.L.U32 R67, R59, 0x10, RZ ;  /* 0x000000103b437819 */ /* 0x000fe200000006ff */
[-C--:B------:R-:W-:Y:S01]  /*2cb0*/  FMUL.FTZ R64, R69, R119.reuse ;  /* 0x0000007745407220 */ /* 0x080fe20000410000 */
[----:B------:R-:W-:Y:S01]  /*2cc0*/  FADD.FTZ R129, R142, -R129 ;  /* 0x800000818e817221 */ /* 0x000fe20000010000 */
        /* <DEDUP_REMOVED lines=17> */
[C---:B------:R-:W-:Y:S01]  /*2de0*/  ISETP.GE.U32.AND.EX P0, PT, R81.reuse, 0x1000000, PT, P0 ;  /* 0x010000005100780c */ /* 0x040fe20003f06100 */
        /* <DEDUP_REMOVED lines=10> */
[-C--:B------:R-:W-:Y:S01]  /*2e90*/  FFMA.FTZ R66, R90, R121.reuse, R120 ;  /* 0x000000795a427223 */ /* 0x080fe20000010078 */
[----:B------:R-:W-:Y:S01]  /*2ea0*/  FSEL R136, R67, RZ, P0 ;  /* 0x000000ff43887208 */ /* 0x000fe20000000000 */
[----:B------:R-:W-:Y:S01]  /*2eb0*/  FADD.FTZ R67, R133, -R130 ;  /* 0x8000008285437221 */ /* 0x000fe20000010000 */
[----:B------:R-:W-:Y:S01]  /*2ec0*/  LOP3.LUT P5, RZ, R80, 0xff, RZ, 0xc0, !PT ;  /* 0x000000ff50ff7812 */ /* 0x000fe200078ac0ff */
[-CC-:B------:R-:W-:Y:S01]  /*2ed0*/  FFMA.FTZ R126, R126, R121.reuse, R120.reuse ;  /* 0x000000797e7e7223 */ /* 0x180fe20000010078 */
[----:B------:R-:W-:Y:S01]  /*2ee0*/  LOP3.LUT P4, RZ, R80, 0xff00, RZ, 0xc0, !PT ;  /* 0x0000ff0050ff7812 */ /* 0x000fe2000788c0ff */
[-CC-:B------:R-:W-:Y:S01]  /*2ef0*/  FFMA.FTZ R90, R128, R121.reuse, R120.reuse ;  /* 0x00000079805a7223 */ /* 0x180fe20000010078 */
[C---:B------:R-:W-:Y:S01]  /*2f00*/  LOP3.LUT P6, RZ, R80.reuse, 0xff0000, RZ, 0xc0, !PT ;  /* 0x00ff000050ff7812 */ /* 0x040fe200078cc0ff */
[-C--:B------:R-:W-:Y:S01]  /*2f10*/  FFMA.FTZ R65, R127, R121.reuse, R120 ;  /* 0x000000797f417223 */ /* 0x080fe20000010078 */
[----:B------:R-:W-:Y:S01]  /*2f20*/  LOP3.LUT P0, RZ, R80, 0xff000000, RZ, 0xc0, !PT ;  /* 0xff00000050ff7812 */ /* 0x000fe2000780c0ff */
[----:B------:R-:W-:Y:S01]  /*2f30*/  FADD.FTZ R135, R135, -R132 ;  /* 0x8000008487877221 */ /* 0x000fe20000010000 */
[----:B------:R-:W-:Y:S01]  /*2f40*/  FSEL R80, R64, RZ, P3 ;  /* 0x000000ff40507208 */ /* 0x000fe20001800000 */
[-CC-:B------:R-:W-:Y:S01]  /*2f50*/  FFMA.FTZ R64, R145, R121.reuse, R120.reuse ;  /* 0x0000007991407223 */ /* 0x180fe20000010078 */
[----:B------:R-:W-:Y:S01]  /*2f60*/  LOP3.LUT P3, RZ, R81, 0xff00, RZ, 0xc0, !PT ;  /* 0x0000ff0051ff7812 */ /* 0x000fe2000786c0ff */
[-CC-:B------:R-:W-:Y:S01]  /*2f70*/  FFMA.FTZ R81, R143, R121.reuse, R120.reuse ;  /* 0x000000798f517223 */ /* 0x180fe20000010078 */
[-C--:B------:R-:W-:Y:S01]  /*2f80*/  FFMA.FTZ R143, R123, R121.reuse, R120 ;  /* 0x000000797b8f7223 */ /* 0x080fe20000010078 */
[--C-:B------:R-:W-:Y:S01]  /*2f90*/  FADD.FTZ R133, R137, -R64.reuse ;  /* 0x8000004089857221 */ /* 0x100fe20000010000 */
[----:B------:R-:W-:Y:S01]  /*2fa0*/  PRMT R64, R58, 0x7632, R64 ;  /* 0x000076323a407816 */ /* 0x000fe20000000040 */
[----:B------:R-:W-:Y:S01]  /*2fb0*/  FFMA.FTZ R145, R125, R121, R120 ;  /* 0x000000797d917223 */ /* 0x000fe20000010078 */
        /* <DEDUP_REMOVED lines=25> */
[----:B------:R-:W-:Y:S01]  /*3150*/  SHF.L.U32 R67, R60, 0x10, RZ ;  /* 0x000000103c437819 */ /* 0x000fe200000006ff */
[----:B------:R-:W-:Y:S01]  /*3160*/  FMUL.FTZ R126, R66, UR4 ;  /* 0x00000004427e7c20 */ /* 0x000fe20008410000 */
[----:B------:R-:W-:Y:S01]  /*3170*/  FMUL.FTZ R66, R140, R119 ;  /* 0x000000778c427220 */ /* 0x000fe20000410000 */
[----:B------:R-:W-:Y:S01]  /*3180*/  FMUL.FTZ R64, R64, UR4 ;  /* 0x0000000440407c20 */ /* 0x000fe20008410000 */
[C---:B------:R-:W-:Y:S01]  /*3190*/  FFMA.FTZ R130, R116.reuse, R85, R130 ;  /* 0x0000005574827223 */ /* 0x040fe20000010082 */
[----:B------:R-:W-:Y:S01]  /*31a0*/  FFMA.FTZ R128, R116, R87, R128 ;  /* 0x0000005774807223 */ /* 0x000fe20000010080 */
[----:B------:R-:W-:Y:S01]  /*31b0*/  FMUL.FTZ R66, R66, UR4 ;  /* 0x0000000442427c20 */ /* 0x000fe20008410000 */
[----:B------:R-:W-:Y:S01]  /*31c0*/  FFMA.FTZ R132, R116, R121, R67 ;  /* 0x0000007974847223 */ /* 0x000fe20000010043 */
        /* <DEDUP_REMOVED lines=20> */
[----:B------:R-:W-:-:S02]  /*3310*/  ISETP.GE.U32.AND P0, PT, R78, RZ, PT ;  /* 0x000000ff4e00720c */ /* 0x000fc40003f06070 */
[----:B------:R-:W-:Y:S02]  /*3320*/  PRMT R64, R63, 0x7632, R64 ;  /* 0x000076323f407816 */ /* 0x000fe40000000040 */
[----:B------:R-:W-:Y:S02]  /*3330*/  FSEL R120, R67, RZ, P3 ;  /* 0x000000ff43787208 */ /* 0x000fe40001800000 */
[C---:B------:R-:W-:Y:S01]  /*3340*/  LOP3.LUT P3, RZ, R79.reuse, 0xff00, RZ, 0xc0, !PT ;  /* 0x0000ff004fff7812 */ /* 0x040fe2000786c0ff */
[----:B------:R-:W0:Y:S01]  /*3350*/  LDC.64 R66, c[0x0][0x478] ;  /* 0x00011e00ff427b82 */ /* 0x000e220000000a00 */
[C---:B------:R-:W-:Y:S02]  /*3360*/  LOP3.LUT P4, RZ, R79.reuse, 0xff0000, RZ, 0xc0, !PT ;  /* 0x00ff00004fff7812 */ /* 0x040fe4000788c0ff */
[----:B------:R-:W-:Y:S02]  /*3370*/  ISETP.GE.U32.AND.EX P0, PT, R79, 0x1000000, PT, P0 ;  /* 0x010000004f00780c */ /* 0x000fe40003f06100 */
[----:B------:R-:W-:-:S02]  /*3380*/  SHF.L.U32 R79, R64, 0x10, RZ ;  /* 0x00000010404f7819 */ /* 0x000fc400000006ff */
[----:B------:R-:W-:Y:S01]  /*3390*/  FSEL R125, R125, RZ, P6 ;  /* 0x000000ff7d7d7208 */ /* 0x000fe20003000000 */
[----:B------:R-:W1:Y:S01]  /*33a0*/  LDC.64 R64, c[0x0][0x468] ;  /* 0x00011a00ff407b82 */ /* 0x000e620000000a00 */
[C---:B------:R-:W-:Y:S02]  /*33b0*/  LOP3.LUT P6, RZ, R78.reuse, 0xff00, RZ, 0xc0, !PT ;  /* 0x0000ff004eff7812 */ /* 0x040fe400078cc0ff */
[----:B------:R-:W-:Y:S01]  /*33c0*/  LOP3.LUT P5, RZ, R78, 0xff000000, RZ, 0xc0, !PT ;  /* 0xff0000004eff7812 */ /* 0x000fe200078ac0ff */
[----:B------:R-:W-:Y:S01]  /*33d0*/  FFMA.FTZ R78, R116, R77, R79 ;  /* 0x0000004d744e7223 */ /* 0x000fe2000001004f */
[----:B------:R-:W-:Y:S02]  /*33e0*/  F2FP.BF16.F32.PACK_AB R75, R68, R75 ;  /* 0x0000004b444b723e */ /* 0x000fe400000010ff */
[----:B------:R-:W-:Y:S02]  /*33f0*/  F2FP.BF16.F32.PACK_AB R73, R76, R73 ;  /* 0x000000494c49723e */ /* 0x000fe400000010ff */
[----:B------:R-:W-:-:S02]  /*3400*/  PRMT R68, R60, 0x7632, R68 ;  /* 0x000076323c447816 */ /* 0x000fc40000000044 */
[----:B------:R-:W-:Y:S02]  /*3410*/  PRMT R76, R61, 0x7632, R76 ;  /* 0x000076323d4c7816 */ /* 0x000fe4000000004c */
        /* <DEDUP_REMOVED lines=8> */
[----:B-1----:R-:W-:-:S04]  /*34a0*/  IMAD.WIDE.U32 R90, R117, 0x10, R64 ;  /* 0x00000010755a7825 */ /* 0x002fc800078e0040 */
[C---:B------:R-:W-:Y:S01]  /*34b0*/  FFMA.FTZ R145, R116.reuse, R145, R84 ;  /* 0x0000009174917223 */ /* 0x040fe20000010054 */
[----:B------:R-:W-:Y:S01]  /*34c0*/  F2FP.BF16.F32.PACK_AB R74, R147, R74 ;  /* 0x0000004a934a723e */ /* 0x000fe200000010ff */
[----:B------:R-:W-:Y:S01]  /*34d0*/  FFMA.FTZ R122, R116, R89, R86 ;  /* 0x00000059747a7223 */ /* 0x000fe20000010056 */
[--C-:B0-----:R-:W-:Y:S01]  /*34e0*/  IMAD.WIDE.U32 R86, R117, 0x10, R66.reuse ;  /* 0x0000001075567825 */ /* 0x101fe200078e0042 */
[----:B------:R-:W-:Y:S02]  /*34f0*/  F2FP.BF16.F32.PACK_AB R71, R146, R71 ;  /* 0x000000479247723e */ /* 0x000fe400000010ff */
[----:B------:R-:W-:Y:S01]  /*3500*/  F2FP.BF16.F32.PACK_AB R70, R131, R70 ;  /* 0x000000468346723e */ /* 0x000fe200000010ff */
[--C-:B------:R-:W-:Y:S01]  /*3510*/  IMAD.WIDE.U32 R76, R118, 0x10, R66.reuse ;  /* 0x00000010764c7825 */ /* 0x100fe200078e0042 */
[----:B------:R-:W-:Y:S02]  /*3520*/  F2FP.BF16.F32.PACK_AB R69, R133, R134 ;  /* 0x000000868545723e */ /* 0x000fe400000010ff */
[----:B------:R-:W-:Y:S01]  /*3530*/  F2FP.BF16.F32.PACK_AB R68, R140, R135 ;  /* 0x000000878c44723e */ /* 0x000fe200000010ff */
[----:B------:R-:W-:Y:S01]  /*3540*/  IMAD.WIDE.U32 R84, R115, 0x10, R66 ;  /* 0x0000001073547825 */ /* 0x000fe200078e0042 */
[----:B------:R-:W-:-:S03]  /*3550*/  F2FP.BF16.F32.PACK_AB R66, R145, R128 ;  /* 0x000000809142723e */ /* 0x000fc600000010ff */
[----:B------:R-:W-:Y:S01]  /*3560*/  FMUL.FTZ R145, R145, R119 ;  /* 0x0000007791917220 */ /* 0x000fe20000410000 */
[----:B------:R-:W-:Y:S01]  /*3570*/  F2FP.BF16.F32.PACK_AB R67, R78, R122 ;  /* 0x0000007a4e43723e */ /* 0x000fe200000010ff */
[----:B------:R-:W-:-:S04]  /*3580*/  IMAD.WIDE.U32 R88, R118, 0x10, R64 ;  /* 0x0000001076587825 */ /* 0x000fc800078e0040 */
[----:B------:R-:W-:Y:S01]  /*3590*/  FMUL.FTZ R118, R122, R119 ;  /* 0x000000777a767220 */ /* 0x000fe20000410000 */
[----:B------:R-:W-:Y:S01]  /*35a0*/  FMUL.FTZ R145, R145, UR4 ;  /* 0x0000000491917c20 */ /* 0x000fe20008410000 */
[----:B------:R0:W-:Y:S01]  /*35b0*/  STG.E.128 desc[UR6][R76.64], R72 ;  /* 0x000000484c007986 */ /* 0x0001e2000c101d06 */
[----:B------:R-:W-:Y:S01]  /*35c0*/  IMAD.WIDE.U32 R116, R115, 0x10, R64 ;  /* 0x0000001073747825 */ /* 0x000fe200078e0040 */
[----:B------:R-:W-:-:S03]  /*35d0*/  F2FP.BF16.F32.PACK_AB R65, R143, R130 ;  /* 0x000000828f41723e */ /* 0x000fc600000010ff */
[-C--:B------:R-:W-:Y:S01]  /*35e0*/  FMUL.FTZ R115, R79, R119.reuse ;  /* 0x000000774f737220 */ /* 0x080fe20000410000 */
[-C--:B------:R-:W-:Y:S01]  /*35f0*/  FMUL.FTZ R143, R143, R119.reuse ;  /* 0x000000778f8f7220 */ /* 0x080fe20000410000 */
[----:B------:R-:W-:Y:S01]  /*3600*/  FMUL.FTZ R119, R78, R119 ;  /* 0x000000774e777220 */ /* 0x000fe20000410000 */
[----:B------:R-:W-:Y:S01]  /*3610*/  FMUL.FTZ R118, R118, UR4 ;  /* 0x0000000476767c20 */ /* 0x000fe20008410000 */
[----:B------:R-:W-:Y:S01]  /*3620*/  FMUL.FTZ R115, R115, UR4 ;  /* 0x0000000473737c20 */ /* 0x000fe20008410000 */
[----:B------:R-:W-:Y:S01]  /*3630*/  FMUL.FTZ R143, R143, UR4 ;  /* 0x000000048f8f7c20 */ /* 0x000fe20008410000 */
[----:B------:R-:W-:Y:S01]  /*3640*/  FMUL.FTZ R119, R119, UR4 ;  /* 0x0000000477777c20 */ /* 0x000fe20008410000 */
[----:B------:R-:W-:Y:S02]  /*3650*/  F2FP.BF16.F32.PACK_AB R64, R79, R132 ;  /* 0x000000844f40723e */ /* 0x000fe400000010ff */
[----:B------:R-:W-:Y:S02]  /*3660*/  F2FP.BF16.F32.PACK_AB R79, R136, R83 ;  /* 0x00000053884f723e */ /* 0x000fe400000010ff */
[----:B------:R-:W-:-:S02]  /*3670*/  F2FP.BF16.F32.PACK_AB R78, R127, R80 ;  /* 0x000000507f4e723e */ /* 0x000fc400000010ff */
[----:B------:R-:W-:Y:S02]  /*3680*/  FSEL R83, R118, RZ, P4 ;  /* 0x000000ff76537208 */ /* 0x000fe40002000000 */
[----:B0-----:R-:W-:Y:S02]  /*3690*/  F2FP.BF16.F32.PACK_AB R74, R141, R82 ;  /* 0x000000528d4a723e */ /* 0x001fe400000010ff */
[----:B------:R-:W-:Y:S02]  /*36a0*/  FSEL R80, R143, RZ, P5 ;  /* 0x000000ff8f507208 */ /* 0x000fe40002800000 */
[----:B------:R-:W-:Y:S02]  /*36b0*/  F2FP.BF16.F32.PACK_AB R75, R144, R149 ;  /* 0x00000095904b723e */ /* 0x000fe400000010ff */
[----:B------:R-:W-:Y:S02]  /*36c0*/  F2FP.BF16.F32.PACK_AB R73, R142, R139 ;  /* 0x0000008b8e49723e */ /* 0x000fe400000010ff */
[----:B------:R-:W-:-:S02]  /*36d0*/  F2FP.BF16.F32.PACK_AB R72, R138, R129 ;  /* 0x000000818a48723e */ /* 0x000fc400000010ff */
[----:B------:R-:W-:Y:S02]  /*36e0*/  FSEL R118, R119, RZ, P0 ;  /* 0x000000ff77767208 */ /* 0x000fe40000000000 */
[----:B------:R-:W-:Y:S01]  /*36f0*/  FSEL R82, R145, RZ, P3 ;  /* 0x000000ff91527208 */ /* 0x000fe20001800000 */
[----:B------:R1:W-:Y:S01]  /*3700*/  STG.E.128 desc[UR6][R88.64], R72 ;  /* 0x0000004858007986 */ /* 0x0003e2000c101d06 */
[----:B------:R-:W-:Y:S02]  /*3710*/  FSEL R115, R115, RZ, P6 ;  /* 0x000000ff73737208 */ /* 0x000fe40003000000 */
[----:B------:R-:W-:Y:S01]  /*3720*/  F2FP.BF16.F32.PACK_AB R77, R126, R125 ;  /* 0x0000007d7e4d723e */ /* 0x000fe200000010ff */
[----:B------:R1:W-:Y:S01]  /*3730*/  STG.E.128 desc[UR6][R86.64], R68 ;  /* 0x0000004456007986 */ /* 0x0003e2000c101d06 */
[----:B------:R-:W-:Y:S02]  /*3740*/  F2FP.BF16.F32.PACK_AB R76, R124, R123 ;  /* 0x0000007b7c4c723e */ /* 0x000fe400000010ff */
        /* <DEDUP_REMOVED lines=8> */
.L_x_2440:
        /* <DEDUP_REMOVED lines=65> */
.L_x_2443:
        /* <DEDUP_REMOVED lines=65> */
.L_x_2444:
        /* <DEDUP_REMOVED lines=14> */
[----:B------:R-:W-:Y:S01]  /*40d0*/  FADD.FTZ R129, R142, -R129 ;  /* 0x800000818e817221 */ /* 0x000fe20000010000 */
[C---:B------:R-:W-:Y:S01]  /*40e0*/  FMUL.FTZ R66, R116.reuse, R139 ;  /* 0x0000008b74427220 */ /* 0x040fe20000410000 */
[C---:B------:R-:W-:Y:S01]  /*40f0*/  FMUL.FTZ R68, R116.reuse, R141 ;  /* 0x0000008d74447220 */ /* 0x040fe20000410000 */
[----:B------:R-:W-:Y:S01]  /*4100*/  FMUL.FTZ R65, R116, R65 ;  /* 0x0000004174417220 */ /* 0x000fe20000410000 */
[C---:B------:R-:W-:Y:S01]  /*4110*/  LOP3.LUT P5, RZ, R81.reuse, 0xff, RZ, 0xc0, !PT ;  /* 0x000000ff51ff7812 */ /* 0x040fe200078ac0ff */
[-C--:B------:R-:W-:Y:S01]  /*4120*/  FMUL.FTZ R64, R66, R119.reuse ;  /* 0x0000007742407220 */ /* 0x080fe20000410000 */
[----:B------:R-:W-:Y:S01]  /*4130*/  FMUL.FTZ R67, R68, R119 ;  /* 0x0000007744437220 */ /* 0x000fe20000410000 */
[----:B------:R-:W-:Y:S01]  /*4140*/  LOP3.LUT P6, RZ, R81, 0xff0000, RZ, 0xc0, !PT ;  /* 0x00ff000051ff7812 */ /* 0x000fe200078cc0ff */
[----:B------:R-:W-:Y:S01]  /*4150*/  FMUL.FTZ R70, R116, R129 ;  /* 0x0000008174467220 */ /* 0x000fe20000410000 */
[----:B------:R-:W-:Y:S01]  /*4160*/  FMUL.FTZ R64, R64, UR4 ;  /* 0x0000000440407c20 */ /* 0x000fe20008410000 */
[----:B------:R-:W-:Y:S01]  /*4170*/  FMUL.FTZ R69, R67, UR4 ;  /* 0x0000000443457c20 */ /* 0x000fe20008410000 */
[----:B------:R-:W-:Y:S01]  /*4180*/  FMUL.FTZ R67, R65, R119 ;  /* 0x0000007741437220 */ /* 0x000fe20000410000 */
[-CC-:B------:R-:W-:Y:S01]  /*4190*/  FFMA.FTZ R132, R132, R121.reuse, R120.reuse ;  /* 0x0000007984847223 */ /* 0x180fe20000010078 */
[----:B------:R-:W-:Y:S01]  /*41a0*/  ISETP.GE.U32.AND P3, PT, R80, RZ, PT ;  /* 0x000000ff5000720c */ /* 0x000fe20003f66070 */
[-CC-:B------:R-:W-:Y:S01]  /*41b0*/  FFMA.FTZ R143, R143, R121.reuse, R120.reuse ;  /* 0x000000798f8f7223 */ /* 0x180fe20000010078 */
[----:B------:R-:W-:Y:S01]  /*41c0*/  FSEL R76, R64, RZ, P5 ;  /* 0x000000ff404c7208 */ /* 0x000fe20002800000 */
[-CC-:B------:R-:W-:Y:S01]  /*41d0*/  FFMA.FTZ R64, R145, R121.reuse, R120.reuse ;  /* 0x0000007991407223 */ /* 0x180fe20000010078 */
[----:B------:R-:W-:Y:S01]  /*41e0*/  FSEL R82, R69, RZ, P6 ;  /* 0x000000ff45527208 */ /* 0x000fe20003000000 */
[----:B------:R-:W-:Y:S01]  /*41f0*/  FMUL.FTZ R67, R67, UR4 ;  /* 0x0000000443437c20 */ /* 0x000fe20008410000 */
[----:B------:R-:W-:Y:S01]  /*4200*/  LOP3.LUT P6, RZ, R81, 0xff00, RZ, 0xc0, !PT ;  /* 0x0000ff0051ff7812 */ /* 0x000fe200078cc0ff */
[----:B------:R-:W-:Y:S01]  /*4210*/  FFMA.FTZ R130, R130, R121, R120 ;  /* 0x0000007982827223 */ /* 0x000fe20000010078 */
[----:B------:R-:W-:Y:S01]  /*4220*/  FMUL.FTZ R71, R70, R119 ;  /* 0x0000007746477220 */ /* 0x000fe20000410000 */
[----:B------:R-:W-:Y:S01]  /*4230*/  FADD.FTZ R135, R135, -R132 ;  /* 0x8000008487877221 */ /* 0x000fe20000010000 */
[----:B------:R-:W-:Y:S01]  /*4240*/  FADD.FTZ R137, R137, -R64 ;  /* 0x8000004089897221 */ /* 0x000fe20000010000 */
[----:B------:R-:W-:Y:S01]  /*4250*/  ISETP.GE.U32.AND.EX P3, PT, R81, 0x1000000, PT, P3 ;  /* 0x010000005100780c */ /* 0x000fe20003f66130 */
[----:B------:R-:W-:Y:S01]  /*4260*/  FADD.FTZ R69, R134, -R143 ;  /* 0x8000008f86457221 */ /* 0x000fe20000010000 */
[----:B------:R-:W-:Y:S01]  /*4270*/  FSEL R81, R67, RZ, P6 ;  /* 0x000000ff43517208 */ /* 0x000fe20003000000 */
        /* <DEDUP_REMOVED lines=32> */
.L_x_2445:
        /* <DEDUP_REMOVED lines=61> */
.L_x_2446:
        /* <DEDUP_REMOVED lines=57> */
[----:B------:R-:W-:Y:S01]  /*4be0*/  FMUL.FTZ R77, R75, UR4 ;  /* 0x000000044b4d7c20 */ /* 0x000fe20008410000 */
[----:B------:R-:W-:Y:S01]  /*4bf0*/  FMUL.FTZ R119, R119, UR4 ;  /* 0x0000000477777c20 */ /* 0x000fe20008410000 */
[----:B------:R-:W-:-:S02]  /*4c00*/  LOP3.LUT P4, RZ, R78, 0xff, RZ, 0xc0, !PT ;  /* 0x000000ff4eff7812 */ /* 0x000fc4000788c0ff */
[----:B------:R-:W-:Y:S02]  /*4c10*/  LOP3.LUT P5, RZ, R78, 0xff00, RZ, 0xc0, !PT ;  /* 0x0000ff004eff7812 */ /* 0x000fe400078ac0ff */
[----:B------:R-:W-:Y:S02]  /*4c20*/  ISETP.GE.U32.AND.EX P3, PT, R79, 0x1000000, PT, P3 ;  /* 0x010000004f00780c */ /* 0x000fe40003f66130 */
[----:B------:R-:W-:Y:S02]  /*4c30*/  F2FP.BF16.F32.PACK_AB R64, R68, R64 ;  /* 0x000000404440723e */ /* 0x000fe400000010ff */
[----:B------:R-:W-:Y:S02]  /*4c40*/  FSEL R74, R70, RZ, P6 ;  /* 0x000000ff464a7208 */ /* 0x000fe40003000000 */
[----:B------:R-:W-:Y:S02]  /*4c50*/  FSEL R75, R69, RZ, P5 ;  /* 0x000000ff454b7208 */ /* 0x000fe40002800000 */
[----:B------:R-:W-:-:S02]  /*4c60*/  FSEL R77, R77, RZ, P3 ;  /* 0x000000ff4d4d7208 */ /* 0x000fc40001800000 */
[----:B------:R-:W-:Y:S02]  /*4c70*/  FSEL R68, R119, RZ, P4 ;  /* 0x000000ff77447208 */ /* 0x000fe40002000000 */
[----:B------:R-:W-:Y:S02]  /*4c80*/  F2FP.BF16.F32.PACK_AB R69, R74, R71 ;  /* 0x000000474a45723e */ /* 0x000fe400000010ff */
[----:B------:R-:W-:Y:S02]  /*4c90*/  F2FP.BF16.F32.PACK_AB R70, R81, R76 ;  /* 0x0000004c5146723e */ /* 0x000fe400000010ff */
[----:B------:R-:W-:Y:S02]  /*4ca0*/  F2FP.BF16.F32.PACK_AB R71, R77, R80 ;  /* 0x000000504d47723e */ /* 0x000fe400000010ff */
[----:B------:R-:W-:Y:S01]  /*4cb0*/  F2FP.BF16.F32.PACK_AB R68, R75, R68 ;  /* 0x000000444b44723e */ /* 0x000fe200000010ff */
[----:B------:R-:W-:Y:S06]  /*4cc0*/  BRA `(.L_x_2448) ;  /* 0x0000000000f47947 */ /* 0x000fec0003800000 */
.L_x_2447:
        /* <DEDUP_REMOVED lines=61> */
.L_x_2448:
[----:B------:R-:W0:Y:S01]  /*50a0*/  @P0 LDC.64 R74, c[0x0][0x478] ;  /* 0x00011e00ff4a0b82 */ /* 0x000e220000000a00 */
[----:B------:R-:W-:-:S04]  /*50b0*/  IMAD.WIDE.U32 R72, R115, 0x10, R72 ;  /* 0x0000001073487825 */ /* 0x000fc800078e0048 */
[----:B0-----:R-:W-:-:S05]  /*50c0*/  @P0 IMAD.WIDE.U32 R74, R115, 0x10, R74 ;  /* 0x00000010734a0825 */ /* 0x001fca00078e004a */
[----:B------:R2:W-:Y:S04]  /*50d0*/  @P0 STG.E.128 desc[UR6][R74.64], R64 ;  /* 0x000000404a000986 */ /* 0x0005e8000c101d06 */
[----:B------:R2:W-:Y:S02]  /*50e0*/  STG.E.128 desc[UR6][R72.64], R68 ;  /* 0x0000004448007986 */ /* 0x0005e4000c101d06 */
.L_x_2442:
        /* <DEDUP_REMOVED lines=53> */
.L_x_2439:
        /* <DEDUP_REMOVED lines=21> */
.L_x_2450:
        /* <DEDUP_REMOVED lines=15> */
.L_x_10703:


//--------------------- .text._ZN10layer_norm22ln_bwd_finalize_kernelINS_22Kernel_traits_finalizeILj3072Ef13__nv_bfloat16S2_S2_fjLb0ELj1024ELj4ENS_18Kernel_traits_baseILj3072EfS2_S2_S2_fjLj1024EEEEELb0ELb0EEEvNS_9BwdParamsE --------------------------
	.section	.text._ZN10layer_norm22ln_bwd_finalize_kernelINS_22Kernel_traits_finalizeILj3072Ef13__nv_bfloat16S2_S2_fjLb0ELj1024ELj4ENS_18Kernel_traits_baseILj3072EfS2_S2_S2_fjLj1024EEEEELb0ELb0EEEvNS_9BwdParamsE,"ax",@progbits
	.align	128
        .global         _ZN10layer_norm22ln_bwd_finalize_kernelINS_22Kernel_traits_finalizeILj3072Ef13__nv_bfloat16S2_S2_fjLb0ELj1024ELj4ENS_18Kernel_traits_baseILj3072EfS2_S2_S2_fjLj1024EEEEELb0ELb0EEEvNS_9BwdParamsE
        .type           _ZN10layer_norm22ln_bwd_finalize_kernelINS_22Kernel_traits_finalizeILj3072Ef13__nv_bfloat16S2_S2_fjLb0ELj1024ELj4ENS_18Kernel_traits_baseILj3072EfS2_S2_S2_fjLj1024EEEEELb0ELb0EEEvNS_9BwdParamsE,@function
        .size           _ZN10layer_norm22ln_bwd_finalize_kernelINS_22Kernel_traits_finalizeILj3072Ef13__nv_bfloat16S2_S2_fjLb0ELj1024ELj4ENS_18Kernel_traits_baseILj3072EfS2_S2_S2_fjLj1024EEEEELb0ELb0EEEvNS_9BwdParamsE,(.L_x_10704 - _ZN10layer_norm22ln_bwd_finalize_kernelINS_22Kernel_traits_finalizeILj3072Ef13__nv_bfloat16S2_S2_fjLb0ELj1024ELj4ENS_18Kernel_traits_baseILj3072EfS2_S2_S2_fjLj1024EEEEELb0ELb0EEEvNS_9BwdParamsE)
        .other          _ZN10layer_norm22ln_bwd_finalize_kernelINS_22Kernel_traits_finalizeILj3072Ef13__nv_bfloat16S2_S2_fjLb0ELj1024ELj4ENS_18Kernel_traits_baseILj3072EfS2_S2_S2_fjLj1024EEEEELb0ELb0EEEvNS_9BwdParamsE,@"STO_CUDA_ENTRY STV_DEFAULT"
_ZN10layer_norm22ln_bwd_finalize_kernelINS_22Kernel_traits_finalizeILj3072Ef13__nv_bfloat16S2_S2_fjLb0ELj1024ELj4ENS_18Kernel_traits_baseILj3072EfS2_S2_S2_fjLj1024EEEEELb0ELb0EEEvNS_9BwdParamsE:
.text._ZN10layer_norm22ln_bwd_finalize_kernelINS_22Kernel_traits_finalizeILj3072Ef13__nv_bfloat16S2_S2_fjLb0ELj1024ELj4ENS_18Kernel_traits_baseILj3072EfS2_S2_S2_fjLj1024EEEEELb0ELb0EEEvNS_9BwdParamsE:
        /* <DEDUP_REMOVED lines=13> */
[----:B------:R-:W-:Y:S02]  /*00d0*/  LOP3.LUT R57, R0, 0x1f, RZ, 0xc0, !PT ;  /* 0x0000001f00397812 */ /* 0x000fe400078ec0ff */
[----:B------:R-:W-:Y:S02]  /*00e0*/  MOV R2, RZ ;  /* 0x000000ff00027202 */ /* 0x000fe40000000f00 */
[----:B-1----:R-:W-:-:S04]  /*00f0*/  ISETP.GE.U32.AND P0, PT, R3, UR8, PT ;  /* 0x0000000803007c0c */ /* 0x002fc8000bf06070 */
[----:B0-----:R-:W-:-:S13]  /*0100*/  ISETP.GE.U32.OR P0, PT, R7, R54, P0 ;  /* 0x000000360700720c */ /* 0x001fda0000706470 */
        /* <DEDUP_REMOVED lines=12> */
[C---:B------:R-:W-:Y:S01]  /*01d0*/  LOP3.LUT R7, R3.reuse, 0x140, RZ, 0xfc, !PT ;  /* 0x0000014003077812 */ /* 0x040fe200078efcff */
[-CC-:B------:R-:W-:Y:S01]  /*01e0*/  IMAD R32, R32, R54.reuse, R5.reuse ;  /* 0x0000003620207224 */ /* 0x180fe200078e0205 */
[C---:B------:R-:W-:Y:S02]  /*01f0*/  LOP3.LUT R9, R3.reuse, 0x160, RZ, 0xfc, !PT ;  /* 0x0000016003097812 */ /* 0x040fe400078efcff */
[----:B------:R-:W-:Y:S01]  /*0200*/  LOP3.LUT R11, R3, 0x180, RZ, 0xfc, !PT ;  /* 0x00000180030b7812 */ /* 0x000fe200078efcff */
[-CC-:B------:R-:W-:Y:S01]  /*0210*/  IMAD R8, R7, R54.reuse, R5.reuse ;  /* 0x0000003607087224 */ /* 0x180fe200078e0205 */
[----:B------:R-:W-:Y:S01]  /*0220*/  LOP3.LUT R0, R3, 0x100, RZ, 0xfc, !PT ;  /* 0x0000010003007812 */ /* 0x000fe200078efcff */
[-CC-:B------:R-:W-:Y:S01]  /*0230*/  IMAD R10, R9, R54.reuse, R5.reuse ;  /* 0x00000036090a7224 */ /* 0x180fe200078e0205 */
[----:B------:R-:W-:Y:S01]  /*0240*/  LOP3.LUT R13, R3, 0x1a0, RZ, 0xfc, !PT ;  /* 0x000001a0030d7812 */ /* 0x000fe200078efcff */
[-CC-:B------:R-:W-:Y:S01]  /*0250*/  IMAD R12, R11, R54.reuse, R5.reuse ;  /* 0x000000360b0c7224 */ /* 0x180fe200078e0205 */
[C---:B------:R-:W-:Y:S01]  /*0260*/  LOP3.LUT R15, R3.reuse, 0x1c0, RZ, 0xfc, !PT ;  /* 0x000001c0030f7812 */ /* 0x040fe200078efcff */
[-CC-:B------:R-:W-:Y:S01]  /*0270*/  IMAD R4, R0, R54.reuse, R5.reuse ;  /* 0x0000003600047224 */ /* 0x180fe200078e0205 */
        /* <DEDUP_REMOVED lines=17> */
[--C-:B------:R-:W-:Y:S01]  /*0390*/  IMAD R28, R27, R54, R5.reuse ;  /* 0x000000361b1c7224 */ /* 0x100fe200078e0205 */
[----:B------:R-:W-:Y:S01]  /*03a0*/  IADD3 R7, PT, PT, R57, R8, RZ ;  /* 0x0000000839077210 */ /* 0x000fe20007ffe0ff */
[----:B------:R-:W-:-:S02]  /*03b0*/  IMAD R30, R29, R54, R5 ;  /* 0x000000361d1e7224 */ /* 0x000fc400078e0205 */
[----:B------:R-:W-:Y:S02]  /*03c0*/  HFMA2 R2, -RZ, RZ, 0, 0 ;  /* 0x00000000ff027431 */ /* 0x000fe400000001ff */
[----:B------:R-:W-:Y:S01]  /*03d0*/  IMAD R0, R3, R54, R5 ;  /* 0x0000003603007224 */ /* 0x000fe200078e0205 */
[C---:B------:R-:W-:Y:S02]  /*03e0*/  IADD3 R8, PT, PT, R57.reuse, R10, RZ ;  /* 0x0000000a39087210 */ /* 0x040fe40007ffe0ff */
[C---:B------:R-:W-:Y:S02]  /*03f0*/  IADD3 R9, PT, PT, R57.reuse, R12, RZ ;  /* 0x0000000c39097210 */ /* 0x040fe40007ffe0ff */
[C---:B------:R-:W-:Y:S02]  /*0400*/  IADD3 R17, PT, PT, R57.reuse, R4, RZ ;  /* 0x0000000439117210 */ /* 0x040fe40007ffe0ff */
[C---:B------:R-:W-:Y:S02]  /*0410*/  IADD3 R10, PT, PT, R57.reuse, R14, RZ ;  /* 0x0000000e390a7210 */ /* 0x040fe40007ffe0ff */
[----:B------:R-:W-:-:S02]  /*0420*/  IADD3 R11, PT, PT, R57, R16, RZ ;  /* 0x00000010390b7210 */ /* 0x000fc40007ffe0ff */
[C---:B------:R-:W-:Y:S02]  /*0430*/  IADD3 R12, PT, PT, R57.reuse, R18, RZ ;  /* 0x00000012390c7210 */ /* 0x040fe40007ffe0ff */
[C---:B------:R-:W-:Y:S02]  /*0440*/  IADD3 R5, PT, PT, R57.reuse, R32, RZ ;  /* 0x0000002039057210 */ /* 0x040fe40007ffe0ff */
[----:B------:R-:W-:Y:S02]  /*0450*/  IADD3 R0, PT, PT, R57, R0, RZ ;  /* 0x0000000039007210 */ /* 0x000fe40007ffe0ff */
[----:B------:R-:W-:Y:S02]  /*0460*/  IADD3 R19, PT, PT, -R19, RZ, RZ ;  /* 0x000000ff13137210 */ /* 0x000fe40007ffe1ff */
[C---:B------:R-:W-:Y:S02]  /*0470*/  IADD3 R6, PT, PT, R57.reuse, R6, RZ ;  /* 0x0000000639067210 */ /* 0x040fe40007ffe0ff */
[----:B------:R-:W-:-:S02]  /*0480*/  IADD3 R13, PT, PT, R57, R20, RZ ;  /* 0x00000014390d7210 */ /* 0x000fc40007ffe0ff */
[C---:B------:R-:W-:Y:S02]  /*0490*/  IADD3 R14, PT, PT, R57.reuse, R22, RZ ;  /* 0x00000016390e7210 */ /* 0x040fe40007ffe0ff */
[C---:B------:R-:W-:Y:S02]  /*04a0*/  IADD3 R15, PT, PT, R57.reuse, R24, RZ ;  /* 0x00000018390f7210 */ /* 0x040fe40007ffe0ff */
[C---:B------:R-:W-:Y:S02]  /*04b0*/  IADD3 R16, PT, PT, R57.reuse, R26, RZ ;  /* 0x0000001a39107210 */ /* 0x040fe40007ffe0ff */
[C---:B------:R-:W-:Y:S02]  /*04c0*/  IADD3 R4, PT, PT, R57.reuse, R28, RZ ;  /* 0x0000001c39047210 */ /* 0x040fe40007ffe0ff */
[----:B------:R-:W-:-:S07]  /*04d0*/  IADD3 R18, PT, PT, R57, R30, RZ ;  /* 0x0000001e39127210 */ /* 0x000fce0007ffe0ff */
.L_x_2455:
        /* <DEDUP_REMOVED lines=118> */
.L_x_2454:
[----:B------:R-:W-:Y:S05]  /*0c40*/  BSYNC.RECONVERGENT B1 ;  /* 0x0000000000017941 */ /* 0x000fea0003800200 */
.L_x_2453:
        /* <DEDUP_REMOVED lines=16> */
[----:B0-----:R-:W-:-:S04]  /*0d50*/  IMAD.WIDE.U32 R14, R9, 0x4, R6 ;  /* 0x00000004090e7825 */ /* 0x001fc800078e0006 */
[----:B------:R-:W-:Y:S01]  /*0d60*/  IMAD.WIDE.U32 R18, R21, 0x4, R6 ;  /* 0x0000000415127825 */ /* 0x000fe200078e0006 */
[----:B------:R0:W2:Y:S03]  /*0d70*/  LDG.E R10, desc[UR6][R14.64] ;  /* 0x000000060e0a7981 */ /* 0x0000a6000c1e1900 */
[--C-:B-1----:R-:W-:Y:S02]  /*0d80*/  IMAD.WIDE.U32 R16, R9, 0x4, R4.reuse ;  /* 0x0000000409107825 */ /* 0x102fe400078e0004 */
[----:B------:R1:W3:Y:S02]  /*0d90*/  LDG.E R9, desc[UR6][R18.64] ;  /* 0x0000000612097981 */ /* 0x0002e4000c1e1900 */
[----:B------:R-:W-:Y:S02]  /*0da0*/  IMAD.WIDE.U32 R20, R21, 0x4, R4 ;  /* 0x0000000415147825 */ /* 0x000fe400078e0004 */
[----:B------:R4:W5:Y:S02]  /*0db0*/  LDG.E R13, desc[UR6][R16.64] ;  /* 0x00000006100d7981 */ /* 0x000964000c1e1900 */
[----:B------:R-:W-:-:S02]  /*0dc0*/  IMAD.WIDE.U32 R22, R25, 0x4, R6 ;  /* 0x0000000419167825 */ /* 0x000fc400078e0006 */
[----:B------:R-:W5:Y:S02]  /*0dd0*/  LDG.E R32, desc[UR6][R20.64] ;  /* 0x0000000614207981 */ /* 0x000f64000c1e1900 */
[----:B------:R-:W-:Y:S01]  /*0de0*/  IMAD.WIDE.U32 R24, R25, 0x4, R4 ;  /* 0x0000000419187825 */ /* 0x000fe200078e0004 */
[CC--:B0-----:R-:W-:Y:S01]  /*0df0*/  LEA R15, R54.reuse, R35.reuse, 0x5 ;  /* 0x00000023360f7211 */ /* 0x0c1fe200078e28ff */
[----:B------:R0:W5:Y:S02]  /*0e00*/  LDG.E R12, desc[UR6][R22.64] ;  /* 0x00000006160c7981 */ /* 0x000164000c1e1900 */
[C---:B------:R-:W-:Y:S02]  /*0e10*/  IMAD.WIDE.U32 R26, R31.reuse, 0x4, R6 ;  /* 0x000000041f1a7825 */ /* 0x040fe400078e0006 */
[----:B------:R-:W5:Y:S02]  /*0e20*/  LDG.E R24, desc[UR6][R24.64] ;  /* 0x0000000618187981 */ /* 0x000f64000c1e1900 */
[--C-:B-1----:R-:W-:Y:S01]  /*0e30*/  IMAD.WIDE.U32 R18, R31, 0x4, R4.reuse ;  /* 0x000000041f127825 */ /* 0x102fe200078e0004 */
[----:B----4-:R-:W-:Y:S01]  /*0e40*/  LEA R17, R54, R35, 0x6 ;  /* 0x0000002336117211 */ /* 0x010fe200078e30ff */
[----:B------:R-:W4:Y:S02]  /*0e50*/  LDG.E R26, desc[UR6][R26.64] ;  /* 0x000000061a1a7981 */ /* 0x000f24000c1e1900 */
[----:B------:R-:W-:-:S02]  /*0e60*/  IMAD.WIDE.U32 R30, R35, 0x4, R4 ;  /* 0x00000004231e7825 */ /* 0x000fc400078e0004 */
[----:B------:R-:W4:Y:S02]  /*0e70*/  LDG.E R18, desc[UR6][R18.64] ;  /* 0x0000000612127981 */ /* 0x000f24000c1e1900 */
[--C-:B------:R-:W-:Y:S02]  /*0e80*/  IMAD.WIDE.U32 R28, R35, 0x4, R6.reuse ;  /* 0x00000004231c7825 */ /* 0x100fe400078e0006 */
[----:B------:R-:W4:Y:S02]  /*0e90*/  LDG.E R30, desc[UR6][R30.64] ;  /* 0x000000061e1e7981 */ /* 0x000f24000c1e1900 */
[C---:B0-----:R-:W-:Y:S02]  /*0ea0*/  IMAD.WIDE.U32 R22, R15.reuse, 0x4, R6 ;  /* 0x000000040f167825 */ /* 0x041fe400078e0006 */
[----:B------:R0:W4:Y:S02]  /*0eb0*/  LDG.E R11, desc[UR6][R28.64] ;  /* 0x000000061c0b7981 */ /* 0x000124000c1e1900 */
[----:B------:R-:W-:-:S02]  /*0ec0*/  IMAD.WIDE.U32 R20, R15, 0x4, R4 ;  /* 0x000000040f147825 */ /* 0x000fc400078e0004 */
[----:B------:R-:W4:Y:S02]  /*0ed0*/  LDG.E R22, desc[UR6][R22.64] ;  /* 0x0000000616167981 */ /* 0x000f24000c1e1900 */
[C---:B------:R-:W-:Y:S02]  /*0ee0*/  IMAD.WIDE.U32 R14, R17.reuse, 0x4, R6 ;  /* 0x00000004110e7825 */ /* 0x040fe400078e0006 */
[----:B------:R-:W4:Y:S01]  /*0ef0*/  LDG.E R20, desc[UR6][R20.64] ;  /* 0x0000000614147981 */ /* 0x000f22000c1e1900 */
[----:B0-----:R-:W-:Y:S01]  /*0f00*/  LEA R29, R54, R17, 0x5 ;  /* 0x00000011361d7211 */ /* 0x001fe200078e28ff */
[----:B------:R-:W-:Y:S02]  /*0f10*/  IMAD.WIDE.U32 R16, R17, 0x4, R4 ;  /* 0x0000000411107825 */ /* 0x000fe400078e0004 */
[----:B------:R-:W4:Y:S02]  /*0f20*/  LDG.E R14, desc[UR6][R14.64] ;  /* 0x000000060e0e7981 */ /* 0x000f24000c1e1900 */
[----:B------:R-:W-:-:S02]  /*0f30*/  IMAD.WIDE.U32 R6, R29, 0x4, R6 ;  /* 0x000000041d067825 */ /* 0x000fc400078e0006 */
[----:B------:R-:W4:Y:S02]  /*0f40*/  LDG.E R16, desc[UR6][R16.64] ;  /* 0x0000000610107981 */ /* 0x000f24000c1e1900 */
[----:B------:R-:W-:Y:S02]  /*0f50*/  IMAD.WIDE.U32 R4, R29, 0x4, R4 ;  /* 0x000000041d047825 */ /* 0x000fe400078e0004 */
[----:B------:R-:W4:Y:S04]  /*0f60*/  LDG.E R6, desc[UR6][R6.64] ;  /* 0x0000000606067981 */ /* 0x000f28000c1e1900 */
[----:B------:R-:W4:Y:S01]  /*0f70*/  LDG.E R4, desc[UR6][R4.64] ;  /* 0x0000000604047981 */ /* 0x000f22000c1e1900 */
[----:B------:R-:W-:Y:S01]  /*0f80*/  IADD3 R3, PT, PT, R3, 0x100, RZ ;  /* 0x0000010003037810 */ /* 0x000fe20007ffe0ff */
[----:B--2---:R-:W-:-:S04]  /*0f90*/  FADD.FTZ R10, R43, R10 ;  /* 0x0000000a2b0a7221 */ /* 0x004fc80000010000 */
[----:B---3--:R-:W-:Y:S01]  /*0fa0*/  FADD.FTZ R9, R10, R9 ;  /* 0x000000090a097221 */ /* 0x008fe20000010000 */
[----:B-----5:R-:W-:-:S04]  /*0fb0*/  FADD.FTZ R13, R2, R13 ;  /* 0x0000000d020d7221 */ /* 0x020fc80000010000 */
[----:B------:R-:W-:Y:S01]  /*0fc0*/  FADD.FTZ R13, R13, R32 ;  /* 0x000000200d0d7221 */ /* 0x000fe20000010000 */
[----:B------:R-:W-:-:S03]  /*0fd0*/  FADD.FTZ R9, R9, R12 ;  /* 0x0000000c09097221 */ /* 0x000fc60000010000 */
[----:B------:R-:W-:Y:S01]  /*0fe0*/  FADD.FTZ R13, R13, R24 ;  /* 0x000000180d0d7221 */ /* 0x000fe20000010000 */
[----:B----4-:R-:W-:-:S03]  /*0ff0*/  FADD.FTZ R26, R9, R26 ;  /* 0x0000001a091a7221 */ /* 0x010fc60000010000 */
[----:B------:R-:W-:-:S04]  /*1000*/  FADD.FTZ R13, R13, R18 ;  /* 0x000000120d0d7221 */ /* 0x000fc80000010000 */
[----:B------:R-:W-:Y:S01]  /*1010*/  FADD.FTZ R13, R13, R30 ;  /* 0x0000001e0d0d7221 */ /* 0x000fe20000010000 */
[----:B------:R-:W-:-:S04]  /*1020*/  FADD.FTZ R11, R26, R11 ;  /* 0x0000000b1a0b7221 */ /* 0x000fc80000010000 */
[----:B------:R-:W-:Y:S01]  /*1030*/  FADD.FTZ R11, R11, R22 ;  /* 0x000000160b0b7221 */ /* 0x000fe20000010000 */
[----:B------:R-:W-:-:S03]  /*1040*/  FADD.FTZ R13, R13, R20 ;  /* 0x000000140d0d7221 */ /* 0x000fc60000010000 */
[----:B------:R-:W-:Y:S01]  /*1050*/  FADD.FTZ R11, R11, R14 ;  /* 0x0000000e0b0b7221 */ /* 0x000fe20000010000 */
[----:B------:R-:W-:-:S03]  /*1060*/  FADD.FTZ R13, R13, R16 ;  /* 0x000000100d0d7221 */ /* 0x000fc60000010000 */
[----:B------:R-:W-:Y:S01]  /*1070*/  FADD.FTZ R43, R11, R6 ;  /* 0x000000060b2b7221 */ /* 0x000fe20000010000 */
[----:B------:R-:W-:-:S07]  /*1080*/  FADD.FTZ R2, R13, R4 ;  /* 0x000000040d027221 */ /* 0x000fce0000010000 */
.L_x_2457:
[----:B------:R-:W-:Y:S05]  /*1090*/  BSYNC.RECONVERGENT B1 ;  /* 0x0000000000017941 */ /* 0x000fea0003800200 */
.L_x_2456:
        /* <DEDUP_REMOVED lines=37> */
.L_x_2459:
[----:B------:R-:W-:Y:S05]  /*12f0*/  BSYNC.RECONVERGENT B1 ;  /* 0x0000000000017941 */ /* 0x000fea0003800200 */
.L_x_2458:
[----:B------:R-:W-:Y:S05]  /*1300*/  @!P1 BRA `(.L_x_2452) ;  /* 0x00000000003c9947 */ /* 0x000fea0003800000 */
[----:B------:R-:W0:Y:S01]  /*1310*/  LDC.64 R8, c[0x0][0x440] ;  /* 0x00011000ff087b82 */ /* 0x000e220000000a00 */
[----:B------:R-:W-:Y:S01]  /*1320*/  IMAD R0, R3, R54, R0 ;  /* 0x0000003603007224 */ /* 0x000fe200078e0200 */
[----:B------:R-:W-:-:S04]  /*1330*/  IADD3 R12, PT, PT, -R55, RZ, RZ ;  /* 0x000000ff370c7210 */ /* 0x000fc80007ffe1ff */
[----:B------:R-:W-:Y:S02]  /*1340*/  IADD3 R3, PT, PT, R57, R0, RZ ;  /* 0x0000000039037210 */ /* 0x000fe40007ffe0ff */
[----:B------:R-:W1:Y:S05]  /*1350*/  LDC.64 R10, c[0x0][0x448] ;  /* 0x00011200ff0a7b82 */ /* 0x000e6a0000000a00 */
.L_x_2460:
        /* <DEDUP_REMOVED lines=10> */
.L_x_2452:
[----:B------:R-:W-:Y:S05]  /*1400*/  BSYNC.RECONVERGENT B0 ;  /* 0x0000000000007941 */ /* 0x000fea0003800200 */
.L_x_2451:
[----:B------:R-:W0:Y:S01]  /*1410*/  S2R R3, SR_TID.X ;  /* 0x0000000000037919 */ /* 0x000e220000002100 */
[----:B------:R-:W1:Y:S01]  /*1420*/  S2UR UR5, SR_CgaCtaId ;  /* 0x00000000000579c3 */ /* 0x000e620000008800 */
[----:B------:R-:W-:Y:S01]  /*1430*/  UMOV UR4, 0x400 ;  /* 0x0000040000047882 */ /* 0x000fe20000000000 */
[C---:B------:R-:W-:Y:S02]  /*1440*/  SHF.L.U32 R5, R57.reuse, 0x7, RZ ;  /* 0x0000000739057819 */ /* 0x040fe400000006ff */
[----:B------:R-:W-:Y:S02]  /*1450*/  SHF.L.U32 R58, R58, 0x4, RZ ;  /* 0x000000043a3a7819 */ /* 0x000fe400000006ff */
[----:B------:R-:W-:Y:S02]  /*1460*/  ISETP.NE.AND P0, PT, R57, RZ, PT ;  /* 0x000000ff3900720c */ /* 0x000fe40003f05270 */
[----:B------:R-:W-:-:S04]  /*1470*/  LOP3.LUT R58, R58, 0x7ffffff0, RZ, 0xc0, !PT ;  /* 0x7ffffff03a3a7812 */ /* 0x000fc800078ec0ff */
[----:B------:R-:W-:Y:S01]  /*1480*/  IADD3 R11, PT, PT, R57, R58, RZ ;  /* 0x0000003a390b7210 */ /* 0x000fe20007ffe0ff */
[----:B-1----:R-:W-:Y:S01]  /*1490*/  ULEA UR4, UR5, UR4, 0x18 ;  /* 0x0000000405047291 */ /* 0x002fe2000f8ec0ff */
[----:B0-----:R-:W-:-:S04]  /*14a0*/  SHF.R.U32.HI R12, RZ, 0x5, R3 ;  /* 0x00000005ff0c7819 */ /* 0x001fc80000011603 */
[----:B------:R-:W-:-:S04]  /*14b0*/  LOP3.LUT R0, R12, 0x1f, R3, 0x78, !PT ;  /* 0x0000001f0c007812 */ /* 0x000fc800078e7803 */
[C---:B------:R-:W-:Y:S02]  /*14c0*/  LOP3.LUT R3, R0.reuse, 0x3e0, R3, 0xf8, !PT ;  /* 0x000003e000037812 */ /* 0x040fe400078ef803 */
[----:B------:R-:W-:Y:S02]  /*14d0*/  SHF.L.U32 R0, R0, 0x2, RZ ;  /* 0x0000000200007819 */ /* 0x000fe400000006ff */
[----:B------:R-:W-:Y:S02]  /*14e0*/  LEA R3, R3, UR4, 0x2 ;  /* 0x0000000403037c11 */ /* 0x000fe4000f8e10ff */
[----:B------:R-:W-:-:S03]  /*14f0*/  LOP3.LUT R0, R5, R0, RZ, 0xfc, !PT ;  /* 0x0000000005007212 */ /* 0x000fc600078efcff */
[----:B------:R-:W-:Y:S04]  /*1500*/  STS [R3], R2 ;  /* 0x0000000203007388 */ /* 0x000fe80000000800 */
        /* <DEDUP_REMOVED lines=35> */
[----:B0-----:R-:W0:Y:S04]  /*1740*/  LDC.64 R6, c[0x0][0x488] ;  /* 0x00012200ff067b82 */ /* 0x001e280000000a00 */
[----:B------:R-:W1:Y:S04]  /*1750*/  LDS.64 R4, [R57+0x2000] ;  /* 0x0020000039047984 */ /* 0x000e680000000a00 */
[----:B------:R-:W2:Y:S01]  /*1760*/  LDS.64 R2, [R57+0x2080] ;  /* 0x0020800039027984 */ /* 0x000ea20000000a00 */
[----:B------:R-:W3:Y:S01]  /*1770*/  LDC.64 R8, c[0x0][0x480] ;  /* 0x00012000ff087b82 */ /* 0x000ee20000000a00 */
[----:B0-----:R-:W-:-:S04]  /*1780*/  IMAD.WIDE.U32 R6, R11, 0x8, R6 ;  /* 0x000000080b067825 */ /* 0x001fc800078e0006 */
[----:B---3--:R-:W-:Y:S01]  /*1790*/  IMAD.WIDE.U32 R8, R11, 0x8, R8 ;  /* 0x000000080b087825 */ /* 0x008fe200078e0008 */
[----:B-1----:R-:W-:Y:S04]  /*17a0*/  STG.E.64 desc[UR6][R6.64], R4 ;  /* 0x0000000406007986 */ /* 0x002fe8000c101b06 */
[----:B--2---:R-:W-:Y:S01]  /*17b0*/  STG.E.64 desc[UR6][R8.64], R2 ;  /* 0x0000000208007986 */ /* 0x004fe2000c101b06 */
[----:B------:R-:W-:Y:S05]  /*17c0*/  EXIT ;  /* 0x000000000000794d */ /* 0x000fea0003800000 */
.L_x_2461:
        /* <DEDUP_REMOVED lines=11> */
.L_x_10704:


//--------------------- .text._ZN10layer_norm13ln_bwd_kernelINS_13Kernel_traitsIf13__nv_bfloat16S2_S2_fjLj3072ELj1ELj1ELj4ELj16ENS_18Kernel_traits_baseILj3072EfS2_S2_S2_fjLj128EEEEELb1ELb0ELb1ELb0EEEvNS_9BwdParamsE --------------------------
	.section	.text._ZN10layer_norm13ln_bwd_kernelINS_13Kernel_traitsIf13__nv_bfloat16S2_S2_fjLj3072ELj1ELj1ELj4ELj16ENS_18Kernel_traits_baseILj3072EfS2_S2_S2_fjLj128EEEEELb1ELb0ELb1ELb0EEEvNS_9BwdParamsE,"ax",@progbits
	.align	128
        .global         _ZN10layer_norm13ln_bwd_kernelINS_13Kernel_traitsIf13__nv_bfloat16S2_S2_fjLj3072ELj1ELj1ELj4ELj16ENS_18Kernel_traits_baseILj3072EfS2_S2_S2_fjLj128EEEEELb1ELb0ELb1ELb0EEEvNS_9BwdParamsE
        .type           _ZN10layer_norm13ln_bwd_kernelINS_13Kernel_traitsIf13__nv_bfloat16S2_S2_fjLj3072ELj1ELj1ELj4ELj16ENS_18Kernel_traits_baseILj3072EfS2_S2_S2_fjLj128EEEEELb1ELb0ELb1ELb0EEEvNS_9BwdParamsE,@function
        .size           _ZN10layer_norm13ln_bwd_kernelINS_13Kernel_traitsIf13__nv_bfloat16S2_S2_fjLj3072ELj1ELj1ELj4ELj16ENS_18Kernel_traits_baseILj3072EfS2_S2_S2_fjLj128EEEEELb1ELb0ELb1ELb0EEEvNS_9BwdParamsE,(.L_x_10705 - _ZN10layer_norm13ln_bwd_kernelINS_13Kernel_traitsIf13__nv_bfloat16S2_S2_fjLj3072ELj1ELj1ELj4ELj16ENS_18Kernel_traits_baseILj3072EfS2_S2_S2_fjLj128EEEEELb1ELb0ELb1ELb0EEEvNS_9BwdParamsE)
        .other          _ZN10layer_norm13ln_bwd_kernelINS_13Kernel_traitsIf13__nv_bfloat16S2_S2_fjLj3072ELj1ELj1ELj4ELj16ENS_18Kernel_traits_baseILj3072EfS2_S2_S2_fjLj128EEEEELb1ELb0ELb1ELb0EEEvNS_9BwdParamsE,@"STO_CUDA_ENTRY STV_DEFAULT"
_ZN10layer_norm13ln_bwd_kernelINS_13Kernel_traitsIf13__nv_bfloat16S2_S2_fjLj3072ELj1ELj1ELj4ELj16ENS_18Kernel_traits_baseILj3072EfS2_S2_S2_fjLj128EEEEELb1ELb0ELb1ELb0EEEvNS_9BwdParamsE:
.text._ZN10layer_norm13ln_bwd_kernelINS_13Kernel_traitsIf13__nv_bfloat16S2_S2_fjLj3072ELj1ELj1ELj4ELj16ENS_18Kernel_traits_baseILj3072EfS2_S2_S2_fjLj128EEEEELb1ELb0ELb1ELb0EEEvNS_9BwdParamsE:
        /* <DEDUP_REMOVED lines=21> */
[----:B---3--:R-:W-:-:S03]  /*0150*/  @P2 IMAD.WIDE.U32 R8, R13, 0x20, R6 ;  /* 0x000000200d082825 */ /* 0x008fc600078e0006 */
[----:B------:R1:W5:Y:S01]  /*0160*/  @P1 LDG.E.128 R24, desc[UR20][R4.64+0x10] ;  /* 0x0000101404181981 */ /* 0x000362000c1e1d00 */
[----:B------:R-:W-:-:S03]  /*0170*/  @P2 VIADD R13, R13, 0x80 ;  /* 0x000000800d0d2836 */ /* 0x000fc60000000000 */
        /* <DEDUP_REMOVED lines=65> */
.L_x_2575:
[----:B0-----:R-:W-:-:S06]  /*0590*/  UIMAD.WIDE UR6, UR11, 0x4, UR18 ;  /* 0x000000040b0678a5 */ /* 0x001fcc000f8e0212 */
[----:B--23--:R-:W-:Y:S02]  /*05a0*/  MOV R110, UR6 ;  /* 0x00000006006e7c02 */ /* 0x00cfe40008000f00 */
[----:B------:R-:W-:Y:S01]  /*05b0*/  MOV R111, UR7 ;  /* 0x00000007006f7c02 */ /* 0x000fe20008000f00 */
[----:B------:R-:W-:-:S04]  /*05c0*/  UIMAD.WIDE UR6, UR11, 0x4, UR14 ;  /* 0x000000040b0678a5 */ /* 0x000fc8000f8e020e */
[----:B------:R-:W2:Y:S02]  /*05d0*/  LDG.E R110, desc[UR20][R110.64] ;  /* 0x000000146e6e7981 */ /* 0x000ea4000c1e1900 */
[----:B------:R-:W-:Y:S01]  /*05e0*/  IMAD.U32 R112, RZ, RZ, UR6 ;  /* 0x00000006ff707e24 */ /* 0x000fe2000f8e00ff */
[----:B------:R-:W-:Y:S01]  /*05f0*/  MOV R113, UR7 ;  /* 0x0000000700717c02 */ /* 0x000fe20008000f00 */
[----:B------:R-:W-:-:S04]  /*0600*/  UIMAD.WIDE UR6, UR11, 0x4, UR16 ;  /* 0x000000040b0678a5 */ /* 0x000fc8000f8e0210 */
[----:B------:R-:W3:Y:S02]  /*0610*/  LDG.E R112, desc[UR20][R112.64] ;  /* 0x0000001470707981 */ /* 0x000ee4000c1e1900 */
[----:B------:R-:W-:Y:S01]  /*0620*/  MOV R108, UR6 ;  /* 0x00000006006c7c02 */ /* 0x000fe20008000f00 */
[----:B------:R-:W-:-:S05]  /*0630*/  IMAD.U32 R109, RZ, RZ, UR7 ;  /* 0x00000007ff6d7e24 */ /* 0x000fca000f8e00ff */
        /* <DEDUP_REMOVED lines=9> */
[----:B------:R-:W2:Y:S01]  /*06d0*/  LDG.E R108, desc[UR20][R108.64] ;  /* 0x000000146c6c7981 */ /* 0x000ea2000c1e1900 */
[C---:B-----5:R-:W-:Y:S01]  /*06e0*/  ISETP.GE.AND P4, PT, R2.reuse, 0x1, PT ;  /* 0x000000010200780c */ /* 0x060fe20003f86270 */
[----:B------:R-:W-:Y:S01]  /*06f0*/  UIADD3 UR7, UPT, UPT, UR31, -0x1, URZ ;  /* 0xffffffff1f077890 */ /* 0x000fe2000fffe0ff */
[----:B------:R-:W-:Y:S01]  /*0700*/  HFMA2 R159, -RZ, RZ, 0, 0 ;  /* 0x00000000ff9f7431 */ /* 0x000fe200000001ff */
[----:B------:R-:W-:Y:S01]  /*0710*/  UIMAD UR6, UR11, UR10, URZ ;  /* 0x0000000a0b0672a4 */ /* 0x000fe2000f8e02ff */
[C---:B------:R-:W-:Y:S01]  /*0720*/  ISETP.GE.U32.AND P1, PT, R3.reuse, 0x80, PT ;  /* 0x000000800300780c */ /* 0x040fe20003f26070 */
        /* <DEDUP_REMOVED lines=11> */
[----:B------:R-:W-:-:S03]  /*07e0*/  @P4 IMAD R0, R0, UR10, RZ ;  /* 0x0000000a00004c24 */ /* 0x000fc6000f8e02ff */
[----:B------:R-:W-:Y:S02]  /*07f0*/  IMAD.U32 R110, RZ, RZ, UR9 ;  /* 0x00000009ff6e7e24 */ /* 0x000fe4000f8e00ff */
[----:B------:R-:W-:-:S04]  /*0800*/  @P4 SHF.R.S32.HI R111, RZ, 0x1f, R0 ;  /* 0x0000001fff6f4819 */ /* 0x000fc80000011400 */
[----:B------:R-:W-:-:S04]  /*0810*/  @P4 LEA.HI R0, R111, R0, RZ, 0x3 ;  /* 0x000000006f004211 */ /* 0x000fc800078f18ff */
[----:B------:R-:W-:Y:S02]  /*0820*/  @P4 LEA.HI.SX32 R159, R0, R161, 0x1d ;  /* 0x000000a1009f4211 */ /* 0x000fe400078feaff */
[----:B------:R-:W-:-:S04]  /*0830*/  MOV R0, UR7 ;  /* 0x0000000700007c02 */ /* 0x000fc80008000f00 */
[-C--:B------:R-:W-:Y:S02]  /*0840*/  LEA.HI.SX32 R0, R0, R161.reuse, 0x1d ;  /* 0x000000a100007211 */ /* 0x080fe400078feaff */
[----:B------:R-:W-:Y:S02]  /*0850*/  LEA.HI.SX32 R161, R110, R161, 0x1d ;  /* 0x000000a16ea17211 */ /* 0x000fe400078feaff */
        /* <DEDUP_REMOVED lines=15> */
[----:B------:R-:W-:-:S02]  /*0950*/  IADD3 R161, PT, PT, R161, 0x80, RZ ;  /* 0x00000080a1a17810 */ /* 0x000fc40007ffe0ff */
[----:B------:R-:W-:Y:S01]  /*0960*/  IADD3 R159, PT, PT, R159, 0x80, RZ ;  /* 0x000000809f9f7810 */ /* 0x000fe20007ffe0ff */
[----:B0-----:R-:W-:-:S05]  /*0970*/  @P0 IMAD.WIDE.U32 R144, R160, 0x10, R144 ;  /* 0x00000010a0900825 */ /* 0x001fca00078e0090 */
[----:B------:R0:W5:Y:S01]  /*0980*/  @P0 LDG.E.128 R96, desc[UR20][R144.64] ;  /* 0x0000001490600981 */ /* 0x000162000c1e1d00 */
[----:B------:R-:W-:Y:S02]  /*0990*/  IADD3 R160, PT, PT, R160, 0x80, RZ ;  /* 0x00000080a0a07810 */ /* 0x000fe40007ffe0ff */
[C---:B---3--:R-:W-:Y:S02]  /*09a0*/  PRMT R120, R108.reuse, 0x7632, R120 ;  /* 0x000076326c787816 */ /* 0x048fe40000000078 */
[----:B------:R-:W-:Y:S02]  /*09b0*/  SHF.L.U32 R149, R108, 0x10, RZ ;  /* 0x000000106c957819 */ /* 0x000fe400000006ff */
[----:B------:R-:W-:Y:S02]  /*09c0*/  SHF.L.U32 R157, R110, 0x10, RZ ;  /* 0x000000106e9d7819 */ /* 0x000fe400000006ff */
[C---:B------:R-:W-:Y:S02]  /*09d0*/  PRMT R129, R111.reuse, 0x7632, R129 ;  /* 0x000076326f817816 */ /* 0x040fe40000000081 */
[----:B------:R-:W-:Y:S01]  /*09e0*/  SHF.L.U32 R163, R111, 0x10, RZ ;  /* 0x000000106fa37819 */ /* 0x000fe200000006ff */
[----:B------:R-:W-:Y:S01]  /*09f0*/  FADD.FTZ R149, -R158, R149 ;  /* 0x000000959e957221 */ /* 0x000fe20000010100 */
[----:B------:R-:W-:-:S02]  /*0a00*/  SHF.L.U32 R111, R120, 0x10, RZ ;  /* 0x00000010786f7819 */ /* 0x000fc400000006ff */
[C---:B------:R-:W-:Y:S01]  /*0a10*/  PRMT R148, R109.reuse, 0x7632, R148 ;  /* 0x000076326d947816 */ /* 0x040fe20000000094 */
[----:B------:R-:W-:Y:S01]  /*0a20*/  IMAD.U32 R109, R109, 0x10000, RZ ;  /* 0x000100006d6d7824 */ /* 0x000fe200078e00ff */
[----:B------:R-:W-:Y:S01]  /*0a30*/  PRMT R152, R110, 0x7632, R152 ;  /* 0x000076326e987816 */ /* 0x000fe20000000098 */
[----:B------:R-:W-:Y:S01]  /*0a40*/  FADD.FTZ R110, -R158, R157 ;  /* 0x0000009d9e6e7221 */ /* 0x000fe20000010100 */
[C---:B------:R-:W-:Y:S01]  /*0a50*/  PRMT R154, R112.reuse, 0x7632, R154 ;  /* 0x00007632709a7816 */ /* 0x040fe2000000009a */
[----:B------:R-:W-:Y:S02]  /*0a60*/  IMAD.U32 R155, R112, 0x10000, RZ ;  /* 0x00010000709b7824 */ /* 0x000fe400078e00ff */
[----:B------:R-:W-:Y:S01]  /*0a70*/  FMUL.FTZ R157, R149, UR30 ;  /* 0x0000001e959d7c20 */ /* 0x000fe20008410000 */
[C---:B------:R-:W-:Y:S01]  /*0a80*/  FADD.FTZ R111, -R158.reuse, R111 ;  /* 0x0000006f9e6f7221 */ /* 0x040fe20000010100 */
[----:B------:R-:W-:Y:S01]  /*0a90*/  FADD.FTZ R153, -R158, R109 ;  /* 0x0000006d9e997221 */ /* 0x000fe20000010100 */
[C---:B------:R-:W-:Y:S01]  /*0aa0*/  PRMT R150, R113.reuse, 0x7632, R150 ;  /* 0x0000763271967816 */ /* 0x040fe20000000096 */
[----:B------:R-:W-:Y:S01]  /*0ab0*/  IMAD.U32 R154, R154, 0x10000, RZ ;  /* 0x000100009a9a7824 */ /* 0x000fe200078e00ff */
[----:B------:R-:W-:Y:S01]  /*0ac0*/  SHF.L.U32 R151, R113, 0x10, RZ ;  /* 0x0000001071977819 */ /* 0x000fe200000006ff */
[----:B------:R-:W-:Y:S01]  /*0ad0*/  IMAD.U32 R113, R148, 0x10000, RZ ;  /* 0x0001000094717824 */ /* 0x000fe200078e00ff */
[----:B------:R-:W-:Y:S01]  /*0ae0*/  SHF.L.U32 R109, R152, 0x10, RZ ;  /* 0x00000010986d7819 */ /* 0x000fe200000006ff */
[----:B------:R-:W-:Y:S01]  /*0af0*/  FADD.FTZ R72, R72, R155 ;  /* 0x0000009b48487221 */ /* 0x000fe20000010000 */
[-C--:B------:R-:W-:Y:S01]  /*0b00*/  FFMA.FTZ R44, R157, R155.reuse, R44 ;  /* 0x0000009b9d2c7223 */ /* 0x080fe2000001002c */
[----:B------:R-:W-:Y:S01]  /*0b10*/  FMUL.FTZ R156, R111, UR30 ;  /* 0x0000001e6f9c7c20 */ /* 0x000fe20008410000 */
[----:B------:R-:W-:Y:S01]  /*0b20*/  FMUL.FTZ R155, R20, R155 ;  /* 0x0000009b149b7220 */ /* 0x000fe20000410000 */
[----:B------:R-:W-:Y:S01]  /*0b30*/  FMUL.FTZ R153, R153, UR30 ;  /* 0x0000001e99997c20 */ /* 0x000fe20008410000 */
[C---:B------:R-:W-:Y:S01]  /*0b40*/  FADD.FTZ R113, -R158.reuse, R113 ;  /* 0x000000719e717221 */ /* 0x040fe20000010100 */
[----:B------:R-:W-:Y:S01]  /*0b50*/  FADD.FTZ R148, -R158, R109 ;  /* 0x0000006d9e947221 */ /* 0x000fe20000010100 */
[----:B------:R-:W-:Y:S01]  /*0b60*/  FADD.FTZ R73, R73, R154 ;  /* 0x0000009a49497221 */ /* 0x000fe20000010000 */
[-C--:B------:R-:W-:Y:S01]  /*0b70*/  FFMA.FTZ R45, R156, R154.reuse, R45 ;  /* 0x0000009a9c2d7223 */ /* 0x080fe2000001002d */
[----:B------:R-:W-:Y:S01]  /*0b80*/  FMUL.FTZ R154, R21, R154 ;  /* 0x0000009a159a7220 */ /* 0x000fe20000410000 */
[----:B------:R-:W-:Y:S01]  /*0b90*/  FADD.FTZ R109, RZ, R155 ;  /* 0x0000009bff6d7221 */ /* 0x000fe20000010000 */
[----:B------:R-:W-:Y:S01]  /*0ba0*/  FFMA.FTZ R111, R157, R155, RZ ;  /* 0x0000009b9d6f7223 */ /* 0x000fe200000100ff */
[----:B------:R-:W-:Y:S01]  /*0bb0*/  SHF.L.U32 R150, R150, 0x10, RZ ;  /* 0x0000001096967819 */ /* 0x000fe200000006ff */
[----:B------:R-:W-:Y:S01]  /*0bc0*/  FADD.FTZ R74, R74, R151 ;  /* 0x000000974a4a7221 */ /* 0x000fe20000010000 */
[----:B------:R-:W-:Y:S01]  /*0bd0*/  FMUL.FTZ R149, R110, UR30 ;  /* 0x0000001e6e957c20 */ /* 0x000fe20008410000 */
[-C--:B------:R-:W-:Y:S01]  /*0be0*/  FFMA.FTZ R46, R153, R151.reuse, R46 ;  /* 0x00000097992e7223 */ /* 0x080fe2000001002e */
[----:B------:R-:W-:Y:S01]  /*0bf0*/  FMUL.FTZ R152, R113, UR30 ;  /* 0x0000001e71987c20 */ /* 0x000fe20008410000 */
[----:B------:R-:W-:Y:S01]  /*0c00*/  FMUL.FTZ R151, R22, R151 ;  /* 0x0000009716977220 */ /* 0x000fe20000410000 */
[----:B------:R-:W-:Y:S01]  /*0c10*/  FADD.FTZ R110, R109, R154 ;  /* 0x0000009a6d6e7221 */ /* 0x000fe20000010000 */
[----:B------:R-:W-:Y:S01]  /*0c20*/  FFMA.FTZ R112, R156, R154, R111 ;  /* 0x0000009a9c707223 */ /* 0x000fe2000001006f */
[C---:B------:R-:W-:Y:S01]  /*0c30*/  PRMT R146, R114.reuse, 0x7632, R146 ;  /* 0x0000763272927816 */ /* 0x040fe20000000092 */
[----:B------:R-:W-:Y:S01]  /*0c40*/  FADD.FTZ R75, R75, R150 ;  /* 0x000000964b4b7221 */ /* 0x000fe20000010000 */
[----:B------:R-:W-:Y:S01]  /*0c50*/  SHF.L.U32 R147, R114, 0x10, RZ ;  /* 0x0000001072937819 */ /* 0x000fe200000006ff */
[-C--:B------:R-:W-:Y:S01]  /*0c60*/  FFMA.FTZ R47, R152, R150.reuse, R47 ;  /* 0x00000096982f7223 */ /* 0x080fe2000001002f */
[----:B------:R-:W-:Y:S01]  /*0c70*/  FMUL.FTZ R150, R23, R150 ;  /* 0x0000009617967220 */ /* 0x000fe20000410000 */
[----:B------:R-:W-:Y:S01]  /*0c80*/  FADD.FTZ R109, R110, R151 ;  /* 0x000000976e6d7221 */ /* 0x000fe20000010000 */
[----:B------:R-:W-:Y:S01]  /*0c90*/  FFMA.FTZ R111, R153, R151, R112 ;  /* 0x00000097996f7223 */ /* 0x000fe20000010070 */
[----:B------:R-:W-:Y:S01]  /*0ca0*/  SHF.L.U32 R129, R129, 0x10, RZ ;  /* 0x0000001081817819 */ /* 0x000fe200000006ff */
[----:B------:R-:W-:Y:S01]  /*0cb0*/  FADD.FTZ R76, R76, R147 ;  /* 0x000000934c4c7221 */ /* 0x000fe20000010000 */
[----:B------:R-:W-:Y:S01]  /*0cc0*/  SHF.L.U32 R146, R146, 0x10, RZ ;  /* 0x0000001092927819 */ /* 0x000fe200000006ff */
[-C--:B------:R-:W-:Y:S01]  /*0cd0*/  FFMA.FTZ R48, R149, R147.reuse, R48 ;  /* 0x0000009395307223 */ /* 0x080fe20000010030 */
[----:B------:R-:W-:Y:S01]  /*0ce0*/  FMUL.FTZ R148, R148, UR30 ;  /* 0x0000001e94947c20 */ /* 0x000fe20008410000 */
[----:B------:R-:W-:Y:S01]  /*0cf0*/  FMUL.FTZ R147, R24, R147 ;  /* 0x0000009318937220 */ /* 0x000fe20000410000 */
[----:B------:R-:W-:Y:S01]  /*0d00*/  FADD.FTZ R110, R109, R150 ;  /* 0x000000966d6e7221 */ /* 0x000fe20000010000 */
[----:B------:R-:W-:Y:S01]  /*0d10*/  FFMA.FTZ R112, R152, R150, R111 ;  /* 0x0000009698707223 */ /* 0x000fe2000001006f */
[----:B------:R-:W-:Y:S01]  /*0d20*/  PRMT R108, R115, 0x7632, R108 ;  /* 0x00007632736c7816 */ /* 0x000fe2000000006c */
[----:B------:R-:W-:Y:S01]  /*0d30*/  FADD.FTZ R120, -R158, R129 ;  /* 0x000000819e787221 */ /* 0x000fe20000010100 */
[----:B------:R-:W-:Y:S01]  /*0d40*/  FADD.FTZ R77, R77, R146 ;  /* 0x000000924d4d7221 */ /* 0x000fe20000010000 */
[----:B------:R-:W-:Y:S01]  /*0d50*/  FFMA.FTZ R49, R148, R146, R49 ;  /* 0x0000009294317223 */ /* 0x000fe20000010031 */
[----:B------:R-:W-:-:S02]  /*0d60*/  IMAD.U32 R115, R115, 0x10000, RZ ;  /* 0x0001000073737824 */ /* 0x000fc400078e00ff */
[----:B------:R-:W-:Y:S01]  /*0d70*/  FMUL.FTZ R146, R25, R146 ;  /* 0x0000009219927220 */ /* 0x000fe20000410000 */
[----:B------:R-:W-:Y:S01]  /*0d80*/  FADD.FTZ R109, R110, R147 ;  /* 0x000000936e6d7221 */ /* 0x000fe20000010000 */
[----:B0-----:R-:W-:Y:S01]  /*0d90*/  FADD.FTZ R145, -R158, R163 ;  /* 0x000000a39e917221 */ /* 0x001fe20000010100 */
[----:B------:R-:W-:Y:S01]  /*0da0*/  FFMA.FTZ R111, R149, R147, R112 ;  /* 0x00000093956f7223 */ /* 0x000fe20000010070 */
[----:B------:R-:W-:Y:S02]  /*0db0*/  IMAD.U32 R108, R108, 0x10000, RZ ;  /* 0x000100006c6c7824 */ /* 0x000fe400078e00ff */
[----:B------:R-:W-:Y:S01]  /*0dc0*/  FMUL.FTZ R120, R120, UR30 ;  /* 0x0000001e78787c20 */ /* 0x000fe20008410000 */
[-C--:B------:R-:W-:Y:S01]  /*0dd0*/  FMUL.FTZ R144, R26, R115.reuse ;  /* 0x000000731a907220 */ /* 0x080fe20000410000 */
[----:B------:R-:W-:Y:S01]  /*0de0*/  FADD.FTZ R109, R109, R146 ;  /* 0x000000926d6d7221 */ /* 0x000fe20000010000 */
[----:B------:R-:W-:Y:S01]  /*0df0*/  FMUL.FTZ R145, R145, UR30 ;  /* 0x0000001e91917c20 */ /* 0x000fe20008410000 */
[----:B------:R-:W-:Y:S01]  /*0e00*/  FFMA.FTZ R110, R148, R146, R111 ;  /* 0x00000092946e7223 */ /* 0x000fe2000001006f */
[----:B------:R-:W-:Y:S01]  /*0e10*/  FADD.FTZ R79, R79, R108 ;  /* 0x0000006c4f4f7221 */ /* 0x000fe20000010000 */
[-C--:B------:R-:W-:Y:S01]  /*0e20*/  FFMA.FTZ R51, R120, R108.reuse, R51 ;  /* 0x0000006c78337223 */ /* 0x080fe20000010033 */
[----:B------:R-:W-:Y:S01]  /*0e30*/  FMUL.FTZ R129, R27, R108 ;  /* 0x0000006c1b817220 */ /* 0x000fe20000410000 */
[----:B------:R-:W-:Y:S01]  /*0e40*/  FADD.FTZ R108, R109, R144 ;  /* 0x000000906d6c7221 */ /* 0x000fe20000010000 */
[C---:B------:R-:W-:Y:S01]  /*0e50*/  FFMA.FTZ R109, R145.reuse, R144, R110 ;  /* 0x00000090916d7223 */ /* 0x040fe2000001006e */
[----:B------:R-:W-:Y:S01]  /*0e60*/  FADD.FTZ R78, R78, R115 ;  /* 0x000000734e4e7221 */ /* 0x000fe20000010000 */
[----:B------:R-:W-:Y:S01]  /*0e70*/  FFMA.FTZ R50, R145, R115, R50 ;  /* 0x0000007391327223 */ /* 0x000fe20000010032 */
[----:B------:R-:W-:Y:S01]  /*0e80*/  FADD.FTZ R163, R108, R129 ;  /* 0x000000816ca37221 */ /* 0x000fe20000010000 */
[----:B------:R-:W-:-:S07]  /*0e90*/  FFMA.FTZ R162, R120, R129, R109 ;  /* 0x0000008178a27223 */ /* 0x000fce000001006d */
.L_x_2466:
[----:B----4-:R-:W-:Y:S05]  /*0ea0*/  BSYNC.RECONVERGENT B1 ;  /* 0x0000000000017941 */ /* 0x010fea0003800200 */
.L_x_2465:
        /* <DEDUP_REMOVED lines=16> */
[----:B------:R-:W-:Y:S01]  /*0fb0*/  IADD3 R161, PT, PT, R161, 0x80, RZ ;  /* 0x00000080a1a17810 */ /* 0x000fe20007ffe0ff */
[----:B------:R-:W-:Y:S01]  /*0fc0*/  VIADD R160, R160, 0x80 ;  /* 0x00000080a0a07836 */ /* 0x000fe20000000000 */
[----:B------:R-:W-:Y:S02]  /*0fd0*/  IADD3 R159, PT, PT, R159, 0x80, RZ ;  /* 0x000000809f9f7810 */ /* 0x000fe40007ffe0ff */
[----:B---3--:R-:W-:Y:S02]  /*0fe0*/  PRMT R115, R4, 0x7632, R115 ;  /* 0x0000763204737816 */ /* 0x008fe40000000073 */
[C---:B------:R-:W-:Y:S02]  /*0ff0*/  SHF.L.U32 R165, R6.reuse, 0x10, RZ ;  /* 0x0000001006a57819 */ /* 0x040fe400000006ff */
[----:B------:R-:W-:Y:S01]  /*1000*/  PRMT R111, R6, 0x7632, R111 ;  /* 0x00007632066f7816 */ /* 0x000fe2000000006f */
[C---:B------:R-:W-:Y:S01]  /*1010*/  IMAD.U32 R6, R7.reuse, 0x10000, RZ ;  /* 0x0001000007067824 */ /* 0x040fe200078e00ff */
[----:B------:R-:W-:Y:S01]  /*1020*/  PRMT R109, R7, 0x7632, R109 ;  /* 0x00007632076d7816 */ /* 0x000fe2000000006d */
[----:B------:R-:W-:Y:S01]  /*1030*/  IMAD.U32 R15, R4, 0x10000, RZ ;  /* 0x00010000040f7824 */ /* 0x000fe200078e00ff */
[----:B----4-:R-:W-:Y:S01]  /*1040*/  PRMT R108, R9, 0x7632, R108 ;  /* 0x00007632096c7816 */ /* 0x010fe2000000006c */
[----:B------:R-:W-:Y:S01]  /*1050*/  IMAD.U32 R115, R115, 0x10000, RZ ;  /* 0x0001000073737824 */ /* 0x000fe200078e00ff */
[----:B------:R-:W-:Y:S01]  /*1060*/  SHF.L.U32 R117, R9, 0x10, RZ ;  /* 0x0000001009757819 */ /* 0x000fe200000006ff */
[----:B------:R-:W-:Y:S01]  /*1070*/  FADD.FTZ R9, -R158, R165 ;  /* 0x000000a59e097221 */ /* 0x000fe20000010100 */
[----:B------:R-:W-:-:S02]  /*1080*/  PRMT R4, R5, 0x7632, R4 ;  /* 0x0000763205047816 */ /* 0x000fc40000000004 */
[C---:B------:R-:W-:Y:S02]  /*1090*/  PRMT R112, R11.reuse, 0x7632, R112 ;  /* 0x000076320b707816 */ /* 0x040fe40000000070 */
[----:B0-----:R-:W-:Y:S01]  /*10a0*/  SHF.L.U32 R13, R11, 0x10, RZ ;  /* 0x000000100b0d7819 */ /* 0x001fe200000006ff */
[----:B------:R-:W-:Y:S01]  /*10b0*/  FADD.FTZ R11, -R158, R6 ;  /* 0x000000069e0b7221 */ /* 0x000fe20000010100 */
[C---:B------:R-:W-:Y:S02]  /*10c0*/  PRMT R14, R8.reuse, 0x7632, R14 ;  /* 0x00007632080e7816 */ /* 0x040fe4000000000e */
[----:B------:R-:W-:Y:S02]  /*10d0*/  SHF.L.U32 R7, R8, 0x10, RZ ;  /* 0x0000001008077819 */ /* 0x000fe400000006ff */
[----:B------:R-:W-:Y:S01]  /*10e0*/  SHF.L.U32 R119, R5, 0x10, RZ ;  /* 0x0000001005777819 */ /* 0x000fe200000006ff */
[----:B------:R-:W-:Y:S01]  /*10f0*/  FADD.FTZ R5, -R158, R15 ;  /* 0x0000000f9e057221 */ /* 0x000fe20000010100 */
[----:B------:R-:W-:Y:S01]  /*1100*/  IMAD.U32 R113, R10, 0x10000, RZ ;  /* 0x000100000a717824 */ /* 0x000fe200078e00ff */
[----:B------:R-:W-:Y:S01]  /*1110*/  SHF.L.U32 R15, R4, 0x10, RZ ;  /* 0x00000010040f7819 */ /* 0x000fe200000006ff */
[----:B------:R-:W-:Y:S01]  /*1120*/  FMUL.FTZ R9, R9, UR30 ;  /* 0x0000001e09097c20 */ /* 0x000fe20008410000 */
[----:B------:R-:W-:Y:S01]  /*1130*/  FADD.FTZ R12, -R158, R115 ;  /* 0x000000739e0c7221 */ /* 0x000fe20000010100 */
[----:B------:R-:W-:Y:S01]  /*1140*/  SHF.L.U32 R14, R14, 0x10, RZ ;  /* 0x000000100e0e7819 */ /* 0x000fe200000006ff */
[----:B------:R-:W-:Y:S01]  /*1150*/  FMUL.FTZ R11, R11, UR30 ;  /* 0x0000001e0b0b7c20 */ /* 0x000fe20008410000 */
[----:B------:R-:W-:Y:S01]  /*1160*/  FMUL.FTZ R4, R28, R7 ;  /* 0x000000071c047220 */ /* 0x000fe20000410000 */
[----:B------:R-:W-:Y:S01]  /*1170*/  FMUL.FTZ R5, R5, UR30 ;  /* 0x0000001e05057c20 */ /* 0x000fe20008410000 */
[----:B------:R-:W-:Y:S01]  /*1180*/  PRMT R110, R10, 0x7632, R110 ;  /* 0x000076320a6e7816 */ /* 0x000fe2000000006e */
[----:B------:R-:W-:Y:S01]  /*1190*/  FADD.FTZ R84, R84, R113 ;  /* 0x0000007154547221 */ /* 0x000fe20000010000 */
[-C--:B------:R-:W-:Y:S01]  /*11a0*/  FFMA.FTZ R56, R9, R113.reuse, R56 ;  /* 0x0000007109387223 */ /* 0x080fe20000010038 */
[----:B------:R-:W-:Y:S01]  /*11b0*/  FMUL.FTZ R8, R32, R113 ;  /* 0x0000007120087220 */ /* 0x000fe20000410000 */
[----:B------:R-:W-:Y:S01]  /*11c0*/  FMUL.FTZ R12, R12, UR30 ;  /* 0x0000001e0c0c7c20 */ /* 0x000fe20008410000 */
[----:B------:R-:W-:-:S02]  /*11d0*/  IMAD.U32 R109, R109, 0x10000, RZ ;  /* 0x000100006d6d7824 */ /* 0x000fc400078e00ff */
[----:B------:R-:W-:Y:S01]  /*11e0*/  FADD.FTZ R86, R86, R13 ;  /* 0x0000000d56567221 */ /* 0x000fe20000010000 */
[-C--:B------:R-:W-:Y:S01]  /*11f0*/  FFMA.FTZ R58, R11, R13.reuse, R58 ;  /* 0x0000000d0b3a7223 */ /* 0x080fe2000001003a */
[----:B------:R-:W-:Y:S01]  /*1200*/  FMUL.FTZ R10, R34, R13 ;  /* 0x0000000d220a7220 */ /* 0x000fe20000410000 */
[C---:B------:R-:W-:Y:S01]  /*1210*/  FADD.FTZ R113, -R158.reuse, R15 ;  /* 0x0000000f9e717221 */ /* 0x040fe20000010100 */
[----:B------:R-:W-:Y:S01]  /*1220*/  FADD.FTZ R114, R163, R4 ;  /* 0x00000004a3727221 */ /* 0x000fe20000010000 */
[----:B------:R-:W-:Y:S01]  /*1230*/  FMUL.FTZ R13, R29, R14 ;  /* 0x0000000e1d0d7220 */ /* 0x000fe20000410000 */
[----:B------:R-:W-:Y:S01]  /*1240*/  FADD.FTZ R119, -R158, R119 ;  /* 0x000000779e777221 */ /* 0x000fe20000010100 */
[----:B------:R-:W-:Y:S01]  /*1250*/  FFMA.FTZ R15, R5, R4, R162 ;  /* 0x00000004050f7223 */ /* 0x000fe200000100a2 */
[----:B------:R-:W-:Y:S01]  /*1260*/  SHF.L.U32 R111, R111, 0x10, RZ ;  /* 0x000000106f6f7819 */ /* 0x000fe200000006ff */
[----:B------:R-:W-:Y:S01]  /*1270*/  FADD.FTZ R81, R81, R14 ;  /* 0x0000000e51517221 */ /* 0x000fe20000010000 */
[----:B------:R-:W-:Y:S01]  /*1280*/  SHF.L.U32 R108, R108, 0x10, RZ ;  /* 0x000000106c6c7819 */ /* 0x000fe200000006ff */
[----:B------:R-:W-:Y:S01]  /*1290*/  FFMA.FTZ R53, R12, R14, R53 ;  /* 0x0000000e0c357223 */ /* 0x000fe20000010035 */
[----:B------:R-:W-:Y:S01]  /*12a0*/  FADD.FTZ R118, -R158, R109 ;  /* 0x0000006d9e767221 */ /* 0x000fe20000010100 */
[----:B------:R-:W-:Y:S01]  /*12b0*/  FMUL.FTZ R14, R113, UR30 ;  /* 0x0000001e710e7c20 */ /* 0x000fe20008410000 */
[----:B------:R-:W-:Y:S01]  /*12c0*/  FADD.FTZ R80, R80, R7 ;  /* 0x0000000750507221 */ /* 0x000fe20000010000 */
[----:B------:R-:W-:Y:S01]  /*12d0*/  FFMA.FTZ R52, R5, R7, R52 ;  /* 0x0000000705347223 */ /* 0x000fe20000010034 */
[----:B------:R-:W-:Y:S01]  /*12e0*/  FMUL.FTZ R6, R30, R117 ;  /* 0x000000751e067220 */ /* 0x000fe20000410000 */
        /* <DEDUP_REMOVED lines=9> */
[----:B------:R-:W-:Y:S01]  /*1380*/  FMUL.FTZ R116, R111, UR30 ;  /* 0x0000001e6f747c20 */ /* 0x000fe20008410000 */
[----:B------:R-:W-:-:S02]  /*1390*/  IMAD.U32 R110, R110, 0x10000, RZ ;  /* 0x000100006e6e7824 */ /* 0x000fc400078e00ff */
        /* <DEDUP_REMOVED lines=9> */
[----:B------:R-:W-:Y:S02]  /*1430*/  SHF.L.U32 R112, R112, 0x10, RZ ;  /* 0x0000001070707819 */ /* 0x000fe400000006ff */
        /* <DEDUP_REMOVED lines=9> */
[----:B------:R-:W-:-:S07]  /*14d0*/  FFMA.FTZ R162, R118, R119, R109 ;  /* 0x0000007776a27223 */ /* 0x000fce000001006d */
.L_x_2468:
[----:B------:R-:W-:Y:S05]  /*14e0*/  BSYNC.RECONVERGENT B1 ;  /* 0x0000000000017941 */ /* 0x000fea0003800200 */
.L_x_2467:
        /* <DEDUP_REMOVED lines=15> */
[C---:B---3--:R-:W-:Y:S02]  /*15e0*/  PRMT R128, R109.reuse, 0x7632, R128 ;  /* 0x000076326d807816 */ /* 0x048fe40000000080 */
[----:B------:R-:W-:Y:S02]  /*15f0*/  SHF.L.U32 R109, R109, 0x10, RZ ;  /* 0x000000106d6d7819 */ /* 0x000fe400000006ff */
[C---:B------:R-:W-:Y:S01]  /*1600*/  PRMT R132, R110.reuse, 0x7632, R132 ;  /* 0x000076326e847816 */ /* 0x040fe20000000084 */
[----:B------:R-:W-:Y:S01]  /*1610*/  IMAD.U32 R135, R110, 0x10000, RZ ;  /* 0x000100006e877824 */ /* 0x000fe200078e00ff */
[----:B------:R-:W-:Y:S01]  /*1620*/  SHF.L.U32 R133, R108, 0x10, RZ ;  /* 0x000000106c857819 */ /* 0x000fe200000006ff */
[----:B0-----:R-:W-:Y:S01]  /*1630*/  FADD.FTZ R131, -R158, R109 ;  /* 0x0000006d9e837221 */ /* 0x001fe20000010100 */
[C---:B------:R-:W-:Y:S01]  /*1640*/  PRMT R110, R111.reuse, 0x7632, R110 ;  /* 0x000076326f6e7816 */ /* 0x040fe2000000006e */
[----:B------:R-:W-:Y:S01]  /*1650*/  IMAD.U32 R109, R128, 0x10000, RZ ;  /* 0x00010000806d7824 */ /* 0x000fe200078e00ff */
[----:B------:R-:W-:-:S02]  /*1660*/  SHF.L.U32 R137, R111, 0x10, RZ ;  /* 0x000000106f897819 */ /* 0x000fc400000006ff */
[----:B------:R-:W-:Y:S02]  /*1670*/  SHF.L.U32 R111, R132, 0x10, RZ ;  /* 0x00000010846f7819 */ /* 0x000fe400000006ff */
[----:B------:R-:W-:Y:S01]  /*1680*/  PRMT R121, R108, 0x7632, R121 ;  /* 0x000076326c797816 */ /* 0x000fe20000000079 */
[C---:B------:R-:W-:Y:S01]  /*1690*/  FADD.FTZ R108, -R158.reuse, R133 ;  /* 0x000000859e6c7221 */ /* 0x040fe20000010100 */
[C---:B------:R-:W-:Y:S01]  /*16a0*/  FADD.FTZ R138, -R158.reuse, R109 ;  /* 0x0000006d9e8a7221 */ /* 0x040fe20000010100 */
[C---:B------:R-:W-:Y:S01]  /*16b0*/  FADD.FTZ R133, -R158.reuse, R135 ;  /* 0x000000879e857221 */ /* 0x040fe20000010100 */
[----:B------:R-:W-:Y:S01]  /*16c0*/  SHF.L.U32 R121, R121, 0x10, RZ ;  /* 0x0000001079797819 */ /* 0x000fe200000006ff */
[----:B------:R-:W-:Y:S01]  /*16d0*/  FADD.FTZ R140, -R158, R111 ;  /* 0x0000006f9e8c7221 */ /* 0x000fe20000010100 */
[C---:B----4-:R-:W-:Y:S01]  /*16e0*/  PRMT R109, R112.reuse, 0x7632, R109 ;  /* 0x00007632706d7816 */ /* 0x050fe2000000006d */
[----:B------:R-:W-:Y:S01]  /*16f0*/  IMAD.U32 R111, R112, 0x10000, RZ ;  /* 0x00010000706f7824 */ /* 0x000fe200078e00ff */
[----:B------:R-:W-:Y:S01]  /*1700*/  SHF.L.U32 R139, R110, 0x10, RZ ;  /* 0x000000106e8b7819 */ /* 0x000fe200000006ff */
[----:B------:R-:W-:Y:S01]  /*1710*/  FADD.FTZ R135, -R158, R137 ;  /* 0x000000899e877221 */ /* 0x000fe20000010100 */
[----:B------:R-:W-:Y:S01]  /*1720*/  PRMT R110, R113, 0x7632, R110 ;  /* 0x00007632716e7816 */ /* 0x000fe2000000006e */
[----:B------:R-:W-:Y:S01]  /*1730*/  FMUL.FTZ R133, R133, UR30 ;  /* 0x0000001e85857c20 */ /* 0x000fe20008410000 */
[----:B------:R-:W-:-:S02]  /*1740*/  PRMT R112, R114, 0x7632, R112 ;  /* 0x0000763272707816 */ /* 0x000fc40000000070 */
[----:B------:R-:W-:Y:S01]  /*1750*/  SHF.L.U32 R137, R114, 0x10, RZ ;  /* 0x0000001072897819 */ /* 0x000fe200000006ff */
[----:B------:R-:W-:Y:S01]  /*1760*/  FADD.FTZ R134, -R158, R121 ;  /* 0x000000799e867221 */ /* 0x000fe20000010100 */
[----:B------:R-:W-:Y:S01]  /*1770*/  SHF.L.U32 R114, R109, 0x10, RZ ;  /* 0x000000106d727819 */ /* 0x000fe200000006ff */
[----:B------:R-:W-:Y:S01]  /*1780*/  FMUL.FTZ R128, R36, R111 ;  /* 0x0000006f24807220 */ /* 0x000fe20000410000 */
[----:B------:R-:W-:Y:S01]  /*1790*/  FADD.FTZ R142, -R158, R139 ;  /* 0x0000008b9e8e7221 */ /* 0x000fe20000010100 */
[----:B------:R-:W-:Y:S01]  /*17a0*/  FMUL.FTZ R121, R108, UR30 ;  /* 0x0000001e6c797c20 */ /* 0x000fe20008410000 */
[----:B------:R-:W-:Y:S01]  /*17b0*/  SHF.L.U32 R158, R110, 0x10, RZ ;  /* 0x000000106e9e7819 */ /* 0x000fe200000006ff */
[----:B------:R-:W-:Y:S01]  /*17c0*/  IMAD.U32 R110, R112, 0x10000, RZ ;  /* 0x00010000706e7824 */ /* 0x000fe200078e00ff */
[----:B------:R-:W-:Y:S01]  /*17d0*/  SHF.L.U32 R113, R113, 0x10, RZ ;  /* 0x0000001071717819 */ /* 0x000fe200000006ff */
[----:B------:R-:W-:Y:S01]  /*17e0*/  FADD.FTZ R68, R68, R137 ;  /* 0x0000008944447221 */ /* 0x000fe20000010000 */
[-C--:B------:R-:W-:Y:S01]  /*17f0*/  FFMA.FTZ R92, R133, R137.reuse, R92 ;  /* 0x00000089855c7223 */ /* 0x080fe2000001005c */
[----:B------:R-:W-:Y:S01]  /*1800*/  FMUL.FTZ R132, R40, R137 ;  /* 0x0000008928847220 */ /* 0x000fe20000410000 */
[----:B------:R-:W-:Y:S01]  /*1810*/  FADD.FTZ R112, R163, R128 ;  /* 0x00000080a3707221 */ /* 0x000fe20000010000 */
[----:B------:R-:W-:Y:S01]  /*1820*/  FMUL.FTZ R137, R37, R114 ;  /* 0x0000007225897220 */ /* 0x000fe20000410000 */
[----:B------:R-:W-:Y:S01]  /*1830*/  FMUL.FTZ R134, R134, UR30 ;  /* 0x0000001e86867c20 */ /* 0x000fe20008410000 */
[C---:B------:R-:W-:Y:S01]  /*1840*/  FFMA.FTZ R109, R121.reuse, R128, R162 ;  /* 0x00000080796d7223 */ /* 0x040fe200000100a2 */
[----:B------:R-:W-:Y:S01]  /*1850*/  FADD.FTZ R64, R64, R111 ;  /* 0x0000006f40407221 */ /* 0x000fe20000010000 */
[----:B------:R-:W-:Y:S01]  /*1860*/  FFMA.FTZ R88, R121, R111, R88 ;  /* 0x0000006f79587223 */ /* 0x000fe20000010058 */
[----:B------:R-:W-:Y:S01]  /*1870*/  FMUL.FTZ R130, R38, R113 ;  /* 0x0000007126827220 */ /* 0x000fe20000410000 */
[----:B------:R-:W-:Y:S01]  /*1880*/  FADD.FTZ R111, R112, R137 ;  /* 0x00000089706f7221 */ /* 0x000fe20000010000 */
[----:B------:R-:W-:Y:S01]  /*1890*/  FMUL.FTZ R131, R131, UR30 ;  /* 0x0000001e83837c20 */ /* 0x000fe20008410000 */
[C---:B------:R-:W-:Y:S01]  /*18a0*/  FFMA.FTZ R112, R134.reuse, R137, R109 ;  /* 0x0000008986707223 */ /* 0x040fe2000001006d */
[----:B------:R-:W-:Y:S01]  /*18b0*/  FADD.FTZ R65, R65, R114 ;  /* 0x0000007241417221 */ /* 0x000fe20000010000 */
[----:B------:R-:W-:Y:S01]  /*18c0*/  FFMA.FTZ R89, R134, R114, R89 ;  /* 0x0000007286597223 */ /* 0x000fe20000010059 */
[----:B------:R-:W-:Y:S01]  /*18d0*/  FMUL.FTZ R139, R39, R158 ;  /* 0x0000009e278b7220 */ /* 0x000fe20000410000 */
[----:B------:R-:W-:Y:S01]  /*18e0*/  FADD.FTZ R114, R111, R130 ;  /* 0x000000826f727221 */ /* 0x000fe20000010000 */
[----:B------:R-:W-:Y:S01]  /*18f0*/  FMUL.FTZ R138, R138, UR30 ;  /* 0x0000001e8a8a7c20 */ /* 0x000fe20008410000 */
[----:B------:R-:W-:Y:S01]  /*1900*/  FFMA.FTZ R109, R131, R130, R112 ;  /* 0x00000082836d7223 */ /* 0x000fe20000010070 */
[----:B------:R-:W-:Y:S01]  /*1910*/  FMUL.FTZ R140, R140, UR30 ;  /* 0x0000001e8c8c7c20 */ /* 0x000fe20008410000 */
[----:B------:R-:W-:-:S02]  /*1920*/  FADD.FTZ R111, R114, R139 ;  /* 0x0000008b726f7221 */ /* 0x000fc40000010000 */
[----:B------:R-:W-:Y:S01]  /*1930*/  FFMA.FTZ R112, R138, R139, R109 ;  /* 0x0000008b8a707223 */ /* 0x000fe2000001006d */
[----:B------:R-:W-:Y:S01]  /*1940*/  PRMT R108, R115, 0x7632, R108 ;  /* 0x00007632736c7816 */ /* 0x000fe2000000006c */
[----:B------:R-:W-:Y:S01]  /*1950*/  FADD.FTZ R69, R69, R110 ;  /* 0x0000006e45457221 */ /* 0x000fe20000010000 */
[-C--:B------:R-:W-:Y:S01]  /*1960*/  FFMA.FTZ R93, R140, R110.reuse, R93 ;  /* 0x0000006e8c5d7223 */ /* 0x080fe2000001005d */
[----:B------:R-:W-:Y:S01]  /*1970*/  FMUL.FTZ R141, R41, R110 ;  /* 0x0000006e298d7220 */ /* 0x000fe20000410000 */
[----:B------:R-:W-:Y:S01]  /*1980*/  FADD.FTZ R110, R111, R132 ;  /* 0x000000846f6e7221 */ /* 0x000fe20000010000 */
[----:B------:R-:W-:Y:S02]  /*1990*/  IMAD.U32 R115, R115, 0x10000, RZ ;  /* 0x0001000073737824 */ /* 0x000fe400078e00ff */
[----:B------:R-:W-:Y:S01]  /*19a0*/  FFMA.FTZ R109, R133, R132, R112 ;  /* 0x00000084856d7223 */ /* 0x000fe20000010070 */
[----:B------:R-:W-:Y:S01]  /*19b0*/  SHF.L.U32 R108, R108, 0x10, RZ ;  /* 0x000000106c6c7819 */ /* 0x000fe200000006ff */
[----:B------:R-:W-:Y:S01]  /*19c0*/  FMUL.FTZ R142, R142, UR30 ;  /* 0x0000001e8e8e7c20 */ /* 0x000fe20008410000 */
[----:B------:R-:W-:Y:S01]  /*19d0*/  FADD.FTZ R111, R110, R141 ;  /* 0x0000008d6e6f7221 */ /* 0x000fe20000010000 */
[----:B------:R-:W-:Y:S01]  /*19e0*/  FMUL.FTZ R135, R135, UR30 ;  /* 0x0000001e87877c20 */ /* 0x000fe20008410000 */
[----:B------:R-:W-:Y:S01]  /*19f0*/  FMUL.FTZ R136, R42, R115 ;  /* 0x000000732a887220 */ /* 0x000fe20000410000 */
        /* <DEDUP_REMOVED lines=15> */
.L_x_2464:
[----:B-----5:R-:W-:Y:S01]  /*1af0*/  ISETP.GE.AND P4, PT, R2, 0x1, PT ;  /* 0x000000010200780c */ /* 0x020fe20003f86270 */
[----:B------:R-:W-:Y:S01]  /*1b00*/  UIMAD UR6, UR11, UR10, URZ ;  /* 0x0000000a0b0672a4 */ /* 0x000fe2000f8e02ff */
[----:B------:R-:W-:Y:S01]  /*1b10*/  IMAD.MOV.U32 R165, RZ, RZ, RZ ;  /* 0x000000ffffa57224 */ /* 0x000fe200078e00ff */
[----:B----4-:R-:W-:Y:S02]  /*1b20*/  UISETP.NE.U32.AND UP0, UPT, UR24, URZ, UPT ;  /* 0x000000ff1800728c */ /* 0x010fe4000bf05070 */
[----:B------:R-:W-:Y:S02]  /*1b30*/  USHF.R.S32.HI UR7, URZ, 0x1f, UR6 ;  /* 0x0000001fff077899 */ /* 0x000fe40008011406 */
[----:B------:R-:W-:Y:S02]  /*1b40*/  UISETP.NE.AND.EX UP0, UPT, UR25, URZ, UPT, UP0 ;  /* 0x000000ff1900728c */ /* 0x000fe4000bf05300 */
[----:B------:R-:W-:-:S04]  /*1b50*/  ULEA.HI UR7, UR7, UR6, URZ, 0x3 ;  /* 0x0000000607077291 */ /* 0x000fc8000f8f18ff */
[----:B------:R-:W-:-:S05]  /*1b60*/  @P4 IADD3 R0, PT, PT, R2, -0x1, RZ ;  /* 0xffffffff02004810 */ /* 0x000fca0007ffe0ff */
[----:B------:R-:W-:-:S05]  /*1b70*/  @P4 IMAD R0, R0, UR10, RZ ;  /* 0x0000000a00004c24 */ /* 0x000fca000f8e02ff */
[----:B------:R-:W-:-:S04]  /*1b80*/  @P4 SHF.R.S32.HI R109, RZ, 0x1f, R0 ;  /* 0x0000001fff6d4819 */ /* 0x000fc80000011400 */
[----:B------:R-:W-:-:S04]  /*1b90*/  @P4 LEA.HI R0, R109, R0, RZ, 0x3 ;  /* 0x000000006d004211 */ /* 0x000fc800078f18ff */
[----:B------:R-:W-:Y:S02]  /*1ba0*/  @P4 LEA.HI.SX32 R165, R0, R161, 0x1d ;  /* 0x000000a100a54211 */ /* 0x000fe400078feaff */
[----:B------:R-:W-:-:S04]  /*1bb0*/  MOV R0, UR7 ;  /* 0x0000000700007c02 */ /* 0x000fc80008000f00 */
[----:B------:R-:W-:-:S04]  /*1bc0*/  LEA.HI.SX32 R0, R0, R161, 0x1d ;  /* 0x000000a100007211 */ /* 0x000fc800078feaff */
[----:B------:R-:W-:Y:S01]  /*1bd0*/  MOV R159, R0 ;  /* 0x00000000009f7202 */ /* 0x000fe20000000f00 */
        /* <DEDUP_REMOVED lines=18> */
.L_x_2470:
        /* <DEDUP_REMOVED lines=26> */
.L_x_2469:
[----:B-1----:R-:W-:Y:S05]  /*1ea0*/  BSYNC.RECONVERGENT B0 ;  /* 0x0000000000007941 */ /* 0x002fea0003800200 */
.L_x_2463:
        /* <DEDUP_REMOVED lines=32> */
.L_x_2472:
[----:B------:R-:W-:Y:S05]  /*20b0*/  BSYNC.RECONVERGENT B0 ;  /* 0x0000000000007941 */ /* 0x000fea0003800200 */
.L_x_2471:
[----:B------:R-:W1:Y:S08]  /*20c0*/  S2UR UR7, SR_CgaCtaId ;  /* 0x00000000000779c3 */ /* 0x000e700000008800 */
[----:B------:R-:W-:Y:S01]  /*20d0*/  BAR.SYNC.DEFER_BLOCKING 0x0 ;  /* 0x0000000000007b1d */ /* 0x000fe20000010000 */
[----:B------:R-:W-:Y:S01]  /*20e0*/  @P4 VIADD R2, R2, 0xffffffff ;  /* 0xffffffff02024836 */ /* 0x000fe20000000000 */
[----:B------:R-:W-:-:S04]  /*20f0*/  ISETP.NE.AND P0, PT, RZ, UR28, PT ;  /* 0x0000001cff007c0c */ /* 0x000fc8000bf05270 */
        /* <DEDUP_REMOVED lines=11> */
[----:B------:R-:W-:Y:S02]  /*21b0*/  @P4 IMAD R109, R2, UR10, RZ ;  /* 0x0000000a026d4c24 */ /* 0x000fe4000f8e02ff */
[----:B------:R-:W-:Y:S01]  /*21c0*/  FADD.FTZ R159, R110, R159 ;  /* 0x0000009f6e9f7221 */ /* 0x000fe20000010000 */
[----:B------:R-:W-:Y:S01]  /*21d0*/  FADD.FTZ R108, R111, R108 ;  /* 0x0000006c6f6c7221 */ /* 0x000fe20000010000 */
[----:B-----5:R-:W-:-:S02]  /*21e0*/  PRMT R111, R96, 0x7632, R111 ;  /* 0x00007632606f7816 */ /* 0x020fc4000000006f */
[----:B-1----:R-:W-:Y:S01]  /*21f0*/  FADD.FTZ R159, R159, R112 ;  /* 0x000000709f9f7221 */ /* 0x002fe20000010000 */
[----:B------:R-:W-:Y:S01]  /*2200*/  FADD.FTZ R108, R108, R113 ;  /* 0x000000716c6c7221 */ /* 0x000fe20000010000 */
[----:B------:R-:W-:Y:S01]  /*2210*/  @P4 SHF.R.S32.HI R110, RZ, 0x1f, R109 ;  /* 0x0000001fff6e4819 */ /* 0x000fe2000001146d */
[----:B------:R-:W-:Y:S02]  /*2220*/  HFMA2 R113, -RZ, RZ, 0, 0 ;  /* 0x00000000ff717431 */ /* 0x000fe400000001ff */
[----:B------:R-:W-:Y:S01]  /*2230*/  FADD.FTZ R2, R114, R159 ;  /* 0x0000009f72027221 */ /* 0x000fe20000010000 */
[----:B------:R-:W-:Y:S01]  /*2240*/  FADD.FTZ R108, R115, R108 ;  /* 0x0000006c736c7221 */ /* 0x000fe20000010000 */
[----:B------:R-:W-:Y:S02]  /*2250*/  @P4 LEA.HI R110, R110, R109, RZ, 0x3 ;  /* 0x0000006d6e6e4211 */ /* 0x000fe400078f18ff */
[----:B------:R-:W-:Y:S01]  /*2260*/  FMUL.FTZ R2, R2, UR29 ;  /* 0x0000001d02027c20 */ /* 0x000fe20008410000 */
[----:B------:R-:W-:Y:S01]  /*2270*/  FMUL.FTZ R108, R108, UR29 ;  /* 0x0000001d6c6c7c20 */ /* 0x000fe20008410000 */
[----:B------:R-:W-:-:S02]  /*2280*/  @P4 LEA.HI.SX32 R113, R110, R161, 0x1d ;  /* 0x000000a16e714211 */ /* 0x000fc400078feaff */
[----:B------:R-:W-:Y:S02]  /*2290*/  PRMT R112, R102, 0x7632, R112 ;  /* 0x0000763266707816 */ /* 0x000fe40000000070 */
[----:B------:R-:W-:Y:S02]  /*22a0*/  R2UR UR6, R108 ;  /* 0x000000006c0672ca */ /* 0x000fe400000e0000 */
[----:B------:R-:W-:Y:S02]  /*22b0*/  FSEL R2, R2, RZ, !P0 ;  /* 0x000000ff02027208 */ /* 0x000fe40004000000 */
[----:B------:R-:W-:Y:S02]  /*22c0*/  PRMT R108, R99, 0x7632, R108 ;  /* 0x00007632636c7816 */ /* 0x000fe4000000006c */
[----:B------:R-:W-:Y:S02]  /*22d0*/  PRMT R109, R98, 0x7632, R109 ;  /* 0x00007632626d7816 */ /* 0x000fe4000000006d */
[----:B------:R-:W-:Y:S01]  /*22e0*/  PRMT R110, R97, 0x7632, R110 ;  /* 0x00007632616e7816 */ /* 0x000fe2000000006e */
[----:B------:R-:W-:Y:S06]  /*22f0*/  @!P1 BRA `(.L_x_2474) ;  /* 0x0000001800389947 */ /* 0x000fec0003800000 */
        /* <DEDUP_REMOVED lines=18> */
.L_x_2477:
        /* <DEDUP_REMOVED lines=12> */
.L_x_2478:
        /* <DEDUP_REMOVED lines=12> */
.L_x_2479:
        /* <DEDUP_REMOVED lines=12> */
.L_x_2480:
        /* <DEDUP_REMOVED lines=12> */
.L_x_2481:
        /* <DEDUP_REMOVED lines=12> */
.L_x_2482:
        /* <DEDUP_REMOVED lines=12> */
.L_x_2483:
        /* <DEDUP_REMOVED lines=14> */
.L_x_2476:
        /* <DEDUP_REMOVED lines=22> */
.L_x_2485:
[----:B------:R-:W-:Y:S05]  /*2ae0*/  @!P4 BRA `(.L_x_2486) ;  /* 0x000000000018c947 */ /* 0x000fea0003800000 */
[----:B------:R-:W-:Y:S01]  /*2af0*/  FMUL.FTZ R60, R108, UR23 ;  /* 0x000000176c3c7c20 */ /* 0x000fe20008410000 */
[----:B------:R-:W-:-:S03]  /*2b00*/  LOP3.LUT P5, RZ, R122, 0xff00, RZ, 0xc0, !PT ;  /* 0x0000ff007aff7812 */ /* 0x000fc600078ac0ff */
[----:B------:R-:W-:-:S05]  /*2b10*/  FMUL.FTZ R60, R60, UR22 ;  /* 0x000000163c3c7c20 */ /* 0x000fca0008410000 */
[----:B------:R-:W-:-:S04]  /*2b20*/  FSEL R60, R60, RZ, P5 ;  /* 0x000000ff3c3c7208 */ /* 0x000fc80002800000 */
[----:B------:R-:W-:-:S04]  /*2b30*/  F2FP.BF16.F32.PACK_AB R60, RZ, R60 ;  /* 0x0000003cff3c723e */ /* 0x000fc800000010ff */
[----:B------:R-:W-:-:S07]  /*2b40*/  PRMT R104, R104, 0x5410, R60 ;  /* 0x0000541068687816 */ /* 0x000fce000000003c */
.L_x_2486:
        /* <DEDUP_REMOVED lines=10> */
.L_x_2487:
        /* <DEDUP_REMOVED lines=8> */
.L_x_2488:
        /* <DEDUP_REMOVED lines=21> */
.L_x_2489:
[----:B------:R-:W-:Y:S05]  /*2dc0*/  @!P4 BRA `(.L_x_2490) ;  /* 0x000000000018c947 */ /* 0x000fea0003800000 */
[----:B------:R-:W-:Y:S01]  /*2dd0*/  FMUL.FTZ R62, R109, UR23 ;  /* 0x000000176d3e7c20 */ /* 0x000fe20008410000 */
[----:B------:R-:W-:-:S03]  /*2de0*/  LOP3.LUT P5, RZ, R123, 0xff00, RZ, 0xc0, !PT ;  /* 0x0000ff007bff7812 */ /* 0x000fc600078ac0ff */
[----:B------:R-:W-:-:S05]  /*2df0*/  FMUL.FTZ R62, R62, UR22 ;  /* 0x000000163e3e7c20 */ /* 0x000fca0008410000 */
[----:B------:R-:W-:-:S04]  /*2e00*/  FSEL R62, R62, RZ, P5 ;  /* 0x000000ff3e3e7208 */ /* 0x000fc80002800000 */
[----:B------:R-:W-:-:S04]  /*2e10*/  F2FP.BF16.F32.PACK_AB R62, RZ, R62 ;  /* 0x0000003eff3e723e */ /* 0x000fc800000010ff */
[----:B------:R-:W-:-:S07]  /*2e20*/  PRMT R106, R106, 0x5410, R62 ;  /* 0x000054106a6a7816 */ /* 0x000fce000000003e */
.L_x_2490:
        /* <DEDUP_REMOVED lines=10> */
.L_x_2491:
        /* <DEDUP_REMOVED lines=10> */
.L_x_2475:
        /* <DEDUP_REMOVED lines=15> */
.L_x_2493:
        /* <DEDUP_REMOVED lines=11> */
.L_x_2494:
        /* <DEDUP_REMOVED lines=11> */
.L_x_2495:
        /* <DEDUP_REMOVED lines=11> */
.L_x_2496:
        /* <DEDUP_REMOVED lines=11> */
.L_x_2497:
        /* <DEDUP_REMOVED lines=11> */
.L_x_2498:
        /* <DEDUP_REMOVED lines=11> */
.L_x_2499:
[----:B------:R-:W-:Y:S05]  /*3480*/  @!P4 BRA `(.L_x_2484) ;  /* 0x0000000400acc947 */ /* 0x000fea0003800000 */
[----:B------:R-:W-:Y:S01]  /*3490*/  @P0 FFMA.FTZ R110, R120, UR6, R2 ;  /* 0x00000006786e0c23 */ /* 0x000fe20008010002 */
[----:B------:R-:W-:-:S03]  /*34a0*/  SHF.L.U32 R108, R108, 0x10, RZ ;  /* 0x000000106c6c7819 */ /* 0x000fc600000006ff */
        /* <DEDUP_REMOVED lines=10> */
.L_x_2492:
[----:B------:R-:W-:Y:S01]  /*3550*/  ISETP.LT.AND P0, PT, RZ, UR31, PT ;  /* 0x0000001fff007c0c */ /* 0x000fe2000bf01270 */
[----:B------:R-:W-:Y:S01]  /*3560*/  IMAD.U32 R111, R111, 0x10000, RZ ;  /* 0x000100006f6f7824 */ /* 0x000fe200078e00ff */
[----:B------:R-:W-:Y:S01]  /*3570*/  SHF.L.U32 R110, R110, 0x10, RZ ;  /* 0x000000106e6e7819 */ /* 0x000fe200000006ff */
[----:B------:R-:W-:Y:S01]  /*3580*/  IMAD.U32 R62, R98, 0x10000, RZ ;  /* 0x00010000623e7824 */ /* 0x000fe200078e00ff */
[----:B------:R-:W-:Y:S02]  /*3590*/  SHF.L.U32 R109, R109, 0x10, RZ ;  /* 0x000000106d6d7819 */ /* 0x000fe400000006ff */
[----:B------:R-:W-:Y:S02]  /*35a0*/  PLOP3.LUT P5, PT, PT, PT, UP2, 0x80, 0x8 ;  /* 0x000000000008781c */ /* 0x000fe40003faf028 */
[----:B------:R-:W-:-:S05]  /*35b0*/  SHF.L.U32 R108, R108, 0x10, RZ ;  /* 0x000000106c6c7819 */ /* 0x000fca00000006ff */
[--C-:B------:R-:W-:Y:S01]  /*35c0*/  @P0 FFMA.FTZ R61, R156, UR6, R2.reuse ;  /* 0x000000069c3d0c23 */ /* 0x100fe20008010002 */
[--C-:B------:R-:W-:Y:S01]  /*35d0*/  @P0 FFMA.FTZ R63, R152, UR6, R2.reuse ;  /* 0x00000006983f0c23 */ /* 0x100fe20008010002 */
[--C-:B------:R-:W-:Y:S01]  /*35e0*/  @P0 FFMA.FTZ R115, R148, UR6, R2.reuse ;  /* 0x0000000694730c23 */ /* 0x100fe20008010002 */
[--C-:B------:R-:W-:Y:S01]  /*35f0*/  @P0 FFMA.FTZ R114, R120, UR6, R2.reuse ;  /* 0x0000000678720c23 */ /* 0x100fe20008010002 */
[----:B------:R-:W-:Y:S01]  /*3600*/  @P0 FADD.FTZ R60, R154, -R61 ;  /* 0x8000003d9a3c0221 */ /* 0x000fe20000010000 */
[----:B------:R-:W-:Y:S01]  /*3610*/  SHF.L.U32 R61, R97, 0x10, RZ ;  /* 0x00000010613d7819 */ /* 0x000fe200000006ff */
[----:B------:R-:W-:Y:S02]  /*3620*/  @P0 FADD.FTZ R63, R150, -R63 ;  /* 0x8000003f963f0221 */ /* 0x000fe40000010000 */
[----:B------:R-:W-:Y:S01]  /*3630*/  @P0 FFMA.FTZ R111, R60, UR30, R111 ;  /* 0x0000001e3c6f0c23 */ /* 0x000fe2000801006f */
[----:B------:R-:W-:Y:S01]  /*3640*/  @P0 FFMA.FTZ R60, R153, UR6, R2 ;  /* 0x00000006993c0c23 */ /* 0x000fe20008010002 */
[----:B------:R-:W-:-:S03]  /*3650*/  @P0 FFMA.FTZ R110, R63, UR30, R110 ;  /* 0x0000001e3f6e0c23 */ /* 0x000fc6000801006e */
[----:B------:R-:W-:-:S04]  /*3660*/  @P0 FADD.FTZ R60, R151, -R60 ;  /* 0x8000003c973c0221 */ /* 0x000fc80000010000 */
[----:B------:R-:W-:Y:S01]  /*3670*/  @P0 FFMA.FTZ R61, R60, UR30, R61 ;  /* 0x0000001e3c3d0c23 */ /* 0x000fe2000801003d */
[----:B------:R-:W-:-:S04]  /*3680*/  @P0 FFMA.FTZ R60, R149, UR6, R2 ;  /* 0x00000006953c0c23 */ /* 0x000fc80008010002 */
[----:B------:R-:W-:Y:S01]  /*3690*/  @P0 FADD.FTZ R63, R147, -R60 ;  /* 0x8000003c933f0221 */ /* 0x000fe20000010000 */
[----:B------:R-:W-:Y:S01]  /*36a0*/  @P0 FADD.FTZ R60, R146, -R115 ;  /* 0x80000073923c0221 */ /* 0x000fe20000010000 */
[----:B------:R-:W-:Y:S02]  /*36b0*/  @P0 FADD.FTZ R115, R129, -R114 ;  /* 0x8000007281730221 */ /* 0x000fe40000010000 */
[----:B------:R-:W-:Y:S01]  /*36c0*/  @P0 FFMA.FTZ R62, R63, UR30, R62 ;  /* 0x0000001e3f3e0c23 */ /* 0x000fe2000801003e */
[----:B------:R-:W-:Y:S01]  /*36d0*/  @P0 FFMA.FTZ R63, R145, UR6, R2 ;  /* 0x00000006913f0c23 */ /* 0x000fe20008010002 */
[----:B------:R-:W-:Y:S01]  /*36e0*/  @P0 FFMA.FTZ R109, R60, UR30, R109 ;  /* 0x0000001e3c6d0c23 */ /* 0x000fe2000801006d */
[----:B------:R-:W-:Y:S02]  /*36f0*/  @P0 FFMA.FTZ R108, R115, UR30, R108 ;  /* 0x0000001e736c0c23 */ /* 0x000fe4000801006c */
[----:B------:R-:W-:Y:S01]  /*3700*/  @P0 FADD.FTZ R60, R144, -R63 ;  /* 0x8000003f903c0221 */ /* 0x000fe20000010000 */
[----:B------:R-:W-:-:S05]  /*3710*/  SHF.L.U32 R63, R99, 0x10, RZ ;  /* 0x00000010633f7819 */ /* 0x000fca00000006ff */
[----:B------:R-:W-:Y:S01]  /*3720*/  @P0 FFMA.FTZ R63, R60, UR30, R63 ;  /* 0x0000001e3c3f0c23 */ /* 0x000fe2000801003f */
[----:B------:R-:W-:-:S04]  /*3730*/  @P5 FFMA.FTZ R60, R157, UR6, R2 ;  /* 0x000000069d3c5c23 */ /* 0x000fc80008010002 */
[----:B------:R-:W-:Y:S01]  /*3740*/  @P5 FADD.FTZ R115, R155, -R60 ;  /* 0x8000003c9b735221 */ /* 0x000fe20000010000 */
        /* <DEDUP_REMOVED lines=9> */
.L_x_2500:
        /* <DEDUP_REMOVED lines=8> */
.L_x_2501:
[----:B------:R-:W-:Y:S05]  /*3860*/  @!P4 BRA `(.L_x_2502) ;  /* 0x000000000018c947 */ /* 0x000fea0003800000 */
[----:B------:R-:W-:Y:S01]  /*3870*/  FMUL.FTZ R111, R61, UR23 ;  /* 0x000000173d6f7c20 */ /* 0x000fe20008410000 */
[----:B------:R-:W-:-:S03]  /*3880*/  LOP3.LUT P0, RZ, R122, 0xff0000, RZ, 0xc0, !PT ;  /* 0x00ff00007aff7812 */ /* 0x000fc6000780c0ff */
[----:B------:R-:W-:-:S05]  /*3890*/  FMUL.FTZ R111, R111, UR22 ;  /* 0x000000166f6f7c20 */ /* 0x000fca0008410000 */
[----:B------:R-:W-:-:S04]  /*38a0*/  FSEL R111, R111, RZ, P0 ;  /* 0x000000ff6f6f7208 */ /* 0x000fc80000000000 */
[----:B------:R-:W-:-:S04]  /*38b0*/  F2FP.BF16.F32.PACK_AB R111, RZ, R111 ;  /* 0x0000006fff6f723e */ /* 0x000fc800000010ff */
[----:B------:R-:W-:-:S07]  /*38c0*/  PRMT R105, R111, 0x7610, R105 ;  /* 0x000076106f697816 */ /* 0x000fce0000000069 */
.L_x_2502:
        /* <DEDUP_REMOVED lines=8> */
.L_x_2503:
[----:B------:R-:W-:Y:S05]  /*3950*/  @!P4 BRA `(.L_x_2504) ;  /* 0x000000000018c947 */ /* 0x000fea0003800000 */
[----:B------:R-:W-:Y:S01]  /*3960*/  FMUL.FTZ R110, R62, UR23 ;  /* 0x000000173e6e7c20 */ /* 0x000fe20008410000 */
[----:B------:R-:W-:-:S03]  /*3970*/  LOP3.LUT P0, RZ, R123, 0xff, RZ, 0xc0, !PT ;  /* 0x000000ff7bff7812 */ /* 0x000fc6000780c0ff */
[----:B------:R-:W-:-:S05]  /*3980*/  FMUL.FTZ R110, R110, UR22 ;  /* 0x000000166e6e7c20 */ /* 0x000fca0008410000 */
[----:B------:R-:W-:-:S04]  /*3990*/  FSEL R110, R110, RZ, P0 ;  /* 0x000000ff6e6e7208 */ /* 0x000fc80000000000 */
[----:B------:R-:W-:-:S04]  /*39a0*/  F2FP.BF16.F32.PACK_AB R110, RZ, R110 ;  /* 0x0000006eff6e723e */ /* 0x000fc800000010ff */
[----:B------:R-:W-:-:S07]  /*39b0*/  PRMT R106, R110, 0x7610, R106 ;  /* 0x000076106e6a7816 */ /* 0x000fce000000006a */
.L_x_2504:
        /* <DEDUP_REMOVED lines=8> */
.L_x_2505:
[----:B------:R-:W-:Y:S05]  /*3a40*/  @!P4 BRA `(.L_x_2506) ;  /* 0x000000000018c947 */ /* 0x000fea0003800000 */
[----:B------:R-:W-:Y:S01]  /*3a50*/  FMUL.FTZ R109, R63, UR23 ;  /* 0x000000173f6d7c20 */ /* 0x000fe20008410000 */
[----:B------:R-:W-:-:S03]  /*3a60*/  LOP3.LUT P0, RZ, R123, 0xff0000, RZ, 0xc0, !PT ;  /* 0x00ff00007bff7812 */ /* 0x000fc6000780c0ff */
[----:B------:R-:W-:-:S05]  /*3a70*/  FMUL.FTZ R109, R109, UR22 ;  /* 0x000000166d6d7c20 */ /* 0x000fca0008410000 */
[----:B------:R-:W-:-:S04]  /*3a80*/  FSEL R109, R109, RZ, P0 ;  /* 0x000000ff6d6d7208 */ /* 0x000fc80000000000 */
[----:B------:R-:W-:-:S04]  /*3a90*/  F2FP.BF16.F32.PACK_AB R109, RZ, R109 ;  /* 0x0000006dff6d723e */ /* 0x000fc800000010ff */
[----:B------:R-:W-:-:S07]  /*3aa0*/  PRMT R107, R109, 0x7610, R107 ;  /* 0x000076106d6b7816 */ /* 0x000fce000000006b */
.L_x_2506:
        /* <DEDUP_REMOVED lines=9> */
.L_x_2484:
        /* <DEDUP_REMOVED lines=10> */
.L_x_2474:
[----:B------:R-:W-:Y:S05]  /*3be0*/  BSYNC.RECONVERGENT B0 ;  /* 0x0000000000007941 */ /* 0x000fea0003800200 */
.L_x_2473:
        /* <DEDUP_REMOVED lines=9> */
[----:B------:R-:W-:Y:S02]  /*3c80*/  ISETP.LT.AND P5, PT, RZ, UR31, PT ;  /* 0x0000001fff007c0c */ /* 0x000fe4000bfa1270 */
[----:B0-----:R-:W-:Y:S02]  /*3c90*/  PRMT R110, R100, 0x7632, R110 ;  /* 0x00007632646e7816 */ /* 0x001fe4000000006e */
[----:B------:R-:W-:Y:S02]  /*3ca0*/  PRMT R62, R101, 0x7632, R62 ;  /* 0x00007632653e7816 */ /* 0x000fe4000000003e */
[----:B------:R-:W-:Y:S01]  /*3cb0*/  SHF.L.U32 R109, R102, 0x10, RZ ;  /* 0x00000010666d7819 */ /* 0x000fe200000006ff */
[----:B------:R-:W-:Y:S01]  /*3cc0*/  IMAD.U32 R110, R110, 0x10000, RZ ;  /* 0x000100006e6e7824 */ /* 0x000fe200078e00ff */
[----:B------:R-:W-:-:S05]  /*3cd0*/  SHF.L.U32 R62, R62, 0x10, RZ ;  /* 0x000000103e3e7819 */ /* 0x000fca00000006ff */
[----:B------:R-:W-:Y:S01]  /*3ce0*/  @P5 PRMT R61, R102, 0x7632, R61 ;  /* 0x00007632663d5816 */ /* 0x000fe2000000003d */
[--C-:B------:R-:W-:Y:S01]  /*3cf0*/  @P5 FFMA.FTZ R60, R116, UR6, R2.reuse ;  /* 0x00000006743c5c23 */ /* 0x100fe20008010002 */
[----:B------:R-:W-:Y:S01]  /*3d00*/  @!P5 SHF.L.U32 R112, R112, 0x10, RZ ;  /* 0x000000107070d819 */ /* 0x000fe200000006ff */
[----:B------:R-:W-:Y:S01]  /*3d10*/  @P5 FFMA.FTZ R108, R14, UR6, R2 ;  /* 0x000000060e6c5c23 */ /* 0x000fe20008010002 */
[----:B------:R-:W-:Y:S01]  /*3d20*/  @P5 SHF.L.U32 R61, R61, 0x10, RZ ;  /* 0x000000103d3d5819 */ /* 0x000fe200000006ff */
[----:B------:R-:W-:Y:S01]  /*3d30*/  @P5 FADD.FTZ R60, R117, -R60 ;  /* 0x8000003c753c5221 */ /* 0x000fe20000010000 */
[----:B------:R-:W-:Y:S01]  /*3d40*/  @P5 FFMA.FTZ R114, R118, UR6, R2 ;  /* 0x0000000676725c23 */ /* 0x000fe20008010002 */
[--C-:B------:R-:W-:Y:S01]  /*3d50*/  @P5 FADD.FTZ R63, R15, -R108.reuse ;  /* 0x8000006c0f3f5221 */ /* 0x100fe20000010000 */
[----:B------:R-:W-:Y:S01]  /*3d60*/  PRMT R108, R103, 0x7632, R108 ;  /* 0x00007632676c7816 */ /* 0x000fe2000000006c */
[----:B------:R-:W-:Y:S01]  /*3d70*/  @P5 FFMA.FTZ R112, R60, UR30, R61 ;  /* 0x0000001e3c705c23 */ /* 0x000fe2000801003d */
[----:B------:R-:W-:Y:S01]  /*3d80*/  @P5 FFMA.FTZ R60, R12, UR6, R2 ;  /* 0x000000060c3c5c23 */ /* 0x000fe20008010002 */
[----:B------:R-:W-:Y:S01]  /*3d90*/  @P5 FFMA.FTZ R62, R63, UR30, R62 ;  /* 0x0000001e3f3e5c23 */ /* 0x000fe2000801003e */
[----:B------:R-:W-:Y:S01]  /*3da0*/  @P5 FFMA.FTZ R63, R9, UR6, R2 ;  /* 0x00000006093f5c23 */ /* 0x000fe20008010002 */
[----:B------:R-:W-:-:S02]  /*3db0*/  IMAD.U32 R108, R108, 0x10000, RZ ;  /* 0x000100006c6c7824 */ /* 0x000fc400078e00ff */
[----:B------:R-:W-:Y:S01]  /*3dc0*/  @P5 FADD.FTZ R61, R13, -R60 ;  /* 0x8000003c0d3d5221 */ /* 0x000fe20000010000 */
[----:B------:R-:W-:-:S03]  /*3dd0*/  @P5 FADD.FTZ R111, R119, -R114 ;  /* 0x80000072776f5221 */ /* 0x000fc60000010000 */
[----:B------:R-:W-:Y:S01]  /*3de0*/  @P5 FFMA.FTZ R110, R61, UR30, R110 ;  /* 0x0000001e3d6e5c23 */ /* 0x000fe2000801006e */
[----:B------:R-:W-:Y:S01]  /*3df0*/  @P5 FFMA.FTZ R61, R7, UR6, R2 ;  /* 0x00000006073d5c23 */ /* 0x000fe20008010002 */
[----:B------:R-:W-:Y:S01]  /*3e00*/  @P5 FFMA.FTZ R108, R111, UR30, R108 ;  /* 0x0000001e6f6c5c23 */ /* 0x000fe2000801006c */
[----:B------:R-:W-:Y:S02]  /*3e10*/  @P5 FFMA.FTZ R111, R5, UR6, R2 ;  /* 0x00000006056f5c23 */ /* 0x000fe40008010002 */
[----:B------:R-:W-:Y:S01]  /*3e20*/  @P5 FADD.FTZ R60, R6, -R61 ;  /* 0x8000003d063c5221 */ /* 0x000fe20000010000 */
[----:B------:R-:W-:-:S05]  /*3e30*/  SHF.L.U32 R61, R101, 0x10, RZ ;  /* 0x00000010653d7819 */ /* 0x000fca00000006ff */
[----:B------:R-:W-:Y:S01]  /*3e40*/  @P5 FFMA.FTZ R61, R60, UR30, R61 ;  /* 0x0000001e3c3d5c23 */ /* 0x000fe2000801003d */
[----:B------:R-:W-:Y:S01]  /*3e50*/  @P5 FADD.FTZ R60, R8, -R63 ;  /* 0x8000003f083c5221 */ /* 0x000fe20000010000 */
[----:B------:R-:W-:-:S03]  /*3e60*/  @P5 FFMA.FTZ R63, R11, UR6, R2 ;  /* 0x000000060b3f5c23 */ /* 0x000fc60008010002 */
[----:B------:R-:W-:Y:S01]  /*3e70*/  @P5 FFMA.FTZ R109, R60, UR30, R109 ;  /* 0x0000001e3c6d5c23 */ /* 0x000fe2000801006d */
[----:B------:R-:W-:Y:S01]  /*3e80*/  @P5 FADD.FTZ R60, R10, -R63 ;  /* 0x8000003f0a3c5221 */ /* 0x000fe20000010000 */
[----:B------:R-:W-:-:S05]  /*3e90*/  SHF.L.U32 R63, R103, 0x10, RZ ;  /* 0x00000010673f7819 */ /* 0x000fca00000006ff */
[----:B------:R-:W-:Y:S01]  /*3ea0*/  @P5 FFMA.FTZ R63, R60, UR30, R63 ;  /* 0x0000001e3c3f5c23 */ /* 0x000fe2000801003f */
        /* <DEDUP_REMOVED lines=10> */
.L_x_2511:
        /* <DEDUP_REMOVED lines=8> */
.L_x_2512:
[----:B------:R-:W-:Y:S05]  /*3fd0*/  @!P4 BRA `(.L_x_2513) ;  /* 0x000000000018c947 */ /* 0x000fea0003800000 */
[----:B------:R-:W-:Y:S01]  /*3fe0*/  FMUL.FTZ R110, R61, UR23 ;  /* 0x000000173d6e7c20 */ /* 0x000fe20008410000 */
[----:B------:R-:W-:-:S03]  /*3ff0*/  LOP3.LUT P5, RZ, R124, 0xff0000, RZ, 0xc0, !PT ;  /* 0x00ff00007cff7812 */ /* 0x000fc600078ac0ff */
[----:B------:R-:W-:-:S05]  /*4000*/  FMUL.FTZ R110, R110, UR22 ;  /* 0x000000166e6e7c20 */ /* 0x000fca0008410000 */
[----:B------:R-:W-:-:S04]  /*4010*/  FSEL R110, R110, RZ, P5 ;  /* 0x000000ff6e6e7208 */ /* 0x000fc80002800000 */
[----:B------:R-:W-:-:S04]  /*4020*/  F2FP.BF16.F32.PACK_AB R110, RZ, R110 ;  /* 0x0000006eff6e723e */ /* 0x000fc800000010ff */
[----:B------:R-:W-:-:S07]  /*4030*/  PRMT R105, R110, 0x7610, R105 ;  /* 0x000076106e697816 */ /* 0x000fce0000000069 */
.L_x_2513:
        /* <DEDUP_REMOVED lines=8> */
.L_x_2514:
[----:B------:R-:W-:Y:S05]  /*40c0*/  @!P4 BRA `(.L_x_2515) ;  /* 0x000000000018c947 */ /* 0x000fea0003800000 */
[----:B------:R-:W-:Y:S01]  /*40d0*/  FMUL.FTZ R62, R109, UR23 ;  /* 0x000000176d3e7c20 */ /* 0x000fe20008410000 */
[----:B------:R-:W-:-:S03]  /*40e0*/  LOP3.LUT P5, RZ, R125, 0xff, RZ, 0xc0, !PT ;  /* 0x000000ff7dff7812 */ /* 0x000fc600078ac0ff */
[----:B------:R-:W-:-:S05]  /*40f0*/  FMUL.FTZ R62, R62, UR22 ;  /* 0x000000163e3e7c20 */ /* 0x000fca0008410000 */
[----:B------:R-:W-:-:S04]  /*4100*/  FSEL R62, R62, RZ, P5 ;  /* 0x000000ff3e3e7208 */ /* 0x000fc80002800000 */
[----:B------:R-:W-:-:S04]  /*4110*/  F2FP.BF16.F32.PACK_AB R62, RZ, R62 ;  /* 0x0000003eff3e723e */ /* 0x000fc800000010ff */
[----:B------:R-:W-:-:S07]  /*4120*/  PRMT R106, R62, 0x7610, R106 ;  /* 0x000076103e6a7816 */ /* 0x000fce000000006a */
.L_x_2515:
        /* <DEDUP_REMOVED lines=8> */
.L_x_2516:
[----:B------:R-:W-:Y:S05]  /*41b0*/  @!P4 BRA `(.L_x_2517) ;  /* 0x000000000018c947 */ /* 0x000fea0003800000 */
[----:B------:R-:W-:Y:S01]  /*41c0*/  FMUL.FTZ R109, R63, UR23 ;  /* 0x000000173f6d7c20 */ /* 0x000fe20008410000 */
[----:B------:R-:W-:-:S03]  /*41d0*/  LOP3.LUT P5, RZ, R125, 0xff0000, RZ, 0xc0, !PT ;  /* 0x00ff00007dff7812 */ /* 0x000fc600078ac0ff */
[----:B------:R-:W-:-:S05]  /*41e0*/  FMUL.FTZ R109, R109, UR22 ;  /* 0x000000166d6d7c20 */ /* 0x000fca0008410000 */
[----:B------:R-:W-:-:S04]  /*41f0*/  FSEL R109, R109, RZ, P5 ;  /* 0x000000ff6d6d7208 */ /* 0x000fc80002800000 */
[----:B------:R-:W-:-:S04]  /*4200*/  F2FP.BF16.F32.PACK_AB R109, RZ, R109 ;  /* 0x0000006dff6d723e */ /* 0x000fc800000010ff */
[----:B------:R-:W-:-:S07]  /*4210*/  PRMT R107, R109, 0x7610, R107 ;  /* 0x000076106d6b7816 */ /* 0x000fce000000006b */
.L_x_2517:
        /* <DEDUP_REMOVED lines=10> */
.L_x_2510:
        /* <DEDUP_REMOVED lines=12> */
.L_x_2519:
        /* <DEDUP_REMOVED lines=12> */
.L_x_2520:
        /* <DEDUP_REMOVED lines=11> */
.L_x_2521:
        /* <DEDUP_REMOVED lines=12> */
.L_x_2522:
        /* <DEDUP_REMOVED lines=11> */
.L_x_2523:
        /* <DEDUP_REMOVED lines=12> */
.L_x_2524:
        /* <DEDUP_REMOVED lines=11> */
.L_x_2525:
        /* <DEDUP_REMOVED lines=14> */
.L_x_2509:
[----:B0-----:R-:W0:Y:S02]  /*48b0*/  LDC.64 R108, c[0x0][0x478] ;  /* 0x00011e00ff6c7b82 */ /* 0x001e240000000a00 */
        /* <DEDUP_REMOVED lines=25> */
.L_x_2527:
[----:B------:R-:W-:Y:S05]  /*4a50*/  @!P4 BRA `(.L_x_2528) ;  /* 0x000000000018c947 */ /* 0x000fea0003800000 */
[----:B------:R-:W-:Y:S01]  /*4a60*/  FMUL.FTZ R60, R108, UR23 ;  /* 0x000000176c3c7c20 */ /* 0x000fe20008410000 */
[----:B------:R-:W-:-:S03]  /*4a70*/  LOP3.LUT P6, RZ, R124, 0xff00, RZ, 0xc0, !PT ;  /* 0x0000ff007cff7812 */ /* 0x000fc600078cc0ff */
[----:B------:R-:W-:-:S05]  /*4a80*/  FMUL.FTZ R60, R60, UR22 ;  /* 0x000000163c3c7c20 */ /* 0x000fca0008410000 */
[----:B------:R-:W-:-:S04]  /*4a90*/  FSEL R60, R60, RZ, P6 ;  /* 0x000000ff3c3c7208 */ /* 0x000fc80003000000 */
[----:B------:R-:W-:-:S04]  /*4aa0*/  F2FP.BF16.F32.PACK_AB R60, RZ, R60 ;  /* 0x0000003cff3c723e */ /* 0x000fc800000010ff */
[----:B------:R-:W-:-:S07]  /*4ab0*/  PRMT R104, R104, 0x5410, R60 ;  /* 0x0000541068687816 */ /* 0x000fce000000003c */
.L_x_2528:
        /* <DEDUP_REMOVED lines=10> */
.L_x_2529:
        /* <DEDUP_REMOVED lines=8> */
.L_x_2530:
        /* <DEDUP_REMOVED lines=21> */
.L_x_2531:
[----:B------:R-:W-:Y:S05]  /*4d30*/  @!P4 BRA `(.L_x_2532) ;  /* 0x000000000018c947 */ /* 0x000fea0003800000 */
[----:B------:R-:W-:Y:S01]  /*4d40*/  FMUL.FTZ R62, R111, UR23 ;  /* 0x000000176f3e7c20 */ /* 0x000fe20008410000 */
[----:B------:R-:W-:-:S03]  /*4d50*/  LOP3.LUT P6, RZ, R125, 0xff00, RZ, 0xc0, !PT ;  /* 0x0000ff007dff7812 */ /* 0x000fc600078cc0ff */
[----:B------:R-:W-:-:S05]  /*4d60*/  FMUL.FTZ R62, R62, UR22 ;  /* 0x000000163e3e7c20 */ /* 0x000fca0008410000 */
[----:B------:R-:W-:-:S04]  /*4d70*/  FSEL R62, R62, RZ, P6 ;  /* 0x000000ff3e3e7208 */ /* 0x000fc80003000000 */
[----:B------:R-:W-:-:S04]  /*4d80*/  F2FP.BF16.F32.PACK_AB R62, RZ, R62 ;  /* 0x0000003eff3e723e */ /* 0x000fc800000010ff */
[----:B------:R-:W-:-:S07]  /*4d90*/  PRMT R106, R106, 0x5410, R62 ;  /* 0x000054106a6a7816 */ /* 0x000fce000000003e */
.L_x_2532:
        /* <DEDUP_REMOVED lines=10> */
.L_x_2533:
        /* <DEDUP_REMOVED lines=10> */
.L_x_2526:
        /* <DEDUP_REMOVED lines=12> */
.L_x_2534:
        /* <DEDUP_REMOVED lines=12> */
.L_x_2535:
        /* <DEDUP_REMOVED lines=12> */
.L_x_2536:
        /* <DEDUP_REMOVED lines=12> */
.L_x_2537:
        /* <DEDUP_REMOVED lines=12> */
.L_x_2538:
        /* <DEDUP_REMOVED lines=12> */
.L_x_2539:
        /* <DEDUP_REMOVED lines=12> */
.L_x_2540:
        /* <DEDUP_REMOVED lines=13> */
.L_x_2518:
        /* <DEDUP_REMOVED lines=8> */
.L_x_2508:
[----:B------:R-:W-:Y:S05]  /*5570*/  BSYNC.RECONVERGENT B0 ;  /* 0x0000000000007941 */ /* 0x000fea0003800200 */
.L_x_2507:
        /* <DEDUP_REMOVED lines=10> */
[----:B0-2---:R-:W-:Y:S02]  /*5620*/  PRMT R111, R16, 0x7632, R111 ;  /* 0x00007632106f7816 */ /* 0x005fe4000000006f */
[----:B------:R-:W-:Y:S02]  /*5630*/  PRMT R62, R17, 0x7632, R62 ;  /* 0x00007632113e7816 */ /* 0x000fe4000000003e */
[----:B------:R-:W-:Y:S02]  /*5640*/  SHF.L.U32 R111, R111, 0x10, RZ ;  /* 0x000000106f6f7819 */ /* 0x000fe400000006ff */
[----:B------:R-:W-:Y:S02]  /*5650*/  SHF.L.U32 R62, R62, 0x10, RZ ;  /* 0x000000103e3e7819 */ /* 0x000fe400000006ff */
[----:B------:R-:W-:-:S03]  /*5660*/  SHF.L.U32 R110, R18, 0x10, RZ ;  /* 0x00000010126e7819 */ /* 0x000fc600000006ff */
        /* <DEDUP_REMOVED lines=17> */
[----:B------:R-:W-:Y:S01]  /*5780*/  IMAD.U32 R63, R63, 0x10000, RZ ;  /* 0x000100003f3f7824 */ /* 0x000fe200078e00ff */
[----:B------:R-:W-:Y:S01]  /*5790*/  PRMT R108, R19, 0x7632, R108 ;  /* 0x00007632136c7816 */ /* 0x000fe2000000006c */
[----:B------:R-:W-:Y:S01]  /*57a0*/  @P5 FADD.FTZ R115, R128, -R115 ;  /* 0x8000007380735221 */ /* 0x000fe20000010000 */
[----:B------:R-:W-:-:S02]  /*57b0*/  @P5 FADD.FTZ R60, R141, -R60 ;  /* 0x8000003c8d3c5221 */ /* 0x000fc40000010000 */
[----:B------:R-:W-:Y:S02]  /*57c0*/  SHF.L.U32 R108, R108, 0x10, RZ ;  /* 0x000000106c6c7819 */ /* 0x000fe400000006ff */
        /* <DEDUP_REMOVED lines=16> */
.L_x_2545:
        /* <DEDUP_REMOVED lines=8> */
.L_x_2546:
[----:B------:R-:W-:Y:S05]  /*5950*/  @!P4 BRA `(.L_x_2547) ;  /* 0x000000000018c947 */ /* 0x000fea0003800000 */
[----:B------:R-:W-:Y:S01]  /*5960*/  FMUL.FTZ R2, R61, UR23 ;  /* 0x000000173d027c20 */ /* 0x000fe20008410000 */
[----:B------:R-:W-:-:S03]  /*5970*/  LOP3.LUT P5, RZ, R126, 0xff0000, RZ, 0xc0, !PT ;  /* 0x00ff00007eff7812 */ /* 0x000fc600078ac0ff */
[----:B------:R-:W-:-:S05]  /*5980*/  FMUL.FTZ R2, R2, UR22 ;  /* 0x0000001602027c20 */ /* 0x000fca0008410000 */
[----:B------:R-:W-:-:S04]  /*5990*/  FSEL R2, R2, RZ, P5 ;  /* 0x000000ff02027208 */ /* 0x000fc80002800000 */
[----:B------:R-:W-:-:S04]  /*59a0*/  F2FP.BF16.F32.PACK_AB R2, RZ, R2 ;  /* 0x00000002ff02723e */ /* 0x000fc800000010ff */
[----:B------:R-:W-:-:S07]  /*59b0*/  PRMT R105, R2, 0x7610, R105 ;  /* 0x0000761002697816 */ /* 0x000fce0000000069 */
.L_x_2547:
        /* <DEDUP_REMOVED lines=8> */
.L_x_2548:
[----:B------:R-:W-:Y:S05]  /*5a40*/  @!P4 BRA `(.L_x_2549) ;  /* 0x000000000018c947 */ /* 0x000fea0003800000 */
[----:B------:R-:W-:Y:S01]  /*5a50*/  FMUL.FTZ R2, R110, UR23 ;  /* 0x000000176e027c20 */ /* 0x000fe20008410000 */
[----:B------:R-:W-:-:S03]  /*5a60*/  LOP3.LUT P5, RZ, R127, 0xff, RZ, 0xc0, !PT ;  /* 0x000000ff7fff7812 */ /* 0x000fc600078ac0ff */
[----:B------:R-:W-:-:S05]  /*5a70*/  FMUL.FTZ R2, R2, UR22 ;  /* 0x0000001602027c20 */ /* 0x000fca0008410000 */
[----:B------:R-:W-:-:S04]  /*5a80*/  FSEL R2, R2, RZ, P5 ;  /* 0x000000ff02027208 */ /* 0x000fc80002800000 */
[----:B------:R-:W-:-:S04]  /*5a90*/  F2FP.BF16.F32.PACK_AB R2, RZ, R2 ;  /* 0x00000002ff02723e */ /* 0x000fc800000010ff */
[----:B------:R-:W-:-:S07]  /*5aa0*/  PRMT R106, R2, 0x7610, R106 ;  /* 0x00007610026a7816 */ /* 0x000fce000000006a */
.L_x_2549:
        /* <DEDUP_REMOVED lines=8> */
.L_x_2550:
[----:B------:R-:W-:Y:S05]  /*5b30*/  @!P4 BRA `(.L_x_2551) ;  /* 0x000000000018c947 */ /* 0x000fea0003800000 */
[----:B------:R-:W-:Y:S01]  /*5b40*/  FMUL.FTZ R2, R109, UR23 ;  /* 0x000000176d027c20 */ /* 0x000fe20008410000 */
[----:B------:R-:W-:-:S03]  /*5b50*/  LOP3.LUT P5, RZ, R127, 0xff0000, RZ, 0xc0, !PT ;  /* 0x00ff00007fff7812 */ /* 0x000fc600078ac0ff */
[----:B------:R-:W-:-:S05]  /*5b60*/  FMUL.FTZ R2, R2, UR22 ;  /* 0x0000001602027c20 */ /* 0x000fca0008410000 */
[----:B------:R-:W-:-:S04]  /*5b70*/  FSEL R2, R2, RZ, P5 ;  /* 0x000000ff02027208 */ /* 0x000fc80002800000 */
[----:B------:R-:W-:-:S04]  /*5b80*/  F2FP.BF16.F32.PACK_AB R2, RZ, R2 ;  /* 0x00000002ff02723e */ /* 0x000fc800000010ff */
[----:B------:R-:W-:-:S07]  /*5b90*/  PRMT R107, R2, 0x7610, R107 ;  /* 0x00007610026b7816 */ /* 0x000fce000000006b */
.L_x_2551:
        /* <DEDUP_REMOVED lines=10> */
.L_x_2544:
        /* <DEDUP_REMOVED lines=12> */
.L_x_2553:
        /* <DEDUP_REMOVED lines=12> */
.L_x_2554:
        /* <DEDUP_REMOVED lines=11> */
.L_x_2555:
        /* <DEDUP_REMOVED lines=12> */
.L_x_2556:
        /* <DEDUP_REMOVED lines=11> */
.L_x_2557:
        /* <DEDUP_REMOVED lines=12> */
.L_x_2558:
        /* <DEDUP_REMOVED lines=11> */
.L_x_2559:
[----:B------:R-:W-:Y:S05]  /*6150*/  @!P4 BRA `(.L_x_2552) ;  /* 0x0000000c0044c947 */ /* 0x000fea0003800000 */
[--C-:B0-2---:R-:W-:Y:S01]  /*6160*/  @P5 FFMA.FTZ R108, R142, UR6, R2.reuse ;  /* 0x000000068e6c5c23 */ /* 0x105fe20008010002 */
[----:B------:R-:W-:-:S03]  /*6170*/  PRMT R2, R19, 0x7632, R2 ;  /* 0x0000763213027816 */ /* 0x000fc60000000002 */
[----:B------:R-:W-:Y:S02]  /*6180*/  @P5 FADD.FTZ R109, R143, -R108 ;  /* 0x8000006c8f6d5221 */ /* 0x000fe40000010000 */
[----:B------:R-:W-:-:S04]  /*6190*/  IMAD.U32 R2, R2, 0x10000, RZ ;  /* 0x0001000002027824 */ /* 0x000fc800078e00ff */
        /* <DEDUP_REMOVED lines=9> */
.L_x_2543:
        /* <DEDUP_REMOVED lines=26> */
.L_x_2561:
[----:B------:R-:W-:Y:S05]  /*63d0*/  @!P4 BRA `(.L_x_2562) ;  /* 0x000000000018c947 */ /* 0x000fea0003800000 */
[----:B------:R-:W-:Y:S01]  /*63e0*/  FMUL.FTZ R60, R108, UR23 ;  /* 0x000000176c3c7c20 */ /* 0x000fe20008410000 */
[----:B------:R-:W-:-:S03]  /*63f0*/  LOP3.LUT P6, RZ, R126, 0xff00, RZ, 0xc0, !PT ;  /* 0x0000ff007eff7812 */ /* 0x000fc600078cc0ff */
[----:B------:R-:W-:-:S05]  /*6400*/  FMUL.FTZ R60, R60, UR22 ;  /* 0x000000163c3c7c20 */ /* 0x000fca0008410000 */
[----:B------:R-:W-:-:S04]  /*6410*/  FSEL R60, R60, RZ, P6 ;  /* 0x000000ff3c3c7208 */ /* 0x000fc80003000000 */
[----:B------:R-:W-:-:S04]  /*6420*/  F2FP.BF16.F32.PACK_AB R60, RZ, R60 ;  /* 0x0000003cff3c723e */ /* 0x000fc800000010ff */
[----:B------:R-:W-:-:S07]  /*6430*/  PRMT R104, R104, 0x5410, R60 ;  /* 0x0000541068687816 */ /* 0x000fce000000003c */
.L_x_2562:
        /* <DEDUP_REMOVED lines=10> */
.L_x_2563:
        /* <DEDUP_REMOVED lines=8> */
.L_x_2564:
        /* <DEDUP_REMOVED lines=21> */
.L_x_2565:
[----:B------:R-:W-:Y:S05]  /*66b0*/  @!P4 BRA `(.L_x_2566) ;  /* 0x000000000018c947 */ /* 0x000fea0003800000 */
[----:B------:R-:W-:Y:S01]  /*66c0*/  FMUL.FTZ R2, R109, UR23 ;  /* 0x000000176d027c20 */ /* 0x000fe20008410000 */
[----:B------:R-:W-:-:S03]  /*66d0*/  LOP3.LUT P6, RZ, R127, 0xff00, RZ, 0xc0, !PT ;  /* 0x0000ff007fff7812 */ /* 0x000fc600078cc0ff */
[----:B------:R-:W-:-:S05]  /*66e0*/  FMUL.FTZ R2, R2, UR22 ;  /* 0x0000001602027c20 */ /* 0x000fca0008410000 */
[----:B------:R-:W-:-:S04]  /*66f0*/  FSEL R2, R2, RZ, P6 ;  /* 0x000000ff02027208 */ /* 0x000fc80003000000 */
[----:B------:R-:W-:-:S04]  /*6700*/  F2FP.BF16.F32.PACK_AB R2, RZ, R2 ;  /* 0x00000002ff02723e */ /* 0x000fc800000010ff */
[----:B------:R-:W-:-:S07]  /*6710*/  PRMT R106, R106, 0x5410, R2 ;  /* 0x000054106a6a7816 */ /* 0x000fce0000000002 */
.L_x_2566:
        /* <DEDUP_REMOVED lines=10> */
.L_x_2567:
        /* <DEDUP_REMOVED lines=10> */
.L_x_2560:
        /* <DEDUP_REMOVED lines=12> */
.L_x_2568:
        /* <DEDUP_REMOVED lines=12> */
.L_x_2569:
        /* <DEDUP_REMOVED lines=12> */
.L_x_2570:
        /* <DEDUP_REMOVED lines=12> */
.L_x_2571:
        /* <DEDUP_REMOVED lines=12> */
.L_x_2572:
        /* <DEDUP_REMOVED lines=12> */
.L_x_2573:
        /* <DEDUP_REMOVED lines=12> */
.L_x_2574:
        /* <DEDUP_REMOVED lines=13> */
.L_x_2552:
[----:B0-2---:R-:W0:Y:S08]  /*6e70*/  @P0 LDC.64 R110, c[0x0][0x478] ;  /* 0x00011e00ff6e0b82 */ /* 0x005e300000000a00 */
[----:B------:R-:W1:Y:S01]  /*6e80*/  @P4 LDC.64 R108, c[0x0][0x468] ;  /* 0x00011a00ff6c4b82 */ /* 0x000e620000000a00 */
[----:B0-----:R-:W-:-:S05]  /*6e90*/  @P0 IMAD.WIDE.U32 R110, R0, 0x10, R110 ;  /* 0x00000010006e0825 */ /* 0x001fca00078e006e */
[----:B------:R3:W-:Y:S01]  /*6ea0*/  @P0 STG.E.128 desc[UR20][R110.64], R60 ;  /* 0x0000003c6e000986 */ /* 0x0007e2000c101d14 */
[----:B-1----:R-:W-:-:S05]  /*6eb0*/  @P4 IMAD.WIDE.U32 R108, R113, 0x10, R108 ;  /* 0x00000010716c4825 */ /* 0x002fca00078e006c */
[----:B------:R3:W-:Y:S02]  /*6ec0*/  @P4 STG.E.128 desc[UR20][R108.64], R104 ;  /* 0x000000686c004986 */ /* 0x0007e4000c101d14 */
.L_x_2542:
[----:B------:R-:W-:Y:S05]  /*6ed0*/  BSYNC.RECONVERGENT B0 ;  /* 0x0000000000007941 */ /* 0x000fea0003800200 */
.L_x_2541:
[----:B------:R-:W-:Y:S02]  /*6ee0*/  UIADD3 UR11, UPT, UPT, UR11, UR26, URZ ;  /* 0x0000001a0b0b7290 */ /* 0x000fe4000fffe0ff */
[----:B------:R-:W-:Y:S02]  /*6ef0*/  UPLOP3.LUT UP1, UPT, UPT, UPT, UP1, 0x40, 0x4 ;  /* 0x000000000004789c */ /* 0x000fe40003f2e810 */
[----:B------:R-:W-:-:S09]  /*6f00*/  UISETP.GE.AND UP0, UPT, UR11, UR27, UPT ;  /* 0x0000001b0b00728c */ /* 0x000fd2000bf06270 */
[----:B------:R-:W-:Y:S05]  /*6f10*/  BRA.U !UP0, `(.L_x_2575) ;  /* 0xffffff95089c7547 */ /* 0x000fea000b83ffff */
.L_x_2462:
[----:B------:R-:W1:Y:S08]  /*6f20*/  S2UR UR6, SR_CTAID.X ;  /* 0x00000000000679c3 */ /* 0x000e700000002500 */
[----:B------:R-:W4:Y:S08]  /*6f30*/  LDC.64 R2, c[0x0][0x440] ;  /* 0x00011000ff027b82 */ /* 0x000f300000000a00 */
[----:B------:R-:W0:Y:S08]  /*6f40*/  LDC.64 R4, c[0x0][0x448] ;  /* 0x00011200ff047b82 */ /* 0x000e300000000a00 */
[----:B------:R-:W2:Y:S01]  /*6f50*/  LDC.64 R6, c[0x0][0x440] ;  /* 0x00011000ff067b82 */ /* 0x000ea20000000a00 */
[----:B-1----:R-:W-:-:S06]  /*6f60*/  UIMAD UR6, UR6, UR10, URZ ;  /* 0x0000000a060672a4 */ /* 0x002fcc000f8e02ff */
[----:B------:R-:W-:Y:S01]  /*6f70*/  MOV R0, UR6 ;  /* 0x0000000600007c02 */ /* 0x000fe20008000f00 */
[----:B------:R-:W1:Y:S03]  /*6f80*/  LDC.64 R8, c[0x0][0x448] ;  /* 0x00011200ff087b82 */ /* 0x000e660000000a00 */
[----:B------:R-:W-:-:S05]  /*6f90*/  LEA.HI R161, R0, R161, RZ, 0x1d ;  /* 0x000000a100a17211 */ /* 0x000fca00078fe8ff */
[----:B----4-:R-:W-:-:S04]  /*6fa0*/  @P1 IMAD.WIDE.U32 R2, R161, 0x20, R2 ;  /* 0x00000020a1021825 */ /* 0x010fc800078e0002 */
[C---:B0-----:R-:W-:Y:S01]  /*6fb0*/  @P1 IMAD.WIDE.U32 R4, R161.reuse, 0x20, R4 ;  /* 0x00000020a1041825 */ /* 0x041fe200078e0004 */
[----:B------:R-:W-:Y:S01]  /*6fc0*/  @P1 IADD3 R161, PT, PT, R161, 0x80, RZ ;  /* 0x00000080a1a11810 */ /* 0x000fe20007ffe0ff */
[----:B------:R0:W-:Y:S04]  /*6fd0*/  @P1 STG.E.128 desc[UR20][R2.64], R72 ;  /* 0x0000004802001986 */ /* 0x0001e8000c101d14 */
[C---:B--2---:R-:W-:Y:S01]  /*6fe0*/  @P2 IMAD.WIDE.U32 R6, R161.reuse, 0x20, R6 ;  /* 0x00000020a1062825 */ /* 0x044fe200078e0006 */
        /* <DEDUP_REMOVED lines=19> */
.L_x_2576:
        /* <DEDUP_REMOVED lines=14> */
.L_x_10705:


//--------------------- .text._ZN10layer_norm22ln_bwd_finalize_kernelINS_22Kernel_traits_finalizeILj3072Ef13__nv_bfloat16S2_S2_fjLb0ELj1024ELj4ENS_18Kernel_traits_baseILj3072EfS2_S2_S2_fjLj1024EEEEELb0ELb1EEEvNS_9BwdParamsE --------------------------
	.section	.text._ZN10layer_norm22ln_bwd_finalize_kernelINS_22Kernel_traits_finalizeILj3072Ef13__nv_bfloat16S2_S2_fjLb0ELj1024ELj4ENS_18Kernel_traits_baseILj3072EfS2_S2_S2_fjLj1024EEEEELb0ELb1EEEvNS_9BwdParamsE,"ax",@progbits
	.align	128
        .global         _ZN10layer_norm22ln_bwd_finalize_kernelINS_22Kernel_traits_finalizeILj3072Ef13__nv_bfloat16S2_S2_fjLb0ELj1024ELj4ENS_18Kernel_traits_baseILj3072EfS2_S2_S2_fjLj1024EEEEELb0ELb1EEEvNS_9BwdParamsE
        .type           _ZN10layer_norm22ln_bwd_finalize_kernelINS_22Kernel_traits_finalizeILj3072Ef13__nv_bfloat16S2_S2_fjLb0ELj1024ELj4ENS_18Kernel_traits_baseILj3072EfS2_S2_S2_fjLj1024EEEEELb0ELb1EEEvNS_9BwdParamsE,@function
        .size           _ZN10layer_norm22ln_bwd_finalize_kernelINS_22Kernel_traits_finalizeILj3072Ef13__nv_bfloat16S2_S2_fjLb0ELj1024ELj4ENS_18Kernel_traits_baseILj3072EfS2_S2_S2_fjLj1024EEEEELb0ELb1EEEvNS_9BwdParamsE,(.L_x_10706 - _ZN10layer_norm22ln_bwd_finalize_kernelINS_22Kernel_traits_finalizeILj3072Ef13__nv_bfloat16S2_S2_fjLb0ELj1024ELj4ENS_18Kernel_traits_baseILj3072EfS2_S2_S2_fjLj1024EEEEELb0ELb1EEEvNS_9BwdParamsE)
        .other          _ZN10layer_norm22ln_bwd_finalize_kernelINS_22Kernel_traits_finalizeILj3072Ef13__nv_bfloat16S2_S2_fjLb0ELj1024ELj4ENS_18Kernel_traits_baseILj3072EfS2_S2_S2_fjLj1024EEEEELb0ELb1EEEvNS_9BwdParamsE,@"STO_CUDA_ENTRY STV_DEFAULT"
_ZN10layer_norm22ln_bwd_finalize_kernelINS_22Kernel_traits_finalizeILj3072Ef13__nv_bfloat16S2_S2_fjLb0ELj1024ELj4ENS_18Kernel_traits_baseILj3072EfS2_S2_S2_fjLj1024EEEEELb0ELb1EEEvNS_9BwdParamsE:
.text._ZN10layer_norm22ln_bwd_finalize_kernelINS_22Kernel_traits_finalizeILj3072Ef13__nv_bfloat16S2_S2_fjLb0ELj1024ELj4ENS_18Kernel_traits_baseILj3072EfS2_S2_S2_fjLj1024EEEEELb0ELb1EEEvNS_9BwdParamsE:
        /* <DEDUP_REMOVED lines=28> */
[C---:B------:R-:W-:Y:S02]  /*01c0*/  LOP3.LUT R7, R3.reuse, 0x160, RZ, 0xfc, !PT ;  /* 0x0000016003077812 */ /* 0x040fe400078efcff */
        /* <DEDUP_REMOVED lines=10> */
[----:B------:R-:W-:Y:S01]  /*0270*/  LOP3.LUT R21, R3, 0xe0, RZ, 0xfc, !PT ;  /* 0x000000e003157812 */ /* 0x000fe200078efcff */
[-CC-:B0-----:R-:W-:Y:S01]  /*0280*/  IMAD R8, R7, R55.reuse, R0.reuse ;  /* 0x0000003707087224 */ /* 0x181fe200078e0200 */
[----:B------:R-:W-:Y:S01]  /*0290*/  LOP3.LUT R23, R3, 0x40, RZ, 0xfc, !PT ;  /* 0x0000004003177812 */ /* 0x000fe200078efcff */
[-CC-:B------:R-:W-:Y:S01]  /*02a0*/  IMAD R10, R9, R55.reuse, R0.reuse ;  /* 0x00000037090a7224 */ /* 0x180fe200078e0200 */
[----:B------:R-:W-:Y:S01]  /*02b0*/  LOP3.LUT R25, R3, 0x60, RZ, 0xfc, !PT ;  /* 0x0000006003197812 */ /* 0x000fe200078efcff */
[-CC-:B------:R-:W-:Y:S01]  /*02c0*/  IMAD R34, R34, R55.reuse, R0.reuse ;  /* 0x0000003722227224 */ /* 0x180fe200078e0200 */
[----:B------:R-:W-:Y:S01]  /*02d0*/  LOP3.LUT R27, R54, 0xffffff0, RZ, 0xc0, !PT ;  /* 0x0ffffff0361b7812 */ /* 0x000fe200078ec0ff */
[-CC-:B------:R-:W-:Y:S01]  /*02e0*/  IMAD R16, R2, R55.reuse, R0.reuse ;  /* 0x0000003702107224 */ /* 0x180fe200078e0200 */
[----:B------:R-:W-:Y:S01]  /*02f0*/  IADD3 R7, PT, PT, R57, R8, RZ ;  /* 0x0000000839077210 */ /* 0x000fe20007ffe0ff */
[----:B------:R-:W-:-:S02]  /*0300*/  IMAD R4, R4, R55, R0 ;  /* 0x0000003704047224 */ /* 0x000fc400078e0200 */
[----:B------:R-:W-:Y:S02]  /*0310*/  HFMA2 R2, -RZ, RZ, 0, 0 ;  /* 0x00000000ff027431 */ /* 0x000fe400000001ff */
        /* <DEDUP_REMOVED lines=19> */
[----:B------:R-:W-:Y:S01]  /*0450*/  IADD3 R18, PT, PT, R57, R22, RZ ;  /* 0x0000001639127210 */ /* 0x000fe20007ffe0ff */
[----:B------:R-:W-:Y:S01]  /*0460*/  IMAD R0, R3, R55, R0 ;  /* 0x0000003703007224 */ /* 0x000fe200078e0200 */
[----:B------:R-:W-:-:S02]  /*0470*/  IADD3 R13, PT, PT, R57, R24, RZ ;  /* 0x00000018390d7210 */ /* 0x000fc40007ffe0ff */
[C---:B------:R-:W-:Y:S02]  /*0480*/  IADD3 R14, PT, PT, R57.reuse, R26, RZ ;  /* 0x0000001a390e7210 */ /* 0x040fe40007ffe0ff */
[C---:B------:R-:W-:Y:S02]  /*0490*/  IADD3 R15, PT, PT, R57.reuse, R28, RZ ;  /* 0x0000001c390f7210 */ /* 0x040fe40007ffe0ff */
[C---:B------:R-:W-:Y:S02]  /*04a0*/  IADD3 R4, PT, PT, R57.reuse, R30, RZ ;  /* 0x0000001e39047210 */ /* 0x040fe40007ffe0ff */
[C---:B------:R-:W-:Y:S02]  /*04b0*/  IADD3 R17, PT, PT, R57.reuse, R32, RZ ;  /* 0x0000002039117210 */ /* 0x040fe40007ffe0ff */
[----:B------:R-:W-:-:S07]  /*04c0*/  IADD3 R0, PT, PT, R57, R0, RZ ;  /* 0x0000000039007210 */ /* 0x000fce0007ffe0ff */
.L_x_2581:
        /* <DEDUP_REMOVED lines=118> */
.L_x_2580:
[----:B------:R-:W-:Y:S05]  /*0c30*/  BSYNC.RECONVERGENT B1 ;  /* 0x0000000000017941 */ /* 0x000fea0003800200 */
.L_x_2579:
        /* <DEDUP_REMOVED lines=17> */
[----:B------:R-:W-:Y:S01]  /*0d50*/  IMAD.WIDE.U32 R18, R21, 0x4, R6 ;  /* 0x0000000415127825 */ /* 0x000fe200078e0006 */
[----:B------:R0:W3:Y:S03]  /*0d60*/  LDG.E R10, desc[UR6][R14.64] ;  /* 0x000000060e0a7981 */ /* 0x0000e6000c1e1900 */
[--C-:B--2---:R-:W-:Y:S01]  /*0d70*/  IMAD.WIDE.U32 R16, R9, 0x4, R4.reuse ;  /* 0x0000000409107825 */ /* 0x104fe200078e0004 */
[----:B------:R-:W-:Y:S01]  /*0d80*/  LEA R31, R32, R25, 0x5 ;  /* 0x00000019201f7211 */ /* 0x000fe200078e28ff */
[----:B------:R1:W2:Y:S02]  /*0d90*/  LDG.E R9, desc[UR6][R18.64] ;  /* 0x0000000612097981 */ /* 0x0002a4000c1e1900 */
[----:B------:R-:W-:Y:S02]  /*0da0*/  IMAD.WIDE.U32 R20, R21, 0x4, R4 ;  /* 0x0000000415147825 */ /* 0x000fe400078e0004 */
[----:B------:R4:W5:Y:S02]  /*0db0*/  LDG.E R13, desc[UR6][R16.64] ;  /* 0x00000006100d7981 */ /* 0x000964000c1e1900 */
[----:B------:R-:W-:-:S02]  /*0dc0*/  IMAD.WIDE.U32 R22, R25, 0x4, R6 ;  /* 0x0000000419167825 */ /* 0x000fc400078e0006 */
[----:B------:R-:W5:Y:S02]  /*0dd0*/  LDG.E R28, desc[UR6][R20.64] ;  /* 0x00000006141c7981 */ /* 0x000f64000c1e1900 */
[----:B------:R-:W-:Y:S02]  /*0de0*/  IMAD.WIDE.U32 R24, R25, 0x4, R4 ;  /* 0x0000000419187825 */ /* 0x000fe400078e0004 */
[----:B------:R4:W5:Y:S02]  /*0df0*/  LDG.E R12, desc[UR6][R22.64] ;  /* 0x00000006160c7981 */ /* 0x000964000c1e1900 */
[C---:B0-----:R-:W-:Y:S02]  /*0e00*/  IMAD.WIDE.U32 R14, R31.reuse, 0x4, R6 ;  /* 0x000000041f0e7825 */ /* 0x041fe400078e0006 */
[----:B------:R0:W5:Y:S02]  /*0e10*/  LDG.E R30, desc[UR6][R24.64] ;  /* 0x00000006181e7981 */ /* 0x000164000c1e1900 */
[--C-:B-1----:R-:W-:Y:S01]  /*0e20*/  IMAD.WIDE.U32 R18, R31, 0x4, R4.reuse ;  /* 0x000000041f127825 */ /* 0x102fe200078e0004 */
[----:B------:R-:W-:Y:S01]  /*0e30*/  LEA R31, R32, R33, 0x5 ;  /* 0x00000021201f7211 */ /* 0x000fe200078e28ff */
[----:B------:R-:W5:Y:S02]  /*0e40*/  LDG.E R14, desc[UR6][R14.64] ;  /* 0x000000060e0e7981 */ /* 0x000f64000c1e1900 */
[----:B----4-:R-:W-:-:S02]  /*0e50*/  IMAD.WIDE.U32 R16, R33, 0x4, R4 ;  /* 0x0000000421107825 */ /* 0x010fc400078e0004 */
[----:B------:R-:W4:Y:S02]  /*0e60*/  LDG.E R18, desc[UR6][R18.64] ;  /* 0x0000000612127981 */ /* 0x000f24000c1e1900 */
[--C-:B------:R-:W-:Y:S01]  /*0e70*/  IMAD.WIDE.U32 R26, R33, 0x4, R6.reuse ;  /* 0x00000004211a7825 */ /* 0x100fe200078e0006 */
[C---:B------:R-:W-:Y:S01]  /*0e80*/  LEA R33, R32.reuse, R33, 0x6 ;  /* 0x0000002120217211 */ /* 0x040fe200078e30ff */
[----:B------:R-:W4:Y:S02]  /*0e90*/  LDG.E R16, desc[UR6][R16.64] ;  /* 0x0000000610107981 */ /* 0x000f24000c1e1900 */
[C---:B------:R-:W-:Y:S02]  /*0ea0*/  IMAD.WIDE.U32 R22, R31.reuse, 0x4, R6 ;  /* 0x000000041f167825 */ /* 0x040fe400078e0006 */
[----:B------:R1:W4:Y:S02]  /*0eb0*/  LDG.E R11, desc[UR6][R26.64] ;  /* 0x000000061a0b7981 */ /* 0x000324000c1e1900 */
[--C-:B------:R-:W-:Y:S01]  /*0ec0*/  IMAD.WIDE.U32 R20, R31, 0x4, R4.reuse ;  /* 0x000000041f147825 */ /* 0x100fe200078e0004 */
[----:B------:R-:W-:Y:S01]  /*0ed0*/  LEA R31, R32, R33, 0x5 ;  /* 0x00000021201f7211 */ /* 0x000fe200078e28ff */
[----:B------:R-:W4:Y:S02]  /*0ee0*/  LDG.E R22, desc[UR6][R22.64] ;  /* 0x0000000616167981 */ /* 0x000f24000c1e1900 */
[----:B0-----:R-:W-:-:S02]  /*0ef0*/  IMAD.WIDE.U32 R24, R33, 0x4, R4 ;  /* 0x0000000421187825 */ /* 0x001fc400078e0004 */
[----:B------:R-:W4:Y:S02]  /*0f00*/  LDG.E R20, desc[UR6][R20.64] ;  /* 0x0000000614147981 */ /* 0x000f24000c1e1900 */
[--C-:B-1----:R-:W-:Y:S02]  /*0f10*/  IMAD.WIDE.U32 R26, R33, 0x4, R6.reuse ;  /* 0x00000004211a7825 */ /* 0x102fe400078e0006 */
[----:B------:R-:W4:Y:S02]  /*0f20*/  LDG.E R24, desc[UR6][R24.64] ;  /* 0x0000000618187981 */ /* 0x000f24000c1e1900 */
[C---:B------:R-:W-:Y:S02]  /*0f30*/  IMAD.WIDE.U32 R6, R31.reuse, 0x4, R6 ;  /* 0x000000041f067825 */ /* 0x040fe400078e0006 */
[----:B------:R-:W4:Y:S02]  /*0f40*/  LDG.E R26, desc[UR6][R26.64] ;  /* 0x000000061a1a7981 */ /* 0x000f24000c1e1900 */
[----:B------:R-:W-:-:S02]  /*0f50*/  IMAD.WIDE.U32 R4, R31, 0x4, R4 ;  /* 0x000000041f047825 */ /* 0x000fc400078e0004 */
[----:B------:R-:W4:Y:S04]  /*0f60*/  LDG.E R6, desc[UR6][R6.64] ;  /* 0x0000000606067981 */ /* 0x000f28000c1e1900 */
[----:B------:R-:W4:Y:S01]  /*0f70*/  LDG.E R4, desc[UR6][R4.64] ;  /* 0x0000000604047981 */ /* 0x000f22000c1e1900 */
[----:B------:R-:W-:Y:S01]  /*0f80*/  IADD3 R3, PT, PT, R3, 0x100, RZ ;  /* 0x0000010003037810 */ /* 0x000fe20007ffe0ff */
[----:B---3--:R-:W-:-:S04]  /*0f90*/  FADD.FTZ R10, R43, R10 ;  /* 0x0000000a2b0a7221 */ /* 0x008fc80000010000 */
[----:B--2---:R-:W-:Y:S01]  /*0fa0*/  FADD.FTZ R9, R10, R9 ;  /* 0x000000090a097221 */ /* 0x004fe20000010000 */
[----:B-----5:R-:W-:-:S04]  /*0fb0*/  FADD.FTZ R13, R2, R13 ;  /* 0x0000000d020d7221 */ /* 0x020fc80000010000 */
[----:B------:R-:W-:Y:S01]  /*0fc0*/  FADD.FTZ R13, R13, R28 ;  /* 0x0000001c0d0d7221 */ /* 0x000fe20000010000 */
[----:B------:R-:W-:-:S03]  /*0fd0*/  FADD.FTZ R9, R9, R12 ;  /* 0x0000000c09097221 */ /* 0x000fc60000010000 */
[----:B------:R-:W-:Y:S01]  /*0fe0*/  FADD.FTZ R13, R13, R30 ;  /* 0x0000001e0d0d7221 */ /* 0x000fe20000010000 */
[----:B------:R-:W-:-:S03]  /*0ff0*/  FADD.FTZ R14, R9, R14 ;  /* 0x0000000e090e7221 */ /* 0x000fc60000010000 */
[----:B----4-:R-:W-:-:S04]  /*1000*/  FADD.FTZ R13, R13, R18 ;  /* 0x000000120d0d7221 */ /* 0x010fc80000010000 */
        /* <DEDUP_REMOVED lines=8> */
.L_x_2583:
[----:B------:R-:W-:Y:S05]  /*1090*/  BSYNC.RECONVERGENT B1 ;  /* 0x0000000000017941 */ /* 0x000fea0003800200 */
.L_x_2582:
        /* <DEDUP_REMOVED lines=38> */
.L_x_2585:
[----:B------:R-:W-:Y:S05]  /*1300*/  BSYNC.RECONVERGENT B1 ;  /* 0x0000000000017941 */ /* 0x000fea0003800200 */
.L_x_2584:
[----:B------:R-:W-:Y:S05]  /*1310*/  @!P1 BRA `(.L_x_2578) ;  /* 0x0000000000409947 */ /* 0x000fea0003800000 */
[----:B------:R-:W0:Y:S01]  /*1320*/  LDC R14, c[0x0][0x388] ;  /* 0x0000e200ff0e7b82 */ /* 0x000e220000000800 */
[----:B------:R-:W-:-:S07]  /*1330*/  IADD3 R12, PT, PT, -R54, RZ, RZ ;  /* 0x000000ff360c7210 */ /* 0x000fce0007ffe1ff */
[----:B------:R-:W1:Y:S08]  /*1340*/  LDC.64 R8, c[0x0][0x440] ;  /* 0x00011000ff087b82 */ /* 0x000e700000000a00 */
[----:B------:R-:W2:Y:S01]  /*1350*/  LDC.64 R10, c[0x0][0x448] ;  /* 0x00011200ff0a7b82 */ /* 0x000ea20000000a00 */
[----:B0-----:R-:W-:-:S05]  /*1360*/  IMAD R0, R3, R14, R0 ;  /* 0x0000000e03007224 */ /* 0x001fca00078e0200 */
[----:B------:R-:W-:-:S07]  /*1370*/  IADD3 R3, PT, PT, R57, R0, RZ ;  /* 0x0000000039037210 */ /* 0x000fce0007ffe0ff */
.L_x_2586:
        /* <DEDUP_REMOVED lines=10> */
.L_x_2578:
[----:B------:R-:W-:Y:S05]  /*1420*/  BSYNC.RECONVERGENT B0 ;  /* 0x0000000000007941 */ /* 0x000fea0003800200 */
.L_x_2577:
[----:B------:R-:W0:Y:S01]  /*1430*/  S2R R3, SR_TID.X ;  /* 0x0000000000037919 */ /* 0x000e220000002100 */
[----:B------:R-:W1:Y:S01]  /*1440*/  S2UR UR5, SR_CgaCtaId ;  /* 0x00000000000579c3 */ /* 0x000e620000008800 */
[----:B------:R-:W-:Y:S01]  /*1450*/  UMOV UR4, 0x400 ;  /* 0x0000040000047882 */ /* 0x000fe20000000000 */
[C---:B------:R-:W-:Y:S02]  /*1460*/  SHF.L.U32 R5, R57.reuse, 0x7, RZ ;  /* 0x0000000739057819 */ /* 0x040fe400000006ff */
[C---:B------:R-:W-:Y:S02]  /*1470*/  ISETP.NE.AND P1, PT, R57.reuse, RZ, PT ;  /* 0x000000ff3900720c */ /* 0x040fe40003f25270 */
[----:B------:R-:W-:Y:S01]  /*1480*/  ISETP.GT.U32.AND P0, PT, R57, 0xf, PT ;  /* 0x0000000f3900780c */ /* 0x000fe20003f04070 */
[----:B-1----:R-:W-:Y:S01]  /*1490*/  ULEA UR4, UR5, UR4, 0x18 ;  /* 0x0000000405047291 */ /* 0x002fe2000f8ec0ff */
[----:B0-----:R-:W-:-:S04]  /*14a0*/  SHF.R.U32.HI R12, RZ, 0x5, R3 ;  /* 0x00000005ff0c7819 */ /* 0x001fc80000011603 */
[C-C-:B------:R-:W-:Y:S02]  /*14b0*/  LOP3.LUT R0, R12.reuse, 0x1f, R3.reuse, 0x78, !PT ;  /* 0x0000001f0c007812 */ /* 0x140fe400078e7803 */
[----:B------:R-:W-:Y:S02]  /*14c0*/  ISETP.NE.OR P0, PT, R12, 0x1f, P0 ;  /* 0x0000001f0c00780c */ /* 0x000fe40000705670 */
        /* <DEDUP_REMOVED lines=44> */
[----:B-1----:R-:W-:Y:S04]  /*1790*/  STG.E.64 desc[UR6][R6.64], R4 ;  /* 0x0000000406007986 */ /* 0x002fe8000c101b06 */
[----:B--2---:R-:W-:Y:S01]  /*17a0*/  STG.E.64 desc[UR6][R8.64], R2 ;  /* 0x0000000208007986 */ /* 0x004fe2000c101b06 */
[----:B------:R-:W-:Y:S05]  /*17b0*/  EXIT ;  /* 0x000000000000794d */ /* 0x000fea0003800000 */
.L_x_2587:
        /* <DEDUP_REMOVED lines=12> */
.L_x_10706:


//--------------------- .text._ZN10layer_norm13ln_bwd_kernelINS_13Kernel_traitsIf13__nv_bfloat16S2_S2_fjLj3072ELj1ELj1ELj4ELj16ENS_18Kernel_traits_baseILj3072EfS2_S2_S2_fjLj128EEEEELb1ELb0ELb1ELb1EEEvNS_9BwdParamsE --------------------------
	.section	.text._ZN10layer_norm13ln_bwd_kernelINS_13Kernel_traitsIf13__nv_bfloat16S2_S2_fjLj3072ELj1ELj1ELj4ELj16ENS_18Kernel_traits_baseILj3072EfS2_S2_S2_fjLj128EEEEELb1ELb0ELb1ELb1EEEvNS_9BwdParamsE,"ax",@progbits
	.align	128
        .global         _ZN10layer_norm13ln_bwd_kernelINS_13Kernel_traitsIf13__nv_bfloat16S2_S2_fjLj3072ELj1ELj1ELj4ELj16ENS_18Kernel_traits_baseILj3072EfS2_S2_S2_fjLj128EEEEELb1ELb0ELb1ELb1EEEvNS_9BwdParamsE
        .type           _ZN10layer_norm13ln_bwd_kernelINS_13Kernel_traitsIf13__nv_bfloat16S2_S2_fjLj3072ELj1ELj1ELj4ELj16ENS_18Kernel_traits_baseILj3072EfS2_S2_S2_fjLj128EEEEELb1ELb0ELb1ELb1EEEvNS_9BwdParamsE,@function
        .size           _ZN10layer_norm13ln_bwd_kernelINS_13Kernel_traitsIf13__nv_bfloat16S2_S2_fjLj3072ELj1ELj1ELj4ELj16ENS_18Kernel_traits_baseILj3072EfS2_S2_S2_fjLj128EEEEELb1ELb0ELb1ELb1EEEvNS_9BwdParamsE,(.L_x_10707 - _ZN10layer_norm13ln_bwd_kernelINS_13Kernel_traitsIf13__nv_bfloat16S2_S2_fjLj3072ELj1ELj1ELj4ELj16ENS_18Kernel_traits_baseILj3072EfS2_S2_S2_fjLj128EEEEELb1ELb0ELb1ELb1EEEvNS_9BwdParamsE)
        .other          _ZN10layer_norm13ln_bwd_kernelINS_13Kernel_traitsIf13__nv_bfloat16S2_S2_fjLj3072ELj1ELj1ELj4ELj16ENS_18Kernel_traits_baseILj3072EfS2_S2_S2_fjLj128EEEEELb1ELb0ELb1ELb1EEEvNS_9BwdParamsE,@"STO_CUDA_ENTRY STV_DEFAULT"
_ZN10layer_norm13ln_bwd_kernelINS_13Kernel_traitsIf13__nv_bfloat16S2_S2_fjLj3072ELj1ELj1ELj4ELj16ENS_18Kernel_traits_baseILj3072EfS2_S2_S2_fjLj128EEEEELb1ELb0ELb1ELb1EEEvNS_9BwdParamsE:
.text._ZN10layer_norm13ln_bwd_kernelINS_13Kernel_traitsIf13__nv_bfloat16S2_S2_fjLj3072ELj1ELj1ELj4ELj16ENS_18Kernel_traits_baseILj3072EfS2_S2_S2_fjLj128EEEEELb1ELb0ELb1ELb1EEEvNS_9BwdParamsE:
        /* <DEDUP_REMOVED lines=40> */
[----:B0-----:R0:W5:Y:S01]  /*0280*/  LDG.E.128 R52, desc[UR20][R2.64] ;  /* 0x0000001402347981 */ /* 0x001162000c1e1d00 */
[----:B------:R-:W0:Y:S03]  /*0290*/  LDCU.128 UR16, c[0x0][0x3f0] ;  /* 0x00007e00ff1077ac */ /* 0x000e260008000c00 */
[----:B------:R0:W5:Y:S01]  /*02a0*/  LDG.E.128 R48, desc[UR20][R2.64+0x10] ;  /* 0x0000101402307981 */ /* 0x000162000c1e1d00 */
[----:B------:R-:W0:Y:S03]  /*02b0*/  LDCU.64 UR24, c[0x0][0x380] ;  /* 0x00007000ff1877ac */ /* 0x000e260008000a00 */
[----:B------:R0:W5:Y:S04]  /*02c0*/  LDG.E.128 R44, desc[UR20][R2.64+0x1000] ;  /* 0x00100014022c7981 */ /* 0x000168000c1e1d00 */
[----:B------:R0:W5:Y:S04]  /*02d0*/  LDG.E.128 R40, desc[UR20][R2.64+0x1010] ;  /* 0x0010101402287981 */ /* 0x000168000c1e1d00 */
[----:B------:R0:W5:Y:S04]  /*02e0*/  LDG.E.128 R36, desc[UR20][R2.64+0x2000] ;  /* 0x0020001402247981 */ /* 0x000168000c1e1d00 */
[----:B------:R0:W5:Y:S01]  /*02f0*/  LDG.E.128 R32, desc[UR20][R2.64+0x2010] ;  /* 0x0020101402207981 */ /* 0x000162000c1e1d00 */
[----:B------:R-:W-:Y:S01]  /*0300*/  HFMA2 R100, -RZ, RZ, 0, 0 ;  /* 0x00000000ff647431 */ /* 0x000fe200000001ff */
[----:B-1234-:R-:W-:-:S11]  /*0310*/  UPLOP3.LUT UP1, UPT, UPT, UPT, UPT, 0x40, 0x4 ;  /* 0x000000000004789c */ /* 0x01efd60003f2e870 */
.L_x_2689:
        /* <DEDUP_REMOVED lines=23> */
[----:B-----5:R-:W-:-:S04]  /*0490*/  ISETP.GE.AND P1, PT, R156, 0x1, PT ;  /* 0x000000019c00780c */ /* 0x020fc80003f26270 */
        /* <DEDUP_REMOVED lines=8> */
[----:B------:R-:W-:Y:S01]  /*0520*/  VIADD R127, R125, 0x80 ;  /* 0x000000807d7f7836 */ /* 0x000fe20000000000 */
[----:B------:R-:W-:Y:S01]  /*0530*/  IADD3 R13, PT, PT, R7, 0x80, RZ ;  /* 0x00000080070d7810 */ /* 0x000fe20007ffe0ff */
[----:B-1----:R-:W-:Y:S01]  /*0540*/  IMAD.WIDE.U32 R116, R125, 0x10, R8 ;  /* 0x000000107d747825 */ /* 0x002fe200078e0008 */
[----:B------:R-:W-:Y:S02]  /*0550*/  MOV R154, UR10 ;  /* 0x0000000a009a7c02 */ /* 0x000fe40008000f00 */
[----:B------:R-:W-:Y:S01]  /*0560*/  MOV R155, UR11 ;  /* 0x0000000b009b7c02 */ /* 0x000fe20008000f00 */
[----:B--2---:R-:W-:Y:S02]  /*0570*/  IMAD.WIDE.U32 R112, R7, 0x10, R4 ;  /* 0x0000001007707825 */ /* 0x004fe400078e0004 */
[----:B------:R-:W2:Y:S02]  /*0580*/  LDG.E.128 R116, desc[UR20][R116.64] ;  /* 0x0000001474747981 */ /* 0x000ea4000c1e1d00 */
[----:B------:R-:W-:-:S02]  /*0590*/  IMAD.WIDE.U32 R16, R127, 0x10, R8 ;  /* 0x000000107f107825 */ /* 0x000fc400078e0008 */
[----:B------:R-:W3:Y:S02]  /*05a0*/  LDG.E R154, desc[UR20][R154.64] ;  /* 0x000000149a9a7981 */ /* 0x000ee4000c1e1900 */
[----:B------:R-:W-:Y:S01]  /*05b0*/  IMAD.WIDE.U32 R12, R13, 0x10, R4 ;  /* 0x000000100d0c7825 */ /* 0x000fe200078e0004 */
[----:B------:R-:W-:Y:S01]  /*05c0*/  IADD3 R3, PT, PT, R7, 0x100, RZ ;  /* 0x0000010007037810 */ /* 0x000fe20007ffe0ff */
[----:B------:R-:W4:Y:S02]  /*05d0*/  LDG.E.128 R112, desc[UR20][R112.64] ;  /* 0x0000001470707981 */ /* 0x000f24000c1e1d00 */
[----:B------:R-:W-:Y:S02]  /*05e0*/  IMAD.WIDE.U32 R8, R137, 0x10, R8 ;  /* 0x0000001089087825 */ /* 0x000fe400078e0008 */
[----:B------:R-:W4:Y:S04]  /*05f0*/  LDG.E.128 R16, desc[UR20][R16.64] ;  /* 0x0000001410107981 */ /* 0x000f28000c1e1d00 */
[----:B------:R-:W4:Y:S01]  /*0600*/  LDG.E.128 R12, desc[UR20][R12.64] ;  /* 0x000000140c0c7981 */ /* 0x000f22000c1e1d00 */
[----:B------:R-:W-:-:S03]  /*0610*/  IMAD.WIDE.U32 R4, R3, 0x10, R4 ;  /* 0x0000001003047825 */ /* 0x000fc600078e0004 */
[----:B------:R-:W4:Y:S04]  /*0620*/  LDG.E.128 R8, desc[UR20][R8.64] ;  /* 0x0000001408087981 */ /* 0x000f28000c1e1d00 */
[----:B------:R-:W4:Y:S01]  /*0630*/  LDG.E.128 R4, desc[UR20][R4.64] ;  /* 0x0000001404047981 */ /* 0x000f22000c1e1d00 */
[----:B------:R-:W-:-:S05]  /*0640*/  @P1 IADD3 R122, PT, PT, R156, -0x1, RZ ;  /* 0xffffffff9c7a1810 */ /* 0x000fca0007ffe0ff */
[----:B------:R-:W-:-:S05]  /*0650*/  @P1 IMAD R122, R122, R123, RZ ;  /* 0x0000007b7a7a1224 */ /* 0x000fca00078e02ff */
[----:B------:R-:W-:Y:S01]  /*0660*/  @P1 SHF.R.S32.HI R123, RZ, 0x1f, R122 ;  /* 0x0000001fff7b1819 */ /* 0x000fe2000001147a */
[----:B------:R-:W-:-:S03]  /*0670*/  IMAD.MOV.U32 R135, RZ, RZ, RZ ;  /* 0x000000ffff877224 */ /* 0x000fc600078e00ff */
[----:B------:R-:W-:-:S04]  /*0680*/  @P1 LEA.HI R123, R123, R122, RZ, 0x3 ;  /* 0x0000007a7b7b1211 */ /* 0x000fc800078f18ff */
[----:B------:R-:W-:-:S04]  /*0690*/  @P1 LEA.HI.SX32 R135, R123, R0, 0x1d ;  /* 0x000000007b871211 */ /* 0x000fc800078feaff */
[C---:B------:R-:W-:Y:S02]  /*06a0*/  IADD3 R133, PT, PT, R135.reuse, 0x80, RZ ;  /* 0x0000008087857810 */ /* 0x040fe40007ffe0ff */
[C---:B------:R-:W-:Y:S01]  /*06b0*/  IADD3 R123, PT, PT, R135.reuse, 0x100, RZ ;  /* 0x00000100877b7810 */ /* 0x040fe20007ffe0ff */
[----:B0-----:R-:W-:-:S04]  /*06c0*/  IMAD.WIDE.U32 R134, R135, 0x8, R130 ;  /* 0x0000000887867825 */ /* 0x001fc800078e0082 */
[--C-:B------:R-:W-:Y:S02]  /*06d0*/  IMAD.WIDE.U32 R132, R133, 0x8, R130.reuse ;  /* 0x0000000885847825 */ /* 0x100fe400078e0082 */
[----:B------:R-:W5:Y:S02]  /*06e0*/  LDG.E.64 R134, desc[UR20][R134.64] ;  /* 0x0000001486867981 */ /* 0x000f64000c1e1b00 */
[----:B------:R-:W-:Y:S02]  /*06f0*/  IMAD.WIDE.U32 R130, R123, 0x8, R130 ;  /* 0x000000087b827825 */ /* 0x000fe400078e0082 */
[----:B------:R-:W5:Y:S04]  /*0700*/  LDG.E.64 R132, desc[UR20][R132.64] ;  /* 0x0000001484847981 */ /* 0x000f68000c1e1b00 */
[----:B------:R-:W5:Y:S01]  /*0710*/  LDG.E.64 R130, desc[UR20][R130.64] ;  /* 0x0000001482827981 */ /* 0x000f62000c1e1b00 */
[----:B------:R-:W-:-:S04]  /*0720*/  ISETP.NE.U32.AND P0, PT, RZ, UR4, PT ;  /* 0x00000004ff007c0c */ /* 0x000fc8000bf05070 */
[----:B------:R-:W-:-:S13]  /*0730*/  ISETP.NE.AND.EX P0, PT, RZ, UR5, PT, P0 ;  /* 0x00000005ff007c0c */ /* 0x000fda000bf05300 */
[----:B------:R-:W0:Y:S08]  /*0740*/  @P0 LDC.64 R2, c[0x0][0x438] ;  /* 0x00010e00ff020b82 */ /* 0x000e300000000a00 */
[----:B------:R-:W1:Y:S08]  /*0750*/  @P0 LDC.64 R120, c[0x0][0x438] ;  /* 0x00010e00ff780b82 */ /* 0x000e700000000a00 */
[----:B------:R-:W1:Y:S01]  /*0760*/  @P0 LDC.64 R128, c[0x0][0x438] ;  /* 0x00010e00ff800b82 */ /* 0x000e620000000a00 */
[----:B0-----:R-:W-:-:S05]  /*0770*/  @P0 IMAD.WIDE.U32 R2, R125, 0x10, R2 ;  /* 0x000000107d020825 */ /* 0x001fca00078e0002 */
[----:B------:R-:W5:Y:S01]  /*0780*/  @P0 LDG.E.128 R28, desc[UR20][R2.64] ;  /* 0x00000014021c0981 */ /* 0x000f62000c1e1d00 */
[----:B-1----:R-:W-:-:S05]  /*0790*/  @P0 IMAD.WIDE.U32 R120, R127, 0x10, R120 ;  /* 0x000000107f780825 */ /* 0x002fca00078e0078 */
[----:B------:R0:W5:Y:S01]  /*07a0*/  @P0 LDG.E.128 R24, desc[UR20][R120.64] ;  /* 0x0000001478180981 */ /* 0x000162000c1e1d00 */
[----:B------:R-:W-:-:S05]  /*07b0*/  @P0 IMAD.WIDE.U32 R128, R137, 0x10, R128 ;  /* 0x0000001089800825 */ /* 0x000fca00078e0080 */
[----:B------:R1:W5:Y:S01]  /*07c0*/  @P0 LDG.E.128 R20, desc[UR20][R128.64] ;  /* 0x0000001480140981 */ /* 0x000362000c1e1d00 */
[----:B------:R-:W-:Y:S02]  /*07d0*/  ISETP.NE.AND P0, PT, RZ, UR26, PT ;  /* 0x0000001aff007c0c */ /* 0x000fe4000bf05270 */
[----:B--2---:R-:W-:Y:S02]  /*07e0*/  PRMT R125, R116, 0x7632, R125 ;  /* 0x00007632747d7816 */ /* 0x004fe4000000007d */
[----:B------:R-:W-:Y:S02]  /*07f0*/  PRMT R124, R117, 0x7632, R124 ;  /* 0x00007632757c7816 */ /* 0x000fe4000000007c */
[----:B------:R-:W-:Y:S02]  /*0800*/  SHF.L.U32 R143, R118, 0x10, RZ ;  /* 0x00000010768f7819 */ /* 0x000fe400000006ff */
[----:B---3--:R-:W-:Y:S02]  /*0810*/  FSEL R154, R154, RZ, !P0 ;  /* 0x000000ff9a9a7208 */ /* 0x008fe40004000000 */
[----:B------:R-:W-:-:S02]  /*0820*/  PRMT R123, R118, 0x7632, R123 ;  /* 0x00007632767b7816 */ /* 0x000fc4000000007b */
[----:B------:R-:W-:Y:S02]  /*0830*/  PRMT R126, R119, 0x7632, R126 ;  /* 0x00007632777e7816 */ /* 0x000fe4000000007e */
[C---:B----4-:R-:W-:Y:S01]  /*0840*/  PRMT R122, R114.reuse, 0x7632, R122 ;  /* 0x00007632727a7816 */ /* 0x050fe2000000007a */
[----:B------:R-:W-:Y:S01]  /*0850*/  IMAD.U32 R139, R19, 0x10000, RZ ;  /* 0x00010000138b7824 */ /* 0x000fe200078e00ff */
[----:B------:R-:W-:Y:S02]  /*0860*/  SHF.L.U32 R149, R114, 0x10, RZ ;  /* 0x0000001072957819 */ /* 0x000fe400000006ff */
[C---:B0-----:R-:W-:Y:S02]  /*0870*/  PRMT R120, R115.reuse, 0x7632, R120 ;  /* 0x0000763273787816 */ /* 0x041fe40000000078 */
[----:B------:R-:W-:Y:S02]  /*0880*/  SHF.L.U32 R145, R115, 0x10, RZ ;  /* 0x0000001073917819 */ /* 0x000fe400000006ff */
[C---:B------:R-:W-:Y:S01]  /*0890*/  SHF.L.U32 R141, R17.reuse, 0x10, RZ ;  /* 0x00000010118d7819 */ /* 0x040fe200000006ff */
[----:B------:R-:W-:Y:S01]  /*08a0*/  IMAD.U32 R157, R10, 0x10000, RZ ;  /* 0x000100000a9d7824 */ /* 0x000fe200078e00ff */
[----:B------:R-:W-:-:S02]  /*08b0*/  PRMT R114, R17, 0x7632, R114 ;  /* 0x0000763211727816 */ /* 0x000fc40000000072 */
[----:B------:R-:W-:Y:S02]  /*08c0*/  PRMT R118, R19, 0x7632, R118 ;  /* 0x0000763213767816 */ /* 0x000fe40000000076 */
[C---:B------:R-:W-:Y:S02]  /*08d0*/  PRMT R0, R15.reuse, 0x7632, R0 ;  /* 0x000076320f007816 */ /* 0x040fe40000000000 */
[----:B------:R-:W-:Y:S02]  /*08e0*/  SHF.L.U32 R115, R15, 0x10, RZ ;  /* 0x000000100f737819 */ /* 0x000fe400000006ff */
[----:B------:R-:W-:Y:S02]  /*08f0*/  SHF.L.U32 R125, R125, 0x10, RZ ;  /* 0x000000107d7d7819 */ /* 0x000fe400000006ff */
[----:B------:R-:W-:Y:S01]  /*0900*/  PRMT R15, R10, 0x7632, R15 ;  /* 0x000076320a0f7816 */ /* 0x000fe2000000000f */
[----:B------:R-:W-:Y:S01]  /*0910*/  FADD.FTZ R10, -R154, R143 ;  /* 0x0000008f9a0a7221 */ /* 0x000fe20000010100 */
[----:B------:R-:W-:-:S02]  /*0920*/  SHF.L.U32 R19, R124, 0x10, RZ ;  /* 0x000000107c137819 */ /* 0x000fc400000006ff */
[----:B------:R-:W-:Y:S02]  /*0930*/  SHF.L.U32 R161, R116, 0x10, RZ ;  /* 0x0000001074a17819 */ /* 0x000fe400000006ff */
[----:B------:R-:W-:Y:S02]  /*0940*/  SHF.L.U32 R163, R117, 0x10, RZ ;  /* 0x0000001075a37819 */ /* 0x000fe400000006ff */
[----:B-1----:R-:W-:Y:S01]  /*0950*/  SHF.L.U32 R129, R16, 0x10, RZ ;  /* 0x0000001010817819 */ /* 0x002fe200000006ff */
[----:B------:R-:W-:Y:S01]  /*0960*/  FADD.FTZ R124, -R154, R141 ;  /* 0x0000008d9a7c7221 */ /* 0x000fe20000010100 */
[----:B------:R-:W-:Y:S02]  /*0970*/  SHF.L.U32 R127, R119, 0x10, RZ ;  /* 0x00000010777f7819 */ /* 0x000fe400000006ff */
[C---:B------:R-:W-:Y:S02]  /*0980*/  PRMT R116, R13.reuse, 0x7632, R116 ;  /* 0x000076320d747816 */ /* 0x040fe40000000074 */
[----:B------:R-:W-:-:S02]  /*0990*/  SHF.L.U32 R117, R13, 0x10, RZ ;  /* 0x000000100d757819 */ /* 0x000fc400000006ff */
[----:B------:R-:W-:Y:S01]  /*09a0*/  SHF.L.U32 R143, R126, 0x10, RZ ;  /* 0x000000107e8f7819 */ /* 0x000fe200000006ff */
[----:B------:R-:W-:Y:S01]  /*09b0*/  IMAD.U32 R141, R114, 0x10000, RZ ;  /* 0x00010000728d7824 */ /* 0x000fe200078e00ff */
[----:B------:R-:W-:Y:S02]  /*09c0*/  PRMT R2, R112, 0x7632, R2 ;  /* 0x0000763270027816 */ /* 0x000fe40000000002 */
[C---:B------:R-:W-:Y:S02]  /*09d0*/  PRMT R17, R18.reuse, 0x7632, R17 ;  /* 0x0000763212117816 */ /* 0x040fe40000000011 */
[----:B------:R-:W-:Y:S02]  /*09e0*/  SHF.L.U32 R137, R18, 0x10, RZ ;  /* 0x0000001012897819 */ /* 0x000fe400000006ff */
[C---:B------:R-:W-:Y:S02]  /*09f0*/  PRMT R13, R8.reuse, 0x7632, R13 ;  /* 0x00007632080d7816 */ /* 0x040fe4000000000d */
[----:B------:R-:W-:Y:S01]  /*0a00*/  SHF.L.U32 R147, R8, 0x10, RZ ;  /* 0x0000001008937819 */ /* 0x000fe200000006ff */
[----:B------:R-:W-:Y:S01]  /*0a10*/  FADD.FTZ R8, -R154, R125 ;  /* 0x0000007d9a087221 */ /* 0x000fe20000010100 */
[----:B------:R-:W-:-:S02]  /*0a20*/  PRMT R18, R12, 0x7632, R18 ;  /* 0x000076320c127816 */ /* 0x000fc40000000012 */
[----:B------:R-:W-:Y:S01]  /*0a30*/  SHF.L.U32 R121, R12, 0x10, RZ ;  /* 0x000000100c797819 */ /* 0x000fe200000006ff */
[C---:B------:R-:W-:Y:S01]  /*0a40*/  FADD.FTZ R12, -R154.reuse, R19 ;  /* 0x000000139a0c7221 */ /* 0x040fe20000010100 */
[----:B------:R-:W-:Y:S01]  /*0a50*/  PRMT R128, R9, 0x7632, R128 ;  /* 0x0000763209807816 */ /* 0x000fe20000000080 */
[C---:B------:R-:W-:Y:S01]  /*0a60*/  FADD.FTZ R19, -R154.reuse, R129 ;  /* 0x000000819a137221 */ /* 0x040fe20000010100 */
[C---:B------:R-:W-:Y:S02]  /*0a70*/  PRMT R136, R113.reuse, 0x7632, R136 ;  /* 0x0000763271887816 */ /* 0x040fe40000000088 */
[----:B------:R-:W-:Y:S02]  /*0a80*/  SHF.L.U32 R151, R113, 0x10, RZ ;  /* 0x0000001071977819 */ /* 0x000fe400000006ff */
[----:B------:R-:W-:Y:S01]  /*0a90*/  SHF.L.U32 R155, R9, 0x10, RZ ;  /* 0x00000010099b7819 */ /* 0x000fe200000006ff */
[----:B------:R-:W-:Y:S01]  /*0aa0*/  FADD.FTZ R9, -R154, R163 ;  /* 0x000000a39a097221 */ /* 0x000fe20000010100 */
[----:B------:R-:W-:Y:S01]  /*0ab0*/  PRMT R113, R16, 0x7632, R113 ;  /* 0x0000763210717816 */ /* 0x000fe20000000071 */
[----:B------:R-:W-:Y:S01]  /*0ac0*/  FADD.FTZ R16, -R154, R143 ;  /* 0x0000008f9a107221 */ /* 0x000fe20000010100 */
[----:B------:R-:W-:-:S02]  /*0ad0*/  PRMT R138, R11, 0x7632, R138 ;  /* 0x000076320b8a7816 */ /* 0x000fc4000000008a */
[----:B------:R-:W-:Y:S01]  /*0ae0*/  SHF.L.U32 R159, R11, 0x10, RZ ;  /* 0x000000100b9f7819 */ /* 0x000fe200000006ff */
[----:B------:R-:W-:Y:S01]  /*0af0*/  FADD.FTZ R11, -R154, R127 ;  /* 0x0000007f9a0b7221 */ /* 0x000fe20000010100 */
[----:B------:R-:W-:Y:S01]  /*0b00*/  SHF.L.U32 R152, R2, 0x10, RZ ;  /* 0x0000001002987819 */ /* 0x000fe200000006ff */
[----:B------:R-:W-:Y:S02]  /*0b10*/  IMAD.U32 R153, R112, 0x10000, RZ ;  /* 0x0001000070997824 */ /* 0x000fe400078e00ff */
[----:B------:R-:W-:Y:S01]  /*0b20*/  FADD.FTZ R125, -R154, R139 ;  /* 0x0000008b9a7d7221 */ /* 0x000fe20000010100 */
[----:B------:R-:W-:Y:S01]  /*0b30*/  SHF.L.U32 R143, R128, 0x10, RZ ;  /* 0x00000010808f7819 */ /* 0x000fe200000006ff */
[----:B------:R-:W-:Y:S01]  /*0b40*/  FADD.FTZ R140, -R154, R141 ;  /* 0x0000008d9a8c7221 */ /* 0x000fe20000010100 */
[----:B------:R-:W-:Y:S01]  /*0b50*/  FMUL.FTZ R8, R8, UR28 ;  /* 0x0000001c08087c20 */ /* 0x000fe20008410000 */
[----:B------:R-:W-:Y:S01]  /*0b60*/  FADD.FTZ R3, -R154, R161 ;  /* 0x000000a19a037221 */ /* 0x000fe20000010100 */
[----:B------:R-:W-:Y:S01]  /*0b70*/  SHF.L.U32 R13, R13, 0x10, RZ ;  /* 0x000000100d0d7819 */ /* 0x000fe200000006ff */
[----:B------:R-:W-:Y:S01]  /*0b80*/  FMUL.FTZ R19, R19, UR28 ;  /* 0x0000001c13137c20 */ /* 0x000fe20008410000 */
[----:B------:R-:W-:-:S02]  /*0b90*/  PRMT R128, R5, 0x7632, R128 ;  /* 0x0000763205807816 */ /* 0x000fc40000000080 */
[----:B------:R-:W-:Y:S01]  /*0ba0*/  SHF.L.U32 R141, R5, 0x10, RZ ;  /* 0x00000010058d7819 */ /* 0x000fe200000006ff */
[----:B------:R-:W-:Y:S01]  /*0bb0*/  FMUL.FTZ R5, R9, UR28 ;  /* 0x0000001c09057c20 */ /* 0x000fe20008410000 */
[----:B------:R-:W-:Y:S01]  /*0bc0*/  SHF.L.U32 R136, R136, 0x10, RZ ;  /* 0x0000001088887819 */ /* 0x000fe200000006ff */
[----:B------:R-:W-:Y:S01]  /*0bd0*/  FMUL.FTZ R9, R11, UR28 ;  /* 0x0000001c0b097c20 */ /* 0x000fe20008410000 */
[----:B------:R-:W-:Y:S01]  /*0be0*/  FMUL.FTZ R12, R12, UR28 ;  /* 0x0000001c0c0c7c20 */ /* 0x000fe20008410000 */
[----:B------:R-:W-:Y:S01]  /*0bf0*/  SHF.L.U32 R17, R17, 0x10, RZ ;  /* 0x0000001011117819 */ /* 0x000fe200000006ff */
[----:B------:R-:W-:Y:S01]  /*0c00*/  FMUL.FTZ R2, R52, R153 ;  /* 0x0000009934027220 */ /* 0x000fe20000410000 */
[----:B------:R-:W-:Y:S01]  /*0c10*/  FADD.FTZ R101, R101, R152 ;  /* 0x0000009865657221 */ /* 0x000fe20000010000 */
[-C--:B------:R-:W-:Y:S01]  /*0c20*/  FFMA.FTZ R57, R8, R152.reuse, R57 ;  /* 0x0000009808397223 */ /* 0x080fe20000010039 */
[----:B------:R-:W-:Y:S01]  /*0c30*/  FMUL.FTZ R11, R53, R152 ;  /* 0x00000098350b7220 */ /* 0x000fe20000410000 */
[----:B------:R-:W-:Y:S01]  /*0c40*/  FMUL.FTZ R125, R125, UR28 ;  /* 0x0000001c7d7d7c20 */ /* 0x000fe20008410000 */
[----:B------:R-:W-:Y:S01]  /*0c50*/  FMUL.FTZ R3, R3, UR28 ;  /* 0x0000001c03037c20 */ /* 0x000fe20008410000 */
[----:B------:R-:W-:Y:S01]  /*0c60*/  SHF.L.U32 R152, R18, 0x10, RZ ;  /* 0x0000001012987819 */ /* 0x000fe200000006ff */
[----:B------:R-:W-:Y:S01]  /*0c70*/  FADD.FTZ R146, -R154, R13 ;  /* 0x0000000d9a927221 */ /* 0x000fe20000010100 */
[----:B------:R-:W-:-:S02]  /*0c80*/  IMAD.U32 R120, R120, 0x10000, RZ ;  /* 0x0001000078787824 */ /* 0x000fc400078e00ff */
[----:B------:R-:W-:Y:S01]  /*0c90*/  FMUL.FTZ R16, R16, UR28 ;  /* 0x0000001c10107c20 */ /* 0x000fe20008410000 */
[----:B------:R-:W-:Y:S01]  /*0ca0*/  FADD.FTZ R92, R92, R121 ;  /* 0x000000795c5c7221 */ /* 0x000fe20000010000 */
[-C--:B------:R-:W-:Y:S01]  /*0cb0*/  FFMA.FTZ R64, R19, R121.reuse, R64 ;  /* 0x0000007913407223 */ /* 0x080fe20000010040 */
[----:B------:R-:W-:Y:S01]  /*0cc0*/  FMUL.FTZ R18, R44, R121 ;  /* 0x000000792c127220 */ /* 0x000fe20000410000 */
[----:B------:R-:W-:Y:S01]  /*0cd0*/  FADD.FTZ R103, R103, R136 ;  /* 0x0000008867677221 */ /* 0x000fe20000010000 */
[-C--:B------:R-:W-:Y:S01]  /*0ce0*/  FFMA.FTZ R59, R12, R136.reuse, R59 ;  /* 0x000000880c3b7223 */ /* 0x080fe2000001003b */
[----:B------:R-:W-:Y:S01]  /*0cf0*/  FMUL.FTZ R13, R55, R136 ;  /* 0x00000088370d7220 */ /* 0x000fe20000410000 */
[----:B------:R-:W-:Y:S01]  /*0d00*/  FMUL.FTZ R121, R124, UR28 ;  /* 0x0000001c7c797c20 */ /* 0x000fe20008410000 */
[----:B------:R-:W-:Y:S01]  /*0d10*/  FADD.FTZ R136, RZ, R2 ;  /* 0x00000002ff887221 */ /* 0x000fe20000010000 */
[----:B------:R-:W-:Y:S01]  /*0d20*/  FADD.FTZ R90, R90, R115 ;  /* 0x000000735a5a7221 */ /* 0x000fe20000010000 */
[-C--:B------:R-:W-:Y:S01]  /*0d30*/  FFMA.FTZ R70, R125, R115.reuse, R70 ;  /* 0x000000737d467223 */ /* 0x080fe20000010046 */
[----:B------:R-:W-:Y:S01]  /*0d40*/  FMUL.FTZ R124, R42, R115 ;  /* 0x000000732a7c7220 */ /* 0x000fe20000410000 */
[C---:B------:R-:W-:Y:S01]  /*0d50*/  FADD.FTZ R142, -R154.reuse, R17 ;  /* 0x000000119a8e7221 */ /* 0x040fe20000010100 */
[----:B------:R-:W-:Y:S01]  /*0d60*/  FFMA.FTZ R115, R3, R2, RZ ;  /* 0x0000000203737223 */ /* 0x000fe200000100ff */
[----:B------:R-:W-:Y:S01]  /*0d70*/  FADD.FTZ R148, -R154, R143 ;  /* 0x0000008f9a947221 */ /* 0x000fe20000010100 */
[----:B------:R-:W-:Y:S01]  /*0d80*/  FADD.FTZ R99, R99, R120 ;  /* 0x0000007863637221 */ /* 0x000fe20000010000 */
[-C--:B------:R-:W-:Y:S01]  /*0d90*/  FFMA.FTZ R63, R16, R120.reuse, R63 ;  /* 0x00000078103f7223 */ /* 0x080fe2000001003f */
[----:B------:R-:W-:Y:S01]  /*0da0*/  FMUL.FTZ R17, R51, R120 ;  /* 0x0000007833117220 */ /* 0x000fe20000410000 */
[C---:B------:R-:W-:Y:S01]  /*0db0*/  PRMT R126, R4.reuse, 0x7632, R126 ;  /* 0x00007632047e7816 */ /* 0x040fe2000000007e */
[----:B------:R-:W-:-:S02]  /*0dc0*/  IMAD.U32 R143, R4, 0x10000, RZ ;  /* 0x00010000048f7824 */ /* 0x000fc400078e00ff */
[----:B------:R-:W-:Y:S01]  /*0dd0*/  FADD.FTZ R94, R94, R117 ;  /* 0x000000755e5e7221 */ /* 0x000fe20000010000 */
[-C--:B------:R-:W-:Y:S01]  /*0de0*/  FFMA.FTZ R66, R121, R117.reuse, R66 ;  /* 0x0000007579427223 */ /* 0x080fe20000010042 */
[----:B------:R-:W-:Y:S01]  /*0df0*/  FMUL.FTZ R120, R46, R117 ;  /* 0x000000752e787220 */ /* 0x000fe20000410000 */
[----:B------:R-:W-:Y:S01]  /*0e00*/  FMUL.FTZ R4, R54, R151 ;  /* 0x0000009736047220 */ /* 0x000fe20000410000 */
[----:B------:R-:W-:Y:S01]  /*0e10*/  FADD.FTZ R117, R136, R11 ;  /* 0x0000000b88757221 */ /* 0x000fe20000010000 */
[----:B------:R-:W-:Y:S01]  /*0e20*/  SHF.L.U32 R139, R118, 0x10, RZ ;  /* 0x00000010768b7819 */ /* 0x000fe200000006ff */
[----:B------:R-:W-:Y:S01]  /*0e30*/  FFMA.FTZ R136, R8, R11, R115 ;  /* 0x0000000b08887223 */ /* 0x000fe20000010073 */
[----:B------:R-:W-:Y:S01]  /*0e40*/  SHF.L.U32 R113, R113, 0x10, RZ ;  /* 0x0000001071717819 */ /* 0x000fe200000006ff */
[----:B------:R-:W-:Y:S01]  /*0e50*/  FADD.FTZ R162, R117, R4 ;  /* 0x0000000475a27221 */ /* 0x000fe20000010000 */
[----:B------:R-:W-:Y:S01]  /*0e60*/  SHF.L.U32 R123, R123, 0x10, RZ ;  /* 0x000000107b7b7819 */ /* 0x000fe200000006ff */
[C---:B------:R-:W-:Y:S01]  /*0e70*/  FADD.FTZ R129, -R154.reuse, R155 ;  /* 0x0000009b9a817221 */ /* 0x040fe20000010100 */
[----:B------:R-:W-:Y:S01]  /*0e80*/  FFMA.FTZ R115, R5, R4, R136 ;  /* 0x0000000405737223 */ /* 0x000fe20000010088 */
[----:B------:R-:W-:Y:S01]  /*0e90*/  SHF.L.U32 R15, R15, 0x10, RZ ;  /* 0x000000100f0f7819 */ /* 0x000fe200000006ff */
[----:B------:R-:W-:Y:S01]  /*0ea0*/  FADD.FTZ R144, -R154, R139 ;  /* 0x0000008b9a907221 */ /* 0x000fe20000010100 */
[----:B------:R-:W-:Y:S01]  /*0eb0*/  SHF.L.U32 R155, R138, 0x10, RZ ;  /* 0x000000108a9b7819 */ /* 0x000fe200000006ff */
[----:B------:R-:W-:Y:S01]  /*0ec0*/  FADD.FTZ R138, -R154, R113 ;  /* 0x000000719a8a7221 */ /* 0x000fe20000010100 */
[----:B------:R-:W-:Y:S01]  /*0ed0*/  PRMT R118, R6, 0x7632, R118 ;  /* 0x0000763206767816 */ /* 0x000fe20000000076 */
[----:B------:R-:W-:Y:S01]  /*0ee0*/  FADD.FTZ R117, R162, R13 ;  /* 0x0000000da2757221 */ /* 0x000fe20000010000 */
[----:B------:R-:W-:Y:S01]  /*0ef0*/  SHF.L.U32 R139, R6, 0x10, RZ ;  /* 0x00000010068b7819 */ /* 0x000fe200000006ff */
[----:B------:R-:W-:Y:S01]  /*0f00*/  FMUL.FTZ R6, R48, R149 ;  /* 0x0000009530067220 */ /* 0x000fe20000410000 */
[----:B------:R-:W-:Y:S01]  /*0f10*/  SHF.L.U32 R122, R122, 0x10, RZ ;  /* 0x000000107a7a7819 */ /* 0x000fe200000006ff */
[----:B------:R-:W-:Y:S01]  /*0f20*/  FFMA.FTZ R162, R12, R13, R115 ;  /* 0x0000000d0ca27223 */ /* 0x000fe20000010073 */
[----:B------:R-:W-:-:S02]  /*0f30*/  PRMT R112, R14, 0x7632, R112 ;  /* 0x000076320e707816 */ /* 0x000fc40000000070 */
[----:B------:R-:W-:Y:S01]  /*0f40*/  SHF.L.U32 R119, R14, 0x10, RZ ;  /* 0x000000100e777819 */ /* 0x000fe200000006ff */
[----:B------:R-:W-:Y:S01]  /*0f50*/  FADD.FTZ R14, -R154, R123 ;  /* 0x0000007b9a0e7221 */ /* 0x000fe20000010100 */
[C---:B------:R-:W-:Y:S02]  /*0f60*/  PRMT R114, R7.reuse, 0x7632, R114 ;  /* 0x0000763207727816 */ /* 0x040fe40000000072 */
[----:B------:R-:W-:Y:S01]  /*0f70*/  SHF.L.U32 R113, R7, 0x10, RZ ;  /* 0x0000001007717819 */ /* 0x000fe200000006ff */
[----:B------:R-:W-:Y:S01]  /*0f80*/  FMUL.FTZ R7, R10, UR28 ;  /* 0x0000001c0a077c20 */ /* 0x000fe20008410000 */
[----:B------:R-:W-:Y:S01]  /*0f90*/  FADD.FTZ R150, -R154, R15 ;  /* 0x0000000f9a967221 */ /* 0x000fe20000010100 */
[----:B------:R-:W-:Y:S01]  /*0fa0*/  FMUL.FTZ R15, R49, R122 ;  /* 0x0000007a310f7220 */ /* 0x000fe20000410000 */
[----:B------:R-:W-:Y:S01]  /*0fb0*/  FADD.FTZ R164, R117, R6 ;  /* 0x0000000675a47221 */ /* 0x000fe20000010000 */
[----:B------:R-:W-:Y:S01]  /*0fc0*/  FMUL.FTZ R14, R14, UR28 ;  /* 0x0000001c0e0e7c20 */ /* 0x000fe20008410000 */
[----:B------:R-:W-:Y:S01]  /*0fd0*/  FFMA.FTZ R115, R7, R6, R162 ;  /* 0x0000000607737223 */ /* 0x000fe200000100a2 */
[----:B------:R-:W-:Y:S01]  /*0fe0*/  FMUL.FTZ R10, R50, R145 ;  /* 0x00000091320a7220 */ /* 0x000fe20000410000 */
[----:B------:R-:W-:Y:S01]  /*0ff0*/  FADD.FTZ R117, R164, R15 ;  /* 0x0000000fa4757221 */ /* 0x000fe20000010000 */
[----:B------:R-:W-:Y:S01]  /*1000*/  FADD.FTZ R123, -R154, R137 ;  /* 0x000000899a7b7221 */ /* 0x000fe20000010100 */
[----:B------:R-:W-:Y:S01]  /*1010*/  FFMA.FTZ R162, R14, R15, R115 ;  /* 0x0000000f0ea27223 */ /* 0x000fe20000010073 */
[----:B------:R-:W-:Y:S01]  /*1020*/  FADD.FTZ R137, -R154, R157 ;  /* 0x0000009d9a897221 */ /* 0x000fe20000010100 */
[----:B------:R-:W-:-:S02]  /*1030*/  FADD.FTZ R164, R117, R10 ;  /* 0x0000000a75a47221 */ /* 0x000fc40000010000 */
[----:B------:R-:W-:Y:S01]  /*1040*/  FFMA.FTZ R115, R9, R10, R162 ;  /* 0x0000000a09737223 */ /* 0x000fe200000100a2 */
[----:B------:R-:W-:Y:S01]  /*1050*/  FMUL.FTZ R137, R137, UR28 ;  /* 0x0000001c89897c20 */ /* 0x000fe20008410000 */
[----:B------:R-:W-:Y:S01]  /*1060*/  FMUL.FTZ R138, R138, UR28 ;  /* 0x0000001c8a8a7c20 */ /* 0x000fe20008410000 */
[----:B------:R-:W-:Y:S01]  /*1070*/  FADD.FTZ R117, R164, R17 ;  /* 0x00000011a4757221 */ /* 0x000fe20000010000 */
[----:B------:R-:W-:Y:S01]  /*1080*/  FFMA.FTZ R162, R16, R17, R115 ;  /* 0x0000001110a27223 */ /* 0x000fe20000010073 */
[----:B------:R-:W-:Y:S01]  /*1090*/  FADD.FTZ R80, R80, R139 ;  /* 0x0000008b50507221 */ /* 0x000fe20000010000 */
[-C--:B------:R-:W-:Y:S01]  /*10a0*/  FFMA.FTZ R76, R137, R139.reuse, R76 ;  /* 0x0000008b894c7223 */ /* 0x080fe2000001004c */
[----:B------:R-:W-:Y:S01]  /*10b0*/  FMUL.FTZ R136, R32, R139 ;  /* 0x0000008b20887220 */ /* 0x000fe20000410000 */
[----:B------:R-:W-:Y:S01]  /*10c0*/  SHF.L.U32 R116, R116, 0x10, RZ ;  /* 0x0000001074747819 */ /* 0x000fe200000006ff */
[----:B------:R-:W-:Y:S01]  /*10d0*/  FMUL.FTZ R129, R129, UR28 ;  /* 0x0000001c81817c20 */ /* 0x000fe20008410000 */
[----:B------:R-:W-:Y:S01]  /*10e0*/  FADD.FTZ R93, R93, R152 ;  /* 0x000000985d5d7221 */ /* 0x000fe20000010000 */
[-C--:B------:R-:W-:Y:S01]  /*10f0*/  FFMA.FTZ R65, R138, R152.reuse, R65 ;  /* 0x000000988a417223 */ /* 0x080fe20000010041 */
[----:B------:R-:W-:Y:S01]  /*1100*/  FMUL.FTZ R139, R45, R152 ;  /* 0x000000982d8b7220 */ /* 0x000fe20000410000 */
[----:B------:R-:W-:Y:S01]  /*1110*/  FMUL.FTZ R140, R140, UR28 ;  /* 0x0000001c8c8c7c20 */ /* 0x000fe20008410000 */
[----:B------:R-:W-:Y:S01]  /*1120*/  FADD.FTZ R152, R117, R18 ;  /* 0x0000001275987221 */ /* 0x000fe20000010000 */
[----:B------:R-:W-:Y:S01]  /*1130*/  FFMA.FTZ R115, R19, R18, R162 ;  /* 0x0000001213737223 */ /* 0x000fe200000100a2 */
[----:B------:R-:W-:Y:S01]  /*1140*/  SHF.L.U32 R160, R128, 0x10, RZ ;  /* 0x0000001080a07819 */ /* 0x000fe200000006ff */
[----:B------:R-:W-:Y:S01]  /*1150*/  FADD.FTZ R127, -R154, R147 ;  /* 0x000000939a7f7221 */ /* 0x000fe20000010100 */
[----:B------:R-:W-:Y:S01]  /*1160*/  FADD.FTZ R86, R86, R141 ;  /* 0x0000008d56567221 */ /* 0x000fe20000010000 */
[-C--:B------:R-:W-:Y:S01]  /*1170*/  FFMA.FTZ R74, R129, R141.reuse, R74 ;  /* 0x0000008d814a7223 */ /* 0x080fe2000001004a */
[----:B------:R-:W-:Y:S01]  /*1180*/  FMUL.FTZ R128, R38, R141 ;  /* 0x0000008d26807220 */ /* 0x000fe20000410000 */
[----:B------:R-:W-:Y:S01]  /*1190*/  FADD.FTZ R95, R95, R116 ;  /* 0x000000745f5f7221 */ /* 0x000fe20000010000 */
[-C--:B------:R-:W-:Y:S01]  /*11a0*/  FFMA.FTZ R67, R140, R116.reuse, R67 ;  /* 0x000000748c437223 */ /* 0x080fe20000010043 */
[----:B------:R-:W-:Y:S01]  /*11b0*/  FADD.FTZ R117, R152, R139 ;  /* 0x0000008b98757221 */ /* 0x000fe20000010000 */
[----:B------:R-:W-:Y:S01]  /*11c0*/  FMUL.FTZ R141, R47, R116 ;  /* 0x000000742f8d7220 */ /* 0x000fe20000410000 */
[----:B------:R-:W-:Y:S01]  /*11d0*/  FFMA.FTZ R116, R138, R139, R115 ;  /* 0x0000008b8a747223 */ /* 0x000fe20000010073 */
[----:B------:R-:W-:Y:S01]  /*11e0*/  SHF.L.U32 R112, R112, 0x10, RZ ;  /* 0x0000001070707819 */ /* 0x000fe200000006ff */
[----:B------:R-:W-:Y:S01]  /*11f0*/  FMUL.FTZ R127, R127, UR28 ;  /* 0x0000001c7f7f7c20 */ /* 0x000fe20008410000 */
[----:B------:R-:W-:Y:S01]  /*1200*/  FMUL.FTZ R142, R142, UR28 ;  /* 0x0000001c8e8e7c20 */ /* 0x000fe20008410000 */
[----:B------:R-:W-:Y:S01]  /*1210*/  FADD.FTZ R152, R117, R120 ;  /* 0x0000007875987221 */ /* 0x000fe20000010000 */
[----:B------:R-:W-:Y:S01]  /*1220*/  FFMA.FTZ R115, R121, R120, R116 ;  /* 0x0000007879737223 */ /* 0x000fe20000010074 */
[----:B------:R-:W-:Y:S01]  /*1230*/  SHF.L.U32 R158, R126, 0x10, RZ ;  /* 0x000000107e9e7819 */ /* 0x000fe200000006ff */
[----:B------:R-:W-:Y:S01]  /*1240*/  FADD.FTZ R97, R97, R122 ;  /* 0x0000007a61617221 */ /* 0x000fe20000010000 */
[----:B------:R-:W-:Y:S01]  /*1250*/  FFMA.FTZ R61, R14, R122, R61 ;  /* 0x0000007a0e3d7223 */ /* 0x000fe2000001003d */
[----:B------:R-:W-:Y:S01]  /*1260*/  FADD.FTZ R84, R84, R143 ;  /* 0x0000008f54547221 */ /* 0x000fe20000010000 */
[-C--:B------:R-:W-:Y:S01]  /*1270*/  FFMA.FTZ R72, R127, R143.reuse, R72 ;  /* 0x0000008f7f487223 */ /* 0x080fe20000010048 */
[----:B------:R-:W-:Y:S01]  /*1280*/  FMUL.FTZ R126, R36, R143 ;  /* 0x0000008f247e7220 */ /* 0x000fe20000410000 */
[----:B------:R-:W-:Y:S01]  /*1290*/  FMUL.FTZ R122, R40, R119 ;  /* 0x00000077287a7220 */ /* 0x000fe20000410000 */
[----:B------:R-:W-:Y:S01]  /*12a0*/  FADD.FTZ R89, R89, R112 ;  /* 0x0000007059597221 */ /* 0x000fe20000010000 */
[-C--:B------:R-:W-:Y:S01]  /*12b0*/  FFMA.FTZ R69, R142, R112.reuse, R69 ;  /* 0x000000708e457223 */ /* 0x080fe20000010045 */
[----:B------:R-:W-:Y:S01]  /*12c0*/  FADD.FTZ R117, R152, R141 ;  /* 0x0000008d98757221 */ /* 0x000fe20000010000 */
[----:B------:R-:W-:Y:S01]  /*12d0*/  FMUL.FTZ R143, R41, R112 ;  /* 0x00000070298f7220 */ /* 0x000fe20000410000 */
[----:B------:R-:W-:Y:S01]  /*12e0*/  FMUL.FTZ R123, R123, UR28 ;  /* 0x0000001c7b7b7c20 */ /* 0x000fe20008410000 */
        /* <DEDUP_REMOVED lines=9> */
[----:B------:R-:W-:Y:S01]  /*1380*/  FADD.FTZ R117, R116, R143 ;  /* 0x0000008f74757221 */ /* 0x000fe20000010000 */
[----:B------:R-:W-:Y:S01]  /*1390*/  FMUL.FTZ R145, R43, R0 ;  /* 0x000000002b917220 */ /* 0x000fe20000410000 */
[----:B------:R-:W-:-:S02]  /*13a0*/  FFMA.FTZ R0, R142, R143, R115 ;  /* 0x0000008f8e007223 */ /* 0x000fc40000010073 */
[----:B------:R-:W-:Y:S02]  /*13b0*/  FADD.FTZ R112, R117, R124 ;  /* 0x0000007c75707221 */ /* 0x000fe40000010000 */
[----:B------:R-:W-:Y:S02]  /*13c0*/  FFMA.FTZ R115, R125, R124, R0 ;  /* 0x0000007c7d737223 */ /* 0x000fe40000010000 */
[----:B------:R-:W-:Y:S02]  /*13d0*/  FADD.FTZ R117, R112, R145 ;  /* 0x0000009170757221 */ /* 0x000fe40000010000 */
[----:B------:R-:W-:Y:S01]  /*13e0*/  FFMA.FTZ R112, R144, R145, R115 ;  /* 0x0000009190707223 */ /* 0x000fe20000010073 */
[----:B------:R-:W-:Y:S01]  /*13f0*/  FADD.FTZ R96, R96, R149 ;  /* 0x0000009560607221 */ /* 0x000fe20000010000 */
[----:B------:R-:W-:Y:S01]  /*1400*/  FFMA.FTZ R60, R7, R149, R60 ;  /* 0x00000095073c7223 */ /* 0x000fe2000001003c */
[----:B------:R-:W-:Y:S01]  /*1410*/  FMUL.FTZ R149, R37, R158 ;  /* 0x0000009e25957220 */ /* 0x000fe20000410000 */
[----:B------:R-:W-:Y:S01]  /*1420*/  FADD.FTZ R0, R117, R126 ;  /* 0x0000007e75007221 */ /* 0x000fe20000010000 */
[----:B------:R-:W-:Y:S01]  /*1430*/  FMUL.FTZ R146, R146, UR28 ;  /* 0x0000001c92927c20 */ /* 0x000fe20008410000 */
[----:B------:R-:W-:-:S02]  /*1440*/  FFMA.FTZ R115, R127, R126, R112 ;  /* 0x0000007e7f737223 */ /* 0x000fc40000010070 */
[----:B------:R-:W-:Y:S02]  /*1450*/  FADD.FTZ R117, R0, R149 ;  /* 0x0000009500757221 */ /* 0x000fe40000010000 */
[----:B------:R-:W-:Y:S01]  /*1460*/  FFMA.FTZ R0, R146, R149, R115 ;  /* 0x0000009592007223 */ /* 0x000fe20000010073 */
[----:B------:R-:W-:Y:S01]  /*1470*/  FADD.FTZ R102, R102, R151 ;  /* 0x0000009766667221 */ /* 0x000fe20000010000 */
[----:B------:R-:W-:Y:S01]  /*1480*/  FFMA.FTZ R58, R5, R151, R58 ;  /* 0x00000097053a7223 */ /* 0x000fe2000001003a */
[----:B------:R-:W-:Y:S01]  /*1490*/  FMUL.FTZ R151, R39, R160 ;  /* 0x000000a027977220 */ /* 0x000fe20000410000 */
[----:B------:R-:W-:Y:S01]  /*14a0*/  FADD.FTZ R112, R117, R128 ;  /* 0x0000008075707221 */ /* 0x000fe20000010000 */
[----:B------:R-:W-:Y:S01]  /*14b0*/  FMUL.FTZ R148, R148, UR28 ;  /* 0x0000001c94947c20 */ /* 0x000fe20008410000 */
[----:B------:R-:W-:Y:S01]  /*14c0*/  FFMA.FTZ R115, R129, R128, R0 ;  /* 0x0000008081737223 */ /* 0x000fe20000010000 */
[----:B------:R-:W-:Y:S01]  /*14d0*/  FADD.FTZ R147, -R154, R159 ;  /* 0x0000009f9a937221 */ /* 0x000fe20000010100 */
[----:B------:R-:W-:Y:S01]  /*14e0*/  SHF.L.U32 R118, R118, 0x10, RZ ;  /* 0x0000001076767819 */ /* 0x000fe200000006ff */
[----:B------:R-:W-:Y:S01]  /*14f0*/  FADD.FTZ R117, R112, R151 ;  /* 0x0000009770757221 */ /* 0x000fe20000010000 */
[----:B------:R-:W-:Y:S01]  /*1500*/  FFMA.FTZ R0, R148, R151, R115 ;  /* 0x0000009794007223 */ /* 0x000fe20000010073 */
[----:B------:R-:W-:Y:S01]  /*1510*/  FADD.FTZ R100, R100, R153 ;  /* 0x0000009964647221 */ /* 0x000fe20000010000 */
[----:B------:R-:W-:Y:S01]  /*1520*/  FFMA.FTZ R56, R3, R153, R56 ;  /* 0x0000009903387223 */ /* 0x000fe20000010038 */
        /* <DEDUP_REMOVED lines=8> */
[----:B------:R-:W-:-:S02]  /*15b0*/  IMAD.U32 R114, R114, 0x10000, RZ ;  /* 0x0001000072727824 */ /* 0x000fc400078e00ff */
[----:B------:R-:W-:Y:S01]  /*15c0*/  FADD.FTZ R113, R112, R153 ;  /* 0x0000009970717221 */ /* 0x000fe20000010000 */
[----:B------:R-:W-:Y:S01]  /*15d0*/  FADD.FTZ R154, -R154, R155 ;  /* 0x0000009b9a9a7221 */ /* 0x000fe20000010100 */
[----:B------:R-:W-:Y:S01]  /*15e0*/  FFMA.FTZ R0, R150, R153, R115 ;  /* 0x0000009996007223 */ /* 0x000fe20000010073 */
[----:B------:R-:W-:Y:S01]  /*15f0*/  FMUL.FTZ R155, R35, R114 ;  /* 0x00000072239b7220 */ /* 0x000fe20000410000 */
[----:B------:R-:W-:Y:S01]  /*1600*/  FADD.FTZ R112, R113, R152 ;  /* 0x0000009871707221 */ /* 0x000fe20000010000 */
[----:B------:R-:W-:Y:S01]  /*1610*/  FMUL.FTZ R154, R154, UR28 ;  /* 0x0000001c9a9a7c20 */ /* 0x000fe20008410000 */
[----:B------:R-:W-:Y:S01]  /*1620*/  FFMA.FTZ R0, R147, R152, R0 ;  /* 0x0000009893007223 */ /* 0x000fe20000010000 */
[----:B------:R-:W-:Y:S01]  /*1630*/  FADD.FTZ R88, R88, R119 ;  /* 0x0000007758587221 */ /* 0x000fe20000010000 */
        /* <DEDUP_REMOVED lines=10> */
[----:B------:R-:W-:Y:S01]  /*16e0*/  FFMA.FTZ R112, R154, R155, R0 ;  /* 0x0000009b9a707223 */ /* 0x000fe20000010000 */
[----:B------:R-:W-:Y:S06]  /*16f0*/  BRA `(.L_x_2590) ;  /* 0x0000000000b07947 */ /* 0x000fec0003800000 */
.L_x_2589:
[----:B-----5:R-:W-:Y:S02]  /*1700*/  ISETP.GE.AND P1, PT, R156, 0x1, PT ;  /* 0x000000019c00780c */ /* 0x020fe40003f26270 */
[----:B------:R-:W-:Y:S02]  /*1710*/  ISETP.NE.U32.AND P0, PT, RZ, UR4, PT ;  /* 0x00000004ff007c0c */ /* 0x000fe4000bf05070 */
[----:B------:R-:W-:Y:S02]  /*1720*/  MOV R115, RZ ;  /* 0x000000ff00737202 */ /* 0x000fe40000000f00 */
        /* <DEDUP_REMOVED lines=41> */
.L_x_2590:
        /* <DEDUP_REMOVED lines=32> */
.L_x_2592:
[----:B------:R-:W-:Y:S05]  /*1bc0*/  BSYNC.RECONVERGENT B0 ;  /* 0x0000000000007941 */ /* 0x000fea0003800200 */
.L_x_2591:
[----:B------:R-:W1:Y:S08]  /*1bd0*/  S2UR UR10, SR_CgaCtaId ;  /* 0x00000000000a79c3 */ /* 0x000e700000008800 */
[----:B------:R-:W-:Y:S01]  /*1be0*/  BAR.SYNC.DEFER_BLOCKING 0x0 ;  /* 0x0000000000007b1d */ /* 0x000fe20000010000 */
[----:B------:R-:W-:Y:S01]  /*1bf0*/  @P1 IADD3 R156, PT, PT, R156, -0x1, RZ ;  /* 0xffffffff9c9c1810 */ /* 0x000fe20007ffe0ff */
[----:B------:R-:W-:Y:S01]  /*1c00*/  UISETP.NE.U32.AND UP0, UPT, UR4, URZ, UPT ;  /* 0x000000ff0400728c */ /* 0x000fe2000bf05070 */
[----:B------:R-:W-:-:S03]  /*1c10*/  ISETP.NE.AND P0, PT, RZ, UR26, PT ;  /* 0x0000001aff007c0c */ /* 0x000fc6000bf05270 */
[----:B------:R-:W-:Y:S02]  /*1c20*/  UMOV UR9, 0x400 ;  /* 0x0000040000097882 */ /* 0x000fe40000000000 */
[----:B------:R-:W2:Y:S01]  /*1c30*/  LDC R157, c[0x0][0x388] ;  /* 0x0000e200ff9d7b82 */ /* 0x000ea20000000800 */
[----:B------:R-:W-:Y:S02]  /*1c40*/  UISETP.NE.AND.EX UP0, UPT, UR5, URZ, UPT, UP0 ;  /* 0x000000ff0500728c */ /* 0x000fe4000bf05300 */
        /* <DEDUP_REMOVED lines=21> */
[----:B-----5:R-:W-:Y:S02]  /*1da0*/  PRMT R118, R20, 0x7632, R118 ;  /* 0x0000763214767816 */ /* 0x020fe40000000076 */
[----:B------:R-:W-:Y:S01]  /*1db0*/  FMUL.FTZ R119, R119, UR27 ;  /* 0x0000001b77777c20 */ /* 0x000fe20008410000 */
[----:B------:R-:W-:Y:S01]  /*1dc0*/  FMUL.FTZ R116, R113, UR27 ;  /* 0x0000001b71747c20 */ /* 0x000fe20008410000 */
[----:B------:R-:W-:-:S02]  /*1dd0*/  @P1 LEA.HI.SX32 R117, R115, R0, 0x1d ;  /* 0x0000000073751211 */ /* 0x000fc400078feaff */
[----:B------:R-:W-:Y:S02]  /*1de0*/  PRMT R113, R30, 0x7632, R113 ;  /* 0x000076321e717816 */ /* 0x000fe40000000071 */
[----:B------:R-:W-:Y:S02]  /*1df0*/  R2UR UR9, R119 ;  /* 0x00000000770972ca */ /* 0x000fe400000e0000 */
[----:B------:R-:W-:Y:S02]  /*1e00*/  LEA.HI R119, R112, R157, RZ, 0x3 ;  /* 0x0000009d70777211 */ /* 0x000fe400078f18ff */
[----:B------:R-:W-:Y:S02]  /*1e10*/  FSEL R116, R116, RZ, !P0 ;  /* 0x000000ff74747208 */ /* 0x000fe40004000000 */
[----:B------:R-:W-:Y:S02]  /*1e20*/  LEA.HI.SX32 R119, R119, R0, 0x1d ;  /* 0x0000000077777211 */ /* 0x000fe400078feaff */
[----:B------:R-:W-:-:S02]  /*1e30*/  PRMT R112, R31, 0x7632, R112 ;  /* 0x000076321f707816 */ /* 0x000fc40000000070 */
        /* <DEDUP_REMOVED lines=18> */
.L_x_2595:
        /* <DEDUP_REMOVED lines=12> */
.L_x_2596:
        /* <DEDUP_REMOVED lines=12> */
.L_x_2597:
        /* <DEDUP_REMOVED lines=12> */
.L_x_2598:
        /* <DEDUP_REMOVED lines=12> */
.L_x_2599:
        /* <DEDUP_REMOVED lines=12> */
.L_x_2600:
        /* <DEDUP_REMOVED lines=12> */
.L_x_2601:
        /* <DEDUP_REMOVED lines=14> */
.L_x_2594:
        /* <DEDUP_REMOVED lines=22> */
.L_x_2603:
[----:B------:R-:W-:Y:S05]  /*2620*/  @!P1 BRA `(.L_x_2604) ;  /* 0x0000000000189947 */ /* 0x000fea0003800000 */
[----:B------:R-:W-:Y:S01]  /*2630*/  FMUL.FTZ R108, R112, UR23 ;  /* 0x00000017706c7c20 */ /* 0x000fe20008410000 */
[----:B------:R-:W-:-:S03]  /*2640*/  LOP3.LUT P2, RZ, R134, 0xff00, RZ, 0xc0, !PT ;  /* 0x0000ff0086ff7812 */ /* 0x000fc6000784c0ff */
[----:B------:R-:W-:-:S05]  /*2650*/  FMUL.FTZ R108, R108, UR22 ;  /* 0x000000166c6c7c20 */ /* 0x000fca0008410000 */
[----:B------:R-:W-:-:S04]  /*2660*/  FSEL R108, R108, RZ, P2 ;  /* 0x000000ff6c6c7208 */ /* 0x000fc80001000000 */
[----:B------:R-:W-:-:S04]  /*2670*/  F2FP.BF16.F32.PACK_AB R108, RZ, R108 ;  /* 0x0000006cff6c723e */ /* 0x000fc800000010ff */
[----:B------:R-:W-:-:S07]  /*2680*/  PRMT R104, R104, 0x5410, R108 ;  /* 0x0000541068687816 */ /* 0x000fce000000006c */
.L_x_2604:
        /* <DEDUP_REMOVED lines=10> */
.L_x_2605:
        /* <DEDUP_REMOVED lines=8> */
.L_x_2606:
        /* <DEDUP_REMOVED lines=21> */
.L_x_2607:
[----:B------:R-:W-:Y:S05]  /*2900*/  @!P1 BRA `(.L_x_2608) ;  /* 0x0000000000189947 */ /* 0x000fea0003800000 */
[----:B------:R-:W-:Y:S01]  /*2910*/  FMUL.FTZ R110, R113, UR23 ;  /* 0x00000017716e7c20 */ /* 0x000fe20008410000 */
[----:B------:R-:W-:-:S03]  /*2920*/  LOP3.LUT P2, RZ, R135, 0xff00, RZ, 0xc0, !PT ;  /* 0x0000ff0087ff7812 */ /* 0x000fc6000784c0ff */
[----:B------:R-:W-:-:S05]  /*2930*/  FMUL.FTZ R110, R110, UR22 ;  /* 0x000000166e6e7c20 */ /* 0x000fca0008410000 */
[----:B------:R-:W-:-:S04]  /*2940*/  FSEL R110, R110, RZ, P2 ;  /* 0x000000ff6e6e7208 */ /* 0x000fc80001000000 */
[----:B------:R-:W-:-:S04]  /*2950*/  F2FP.BF16.F32.PACK_AB R110, RZ, R110 ;  /* 0x0000006eff6e723e */ /* 0x000fc800000010ff */
[----:B------:R-:W-:-:S07]  /*2960*/  PRMT R106, R106, 0x5410, R110 ;  /* 0x000054106a6a7816 */ /* 0x000fce000000006e */
.L_x_2608:
        /* <DEDUP_REMOVED lines=10> */
.L_x_2609:
        /* <DEDUP_REMOVED lines=10> */
.L_x_2593:
[----:B------:R-:W-:-:S04]  /*2ab0*/  UISETP.NE.U32.AND UP0, UPT, UR6, URZ, UPT ;  /* 0x000000ff0600728c */ /* 0x000fc8000bf05070 */
[----:B------:R-:W-:-:S09]  /*2ac0*/  UISETP.NE.AND.EX UP0, UPT, UR7, URZ, UPT, UP0 ;  /* 0x000000ff0700728c */ /* 0x000fd2000bf05300 */
[----:B------:R-:W-:Y:S05]  /*2ad0*/  BRA.U UP0, `(.L_x_2610) ;  /* 0x00000005006c7547 */ /* 0x000fea000b800000 */
[----:B------:R-:W-:Y:S01]  /*2ae0*/  ISETP.LT.AND P0, PT, RZ, UR29, PT ;  /* 0x0000001dff007c0c */ /* 0x000fe2000bf01270 */
[----:B------:R-:W-:-:S12]  /*2af0*/  @!P1 BRA `(.L_x_2611) ;  /* 0x0000000000289947 */ /* 0x000fd80003800000 */
        /* <DEDUP_REMOVED lines=10> */
.L_x_2611:
        /* <DEDUP_REMOVED lines=11> */
.L_x_2612:
        /* <DEDUP_REMOVED lines=11> */
.L_x_2613:
        /* <DEDUP_REMOVED lines=11> */
.L_x_2614:
        /* <DEDUP_REMOVED lines=11> */
.L_x_2615:
        /* <DEDUP_REMOVED lines=11> */
.L_x_2616:
        /* <DEDUP_REMOVED lines=11> */
.L_x_2617:
        /* <DEDUP_REMOVED lines=13> */
.L_x_2610:
        /* <DEDUP_REMOVED lines=10> */
[----:B------:R-:W-:Y:S01]  /*3130*/  @P0 FADD.FTZ R108, R11, -R108 ;  /* 0x8000006c0b6c0221 */ /* 0x000fe20000010000 */
[----:B------:R-:W-:Y:S01]  /*3140*/  @P0 FADD.FTZ R111, R13, -R110 ;  /* 0x8000006e0d6f0221 */ /* 0x000fe20000010000 */
[----:B------:R-:W-:Y:S02]  /*3150*/  IMAD.U32 R110, R30, 0x10000, RZ ;  /* 0x000100001e6e7824 */ /* 0x000fe400078e00ff */
[----:B------:R-:W-:Y:S01]  /*3160*/  @P0 FADD.FTZ R157, R17, -R156 ;  /* 0x8000009c119d0221 */ /* 0x000fe20000010000 */
[----:B------:R-:W-:Y:S01]  /*3170*/  @P0 FFMA.FTZ R115, R108, UR28, R115 ;  /* 0x0000001c6c730c23 */ /* 0x000fe20008010073 */
[----:B------:R-:W-:Y:S01]  /*3180*/  @P0 FADD.FTZ R108, R4, -R109 ;  /* 0x8000006d046c0221 */ /* 0x000fe20000010000 */
[----:B------:R-:W-:Y:S01]  /*3190*/  SHF.L.U32 R109, R29, 0x10, RZ ;  /* 0x000000101d6d7819 */ /* 0x000fe200000006ff */
[----:B------:R-:W-:Y:S01]  /*31a0*/  @P0 FFMA.FTZ R114, R111, UR28, R114 ;  /* 0x0000001c6f720c23 */ /* 0x000fe20008010072 */
[----:B------:R-:W-:Y:S01]  /*31b0*/  @P0 FFMA.FTZ R111, R7, UR9, R116 ;  /* 0x00000009076f0c23 */ /* 0x000fe20008010074 */
[----:B------:R-:W-:Y:S01]  /*31c0*/  @P0 FFMA.FTZ R112, R157, UR28, R112 ;  /* 0x0000001c9d700c23 */ /* 0x000fe20008010070 */
[--C-:B------:R-:W-:Y:S01]  /*31d0*/  @P2 FFMA.FTZ R157, R3, UR9, R116.reuse ;  /* 0x00000009039d2c23 */ /* 0x100fe20008010074 */
[----:B------:R-:W-:Y:S01]  /*31e0*/  @P0 FFMA.FTZ R109, R108, UR28, R109 ;  /* 0x0000001c6c6d0c23 */ /* 0x000fe2000801006d */
[----:B------:R-:W-:Y:S01]  /*31f0*/  @P0 FADD.FTZ R111, R6, -R111 ;  /* 0x8000006f066f0221 */ /* 0x000fe20000010000 */
[----:B------:R-:W-:Y:S01]  /*3200*/  @P0 FFMA.FTZ R108, R14, UR9, R116 ;  /* 0x000000090e6c0c23 */ /* 0x000fe20008010074 */
[----:B------:R-:W-:-:S02]  /*3210*/  @P2 FADD.FTZ R157, R2, -R157 ;  /* 0x8000009d029d2221 */ /* 0x000fc40000010000 */
[----:B------:R-:W-:Y:S01]  /*3220*/  @P0 FFMA.FTZ R110, R111, UR28, R110 ;  /* 0x0000001c6f6e0c23 */ /* 0x000fe2000801006e */
[----:B------:R-:W-:Y:S01]  /*3230*/  @P0 FADD.FTZ R108, R15, -R108 ;  /* 0x8000006c0f6c0221 */ /* 0x000fe20000010000 */
[----:B------:R-:W-:-:S03]  /*3240*/  @P0 FFMA.FTZ R111, R9, UR9, R116 ;  /* 0x00000009096f0c23 */ /* 0x000fc60008010074 */
[----:B------:R-:W-:Y:S01]  /*3250*/  @P0 FFMA.FTZ R113, R108, UR28, R113 ;  /* 0x0000001c6c710c23 */ /* 0x000fe20008010071 */
        /* <DEDUP_REMOVED lines=12> */
.L_x_2618:
        /* <DEDUP_REMOVED lines=8> */
.L_x_2619:
[----:B------:R-:W-:Y:S05]  /*33a0*/  @!P1 BRA `(.L_x_2620) ;  /* 0x0000000000189947 */ /* 0x000fea0003800000 */
[----:B------:R-:W-:Y:S01]  /*33b0*/  FMUL.FTZ R115, R109, UR23 ;  /* 0x000000176d737c20 */ /* 0x000fe20008410000 */
[----:B------:R-:W-:-:S03]  /*33c0*/  LOP3.LUT P0, RZ, R134, 0xff0000, RZ, 0xc0, !PT ;  /* 0x00ff000086ff7812 */ /* 0x000fc6000780c0ff */
[----:B------:R-:W-:-:S05]  /*33d0*/  FMUL.FTZ R115, R115, UR22 ;  /* 0x0000001673737c20 */ /* 0x000fca0008410000 */
[----:B------:R-:W-:-:S04]  /*33e0*/  FSEL R115, R115, RZ, P0 ;  /* 0x000000ff73737208 */ /* 0x000fc80000000000 */
[----:B------:R-:W-:-:S04]  /*33f0*/  F2FP.BF16.F32.PACK_AB R115, RZ, R115 ;  /* 0x00000073ff73723e */ /* 0x000fc800000010ff */
[----:B------:R-:W-:-:S07]  /*3400*/  PRMT R105, R115, 0x7610, R105 ;  /* 0x0000761073697816 */ /* 0x000fce0000000069 */
.L_x_2620:
        /* <DEDUP_REMOVED lines=8> */
.L_x_2621:
[----:B------:R-:W-:Y:S05]  /*3490*/  @!P1 BRA `(.L_x_2622) ;  /* 0x0000000000189947 */ /* 0x000fea0003800000 */
[----:B------:R-:W-:Y:S01]  /*34a0*/  FMUL.FTZ R114, R110, UR23 ;  /* 0x000000176e727c20 */ /* 0x000fe20008410000 */
[----:B------:R-:W-:-:S03]  /*34b0*/  LOP3.LUT P0, RZ, R135, 0xff, RZ, 0xc0, !PT ;  /* 0x000000ff87ff7812 */ /* 0x000fc6000780c0ff */
[----:B------:R-:W-:-:S05]  /*34c0*/  FMUL.FTZ R114, R114, UR22 ;  /* 0x0000001672727c20 */ /* 0x000fca0008410000 */
[----:B------:R-:W-:-:S04]  /*34d0*/  FSEL R114, R114, RZ, P0 ;  /* 0x000000ff72727208 */ /* 0x000fc80000000000 */
[----:B------:R-:W-:-:S04]  /*34e0*/  F2FP.BF16.F32.PACK_AB R114, RZ, R114 ;  /* 0x00000072ff72723e */ /* 0x000fc800000010ff */
[----:B------:R-:W-:-:S07]  /*34f0*/  PRMT R106, R114, 0x7610, R106 ;  /* 0x00007610726a7816 */ /* 0x000fce000000006a */
.L_x_2622:
        /* <DEDUP_REMOVED lines=8> */
.L_x_2623:
[----:B------:R-:W-:Y:S05]  /*3580*/  @!P1 BRA `(.L_x_2624) ;  /* 0x0000000000189947 */ /* 0x000fea0003800000 */
[----:B------:R-:W-:Y:S01]  /*3590*/  FMUL.FTZ R113, R111, UR23 ;  /* 0x000000176f717c20 */ /* 0x000fe20008410000 */
[----:B------:R-:W-:-:S03]  /*35a0*/  LOP3.LUT P0, RZ, R135, 0xff0000, RZ, 0xc0, !PT ;  /* 0x00ff000087ff7812 */ /* 0x000fc6000780c0ff */
[----:B------:R-:W-:-:S05]  /*35b0*/  FMUL.FTZ R113, R113, UR22 ;  /* 0x0000001671717c20 */ /* 0x000fca0008410000 */
[----:B------:R-:W-:-:S04]  /*35c0*/  FSEL R113, R113, RZ, P0 ;  /* 0x000000ff71717208 */ /* 0x000fc80000000000 */
[----:B------:R-:W-:-:S04]  /*35d0*/  F2FP.BF16.F32.PACK_AB R113, RZ, R113 ;  /* 0x00000071ff71723e */ /* 0x000fc800000010ff */
[----:B------:R-:W-:-:S07]  /*35e0*/  PRMT R107, R113, 0x7610, R107 ;  /* 0x00007610716b7816 */ /* 0x000fce000000006b */
.L_x_2624:
        /* <DEDUP_REMOVED lines=9> */
.L_x_2602:
        /* <DEDUP_REMOVED lines=12> */
[----:B------:R-:W-:Y:S01]  /*3740*/  ISETP.LT.AND P2, PT, RZ, UR29, PT ;  /* 0x0000001dff007c0c */ /* 0x000fe2000bf41270 */
[----:B0-----:R-:W-:Y:S01]  /*3750*/  IMAD.U32 R114, R26, 0x10000, RZ ;  /* 0x000100001a727824 */ /* 0x001fe200078e00ff */
[----:B------:R-:W-:Y:S02]  /*3760*/  PRMT R115, R24, 0x7632, R115 ;  /* 0x0000763218737816 */ /* 0x000fe40000000073 */
[----:B------:R-:W-:Y:S02]  /*3770*/  PRMT R110, R25, 0x7632, R110 ;  /* 0x00007632196e7816 */ /* 0x000fe4000000006e */
[----:B------:R-:W-:Y:S02]  /*3780*/  SHF.L.U32 R115, R115, 0x10, RZ ;  /* 0x0000001073737819 */ /* 0x000fe400000006ff */
[----:B------:R-:W-:Y:S02]  /*3790*/  SHF.L.U32 R110, R110, 0x10, RZ ;  /* 0x000000106e6e7819 */ /* 0x000fe400000006ff */
[----:B------:R-:W-:-:S02]  /*37a0*/  SHF.L.U32 R109, R25, 0x10, RZ ;  /* 0x00000010196d7819 */ /* 0x000fc400000006ff */
[----:B------:R-:W-:Y:S01]  /*37b0*/  PRMT R113, R26, 0x7632, R113 ;  /* 0x000076321a717816 */ /* 0x000fe20000000071 */
        /* <DEDUP_REMOVED lines=13> */
[--C-:B------:R-:W-:Y:S01]  /*3890*/  @P2 FFMA.FTZ R111, R123, UR9, R116.reuse ;  /* 0x000000097b6f2c23 */ /* 0x100fe20008010074 */
[----:B------:R-:W-:Y:S01]  /*38a0*/  @P2 FFMA.FTZ R108, R142, UR9, R116 ;  /* 0x000000098e6c2c23 */ /* 0x000fe20008010074 */
[----:B------:R-:W-:Y:S02]  /*38b0*/  SHF.L.U32 R112, R112, 0x10, RZ ;  /* 0x0000001070707819 */ /* 0x000fe400000006ff */
[----:B------:R-:W-:Y:S01]  /*38c0*/  @P2 FADD.FTZ R111, R122, -R111 ;  /* 0x8000006f7a6f2221 */ /* 0x000fe20000010000 */
[----:B------:R-:W-:-:S02]  /*38d0*/  @P2 FADD.FTZ R108, R143, -R108 ;  /* 0x8000006c8f6c2221 */ /* 0x000fc40000010000 */
[----:B------:R-:W-:Y:S01]  /*38e0*/  @P2 FFMA.FTZ R112, R135, UR28, R112 ;  /* 0x0000001c87702c23 */ /* 0x000fe20008010070 */
[----:B------:R-:W-:Y:S01]  /*38f0*/  @P2 FFMA.FTZ R114, R111, UR28, R114 ;  /* 0x0000001c6f722c23 */ /* 0x000fe20008010072 */
[--C-:B------:R-:W-:Y:S01]  /*3900*/  @P2 FFMA.FTZ R111, R125, UR9, R116.reuse ;  /* 0x000000097d6f2c23 */ /* 0x100fe20008010074 */
[----:B------:R-:W-:Y:S01]  /*3910*/  @P2 FFMA.FTZ R113, R108, UR28, R113 ;  /* 0x0000001c6c712c23 */ /* 0x000fe20008010071 */
[----:B------:R-:W-:Y:S02]  /*3920*/  @P2 FFMA.FTZ R135, R19, UR9, R116 ;  /* 0x0000000913872c23 */ /* 0x000fe40008010074 */
[----:B------:R-:W-:Y:S01]  /*3930*/  @P2 FADD.FTZ R108, R124, -R111 ;  /* 0x8000006f7c6c2221 */ /* 0x000fe20000010000 */
[----:B------:R-:W-:Y:S01]  /*3940*/  SHF.L.U32 R111, R27, 0x10, RZ ;  /* 0x000000101b6f7819 */ /* 0x000fe200000006ff */
        /* <DEDUP_REMOVED lines=11> */
.L_x_2627:
        /* <DEDUP_REMOVED lines=8> */
.L_x_2628:
[----:B------:R-:W-:Y:S05]  /*3a80*/  @!P1 BRA `(.L_x_2629) ;  /* 0x0000000000189947 */ /* 0x000fea0003800000 */
[----:B------:R-:W-:Y:S01]  /*3a90*/  FMUL.FTZ R115, R109, UR23 ;  /* 0x000000176d737c20 */ /* 0x000fe20008410000 */
[----:B------:R-:W-:-:S03]  /*3aa0*/  LOP3.LUT P2, RZ, R132, 0xff0000, RZ, 0xc0, !PT ;  /* 0x00ff000084ff7812 */ /* 0x000fc6000784c0ff */
[----:B------:R-:W-:-:S05]  /*3ab0*/  FMUL.FTZ R115, R115, UR22 ;  /* 0x0000001673737c20 */ /* 0x000fca0008410000 */
[----:B------:R-:W-:-:S04]  /*3ac0*/  FSEL R115, R115, RZ, P2 ;  /* 0x000000ff73737208 */ /* 0x000fc80001000000 */
[----:B------:R-:W-:-:S04]  /*3ad0*/  F2FP.BF16.F32.PACK_AB R115, RZ, R115 ;  /* 0x00000073ff73723e */ /* 0x000fc800000010ff */
[----:B------:R-:W-:-:S07]  /*3ae0*/  PRMT R105, R115, 0x7610, R105 ;  /* 0x0000761073697816 */ /* 0x000fce0000000069 */
.L_x_2629:
        /* <DEDUP_REMOVED lines=8> */
.L_x_2630:
[----:B------:R-:W-:Y:S05]  /*3b70*/  @!P1 BRA `(.L_x_2631) ;  /* 0x0000000000189947 */ /* 0x000fea0003800000 */
[----:B------:R-:W-:Y:S01]  /*3b80*/  FMUL.FTZ R110, R114, UR23 ;  /* 0x00000017726e7c20 */ /* 0x000fe20008410000 */
[----:B------:R-:W-:-:S03]  /*3b90*/  LOP3.LUT P2, RZ, R133, 0xff, RZ, 0xc0, !PT ;  /* 0x000000ff85ff7812 */ /* 0x000fc6000784c0ff */
[----:B------:R-:W-:-:S05]  /*3ba0*/  FMUL.FTZ R110, R110, UR22 ;  /* 0x000000166e6e7c20 */ /* 0x000fca0008410000 */
[----:B------:R-:W-:-:S04]  /*3bb0*/  FSEL R110, R110, RZ, P2 ;  /* 0x000000ff6e6e7208 */ /* 0x000fc80001000000 */
[----:B------:R-:W-:-:S04]  /*3bc0*/  F2FP.BF16.F32.PACK_AB R110, RZ, R110 ;  /* 0x0000006eff6e723e */ /* 0x000fc800000010ff */
[----:B------:R-:W-:-:S07]  /*3bd0*/  PRMT R106, R110, 0x7610, R106 ;  /* 0x000076106e6a7816 */ /* 0x000fce000000006a */
.L_x_2631:
        /* <DEDUP_REMOVED lines=8> */
.L_x_2632:
[----:B------:R-:W-:Y:S05]  /*3c60*/  @!P1 BRA `(.L_x_2633) ;  /* 0x0000000000189947 */ /* 0x000fea0003800000 */
[----:B------:R-:W-:Y:S01]  /*3c70*/  FMUL.FTZ R113, R111, UR23 ;  /* 0x000000176f717c20 */ /* 0x000fe20008410000 */
[----:B------:R-:W-:-:S03]  /*3c80*/  LOP3.LUT P2, RZ, R133, 0xff0000, RZ, 0xc0, !PT ;  /* 0x00ff000085ff7812 */ /* 0x000fc6000784c0ff */
[----:B------:R-:W-:-:S05]  /*3c90*/  FMUL.FTZ R113, R113, UR22 ;  /* 0x0000001671717c20 */ /* 0x000fca0008410000 */
[----:B------:R-:W-:-:S04]  /*3ca0*/  FSEL R113, R113, RZ, P2 ;  /* 0x000000ff71717208 */ /* 0x000fc80001000000 */
[----:B------:R-:W-:-:S04]  /*3cb0*/  F2FP.BF16.F32.PACK_AB R113, RZ, R113 ;  /* 0x00000071ff71723e */ /* 0x000fc800000010ff */
[----:B------:R-:W-:-:S07]  /*3cc0*/  PRMT R107, R113, 0x7610, R107 ;  /* 0x00007610716b7816 */ /* 0x000fce000000006b */
.L_x_2633:
        /* <DEDUP_REMOVED lines=10> */
.L_x_2626:
        /* <DEDUP_REMOVED lines=12> */
.L_x_2635:
        /* <DEDUP_REMOVED lines=12> */
.L_x_2636:
        /* <DEDUP_REMOVED lines=11> */
.L_x_2637:
        /* <DEDUP_REMOVED lines=12> */
.L_x_2638:
        /* <DEDUP_REMOVED lines=11> */
.L_x_2639:
        /* <DEDUP_REMOVED lines=12> */
.L_x_2640:
        /* <DEDUP_REMOVED lines=11> */
.L_x_2641:
        /* <DEDUP_REMOVED lines=14> */
.L_x_2625:
        /* <DEDUP_REMOVED lines=23> */
.L_x_2643:
[----:B------:R-:W-:Y:S05]  /*44d0*/  @!P1 BRA `(.L_x_2644) ;  /* 0x0000000000189947 */ /* 0x000fea0003800000 */
[----:B------:R-:W-:Y:S01]  /*44e0*/  FMUL.FTZ R108, R112, UR23 ;  /* 0x00000017706c7c20 */ /* 0x000fe20008410000 */
[----:B------:R-:W-:-:S03]  /*44f0*/  LOP3.LUT P3, RZ, R132, 0xff00, RZ, 0xc0, !PT ;  /* 0x0000ff0084ff7812 */ /* 0x000fc6000786c0ff */
[----:B------:R-:W-:-:S05]  /*4500*/  FMUL.FTZ R108, R108, UR22 ;  /* 0x000000166c6c7c20 */ /* 0x000fca0008410000 */
[----:B------:R-:W-:-:S04]  /*4510*/  FSEL R108, R108, RZ, P3 ;  /* 0x000000ff6c6c7208 */ /* 0x000fc80001800000 */
[----:B------:R-:W-:-:S04]  /*4520*/  F2FP.BF16.F32.PACK_AB R108, RZ, R108 ;  /* 0x0000006cff6c723e */ /* 0x000fc800000010ff */
[----:B------:R-:W-:-:S07]  /*4530*/  PRMT R104, R104, 0x5410, R108 ;  /* 0x0000541068687816 */ /* 0x000fce000000006c */
.L_x_2644:
        /* <DEDUP_REMOVED lines=11> */
.L_x_2645:
[----:B------:R-:W-:Y:S05]  /*45f0*/  @!P1 BRA `(.L_x_2646) ;  /* 0x0000000000189947 */ /* 0x000fea0003800000 */
[----:B------:R-:W-:Y:S01]  /*4600*/  FMUL.FTZ R109, R111, UR23 ;  /* 0x000000176f6d7c20 */ /* 0x000fe20008410000 */
[----:B------:R-:W-:-:S03]  /*4610*/  LOP3.LUT P3, RZ, R132, 0xff000000, RZ, 0xc0, !PT ;  /* 0xff00000084ff7812 */ /* 0x000fc6000786c0ff */
[----:B------:R-:W-:-:S05]  /*4620*/  FMUL.FTZ R109, R109, UR22 ;  /* 0x000000166d6d7c20 */ /* 0x000fca0008410000 */
[----:B------:R-:W-:-:S04]  /*4630*/  FSEL R109, R109, RZ, P3 ;  /* 0x000000ff6d6d7208 */ /* 0x000fc80001800000 */
[----:B------:R-:W-:-:S04]  /*4640*/  F2FP.BF16.F32.PACK_AB R109, RZ, R109 ;  /* 0x0000006dff6d723e */ /* 0x000fc800000010ff */
[----:B------:R-:W-:-:S07]  /*4650*/  PRMT R105, R105, 0x5410, R109 ;  /* 0x0000541069697816 */ /* 0x000fce000000006d */
.L_x_2646:
[----:B------:R-:W-:Y:S01]  /*4660*/  F2FP.BF16.F32.PACK_AB R109, R111, R110 ;  /* 0x0000006e6f6d723e */ /* 0x000fe200000010ff */
[--C-:B------:R-:W-:Y:S01]  /*4670*/  FFMA.FTZ R111, R123, UR9, R116.reuse ;  /* 0x000000097b6f7c23 */ /* 0x100fe20008010074 */
[----:B------:R-:W-:Y:S01]  /*4680*/  FFMA.FTZ R113, R125, UR9, R116 ;  /* 0x000000097d717c23 */ /* 0x000fe20008010074 */
[----:B------:R-:W-:Y:S01]  /*4690*/  FADD.FTZ R112, R143, -R112 ;  /* 0x800000708f707221 */ /* 0x000fe20000010000 */
[----:B------:R-:W-:Y:S01]  /*46a0*/  FFMA.FTZ R114, R144, UR9, R116 ;  /* 0x0000000990727c23 */ /* 0x000fe20008010074 */
[----:B------:R-:W-:Y:S01]  /*46b0*/  FADD.FTZ R110, R122, -R111 ;  /* 0x8000006f7a6e7221 */ /* 0x000fe20000010000 */
[----:B------:R-:W-:Y:S01]  /*46c0*/  FADD.FTZ R113, R124, -R113 ;  /* 0x800000717c717221 */ /* 0x000fe20000010000 */
[----:B------:R-:W-:Y:S01]  /*46d0*/  FMUL.FTZ R111, R112, UR28 ;  /* 0x0000001c706f7c20 */ /* 0x000fe20008410000 */
[----:B------:R-:W-:Y:S01]  /*46e0*/  FADD.FTZ R114, R145, -R114 ;  /* 0x8000007291727221 */ /* 0x000fe20000010000 */
[----:B------:R-:W-:Y:S01]  /*46f0*/  FMUL.FTZ R110, R110, UR28 ;  /* 0x0000001c6e6e7c20 */ /* 0x000fe20008410000 */
[----:B------:R-:W-:-:S02]  /*4700*/  FMUL.FTZ R112, R113, UR28 ;  /* 0x0000001c71707c20 */ /* 0x000fc40008410000 */
[----:B------:R-:W-:Y:S01]  /*4710*/  FMUL.FTZ R113, R114, UR28 ;  /* 0x0000001c72717c20 */ /* 0x000fe20008410000 */
        /* <DEDUP_REMOVED lines=9> */
.L_x_2647:
[----:B------:R-:W-:Y:S05]  /*47b0*/  @!P1 BRA `(.L_x_2648) ;  /* 0x0000000000189947 */ /* 0x000fea0003800000 */
[----:B------:R-:W-:Y:S01]  /*47c0*/  FMUL.FTZ R110, R114, UR23 ;  /* 0x00000017726e7c20 */ /* 0x000fe20008410000 */
[----:B------:R-:W-:-:S03]  /*47d0*/  LOP3.LUT P3, RZ, R133, 0xff00, RZ, 0xc0, !PT ;  /* 0x0000ff0085ff7812 */ /* 0x000fc6000786c0ff */
[----:B------:R-:W-:-:S05]  /*47e0*/  FMUL.FTZ R110, R110, UR22 ;  /* 0x000000166e6e7c20 */ /* 0x000fca0008410000 */
[----:B------:R-:W-:-:S04]  /*47f0*/  FSEL R110, R110, RZ, P3 ;  /* 0x000000ff6e6e7208 */ /* 0x000fc80001800000 */
[----:B------:R-:W-:-:S04]  /*4800*/  F2FP.BF16.F32.PACK_AB R110, RZ, R110 ;  /* 0x0000006eff6e723e */ /* 0x000fc800000010ff */
[----:B------:R-:W-:-:S07]  /*4810*/  PRMT R106, R106, 0x5410, R110 ;  /* 0x000054106a6a7816 */ /* 0x000fce000000006e */
.L_x_2648:
        /* <DEDUP_REMOVED lines=10> */
.L_x_2649:
        /* <DEDUP_REMOVED lines=10> */
.L_x_2642:
        /* <DEDUP_REMOVED lines=12> */
.L_x_2650:
        /* <DEDUP_REMOVED lines=12> */
.L_x_2651:
        /* <DEDUP_REMOVED lines=12> */
.L_x_2652:
        /* <DEDUP_REMOVED lines=12> */
.L_x_2653:
        /* <DEDUP_REMOVED lines=12> */
.L_x_2654:
        /* <DEDUP_REMOVED lines=12> */
.L_x_2655:
        /* <DEDUP_REMOVED lines=12> */
.L_x_2656:
        /* <DEDUP_REMOVED lines=13> */
.L_x_2634:
        /* <DEDUP_REMOVED lines=8> */
[----:B------:R-:W-:Y:S05]  /*4ff0*/  BRA.U !UP0, `(.L_x_2657) ;  /* 0x0000000d08087547 */ /* 0x000fea000b800000 */
[----:B------:R-:W-:Y:S05]  /*5000*/  @!P0 BRA `(.L_x_2658) ;  /* 0x00000004008c8947 */ /* 0x000fea0003800000 */
[----:B------:R-:W-:Y:S02]  /*5010*/  ISETP.LT.AND P2, PT, RZ, UR29, PT ;  /* 0x0000001dff007c0c */ /* 0x000fe4000bf41270 */
[----:B0-----:R-:W-:Y:S02]  /*5020*/  PRMT R108, R20, 0x7632, R108 ;  /* 0x00007632146c7816 */ /* 0x001fe4000000006c */
[----:B------:R-:W-:Y:S02]  /*5030*/  SHF.L.U32 R115, R21, 0x10, RZ ;  /* 0x0000001015737819 */ /* 0x000fe400000006ff */
[----:B------:R-:W-:Y:S02]  /*5040*/  SHF.L.U32 R108, R108, 0x10, RZ ;  /* 0x000000106c6c7819 */ /* 0x000fe400000006ff */
[----:B------:R-:W-:-:S05]  /*5050*/  SHF.L.U32 R113, R22, 0x10, RZ ;  /* 0x0000001016717819 */ /* 0x000fca00000006ff */
        /* <DEDUP_REMOVED lines=9> */
[----:B------:R-:W-:Y:S01]  /*50f0*/  @P2 FADD.FTZ R109, R151, -R114 ;  /* 0x80000072976d2221 */ /* 0x000fe20000010000 */
[----:B------:R-:W-:-:S02]  /*5100*/  IMAD.U32 R110, R110, 0x10000, RZ ;  /* 0x000100006e6e7824 */ /* 0x000fc400078e00ff */
        /* <DEDUP_REMOVED lines=28> */
.L_x_2659:
[----:B------:R-:W-:Y:S05]  /*52d0*/  @!P1 BRA `(.L_x_2660) ;  /* 0x0000000000189947 */ /* 0x000fea0003800000 */
[----:B------:R-:W-:Y:S01]  /*52e0*/  FMUL.FTZ R116, R108, UR23 ;  /* 0x000000176c747c20 */ /* 0x000fe20008410000 */
[----:B------:R-:W-:-:S03]  /*52f0*/  LOP3.LUT P2, RZ, R130, 0xff00, RZ, 0xc0, !PT ;  /* 0x0000ff0082ff7812 */ /* 0x000fc6000784c0ff */
[----:B------:R-:W-:-:S05]  /*5300*/  FMUL.FTZ R116, R116, UR22 ;  /* 0x0000001674747c20 */ /* 0x000fca0008410000 */
[----:B------:R-:W-:-:S04]  /*5310*/  FSEL R116, R116, RZ, P2 ;  /* 0x000000ff74747208 */ /* 0x000fc80001000000 */
[----:B------:R-:W-:-:S04]  /*5320*/  F2FP.BF16.F32.PACK_AB R116, RZ, R116 ;  /* 0x00000074ff74723e */ /* 0x000fc800000010ff */
[----:B------:R-:W-:-:S07]  /*5330*/  PRMT R104, R104, 0x5410, R116 ;  /* 0x0000541068687816 */ /* 0x000fce0000000074 */
.L_x_2660:
        /* <DEDUP_REMOVED lines=9> */
.L_x_2661:
[----:B------:R-:W-:Y:S05]  /*53d0*/  @!P1 BRA `(.L_x_2662) ;  /* 0x0000000000189947 */ /* 0x000fea0003800000 */
[----:B------:R-:W-:Y:S01]  /*53e0*/  FMUL.FTZ R110, R110, UR23 ;  /* 0x000000176e6e7c20 */ /* 0x000fe20008410000 */
[----:B------:R-:W-:-:S03]  /*53f0*/  LOP3.LUT P2, RZ, R130, 0xff000000, RZ, 0xc0, !PT ;  /* 0xff00000082ff7812 */ /* 0x000fc6000784c0ff */
[----:B------:R-:W-:-:S05]  /*5400*/  FMUL.FTZ R110, R110, UR22 ;  /* 0x000000166e6e7c20 */ /* 0x000fca0008410000 */
[----:B------:R-:W-:-:S04]  /*5410*/  FSEL R110, R110, RZ, P2 ;  /* 0x000000ff6e6e7208 */ /* 0x000fc80001000000 */
[----:B------:R-:W-:-:S04]  /*5420*/  F2FP.BF16.F32.PACK_AB R110, RZ, R110 ;  /* 0x0000006eff6e723e */ /* 0x000fc800000010ff */
[----:B------:R-:W-:-:S07]  /*5430*/  PRMT R105, R105, 0x5410, R110 ;  /* 0x0000541069697816 */ /* 0x000fce000000006e */
.L_x_2662:
[----:B------:R-:W-:Y:S05]  /*5440*/  @!P1 BRA `(.L_x_2663) ;  /* 0x0000000000189947 */ /* 0x000fea0003800000 */
[----:B------:R-:W-:Y:S01]  /*5450*/  FMUL.FTZ R110, R113, UR23 ;  /* 0x00000017716e7c20 */ /* 0x000fe20008410000 */
[----:B------:R-:W-:-:S03]  /*5460*/  LOP3.LUT P2, RZ, R131, 0xff, RZ, 0xc0, !PT ;  /* 0x000000ff83ff7812 */ /* 0x000fc6000784c0ff */
[----:B------:R-:W-:-:S05]  /*5470*/  FMUL.FTZ R110, R110, UR22 ;  /* 0x000000166e6e7c20 */ /* 0x000fca0008410000 */
[----:B------:R-:W-:-:S04]  /*5480*/  FSEL R110, R110, RZ, P2 ;  /* 0x000000ff6e6e7208 */ /* 0x000fc80001000000 */
[----:B------:R-:W-:-:S04]  /*5490*/  F2FP.BF16.F32.PACK_AB R110, RZ, R110 ;  /* 0x0000006eff6e723e */ /* 0x000fc800000010ff */
[----:B------:R-:W-:-:S07]  /*54a0*/  PRMT R106, R110, 0x7610, R106 ;  /* 0x000076106e6a7816 */ /* 0x000fce000000006a */
.L_x_2663:
[----:B------:R-:W-:Y:S05]  /*54b0*/  @!P1 BRA `(.L_x_2664) ;  /* 0x0000000000189947 */ /* 0x000fea0003800000 */
[----:B------:R-:W-:Y:S01]  /*54c0*/  FMUL.FTZ R110, R114, UR23 ;  /* 0x00000017726e7c20 */ /* 0x000fe20008410000 */
[----:B------:R-:W-:-:S03]  /*54d0*/  LOP3.LUT P2, RZ, R131, 0xff00, RZ, 0xc0, !PT ;  /* 0x0000ff0083ff7812 */ /* 0x000fc6000784c0ff */
[----:B------:R-:W-:-:S05]  /*54e0*/  FMUL.FTZ R110, R110, UR22 ;  /* 0x000000166e6e7c20 */ /* 0x000fca0008410000 */
[----:B------:R-:W-:-:S04]  /*54f0*/  FSEL R110, R110, RZ, P2 ;  /* 0x000000ff6e6e7208 */ /* 0x000fc80001000000 */
[----:B------:R-:W-:-:S04]  /*5500*/  F2FP.BF16.F32.PACK_AB R110, RZ, R110 ;  /* 0x0000006eff6e723e */ /* 0x000fc800000010ff */
[----:B------:R-:W-:-:S07]  /*5510*/  PRMT R106, R106, 0x5410, R110 ;  /* 0x000054106a6a7816 */ /* 0x000fce000000006e */
.L_x_2664:
[----:B------:R-:W-:Y:S05]  /*5520*/  @!P1 BRA `(.L_x_2665) ;  /* 0x0000000000189947 */ /* 0x000fea0003800000 */
[----:B------:R-:W-:Y:S01]  /*5530*/  FMUL.FTZ R110, R111, UR23 ;  /* 0x000000176f6e7c20 */ /* 0x000fe20008410000 */
[----:B------:R-:W-:-:S03]  /*5540*/  LOP3.LUT P2, RZ, R131, 0xff0000, RZ, 0xc0, !PT ;  /* 0x00ff000083ff7812 */ /* 0x000fc6000784c0ff */
[----:B------:R-:W-:-:S05]  /*5550*/  FMUL.FTZ R110, R110, UR22 ;  /* 0x000000166e6e7c20 */ /* 0x000fca0008410000 */
[----:B------:R-:W-:-:S04]  /*5560*/  FSEL R110, R110, RZ, P2 ;  /* 0x000000ff6e6e7208 */ /* 0x000fc80001000000 */
[----:B------:R-:W-:-:S04]  /*5570*/  F2FP.BF16.F32.PACK_AB R110, RZ, R110 ;  /* 0x0000006eff6e723e */ /* 0x000fc800000010ff */
[----:B------:R-:W-:-:S07]  /*5580*/  PRMT R107, R110, 0x7610, R107 ;  /* 0x000076106e6b7816 */ /* 0x000fce000000006b */
.L_x_2665:
        /* <DEDUP_REMOVED lines=11> */
.L_x_2658:
        /* <DEDUP_REMOVED lines=12> */
.L_x_2667:
        /* <DEDUP_REMOVED lines=11> */
.L_x_2668:
        /* <DEDUP_REMOVED lines=11> */
.L_x_2669:
        /* <DEDUP_REMOVED lines=12> */
.L_x_2670:
        /* <DEDUP_REMOVED lines=11> */
.L_x_2671:
        /* <DEDUP_REMOVED lines=12> */
.L_x_2672:
        /* <DEDUP_REMOVED lines=11> */
.L_x_2673:
        /* <DEDUP_REMOVED lines=14> */
.L_x_2657:
        /* <DEDUP_REMOVED lines=19> */
.L_x_2675:
[----:B------:R-:W-:Y:S05]  /*5d50*/  @!P1 BRA `(.L_x_2676) ;  /* 0x0000000000189947 */ /* 0x000fea0003800000 */
[----:B------:R-:W-:Y:S01]  /*5d60*/  FMUL.FTZ R109, R111, UR23 ;  /* 0x000000176f6d7c20 */ /* 0x000fe20008410000 */
[----:B------:R-:W-:-:S03]  /*5d70*/  LOP3.LUT P3, RZ, R130, 0xff00, RZ, 0xc0, !PT ;  /* 0x0000ff0082ff7812 */ /* 0x000fc6000786c0ff */
[----:B------:R-:W-:-:S05]  /*5d80*/  FMUL.FTZ R109, R109, UR22 ;  /* 0x000000166d6d7c20 */ /* 0x000fca0008410000 */
[----:B------:R-:W-:-:S04]  /*5d90*/  FSEL R109, R109, RZ, P3 ;  /* 0x000000ff6d6d7208 */ /* 0x000fc80001800000 */
[----:B------:R-:W-:-:S04]  /*5da0*/  F2FP.BF16.F32.PACK_AB R109, RZ, R109 ;  /* 0x0000006dff6d723e */ /* 0x000fc800000010ff */
[----:B------:R-:W-:-:S07]  /*5db0*/  PRMT R104, R104, 0x5410, R109 ;  /* 0x0000541068687816 */ /* 0x000fce000000006d */
.L_x_2676:
        /* <DEDUP_REMOVED lines=26> */
.L_x_2677:
[----:B------:R-:W-:Y:S05]  /*5f60*/  @!P1 BRA `(.L_x_2678) ;  /* 0x0000000000189947 */ /* 0x000fea0003800000 */
[----:B------:R-:W-:Y:S01]  /*5f70*/  FMUL.FTZ R109, R115, UR23 ;  /* 0x00000017736d7c20 */ /* 0x000fe20008410000 */
[----:B------:R-:W-:-:S03]  /*5f80*/  LOP3.LUT P3, RZ, R130, 0xff000000, RZ, 0xc0, !PT ;  /* 0xff00000082ff7812 */ /* 0x000fc6000786c0ff */
[----:B------:R-:W-:-:S05]  /*5f90*/  FMUL.FTZ R109, R109, UR22 ;  /* 0x000000166d6d7c20 */ /* 0x000fca0008410000 */
[----:B------:R-:W-:-:S04]  /*5fa0*/  FSEL R109, R109, RZ, P3 ;  /* 0x000000ff6d6d7208 */ /* 0x000fc80001800000 */
[----:B------:R-:W-:-:S04]  /*5fb0*/  F2FP.BF16.F32.PACK_AB R109, RZ, R109 ;  /* 0x0000006dff6d723e */ /* 0x000fc800000010ff */
[----:B------:R-:W-:-:S07]  /*5fc0*/  PRMT R105, R105, 0x5410, R109 ;  /* 0x0000541069697816 */ /* 0x000fce000000006d */
.L_x_2678:
        /* <DEDUP_REMOVED lines=12> */
.L_x_2679:
[----:B------:R-:W-:Y:S05]  /*6090*/  @!P1 BRA `(.L_x_2680) ;  /* 0x0000000000189947 */ /* 0x000fea0003800000 */
[----:B------:R-:W-:Y:S01]  /*60a0*/  FMUL.FTZ R110, R112, UR23 ;  /* 0x00000017706e7c20 */ /* 0x000fe20008410000 */
[----:B------:R-:W-:-:S03]  /*60b0*/  LOP3.LUT P2, RZ, R131, 0xff00, RZ, 0xc0, !PT ;  /* 0x0000ff0083ff7812 */ /* 0x000fc6000784c0ff */
[----:B------:R-:W-:-:S05]  /*60c0*/  FMUL.FTZ R110, R110, UR22 ;  /* 0x000000166e6e7c20 */ /* 0x000fca0008410000 */
[----:B------:R-:W-:-:S04]  /*60d0*/  FSEL R110, R110, RZ, P2 ;  /* 0x000000ff6e6e7208 */ /* 0x000fc80001000000 */
[----:B------:R-:W-:-:S04]  /*60e0*/  F2FP.BF16.F32.PACK_AB R110, RZ, R110 ;  /* 0x0000006eff6e723e */ /* 0x000fc800000010ff */
[----:B------:R-:W-:-:S07]  /*60f0*/  PRMT R106, R106, 0x5410, R110 ;  /* 0x000054106a6a7816 */ /* 0x000fce000000006e */
.L_x_2680:
[----:B------:R-:W-:Y:S05]  /*6100*/  @!P1 BRA `(.L_x_2681) ;  /* 0x0000000000189947 */ /* 0x000fea0003800000 */
[----:B------:R-:W-:Y:S01]  /*6110*/  FMUL.FTZ R110, R113, UR23 ;  /* 0x00000017716e7c20 */ /* 0x000fe20008410000 */
[----:B------:R-:W-:-:S03]  /*6120*/  LOP3.LUT P2, RZ, R131, 0xff0000, RZ, 0xc0, !PT ;  /* 0x00ff000083ff7812 */ /* 0x000fc6000784c0ff */
[----:B------:R-:W-:-:S05]  /*6130*/  FMUL.FTZ R110, R110, UR22 ;  /* 0x000000166e6e7c20 */ /* 0x000fca0008410000 */
[----:B------:R-:W-:-:S04]  /*6140*/  FSEL R110, R110, RZ, P2 ;  /* 0x000000ff6e6e7208 */ /* 0x000fc80001000000 */
[----:B------:R-:W-:-:S04]  /*6150*/  F2FP.BF16.F32.PACK_AB R110, RZ, R110 ;  /* 0x0000006eff6e723e */ /* 0x000fc800000010ff */
[----:B------:R-:W-:-:S07]  /*6160*/  PRMT R107, R110, 0x7610, R107 ;  /* 0x000076106e6b7816 */ /* 0x000fce000000006b */
.L_x_2681:
        /* <DEDUP_REMOVED lines=11> */
.L_x_2674:
        /* <DEDUP_REMOVED lines=12> */
.L_x_2682:
        /* <DEDUP_REMOVED lines=12> */
.L_x_2683:
        /* <DEDUP_REMOVED lines=12> */
.L_x_2684:
        /* <DEDUP_REMOVED lines=12> */
.L_x_2685:
        /* <DEDUP_REMOVED lines=12> */
.L_x_2686:
        /* <DEDUP_REMOVED lines=12> */
.L_x_2687:
        /* <DEDUP_REMOVED lines=12> */
.L_x_2688:
        /* <DEDUP_REMOVED lines=13> */
.L_x_2666:
        /* <DEDUP_REMOVED lines=12> */
.L_x_2588:
        /* <DEDUP_REMOVED lines=21> */
.L_x_2690:
        /* <DEDUP_REMOVED lines=12> */
.L_x_10707:


//--------------------- .text._ZN10layer_norm13ln_bwd_kernelINS_13Kernel_traitsIf13__nv_bfloat16S2_S2_fjLj3072ELj1ELj1ELj4ELj16ENS_18Kernel_traits_baseILj3072EfS2_S2_S2_fjLj128EEEEELb1ELb1ELb0ELb0EEEvNS_9BwdParamsE --------------------------
	.section	.text._ZN10layer_norm13ln_bwd_kernelINS_13Kernel_traitsIf13__nv_bfloat16S2_S2_fjLj3072ELj1ELj1ELj4ELj16ENS_18Kernel_traits_baseILj3072EfS2_S2_S2_fjLj128EEEEELb1ELb1ELb0ELb0EEEvNS_9BwdParamsE,"ax",@progbits
	.align	128
        .global         _ZN10layer_norm13ln_bwd_kernelINS_13Kernel_traitsIf13__nv_bfloat16S2_S2_fjLj3072ELj1ELj1ELj4ELj16ENS_18Kernel_traits_baseILj3072EfS2_S2_S2_fjLj128EEEEELb1ELb1ELb0ELb0EEEvNS_9BwdParamsE
        .type           _ZN10layer_norm13ln_bwd_kernelINS_13Kernel_traitsIf13__nv_bfloat16S2_S2_fjLj3072ELj1ELj1ELj4ELj16ENS_18Kernel_traits_baseILj3072EfS2_S2_S2_fjLj128EEEEELb1ELb1ELb0ELb0EEEvNS_9BwdParamsE,@function
        .size           _ZN10layer_norm13ln_bwd_kernelINS_13Kernel_traitsIf13__nv_bfloat16S2_S2_fjLj3072ELj1ELj1ELj4ELj16ENS_18Kernel_traits_baseILj3072EfS2_S2_S2_fjLj128EEEEELb1ELb1ELb0ELb0EEEvNS_9BwdParamsE,(.L_x_10708 - _ZN10layer_norm13ln_bwd_kernelINS_13Kernel_traitsIf13__nv_bfloat16S2_S2_fjLj3072ELj1ELj1ELj4ELj16ENS_18Kernel_traits_baseILj3072EfS2_S2_S2_fjLj128EEEEELb1ELb1ELb0ELb0EEEvNS_9BwdParamsE)
        .other          _ZN10layer_norm13ln_bwd_kernelINS_13Kernel_traitsIf13__nv_bfloat16S2_S2_fjLj3072ELj1ELj1ELj4ELj16ENS_18Kernel_traits_baseILj3072EfS2_S2_S2_fjLj128EEEEELb1ELb1ELb0ELb0EEEvNS_9BwdParamsE,@"STO_CUDA_ENTRY STV_DEFAULT"
_ZN10layer_norm13ln_bwd_kernelINS_13Kernel_traitsIf13__nv_bfloat16S2_S2_fjLj3072ELj1ELj1ELj4ELj16ENS_18Kernel_traits_baseILj3072EfS2_S2_S2_fjLj128EEEEELb1ELb1ELb0ELb0EEEvNS_9BwdParamsE:
.text._ZN10layer_norm13ln_bwd_kernelINS_13Kernel_traitsIf13__nv_bfloat16S2_S2_fjLj3072ELj1ELj1ELj4ELj16ENS_18Kernel_traits_baseILj3072EfS2_S2_S2_fjLj128EEEEELb1ELb1ELb0ELb0EEEvNS_9BwdParamsE:
        /* <DEDUP_REMOVED lines=126> */
.L_x_2721:
[----:B------:R-:W0:Y:S08]  /*07e0*/  LDC.64 R166, c[0x0][0x3c0] ;  /* 0x0000f000ffa67b82 */ /* 0x000e300000000a00 */
[----:B------:R-:W1:Y:S08]  /*07f0*/  LDC R2, c[0x0][0x388] ;  /* 0x0000e200ff027b82 */ /* 0x000e700000000800 */
[----:B------:R-:W2:Y:S01]  /*0800*/  LDC.64 R164, c[0x0][0x3c8] ;  /* 0x0000f200ffa47b82 */ /* 0x000ea20000000a00 */
[----:B0-----:R-:W-:-:S06]  /*0810*/  IMAD.WIDE R166, R5, 0x4, R166 ;  /* 0x0000000405a67825 */ /* 0x001fcc00078e02a6 */
[----:B------:R-:W3:Y:S01]  /*0820*/  LDG.E R166, desc[UR4][R166.64] ;  /* 0x00000004a6a67981 */ /* 0x000ee2000c1e1900 */
[----:B------:R-:W-:Y:S01]  /*0830*/  ISETP.GE.U32.AND P3, PT, R3, 0x80, PT ;  /* 0x000000800300780c */ /* 0x000fe20003f66070 */
[----:B-1----:R-:W-:Y:S01]  /*0840*/  IMAD R6, R5, R2, RZ ;  /* 0x0000000205067224 */ /* 0x002fe200078e02ff */
[C---:B------:R-:W-:Y:S01]  /*0850*/  ISETP.GE.U32.AND P5, PT, R3.reuse, 0x100, PT ;  /* 0x000001000300780c */ /* 0x040fe20003fa6070 */
[----:B------:R-:W0:Y:S01]  /*0860*/  S2R R202, SR_CgaCtaId ;  /* 0x0000000000ca7919 */ /* 0x000e220000008800 */
[----:B------:R-:W-:Y:S02]  /*0870*/  ISETP.GE.U32.AND P4, PT, R3, 0x180, PT ;  /* 0x000001800300780c */ /* 0x000fe40003f86070 */
[----:B------:R-:W-:Y:S01]  /*0880*/  SHF.R.S32.HI R169, RZ, 0x1f, R6 ;  /* 0x0000001fffa97819 */ /* 0x000fe20000011406 */
[----:B--2---:R-:W-:-:S03]  /*0890*/  IMAD.WIDE R164, R5, 0x4, R164 ;  /* 0x0000000405a47825 */ /* 0x004fc600078e02a4 */
        /* <DEDUP_REMOVED lines=8> */
[----:B---3--:R-:W-:Y:S01]  /*0920*/  FSEL R203, R166, RZ, !P0 ;  /* 0x000000ffa6cb7208 */ /* 0x008fe20004000000 */
[----:B0-----:R-:W-:Y:S06]  /*0930*/  @!P3 BRA `(.L_x_2693) ;  /* 0x00000004007cb947 */ /* 0x001fec0003800000 */
        /* <DEDUP_REMOVED lines=11> */
[----:B------:R-:W0:Y:S02]  /*09f0*/  @P0 LDC.64 R168, c[0x0][0x438] ;  /* 0x00010e00ffa80b82 */ /* 0x000e240000000a00 */
[----:B0-----:R-:W-:-:S05]  /*0a00*/  @P0 IMAD.WIDE.U32 R168, R6, 0x10, R168 ;  /* 0x0000001006a80825 */ /* 0x001fca00078e00a8 */
[----:B------:R0:W5:Y:S01]  /*0a10*/  @P0 LDG.E.128 R148, desc[UR4][R168.64] ;  /* 0x00000004a8940981 */ /* 0x000162000c1e1d00 */
[----:B------:R-:W-:Y:S02]  /*0a20*/  IADD3 R210, PT, PT, R6, 0x80, RZ ;  /* 0x0000008006d27810 */ /* 0x000fe40007ffe0ff */
[C---:B---3--:R-:W-:Y:S02]  /*0a30*/  PRMT R7, R8.reuse, 0x7632, R7 ;  /* 0x0000763208077816 */ /* 0x048fe40000000007 */
[----:B------:R-:W-:Y:S02]  /*0a40*/  SHF.L.U32 R8, R8, 0x10, RZ ;  /* 0x0000001008087819 */ /* 0x000fe400000006ff */
[----:B------:R-:W-:Y:S02]  /*0a50*/  SHF.L.U32 R194, R11, 0x10, RZ ;  /* 0x000000100bc27819 */ /* 0x000fe400000006ff */
[----:B------:R-:W-:Y:S01]  /*0a60*/  PRMT R12, R9, 0x7632, R12 ;  /* 0x00007632090c7816 */ /* 0x000fe2000000000c */
[----:B------:R-:W-:Y:S01]  /*0a70*/  FADD.FTZ R199, -R203, R8 ;  /* 0x00000008cbc77221 */ /* 0x000fe20000010100 */
[----:B------:R-:W-:-:S02]  /*0a80*/  SHF.L.U32 R170, R9, 0x10, RZ ;  /* 0x0000001009aa7819 */ /* 0x000fc400000006ff */
[C---:B------:R-:W-:Y:S02]  /*0a90*/  PRMT R9, R164.reuse, 0x7632, R9 ;  /* 0x00007632a4097816 */ /* 0x040fe40000000009 */
[----:B------:R-:W-:Y:S01]  /*0aa0*/  SHF.L.U32 R8, R7, 0x10, RZ ;  /* 0x0000001007087819 */ /* 0x000fe200000006ff */
[C---:B------:R-:W-:Y:S01]  /*0ab0*/  FADD.FTZ R7, -R203.reuse, R194 ;  /* 0x000000c2cb077221 */ /* 0x040fe20000010100 */
[----:B------:R-:W-:Y:S01]  /*0ac0*/  SHF.L.U32 R197, R164, 0x10, RZ ;  /* 0x00000010a4c57819 */ /* 0x000fe200000006ff */
[----:B------:R-:W-:Y:S01]  /*0ad0*/  FADD.FTZ R195, -R203, R170 ;  /* 0x000000aacbc37221 */ /* 0x000fe20000010100 */
[----:B------:R-:W-:Y:S01]  /*0ae0*/  SHF.L.U32 R194, R9, 0x10, RZ ;  /* 0x0000001009c27819 */ /* 0x000fe200000006ff */
[----:B-----5:R-:W-:Y:S01]  /*0af0*/  FMUL.FTZ R199, R198, R199 ;  /* 0x000000c7c6c77220 */ /* 0x020fe20000410000 */
[C---:B------:R-:W-:Y:S01]  /*0b00*/  PRMT R171, R10.reuse, 0x7632, R171 ;  /* 0x000076320aab7816 */ /* 0x040fe200000000ab */
[----:B------:R-:W-:Y:S01]  /*0b10*/  FADD.FTZ R9, -R203, R8 ;  /* 0x00000008cb097221 */ /* 0x000fe20000010100 */
[----:B------:R-:W-:-:S02]  /*0b20*/  SHF.L.U32 R190, R10, 0x10, RZ ;  /* 0x000000100abe7819 */ /* 0x000fc400000006ff */
[C---:B------:R-:W-:Y:S01]  /*0b30*/  PRMT R10, R165.reuse, 0x7632, R10 ;  /* 0x00007632a50a7816 */ /* 0x040fe2000000000a */
[----:B------:R-:W-:Y:S01]  /*0b40*/  FMUL.FTZ R195, R198, R195 ;  /* 0x000000c3c6c37220 */ /* 0x000fe20000410000 */
[----:B------:R-:W-:Y:S01]  /*0b50*/  SHF.L.U32 R165, R165, 0x10, RZ ;  /* 0x00000010a5a57819 */ /* 0x000fe200000006ff */
[----:B------:R-:W-:Y:S01]  /*0b60*/  FADD.FTZ R100, R100, R197 ;  /* 0x000000c564647221 */ /* 0x000fe20000010000 */
[----:B------:R-:W-:Y:S01]  /*0b70*/  PRMT R192, R11, 0x7632, R192 ;  /* 0x000076320bc07816 */ /* 0x000fe200000000c0 */
[----:B------:R-:W-:Y:S01]  /*0b80*/  FFMA.FTZ R76, R199, R197, R76 ;  /* 0x000000c5c74c7223 */ /* 0x000fe2000001004c */
[----:B------:R-:W-:Y:S01]  /*0b90*/  SHF.L.U32 R12, R12, 0x10, RZ ;  /* 0x000000100c0c7819 */ /* 0x000fe200000006ff */
[----:B------:R-:W-:Y:S01]  /*0ba0*/  FMUL.FTZ R196, R198, R9 ;  /* 0x00000009c6c47220 */ /* 0x000fe20000410000 */
[----:B------:R-:W-:Y:S01]  /*0bb0*/  PRMT R11, R166, 0x7632, R11 ;  /* 0x00007632a60b7816 */ /* 0x000fe2000000000b */
[----:B------:R-:W-:Y:S01]  /*0bc0*/  FMUL.FTZ R197, R60, R197 ;  /* 0x000000c53cc57220 */ /* 0x000fe20000410000 */
[----:B------:R-:W-:Y:S01]  /*0bd0*/  SHF.L.U32 R189, R166, 0x10, RZ ;  /* 0x00000010a6bd7819 */ /* 0x000fe200000006ff */
[----:B------:R-:W-:Y:S01]  /*0be0*/  FADD.FTZ R102, R102, R165 ;  /* 0x000000a566667221 */ /* 0x000fe20000010000 */
[-C--:B------:R-:W-:Y:S01]  /*0bf0*/  FFMA.FTZ R78, R195, R165.reuse, R78 ;  /* 0x000000a5c34e7223 */ /* 0x080fe2000001004e */
        /* <DEDUP_REMOVED lines=8> */
[----:B------:R-:W-:Y:S01]  /*0c80*/  FADD.FTZ R191, -R203, R190 ;  /* 0x000000becbbf7221 */ /* 0x000fe20000010100 */
[----:B------:R-:W-:Y:S01]  /*0c90*/  SHF.L.U32 R170, R192, 0x10, RZ ;  /* 0x00000010c0aa7819 */ /* 0x000fe200000006ff */
[----:B------:R-:W-:Y:S01]  /*0ca0*/  FMUL.FTZ R192, R198, R165 ;  /* 0x000000a5c6c07220 */ /* 0x000fe20000410000 */
[----:B------:R-:W-:Y:S01]  /*0cb0*/  SHF.L.U32 R190, R10, 0x10, RZ ;  /* 0x000000100abe7819 */ /* 0x000fe200000006ff */
[----:B------:R-:W-:Y:S01]  /*0cc0*/  FADD.FTZ R10, R9, R194 ;  /* 0x000000c2090a7221 */ /* 0x000fe20000010000 */
[C---:B0-----:R-:W-:Y:S01]  /*0cd0*/  PRMT R168, R167.reuse, 0x7632, R168 ;  /* 0x00007632a7a87816 */ /* 0x041fe200000000a8 */
[----:B------:R-:W-:Y:S01]  /*0ce0*/  FFMA.FTZ R12, R196, R194, R11 ;  /* 0x000000c2c40c7223 */ /* 0x000fe2000001000b */
[----:B------:R-:W-:Y:S01]  /*0cf0*/  SHF.L.U32 R167, R167, 0x10, RZ ;  /* 0x00000010a7a77819 */ /* 0x000fe200000006ff */
[C---:B------:R-:W-:Y:S01]  /*0d00*/  FMUL.FTZ R7, R198.reuse, R7 ;  /* 0x00000007c6077220 */ /* 0x040fe20000410000 */
[----:B------:R-:W-:Y:S01]  /*0d10*/  SHF.L.U32 R164, R171, 0x10, RZ ;  /* 0x00000010aba47819 */ /* 0x000fe200000006ff */
[----:B------:R-:W-:Y:S01]  /*0d20*/  FMUL.FTZ R191, R198, R191 ;  /* 0x000000bfc6bf7220 */ /* 0x000fe20000410000 */
        /* <DEDUP_REMOVED lines=9> */
[-C--:B------:R-:W-:Y:S01]  /*0dc0*/  FFMA.FTZ R80, R191, R189.reuse, R80 ;  /* 0x000000bdbf507223 */ /* 0x080fe20000010050 */
[----:B------:R-:W-:Y:S01]  /*0dd0*/  FADD.FTZ R167, -R203, R164 ;  /* 0x000000a4cba77221 */ /* 0x000fe20000010100 */
[----:B------:R-:W-:Y:S01]  /*0de0*/  FMUL.FTZ R189, R64, R189 ;  /* 0x000000bd40bd7220 */ /* 0x000fe20000410000 */
[----:B------:R-:W-:Y:S01]  /*0df0*/  FADD.FTZ R12, R9, R190 ;  /* 0x000000be090c7221 */ /* 0x000fe20000010000 */
[----:B------:R-:W-:Y:S01]  /*0e00*/  FFMA.FTZ R164, R192, R190, R11 ;  /* 0x000000bec0a47223 */ /* 0x000fe2000001000b */
[----:B------:R-:W-:Y:S01]  /*0e10*/  FMUL.FTZ R10, R198, R167 ;  /* 0x000000a7c60a7220 */ /* 0x000fe20000410000 */
[-C--:B------:R-:W-:Y:S01]  /*0e20*/  FMUL.FTZ R9, R65, R166.reuse ;  /* 0x000000a641097220 */ /* 0x080fe20000410000 */
[----:B------:R-:W-:Y:S01]  /*0e30*/  FADD.FTZ R12, R12, R189 ;  /* 0x000000bd0c0c7221 */ /* 0x000fe20000010000 */
[----:B------:R-:W-:Y:S01]  /*0e40*/  FFMA.FTZ R165, R191, R189, R164 ;  /* 0x000000bdbfa57223 */ /* 0x000fe200000100a4 */
[----:B------:R-:W-:Y:S01]  /*0e50*/  SHF.L.U32 R168, R168, 0x10, RZ ;  /* 0x00000010a8a87819 */ /* 0x000fe200000006ff */
        /* <DEDUP_REMOVED lines=13> */
.L_x_2693:
[----:B----4-:R-:W-:Y:S05]  /*0f30*/  BSYNC.RECONVERGENT B0 ;  /* 0x0000000000007941 */ /* 0x010fea0003800200 */
.L_x_2692:
        /* <DEDUP_REMOVED lines=20> */
[C---:B------:R-:W-:Y:S01]  /*1080*/  PRMT R27, R18.reuse, 0x7632, R27 ;  /* 0x00007632121b7816 */ /* 0x040fe2000000001b */
[----:B0-----:R-:W-:Y:S01]  /*1090*/  FADD.FTZ R15, -R203, R16 ;  /* 0x00000010cb0f7221 */ /* 0x001fe20000010100 */
[----:B------:R-:W-:-:S02]  /*10a0*/  SHF.L.U32 R164, R18, 0x10, RZ ;  /* 0x0000001012a47819 */ /* 0x000fc400000006ff */
[----:B------:R-:W-:Y:S02]  /*10b0*/  PRMT R24, R17, 0x7632, R24 ;  /* 0x0000763211187816 */ /* 0x000fe40000000018 */
[C---:B------:R-:W-:Y:S02]  /*10c0*/  PRMT R166, R19.reuse, 0x7632, R166 ;  /* 0x0000763213a67816 */ /* 0x040fe400000000a6 */
[----:B------:R-:W-:Y:S02]  /*10d0*/  SHF.L.U32 R168, R19, 0x10, RZ ;  /* 0x0000001013a87819 */ /* 0x000fe400000006ff */
[C---:B----4-:R-:W-:Y:S02]  /*10e0*/  PRMT R18, R21.reuse, 0x7632, R18 ;  /* 0x0000763215127816 */ /* 0x050fe40000000012 */
[----:B------:R-:W-:Y:S01]  /*10f0*/  SHF.L.U32 R25, R21, 0x10, RZ ;  /* 0x0000001015197819 */ /* 0x000fe200000006ff */
[----:B------:R-:W-:Y:S01]  /*1100*/  FADD.FTZ R21, -R203, R26 ;  /* 0x0000001acb157221 */ /* 0x000fe20000010100 */
[----:B------:R-:W-:-:S02]  /*1110*/  PRMT R17, R20, 0x7632, R17 ;  /* 0x0000763214117816 */ /* 0x000fc40000000011 */
[----:B------:R-:W-:Y:S02]  /*1120*/  SHF.L.U32 R19, R20, 0x10, RZ ;  /* 0x0000001014137819 */ /* 0x000fe400000006ff */
[----:B------:R-:W-:Y:S01]  /*1130*/  SHF.L.U32 R20, R13, 0x10, RZ ;  /* 0x000000100d147819 */ /* 0x000fe200000006ff */
[----:B-----5:R-:W-:Y:S01]  /*1140*/  FMUL.FTZ R13, R198, R15 ;  /* 0x0000000fc60d7220 */ /* 0x020fe20000410000 */
[----:B------:R-:W-:Y:S01]  /*1150*/  PRMT R165, R22, 0x7632, R165 ;  /* 0x0000763216a57816 */ /* 0x000fe200000000a5 */
[----:B------:R-:W-:Y:S01]  /*1160*/  FMUL.FTZ R15, R198, R21 ;  /* 0x00000015c60f7220 */ /* 0x000fe20000410000 */
[----:B------:R-:W-:Y:S02]  /*1170*/  SHF.L.U32 R167, R22, 0x10, RZ ;  /* 0x0000001016a77819 */ /* 0x000fe400000006ff */
[----:B------:R-:W-:Y:S01]  /*1180*/  SHF.L.U32 R22, R24, 0x10, RZ ;  /* 0x0000001018167819 */ /* 0x000fe200000006ff */
[----:B------:R-:W-:Y:S01]  /*1190*/  FADD.FTZ R21, -R203, R20 ;  /* 0x00000014cb157221 */ /* 0x000fe20000010100 */
[----:B------:R-:W-:Y:S01]  /*11a0*/  SHF.L.U32 R26, R27, 0x10, RZ ;  /* 0x000000101b1a7819 */ /* 0x000fe200000006ff */
[----:B------:R-:W-:Y:S01]  /*11b0*/  FADD.FTZ R27, -R203, R168 ;  /* 0x000000a8cb1b7221 */ /* 0x000fe20000010100 */
[C---:B------:R-:W-:Y:S01]  /*11c0*/  PRMT R169, R23.reuse, 0x7632, R169 ;  /* 0x0000763217a97816 */ /* 0x040fe200000000a9 */
[----:B------:R-:W-:Y:S01]  /*11d0*/  FMUL.FTZ R14, R28, R19 ;  /* 0x000000131c0e7220 */ /* 0x000fe20000410000 */
[----:B------:R-:W-:Y:S01]  /*11e0*/  SHF.L.U32 R171, R23, 0x10, RZ ;  /* 0x0000001017ab7819 */ /* 0x000fe200000006ff */
[----:B------:R-:W-:Y:S01]  /*11f0*/  FADD.FTZ R23, -R203, R164 ;  /* 0x000000a4cb177221 */ /* 0x000fe20000010100 */
[----:B------:R-:W-:Y:S01]  /*1200*/  SHF.L.U32 R24, R17, 0x10, RZ ;  /* 0x0000001011187819 */ /* 0x000fe200000006ff */
[----:B------:R-:W-:Y:S01]  /*1210*/  FADD.FTZ R110, R110, R25 ;  /* 0x000000196e6e7221 */ /* 0x000fe20000010000 */
[-C--:B------:R-:W-:Y:S01]  /*1220*/  FFMA.FTZ R86, R15, R25.reuse, R86 ;  /* 0x000000190f567223 */ /* 0x080fe20000010056 */
[----:B------:R-:W-:Y:S01]  /*1230*/  FMUL.FTZ R16, R30, R25 ;  /* 0x000000191e107220 */ /* 0x000fe20000410000 */
[----:B------:R-:W-:Y:S01]  /*1240*/  FADD.FTZ R108, R108, R19 ;  /* 0x000000136c6c7221 */ /* 0x000fe20000010000 */
[----:B------:R-:W-:Y:S01]  /*1250*/  FFMA.FTZ R84, R13, R19, R84 ;  /* 0x000000130d547223 */ /* 0x000fe20000010054 */
[C---:B------:R-:W-:Y:S01]  /*1260*/  FADD.FTZ R25, -R203.reuse, R22 ;  /* 0x00000016cb197221 */ /* 0x040fe20000010100 */
[C---:B------:R-:W-:Y:S01]  /*1270*/  FMUL.FTZ R19, R198.reuse, R27 ;  /* 0x0000001bc6137220 */ /* 0x040fe20000410000 */
[C---:B------:R-:W-:Y:S01]  /*1280*/  FMUL.FTZ R22, R198.reuse, R21 ;  /* 0x00000015c6167220 */ /* 0x040fe20000410000 */
        /* <DEDUP_REMOVED lines=21> */
[----:B------:R-:W-:-:S02]  /*13e0*/  FFMA.FTZ R164, R24, R23, R25 ;  /* 0x0000001718a47223 */ /* 0x000fc40000010019 */
[----:B------:R-:W-:Y:S01]  /*13f0*/  FADD.FTZ R113, R113, R166 ;  /* 0x000000a671717221 */ /* 0x000fe20000010000 */
[-C--:B------:R-:W-:Y:S01]  /*1400*/  FFMA.FTZ R89, R26, R166.reuse, R89 ;  /* 0x000000a61a597223 */ /* 0x080fe20000010059 */
[----:B------:R-:W-:Y:S01]  /*1410*/  FMUL.FTZ R25, R33, R166 ;  /* 0x000000a621197220 */ /* 0x000fe20000410000 */
[----:B------:R-:W-:Y:S01]  /*1420*/  FADD.FTZ R166, R27, R18 ;  /* 0x000000121ba67221 */ /* 0x000fe20000010000 */
[C---:B------:R-:W-:Y:S01]  /*1430*/  FFMA.FTZ R165, R17.reuse, R18, R164 ;  /* 0x0000001211a57223 */ /* 0x040fe200000100a4 */
[----:B------:R-:W-:Y:S01]  /*1440*/  FADD.FTZ R112, R112, R167 ;  /* 0x000000a770707221 */ /* 0x000fe20000010000 */
        /* <DEDUP_REMOVED lines=16> */
.L_x_2695:
[----:B------:R-:W-:Y:S05]  /*1550*/  BSYNC.RECONVERGENT B0 ;  /* 0x0000000000007941 */ /* 0x000fea0003800200 */
.L_x_2694:
        /* <DEDUP_REMOVED lines=18> */
[C---:B------:R-:W-:Y:S02]  /*1680*/  PRMT R177, R166.reuse, 0x7632, R177 ;  /* 0x00007632a6b17816 */ /* 0x040fe400000000b1 */
[C---:B------:R-:W-:Y:S02]  /*1690*/  PRMT R176, R165.reuse, 0x7632, R176 ;  /* 0x00007632a5b07816 */ /* 0x040fe400000000b0 */
[----:B------:R-:W-:Y:S01]  /*16a0*/  SHF.L.U32 R178, R165, 0x10, RZ ;  /* 0x00000010a5b27819 */ /* 0x000fe200000006ff */
[----:B------:R-:W-:Y:S01]  /*16b0*/  FADD.FTZ R165, -R203, R164 ;  /* 0x000000a4cba57221 */ /* 0x000fe20000010100 */
[----:B------:R-:W-:-:S02]  /*16c0*/  SHF.L.U32 R166, R166, 0x10, RZ ;  /* 0x00000010a6a67819 */ /* 0x000fc400000006ff */
[----:B------:R-:W-:Y:S02]  /*16d0*/  PRMT R179, R167, 0x7632, R179 ;  /* 0x00007632a7b37816 */ /* 0x000fe400000000b3 */
[----:B------:R-:W-:Y:S01]  /*16e0*/  SHF.L.U32 R164, R173, 0x10, RZ ;  /* 0x00000010ada47819 */ /* 0x000fe200000006ff */
[----:B------:R-:W-:Y:S01]  /*16f0*/  FADD.FTZ R181, -R203, R166 ;  /* 0x000000a6cbb57221 */ /* 0x000fe20000010100 */
[----:B------:R-:W-:Y:S02]  /*1700*/  SHF.L.U32 R180, R167, 0x10, RZ ;  /* 0x00000010a7b47819 */ /* 0x000fe400000006ff */
[----:B------:R-:W-:Y:S02]  /*1710*/  SHF.L.U32 R176, R176, 0x10, RZ ;  /* 0x00000010b0b07819 */ /* 0x000fe400000006ff */
[----:B------:R-:W-:Y:S02]  /*1720*/  SHF.L.U32 R166, R177, 0x10, RZ ;  /* 0x00000010b1a67819 */ /* 0x000fe400000006ff */
[----:B0-----:R-:W-:Y:S01]  /*1730*/  SHF.L.U32 R174, R179, 0x10, RZ ;  /* 0x00000010b3ae7819 */ /* 0x001fe200000006ff */
[--C-:B------:R-:W-:Y:S01]  /*1740*/  FADD.FTZ R179, -R203, R164.reuse ;  /* 0x000000a4cbb37221 */ /* 0x100fe20000010100 */
[----:B----4-:R-:W-:-:S02]  /*1750*/  PRMT R164, R168, 0x7632, R164 ;  /* 0x00007632a8a47816 */ /* 0x010fc400000000a4 */
[----:B------:R-:W-:Y:S01]  /*1760*/  SHF.L.U32 R167, R168, 0x10, RZ ;  /* 0x00000010a8a77819 */ /* 0x000fe200000006ff */
[C---:B------:R-:W-:Y:S01]  /*1770*/  FADD.FTZ R175, -R203.reuse, R178 ;  /* 0x000000b2cbaf7221 */ /* 0x040fe20000010100 */
[C---:B------:R-:W-:Y:S01]  /*1780*/  FADD.FTZ R211, -R203.reuse, R180 ;  /* 0x000000b4cbd37221 */ /* 0x040fe20000010100 */
[C---:B------:R-:W-:Y:S01]  /*1790*/  FADD.FTZ R183, -R203.reuse, R176 ;  /* 0x000000b0cbb77221 */ /* 0x040fe20000010100 */
[C---:B------:R-:W-:Y:S01]  /*17a0*/  FADD.FTZ R187, -R203.reuse, R166 ;  /* 0x000000a6cbbb7221 */ /* 0x040fe20000010100 */
[----:B------:R-:W-:Y:S01]  /*17b0*/  FADD.FTZ R203, -R203, R174 ;  /* 0x000000aecbcb7221 */ /* 0x000fe20000010100 */
[----:B------:R-:W-:Y:S01]  /*17c0*/  SHF.L.U32 R166, R164, 0x10, RZ ;  /* 0x00000010a4a67819 */ /* 0x000fe200000006ff */
[----:B------:R-:W-:Y:S01]  /*17d0*/  FMUL.FTZ R174, R44, R167 ;  /* 0x000000a72cae7220 */ /* 0x000fe20000410000 */
[----:B------:R-:W-:Y:S01]  /*17e0*/  PRMT R180, R171, 0x7632, R180 ;  /* 0x00007632abb47816 */ /* 0x000fe200000000b4 */
[C---:B-----5:R-:W-:Y:S01]  /*17f0*/  FMUL.FTZ R173, R198.reuse, R165 ;  /* 0x000000a5c6ad7220 */ /* 0x060fe20000410000 */
[C---:B------:R-:W-:Y:S01]  /*1800*/  PRMT R168, R169.reuse, 0x7632, R168 ;  /* 0x00007632a9a87816 */ /* 0x040fe200000000a8 */
[----:B------:R-:W-:Y:S01]  /*1810*/  FMUL.FTZ R177, R198, R181 ;  /* 0x000000b5c6b17220 */ /* 0x000fe20000410000 */
[----:B------:R-:W-:Y:S01]  /*1820*/  SHF.L.U32 R169, R169, 0x10, RZ ;  /* 0x00000010a9a97819 */ /* 0x000fe200000006ff */
[----:B------:R-:W-:Y:S01]  /*1830*/  FADD.FTZ R164, R209, R174 ;  /* 0x000000aed1a47221 */ /* 0x000fe20000010000 */
[----:B------:R-:W-:Y:S01]  /*1840*/  SHF.L.U32 R210, R180, 0x10, RZ ;  /* 0x00000010b4d27819 */ /* 0x000fe200000006ff */
[----:B------:R-:W-:Y:S01]  /*1850*/  FMUL.FTZ R181, R45, R166 ;  /* 0x000000a62db57220 */ /* 0x000fe20000410000 */
[----:B------:R-:W-:Y:S01]  /*1860*/  FMUL.FTZ R180, R198, R179 ;  /* 0x000000b3c6b47220 */ /* 0x000fe20000410000 */
[C---:B------:R-:W-:Y:S01]  /*1870*/  FFMA.FTZ R165, R173.reuse, R174, R208 ;  /* 0x000000aeada57223 */ /* 0x040fe200000100d0 */
[----:B------:R-:W-:Y:S01]  /*1880*/  FADD.FTZ R116, R116, R167 ;  /* 0x000000a774747221 */ /* 0x000fe20000010000 */
[----:B------:R-:W-:Y:S01]  /*1890*/  FFMA.FTZ R92, R173, R167, R92 ;  /* 0x000000a7ad5c7223 */ /* 0x000fe2000001005c */
[----:B------:R-:W-:Y:S01]  /*18a0*/  SHF.L.U32 R168, R168, 0x10, RZ ;  /* 0x00000010a8a87819 */ /* 0x000fe200000006ff */
        /* <DEDUP_REMOVED lines=43> */
.L_x_2697:
[----:B------:R-:W-:Y:S05]  /*1b60*/  BSYNC.RECONVERGENT B0 ;  /* 0x0000000000007941 */ /* 0x000fea0003800200 */
.L_x_2696:
        /* <DEDUP_REMOVED lines=15> */
[----:B------:R-:W-:Y:S01]  /*1c60*/  @!P2 IADD3 R213, PT, PT, R211, 0x3000, RZ ;  /* 0x00003000d3d5a810 */ /* 0x000fe20007ffe0ff */
[----:B------:R-:W-:Y:S01]  /*1c70*/  UISETP.NE.U32.AND UP0, UPT, UR8, URZ, UPT ;  /* 0x000000ff0800728c */ /* 0x000fe2000bf05070 */
[----:B------:R-:W-:Y:S01]  /*1c80*/  ISETP.NE.AND P0, PT, RZ, UR7, PT ;  /* 0x00000007ff007c0c */ /* 0x000fe2000bf05270 */
[----:B------:R-:W1:Y:S01]  /*1c90*/  SHFL.DOWN PT, R169, R166, 0x8, 0x1f ;  /* 0x09001f00a6a97f89 */ /* 0x000e6200000e0000 */
[----:B------:R-:W-:Y:S01]  /*1ca0*/  BSSY.RECONVERGENT B0, `(.L_x_2698) ;  /* 0x00005e0000007945 */ /* 0x000fe20003800200 */
[----:B------:R-:W-:Y:S02]  /*1cb0*/  UISETP.NE.AND.EX UP0, UPT, UR9, URZ, UPT, UP0 ;  /* 0x000000ff0900728c */ /* 0x000fe4000bf05300 */
[----:B------:R-:W2:Y:S01]  /*1cc0*/  SHFL.DOWN PT, R168, R167, 0x8, 0x1f ;  /* 0x09001f00a7a87f89 */ /* 0x000ea200000e0000 */
[----:B-1----:R-:W-:Y:S01]  /*1cd0*/  FADD.FTZ R169, R166, R169 ;  /* 0x000000a9a6a97221 */ /* 0x002fe20000010000 */
[----:B--2---:R-:W-:-:S04]  /*1ce0*/  FADD.FTZ R168, R167, R168 ;  /* 0x000000a8a7a87221 */ /* 0x004fc80000010000 */
[----:B------:R-:W1:Y:S01]  /*1cf0*/  SHFL.DOWN PT, R170, R169, 0x4, 0x1f ;  /* 0x08801f00a9aa7f89 */ /* 0x000e6200000e0000 */
[----:B------:R-:W-:-:S03]  /*1d00*/  @!P6 MOV R167, R202 ;  /* 0x000000ca00a7e202 */ /* 0x000fc60000000f00 */
[----:B------:R-:W2:Y:S01]  /*1d10*/  SHFL.DOWN PT, R171, R168, 0x4, 0x1f ;  /* 0x08801f00a8ab7f89 */ /* 0x000ea200000e0000 */
[----:B------:R-:W-:Y:S01]  /*1d20*/  @!P6 LEA R212, R4, R167, 0x3 ;  /* 0x000000a704d4e211 */ /* 0x000fe200078e18ff */
        /* <DEDUP_REMOVED lines=39> */
[----:B------:R-:W-:Y:S01]  /*1fa0*/  LOP3.LUT P6, RZ, R206, 0xff0000, RZ, 0xc0, !PT ;  /* 0x00ff0000ceff7812 */ /* 0x000fe200078cc0ff */
[-C--:B------:R-:W-:Y:S01]  /*1fb0*/  FFMA.FTZ R209, R192, R169.reuse, R170 ;  /* 0x000000a9c0d17223 */ /* 0x080fe200000100aa */
[----:B------:R-:W-:Y:S01]  /*1fc0*/  MOV R203, RZ ;  /* 0x000000ff00cb7202 */ /* 0x000fe20000000f00 */
[----:B------:R-:W-:Y:S01]  /*1fd0*/  FADD.FTZ R171, R193, -R202 ;  /* 0x800000cac1ab7221 */ /* 0x000fe20000010000 */
[----:B------:R-:W-:Y:S01]  /*1fe0*/  FFMA.FTZ R210, R191, R169, R170 ;  /* 0x000000a9bfd27223 */ /* 0x000fe200000100aa */
[----:B------:R-:W-:Y:S01]  /*1ff0*/  FADD.FTZ R209, R190, -R209 ;  /* 0x800000d1bed17221 */ /* 0x000fe20000010000 */
[----:B------:R-:W-:Y:S01]  /*2000*/  CS2R R214, SRZ ;  /* 0x0000000000d67805 */ /* 0x000fe2000001ff00 */
[C---:B-----5:R-:W-:Y:S02]  /*2010*/  FMUL.FTZ R171, R198.reuse, R171 ;  /* 0x000000abc6ab7220 */ /* 0x060fe40000410000 */
[----:B------:R-:W-:-:S02]  /*2020*/  FMUL.FTZ R209, R198, R209 ;  /* 0x000000d1c6d17220 */ /* 0x000fc40000410000 */
[-C--:B------:R-:W-:Y:S02]  /*2030*/  FMUL.FTZ R171, R171, R168.reuse ;  /* 0x000000a8abab7220 */ /* 0x080fe40000410000 */
[----:B------:R-:W-:Y:S02]  /*2040*/  FMUL.FTZ R209, R209, R168 ;  /* 0x000000a8d1d17220 */ /* 0x000fe40000410000 */
[----:B------:R-:W-:Y:S01]  /*2050*/  FMUL.FTZ R208, R171, UR11 ;  /* 0x0000000babd07c20 */ /* 0x000fe20008410000 */
[----:B------:R-:W-:Y:S01]  /*2060*/  @P6 SHF.L.U32 R171, R165, 0x10, RZ ;  /* 0x00000010a5ab6819 */ /* 0x000fe200000006ff */
[----:B------:R-:W-:Y:S02]  /*2070*/  FMUL.FTZ R212, R209, UR11 ;  /* 0x0000000bd1d47c20 */ /* 0x000fe40008410000 */
[----:B------:R-:W-:Y:S02]  /*2080*/  FMUL.FTZ R202, R70, R208 ;  /* 0x000000d046ca7220 */ /* 0x000fe40000410000 */
[----:B------:R-:W-:Y:S01]  /*2090*/  @P6 FMUL.FTZ R203, R208, R171 ;  /* 0x000000abd0cb6220 */ /* 0x000fe20000410000 */
[----:B------:R-:W-:-:S02]  /*20a0*/  CS2R R208, SRZ ;  /* 0x0000000000d07805 */ /* 0x000fc4000001ff00 */
[----:B------:R-:W-:Y:S01]  /*20b0*/  FSEL R171, R202, RZ, P6 ;  /* 0x000000ffcaab7208 */ /* 0x000fe20003000000 */
[----:B------:R-:W-:Y:S01]  /*20c0*/  FMUL.FTZ R202, R71, R212 ;  /* 0x000000d447ca7220 */ /* 0x000fe20000410000 */
[----:B------:R-:W-:-:S04]  /*20d0*/  LOP3.LUT P6, RZ, R206, 0xff000000, RZ, 0xc0, !PT ;  /* 0xff000000ceff7812 */ /* 0x000fc800078cc0ff */
[----:B------:R-:W-:-:S09]  /*20e0*/  FSEL R202, R202, RZ, P6 ;  /* 0x000000ffcaca7208 */ /* 0x000fd20003000000 */
[----:B------:R-:W-:-:S04]  /*20f0*/  @P6 PRMT R165, R165, 0x7632, R165 ;  /* 0x00007632a5a56816 */ /* 0x000fc800000000a5 */
[----:B------:R-:W-:-:S05]  /*2100*/  @P6 SHF.L.U32 R165, R165, 0x10, RZ ;  /* 0x00000010a5a56819 */ /* 0x000fca00000006ff */
[----:B------:R-:W-:Y:S01]  /*2110*/  @P6 FMUL.FTZ R208, R212, R165 ;  /* 0x000000a5d4d06220 */ /* 0x000fe20000410000 */
[----:B------:R-:W-:Y:S01]  /*2120*/  FADD.FTZ R165, R189, -R210 ;  /* 0x800000d2bda57221 */ /* 0x000fe20000010000 */
[----:B------:R-:W-:Y:S01]  /*2130*/  LOP3.LUT P6, RZ, R207, 0xff, RZ, 0xc0, !PT ;  /* 0x000000ffcfff7812 */ /* 0x000fe200078cc0ff */
[----:B------:R-:W-:Y:S02]  /*2140*/  FFMA.FTZ R212, R10, R169, R170 ;  /* 0x000000a90ad47223 */ /* 0x000fe400000100aa */
[----:B------:R-:W-:-:S04]  /*2150*/  FMUL.FTZ R165, R198, R165 ;  /* 0x000000a5c6a57220 */ /* 0x000fc80000410000 */
[----:B------:R-:W-:-:S04]  /*2160*/  FMUL.FTZ R165, R165, R168 ;  /* 0x000000a8a5a57220 */ /* 0x000fc80000410000 */
[----:B------:R-:W-:Y:S02]  /*2170*/  FMUL.FTZ R211, R165, UR11 ;  /* 0x0000000ba5d37c20 */ /* 0x000fe40008410000 */
[----:B------:R-:W-:Y:S02]  /*2180*/  @P6 SHF.L.U32 R165, R166, 0x10, RZ ;  /* 0x00000010a6a56819 */ /* 0x000fe400000006ff */
[----:B------:R-:W-:-:S03]  /*2190*/  FMUL.FTZ R210, R72, R211 ;  /* 0x000000d348d27220 */ /* 0x000fc60000410000 */
[----:B------:R-:W-:Y:S01]  /*21a0*/  @P6 FMUL.FTZ R209, R211, R165 ;  /* 0x000000a5d3d16220 */ /* 0x000fe20000410000 */
[----:B------:R-:W-:Y:S01]  /*21b0*/  FADD.FTZ R211, R9, -R212 ;  /* 0x800000d409d37221 */ /* 0x000fe20000010000 */
[----:B------:R-:W-:Y:S01]  /*21c0*/  FSEL R165, R210, RZ, P6 ;  /* 0x000000ffd2a57208 */ /* 0x000fe20003000000 */
[----:B------:R-:W-:Y:S01]  /*21d0*/  HFMA2 R212, -RZ, RZ, 0, 0 ;  /* 0x00000000ffd47431 */ /* 0x000fe200000001ff */
[----:B------:R-:W-:Y:S01]  /*21e0*/  LOP3.LUT P6, RZ, R207, 0xff00, RZ, 0xc0, !PT ;  /* 0x0000ff00cfff7812 */ /* 0x000fe200078cc0ff */
[----:B------:R-:W-:Y:S01]  /*21f0*/  FMUL.FTZ R211, R198, R211 ;  /* 0x000000d3c6d37220 */ /* 0x000fe20000410000 */
[----:B------:R-:W-:-:S03]  /*2200*/  FADD.FTZ R128, R128, R209 ;  /* 0x000000d180807221 */ /* 0x000fc60000010000 */
[----:B------:R-:W-:-:S04]  /*2210*/  FMUL.FTZ R211, R211, R168 ;  /* 0x000000a8d3d37220 */ /* 0x000fc80000410000 */
[----:B------:R-:W-:Y:S01]  /*2220*/  FMUL.FTZ R213, R211, UR11 ;  /* 0x0000000bd3d57c20 */ /* 0x000fe20008410000 */
[----:B------:R-:W-:-:S03]  /*2230*/  FFMA.FTZ R211, R7, R169, R170 ;  /* 0x000000a907d37223 */ /* 0x000fc600000100aa */
[----:B------:R-:W-:Y:S01]  /*2240*/  @P6 PRMT R166, R166, 0x7632, R166 ;  /* 0x00007632a6a66816 */ /* 0x000fe200000000a6 */
[----:B------:R-:W-:Y:S01]  /*2250*/  FMUL.FTZ R210, R73, R213 ;  /* 0x000000d549d27220 */ /* 0x000fe20000410000 */
[----:B------:R-:W-:Y:S02]  /*2260*/  FADD.FTZ R211, R8, -R211 ;  /* 0x800000d308d37221 */ /* 0x000fe40000010000 */
[----:B------:R-:W-:Y:S02]  /*2270*/  @P6 SHF.L.U32 R166, R166, 0x10, RZ ;  /* 0x00000010a6a66819 */ /* 0x000fe400000006ff */
[----:B------:R-:W-:-:S03]  /*2280*/  FMUL.FTZ R211, R198, R211 ;  /* 0x000000d3c6d37220 */ /* 0x000fc60000410000 */
[----:B------:R-:W-:Y:S01]  /*2290*/  @P6 FMUL.FTZ R212, R213, R166 ;  /* 0x000000a6d5d46220 */ /* 0x000fe20000410000 */
[----:B------:R-:W-:Y:S01]  /*22a0*/  FSEL R166, R210, RZ, P6 ;  /* 0x000000ffd2a67208 */ /* 0x000fe20003000000 */
[----:B------:R-:W-:Y:S01]  /*22b0*/  FMUL.FTZ R211, R211, R168 ;  /* 0x000000a8d3d37220 */ /* 0x000fe20000410000 */
[----:B------:R-:W-:Y:S01]  /*22c0*/  LOP3.LUT P6, RZ, R207, 0xff0000, RZ, 0xc0, !PT ;  /* 0x00ff0000cfff7812 */ /* 0x000fe200078cc0ff */
[----:B------:R-:W-:Y:S01]  /*22d0*/  FADD.FTZ R129, R129, R212 ;  /* 0x000000d481817221 */ /* 0x000fe20000010000 */
[----:B------:R-:W-:Y:S01]  /*22e0*/  F2FP.BF16.F32.PACK_AB R166, R166, R165 ;  /* 0x000000a5a6a6723e */ /* 0x000fe200000010ff */
[----:B------:R-:W-:Y:S01]  /*22f0*/  FMUL.FTZ R213, R211, UR11 ;  /* 0x0000000bd3d57c20 */ /* 0x000fe20008410000 */
[----:B------:R-:W-:-:S03]  /*2300*/  F2FP.BF16.F32.PACK_AB R165, R202, R171 ;  /* 0x000000abcaa5723e */ /* 0x000fc600000010ff */
[----:B------:R-:W-:-:S05]  /*2310*/  FMUL.FTZ R211, R74, R213 ;  /* 0x000000d54ad37220 */ /* 0x000fca0000410000 */
[----:B------:R-:W-:Y:S02]  /*2320*/  FSEL R220, R211, RZ, P6 ;  /* 0x000000ffd3dc7208 */ /* 0x000fe40003000000 */
[----:B------:R-:W-:-:S05]  /*2330*/  @P6 SHF.L.U32 R210, R167, 0x10, RZ ;  /* 0x00000010a7d26819 */ /* 0x000fca00000006ff */
[----:B------:R-:W-:Y:S01]  /*2340*/  @P6 FMUL.FTZ R215, R213, R210 ;  /* 0x000000d2d5d76220 */ /* 0x000fe20000410000 */
[----:B------:R-:W-:Y:S01]  /*2350*/  ISETP.GE.U32.AND P6, PT, R206, RZ, PT ;  /* 0x000000ffce00720c */ /* 0x000fe20003fc6070 */
[-C--:B------:R-:W-:Y:S02]  /*2360*/  FFMA.FTZ R210, R12, R169.reuse, R170 ;  /* 0x000000a90cd27223 */ /* 0x080fe400000100aa */
[----:B------:R-:W-:Y:S01]  /*2370*/  FADD.FTZ R215, R130, R215 ;  /* 0x000000d782d77221 */ /* 0x000fe20000010000 */
[----:B------:R-:W-:Y:S01]  /*2380*/  ISETP.GE.U32.AND.EX P6, PT, R207, 0x1000000, PT, P6 ;  /* 0x01000000cf00780c */ /* 0x000fe20003fc6160 */
[----:B------:R-:W-:Y:S01]  /*2390*/  FADD.FTZ R211, R11, -R210 ;  /* 0x800000d20bd37221 */ /* 0x000fe20000010000 */
[----:B------:R-:W-:-:S03]  /*23a0*/  FFMA.FTZ R210, R199, R169, R170 ;  /* 0x000000a9c7d27223 */ /* 0x000fc600000100aa */
[----:B------:R-:W-:-:S04]  /*23b0*/  FMUL.FTZ R211, R198, R211 ;  /* 0x000000d3c6d37220 */ /* 0x000fc80000410000 */
[----:B------:R-:W-:-:S04]  /*23c0*/  FMUL.FTZ R211, R211, R168 ;  /* 0x000000a8d3d37220 */ /* 0x000fc80000410000 */
[----:B------:R-:W-:Y:S01]  /*23d0*/  @P6 PRMT R167, R167, 0x7632, R167 ;  /* 0x00007632a7a76816 */ /* 0x000fe200000000a7 */
[----:B------:R-:W-:-:S03]  /*23e0*/  FMUL.FTZ R216, R211, UR11 ;  /* 0x0000000bd3d87c20 */ /* 0x000fc60008410000 */
[----:B------:R-:W-:Y:S01]  /*23f0*/  @P6 SHF.L.U32 R167, R167, 0x10, RZ ;  /* 0x00000010a7a76819 */ /* 0x000fe200000006ff */
[----:B------:R-:W-:-:S04]  /*2400*/  FMUL.FTZ R211, R75, R216 ;  /* 0x000000d84bd37220 */ /* 0x000fc80000410000 */
        /* <DEDUP_REMOVED lines=9> */
[----:B------:R-:W-:-:S03]  /*24a0*/  MOV R167, RZ ;  /* 0x000000ff00a77202 */ /* 0x000fc60000000f00 */
[----:B------:R-:W-:Y:S01]  /*24b0*/  @P6 SHF.L.U32 R210, R164, 0x10, RZ ;  /* 0x00000010a4d26819 */ /* 0x000fe200000006ff */
[----:B------:R-:W-:-:S04]  /*24c0*/  FMUL.FTZ R211, R68, R217 ;  /* 0x000000d944d37220 */ /* 0x000fc80000410000 */
[----:B------:R-:W-:Y:S01]  /*24d0*/  @P6 FMUL.FTZ R167, R217, R210 ;  /* 0x000000d2d9a76220 */ /* 0x000fe20000410000 */
[----:B------:R-:W-:Y:S01]  /*24e0*/  FSEL R217, R211, RZ, P6 ;  /* 0x000000ffd3d97208 */ /* 0x000fe20003000000 */
[----:B------:R-:W-:Y:S01]  /*24f0*/  FFMA.FTZ R211, R196, R169, R170 ;  /* 0x000000a9c4d37223 */ /* 0x000fe200000100aa */
[----:B------:R-:W-:Y:S01]  /*2500*/  LOP3.LUT P6, RZ, R206, 0xff00, RZ, 0xc0, !PT ;  /* 0x0000ff00ceff7812 */ /* 0x000fe200078cc0ff */
[----:B------:R-:W-:Y:S01]  /*2510*/  FADD.FTZ R210, R126, R203 ;  /* 0x000000cb7ed27221 */ /* 0x000fe20000010000 */
[----:B------:R-:W-:Y:S01]  /*2520*/  FADD.FTZ R130, R124, R167 ;  /* 0x000000a77c827221 */ /* 0x000fe20000010000 */
[----:B------:R-:W-:Y:S01]  /*2530*/  FADD.FTZ R211, R194, -R211 ;  /* 0x800000d3c2d37221 */ /* 0x000fe20000010000 */
[----:B------:R-:W-:-:S03]  /*2540*/  F2FP.BF16.F32.PACK_AB R167, R213, R220 ;  /* 0x000000dcd5a7723e */ /* 0x000fc600000010ff */
[----:B------:R-:W-:-:S04]  /*2550*/  FMUL.FTZ R211, R198, R211 ;  /* 0x000000d3c6d37220 */ /* 0x000fc80000410000 */
[----:B------:R-:W-:Y:S02]  /*2560*/  FMUL.FTZ R211, R211, R168 ;  /* 0x000000a8d3d37220 */ /* 0x000fe40000410000 */
[----:B------:R-:W-:Y:S02]  /*2570*/  @P6 PRMT R164, R164, 0x7632, R164 ;  /* 0x00007632a4a46816 */ /* 0x000fe400000000a4 */
[----:B------:R-:W-:Y:S01]  /*2580*/  FMUL.FTZ R218, R211, UR11 ;  /* 0x0000000bd3da7c20 */ /* 0x000fe20008410000 */
[----:B------:R-:W-:Y:S01]  /*2590*/  FADD.FTZ R211, R127, R208 ;  /* 0x000000d07fd37221 */ /* 0x000fe20000010000 */
[----:B------:R-:W-:Y:S02]  /*25a0*/  @P6 SHF.L.U32 R164, R164, 0x10, RZ ;  /* 0x00000010a4a46819 */ /* 0x000fe400000006ff */
[----:B------:R-:W-:-:S03]  /*25b0*/  FMUL.FTZ R126, R69, R218 ;  /* 0x000000da457e7220 */ /* 0x000fc60000410000 */
[----:B------:R-:W-:Y:S02]  /*25c0*/  @P6 FMUL.FTZ R216, R218, R164 ;  /* 0x000000a4dad86220 */ /* 0x000fe40000410000 */
[----:B------:R-:W-:Y:S02]  /*25d0*/  FSEL R126, R126, RZ, P6 ;  /* 0x000000ff7e7e7208 */ /* 0x000fe40003000000 */
[----:B------:R-:W-:Y:S02]  /*25e0*/  FADD.FTZ R216, R125, R216 ;  /* 0x000000d87dd87221 */ /* 0x000fe40000010000 */
[----:B------:R-:W-:Y:S01]  /*25f0*/  F2FP.BF16.F32.PACK_AB R164, R126, R217 ;  /* 0x000000d97ea4723e */ /* 0x000fe200000010ff */
[----:B------:R-:W-:Y:S06]  /*2600*/  BRA `(.L_x_2703) ;  /* 0x0000000400b07947 */ /* 0x000fec0003800000 */
.L_x_2702:
[-CC-:B------:R-:W-:Y:S01]  /*2610*/  FFMA.FTZ R160, R195, R169.reuse, R170.reuse ;  /* 0x000000a9c3a07223 */ /* 0x180fe200000100aa */
[----:B------:R-:W-:Y:S01]  /*2620*/  LOP3.LUT P6, RZ, R206, 0xff0000, RZ, 0xc0, !PT ;  /* 0x00ff0000ceff7812 */ /* 0x000fe200078cc0ff */
[-C--:B------:R-:W-:Y:S01]  /*2630*/  FFMA.FTZ R209, R192, R169.reuse, R170 ;  /* 0x000000a9c0d17223 */ /* 0x080fe200000100aa */
[----:B------:R-:W-:Y:S01]  /*2640*/  MOV R163, RZ ;  /* 0x000000ff00a37202 */ /* 0x000fe20000000f00 */
[----:B------:R-:W-:Y:S01]  /*2650*/  FADD.FTZ R161, R193, -R160 ;  /* 0x800000a0c1a17221 */ /* 0x000fe20000010000 */
[-CC-:B------:R-:W-:Y:S01]  /*2660*/  FFMA.FTZ R210, R191, R169.reuse, R170.reuse ;  /* 0x000000a9bfd27223 */ /* 0x180fe200000100aa */
[----:B------:R-:W-:Y:S01]  /*2670*/  FADD.FTZ R209, R190, -R209 ;  /* 0x800000d1bed17221 */ /* 0x000fe20000010000 */
[----:B------:R-:W-:Y:S01]  /*2680*/  FFMA.FTZ R213, R7, R169, R170 ;  /* 0x000000a907d57223 */ /* 0x000fe200000100aa */
[----:B-----5:R-:W-:Y:S01]  /*2690*/  FMUL.FTZ R161, R198, R161 ;  /* 0x000000a1c6a17220 */ /* 0x020fe20000410000 */
[----:B------:R-:W-:Y:S01]  /*26a0*/  CS2R R214, SRZ ;  /* 0x0000000000d67805 */ /* 0x000fe2000001ff00 */
[----:B------:R-:W-:-:S02]  /*26b0*/  HFMA2 R218, -RZ, RZ, 0, 0 ;  /* 0x00000000ffda7431 */ /* 0x000fc400000001ff */
[----:B------:R-:W-:Y:S01]  /*26c0*/  FADD.FTZ R213, R8, -R213 ;  /* 0x800000d508d57221 */ /* 0x000fe20000010000 */
[----:B------:R-:W-:Y:S01]  /*26d0*/  FMUL.FTZ R160, R161, R168 ;  /* 0x000000a8a1a07220 */ /* 0x000fe20000410000 */
[----:B------:R-:W-:Y:S02]  /*26e0*/  FFMA.FTZ R216, R199, R169, R170 ;  /* 0x000000a9c7d87223 */ /* 0x000fe400000100aa */
[----:B------:R-:W-:Y:S01]  /*26f0*/  FMUL.FTZ R213, R198, R213 ;  /* 0x000000d5c6d57220 */ /* 0x000fe20000410000 */
[----:B------:R-:W-:Y:S01]  /*2700*/  FMUL.FTZ R203, R160, UR11 ;  /* 0x0000000ba0cb7c20 */ /* 0x000fe20008410000 */
[----:B------:R-:W-:-:S03]  /*2710*/  @P6 SHF.L.U32 R160, R165, 0x10, RZ ;  /* 0x00000010a5a06819 */ /* 0x000fc600000006ff */
[----:B------:R-:W-:Y:S02]  /*2720*/  FMUL.FTZ R171, R70, R203 ;  /* 0x000000cb46ab7220 */ /* 0x000fe40000410000 */
[----:B------:R-:W-:Y:S01]  /*2730*/  @P6 FMUL.FTZ R163, R203, R160 ;  /* 0x000000a0cba36220 */ /* 0x000fe20000410000 */
[----:B------:R-:W-:Y:S01]  /*2740*/  FMUL.FTZ R160, R198, R209 ;  /* 0x000000d1c6a07220 */ /* 0x000fe20000410000 */
[----:B------:R-:W-:Y:S01]  /*2750*/  FADD.FTZ R203, R189, -R210 ;  /* 0x800000d2bdcb7221 */ /* 0x000fe20000010000 */
[----:B------:R-:W-:Y:S02]  /*2760*/  FSEL R171, R171, RZ, P6 ;  /* 0x000000ffabab7208 */ /* 0x000fe40003000000 */
[----:B------:R-:W-:Y:S01]  /*2770*/  LOP3.LUT P6, RZ, R206, 0xff000000, RZ, 0xc0, !PT ;  /* 0xff000000ceff7812 */ /* 0x000fe200078cc0ff */
[----:B------:R-:W-:Y:S01]  /*2780*/  FMUL.FTZ R162, R160, R168 ;  /* 0x000000a8a0a27220 */ /* 0x000fe20000410000 */
[----:B------:R-:W-:Y:S01]  /*2790*/  FMUL.FTZ R203, R198, R203 ;  /* 0x000000cbc6cb7220 */ /* 0x000fe20000410000 */
[----:B------:R-:W-:-:S02]  /*27a0*/  MOV R209, RZ ;  /* 0x000000ff00d17202 */ /* 0x000fc40000000f00 */
[----:B------:R-:W-:Y:S01]  /*27b0*/  FMUL.FTZ R208, R162, UR11 ;  /* 0x0000000ba2d07c20 */ /* 0x000fe20008410000 */
[----:B------:R-:W-:Y:S01]  /*27c0*/  HFMA2 R162, -RZ, RZ, 0, 0 ;  /* 0x00000000ffa27431 */ /* 0x000fe200000001ff */
[----:B------:R-:W-:Y:S02]  /*27d0*/  F2FP.BF16.F32.PACK_AB R161, R160, R161 ;  /* 0x000000a1a0a1723e */ /* 0x000fe400000010ff */
[----:B------:R-:W-:-:S04]  /*27e0*/  FMUL.FTZ R202, R71, R208 ;  /* 0x000000d047ca7220 */ /* 0x000fc80000410000 */
[----:B------:R-:W-:Y:S02]  /*27f0*/  @P6 PRMT R165, R165, 0x7632, R165 ;  /* 0x00007632a5a56816 */ /* 0x000fe400000000a5 */
[----:B------:R-:W-:Y:S02]  /*2800*/  FSEL R202, R202, RZ, P6 ;  /* 0x000000ffcaca7208 */ /* 0x000fe40003000000 */
[----:B------:R-:W-:-:S05]  /*2810*/  @P6 SHF.L.U32 R165, R165, 0x10, RZ ;  /* 0x00000010a5a56819 */ /* 0x000fca00000006ff */
[----:B------:R-:W-:Y:S01]  /*2820*/  @P6 FMUL.FTZ R162, R208, R165 ;  /* 0x000000a5d0a26220 */ /* 0x000fe20000410000 */
[----:B------:R-:W-:Y:S01]  /*2830*/  LOP3.LUT P6, RZ, R207, 0xff, RZ, 0xc0, !PT ;  /* 0x000000ffcfff7812 */ /* 0x000fe200078cc0ff */
[----:B------:R-:W-:-:S04]  /*2840*/  FMUL.FTZ R165, R203, R168 ;  /* 0x000000a8cba57220 */ /* 0x000fc80000410000 */
[----:B------:R-:W-:-:S04]  /*2850*/  FMUL.FTZ R211, R165, UR11 ;  /* 0x0000000ba5d37c20 */ /* 0x000fc80008410000 */
[----:B------:R-:W-:-:S04]  /*2860*/  FMUL.FTZ R165, R72, R211 ;  /* 0x000000d348a57220 */ /* 0x000fc80000410000 */
[----:B------:R-:W-:Y:S02]  /*2870*/  @P6 SHF.L.U32 R208, R166, 0x10, RZ ;  /* 0x00000010a6d06819 */ /* 0x000fe400000006ff */
[----:B------:R-:W-:-:S03]  /*2880*/  FSEL R165, R165, RZ, P6 ;  /* 0x000000ffa5a57208 */ /* 0x000fc60003000000 */
[----:B------:R-:W-:Y:S01]  /*2890*/  @P6 FMUL.FTZ R209, R211, R208 ;  /* 0x000000d0d3d16220 */ /* 0x000fe20000410000 */
[----:B------:R-:W-:Y:S01]  /*28a0*/  FFMA.FTZ R208, R10, R169, R170 ;  /* 0x000000a90ad07223 */ /* 0x000fe200000100aa */
[----:B------:R-:W-:Y:S02]  /*28b0*/  LOP3.LUT P6, RZ, R207, 0xff00, RZ, 0xc0, !PT ;  /* 0x0000ff00cfff7812 */ /* 0x000fe400078cc0ff */
[----:B------:R-:W-:Y:S01]  /*28c0*/  FADD.FTZ R128, R128, R209 ;  /* 0x000000d180807221 */ /* 0x000fe20000010000 */
[----:B------:R-:W-:-:S04]  /*28d0*/  FADD.FTZ R211, R9, -R208 ;  /* 0x800000d009d37221 */ /* 0x000fc80000010000 */
[----:B------:R-:W-:-:S04]  /*28e0*/  FMUL.FTZ R208, R198, R211 ;  /* 0x000000d3c6d07220 */ /* 0x000fc80000410000 */
[----:B------:R-:W-:Y:S02]  /*28f0*/  FMUL.FTZ R210, R208, R168 ;  /* 0x000000a8d0d27220 */ /* 0x000fe40000410000 */
[----:B------:R-:W-:Y:S02]  /*2900*/  @P6 PRMT R166, R166, 0x7632, R166 ;  /* 0x00007632a6a66816 */ /* 0x000fe400000000a6 */
[----:B------:R-:W-:Y:S02]  /*2910*/  FMUL.FTZ R210, R210, UR11 ;  /* 0x0000000bd2d27c20 */ /* 0x000fe40008410000 */
[----:B------:R-:W-:Y:S02]  /*2920*/  @P6 SHF.L.U32 R211, R166, 0x10, RZ ;  /* 0x00000010a6d36819 */ /* 0x000fe400000006ff */
[----:B------:R-:W-:-:S03]  /*2930*/  FMUL.FTZ R166, R73, R210 ;  /* 0x000000d249a67220 */ /* 0x000fc60000410000 */
[----:B------:R-:W-:Y:S01]  /*2940*/  @P6 FMUL.FTZ R214, R210, R211 ;  /* 0x000000d3d2d66220 */ /* 0x000fe20000410000 */
[----:B------:R-:W-:Y:S01]  /*2950*/  FMUL.FTZ R210, R213, R168 ;  /* 0x000000a8d5d27220 */ /* 0x000fe20000410000 */
[----:B------:R-:W-:Y:S02]  /*2960*/  FSEL R166, R166, RZ, P6 ;  /* 0x000000ffa6a67208 */ /* 0x000fe40003000000 */
[----:B------:R-:W-:Y:S01]  /*2970*/  LOP3.LUT P6, RZ, R207, 0xff0000, RZ, 0xc0, !PT ;  /* 0x00ff0000cfff7812 */ /* 0x000fe200078cc0ff */
[----:B------:R-:W-:Y:S01]  /*2980*/  FMUL.FTZ R211, R210, UR11 ;  /* 0x0000000bd2d37c20 */ /* 0x000fe20008410000 */
[----:B------:R-:W-:Y:S01]  /*2990*/  F2FP.BF16.F32.PACK_AB R166, R166, R165 ;  /* 0x000000a5a6a6723e */ /* 0x000fe200000010ff */
[----:B------:R-:W-:Y:S01]  /*29a0*/  FADD.FTZ R129, R129, R214 ;  /* 0x000000d681817221 */ /* 0x000fe20000010000 */
[----:B------:R-:W-:Y:S01]  /*29b0*/  F2FP.BF16.F32.PACK_AB R165, R202, R171 ;  /* 0x000000abcaa5723e */ /* 0x000fe200000010ff */
[----:B------:R-:W-:-:S05]  /*29c0*/  FMUL.FTZ R212, R74, R211 ;  /* 0x000000d34ad47220 */ /* 0x000fca0000410000 */
[----:B------:R-:W-:-:S03]  /*29d0*/  FSEL R212, R212, RZ, P6 ;  /* 0x000000ffd4d47208 */ /* 0x000fc60003000000 */
[----:B------:R-:W-:-:S05]  /*29e0*/  @P6 SHF.L.U32 R210, R167, 0x10, RZ ;  /* 0x00000010a7d26819 */ /* 0x000fca00000006ff */
[----:B------:R-:W-:Y:S01]  /*29f0*/  @P6 FMUL.FTZ R215, R211, R210 ;  /* 0x000000d2d3d76220 */ /* 0x000fe20000410000 */
[----:B------:R-:W-:Y:S01]  /*2a00*/  ISETP.GE.U32.AND P6, PT, R206, RZ, PT ;  /* 0x000000ffce00720c */ /* 0x000fe20003fc6070 */
[----:B------:R-:W-:Y:S02]  /*2a10*/  FFMA.FTZ R210, R12, R169, R170 ;  /* 0x000000a90cd27223 */ /* 0x000fe400000100aa */
[----:B------:R-:W-:Y:S01]  /*2a20*/  FADD.FTZ R215, R130, R215 ;  /* 0x000000d782d77221 */ /* 0x000fe20000010000 */
[----:B------:R-:W-:Y:S01]  /*2a30*/  ISETP.GE.U32.AND.EX P6, PT, R207, 0x1000000, PT, P6 ;  /* 0x01000000cf00780c */ /* 0x000fe20003fc6160 */
[----:B------:R-:W-:-:S04]  /*2a40*/  FADD.FTZ R211, R11, -R210 ;  /* 0x800000d20bd37221 */ /* 0x000fc80000010000 */
        /* <DEDUP_REMOVED lines=8> */
[----:B------:R-:W-:Y:S02]  /*2ad0*/  FSEL R217, R167, RZ, P6 ;  /* 0x000000ffa7d97208 */ /* 0x000fe40003000000 */
        /* <DEDUP_REMOVED lines=12> */
[----:B------:R-:W-:Y:S02]  /*2ba0*/  HFMA2 R216, -RZ, RZ, 0, 0 ;  /* 0x00000000ffd87431 */ /* 0x000fe400000001ff */
[----:B------:R-:W-:Y:S01]  /*2bb0*/  FADD.FTZ R130, R124, R167 ;  /* 0x000000a77c827221 */ /* 0x000fe20000010000 */
[----:B------:R-:W-:Y:S01]  /*2bc0*/  FADD.FTZ R211, R194, -R211 ;  /* 0x800000d3c2d37221 */ /* 0x000fe20000010000 */
[----:B------:R-:W-:-:S03]  /*2bd0*/  F2FP.BF16.F32.PACK_AB R167, R217, R212 ;  /* 0x000000d4d9a7723e */ /* 0x000fc600000010ff */
[----:B------:R-:W-:-:S05]  /*2be0*/  FMUL.FTZ R220, R198, R211 ;  /* 0x000000d3c6dc7220 */ /* 0x000fca0000410000 */
[----:B------:R-:W-:Y:S02]  /*2bf0*/  F2FP.BF16.F32.PACK_AB R160, R220, R221 ;  /* 0x000000dddca0723e */ /* 0x000fe400000010ff */
[----:B------:R-:W-:Y:S01]  /*2c00*/  @P6 PRMT R210, R164, 0x7632, R210 ;  /* 0x00007632a4d26816 */ /* 0x000fe200000000d2 */
[----:B------:R-:W-:-:S03]  /*2c10*/  FMUL.FTZ R164, R220, R168 ;  /* 0x000000a8dca47220 */ /* 0x000fc60000410000 */
[----:B------:R-:W-:Y:S01]  /*2c20*/  @P6 SHF.L.U32 R211, R210, 0x10, RZ ;  /* 0x00000010d2d36819 */ /* 0x000fe200000006ff */
[----:B------:R-:W-:Y:S01]  /*2c30*/  FMUL.FTZ R164, R164, UR11 ;  /* 0x0000000ba4a47c20 */ /* 0x000fe20008410000 */
[----:B------:R-:W-:Y:S01]  /*2c40*/  FADD.FTZ R210, R126, R163 ;  /* 0x000000a37ed27221 */ /* 0x000fe20000010000 */
[----:B------:R-:W-:Y:S02]  /*2c50*/  F2FP.BF16.F32.PACK_AB R163, R222, R213 ;  /* 0x000000d5dea3723e */ /* 0x000fe400000010ff */
[----:B------:R-:W-:Y:S01]  /*2c60*/  FMUL.FTZ R124, R69, R164 ;  /* 0x000000a4457c7220 */ /* 0x000fe20000410000 */
[----:B------:R-:W-:Y:S01]  /*2c70*/  @P6 FMUL.FTZ R216, R164, R211 ;  /* 0x000000d3a4d86220 */ /* 0x000fe20000410000 */
[----:B------:R-:W-:Y:S01]  /*2c80*/  FADD.FTZ R211, R127, R162 ;  /* 0x000000a27fd37221 */ /* 0x000fe20000010000 */
[----:B------:R-:W-:Y:S02]  /*2c90*/  F2FP.BF16.F32.PACK_AB R162, R208, R203 ;  /* 0x000000cbd0a2723e */ /* 0x000fe400000010ff */
[----:B------:R-:W-:Y:S01]  /*2ca0*/  FSEL R124, R124, RZ, P6 ;  /* 0x000000ff7c7c7208 */ /* 0x000fe20003000000 */
[----:B------:R-:W-:-:S03]  /*2cb0*/  FADD.FTZ R216, R125, R216 ;  /* 0x000000d87dd87221 */ /* 0x000fc60000010000 */
[----:B------:R-:W-:-:S07]  /*2cc0*/  F2FP.BF16.F32.PACK_AB R164, R124, R219 ;  /* 0x000000db7ca4723e */ /* 0x000fce00000010ff */
.L_x_2703:
        /* <DEDUP_REMOVED lines=10> */
[----:B------:R-:W-:Y:S02]  /*2d70*/  MOV R130, R215 ;  /* 0x000000d700827202 */ /* 0x000fe40000000f00 */
[----:B------:R-:W-:-:S07]  /*2d80*/  IADD3 R6, PT, PT, R6, 0x80, RZ ;  /* 0x0000008006067810 */ /* 0x000fce0007ffe0ff */
.L_x_2701:
[----:B------:R-:W-:Y:S05]  /*2d90*/  BSYNC.RECONVERGENT B1 ;  /* 0x0000000000017941 */ /* 0x000fea0003800200 */
.L_x_2700:
        /* <DEDUP_REMOVED lines=10> */
[--C-:B------:R-:W-:Y:S01]  /*2e40*/  FFMA.FTZ R162, R24, R169, R170.reuse ;  /* 0x000000a918a27223 */ /* 0x100fe200000100aa */
[----:B------:R-:W-:Y:S01]  /*2e50*/  MOV R163, RZ ;  /* 0x000000ff00a37202 */ /* 0x000fe20000000f00 */
[----:B------:R-:W-:Y:S01]  /*2e60*/  FADD.FTZ R161, R16, -R161 ;  /* 0x800000a110a17221 */ /* 0x000fe20000010000 */
[----:B------:R-:W-:Y:S01]  /*2e70*/  MOV R209, RZ ;  /* 0x000000ff00d17202 */ /* 0x000fe20000000f00 */
[----:B------:R-:W-:Y:S01]  /*2e80*/  HFMA2 R212, -RZ, RZ, 0, 0 ;  /* 0x00000000ffd47431 */ /* 0x000fe200000001ff */
[----:B------:R-:W-:Y:S01]  /*2e90*/  MOV R215, RZ ;  /* 0x000000ff00d77202 */ /* 0x000fe20000000f00 */
[----:B-----5:R-:W-:Y:S01]  /*2ea0*/  FMUL.FTZ R161, R198, R161 ;  /* 0x000000a1c6a17220 */ /* 0x020fe20000410000 */
[----:B------:R-:W-:Y:S01]  /*2eb0*/  FFMA.FTZ R214, R172, R169, R170 ;  /* 0x000000a9acd67223 */ /* 0x000fe200000100aa */
[----:B------:R-:W-:-:S02]  /*2ec0*/  HFMA2 R216, -RZ, RZ, 0, 0 ;  /* 0x00000000ffd87431 */ /* 0x000fc400000001ff */
[----:B------:R-:W-:-:S04]  /*2ed0*/  FMUL.FTZ R160, R161, R168 ;  /* 0x000000a8a1a07220 */ /* 0x000fc80000410000 */
[----:B------:R-:W-:Y:S01]  /*2ee0*/  FMUL.FTZ R203, R160, UR11 ;  /* 0x0000000ba0cb7c20 */ /* 0x000fe20008410000 */
[----:B------:R-:W-:-:S03]  /*2ef0*/  @P6 SHF.L.U32 R160, R165, 0x10, RZ ;  /* 0x00000010a5a06819 */ /* 0x000fc600000006ff */
[----:B------:R-:W-:Y:S02]  /*2f00*/  FMUL.FTZ R171, R38, R203 ;  /* 0x000000cb26ab7220 */ /* 0x000fe40000410000 */
[----:B------:R-:W-:Y:S01]  /*2f10*/  @P6 FMUL.FTZ R163, R203, R160 ;  /* 0x000000a0cba36220 */ /* 0x000fe20000410000 */
[----:B------:R-:W-:Y:S02]  /*2f20*/  FADD.FTZ R203, R23, -R162 ;  /* 0x800000a217cb7221 */ /* 0x000fe40000010000 */
[----:B------:R-:W-:Y:S01]  /*2f30*/  FSEL R171, R171, RZ, P6 ;  /* 0x000000ffabab7208 */ /* 0x000fe20003000000 */
[----:B------:R-:W-:Y:S01]  /*2f40*/  FADD.FTZ R134, R134, R163 ;  /* 0x000000a386867221 */ /* 0x000fe20000010000 */
[----:B------:R-:W-:Y:S01]  /*2f50*/  LOP3.LUT P6, RZ, R204, 0xff000000, RZ, 0xc0, !PT ;  /* 0xff000000ccff7812 */ /* 0x000fe200078cc0ff */
[----:B------:R-:W-:Y:S01]  /*2f60*/  FMUL.FTZ R160, R198, R203 ;  /* 0x000000cbc6a07220 */ /* 0x000fe20000410000 */
[----:B------:R-:W-:-:S03]  /*2f70*/  FFMA.FTZ R203, R17, R169, R170 ;  /* 0x000000a911cb7223 */ /* 0x000fc600000100aa */
[----:B------:R-:W-:Y:S01]  /*2f80*/  FMUL.FTZ R162, R160, R168 ;  /* 0x000000a8a0a27220 */ /* 0x000fe20000410000 */
[----:B------:R-:W-:Y:S01]  /*2f90*/  FADD.FTZ R203, R18, -R203 ;  /* 0x800000cb12cb7221 */ /* 0x000fe20000010000 */
[----:B------:R-:W-:Y:S02]  /*2fa0*/  F2FP.BF16.F32.PACK_AB R161, R160, R161 ;  /* 0x000000a1a0a1723e */ /* 0x000fe400000010ff */
[----:B------:R-:W-:Y:S01]  /*2fb0*/  FMUL.FTZ R208, R162, UR11 ;  /* 0x0000000ba2d07c20 */ /* 0x000fe20008410000 */
[----:B------:R-:W-:Y:S02]  /*2fc0*/  HFMA2 R162, -RZ, RZ, 0, 0 ;  /* 0x00000000ffa27431 */ /* 0x000fe400000001ff */
[----:B------:R-:W-:Y:S01]  /*2fd0*/  FMUL.FTZ R203, R198, R203 ;  /* 0x000000cbc6cb7220 */ /* 0x000fe20000410000 */
[----:B------:R-:W-:Y:S01]  /*2fe0*/  @P6 PRMT R165, R165, 0x7632, R165 ;  /* 0x00007632a5a56816 */ /* 0x000fe200000000a5 */
[----:B------:R-:W-:-:S03]  /*2ff0*/  FMUL.FTZ R202, R39, R208 ;  /* 0x000000d027ca7220 */ /* 0x000fc60000410000 */
[----:B------:R-:W-:Y:S02]  /*3000*/  @P6 SHF.L.U32 R165, R165, 0x10, RZ ;  /* 0x00000010a5a56819 */ /* 0x000fe400000006ff */
[----:B------:R-:W-:-:S03]  /*3010*/  FSEL R202, R202, RZ, P6 ;  /* 0x000000ffcaca7208 */ /* 0x000fc60003000000 */
[----:B------:R-:W-:Y:S01]  /*3020*/  @P6 FMUL.FTZ R162, R208, R165 ;  /* 0x000000a5d0a26220 */ /* 0x000fe20000410000 */
[----:B------:R-:W-:Y:S01]  /*3030*/  LOP3.LUT P6, RZ, R205, 0xff, RZ, 0xc0, !PT ;  /* 0x000000ffcdff7812 */ /* 0x000fe200078cc0ff */
[----:B------:R-:W-:Y:S02]  /*3040*/  FMUL.FTZ R165, R203, R168 ;  /* 0x000000a8cba57220 */ /* 0x000fe40000410000 */
[----:B------:R-:W-:Y:S02]  /*3050*/  FADD.FTZ R135, R135, R162 ;  /* 0x000000a287877221 */ /* 0x000fe40000010000 */
[----:B------:R-:W-:-:S04]  /*3060*/  FMUL.FTZ R210, R165, UR11 ;  /* 0x0000000ba5d27c20 */ /* 0x000fc80008410000 */
[----:B------:R-:W-:-:S04]  /*3070*/  FMUL.FTZ R208, R40, R210 ;  /* 0x000000d228d07220 */ /* 0x000fc80000410000 */
[----:B------:R-:W-:-:S05]  /*3080*/  @P6 SHF.L.U32 R165, R166, 0x10, RZ ;  /* 0x00000010a6a56819 */ /* 0x000fca00000006ff */
[----:B------:R-:W-:Y:S01]  /*3090*/  @P6 FMUL.FTZ R209, R210, R165 ;  /* 0x000000a5d2d16220 */ /* 0x000fe20000410000 */
[----:B------:R-:W-:Y:S01]  /*30a0*/  FFMA.FTZ R210, R26, R169, R170 ;  /* 0x000000a91ad27223 */ /* 0x000fe200000100aa */
[----:B------:R-:W-:Y:S02]  /*30b0*/  FSEL R165, R208, RZ, P6 ;  /* 0x000000ffd0a57208 */ /* 0x000fe40003000000 */
[----:B------:R-:W-:Y:S01]  /*30c0*/  LOP3.LUT P6, RZ, R205, 0xff00, RZ, 0xc0, !PT ;  /* 0x0000ff00cdff7812 */ /* 0x000fe200078cc0ff */
[----:B------:R-:W-:Y:S01]  /*30d0*/  FADD.FTZ R211, R25, -R210 ;  /* 0x800000d219d37221 */ /* 0x000fe20000010000 */
[----:B------:R-:W-:-:S03]  /*30e0*/  FADD.FTZ R136, R136, R209 ;  /* 0x000000d188887221 */ /* 0x000fc60000010000 */
[----:B------:R-:W-:Y:S01]  /*30f0*/  FMUL.FTZ R208, R198, R211 ;  /* 0x000000d3c6d07220 */ /* 0x000fe20000410000 */
[----:B------:R-:W-:-:S03]  /*3100*/  FFMA.FTZ R211, R19, R169, R170 ;  /* 0x000000a913d37223 */ /* 0x000fc600000100aa */
[----:B------:R-:W-:Y:S01]  /*3110*/  FMUL.FTZ R210, R208, R168 ;  /* 0x000000a8d0d27220 */ /* 0x000fe20000410000 */
[----:B------:R-:W-:Y:S01]  /*3120*/  FADD.FTZ R211, R20, -R211 ;  /* 0x800000d314d37221 */ /* 0x000fe20000010000 */
[----:B------:R-:W-:Y:S02]  /*3130*/  F2FP.BF16.F32.PACK_AB R162, R208, R203 ;  /* 0x000000cbd0a2723e */ /* 0x000fe400000010ff */
[----:B------:R-:W-:Y:S01]  /*3140*/  @P6 PRMT R166, R166, 0x7632, R166 ;  /* 0x00007632a6a66816 */ /* 0x000fe200000000a6 */
[----:B------:R-:W-:Y:S01]  /*3150*/  FMUL.FTZ R213, R210, UR11 ;  /* 0x0000000bd2d57c20 */ /* 0x000fe20008410000 */
[----:B------:R-:W-:Y:S02]  /*3160*/  FMUL.FTZ R211, R198, R211 ;  /* 0x000000d3c6d37220 */ /* 0x000fe40000410000 */
[----:B------:R-:W-:Y:S01]  /*3170*/  @P6 SHF.L.U32 R166, R166, 0x10, RZ ;  /* 0x00000010a6a66819 */ /* 0x000fe200000006ff */
[----:B------:R-:W-:-:S04]  /*3180*/  FMUL.FTZ R210, R41, R213 ;  /* 0x000000d529d27220 */ /* 0x000fc80000410000 */
        /* <DEDUP_REMOVED lines=8> */
[----:B------:R-:W-:-:S06]  /*3210*/  FMUL.FTZ R213, R42, R217 ;  /* 0x000000d92ad57220 */ /* 0x000fcc0000410000 */
[----:B------:R-:W-:-:S05]  /*3220*/  @P6 SHF.L.U32 R210, R167, 0x10, RZ ;  /* 0x00000010a7d26819 */ /* 0x000fca00000006ff */
[----:B------:R-:W-:Y:S01]  /*3230*/  @P6 FMUL.FTZ R215, R217, R210 ;  /* 0x000000d2d9d76220 */ /* 0x000fe20000410000 */
[----:B------:R-:W-:Y:S01]  /*3240*/  FSEL R210, R213, RZ, P6 ;  /* 0x000000ffd5d27208 */ /* 0x000fe20003000000 */
[----:B------:R-:W-:Y:S01]  /*3250*/  FADD.FTZ R213, R27, -R214 ;  /* 0x800000d61bd57221 */ /* 0x000fe20000010000 */
[----:B------:R-:W-:Y:S01]  /*3260*/  ISETP.GE.U32.AND P6, PT, R204, RZ, PT ;  /* 0x000000ffcc00720c */ /* 0x000fe20003fc6070 */
[----:B------:R-:W-:Y:S02]  /*3270*/  FADD.FTZ R138, R138, R215 ;  /* 0x000000d78a8a7221 */ /* 0x000fe40000010000 */
[----:B------:R-:W-:Y:S01]  /*3280*/  FMUL.FTZ R221, R198, R213 ;  /* 0x000000d5c6dd7220 */ /* 0x000fe20000410000 */
[----:B------:R-:W-:-:S03]  /*3290*/  ISETP.GE.U32.AND.EX P6, PT, R205, 0x1000000, PT, P6 ;  /* 0x01000000cd00780c */ /* 0x000fc60003fc6160 */
[C---:B------:R-:W-:Y:S01]  /*32a0*/  FMUL.FTZ R213, R221.reuse, R168 ;  /* 0x000000a8ddd57220 */ /* 0x040fe20000410000 */
[----:B------:R-:W-:-:S03]  /*32b0*/  F2FP.BF16.F32.PACK_AB R163, R221, R211 ;  /* 0x000000d3dda3723e */ /* 0x000fc600000010ff */
[----:B------:R-:W-:-:S04]  /*32c0*/  FMUL.FTZ R218, R213, UR11 ;  /* 0x0000000bd5da7c20 */ /* 0x000fc80008410000 */
[----:B------:R-:W-:Y:S02]  /*32d0*/  FMUL.FTZ R214, R43, R218 ;  /* 0x000000da2bd67220 */ /* 0x000fe40000410000 */
[----:B------:R-:W-:-:S03]  /*32e0*/  @P6 PRMT R167, R167, 0x7632, R167 ;  /* 0x00007632a7a76816 */ /* 0x000fc600000000a7 */
[----:B------:R-:W-:Y:S02]  /*32f0*/  FSEL R217, R214, RZ, P6 ;  /* 0x000000ffd6d97208 */ /* 0x000fe40003000000 */
[----:B------:R-:W-:Y:S01]  /*3300*/  @P6 SHF.L.U32 R213, R167, 0x10, RZ ;  /* 0x00000010a7d56819 */ /* 0x000fe200000006ff */
[----:B------:R-:W-:-:S04]  /*3310*/  FFMA.FTZ R167, R13, R169, R170 ;  /* 0x000000a90da77223 */ /* 0x000fc800000100aa */
[----:B------:R-:W-:Y:S01]  /*3320*/  FADD.FTZ R167, R14, -R167 ;  /* 0x800000a70ea77221 */ /* 0x000fe20000010000 */
[----:B------:R-:W-:Y:S01]  /*3330*/  @P6 FMUL.FTZ R216, R218, R213 ;  /* 0x000000d5dad86220 */ /* 0x000fe20000410000 */
[----:B------:R-:W-:Y:S02]  /*3340*/  LOP3.LUT P6, RZ, R204, 0xff, RZ, 0xc0, !PT ;  /* 0x000000ffccff7812 */ /* 0x000fe400078cc0ff */
[----:B------:R-:W-:Y:S01]  /*3350*/  FMUL.FTZ R219, R198, R167 ;  /* 0x000000a7c6db7220 */ /* 0x000fe20000410000 */
[----:B------:R-:W-:-:S03]  /*3360*/  FADD.FTZ R139, R139, R216 ;  /* 0x000000d88b8b7221 */ /* 0x000fc60000010000 */
[----:B------:R-:W-:-:S04]  /*3370*/  FMUL.FTZ R167, R219, R168 ;  /* 0x000000a8dba77220 */ /* 0x000fc80000410000 */
[----:B------:R-:W-:Y:S01]  /*3380*/  FMUL.FTZ R218, R167, UR11 ;  /* 0x0000000ba7da7c20 */ /* 0x000fe20008410000 */
[----:B------:R-:W-:Y:S02]  /*3390*/  MOV R167, RZ ;  /* 0x000000ff00a77202 */ /* 0x000fe40000000f00 */
[----:B------:R-:W-:Y:S01]  /*33a0*/  @P6 SHF.L.U32 R213, R164, 0x10, RZ ;  /* 0x00000010a4d56819 */ /* 0x000fe200000006ff */
[----:B------:R-:W-:-:S04]  /*33b0*/  FMUL.FTZ R214, R36, R218 ;  /* 0x000000da24d67220 */ /* 0x000fc80000410000 */
[----:B------:R-:W-:Y:S01]  /*33c0*/  @P6 FMUL.FTZ R167, R218, R213 ;  /* 0x000000d5daa76220 */ /* 0x000fe20000410000 */
[----:B------:R-:W-:Y:S01]  /*33d0*/  FSEL R218, R214, RZ, P6 ;  /* 0x000000ffd6da7208 */ /* 0x000fe20003000000 */
[----:B------:R-:W-:Y:S01]  /*33e0*/  FFMA.FTZ R214, R22, R169, R170 ;  /* 0x000000a916d67223 */ /* 0x000fe200000100aa */
[----:B------:R-:W-:Y:S01]  /*33f0*/  LOP3.LUT P6, RZ, R204, 0xff00, RZ, 0xc0, !PT ;  /* 0x0000ff00ccff7812 */ /* 0x000fe200078cc0ff */
[----:B------:R-:W-:Y:S01]  /*3400*/  FADD.FTZ R132, R132, R167 ;  /* 0x000000a784847221 */ /* 0x000fe20000010000 */
[----:B------:R-:W-:Y:S01]  /*3410*/  F2FP.BF16.F32.PACK_AB R167, R217, R210 ;  /* 0x000000d2d9a7723e */ /* 0x000fe200000010ff */
[----:B------:R-:W-:Y:S01]  /*3420*/  FADD.FTZ R213, R21, -R214 ;  /* 0x800000d615d57221 */ /* 0x000fe20000010000 */
[----:B------:R-:W-:-:S03]  /*3430*/  HFMA2 R214, -RZ, RZ, 0, 0 ;  /* 0x00000000ffd67431 */ /* 0x000fc600000001ff */
[----:B------:R-:W-:-:S05]  /*3440*/  FMUL.FTZ R220, R198, R213 ;  /* 0x000000d5c6dc7220 */ /* 0x000fca0000410000 */
[----:B------:R-:W-:Y:S02]  /*3450*/  F2FP.BF16.F32.PACK_AB R160, R220, R219 ;  /* 0x000000dbdca0723e */ /* 0x000fe400000010ff */
[----:B------:R-:W-:Y:S01]  /*3460*/  @P6 PRMT R213, R164, 0x7632, R213 ;  /* 0x00007632a4d56816 */ /* 0x000fe200000000d5 */
[----:B------:R-:W-:-:S03]  /*3470*/  FMUL.FTZ R164, R220, R168 ;  /* 0x000000a8dca47220 */ /* 0x000fc60000410000 */
[----:B------:R-:W-:Y:S01]  /*3480*/  @P6 SHF.L.U32 R213, R213, 0x10, RZ ;  /* 0x00000010d5d56819 */ /* 0x000fe200000006ff */
[----:B------:R-:W-:-:S04]  /*3490*/  FMUL.FTZ R164, R164, UR11 ;  /* 0x0000000ba4a47c20 */ /* 0x000fc80008410000 */
[----:B------:R-:W-:-:S04]  /*34a0*/  @P6 FMUL.FTZ R214, R164, R213 ;  /* 0x000000d5a4d66220 */ /* 0x000fc80000410000 */
[----:B------:R-:W-:Y:S01]  /*34b0*/  FADD.FTZ R214, R133, R214 ;  /* 0x000000d685d67221 */ /* 0x000fe20000010000 */
[----:B------:R-:W-:-:S05]  /*34c0*/  FMUL.FTZ R133, R37, R164 ;  /* 0x000000a425857220 */ /* 0x000fca0000410000 */
[----:B------:R-:W-:-:S04]  /*34d0*/  FSEL R133, R133, RZ, P6 ;  /* 0x000000ff85857208 */ /* 0x000fc80003000000 */
[----:B------:R-:W-:Y:S01]  /*34e0*/  F2FP.BF16.F32.PACK_AB R164, R133, R218 ;  /* 0x000000da85a4723e */ /* 0x000fe200000010ff */
[----:B------:R-:W-:Y:S06]  /*34f0*/  BRA `(.L_x_2707) ;  /* 0x0000000400a47947 */ /* 0x000fec0003800000 */
.L_x_2706:
[-CC-:B------:R-:W-:Y:S01]  /*3500*/  FFMA.FTZ R171, R15, R169.reuse, R170.reuse ;  /* 0x000000a90fab7223 */ /* 0x180fe200000100aa */
[----:B------:R-:W-:Y:S01]  /*3510*/  LOP3.LUT P6, RZ, R204, 0xff0000, RZ, 0xc0, !PT ;  /* 0x00ff0000ccff7812 */ /* 0x000fe200078cc0ff */
[-CC-:B------:R-:W-:Y:S01]  /*3520*/  FFMA.FTZ R208, R24, R169.reuse, R170.reuse ;  /* 0x000000a918d07223 */ /* 0x180fe200000100aa */
[----:B------:R-:W-:Y:S01]  /*3530*/  MOV R203, RZ ;  /* 0x000000ff00cb7202 */ /* 0x000fe20000000f00 */
[----:B------:R-:W-:Y:S01]  /*3540*/  FADD.FTZ R171, R16, -R171 ;  /* 0x800000ab10ab7221 */ /* 0x000fe20000010000 */
[----:B------:R-:W-:-:S03]  /*3550*/  FFMA.FTZ R213, R19, R169, R170 ;  /* 0x000000a913d57223 */ /* 0x000fc600000100aa */
[----:B-----5:R-:W-:Y:S01]  /*3560*/  FMUL.FTZ R171, R198, R171 ;  /* 0x000000abc6ab7220 */ /* 0x020fe20000410000 */
[----:B------:R-:W-:-:S03]  /*3570*/  FADD.FTZ R213, R20, -R213 ;  /* 0x800000d514d57221 */ /* 0x000fc60000010000 */
[----:B------:R-:W-:Y:S02]  /*3580*/  FMUL.FTZ R171, R168, R171 ;  /* 0x000000aba8ab7220 */ /* 0x000fe40000410000 */
[----:B------:R-:W-:Y:S02]  /*3590*/  @P6 SHF.L.U32 R202, R165, 0x10, RZ ;  /* 0x00000010a5ca6819 */ /* 0x000fe400000006ff */
[----:B------:R-:W-:-:S04]  /*35a0*/  FMUL.FTZ R209, R171, UR11 ;  /* 0x0000000babd17c20 */ /* 0x000fc80008410000 */
[-C--:B------:R-:W-:Y:S01]  /*35b0*/  FMUL.FTZ R171, R38, R209.reuse ;  /* 0x000000d126ab7220 */ /* 0x080fe20000410000 */
[----:B------:R-:W-:Y:S01]  /*35c0*/  @P6 FMUL.FTZ R203, R202, R209 ;  /* 0x000000d1cacb6220 */ /* 0x000fe20000410000 */
[----:B------:R-:W-:Y:S01]  /*35d0*/  FADD.FTZ R209, R23, -R208 ;  /* 0x800000d017d17221 */ /* 0x000fe20000010000 */
[----:B------:R-:W-:Y:S02]  /*35e0*/  HFMA2 R208, -RZ, RZ, 0, 0 ;  /* 0x00000000ffd07431 */ /* 0x000fe400000001ff */
[----:B------:R-:W-:Y:S01]  /*35f0*/  FSEL R171, R171, RZ, P6 ;  /* 0x000000ffabab7208 */ /* 0x000fe20003000000 */
[----:B------:R-:W-:Y:S01]  /*3600*/  FMUL.FTZ R209, R198, R209 ;  /* 0x000000d1c6d17220 */ /* 0x000fe20000410000 */
[----:B------:R-:W-:Y:S01]  /*3610*/  LOP3.LUT P6, RZ, R204, 0xff000000, RZ, 0xc0, !PT ;  /* 0xff000000ccff7812 */ /* 0x000fe200078cc0ff */
[----:B------:R-:W-:Y:S02]  /*3620*/  FADD.FTZ R134, R134, R203 ;  /* 0x000000cb86867221 */ /* 0x000fe40000010000 */
[----:B------:R-:W-:Y:S01]  /*3630*/  FMUL.FTZ R202, R168, R209 ;  /* 0x000000d1a8ca7220 */ /* 0x000fe20000410000 */
[----:B------:R-:W-:-:S03]  /*3640*/  FFMA.FTZ R209, R17, R169, R170 ;  /* 0x000000a911d17223 */ /* 0x000fc600000100aa */
[----:B------:R-:W-:Y:S01]  /*3650*/  FMUL.FTZ R210, R202, UR11 ;  /* 0x0000000bcad27c20 */ /* 0x000fe20008410000 */
[----:B------:R-:W-:-:S03]  /*3660*/  FADD.FTZ R209, R18, -R209 ;  /* 0x800000d112d17221 */ /* 0x000fc60000010000 */
[----:B------:R-:W-:Y:S02]  /*3670*/  FMUL.FTZ R202, R39, R210 ;  /* 0x000000d227ca7220 */ /* 0x000fe40000410000 */
[----:B------:R-:W-:-:S03]  /*3680*/  @P6 PRMT R165, R165, 0x7632, R165 ;  /* 0x00007632a5a56816 */ /* 0x000fc600000000a5 */
[----:B------:R-:W-:Y:S02]  /*3690*/  FSEL R202, R202, RZ, P6 ;  /* 0x000000ffcaca7208 */ /* 0x000fe40003000000 */
[----:B------:R-:W-:-:S05]  /*36a0*/  @P6 SHF.L.U32 R165, R165, 0x10, RZ ;  /* 0x00000010a5a56819 */ /* 0x000fca00000006ff */
[----:B------:R-:W-:Y:S01]  /*36b0*/  @P6 FMUL.FTZ R208, R165, R210 ;  /* 0x000000d2a5d06220 */ /* 0x000fe20000410000 */
[----:B------:R-:W-:Y:S01]  /*36c0*/  LOP3.LUT P6, RZ, R205, 0xff, RZ, 0xc0, !PT ;  /* 0x000000ffcdff7812 */ /* 0x000fe200078cc0ff */
[----:B------:R-:W-:Y:S01]  /*36d0*/  FMUL.FTZ R165, R198, R209 ;  /* 0x000000d1c6a57220 */ /* 0x000fe20000410000 */
[----:B------:R-:W-:Y:S01]  /*36e0*/  MOV R209, RZ ;  /* 0x000000ff00d17202 */ /* 0x000fe20000000f00 */
[----:B------:R-:W-:Y:S02]  /*36f0*/  FADD.FTZ R135, R135, R208 ;  /* 0x000000d087877221 */ /* 0x000fe40000010000 */
[----:B------:R-:W-:-:S04]  /*3700*/  FMUL.FTZ R165, R168, R165 ;  /* 0x000000a5a8a57220 */ /* 0x000fc80000410000 */
[----:B------:R-:W-:-:S04]  /*3710*/  FMUL.FTZ R211, R165, UR11 ;  /* 0x0000000ba5d37c20 */ /* 0x000fc80008410000 */
[----:B------:R-:W-:Y:S01]  /*3720*/  @P6 SHF.L.U32 R210, R166, 0x10, RZ ;  /* 0x00000010a6d26819 */ /* 0x000fe200000006ff */
[----:B------:R-:W-:-:S04]  /*3730*/  FMUL.FTZ R165, R40, R211 ;  /* 0x000000d328a57220 */ /* 0x000fc80000410000 */
[----:B------:R-:W-:Y:S01]  /*3740*/  @P6 FMUL.FTZ R209, R210, R211 ;  /* 0x000000d3d2d16220 */ /* 0x000fe20000410000 */
[----:B------:R-:W-:Y:S01]  /*3750*/  FFMA.FTZ R210, R26, R169, R170 ;  /* 0x000000a91ad27223 */ /* 0x000fe200000100aa */
[----:B------:R-:W-:Y:S02]  /*3760*/  FSEL R165, R165, RZ, P6 ;  /* 0x000000ffa5a57208 */ /* 0x000fe40003000000 */
[----:B------:R-:W-:Y:S01]  /*3770*/  LOP3.LUT P6, RZ, R205, 0xff00, RZ, 0xc0, !PT ;  /* 0x0000ff00cdff7812 */ /* 0x000fe200078cc0ff */
[----:B------:R-:W-:Y:S01]  /*3780*/  FADD.FTZ R211, R25, -R210 ;  /* 0x800000d219d37221 */ /* 0x000fe20000010000 */
[----:B------:R-:W-:-:S03]  /*3790*/  FADD.FTZ R136, R136, R209 ;  /* 0x000000d188887221 */ /* 0x000fc60000010000 */
[----:B------:R-:W-:-:S04]  /*37a0*/  FMUL.FTZ R211, R198, R211 ;  /* 0x000000d3c6d37220 */ /* 0x000fc80000410000 */
[----:B------:R-:W-:-:S04]  /*37b0*/  FMUL.FTZ R210, R168, R211 ;  /* 0x000000d3a8d27220 */ /* 0x000fc80000410000 */
[----:B------:R-:W-:Y:S01]  /*37c0*/  @P6 PRMT R166, R166, 0x7632, R166 ;  /* 0x00007632a6a66816 */ /* 0x000fe200000000a6 */
[----:B------:R-:W-:Y:S01]  /*37d0*/  FMUL.FTZ R212, R210, UR11 ;  /* 0x0000000bd2d47c20 */ /* 0x000fe20008410000 */
[----:B------:R-:W-:Y:S02]  /*37e0*/  HFMA2 R210, -RZ, RZ, 0, 0 ;  /* 0x00000000ffd27431 */ /* 0x000fe400000001ff */
[----:B------:R-:W-:Y:S01]  /*37f0*/  @P6 SHF.L.U32 R211, R166, 0x10, RZ ;  /* 0x00000010a6d36819 */ /* 0x000fe200000006ff */
[----:B------:R-:W-:-:S04]  /*3800*/  FMUL.FTZ R166, R41, R212 ;  /* 0x000000d429a67220 */ /* 0x000fc80000410000 */
[----:B------:R-:W-:Y:S01]  /*3810*/  @P6 FMUL.FTZ R210, R211, R212 ;  /* 0x000000d4d3d26220 */ /* 0x000fe20000410000 */
[----:B------:R-:W-:Y:S01]  /*3820*/  FSEL R166, R166, RZ, P6 ;  /* 0x000000ffa6a67208 */ /* 0x000fe20003000000 */
[----:B------:R-:W-:Y:S01]  /*3830*/  FMUL.FTZ R211, R198, R213 ;  /* 0x000000d5c6d37220 */ /* 0x000fe20000410000 */
[----:B------:R-:W-:Y:S01]  /*3840*/  LOP3.LUT P6, RZ, R205, 0xff0000, RZ, 0xc0, !PT ;  /* 0x00ff0000cdff7812 */ /* 0x000fe200078cc0ff */
[----:B------:R-:W-:Y:S01]  /*3850*/  FADD.FTZ R137, R137, R210 ;  /* 0x000000d289897221 */ /* 0x000fe20000010000 */
[----:B------:R-:W-:Y:S01]  /*3860*/  MOV R213, RZ ;  /* 0x000000ff00d57202 */ /* 0x000fe20000000f00 */
[----:B------:R-:W-:Y:S01]  /*3870*/  FMUL.FTZ R211, R168, R211 ;  /* 0x000000d3a8d37220 */ /* 0x000fe20000410000 */
[----:B------:R-:W-:Y:S02]  /*3880*/  F2FP.BF16.F32.PACK_AB R166, R166, R165 ;  /* 0x000000a5a6a6723e */ /* 0x000fe400000010ff */
[----:B------:R-:W-:Y:S01]  /*3890*/  F2FP.BF16.F32.PACK_AB R165, R202, R171 ;  /* 0x000000abcaa5723e */ /* 0x000fe200000010ff */
[----:B------:R-:W-:-:S04]  /*38a0*/  FMUL.FTZ R215, R211, UR11 ;  /* 0x0000000bd3d77c20 */ /* 0x000fc80008410000 */
[----:B------:R-:W-:Y:S02]  /*38b0*/  FMUL.FTZ R211, R42, R215 ;  /* 0x000000d72ad37220 */ /* 0x000fe40000410000 */
[----:B------:R-:W-:-:S03]  /*38c0*/  @P6 SHF.L.U32 R212, R167, 0x10, RZ ;  /* 0x00000010a7d46819 */ /* 0x000fc600000006ff */
[----:B------:R-:W-:Y:S02]  /*38d0*/  FSEL R216, R211, RZ, P6 ;  /* 0x000000ffd3d87208 */ /* 0x000fe40003000000 */
[----:B------:R-:W-:Y:S01]  /*38e0*/  @P6 FMUL.FTZ R213, R212, R215 ;  /* 0x000000d7d4d56220 */ /* 0x000fe20000410000 */
[----:B------:R-:W-:Y:S01]  /*38f0*/  ISETP.GE.U32.AND P6, PT, R204, RZ, PT ;  /* 0x000000ffcc00720c */ /* 0x000fe20003fc6070 */
[----:B------:R-:W-:Y:S02]  /*3900*/  FFMA.FTZ R212, R172, R169, R170 ;  /* 0x000000a9acd47223 */ /* 0x000fe400000100aa */
[----:B------:R-:W-:Y:S01]  /*3910*/  FADD.FTZ R138, R138, R213 ;  /* 0x000000d58a8a7221 */ /* 0x000fe20000010000 */
[----:B------:R-:W-:Y:S01]  /*3920*/  ISETP.GE.U32.AND.EX P6, PT, R205, 0x1000000, PT, P6 ;  /* 0x01000000cd00780c */ /* 0x000fe20003fc6160 */
[----:B------:R-:W-:Y:S01]  /*3930*/  FADD.FTZ R211, R27, -R212 ;  /* 0x800000d41bd37221 */ /* 0x000fe20000010000 */
[----:B------:R-:W-:-:S03]  /*3940*/  HFMA2 R212, -RZ, RZ, 0, 0 ;  /* 0x00000000ffd47431 */ /* 0x000fc600000001ff */
[----:B------:R-:W-:-:S04]  /*3950*/  FMUL.FTZ R211, R198, R211 ;  /* 0x000000d3c6d37220 */ /* 0x000fc80000410000 */
[----:B------:R-:W-:-:S04]  /*3960*/  FMUL.FTZ R211, R168, R211 ;  /* 0x000000d3a8d37220 */ /* 0x000fc80000410000 */
[----:B------:R-:W-:Y:S01]  /*3970*/  @P6 PRMT R167, R167, 0x7632, R167 ;  /* 0x00007632a7a76816 */ /* 0x000fe200000000a7 */
[----:B------:R-:W-:Y:S01]  /*3980*/  FMUL.FTZ R214, R211, UR11 ;  /* 0x0000000bd3d67c20 */ /* 0x000fe20008410000 */
[----:B------:R-:W-:Y:S02]  /*3990*/  FFMA.FTZ R211, R13, R169, R170 ;  /* 0x000000a90dd37223 */ /* 0x000fe400000100aa */
[----:B------:R-:W-:Y:S01]  /*39a0*/  @P6 SHF.L.U32 R215, R167, 0x10, RZ ;  /* 0x00000010a7d76819 */ /* 0x000fe200000006ff */
[----:B------:R-:W-:Y:S01]  /*39b0*/  FMUL.FTZ R167, R43, R214 ;  /* 0x000000d62ba77220 */ /* 0x000fe20000410000 */
[----:B------:R-:W-:-:S03]  /*39c0*/  FADD.FTZ R211, R14, -R211 ;  /* 0x800000d30ed37221 */ /* 0x000fc60000010000 */
[----:B------:R-:W-:Y:S01]  /*39d0*/  @P6 FMUL.FTZ R212, R215, R214 ;  /* 0x000000d6d7d46220 */ /* 0x000fe20000410000 */
[----:B------:R-:W-:Y:S01]  /*39e0*/  FSEL R215, R167, RZ, P6 ;  /* 0x000000ffa7d77208 */ /* 0x000fe20003000000 */
[----:B------:R-:W-:Y:S01]  /*39f0*/  FMUL.FTZ R167, R198, R211 ;  /* 0x000000d3c6a77220 */ /* 0x000fe20000410000 */
[----:B------:R-:W-:Y:S01]  /*3a00*/  LOP3.LUT P6, RZ, R204, 0xff, RZ, 0xc0, !PT ;  /* 0x000000ffccff7812 */ /* 0x000fe200078cc0ff */
[----:B------:R-:W-:Y:S02]  /*3a10*/  FADD.FTZ R139, R139, R212 ;  /* 0x000000d48b8b7221 */ /* 0x000fe40000010000 */
[----:B------:R-:W-:-:S04]  /*3a20*/  FMUL.FTZ R167, R168, R167 ;  /* 0x000000a7a8a77220 */ /* 0x000fc80000410000 */
[----:B------:R-:W-:Y:S01]  /*3a30*/  FMUL.FTZ R217, R167, UR11 ;  /* 0x0000000ba7d97c20 */ /* 0x000fe20008410000 */
[----:B------:R-:W-:-:S03]  /*3a40*/  MOV R167, RZ ;  /* 0x000000ff00a77202 */ /* 0x000fc60000000f00 */
[----:B------:R-:W-:Y:S02]  /*3a50*/  FMUL.FTZ R211, R36, R217 ;  /* 0x000000d924d37220 */ /* 0x000fe40000410000 */
[----:B------:R-:W-:-:S03]  /*3a60*/  @P6 SHF.L.U32 R214, R164, 0x10, RZ ;  /* 0x00000010a4d66819 */ /* 0x000fc600000006ff */
[----:B------:R-:W-:Y:S02]  /*3a70*/  FSEL R211, R211, RZ, P6 ;  /* 0x000000ffd3d37208 */ /* 0x000fe40003000000 */
[----:B------:R-:W-:Y:S01]  /*3a80*/  @P6 FMUL.FTZ R167, R214, R217 ;  /* 0x000000d9d6a76220 */ /* 0x000fe20000410000 */
[----:B------:R-:W-:Y:S01]  /*3a90*/  LOP3.LUT P6, RZ, R204, 0xff00, RZ, 0xc0, !PT ;  /* 0x0000ff00ccff7812 */ /* 0x000fe200078cc0ff */
[----:B------:R-:W-:Y:S02]  /*3aa0*/  FFMA.FTZ R214, R22, R169, R170 ;  /* 0x000000a916d67223 */ /* 0x000fe400000100aa */
[----:B------:R-:W-:Y:S01]  /*3ab0*/  FADD.FTZ R132, R132, R167 ;  /* 0x000000a784847221 */ /* 0x000fe20000010000 */
[----:B------:R-:W-:Y:S01]  /*3ac0*/  F2FP.BF16.F32.PACK_AB R167, R215, R216 ;  /* 0x000000d8d7a7723e */ /* 0x000fe200000010ff */
[----:B------:R-:W-:Y:S01]  /*3ad0*/  FADD.FTZ R217, R21, -R214 ;  /* 0x800000d615d97221 */ /* 0x000fe20000010000 */
[----:B------:R-:W-:-:S03]  /*3ae0*/  HFMA2 R214, -RZ, RZ, 0, 0 ;  /* 0x00000000ffd67431 */ /* 0x000fc600000001ff */
[----:B------:R-:W-:-:S04]  /*3af0*/  FMUL.FTZ R217, R198, R217 ;  /* 0x000000d9c6d97220 */ /* 0x000fc80000410000 */
[----:B------:R-:W-:Y:S01]  /*3b00*/  @P6 PRMT R218, R164, 0x7632, R218 ;  /* 0x00007632a4da6816 */ /* 0x000fe200000000da */
[----:B------:R-:W-:-:S03]  /*3b10*/  FMUL.FTZ R164, R168, R217 ;  /* 0x000000d9a8a47220 */ /* 0x000fc60000410000 */
[----:B------:R-:W-:Y:S01]  /*3b20*/  @P6 SHF.L.U32 R217, R218, 0x10, RZ ;  /* 0x00000010dad96819 */ /* 0x000fe200000006ff */
[----:B------:R-:W-:-:S04]  /*3b30*/  FMUL.FTZ R164, R164, UR11 ;  /* 0x0000000ba4a47c20 */ /* 0x000fc80008410000 */
[-C--:B------:R-:W-:Y:S01]  /*3b40*/  @P6 FMUL.FTZ R214, R217, R164.reuse ;  /* 0x000000a4d9d66220 */ /* 0x080fe20000410000 */
[----:B------:R-:W-:-:S03]  /*3b50*/  FMUL.FTZ R164, R37, R164 ;  /* 0x000000a425a47220 */ /* 0x000fc60000410000 */
[----:B------:R-:W-:Y:S02]  /*3b60*/  FADD.FTZ R214, R133, R214 ;  /* 0x000000d685d67221 */ /* 0x000fe40000010000 */
[----:B------:R-:W-:-:S04]  /*3b70*/  FSEL R164, R164, RZ, P6 ;  /* 0x000000ffa4a47208 */ /* 0x000fc80003000000 */
[----:B------:R-:W-:-:S07]  /*3b80*/  F2FP.BF16.F32.PACK_AB R164, R164, R211 ;  /* 0x000000d3a4a4723e */ /* 0x000fce00000010ff */
.L_x_2707:
        /* <DEDUP_REMOVED lines=8> */
.L_x_2705:
[----:B------:R-:W-:Y:S05]  /*3c10*/  BSYNC.RECONVERGENT B1 ;  /* 0x0000000000017941 */ /* 0x000fea0003800200 */
.L_x_2704:
        /* <DEDUP_REMOVED lines=86> */
[-CC-:B------:R-:W-:Y:S01]  /*4180*/  FFMA.FTZ R167, R173, R169.reuse, R170.reuse ;  /* 0x000000a9ada77223 */ /* 0x180fe200000100aa */
[----:B------:R-:W-:-:S03]  /*4190*/  FFMA.FTZ R170, R180, R169, R170 ;  /* 0x000000a9b4aa7223 */ /* 0x000fc600000100aa */
[----:B------:R-:W-:Y:S01]  /*41a0*/  FADD.FTZ R167, R174, -R167 ;  /* 0x800000a7aea77221 */ /* 0x000fe20000010000 */
[----:B------:R-:W-:Y:S01]  /*41b0*/  @P6 FMUL.FTZ R216, R218, R213 ;  /* 0x000000d5dad86220 */ /* 0x000fe20000410000 */
[----:B------:R-:W-:Y:S01]  /*41c0*/  LOP3.LUT P6, RZ, R200, 0xff, RZ, 0xc0, !PT ;  /* 0x000000ffc8ff7812 */ /* 0x000fe200078cc0ff */
[----:B------:R-:W-:Y:S01]  /*41d0*/  FADD.FTZ R169, R181, -R170 ;  /* 0x800000aab5a97221 */ /* 0x000fe20000010000 */
[C---:B------:R-:W-:Y:S01]  /*41e0*/  FMUL.FTZ R219, R198.reuse, R167 ;  /* 0x000000a7c6db7220 */ /* 0x040fe20000410000 */
[----:B------:R-:W-:Y:S02]  /*41f0*/  FADD.FTZ R147, R147, R216 ;  /* 0x000000d893937221 */ /* 0x000fe40000010000 */
[----:B------:R-:W-:Y:S01]  /*4200*/  FMUL.FTZ R198, R198, R169 ;  /* 0x000000a9c6c67220 */ /* 0x000fe20000410000 */
[----:B------:R-:W-:-:S03]  /*4210*/  FMUL.FTZ R167, R219, R168 ;  /* 0x000000a8dba77220 */ /* 0x000fc60000410000 */
[----:B------:R-:W-:Y:S01]  /*4220*/  FMUL.FTZ R168, R198, R168 ;  /* 0x000000a8c6a87220 */ /* 0x000fe20000410000 */
[----:B------:R-:W-:Y:S01]  /*4230*/  FMUL.FTZ R218, R167, UR11 ;  /* 0x0000000ba7da7c20 */ /* 0x000fe20008410000 */
[----:B------:R-:W-:Y:S02]  /*4240*/  MOV R167, RZ ;  /* 0x000000ff00a77202 */ /* 0x000fe40000000f00 */
[----:B------:R-:W-:Y:S01]  /*4250*/  @P6 SHF.L.U32 R213, R164, 0x10, RZ ;  /* 0x00000010a4d56819 */ /* 0x000fe200000006ff */
[----:B------:R-:W-:Y:S01]  /*4260*/  FMUL.FTZ R214, R52, R218 ;  /* 0x000000da34d67220 */ /* 0x000fe20000410000 */
[----:B------:R-:W-:Y:S01]  /*4270*/  FMUL.FTZ R168, R168, UR11 ;  /* 0x0000000ba8a87c20 */ /* 0x000fe20008410000 */
[----:B------:R-:W-:Y:S02]  /*4280*/  F2FP.BF16.F32.PACK_AB R160, R198, R219 ;  /* 0x000000dbc6a0723e */ /* 0x000fe400000010ff */
[----:B------:R-:W-:Y:S01]  /*4290*/  @P6 FMUL.FTZ R167, R218, R213 ;  /* 0x000000d5daa76220 */ /* 0x000fe20000410000 */
[----:B------:R-:W-:-:S02]  /*42a0*/  FSEL R214, R214, RZ, P6 ;  /* 0x000000ffd6d67208 */ /* 0x000fc40003000000 */
[----:B------:R-:W-:Y:S01]  /*42b0*/  LOP3.LUT P6, RZ, R200, 0xff00, RZ, 0xc0, !PT ;  /* 0x0000ff00c8ff7812 */ /* 0x000fe200078cc0ff */
[----:B------:R-:W-:Y:S01]  /*42c0*/  FADD.FTZ R145, R140, R167 ;  /* 0x000000a78c917221 */ /* 0x000fe20000010000 */
[----:B------:R-:W-:Y:S01]  /*42d0*/  FMUL.FTZ R140, R53, R168 ;  /* 0x000000a8358c7220 */ /* 0x000fe20000410000 */
[----:B------:R-:W-:-:S10]  /*42e0*/  F2FP.BF16.F32.PACK_AB R167, R217, R210 ;  /* 0x000000d2d9a7723e */ /* 0x000fd400000010ff */
[----:B------:R-:W-:Y:S01]  /*42f0*/  @P6 PRMT R169, R164, 0x7632, R169 ;  /* 0x00007632a4a96816 */ /* 0x000fe200000000a9 */
[----:B------:R-:W-:-:S03]  /*4300*/  HFMA2 R164, -RZ, RZ, 0, 0 ;  /* 0x00000000ffa47431 */ /* 0x000fc600000001ff */
[----:B------:R-:W-:-:S05]  /*4310*/  @P6 SHF.L.U32 R169, R169, 0x10, RZ ;  /* 0x00000010a9a96819 */ /* 0x000fca00000006ff */
[----:B------:R-:W-:-:S04]  /*4320*/  @P6 FMUL.FTZ R164, R168, R169 ;  /* 0x000000a9a8a46220 */ /* 0x000fc80000410000 */
[----:B------:R-:W-:Y:S01]  /*4330*/  FADD.FTZ R146, R141, R164 ;  /* 0x000000a48d927221 */ /* 0x000fe20000010000 */
[----:B------:R-:W-:-:S04]  /*4340*/  FSEL R141, R140, RZ, P6 ;  /* 0x000000ff8c8d7208 */ /* 0x000fc80003000000 */
[----:B------:R-:W-:Y:S01]  /*4350*/  F2FP.BF16.F32.PACK_AB R164, R141, R214 ;  /* 0x000000d68da4723e */ /* 0x000fe200000010ff */
[----:B------:R-:W-:Y:S06]  /*4360*/  BRA `(.L_x_2710) ;  /* 0x0000000400a07947 */ /* 0x000fec0003800000 */
.L_x_2709:
[-CC-:B------:R-:W-:Y:S01]  /*4370*/  FFMA.FTZ R171, R175, R169.reuse, R170.reuse ;  /* 0x000000a9afab7223 */ /* 0x180fe200000100aa */
[----:B------:R-:W-:Y:S01]  /*4380*/  LOP3.LUT P6, RZ, R200, 0xff0000, RZ, 0xc0, !PT ;  /* 0x00ff0000c8ff7812 */ /* 0x000fe200078cc0ff */
[-CC-:B------:R-:W-:Y:S01]  /*4390*/  FFMA.FTZ R208, R182, R169.reuse, R170.reuse ;  /* 0x000000a9b6d07223 */ /* 0x180fe200000100aa */
[----:B------:R-:W-:Y:S01]  /*43a0*/  MOV R203, RZ ;  /* 0x000000ff00cb7202 */ /* 0x000fe20000000f00 */
[----:B------:R-:W-:Y:S01]  /*43b0*/  FADD.FTZ R171, R176, -R171 ;  /* 0x800000abb0ab7221 */ /* 0x000fe20000010000 */
[----:B------:R-:W-:Y:S01]  /*43c0*/  FFMA.FTZ R213, R179, R169, R170 ;  /* 0x000000a9b3d57223 */ /* 0x000fe200000100aa */
[----:B------:R-:W-:Y:S02]  /*43d0*/  CS2R R214, SRZ ;  /* 0x0000000000d67805 */ /* 0x000fe4000001ff00 */
        /* <DEDUP_REMOVED lines=46> */
[----:B------:R-:W-:Y:S02]  /*46c0*/  LOP3.LUT P6, RZ, R201, 0xff0000, RZ, 0xc0, !PT ;  /* 0x00ff0000c9ff7812 */ /* 0x000fe400078cc0ff */
[----:B------:R-:W-:Y:S01]  /*46d0*/  F2FP.BF16.F32.PACK_AB R166, R166, R165 ;  /* 0x000000a5a6a6723e */ /* 0x000fe200000010ff */
[----:B------:R-:W-:Y:S01]  /*46e0*/  FMUL.FTZ R211, R168, R211 ;  /* 0x000000d3a8d37220 */ /* 0x000fe20000410000 */
[----:B------:R-:W-:-:S03]  /*46f0*/  F2FP.BF16.F32.PACK_AB R165, R202, R171 ;  /* 0x000000abcaa5723e */ /* 0x000fc600000010ff */
        /* <DEDUP_REMOVED lines=13> */
[----:B------:R-:W-:Y:S01]  /*47d0*/  FMUL.FTZ R212, R211, UR11 ;  /* 0x0000000bd3d47c20 */ /* 0x000fe20008410000 */
[-CC-:B------:R-:W-:Y:S01]  /*47e0*/  FFMA.FTZ R211, R173, R169.reuse, R170.reuse ;  /* 0x000000a9add37223 */ /* 0x180fe200000100aa */
[----:B------:R-:W-:Y:S01]  /*47f0*/  FFMA.FTZ R170, R180, R169, R170 ;  /* 0x000000a9b4aa7223 */ /* 0x000fe200000100aa */
[----:B------:R-:W-:Y:S01]  /*4800*/  @P6 SHF.L.U32 R213, R167, 0x10, RZ ;  /* 0x00000010a7d56819 */ /* 0x000fe200000006ff */
[-C--:B------:R-:W-:Y:S01]  /*4810*/  FMUL.FTZ R167, R59, R212.reuse ;  /* 0x000000d43ba77220 */ /* 0x080fe20000410000 */
[----:B------:R-:W-:Y:S01]  /*4820*/  FADD.FTZ R211, R174, -R211 ;  /* 0x800000d3aed37221 */ /* 0x000fe20000010000 */
[----:B------:R-:W-:Y:S02]  /*4830*/  FADD.FTZ R169, R181, -R170 ;  /* 0x800000aab5a97221 */ /* 0x000fe40000010000 */
[----:B------:R-:W-:Y:S01]  /*4840*/  @P6 FMUL.FTZ R214, R213, R212 ;  /* 0x000000d4d5d66220 */ /* 0x000fe20000410000 */
[----:B------:R-:W-:Y:S01]  /*4850*/  FSEL R213, R167, RZ, P6 ;  /* 0x000000ffa7d57208 */ /* 0x000fe20003000000 */
[----:B------:R-:W-:Y:S01]  /*4860*/  FMUL.FTZ R167, R198, R211 ;  /* 0x000000d3c6a77220 */ /* 0x000fe20000410000 */
[----:B------:R-:W-:Y:S01]  /*4870*/  LOP3.LUT P6, RZ, R200, 0xff, RZ, 0xc0, !PT ;  /* 0x000000ffc8ff7812 */ /* 0x000fe200078cc0ff */
[----:B------:R-:W-:Y:S01]  /*4880*/  FMUL.FTZ R169, R198, R169 ;  /* 0x000000a9c6a97220 */ /* 0x000fe20000410000 */
[----:B------:R-:W-:Y:S01]  /*4890*/  FADD.FTZ R147, R147, R214 ;  /* 0x000000d693937221 */ /* 0x000fe20000010000 */
[----:B------:R-:W-:-:S02]  /*48a0*/  FMUL.FTZ R167, R168, R167 ;  /* 0x000000a7a8a77220 */ /* 0x000fc40000410000 */
[----:B------:R-:W-:Y:S02]  /*48b0*/  FMUL.FTZ R168, R168, R169 ;  /* 0x000000a9a8a87220 */ /* 0x000fe40000410000 */
[----:B------:R-:W-:Y:S01]  /*48c0*/  FMUL.FTZ R217, R167, UR11 ;  /* 0x0000000ba7d97c20 */ /* 0x000fe20008410000 */
[----:B------:R-:W-:Y:S01]  /*48d0*/  MOV R167, RZ ;  /* 0x000000ff00a77202 */ /* 0x000fe20000000f00 */
[----:B------:R-:W-:Y:S02]  /*48e0*/  FMUL.FTZ R168, R168, UR11 ;  /* 0x0000000ba8a87c20 */ /* 0x000fe40008410000 */
[----:B------:R-:W-:Y:S02]  /*48f0*/  FMUL.FTZ R211, R52, R217 ;  /* 0x000000d934d37220 */ /* 0x000fe40000410000 */
[----:B------:R-:W-:-:S03]  /*4900*/  @P6 SHF.L.U32 R212, R164, 0x10, RZ ;  /* 0x00000010a4d46819 */ /* 0x000fc600000006ff */
[----:B------:R-:W-:Y:S02]  /*4910*/  FSEL R211, R211, RZ, P6 ;  /* 0x000000ffd3d37208 */ /* 0x000fe40003000000 */
[----:B------:R-:W-:Y:S01]  /*4920*/  @P6 FMUL.FTZ R167, R212, R217 ;  /* 0x000000d9d4a76220 */ /* 0x000fe20000410000 */
[----:B------:R-:W-:Y:S01]  /*4930*/  LOP3.LUT P6, RZ, R200, 0xff00, RZ, 0xc0, !PT ;  /* 0x0000ff00c8ff7812 */ /* 0x000fe200078cc0ff */
[----:B------:R-:W-:Y:S02]  /*4940*/  FADD.FTZ R212, R145, R210 ;  /* 0x000000d291d47221 */ /* 0x000fe40000010000 */
[----:B------:R-:W-:Y:S01]  /*4950*/  FADD.FTZ R145, R140, R167 ;  /* 0x000000a78c917221 */ /* 0x000fe20000010000 */
[----:B------:R-:W-:-:S09]  /*4960*/  F2FP.BF16.F32.PACK_AB R167, R213, R216 ;  /* 0x000000d8d5a7723e */ /* 0x000fd200000010ff */
[----:B------:R-:W-:Y:S01]  /*4970*/  @P6 PRMT R170, R164, 0x7632, R170 ;  /* 0x00007632a4aa6816 */ /* 0x000fe200000000aa */
[----:B------:R-:W-:-:S03]  /*4980*/  HFMA2 R164, -RZ, RZ, 0, 0 ;  /* 0x00000000ffa47431 */ /* 0x000fc600000001ff */
[----:B------:R-:W-:-:S05]  /*4990*/  @P6 SHF.L.U32 R169, R170, 0x10, RZ ;  /* 0x00000010aaa96819 */ /* 0x000fca00000006ff */
[-C--:B------:R-:W-:Y:S01]  /*49a0*/  @P6 FMUL.FTZ R164, R169, R168.reuse ;  /* 0x000000a8a9a46220 */ /* 0x080fe20000410000 */
[----:B------:R-:W-:-:S03]  /*49b0*/  FMUL.FTZ R168, R53, R168 ;  /* 0x000000a835a87220 */ /* 0x000fc60000410000 */
[----:B------:R-:W-:Y:S02]  /*49c0*/  FADD.FTZ R146, R141, R164 ;  /* 0x000000a48d927221 */ /* 0x000fe40000010000 */
[----:B------:R-:W-:-:S04]  /*49d0*/  FSEL R164, R168, RZ, P6 ;  /* 0x000000ffa8a47208 */ /* 0x000fc80003000000 */
[----:B------:R-:W-:-:S07]  /*49e0*/  F2FP.BF16.F32.PACK_AB R164, R164, R211 ;  /* 0x000000d3a4a4723e */ /* 0x000fce00000010ff */
.L_x_2710:
[----:B------:R-:W0:Y:S08]  /*49f0*/  @P0 LDC.64 R168, c[0x0][0x478] ;  /* 0x00011e00ffa80b82 */ /* 0x000e300000000a00 */
[----:B------:R-:W1:Y:S01]  /*4a00*/  LDC.64 R140, c[0x0][0x468] ;  /* 0x00011a00ff8c7b82 */ /* 0x000e620000000a00 */
[----:B0-----:R-:W-:-:S05]  /*4a10*/  @P0 IMAD.WIDE.U32 R168, R6, 0x10, R168 ;  /* 0x0000001006a80825 */ /* 0x001fca00078e00a8 */
[----:B------:R3:W-:Y:S01]  /*4a20*/  @P0 STG.E.128 desc[UR4][R168.64], R160 ;  /* 0x000000a0a8000986 */ /* 0x0007e2000c101d04 */
[----:B-1----:R-:W-:Y:S01]  /*4a30*/  IMAD.WIDE.U32 R170, R6, 0x10, R140 ;  /* 0x0000001006aa7825 */ /* 0x002fe200078e008c */
[----:B------:R-:W-:Y:S02]  /*4a40*/  MOV R140, R145 ;  /* 0x00000091008c7202 */ /* 0x000fe40000000f00 */
[----:B------:R-:W-:Y:S02]  /*4a50*/  MOV R141, R146 ;  /* 0x00000092008d7202 */ /* 0x000fe40000000f00 */
[----:B------:R3:W-:Y:S01]  /*4a60*/  STG.E.128 desc[UR4][R170.64], R164 ;  /* 0x000000a4aa007986 */ /* 0x0007e2000c101d04 */
[----:B------:R-:W-:Y:S02]  /*4a70*/  MOV R145, R212 ;  /* 0x000000d400917202 */ /* 0x000fe40000000f00 */
[----:B------:R-:W-:Y:S01]  /*4a80*/  MOV R146, R215 ;  /* 0x000000d700927202 */ /* 0x000fe20000000f00 */
[----:B------:R-:W-:Y:S06]  /*4a90*/  BRA `(.L_x_2708) ;  /* 0x0000003000007947 */ /* 0x000fec0003800000 */
.L_x_2699:
        /* <DEDUP_REMOVED lines=8> */
[-C--:B------:R-:W-:Y:S01]  /*4b20*/  FFMA.FTZ R208, R195, R169.reuse, R170 ;  /* 0x000000a9c3d07223 */ /* 0x080fe200000100aa */
[----:B------:R-:W-:Y:S01]  /*4b30*/  PRMT R202, R149, 0x7632, R202 ;  /* 0x0000763295ca7816 */ /* 0x000fe200000000ca */
[----:B------:R-:W-:Y:S01]  /*4b40*/  FFMA.FTZ R211, R192, R169, R170 ;  /* 0x000000a9c0d37223 */ /* 0x000fe200000100aa */
[----:B------:R-:W-:Y:S01]  /*4b50*/  LOP3.LUT P0, RZ, R206, 0xff000000, RZ, 0xc0, !PT ;  /* 0xff000000ceff7812 */ /* 0x000fe2000780c0ff */
[----:B------:R-:W-:Y:S01]  /*4b60*/  FADD.FTZ R203, R193, -R208 ;  /* 0x800000d0c1cb7221 */ /* 0x000fe20000010000 */
[----:B------:R-:W-:Y:S01]  /*4b70*/  SHF.L.U32 R171, R149, 0x10, RZ ;  /* 0x0000001095ab7819 */ /* 0x000fe200000006ff */
[----:B------:R-:W-:Y:S01]  /*4b80*/  HFMA2 R208, -RZ, RZ, 0, 0 ;  /* 0x00000000ffd07431 */ /* 0x000fe200000001ff */
[----:B------:R-:W-:Y:S01]  /*4b90*/  SHF.L.U32 R209, R202, 0x10, RZ ;  /* 0x00000010cad17819 */ /* 0x000fe200000006ff */
[----:B------:R-:W-:Y:S01]  /*4ba0*/  FADD.FTZ R202, R190, -R211 ;  /* 0x800000d3beca7221 */ /* 0x000fe20000010000 */
[----:B------:R-:W-:Y:S01]  /*4bb0*/  LOP3.LUT P6, RZ, R206, 0xff0000, RZ, 0xc0, !PT ;  /* 0x00ff0000ceff7812 */ /* 0x000fe200078cc0ff */
[C---:B-----5:R-:W-:Y:S01]  /*4bc0*/  FFMA.FTZ R203, R198.reuse, R203, R171 ;  /* 0x000000cbc6cb7223 */ /* 0x060fe200000100ab */
[----:B------:R-:W-:Y:S01]  /*4bd0*/  MOV R171, RZ ;  /* 0x000000ff00ab7202 */ /* 0x000fe20000000f00 */
[----:B------:R-:W-:Y:S01]  /*4be0*/  FFMA.FTZ R209, R198, R202, R209 ;  /* 0x000000cac6d17223 */ /* 0x000fe200000100d1 */
[----:B------:R-:W-:Y:S01]  /*4bf0*/  FFMA.FTZ R216, R12, R169, R170 ;  /* 0x000000a90cd87223 */ /* 0x000fe200000100aa */
[-C--:B------:R-:W-:Y:S01]  /*4c00*/  FMUL.FTZ R203, R203, R168.reuse ;  /* 0x000000a8cbcb7220 */ /* 0x080fe20000410000 */
[----:B------:R-:W-:Y:S01]  /*4c10*/  MOV R215, RZ ;  /* 0x000000ff00d77202 */ /* 0x000fe20000000f00 */
[----:B------:R-:W-:Y:S01]  /*4c20*/  FMUL.FTZ R209, R209, R168 ;  /* 0x000000a8d1d17220 */ /* 0x000fe20000410000 */
[----:B------:R-:W-:Y:S01]  /*4c30*/  @P0 PRMT R202, R165, 0x7632, R202 ;  /* 0x00007632a5ca0816 */ /* 0x000fe200000000ca */
[----:B------:R-:W-:Y:S01]  /*4c40*/  FMUL.FTZ R210, R203, UR11 ;  /* 0x0000000bcbd27c20 */ /* 0x000fe20008410000 */
[----:B------:R-:W-:Y:S01]  /*4c50*/  FADD.FTZ R216, R11, -R216 ;  /* 0x800000d80bd87221 */ /* 0x000fe20000010000 */
[----:B------:R-:W-:Y:S01]  /*4c60*/  FMUL.FTZ R212, R209, UR11 ;  /* 0x0000000bd1d47c20 */ /* 0x000fe20008410000 */
[----:B------:R-:W-:Y:S01]  /*4c70*/  @P0 SHF.L.U32 R203, R202, 0x10, RZ ;  /* 0x00000010cacb0819 */ /* 0x000fe200000006ff */
[----:B------:R-:W-:Y:S01]  /*4c80*/  FMUL.FTZ R202, R70, R210 ;  /* 0x000000d246ca7220 */ /* 0x000fe20000410000 */
[----:B------:R-:W-:Y:S01]  /*4c90*/  @P6 SHF.L.U32 R165, R165, 0x10, RZ ;  /* 0x00000010a5a56819 */ /* 0x000fe200000006ff */
[----:B------:R-:W-:-:S02]  /*4ca0*/  FMUL.FTZ R209, R71, R212 ;  /* 0x000000d447d17220 */ /* 0x000fc40000410000 */
[----:B------:R-:W-:Y:S01]  /*4cb0*/  @P0 FMUL.FTZ R208, R212, R203 ;  /* 0x000000cbd4d00220 */ /* 0x000fe20000410000 */
[--C-:B------:R-:W-:Y:S01]  /*4cc0*/  FFMA.FTZ R212, R10, R169, R170.reuse ;  /* 0x000000a90ad47223 */ /* 0x100fe200000100aa */
[----:B------:R-:W-:Y:S01]  /*4cd0*/  @P6 FMUL.FTZ R171, R210, R165 ;  /* 0x000000a5d2ab6220 */ /* 0x000fe20000410000 */
[----:B------:R-:W-:Y:S01]  /*4ce0*/  FSEL R165, R202, RZ, P6 ;  /* 0x000000ffcaa57208 */ /* 0x000fe20003000000 */
[----:B------:R-:W-:Y:S01]  /*4cf0*/  FFMA.FTZ R210, R191, R169, R170 ;  /* 0x000000a9bfd27223 */ /* 0x000fe200000100aa */
[----:B------:R-:W-:Y:S01]  /*4d00*/  FSEL R202, R209, RZ, P0 ;  /* 0x000000ffd1ca7208 */ /* 0x000fe20000000000 */
[----:B------:R-:W-:Y:S01]  /*4d10*/  FADD.FTZ R212, R9, -R212 ;  /* 0x800000d409d47221 */ /* 0x000fe20000010000 */
[C---:B------:R-:W-:Y:S01]  /*4d20*/  PRMT R209, R150.reuse, 0x7632, R209 ;  /* 0x0000763296d17816 */ /* 0x040fe200000000d1 */
[----:B------:R-:W-:Y:S01]  /*4d30*/  FADD.FTZ R210, R189, -R210 ;  /* 0x800000d2bdd27221 */ /* 0x000fe20000010000 */
[----:B------:R-:W-:Y:S01]  /*4d40*/  SHF.L.U32 R203, R150, 0x10, RZ ;  /* 0x0000001096cb7819 */ /* 0x000fe200000006ff */
[----:B------:R-:W-:Y:S01]  /*4d50*/  FADD.FTZ R126, R126, R171 ;  /* 0x000000ab7e7e7221 */ /* 0x000fe20000010000 */
[----:B------:R-:W-:Y:S01]  /*4d60*/  LOP3.LUT P0, RZ, R207, 0xff00, RZ, 0xc0, !PT ;  /* 0x0000ff00cfff7812 */ /* 0x000fe2000780c0ff */
[----:B------:R-:W-:Y:S01]  /*4d70*/  FADD.FTZ R127, R127, R208 ;  /* 0x000000d07f7f7221 */ /* 0x000fe20000010000 */
[----:B------:R-:W-:Y:S01]  /*4d80*/  SHF.L.U32 R211, R209, 0x10, RZ ;  /* 0x00000010d1d37819 */ /* 0x000fe200000006ff */
[C---:B------:R-:W-:Y:S01]  /*4d90*/  FFMA.FTZ R209, R198.reuse, R210, R203 ;  /* 0x000000d2c6d17223 */ /* 0x040fe200000100cb */
[----:B------:R-:W-:Y:S01]  /*4da0*/  LOP3.LUT P6, RZ, R207, 0xff, RZ, 0xc0, !PT ;  /* 0x000000ffcfff7812 */ /* 0x000fe200078cc0ff */
[----:B------:R-:W-:Y:S01]  /*4db0*/  HFMA2 R210, -RZ, RZ, 0, 0 ;  /* 0x00000000ffd27431 */ /* 0x000fe200000001ff */
[----:B------:R-:W-:Y:S01]  /*4dc0*/  MOV R203, RZ ;  /* 0x000000ff00cb7202 */ /* 0x000fe20000000f00 */
[----:B------:R-:W-:Y:S01]  /*4dd0*/  FFMA.FTZ R211, R198, R212, R211 ;  /* 0x000000d4c6d37223 */ /* 0x000fe200000100d3 */
[----:B------:R-:W-:Y:S01]  /*4de0*/  FMUL.FTZ R209, R209, R168 ;  /* 0x000000a8d1d17220 */ /* 0x000fe20000410000 */
[----:B------:R-:W-:-:S02]  /*4df0*/  F2FP.BF16.F32.PACK_AB R165, R202, R165 ;  /* 0x000000a5caa5723e */ /* 0x000fc400000010ff */
[----:B------:R-:W-:Y:S01]  /*4e00*/  FMUL.FTZ R211, R211, R168 ;  /* 0x000000a8d3d37220 */ /* 0x000fe20000410000 */
[----:B------:R-:W-:Y:S01]  /*4e10*/  FMUL.FTZ R213, R209, UR11 ;  /* 0x0000000bd1d57c20 */ /* 0x000fe20008410000 */
[----:B------:R-:W-:Y:S02]  /*4e20*/  @P0 PRMT R212, R166, 0x7632, R212 ;  /* 0x00007632a6d40816 */ /* 0x000fe400000000d4 */
[----:B------:R-:W-:Y:S01]  /*4e30*/  FMUL.FTZ R214, R211, UR11 ;  /* 0x0000000bd3d67c20 */ /* 0x000fe20008410000 */
[----:B------:R-:W-:Y:S01]  /*4e40*/  FMUL.FTZ R209, R72, R213 ;  /* 0x000000d548d17220 */ /* 0x000fe20000410000 */
[----:B------:R-:W-:Y:S02]  /*4e50*/  @P6 SHF.L.U32 R166, R166, 0x10, RZ ;  /* 0x00000010a6a66819 */ /* 0x000fe400000006ff */
[----:B------:R-:W-:Y:S01]  /*4e60*/  @P0 SHF.L.U32 R212, R212, 0x10, RZ ;  /* 0x00000010d4d40819 */ /* 0x000fe200000006ff */
[----:B------:R-:W-:Y:S02]  /*4e70*/  FMUL.FTZ R211, R73, R214 ;  /* 0x000000d649d37220 */ /* 0x000fe40000410000 */
[----:B------:R-:W-:Y:S01]  /*4e80*/  @P6 FMUL.FTZ R203, R213, R166 ;  /* 0x000000a6d5cb6220 */ /* 0x000fe20000410000 */
[----:B------:R-:W-:Y:S01]  /*4e90*/  FSEL R166, R209, RZ, P6 ;  /* 0x000000ffd1a67208 */ /* 0x000fe20003000000 */
[----:B------:R-:W-:Y:S01]  /*4ea0*/  @P0 FMUL.FTZ R210, R214, R212 ;  /* 0x000000d4d6d20220 */ /* 0x000fe20000410000 */
[----:B------:R-:W-:Y:S01]  /*4eb0*/  FSEL R209, R211, RZ, P0 ;  /* 0x000000ffd3d17208 */ /* 0x000fe20000000000 */
[----:B------:R-:W-:Y:S01]  /*4ec0*/  FFMA.FTZ R213, R7, R169, R170 ;  /* 0x000000a907d57223 */ /* 0x000fe200000100aa */
[----:B------:R-:W-:Y:S01]  /*4ed0*/  ISETP.GE.U32.AND P0, PT, R206, RZ, PT ;  /* 0x000000ffce00720c */ /* 0x000fe20003f06070 */
[----:B------:R-:W-:Y:S01]  /*4ee0*/  FADD.FTZ R128, R128, R203 ;  /* 0x000000cb80807221 */ /* 0x000fe20000010000 */
[----:B------:R-:W-:Y:S01]  /*4ef0*/  PRMT R212, R151, 0x7632, R212 ;  /* 0x0000763297d47816 */ /* 0x000fe200000000d4 */
[----:B------:R-:W-:Y:S01]  /*4f00*/  FADD.FTZ R214, R8, -R213 ;  /* 0x800000d508d67221 */ /* 0x000fe20000010000 */
[----:B------:R-:W-:Y:S01]  /*4f10*/  ISETP.GE.U32.AND.EX P0, PT, R207, 0x1000000, PT, P0 ;  /* 0x01000000cf00780c */ /* 0x000fe20003f06100 */
[----:B------:R-:W-:Y:S01]  /*4f20*/  FADD.FTZ R129, R129, R210 ;  /* 0x000000d281817221 */ /* 0x000fe20000010000 */
[----:B------:R-:W-:-:S02]  /*4f30*/  SHF.L.U32 R211, R151, 0x10, RZ ;  /* 0x0000001097d37819 */ /* 0x000fc400000006ff */
[----:B------:R-:W-:Y:S02]  /*4f40*/  SHF.L.U32 R213, R212, 0x10, RZ ;  /* 0x00000010d4d57819 */ /* 0x000fe400000006ff */
[----:B------:R-:W-:Y:S01]  /*4f50*/  LOP3.LUT P6, RZ, R207, 0xff0000, RZ, 0xc0, !PT ;  /* 0x00ff0000cfff7812 */ /* 0x000fe200078cc0ff */
[C---:B------:R-:W-:Y:S01]  /*4f60*/  FFMA.FTZ R211, R198.reuse, R214, R211 ;  /* 0x000000d6c6d37223 */ /* 0x040fe200000100d3 */
[----:B------:R-:W-:Y:S01]  /*4f70*/  F2FP.BF16.F32.PACK_AB R166, R209, R166 ;  /* 0x000000a6d1a6723e */ /* 0x000fe200000010ff */
[----:B------:R-:W-:Y:S01]  /*4f80*/  FFMA.FTZ R213, R198, R216, R213 ;  /* 0x000000d8c6d57223 */ /* 0x000fe200000100d5 */
[----:B------:R-:W-:Y:S02]  /*4f90*/  HFMA2 R216, -RZ, RZ, 0, 0 ;  /* 0x00000000ffd87431 */ /* 0x000fe400000001ff */
[-C--:B------:R-:W-:Y:S01]  /*4fa0*/  FMUL.FTZ R211, R211, R168.reuse ;  /* 0x000000a8d3d37220 */ /* 0x080fe20000410000 */
[----:B------:R-:W-:Y:S01]  /*4fb0*/  FMUL.FTZ R213, R213, R168 ;  /* 0x000000a8d5d57220 */ /* 0x000fe20000410000 */
[----:B------:R-:W-:-:S02]  /*4fc0*/  @P0 PRMT R212, R167, 0x7632, R212 ;  /* 0x00007632a7d40816 */ /* 0x000fc400000000d4 */
[----:B------:R-:W-:Y:S01]  /*4fd0*/  FMUL.FTZ R214, R211, UR11 ;  /* 0x0000000bd3d67c20 */ /* 0x000fe20008410000 */
[----:B------:R-:W-:Y:S01]  /*4fe0*/  FMUL.FTZ R217, R213, UR11 ;  /* 0x0000000bd5d97c20 */ /* 0x000fe20008410000 */
[----:B------:R-:W-:Y:S02]  /*4ff0*/  @P0 SHF.L.U32 R212, R212, 0x10, RZ ;  /* 0x00000010d4d40819 */ /* 0x000fe400000006ff */
[----:B------:R-:W-:Y:S01]  /*5000*/  FMUL.FTZ R211, R74, R214 ;  /* 0x000000d64ad37220 */ /* 0x000fe20000410000 */
[----:B------:R-:W-:Y:S01]  /*5010*/  @P6 SHF.L.U32 R167, R167, 0x10, RZ ;  /* 0x00000010a7a76819 */ /* 0x000fe200000006ff */
[----:B------:R-:W-:Y:S01]  /*5020*/  FMUL.FTZ R213, R75, R217 ;  /* 0x000000d94bd57220 */ /* 0x000fe20000410000 */
[----:B------:R-:W-:Y:S02]  /*5030*/  @P0 FMUL.FTZ R216, R217, R212 ;  /* 0x000000d4d9d80220 */ /* 0x000fe40000410000 */
[----:B------:R-:W-:Y:S01]  /*5040*/  FSEL R218, R211, RZ, P6 ;  /* 0x000000ffd3da7208 */ /* 0x000fe20003000000 */
[----:B------:R-:W-:Y:S01]  /*5050*/  @P6 FMUL.FTZ R215, R214, R167 ;  /* 0x000000a7d6d76220 */ /* 0x000fe20000410000 */
[----:B------:R-:W-:Y:S01]  /*5060*/  LOP3.LUT P6, RZ, R206, 0xff, RZ, 0xc0, !PT ;  /* 0x000000ffceff7812 */ /* 0x000fe200078cc0ff */
[-CC-:B------:R-:W-:Y:S01]  /*5070*/  FFMA.FTZ R212, R199, R169.reuse, R170.reuse ;  /* 0x000000a9c7d47223 */ /* 0x180fe200000100aa */
[----:B------:R-:W-:Y:S01]  /*5080*/  FSEL R217, R213, RZ, P0 ;  /* 0x000000ffd5d97208 */ /* 0x000fe20000000000 */
[----:B------:R-:W-:Y:S01]  /*5090*/  FFMA.FTZ R213, R196, R169, R170 ;  /* 0x000000a9c4d57223 */ /* 0x000fe200000100aa */
[----:B------:R-:W-:Y:S01]  /*50a0*/  LOP3.LUT P0, RZ, R206, 0xff00, RZ, 0xc0, !PT ;  /* 0x0000ff00ceff7812 */ /* 0x000fe2000780c0ff */
[----:B------:R-:W-:Y:S01]  /*50b0*/  FADD.FTZ R212, R197, -R212 ;  /* 0x800000d4c5d47221 */ /* 0x000fe20000010000 */
[----:B------:R-:W-:Y:S01]  /*50c0*/  PRMT R211, R148, 0x7632, R211 ;  /* 0x0000763294d37816 */ /* 0x000fe200000000d3 */
[----:B------:R-:W-:Y:S01]  /*50d0*/  FADD.FTZ R214, R194, -R213 ;  /* 0x800000d5c2d67221 */ /* 0x000fe20000010000 */
[----:B------:R-:W-:Y:S01]  /*50e0*/  SHF.L.U32 R167, R148, 0x10, RZ ;  /* 0x0000001094a77819 */ /* 0x000fe200000006ff */
[----:B------:R-:W-:Y:S01]  /*50f0*/  FADD.FTZ R130, R130, R215 ;  /* 0x000000d782827221 */ /* 0x000fe20000010000 */
[----:B------:R-:W-:Y:S01]  /*5100*/  SHF.L.U32 R211, R211, 0x10, RZ ;  /* 0x00000010d3d37819 */ /* 0x000fe200000006ff */
[----:B------:R-:W-:-:S02]  /*5110*/  FADD.FTZ R131, R131, R216 ;  /* 0x000000d883837221 */ /* 0x000fc40000010000 */
[----:B------:R-:W-:Y:S01]  /*5120*/  FFMA.FTZ R167, R198, R212, R167 ;  /* 0x000000d4c6a77223 */ /* 0x000fe200000100a7 */
[----:B------:R-:W-:Y:S01]  /*5130*/  @P6 SHF.L.U32 R212, R164, 0x10, RZ ;  /* 0x00000010a4d46819 */ /* 0x000fe200000006ff */
[----:B------:R-:W-:Y:S01]  /*5140*/  FFMA.FTZ R213, R198, R214, R211 ;  /* 0x000000d6c6d57223 */ /* 0x000fe200000100d3 */
[----:B------:R-:W-:Y:S01]  /*5150*/  HFMA2 R214, -RZ, RZ, 0, 0 ;  /* 0x00000000ffd67431 */ /* 0x000fe200000001ff */
[----:B------:R-:W-:Y:S01]  /*5160*/  @P0 PRMT R164, R164, 0x7632, R164 ;  /* 0x00007632a4a40816 */ /* 0x000fe200000000a4 */
[-C--:B------:R-:W-:Y:S01]  /*5170*/  FMUL.FTZ R167, R167, R168.reuse ;  /* 0x000000a8a7a77220 */ /* 0x080fe20000410000 */
[----:B------:R-:W-:Y:S01]  /*5180*/  FMUL.FTZ R213, R213, R168 ;  /* 0x000000a8d5d57220 */ /* 0x000fe20000410000 */
[----:B------:R-:W-:Y:S02]  /*5190*/  MOV R211, RZ ;  /* 0x000000ff00d37202 */ /* 0x000fe40000000f00 */
[----:B------:R-:W-:Y:S01]  /*51a0*/  @P0 SHF.L.U32 R164, R164, 0x10, RZ ;  /* 0x00000010a4a40819 */ /* 0x000fe200000006ff */
[----:B------:R-:W-:Y:S01]  /*51b0*/  FMUL.FTZ R213, R213, UR11 ;  /* 0x0000000bd5d57c20 */ /* 0x000fe20008410000 */
[----:B------:R-:W-:-:S03]  /*51c0*/  FMUL.FTZ R167, R167, UR11 ;  /* 0x0000000ba7a77c20 */ /* 0x000fc60008410000 */
[----:B------:R-:W-:Y:S01]  /*51d0*/  @P0 FMUL.FTZ R214, R213, R164 ;  /* 0x000000a4d5d60220 */ /* 0x000fe20000410000 */
[----:B------:R-:W-:Y:S01]  /*51e0*/  @P6 FMUL.FTZ R211, R167, R212 ;  /* 0x000000d4a7d36220 */ /* 0x000fe20000410000 */
[----:B------:R-:W-:Y:S01]  /*51f0*/  FMUL.FTZ R164, R68, R167 ;  /* 0x000000a744a47220 */ /* 0x000fe20000410000 */
[----:B------:R-:W-:Y:S01]  /*5200*/  FMUL.FTZ R167, R69, R213 ;  /* 0x000000d545a77220 */ /* 0x000fe20000410000 */
[----:B------:R-:W-:Y:S01]  /*5210*/  FADD.FTZ R125, R125, R214 ;  /* 0x000000d67d7d7221 */ /* 0x000fe20000010000 */
[----:B------:R-:W-:Y:S02]  /*5220*/  FADD.FTZ R124, R124, R211 ;  /* 0x000000d37c7c7221 */ /* 0x000fe40000010000 */
[----:B------:R-:W-:Y:S02]  /*5230*/  FSEL R164, R164, RZ, P6 ;  /* 0x000000ffa4a47208 */ /* 0x000fe40003000000 */
[----:B------:R-:W-:Y:S02]  /*5240*/  FSEL R171, R167, RZ, P0 ;  /* 0x000000ffa7ab7208 */ /* 0x000fe40000000000 */
[----:B------:R-:W-:-:S02]  /*5250*/  F2FP.BF16.F32.PACK_AB R167, R217, R218 ;  /* 0x000000dad9a7723e */ /* 0x000fc400000010ff */
[----:B------:R-:W-:Y:S01]  /*5260*/  F2FP.BF16.F32.PACK_AB R164, R171, R164 ;  /* 0x000000a4aba4723e */ /* 0x000fe200000010ff */
[----:B------:R-:W-:Y:S06]  /*5270*/  BRA `(.L_x_2714) ;  /* 0x0000000400e47947 */ /* 0x000fec0003800000 */
.L_x_2713:
[-C--:B------:R-:W-:Y:S01]  /*5280*/  FFMA.FTZ R160, R195, R169.reuse, R170 ;  /* 0x000000a9c3a07223 */ /* 0x080fe200000100aa */
[----:B------:R-:W-:Y:S01]  /*5290*/  PRMT R162, R149, 0x7632, R162 ;  /* 0x0000763295a27816 */ /* 0x000fe200000000a2 */
[----:B------:R-:W-:Y:S01]  /*52a0*/  FFMA.FTZ R171, R192, R169, R170 ;  /* 0x000000a9c0ab7223 */ /* 0x000fe200000100aa */
[----:B------:R-:W-:Y:S01]  /*52b0*/  LOP3.LUT P0, RZ, R206, 0xff000000, RZ, 0xc0, !PT ;  /* 0xff000000ceff7812 */ /* 0x000fe2000780c0ff */
[----:B------:R-:W-:Y:S01]  /*52c0*/  FADD.FTZ R161, R193, -R160 ;  /* 0x800000a0c1a17221 */ /* 0x000fe20000010000 */
[----:B------:R-:W-:Y:S01]  /*52d0*/  SHF.L.U32 R163, R149, 0x10, RZ ;  /* 0x0000001095a37819 */ /* 0x000fe200000006ff */
[----:B------:R-:W-:Y:S01]  /*52e0*/  FADD.FTZ R171, R190, -R171 ;  /* 0x800000abbeab7221 */ /* 0x000fe20000010000 */
[----:B------:R-:W-:Y:S01]  /*52f0*/  SHF.L.U32 R162, R162, 0x10, RZ ;  /* 0x00000010a2a27819 */ /* 0x000fe200000006ff */
[----:B------:R-:W-:Y:S01]  /*5300*/  HFMA2 R208, -RZ, RZ, 0, 0 ;  /* 0x00000000ffd07431 */ /* 0x000fe200000001ff */
[----:B------:R-:W-:Y:S01]  /*5310*/  LOP3.LUT P6, RZ, R206, 0xff0000, RZ, 0xc0, !PT ;  /* 0x00ff0000ceff7812 */ /* 0x000fe200078cc0ff */
[C---:B-----5:R-:W-:Y:S01]  /*5320*/  FFMA.FTZ R160, R198.reuse, R161, R163 ;  /* 0x000000a1c6a07223 */ /* 0x060fe200000100a3 */
[----:B------:R-:W-:Y:S01]  /*5330*/  MOV R163, RZ ;  /* 0x000000ff00a37202 */ /* 0x000fe20000000f00 */
[----:B------:R-:W-:Y:S01]  /*5340*/  FFMA.FTZ R161, R198, R171, R162 ;  /* 0x000000abc6a17223 */ /* 0x000fe200000100a2 */
[----:B------:R-:W-:Y:S01]  /*5350*/  PRMT R209, R150, 0x7632, R209 ;  /* 0x0000763296d17816 */ /* 0x000fe200000000d1 */
[----:B------:R-:W-:Y:S01]  /*5360*/  FMUL.FTZ R162, R160, R168 ;  /* 0x000000a8a0a27220 */ /* 0x000fe20000410000 */
[----:B------:R-:W-:-:S02]  /*5370*/  HFMA2 R216, -RZ, RZ, 0, 0 ;  /* 0x00000000ffd87431 */ /* 0x000fc400000001ff */
[----:B------:R-:W-:Y:S01]  /*5380*/  FMUL.FTZ R171, R161, R168 ;  /* 0x000000a8a1ab7220 */ /* 0x000fe20000410000 */
[----:B------:R-:W-:Y:S01]  /*5390*/  @P0 PRMT R202, R165, 0x7632, R202 ;  /* 0x00007632a5ca0816 */ /* 0x000fe200000000ca */
[----:B------:R-:W-:Y:S01]  /*53a0*/  FMUL.FTZ R203, R162, UR11 ;  /* 0x0000000ba2cb7c20 */ /* 0x000fe20008410000 */
[----:B------:R-:W-:Y:S01]  /*53b0*/  SHF.L.U32 R212, R209, 0x10, RZ ;  /* 0x00000010d1d47819 */ /* 0x000fe200000006ff */
[----:B------:R-:W-:Y:S01]  /*53c0*/  FMUL.FTZ R162, R171, UR11 ;  /* 0x0000000baba27c20 */ /* 0x000fe20008410000 */
[----:B------:R-:W-:Y:S01]  /*53d0*/  @P0 SHF.L.U32 R171, R202, 0x10, RZ ;  /* 0x00000010caab0819 */ /* 0x000fe200000006ff */
[--C-:B------:R-:W-:Y:S01]  /*53e0*/  FFMA.FTZ R219, R196, R169, R170.reuse ;  /* 0x000000a9c4db7223 */ /* 0x100fe200000100aa */
[----:B------:R-:W-:Y:S01]  /*53f0*/  @P6 SHF.L.U32 R210, R165, 0x10, RZ ;  /* 0x00000010a5d26819 */ /* 0x000fe200000006ff */
[-C--:B------:R-:W-:Y:S01]  /*5400*/  FMUL.FTZ R202, R71, R162.reuse ;  /* 0x000000a247ca7220 */ /* 0x080fe20000410000 */
[----:B------:R-:W-:Y:S01]  /*5410*/  FMUL.FTZ R165, R70, R203 ;  /* 0x000000cb46a57220 */ /* 0x000fe20000410000 */
[----:B------:R-:W-:Y:S01]  /*5420*/  @P0 FMUL.FTZ R208, R171, R162 ;  /* 0x000000a2abd00220 */ /* 0x000fe20000410000 */
[--C-:B------:R-:W-:Y:S01]  /*5430*/  FFMA.FTZ R162, R191, R169, R170.reuse ;  /* 0x000000a9bfa27223 */ /* 0x100fe200000100aa */
[----:B------:R-:W-:Y:S01]  /*5440*/  @P6 FMUL.FTZ R163, R210, R203 ;  /* 0x000000cbd2a36220 */ /* 0x000fe20000410000 */
[----:B------:R-:W-:Y:S01]  /*5450*/  FFMA.FTZ R210, R10, R169, R170 ;  /* 0x000000a90ad27223 */ /* 0x000fe200000100aa */
[----:B------:R-:W-:Y:S01]  /*5460*/  FSEL R202, R202, RZ, P0 ;  /* 0x000000ffcaca7208 */ /* 0x000fe20000000000 */
[----:B------:R-:W-:Y:S01]  /*5470*/  FADD.FTZ R171, R189, -R162 ;  /* 0x800000a2bdab7221 */ /* 0x000fe20000010000 */
[----:B------:R-:W-:Y:S01]  /*5480*/  SHF.L.U32 R203, R150, 0x10, RZ ;  /* 0x0000001096cb7819 */ /* 0x000fe200000006ff */
[----:B------:R-:W-:Y:S01]  /*5490*/  FADD.FTZ R209, R9, -R210 ;  /* 0x800000d209d17221 */ /* 0x000fe20000010000 */
[----:B------:R-:W-:Y:S01]  /*54a0*/  LOP3.LUT P0, RZ, R207, 0xff00, RZ, 0xc0, !PT ;  /* 0x0000ff00cfff7812 */ /* 0x000fe2000780c0ff */
[----:B------:R-:W-:Y:S01]  /*54b0*/  HFMA2 R210, -RZ, RZ, 0, 0 ;  /* 0x00000000ffd27431 */ /* 0x000fe200000001ff */
[----:B------:R-:W-:Y:S01]  /*54c0*/  FSEL R165, R165, RZ, P6 ;  /* 0x000000ffa5a57208 */ /* 0x000fe20003000000 */
[C---:B------:R-:W-:Y:S01]  /*54d0*/  FFMA.FTZ R162, R198.reuse, R171, R203 ;  /* 0x000000abc6a27223 */ /* 0x040fe200000100cb */
[----:B------:R-:W-:Y:S01]  /*54e0*/  LOP3.LUT P6, RZ, R207, 0xff, RZ, 0xc0, !PT ;  /* 0x000000ffcfff7812 */ /* 0x000fe200078cc0ff */
[----:B------:R-:W-:Y:S01]  /*54f0*/  FFMA.FTZ R171, R198, R209, R212 ;  /* 0x000000d1c6ab7223 */ /* 0x000fe200000100d4 */
[----:B------:R-:W-:Y:S01]  /*5500*/  MOV R209, RZ ;  /* 0x000000ff00d17202 */ /* 0x000fe20000000f00 */
[-C--:B------:R-:W-:Y:S01]  /*5510*/  FMUL.FTZ R203, R162, R168.reuse ;  /* 0x000000a8a2cb7220 */ /* 0x080fe20000410000 */
[----:B------:R-:W-:Y:S01]  /*5520*/  FADD.FTZ R221, R194, -R219 ;  /* 0x800000dbc2dd7221 */ /* 0x000fe20000010000 */
[C---:B------:R-:W-:Y:S01]  /*5530*/  FMUL.FTZ R211, R171.reuse, R168 ;  /* 0x000000a8abd37220 */ /* 0x040fe20000410000 */
[----:B------:R-:W-:Y:S01]  /*5540*/  F2FP.BF16.F32.PACK_AB R162, R171, R162 ;  /* 0x000000a2aba2723e */ /* 0x000fe200000010ff */
[----:B------:R-:W-:Y:S01]  /*5550*/  FMUL.FTZ R213, R203, UR11 ;  /* 0x0000000bcbd57c20 */ /* 0x000fe20008410000 */
[----:B------:R-:W-:Y:S01]  /*5560*/  FADD.FTZ R126, R126, R163 ;  /* 0x000000a37e7e7221 */ /* 0x000fe20000010000 */
[C---:B------:R-:W-:Y:S01]  /*5570*/  @P0 PRMT R215, R166.reuse, 0x7632, R215 ;  /* 0x00007632a6d70816 */ /* 0x040fe200000000d7 */
[----:B------:R-:W-:Y:S01]  /*5580*/  FMUL.FTZ R212, R211, UR11 ;  /* 0x0000000bd3d47c20 */ /* 0x000fe20008410000 */
[----:B------:R-:W-:Y:S01]  /*5590*/  FFMA.FTZ R211, R7, R169, R170 ;  /* 0x000000a907d37223 */ /* 0x000fe200000100aa */
[----:B------:R-:W-:Y:S01]  /*55a0*/  F2FP.BF16.F32.PACK_AB R161, R161, R160 ;  /* 0x000000a0a1a1723e */ /* 0x000fe200000010ff */
[----:B------:R-:W-:Y:S01]  /*55b0*/  FADD.FTZ R127, R127, R208 ;  /* 0x000000d07f7f7221 */ /* 0x000fe20000010000 */
[----:B------:R-:W-:Y:S01]  /*55c0*/  @P6 SHF.L.U32 R214, R166, 0x10, RZ ;  /* 0x00000010a6d66819 */ /* 0x000fe200000006ff */
[-C--:B------:R-:W-:Y:S01]  /*55d0*/  FMUL.FTZ R203, R73, R212.reuse ;  /* 0x000000d449cb7220 */ /* 0x080fe20000410000 */
[----:B------:R-:W-:Y:S01]  /*55e0*/  @P0 SHF.L.U32 R215, R215, 0x10, RZ ;  /* 0x00000010d7d70819 */ /* 0x000fe200000006ff */
[-C--:B------:R-:W-:Y:S01]  /*55f0*/  FMUL.FTZ R166, R72, R213.reuse ;  /* 0x000000d548a67220 */ /* 0x080fe20000410000 */
[----:B------:R-:W-:Y:S01]  /*5600*/  FADD.FTZ R211, R8, -R211 ;  /* 0x800000d308d37221 */ /* 0x000fe20000010000 */
[----:B------:R-:W-:Y:S01]  /*5610*/  @P6 FMUL.FTZ R209, R214, R213 ;  /* 0x000000d5d6d16220 */ /* 0x000fe20000410000 */
[----:B------:R-:W-:Y:S01]  /*5620*/  FSEL R203, R203, RZ, P0 ;  /* 0x000000ffcbcb7208 */ /* 0x000fe20000000000 */
[----:B------:R-:W-:Y:S01]  /*5630*/  @P0 FMUL.FTZ R210, R215, R212 ;  /* 0x000000d4d7d20220 */ /* 0x000fe20000410000 */
[----:B------:R-:W-:Y:S01]  /*5640*/  ISETP.GE.U32.AND P0, PT, R206, RZ, PT ;  /* 0x000000ffce00720c */ /* 0x000fe20003f06070 */
[----:B------:R-:W-:Y:S01]  /*5650*/  FFMA.FTZ R212, R12, R169, R170 ;  /* 0x000000a90cd47223 */ /* 0x000fe200000100aa */
[----:B------:R-:W-:Y:S01]  /*5660*/  PRMT R214, R151, 0x7632, R214 ;  /* 0x0000763297d67816 */ /* 0x000fe200000000d6 */
[----:B------:R-:W-:Y:S01]  /*5670*/  FADD.FTZ R128, R128, R209 ;  /* 0x000000d180807221 */ /* 0x000fe20000010000 */
[----:B------:R-:W-:Y:S01]  /*5680*/  ISETP.GE.U32.AND.EX P0, PT, R207, 0x1000000, PT, P0 ;  /* 0x01000000cf00780c */ /* 0x000fe20003f06100 */
[----:B------:R-:W-:Y:S01]  /*5690*/  FADD.FTZ R215, R11, -R212 ;  /* 0x800000d40bd77221 */ /* 0x000fe20000010000 */
[----:B------:R-:W-:Y:S01]  /*56a0*/  SHF.L.U32 R213, R151, 0x10, RZ ;  /* 0x0000001097d57819 */ /* 0x000fe200000006ff */
[----:B------:R-:W-:Y:S01]  /*56b0*/  FADD.FTZ R129, R129, R210 ;  /* 0x000000d281817221 */ /* 0x000fe20000010000 */
[----:B------:R-:W-:-:S02]  /*56c0*/  SHF.L.U32 R214, R214, 0x10, RZ ;  /* 0x00000010d6d67819 */ /* 0x000fc400000006ff */
[----:B------:R-:W-:Y:S01]  /*56d0*/  FSEL R166, R166, RZ, P6 ;  /* 0x000000ffa6a67208 */ /* 0x000fe20003000000 */
[C---:B------:R-:W-:Y:S01]  /*56e0*/  FFMA.FTZ R211, R198.reuse, R211, R213 ;  /* 0x000000d3c6d37223 */ /* 0x040fe200000100d5 */
[----:B------:R-:W-:Y:S01]  /*56f0*/  LOP3.LUT P6, RZ, R207, 0xff0000, RZ, 0xc0, !PT ;  /* 0x00ff0000cfff7812 */ /* 0x000fe200078cc0ff */
[----:B------:R-:W-:Y:S01]  /*5700*/  FFMA.FTZ R222, R198, R215, R214 ;  /* 0x000000d7c6de7223 */ /* 0x000fe200000100d6 */
[----:B------:R-:W-:Y:S01]  /*5710*/  MOV R213, RZ ;  /* 0x000000ff00d57202 */ /* 0x000fe20000000f00 */
[----:B------:R-:W-:Y:S01]  /*5720*/  FMUL.FTZ R212, R211, R168 ;  /* 0x000000a8d3d47220 */ /* 0x000fe20000410000 */
[----:B------:R-:W-:Y:S01]  /*5730*/  F2FP.BF16.F32.PACK_AB R166, R203, R166 ;  /* 0x000000a6cba6723e */ /* 0x000fe200000010ff */
[----:B------:R-:W-:Y:S01]  /*5740*/  FMUL.FTZ R214, R222, R168 ;  /* 0x000000a8ded67220 */ /* 0x000fe20000410000 */
[----:B------:R-:W-:Y:S01]  /*5750*/  @P0 PRMT R217, R167, 0x7632, R217 ;  /* 0x00007632a7d90816 */ /* 0x000fe200000000d9 */
[----:B------:R-:W-:Y:S01]  /*5760*/  FMUL.FTZ R215, R212, UR11 ;  /* 0x0000000bd4d77c20 */ /* 0x000fe20008410000 */
[----:B------:R-:W-:Y:S01]  /*5770*/  F2FP.BF16.F32.PACK_AB R163, R222, R211 ;  /* 0x000000d3dea3723e */ /* 0x000fe200000010ff */
[----:B------:R-:W-:Y:S01]  /*5780*/  FMUL.FTZ R214, R214, UR11 ;  /* 0x0000000bd6d67c20 */ /* 0x000fe20008410000 */
[----:B------:R-:W-:-:S02]  /*5790*/  @P0 SHF.L.U32 R217, R217, 0x10, RZ ;  /* 0x00000010d9d90819 */ /* 0x000fc400000006ff */
[----:B------:R-:W-:Y:S01]  /*57a0*/  F2FP.BF16.F32.PACK_AB R165, R202, R165 ;  /* 0x000000a5caa5723e */ /* 0x000fe200000010ff */
[-C--:B------:R-:W-:Y:S01]  /*57b0*/  FMUL.FTZ R212, R75, R214.reuse ;  /* 0x000000d64bd47220 */ /* 0x080fe20000410000 */
[----:B------:R-:W-:Y:S01]  /*57c0*/  @P6 SHF.L.U32 R218, R167, 0x10, RZ ;  /* 0x00000010a7da6819 */ /* 0x000fe200000006ff */
[-C--:B------:R-:W-:Y:S01]  /*57d0*/  FMUL.FTZ R167, R74, R215.reuse ;  /* 0x000000d74aa77220 */ /* 0x080fe20000410000 */
[----:B------:R-:W-:Y:S01]  /*57e0*/  @P0 FMUL.FTZ R216, R217, R214 ;  /* 0x000000d6d9d80220 */ /* 0x000fe20000410000 */
[----:B------:R-:W-:Y:S02]  /*57f0*/  SHF.L.U32 R217, R148, 0x10, RZ ;  /* 0x0000001094d97819 */ /* 0x000fe400000006ff */
[----:B------:R-:W-:Y:S01]  /*5800*/  @P6 FMUL.FTZ R213, R218, R215 ;  /* 0x000000d7dad56220 */ /* 0x000fe20000410000 */
[----:B------:R-:W-:Y:S01]  /*5810*/  FSEL R218, R167, RZ, P6 ;  /* 0x000000ffa7da7208 */ /* 0x000fe20003000000 */
[----:B------:R-:W-:Y:S01]  /*5820*/  FADD.FTZ R131, R131, R216 ;  /* 0x000000d883837221 */ /* 0x000fe20000010000 */
[----:B------:R-:W-:Y:S01]  /*5830*/  FSEL R215, R212, RZ, P0 ;  /* 0x000000ffd4d77208 */ /* 0x000fe20000000000 */
[----:B------:R-:W-:Y:S01]  /*5840*/  FFMA.FTZ R212, R199, R169, R170 ;  /* 0x000000a9c7d47223 */ /* 0x000fe200000100aa */
[----:B------:R-:W-:Y:S01]  /*5850*/  LOP3.LUT P6, RZ, R206, 0xff, RZ, 0xc0, !PT ;  /* 0x000000ffceff7812 */ /* 0x000fe200078cc0ff */
[----:B------:R-:W-:Y:S01]  /*5860*/  FADD.FTZ R130, R130, R213 ;  /* 0x000000d582827221 */ /* 0x000fe20000010000 */
[----:B------:R-:W-:Y:S01]  /*5870*/  LOP3.LUT P0, RZ, R206, 0xff00, RZ, 0xc0, !PT ;  /* 0x0000ff00ceff7812 */ /* 0x000fe2000780c0ff */
[----:B------:R-:W-:Y:S01]  /*5880*/  FADD.FTZ R167, R197, -R212 ;  /* 0x800000d4c5a77221 */ /* 0x000fe20000010000 */
[----:B------:R-:W-:-:S03]  /*5890*/  PRMT R214, R148, 0x7632, R214 ;  /* 0x0000763294d67816 */ /* 0x000fc600000000d6 */
[----:B------:R-:W-:Y:S01]  /*58a0*/  FFMA.FTZ R219, R198, R167, R217 ;  /* 0x000000a7c6db7223 */ /* 0x000fe200000100d9 */
[----:B------:R-:W-:Y:S02]  /*58b0*/  SHF.L.U32 R214, R214, 0x10, RZ ;  /* 0x00000010d6d67819 */ /* 0x000fe400000006ff */
[----:B------:R-:W-:-:S03]  /*58c0*/  MOV R167, RZ ;  /* 0x000000ff00a77202 */ /* 0x000fc60000000f00 */
[----:B------:R-:W-:Y:S01]  /*58d0*/  @P6 SHF.L.U32 R220, R164, 0x10, RZ ;  /* 0x00000010a4dc6819 */ /* 0x000fe200000006ff */
[----:B------:R-:W-:Y:S01]  /*58e0*/  FFMA.FTZ R221, R198, R221, R214 ;  /* 0x000000ddc6dd7223 */ /* 0x000fe200000100d6 */
[----:B------:R-:W-:Y:S01]  /*58f0*/  @P0 PRMT R217, R164, 0x7632, R217 ;  /* 0x00007632a4d90816 */ /* 0x000fe200000000d9 */
[-C--:B------:R-:W-:Y:S01]  /*5900*/  FMUL.FTZ R164, R219, R168.reuse ;  /* 0x000000a8dba47220 */ /* 0x080fe20000410000 */
[----:B------:R-:W-:Y:S02]  /*5910*/  HFMA2 R214, -RZ, RZ, 0, 0 ;  /* 0x00000000ffd67431 */ /* 0x000fe400000001ff */
[----:B------:R-:W-:Y:S01]  /*5920*/  FMUL.FTZ R212, R221, R168 ;  /* 0x000000a8ddd47220 */ /* 0x000fe20000410000 */
[----:B------:R-:W-:Y:S01]  /*5930*/  @P0 SHF.L.U32 R223, R217, 0x10, RZ ;  /* 0x00000010d9df0819 */ /* 0x000fe200000006ff */
[----:B------:R-:W-:Y:S01]  /*5940*/  FMUL.FTZ R217, R164, UR11 ;  /* 0x0000000ba4d97c20 */ /* 0x000fe20008410000 */
[----:B------:R-:W-:Y:S01]  /*5950*/  F2FP.BF16.F32.PACK_AB R160, R221, R219 ;  /* 0x000000dbdda0723e */ /* 0x000fe200000010ff */
[----:B------:R-:W-:-:S02]  /*5960*/  FMUL.FTZ R212, R212, UR11 ;  /* 0x0000000bd4d47c20 */ /* 0x000fc40008410000 */
[-C--:B------:R-:W-:Y:S01]  /*5970*/  @P6 FMUL.FTZ R167, R220, R217.reuse ;  /* 0x000000d9dca76220 */ /* 0x080fe20000410000 */
[----:B------:R-:W-:Y:S01]  /*5980*/  FMUL.FTZ R164, R68, R217 ;  /* 0x000000d944a47220 */ /* 0x000fe20000410000 */
[-C--:B------:R-:W-:Y:S02]  /*5990*/  @P0 FMUL.FTZ R214, R223, R212.reuse ;  /* 0x000000d4dfd60220 */ /* 0x080fe40000410000 */
[----:B------:R-:W-:Y:S01]  /*59a0*/  FADD.FTZ R124, R124, R167 ;  /* 0x000000a77c7c7221 */ /* 0x000fe20000010000 */
[----:B------:R-:W-:Y:S01]  /*59b0*/  FMUL.FTZ R167, R69, R212 ;  /* 0x000000d445a77220 */ /* 0x000fe20000410000 */
[----:B------:R-:W-:Y:S01]  /*59c0*/  FSEL R164, R164, RZ, P6 ;  /* 0x000000ffa4a47208 */ /* 0x000fe20003000000 */
[----:B------:R-:W-:-:S03]  /*59d0*/  FADD.FTZ R125, R125, R214 ;  /* 0x000000d67d7d7221 */ /* 0x000fc60000010000 */
[----:B------:R-:W-:Y:S02]  /*59e0*/  FSEL R171, R167, RZ, P0 ;  /* 0x000000ffa7ab7208 */ /* 0x000fe40000000000 */
[----:B------:R-:W-:Y:S02]  /*59f0*/  F2FP.BF16.F32.PACK_AB R167, R215, R218 ;  /* 0x000000dad7a7723e */ /* 0x000fe400000010ff */
[----:B------:R-:W-:-:S07]  /*5a00*/  F2FP.BF16.F32.PACK_AB R164, R171, R164 ;  /* 0x000000a4aba4723e */ /* 0x000fce00000010ff */
.L_x_2714:
        /* <DEDUP_REMOVED lines=9> */
.L_x_2712:
[----:B------:R-:W-:Y:S05]  /*5aa0*/  BSYNC.RECONVERGENT B1 ;  /* 0x0000000000017941 */ /* 0x000fea0003800200 */
.L_x_2711:
        /* <DEDUP_REMOVED lines=9> */
[----:B------:R-:W-:Y:S01]  /*5b40*/  SHF.L.U32 R161, R153, 0x10, RZ ;  /* 0x0000001099a17819 */ /* 0x000fe200000006ff */
[-CC-:B------:R-:W-:Y:S01]  /*5b50*/  FFMA.FTZ R162, R24, R169.reuse, R170.reuse ;  /* 0x000000a918a27223 */ /* 0x180fe200000100aa */
[----:B------:R-:W-:Y:S01]  /*5b60*/  LOP3.LUT P6, RZ, R204, 0xff0000, RZ, 0xc0, !PT ;  /* 0x00ff0000ccff7812 */ /* 0x000fe200078cc0ff */
[----:B------:R-:W-:Y:S01]  /*5b70*/  FADD.FTZ R163, R16, -R163 ;  /* 0x800000a310a37221 */ /* 0x000fe20000010000 */
[-CC-:B------:R-:W-:Y:S01]  /*5b80*/  FFMA.FTZ R209, R17, R169.reuse, R170.reuse ;  /* 0x000000a911d17223 */ /* 0x180fe200000100aa */
[----:B------:R-:W-:Y:S02]  /*5b90*/  HFMA2 R212, -RZ, RZ, 0, 0 ;  /* 0x00000000ffd47431 */ /* 0x000fe400000001ff */
[--C-:B------:R-:W-:Y:S01]  /*5ba0*/  FFMA.FTZ R213, R19, R169, R170.reuse ;  /* 0x000000a913d57223 */ /* 0x100fe200000100aa */
[----:B-----5:R-:W-:Y:S01]  /*5bb0*/  FFMA.FTZ R161, R198, R163, R161 ;  /* 0x000000a3c6a17223 */ /* 0x020fe200000100a1 */
[----:B------:R-:W-:Y:S01]  /*5bc0*/  MOV R163, RZ ;  /* 0x000000ff00a37202 */ /* 0x000fe20000000f00 */
[----:B------:R-:W-:Y:S01]  /*5bd0*/  FADD.FTZ R209, R18, -R209 ;  /* 0x800000d112d17221 */ /* 0x000fe20000010000 */
[----:B------:R-:W-:Y:S01]  /*5be0*/  FADD.FTZ R213, R20, -R213 ;  /* 0x800000d514d57221 */ /* 0x000fe20000010000 */
[----:B------:R-:W-:Y:S01]  /*5bf0*/  FMUL.FTZ R160, R161, R168 ;  /* 0x000000a8a1a07220 */ /* 0x000fe20000410000 */
[----:B------:R-:W-:Y:S01]  /*5c00*/  MOV R215, RZ ;  /* 0x000000ff00d77202 */ /* 0x000fe20000000f00 */
[----:B------:R-:W-:Y:S01]  /*5c10*/  FFMA.FTZ R214, R172, R169, R170 ;  /* 0x000000a9acd67223 */ /* 0x000fe200000100aa */
[----:B------:R-:W-:-:S02]  /*5c20*/  HFMA2 R216, -RZ, RZ, 0, 0 ;  /* 0x00000000ffd87431 */ /* 0x000fc400000001ff */
[----:B------:R-:W-:Y:S01]  /*5c30*/  FMUL.FTZ R203, R160, UR11 ;  /* 0x0000000ba0cb7c20 */ /* 0x000fe20008410000 */
[----:B------:R-:W-:Y:S01]  /*5c40*/  @P6 SHF.L.U32 R160, R165, 0x10, RZ ;  /* 0x00000010a5a06819 */ /* 0x000fe200000006ff */
[----:B------:R-:W-:Y:S02]  /*5c50*/  FADD.FTZ R214, R27, -R214 ;  /* 0x800000d61bd67221 */ /* 0x000fe40000010000 */
[----:B------:R-:W-:Y:S02]  /*5c60*/  FMUL.FTZ R171, R38, R203 ;  /* 0x000000cb26ab7220 */ /* 0x000fe40000410000 */
[----:B------:R-:W-:Y:S01]  /*5c70*/  @P6 FMUL.FTZ R163, R203, R160 ;  /* 0x000000a0cba36220 */ /* 0x000fe20000410000 */
[----:B------:R-:W-:Y:S02]  /*5c80*/  PRMT R160, R153, 0x7632, R160 ;  /* 0x0000763299a07816 */ /* 0x000fe400000000a0 */
[----:B------:R-:W-:Y:S01]  /*5c90*/  FSEL R171, R171, RZ, P6 ;  /* 0x000000ffabab7208 */ /* 0x000fe20003000000 */
[----:B------:R-:W-:Y:S01]  /*5ca0*/  FADD.FTZ R134, R134, R163 ;  /* 0x000000a386867221 */ /* 0x000fe20000010000 */
[----:B------:R-:W-:-:S02]  /*5cb0*/  LOP3.LUT P6, RZ, R204, 0xff000000, RZ, 0xc0, !PT ;  /* 0xff000000ccff7812 */ /* 0x000fc400078cc0ff */
[----:B------:R-:W-:Y:S01]  /*5cc0*/  SHF.L.U32 R203, R160, 0x10, RZ ;  /* 0x00000010a0cb7819 */ /* 0x000fe200000006ff */
[----:B------:R-:W-:Y:S01]  /*5cd0*/  FADD.FTZ R160, R23, -R162 ;  /* 0x800000a217a07221 */ /* 0x000fe20000010000 */
[----:B------:R-:W-:-:S03]  /*5ce0*/  HFMA2 R162, -RZ, RZ, 0, 0 ;  /* 0x00000000ffa27431 */ /* 0x000fc600000001ff */
[----:B------:R-:W-:Y:S01]  /*5cf0*/  FFMA.FTZ R160, R198, R160, R203 ;  /* 0x000000a0c6a07223 */ /* 0x000fe200000100cb */
[----:B------:R-:W-:-:S03]  /*5d00*/  SHF.L.U32 R203, R154, 0x10, RZ ;  /* 0x000000109acb7819 */ /* 0x000fc600000006ff */
[C---:B------:R-:W-:Y:S01]  /*5d10*/  FMUL.FTZ R202, R160.reuse, R168 ;  /* 0x000000a8a0ca7220 */ /* 0x040fe20000410000 */
[----:B------:R-:W-:Y:S01]  /*5d20*/  F2FP.BF16.F32.PACK_AB R161, R160, R161 ;  /* 0x000000a1a0a1723e */ /* 0x000fe200000010ff */
[----:B------:R-:W-:Y:S01]  /*5d30*/  FFMA.FTZ R203, R198, R209, R203 ;  /* 0x000000d1c6cb7223 */ /* 0x000fe200000100cb */
[----:B------:R-:W-:Y:S01]  /*5d40*/  @P6 PRMT R165, R165, 0x7632, R165 ;  /* 0x00007632a5a56816 */ /* 0x000fe200000000a5 */
[----:B------:R-:W-:Y:S01]  /*5d50*/  FMUL.FTZ R208, R202, UR11 ;  /* 0x0000000bcad07c20 */ /* 0x000fe20008410000 */
[----:B------:R-:W-:Y:S02]  /*5d60*/  MOV R209, RZ ;  /* 0x000000ff00d17202 */ /* 0x000fe40000000f00 */
[----:B------:R-:W-:Y:S01]  /*5d70*/  @P6 SHF.L.U32 R165, R165, 0x10, RZ ;  /* 0x00000010a5a56819 */ /* 0x000fe200000006ff */
[----:B------:R-:W-:-:S04]  /*5d80*/  FMUL.FTZ R202, R39, R208 ;  /* 0x000000d027ca7220 */ /* 0x000fc80000410000 */
[----:B------:R-:W-:Y:S01]  /*5d90*/  @P6 FMUL.FTZ R162, R208, R165 ;  /* 0x000000a5d0a26220 */ /* 0x000fe20000410000 */
[----:B------:R-:W-:Y:S01]  /*5da0*/  FSEL R202, R202, RZ, P6 ;  /* 0x000000ffcaca7208 */ /* 0x000fe20003000000 */
[----:B------:R-:W-:Y:S01]  /*5db0*/  FMUL.FTZ R165, R203, R168 ;  /* 0x000000a8cba57220 */ /* 0x000fe20000410000 */
[----:B------:R-:W-:Y:S01]  /*5dc0*/  LOP3.LUT P6, RZ, R205, 0xff, RZ, 0xc0, !PT ;  /* 0x000000ffcdff7812 */ /* 0x000fe200078cc0ff */
[----:B------:R-:W-:Y:S02]  /*5dd0*/  FADD.FTZ R135, R135, R162 ;  /* 0x000000a287877221 */ /* 0x000fe40000010000 */
[----:B------:R-:W-:-:S04]  /*5de0*/  FMUL.FTZ R210, R165, UR11 ;  /* 0x0000000ba5d27c20 */ /* 0x000fc80008410000 */
[----:B------:R-:W-:-:S06]  /*5df0*/  FMUL.FTZ R208, R40, R210 ;  /* 0x000000d228d07220 */ /* 0x000fcc0000410000 */
[----:B------:R-:W-:Y:S02]  /*5e00*/  @P6 SHF.L.U32 R165, R166, 0x10, RZ ;  /* 0x00000010a6a56819 */ /* 0x000fe400000006ff */
[----:B------:R-:W-:-:S03]  /*5e10*/  PRMT R166, R154, 0x7632, R166 ;  /* 0x000076329aa67816 */ /* 0x000fc600000000a6 */
[----:B------:R-:W-:Y:S01]  /*5e20*/  @P6 FMUL.FTZ R209, R210, R165 ;  /* 0x000000a5d2d16220 */ /* 0x000fe20000410000 */
[----:B------:R-:W-:Y:S01]  /*5e30*/  FSEL R165, R208, RZ, P6 ;  /* 0x000000ffd0a57208 */ /* 0x000fe20003000000 */
[----:B------:R-:W-:Y:S01]  /*5e40*/  FFMA.FTZ R208, R26, R169, R170 ;  /* 0x000000a91ad07223 */ /* 0x000fe200000100aa */
[----:B------:R-:W-:Y:S01]  /*5e50*/  LOP3.LUT P6, RZ, R205, 0xff00, RZ, 0xc0, !PT ;  /* 0x0000ff00cdff7812 */ /* 0x000fe200078cc0ff */
[----:B------:R-:W-:Y:S01]  /*5e60*/  FADD.FTZ R136, R136, R209 ;  /* 0x000000d188887221 */ /* 0x000fe20000010000 */
[----:B------:R-:W-:Y:S01]  /*5e70*/  SHF.L.U32 R211, R166, 0x10, RZ ;  /* 0x00000010a6d37819 */ /* 0x000fe200000006ff */
[----:B------:R-:W-:-:S04]  /*5e80*/  FADD.FTZ R208, R25, -R208 ;  /* 0x800000d019d07221 */ /* 0x000fc80000010000 */
[----:B------:R-:W-:-:S04]  /*5e90*/  FFMA.FTZ R208, R198, R208, R211 ;  /* 0x000000d0c6d07223 */ /* 0x000fc800000100d3 */
[C---:B------:R-:W-:Y:S01]  /*5ea0*/  FMUL.FTZ R210, R208.reuse, R168 ;  /* 0x000000a8d0d27220 */ /* 0x040fe20000410000 */
[----:B------:R-:W-:Y:S02]  /*5eb0*/  F2FP.BF16.F32.PACK_AB R162, R208, R203 ;  /* 0x000000cbd0a2723e */ /* 0x000fe400000010ff */
[----:B------:R-:W-:Y:S01]  /*5ec0*/  @P6 PRMT R166, R166, 0x7632, R166 ;  /* 0x00007632a6a66816 */ /* 0x000fe200000000a6 */
[----:B------:R-:W-:-:S03]  /*5ed0*/  FMUL.FTZ R211, R210, UR11 ;  /* 0x0000000bd2d37c20 */ /* 0x000fc60008410000 */
[----:B------:R-:W-:Y:S01]  /*5ee0*/  @P6 SHF.L.U32 R166, R166, 0x10, RZ ;  /* 0x00000010a6a66819 */ /* 0x000fe200000006ff */
[----:B------:R-:W-:-:S04]  /*5ef0*/  FMUL.FTZ R210, R41, R211 ;  /* 0x000000d329d27220 */ /* 0x000fc80000410000 */
[----:B------:R-:W-:Y:S01]  /*5f00*/  @P6 FMUL.FTZ R212, R211, R166 ;  /* 0x000000a6d3d46220 */ /* 0x000fe20000410000 */
[----:B------:R-:W-:Y:S02]  /*5f10*/  SHF.L.U32 R211, R155, 0x10, RZ ;  /* 0x000000109bd37819 */ /* 0x000fe400000006ff */
[----:B------:R-:W-:Y:S01]  /*5f20*/  FSEL R166, R210, RZ, P6 ;  /* 0x000000ffd2a67208 */ /* 0x000fe20003000000 */
[----:B------:R-:W-:Y:S01]  /*5f30*/  FADD.FTZ R137, R137, R212 ;  /* 0x000000d489897221 */ /* 0x000fe20000010000 */
[----:B------:R-:W-:Y:S01]  /*5f40*/  LOP3.LUT P6, RZ, R205, 0xff0000, RZ, 0xc0, !PT ;  /* 0x00ff0000cdff7812 */ /* 0x000fe200078cc0ff */
[----:B------:R-:W-:Y:S01]  /*5f50*/  FFMA.FTZ R211, R198, R213, R211 ;  /* 0x000000d5c6d37223 */ /* 0x000fe200000100d3 */
[----:B------:R-:W-:Y:S02]  /*5f60*/  F2FP.BF16.F32.PACK_AB R166, R166, R165 ;  /* 0x000000a5a6a6723e */ /* 0x000fe400000010ff */
[----:B------:R-:W-:Y:S01]  /*5f70*/  F2FP.BF16.F32.PACK_AB R165, R202, R171 ;  /* 0x000000abcaa5723e */ /* 0x000fe200000010ff */
[----:B------:R-:W-:-:S04]  /*5f80*/  FMUL.FTZ R210, R211, R168 ;  /* 0x000000a8d3d27220 */ /* 0x000fc80000410000 */
[----:B------:R-:W-:-:S04]  /*5f90*/  FMUL.FTZ R217, R210, UR11 ;  /* 0x0000000bd2d97c20 */ /* 0x000fc80008410000 */
[----:B------:R-:W-:Y:S01]  /*5fa0*/  @P6 SHF.L.U32 R210, R167, 0x10, RZ ;  /* 0x00000010a7d26819 */ /* 0x000fe200000006ff */
[----:B------:R-:W-:Y:S01]  /*5fb0*/  FMUL.FTZ R213, R42, R217 ;  /* 0x000000d92ad57220 */ /* 0x000fe20000410000 */
[----:B------:R-:W-:-:S03]  /*5fc0*/  PRMT R167, R155, 0x7632, R167 ;  /* 0x000076329ba77816 */ /* 0x000fc600000000a7 */
[----:B------:R-:W-:Y:S01]  /*5fd0*/  @P6 FMUL.FTZ R215, R217, R210 ;  /* 0x000000d2d9d76220 */ /* 0x000fe20000410000 */
[----:B------:R-:W-:Y:S01]  /*5fe0*/  FSEL R210, R213, RZ, P6 ;  /* 0x000000ffd5d27208 */ /* 0x000fe20003000000 */
[----:B------:R-:W-:Y:S01]  /*5ff0*/  FFMA.FTZ R217, R13, R169, R170 ;  /* 0x000000a90dd97223 */ /* 0x000fe200000100aa */
[----:B------:R-:W-:Y:S01]  /*6000*/  ISETP.GE.U32.AND P6, PT, R204, RZ, PT ;  /* 0x000000ffcc00720c */ /* 0x000fe20003fc6070 */
[----:B------:R-:W-:Y:S01]  /*6010*/  FADD.FTZ R138, R138, R215 ;  /* 0x000000d78a8a7221 */ /* 0x000fe20000010000 */
[----:B------:R-:W-:Y:S01]  /*6020*/  SHF.L.U32 R213, R167, 0x10, RZ ;  /* 0x00000010a7d57819 */ /* 0x000fe200000006ff */
[----:B------:R-:W-:Y:S01]  /*6030*/  FADD.FTZ R219, R14, -R217 ;  /* 0x800000d90edb7221 */ /* 0x000fe20000010000 */
[----:B------:R-:W-:-:S03]  /*6040*/  ISETP.GE.U32.AND.EX P6, PT, R205, 0x1000000, PT, P6 ;  /* 0x01000000cd00780c */ /* 0x000fc60003fc6160 */
[----:B------:R-:W-:-:S04]  /*6050*/  FFMA.FTZ R221, R198, R214, R213 ;  /* 0x000000d6c6dd7223 */ /* 0x000fc800000100d5 */
[C---:B------:R-:W-:Y:S01]  /*6060*/  FMUL.FTZ R213, R221.reuse, R168 ;  /* 0x000000a8ddd57220 */ /* 0x040fe20000410000 */
[----:B------:R-:W-:-:S03]  /*6070*/  F2FP.BF16.F32.PACK_AB R163, R221, R211 ;  /* 0x000000d3dda3723e */ /* 0x000fc600000010ff */
[----:B------:R-:W-:Y:S02]  /*6080*/  FMUL.FTZ R214, R213, UR11 ;  /* 0x0000000bd5d67c20 */ /* 0x000fe40008410000 */
[----:B------:R-:W-:Y:S02]  /*6090*/  @P6 PRMT R167, R167, 0x7632, R167 ;  /* 0x00007632a7a76816 */ /* 0x000fe400000000a7 */
[----:B------:R-:W-:Y:S02]  /*60a0*/  FMUL.FTZ R213, R43, R214 ;  /* 0x000000d62bd57220 */ /* 0x000fe40000410000 */
[----:B------:R-:W-:-:S03]  /*60b0*/  @P6 SHF.L.U32 R167, R167, 0x10, RZ ;  /* 0x00000010a7a76819 */ /* 0x000fc600000006ff */
[----:B------:R-:W-:Y:S02]  /*60c0*/  FSEL R217, R213, RZ, P6 ;  /* 0x000000ffd5d97208 */ /* 0x000fe40003000000 */
[----:B------:R-:W-:Y:S01]  /*60d0*/  @P6 FMUL.FTZ R216, R214, R167 ;  /* 0x000000a7d6d86220 */ /* 0x000fe20000410000 */
[----:B------:R-:W-:Y:S02]  /*60e0*/  SHF.L.U32 R167, R152, 0x10, RZ ;  /* 0x0000001098a77819 */ /* 0x000fe400000006ff */
[----:B------:R-:W-:Y:S01]  /*60f0*/  LOP3.LUT P6, RZ, R204, 0xff, RZ, 0xc0, !PT ;  /* 0x000000ffccff7812 */ /* 0x000fe200078cc0ff */
[----:B------:R-:W-:Y:S02]  /*6100*/  FADD.FTZ R139, R139, R216 ;  /* 0x000000d88b8b7221 */ /* 0x000fe40000010000 */
[----:B------:R-:W-:-:S04]  /*6110*/  FFMA.FTZ R219, R198, R219, R167 ;  /* 0x000000dbc6db7223 */ /* 0x000fc800000100a7 */
[----:B------:R-:W-:-:S04]  /*6120*/  FMUL.FTZ R167, R219, R168 ;  /* 0x000000a8dba77220 */ /* 0x000fc80000410000 */
[----:B------:R-:W-:Y:S01]  /*6130*/  FMUL.FTZ R218, R167, UR11 ;  /* 0x0000000ba7da7c20 */ /* 0x000fe20008410000 */
[----:B------:R-:W-:Y:S02]  /*6140*/  MOV R167, RZ ;  /* 0x000000ff00a77202 */ /* 0x000fe40000000f00 */
[----:B------:R-:W-:Y:S01]  /*6150*/  @P6 SHF.L.U32 R213, R164, 0x10, RZ ;  /* 0x00000010a4d56819 */ /* 0x000fe200000006ff */
[----:B------:R-:W-:Y:S01]  /*6160*/  FMUL.FTZ R214, R36, R218 ;  /* 0x000000da24d67220 */ /* 0x000fe20000410000 */
[----:B------:R-:W-:-:S03]  /*6170*/  PRMT R164, R152, 0x7632, R164 ;  /* 0x0000763298a47816 */ /* 0x000fc600000000a4 */
[----:B------:R-:W-:Y:S01]  /*6180*/  @P6 FMUL.FTZ R167, R218, R213 ;  /* 0x000000d5daa76220 */ /* 0x000fe20000410000 */
[----:B------:R-:W-:Y:S01]  /*6190*/  FSEL R218, R214, RZ, P6 ;  /* 0x000000ffd6da7208 */ /* 0x000fe20003000000 */
[----:B------:R-:W-:Y:S01]  /*61a0*/  FFMA.FTZ R214, R22, R169, R170 ;  /* 0x000000a916d67223 */ /* 0x000fe200000100aa */
[----:B------:R-:W-:Y:S01]  /*61b0*/  LOP3.LUT P6, RZ, R204, 0xff00, RZ, 0xc0, !PT ;  /* 0x0000ff00ccff7812 */ /* 0x000fe200078cc0ff */
[----:B------:R-:W-:Y:S01]  /*61c0*/  FADD.FTZ R132, R132, R167 ;  /* 0x000000a784847221 */ /* 0x000fe20000010000 */
[----:B------:R-:W-:Y:S01]  /*61d0*/  SHF.L.U32 R213, R164, 0x10, RZ ;  /* 0x00000010a4d57819 */ /* 0x000fe200000006ff */
[----:B------:R-:W-:Y:S01]  /*61e0*/  FADD.FTZ R214, R21, -R214 ;  /* 0x800000d615d67221 */ /* 0x000fe20000010000 */
[----:B------:R-:W-:-:S03]  /*61f0*/  F2FP.BF16.F32.PACK_AB R167, R217, R210 ;  /* 0x000000d2d9a7723e */ /* 0x000fc600000010ff */
[----:B------:R-:W-:Y:S01]  /*6200*/  FFMA.FTZ R220, R198, R214, R213 ;  /* 0x000000d6c6dc7223 */ /* 0x000fe200000100d5 */
[----:B------:R-:W-:-:S04]  /*6210*/  HFMA2 R214, -RZ, RZ, 0, 0 ;  /* 0x00000000ffd67431 */ /* 0x000fc800000001ff */
        /* <DEDUP_REMOVED lines=11> */
.L_x_2717:
[----:B------:R-:W-:Y:S01]  /*62d0*/  FFMA.FTZ R171, R15, R169, R170 ;  /* 0x000000a90fab7223 */ /* 0x000fe200000100aa */
[----:B------:R-:W-:Y:S01]  /*62e0*/  SHF.L.U32 R203, R153, 0x10, RZ ;  /* 0x0000001099cb7819 */ /* 0x000fe200000006ff */
[----:B------:R-:W-:Y:S01]  /*62f0*/  HFMA2 R208, -RZ, RZ, 0, 0 ;  /* 0x00000000ffd07431 */ /* 0x000fe200000001ff */
[----:B------:R-:W-:Y:S01]  /*6300*/  LOP3.LUT P6, RZ, R204, 0xff0000, RZ, 0xc0, !PT ;  /* 0x00ff0000ccff7812 */ /* 0x000fe200078cc0ff */
[----:B------:R-:W-:Y:S01]  /*6310*/  FADD.FTZ R171, R16, -R171 ;  /* 0x800000ab10ab7221 */ /* 0x000fe20000010000 */
[----:B------:R-:W-:-:S03]  /*6320*/  HFMA2 R216, -RZ, RZ, 0, 0 ;  /* 0x00000000ffd87431 */ /* 0x000fc600000001ff */
[----:B-----5:R-:W-:Y:S01]  /*6330*/  FFMA.FTZ R171, R198, R171, R203 ;  /* 0x000000abc6ab7223 */ /* 0x020fe200000100cb */
[----:B------:R-:W-:-:S03]  /*6340*/  MOV R203, RZ ;  /* 0x000000ff00cb7202 */ /* 0x000fc60000000f00 */
[----:B------:R-:W-:-:S04]  /*6350*/  FMUL.FTZ R171, R168, R171 ;  /* 0x000000aba8ab7220 */ /* 0x000fc80000410000 */
[----:B------:R-:W-:Y:S01]  /*6360*/  FMUL.FTZ R209, R171, UR11 ;  /* 0x0000000babd17c20 */ /* 0x000fe20008410000 */
[----:B------:R-:W-:Y:S02]  /*6370*/  @P6 SHF.L.U32 R202, R165, 0x10, RZ ;  /* 0x00000010a5ca6819 */ /* 0x000fe400000006ff */
[----:B------:R-:W-:Y:S01]  /*6380*/  PRMT R165, R153, 0x7632, R165 ;  /* 0x0000763299a57816 */ /* 0x000fe200000000a5 */
[-C--:B------:R-:W-:Y:S02]  /*6390*/  FMUL.FTZ R171, R38, R209.reuse ;  /* 0x000000d126ab7220 */ /* 0x080fe40000410000 */
[----:B------:R-:W-:Y:S01]  /*63a0*/  @P6 FMUL.FTZ R203, R202, R209 ;  /* 0x000000d1cacb6220 */ /* 0x000fe20000410000 */
[----:B------:R-:W-:Y:S01]  /*63b0*/  FFMA.FTZ R202, R24, R169, R170 ;  /* 0x000000a918ca7223 */ /* 0x000fe200000100aa */
[----:B------:R-:W-:Y:S02]  /*63c0*/  SHF.L.U32 R211, R165, 0x10, RZ ;  /* 0x00000010a5d37819 */ /* 0x000fe400000006ff */
[----:B------:R-:W-:Y:S01]  /*63d0*/  FSEL R171, R171, RZ, P6 ;  /* 0x000000ffabab7208 */ /* 0x000fe20003000000 */
[----:B------:R-:W-:Y:S01]  /*63e0*/  FADD.FTZ R209, R23, -R202 ;  /* 0x800000ca17d17221 */ /* 0x000fe20000010000 */
[----:B------:R-:W-:Y:S01]  /*63f0*/  LOP3.LUT P6, RZ, R204, 0xff000000, RZ, 0xc0, !PT ;  /* 0xff000000ccff7812 */ /* 0x000fe200078cc0ff */
[----:B------:R-:W-:-:S02]  /*6400*/  FADD.FTZ R134, R134, R203 ;  /* 0x000000cb86867221 */ /* 0x000fc40000010000 */
[----:B------:R-:W-:-:S04]  /*6410*/  FFMA.FTZ R209, R198, R209, R211 ;  /* 0x000000d1c6d17223 */ /* 0x000fc800000100d3 */
[----:B------:R-:W-:Y:S01]  /*6420*/  FMUL.FTZ R202, R168, R209 ;  /* 0x000000d1a8ca7220 */ /* 0x000fe20000410000 */
[----:B------:R-:W-:-:S03]  /*6430*/  FFMA.FTZ R209, R17, R169, R170 ;  /* 0x000000a911d17223 */ /* 0x000fc600000100aa */
[----:B------:R-:W-:Y:S01]  /*6440*/  FMUL.FTZ R210, R202, UR11 ;  /* 0x0000000bcad27c20 */ /* 0x000fe20008410000 */
[----:B------:R-:W-:Y:S01]  /*6450*/  FADD.FTZ R209, R18, -R209 ;  /* 0x800000d112d17221 */ /* 0x000fe20000010000 */
        /* <DEDUP_REMOVED lines=8> */
[----:B------:R-:W-:Y:S01]  /*64e0*/  FFMA.FTZ R165, R198, R209, R165 ;  /* 0x000000d1c6a57223 */ /* 0x000fe200000100a5 */
[----:B------:R-:W-:-:S03]  /*64f0*/  MOV R209, RZ ;  /* 0x000000ff00d17202 */ /* 0x000fc60000000f00 */
[----:B------:R-:W-:-:S04]  /*6500*/  FMUL.FTZ R165, R168, R165 ;  /* 0x000000a5a8a57220 */ /* 0x000fc80000410000 */
[----:B------:R-:W-:Y:S02]  /*6510*/  FMUL.FTZ R211, R165, UR11 ;  /* 0x0000000ba5d37c20 */ /* 0x000fe40008410000 */
[----:B------:R-:W-:Y:S02]  /*6520*/  @P6 SHF.L.U32 R210, R166, 0x10, RZ ;  /* 0x00000010a6d26819 */ /* 0x000fe400000006ff */
[-C--:B------:R-:W-:Y:S01]  /*6530*/  FMUL.FTZ R165, R40, R211.reuse ;  /* 0x000000d328a57220 */ /* 0x080fe20000410000 */
[----:B------:R-:W-:Y:S02]  /*6540*/  PRMT R166, R154, 0x7632, R166 ;  /* 0x000076329aa67816 */ /* 0x000fe400000000a6 */
[----:B------:R-:W-:Y:S01]  /*6550*/  @P6 FMUL.FTZ R209, R210, R211 ;  /* 0x000000d3d2d16220 */ /* 0x000fe20000410000 */
[----:B------:R-:W-:Y:S01]  /*6560*/  FFMA.FTZ R210, R26, R169, R170 ;  /* 0x000000a91ad27223 */ /* 0x000fe200000100aa */
[----:B------:R-:W-:Y:S02]  /*6570*/  FSEL R165, R165, RZ, P6 ;  /* 0x000000ffa5a57208 */ /* 0x000fe40003000000 */
[----:B------:R-:W-:Y:S01]  /*6580*/  LOP3.LUT P6, RZ, R205, 0xff00, RZ, 0xc0, !PT ;  /* 0x0000ff00cdff7812 */ /* 0x000fe200078cc0ff */
[----:B------:R-:W-:Y:S01]  /*6590*/  FADD.FTZ R211, R25, -R210 ;  /* 0x800000d219d37221 */ /* 0x000fe20000010000 */
[----:B------:R-:W-:Y:S01]  /*65a0*/  SHF.L.U32 R213, R166, 0x10, RZ ;  /* 0x00000010a6d57819 */ /* 0x000fe200000006ff */
[----:B------:R-:W-:-:S02]  /*65b0*/  HFMA2 R210, -RZ, RZ, 0, 0 ;  /* 0x00000000ffd27431 */ /* 0x000fc400000001ff */
[----:B------:R-:W-:Y:S02]  /*65c0*/  FADD.FTZ R136, R136, R209 ;  /* 0x000000d188887221 */ /* 0x000fe40000010000 */
[----:B------:R-:W-:Y:S01]  /*65d0*/  FFMA.FTZ R211, R198, R211, R213 ;  /* 0x000000d3c6d37223 */ /* 0x000fe200000100d5 */
[----:B------:R-:W-:-:S03]  /*65e0*/  FFMA.FTZ R213, R19, R169, R170 ;  /* 0x000000a913d57223 */ /* 0x000fc600000100aa */
[----:B------:R-:W-:Y:S01]  /*65f0*/  FMUL.FTZ R211, R168, R211 ;  /* 0x000000d3a8d37220 */ /* 0x000fe20000410000 */
[----:B------:R-:W-:Y:S01]  /*6600*/  FADD.FTZ R213, R20, -R213 ;  /* 0x800000d514d57221 */ /* 0x000fe20000010000 */
[----:B------:R-:W-:Y:S02]  /*6610*/  @P6 PRMT R166, R166, 0x7632, R166 ;  /* 0x00007632a6a66816 */ /* 0x000fe400000000a6 */
[----:B------:R-:W-:Y:S02]  /*6620*/  FMUL.FTZ R212, R211, UR11 ;  /* 0x0000000bd3d47c20 */ /* 0x000fe40008410000 */
[----:B------:R-:W-:Y:S02]  /*6630*/  @P6 SHF.L.U32 R211, R166, 0x10, RZ ;  /* 0x00000010a6d36819 */ /* 0x000fe400000006ff */
[----:B------:R-:W-:-:S03]  /*6640*/  FMUL.FTZ R166, R41, R212 ;  /* 0x000000d429a67220 */ /* 0x000fc60000410000 */
[----:B------:R-:W-:Y:S01]  /*6650*/  @P6 FMUL.FTZ R210, R211, R212 ;  /* 0x000000d4d3d26220 */ /* 0x000fe20000410000 */
[----:B------:R-:W-:Y:S02]  /*6660*/  SHF.L.U32 R211, R155, 0x10, RZ ;  /* 0x000000109bd37819 */ /* 0x000fe400000006ff */
[----:B------:R-:W-:Y:S01]  /*6670*/  FSEL R166, R166, RZ, P6 ;  /* 0x000000ffa6a67208 */ /* 0x000fe20003000000 */
[----:B------:R-:W-:Y:S01]  /*6680*/  FADD.FTZ R137, R137, R210 ;  /* 0x000000d289897221 */ /* 0x000fe20000010000 */
[----:B------:R-:W-:Y:S01]  /*6690*/  LOP3.LUT P6, RZ, R205, 0xff0000, RZ, 0xc0, !PT ;  /* 0x00ff0000cdff7812 */ /* 0x000fe200078cc0ff */
[----:B------:R-:W-:Y:S01]  /*66a0*/  FFMA.FTZ R211, R198, R213, R211 ;  /* 0x000000d5c6d37223 */ /* 0x000fe200000100d3 */
[----:B------:R-:W-:Y:S02]  /*66b0*/  MOV R213, RZ ;  /* 0x000000ff00d57202 */ /* 0x000fe40000000f00 */
[----:B------:R-:W-:Y:S01]  /*66c0*/  F2FP.BF16.F32.PACK_AB R166, R166, R165 ;  /* 0x000000a5a6a6723e */ /* 0x000fe200000010ff */
[----:B------:R-:W-:Y:S01]  /*66d0*/  FMUL.FTZ R211, R168, R211 ;  /* 0x000000d3a8d37220 */ /* 0x000fe20000410000 */
[----:B------:R-:W-:-:S03]  /*66e0*/  F2FP.BF16.F32.PACK_AB R165, R202, R171 ;  /* 0x000000abcaa5723e */ /* 0x000fc600000010ff */
        /* <DEDUP_REMOVED lines=13> */
[----:B------:R-:W-:Y:S01]  /*67c0*/  FMUL.FTZ R212, R168, R215 ;  /* 0x000000d7a8d47220 */ /* 0x000fe20000410000 */
[----:B------:R-:W-:-:S03]  /*67d0*/  FFMA.FTZ R215, R13, R169, R170 ;  /* 0x000000a90dd77223 */ /* 0x000fc600000100aa */
[----:B------:R-:W-:Y:S01]  /*67e0*/  FMUL.FTZ R212, R212, UR11 ;  /* 0x0000000bd4d47c20 */ /* 0x000fe20008410000 */
[----:B------:R-:W-:Y:S01]  /*67f0*/  FADD.FTZ R215, R14, -R215 ;  /* 0x800000d70ed77221 */ /* 0x000fe20000010000 */
[----:B------:R-:W-:-:S04]  /*6800*/  @P6 PRMT R167, R167, 0x7632, R167 ;  /* 0x00007632a7a76816 */ /* 0x000fc800000000a7 */
[----:B------:R-:W-:Y:S01]  /*6810*/  @P6 SHF.L.U32 R217, R167, 0x10, RZ ;  /* 0x00000010a7d96819 */ /* 0x000fe200000006ff */
[----:B------:R-:W-:-:S04]  /*6820*/  FMUL.FTZ R167, R43, R212 ;  /* 0x000000d42ba77220 */ /* 0x000fc80000410000 */
[----:B------:R-:W-:Y:S01]  /*6830*/  @P6 FMUL.FTZ R216, R217, R212 ;  /* 0x000000d4d9d86220 */ /* 0x000fe20000410000 */
[----:B------:R-:W-:Y:S02]  /*6840*/  SHF.L.U32 R217, R152, 0x10, RZ ;  /* 0x0000001098d97819 */ /* 0x000fe400000006ff */
[----:B------:R-:W-:Y:S01]  /*6850*/  FSEL R218, R167, RZ, P6 ;  /* 0x000000ffa7da7208 */ /* 0x000fe20003000000 */
[----:B------:R-:W-:Y:S01]  /*6860*/  FADD.FTZ R139, R139, R216 ;  /* 0x000000d88b8b7221 */ /* 0x000fe20000010000 */
[----:B------:R-:W-:Y:S01]  /*6870*/  LOP3.LUT P6, RZ, R204, 0xff, RZ, 0xc0, !PT ;  /* 0x000000ffccff7812 */ /* 0x000fe200078cc0ff */
[----:B------:R-:W-:-:S04]  /*6880*/  FFMA.FTZ R167, R198, R215, R217 ;  /* 0x000000d7c6a77223 */ /* 0x000fc800000100d9 */
[----:B------:R-:W-:-:S04]  /*6890*/  FMUL.FTZ R167, R168, R167 ;  /* 0x000000a7a8a77220 */ /* 0x000fc80000410000 */
[----:B------:R-:W-:Y:S01]  /*68a0*/  FMUL.FTZ R215, R167, UR11 ;  /* 0x0000000ba7d77c20 */ /* 0x000fe20008410000 */
[----:B------:R-:W-:-:S03]  /*68b0*/  MOV R167, RZ ;  /* 0x000000ff00a77202 */ /* 0x000fc60000000f00 */
        /* <DEDUP_REMOVED lines=10> */
[----:B------:R-:W-:Y:S01]  /*6960*/  HFMA2 R214, -RZ, RZ, 0, 0 ;  /* 0x00000000ffd67431 */ /* 0x000fe200000001ff */
[----:B------:R-:W-:Y:S02]  /*6970*/  F2FP.BF16.F32.PACK_AB R167, R218, R211 ;  /* 0x000000d3daa7723e */ /* 0x000fe400000010ff */
[----:B------:R-:W-:-:S06]  /*6980*/  FFMA.FTZ R215, R198, R215, R217 ;  /* 0x000000d7c6d77223 */ /* 0x000fcc00000100d9 */
        /* <DEDUP_REMOVED lines=9> */
.L_x_2718:
        /* <DEDUP_REMOVED lines=8> */
.L_x_2716:
[----:B------:R-:W-:Y:S05]  /*6aa0*/  BSYNC.RECONVERGENT B1 ;  /* 0x0000000000017941 */ /* 0x000fea0003800200 */
.L_x_2715:
        /* <DEDUP_REMOVED lines=83> */
[-CC-:B------:R-:W-:Y:S01]  /*6fe0*/  FFMA.FTZ R217, R173, R169.reuse, R170.reuse ;  /* 0x000000a9add97223 */ /* 0x180fe200000100aa */
[----:B------:R-:W-:Y:S01]  /*6ff0*/  ISETP.GE.U32.AND P6, PT, R200, RZ, PT ;  /* 0x000000ffc800720c */ /* 0x000fe20003fc6070 */
[----:B------:R-:W-:Y:S01]  /*7000*/  FFMA.FTZ R170, R180, R169, R170 ;  /* 0x000000a9b4aa7223 */ /* 0x000fe200000100aa */
[----:B------:R-:W-:Y:S01]  /*7010*/  SHF.L.U32 R213, R167, 0x10, RZ ;  /* 0x00000010a7d57819 */ /* 0x000fe200000006ff */
[----:B------:R-:W-:Y:S01]  /*7020*/  FADD.FTZ R219, R174, -R217 ;  /* 0x800000d9aedb7221 */ /* 0x000fe20000010000 */
[----:B------:R-:W-:Y:S01]  /*7030*/  ISETP.GE.U32.AND.EX P6, PT, R201, 0x1000000, PT, P6 ;  /* 0x01000000c900780c */ /* 0x000fe20003fc6160 */
[----:B------:R-:W-:Y:S01]  /*7040*/  FADD.FTZ R170, R181, -R170 ;  /* 0x800000aab5aa7221 */ /* 0x000fe20000010000 */
[----:B------:R-:W-:Y:S01]  /*7050*/  FADD.FTZ R215, R146, R215 ;  /* 0x000000d792d77221 */ /* 0x000fe20000010000 */
        /* <DEDUP_REMOVED lines=20> */
[----:B------:R-:W-:Y:S02]  /*71a0*/  FSEL R214, R214, RZ, P6 ;  /* 0x000000ffd6d67208 */ /* 0x000fe40003000000 */
[----:B------:R-:W-:Y:S01]  /*71b0*/  LOP3.LUT P6, RZ, R200, 0xff00, RZ, 0xc0, !PT ;  /* 0x0000ff00c8ff7812 */ /* 0x000fe200078cc0ff */
[----:B------:R-:W-:Y:S01]  /*71c0*/  FADD.FTZ R145, R140, R167 ;  /* 0x000000a78c917221 */ /* 0x000fe20000010000 */
[----:B------:R-:W-:Y:S02]  /*71d0*/  SHF.L.U32 R169, R164, 0x10, RZ ;  /* 0x00000010a4a97819 */ /* 0x000fe400000006ff */
[----:B------:R-:W-:-:S03]  /*71e0*/  F2FP.BF16.F32.PACK_AB R167, R217, R210 ;  /* 0x000000d2d9a7723e */ /* 0x000fc600000010ff */
[----:B------:R-:W-:-:S04]  /*71f0*/  FFMA.FTZ R198, R198, R170, R169 ;  /* 0x000000aac6c67223 */ /* 0x000fc800000100a9 */
[C---:B------:R-:W-:Y:S01]  /*7200*/  FMUL.FTZ R168, R198.reuse, R168 ;  /* 0x000000a8c6a87220 */ /* 0x040fe20000410000 */
[----:B------:R-:W-:Y:S02]  /*7210*/  F2FP.BF16.F32.PACK_AB R160, R198, R219 ;  /* 0x000000dbc6a0723e */ /* 0x000fe400000010ff */
[----:B------:R-:W-:Y:S01]  /*7220*/  @P6 PRMT R169, R164, 0x7632, R169 ;  /* 0x00007632a4a96816 */ /* 0x000fe200000000a9 */
[----:B------:R-:W-:Y:S02]  /*7230*/  HFMA2 R164, -RZ, RZ, 0, 0 ;  /* 0x00000000ffa47431 */ /* 0x000fe400000001ff */
[----:B------:R-:W-:Y:S01]  /*7240*/  FMUL.FTZ R168, R168, UR11 ;  /* 0x0000000ba8a87c20 */ /* 0x000fe20008410000 */
[----:B------:R-:W-:-:S03]  /*7250*/  @P6 SHF.L.U32 R169, R169, 0x10, RZ ;  /* 0x00000010a9a96819 */ /* 0x000fc600000006ff */
[----:B------:R-:W-:Y:S02]  /*7260*/  FMUL.FTZ R140, R53, R168 ;  /* 0x000000a8358c7220 */ /* 0x000fe40000410000 */
[----:B------:R-:W-:-:S04]  /*7270*/  @P6 FMUL.FTZ R164, R168, R169 ;  /* 0x000000a9a8a46220 */ /* 0x000fc80000410000 */
[----:B------:R-:W-:Y:S01]  /*7280*/  FADD.FTZ R146, R141, R164 ;  /* 0x000000a48d927221 */ /* 0x000fe20000010000 */
[----:B------:R-:W-:-:S04]  /*7290*/  FSEL R141, R140, RZ, P6 ;  /* 0x000000ff8c8d7208 */ /* 0x000fc80003000000 */
[----:B------:R-:W-:Y:S01]  /*72a0*/  F2FP.BF16.F32.PACK_AB R164, R141, R214 ;  /* 0x000000d68da4723e */ /* 0x000fe200000010ff */
[----:B------:R-:W-:Y:S06]  /*72b0*/  BRA `(.L_x_2720) ;  /* 0x0000000400d07947 */ /* 0x000fec0003800000 */
.L_x_2719:
[----:B------:R-:W-:Y:S01]  /*72c0*/  FFMA.FTZ R171, R175, R169, R170 ;  /* 0x000000a9afab7223 */ /* 0x000fe200000100aa */
[----:B------:R-:W-:Y:S01]  /*72d0*/  SHF.L.U32 R203, R157, 0x10, RZ ;  /* 0x000000109dcb7819 */ /* 0x000fe200000006ff */
[----:B------:R-:W-:Y:S01]  /*72e0*/  HFMA2 R208, -RZ, RZ, 0, 0 ;  /* 0x00000000ffd07431 */ /* 0x000fe200000001ff */
[----:B------:R-:W-:Y:S01]  /*72f0*/  LOP3.LUT P6, RZ, R200, 0xff0000, RZ, 0xc0, !PT ;  /* 0x00ff0000c8ff7812 */ /* 0x000fe200078cc0ff */
[----:B------:R-:W-:Y:S01]  /*7300*/  FADD.FTZ R171, R176, -R171 ;  /* 0x800000abb0ab7221 */ /* 0x000fe20000010000 */
[----:B------:R-:W-:-:S03]  /*7310*/  CS2R R214, SRZ ;  /* 0x0000000000d67805 */ /* 0x000fc6000001ff00 */
        /* <DEDUP_REMOVED lines=52> */
[----:B------:R-:W-:Y:S02]  /*7660*/  FSEL R166, R166, RZ, P6 ;  /* 0x000000ffa6a67208 */ /* 0x000fe40003000000 */
        /* <DEDUP_REMOVED lines=19> */
[-CC-:B------:R-:W-:Y:S01]  /*77a0*/  FFMA.FTZ R213, R173, R169.reuse, R170.reuse ;  /* 0x000000a9add57223 */ /* 0x180fe200000100aa */
[----:B------:R-:W-:Y:S02]  /*77b0*/  FFMA.FTZ R170, R180, R169, R170 ;  /* 0x000000a9b4aa7223 */ /* 0x000fe400000100aa */
[----:B------:R-:W-:Y:S01]  /*77c0*/  FMUL.FTZ R212, R212, UR11 ;  /* 0x0000000bd4d47c20 */ /* 0x000fe20008410000 */
[----:B------:R-:W-:Y:S01]  /*77d0*/  FADD.FTZ R213, R174, -R213 ;  /* 0x800000d5aed57221 */ /* 0x000fe20000010000 */
[----:B------:R-:W-:Y:S01]  /*77e0*/  @P6 PRMT R167, R167, 0x7632, R167 ;  /* 0x00007632a7a76816 */ /* 0x000fe200000000a7 */
[----:B------:R-:W-:-:S03]  /*77f0*/  FADD.FTZ R169, R181, -R170 ;  /* 0x800000aab5a97221 */ /* 0x000fc60000010000 */
        /* <DEDUP_REMOVED lines=16> */
[----:B------:R-:W-:Y:S01]  /*7900*/  FADD.FTZ R212, R145, R210 ;  /* 0x000000d291d47221 */ /* 0x000fe20000010000 */
[----:B------:R-:W-:Y:S01]  /*7910*/  LOP3.LUT P6, RZ, R200, 0xff00, RZ, 0xc0, !PT ;  /* 0x0000ff00c8ff7812 */ /* 0x000fe200078cc0ff */
[----:B------:R-:W-:Y:S01]  /*7920*/  FADD.FTZ R145, R140, R167 ;  /* 0x000000a78c917221 */ /* 0x000fe20000010000 */
[----:B------:R-:W-:Y:S02]  /*7930*/  SHF.L.U32 R217, R164, 0x10, RZ ;  /* 0x00000010a4d97819 */ /* 0x000fe400000006ff */
[----:B------:R-:W-:-:S03]  /*7940*/  F2FP.BF16.F32.PACK_AB R167, R216, R211 ;  /* 0x000000d3d8a7723e */ /* 0x000fc600000010ff */
[----:B------:R-:W-:-:S04]  /*7950*/  FFMA.FTZ R169, R198, R169, R217 ;  /* 0x000000a9c6a97223 */ /* 0x000fc800000100d9 */
[----:B------:R-:W-:Y:S02]  /*7960*/  FMUL.FTZ R168, R168, R169 ;  /* 0x000000a9a8a87220 */ /* 0x000fe40000410000 */
[----:B------:R-:W-:Y:S01]  /*7970*/  @P6 PRMT R170, R164, 0x7632, R170 ;  /* 0x00007632a4aa6816 */ /* 0x000fe200000000aa */
[----:B------:R-:W-:Y:S02]  /*7980*/  HFMA2 R164, -RZ, RZ, 0, 0 ;  /* 0x00000000ffa47431 */ /* 0x000fe400000001ff */
[----:B------:R-:W-:Y:S01]  /*7990*/  FMUL.FTZ R168, R168, UR11 ;  /* 0x0000000ba8a87c20 */ /* 0x000fe20008410000 */
[----:B------:R-:W-:-:S05]  /*79a0*/  @P6 SHF.L.U32 R169, R170, 0x10, RZ ;  /* 0x00000010aaa96819 */ /* 0x000fca00000006ff */
[-C--:B------:R-:W-:Y:S01]  /*79b0*/  @P6 FMUL.FTZ R164, R169, R168.reuse ;  /* 0x000000a8a9a46220 */ /* 0x080fe20000410000 */
[----:B------:R-:W-:-:S03]  /*79c0*/  FMUL.FTZ R168, R53, R168 ;  /* 0x000000a835a87220 */ /* 0x000fc60000410000 */
[----:B------:R-:W-:Y:S02]  /*79d0*/  FADD.FTZ R146, R141, R164 ;  /* 0x000000a48d927221 */ /* 0x000fe40000010000 */
[----:B------:R-:W-:-:S04]  /*79e0*/  FSEL R164, R168, RZ, P6 ;  /* 0x000000ffa8a47208 */ /* 0x000fc80003000000 */
[----:B------:R-:W-:-:S07]  /*79f0*/  F2FP.BF16.F32.PACK_AB R164, R164, R213 ;  /* 0x000000d5a4a4723e */ /* 0x000fce00000010ff */
.L_x_2720:
        /* <DEDUP_REMOVED lines=9> */
[----:B------:R-:W-:-:S07]  /*7a90*/  MOV R146, R215 ;  /* 0x000000d700927202 */ /* 0x000fce0000000f00 */
.L_x_2708:
[----:B------:R-:W-:Y:S05]  /*7aa0*/  BSYNC.RECONVERGENT B0 ;  /* 0x0000000000007941 */ /* 0x000fea0003800200 */
.L_x_2698:
[----:B0-234-:R-:W0:Y:S01]  /*7ab0*/  LDC.64 R164, c[0x0][0x380] ;  /* 0x0000e000ffa47b82 */ /* 0x01de220000000a00 */
[----:B------:R-:W-:Y:S02]  /*7ac0*/  PLOP3.LUT P2, PT, P2, PT, PT, 0x8, 0x80 ;  /* 0x000000000080781c */ /* 0x000fe4000174e170 */
[----:B0-----:R-:W-:-:S04]  /*7ad0*/  IADD3 R5, PT, PT, R5, R164, RZ ;  /* 0x000000a405057210 */ /* 0x001fc80007ffe0ff */
[----:B------:R-:W-:-:S13]  /*7ae0*/  ISETP.GE.AND P0, PT, R5, R165, PT ;  /* 0x000000a50500720c */ /* 0x000fda0003f06270 */
[----:B------:R-:W-:Y:S05]  /*7af0*/  @!P0 BRA `(.L_x_2721) ;  /* 0xffffff8c00388947 */ /* 0x000fea000383ffff */
.L_x_2691:
        /* <DEDUP_REMOVED lines=17> */
.L_x_2723:
[----:B------:R-:W-:Y:S05]  /*7c10*/  BSYNC.RECONVERGENT B0 ;  /* 0x0000000000007941 */ /* 0x000fea0003800200 */
.L_x_2722:
        /* <DEDUP_REMOVED lines=15> */
.L_x_2725:
[----:B------:R-:W-:Y:S05]  /*7d10*/  BSYNC.RECONVERGENT B0 ;  /* 0x0000000000007941 */ /* 0x000fea0003800200 */
.L_x_2724:
        /* <DEDUP_REMOVED lines=14> */
.L_x_2726:
        /* <DEDUP_REMOVED lines=16> */
.L_x_10708:


//--------------------- .text._ZN10layer_norm13ln_bwd_kernelINS_13Kernel_traitsIf13__nv_bfloat16S2_S2_fjLj3072ELj1ELj1ELj4ELj16ENS_18Kernel_traits_baseILj3072EfS2_S2_S2_fjLj128EEEEELb1ELb1ELb0ELb1EEEvNS_9BwdParamsE --------------------------
	.section	.text._ZN10layer_norm13ln_bwd_kernelINS_13Kernel_traitsIf13__nv_bfloat16S2_S2_fjLj3072ELj1ELj1ELj4ELj16ENS_18Kernel_traits_baseILj3072EfS2_S2_S2_fjLj128EEEEELb1ELb1ELb0ELb1EEEvNS_9BwdParamsE,"ax",@progbits
	.align	128
        .global         _ZN10layer_norm13ln_bwd_kernelINS_13Kernel_traitsIf13__nv_bfloat16S2_S2_fjLj3072ELj1ELj1ELj4ELj16ENS_18Kernel_traits_baseILj3072EfS2_S2_S2_fjLj128EEEEELb1ELb1ELb0ELb1EEEvNS_9BwdParamsE
        .type           _ZN10layer_norm13ln_bwd_kernelINS_13Kernel_traitsIf13__nv_bfloat16S2_S2_fjLj3072ELj1ELj1ELj4ELj16ENS_18Kernel_traits_baseILj3072EfS2_S2_S2_fjLj128EEEEELb1ELb1ELb0ELb1EEEvNS_9BwdParamsE,@function
        .size           _ZN10layer_norm13ln_bwd_kernelINS_13Kernel_traitsIf13__nv_bfloat16S2_S2_fjLj3072ELj1ELj1ELj4ELj16ENS_18Kernel_traits_baseILj3072EfS2_S2_S2_fjLj128EEEEELb1ELb1ELb0ELb1EEEvNS_9BwdParamsE,(.L_x_10709 - _ZN10layer_norm13ln_bwd_kernelINS_13Kernel_traitsIf13__nv_bfloat16S2_S2_fjLj3072ELj1ELj1ELj4ELj16ENS_18Kernel_traits_baseILj3072EfS2_S2_S2_fjLj128EEEEELb1ELb1ELb0ELb1EEEvNS_9BwdParamsE)
        .other          _ZN10layer_norm13ln_bwd_kernelINS_13Kernel_traitsIf13__nv_bfloat16S2_S2_fjLj3072ELj1ELj1ELj4ELj16ENS_18Kernel_traits_baseILj3072EfS2_S2_S2_fjLj128EEEEELb1ELb1ELb0ELb1EEEvNS_9BwdParamsE,@"STO_CUDA_ENTRY STV_DEFAULT"
_ZN10layer_norm13ln_bwd_kernelINS_13Kernel_traitsIf13__nv_bfloat16S2_S2_fjLj3072ELj1ELj1ELj4ELj16ENS_18Kernel_traits_baseILj3072EfS2_S2_S2_fjLj128EEEEELb1ELb1ELb0ELb1EEEvNS_9BwdParamsE:
.text._ZN10layer_norm13ln_bwd_kernelINS_13Kernel_traitsIf13__nv_bfloat16S2_S2_fjLj3072ELj1ELj1ELj4ELj16ENS_18Kernel_traits_baseILj3072EfS2_S2_S2_fjLj128EEEEELb1ELb1ELb0ELb1EEEvNS_9BwdParamsE:
        /* <DEDUP_REMOVED lines=58> */
[----:B0-----:R-:W5:Y:S01]  /*03a0*/  LDG.E.128 R88, desc[UR6][R2.64] ;  /* 0x0000000602587981 */ /* 0x001f62000c1e1d00 */
[----:B------:R-:W-:Y:S02]  /*03b0*/  CS2R R144, SRZ ;  /* 0x0000000000907805 */ /* 0x000fe4000001ff00 */
[----:B------:R-:W-:Y:S01]  /*03c0*/  CS2R R142, SRZ ;  /* 0x00000000008e7805 */ /* 0x000fe2000001ff00 */
[----:B--2---:R-:W-:Y:S01]  /*03d0*/  IMAD.WIDE.U32 R4, R146, 0x20, R4 ;  /* 0x0000002092047825 */ /* 0x004fe200078e0004 */
[----:B------:R-:W5:Y:S01]  /*03e0*/  LDG.E.128 R84, desc[UR6][R2.64+0x10] ;  /* 0x0000100602547981 */ /* 0x000f62000c1e1d00 */
[----:B------:R-:W-:Y:S02]  /*03f0*/  CS2R R140, SRZ ;  /* 0x00000000008c7805 */ /* 0x000fe4000001ff00 */
[----:B------:R-:W-:Y:S02]  /*0400*/  CS2R R138, SRZ ;  /* 0x00000000008a7805 */ /* 0x000fe4000001ff00 */
[----:B------:R-:W-:Y:S01]  /*0410*/  CS2R R136, SRZ ;  /* 0x0000000000887805 */ /* 0x000fe2000001ff00 */
[----:B------:R-:W5:Y:S01]  /*0420*/  LDG.E.128 R80, desc[UR6][R2.64+0x1000] ;  /* 0x0010000602507981 */ /* 0x000f62000c1e1d00 */
[----:B------:R-:W-:-:S02]  /*0430*/  CS2R R134, SRZ ;  /* 0x0000000000867805 */ /* 0x000fc4000001ff00 */
[----:B------:R-:W-:Y:S02]  /*0440*/  CS2R R132, SRZ ;  /* 0x0000000000847805 */ /* 0x000fe4000001ff00 */
[----:B---3--:R-:W-:Y:S01]  /*0450*/  ISETP.NE.U32.AND P1, PT, R6, RZ, PT ;  /* 0x000000ff0600720c */ /* 0x008fe20003f25070 */
[----:B------:R-:W5:Y:S01]  /*0460*/  LDG.E.128 R76, desc[UR6][R2.64+0x1010] ;  /* 0x00101006024c7981 */ /* 0x000f62000c1e1d00 */
[----:B------:R-:W-:Y:S02]  /*0470*/  CS2R R42, SRZ ;  /* 0x00000000002a7805 */ /* 0x000fe4000001ff00 */
[----:B------:R-:W-:Y:S02]  /*0480*/  CS2R R40, SRZ ;  /* 0x0000000000287805 */ /* 0x000fe4000001ff00 */
[----:B------:R-:W-:Y:S01]  /*0490*/  ISETP.NE.AND.EX P1, PT, R7, RZ, PT, P1 ;  /* 0x000000ff0700720c */ /* 0x000fe20003f25310 */
[----:B------:R-:W5:Y:S01]  /*04a0*/  LDG.E.128 R72, desc[UR6][R2.64+0x2000] ;  /* 0x0020000602487981 */ /* 0x000f62000c1e1d00 */
[----:B------:R-:W-:-:S02]  /*04b0*/  CS2R R38, SRZ ;  /* 0x0000000000267805 */ /* 0x000fc4000001ff00 */
[----:B------:R-:W-:Y:S02]  /*04c0*/  CS2R R36, SRZ ;  /* 0x0000000000247805 */ /* 0x000fe4000001ff00 */
[----:B------:R-:W-:Y:S01]  /*04d0*/  CS2R R34, SRZ ;  /* 0x0000000000227805 */ /* 0x000fe2000001ff00 */
[----:B------:R0:W5:Y:S01]  /*04e0*/  LDG.E.128 R68, desc[UR6][R2.64+0x2010] ;  /* 0x0020100602447981 */ /* 0x000162000c1e1d00 */
        /* <DEDUP_REMOVED lines=18> */
[----:B0-----:R-:W-:Y:S01]  /*0610*/  CS2R R2, SRZ ;  /* 0x0000000000027805 */ /* 0x001fe2000001ff00 */
[----:B------:R-:W5:Y:S01]  /*0620*/  LDG.E.128 R48, desc[UR6][R4.64+0x10] ;  /* 0x0000100604307981 */ /* 0x000f62000c1e1d00 */
[----:B------:R-:W-:Y:S01]  /*0630*/  MOV R0, RZ ;  /* 0x000000ff00007202 */ /* 0x000fe20000000f00 */
[----:B------:R-:W0:Y:S01]  /*0640*/  LDCU.U8 UR8, c[0x0][0x410] ;  /* 0x00008200ff0877ac */ /* 0x000e220008000000 */
[----:B------:R-:W-:Y:S01]  /*0650*/  MOV R163, UR5 ;  /* 0x0000000500a37c02 */ /* 0x000fe20008000f00 */
[----:B------:R1:W5:Y:S01]  /*0660*/  LDG.E.128 R44, desc[UR6][R4.64] ;  /* 0x00000006042c7981 */ /* 0x000362000c1e1d00 */
[----:B------:R-:W2:Y:S01]  /*0670*/  LDCU UR4, c[0x0][0x408] ;  /* 0x00008100ff0477ac */ /* 0x000ea20008000800 */
[----:B------:R-:W3:Y:S01]  /*0680*/  LDCU UR9, c[0x0][0x388] ;  /* 0x00007100ff0977ac */ /* 0x000ee20008000800 */
[----:B-1----:R-:W-:Y:S01]  /*0690*/  CS2R R4, SRZ ;  /* 0x0000000000047805 */ /* 0x002fe2000001ff00 */
[----:B------:R-:W1:Y:S01]  /*06a0*/  LDCU UR12, c[0x0][0x400] ;  /* 0x00008000ff0c77ac */ /* 0x000e620008000800 */
[----:B------:R-:W4:Y:S01]  /*06b0*/  LDCU.64 UR14, c[0x0][0x478] ;  /* 0x00008f00ff0e77ac */ /* 0x000f220008000a00 */
[----:B------:R-:W0:Y:S04]  /*06c0*/  LDCU.64 UR10, c[0x0][0x438] ;  /* 0x00008700ff0a77ac */ /* 0x000e280008000a00 */
.L_x_2742:
[----:B------:R-:W2:Y:S01]  /*06d0*/  LDC.64 R128, c[0x0][0x428] ;  /* 0x00010a00ff807b82 */ /* 0x000ea20000000a00 */
[----:B---3--:R-:W-:-:S05]  /*06e0*/  IMAD R108, R163, UR9, RZ ;  /* 0x00000009a36c7c24 */ /* 0x008fca000f8e02ff */
[----:B------:R-:W-:Y:S02]  /*06f0*/  SHF.R.S32.HI R109, RZ, 0x1f, R108 ;  /* 0x0000001fff6d7819 */ /* 0x000fe4000001146c */
[----:B------:R-:W3:Y:S02]  /*0700*/  LDC.64 R124, c[0x0][0x3a8] ;  /* 0x0000ea00ff7c7b82 */ /* 0x000ee40000000a00 */
[----:B------:R-:W-:-:S04]  /*0710*/  LEA.HI R109, R109, R108, RZ, 0x3 ;  /* 0x0000006c6d6d7211 */ /* 0x000fc800078f18ff */
[----:B------:R-:W-:Y:S02]  /*0720*/  LEA.HI.SX32 R171, R109, R146, 0x1d ;  /* 0x000000926dab7211 */ /* 0x000fe400078feaff */
[----:B------:R-:W1:Y:S02]  /*0730*/  LDC.64 R130, c[0x0][0x3c0] ;  /* 0x0000f000ff827b82 */ /* 0x000e640000000a00 */
[C---:B------:R-:W-:Y:S01]  /*0740*/  IADD3 R166, PT, PT, R171.reuse, 0x80, RZ ;  /* 0x00000080aba67810 */ /* 0x040fe20007ffe0ff */
[----:B--2---:R-:W-:-:S05]  /*0750*/  IMAD.WIDE.U32 R112, R171, 0x10, R128 ;  /* 0x00000010ab707825 */ /* 0x004fca00078e0080 */
[----:B------:R-:W2:Y:S01]  /*0760*/  LDC.64 R172, c[0x0][0x3c8] ;  /* 0x0000f200ffac7b82 */ /* 0x000ea20000000a00 */
[----:B------:R-:W4:Y:S01]  /*0770*/  LDG.E.128 R112, desc[UR6][R112.64] ;  /* 0x0000000670707981 */ /* 0x000f22000c1e1d00 */
[----:B---3--:R-:W-:-:S04]  /*0780*/  IMAD.WIDE.U32 R108, R171, 0x10, R124 ;  /* 0x00000010ab6c7825 */ /* 0x008fc800078e007c */
[C---:B------:R-:W-:Y:S02]  /*0790*/  IMAD.WIDE.U32 R116, R166.reuse, 0x10, R124 ;  /* 0x00000010a6747825 */ /* 0x040fe400078e007c */
[----:B------:R-:W3:Y:S04]  /*07a0*/  LDG.E.128 R108, desc[UR6][R108.64] ;  /* 0x000000066c6c7981 */ /* 0x000ee8000c1e1d00 */
[----:B------:R-:W3:Y:S01]  /*07b0*/  LDG.E.128 R116, desc[UR6][R116.64] ;  /* 0x0000000674747981 */ /* 0x000ee2000c1e1d00 */
[----:B------:R-:W-:Y:S01]  /*07c0*/  IADD3 R164, PT, PT, R171, 0x100, RZ ;  /* 0x00000100aba47810 */ /* 0x000fe20007ffe0ff */
[----:B------:R-:W-:-:S04]  /*07d0*/  IMAD.WIDE.U32 R120, R166, 0x10, R128 ;  /* 0x00000010a6787825 */ /* 0x000fc800078e0080 */
[----:B------:R-:W-:Y:S02]  /*07e0*/  IMAD.WIDE.U32 R124, R164, 0x10, R124 ;  /* 0x00000010a47c7825 */ /* 0x000fe400078e007c */
[----:B------:R-:W3:Y:S02]  /*07f0*/  LDG.E.128 R120, desc[UR6][R120.64] ;  /* 0x0000000678787981 */ /* 0x000ee4000c1e1d00 */
[C---:B-1----:R-:W-:Y:S02]  /*0800*/  IMAD.WIDE R168, R163.reuse, 0x4, R130 ;  /* 0x00000004a3a87825 */ /* 0x042fe400078e0282 */
[----:B------:R-:W3:Y:S04]  /*0810*/  LDG.E.128 R124, desc[UR6][R124.64] ;  /* 0x000000067c7c7981 */ /* 0x000ee8000c1e1d00 */
[----:B------:R1:W3:Y:S01]  /*0820*/  LDG.E R179, desc[UR6][R168.64] ;  /* 0x00000006a8b37981 */ /* 0x0002e2000c1e1900 */
[----:B--2---:R-:W-:-:S05]  /*0830*/  IMAD.WIDE R172, R163, 0x4, R172 ;  /* 0x00000004a3ac7825 */ /* 0x004fca00078e02ac */
[----:B------:R2:W2:Y:S01]  /*0840*/  LDG.E R165, desc[UR6][R172.64] ;  /* 0x00000006aca57981 */ /* 0x0004a2000c1e1900 */
[----:B------:R-:W-:-:S06]  /*0850*/  IMAD.WIDE.U32 R128, R164, 0x10, R128 ;  /* 0x00000010a4807825 */ /* 0x000fcc00078e0080 */
[----:B------:R-:W2:Y:S01]  /*0860*/  LDG.E.128 R128, desc[UR6][R128.64] ;  /* 0x0000000680807981 */ /* 0x000ea2000c1e1d00 */
[----:B0-----:R-:W-:-:S04]  /*0870*/  ISETP.NE.U32.AND P0, PT, RZ, UR10, PT ;  /* 0x0000000aff007c0c */ /* 0x001fc8000bf05070 */
[----:B------:R-:W-:Y:S02]  /*0880*/  ISETP.NE.AND.EX P0, PT, RZ, UR11, PT, P0 ;  /* 0x0000000bff007c0c */ /* 0x000fe4000bf05300 */
[----:B------:R-:W-:Y:S02]  /*0890*/  ISETP.NE.AND P4, PT, RZ, UR8, PT ;  /* 0x00000008ff007c0c */ /* 0x000fe4000bf85270 */
[----:B------:R-:W-:Y:S02]  /*08a0*/  LOP3.LUT P2, RZ, R146, 0x1f, RZ, 0xc0, !PT ;  /* 0x0000001f92ff7812 */ /* 0x000fe4000784c0ff */
[C---:B----4-:R-:W-:Y:S02]  /*08b0*/  PRMT R225, R114.reuse, 0x7632, R225 ;  /* 0x0000763272e17816 */ /* 0x050fe400000000e1 */
[----:B-1----:R-:W-:Y:S02]  /*08c0*/  SHF.L.U32 R168, R114, 0x10, RZ ;  /* 0x0000001072a87819 */ /* 0x002fe400000006ff */
[----:B------:R-:W-:-:S02]  /*08d0*/  PRMT R226, R115, 0x7632, R226 ;  /* 0x0000763273e27816 */ /* 0x000fc400000000e2 */
[----:B------:R-:W-:Y:S02]  /*08e0*/  SHF.L.U32 R170, R115, 0x10, RZ ;  /* 0x0000001073aa7819 */ /* 0x000fe400000006ff */
[----:B------:R-:W0:Y:S01]  /*08f0*/  @P0 LDC.64 R114, c[0x0][0x438] ;  /* 0x00010e00ff720b82 */ /* 0x000e220000000a00 */
[C---:B---3--:R-:W-:Y:S02]  /*0900*/  PRMT R167, R108.reuse, 0x7632, R167 ;  /* 0x000076326ca77816 */ /* 0x048fe400000000a7 */
[----:B------:R-:W-:Y:S02]  /*0910*/  SHF.L.U32 R202, R108, 0x10, RZ ;  /* 0x000000106cca7819 */ /* 0x000fe400000006ff */
[C---:B------:R-:W-:Y:S02]  /*0920*/  PRMT R174, R109.reuse, 0x7632, R174 ;  /* 0x000076326dae7816 */ /* 0x040fe400000000ae */
[----:B------:R-:W-:Y:S02]  /*0930*/  SHF.L.U32 R204, R109, 0x10, RZ ;  /* 0x000000106dcc7819 */ /* 0x000fe400000006ff */
[C---:B--2---:R-:W-:Y:S01]  /*0940*/  PRMT R172, R116.reuse, 0x7632, R172 ;  /* 0x0000763274ac7816 */ /* 0x044fe200000000ac */
[----:B------:R-:W1:Y:S01]  /*0950*/  LDC.64 R108, c[0x0][0x3b0] ;  /* 0x0000ec00ff6c7b82 */ /* 0x000e620000000a00 */
[----:B------:R-:W-:-:S02]  /*0960*/  SHF.L.U32 R194, R116, 0x10, RZ ;  /* 0x0000001074c27819 */ /* 0x000fc400000006ff */
[C---:B------:R-:W-:Y:S02]  /*0970*/  PRMT R173, R117.reuse, 0x7632, R173 ;  /* 0x0000763275ad7816 */ /* 0x040fe400000000ad */
[----:B------:R-:W-:-:S03]  /*0980*/  SHF.L.U32 R196, R117, 0x10, RZ ;  /* 0x0000001075c47819 */ /* 0x000fc600000006ff */
[----:B------:R-:W2:Y:S01]  /*0990*/  @P1 LDC.64 R116, c[0x0][0x3e0] ;  /* 0x0000f800ff741b82 */ /* 0x000ea20000000a00 */
[C---:B------:R-:W-:Y:S02]  /*09a0*/  PRMT R175, R110.reuse, 0x7632, R175 ;  /* 0x000076326eaf7816 */ /* 0x040fe400000000af */
[----:B------:R-:W-:Y:S02]  /*09b0*/  SHF.L.U32 R206, R110, 0x10, RZ ;  /* 0x000000106ece7819 */ /* 0x000fe400000006ff */
[C---:B------:R-:W-:Y:S02]  /*09c0*/  PRMT R176, R111.reuse, 0x7632, R176 ;  /* 0x000076326fb07816 */ /* 0x040fe400000000b0 */
[----:B------:R-:W-:Y:S02]  /*09d0*/  SHF.L.U32 R238, R111, 0x10, RZ ;  /* 0x000000106fee7819 */ /* 0x000fe400000006ff */
[----:B------:R-:W3:Y:S01]  /*09e0*/  @P0 LDC.64 R110, c[0x0][0x438] ;  /* 0x00010e00ff6e0b82 */ /* 0x000ee20000000a00 */
[----:B------:R-:W-:-:S02]  /*09f0*/  PRMT R177, R118, 0x7632, R177 ;  /* 0x0000763276b17816 */ /* 0x000fc400000000b1 */
[----:B------:R-:W-:Y:S02]  /*0a00*/  SHF.L.U32 R198, R118, 0x10, RZ ;  /* 0x0000001076c67819 */ /* 0x000fe400000006ff */
[C---:B------:R-:W-:Y:S02]  /*0a10*/  PRMT R118, R119.reuse, 0x7632, R118 ;  /* 0x0000763277767816 */ /* 0x040fe40000000076 */
[----:B------:R-:W-:Y:S02]  /*0a20*/  SHF.L.U32 R200, R119, 0x10, RZ ;  /* 0x0000001077c87819 */ /* 0x000fe400000006ff */
[----:B------:R-:W-:Y:S02]  /*0a30*/  PRMT R119, R124, 0x7632, R119 ;  /* 0x000076327c777816 */ /* 0x000fe40000000077 */
[C---:B------:R-:W-:Y:S02]  /*0a40*/  PRMT R227, R120.reuse, 0x7632, R227 ;  /* 0x0000763278e37816 */ /* 0x040fe400000000e3 */
[----:B------:R-:W-:-:S02]  /*0a50*/  SHF.L.U32 R180, R120, 0x10, RZ ;  /* 0x0000001078b47819 */ /* 0x000fc400000006ff */
[----:B------:R-:W-:Y:S02]  /*0a60*/  PRMT R120, R125, 0x7632, R120 ;  /* 0x000076327d787816 */ /* 0x000fe40000000078 */
[----:B------:R-:W-:Y:S02]  /*0a70*/  FSEL R179, R179, RZ, !P4 ;  /* 0x000000ffb3b37208 */ /* 0x000fe40006000000 */
[----:B------:R-:W-:Y:S02]  /*0a80*/  SHF.L.U32 R118, R118, 0x10, RZ ;  /* 0x0000001076767819 */ /* 0x000fe400000006ff */
[----:B------:R-:W-:Y:S01]  /*0a90*/  SHF.L.U32 R119, R119, 0x10, RZ ;  /* 0x0000001077777819 */ /* 0x000fe200000006ff */
[----:B0-----:R-:W-:Y:S01]  /*0aa0*/  @P0 IMAD.WIDE.U32 R114, R171, 0x10, R114 ;  /* 0x00000010ab720825 */ /* 0x001fe200078e0072 */
[----:B------:R-:W-:-:S03]  /*0ab0*/  PRMT R169, R112, 0x7632, R169 ;  /* 0x0000763270a97816 */ /* 0x000fc600000000a9 */
[C---:B------:R-:W-:Y:S01]  /*0ac0*/  FADD.FTZ R202, -R179.reuse, R202 ;  /* 0x000000cab3ca7221 */ /* 0x040fe20000010100 */
[----:B------:R-:W-:Y:S01]  /*0ad0*/  SHF.L.U32 R178, R112, 0x10, RZ ;  /* 0x0000001070b27819 */ /* 0x000fe200000006ff */
[----:B------:R-:W-:Y:S01]  /*0ae0*/  FADD.FTZ R224, -R179, R119 ;  /* 0x00000077b3e07221 */ /* 0x000fe20000010100 */
[C---:B------:R-:W-:Y:S02]  /*0af0*/  PRMT R231, R122.reuse, 0x7632, R231 ;  /* 0x000076327ae77816 */ /* 0x040fe400000000e7 */
[----:B------:R-:W-:Y:S02]  /*0b00*/  SHF.L.U32 R186, R122, 0x10, RZ ;  /* 0x000000107aba7819 */ /* 0x000fe400000006ff */
[----:B------:R-:W-:Y:S01]  /*0b10*/  SHF.L.U32 R167, R167, 0x10, RZ ;  /* 0x00000010a7a77819 */ /* 0x000fe200000006ff */
[----:B--2---:R-:W-:Y:S01]  /*0b20*/  @P1 IMAD.WIDE R116, R163, 0x2, R116 ;  /* 0x00000002a3741825 */ /* 0x004fe200078e0274 */
[----:B------:R-:W-:-:S03]  /*0b30*/  SHF.L.U32 R220, R120, 0x10, RZ ;  /* 0x0000001078dc7819 */ /* 0x000fc600000006ff */
[----:B------:R-:W-:Y:S01]  /*0b40*/  FADD.FTZ R120, -R179, R118 ;  /* 0x00000076b3787221 */ /* 0x000fe20000010100 */
[----:B------:R-:W-:Y:S01]  /*0b50*/  SHF.L.U32 R122, R124, 0x10, RZ ;  /* 0x000000107c7a7819 */ /* 0x000fe200000006ff */
[--C-:B-1----:R-:W-:Y:S01]  /*0b60*/  IMAD.WIDE.U32 R118, R166, 0x8, R108.reuse ;  /* 0x00000008a6767825 */ /* 0x102fe200078e006c */
[----:B------:R-:W-:Y:S01]  /*0b70*/  SHF.L.U32 R222, R125, 0x10, RZ ;  /* 0x000000107dde7819 */ /* 0x000fe200000006ff */
[----:B------:R0:W2:Y:S02]  /*0b80*/  @P0 LDG.E.128 R92, desc[UR6][R114.64] ;  /* 0x00000006725c0981 */ /* 0x0000a4000c1e1d00 */
[----:B------:R-:W-:-:S04]  /*0b90*/  IMAD.WIDE.U32 R124, R171, 0x8, R108 ;  /* 0x00000008ab7c7825 */ /* 0x000fc800078e006c */
[C---:B------:R-:W-:Y:S01]  /*0ba0*/  FADD.FTZ R206, -R179.reuse, R206 ;  /* 0x000000ceb3ce7221 */ /* 0x040fe20000010100 */
[----:B------:R-:W-:Y:S01]  /*0bb0*/  FADD.FTZ R236, -R179, R167 ;  /* 0x000000a7b3ec7221 */ /* 0x000fe20000010100 */
[----:B-----5:R-:W-:Y:S01]  /*0bc0*/  FMUL.FTZ R208, R88, R178 ;  /* 0x000000b258d07220 */ /* 0x020fe20000410000 */
[----:B------:R-:W-:Y:S01]  /*0bd0*/  IMAD.WIDE.U32 R108, R164, 0x8, R108 ;  /* 0x00000008a46c7825 */ /* 0x000fe200078e006c */
[----:B------:R-:W4:Y:S01]  /*0be0*/  @P1 LDG.E.U16 R218, desc[UR6][R116.64] ;  /* 0x0000000674da1981 */ /* 0x000f22000c1e1500 */
[----:B0-----:R-:W-:Y:S02]  /*0bf0*/  SHF.L.U32 R114, R169, 0x10, RZ ;  /* 0x00000010a9727819 */ /* 0x001fe400000006ff */
[----:B------:R-:W-:Y:S01]  /*0c00*/  FMUL.FTZ R169, R165, R202 ;  /* 0x000000caa5a97220 */ /* 0x000fe20000410000 */
[----:B------:R-:W-:Y:S01]  /*0c10*/  PRMT R223, R113, 0x7632, R223 ;  /* 0x0000763271df7816 */ /* 0x000fe200000000df */
[----:B------:R-:W-:Y:S01]  /*0c20*/  FMUL.FTZ R221, R165, R206 ;  /* 0x000000cea5dd7220 */ /* 0x000fe20000410000 */
[----:B------:R-:W-:Y:S01]  /*0c30*/  SHF.L.U32 R182, R113, 0x10, RZ ;  /* 0x0000001071b67819 */ /* 0x000fe200000006ff */
[----:B------:R-:W-:Y:S01]  /*0c40*/  FADD.FTZ R204, -R179, R204 ;  /* 0x000000ccb3cc7221 */ /* 0x000fe20000010100 */
[----:B------:R-:W-:Y:S01]  /*0c50*/  SHF.L.U32 R174, R174, 0x10, RZ ;  /* 0x00000010aeae7819 */ /* 0x000fe200000006ff */
[----:B------:R0:W5:Y:S01]  /*0c60*/  LDG.E.64 R116, desc[UR6][R108.64] ;  /* 0x000000066c747981 */ /* 0x000162000c1e1b00 */
[----:B------:R-:W-:Y:S01]  /*0c70*/  FMUL.FTZ R206, R89, R114 ;  /* 0x0000007259ce7220 */ /* 0x000fe20000410000 */
[----:B------:R-:W-:Y:S01]  /*0c80*/  FMUL.FTZ R189, R165, R236 ;  /* 0x000000eca5bd7220 */ /* 0x000fe20000410000 */
[----:B---3--:R-:W-:Y:S01]  /*0c90*/  @P0 IMAD.WIDE.U32 R110, R164, 0x10, R110 ;  /* 0x00000010a46e0825 */ /* 0x008fe200078e006e */
[----:B------:R-:W-:-:S03]  /*0ca0*/  SHF.L.U32 R223, R223, 0x10, RZ ;  /* 0x00000010dfdf7819 */ /* 0x000fc600000006ff */
[----:B------:R-:W-:Y:S01]  /*0cb0*/  FADD.FTZ R190, -R179, R174 ;  /* 0x000000aeb3be7221 */ /* 0x000fe20000010100 */
[----:B------:R-:W-:Y:S01]  /*0cc0*/  FMUL.FTZ R216, R90, R182 ;  /* 0x000000b65ad87220 */ /* 0x000fe20000410000 */
[----:B------:R-:W-:Y:S01]  /*0cd0*/  FMUL.FTZ R219, R165, R204 ;  /* 0x000000cca5db7220 */ /* 0x000fe20000410000 */
[----:B------:R-:W-:Y:S01]  /*0ce0*/  SHF.L.U32 R175, R175, 0x10, RZ ;  /* 0x00000010afaf7819 */ /* 0x000fe200000006ff */
[----:B------:R1:W5:Y:S01]  /*0cf0*/  @P0 LDG.E.128 R100, desc[UR6][R110.64] ;  /* 0x000000066e640981 */ /* 0x000362000c1e1d00 */
[----:B0-----:R-:W-:Y:S01]  /*0d00*/  FADD.FTZ R109, RZ, R208 ;  /* 0x000000d0ff6d7221 */ /* 0x001fe20000010000 */
[----:B------:R-:W-:Y:S01]  /*0d10*/  FFMA.FTZ R108, R169, R208, RZ ;  /* 0x000000d0a96c7223 */ /* 0x000fe200000100ff */
[----:B------:R-:W-:Y:S01]  /*0d20*/  SHF.L.U32 R225, R225, 0x10, RZ ;  /* 0x00000010e1e17819 */ /* 0x000fe200000006ff */
[----:B------:R-:W-:Y:S01]  /*0d30*/  FMUL.FTZ R214, R84, R168 ;  /* 0x000000a854d67220 */ /* 0x000fe20000410000 */
[----:B------:R-:W-:Y:S01]  /*0d40*/  FADD.FTZ R109, R109, R206 ;  /* 0x000000ce6d6d7221 */ /* 0x000fe20000010000 */
[----:B------:R-:W-:Y:S01]  /*0d50*/  FFMA.FTZ R108, R189, R206, R108 ;  /* 0x000000cebd6c7223 */ /* 0x000fe2000001006c */
[----:B------:R-:W-:Y:S01]  /*0d60*/  FMUL.FTZ R213, R91, R223 ;  /* 0x000000df5bd57220 */ /* 0x000fe20000410000 */
[----:B------:R-:W-:Y:S01]  /*0d70*/  FMUL.FTZ R217, R165, R190 ;  /* 0x000000bea5d97220 */ /* 0x000fe20000410000 */
[----:B------:R-:W-:Y:S01]  /*0d80*/  SHF.L.U32 R176, R176, 0x10, RZ ;  /* 0x00000010b0b07819 */ /* 0x000fe200000006ff */
[----:B-1----:R-:W-:Y:S01]  /*0d90*/  FADD.FTZ R110, R109, R216 ;  /* 0x000000d86d6e7221 */ /* 0x002fe20000010000 */
[----:B------:R-:W-:Y:S01]  /*0da0*/  FFMA.FTZ R108, R219, R216, R108 ;  /* 0x000000d8db6c7223 */ /* 0x000fe2000001006c */
[C---:B------:R-:W-:Y:S01]  /*0db0*/  FADD.FTZ R192, -R179.reuse, R175 ;  /* 0x000000afb3c07221 */ /* 0x040fe20000010100 */
[----:B------:R-:W-:Y:S01]  /*0dc0*/  FADD.FTZ R238, -R179, R238 ;  /* 0x000000eeb3ee7221 */ /* 0x000fe20000010100 */
[----:B------:R-:W-:Y:S01]  /*0dd0*/  FADD.FTZ R109, R110, R213 ;  /* 0x000000d56e6d7221 */ /* 0x000fe20000010000 */
[----:B------:R-:W-:Y:S01]  /*0de0*/  FFMA.FTZ R108, R217, R213, R108 ;  /* 0x000000d5d96c7223 */ /* 0x000fe2000001006c */
[----:B------:R-:W-:Y:S01]  /*0df0*/  FMUL.FTZ R204, R85, R225 ;  /* 0x000000e155cc7220 */ /* 0x000fe20000410000 */
[----:B------:R-:W-:Y:S01]  /*0e00*/  FMUL.FTZ R187, R165, R192 ;  /* 0x000000c0a5bb7220 */ /* 0x000fe20000410000 */
[----:B------:R-:W-:Y:S01]  /*0e10*/  FADD.FTZ R109, R109, R214 ;  /* 0x000000d66d6d7221 */ /* 0x000fe20000010000 */
[----:B------:R-:W-:Y:S01]  /*0e20*/  FFMA.FTZ R108, R221, R214, R108 ;  /* 0x000000d6dd6c7223 */ /* 0x000fe2000001006c */
[----:B------:R-:W-:Y:S01]  /*0e30*/  SHF.L.U32 R226, R226, 0x10, RZ ;  /* 0x00000010e2e27819 */ /* 0x000fe200000006ff */
[----:B------:R-:W-:Y:S01]  /*0e40*/  FADD.FTZ R234, -R179, R176 ;  /* 0x000000b0b3ea7221 */ /* 0x000fe20000010100 */
        /* <DEDUP_REMOVED lines=16> */
[----:B------:R-:W-:Y:S01]  /*0f50*/  PRMT R229, R121, 0x7632, R229 ;  /* 0x0000763279e57816 */ /* 0x000fe200000000e5 */
[----:B------:R-:W-:Y:S01]  /*0f60*/  FADD.FTZ R196, -R179, R196 ;  /* 0x000000c4b3c47221 */ /* 0x000fe20000010100 */
[----:B------:R-:W-:Y:S01]  /*0f70*/  SHF.L.U32 R184, R121, 0x10, RZ ;  /* 0x0000001079b87819 */ /* 0x000fe200000006ff */
[----:B------:R-:W-:Y:S01]  /*0f80*/  FMUL.FTZ R194, R81, R227 ;  /* 0x000000e351c27220 */ /* 0x000fe20000410000 */
[----:B------:R-:W-:Y:S01]  /*0f90*/  SHF.L.U32 R173, R173, 0x10, RZ ;  /* 0x00000010adad7819 */ /* 0x000fe200000006ff */
        /* <DEDUP_REMOVED lines=25> */
[----:B------:R-:W-:Y:S01]  /*1130*/  FMUL.FTZ R205, R165, R228 ;  /* 0x000000e4a5cd7220 */ /* 0x000fe20000410000 */
[----:B------:R-:W-:Y:S01]  /*1140*/  FADD.FTZ R109, R109, R192 ;  /* 0x000000c06d6d7221 */ /* 0x000fe20000010000 */
[----:B------:R-:W-:Y:S01]  /*1150*/  FFMA.FTZ R108, R203, R192, R108 ;  /* 0x000000c0cb6c7223 */ /* 0x000fe2000001006c */
[----:B------:R-:W-:Y:S01]  /*1160*/  PRMT R121, R126, 0x7632, R121 ;  /* 0x000076327e797816 */ /* 0x000fe20000000079 */
[----:B------:R-:W-:Y:S01]  /*1170*/  FADD.FTZ R122, -R179, R122 ;  /* 0x0000007ab37a7221 */ /* 0x000fe20000010100 */
[----:B------:R-:W-:Y:S01]  /*1180*/  PRMT R123, R127, 0x7632, R123 ;  /* 0x000076327f7b7816 */ /* 0x000fe2000000007b */
[----:B------:R-:W-:Y:S01]  /*1190*/  FMUL.FTZ R193, R78, R188 ;  /* 0x000000bc4ec17220 */ /* 0x000fe20000410000 */
[----:B------:R-:W-:Y:S01]  /*11a0*/  SHF.L.U32 R233, R233, 0x10, RZ ;  /* 0x00000010e9e97819 */ /* 0x000fe200000006ff */
[----:B------:R-:W-:Y:S01]  /*11b0*/  FMUL.FTZ R207, R165, R200 ;  /* 0x000000c8a5cf7220 */ /* 0x000fe20000410000 */
[----:B------:R-:W-:Y:S01]  /*11c0*/  SHF.L.U32 R126, R126, 0x10, RZ ;  /* 0x000000107e7e7819 */ /* 0x000fe200000006ff */
[----:B------:R-:W-:Y:S01]  /*11d0*/  FADD.FTZ R110, R109, R198 ;  /* 0x000000c66d6e7221 */ /* 0x000fe20000010000 */
[----:B------:R-:W-:Y:S01]  /*11e0*/  FFMA.FTZ R108, R205, R198, R108 ;  /* 0x000000c6cd6c7223 */ /* 0x000fe2000001006c */
        /* <DEDUP_REMOVED lines=9> */
[C---:B------:R-:W-:Y:S01]  /*1280*/  FADD.FTZ R172, -R179.reuse, R126 ;  /* 0x0000007eb3ac7221 */ /* 0x040fe20000010100 */
[C---:B------:R-:W-:Y:S01]  /*1290*/  FADD.FTZ R174, -R179.reuse, R121 ;  /* 0x00000079b3ae7221 */ /* 0x040fe20000010100 */
[--C-:B------:R-:W-:Y:S01]  /*12a0*/  FADD.FTZ R126, -R179, R123.reuse ;  /* 0x0000007bb37e7221 */ /* 0x100fe20000010100 */
[----:B------:R-:W-:Y:S01]  /*12b0*/  PRMT R123, R130, 0x7632, R123 ;  /* 0x00007632827b7816 */ /* 0x000fe2000000007b */
[----:B------:R-:W-:Y:S01]  /*12c0*/  FMUL.FTZ R120, R72, R181 ;  /* 0x000000b548787220 */ /* 0x000fe20000410000 */
[----:B------:R-:W-:Y:S01]  /*12d0*/  PRMT R121, R131, 0x7632, R121 ;  /* 0x0000763283797816 */ /* 0x000fe20000000079 */
[----:B------:R-:W-:Y:S01]  /*12e0*/  FMUL.FTZ R122, R165, R122 ;  /* 0x0000007aa57a7220 */ /* 0x000fe20000410000 */
[----:B------:R-:W-:Y:S01]  /*12f0*/  SHF.L.U32 R234, R167, 0x10, RZ ;  /* 0x00000010a7ea7819 */ /* 0x000fe200000006ff */
[----:B------:R-:W-:Y:S01]  /*1300*/  FADD.FTZ R109, R109, R200 ;  /* 0x000000c86d6d7221 */ /* 0x000fe20000010000 */
[----:B------:R-:W-:Y:S01]  /*1310*/  FFMA.FTZ R111, R209, R200, R108 ;  /* 0x000000c8d16f7223 */ /* 0x000fe2000001006c */
[--C-:B------:R-:W-:Y:S01]  /*1320*/  FADD.FTZ R176, -R179, R127.reuse ;  /* 0x0000007fb3b07221 */ /* 0x100fe20000010100 */
[----:B------:R-:W-:Y:S01]  /*1330*/  PRMT R127, R129, 0x7632, R127 ;  /* 0x00007632817f7816 */ /* 0x000fe2000000007f */
[----:B------:R-:W-:Y:S01]  /*1340*/  FADD.FTZ R222, -R179, R222 ;  /* 0x000000deb3de7221 */ /* 0x000fe20000010100 */
[----:B------:R-:W-:Y:S01]  /*1350*/  SHF.L.U32 R183, R129, 0x10, RZ ;  /* 0x0000001081b77819 */ /* 0x000fe200000006ff */
[----:B------:R-:W-:Y:S01]  /*1360*/  FADD.FTZ R108, R109, R120 ;  /* 0x000000786d6c7221 */ /* 0x000fe20000010000 */
[----:B------:R-:W-:Y:S01]  /*1370*/  SHF.L.U32 R230, R123, 0x10, RZ ;  /* 0x000000107be67819 */ /* 0x000fe200000006ff */
[----:B------:R-:W-:Y:S01]  /*1380*/  FMUL.FTZ R123, R165, R224 ;  /* 0x000000e0a57b7220 */ /* 0x000fe20000410000 */
[----:B------:R-:W-:Y:S01]  /*1390*/  SHF.L.U32 R228, R121, 0x10, RZ ;  /* 0x0000001079e47819 */ /* 0x000fe200000006ff */
[----:B------:R-:W-:Y:S01]  /*13a0*/  FMUL.FTZ R121, R73, R234 ;  /* 0x000000ea49797220 */ /* 0x000fe20000410000 */
[----:B------:R-:W-:Y:S01]  /*13b0*/  FFMA.FTZ R110, R122, R120, R111 ;  /* 0x000000787a6e7223 */ /* 0x000fe2000001006f */
[----:B------:R-:W-:Y:S01]  /*13c0*/  SHF.L.U32 R212, R130, 0x10, RZ ;  /* 0x0000001082d47819 */ /* 0x000fe200000006ff */
[----:B------:R-:W-:Y:S01]  /*13d0*/  FADD.FTZ R220, -R179, R220 ;  /* 0x000000dcb3dc7221 */ /* 0x000fe20000010100 */
        /* <DEDUP_REMOVED lines=26> */
[----:B------:R-:W0:Y:S01]  /*1580*/  @P0 LDC.64 R112, c[0x0][0x438] ;  /* 0x00010e00ff700b82 */ /* 0x000e220000000a00 */
[----:B------:R-:W5:Y:S01]  /*1590*/  LDG.E.64 R124, desc[UR6][R124.64] ;  /* 0x000000067c7c7981 */ /* 0x000f62000c1e1b00 */
[----:B------:R-:W-:Y:S01]  /*15a0*/  FADD.FTZ R108, R108, R177 ;  /* 0x000000b16c6c7221 */ /* 0x000fe20000010000 */
[----:B------:R-:W-:-:S02]  /*15b0*/  FFMA.FTZ R110, R179, R177, R110 ;  /* 0x000000b1b36e7223 */ /* 0x000fc4000001006e */
[----:B------:R-:W5:Y:S04]  /*15c0*/  LDG.E.64 R118, desc[UR6][R118.64] ;  /* 0x0000000676767981 */ /* 0x000f68000c1e1b00 */
[----:B------:R-:W1:Y:S04]  /*15d0*/  SHFL.DOWN PT, R109, R108, 0x10, 0x1f ;  /* 0x0a001f006c6d7f89 */ /* 0x000e6800000e0000 */
[----:B------:R-:W3:Y:S01]  /*15e0*/  SHFL.DOWN PT, R111, R110, 0x10, 0x1f ;  /* 0x0a001f006e6f7f89 */ /* 0x000ee200000e0000 */
[----:B0-----:R-:W-:-:S05]  /*15f0*/  @P0 IMAD.WIDE.U32 R112, R166, 0x10, R112 ;  /* 0x00000010a6700825 */ /* 0x001fca00078e0070 */
[----:B------:R0:W5:Y:S01]  /*1600*/  @P0 LDG.E.128 R96, desc[UR6][R112.64] ;  /* 0x0000000670600981 */ /* 0x000162000c1e1d00 */
[----:B-1----:R-:W-:Y:S01]  /*1610*/  FADD.FTZ R109, R108, R109 ;  /* 0x0000006d6c6d7221 */ /* 0x002fe20000010000 */
[----:B---3--:R-:W-:-:S04]  /*1620*/  FADD.FTZ R111, R110, R111 ;  /* 0x0000006f6e6f7221 */ /* 0x008fc80000010000 */
[----:B0-----:R-:W0:Y:S04]  /*1630*/  SHFL.DOWN PT, R112, R109, 0x8, 0x1f ;  /* 0x09001f006d707f89 */ /* 0x001e2800000e0000 */
[----:B------:R-:W1:Y:S01]  /*1640*/  SHFL.DOWN PT, R126, R111, 0x8, 0x1f ;  /* 0x09001f006f7e7f89 */ /* 0x000e6200000e0000 */
[----:B0-----:R-:W-:Y:S01]  /*1650*/  FADD.FTZ R112, R109, R112 ;  /* 0x000000706d707221 */ /* 0x001fe20000010000 */
[----:B-1----:R-:W-:-:S04]  /*1660*/  FADD.FTZ R126, R111, R126 ;  /* 0x0000007e6f7e7221 */ /* 0x002fc80000010000 */
[----:B------:R-:W0:Y:S04]  /*1670*/  SHFL.DOWN PT, R113, R112, 0x4, 0x1f ;  /* 0x08801f0070717f89 */ /* 0x000e2800000e0000 */
[----:B------:R-:W1:Y:S01]  /*1680*/  SHFL.DOWN PT, R115, R126, 0x4, 0x1f ;  /* 0x08801f007e737f89 */ /* 0x000e6200000e0000 */
[----:B------:R-:W3:Y:S01]  /*1690*/  S2R R220, SR_CgaCtaId ;  /* 0x0000000000dc7919 */ /* 0x000ee20000008800 */
[----:B0-----:R-:W-:Y:S01]  /*16a0*/  FADD.FTZ R113, R112, R113 ;  /* 0x0000007170717221 */ /* 0x001fe20000010000 */
[----:B-1----:R-:W-:-:S04]  /*16b0*/  FADD.FTZ R115, R126, R115 ;  /* 0x000000737e737221 */ /* 0x002fc80000010000 */
[----:B------:R-:W0:Y:S04]  /*16c0*/  SHFL.DOWN PT, R108, R113, 0x2, 0x1f ;  /* 0x08401f00716c7f89 */ /* 0x000e2800000e0000 */
[----:B------:R-:W1:Y:S01]  /*16d0*/  SHFL.DOWN PT, R110, R115, 0x2, 0x1f ;  /* 0x08401f00736e7f89 */ /* 0x000e6200000e0000 */
[----:B------:R-:W-:Y:S02]  /*16e0*/  PLOP3.LUT P0, PT, PT, PT, PT, 0x80, 0x8 ;  /* 0x000000000008781c */ /* 0x000fe40003f0f070 */
[----:B------:R-:W-:Y:S02]  /*16f0*/  MOV R111, 0x400 ;  /* 0x00000400006f7802 */ /* 0x000fe40000000f00 */
[----:B------:R-:W-:Y:S01]  /*1700*/  @!P2 PLOP3.LUT P0, PT, P3, PT, PT, 0x80, 0x8 ;  /* 0x000000000008a81c */ /* 0x000fe20001f0f070 */
[----:B0-----:R-:W-:Y:S01]  /*1710*/  FADD.FTZ R108, R113, R108 ;  /* 0x0000006c716c7221 */ /* 0x001fe20000010000 */
[----:B-1----:R-:W-:-:S04]  /*1720*/  FADD.FTZ R110, R115, R110 ;  /* 0x0000006e736e7221 */ /* 0x002fc80000010000 */
[----:B------:R-:W0:Y:S04]  /*1730*/  SHFL.DOWN PT, R109, R108, 0x1, 0x1f ;  /* 0x08201f006c6d7f89 */ /* 0x000e2800000e0000 */
[----:B------:R-:W1:Y:S01]  /*1740*/  SHFL.DOWN PT, R127, R110, 0x1, 0x1f ;  /* 0x08201f006e7f7f89 */ /* 0x000e6200000e0000 */
[----:B---3--:R-:W-:-:S04]  /*1750*/  LEA R111, R220, R111, 0x18 ;  /* 0x0000006fdc6f7211 */ /* 0x008fc800078ec0ff */
[----:B------:R-:W-:-:S04]  /*1760*/  IADD3 R222, PT, PT, R111, 0x3020, RZ ;  /* 0x000030206fde7810 */ /* 0x000fc80007ffe0ff */
[----:B------:R-:W-:Y:S02]  /*1770*/  @!P2 MOV R112, R222 ;  /* 0x000000de0070a202 */ /* 0x000fe40000000f00 */
        /* <DEDUP_REMOVED lines=8> */
[----:B------:R-:W-:Y:S01]  /*1800*/  BAR.SYNC.DEFER_BLOCKING 0x0 ;  /* 0x0000000000007b1d */ /* 0x000fe20000010000 */
[----:B------:R-:W-:Y:S01]  /*1810*/  FADD.FTZ R26, R114, R26 ;  /* 0x0000001a721a7221 */ /* 0x000fe20000010000 */
[----:B------:R-:W-:-:S04]  /*1820*/  FFMA.FTZ R2, R189, R114, R2 ;  /* 0x00000072bd027223 */ /* 0x000fc80000010002 */
        /* <DEDUP_REMOVED lines=60> */
[----:B----4-:R-:W-:Y:S01]  /*1bf0*/  @P1 SHF.L.U32 R182, R218, 0x10, RZ ;  /* 0x00000010dab61819 */ /* 0x010fe200000006ff */
        /* <DEDUP_REMOVED lines=13> */
[-C--:B------:R-:W-:Y:S01]  /*1cd0*/  FFMA.FTZ R114, R217, R183.reuse, R186 ;  /* 0x000000b7d9727223 */ /* 0x080fe200000100ba */
[----:B------:R-:W-:Y:S01]  /*1ce0*/  LOP3.LUT P2, RZ, R124, 0xff000000, RZ, 0xc0, !PT ;  /* 0xff0000007cff7812 */ /* 0x000fe2000784c0ff */
[----:B------:R-:W-:Y:S01]  /*1cf0*/  FADD.FTZ R216, R216, -R219 ;  /* 0x800000dbd8d87221 */ /* 0x000fe20000010000 */
[----:B------:R-:W-:Y:S02]  /*1d00*/  HFMA2 R178, -RZ, RZ, 0, 0 ;  /* 0x00000000ffb27431 */ /* 0x000fe400000001ff */
[----:B------:R-:W-:Y:S01]  /*1d10*/  FADD.FTZ R114, R213, -R114 ;  /* 0x80000072d5727221 */ /* 0x000fe20000010000 */
[----:B------:R-:W-:Y:S01]  /*1d20*/  FFMA.FTZ R211, R211, R183, R186 ;  /* 0x000000b7d3d37223 */ /* 0x000fe200000100ba */
[----:B------:R-:W-:Y:S01]  /*1d30*/  FMUL.FTZ R113, R165, R216 ;  /* 0x000000d8a5717220 */ /* 0x000fe20000410000 */
[----:B------:R-:W-:-:S02]  /*1d40*/  LOP3.LUT P4, RZ, R125, 0xff0000, RZ, 0xc0, !PT ;  /* 0x00ff00007dff7812 */ /* 0x000fc4000788c0ff */
[----:B------:R-:W-:Y:S01]  /*1d50*/  CS2R R180, SRZ ;  /* 0x0000000000b47805 */ /* 0x000fe2000001ff00 */
[----:B------:R-:W-:Y:S01]  /*1d60*/  FADD.FTZ R210, R210, -R211 ;  /* 0x800000d3d2d27221 */ /* 0x000fe20000010000 */
[----:B------:R-:W-:Y:S01]  /*1d70*/  FMUL.FTZ R113, R113, R182 ;  /* 0x000000b671717220 */ /* 0x000fe20000410000 */
[----:B------:R-:W-:Y:S01]  /*1d80*/  FFMA.FTZ R221, R221, R183, R186 ;  /* 0x000000b7dddd7223 */ /* 0x000fe200000100ba */
[----:B------:R-:W-:Y:S01]  /*1d90*/  @P6 SHF.L.U32 R112, R109, 0x10, RZ ;  /* 0x000000106d706819 */ /* 0x000fe200000006ff */
[----:B------:R-:W-:Y:S01]  /*1da0*/  FMUL.FTZ R115, R165, R210 ;  /* 0x000000d2a5737220 */ /* 0x000fe20000410000 */
[----:B------:R-:W-:Y:S01]  /*1db0*/  FMUL.FTZ R215, R113, UR4 ;  /* 0x0000000471d77c20 */ /* 0x000fe20008410000 */
[----:B------:R-:W-:Y:S01]  /*1dc0*/  LOP3.LUT P5, RZ, R125, 0xff, RZ, 0xc0, !PT ;  /* 0x000000ff7dff7812 */ /* 0x000fe200078ac0ff */
[----:B------:R-:W-:Y:S01]  /*1dd0*/  FADD.FTZ R214, R214, -R221 ;  /* 0x800000ddd6d67221 */ /* 0x000fe20000010000 */
[----:B------:R-:W-:Y:S01]  /*1de0*/  FMUL.FTZ R115, R115, R182 ;  /* 0x000000b673737220 */ /* 0x000fe20000410000 */
[----:B------:R-:W-:Y:S01]  /*1df0*/  @P6 FMUL.FTZ R178, R215, R112 ;  /* 0x00000070d7b26220 */ /* 0x000fe20000410000 */
[----:B------:R-:W-:Y:S01]  /*1e00*/  @P2 PRMT R112, R109, 0x7632, R112 ;  /* 0x000076326d702816 */ /* 0x000fe20000000070 */
[----:B------:R-:W-:Y:S01]  /*1e10*/  FMUL.FTZ R109, R165, R114 ;  /* 0x00000072a56d7220 */ /* 0x000fe20000410000 */
[----:B------:R-:W-:Y:S01]  /*1e20*/  @P4 SHF.L.U32 R168, R111, 0x10, RZ ;  /* 0x000000106fa84819 */ /* 0x000fe200000006ff */
[----:B------:R-:W-:Y:S01]  /*1e30*/  FMUL.FTZ R211, R115, UR4 ;  /* 0x0000000473d37c20 */ /* 0x000fe20008410000 */
[----:B------:R-:W-:Y:S01]  /*1e40*/  @P2 SHF.L.U32 R112, R112, 0x10, RZ ;  /* 0x0000001070702819 */ /* 0x000fe200000006ff */
[----:B------:R-:W-:Y:S01]  /*1e50*/  FMUL.FTZ R109, R109, R182 ;  /* 0x000000b66d6d7220 */ /* 0x000fe20000410000 */
[----:B------:R-:W-:Y:S01]  /*1e60*/  MOV R184, RZ ;  /* 0x000000ff00b87202 */ /* 0x000fe20000000f00 */
[----:B------:R-:W-:Y:S01]  /*1e70*/  @P4 FMUL.FTZ R184, R211, R168 ;  /* 0x000000a8d3b84220 */ /* 0x000fe20000410000 */
[----:B------:R-:W-:Y:S01]  /*1e80*/  FMUL.FTZ R113, R165, R214 ;  /* 0x000000d6a5717220 */ /* 0x000fe20000410000 */
[----:B------:R-:W-:Y:S01]  /*1e90*/  FMUL.FTZ R170, R109, UR4 ;  /* 0x000000046daa7c20 */ /* 0x000fe20008410000 */
[----:B------:R-:W-:Y:S01]  /*1ea0*/  FMUL.FTZ R109, R46, R215 ;  /* 0x000000d72e6d7220 */ /* 0x000fe20000410000 */
[----:B------:R-:W-:Y:S01]  /*1eb0*/  @P5 SHF.L.U32 R114, R110, 0x10, RZ ;  /* 0x000000106e725819 */ /* 0x000fe200000006ff */
[----:B------:R-:W-:Y:S01]  /*1ec0*/  FMUL.FTZ R113, R113, R182 ;  /* 0x000000b671717220 */ /* 0x000fe20000410000 */
[----:B------:R-:W-:Y:S01]  /*1ed0*/  @P2 FMUL.FTZ R181, R170, R112 ;  /* 0x00000070aab52220 */ /* 0x000fe20000410000 */
[----:B------:R-:W-:Y:S01]  /*1ee0*/  FMUL.FTZ R112, R47, R170 ;  /* 0x000000aa2f707220 */ /* 0x000fe20000410000 */
[----:B------:R-:W-:Y:S01]  /*1ef0*/  FSEL R115, R109, RZ, P6 ;  /* 0x000000ff6d737208 */ /* 0x000fe20003000000 */
[----:B------:R-:W-:Y:S01]  /*1f00*/  FMUL.FTZ R113, R113, UR4 ;  /* 0x0000000471717c20 */ /* 0x000fe20008410000 */
[----:B------:R-:W-:Y:S01]  /*1f10*/  LOP3.LUT P6, RZ, R125, 0xff00, RZ, 0xc0, !PT ;  /* 0x0000ff007dff7812 */ /* 0x000fe200078cc0ff */
[--C-:B------:R-:W-:Y:S01]  /*1f20*/  FFMA.FTZ R187, R187, R183, R186.reuse ;  /* 0x000000b7bbbb7223 */ /* 0x100fe200000100ba */
[----:B------:R-:W-:Y:S01]  /*1f30*/  FSEL R168, R112, RZ, P2 ;  /* 0x000000ff70a87208 */ /* 0x000fe20001000000 */
[----:B------:R-:W-:Y:S01]  /*1f40*/  @P5 FMUL.FTZ R180, R113, R114 ;  /* 0x0000007271b45220 */ /* 0x000fe20000410000 */
[----:B------:R-:W-:Y:S01]  /*1f50*/  ISETP.GE.U32.AND P2, PT, R124, RZ, PT ;  /* 0x000000ff7c00720c */ /* 0x000fe20003f46070 */
[----:B------:R-:W-:Y:S01]  /*1f60*/  FMUL.FTZ R113, R48, R113 ;  /* 0x0000007130717220 */ /* 0x000fe20000410000 */
[----:B------:R-:W-:Y:S01]  /*1f70*/  FMUL.FTZ R109, R50, R211 ;  /* 0x000000d3326d7220 */ /* 0x000fe20000410000 */
[-CC-:B------:R-:W-:Y:S01]  /*1f80*/  FFMA.FTZ R185, R185, R183.reuse, R186.reuse ;  /* 0x000000b7b9b97223 */ /* 0x180fe200000100ba */
[----:B------:R-:W-:Y:S01]  /*1f90*/  ISETP.GE.U32.AND.EX P2, PT, R125, 0x1000000, PT, P2 ;  /* 0x010000007d00780c */ /* 0x000fe20003f46120 */
[----:B------:R-:W-:Y:S01]  /*1fa0*/  FADD.FTZ R204, R204, -R187 ;  /* 0x800000bbcccc7221 */ /* 0x000fe20000010000 */
[----:B------:R-:W-:Y:S01]  /*1fb0*/  FSEL R170, R113, RZ, P5 ;  /* 0x000000ff71aa7208 */ /* 0x000fe20002800000 */
[-CC-:B------:R-:W-:Y:S01]  /*1fc0*/  FFMA.FTZ R169, R169, R183.reuse, R186.reuse ;  /* 0x000000b7a9a97223 */ /* 0x180fe200000100ba */
[----:B------:R-:W-:Y:S01]  /*1fd0*/  FADD.FTZ R202, R202, -R185 ;  /* 0x800000b9caca7221 */ /* 0x000fe20000010000 */
[----:B------:R-:W-:Y:S01]  /*1fe0*/  LOP3.LUT P5, RZ, R124, 0xff, RZ, 0xc0, !PT ;  /* 0x000000ff7cff7812 */ /* 0x000fe200078ac0ff */
[----:B------:R-:W-:Y:S01]  /*1ff0*/  FFMA.FTZ R189, R189, R183, R186 ;  /* 0x000000b7bdbd7223 */ /* 0x000fe200000100ba */
[----:B------:R-:W-:Y:S01]  /*2000*/  FSEL R211, R109, RZ, P4 ;  /* 0x000000ff6dd37208 */ /* 0x000fe20002000000 */
[----:B------:R-:W-:Y:S01]  /*2010*/  FADD.FTZ R208, R208, -R169 ;  /* 0x800000a9d0d07221 */ /* 0x000fe20000010000 */
[----:B------:R-:W-:Y:S01]  /*2020*/  LOP3.LUT P4, RZ, R124, 0xff00, RZ, 0xc0, !PT ;  /* 0x0000ff007cff7812 */ /* 0x000fe2000788c0ff */
[----:B------:R-:W-:Y:S01]  /*2030*/  FMUL.FTZ R113, R165, R202 ;  /* 0x000000caa5717220 */ /* 0x000fe20000410000 */
[----:B------:R-:W-:Y:S01]  /*2040*/  @P6 PRMT R109, R110, 0x7632, R109 ;  /* 0x000076326e6d6816 */ /* 0x000fe2000000006d */
[----:B------:R-:W-:Y:S01]  /*2050*/  FADD.FTZ R206, R206, -R189 ;  /* 0x800000bdcece7221 */ /* 0x000fe20000010000 */
[----:B------:R-:W-:Y:S01]  /*2060*/  @P2 PRMT R114, R111, 0x7632, R114 ;  /* 0x000076326f722816 */ /* 0x000fe20000000072 */
[----:B------:R-:W-:Y:S01]  /*2070*/  FMUL.FTZ R111, R165, R204 ;  /* 0x000000cca56f7220 */ /* 0x000fe20000410000 */
[----:B------:R-:W-:Y:S01]  /*2080*/  @P6 SHF.L.U32 R112, R109, 0x10, RZ ;  /* 0x000000106d706819 */ /* 0x000fe200000006ff */
[----:B------:R-:W-:Y:S01]  /*2090*/  FMUL.FTZ R109, R165, R208 ;  /* 0x000000d0a56d7220 */ /* 0x000fe20000410000 */
[-C--:B------:R-:W-:Y:S01]  /*20a0*/  FMUL.FTZ R113, R113, R182.reuse ;  /* 0x000000b671717220 */ /* 0x080fe20000410000 */
[-C--:B------:R-:W-:Y:S01]  /*20b0*/  FMUL.FTZ R111, R111, R182.reuse ;  /* 0x000000b66f6f7220 */ /* 0x080fe20000410000 */
[----:B------:R-:W-:Y:S01]  /*20c0*/  @P2 SHF.L.U32 R114, R114, 0x10, RZ ;  /* 0x0000001072722819 */ /* 0x000fe200000006ff */
[----:B------:R-:W-:Y:S01]  /*20d0*/  FMUL.FTZ R109, R109, R182 ;  /* 0x000000b66d6d7220 */ /* 0x000fe20000410000 */
[----:B------:R-:W-:Y:S01]  /*20e0*/  FMUL.FTZ R125, R113, UR4 ;  /* 0x00000004717d7c20 */ /* 0x000fe20008410000 */
[----:B------:R-:W-:Y:S01]  /*20f0*/  FMUL.FTZ R124, R111, UR4 ;  /* 0x000000046f7c7c20 */ /* 0x000fe20008410000 */
[----:B------:R-:W-:Y:S01]  /*2100*/  FMUL.FTZ R111, R165, R206 ;  /* 0x000000cea56f7220 */ /* 0x000fe20000410000 */
[C---:B------:R-:W-:Y:S01]  /*2110*/  @P5 SHF.L.U32 R110, R108.reuse, 0x10, RZ ;  /* 0x000000106c6e5819 */ /* 0x040fe200000006ff */
[----:B------:R-:W-:Y:S01]  /*2120*/  HFMA2 R185, -RZ, RZ, 0, 0 ;  /* 0x00000000ffb97431 */ /* 0x000fe200000001ff */
[----:B------:R-:W-:Y:S01]  /*2130*/  @P4 PRMT R108, R108, 0x7632, R108 ;  /* 0x000076326c6c4816 */ /* 0x000fe2000000006c */
[----:B------:R-:W-:Y:S01]  /*2140*/  FMUL.FTZ R111, R111, R182 ;  /* 0x000000b66f6f7220 */ /* 0x000fe20000410000 */
[----:B------:R-:W-:Y:S01]  /*2150*/  MOV R187, RZ ;  /* 0x000000ff00bb7202 */ /* 0x000fe20000000f00 */
[----:B------:R-:W-:Y:S01]  /*2160*/  FMUL.FTZ R113, R109, UR4 ;  /* 0x000000046d717c20 */ /* 0x000fe20008410000 */
[----:B------:R-:W-:Y:S01]  /*2170*/  @P2 FMUL.FTZ R187, R125, R114 ;  /* 0x000000727dbb2220 */ /* 0x000fe20000410000 */
[----:B------:R-:W-:Y:S01]  /*2180*/  FMUL.FTZ R114, R111, UR4 ;  /* 0x000000046f727c20 */ /* 0x000fe20008410000 */
[----:B------:R-:W-:-:S02]  /*2190*/  CS2R R188, SRZ ;  /* 0x0000000000bc7805 */ /* 0x000fc4000001ff00 */
[----:B------:R-:W-:Y:S01]  /*21a0*/  @P4 SHF.L.U32 R109, R108, 0x10, RZ ;  /* 0x000000106c6d4819 */ /* 0x000fe200000006ff */
[----:B------:R-:W-:Y:S01]  /*21b0*/  @P6 FMUL.FTZ R185, R124, R112 ;  /* 0x000000707cb96220 */ /* 0x000fe20000410000 */
[----:B------:R-:W-:Y:S01]  /*21c0*/  @P5 FMUL.FTZ R188, R113, R110 ;  /* 0x0000006e71bc5220 */ /* 0x000fe20000410000 */
[----:B------:R-:W-:Y:S01]  /*21d0*/  FMUL.FTZ R111, R49, R124 ;  /* 0x0000007c316f7220 */ /* 0x000fe20000410000 */
[----:B------:R-:W-:Y:S01]  /*21e0*/  FMUL.FTZ R112, R51, R125 ;  /* 0x0000007d33707220 */ /* 0x000fe20000410000 */
[----:B------:R-:W-:Y:S01]  /*21f0*/  FMUL.FTZ R108, R44, R113 ;  /* 0x000000712c6c7220 */ /* 0x000fe20000410000 */
[----:B------:R-:W-:Y:S01]  /*2200*/  FMUL.FTZ R110, R45, R114 ;  /* 0x000000722d6e7220 */ /* 0x000fe20000410000 */
[----:B------:R-:W-:Y:S01]  /*2210*/  @P4 FMUL.FTZ R189, R114, R109 ;  /* 0x0000006d72bd4220 */ /* 0x000fe20000410000 */
        /* <DEDUP_REMOVED lines=9> */
.L_x_2729:
[-CC-:B------:R-:W-:Y:S01]  /*22b0*/  FFMA.FTZ R219, R219, R183.reuse, R186.reuse ;  /* 0x000000b7dbdb7223 */ /* 0x180fe200000100ba */
[C---:B-----5:R-:W-:Y:S01]  /*22c0*/  LOP3.LUT P6, RZ, R124.reuse, 0xff0000, RZ, 0xc0, !PT ;  /* 0x00ff00007cff7812 */ /* 0x060fe200078cc0ff */
[-CC-:B------:R-:W-:Y:S01]  /*22d0*/  FFMA.FTZ R112, R217, R183.reuse, R186.reuse ;  /* 0x000000b7d9707223 */ /* 0x180fe200000100ba */
[----:B------:R-:W-:Y:S01]  /*22e0*/  LOP3.LUT P2, RZ, R124, 0xff000000, RZ, 0xc0, !PT ;  /* 0xff0000007cff7812 */ /* 0x000fe2000784c0ff */
[----:B------:R-:W-:Y:S01]  /*22f0*/  FADD.FTZ R216, R216, -R219 ;  /* 0x800000dbd8d87221 */ /* 0x000fe20000010000 */
[-CC-:B------:R-:W-:Y:S01]  /*2300*/  FFMA.FTZ R221, R221, R183.reuse, R186.reuse ;  /* 0x000000b7dddd7223 */ /* 0x180fe200000100ba */
[----:B------:R-:W-:Y:S01]  /*2310*/  LOP3.LUT P5, RZ, R125, 0xff, RZ, 0xc0, !PT ;  /* 0x000000ff7dff7812 */ /* 0x000fe200078ac0ff */
[----:B------:R-:W-:Y:S01]  /*2320*/  FFMA.FTZ R211, R211, R183, R186 ;  /* 0x000000b7d3d37223 */ /* 0x000fe200000100ba */
[----:B------:R-:W-:Y:S01]  /*2330*/  FMUL.FTZ R105, R165, R216 ;  /* 0x000000d8a5697220 */ /* 0x000fe20000410000 */
[----:B------:R-:W-:Y:S02]  /*2340*/  HFMA2 R178, -RZ, RZ, 0, 0 ;  /* 0x00000000ffb27431 */ /* 0x000fe400000001ff */
[----:B------:R-:W-:Y:S01]  /*2350*/  FADD.FTZ R214, R214, -R221 ;  /* 0x800000ddd6d67221 */ /* 0x000fe20000010000 */
[----:B------:R-:W-:Y:S01]  /*2360*/  LOP3.LUT P4, RZ, R125, 0xff0000, RZ, 0xc0, !PT ;  /* 0x00ff00007dff7812 */ /* 0x000fe2000788c0ff */
[----:B------:R-:W-:Y:S01]  /*2370*/  FMUL.FTZ R104, R105, R182 ;  /* 0x000000b669687220 */ /* 0x000fe20000410000 */
[----:B------:R-:W-:Y:S01]  /*2380*/  FADD.FTZ R210, R210, -R211 ;  /* 0x800000d3d2d27221 */ /* 0x000fe20000010000 */
[----:B------:R-:W-:Y:S01]  /*2390*/  @P6 SHF.L.U32 R106, R109, 0x10, RZ ;  /* 0x000000106d6a6819 */ /* 0x000fe200000006ff */
[----:B------:R-:W-:Y:S01]  /*23a0*/  FMUL.FTZ R113, R165, R214 ;  /* 0x000000d6a5717220 */ /* 0x000fe20000410000 */
[----:B------:R-:W-:Y:S01]  /*23b0*/  FMUL.FTZ R115, R104, UR4 ;  /* 0x0000000468737c20 */ /* 0x000fe20008410000 */
[----:B------:R-:W-:Y:S01]  /*23c0*/  FADD.FTZ R104, R213, -R112 ;  /* 0x80000070d5687221 */ /* 0x000fe20000010000 */
[----:B------:R-:W-:Y:S01]  /*23d0*/  @P2 PRMT R109, R109, 0x7632, R109 ;  /* 0x000076326d6d2816 */ /* 0x000fe2000000006d */
[----:B------:R-:W-:Y:S01]  /*23e0*/  FMUL.FTZ R215, R165, R210 ;  /* 0x000000d2a5d77220 */ /* 0x000fe20000410000 */
[----:B------:R-:W-:Y:S01]  /*23f0*/  @P6 FMUL.FTZ R178, R115, R106 ;  /* 0x0000006a73b26220 */ /* 0x000fe20000410000 */
[----:B------:R-:W-:Y:S01]  /*2400*/  FMUL.FTZ R104, R165, R104 ;  /* 0x00000068a5687220 */ /* 0x000fe20000410000 */
[-C--:B------:R-:W-:Y:S01]  /*2410*/  FMUL.FTZ R107, R113, R182.reuse ;  /* 0x000000b6716b7220 */ /* 0x080fe20000410000 */
[----:B------:R-:W-:Y:S01]  /*2420*/  @P2 SHF.L.U32 R213, R109, 0x10, RZ ;  /* 0x000000106dd52819 */ /* 0x000fe200000006ff */
[-C--:B------:R-:W-:Y:S01]  /*2430*/  FMUL.FTZ R109, R215, R182.reuse ;  /* 0x000000b6d76d7220 */ /* 0x080fe20000410000 */
[----:B------:R-:W-:Y:S01]  /*2440*/  FMUL.FTZ R106, R104, R182 ;  /* 0x000000b6686a7220 */ /* 0x000fe20000410000 */
[----:B------:R-:W-:-:S02]  /*2450*/  @P5 SHF.L.U32 R112, R110, 0x10, RZ ;  /* 0x000000106e705819 */ /* 0x000fc400000006ff */
[----:B------:R-:W-:Y:S01]  /*2460*/  CS2R R180, SRZ ;  /* 0x0000000000b47805 */ /* 0x000fe2000001ff00 */
[----:B------:R-:W-:Y:S01]  /*2470*/  FMUL.FTZ R107, R107, UR4 ;  /* 0x000000046b6b7c20 */ /* 0x000fe20008410000 */
[----:B------:R-:W-:Y:S01]  /*2480*/  FMUL.FTZ R106, R106, UR4 ;  /* 0x000000046a6a7c20 */ /* 0x000fe20008410000 */
[----:B------:R-:W-:Y:S01]  /*2490*/  @P4 SHF.L.U32 R114, R111, 0x10, RZ ;  /* 0x000000106f724819 */ /* 0x000fe200000006ff */
[----:B------:R-:W-:Y:S01]  /*24a0*/  FMUL.FTZ R211, R109, UR4 ;  /* 0x000000046dd37c20 */ /* 0x000fe20008410000 */
[----:B------:R-:W-:Y:S01]  /*24b0*/  FMUL.FTZ R109, R46, R115 ;  /* 0x000000732e6d7220 */ /* 0x000fe20000410000 */
[----:B------:R-:W-:Y:S01]  /*24c0*/  @P2 FMUL.FTZ R181, R106, R213 ;  /* 0x000000d56ab52220 */ /* 0x000fe20000410000 */
[----:B------:R-:W-:Y:S01]  /*24d0*/  FMUL.FTZ R106, R47, R106 ;  /* 0x0000006a2f6a7220 */ /* 0x000fe20000410000 */
[----:B------:R-:W-:Y:S01]  /*24e0*/  @P5 FMUL.FTZ R180, R107, R112 ;  /* 0x000000706bb45220 */ /* 0x000fe20000410000 */
[----:B------:R-:W-:Y:S01]  /*24f0*/  FMUL.FTZ R107, R48, R107 ;  /* 0x0000006b306b7220 */ /* 0x000fe20000410000 */
[----:B------:R-:W-:Y:S01]  /*2500*/  MOV R184, RZ ;  /* 0x000000ff00b87202 */ /* 0x000fe20000000f00 */
[----:B------:R-:W-:Y:S01]  /*2510*/  FMUL.FTZ R112, R50, R211 ;  /* 0x000000d332707220 */ /* 0x000fe20000410000 */
[----:B------:R-:W-:Y:S01]  /*2520*/  @P4 FMUL.FTZ R184, R211, R114 ;  /* 0x00000072d3b84220 */ /* 0x000fe20000410000 */
[----:B------:R-:W-:Y:S01]  /*2530*/  FSEL R114, R106, RZ, P2 ;  /* 0x000000ff6a727208 */ /* 0x000fe20001000000 */
[-CC-:B------:R-:W-:Y:S01]  /*2540*/  FFMA.FTZ R185, R185, R183.reuse, R186.reuse ;  /* 0x000000b7b9b97223 */ /* 0x180fe200000100ba */
[----:B------:R-:W-:Y:S01]  /*2550*/  FSEL R109, R109, RZ, P6 ;  /* 0x000000ff6d6d7208 */ /* 0x000fe20003000000 */
[-CC-:B------:R-:W-:Y:S01]  /*2560*/  FFMA.FTZ R189, R189, R183.reuse, R186.reuse ;  /* 0x000000b7bdbd7223 */ /* 0x180fe200000100ba */
[----:B------:R-:W-:Y:S01]  /*2570*/  ISETP.GE.U32.AND P2, PT, R124, RZ, PT ;  /* 0x000000ff7c00720c */ /* 0x000fe20003f46070 */
[-CC-:B------:R-:W-:Y:S01]  /*2580*/  FFMA.FTZ R187, R187, R183.reuse, R186.reuse ;  /* 0x000000b7bbbb7223 */ /* 0x180fe200000100ba */
[----:B------:R-:W-:Y:S01]  /*2590*/  LOP3.LUT P6, RZ, R125, 0xff00, RZ, 0xc0, !PT ;  /* 0x0000ff007dff7812 */ /* 0x000fe200078cc0ff */
[----:B------:R-:W-:Y:S01]  /*25a0*/  FFMA.FTZ R169, R169, R183, R186 ;  /* 0x000000b7a9a97223 */ /* 0x000fe200000100ba */
[----:B------:R-:W-:Y:S01]  /*25b0*/  FSEL R168, R107, RZ, P5 ;  /* 0x000000ff6ba87208 */ /* 0x000fe20002800000 */
[----:B------:R-:W-:Y:S01]  /*25c0*/  FADD.FTZ R202, R202, -R185 ;  /* 0x800000b9caca7221 */ /* 0x000fe20000010000 */
[----:B------:R-:W-:Y:S01]  /*25d0*/  LOP3.LUT P5, RZ, R124, 0xff, RZ, 0xc0, !PT ;  /* 0x000000ff7cff7812 */ /* 0x000fe200078ac0ff */
[----:B------:R-:W-:Y:S01]  /*25e0*/  FADD.FTZ R206, R206, -R189 ;  /* 0x800000bdcece7221 */ /* 0x000fe20000010000 */
[----:B------:R-:W-:Y:S01]  /*25f0*/  FSEL R211, R112, RZ, P4 ;  /* 0x000000ff70d37208 */ /* 0x000fe20002000000 */
[----:B------:R-:W-:Y:S01]  /*2600*/  FADD.FTZ R204, R204, -R187 ;  /* 0x800000bbcccc7221 */ /* 0x000fe20000010000 */
[----:B------:R-:W-:Y:S01]  /*2610*/  LOP3.LUT P4, RZ, R124, 0xff00, RZ, 0xc0, !PT ;  /* 0x0000ff007cff7812 */ /* 0x000fe2000788c0ff */
[----:B------:R-:W-:Y:S01]  /*2620*/  FADD.FTZ R208, R208, -R169 ;  /* 0x800000a9d0d07221 */ /* 0x000fe20000010000 */
[----:B------:R-:W-:Y:S01]  /*2630*/  ISETP.GE.U32.AND.EX P2, PT, R125, 0x1000000, PT, P2 ;  /* 0x010000007d00780c */ /* 0x000fe20003f46120 */
[C---:B------:R-:W-:Y:S01]  /*2640*/  FMUL.FTZ R202, R165.reuse, R202 ;  /* 0x000000caa5ca7220 */ /* 0x040fe20000410000 */
[C---:B------:R-:W-:Y:S01]  /*2650*/  FMUL.FTZ R206, R165.reuse, R206 ;  /* 0x000000cea5ce7220 */ /* 0x040fe20000410000 */
[----:B------:R-:W-:Y:S01]  /*2660*/  @P6 PRMT R110, R110, 0x7632, R110 ;  /* 0x000076326e6e6816 */ /* 0x000fe2000000006e */
[C---:B------:R-:W-:Y:S01]  /*2670*/  FMUL.FTZ R204, R165.reuse, R204 ;  /* 0x000000cca5cc7220 */ /* 0x040fe20000410000 */
[----:B------:R-:W-:Y:S01]  /*2680*/  FMUL.FTZ R125, R165, R208 ;  /* 0x000000d0a57d7220 */ /* 0x000fe20000410000 */
[-C--:B------:R-:W-:Y:S01]  /*2690*/  FMUL.FTZ R107, R206, R182.reuse ;  /* 0x000000b6ce6b7220 */ /* 0x080fe20000410000 */
[----:B------:R-:W-:Y:S01]  /*26a0*/  @P5 SHF.L.U32 R124, R108, 0x10, RZ ;  /* 0x000000106c7c5819 */ /* 0x000fe200000006ff */
[----:B------:R-:W-:Y:S01]  /*26b0*/  HFMA2 R185, -RZ, RZ, 0, 0 ;  /* 0x00000000ffb97431 */ /* 0x000fe200000001ff */
[----:B------:R-:W-:Y:S01]  /*26c0*/  @P6 SHF.L.U32 R169, R110, 0x10, RZ ;  /* 0x000000106ea96819 */ /* 0x000fe200000006ff */
[----:B------:R-:W-:Y:S01]  /*26d0*/  FMUL.FTZ R110, R202, R182 ;  /* 0x000000b6ca6e7220 */ /* 0x000fe20000410000 */
[----:B------:R-:W-:-:S02]  /*26e0*/  @P4 PRMT R108, R108, 0x7632, R108 ;  /* 0x000076326c6c4816 */ /* 0x000fc4000000006c */
[----:B------:R-:W-:Y:S02]  /*26f0*/  CS2R R188, SRZ ;  /* 0x0000000000bc7805 */ /* 0x000fe4000001ff00 */
[----:B------:R-:W-:Y:S01]  /*2700*/  @P2 PRMT R106, R111, 0x7632, R106 ;  /* 0x000076326f6a2816 */ /* 0x000fe2000000006a */
[----:B------:R-:W-:Y:S01]  /*2710*/  FMUL.FTZ R112, R110, UR4 ;  /* 0x000000046e707c20 */ /* 0x000fe20008410000 */
[----:B------:R-:W-:Y:S01]  /*2720*/  @P4 SHF.L.U32 R111, R108, 0x10, RZ ;  /* 0x000000106c6f4819 */ /* 0x000fe200000006ff */
[-C--:B------:R-:W-:Y:S01]  /*2730*/  FMUL.FTZ R108, R204, R182.reuse ;  /* 0x000000b6cc6c7220 */ /* 0x080fe20000410000 */
[----:B------:R-:W-:Y:S01]  /*2740*/  @P2 SHF.L.U32 R213, R106, 0x10, RZ ;  /* 0x000000106ad52819 */ /* 0x000fe200000006ff */
[----:B------:R-:W-:Y:S01]  /*2750*/  FMUL.FTZ R106, R125, R182 ;  /* 0x000000b67d6a7220 */ /* 0x000fe20000410000 */
[----:B------:R-:W-:Y:S01]  /*2760*/  FMUL.FTZ R110, R107, UR4 ;  /* 0x000000046b6e7c20 */ /* 0x000fe20008410000 */
[----:B------:R-:W-:Y:S01]  /*2770*/  FMUL.FTZ R108, R108, UR4 ;  /* 0x000000046c6c7c20 */ /* 0x000fe20008410000 */
[----:B------:R-:W-:Y:S01]  /*2780*/  MOV R187, RZ ;  /* 0x000000ff00bb7202 */ /* 0x000fe20000000f00 */
[----:B------:R-:W-:Y:S01]  /*2790*/  FMUL.FTZ R115, R106, UR4 ;  /* 0x000000046a737c20 */ /* 0x000fe20008410000 */
[----:B------:R-:W-:Y:S01]  /*27a0*/  @P4 FMUL.FTZ R189, R110, R111 ;  /* 0x0000006f6ebd4220 */ /* 0x000fe20000410000 */
[----:B------:R-:W-:Y:S01]  /*27b0*/  @P6 FMUL.FTZ R185, R108, R169 ;  /* 0x000000a96cb96220 */ /* 0x000fe20000410000 */
[----:B------:R-:W-:Y:S01]  /*27c0*/  @P2 FMUL.FTZ R187, R112, R213 ;  /* 0x000000d570bb2220 */ /* 0x000fe20000410000 */
[----:B------:R-:W-:Y:S01]  /*27d0*/  FMUL.FTZ R111, R49, R108 ;  /* 0x0000006c316f7220 */ /* 0x000fe20000410000 */
[----:B------:R-:W-:Y:S01]  /*27e0*/  FMUL.FTZ R112, R51, R112 ;  /* 0x0000007033707220 */ /* 0x000fe20000410000 */
[----:B------:R-:W-:Y:S01]  /*27f0*/  FMUL.FTZ R108, R44, R115 ;  /* 0x000000732c6c7220 */ /* 0x000fe20000410000 */
[----:B------:R-:W-:Y:S01]  /*2800*/  FMUL.FTZ R110, R45, R110 ;  /* 0x0000006e2d6e7220 */ /* 0x000fe20000410000 */
[----:B------:R-:W-:Y:S01]  /*2810*/  @P5 FMUL.FTZ R188, R115, R124 ;  /* 0x0000007c73bc5220 */ /* 0x000fe20000410000 */
[----:B------:R-:W-:-:S02]  /*2820*/  F2FP.BF16.F32.PACK_AB R106, R204, R113 ;  /* 0x00000071cc6a723e */ /* 0x000fc400000010ff */
[----:B------:R-:W-:Y:S02]  /*2830*/  FSEL R112, R112, RZ, P2 ;  /* 0x000000ff70707208 */ /* 0x000fe40001000000 */
[----:B------:R-:W-:Y:S02]  /*2840*/  FSEL R115, R111, RZ, P6 ;  /* 0x000000ff6f737208 */ /* 0x000fe40003000000 */
[----:B------:R-:W-:Y:S02]  /*2850*/  FSEL R108, R108, RZ, P5 ;  /* 0x000000ff6c6c7208 */ /* 0x000fe40002800000 */
[----:B------:R-:W-:Y:S02]  /*2860*/  FSEL R113, R110, RZ, P4 ;  /* 0x000000ff6e717208 */ /* 0x000fe40002000000 */
[----:B------:R-:W-:Y:S02]  /*2870*/  F2FP.BF16.F32.PACK_AB R105, R104, R105 ;  /* 0x000000696869723e */ /* 0x000fe400000010ff */
[----:B------:R-:W-:-:S02]  /*2880*/  F2FP.BF16.F32.PACK_AB R107, R202, R215 ;  /* 0x000000d7ca6b723e */ /* 0x000fc400000010ff */
[----:B------:R-:W-:Y:S02]  /*2890*/  F2FP.BF16.F32.PACK_AB R104, R206, R125 ;  /* 0x0000007dce68723e */ /* 0x000fe400000010ff */
[----:B------:R-:W-:Y:S02]  /*28a0*/  F2FP.BF16.F32.PACK_AB R111, R112, R211 ;  /* 0x000000d3706f723e */ /* 0x000fe400000010ff */
[----:B------:R-:W-:Y:S02]  /*28b0*/  F2FP.BF16.F32.PACK_AB R110, R115, R168 ;  /* 0x000000a8736e723e */ /* 0x000fe400000010ff */
[----:B------:R-:W-:Y:S02]  /*28c0*/  F2FP.BF16.F32.PACK_AB R109, R114, R109 ;  /* 0x0000006d726d723e */ /* 0x000fe400000010ff */
[----:B------:R-:W-:-:S07]  /*28d0*/  F2FP.BF16.F32.PACK_AB R108, R113, R108 ;  /* 0x0000006c716c723e */ /* 0x000fce00000010ff */
.L_x_2730:
        /* <DEDUP_REMOVED lines=14> */
[-CC-:B------:R-:W-:Y:S01]  /*29c0*/  FFMA.FTZ R203, R203, R183.reuse, R186.reuse ;  /* 0x000000b7cbcb7223 */ /* 0x180fe200000100ba */
[----:B------:R-:W-:Y:S01]  /*29d0*/  LOP3.LUT P5, RZ, R119, 0xff, RZ, 0xc0, !PT ;  /* 0x000000ff77ff7812 */ /* 0x000fe200078ac0ff */
[----:B------:R-:W-:Y:S01]  /*29e0*/  FFMA.FTZ R108, R207, R183, R186 ;  /* 0x000000b7cf6c7223 */ /* 0x000fe200000100ba */
[----:B------:R-:W-:Y:S01]  /*29f0*/  FMUL.FTZ R105, R165, R104 ;  /* 0x00000068a5697220 */ /* 0x000fe20000410000 */
[----:B------:R-:W-:Y:S01]  /*2a00*/  FADD.FTZ R196, R196, -R201 ;  /* 0x800000c9c4c47221 */ /* 0x000fe20000010000 */
[----:B------:R-:W-:Y:S01]  /*2a10*/  FADD.FTZ R192, R192, -R203 ;  /* 0x800000cbc0c07221 */ /* 0x000fe20000010000 */
[----:B------:R-:W-:Y:S01]  /*2a20*/  FADD.FTZ R108, R193, -R108 ;  /* 0x8000006cc16c7221 */ /* 0x000fe20000010000 */
[----:B------:R-:W-:Y:S01]  /*2a30*/  FMUL.FTZ R104, R105, R182 ;  /* 0x000000b669687220 */ /* 0x000fe20000410000 */
[----:B------:R-:W-:Y:S01]  /*2a40*/  FMUL.FTZ R110, R165, R196 ;  /* 0x000000c4a56e7220 */ /* 0x000fe20000410000 */
[----:B-----5:R-:W-:Y:S01]  /*2a50*/  @P6 SHF.L.U32 R106, R113, 0x10, RZ ;  /* 0x00000010716a6819 */ /* 0x020fe200000006ff */
[----:B------:R-:W-:Y:S01]  /*2a60*/  FMUL.FTZ R199, R165, R192 ;  /* 0x000000c0a5c77220 */ /* 0x000fe20000410000 */
[----:B------:R-:W-:Y:S01]  /*2a70*/  FMUL.FTZ R111, R104, UR4 ;  /* 0x00000004686f7c20 */ /* 0x000fe20008410000 */
[----:B------:R-:W-:-:S02]  /*2a80*/  CS2R R170, SRZ ;  /* 0x0000000000aa7805 */ /* 0x000fc4000001ff00 */
[----:B------:R-:W-:Y:S01]  /*2a90*/  LOP3.LUT P4, RZ, R119, 0xff0000, RZ, 0xc0, !PT ;  /* 0x00ff000077ff7812 */ /* 0x000fe2000788c0ff */
[----:B------:R-:W-:Y:S01]  /*2aa0*/  FMUL.FTZ R203, R165, R108 ;  /* 0x0000006ca5cb7220 */ /* 0x000fe20000410000 */
[----:B------:R-:W-:Y:S01]  /*2ab0*/  @P6 FMUL.FTZ R171, R111, R106 ;  /* 0x0000006a6fab6220 */ /* 0x000fe20000410000 */
[----:B------:R-:W-:Y:S01]  /*2ac0*/  @P2 PRMT R113, R113, 0x7632, R113 ;  /* 0x0000763271712816 */ /* 0x000fe20000000071 */
[-C--:B------:R-:W-:Y:S01]  /*2ad0*/  FMUL.FTZ R104, R110, R182.reuse ;  /* 0x000000b66e687220 */ /* 0x080fe20000410000 */
[-C--:B------:R-:W-:Y:S01]  /*2ae0*/  FMUL.FTZ R106, R199, R182.reuse ;  /* 0x000000b6c76a7220 */ /* 0x080fe20000410000 */
[----:B------:R-:W-:Y:S02]  /*2af0*/  HFMA2 R191, -RZ, RZ, 0, 0 ;  /* 0x00000000ffbf7431 */ /* 0x000fe400000001ff */
[----:B------:R-:W-:Y:S01]  /*2b00*/  FMUL.FTZ R108, R203, R182 ;  /* 0x000000b6cb6c7220 */ /* 0x000fe20000410000 */
[----:B------:R-:W-:Y:S01]  /*2b10*/  @P5 SHF.L.U32 R107, R114, 0x10, RZ ;  /* 0x00000010726b5819 */ /* 0x000fe200000006ff */
[----:B------:R-:W-:Y:S01]  /*2b20*/  FMUL.FTZ R168, R104, UR4 ;  /* 0x0000000468a87c20 */ /* 0x000fe20008410000 */
[----:B------:R-:W-:Y:S01]  /*2b30*/  @P2 SHF.L.U32 R113, R113, 0x10, RZ ;  /* 0x0000001071712819 */ /* 0x000fe200000006ff */
[----:B------:R-:W-:Y:S01]  /*2b40*/  FMUL.FTZ R169, R106, UR4 ;  /* 0x000000046aa97c20 */ /* 0x000fe20008410000 */
[----:B------:R-:W-:Y:S01]  /*2b50*/  FMUL.FTZ R104, R54, R111 ;  /* 0x0000006f36687220 */ /* 0x000fe20000410000 */
[----:B------:R-:W-:Y:S01]  /*2b60*/  FMUL.FTZ R108, R108, UR4 ;  /* 0x000000046c6c7c20 */ /* 0x000fe20008410000 */
[----:B------:R-:W-:Y:S01]  /*2b70*/  FMUL.FTZ R106, R55, R168 ;  /* 0x000000a8376a7220 */ /* 0x000fe20000410000 */
[----:B------:R-:W-:Y:S01]  /*2b80*/  @P2 FMUL.FTZ R170, R168, R113 ;  /* 0x00000071a8aa2220 */ /* 0x000fe20000410000 */
[----:B------:R-:W-:Y:S01]  /*2b90*/  @P5 FMUL.FTZ R191, R169, R107 ;  /* 0x0000006ba9bf5220 */ /* 0x000fe20000410000 */
[----:B------:R-:W-:Y:S01]  /*2ba0*/  FMUL.FTZ R107, R56, R169 ;  /* 0x000000a9386b7220 */ /* 0x000fe20000410000 */
[----:B------:R-:W-:Y:S01]  /*2bb0*/  FSEL R168, R104, RZ, P6 ;  /* 0x000000ff68a87208 */ /* 0x000fe20003000000 */
[----:B------:R-:W-:Y:S01]  /*2bc0*/  FMUL.FTZ R104, R58, R108 ;  /* 0x0000006c3a687220 */ /* 0x000fe20000410000 */
[----:B------:R-:W-:Y:S01]  /*2bd0*/  @P4 SHF.L.U32 R109, R115, 0x10, RZ ;  /* 0x00000010736d4819 */ /* 0x000fe200000006ff */
[-CC-:B------:R-:W-:Y:S01]  /*2be0*/  FFMA.FTZ R205, R205, R183.reuse, R186.reuse ;  /* 0x000000b7cdcd7223 */ /* 0x180fe200000100ba */
[----:B------:R-:W-:Y:S01]  /*2bf0*/  LOP3.LUT P6, RZ, R119, 0xff00, RZ, 0xc0, !PT ;  /* 0x0000ff0077ff7812 */ /* 0x000fe200078cc0ff */
[-CC-:B------:R-:W-:Y:S01]  /*2c00*/  FFMA.FTZ R209, R209, R183.reuse, R186.reuse ;  /* 0x000000b7d1d17223 */ /* 0x180fe200000100ba */
[----:B------:R-:W-:Y:S01]  /*2c10*/  MOV R193, RZ ;  /* 0x000000ff00c17202 */ /* 0x000fe20000000f00 */
[--C-:B------:R-:W-:Y:S01]  /*2c20*/  FFMA.FTZ R195, R195, R183, R186.reuse ;  /* 0x000000b7c3c37223 */ /* 0x100fe200000100ba */
[----:B------:R-:W-:Y:S01]  /*2c30*/  FSEL R201, R107, RZ, P5 ;  /* 0x000000ff6bc97208 */ /* 0x000fe20002800000 */
[----:B------:R-:W-:Y:S01]  /*2c40*/  @P4 FMUL.FTZ R193, R108, R109 ;  /* 0x0000006d6cc14220 */ /* 0x000fe20000410000 */
        /* <DEDUP_REMOVED lines=8> */
[----:B------:R-:W-:Y:S01]  /*2cd0*/  ISETP.GE.U32.AND P2, PT, R118, RZ, PT ;  /* 0x000000ff7600720c */ /* 0x000fe20003f46070 */
[----:B------:R-:W-:Y:S01]  /*2ce0*/  FADD.FTZ R108, R194, -R197 ;  /* 0x800000c5c26c7221 */ /* 0x000fe20000010000 */
[C---:B------:R-:W-:Y:S01]  /*2cf0*/  FMUL.FTZ R198, R165.reuse, R198 ;  /* 0x000000c6a5c67220 */ /* 0x040fe20000410000 */
[----:B------:R-:W-:Y:S01]  /*2d00*/  FMUL.FTZ R200, R165, R200 ;  /* 0x000000c8a5c87220 */ /* 0x000fe20000410000 */
[----:B------:R-:W-:Y:S01]  /*2d10*/  ISETP.GE.U32.AND.EX P2, PT, R119, 0x1000000, PT, P2 ;  /* 0x010000007700780c */ /* 0x000fe20003f46120 */
[C---:B------:R-:W-:Y:S01]  /*2d20*/  FMUL.FTZ R113, R165.reuse, R104 ;  /* 0x00000068a5717220 */ /* 0x040fe20000410000 */
[----:B------:R-:W-:Y:S01]  /*2d30*/  FMUL.FTZ R118, R165, R108 ;  /* 0x0000006ca5767220 */ /* 0x000fe20000410000 */
[----:B------:R-:W-:Y:S01]  /*2d40*/  @P6 PRMT R114, R114, 0x7632, R114 ;  /* 0x0000763272726816 */ /* 0x000fe20000000072 */
[-C--:B------:R-:W-:Y:S01]  /*2d50*/  FMUL.FTZ R108, R198, R182.reuse ;  /* 0x000000b6c66c7220 */ /* 0x080fe20000410000 */
[-C--:B------:R-:W-:Y:S01]  /*2d60*/  FMUL.FTZ R109, R200, R182.reuse ;  /* 0x000000b6c86d7220 */ /* 0x080fe20000410000 */
[----:B------:R-:W-:Y:S01]  /*2d70*/  FMUL.FTZ R104, R113, R182 ;  /* 0x000000b671687220 */ /* 0x000fe20000410000 */
[----:B------:R-:W-:-:S02]  /*2d80*/  HFMA2 R196, -RZ, RZ, 0, 0 ;  /* 0x00000000ffc47431 */ /* 0x000fc400000001ff */
[----:B------:R-:W-:Y:S01]  /*2d90*/  FMUL.FTZ R107, R118, R182 ;  /* 0x000000b6766b7220 */ /* 0x000fe20000410000 */
[----:B------:R-:W-:Y:S01]  /*2da0*/  @P5 SHF.L.U32 R106, R112, 0x10, RZ ;  /* 0x00000010706a5819 */ /* 0x000fe200000006ff */
[----:B------:R-:W-:Y:S01]  /*2db0*/  HFMA2 R192, -RZ, RZ, 0, 0 ;  /* 0x00000000ffc07431 */ /* 0x000fe200000001ff */
[----:B------:R-:W-:Y:S01]  /*2dc0*/  @P6 SHF.L.U32 R114, R114, 0x10, RZ ;  /* 0x0000001072726819 */ /* 0x000fe200000006ff */
[----:B------:R-:W-:Y:S01]  /*2dd0*/  FMUL.FTZ R108, R108, UR4 ;  /* 0x000000046c6c7c20 */ /* 0x000fe20008410000 */
[----:B------:R-:W-:Y:S01]  /*2de0*/  @P4 PRMT R112, R112, 0x7632, R112 ;  /* 0x0000763270704816 */ /* 0x000fe20000000070 */
[----:B------:R-:W-:Y:S01]  /*2df0*/  FMUL.FTZ R204, R109, UR4 ;  /* 0x000000046dcc7c20 */ /* 0x000fe20008410000 */
[----:B------:R-:W-:Y:S01]  /*2e00*/  FMUL.FTZ R109, R104, UR4 ;  /* 0x00000004686d7c20 */ /* 0x000fe20008410000 */
[----:B------:R-:W-:Y:S01]  /*2e10*/  FMUL.FTZ R104, R107, UR4 ;  /* 0x000000046b687c20 */ /* 0x000fe20008410000 */
[----:B------:R-:W-:Y:S01]  /*2e20*/  F2FP.BF16.F32.PACK_AB R105, R110, R105 ;  /* 0x000000696e69723e */ /* 0x000fe200000010ff */
[----:B------:R-:W-:Y:S01]  /*2e30*/  @P6 FMUL.FTZ R196, R108, R114 ;  /* 0x000000726cc46220 */ /* 0x000fe20000410000 */
[----:B------:R-:W-:Y:S01]  /*2e40*/  @P4 SHF.L.U32 R112, R112, 0x10, RZ ;  /* 0x0000001070704819 */ /* 0x000fe200000006ff */
[----:B------:R-:W-:Y:S01]  /*2e50*/  FMUL.FTZ R110, R57, R108 ;  /* 0x0000006c396e7220 */ /* 0x000fe20000410000 */
[----:B------:R-:W-:Y:S01]  /*2e60*/  @P5 FMUL.FTZ R192, R109, R106 ;  /* 0x0000006a6dc05220 */ /* 0x000fe20000410000 */
[----:B------:R-:W-:Y:S01]  /*2e70*/  FMUL.FTZ R108, R52, R109 ;  /* 0x0000006d346c7220 */ /* 0x000fe20000410000 */
[----:B------:R-:W-:Y:S01]  /*2e80*/  @P2 PRMT R115, R115, 0x7632, R115 ;  /* 0x0000763273732816 */ /* 0x000fe20000000073 */
[----:B------:R-:W-:Y:S01]  /*2e90*/  FMUL.FTZ R111, R59, R204 ;  /* 0x000000cc3b6f7220 */ /* 0x000fe20000410000 */
[----:B------:R-:W-:Y:S01]  /*2ea0*/  FMUL.FTZ R109, R53, R104 ;  /* 0x00000068356d7220 */ /* 0x000fe20000410000 */
[----:B------:R-:W-:Y:S01]  /*2eb0*/  MOV R190, RZ ;  /* 0x000000ff00be7202 */ /* 0x000fe20000000f00 */
[----:B------:R-:W-:Y:S01]  /*2ec0*/  @P4 FMUL.FTZ R190, R104, R112 ;  /* 0x0000007068be4220 */ /* 0x000fe20000410000 */
[----:B------:R-:W-:-:S02]  /*2ed0*/  @P2 SHF.L.U32 R115, R115, 0x10, RZ ;  /* 0x0000001073732819 */ /* 0x000fc400000006ff */
[----:B------:R-:W-:Y:S02]  /*2ee0*/  F2FP.BF16.F32.PACK_AB R104, R118, R113 ;  /* 0x000000717668723e */ /* 0x000fe400000010ff */
[----:B------:R-:W-:Y:S02]  /*2ef0*/  FSEL R111, R111, RZ, P2 ;  /* 0x000000ff6f6f7208 */ /* 0x000fe40001000000 */
[----:B------:R-:W-:Y:S02]  /*2f00*/  FSEL R110, R110, RZ, P6 ;  /* 0x000000ff6e6e7208 */ /* 0x000fe40003000000 */
[----:B------:R-:W-:Y:S02]  /*2f10*/  FSEL R108, R108, RZ, P5 ;  /* 0x000000ff6c6c7208 */ /* 0x000fe40002800000 */
[----:B------:R-:W-:Y:S02]  /*2f20*/  FSEL R113, R109, RZ, P4 ;  /* 0x000000ff6d717208 */ /* 0x000fe40002000000 */
[----:B------:R-:W-:Y:S01]  /*2f30*/  MOV R194, RZ ;  /* 0x000000ff00c27202 */ /* 0x000fe20000000f00 */
        /* <DEDUP_REMOVED lines=8> */
.L_x_2731:
[-CC-:B0-----:R-:W-:Y:S01]  /*2fc0*/  FFMA.FTZ R108, R199, R183.reuse, R186.reuse ;  /* 0x000000b7c76c7223 */ /* 0x181fe200000100ba */
[C---:B------:R-:W-:Y:S01]  /*2fd0*/  LOP3.LUT P6, RZ, R118.reuse, 0xff0000, RZ, 0xc0, !PT ;  /* 0x00ff000076ff7812 */ /* 0x040fe200078cc0ff */
[-C--:B------:R-:W-:Y:S01]  /*2fe0*/  FFMA.FTZ R201, R201, R183.reuse, R186 ;  /* 0x000000b7c9c97223 */ /* 0x080fe200000100ba */
[----:B------:R-:W-:Y:S01]  /*2ff0*/  LOP3.LUT P2, RZ, R118, 0xff000000, RZ, 0xc0, !PT ;  /* 0xff00000076ff7812 */ /* 0x000fe2000784c0ff */
[----:B------:R-:W-:Y:S01]  /*3000*/  FADD.FTZ R108, R191, -R108 ;  /* 0x8000006cbf6c7221 */ /* 0x000fe20000010000 */
[-CC-:B------:R-:W-:Y:S01]  /*3010*/  FFMA.FTZ R203, R203, R183.reuse, R186.reuse ;  /* 0x000000b7cbcb7223 */ /* 0x180fe200000100ba */
[----:B------:R-:W-:Y:S01]  /*3020*/  FFMA.FTZ R168, R207, R183, R186 ;  /* 0x000000b7cfa87223 */ /* 0x000fe200000100ba */
[----:B------:R-:W-:Y:S01]  /*3030*/  FADD.FTZ R196, R196, -R201 ;  /* 0x800000c9c4c47221 */ /* 0x000fe20000010000 */
[----:B------:R-:W-:Y:S01]  /*3040*/  FMUL.FTZ R109, R165, R108 ;  /* 0x0000006ca56d7220 */ /* 0x000fe20000410000 */
[----:B------:R-:W-:Y:S01]  /*3050*/  LOP3.LUT P4, RZ, R119, 0xff0000, RZ, 0xc0, !PT ;  /* 0x00ff000077ff7812 */ /* 0x000fe2000788c0ff */
[----:B------:R-:W-:Y:S01]  /*3060*/  FADD.FTZ R192, R192, -R203 ;  /* 0x800000cbc0c07221 */ /* 0x000fe20000010000 */
[----:B------:R-:W-:Y:S01]  /*3070*/  FADD.FTZ R168, R193, -R168 ;  /* 0x800000a8c1a87221 */ /* 0x000fe20000010000 */
[----:B------:R-:W-:Y:S01]  /*3080*/  FMUL.FTZ R108, R182, R109 ;  /* 0x0000006db66c7220 */ /* 0x000fe20000410000 */
[----:B------:R-:W-:Y:S01]  /*3090*/  FMUL.FTZ R109, R165, R196 ;  /* 0x000000c4a56d7220 */ /* 0x000fe20000410000 */
[----:B-----5:R-:W-:Y:S01]  /*30a0*/  @P6 SHF.L.U32 R110, R113, 0x10, RZ ;  /* 0x00000010716e6819 */ /* 0x020fe200000006ff */
[C---:B------:R-:W-:Y:S01]  /*30b0*/  FMUL.FTZ R169, R165.reuse, R192 ;  /* 0x000000c0a5a97220 */ /* 0x040fe20000410000 */
[----:B------:R-:W-:Y:S01]  /*30c0*/  FMUL.FTZ R111, R108, UR4 ;  /* 0x000000046c6f7c20 */ /* 0x000fe20008410000 */
[----:B------:R-:W-:Y:S01]  /*30d0*/  FMUL.FTZ R201, R165, R168 ;  /* 0x000000a8a5c97220 */ /* 0x000fe20000410000 */
[----:B------:R-:W-:Y:S01]  /*30e0*/  FMUL.FTZ R108, R182, R109 ;  /* 0x0000006db66c7220 */ /* 0x000fe20000410000 */
[----:B------:R-:W-:-:S02]  /*30f0*/  CS2R R170, SRZ ;  /* 0x0000000000aa7805 */ /* 0x000fc4000001ff00 */
[----:B------:R-:W-:Y:S01]  /*3100*/  @P2 PRMT R113, R113, 0x7632, R113 ;  /* 0x0000763271712816 */ /* 0x000fe20000000071 */
[----:B------:R-:W-:Y:S01]  /*3110*/  @P6 FMUL.FTZ R171, R110, R111 ;  /* 0x0000006f6eab6220 */ /* 0x000fe20000410000 */
[C---:B------:R-:W-:Y:S01]  /*3120*/  FMUL.FTZ R109, R182.reuse, R169 ;  /* 0x000000a9b66d7220 */ /* 0x040fe20000410000 */
[----:B------:R-:W-:Y:S01]  /*3130*/  FMUL.FTZ R110, R182, R201 ;  /* 0x000000c9b66e7220 */ /* 0x000fe20000410000 */
[----:B------:R-:W-:Y:S01]  /*3140*/  FMUL.FTZ R168, R108, UR4 ;  /* 0x000000046ca87c20 */ /* 0x000fe20008410000 */
[----:B------:R-:W-:Y:S01]  /*3150*/  @P2 SHF.L.U32 R199, R113, 0x10, RZ ;  /* 0x0000001071c72819 */ /* 0x000fe200000006ff */
[----:B------:R-:W-:Y:S01]  /*3160*/  FMUL.FTZ R108, R54, R111 ;  /* 0x0000006f366c7220 */ /* 0x000fe20000410000 */
[----:B------:R-:W-:Y:S01]  /*3170*/  @P4 SHF.L.U32 R192, R115, 0x10, RZ ;  /* 0x0000001073c04819 */ /* 0x000fe200000006ff */
[----:B------:R-:W-:Y:S01]  /*3180*/  FMUL.FTZ R113, R109, UR4 ;  /* 0x000000046d717c20 */ /* 0x000fe20008410000 */
[----:B------:R-:W-:Y:S01]  /*3190*/  FMUL.FTZ R169, R110, UR4 ;  /* 0x000000046ea97c20 */ /* 0x000fe20008410000 */
[-C--:B------:R-:W-:Y:S01]  /*31a0*/  FMUL.FTZ R109, R55, R168.reuse ;  /* 0x000000a8376d7220 */ /* 0x080fe20000410000 */
[----:B------:R-:W-:Y:S01]  /*31b0*/  LOP3.LUT P5, RZ, R119, 0xff, RZ, 0xc0, !PT ;  /* 0x000000ff77ff7812 */ /* 0x000fe200078ac0ff */
[----:B------:R-:W-:Y:S01]  /*31c0*/  @P2 FMUL.FTZ R170, R199, R168 ;  /* 0x000000a8c7aa2220 */ /* 0x000fe20000410000 */
[----:B------:R-:W-:Y:S01]  /*31d0*/  MOV R193, RZ ;  /* 0x000000ff00c17202 */ /* 0x000fe20000000f00 */
[-C--:B------:R-:W-:Y:S01]  /*31e0*/  @P4 FMUL.FTZ R193, R192, R169.reuse ;  /* 0x000000a9c0c14220 */ /* 0x080fe20000410000 */
[----:B------:R-:W-:Y:S01]  /*31f0*/  FSEL R168, R108, RZ, P6 ;  /* 0x000000ff6ca87208 */ /* 0x000fe20003000000 */
[----:B------:R-:W-:Y:S01]  /*3200*/  FMUL.FTZ R108, R58, R169 ;  /* 0x000000a93a6c7220 */ /* 0x000fe20000410000 */
[----:B------:R-:W-:Y:S01]  /*3210*/  FSEL R169, R109, RZ, P2 ;  /* 0x000000ff6da97208 */ /* 0x000fe20001000000 */
[----:B------:R-:W-:Y:S01]  /*3220*/  HFMA2 R191, -RZ, RZ, 0, 0 ;  /* 0x00000000ffbf7431 */ /* 0x000fe200000001ff */
[----:B------:R-:W-:Y:S01]  /*3230*/  ISETP.GE.U32.AND P2, PT, R118, RZ, PT ;  /* 0x000000ff7600720c */ /* 0x000fe20003f46070 */
[----:B------:R-:W-:Y:S01]  /*3240*/  FMUL.FTZ R110, R56, R113 ;  /* 0x00000071386e7220 */ /* 0x000fe20000410000 */
[----:B------:R-:W-:Y:S01]  /*3250*/  LOP3.LUT P6, RZ, R119, 0xff00, RZ, 0xc0, !PT ;  /* 0x0000ff0077ff7812 */ /* 0x000fe200078cc0ff */
[-CC-:B------:R-:W-:Y:S01]  /*3260*/  FFMA.FTZ R209, R209, R183.reuse, R186.reuse ;  /* 0x000000b7d1d17223 */ /* 0x180fe200000100ba */
[----:B------:R-:W-:Y:S01]  /*3270*/  ISETP.GE.U32.AND.EX P2, PT, R119, 0x1000000, PT, P2 ;  /* 0x010000007700780c */ /* 0x000fe20003f46120 */
[-CC-:B------:R-:W-:Y:S01]  /*3280*/  FFMA.FTZ R205, R205, R183.reuse, R186.reuse ;  /* 0x000000b7cdcd7223 */ /* 0x180fe200000100ba */
[----:B------:R-:W-:Y:S01]  /*3290*/  @P5 SHF.L.U32 R196, R114, 0x10, RZ ;  /* 0x0000001072c45819 */ /* 0x000fe200000006ff */
[--C-:B------:R-:W-:Y:S01]  /*32a0*/  FFMA.FTZ R195, R195, R183, R186.reuse ;  /* 0x000000b7c3c37223 */ /* 0x100fe200000100ba */
[----:B------:R-:W-:Y:S01]  /*32b0*/  FSEL R199, R110, RZ, P5 ;  /* 0x000000ff6ec77208 */ /* 0x000fe20002800000 */
[----:B------:R-:W-:Y:S01]  /*32c0*/  FADD.FTZ R200, R200, -R209 ;  /* 0x800000d1c8c87221 */ /* 0x000fe20000010000 */
[----:B------:R-:W-:Y:S01]  /*32d0*/  FSEL R202, R108, RZ, P4 ;  /* 0x000000ff6cca7208 */ /* 0x000fe20002000000 */
[----:B------:R-:W-:Y:S01]  /*32e0*/  @P5 FMUL.FTZ R191, R196, R113 ;  /* 0x00000071c4bf5220 */ /* 0x000fe20000410000 */
[----:B------:R-:W-:Y:S01]  /*32f0*/  LOP3.LUT P5, RZ, R118, 0xff, RZ, 0xc0, !PT ;  /* 0x000000ff76ff7812 */ /* 0x000fe200078ac0ff */
[----:B------:R-:W-:Y:S01]  /*3300*/  FADD.FTZ R198, R198, -R205 ;  /* 0x800000cdc6c67221 */ /* 0x000fe20000010000 */
[----:B------:R-:W-:Y:S01]  /*3310*/  LOP3.LUT P4, RZ, R118, 0xff00, RZ, 0xc0, !PT ;  /* 0x0000ff0076ff7812 */ /* 0x000fe2000788c0ff */
[----:B------:R-:W-:Y:S01]  /*3320*/  FADD.FTZ R190, R190, -R195 ;  /* 0x800000c3bebe7221 */ /* 0x000fe20000010000 */
[----:B------:R-:W-:Y:S01]  /*3330*/  FFMA.FTZ R197, R197, R183, R186 ;  /* 0x000000b7c5c57223 */ /* 0x000fe200000100ba */
[----:B------:R-:W-:Y:S01]  /*3340*/  @P2 PRMT R108, R115, 0x7632, R108 ;  /* 0x00007632736c2816 */ /* 0x000fe2000000006c */
[C---:B------:R-:W-:Y:S01]  /*3350*/  FMUL.FTZ R115, R165.reuse, R200 ;  /* 0x000000c8a5737220 */ /* 0x040fe20000410000 */
[C---:B------:R-:W-:Y:S01]  /*3360*/  FMUL.FTZ R109, R165.reuse, R198 ;  /* 0x000000c6a56d7220 */ /* 0x040fe20000410000 */
[----:B------:R-:W-:Y:S01]  /*3370*/  FMUL.FTZ R111, R165, R190 ;  /* 0x000000bea56f7220 */ /* 0x000fe20000410000 */
[----:B------:R-:W-:Y:S01]  /*3380*/  FADD.FTZ R204, R194, -R197 ;  /* 0x800000c5c2cc7221 */ /* 0x000fe20000010000 */
[----:B------:R-:W-:Y:S01]  /*3390*/  @P6 PRMT R114, R114, 0x7632, R114 ;  /* 0x0000763272726816 */ /* 0x000fe20000000072 */
[C---:B------:R-:W-:Y:S01]  /*33a0*/  FMUL.FTZ R110, R182.reuse, R115 ;  /* 0x00000073b66e7220 */ /* 0x040fe20000410000 */
[----:B------:R-:W-:Y:S01]  /*33b0*/  FMUL.FTZ R109, R182, R109 ;  /* 0x0000006db66d7220 */ /* 0x000fe20000410000 */
[----:B------:R-:W-:Y:S01]  /*33c0*/  @P2 SHF.L.U32 R115, R108, 0x10, RZ ;  /* 0x000000106c732819 */ /* 0x000fe200000006ff */
[----:B------:R-:W-:Y:S01]  /*33d0*/  FMUL.FTZ R108, R182, R111 ;  /* 0x0000006fb66c7220 */ /* 0x000fe20000410000 */
[----:B------:R-:W-:-:S02]  /*33e0*/  HFMA2 R196, -RZ, RZ, 0, 0 ;  /* 0x00000000ffc47431 */ /* 0x000fc400000001ff */
[----:B------:R-:W-:Y:S01]  /*33f0*/  FMUL.FTZ R111, R165, R204 ;  /* 0x000000cca56f7220 */ /* 0x000fe20000410000 */
[----:B------:R-:W-:Y:S01]  /*3400*/  @P6 SHF.L.U32 R113, R114, 0x10, RZ ;  /* 0x0000001072716819 */ /* 0x000fe200000006ff */
[----:B------:R-:W-:Y:S01]  /*3410*/  FMUL.FTZ R114, R109, UR4 ;  /* 0x000000046d727c20 */ /* 0x000fe20008410000 */
[----:B------:R-:W-:Y:S01]  /*3420*/  @P5 SHF.L.U32 R118, R112, 0x10, RZ ;  /* 0x0000001070765819 */ /* 0x000fe200000006ff */
[----:B------:R-:W-:Y:S01]  /*3430*/  FMUL.FTZ R109, R108, UR4 ;  /* 0x000000046c6d7c20 */ /* 0x000fe20008410000 */
[----:B------:R-:W-:Y:S01]  /*3440*/  @P4 PRMT R112, R112, 0x7632, R112 ;  /* 0x0000763270704816 */ /* 0x000fe20000000070 */
[----:B------:R-:W-:Y:S01]  /*3450*/  FMUL.FTZ R108, R182, R111 ;  /* 0x0000006fb66c7220 */ /* 0x000fe20000410000 */
[----:B------:R-:W-:Y:S02]  /*3460*/  HFMA2 R192, -RZ, RZ, 0, 0 ;  /* 0x00000000ffc07431 */ /* 0x000fe400000001ff */
[----:B------:R-:W-:Y:S01]  /*3470*/  @P6 FMUL.FTZ R196, R113, R114 ;  /* 0x0000007271c46220 */ /* 0x000fe20000410000 */
[----:B------:R-:W-:Y:S01]  /*3480*/  FMUL.FTZ R110, R110, UR4 ;  /* 0x000000046e6e7c20 */ /* 0x000fe20008410000 */
[----:B------:R-:W-:Y:S01]  /*3490*/  @P4 SHF.L.U32 R113, R112, 0x10, RZ ;  /* 0x0000001070714819 */ /* 0x000fe200000006ff */
[----:B------:R-:W-:Y:S01]  /*34a0*/  FMUL.FTZ R112, R108, UR4 ;  /* 0x000000046c707c20 */ /* 0x000fe20008410000 */
[----:B------:R-:W-:Y:S01]  /*34b0*/  MOV R194, RZ ;  /* 0x000000ff00c27202 */ /* 0x000fe20000000f00 */
[-C--:B------:R-:W-:Y:S01]  /*34c0*/  @P2 FMUL.FTZ R194, R115, R110.reuse ;  /* 0x0000006e73c22220 */ /* 0x080fe20000410000 */
[-C--:B------:R-:W-:Y:S01]  /*34d0*/  @P5 FMUL.FTZ R192, R118, R109.reuse ;  /* 0x0000006d76c05220 */ /* 0x080fe20000410000 */
[----:B------:R-:W-:Y:S01]  /*34e0*/  FMUL.FTZ R111, R59, R110 ;  /* 0x0000006e3b6f7220 */ /* 0x000fe20000410000 */
[----:B------:R-:W-:Y:S01]  /*34f0*/  FMUL.FTZ R108, R52, R109 ;  /* 0x0000006d346c7220 */ /* 0x000fe20000410000 */
[----:B------:R-:W-:Y:S01]  /*3500*/  FMUL.FTZ R110, R57, R114 ;  /* 0x00000072396e7220 */ /* 0x000fe20000410000 */
[-C--:B------:R-:W-:Y:S01]  /*3510*/  FMUL.FTZ R109, R53, R112.reuse ;  /* 0x00000070356d7220 */ /* 0x080fe20000410000 */
[----:B------:R-:W-:Y:S01]  /*3520*/  MOV R190, RZ ;  /* 0x000000ff00be7202 */ /* 0x000fe20000000f00 */
[----:B------:R-:W-:Y:S01]  /*3530*/  @P4 FMUL.FTZ R190, R113, R112 ;  /* 0x0000007071be4220 */ /* 0x000fe20000410000 */
[----:B------:R-:W-:-:S02]  /*3540*/  FSEL R111, R111, RZ, P2 ;  /* 0x000000ff6f6f7208 */ /* 0x000fc40001000000 */
[----:B------:R-:W-:Y:S02]  /*3550*/  FSEL R110, R110, RZ, P6 ;  /* 0x000000ff6e6e7208 */ /* 0x000fe40003000000 */
[----:B------:R-:W-:Y:S02]  /*3560*/  FSEL R108, R108, RZ, P5 ;  /* 0x000000ff6c6c7208 */ /* 0x000fe40002800000 */
[----:B------:R-:W-:Y:S02]  /*3570*/  FSEL R113, R109, RZ, P4 ;  /* 0x000000ff6d717208 */ /* 0x000fe40002000000 */
[----:B------:R-:W-:Y:S02]  /*3580*/  F2FP.BF16.F32.PACK_AB R111, R111, R202 ;  /* 0x000000ca6f6f723e */ /* 0x000fe400000010ff */
[----:B------:R-:W-:Y:S02]  /*3590*/  F2FP.BF16.F32.PACK_AB R110, R110, R199 ;  /* 0x000000c76e6e723e */ /* 0x000fe400000010ff */
[----:B------:R-:W-:-:S02]  /*35a0*/  F2FP.BF16.F32.PACK_AB R109, R169, R168 ;  /* 0x000000a8a96d723e */ /* 0x000fc400000010ff */
[----:B------:R-:W-:-:S07]  /*35b0*/  F2FP.BF16.F32.PACK_AB R108, R113, R108 ;  /* 0x0000006c716c723e */ /* 0x000fce00000010ff */
.L_x_2732:
        /* <DEDUP_REMOVED lines=10> */
[-CC-:B------:R-:W-:Y:S01]  /*3660*/  FFMA.FTZ R106, R131, R183.reuse, R186.reuse ;  /* 0x000000b7836a7223 */ /* 0x180fe200000100ba */
[----:B------:R-:W-:Y:S01]  /*3670*/  LOP3.LUT P2, RZ, R116, 0xff000000, RZ, 0xc0, !PT ;  /* 0xff00000074ff7812 */ /* 0x000fe2000784c0ff */
[----:B------:R-:W-:Y:S01]  /*3680*/  FADD.FTZ R128, R128, -R105 ;  /* 0x8000006980807221 */ /* 0x000fe20000010000 */
[-C--:B------:R-:W-:Y:S01]  /*3690*/  FFMA.FTZ R172, R172, R183.reuse, R186 ;  /* 0x000000b7acac7223 */ /* 0x080fe200000100ba */
[----:B------:R-:W-:Y:S01]  /*36a0*/  FADD.FTZ R106, R129, -R106 ;  /* 0x8000006a816a7221 */ /* 0x000fe20000010000 */
[----:B------:R-:W-:Y:S01]  /*36b0*/  FFMA.FTZ R108, R175, R183, R186 ;  /* 0x000000b7af6c7223 */ /* 0x000fe200000100ba */
[----:B------:R-:W-:Y:S01]  /*36c0*/  FMUL.FTZ R111, R165, R128 ;  /* 0x00000080a56f7220 */ /* 0x000fe20000410000 */
[----:B------:R-:W-:Y:S01]  /*36d0*/  FADD.FTZ R172, R167, -R172 ;  /* 0x800000aca7ac7221 */ /* 0x000fe20000010000 */
[----:B------:R-:W-:Y:S01]  /*36e0*/  LOP3.LUT P4, RZ, R117, 0xff, RZ, 0xc0, !PT ;  /* 0x000000ff75ff7812 */ /* 0x000fe2000788c0ff */
[----:B------:R-:W-:Y:S01]  /*36f0*/  FMUL.FTZ R110, R165, R106 ;  /* 0x0000006aa56e7220 */ /* 0x000fe20000410000 */
[----:B------:R-:W-:Y:S01]  /*3700*/  FMUL.FTZ R104, R111, R182 ;  /* 0x000000b66f687220 */ /* 0x000fe20000410000 */
[----:B------:R-:W-:Y:S01]  /*3710*/  FADD.FTZ R108, R173, -R108 ;  /* 0x8000006cad6c7221 */ /* 0x000fe20000010000 */
[----:B-----5:R-:W-:Y:S01]  /*3720*/  @P5 SHF.L.U32 R105, R113, 0x10, RZ ;  /* 0x0000001071695819 */ /* 0x020fe200000006ff */
[C---:B------:R-:W-:Y:S01]  /*3730*/  FMUL.FTZ R167, R165.reuse, R172 ;  /* 0x000000aca5a77220 */ /* 0x040fe20000410000 */
[----:B------:R-:W-:Y:S01]  /*3740*/  FMUL.FTZ R109, R104, UR4 ;  /* 0x00000004686d7c20 */ /* 0x000fe20008410000 */
[----:B------:R-:W-:Y:S01]  /*3750*/  CS2R R118, SRZ ;  /* 0x0000000000767805 */ /* 0x000fe2000001ff00 */
[----:B------:R-:W-:Y:S01]  /*3760*/  FMUL.FTZ R104, R110, R182 ;  /* 0x000000b66e687220 */ /* 0x000fe20000410000 */
[----:B------:R-:W-:Y:S01]  /*3770*/  FMUL.FTZ R166, R165, R108 ;  /* 0x0000006ca5a67220 */ /* 0x000fe20000410000 */
[----:B------:R-:W-:Y:S01]  /*3780*/  @P5 FMUL.FTZ R119, R109, R105 ;  /* 0x000000696d775220 */ /* 0x000fe20000410000 */
[-C--:B------:R-:W-:Y:S01]  /*3790*/  FMUL.FTZ R105, R167, R182.reuse ;  /* 0x000000b6a7697220 */ /* 0x080fe20000410000 */
[----:B------:R-:W-:Y:S01]  /*37a0*/  @P2 PRMT R113, R113, 0x7632, R113 ;  /* 0x0000763271712816 */ /* 0x000fe20000000071 */
[----:B------:R-:W-:Y:S01]  /*37b0*/  FMUL.FTZ R108, R104, UR4 ;  /* 0x00000004686c7c20 */ /* 0x000fe20008410000 */
[----:B------:R-:W-:Y:S01]  /*37c0*/  LOP3.LUT P6, RZ, R117, 0xff00, RZ, 0xc0, !PT ;  /* 0x0000ff0075ff7812 */ /* 0x000fe200078cc0ff */
[----:B------:R-:W-:Y:S01]  /*37d0*/  FMUL.FTZ R128, R105, UR4 ;  /* 0x0000000469807c20 */ /* 0x000fe20008410000 */
[----:B------:R-:W-:Y:S01]  /*37e0*/  @P2 SHF.L.U32 R113, R113, 0x10, RZ ;  /* 0x0000001071712819 */ /* 0x000fe200000006ff */
[----:B------:R-:W-:Y:S01]  /*37f0*/  FMUL.FTZ R106, R166, R182 ;  /* 0x000000b6a66a7220 */ /* 0x000fe20000410000 */
[----:B------:R-:W-:Y:S01]  /*3800*/  FMUL.FTZ R105, R63, R108 ;  /* 0x0000006c3f697220 */ /* 0x000fe20000410000 */
[----:B------:R-:W-:Y:S01]  /*3810*/  @P4 SHF.L.U32 R107, R114, 0x10, RZ ;  /* 0x00000010726b4819 */ /* 0x000fe200000006ff */
[----:B------:R-:W-:Y:S01]  /*3820*/  FMUL.FTZ R104, R62, R109 ;  /* 0x0000006d3e687220 */ /* 0x000fe20000410000 */
[----:B------:R-:W-:Y:S01]  /*3830*/  CS2R R126, SRZ ;  /* 0x00000000007e7805 */ /* 0x000fe2000001ff00 */
[----:B------:R-:W-:Y:S01]  /*3840*/  FMUL.FTZ R129, R106, UR4 ;  /* 0x000000046a817c20 */ /* 0x000fe20008410000 */
[----:B------:R-:W-:Y:S01]  /*3850*/  @P2 FMUL.FTZ R118, R108, R113 ;  /* 0x000000716c762220 */ /* 0x000fe20000410000 */
[----:B------:R-:W-:Y:S01]  /*3860*/  FSEL R131, R105, RZ, P2 ;  /* 0x000000ff69837208 */ /* 0x000fe20001000000 */
[----:B------:R-:W-:Y:S01]  /*3870*/  @P4 FMUL.FTZ R127, R128, R107 ;  /* 0x0000006b807f4220 */ /* 0x000fe20000410000 */
[----:B------:R-:W-:Y:S01]  /*3880*/  FMUL.FTZ R106, R64, R128 ;  /* 0x00000080406a7220 */ /* 0x000fe20000410000 */
[----:B------:R-:W-:Y:S01]  /*3890*/  ISETP.GE.U32.AND P2, PT, R116, RZ, PT ;  /* 0x000000ff7400720c */ /* 0x000fe20003f46070 */
[----:B------:R-:W-:Y:S01]  /*38a0*/  FFMA.FTZ R105, R176, R183, R186 ;  /* 0x000000b7b0697223 */ /* 0x000fe200000100ba */
[----:B------:R-:W-:Y:S01]  /*38b0*/  FSEL R128, R104, RZ, P5 ;  /* 0x000000ff68807208 */ /* 0x000fe20002800000 */
[----:B------:R-:W-:Y:S01]  /*38c0*/  FMUL.FTZ R104, R65, R129 ;  /* 0x0000008141687220 */ /* 0x000fe20000410000 */
[----:B------:R-:W-:Y:S01]  /*38d0*/  @P6 PRMT R114, R114, 0x7632, R114 ;  /* 0x0000763272726816 */ /* 0x000fe20000000072 */
[----:B------:R-:W-:Y:S01]  /*38e0*/  FADD.FTZ R174, R174, -R105 ;  /* 0x80000069aeae7221 */ /* 0x000fe20000010000 */
[----:B------:R-:W-:-:S02]  /*38f0*/  ISETP.GE.U32.AND.EX P2, PT, R117, 0x1000000, PT, P2 ;  /* 0x010000007500780c */ /* 0x000fc40003f46120 */
[----:B------:R-:W-:Y:S01]  /*3900*/  FSEL R169, R104, RZ, P6 ;  /* 0x000000ff68a97208 */ /* 0x000fe20003000000 */
[-CC-:B------:R-:W-:Y:S01]  /*3910*/  FFMA.FTZ R104, R123, R183.reuse, R186.reuse ;  /* 0x000000b77b687223 */ /* 0x180fe200000100ba */
[----:B------:R-:W-:Y:S02]  /*3920*/  @P6 SHF.L.U32 R114, R114, 0x10, RZ ;  /* 0x0000001072726819 */ /* 0x000fe400000006ff */
[----:B------:R-:W-:Y:S01]  /*3930*/  FSEL R130, R106, RZ, P4 ;  /* 0x000000ff6a827208 */ /* 0x000fe20002000000 */
[-CC-:B------:R-:W-:Y:S01]  /*3940*/  FFMA.FTZ R106, R179, R183.reuse, R186.reuse ;  /* 0x000000b7b36a7223 */ /* 0x180fe200000100ba */
[----:B------:R-:W-:Y:S01]  /*3950*/  FFMA.FTZ R183, R122, R183, R186 ;  /* 0x000000b77ab77223 */ /* 0x000fe200000100ba */
[----:B------:R-:W-:Y:S01]  /*3960*/  LOP3.LUT P5, RZ, R116, 0xff, RZ, 0xc0, !PT ;  /* 0x000000ff74ff7812 */ /* 0x000fe200078ac0ff */
[----:B------:R-:W-:Y:S01]  /*3970*/  FADD.FTZ R104, R121, -R104 ;  /* 0x8000006879687221 */ /* 0x000fe20000010000 */
[----:B------:R-:W-:Y:S01]  /*3980*/  @P6 FMUL.FTZ R126, R129, R114 ;  /* 0x00000072817e6220 */ /* 0x000fe20000410000 */
[----:B------:R-:W-:Y:S01]  /*3990*/  FADD.FTZ R106, R177, -R106 ;  /* 0x8000006ab16a7221 */ /* 0x000fe20000010000 */
[----:B------:R-:W-:Y:S01]  /*39a0*/  LOP3.LUT P6, RZ, R117, 0xff0000, RZ, 0xc0, !PT ;  /* 0x00ff000075ff7812 */ /* 0x000fe200078cc0ff */
[----:B------:R-:W-:Y:S01]  /*39b0*/  FADD.FTZ R120, R120, -R183 ;  /* 0x800000b778787221 */ /* 0x000fe20000010000 */
[----:B------:R-:W-:Y:S01]  /*39c0*/  LOP3.LUT P4, RZ, R116, 0xff00, RZ, 0xc0, !PT ;  /* 0x0000ff0074ff7812 */ /* 0x000fe2000788c0ff */
[C---:B------:R-:W-:Y:S01]  /*39d0*/  FMUL.FTZ R113, R165.reuse, R104 ;  /* 0x00000068a5717220 */ /* 0x040fe20000410000 */
[C---:B------:R-:W-:Y:S01]  /*39e0*/  FMUL.FTZ R121, R165.reuse, R174 ;  /* 0x000000aea5797220 */ /* 0x040fe20000410000 */
[----:B------:R-:W-:Y:S01]  /*39f0*/  FMUL.FTZ R122, R165, R106 ;  /* 0x0000006aa57a7220 */ /* 0x000fe20000410000 */
[----:B------:R-:W-:Y:S01]  /*3a00*/  @P2 PRMT R104, R115, 0x7632, R104 ;  /* 0x0000763273682816 */ /* 0x000fe20000000068 */
[----:B------:R-:W-:Y:S01]  /*3a10*/  FMUL.FTZ R165, R165, R120 ;  /* 0x00000078a5a57220 */ /* 0x000fe20000410000 */
[-C--:B------:R-:W-:Y:S01]  /*3a20*/  FMUL.FTZ R106, R121, R182.reuse ;  /* 0x000000b6796a7220 */ /* 0x080fe20000410000 */
[-C--:B------:R-:W-:Y:S01]  /*3a30*/  FMUL.FTZ R108, R122, R182.reuse ;  /* 0x000000b67a6c7220 */ /* 0x080fe20000410000 */
[----:B------:R-:W-:Y:S01]  /*3a40*/  @P2 SHF.L.U32 R109, R104, 0x10, RZ ;  /* 0x00000010686d2819 */ /* 0x000fe200000006ff */
[-C--:B------:R-:W-:Y:S01]  /*3a50*/  FMUL.FTZ R104, R165, R182.reuse ;  /* 0x000000b6a5687220 */ /* 0x080fe20000410000 */
[----:B------:R-:W-:Y:S01]  /*3a60*/  @P5 SHF.L.U32 R105, R112, 0x10, RZ ;  /* 0x0000001070695819 */ /* 0x000fe200000006ff */
[----:B------:R-:W-:Y:S01]  /*3a70*/  FMUL.FTZ R182, R113, R182 ;  /* 0x000000b671b67220 */ /* 0x000fe20000410000 */
[----:B------:R-:W-:Y:S01]  /*3a80*/  @P6 SHF.L.U32 R107, R115, 0x10, RZ ;  /* 0x00000010736b6819 */ /* 0x000fe200000006ff */
[----:B------:R-:W-:Y:S01]  /*3a90*/  FMUL.FTZ R104, R104, UR4 ;  /* 0x0000000468687c20 */ /* 0x000fe20008410000 */
[----:B------:R-:W-:-:S02]  /*3aa0*/  @P4 PRMT R112, R112, 0x7632, R112 ;  /* 0x0000763270704816 */ /* 0x000fc40000000070 */
[----:B------:R-:W-:Y:S01]  /*3ab0*/  CS2R R114, SRZ ;  /* 0x0000000000727805 */ /* 0x000fe2000001ff00 */
[----:B------:R-:W-:Y:S01]  /*3ac0*/  FMUL.FTZ R108, R108, UR4 ;  /* 0x000000046c6c7c20 */ /* 0x000fe20008410000 */
[----:B------:R-:W-:Y:S01]  /*3ad0*/  FMUL.FTZ R116, R106, UR4 ;  /* 0x000000046a747c20 */ /* 0x000fe20008410000 */
[----:B------:R-:W-:Y:S01]  /*3ae0*/  FMUL.FTZ R182, R182, UR4 ;  /* 0x00000004b6b67c20 */ /* 0x000fe20008410000 */
[----:B------:R-:W-:Y:S01]  /*3af0*/  @P5 FMUL.FTZ R115, R104, R105 ;  /* 0x0000006968735220 */ /* 0x000fe20000410000 */
[----:B------:R-:W-:Y:S01]  /*3b00*/  MOV R117, RZ ;  /* 0x000000ff00757202 */ /* 0x000fe20000000f00 */
[----:B------:R-:W-:Y:S01]  /*3b10*/  @P2 FMUL.FTZ R117, R108, R109 ;  /* 0x0000006d6c752220 */ /* 0x000fe20000410000 */
[----:B------:R-:W-:Y:S01]  /*3b20*/  F2FP.BF16.F32.PACK_AB R105, R110, R111 ;  /* 0x0000006f6e69723e */ /* 0x000fe200000010ff */
[----:B------:R-:W-:Y:S01]  /*3b30*/  FMUL.FTZ R111, R67, R108 ;  /* 0x0000006c436f7220 */ /* 0x000fe20000410000 */
[----:B------:R-:W-:Y:S01]  /*3b40*/  @P4 SHF.L.U32 R112, R112, 0x10, RZ ;  /* 0x0000001070704819 */ /* 0x000fe200000006ff */
[----:B------:R-:W-:Y:S01]  /*3b50*/  FMUL.FTZ R110, R66, R116 ;  /* 0x00000074426e7220 */ /* 0x000fe20000410000 */
[----:B------:R-:W-:Y:S01]  /*3b60*/  FMUL.FTZ R108, R60, R104 ;  /* 0x000000683c6c7220 */ /* 0x000fe20000410000 */
[----:B------:R-:W-:Y:S01]  /*3b70*/  FMUL.FTZ R109, R61, R182 ;  /* 0x000000b63d6d7220 */ /* 0x000fe20000410000 */
[----:B------:R-:W-:-:S02]  /*3b80*/  HFMA2 R129, -RZ, RZ, 0, 0 ;  /* 0x00000000ff817431 */ /* 0x000fc400000001ff */
[----:B------:R-:W-:Y:S01]  /*3b90*/  @P4 FMUL.FTZ R114, R182, R112 ;  /* 0x00000070b6724220 */ /* 0x000fe20000410000 */
[----:B------:R-:W-:Y:S02]  /*3ba0*/  F2FP.BF16.F32.PACK_AB R104, R113, R165 ;  /* 0x000000a57168723e */ /* 0x000fe400000010ff */
[----:B------:R-:W-:Y:S02]  /*3bb0*/  FSEL R112, R110, RZ, P6 ;  /* 0x000000ff6e707208 */ /* 0x000fe40003000000 */
[----:B------:R-:W-:Y:S01]  /*3bc0*/  FSEL R111, R111, RZ, P2 ;  /* 0x000000ff6f6f7208 */ /* 0x000fe20001000000 */
[----:B------:R-:W-:Y:S01]  /*3bd0*/  @P6 FMUL.FTZ R129, R116, R107 ;  /* 0x0000006b74816220 */ /* 0x000fe20000410000 */
[----:B------:R-:W-:Y:S02]  /*3be0*/  FSEL R108, R108, RZ, P5 ;  /* 0x000000ff6c6c7208 */ /* 0x000fe40002800000 */
[----:B------:R-:W-:Y:S02]  /*3bf0*/  FSEL R113, R109, RZ, P4 ;  /* 0x000000ff6d717208 */ /* 0x000fe40002000000 */
[----:B------:R-:W-:-:S02]  /*3c00*/  F2FP.BF16.F32.PACK_AB R106, R166, R167 ;  /* 0x000000a7a66a723e */ /* 0x000fc400000010ff */
[----:B------:R-:W-:Y:S02]  /*3c10*/  F2FP.BF16.F32.PACK_AB R107, R122, R121 ;  /* 0x000000797a6b723e */ /* 0x000fe400000010ff */
[----:B------:R-:W-:Y:S02]  /*3c20*/  F2FP.BF16.F32.PACK_AB R110, R169, R130 ;  /* 0x00000082a96e723e */ /* 0x000fe400000010ff */
[----:B------:R-:W-:Y:S02]  /*3c30*/  F2FP.BF16.F32.PACK_AB R109, R131, R128 ;  /* 0x00000080836d723e */ /* 0x000fe400000010ff */
[----:B------:R-:W-:Y:S02]  /*3c40*/  F2FP.BF16.F32.PACK_AB R111, R111, R112 ;  /* 0x000000706f6f723e */ /* 0x000fe400000010ff */
[----:B------:R-:W-:Y:S01]  /*3c50*/  F2FP.BF16.F32.PACK_AB R108, R113, R108 ;  /* 0x0000006c716c723e */ /* 0x000fe200000010ff */
[----:B------:R-:W-:Y:S06]  /*3c60*/  BRA `(.L_x_2734) ;  /* 0x0000000400847947 */ /* 0x000fec0003800000 */
.L_x_2733:
[-CC-:B0-----:R-:W-:Y:S01]  /*3c70*/  FFMA.FTZ R109, R130, R183.reuse, R186.reuse ;  /* 0x000000b7826d7223 */ /* 0x181fe200000100ba */
[C---:B------:R-:W-:Y:S01]  /*3c80*/  LOP3.LUT P6, RZ, R116.reuse, 0xff0000, RZ, 0xc0, !PT ;  /* 0x00ff000074ff7812 */ /* 0x040fe200078cc0ff */
[-CC-:B------:R-:W-:Y:S01]  /*3c90*/  FFMA.FTZ R118, R131, R183.reuse, R186.reuse ;  /* 0x000000b783767223 */ /* 0x180fe200000100ba */
[----:B------:R-:W-:Y:S01]  /*3ca0*/  LOP3.LUT P2, RZ, R116, 0xff000000, RZ, 0xc0, !PT ;  /* 0xff00000074ff7812 */ /* 0x000fe2000784c0ff */
[----:B------:R-:W-:Y:S01]  /*3cb0*/  FADD.FTZ R128, R128, -R109 ;  /* 0x8000006d80807221 */ /* 0x000fe20000010000 */
[----:B------:R-:W-:Y:S01]  /*3cc0*/  FFMA.FTZ R172, R172, R183, R186 ;  /* 0x000000b7acac7223 */ /* 0x000fe200000100ba */
[----:B------:R-:W-:Y:S01]  /*3cd0*/  LOP3.LUT P5, RZ, R117, 0xff, RZ, 0xc0, !PT ;  /* 0x000000ff75ff7812 */ /* 0x000fe200078ac0ff */
[----:B------:R-:W-:Y:S02]  /*3ce0*/  HFMA2 R119, -RZ, RZ, 0, 0 ;  /* 0x00000000ff777431 */ /* 0x000fe400000001ff */
[----:B------:R-:W-:Y:S01]  /*3cf0*/  FMUL.FTZ R109, R165, R128 ;  /* 0x00000080a56d7220 */ /* 0x000fe20000410000 */
[----:B------:R-:W-:Y:S01]  /*3d00*/  FADD.FTZ R172, R167, -R172 ;  /* 0x800000aca7ac7221 */ /* 0x000fe20000010000 */
[----:B------:R-:W-:Y:S01]  /*3d10*/  LOP3.LUT P4, RZ, R117, 0xff0000, RZ, 0xc0, !PT ;  /* 0x00ff000075ff7812 */ /* 0x000fe2000788c0ff */
[----:B------:R-:W-:-:S02]  /*3d20*/  HFMA2 R127, -RZ, RZ, 0, 0 ;  /* 0x00000000ff7f7431 */ /* 0x000fc400000001ff */
[----:B------:R-:W-:Y:S01]  /*3d30*/  FMUL.FTZ R108, R182, R109 ;  /* 0x0000006db66c7220 */ /* 0x000fe20000410000 */
[----:B------:R-:W-:Y:S01]  /*3d40*/  FFMA.FTZ R109, R176, R183, R186 ;  /* 0x000000b7b06d7223 */ /* 0x000fe200000100ba */
[----:B-----5:R-:W-:Y:S01]  /*3d50*/  @P6 SHF.L.U32 R110, R113, 0x10, RZ ;  /* 0x00000010716e6819 */ /* 0x020fe200000006ff */
[----:B------:R-:W-:Y:S01]  /*3d60*/  FMUL.FTZ R131, R165, R172 ;  /* 0x000000aca5837220 */ /* 0x000fe20000410000 */
[----:B------:R-:W-:Y:S01]  /*3d70*/  FMUL.FTZ R111, R108, UR4 ;  /* 0x000000046c6f7c20 */ /* 0x000fe20008410000 */
[----:B------:R-:W-:Y:S01]  /*3d80*/  FADD.FTZ R108, R129, -R118 ;  /* 0x80000076816c7221 */ /* 0x000fe20000010000 */
[----:B------:R-:W-:Y:S01]  /*3d90*/  FADD.FTZ R174, R174, -R109 ;  /* 0x8000006daeae7221 */ /* 0x000fe20000010000 */
[----:B------:R-:W-:Y:S01]  /*3da0*/  @P2 PRMT R113, R113, 0x7632, R113 ;  /* 0x0000763271712816 */ /* 0x000fe20000000071 */
[----:B------:R-:W-:Y:S01]  /*3db0*/  @P6 FMUL.FTZ R119, R110, R111 ;  /* 0x0000006f6e776220 */ /* 0x000fe20000410000 */
[C---:B------:R-:W-:Y:S01]  /*3dc0*/  FMUL.FTZ R109, R165.reuse, R108 ;  /* 0x0000006ca56d7220 */ /* 0x040fe20000410000 */
[----:B------:R-:W-:Y:S01]  /*3dd0*/  FMUL.FTZ R169, R165, R174 ;  /* 0x000000aea5a97220 */ /* 0x000fe20000410000 */
[----:B------:R-:W-:-:S02]  /*3de0*/  @P5 SHF.L.U32 R128, R114, 0x10, RZ ;  /* 0x0000001072805819 */ /* 0x000fc400000006ff */
[C---:B------:R-:W-:Y:S01]  /*3df0*/  FMUL.FTZ R108, R182.reuse, R109 ;  /* 0x0000006db66c7220 */ /* 0x040fe20000410000 */
[C---:B------:R-:W-:Y:S01]  /*3e00*/  FMUL.FTZ R109, R182.reuse, R131 ;  /* 0x00000083b66d7220 */ /* 0x040fe20000410000 */
[----:B------:R-:W-:Y:S01]  /*3e10*/  FMUL.FTZ R110, R182, R169 ;  /* 0x000000a9b66e7220 */ /* 0x000fe20000410000 */
[----:B------:R-:W-:Y:S01]  /*3e20*/  @P2 SHF.L.U32 R167, R113, 0x10, RZ ;  /* 0x0000001071a72819 */ /* 0x000fe200000006ff */
[----:B------:R-:W-:Y:S01]  /*3e30*/  FMUL.FTZ R126, R108, UR4 ;  /* 0x000000046c7e7c20 */ /* 0x000fe20008410000 */
[----:B------:R-:W-:Y:S01]  /*3e40*/  FMUL.FTZ R113, R109, UR4 ;  /* 0x000000046d717c20 */ /* 0x000fe20008410000 */
[----:B------:R-:W-:Y:S01]  /*3e50*/  FMUL.FTZ R108, R62, R111 ;  /* 0x0000006f3e6c7220 */ /* 0x000fe20000410000 */
[----:B------:R-:W-:Y:S01]  /*3e60*/  @P4 SHF.L.U32 R130, R115, 0x10, RZ ;  /* 0x0000001073824819 */ /* 0x000fe200000006ff */
[----:B------:R-:W-:Y:S01]  /*3e70*/  FMUL.FTZ R131, R110, UR4 ;  /* 0x000000046e837c20 */ /* 0x000fe20008410000 */
[-C--:B------:R-:W-:Y:S01]  /*3e80*/  FMUL.FTZ R109, R63, R126.reuse ;  /* 0x0000007e3f6d7220 */ /* 0x080fe20000410000 */
[-C--:B------:R-:W-:Y:S01]  /*3e90*/  @P5 FMUL.FTZ R127, R128, R113.reuse ;  /* 0x00000071807f5220 */ /* 0x080fe20000410000 */
[----:B------:R-:W-:Y:S01]  /*3ea0*/  FSEL R128, R108, RZ, P6 ;  /* 0x000000ff6c807208 */ /* 0x000fe20003000000 */
[----:B------:R-:W-:Y:S01]  /*3eb0*/  FMUL.FTZ R110, R64, R113 ;  /* 0x00000071406e7220 */ /* 0x000fe20000410000 */
[----:B------:R-:W-:Y:S01]  /*3ec0*/  MOV R129, RZ ;  /* 0x000000ff00817202 */ /* 0x000fe20000000f00 */
[-C--:B------:R-:W-:Y:S01]  /*3ed0*/  FMUL.FTZ R108, R66, R131.reuse ;  /* 0x00000083426c7220 */ /* 0x080fe20000410000 */
[----:B------:R-:W-:Y:S01]  /*3ee0*/  MOV R118, RZ ;  /* 0x000000ff00767202 */ /* 0x000fe20000000f00 */
[----:B------:R-:W-:Y:S01]  /*3ef0*/  @P4 FMUL.FTZ R129, R130, R131 ;  /* 0x0000008382814220 */ /* 0x000fe20000410000 */
[----:B------:R-:W-:Y:S01]  /*3f00*/  @P2 FMUL.FTZ R118, R167, R126 ;  /* 0x0000007ea7762220 */ /* 0x000fe20000410000 */
[----:B------:R-:W-:Y:S01]  /*3f10*/  FSEL R131, R109, RZ, P2 ;  /* 0x000000ff6d837208 */ /* 0x000fe20001000000 */
[----:B------:R-:W-:Y:S01]  /*3f20*/  HFMA2 R126, -RZ, RZ, 0, 0 ;  /* 0x00000000ff7e7431 */ /* 0x000fe200000001ff */
[----:B------:R-:W-:-:S02]  /*3f30*/  ISETP.GE.U32.AND P2, PT, R116, RZ, PT ;  /* 0x000000ff7400720c */ /* 0x000fc40003f46070 */
[----:B------:R-:W-:Y:S02]  /*3f40*/  LOP3.LUT P6, RZ, R117, 0xff00, RZ, 0xc0, !PT ;  /* 0x0000ff0075ff7812 */ /* 0x000fe400078cc0ff */
[----:B------:R-:W-:Y:S01]  /*3f50*/  FSEL R130, R110, RZ, P5 ;  /* 0x000000ff6e827208 */ /* 0x000fe20002800000 */
[-CC-:B------:R-:W-:Y:S01]  /*3f60*/  FFMA.FTZ R110, R175, R183.reuse, R186.reuse ;  /* 0x000000b7af6e7223 */ /* 0x180fe200000100ba */
[----:B------:R-:W-:Y:S01]  /*3f70*/  FSEL R166, R108, RZ, P4 ;  /* 0x000000ff6ca67208 */ /* 0x000fe20002000000 */
[-C--:B------:R-:W-:Y:S01]  /*3f80*/  FFMA.FTZ R108, R123, R183.reuse, R186 ;  /* 0x000000b77b6c7223 */ /* 0x080fe200000100ba */
[C---:B------:R-:W-:Y:S01]  /*3f90*/  LOP3.LUT P5, RZ, R116.reuse, 0xff, RZ, 0xc0, !PT ;  /* 0x000000ff74ff7812 */ /* 0x040fe200078ac0ff */
[----:B------:R-:W-:Y:S01]  /*3fa0*/  FADD.FTZ R110, R173, -R110 ;  /* 0x8000006ead6e7221 */ /* 0x000fe20000010000 */
[----:B------:R-:W-:Y:S01]  /*3fb0*/  LOP3.LUT P4, RZ, R116, 0xff00, RZ, 0xc0, !PT ;  /* 0x0000ff0074ff7812 */ /* 0x000fe2000788c0ff */
[-CC-:B------:R-:W-:Y:S01]  /*3fc0*/  FFMA.FTZ R116, R179, R183.reuse, R186.reuse ;  /* 0x000000b7b3747223 */ /* 0x180fe200000100ba */
[----:B------:R-:W-:Y:S01]  /*3fd0*/  ISETP.GE.U32.AND.EX P2, PT, R117, 0x1000000, PT, P2 ;  /* 0x010000007500780c */ /* 0x000fe20003f46120 */
[----:B------:R-:W-:Y:S01]  /*3fe0*/  FFMA.FTZ R183, R122, R183, R186 ;  /* 0x000000b77ab77223 */ /* 0x000fe200000100ba */
[----:B------:R-:W-:Y:S01]  /*3ff0*/  FADD.FTZ R108, R121, -R108 ;  /* 0x8000006c796c7221 */ /* 0x000fe20000010000 */
[----:B------:R-:W-:Y:S01]  /*4000*/  FADD.FTZ R116, R177, -R116 ;  /* 0x80000074b1747221 */ /* 0x000fe20000010000 */
[C---:B------:R-:W-:Y:S01]  /*4010*/  FMUL.FTZ R109, R165.reuse, R110 ;  /* 0x0000006ea56d7220 */ /* 0x040fe20000410000 */
[----:B------:R-:W-:Y:S01]  /*4020*/  FADD.FTZ R120, R120, -R183 ;  /* 0x800000b778787221 */ /* 0x000fe20000010000 */
[C---:B------:R-:W-:Y:S01]  /*4030*/  FMUL.FTZ R111, R165.reuse, R108 ;  /* 0x0000006ca56f7220 */ /* 0x040fe20000410000 */
[C---:B------:R-:W-:Y:S01]  /*4040*/  FMUL.FTZ R123, R165.reuse, R116 ;  /* 0x00000074a57b7220 */ /* 0x040fe20000410000 */
[----:B------:R-:W-:Y:S01]  /*4050*/  @P6 PRMT R108, R114, 0x7632, R108 ;  /* 0x00007632726c6816 */ /* 0x000fe2000000006c */
[----:B------:R-:W-:Y:S01]  /*4060*/  FMUL.FTZ R165, R165, R120 ;  /* 0x00000078a5a57220 */ /* 0x000fe20000410000 */
[----:B------:R-:W-:Y:S01]  /*4070*/  @P5 SHF.L.U32 R114, R112, 0x10, RZ ;  /* 0x0000001070725819 */ /* 0x000fe200000006ff */
[----:B------:R-:W-:Y:S01]  /*4080*/  FMUL.FTZ R109, R182, R109 ;  /* 0x0000006db66d7220 */ /* 0x000fe20000410000 */
[----:B------:R-:W-:Y:S01]  /*4090*/  @P4 PRMT R113, R112, 0x7632, R113 ;  /* 0x0000763270714816 */ /* 0x000fe20000000071 */
[----:B------:R-:W-:Y:S01]  /*40a0*/  FMUL.FTZ R110, R182, R123 ;  /* 0x0000007bb66e7220 */ /* 0x000fe20000410000 */
[----:B------:R-:W-:Y:S01]  /*40b0*/  @P2 PRMT R112, R115, 0x7632, R112 ;  /* 0x0000763273702816 */ /* 0x000fe20000000070 */
[----:B------:R-:W-:Y:S01]  /*40c0*/  HFMA2 R115, -RZ, RZ, 0, 0 ;  /* 0x00000000ff737431 */ /* 0x000fe200000001ff */
[----:B------:R-:W-:Y:S01]  /*40d0*/  @P6 SHF.L.U32 R121, R108, 0x10, RZ ;  /* 0x000000106c796819 */ /* 0x000fe200000006ff */
[C---:B------:R-:W-:Y:S01]  /*40e0*/  FMUL.FTZ R108, R182.reuse, R165 ;  /* 0x000000a5b66c7220 */ /* 0x040fe20000410000 */
[----:B------:R-:W-:Y:S01]  /*40f0*/  FMUL.FTZ R182, R182, R111 ;  /* 0x0000006fb6b67220 */ /* 0x000fe20000410000 */
[----:B------:R-:W-:Y:S01]  /*4100*/  @P2 SHF.L.U32 R123, R112, 0x10, RZ ;  /* 0x00000010707b2819 */ /* 0x000fe200000006ff */
[----:B------:R-:W-:Y:S01]  /*4110*/  FMUL.FTZ R112, R109, UR4 ;  /* 0x000000046d707c20 */ /* 0x000fe20008410000 */
[----:B------:R-:W-:Y:S01]  /*4120*/  FMUL.FTZ R110, R110, UR4 ;  /* 0x000000046e6e7c20 */ /* 0x000fe20008410000 */
[----:B------:R-:W-:Y:S01]  /*4130*/  FMUL.FTZ R109, R108, UR4 ;  /* 0x000000046c6d7c20 */ /* 0x000fe20008410000 */
[----:B------:R-:W-:Y:S01]  /*4140*/  FMUL.FTZ R182, R182, UR4 ;  /* 0x00000004b6b67c20 */ /* 0x000fe20008410000 */
[----:B------:R-:W-:Y:S01]  /*4150*/  MOV R117, RZ ;  /* 0x000000ff00757202 */ /* 0x000fe20000000f00 */
[-C--:B------:R-:W-:Y:S01]  /*4160*/  @P2 FMUL.FTZ R117, R123, R110.reuse ;  /* 0x0000006e7b752220 */ /* 0x080fe20000410000 */
[-C--:B------:R-:W-:Y:S01]  /*4170*/  @P5 FMUL.FTZ R115, R114, R109.reuse ;  /* 0x0000006d72735220 */ /* 0x080fe20000410000 */
[----:B------:R-:W-:Y:S01]  /*4180*/  @P4 SHF.L.U32 R113, R113, 0x10, RZ ;  /* 0x0000001071714819 */ /* 0x000fe200000006ff */
[----:B------:R-:W-:Y:S01]  /*4190*/  FMUL.FTZ R111, R67, R110 ;  /* 0x0000006e436f7220 */ /* 0x000fe20000410000 */
[----:B------:R-:W-:Y:S01]  /*41a0*/  FMUL.FTZ R108, R60, R109 ;  /* 0x0000006d3c6c7220 */ /* 0x000fe20000410000 */
[----:B------:R-:W-:Y:S01]  /*41b0*/  FMUL.FTZ R110, R65, R112 ;  /* 0x00000070416e7220 */ /* 0x000fe20000410000 */
[----:B------:R-:W-:Y:S01]  /*41c0*/  FMUL.FTZ R109, R61, R182 ;  /* 0x000000b63d6d7220 */ /* 0x000fe20000410000 */
[----:B------:R-:W-:Y:S01]  /*41d0*/  MOV R114, RZ ;  /* 0x000000ff00727202 */ /* 0x000fe20000000f00 */
[----:B------:R-:W-:Y:S01]  /*41e0*/  @P6 FMUL.FTZ R126, R121, R112 ;  /* 0x00000070797e6220 */ /* 0x000fe20000410000 */
        /* <DEDUP_REMOVED lines=9> */
.L_x_2734:
[----:B------:R-:W0:Y:S01]  /*4280*/  @P0 LDC.64 R112, c[0x0][0x478] ;  /* 0x00011e00ff700b82 */ /* 0x000e220000000a00 */
[----:B------:R-:W-:-:S04]  /*4290*/  IMAD.WIDE.U32 R124, R164, 0x10, R124 ;  /* 0x00000010a47c7825 */ /* 0x000fc800078e007c */
[----:B0-----:R-:W-:-:S05]  /*42a0*/  @P0 IMAD.WIDE.U32 R112, R164, 0x10, R112 ;  /* 0x00000010a4700825 */ /* 0x001fca00078e0070 */
[----:B------:R0:W-:Y:S04]  /*42b0*/  @P0 STG.E.128 desc[UR6][R112.64], R104 ;  /* 0x0000006870000986 */ /* 0x0001e8000c101d06 */
[----:B------:R0:W-:Y:S01]  /*42c0*/  STG.E.128 desc[UR6][R124.64], R108 ;  /* 0x0000006c7c007986 */ /* 0x0001e2000c101d06 */
[----:B------:R-:W-:Y:S05]  /*42d0*/  BRA `(.L_x_2735) ;  /* 0x0000002800c07947 */ /* 0x000fea0003800000 */
.L_x_2728:
[----:B------:R-:W0:Y:S02]  /*42e0*/  LDC.64 R126, c[0x0][0x390] ;  /* 0x0000e400ff7e7b82 */ /* 0x000e240000000a00 */
[----:B0-----:R-:W-:-:S06]  /*42f0*/  IMAD.WIDE.U32 R108, R171, 0x10, R126 ;  /* 0x00000010ab6c7825 */ /* 0x001fcc00078e007e */
[----:B------:R-:W5:Y:S01]  /*4300*/  LDG.E.128 R108, desc[UR6][R108.64] ;  /* 0x000000066c6c7981 */ /* 0x000f62000c1e1d00 */
[----:B------:R-:W-:-:S04]  /*4310*/  UISETP.NE.U32.AND UP0, UPT, UR14, URZ, UPT ;  /* 0x000000ff0e00728c */ /* 0x000fc8000bf05070 */
[----:B------:R-:W-:-:S09]  /*4320*/  UISETP.NE.AND.EX UP0, UPT, UR15, URZ, UPT, UP0 ;  /* 0x000000ff0f00728c */ /* 0x000fd2000bf05300 */
[----:B------:R-:W-:Y:S05]  /*4330*/  BRA.U UP0, `(.L_x_2736) ;  /* 0x0000000500a87547 */ /* 0x000fea000b800000 */
[C---:B-----5:R-:W-:Y:S01]  /*4340*/  LOP3.LUT P0, RZ, R124.reuse, 0xff0000, RZ, 0xc0, !PT ;  /* 0x00ff00007cff7812 */ /* 0x060fe2000780c0ff */
[-CC-:B------:R-:W-:Y:S01]  /*4350*/  FFMA.FTZ R112, R217, R183.reuse, R186.reuse ;  /* 0x000000b7d9707223 */ /* 0x180fe200000100ba */
[----:B------:R-:W-:Y:S01]  /*4360*/  LOP3.LUT P2, RZ, R124, 0xff000000, RZ, 0xc0, !PT ;  /* 0xff0000007cff7812 */ /* 0x000fe2000784c0ff */
[-C--:B------:R-:W-:Y:S01]  /*4370*/  FFMA.FTZ R219, R219, R183.reuse, R186 ;  /* 0x000000b7dbdb7223 */ /* 0x080fe200000100ba */
[----:B------:R-:W-:Y:S01]  /*4380*/  PRMT R113, R93, 0x7632, R113 ;  /* 0x000076325d717816 */ /* 0x000fe20000000071 */
[----:B------:R-:W-:Y:S01]  /*4390*/  FADD.FTZ R115, R213, -R112 ;  /* 0x80000070d5737221 */ /* 0x000fe20000010000 */
[----:B------:R-:W-:Y:S01]  /*43a0*/  FFMA.FTZ R221, R221, R183, R186 ;  /* 0x000000b7dddd7223 */ /* 0x000fe200000100ba */
[----:B------:R-:W-:Y:S01]  /*43b0*/  SHF.L.U32 R112, R93, 0x10, RZ ;  /* 0x000000105d707819 */ /* 0x000fe200000006ff */
[----:B------:R-:W-:Y:S01]  /*43c0*/  FADD.FTZ R219, R216, -R219 ;  /* 0x800000dbd8db7221 */ /* 0x000fe20000010000 */
[----:B------:R-:W-:Y:S01]  /*43d0*/  SHF.L.U32 R168, R113, 0x10, RZ ;  /* 0x0000001071a87819 */ /* 0x000fe200000006ff */
[----:B------:R-:W-:Y:S01]  /*43e0*/  FADD.FTZ R213, R214, -R221 ;  /* 0x800000ddd6d57221 */ /* 0x000fe20000010000 */
[----:B------:R-:W-:Y:S01]  /*43f0*/  SHF.L.U32 R170, R94, 0x10, RZ ;  /* 0x000000105eaa7819 */ /* 0x000fe200000006ff */
[----:B------:R-:W-:Y:S01]  /*4400*/  FFMA.FTZ R113, R165, R219, R112 ;  /* 0x000000dba5717223 */ /* 0x000fe20000010070 */
[----:B------:R-:W-:Y:S01]  /*4410*/  @P0 SHF.L.U32 R112, R109, 0x10, RZ ;  /* 0x000000106d700819 */ /* 0x000fe200000006ff */
[----:B------:R-:W-:Y:S01]  /*4420*/  FFMA.FTZ R115, R165, R115, R168 ;  /* 0x00000073a5737223 */ /* 0x000fe200000100a8 */
[----:B------:R-:W-:Y:S01]  /*4430*/  LOP3.LUT P6, RZ, R125, 0xff, RZ, 0xc0, !PT ;  /* 0x000000ff7dff7812 */ /* 0x000fe200078cc0ff */
[----:B------:R-:W-:Y:S01]  /*4440*/  FFMA.FTZ R213, R165, R213, R170 ;  /* 0x000000d5a5d57223 */ /* 0x000fe200000100aa */
[----:B------:R-:W-:Y:S01]  /*4450*/  @P2 PRMT R109, R109, 0x7632, R109 ;  /* 0x000076326d6d2816 */ /* 0x000fe2000000006d */
[-C--:B------:R-:W-:Y:S01]  /*4460*/  FMUL.FTZ R115, R115, R182.reuse ;  /* 0x000000b673737220 */ /* 0x080fe20000410000 */
[-C--:B------:R-:W-:Y:S01]  /*4470*/  FMUL.FTZ R113, R113, R182.reuse ;  /* 0x000000b671717220 */ /* 0x080fe20000410000 */
[----:B------:R-:W-:Y:S01]  /*4480*/  FMUL.FTZ R213, R213, R182 ;  /* 0x000000b6d5d57220 */ /* 0x000fe20000410000 */
[----:B------:R-:W-:Y:S01]  /*4490*/  @P2 SHF.L.U32 R109, R109, 0x10, RZ ;  /* 0x000000106d6d2819 */ /* 0x000fe200000006ff */
[----:B------:R-:W-:Y:S01]  /*44a0*/  FMUL.FTZ R170, R115, UR4 ;  /* 0x0000000473aa7c20 */ /* 0x000fe20008410000 */
[----:B------:R-:W-:-:S02]  /*44b0*/  HFMA2 R178, -RZ, RZ, 0, 0 ;  /* 0x00000000ffb27431 */ /* 0x000fc400000001ff */
[----:B------:R-:W-:Y:S01]  /*44c0*/  FMUL.FTZ R113, R113, UR4 ;  /* 0x0000000471717c20 */ /* 0x000fe20008410000 */
[----:B------:R-:W-:Y:S01]  /*44d0*/  CS2R R180, SRZ ;  /* 0x0000000000b47805 */ /* 0x000fe2000001ff00 */
[----:B------:R-:W-:Y:S01]  /*44e0*/  FMUL.FTZ R213, R213, UR4 ;  /* 0x00000004d5d57c20 */ /* 0x000fe20008410000 */
[----:B------:R-:W-:Y:S01]  /*44f0*/  @P2 FMUL.FTZ R181, R170, R109 ;  /* 0x0000006daab52220 */ /* 0x000fe20000410000 */
[----:B------:R-:W-:Y:S01]  /*4500*/  FMUL.FTZ R109, R46, R113 ;  /* 0x000000712e6d7220 */ /* 0x000fe20000410000 */
[----:B------:R-:W-:Y:S01]  /*4510*/  @P0 FMUL.FTZ R178, R113, R112 ;  /* 0x0000007071b20220 */ /* 0x000fe20000410000 */
[----:B------:R-:W-:Y:S01]  /*4520*/  @P6 SHF.L.U32 R168, R110, 0x10, RZ ;  /* 0x000000106ea86819 */ /* 0x000fe200000006ff */
[----:B------:R-:W-:Y:S01]  /*4530*/  FMUL.FTZ R113, R48, R213 ;  /* 0x000000d530717220 */ /* 0x000fe20000410000 */
[----:B------:R-:W-:Y:S01]  /*4540*/  FMUL.FTZ R112, R47, R170 ;  /* 0x000000aa2f707220 */ /* 0x000fe20000410000 */
[----:B------:R-:W-:Y:S01]  /*4550*/  FSEL R109, R109, RZ, P0 ;  /* 0x000000ff6d6d7208 */ /* 0x000fe20000000000 */
[-CC-:B------:R-:W-:Y:S01]  /*4560*/  FFMA.FTZ R187, R187, R183.reuse, R186.reuse ;  /* 0x000000b7bbbb7223 */ /* 0x180fe200000100ba */
[C---:B------:R-:W-:Y:S01]  /*4570*/  ISETP.GE.U32.AND P0, PT, R124.reuse, RZ, PT ;  /* 0x000000ff7c00720c */ /* 0x040fe20003f06070 */
[----:B------:R-:W-:Y:S01]  /*4580*/  @P6 FMUL.FTZ R180, R213, R168 ;  /* 0x000000a8d5b46220 */ /* 0x000fe20000410000 */
[----:B------:R-:W-:Y:S01]  /*4590*/  LOP3.LUT P5, RZ, R125, 0xff00, RZ, 0xc0, !PT ;  /* 0x0000ff007dff7812 */ /* 0x000fe200078ac0ff */
[-CC-:B------:R-:W-:Y:S01]  /*45a0*/  FFMA.FTZ R185, R185, R183.reuse, R186.reuse ;  /* 0x000000b7b9b97223 */ /* 0x180fe200000100ba */
[----:B------:R-:W-:Y:S01]  /*45b0*/  FSEL R113, R113, RZ, P6 ;  /* 0x000000ff71717208 */ /* 0x000fe20003000000 */
[-CC-:B------:R-:W-:Y:S01]  /*45c0*/  FFMA.FTZ R189, R189, R183.reuse, R186.reuse ;  /* 0x000000b7bdbd7223 */ /* 0x180fe200000100ba */
[----:B------:R-:W-:Y:S01]  /*45d0*/  LOP3.LUT P4, RZ, R124, 0xff, RZ, 0xc0, !PT ;  /* 0x000000ff7cff7812 */ /* 0x000fe2000788c0ff */
[-CC-:B------:R-:W-:Y:S01]  /*45e0*/  FFMA.FTZ R211, R211, R183.reuse, R186.reuse ;  /* 0x000000b7d3d37223 */ /* 0x180fe200000100ba */
[----:B------:R-:W-:Y:S01]  /*45f0*/  FSEL R112, R112, RZ, P2 ;  /* 0x000000ff70707208 */ /* 0x000fe20001000000 */
[----:B------:R-:W-:Y:S01]  /*4600*/  FFMA.FTZ R169, R169, R183, R186 ;  /* 0x000000b7a9a97223 */ /* 0x000fe200000100ba */
[C---:B------:R-:W-:Y:S01]  /*4610*/  LOP3.LUT P6, RZ, R125.reuse, 0xff0000, RZ, 0xc0, !PT ;  /* 0x00ff00007dff7812 */ /* 0x040fe200078cc0ff */
[----:B------:R-:W-:Y:S01]  /*4620*/  FADD.FTZ R187, R204, -R187 ;  /* 0x800000bbccbb7221 */ /* 0x000fe20000010000 */
[----:B------:R-:W-:Y:S01]  /*4630*/  LOP3.LUT P2, RZ, R124, 0xff00, RZ, 0xc0, !PT ;  /* 0x0000ff007cff7812 */ /* 0x000fe2000784c0ff */
[----:B------:R-:W-:Y:S01]  /*4640*/  FADD.FTZ R213, R202, -R185 ;  /* 0x800000b9cad57221 */ /* 0x000fe20000010000 */
[----:B------:R-:W-:Y:S01]  /*4650*/  ISETP.GE.U32.AND.EX P0, PT, R125, 0x1000000, PT, P0 ;  /* 0x010000007d00780c */ /* 0x000fe20003f06100 */
[----:B------:R-:W-:Y:S01]  /*4660*/  FADD.FTZ R125, R206, -R189 ;  /* 0x800000bdce7d7221 */ /* 0x000fe20000010000 */
[----:B------:R-:W-:Y:S01]  /*4670*/  PRMT R110, R94, 0x7632, R110 ;  /* 0x000076325e6e7816 */ /* 0x000fe2000000006e */
[----:B------:R-:W-:Y:S01]  /*4680*/  FADD.FTZ R211, R210, -R211 ;  /* 0x800000d3d2d37221 */ /* 0x000fe20000010000 */
[----:B------:R-:W-:Y:S01]  /*4690*/  PRMT R115, R95, 0x7632, R115 ;  /* 0x000076325f737816 */ /* 0x000fe20000000073 */
[----:B------:R-:W-:Y:S01]  /*46a0*/  FADD.FTZ R185, R208, -R169 ;  /* 0x800000a9d0b97221 */ /* 0x000fe20000010000 */
[----:B------:R-:W-:-:S02]  /*46b0*/  SHF.L.U32 R124, R114, 0x10, RZ ;  /* 0x00000010727c7819 */ /* 0x000fc400000006ff */
[----:B------:R-:W-:Y:S02]  /*46c0*/  CS2R R188, SRZ ;  /* 0x0000000000bc7805 */ /* 0x000fe4000001ff00 */
[----:B------:R-:W-:Y:S02]  /*46d0*/  SHF.L.U32 R168, R110, 0x10, RZ ;  /* 0x000000106ea87819 */ /* 0x000fe400000006ff */
[----:B------:R-:W-:Y:S01]  /*46e0*/  SHF.L.U32 R170, R95, 0x10, RZ ;  /* 0x000000105faa7819 */ /* 0x000fe200000006ff */
[----:B------:R-:W-:Y:S01]  /*46f0*/  FFMA.FTZ R125, R165, R125, R124 ;  /* 0x0000007da57d7223 */ /* 0x000fe2000001007c */
[----:B------:R-:W-:Y:S01]  /*4700*/  SHF.L.U32 R184, R115, 0x10, RZ ;  /* 0x0000001073b87819 */ /* 0x000fe200000006ff */
[C---:B------:R-:W-:Y:S01]  /*4710*/  FFMA.FTZ R169, R165.reuse, R187, R168 ;  /* 0x000000bba5a97223 */ /* 0x040fe200000100a8 */
[----:B------:R-:W-:Y:S01]  /*4720*/  SHF.L.U32 R114, R92, 0x10, RZ ;  /* 0x000000105c727819 */ /* 0x000fe200000006ff */
[----:B------:R-:W-:Y:S01]  /*4730*/  FFMA.FTZ R211, R165, R211, R170 ;  /* 0x000000d3a5d37223 */ /* 0x000fe200000100aa */
[----:B------:R-:W-:Y:S01]  /*4740*/  @P6 SHF.L.U32 R124, R111, 0x10, RZ ;  /* 0x000000106f7c6819 */ /* 0x000fe200000006ff */
[----:B------:R-:W-:Y:S01]  /*4750*/  FFMA.FTZ R213, R165, R213, R184 ;  /* 0x000000d5a5d57223 */ /* 0x000fe200000100b8 */
[-C--:B------:R-:W-:Y:S01]  /*4760*/  FMUL.FTZ R169, R169, R182.reuse ;  /* 0x000000b6a9a97220 */ /* 0x080fe20000410000 */
[--C-:B------:R-:W-:Y:S01]  /*4770*/  FFMA.FTZ R115, R165, R185, R114.reuse ;  /* 0x000000b9a5737223 */ /* 0x100fe20000010072 */
[----:B------:R-:W-:Y:S01]  /*4780*/  @P5 PRMT R114, R110, 0x7632, R114 ;  /* 0x000076326e725816 */ /* 0x000fe20000000072 */
[-C--:B------:R-:W-:Y:S01]  /*4790*/  FMUL.FTZ R125, R125, R182.reuse ;  /* 0x000000b67d7d7220 */ /* 0x080fe20000410000 */
[C---:B------:R-:W-:Y:S01]  /*47a0*/  @P4 SHF.L.U32 R110, R108.reuse, 0x10, RZ ;  /* 0x000000106c6e4819 */ /* 0x040fe200000006ff */
[-C--:B------:R-:W-:Y:S01]  /*47b0*/  FMUL.FTZ R211, R211, R182.reuse ;  /* 0x000000b6d3d37220 */ /* 0x080fe20000410000 */
[----:B------:R-:W-:Y:S01]  /*47c0*/  @P2 PRMT R108, R108, 0x7632, R108 ;  /* 0x000076326c6c2816 */ /* 0x000fe2000000006c */
        /* <DEDUP_REMOVED lines=8> */
[----:B------:R-:W-:Y:S01]  /*4850*/  FMUL.FTZ R170, R213, UR4 ;  /* 0x00000004d5aa7c20 */ /* 0x000fe20008410000 */
[----:B------:R-:W-:Y:S01]  /*4860*/  FMUL.FTZ R169, R115, UR4 ;  /* 0x0000000473a97c20 */ /* 0x000fe20008410000 */
[----:B------:R-:W-:Y:S01]  /*4870*/  FMUL.FTZ R125, R125, UR4 ;  /* 0x000000047d7d7c20 */ /* 0x000fe20008410000 */
[----:B------:R-:W-:-:S02]  /*4880*/  CS2R R184, SRZ ;  /* 0x0000000000b87805 */ /* 0x000fc4000001ff00 */
[----:B------:R-:W-:Y:S01]  /*4890*/  MOV R187, RZ ;  /* 0x000000ff00bb7202 */ /* 0x000fe20000000f00 */
[----:B------:R-:W-:Y:S01]  /*48a0*/  @P5 FMUL.FTZ R185, R168, R114 ;  /* 0x00000072a8b95220 */ /* 0x000fe20000410000 */
[----:B------:R-:W-:Y:S01]  /*48b0*/  @P0 FMUL.FTZ R187, R170, R111 ;  /* 0x0000006faabb0220 */ /* 0x000fe20000410000 */
[----:B------:R-:W-:Y:S01]  /*48c0*/  @P4 FMUL.FTZ R188, R169, R110 ;  /* 0x0000006ea9bc4220 */ /* 0x000fe20000410000 */
[----:B------:R-:W-:Y:S01]  /*48d0*/  @P2 FMUL.FTZ R189, R125, R108 ;  /* 0x0000006c7dbd2220 */ /* 0x000fe20000410000 */
[----:B------:R-:W-:Y:S01]  /*48e0*/  FMUL.FTZ R114, R50, R211 ;  /* 0x000000d332727220 */ /* 0x000fe20000410000 */
[----:B------:R-:W-:Y:S01]  /*48f0*/  FMUL.FTZ R115, R51, R170 ;  /* 0x000000aa33737220 */ /* 0x000fe20000410000 */
[----:B------:R-:W-:Y:S01]  /*4900*/  FMUL.FTZ R111, R49, R168 ;  /* 0x000000a8316f7220 */ /* 0x000fe20000410000 */
[----:B------:R-:W-:Y:S01]  /*4910*/  FMUL.FTZ R108, R44, R169 ;  /* 0x000000a92c6c7220 */ /* 0x000fe20000410000 */
[----:B------:R-:W-:Y:S01]  /*4920*/  FMUL.FTZ R110, R45, R125 ;  /* 0x0000007d2d6e7220 */ /* 0x000fe20000410000 */
[----:B------:R-:W-:Y:S01]  /*4930*/  @P6 FMUL.FTZ R184, R211, R124 ;  /* 0x0000007cd3b86220 */ /* 0x000fe20000410000 */
[----:B------:R-:W-:-:S02]  /*4940*/  FSEL R124, R114, RZ, P6 ;  /* 0x000000ff727c7208 */ /* 0x000fc40003000000 */
[----:B------:R-:W-:Y:S02]  /*4950*/  FSEL R115, R115, RZ, P0 ;  /* 0x000000ff73737208 */ /* 0x000fe40000000000 */
[----:B------:R-:W-:Y:S02]  /*4960*/  FSEL R114, R111, RZ, P5 ;  /* 0x000000ff6f727208 */ /* 0x000fe40002800000 */
[----:B------:R-:W-:Y:S02]  /*4970*/  FSEL R108, R108, RZ, P4 ;  /* 0x000000ff6c6c7208 */ /* 0x000fe40002000000 */
[----:B------:R-:W-:Y:S02]  /*4980*/  FSEL R125, R110, RZ, P2 ;  /* 0x000000ff6e7d7208 */ /* 0x000fe40001000000 */
[----:B------:R-:W-:Y:S02]  /*4990*/  F2FP.BF16.F32.PACK_AB R111, R115, R124 ;  /* 0x0000007c736f723e */ /* 0x000fe400000010ff */
[----:B------:R-:W-:-:S02]  /*49a0*/  F2FP.BF16.F32.PACK_AB R110, R114, R113 ;  /* 0x00000071726e723e */ /* 0x000fc400000010ff */
[----:B------:R-:W-:Y:S02]  /*49b0*/  F2FP.BF16.F32.PACK_AB R109, R112, R109 ;  /* 0x0000006d706d723e */ /* 0x000fe400000010ff */
[----:B------:R-:W-:Y:S01]  /*49c0*/  F2FP.BF16.F32.PACK_AB R108, R125, R108 ;  /* 0x0000006c7d6c723e */ /* 0x000fe200000010ff */
[----:B------:R-:W-:Y:S06]  /*49d0*/  BRA `(.L_x_2737) ;  /* 0x0000000400b47947 */ /* 0x000fec0003800000 */
.L_x_2736:
[-CC-:B------:R-:W-:Y:S01]  /*49e0*/  FFMA.FTZ R104, R217, R183.reuse, R186.reuse ;  /* 0x000000b7d9687223 */ /* 0x180fe200000100ba */
[-CC-:B------:R-:W-:Y:S01]  /*49f0*/  FFMA.FTZ R219, R219, R183.reuse, R186.reuse ;  /* 0x000000b7dbdb7223 */ /* 0x180fe200000100ba */
[C---:B-----5:R-:W-:Y:S01]  /*4a00*/  LOP3.LUT P2, RZ, R124.reuse, 0xff000000, RZ, 0xc0, !PT ;  /* 0xff0000007cff7812 */ /* 0x060fe2000784c0ff */
[----:B------:R-:W-:Y:S01]  /*4a10*/  FFMA.FTZ R221, R221, R183, R186 ;  /* 0x000000b7dddd7223 */ /* 0x000fe200000100ba */
[----:B------:R-:W-:Y:S01]  /*4a20*/  LOP3.LUT P0, RZ, R124, 0xff0000, RZ, 0xc0, !PT ;  /* 0x00ff00007cff7812 */ /* 0x000fe2000780c0ff */
[----:B------:R-:W-:Y:S01]  /*4a30*/  FADD.FTZ R106, R213, -R104 ;  /* 0x80000068d56a7221 */ /* 0x000fe20000010000 */
[C---:B------:R-:W-:Y:S01]  /*4a40*/  PRMT R105, R93.reuse, 0x7632, R105 ;  /* 0x000076325d697816 */ /* 0x040fe20000000069 */
[----:B------:R-:W-:Y:S01]  /*4a50*/  FADD.FTZ R216, R216, -R219 ;  /* 0x800000dbd8d87221 */ /* 0x000fe20000010000 */
[----:B------:R-:W-:Y:S01]  /*4a60*/  SHF.L.U32 R104, R93, 0x10, RZ ;  /* 0x000000105d687819 */ /* 0x000fe200000006ff */
[----:B------:R-:W-:Y:S01]  /*4a70*/  FADD.FTZ R214, R214, -R221 ;  /* 0x800000ddd6d67221 */ /* 0x000fe20000010000 */
[----:B------:R-:W-:Y:S01]  /*4a80*/  SHF.L.U32 R107, R105, 0x10, RZ ;  /* 0x00000010696b7819 */ /* 0x000fe200000006ff */
[----:B------:R-:W-:Y:S01]  /*4a90*/  HFMA2 R178, -RZ, RZ, 0, 0 ;  /* 0x00000000ffb27431 */ /* 0x000fe200000001ff */
[----:B------:R-:W-:Y:S01]  /*4aa0*/  SHF.L.U32 R113, R94, 0x10, RZ ;  /* 0x000000105e717819 */ /* 0x000fe200000006ff */
[----:B------:R-:W-:Y:S01]  /*4ab0*/  FFMA.FTZ R105, R165, R216, R104 ;  /* 0x000000d8a5697223 */ /* 0x000fe20000010068 */
[----:B------:R-:W-:Y:S01]  /*4ac0*/  LOP3.LUT P6, RZ, R125, 0xff, RZ, 0xc0, !PT ;  /* 0x000000ff7dff7812 */ /* 0x000fe200078cc0ff */
[----:B------:R-:W-:Y:S01]  /*4ad0*/  FFMA.FTZ R104, R165, R106, R107 ;  /* 0x0000006aa5687223 */ /* 0x000fe2000001006b */
[----:B------:R-:W-:Y:S01]  /*4ae0*/  @P2 PRMT R112, R109, 0x7632, R112 ;  /* 0x000076326d702816 */ /* 0x000fe20000000070 */
[----:B------:R-:W-:Y:S01]  /*4af0*/  FFMA.FTZ R113, R165, R214, R113 ;  /* 0x000000d6a5717223 */ /* 0x000fe20000010071 */
[-C--:B------:R-:W-:Y:S01]  /*4b00*/  FMUL.FTZ R106, R105, R182.reuse ;  /* 0x000000b6696a7220 */ /* 0x080fe20000410000 */
[----:B------:R-:W-:Y:S01]  /*4b10*/  @P0 SHF.L.U32 R114, R109, 0x10, RZ ;  /* 0x000000106d720819 */ /* 0x000fe200000006ff */
[-C--:B------:R-:W-:Y:S01]  /*4b20*/  FMUL.FTZ R107, R104, R182.reuse ;  /* 0x000000b6686b7220 */ /* 0x080fe20000410000 */
[----:B------:R-:W-:Y:S01]  /*4b30*/  FMUL.FTZ R109, R113, R182 ;  /* 0x000000b6716d7220 */ /* 0x000fe20000410000 */
[----:B------:R-:W-:Y:S01]  /*4b40*/  FMUL.FTZ R213, R106, UR4 ;  /* 0x000000046ad57c20 */ /* 0x000fe20008410000 */
[----:B------:R-:W-:Y:S01]  /*4b50*/  @P2 SHF.L.U32 R215, R112, 0x10, RZ ;  /* 0x0000001070d72819 */ /* 0x000fe200000006ff */
[----:B------:R-:W-:Y:S01]  /*4b60*/  FMUL.FTZ R112, R107, UR4 ;  /* 0x000000046b707c20 */ /* 0x000fe20008410000 */
[----:B------:R-:W-:Y:S01]  /*4b70*/  FMUL.FTZ R107, R109, UR4 ;  /* 0x000000046d6b7c20 */ /* 0x000fe20008410000 */
[----:B------:R-:W-:Y:S01]  /*4b80*/  CS2R R180, SRZ ;  /* 0x0000000000b47805 */ /* 0x000fe2000001ff00 */
[-C--:B------:R-:W-:Y:S01]  /*4b90*/  FMUL.FTZ R109, R46, R213.reuse ;  /* 0x000000d52e6d7220 */ /* 0x080fe20000410000 */
[----:B------:R-:W-:Y:S01]  /*4ba0*/  @P6 SHF.L.U32 R168, R110, 0x10, RZ ;  /* 0x000000106ea86819 */ /* 0x000fe200000006ff */
[-C--:B------:R-:W-:Y:S01]  /*4bb0*/  @P2 FMUL.FTZ R181, R215, R112.reuse ;  /* 0x00000070d7b52220 */ /* 0x080fe20000410000 */
[----:B------:R-:W-:Y:S01]  /*4bc0*/  @P0 FMUL.FTZ R178, R114, R213 ;  /* 0x000000d572b20220 */ /* 0x000fe20000410000 */
[----:B------:R-:W-:Y:S01]  /*4bd0*/  FMUL.FTZ R112, R47, R112 ;  /* 0x000000702f707220 */ /* 0x000fe20000410000 */
[-C--:B------:R-:W-:Y:S01]  /*4be0*/  FMUL.FTZ R114, R48, R107.reuse ;  /* 0x0000006b30727220 */ /* 0x080fe20000410000 */
[----:B------:R-:W-:Y:S01]  /*4bf0*/  FSEL R109, R109, RZ, P0 ;  /* 0x000000ff6d6d7208 */ /* 0x000fe20000000000 */
[----:B------:R-:W-:Y:S01]  /*4c00*/  @P6 FMUL.FTZ R180, R168, R107 ;  /* 0x0000006ba8b46220 */ /* 0x000fe20000410000 */
[----:B------:R-:W-:Y:S01]  /*4c10*/  LOP3.LUT P5, RZ, R125, 0xff00, RZ, 0xc0, !PT ;  /* 0x0000ff007dff7812 */ /* 0x000fe200078ac0ff */
[-CC-:B------:R-:W-:Y:S01]  /*4c20*/  FFMA.FTZ R187, R187, R183.reuse, R186.reuse ;  /* 0x000000b7bbbb7223 */ /* 0x180fe200000100ba */
[----:B------:R-:W-:Y:S01]  /*4c30*/  ISETP.GE.U32.AND P0, PT, R124, RZ, PT ;  /* 0x000000ff7c00720c */ /* 0x000fe20003f06070 */
[-CC-:B------:R-:W-:Y:S01]  /*4c40*/  FFMA.FTZ R189, R189, R183.reuse, R186.reuse ;  /* 0x000000b7bdbd7223 */ /* 0x180fe200000100ba */
[----:B------:R-:W-:Y:S01]  /*4c50*/  PRMT R107, R94, 0x7632, R107 ;  /* 0x000076325e6b7816 */ /* 0x000fe2000000006b */
[----:B------:R-:W-:Y:S01]  /*4c60*/  FADD.FTZ R204, R204, -R187 ;  /* 0x800000bbcccc7221 */ /* 0x000fe20000010000 */
[----:B------:R-:W-:Y:S01]  /*4c70*/  LOP3.LUT P4, RZ, R124, 0xff, RZ, 0xc0, !PT ;  /* 0x000000ff7cff7812 */ /* 0x000fe2000788c0ff */
[-CC-:B------:R-:W-:Y:S01]  /*4c80*/  FFMA.FTZ R185, R185, R183.reuse, R186.reuse ;  /* 0x000000b7b9b97223 */ /* 0x180fe200000100ba */
[----:B------:R-:W-:Y:S01]  /*4c90*/  FSEL R112, R112, RZ, P2 ;  /* 0x000000ff70707208 */ /* 0x000fe20001000000 */
[-CC-:B------:R-:W-:Y:S01]  /*4ca0*/  FFMA.FTZ R169, R169, R183.reuse, R186.reuse ;  /* 0x000000b7a9a97223 */ /* 0x180fe200000100ba */
[----:B------:R-:W-:Y:S01]  /*4cb0*/  LOP3.LUT P2, RZ, R124, 0xff00, RZ, 0xc0, !PT ;  /* 0x0000ff007cff7812 */ /* 0x000fe2000784c0ff */
[----:B------:R-:W-:Y:S01]  /*4cc0*/  FADD.FTZ R189, R206, -R189 ;  /* 0x800000bdcebd7221 */ /* 0x000fe20000010000 */
[----:B------:R-:W-:Y:S01]  /*4cd0*/  FSEL R114, R114, RZ, P6 ;  /* 0x000000ff72727208 */ /* 0x000fe20003000000 */
[----:B------:R-:W-:Y:S01]  /*4ce0*/  FFMA.FTZ R211, R211, R183, R186 ;  /* 0x000000b7d3d37223 */ /* 0x000fe200000100ba */
[C---:B------:R-:W-:Y:S01]  /*4cf0*/  LOP3.LUT P6, RZ, R125.reuse, 0xff0000, RZ, 0xc0, !PT ;  /* 0x00ff00007dff7812 */ /* 0x040fe200078cc0ff */
[----:B------:R-:W-:Y:S01]  /*4d00*/  FADD.FTZ R202, R202, -R185 ;  /* 0x800000b9caca7221 */ /* 0x000fe20000010000 */
[----:B------:R-:W-:Y:S01]  /*4d10*/  ISETP.GE.U32.AND.EX P0, PT, R125, 0x1000000, PT, P0 ;  /* 0x010000007d00780c */ /* 0x000fe20003f06100 */
[----:B------:R-:W-:Y:S01]  /*4d20*/  FADD.FTZ R208, R208, -R169 ;  /* 0x800000a9d0d07221 */ /* 0x000fe20000010000 */
[----:B------:R-:W-:Y:S01]  /*4d30*/  SHF.L.U32 R125, R107, 0x10, RZ ;  /* 0x000000106b7d7819 */ /* 0x000fe200000006ff */
[----:B------:R-:W-:Y:S01]  /*4d40*/  FADD.FTZ R210, R210, -R211 ;  /* 0x800000d3d2d27221 */ /* 0x000fe20000010000 */
[----:B------:R-:W-:-:S02]  /*4d50*/  PRMT R110, R95, 0x7632, R110 ;  /* 0x000076325f6e7816 */ /* 0x000fc4000000006e */
[----:B------:R-:W-:Y:S01]  /*4d60*/  SHF.L.U32 R106, R115, 0x10, RZ ;  /* 0x00000010736a7819 */ /* 0x000fe200000006ff */
[----:B------:R-:W-:Y:S01]  /*4d70*/  FFMA.FTZ R204, R165, R204, R125 ;  /* 0x000000cca5cc7223 */ /* 0x000fe2000001007d */
[----:B------:R-:W-:Y:S02]  /*4d80*/  SHF.L.U32 R107, R92, 0x10, RZ ;  /* 0x000000105c6b7819 */ /* 0x000fe400000006ff */
[----:B------:R-:W-:Y:S01]  /*4d90*/  SHF.L.U32 R169, R95, 0x10, RZ ;  /* 0x000000105fa97819 */ /* 0x000fe200000006ff */
[C---:B------:R-:W-:Y:S01]  /*4da0*/  FFMA.FTZ R115, R165.reuse, R189, R106 ;  /* 0x000000bda5737223 */ /* 0x040fe2000001006a */
[----:B------:R-:W-:Y:S01]  /*4db0*/  SHF.L.U32 R185, R110, 0x10, RZ ;  /* 0x000000106eb97819 */ /* 0x000fe200000006ff */
[----:B------:R-:W-:Y:S01]  /*4dc0*/  FMUL.FTZ R106, R204, R182 ;  /* 0x000000b6cc6a7220 */ /* 0x000fe20000410000 */
[----:B------:R-:W-:Y:S01]  /*4dd0*/  @P5 PRMT R110, R110, 0x7632, R110 ;  /* 0x000076326e6e5816 */ /* 0x000fe2000000006e */
[C---:B------:R-:W-:Y:S01]  /*4de0*/  FFMA.FTZ R208, R165.reuse, R208, R107 ;  /* 0x000000d0a5d07223 */ /* 0x040fe2000001006b */
[C---:B------:R-:W-:Y:S01]  /*4df0*/  @P4 SHF.L.U32 R168, R108.reuse, 0x10, RZ ;  /* 0x000000106ca84819 */ /* 0x040fe200000006ff */
[C---:B------:R-:W-:Y:S01]  /*4e00*/  FFMA.FTZ R211, R165.reuse, R210, R169 ;  /* 0x000000d2a5d37223 */ /* 0x040fe200000100a9 */
[----:B------:R-:W-:Y:S01]  /*4e10*/  @P2 PRMT R108, R108, 0x7632, R108 ;  /* 0x000076326c6c2816 */ /* 0x000fe2000000006c */
[----:B------:R-:W-:Y:S01]  /*4e20*/  FFMA.FTZ R202, R165, R202, R185 ;  /* 0x000000caa5ca7223 */ /* 0x000fe200000100b9 */
[----:B------:R-:W-:Y:S01]  /*4e30*/  @P5 SHF.L.U32 R107, R110, 0x10, RZ ;  /* 0x000000106e6b5819 */ /* 0x000fe200000006ff */
[----:B------:R-:W-:Y:S01]  /*4e40*/  FMUL.FTZ R124, R106, UR4 ;  /* 0x000000046a7c7c20 */ /* 0x000fe20008410000 */
[----:B------:R-:W-:-:S02]  /*4e50*/  @P6 SHF.L.U32 R170, R111, 0x10, RZ ;  /* 0x000000106faa6819 */ /* 0x000fc400000006ff */
[----:B------:R-:W-:Y:S02]  /*4e60*/  CS2R R184, SRZ ;  /* 0x0000000000b87805 */ /* 0x000fe4000001ff00 */
[----:B------:R-:W-:Y:S01]  /*4e70*/  @P0 PRMT R111, R111, 0x7632, R111 ;  /* 0x000076326f6f0816 */ /* 0x000fe2000000006f */
[----:B------:R-:W-:Y:S01]  /*4e80*/  @P5 FMUL.FTZ R185, R107, R124 ;  /* 0x0000007c6bb95220 */ /* 0x000fe20000410000 */
[----:B------:R-:W-:Y:S01]  /*4e90*/  @P2 SHF.L.U32 R169, R108, 0x10, RZ ;  /* 0x000000106ca92819 */ /* 0x000fe200000006ff */
[-C--:B------:R-:W-:Y:S01]  /*4ea0*/  FMUL.FTZ R108, R211, R182.reuse ;  /* 0x000000b6d36c7220 */ /* 0x080fe20000410000 */
[-C--:B------:R-:W-:Y:S01]  /*4eb0*/  FMUL.FTZ R110, R202, R182.reuse ;  /* 0x000000b6ca6e7220 */ /* 0x080fe20000410000 */
[-C--:B------:R-:W-:Y:S01]  /*4ec0*/  FMUL.FTZ R107, R115, R182.reuse ;  /* 0x000000b6736b7220 */ /* 0x080fe20000410000 */
[----:B------:R-:W-:Y:S01]  /*4ed0*/  @P0 SHF.L.U32 R213, R111, 0x10, RZ ;  /* 0x000000106fd50819 */ /* 0x000fe200000006ff */
[----:B------:R-:W-:Y:S01]  /*4ee0*/  FMUL.FTZ R106, R208, R182 ;  /* 0x000000b6d06a7220 */ /* 0x000fe20000410000 */
[----:B------:R-:W-:Y:S01]  /*4ef0*/  FMUL.FTZ R111, R108, UR4 ;  /* 0x000000046c6f7c20 */ /* 0x000fe20008410000 */
[----:B------:R-:W-:Y:S01]  /*4f00*/  FMUL.FTZ R108, R110, UR4 ;  /* 0x000000046e6c7c20 */ /* 0x000fe20008410000 */
[----:B------:R-:W-:Y:S01]  /*4f10*/  FMUL.FTZ R110, R107, UR4 ;  /* 0x000000046b6e7c20 */ /* 0x000fe20008410000 */
[----:B------:R-:W-:Y:S01]  /*4f20*/  FMUL.FTZ R125, R106, UR4 ;  /* 0x000000046a7d7c20 */ /* 0x000fe20008410000 */
[----:B------:R-:W-:-:S02]  /*4f30*/  CS2R R188, SRZ ;  /* 0x0000000000bc7805 */ /* 0x000fc4000001ff00 */
[----:B------:R-:W-:Y:S01]  /*4f40*/  F2FP.BF16.F32.PACK_AB R105, R104, R105 ;  /* 0x000000696869723e */ /* 0x000fe200000010ff */
[----:B------:R-:W-:Y:S01]  /*4f50*/  @P6 FMUL.FTZ R184, R170, R111 ;  /* 0x0000006faab86220 */ /* 0x000fe20000410000 */
[----:B------:R-:W-:Y:S01]  /*4f60*/  MOV R187, RZ ;  /* 0x000000ff00bb7202 */ /* 0x000fe20000000f00 */
[----:B------:R-:W-:Y:S01]  /*4f70*/  @P0 FMUL.FTZ R187, R213, R108 ;  /* 0x0000006cd5bb0220 */ /* 0x000fe20000410000 */
[----:B------:R-:W-:Y:S01]  /*4f80*/  F2FP.BF16.F32.PACK_AB R106, R204, R113 ;  /* 0x00000071cc6a723e */ /* 0x000fe200000010ff */
[----:B------:R-:W-:Y:S01]  /*4f90*/  @P2 FMUL.FTZ R189, R169, R110 ;  /* 0x0000006ea9bd2220 */ /* 0x000fe20000410000 */
[----:B------:R-:W-:Y:S01]  /*4fa0*/  F2FP.BF16.F32.PACK_AB R104, R115, R208 ;  /* 0x000000d07368723e */ /* 0x000fe200000010ff */
[----:B------:R-:W-:Y:S01]  /*4fb0*/  FMUL.FTZ R113, R50, R111 ;  /* 0x0000006f32717220 */ /* 0x000fe20000410000 */
[----:B------:R-:W-:Y:S01]  /*4fc0*/  FMUL.FTZ R115, R51, R108 ;  /* 0x0000006c33737220 */ /* 0x000fe20000410000 */
[----:B------:R-:W-:Y:S01]  /*4fd0*/  FMUL.FTZ R111, R49, R124 ;  /* 0x0000007c316f7220 */ /* 0x000fe20000410000 */
[-C--:B------:R-:W-:Y:S01]  /*4fe0*/  FMUL.FTZ R108, R44, R125.reuse ;  /* 0x0000007d2c6c7220 */ /* 0x080fe20000410000 */
        /* <DEDUP_REMOVED lines=11> */
[----:B------:R-:W-:-:S07]  /*50a0*/  F2FP.BF16.F32.PACK_AB R108, R113, R108 ;  /* 0x0000006c716c723e */ /* 0x000fce00000010ff */
.L_x_2737:
[----:B------:R-:W-:Y:S01]  /*50b0*/  ISETP.NE.U32.AND P0, PT, RZ, UR14, PT ;  /* 0x0000000eff007c0c */ /* 0x000fe2000bf05070 */
[----:B------:R-:W0:Y:S01]  /*50c0*/  LDC.64 R124, c[0x0][0x468] ;  /* 0x00011a00ff7c7b82 */ /* 0x000e220000000a00 */
[----:B------:R-:W-:Y:S02]  /*50d0*/  IMAD.WIDE.U32 R112, R166, 0x10, R126 ;  /* 0x00000010a6707825 */ /* 0x000fe400078e007e */
[----:B------:R-:W-:-:S13]  /*50e0*/  ISETP.NE.AND.EX P0, PT, RZ, UR15, PT, P0 ;  /* 0x0000000fff007c0c */ /* 0x000fda000bf05300 */
[----:B------:R-:W1:Y:S02]  /*50f0*/  @P0 LDC.64 R168, c[0x0][0x478] ;  /* 0x00011e00ffa80b82 */ /* 0x000e640000000a00 */
[----:B-1----:R-:W-:-:S04]  /*5100*/  @P0 IMAD.WIDE.U32 R168, R171, 0x10, R168 ;  /* 0x00000010aba80825 */ /* 0x002fc800078e00a8 */
[----:B0-----:R-:W-:Y:S01]  /*5110*/  IMAD.WIDE.U32 R170, R171, 0x10, R124 ;  /* 0x00000010abaa7825 */ /* 0x001fe200078e007c */
[----:B------:R0:W-:Y:S04]  /*5120*/  @P0 STG.E.128 desc[UR6][R168.64], R104 ;  /* 0x00000068a8000986 */ /* 0x0001e8000c101d06 */
[----:B------:R0:W-:Y:S04]  /*5130*/  STG.E.128 desc[UR6][R170.64], R108 ;  /* 0x0000006caa007986 */ /* 0x0001e8000c101d06 */
[----:B------:R-:W5:Y:S01]  /*5140*/  LDG.E.128 R112, desc[UR6][R112.64] ;  /* 0x0000000670707981 */ /* 0x000f62000c1e1d00 */
[----:B------:R-:W-:Y:S05]  /*5150*/  @!P0 BRA `(.L_x_2738) ;  /* 0x0000000400c48947 */ /* 0x000fea0003800000 */
[-CC-:B0-----:R-:W-:Y:S01]  /*5160*/  FFMA.FTZ R104, R199, R183.reuse, R186.reuse ;  /* 0x000000b7c7687223 */ /* 0x181fe200000100ba */
[----:B------:R-:W-:Y:S01]  /*5170*/  LOP3.LUT P6, RZ, R118, 0xff0000, RZ, 0xc0, !PT ;  /* 0x00ff000076ff7812 */ /* 0x000fe200078cc0ff */
[-C--:B------:R-:W-:Y:S01]  /*5180*/  FFMA.FTZ R201, R201, R183.reuse, R186 ;  /* 0x000000b7c9c97223 */ /* 0x080fe200000100ba */
[----:B------:R-:W-:Y:S01]  /*5190*/  PRMT R105, R97, 0x7632, R105 ;  /* 0x0000763261697816 */ /* 0x000fe20000000069 */
[----:B------:R-:W-:Y:S01]  /*51a0*/  FADD.FTZ R191, R191, -R104 ;  /* 0x80000068bfbf7221 */ /* 0x000fe20000010000 */
[----:B------:R-:W-:Y:S01]  /*51b0*/  SHF.L.U32 R104, R97, 0x10, RZ ;  /* 0x0000001061687819 */ /* 0x000fe200000006ff */
[-CC-:B------:R-:W-:Y:S01]  /*51c0*/  FFMA.FTZ R108, R207, R183.reuse, R186.reuse ;  /* 0x000000b7cf6c7223 */ /* 0x180fe200000100ba */
[----:B------:R-:W-:Y:S01]  /*51d0*/  SHF.L.U32 R106, R105, 0x10, RZ ;  /* 0x00000010696a7819 */ /* 0x000fe200000006ff */
[----:B------:R-:W-:Y:S01]  /*51e0*/  FADD.FTZ R201, R196, -R201 ;  /* 0x800000c9c4c97221 */ /* 0x000fe20000010000 */
[----:B------:R-:W-:Y:S01]  /*51f0*/  FFMA.FTZ R203, R203, R183, R186 ;  /* 0x000000b7cbcb7223 */ /* 0x000fe200000100ba */
[----:B------:R-:W-:Y:S01]  /*5200*/  FFMA.FTZ R105, R165, R191, R104 ;  /* 0x000000bfa5697223 */ /* 0x000fe20000010068 */
[----:B------:R-:W-:Y:S01]  /*5210*/  FADD.FTZ R193, R193, -R108 ;  /* 0x8000006cc1c17221 */ /* 0x000fe20000010000 */
[----:B------:R-:W-:Y:S01]  /*5220*/  FFMA.FTZ R104, R165, R201, R106 ;  /* 0x000000c9a5687223 */ /* 0x000fe2000001006a */
[----:B------:R-:W-:Y:S01]  /*5230*/  LOP3.LUT P2, RZ, R119, 0xff, RZ, 0xc0, !PT ;  /* 0x000000ff77ff7812 */ /* 0x000fe2000784c0ff */
[----:B------:R-:W-:Y:S01]  /*5240*/  FMUL.FTZ R106, R105, R182 ;  /* 0x000000b6696a7220 */ /* 0x000fe20000410000 */
[----:B------:R-:W-:Y:S01]  /*5250*/  SHF.L.U32 R108, R98, 0x10, RZ ;  /* 0x00000010626c7819 */ /* 0x000fe200000006ff */
[----:B------:R-:W-:Y:S01]  /*5260*/  FADD.FTZ R109, R192, -R203 ;  /* 0x800000cbc06d7221 */ /* 0x000fe20000010000 */
[----:B------:R-:W-:Y:S01]  /*5270*/  SHF.L.U32 R110, R99, 0x10, RZ ;  /* 0x00000010636e7819 */ /* 0x000fe200000006ff */
[----:B------:R-:W-:Y:S01]  /*5280*/  FMUL.FTZ R168, R106, UR4 ;  /* 0x000000046aa87c20 */ /* 0x000fe20008410000 */
[----:B-----5:R-:W-:Y:S01]  /*5290*/  @P6 SHF.L.U32 R107, R113, 0x10, RZ ;  /* 0x00000010716b6819 */ /* 0x020fe200000006ff */
[----:B------:R-:W-:Y:S01]  /*52a0*/  FFMA.FTZ R109, R165, R109, R108 ;  /* 0x0000006da56d7223 */ /* 0x000fe2000001006c */
[----:B------:R-:W-:-:S02]  /*52b0*/  LOP3.LUT P5, RZ, R118, 0xff000000, RZ, 0xc0, !PT ;  /* 0xff00000076ff7812 */ /* 0x000fc400078ac0ff */
[----:B------:R-:W-:Y:S01]  /*52c0*/  CS2R R170, SRZ ;  /* 0x0000000000aa7805 */ /* 0x000fe2000001ff00 */
[----:B------:R-:W-:Y:S01]  /*52d0*/  FFMA.FTZ R201, R165, R193, R110 ;  /* 0x000000c1a5c97223 */ /* 0x000fe2000001006e */
[-C--:B------:R-:W-:Y:S01]  /*52e0*/  FMUL.FTZ R106, R104, R182.reuse ;  /* 0x000000b6686a7220 */ /* 0x080fe20000410000 */
[----:B------:R-:W-:Y:S01]  /*52f0*/  LOP3.LUT P4, RZ, R119, 0xff0000, RZ, 0xc0, !PT ;  /* 0x00ff000077ff7812 */ /* 0x000fe2000788c0ff */
[----:B------:R-:W-:Y:S01]  /*5300*/  @P6 FMUL.FTZ R171, R168, R107 ;  /* 0x0000006ba8ab6220 */ /* 0x000fe20000410000 */
[-C--:B------:R-:W-:Y:S01]  /*5310*/  FMUL.FTZ R107, R109, R182.reuse ;  /* 0x000000b66d6b7220 */ /* 0x080fe20000410000 */
[----:B------:R-:W-:Y:S01]  /*5320*/  FMUL.FTZ R110, R201, R182 ;  /* 0x000000b6c96e7220 */ /* 0x000fe20000410000 */
[----:B------:R-:W-:Y:S02]  /*5330*/  HFMA2 R191, -RZ, RZ, 0, 0 ;  /* 0x00000000ffbf7431 */ /* 0x000fe400000001ff */
[----:B------:R-:W-:Y:S01]  /*5340*/  FMUL.FTZ R192, R106, UR4 ;  /* 0x000000046ac07c20 */ /* 0x000fe20008410000 */
[----:B------:R-:W-:Y:S01]  /*5350*/  @P2 SHF.L.U32 R108, R114, 0x10, RZ ;  /* 0x00000010726c2819 */ /* 0x000fe200000006ff */
[----:B------:R-:W-:Y:S01]  /*5360*/  FMUL.FTZ R106, R54, R168 ;  /* 0x000000a8366a7220 */ /* 0x000fe20000410000 */
[----:B------:R-:W-:Y:S01]  /*5370*/  FMUL.FTZ R199, R107, UR4 ;  /* 0x000000046bc77c20 */ /* 0x000fe20008410000 */
[----:B------:R-:W-:Y:S01]  /*5380*/  FMUL.FTZ R110, R110, UR4 ;  /* 0x000000046e6e7c20 */ /* 0x000fe20008410000 */
[----:B------:R-:W-:Y:S01]  /*5390*/  @P5 PRMT R113, R113, 0x7632, R113 ;  /* 0x0000763271715816 */ /* 0x000fe20000000071 */
[----:B------:R-:W-:Y:S01]  /*53a0*/  FMUL.FTZ R107, R55, R192 ;  /* 0x000000c0376b7220 */ /* 0x000fe20000410000 */
[----:B------:R-:W-:Y:S01]  /*53b0*/  @P2 FMUL.FTZ R191, R199, R108 ;  /* 0x0000006cc7bf2220 */ /* 0x000fe20000410000 */
[----:B------:R-:W-:Y:S01]  /*53c0*/  FSEL R169, R106, RZ, P6 ;  /* 0x000000ff6aa97208 */ /* 0x000fe20003000000 */
[----:B------:R-:W-:Y:S01]  /*53d0*/  FMUL.FTZ R106, R56, R199 ;  /* 0x000000c7386a7220 */ /* 0x000fe20000410000 */
[----:B------:R-:W-:Y:S01]  /*53e0*/  FMUL.FTZ R108, R58, R110 ;  /* 0x0000006e3a6c7220 */ /* 0x000fe20000410000 */
[----:B------:R-:W-:Y:S01]  /*53f0*/  @P5 SHF.L.U32 R113, R113, 0x10, RZ ;  /* 0x0000001071715819 */ /* 0x000fe200000006ff */
[-CC-:B------:R-:W-:Y:S01]  /*5400*/  FFMA.FTZ R205, R205, R183.reuse, R186.reuse ;  /* 0x000000b7cdcd7223 */ /* 0x180fe200000100ba */
[----:B------:R-:W-:Y:S01]  /*5410*/  @P4 SHF.L.U32 R111, R115, 0x10, RZ ;  /* 0x00000010736f4819 */ /* 0x000fe200000006ff */
[--C-:B------:R-:W-:Y:S01]  /*5420*/  FFMA.FTZ R209, R209, R183, R186.reuse ;  /* 0x000000b7d1d17223 */ /* 0x100fe200000100ba */
[----:B------:R-:W-:Y:S01]  /*5430*/  LOP3.LUT P6, RZ, R119, 0xff00, RZ, 0xc0, !PT ;  /* 0x0000ff0077ff7812 */ /* 0x000fe200078cc0ff */
[----:B------:R-:W-:Y:S01]  /*5440*/  @P5 FMUL.FTZ R170, R192, R113 ;  /* 0x00000071c0aa5220 */ /* 0x000fe20000410000 */
[----:B------:R-:W-:Y:S01]  /*5450*/  FSEL R199, R106, RZ, P2 ;  /* 0x000000ff6ac77208 */ /* 0x000fe20001000000 */
[-CC-:B------:R-:W-:Y:S01]  /*5460*/  FFMA.FTZ R195, R195, R183.reuse, R186.reuse ;  /* 0x000000b7c3c37223 */ /* 0x180fe200000100ba */
[----:B------:R-:W-:Y:S01]  /*5470*/  FSEL R204, R108, RZ, P4 ;  /* 0x000000ff6ccc7208 */ /* 0x000fe20002000000 */
[----:B------:R-:W-:Y:S01]  /*5480*/  FFMA.FTZ R197, R197, R183, R186 ;  /* 0x000000b7c5c57223 */ /* 0x000fe200000100ba */
[----:B------:R-:W-:Y:S01]  /*5490*/  FSEL R202, R107, RZ, P5 ;  /* 0x000000ff6bca7208 */ /* 0x000fe20002800000 */
[----:B------:R-:W-:Y:S01]  /*54a0*/  FADD.FTZ R205, R198, -R205 ;  /* 0x800000cdc6cd7221 */ /* 0x000fe20000010000 */
[----:B------:R-:W-:Y:S01]  /*54b0*/  PRMT R106, R98, 0x7632, R106 ;  /* 0x00007632626a7816 */ /* 0x000fe2000000006a */
[----:B------:R-:W-:Y:S01]  /*54c0*/  FADD.FTZ R209, R200, -R209 ;  /* 0x800000d1c8d17221 */ /* 0x000fe20000010000 */
[----:B------:R-:W-:Y:S01]  /*54d0*/  PRMT R108, R99, 0x7632, R108 ;  /* 0x00007632636c7816 */ /* 0x000fe2000000006c */
[----:B------:R-:W-:Y:S01]  /*54e0*/  FADD.FTZ R113, R190, -R195 ;  /* 0x800000c3be717221 */ /* 0x000fe20000010000 */
[----:B------:R-:W-:Y:S01]  /*54f0*/  MOV R193, RZ ;  /* 0x000000ff00c17202 */ /* 0x000fe20000000f00 */
[----:B------:R-:W-:Y:S01]  /*5500*/  @P4 FMUL.FTZ R193, R110, R111 ;  /* 0x0000006f6ec14220 */ /* 0x000fe20000410000 */
[----:B------:R-:W-:Y:S01]  /*5510*/  ISETP.GE.U32.AND P2, PT, R118, RZ, PT ;  /* 0x000000ff7600720c */ /* 0x000fe20003f46070 */
[----:B------:R-:W-:Y:S01]  /*5520*/  HFMA2 R196, -RZ, RZ, 0, 0 ;  /* 0x00000000ffc47431 */ /* 0x000fe200000001ff */
[----:B------:R-:W-:Y:S01]  /*5530*/  PRMT R107, R96, 0x7632, R107 ;  /* 0x00007632606b7816 */ /* 0x000fe2000000006b */
[----:B------:R-:W-:Y:S01]  /*5540*/  HFMA2 R192, -RZ, RZ, 0, 0 ;  /* 0x00000000ffc07431 */ /* 0x000fe200000001ff */
[----:B------:R-:W-:-:S02]  /*5550*/  LOP3.LUT P5, RZ, R118, 0xff, RZ, 0xc0, !PT ;  /* 0x000000ff76ff7812 */ /* 0x000fc400078ac0ff */
[----:B------:R-:W-:Y:S02]  /*5560*/  LOP3.LUT P4, RZ, R118, 0xff00, RZ, 0xc0, !PT ;  /* 0x0000ff0076ff7812 */ /* 0x000fe4000788c0ff */
[----:B------:R-:W-:Y:S02]  /*5570*/  SHF.L.U32 R110, R106, 0x10, RZ ;  /* 0x000000106a6e7819 */ /* 0x000fe400000006ff */
[----:B------:R-:W-:Y:S02]  /*5580*/  SHF.L.U32 R118, R108, 0x10, RZ ;  /* 0x000000106c767819 */ /* 0x000fe400000006ff */
[----:B------:R-:W-:Y:S01]  /*5590*/  ISETP.GE.U32.AND.EX P2, PT, R119, 0x1000000, PT, P2 ;  /* 0x010000007700780c */ /* 0x000fe20003f46120 */
[----:B------:R-:W-:Y:S01]  /*55a0*/  FADD.FTZ R119, R194, -R197 ;  /* 0x800000c5c2777221 */ /* 0x000fe20000010000 */
[----:B------:R-:W-:Y:S01]  /*55b0*/  SHF.L.U32 R106, R96, 0x10, RZ ;  /* 0x00000010606a7819 */ /* 0x000fe200000006ff */
[----:B------:R-:W-:Y:S01]  /*55c0*/  FFMA.FTZ R195, R165, R205, R110 ;  /* 0x000000cda5c37223 */ /* 0x000fe2000001006e */
[----:B------:R-:W-:Y:S01]  /*55d0*/  SHF.L.U32 R108, R107, 0x10, RZ ;  /* 0x000000106b6c7819 */ /* 0x000fe200000006ff */
[C---:B------:R-:W-:Y:S01]  /*55e0*/  FFMA.FTZ R197, R165.reuse, R209, R118 ;  /* 0x000000d1a5c57223 */ /* 0x040fe20000010076 */
[----:B------:R-:W-:Y:S01]  /*55f0*/  @P6 PRMT R114, R114, 0x7632, R114 ;  /* 0x0000763272726816 */ /* 0x000fe20000000072 */
[----:B------:R-:W-:Y:S01]  /*5600*/  FFMA.FTZ R113, R165, R113, R106 ;  /* 0x00000071a5717223 */ /* 0x000fe2000001006a */
[-C--:B------:R-:W-:Y:S01]  /*5610*/  FMUL.FTZ R110, R195, R182.reuse ;  /* 0x000000b6c36e7220 */ /* 0x080fe20000410000 */
[----:B------:R-:W-:Y:S01]  /*5620*/  FFMA.FTZ R119, R165, R119, R108 ;  /* 0x00000077a5777223 */ /* 0x000fe2000001006c */
        /* <DEDUP_REMOVED lines=8> */
[----:B------:R-:W-:Y:S01]  /*56b0*/  @P5 SHF.L.U32 R107, R112, 0x10, RZ ;  /* 0x00000010706b5819 */ /* 0x000fe200000006ff */
[----:B------:R-:W-:Y:S01]  /*56c0*/  @P6 FMUL.FTZ R196, R110, R114 ;  /* 0x000000726ec46220 */ /* 0x000fe20000410000 */
[----:B------:R-:W-:Y:S01]  /*56d0*/  F2FP.BF16.F32.PACK_AB R106, R195, R109 ;  /* 0x0000006dc36a723e */ /* 0x000fe200000010ff */
[----:B------:R-:W-:Y:S01]  /*56e0*/  FMUL.FTZ R111, R59, R198 ;  /* 0x000000c63b6f7220 */ /* 0x000fe20000410000 */
[----:B------:R-:W-:Y:S01]  /*56f0*/  @P4 PRMT R112, R112, 0x7632, R112 ;  /* 0x0000763270704816 */ /* 0x000fe20000000070 */
[----:B------:R-:W-:Y:S01]  /*5700*/  FMUL.FTZ R110, R57, R110 ;  /* 0x0000006e396e7220 */ /* 0x000fe20000410000 */
[----:B------:R-:W-:Y:S01]  /*5710*/  @P2 PRMT R115, R115, 0x7632, R115 ;  /* 0x0000763273732816 */ /* 0x000fe20000000073 */
[----:B------:R-:W-:Y:S01]  /*5720*/  FMUL.FTZ R108, R52, R118 ;  /* 0x00000076346c7220 */ /* 0x000fe20000410000 */
[----:B------:R-:W-:Y:S01]  /*5730*/  FMUL.FTZ R109, R53, R168 ;  /* 0x000000a8356d7220 */ /* 0x000fe20000410000 */
[----:B------:R-:W-:Y:S01]  /*5740*/  F2FP.BF16.F32.PACK_AB R105, R104, R105 ;  /* 0x000000696869723e */ /* 0x000fe200000010ff */
[----:B------:R-:W-:Y:S01]  /*5750*/  @P5 FMUL.FTZ R192, R118, R107 ;  /* 0x0000006b76c05220 */ /* 0x000fe20000410000 */
[----:B------:R-:W-:-:S02]  /*5760*/  @P4 SHF.L.U32 R112, R112, 0x10, RZ ;  /* 0x0000001070704819 */ /* 0x000fc400000006ff */
[----:B------:R-:W-:Y:S02]  /*5770*/  @P2 SHF.L.U32 R115, R115, 0x10, RZ ;  /* 0x0000001073732819 */ /* 0x000fe400000006ff */
[----:B------:R-:W-:Y:S02]  /*5780*/  F2FP.BF16.F32.PACK_AB R104, R119, R113 ;  /* 0x000000717768723e */ /* 0x000fe400000010ff */
[----:B------:R-:W-:Y:S02]  /*5790*/  FSEL R111, R111, RZ, P2 ;  /* 0x000000ff6f6f7208 */ /* 0x000fe40001000000 */
[----:B------:R-:W-:Y:S02]  /*57a0*/  FSEL R110, R110, RZ, P6 ;  /* 0x000000ff6e6e7208 */ /* 0x000fe40003000000 */
[----:B------:R-:W-:Y:S02]  /*57b0*/  FSEL R108, R108, RZ, P5 ;  /* 0x000000ff6c6c7208 */ /* 0x000fe40002800000 */
[----:B------:R-:W-:-:S02]  /*57c0*/  FSEL R113, R109, RZ, P4 ;  /* 0x000000ff6d717208 */ /* 0x000fc40002000000 */
[----:B------:R-:W-:Y:S01]  /*57d0*/  MOV R194, RZ ;  /* 0x000000ff00c27202 */ /* 0x000fe20000000f00 */
[----:B------:R-:W-:Y:S01]  /*57e0*/  @P2 FMUL.FTZ R194, R198, R115 ;  /* 0x00000073c6c22220 */ /* 0x000fe20000410000 */
[----:B------:R-:W-:Y:S01]  /*57f0*/  MOV R190, RZ ;  /* 0x000000ff00be7202 */ /* 0x000fe20000000f00 */
[----:B------:R-:W-:Y:S01]  /*5800*/  @P4 FMUL.FTZ R190, R168, R112 ;  /* 0x00000070a8be4220 */ /* 0x000fe20000410000 */
[----:B------:R-:W-:Y:S02]  /*5810*/  F2FP.BF16.F32.PACK_AB R107, R197, R201 ;  /* 0x000000c9c56b723e */ /* 0x000fe400000010ff */
[----:B------:R-:W-:Y:S02]  /*5820*/  F2FP.BF16.F32.PACK_AB R111, R111, R204 ;  /* 0x000000cc6f6f723e */ /* 0x000fe400000010ff */
[----:B------:R-:W-:Y:S02]  /*5830*/  F2FP.BF16.F32.PACK_AB R110, R110, R199 ;  /* 0x000000c76e6e723e */ /* 0x000fe400000010ff */
[----:B------:R-:W-:-:S02]  /*5840*/  F2FP.BF16.F32.PACK_AB R109, R202, R169 ;  /* 0x000000a9ca6d723e */ /* 0x000fc400000010ff */
[----:B------:R-:W-:Y:S01]  /*5850*/  F2FP.BF16.F32.PACK_AB R108, R113, R108 ;  /* 0x0000006c716c723e */ /* 0x000fe200000010ff */
[----:B------:R-:W-:Y:S06]  /*5860*/  BRA `(.L_x_2739) ;  /* 0x0000000400b47947 */ /* 0x000fec0003800000 */
.L_x_2738:
[-CC-:B0-----:R-:W-:Y:S01]  /*5870*/  FFMA.FTZ R108, R199, R183.reuse, R186.reuse ;  /* 0x000000b7c76c7223 */ /* 0x181fe200000100ba */
[C---:B------:R-:W-:Y:S01]  /*5880*/  LOP3.LUT P6, RZ, R118.reuse, 0xff0000, RZ, 0xc0, !PT ;  /* 0x00ff000076ff7812 */ /* 0x040fe200078cc0ff */
[-C--:B------:R-:W-:Y:S01]  /*5890*/  FFMA.FTZ R201, R201, R183.reuse, R186 ;  /* 0x000000b7c9c97223 */ /* 0x080fe200000100ba */
[----:B------:R-:W-:Y:S01]  /*58a0*/  PRMT R109, R97, 0x7632, R109 ;  /* 0x00007632616d7816 */ /* 0x000fe2000000006d */
[----:B------:R-:W-:Y:S01]  /*58b0*/  FADD.FTZ R108, R191, -R108 ;  /* 0x8000006cbf6c7221 */ /* 0x000fe20000010000 */
[----:B------:R-:W-:Y:S01]  /*58c0*/  SHF.L.U32 R110, R97, 0x10, RZ ;  /* 0x00000010616e7819 */ /* 0x000fe200000006ff */
[-CC-:B------:R-:W-:Y:S01]  /*58d0*/  FFMA.FTZ R168, R207, R183.reuse, R186.reuse ;  /* 0x000000b7cfa87223 */ /* 0x180fe200000100ba */
[----:B------:R-:W-:Y:S01]  /*58e0*/  LOP3.LUT P5, RZ, R118, 0xff000000, RZ, 0xc0, !PT ;  /* 0xff00000076ff7812 */ /* 0x000fe200078ac0ff */
[----:B------:R-:W-:Y:S01]  /*58f0*/  FFMA.FTZ R203, R203, R183, R186 ;  /* 0x000000b7cbcb7223 */ /* 0x000fe200000100ba */
[----:B------:R-:W-:Y:S01]  /*5900*/  SHF.L.U32 R111, R109, 0x10, RZ ;  /* 0x000000106d6f7819 */ /* 0x000fe200000006ff */
[----:B------:R-:W-:Y:S01]  /*5910*/  FFMA.FTZ R109, R165, R108, R110 ;  /* 0x0000006ca56d7223 */ /* 0x000fe2000001006e */
[----:B------:R-:W-:Y:S01]  /*5920*/  FADD.FTZ R196, R196, -R201 ;  /* 0x800000c9c4c47221 */ /* 0x000fe20000010000 */
[----:B------:R-:W-:Y:S01]  /*5930*/  FADD.FTZ R170, R193, -R168 ;  /* 0x800000a8c1aa7221 */ /* 0x000fe20000010000 */
[----:B------:R-:W-:Y:S01]  /*5940*/  SHF.L.U32 R168, R98, 0x10, RZ ;  /* 0x0000001062a87819 */ /* 0x000fe200000006ff */
[----:B------:R-:W-:Y:S01]  /*5950*/  FADD.FTZ R192, R192, -R203 ;  /* 0x800000cbc0c07221 */ /* 0x000fe20000010000 */
[----:B------:R-:W-:Y:S01]  /*5960*/  FMUL.FTZ R108, R182, R109 ;  /* 0x0000006db66c7220 */ /* 0x000fe20000410000 */
[----:B------:R-:W-:Y:S01]  /*5970*/  FFMA.FTZ R169, R165, R196, R111 ;  /* 0x000000c4a5a97223 */ /* 0x000fe2000001006f */
[----:B------:R-:W-:Y:S01]  /*5980*/  LOP3.LUT P2, RZ, R119, 0xff, RZ, 0xc0, !PT ;  /* 0x000000ff77ff7812 */ /* 0x000fe2000784c0ff */
[----:B------:R-:W-:Y:S01]  /*5990*/  FFMA.FTZ R109, R165, R192, R168 ;  /* 0x000000c0a56d7223 */ /* 0x000fe200000100a8 */
[C---:B-----5:R-:W-:Y:S01]  /*59a0*/  @P6 SHF.L.U32 R110, R113.reuse, 0x10, RZ ;  /* 0x00000010716e6819 */ /* 0x060fe200000006ff */
[----:B------:R-:W-:Y:S01]  /*59b0*/  FMUL.FTZ R111, R108, UR4 ;  /* 0x000000046c6f7c20 */ /* 0x000fe20008410000 */
[----:B------:R-:W-:Y:S01]  /*59c0*/  @P5 PRMT R113, R113, 0x7632, R113 ;  /* 0x0000763271715816 */ /* 0x000fe20000000071 */
[C---:B------:R-:W-:Y:S01]  /*59d0*/  FMUL.FTZ R108, R182.reuse, R169 ;  /* 0x000000a9b66c7220 */ /* 0x040fe20000410000 */
[----:B------:R-:W-:Y:S01]  /*59e0*/  SHF.L.U32 R191, R99, 0x10, RZ ;  /* 0x0000001063bf7819 */ /* 0x000fe200000006ff */
[----:B------:R-:W-:Y:S01]  /*59f0*/  FMUL.FTZ R109, R182, R109 ;  /* 0x0000006db66d7220 */ /* 0x000fe20000410000 */
[----:B------:R-:W-:Y:S01]  /*5a00*/  LOP3.LUT P4, RZ, R119, 0xff0000, RZ, 0xc0, !PT ;  /* 0x00ff000077ff7812 */ /* 0x000fe2000788c0ff */
[----:B------:R-:W-:Y:S01]  /*5a10*/  FMUL.FTZ R168, R108, UR4 ;  /* 0x000000046ca87c20 */ /* 0x000fe20008410000 */
[----:B------:R-:W-:Y:S01]  /*5a20*/  @P5 SHF.L.U32 R199, R113, 0x10, RZ ;  /* 0x0000001071c75819 */ /* 0x000fe200000006ff */
[----:B------:R-:W-:Y:S01]  /*5a30*/  FMUL.FTZ R108, R54, R111 ;  /* 0x0000006f366c7220 */ /* 0x000fe20000410000 */
[----:B------:R-:W-:-:S02]  /*5a40*/  HFMA2 R171, -RZ, RZ, 0, 0 ;  /* 0x00000000ffab7431 */ /* 0x000fc400000001ff */
[----:B------:R-:W-:Y:S01]  /*5a50*/  FFMA.FTZ R201, R165, R170, R191 ;  /* 0x000000aaa5c97223 */ /* 0x000fe200000100bf */
[----:B------:R-:W-:Y:S01]  /*5a60*/  FMUL.FTZ R113, R109, UR4 ;  /* 0x000000046d717c20 */ /* 0x000fe20008410000 */
[----:B------:R-:W-:Y:S01]  /*5a70*/  MOV R170, RZ ;  /* 0x000000ff00aa7202 */ /* 0x000fe20000000f00 */
[-C--:B------:R-:W-:Y:S01]  /*5a80*/  @P5 FMUL.FTZ R170, R199, R168.reuse ;  /* 0x000000a8c7aa5220 */ /* 0x080fe20000410000 */
[----:B------:R-:W-:Y:S01]  /*5a90*/  FMUL.FTZ R109, R55, R168 ;  /* 0x000000a8376d7220 */ /* 0x000fe20000410000 */
[----:B------:R-:W-:Y:S01]  /*5aa0*/  HFMA2 R191, -RZ, RZ, 0, 0 ;  /* 0x00000000ffbf7431 */ /* 0x000fe200000001ff */
[----:B------:R-:W-:Y:S01]  /*5ab0*/  FSEL R168, R108, RZ, P6 ;  /* 0x000000ff6ca87208 */ /* 0x000fe20003000000 */
[----:B------:R-:W-:Y:S01]  /*5ac0*/  FMUL.FTZ R108, R56, R113 ;  /* 0x00000071386c7220 */ /* 0x000fe20000410000 */
[----:B------:R-:W-:Y:S01]  /*5ad0*/  @P2 SHF.L.U32 R192, R114, 0x10, RZ ;  /* 0x0000001072c02819 */ /* 0x000fe200000006ff */
[----:B------:R-:W-:Y:S01]  /*5ae0*/  @P6 FMUL.FTZ R171, R110, R111 ;  /* 0x0000006f6eab6220 */ /* 0x000fe20000410000 */
[----:B------:R-:W-:Y:S01]  /*5af0*/  FMUL.FTZ R110, R182, R201 ;  /* 0x000000c9b66e7220 */ /* 0x000fe20000410000 */
[----:B------:R-:W-:Y:S01]  /*5b00*/  @P4 SHF.L.U32 R196, R115, 0x10, RZ ;  /* 0x0000001073c44819 */ /* 0x000fe200000006ff */
[--C-:B------:R-:W-:Y:S01]  /*5b10*/  FFMA.FTZ R205, R205, R183, R186.reuse ;  /* 0x000000b7cdcd7223 */ /* 0x100fe200000100ba */
[----:B------:R-:W-:Y:S01]  /*5b20*/  @P2 FMUL.FTZ R191, R192, R113 ;  /* 0x00000071c0bf2220 */ /* 0x000fe20000410000 */
[----:B------:R-:W-:Y:S01]  /*5b30*/  FSEL R199, R108, RZ, P2 ;  /* 0x000000ff6cc77208 */ /* 0x000fe20001000000 */
[----:B------:R-:W-:Y:S01]  /*5b40*/  FMUL.FTZ R169, R110, UR4 ;  /* 0x000000046ea97c20 */ /* 0x000fe20008410000 */
[----:B------:R-:W-:Y:S01]  /*5b50*/  ISETP.GE.U32.AND P2, PT, R118, RZ, PT ;  /* 0x000000ff7600720c */ /* 0x000fe20003f46070 */
[--C-:B------:R-:W-:Y:S01]  /*5b60*/  FFMA.FTZ R209, R209, R183, R186.reuse ;  /* 0x000000b7d1d17223 */ /* 0x100fe200000100ba */
[----:B------:R-:W-:Y:S01]  /*5b70*/  MOV R193, RZ ;  /* 0x000000ff00c17202 */ /* 0x000fe20000000f00 */
[-C--:B------:R-:W-:Y:S01]  /*5b80*/  @P4 FMUL.FTZ R193, R196, R169.reuse ;  /* 0x000000a9c4c14220 */ /* 0x080fe20000410000 */
[----:B------:R-:W-:Y:S01]  /*5b90*/  ISETP.GE.U32.AND.EX P2, PT, R119, 0x1000000, PT, P2 ;  /* 0x010000007700780c */ /* 0x000fe20003f46120 */
[----:B------:R-:W-:Y:S01]  /*5ba0*/  FMUL.FTZ R110, R58, R169 ;  /* 0x000000a93a6e7220 */ /* 0x000fe20000410000 */
[----:B------:R-:W-:Y:S01]  /*5bb0*/  FSEL R169, R109, RZ, P5 ;  /* 0x000000ff6da97208 */ /* 0x000fe20002800000 */
[-CC-:B------:R-:W-:Y:S01]  /*5bc0*/  FFMA.FTZ R195, R195, R183.reuse, R186.reuse ;  /* 0x000000b7c3c37223 */ /* 0x180fe200000100ba */
[----:B------:R-:W-:Y:S01]  /*5bd0*/  LOP3.LUT P6, RZ, R119, 0xff00, RZ, 0xc0, !PT ;  /* 0x0000ff0077ff7812 */ /* 0x000fe200078cc0ff */
[----:B------:R-:W-:Y:S01]  /*5be0*/  FADD.FTZ R198, R198, -R205 ;  /* 0x800000cdc6c67221 */ /* 0x000fe20000010000 */
[----:B------:R-:W-:Y:S01]  /*5bf0*/  PRMT R109, R98, 0x7632, R109 ;  /* 0x00007632626d7816 */ /* 0x000fe2000000006d */
[----:B------:R-:W-:Y:S01]  /*5c00*/  FADD.FTZ R200, R200, -R209 ;  /* 0x800000d1c8c87221 */ /* 0x000fe20000010000 */
[----:B------:R-:W-:Y:S01]  /*5c10*/  PRMT R111, R99, 0x7632, R111 ;  /* 0x00007632636f7816 */ /* 0x000fe2000000006f */
[----:B------:R-:W-:Y:S01]  /*5c20*/  FADD.FTZ R190, R190, -R195 ;  /* 0x800000c3bebe7221 */ /* 0x000fe20000010000 */
[----:B------:R-:W-:Y:S01]  /*5c30*/  FSEL R202, R110, RZ, P4 ;  /* 0x000000ff6eca7208 */ /* 0x000fe20002000000 */
[----:B------:R-:W-:Y:S01]  /*5c40*/  FFMA.FTZ R197, R197, R183, R186 ;  /* 0x000000b7c5c57223 */ /* 0x000fe200000100ba */
[----:B------:R-:W-:Y:S01]  /*5c50*/  SHF.L.U32 R110, R109, 0x10, RZ ;  /* 0x000000106d6e7819 */ /* 0x000fe200000006ff */
[----:B------:R-:W-:Y:S01]  /*5c60*/  HFMA2 R192, -RZ, RZ, 0, 0 ;  /* 0x00000000ffc07431 */ /* 0x000fe200000001ff */
[----:B------:R-:W-:Y:S01]  /*5c70*/  LOP3.LUT P5, RZ, R118, 0xff, RZ, 0xc0, !PT ;  /* 0x000000ff76ff7812 */ /* 0x000fe200078ac0ff */
[----:B------:R-:W-:Y:S01]  /*5c80*/  FADD.FTZ R194, R194, -R197 ;  /* 0x800000c5c2c27221 */ /* 0x000fe20000010000 */
[----:B------:R-:W-:Y:S01]  /*5c90*/  PRMT R108, R96, 0x7632, R108 ;  /* 0x00007632606c7816 */ /* 0x000fe2000000006c */
[----:B------:R-:W-:Y:S01]  /*5ca0*/  FFMA.FTZ R119, R165, R198, R110 ;  /* 0x000000c6a5777223 */ /* 0x000fe2000001006e */
[----:B------:R-:W-:Y:S01]  /*5cb0*/  SHF.L.U32 R111, R111, 0x10, RZ ;  /* 0x000000106f6f7819 */ /* 0x000fe200000006ff */
[----:B------:R-:W-:Y:S01]  /*5cc0*/  HFMA2 R196, -RZ, RZ, 0, 0 ;  /* 0x00000000ffc47431 */ /* 0x000fe200000001ff */
[----:B------:R-:W-:-:S02]  /*5cd0*/  LOP3.LUT P4, RZ, R118, 0xff00, RZ, 0xc0, !PT ;  /* 0x0000ff0076ff7812 */ /* 0x000fc4000788c0ff */
[----:B------:R-:W-:Y:S01]  /*5ce0*/  SHF.L.U32 R109, R96, 0x10, RZ ;  /* 0x00000010606d7819 */ /* 0x000fe200000006ff */
[----:B------:R-:W-:Y:S01]  /*5cf0*/  FFMA.FTZ R195, R165, R200, R111 ;  /* 0x000000c8a5c37223 */ /* 0x000fe2000001006f */
[----:B------:R-:W-:Y:S02]  /*5d00*/  SHF.L.U32 R113, R108, 0x10, RZ ;  /* 0x000000106c717819 */ /* 0x000fe400000006ff */
[----:B------:R-:W-:Y:S01]  /*5d10*/  @P2 PRMT R108, R115, 0x7632, R108 ;  /* 0x00007632736c2816 */ /* 0x000fe2000000006c */
[C---:B------:R-:W-:Y:S01]  /*5d20*/  FFMA.FTZ R111, R165.reuse, R190, R109 ;  /* 0x000000bea56f7223 */ /* 0x040fe2000001006d */
[----:B------:R-:W-:Y:S01]  /*5d30*/  @P6 PRMT R114, R114, 0x7632, R114 ;  /* 0x0000763272726816 */ /* 0x000fe20000000072 */
[----:B------:R-:W-:Y:S01]  /*5d40*/  FMUL.FTZ R109, R182, R119 ;  /* 0x00000077b66d7220 */ /* 0x000fe20000410000 */
[----:B------:R-:W-:Y:S01]  /*5d50*/  @P2 SHF.L.U32 R119, R108, 0x10, RZ ;  /* 0x000000106c772819 */ /* 0x000fe200000006ff */
[----:B------:R-:W-:Y:S01]  /*5d60*/  FMUL.FTZ R108, R182, R111 ;  /* 0x0000006fb66c7220 */ /* 0x000fe20000410000 */
[----:B------:R-:W-:Y:S01]  /*5d70*/  FFMA.FTZ R113, R165, R194, R113 ;  /* 0x000000c2a5717223 */ /* 0x000fe20000010071 */
[----:B------:R-:W-:Y:S01]  /*5d80*/  @P6 SHF.L.U32 R115, R114, 0x10, RZ ;  /* 0x0000001072736819 */ /* 0x000fe200000006ff */
[----:B------:R-:W-:Y:S01]  /*5d90*/  FMUL.FTZ R114, R109, UR4 ;  /* 0x000000046d727c20 */ /* 0x000fe20008410000 */
[----:B------:R-:W-:Y:S01]  /*5da0*/  @P5 SHF.L.U32 R118, R112, 0x10, RZ ;  /* 0x0000001070765819 */ /* 0x000fe200000006ff */
[----:B------:R-:W-:Y:S01]  /*5db0*/  FMUL.FTZ R110, R182, R195 ;  /* 0x000000c3b66e7220 */ /* 0x000fe20000410000 */
[----:B------:R-:W-:Y:S01]  /*5dc0*/  @P4 PRMT R112, R112, 0x7632, R112 ;  /* 0x0000763270704816 */ /* 0x000fe20000000070 */
[----:B------:R-:W-:Y:S01]  /*5dd0*/  FMUL.FTZ R109, R108, UR4 ;  /* 0x000000046c6d7c20 */ /* 0x000fe20008410000 */
[----:B------:R-:W-:Y:S01]  /*5de0*/  FMUL.FTZ R108, R182, R113 ;  /* 0x00000071b66c7220 */ /* 0x000fe20000410000 */
[----:B------:R-:W-:Y:S01]  /*5df0*/  FMUL.FTZ R110, R110, UR4 ;  /* 0x000000046e6e7c20 */ /* 0x000fe20008410000 */
[----:B------:R-:W-:Y:S01]  /*5e00*/  @P4 SHF.L.U32 R113, R112, 0x10, RZ ;  /* 0x0000001070714819 */ /* 0x000fe200000006ff */
[-C--:B------:R-:W-:Y:S01]  /*5e10*/  @P5 FMUL.FTZ R192, R118, R109.reuse ;  /* 0x0000006d76c05220 */ /* 0x080fe20000410000 */
[----:B------:R-:W-:Y:S01]  /*5e20*/  FMUL.FTZ R112, R108, UR4 ;  /* 0x000000046c707c20 */ /* 0x000fe20008410000 */
[----:B------:R-:W-:Y:S01]  /*5e30*/  MOV R194, RZ ;  /* 0x000000ff00c27202 */ /* 0x000fe20000000f00 */
[-C--:B------:R-:W-:Y:S01]  /*5e40*/  @P2 FMUL.FTZ R194, R119, R110.reuse ;  /* 0x0000006e77c22220 */ /* 0x080fe20000410000 */
[----:B------:R-:W-:Y:S01]  /*5e50*/  FMUL.FTZ R111, R59, R110 ;  /* 0x0000006e3b6f7220 */ /* 0x000fe20000410000 */
[----:B------:R-:W-:Y:S01]  /*5e60*/  FMUL.FTZ R108, R52, R109 ;  /* 0x0000006d346c7220 */ /* 0x000fe20000410000 */
[----:B------:R-:W-:Y:S01]  /*5e70*/  FMUL.FTZ R110, R57, R114 ;  /* 0x00000072396e7220 */ /* 0x000fe20000410000 */
[-C--:B------:R-:W-:Y:S01]  /*5e80*/  FMUL.FTZ R109, R53, R112.reuse ;  /* 0x00000070356d7220 */ /* 0x080fe20000410000 */
[----:B------:R-:W-:Y:S01]  /*5e90*/  MOV R190, RZ ;  /* 0x000000ff00be7202 */ /* 0x000fe20000000f00 */
[----:B------:R-:W-:Y:S01]  /*5ea0*/  @P4 FMUL.FTZ R190, R113, R112 ;  /* 0x0000007071be4220 */ /* 0x000fe20000410000 */
[----:B------:R-:W-:Y:S01]  /*5eb0*/  FSEL R111, R111, RZ, P2 ;  /* 0x000000ff6f6f7208 */ /* 0x000fe20001000000 */
[----:B------:R-:W-:Y:S01]  /*5ec0*/  @P6 FMUL.FTZ R196, R115, R114 ;  /* 0x0000007273c46220 */ /* 0x000fe20000410000 */
[----:B------:R-:W-:-:S02]  /*5ed0*/  FSEL R110, R110, RZ, P6 ;  /* 0x000000ff6e6e7208 */ /* 0x000fc40003000000 */
[----:B------:R-:W-:Y:S02]  /*5ee0*/  FSEL R108, R108, RZ, P5 ;  /* 0x000000ff6c6c7208 */ /* 0x000fe40002800000 */
[----:B------:R-:W-:Y:S02]  /*5ef0*/  FSEL R113, R109, RZ, P4 ;  /* 0x000000ff6d717208 */ /* 0x000fe40002000000 */
[----:B------:R-:W-:Y:S02]  /*5f00*/  F2FP.BF16.F32.PACK_AB R111, R111, R202 ;  /* 0x000000ca6f6f723e */ /* 0x000fe400000010ff */
[----:B------:R-:W-:Y:S02]  /*5f10*/  F2FP.BF16.F32.PACK_AB R110, R110, R199 ;  /* 0x000000c76e6e723e */ /* 0x000fe400000010ff */
[----:B------:R-:W-:Y:S02]  /*5f20*/  F2FP.BF16.F32.PACK_AB R109, R169, R168 ;  /* 0x000000a8a96d723e */ /* 0x000fe400000010ff */
[----:B------:R-:W-:-:S07]  /*5f30*/  F2FP.BF16.F32.PACK_AB R108, R113, R108 ;  /* 0x0000006c716c723e */ /* 0x000fce00000010ff */
.L_x_2739:
        /* <DEDUP_REMOVED lines=9> */
[----:B------:R-:W-:Y:S01]  /*5fd0*/  PRMT R105, R101, 0x7632, R105 ;  /* 0x0000763265697816 */ /* 0x000fe20000000069 */
[-CC-:B------:R-:W-:Y:S01]  /*5fe0*/  FFMA.FTZ R108, R131, R183.reuse, R186.reuse ;  /* 0x000000b7836c7223 */ /* 0x180fe200000100ba */
[----:B------:R-:W-:Y:S01]  /*5ff0*/  LOP3.LUT P6, RZ, R116, 0xff0000, RZ, 0xc0, !PT ;  /* 0x00ff000074ff7812 */ /* 0x000fe200078cc0ff */
[----:B------:R-:W-:Y:S01]  /*6000*/  FADD.FTZ R107, R128, -R107 ;  /* 0x8000006b806b7221 */ /* 0x000fe20000010000 */
[----:B------:R-:W-:Y:S01]  /*6010*/  SHF.L.U32 R104, R101, 0x10, RZ ;  /* 0x0000001065687819 */ /* 0x000fe200000006ff */
[-C--:B------:R-:W-:Y:S01]  /*6020*/  FFMA.FTZ R126, R123, R183.reuse, R186 ;  /* 0x000000b77b7e7223 */ /* 0x080fe200000100ba */
[----:B------:R-:W-:Y:S01]  /*6030*/  SHF.L.U32 R106, R105, 0x10, RZ ;  /* 0x00000010696a7819 */ /* 0x000fe200000006ff */
[----:B------:R-:W-:Y:S01]  /*6040*/  FADD.FTZ R123, R129, -R108 ;  /* 0x8000006c817b7221 */ /* 0x000fe20000010000 */
[----:B------:R-:W-:Y:S01]  /*6050*/  FFMA.FTZ R172, R172, R183, R186 ;  /* 0x000000b7acac7223 */ /* 0x000fe200000100ba */
[C---:B------:R-:W-:Y:S01]  /*6060*/  FFMA.FTZ R111, R165.reuse, R107, R104 ;  /* 0x0000006ba56f7223 */ /* 0x040fe20000010068 */
[----:B------:R-:W-:Y:S01]  /*6070*/  LOP3.LUT P2, RZ, R116, 0xff000000, RZ, 0xc0, !PT ;  /* 0xff00000074ff7812 */ /* 0x000fe2000784c0ff */
[----:B------:R-:W-:Y:S01]  /*6080*/  FFMA.FTZ R109, R176, R183, R186 ;  /* 0x000000b7b06d7223 */ /* 0x000fe200000100ba */
[----:B------:R-:W-:Y:S01]  /*6090*/  FFMA.FTZ R123, R165, R123, R106 ;  /* 0x0000007ba57b7223 */ /* 0x000fe2000001006a */
[----:B------:R-:W-:Y:S01]  /*60a0*/  LOP3.LUT P5, RZ, R117, 0xff, RZ, 0xc0, !PT ;  /* 0x000000ff75ff7812 */ /* 0x000fe200078ac0ff */
[-C--:B------:R-:W-:Y:S01]  /*60b0*/  FMUL.FTZ R104, R111, R182.reuse ;  /* 0x000000b66f687220 */ /* 0x080fe20000410000 */
[----:B------:R-:W-:Y:S01]  /*60c0*/  SHF.L.U32 R106, R102, 0x10, RZ ;  /* 0x00000010666a7819 */ /* 0x000fe200000006ff */
[----:B------:R-:W-:Y:S01]  /*60d0*/  FADD.FTZ R167, R167, -R172 ;  /* 0x800000aca7a77221 */ /* 0x000fe20000010000 */
[----:B------:R-:W-:Y:S01]  /*60e0*/  SHF.L.U32 R108, R103, 0x10, RZ ;  /* 0x00000010676c7819 */ /* 0x000fe200000006ff */
[----:B------:R-:W-:Y:S01]  /*60f0*/  FADD.FTZ R169, R174, -R109 ;  /* 0x8000006daea97221 */ /* 0x000fe20000010000 */
[----:B-----5:R-:W-:Y:S01]  /*6100*/  @P6 SHF.L.U32 R105, R113, 0x10, RZ ;  /* 0x0000001071696819 */ /* 0x020fe200000006ff */
[----:B------:R-:W-:Y:S01]  /*6110*/  FMUL.FTZ R109, R104, UR4 ;  /* 0x00000004686d7c20 */ /* 0x000fe20008410000 */
[C---:B------:R-:W-:Y:S01]  /*6120*/  FFMA.FTZ R167, R165.reuse, R167, R106 ;  /* 0x000000a7a5a77223 */ /* 0x040fe2000001006a */
[----:B------:R-:W-:Y:S01]  /*6130*/  CS2R R118, SRZ ;  /* 0x0000000000767805 */ /* 0x000fe2000001ff00 */
[----:B------:R-:W-:Y:S01]  /*6140*/  FFMA.FTZ R169, R165, R169, R108 ;  /* 0x000000a9a5a97223 */ /* 0x000fe2000001006c */
[-C--:B------:R-:W-:Y:S01]  /*6150*/  FMUL.FTZ R104, R123, R182.reuse ;  /* 0x000000b67b687220 */ /* 0x080fe20000410000 */
[----:B------:R-:W-:Y:S01]  /*6160*/  @P6 FMUL.FTZ R119, R109, R105 ;  /* 0x000000696d776220 */ /* 0x000fe20000410000 */
[----:B------:R-:W-:Y:S01]  /*6170*/  LOP3.LUT P4, RZ, R117, 0xff0000, RZ, 0xc0, !PT ;  /* 0x00ff000075ff7812 */ /* 0x000fe2000788c0ff */
[-C--:B------:R-:W-:Y:S01]  /*6180*/  FMUL.FTZ R105, R167, R182.reuse ;  /* 0x000000b6a7697220 */ /* 0x080fe20000410000 */
[----:B------:R-:W-:Y:S01]  /*6190*/  @P2 PRMT R113, R113, 0x7632, R113 ;  /* 0x0000763271712816 */ /* 0x000fe20000000071 */
[----:B------:R-:W-:Y:S01]  /*61a0*/  FMUL.FTZ R107, R169, R182 ;  /* 0x000000b6a96b7220 */ /* 0x000fe20000410000 */
[----:B------:R-:W-:Y:S01]  /*61b0*/  FMUL.FTZ R110, R104, UR4 ;  /* 0x00000004686e7c20 */ /* 0x000fe20008410000 */
[----:B------:R-:W-:Y:S01]  /*61c0*/  HFMA2 R127, -RZ, RZ, 0, 0 ;  /* 0x00000000ff7f7431 */ /* 0x000fe200000001ff */
[----:B------:R-:W-:Y:S01]  /*61d0*/  @P5 SHF.L.U32 R106, R114, 0x10, RZ ;  /* 0x00000010726a5819 */ /* 0x000fe200000006ff */
[----:B------:R-:W-:Y:S01]  /*61e0*/  FMUL.FTZ R104, R62, R109 ;  /* 0x0000006d3e687220 */ /* 0x000fe20000410000 */
[----:B------:R-:W-:Y:S01]  /*61f0*/  FMUL.FTZ R131, R105, UR4 ;  /* 0x0000000469837c20 */ /* 0x000fe20008410000 */
[----:B------:R-:W-:Y:S01]  /*6200*/  @P2 SHF.L.U32 R113, R113, 0x10, RZ ;  /* 0x0000001071712819 */ /* 0x000fe200000006ff */
[----:B------:R-:W-:Y:S01]  /*6210*/  FMUL.FTZ R107, R107, UR4 ;  /* 0x000000046b6b7c20 */ /* 0x000fe20008410000 */
[----:B------:R-:W-:Y:S01]  /*6220*/  FMUL.FTZ R105, R63, R110 ;  /* 0x0000006e3f697220 */ /* 0x000fe20000410000 */
[-CC-:B------:R-:W-:Y:S01]  /*6230*/  FFMA.FTZ R166, R175, R183.reuse, R186.reuse ;  /* 0x000000b7afa67223 */ /* 0x180fe200000100ba */
[-CC-:B------:R-:W-:Y:S01]  /*6240*/  FFMA.FTZ R168, R179, R183.reuse, R186.reuse ;  /* 0x000000b7b3a87223 */ /* 0x180fe200000100ba */
[----:B------:R-:W-:Y:S01]  /*6250*/  FFMA.FTZ R183, R122, R183, R186 ;  /* 0x000000b77ab77223 */ /* 0x000fe200000100ba */
[----:B------:R-:W-:Y:S01]  /*6260*/  @P5 FMUL.FTZ R127, R131, R106 ;  /* 0x0000006a837f5220 */ /* 0x000fe20000410000 */
[----:B------:R-:W-:Y:S01]  /*6270*/  FSEL R122, R104, RZ, P6 ;  /* 0x000000ff687a7208 */ /* 0x000fe20003000000 */
[----:B------:R-:W-:Y:S01]  /*6280*/  FMUL.FTZ R106, R64, R131 ;  /* 0x00000083406a7220 */ /* 0x000fe20000410000 */
[----:B------:R-:W-:Y:S01]  /*6290*/  FMUL.FTZ R104, R66, R107 ;  /* 0x0000006b42687220 */ /* 0x000fe20000410000 */
[----:B------:R-:W-:Y:S01]  /*62a0*/  @P2 FMUL.FTZ R118, R110, R113 ;  /* 0x000000716e762220 */ /* 0x000fe20000410000 */
[----:B------:R-:W-:Y:S01]  /*62b0*/  FSEL R131, R105, RZ, P2 ;  /* 0x000000ff69837208 */ /* 0x000fe20001000000 */
[----:B------:R-:W-:Y:S01]  /*62c0*/  FADD.FTZ R113, R120, -R183 ;  /* 0x800000b778717221 */ /* 0x000fe20000010000 */
[----:B------:R-:W-:Y:S01]  /*62d0*/  ISETP.GE.U32.AND P2, PT, R116, RZ, PT ;  /* 0x000000ff7400720c */ /* 0x000fe20003f46070 */
[----:B------:R-:W-:Y:S01]  /*62e0*/  FADD.FTZ R177, R177, -R168 ;  /* 0x800000a8b1b17221 */ /* 0x000fe20000010000 */
[----:B------:R-:W-:Y:S01]  /*62f0*/  @P4 SHF.L.U32 R108, R115, 0x10, RZ ;  /* 0x00000010736c4819 */ /* 0x000fe200000006ff */
[----:B------:R-:W-:Y:S01]  /*6300*/  FADD.FTZ R121, R121, -R126 ;  /* 0x8000007e79797221 */ /* 0x000fe20000010000 */
[----:B------:R-:W-:Y:S01]  /*6310*/  LOP3.LUT P6, RZ, R117, 0xff00, RZ, 0xc0, !PT ;  /* 0x0000ff0075ff7812 */ /* 0x000fe200078cc0ff */
[----:B------:R-:W-:Y:S01]  /*6320*/  HFMA2 R126, -RZ, RZ, 0, 0 ;  /* 0x00000000ff7e7431 */ /* 0x000fe200000001ff */
[----:B------:R-:W-:-:S02]  /*6330*/  FSEL R130, R104, RZ, P4 ;  /* 0x000000ff68827208 */ /* 0x000fc40002000000 */
[----:B------:R-:W-:Y:S02]  /*6340*/  ISETP.GE.U32.AND.EX P2, PT, R117, 0x1000000, PT, P2 ;  /* 0x010000007500780c */ /* 0x000fe40003f46120 */
[----:B------:R-:W-:Y:S02]  /*6350*/  PRMT R104, R102, 0x7632, R104 ;  /* 0x0000763266687816 */ /* 0x000fe40000000068 */
[----:B------:R-:W-:Y:S02]  /*6360*/  FSEL R128, R106, RZ, P5 ;  /* 0x000000ff6a807208 */ /* 0x000fe40002800000 */
[----:B------:R-:W-:Y:S01]  /*6370*/  MOV R129, RZ ;  /* 0x000000ff00817202 */ /* 0x000fe20000000f00 */
[----:B------:R-:W-:Y:S01]  /*6380*/  @P4 FMUL.FTZ R129, R107, R108 ;  /* 0x0000006c6b814220 */ /* 0x000fe20000410000 */
[----:B------:R-:W-:Y:S02]  /*6390*/  PRMT R106, R103, 0x7632, R106 ;  /* 0x00007632676a7816 */ /* 0x000fe4000000006a */
[----:B------:R-:W-:-:S02]  /*63a0*/  PRMT R105, R100, 0x7632, R105 ;  /* 0x0000763264697816 */ /* 0x000fc40000000069 */
[----:B------:R-:W-:Y:S02]  /*63b0*/  SHF.L.U32 R108, R104, 0x10, RZ ;  /* 0x00000010686c7819 */ /* 0x000fe400000006ff */
[----:B------:R-:W-:Y:S02]  /*63c0*/  SHF.L.U32 R104, R100, 0x10, RZ ;  /* 0x0000001064687819 */ /* 0x000fe400000006ff */
[C---:B------:R-:W-:Y:S02]  /*63d0*/  LOP3.LUT P5, RZ, R116.reuse, 0xff, RZ, 0xc0, !PT ;  /* 0x000000ff74ff7812 */ /* 0x040fe400078ac0ff */
[----:B------:R-:W-:Y:S01]  /*63e0*/  LOP3.LUT P4, RZ, R116, 0xff00, RZ, 0xc0, !PT ;  /* 0x0000ff0074ff7812 */ /* 0x000fe2000788c0ff */
[----:B------:R-:W-:Y:S01]  /*63f0*/  FADD.FTZ R116, R173, -R166 ;  /* 0x800000a6ad747221 */ /* 0x000fe20000010000 */
[----:B------:R-:W-:Y:S01]  /*6400*/  SHF.L.U32 R110, R106, 0x10, RZ ;  /* 0x000000106a6e7819 */ /* 0x000fe200000006ff */
[----:B------:R-:W-:Y:S01]  /*6410*/  FFMA.FTZ R113, R165, R113, R104 ;  /* 0x00000071a5717223 */ /* 0x000fe20000010068 */
[----:B------:R-:W-:Y:S01]  /*6420*/  SHF.L.U32 R106, R105, 0x10, RZ ;  /* 0x00000010696a7819 */ /* 0x000fe200000006ff */
[C---:B------:R-:W-:Y:S01]  /*6430*/  FFMA.FTZ R116, R165.reuse, R116, R108 ;  /* 0x00000074a5747223 */ /* 0x040fe2000001006c */
[----:B------:R-:W-:Y:S01]  /*6440*/  @P6 PRMT R104, R114, 0x7632, R104 ;  /* 0x0000763272686816 */ /* 0x000fe20000000068 */
[C---:B------:R-:W-:Y:S01]  /*6450*/  FFMA.FTZ R120, R165.reuse, R177, R110 ;  /* 0x000000b1a5787223 */ /* 0x040fe2000001006e */
[----:B------:R-:W-:Y:S01]  /*6460*/  MOV R117, RZ ;  /* 0x000000ff00757202 */ /* 0x000fe20000000f00 */
[--C-:B------:R-:W-:Y:S01]  /*6470*/  FFMA.FTZ R165, R165, R121, R106.reuse ;  /* 0x00000079a5a57223 */ /* 0x100fe2000001006a */
[----:B------:R-:W-:Y:S01]  /*6480*/  @P2 PRMT R106, R115, 0x7632, R106 ;  /* 0x00007632736a2816 */ /* 0x000fe2000000006a */
[-C--:B------:R-:W-:Y:S01]  /*6490*/  FMUL.FTZ R108, R120, R182.reuse ;  /* 0x000000b6786c7220 */ /* 0x080fe20000410000 */
[----:B------:R-:W-:Y:S01]  /*64a0*/  @P6 SHF.L.U32 R107, R104, 0x10, RZ ;  /* 0x00000010686b6819 */ /* 0x000fe200000006ff */
[-C--:B------:R-:W-:Y:S01]  /*64b0*/  FMUL.FTZ R104, R113, R182.reuse ;  /* 0x000000b671687220 */ /* 0x080fe20000410000 */
[----:B------:R-:W-:Y:S01]  /*64c0*/  @P2 SHF.L.U32 R109, R106, 0x10, RZ ;  /* 0x000000106a6d2819 */ /* 0x000fe200000006ff */
[-C--:B------:R-:W-:Y:S01]  /*64d0*/  FMUL.FTZ R106, R116, R182.reuse ;  /* 0x000000b6746a7220 */ /* 0x080fe20000410000 */
[----:B------:R-:W-:Y:S01]  /*64e0*/  @P5 SHF.L.U32 R105, R112, 0x10, RZ ;  /* 0x0000001070695819 */ /* 0x000fe200000006ff */
[----:B------:R-:W-:Y:S01]  /*64f0*/  FMUL.FTZ R182, R165, R182 ;  /* 0x000000b6a5b67220 */ /* 0x000fe20000410000 */
[----:B------:R-:W-:Y:S01]  /*6500*/  FMUL.FTZ R104, R104, UR4 ;  /* 0x0000000468687c20 */ /* 0x000fe20008410000 */
[----:B------:R-:W-:Y:S01]  /*6510*/  CS2R R114, SRZ ;  /* 0x0000000000727805 */ /* 0x000fe2000001ff00 */
[----:B------:R-:W-:Y:S01]  /*6520*/  FMUL.FTZ R110, R106, UR4 ;  /* 0x000000046a6e7c20 */ /* 0x000fe20008410000 */
[----:B------:R-:W-:Y:S01]  /*6530*/  FMUL.FTZ R108, R108, UR4 ;  /* 0x000000046c6c7c20 */ /* 0x000fe20008410000 */
[----:B------:R-:W-:Y:S01]  /*6540*/  FMUL.FTZ R182, R182, UR4 ;  /* 0x00000004b6b67c20 */ /* 0x000fe20008410000 */
[----:B------:R-:W-:Y:S01]  /*6550*/  @P5 FMUL.FTZ R115, R104, R105 ;  /* 0x0000006968735220 */ /* 0x000fe20000410000 */
[----:B------:R-:W-:Y:S01]  /*6560*/  F2FP.BF16.F32.PACK_AB R105, R123, R111 ;  /* 0x0000006f7b69723e */ /* 0x000fe200000010ff */
[----:B------:R-:W-:Y:S01]  /*6570*/  @P6 FMUL.FTZ R126, R110, R107 ;  /* 0x0000006b6e7e6220 */ /* 0x000fe20000410000 */
[----:B------:R-:W-:Y:S01]  /*6580*/  @P2 FMUL.FTZ R117, R108, R109 ;  /* 0x0000006d6c752220 */ /* 0x000fe20000410000 */
[----:B------:R-:W-:Y:S01]  /*6590*/  FMUL.FTZ R111, R67, R108 ;  /* 0x0000006c436f7220 */ /* 0x000fe20000410000 */
[----:B------:R-:W-:Y:S01]  /*65a0*/  @P4 PRMT R112, R112, 0x7632, R112 ;  /* 0x0000763270704816 */ /* 0x000fe20000000070 */
[----:B------:R-:W-:Y:S01]  /*65b0*/  FMUL.FTZ R110, R65, R110 ;  /* 0x0000006e416e7220 */ /* 0x000fe20000410000 */
[----:B------:R-:W-:Y:S01]  /*65c0*/  FMUL.FTZ R108, R60, R104 ;  /* 0x000000683c6c7220 */ /* 0x000fe20000410000 */
[----:B------:R-:W-:Y:S01]  /*65d0*/  FMUL.FTZ R109, R61, R182 ;  /* 0x000000b63d6d7220 */ /* 0x000fe20000410000 */
[----:B------:R-:W-:-:S02]  /*65e0*/  @P4 SHF.L.U32 R112, R112, 0x10, RZ ;  /* 0x0000001070704819 */ /* 0x000fc400000006ff */
[----:B------:R-:W-:Y:S02]  /*65f0*/  F2FP.BF16.F32.PACK_AB R104, R165, R113 ;  /* 0x00000071a568723e */ /* 0x000fe400000010ff */
[----:B------:R-:W-:Y:S01]  /*6600*/  FSEL R111, R111, RZ, P2 ;  /* 0x000000ff6f6f7208 */ /* 0x000fe20001000000 */
[----:B------:R-:W-:Y:S01]  /*6610*/  @P4 FMUL.FTZ R114, R182, R112 ;  /* 0x00000070b6724220 */ /* 0x000fe20000410000 */
[----:B------:R-:W-:Y:S02]  /*6620*/  FSEL R121, R110, RZ, P6 ;  /* 0x000000ff6e797208 */ /* 0x000fe40003000000 */
        /* <DEDUP_REMOVED lines=9> */
.L_x_2740:
[-CC-:B0-----:R-:W-:Y:S01]  /*66c0*/  FFMA.FTZ R109, R130, R183.reuse, R186.reuse ;  /* 0x000000b7826d7223 */ /* 0x181fe200000100ba */
[----:B------:R-:W-:Y:S01]  /*66d0*/  LOP3.LUT P6, RZ, R116, 0xff0000, RZ, 0xc0, !PT ;  /* 0x00ff000074ff7812 */ /* 0x000fe200078cc0ff */
[-CC-:B------:R-:W-:Y:S01]  /*66e0*/  FFMA.FTZ R110, R131, R183.reuse, R186.reuse ;  /* 0x000000b7836e7223 */ /* 0x180fe200000100ba */
[C---:B------:R-:W-:Y:S01]  /*66f0*/  SHF.L.U32 R108, R101.reuse, 0x10, RZ ;  /* 0x00000010656c7819 */ /* 0x040fe200000006ff */
[----:B------:R-:W-:Y:S01]  /*6700*/  FADD.FTZ R128, R128, -R109 ;  /* 0x8000006d80807221 */ /* 0x000fe20000010000 */
[----:B------:R-:W-:Y:S01]  /*6710*/  PRMT R111, R101, 0x7632, R111 ;  /* 0x00007632656f7816 */ /* 0x000fe2000000006f */
[-C--:B------:R-:W-:Y:S01]  /*6720*/  FFMA.FTZ R172, R172, R183.reuse, R186 ;  /* 0x000000b7acac7223 */ /* 0x080fe200000100ba */
[----:B------:R-:W-:Y:S01]  /*6730*/  LOP3.LUT P2, RZ, R116, 0xff000000, RZ, 0xc0, !PT ;  /* 0xff00000074ff7812 */ /* 0x000fe2000784c0ff */
[----:B------:R-:W-:Y:S01]  /*6740*/  FFMA.FTZ R109, R165, R128, R108 ;  /* 0x00000080a56d7223 */ /* 0x000fe2000001006c */
[----:B------:R-:W-:Y:S01]  /*6750*/  FFMA.FTZ R119, R176, R183, R186 ;  /* 0x000000b7b0777223 */ /* 0x000fe200000100ba */
[----:B------:R-:W-:Y:S01]  /*6760*/  SHF.L.U32 R111, R111, 0x10, RZ ;  /* 0x000000106f6f7819 */ /* 0x000fe200000006ff */
[----:B------:R-:W-:Y:S01]  /*6770*/  FADD.FTZ R110, R129, -R110 ;  /* 0x8000006e816e7221 */ /* 0x000fe20000010000 */
[----:B------:R-:W-:Y:S01]  /*6780*/  SHF.L.U32 R118, R102, 0x10, RZ ;  /* 0x0000001066767819 */ /* 0x000fe200000006ff */
[----:B------:R-:W-:Y:S01]  /*6790*/  FMUL.FTZ R108, R182, R109 ;  /* 0x0000006db66c7220 */ /* 0x000fe20000410000 */
[----:B------:R-:W-:Y:S01]  /*67a0*/  SHF.L.U32 R127, R103, 0x10, RZ ;  /* 0x00000010677f7819 */ /* 0x000fe200000006ff */
[----:B------:R-:W-:Y:S01]  /*67b0*/  FFMA.FTZ R126, R123, R183, R186 ;  /* 0x000000b77b7e7223 */ /* 0x000fe200000100ba */
[----:B------:R-:W-:Y:S01]  /*67c0*/  LOP3.LUT P4, RZ, R117, 0xff0000, RZ, 0xc0, !PT ;  /* 0x00ff000075ff7812 */ /* 0x000fe2000788c0ff */
[----:B------:R-:W-:Y:S01]  /*67d0*/  FADD.FTZ R172, R167, -R172 ;  /* 0x800000aca7ac7221 */ /* 0x000fe20000010000 */
[----:B------:R-:W-:Y:S01]  /*67e0*/  FADD.FTZ R174, R174, -R119 ;  /* 0x80000077aeae7221 */ /* 0x000fe20000010000 */
[----:B------:R-:W-:Y:S01]  /*67f0*/  FFMA.FTZ R123, R165, R110, R111 ;  /* 0x0000006ea57b7223 */ /* 0x000fe2000001006f */
[----:B------:R-:W-:Y:S01]  /*6800*/  HFMA2 R119, -RZ, RZ, 0, 0 ;  /* 0x00000000ff777431 */ /* 0x000fe200000001ff */
[----:B------:R-:W-:Y:S01]  /*6810*/  LOP3.LUT P5, RZ, R117, 0xff, RZ, 0xc0, !PT ;  /* 0x000000ff75ff7812 */ /* 0x000fe200078ac0ff */
[----:B------:R-:W-:Y:S01]  /*6820*/  FMUL.FTZ R111, R108, UR4 ;  /* 0x000000046c6f7c20 */ /* 0x000fe20008410000 */
[----:B-----5:R-:W-:Y:S01]  /*6830*/  @P6 SHF.L.U32 R110, R113, 0x10, RZ ;  /* 0x00000010716e6819 */ /* 0x020fe200000006ff */
[C---:B------:R-:W-:Y:S01]  /*6840*/  FFMA.FTZ R109, R165.reuse, R172, R118 ;  /* 0x000000aca56d7223 */ /* 0x040fe20000010076 */
[----:B------:R-:W-:Y:S01]  /*6850*/  FFMA.FTZ R167, R165, R174, R127 ;  /* 0x000000aea5a77223 */ /* 0x000fe2000001007f */
[----:B------:R-:W-:Y:S01]  /*6860*/  @P2 PRMT R113, R113, 0x7632, R113 ;  /* 0x0000763271712816 */ /* 0x000fe20000000071 */
[----:B------:R-:W-:Y:S01]  /*6870*/  FMUL.FTZ R108, R182, R123 ;  /* 0x0000007bb66c7220 */ /* 0x000fe20000410000 */
[-CC-:B------:R-:W-:Y:S01]  /*6880*/  FFMA.FTZ R166, R175, R183.reuse, R186.reuse ;  /* 0x000000b7afa67223 */ /* 0x180fe200000100ba */
[--C-:B------:R-:W-:Y:S01]  /*6890*/  FFMA.FTZ R168, R179, R183, R186.reuse ;  /* 0x000000b7b3a87223 */ /* 0x100fe200000100ba */
[----:B------:R-:W-:Y:S01]  /*68a0*/  @P6 FMUL.FTZ R119, R110, R111 ;  /* 0x0000006f6e776220 */ /* 0x000fe20000410000 */
[----:B------:R-:W-:Y:S01]  /*68b0*/  FFMA.FTZ R183, R122, R183, R186 ;  /* 0x000000b77ab77223 */ /* 0x000fe200000100ba */
[C---:B------:R-:W-:Y:S01]  /*68c0*/  FMUL.FTZ R109, R182.reuse, R109 ;  /* 0x0000006db66d7220 */ /* 0x040fe20000410000 */
[----:B------:R-:W-:Y:S01]  /*68d0*/  FMUL.FTZ R110, R182, R167 ;  /* 0x000000a7b66e7220 */ /* 0x000fe20000410000 */
[----:B------:R-:W-:Y:S01]  /*68e0*/  @P2 SHF.L.U32 R131, R113, 0x10, RZ ;  /* 0x0000001071832819 */ /* 0x000fe200000006ff */
[----:B------:R-:W-:Y:S01]  /*68f0*/  FMUL.FTZ R122, R108, UR4 ;  /* 0x000000046c7a7c20 */ /* 0x000fe20008410000 */
[----:B------:R-:W-:Y:S01]  /*6900*/  FMUL.FTZ R108, R62, R111 ;  /* 0x0000006f3e6c7220 */ /* 0x000fe20000410000 */
[----:B------:R-:W-:Y:S01]  /*6910*/  @P4 SHF.L.U32 R130, R115, 0x10, RZ ;  /* 0x0000001073824819 */ /* 0x000fe200000006ff */
[----:B------:R-:W-:Y:S01]  /*6920*/  FMUL.FTZ R113, R109, UR4 ;  /* 0x000000046d717c20 */ /* 0x000fe20008410000 */
[----:B------:R-:W-:Y:S01]  /*6930*/  FMUL.FTZ R123, R110, UR4 ;  /* 0x000000046e7b7c20 */ /* 0x000fe20008410000 */
[----:B------:R-:W-:Y:S01]  /*6940*/  MOV R118, RZ ;  /* 0x000000ff00767202 */ /* 0x000fe20000000f00 */
[----:B------:R-:W-:Y:S01]  /*6950*/  FMUL.FTZ R109, R63, R122 ;  /* 0x0000007a3f6d7220 */ /* 0x000fe20000410000 */
[----:B------:R-:W-:-:S02]  /*6960*/  HFMA2 R127, -RZ, RZ, 0, 0 ;  /* 0x00000000ff7f7431 */ /* 0x000fc400000001ff */
[----:B------:R-:W-:Y:S01]  /*6970*/  @P2 FMUL.FTZ R118, R131, R122 ;  /* 0x0000007a83762220 */ /* 0x000fe20000410000 */
[----:B------:R-:W-:Y:S01]  /*6980*/  @P5 SHF.L.U32 R128, R114, 0x10, RZ ;  /* 0x0000001072805819 */ /* 0x000fe200000006ff */
[----:B------:R-:W-:Y:S01]  /*6990*/  FMUL.FTZ R110, R64, R113 ;  /* 0x00000071406e7220 */ /* 0x000fe20000410000 */
[----:B------:R-:W-:Y:S01]  /*69a0*/  FSEL R122, R108, RZ, P6 ;  /* 0x000000ff6c7a7208 */ /* 0x000fe20003000000 */
[-C--:B------:R-:W-:Y:S01]  /*69b0*/  FMUL.FTZ R108, R66, R123.reuse ;  /* 0x0000007b426c7220 */ /* 0x080fe20000410000 */
[----:B------:R-:W-:Y:S01]  /*69c0*/  MOV R129, RZ ;  /* 0x000000ff00817202 */ /* 0x000fe20000000f00 */
[----:B------:R-:W-:Y:S01]  /*69d0*/  @P4 FMUL.FTZ R129, R130, R123 ;  /* 0x0000007b82814220 */ /* 0x000fe20000410000 */
[----:B------:R-:W-:Y:S01]  /*69e0*/  FSEL R123, R109, RZ, P2 ;  /* 0x000000ff6d7b7208 */ /* 0x000fe20001000000 */
[----:B------:R-:W-:Y:S01]  /*69f0*/  @P5 FMUL.FTZ R127, R128, R113 ;  /* 0x00000071807f5220 */ /* 0x000fe20000410000 */
[----:B------:R-:W-:Y:S01]  /*6a00*/  ISETP.GE.U32.AND P2, PT, R116, RZ, PT ;  /* 0x000000ff7400720c */ /* 0x000fe20003f46070 */
[----:B------:R-:W-:Y:S01]  /*6a10*/  FADD.FTZ R166, R173, -R166 ;  /* 0x800000a6ada67221 */ /* 0x000fe20000010000 */
[----:B------:R-:W-:Y:S01]  /*6a20*/  LOP3.LUT P6, RZ, R117, 0xff00, RZ, 0xc0, !PT ;  /* 0x0000ff0075ff7812 */ /* 0x000fe200078cc0ff */
[----:B------:R-:W-:Y:S01]  /*6a30*/  FADD.FTZ R168, R177, -R168 ;  /* 0x800000a8b1a87221 */ /* 0x000fe20000010000 */
[----:B------:R-:W-:Y:S01]  /*6a40*/  FSEL R128, R110, RZ, P5 ;  /* 0x000000ff6e807208 */ /* 0x000fe20002800000 */
[----:B------:R-:W-:Y:S01]  /*6a50*/  FADD.FTZ R120, R120, -R183 ;  /* 0x800000b778787221 */ /* 0x000fe20000010000 */
[----:B------:R-:W-:Y:S01]  /*6a60*/  FSEL R130, R108, RZ, P4 ;  /* 0x000000ff6c827208 */ /* 0x000fe20002000000 */
[----:B------:R-:W-:Y:S01]  /*6a70*/  FADD.FTZ R126, R121, -R126 ;  /* 0x8000007e797e7221 */ /* 0x000fe20000010000 */
[----:B------:R-:W-:-:S02]  /*6a80*/  LOP3.LUT P5, RZ, R116, 0xff, RZ, 0xc0, !PT ;  /* 0x000000ff74ff7812 */ /* 0x000fc400078ac0ff */
[----:B------:R-:W-:Y:S02]  /*6a90*/  LOP3.LUT P4, RZ, R116, 0xff00, RZ, 0xc0, !PT ;  /* 0x0000ff0074ff7812 */ /* 0x000fe4000788c0ff */
[----:B------:R-:W-:Y:S02]  /*6aa0*/  ISETP.GE.U32.AND.EX P2, PT, R117, 0x1000000, PT, P2 ;  /* 0x010000007500780c */ /* 0x000fe40003f46120 */
[----:B------:R-:W-:Y:S02]  /*6ab0*/  PRMT R109, R102, 0x7632, R109 ;  /* 0x00007632666d7816 */ /* 0x000fe4000000006d */
[----:B------:R-:W-:Y:S02]  /*6ac0*/  PRMT R111, R103, 0x7632, R111 ;  /* 0x00007632676f7816 */ /* 0x000fe4000000006f */
[----:B------:R-:W-:Y:S02]  /*6ad0*/  PRMT R108, R100, 0x7632, R108 ;  /* 0x00007632646c7816 */ /* 0x000fe4000000006c */
[----:B------:R-:W-:-:S02]  /*6ae0*/  SHF.L.U32 R110, R109, 0x10, RZ ;  /* 0x000000106d6e7819 */ /* 0x000fc400000006ff */
[----:B------:R-:W-:Y:S02]  /*6af0*/  SHF.L.U32 R111, R111, 0x10, RZ ;  /* 0x000000106f6f7819 */ /* 0x000fe400000006ff */
[----:B------:R-:W-:Y:S01]  /*6b00*/  SHF.L.U32 R109, R100, 0x10, RZ ;  /* 0x00000010646d7819 */ /* 0x000fe200000006ff */
[C---:B------:R-:W-:Y:S01]  /*6b10*/  FFMA.FTZ R121, R165.reuse, R166, R110 ;  /* 0x000000a6a5797223 */ /* 0x040fe2000001006e */
[----:B------:R-:W-:Y:S01]  /*6b20*/  SHF.L.U32 R113, R108, 0x10, RZ ;  /* 0x000000106c717819 */ /* 0x000fe200000006ff */
[C---:B------:R-:W-:Y:S01]  /*6b30*/  FFMA.FTZ R167, R165.reuse, R168, R111 ;  /* 0x000000a8a5a77223 */ /* 0x040fe2000001006f */
[----:B------:R-:W-:Y:S01]  /*6b40*/  @P6 PRMT R108, R114, 0x7632, R108 ;  /* 0x00007632726c6816 */ /* 0x000fe2000000006c */
[C---:B------:R-:W-:Y:S01]  /*6b50*/  FFMA.FTZ R111, R165.reuse, R120, R109 ;  /* 0x00000078a56f7223 */ /* 0x040fe2000001006d */
[C---:B------:R-:W-:Y:S01]  /*6b60*/  @P5 SHF.L.U32 R114, R112.reuse, 0x10, RZ ;  /* 0x0000001070725819 */ /* 0x040fe200000006ff */
[----:B------:R-:W-:Y:S01]  /*6b70*/  FFMA.FTZ R113, R165, R126, R113 ;  /* 0x0000007ea5717223 */ /* 0x000fe20000010071 */
[----:B------:R-:W-:Y:S01]  /*6b80*/  @P4 PRMT R116, R112, 0x7632, R116 ;  /* 0x0000763270744816 */ /* 0x000fe20000000074 */
[C---:B------:R-:W-:Y:S01]  /*6b90*/  FMUL.FTZ R109, R182.reuse, R121 ;  /* 0x00000079b66d7220 */ /* 0x040fe20000410000 */
[----:B------:R-:W-:Y:S01]  /*6ba0*/  @P2 PRMT R112, R115, 0x7632, R112 ;  /* 0x0000763273702816 */ /* 0x000fe20000000070 */
[----:B------:R-:W-:Y:S01]  /*6bb0*/  FMUL.FTZ R110, R182, R167 ;  /* 0x000000a7b66e7220 */ /* 0x000fe20000410000 */
[----:B------:R-:W-:Y:S01]  /*6bc0*/  @P6 SHF.L.U32 R131, R108, 0x10, RZ ;  /* 0x000000106c836819 */ /* 0x000fe200000006ff */
[C---:B------:R-:W-:Y:S01]  /*6bd0*/  FMUL.FTZ R108, R182.reuse, R111 ;  /* 0x0000006fb66c7220 */ /* 0x040fe20000410000 */
[----:B------:R-:W-:Y:S01]  /*6be0*/  FMUL.FTZ R182, R182, R113 ;  /* 0x00000071b6b67220 */ /* 0x000fe20000410000 */
[----:B------:R-:W-:Y:S01]  /*6bf0*/  HFMA2 R115, -RZ, RZ, 0, 0 ;  /* 0x00000000ff737431 */ /* 0x000fe200000001ff */
        /* <DEDUP_REMOVED lines=12> */
[-C--:B------:R-:W-:Y:S01]  /*6cc0*/  FMUL.FTZ R109, R61, R182.reuse ;  /* 0x000000b63d6d7220 */ /* 0x080fe20000410000 */
[----:B------:R-:W-:Y:S01]  /*6cd0*/  HFMA2 R126, -RZ, RZ, 0, 0 ;  /* 0x00000000ff7e7431 */ /* 0x000fe200000001ff */
[----:B------:R-:W-:Y:S01]  /*6ce0*/  MOV R114, RZ ;  /* 0x000000ff00727202 */ /* 0x000fe20000000f00 */
[----:B------:R-:W-:Y:S01]  /*6cf0*/  @P4 FMUL.FTZ R114, R113, R182 ;  /* 0x000000b671724220 */ /* 0x000fe20000410000 */
[----:B------:R-:W-:-:S02]  /*6d00*/  FSEL R111, R111, RZ, P2 ;  /* 0x000000ff6f6f7208 */ /* 0x000fc40001000000 */
[----:B------:R-:W-:Y:S01]  /*6d10*/  FSEL R121, R110, RZ, P6 ;  /* 0x000000ff6e797208 */ /* 0x000fe20003000000 */
[----:B------:R-:W-:Y:S01]  /*6d20*/  @P6 FMUL.FTZ R126, R131, R112 ;  /* 0x00000070837e6220 */ /* 0x000fe20000410000 */
[----:B------:R-:W-:Y:S02]  /*6d30*/  FSEL R108, R108, RZ, P5 ;  /* 0x000000ff6c6c7208 */ /* 0x000fe40002800000 */
[----:B------:R-:W-:Y:S02]  /*6d40*/  FSEL R113, R109, RZ, P4 ;  /* 0x000000ff6d717208 */ /* 0x000fe40002000000 */
[----:B------:R-:W-:Y:S02]  /*6d50*/  F2FP.BF16.F32.PACK_AB R111, R111, R130 ;  /* 0x000000826f6f723e */ /* 0x000fe400000010ff */
[----:B------:R-:W-:Y:S02]  /*6d60*/  F2FP.BF16.F32.PACK_AB R110, R121, R128 ;  /* 0x00000080796e723e */ /* 0x000fe400000010ff */
[----:B------:R-:W-:-:S02]  /*6d70*/  F2FP.BF16.F32.PACK_AB R109, R123, R122 ;  /* 0x0000007a7b6d723e */ /* 0x000fc400000010ff */
[----:B------:R-:W-:-:S07]  /*6d80*/  F2FP.BF16.F32.PACK_AB R108, R113, R108 ;  /* 0x0000006c716c723e */ /* 0x000fce00000010ff */
.L_x_2741:
[----:B------:R-:W0:Y:S01]  /*6d90*/  @P0 LDC.64 R112, c[0x0][0x478] ;  /* 0x00011e00ff700b82 */ /* 0x000e220000000a00 */
[----:B------:R-:W-:-:S04]  /*6da0*/  IMAD.WIDE.U32 R124, R164, 0x10, R124 ;  /* 0x00000010a47c7825 */ /* 0x000fc800078e007c */
[----:B0-----:R-:W-:-:S05]  /*6db0*/  @P0 IMAD.WIDE.U32 R112, R164, 0x10, R112 ;  /* 0x00000010a4700825 */ /* 0x001fca00078e0070 */
[----:B------:R1:W-:Y:S04]  /*6dc0*/  @P0 STG.E.128 desc[UR6][R112.64], R104 ;  /* 0x0000006870000986 */ /* 0x0003e8000c101d06 */
[----:B------:R1:W-:Y:S02]  /*6dd0*/  STG.E.128 desc[UR6][R124.64], R108 ;  /* 0x0000006c7c007986 */ /* 0x0003e4000c101d06 */
.L_x_2735:
        /* <DEDUP_REMOVED lines=101> */
.L_x_2727:
        /* <DEDUP_REMOVED lines=28> */
.L_x_2743:
        /* <DEDUP_REMOVED lines=9> */
.L_x_10709:


//--------------------- .text._ZN10layer_norm22ln_bwd_finalize_kernelINS_22Kernel_traits_finalizeILj3072Ef13__nv_bfloat16S2_S2_fjLb1ELj1024ELj4ENS_18Kernel_traits_baseILj3072EfS2_S2_S2_fjLj1024EEEEELb1ELb0EEEvNS_9BwdParamsE --------------------------
	.section	.text._ZN10layer_norm22ln_bwd_finalize_kernelINS_22Kernel_traits_finalizeILj3072Ef13__nv_bfloat16S2_S2_fjLb1ELj1024ELj4ENS_18Kernel_traits_baseILj3072EfS2_S2_S2_fjLj1024EEEEELb1ELb0EEEvNS_9BwdParamsE,"ax",@progbits
	.align	128
        .global         _ZN10layer_norm22ln_bwd_finalize_kernelINS_22Kernel_traits_finalizeILj3072Ef13__nv_bfloat16S2_S2_fjLb1ELj1024ELj4ENS_18Kernel_traits_baseILj3072EfS2_S2_S2_fjLj1024EEEEELb1ELb0EEEvNS_9BwdParamsE
        .type           _ZN10layer_norm22ln_bwd_finalize_kernelINS_22Kernel_traits_finalizeILj3072Ef13__nv_bfloat16S2_S2_fjLb1ELj1024ELj4ENS_18Kernel_traits_baseILj3072EfS2_S2_S2_fjLj1024EEEEELb1ELb0EEEvNS_9BwdParamsE,@function
        .size           _ZN10layer_norm22ln_bwd_finalize_kernelINS_22Kernel_traits_finalizeILj3072Ef13__nv_bfloat16S2_S2_fjLb1ELj1024ELj4ENS_18Kernel_traits_baseILj3072EfS2_S2_S2_fjLj1024EEEEELb1ELb0EEEvNS_9BwdParamsE,(.L_x_10710 - _ZN10layer_norm22ln_bwd_finalize_kernelINS_22Kernel_traits_finalizeILj3072Ef13__nv_bfloat16S2_S2_fjLb1ELj1024ELj4ENS_18Kernel_traits_baseILj3072EfS2_S2_S2_fjLj1024EEEEELb1ELb0EEEvNS_9BwdParamsE)
        .other          _ZN10layer_norm22ln_bwd_finalize_kernelINS_22Kernel_traits_finalizeILj3072Ef13__nv_bfloat16S2_S2_fjLb1ELj1024ELj4ENS_18Kernel_traits_baseILj3072EfS2_S2_S2_fjLj1024EEEEELb1ELb0EEEvNS_9BwdParamsE,@"STO_CUDA_ENTRY STV_DEFAULT"
_ZN10layer_norm22ln_bwd_finalize_kernelINS_22Kernel_traits_finalizeILj3072Ef13__nv_bfloat16S2_S2_fjLb1ELj1024ELj4ENS_18Kernel_traits_baseILj3072EfS2_S2_S2_fjLj1024EEEEELb1ELb0EEEvNS_9BwdParamsE:
.text._ZN10layer_norm22ln_bwd_finalize_kernelINS_22Kernel_traits_finalizeILj3072Ef13__nv_bfloat16S2_S2_fjLb1ELj1024ELj4ENS_18Kernel_traits_baseILj3072EfS2_S2_S2_fjLj1024EEEEELb1ELb0EEEvNS_9BwdParamsE:
        /* <DEDUP_REMOVED lines=23> */
[----:B------:R-:W-:Y:S02]  /*0170*/  MOV R18, RZ ;  /* 0x000000ff00127202 */ /* 0x000fe40000000f00 */
[----:B------:R-:W-:Y:S02]  /*0180*/  IADD3 R9, PT, PT, R9, R8, RZ ;  /* 0x0000000809097210 */ /* 0x000fe40007ffe0ff */
[----:B------:R-:W-:-:S02]  /*0190*/  MOV R8, R5 ;  /* 0x0000000500087202 */ /* 0x000fc40000000f00 */
[C---:B------:R-:W-:Y:S02]  /*01a0*/  ISETP.GE.U32.AND P0, PT, R9.reuse, 0xe0, PT ;  /* 0x000000e00900780c */ /* 0x040fe40003f06070 */
[----:B------:R-:W-:Y:S02]  /*01b0*/  MOV R28, RZ ;  /* 0x000000ff001c7202 */ /* 0x000fe40000000f00 */
[----:B------:R-:W-:Y:S02]  /*01c0*/  MOV R7, RZ ;  /* 0x000000ff00077202 */ /* 0x000fe40000000f00 */
[----:B------:R-:W-:-:S07]  /*01d0*/  LEA.HI R10, R9, 0x1, RZ, 0x1b ;  /* 0x00000001090a7811 */ /* 0x000fce00078fd8ff */
[----:B------:R-:W-:Y:S05]  /*01e0*/  @!P0 BRA `(.L_x_2747) ;  /* 0x0000000400c48947 */ /* 0x000fea0003800000 */
        /* <DEDUP_REMOVED lines=13> */
[----:B------:R-:W-:Y:S01]  /*02c0*/  IADD3 R22, PT, PT, R6, R13, RZ ;  /* 0x0000000d06167210 */ /* 0x000fe20007ffe0ff */
        /* <DEDUP_REMOVED lines=11> */
[----:B------:R-:W-:-:S07]  /*0380*/  IADD3 R24, PT, PT, R6, R15, RZ ;  /* 0x0000000f06187210 */ /* 0x000fce0007ffe0ff */
.L_x_2748:
[----:B------:R-:W0:Y:S02]  /*0390*/  LDC.64 R14, c[0x0][0x440] ;  /* 0x00011000ff0e7b82 */ /* 0x000e240000000a00 */
[----:B0-----:R-:W-:-:S04]  /*03a0*/  IMAD.WIDE.U32 R20, R11, 0x4, R14 ;  /* 0x000000040b147825 */ /* 0x001fc800078e000e */
[--C-:B------:R-:W-:Y:S02]  /*03b0*/  IMAD.WIDE.U32 R16, R23, 0x4, R14.reuse ;  /* 0x0000000417107825 */ /* 0x100fe400078e000e */
[----:B------:R-:W2:Y:S04]  /*03c0*/  LDG.E R20, desc[UR6][R20.64] ;  /* 0x0000000614147981 */ /* 0x000ea8000c1e1900 */
[----:B------:R0:W3:Y:S02]  /*03d0*/  LDG.E R12, desc[UR6][R16.64] ;  /* 0x00000006100c7981 */ /* 0x0000e4000c1e1900 */
[----:B0-----:R-:W-:-:S05]  /*03e0*/  IMAD.WIDE.U32 R16, R13, 0x4, R14 ;  /* 0x000000040d107825 */ /* 0x001fca00078e000e */
[----:B------:R0:W4:Y:S02]  /*03f0*/  LDG.E R19, desc[UR6][R16.64] ;  /* 0x0000000610137981 */ /* 0x000124000c1e1900 */
[----:B0-----:R-:W-:-:S04]  /*0400*/  IMAD.WIDE.U32 R16, R22, 0x4, R14 ;  /* 0x0000000416107825 */ /* 0x001fc800078e000e */
[----:B--2---:R-:W-:Y:S01]  /*0410*/  FADD.FTZ R7, R20, R7 ;  /* 0x0000000714077221 */ /* 0x004fe20000010000 */
[----:B------:R-:W-:-:S04]  /*0420*/  IMAD.WIDE.U32 R20, R24, 0x4, R14 ;  /* 0x0000000418147825 */ /* 0x000fc800078e000e */
[----:B---3--:R-:W-:Y:S02]  /*0430*/  FADD.FTZ R7, R7, R12 ;  /* 0x0000000c07077221 */ /* 0x008fe40000010000 */
[----:B------:R0:W2:Y:S02]  /*0440*/  LDG.E R12, desc[UR6][R20.64] ;  /* 0x00000006140c7981 */ /* 0x0000a4000c1e1900 */
[----:B----4-:R-:W-:Y:S02]  /*0450*/  FADD.FTZ R7, R7, R19 ;  /* 0x0000001307077221 */ /* 0x010fe40000010000 */
[----:B------:R1:W3:Y:S01]  /*0460*/  LDG.E R19, desc[UR6][R16.64] ;  /* 0x0000000610137981 */ /* 0x0002e2000c1e1900 */
[----:B0-----:R-:W-:-:S04]  /*0470*/  IMAD.WIDE.U32 R20, R25, 0x4, R14 ;  /* 0x0000000419147825 */ /* 0x001fc800078e000e */
[----:B-1----:R-:W-:-:S04]  /*0480*/  IMAD.WIDE.U32 R16, R27, 0x4, R14 ;  /* 0x000000041b107825 */ /* 0x002fc800078e000e */
[----:B--2---:R-:W-:Y:S02]  /*0490*/  FADD.FTZ R7, R7, R12 ;  /* 0x0000000c07077221 */ /* 0x004fe40000010000 */
[----:B------:R-:W2:Y:S02]  /*04a0*/  LDG.E R12, desc[UR6][R20.64] ;  /* 0x00000006140c7981 */ /* 0x000ea4000c1e1900 */
[----:B---3--:R-:W-:Y:S02]  /*04b0*/  FADD.FTZ R19, R7, R19 ;  /* 0x0000001307137221 */ /* 0x008fe40000010000 */
[----:B------:R0:W3:Y:S02]  /*04c0*/  LDG.E R7, desc[UR6][R16.64] ;  /* 0x0000000610077981 */ /* 0x0000e4000c1e1900 */
[----:B0-----:R-:W0:Y:S01]  /*04d0*/  LDC.64 R16, c[0x0][0x448] ;  /* 0x00011200ff107b82 */ /* 0x001e220000000a00 */
[----:B------:R-:W-:-:S04]  /*04e0*/  IMAD.WIDE.U32 R20, R29, 0x4, R14 ;  /* 0x000000041d147825 */ /* 0x000fc800078e000e */
[----:B0-----:R-:W-:-:S06]  /*04f0*/  IMAD.WIDE.U32 R14, R11, 0x4, R16 ;  /* 0x000000040b0e7825 */ /* 0x001fcc00078e0010 */
[----:B------:R-:W4:Y:S01]  /*0500*/  LDG.E R15, desc[UR6][R14.64] ;  /* 0x000000060e0f7981 */ /* 0x000f22000c1e1900 */
[----:B--2---:R-:W-:-:S03]  /*0510*/  FADD.FTZ R19, R19, R12 ;  /* 0x0000000c13137221 */ /* 0x004fc60000010000 */
[----:B------:R0:W2:Y:S02]  /*0520*/  LDG.E R12, desc[UR6][R20.64] ;  /* 0x00000006140c7981 */ /* 0x0000a4000c1e1900 */
[----:B0-----:R-:W-:-:S04]  /*0530*/  IMAD.WIDE.U32 R20, R23, 0x4, R16 ;  /* 0x0000000417147825 */ /* 0x001fc800078e0010 */
[----:B---3--:R-:W-:Y:S02]  /*0540*/  FADD.FTZ R7, R19, R7 ;  /* 0x0000000713077221 */ /* 0x008fe40000010000 */
[----:B------:R-:W3:Y:S01]  /*0550*/  LDG.E R19, desc[UR6][R20.64] ;  /* 0x0000000614137981 */ /* 0x000ee2000c1e1900 */
[----:B----4-:R-:W-:Y:S01]  /*0560*/  FADD.FTZ R28, R15, R28 ;  /* 0x0000001c0f1c7221 */ /* 0x010fe20000010000 */
[----:B------:R-:W-:-:S04]  /*0570*/  IMAD.WIDE.U32 R14, R13, 0x4, R16 ;  /* 0x000000040d0e7825 */ /* 0x000fc800078e0010 */
[----:B---3--:R-:W-:Y:S02]  /*0580*/  FADD.FTZ R19, R28, R19 ;  /* 0x000000131c137221 */ /* 0x008fe40000010000 */
[----:B------:R-:W3:Y:S01]  /*0590*/  LDG.E R28, desc[UR6][R14.64] ;  /* 0x000000060e1c7981 */ /* 0x000ee2000c1e1900 */
        /* <DEDUP_REMOVED lines=8> */
[----:B------:R0:W3:Y:S01]  /*0620*/  LDG.E R19, desc[UR6][R20.64] ;  /* 0x0000000614137981 */ /* 0x0000e2000c1e1900 */
[----:B------:R-:W-:-:S04]  /*0630*/  IMAD.WIDE.U32 R14, R27, 0x4, R16 ;  /* 0x000000041b0e7825 */ /* 0x000fc800078e0010 */
[----:B0-----:R-:W-:-:S04]  /*0640*/  IMAD.WIDE.U32 R20, R29, 0x4, R16 ;  /* 0x000000041d147825 */ /* 0x001fc800078e0010 */
[----:B---3--:R-:W-:Y:S02]  /*0650*/  FADD.FTZ R28, R28, R19 ;  /* 0x000000131c1c7221 */ /* 0x008fe40000010000 */
[----:B------:R0:W3:Y:S02]  /*0660*/  LDG.E R19, desc[UR6][R14.64] ;  /* 0x000000060e137981 */ /* 0x0000e4000c1e1900 */
[----:B0-----:R-:W0:Y:S02]  /*0670*/  LDC.64 R14, c[0x0][0x460] ;  /* 0x00011800ff0e7b82 */ /* 0x001e240000000a00 */
[----:B0-----:R-:W-:-:S06]  /*0680*/  IMAD.WIDE.U32 R16, R11, 0x4, R14 ;  /* 0x000000040b107825 */ /* 0x001fcc00078e000e */
[----:B------:R-:W4:Y:S01]  /*0690*/  LDG.E R17, desc[UR6][R16.64] ;  /* 0x0000000610117981 */ /* 0x000f22000c1e1900 */
[----:B---3--:R-:W-:Y:S01]  /*06a0*/  FADD.FTZ R28, R28, R19 ;  /* 0x000000131c1c7221 */ /* 0x008fe20000010000 */
[----:B----4-:R-:W-:Y:S01]  /*06b0*/  FADD.FTZ R17, R17, R18 ;  /* 0x0000001211117221 */ /* 0x010fe20000010000 */
[----:B------:R-:W-:-:S06]  /*06c0*/  IMAD.WIDE.U32 R18, R23, 0x4, R14 ;  /* 0x0000000417127825 */ /* 0x000fcc00078e000e */
[----:B------:R-:W3:Y:S01]  /*06d0*/  LDG.E R18, desc[UR6][R18.64] ;  /* 0x0000000612127981 */ /* 0x000ee2000c1e1900 */
[----:B--2---:R-:W-:-:S03]  /*06e0*/  FADD.FTZ R7, R7, R12 ;  /* 0x0000000c07077221 */ /* 0x004fc60000010000 */
[----:B------:R0:W2:Y:S02]  /*06f0*/  LDG.E R12, desc[UR6][R20.64] ;  /* 0x00000006140c7981 */ /* 0x0000a4000c1e1900 */
[----:B0-----:R-:W-:-:S06]  /*0700*/  IMAD.WIDE.U32 R20, R13, 0x4, R14 ;  /* 0x000000040d147825 */ /* 0x001fcc00078e000e */
[----:B------:R-:W4:Y:S01]  /*0710*/  LDG.E R20, desc[UR6][R20.64] ;  /* 0x0000000614147981 */ /* 0x000f22000c1e1900 */
[----:B---3--:R-:W-:Y:S01]  /*0720*/  FADD.FTZ R17, R17, R18 ;  /* 0x0000001211117221 */ /* 0x008fe20000010000 */
[----:B------:R-:W-:-:S06]  /*0730*/  IMAD.WIDE.U32 R18, R24, 0x4, R14 ;  /* 0x0000000418127825 */ /* 0x000fcc00078e000e */
[----:B------:R-:W3:Y:S01]  /*0740*/  LDG.E R18, desc[UR6][R18.64] ;  /* 0x0000000612127981 */ /* 0x000ee2000c1e1900 */
[----:B----4-:R-:W-:-:S04]  /*0750*/  FADD.FTZ R17, R17, R20 ;  /* 0x0000001411117221 */ /* 0x010fc80000010000 */
[----:B---3--:R-:W-:Y:S01]  /*0760*/  FADD.FTZ R20, R17, R18 ;  /* 0x0000001211147221 */ /* 0x008fe20000010000 */
[----:B------:R-:W-:-:S06]  /*0770*/  IMAD.WIDE.U32 R16, R22, 0x4, R14 ;  /* 0x0000000416107825 */ /* 0x000fcc00078e000e */
[----:B------:R-:W3:Y:S01]  /*0780*/  LDG.E R17, desc[UR6][R16.64] ;  /* 0x0000000610117981 */ /* 0x000ee2000c1e1900 */
[----:B------:R-:W-:-:S06]  /*0790*/  IMAD.WIDE.U32 R18, R25, 0x4, R14 ;  /* 0x0000000419127825 */ /* 0x000fcc00078e000e */
[----:B------:R-:W4:Y:S01]  /*07a0*/  LDG.E R19, desc[UR6][R18.64] ;  /* 0x0000000612137981 */ /* 0x000f22000c1e1900 */
[----:B------:R-:W-:Y:S01]  /*07b0*/  IADD3 R26, PT, PT, R26, 0x8, RZ ;  /* 0x000000081a1a7810 */ /* 0x000fe20007ffe0ff */
[----:B---3--:R-:W-:Y:S01]  /*07c0*/  FADD.FTZ R16, R20, R17 ;  /* 0x0000001114107221 */ /* 0x008fe20000010000 */
[----:B------:R-:W-:-:S04]  /*07d0*/  IMAD.WIDE.U32 R20, R27, 0x4, R14 ;  /* 0x000000041b147825 */ /* 0x000fc800078e000e */
[----:B------:R-:W-:Y:S02]  /*07e0*/  IMAD.WIDE.U32 R14, R29, 0x4, R14 ;  /* 0x000000041d0e7825 */ /* 0x000fe400078e000e */
[----:B------:R-:W3:Y:S04]  /*07f0*/  LDG.E R21, desc[UR6][R20.64] ;  /* 0x0000000614157981 */ /* 0x000ee8000c1e1900 */
[----:B------:R-:W5:Y:S01]  /*0800*/  LDG.E R15, desc[UR6][R14.64] ;  /* 0x000000060e0f7981 */ /* 0x000f62000c1e1900 */
[----:B------:R-:W-:Y:S01]  /*0810*/  ISETP.NE.AND P0, PT, R26, RZ, PT ;  /* 0x000000ff1a00720c */ /* 0x000fe20003f05270 */
[----:B----4-:R-:W-:Y:S01]  /*0820*/  FADD.FTZ R16, R16, R19 ;  /* 0x0000001310107221 */ /* 0x010fe20000010000 */
[----:B--2---:R-:W-:Y:S01]  /*0830*/  FADD.FTZ R28, R28, R12 ;  /* 0x0000000c1c1c7221 */ /* 0x004fe20000010000 */
[----:B------:R-:W-:-:S02]  /*0840*/  IADD3 R8, PT, PT, R8, 0x100, RZ ;  /* 0x0000010008087810 */ /* 0x000fc40007ffe0ff */
[C---:B------:R-:W-:Y:S02]  /*0850*/  LEA R11, R4.reuse, R11, 0x8 ;  /* 0x0000000b040b7211 */ /* 0x040fe400078e40ff */
[C---:B------:R-:W-:Y:S02]  /*0860*/  LEA R23, R4.reuse, R23, 0x8 ;  /* 0x0000001704177211 */ /* 0x040fe400078e40ff */
[C---:B------:R-:W-:Y:S02]  /*0870*/  LEA R13, R4.reuse, R13, 0x8 ;  /* 0x0000000d040d7211 */ /* 0x040fe400078e40ff */
[C---:B------:R-:W-:Y:S02]  /*0880*/  LEA R24, R4.reuse, R24, 0x8 ;  /* 0x0000001804187211 */ /* 0x040fe400078e40ff */
[C---:B------:R-:W-:Y:S02]  /*0890*/  LEA R22, R4.reuse, R22, 0x8 ;  /* 0x0000001604167211 */ /* 0x040fe400078e40ff */
[----:B------:R-:W-:-:S02]  /*08a0*/  LEA R25, R4, R25, 0x8 ;  /* 0x0000001904197211 */ /* 0x000fc400078e40ff */
[C---:B------:R-:W-:Y:S02]  /*08b0*/  LEA R27, R4.reuse, R27, 0x8 ;  /* 0x0000001b041b7211 */ /* 0x040fe400078e40ff */
[----:B------:R-:W-:Y:S01]  /*08c0*/  LEA R29, R4, R29, 0x8 ;  /* 0x0000001d041d7211 */ /* 0x000fe200078e40ff */
[----:B---3--:R-:W-:-:S04]  /*08d0*/  FADD.FTZ R16, R16, R21 ;  /* 0x0000001510107221 */ /* 0x008fc80000010000 */
[----:B-----5:R-:W-:Y:S01]  /*08e0*/  FADD.FTZ R18, R16, R15 ;  /* 0x0000000f10127221 */ /* 0x020fe20000010000 */
[----:B------:R-:W-:Y:S06]  /*08f0*/  @P0 BRA `(.L_x_2748) ;  /* 0xfffffff800a40947 */ /* 0x000fec000383ffff */
.L_x_2747:
[----:B------:R-:W-:Y:S05]  /*0900*/  BSYNC.RECONVERGENT B1 ;  /* 0x0000000000017941 */ /* 0x000fea0003800200 */
.L_x_2746:
        /* <DEDUP_REMOVED lines=15> */
[----:B------:R0:W2:Y:S02]  /*0a00*/  LDG.E R26, desc[UR6][R26.64] ;  /* 0x000000061a1a7981 */ /* 0x0000a4000c1e1900 */
[CC--:B0-----:R-:W-:Y:S02]  /*0a10*/  LEA R27, R4.reuse, R19.reuse, 0x5 ;  /* 0x00000013041b7211 */ /* 0x0c1fe400078e28ff */
[----:B------:R-:W-:-:S03]  /*0a20*/  LEA R19, R4, R19, 0x6 ;  /* 0x0000001304137211 */ /* 0x000fc600078e30ff */
[----:B------:R-:W-:-:S05]  /*0a30*/  IMAD.WIDE.U32 R24, R27, 0x4, R10 ;  /* 0x000000041b187825 */ /* 0x000fca00078e000a */
[----:B------:R0:W5:Y:S02]  /*0a40*/  LDG.E R16, desc[UR6][R24.64] ;  /* 0x0000000618107981 */ /* 0x000164000c1e1900 */
[----:B0-----:R-:W-:-:S04]  /*0a50*/  IMAD.WIDE.U32 R24, R27, 0x4, R14 ;  /* 0x000000041b187825 */ /* 0x001fc800078e000e */
[----:B---3--:R-:W-:Y:S01]  /*0a60*/  FADD.FTZ R28, R28, R21 ;  /* 0x000000151c1c7221 */ /* 0x008fe20000010000 */
[----:B------:R-:W-:-:S06]  /*0a70*/  IMAD.WIDE.U32 R20, R19, 0x4, R10 ;  /* 0x0000000413147825 */ /* 0x000fcc00078e000a */
[----:B------:R-:W3:Y:S04]  /*0a80*/  LDG.E R20, desc[UR6][R20.64] ;  /* 0x0000000614147981 */ /* 0x000ee8000c1e1900 */
[----:B------:R4:W3:Y:S01]  /*0a90*/  LDG.E R21, desc[UR6][R24.64] ;  /* 0x0000000618157981 */ /* 0x0008e2000c1e1900 */
[----:B--2---:R-:W-:Y:S01]  /*0aa0*/  FADD.FTZ R7, R7, R26 ;  /* 0x0000001a07077221 */ /* 0x004fe20000010000 */
[----:B------:R-:W-:-:S04]  /*0ab0*/  IMAD.WIDE.U32 R26, R27, 0x4, R12 ;  /* 0x000000041b1a7825 */ /* 0x000fc800078e000c */
[----:B----4-:R-:W-:Y:S01]  /*0ac0*/  FADD.FTZ R24, R18, R23 ;  /* 0x0000001712187221 */ /* 0x010fe20000010000 */
[----:B------:R-:W-:Y:S01]  /*0ad0*/  IMAD.WIDE.U32 R22, R19, 0x4, R14 ;  /* 0x0000000413167825 */ /* 0x000fe200078e000e */
[----:B------:R-:W-:-:S03]  /*0ae0*/  LEA R25, R4, R19, 0x5 ;  /* 0x0000001304197211 */ /* 0x000fc600078e28ff */
[----:B------:R-:W-:Y:S02]  /*0af0*/  IMAD.WIDE.U32 R18, R19, 0x4, R12 ;  /* 0x0000000413127825 */ /* 0x000fe400078e000c */
[----:B------:R-:W2:Y:S02]  /*0b00*/  LDG.E R22, desc[UR6][R22.64] ;  /* 0x0000000616167981 */ /* 0x000ea4000c1e1900 */
[C---:B------:R-:W-:Y:S02]  /*0b10*/  IMAD.WIDE.U32 R10, R25.reuse, 0x4, R10 ;  /* 0x00000004190a7825 */ /* 0x040fe400078e000a */
[----:B------:R-:W4:Y:S02]  /*0b20*/  LDG.E R18, desc[UR6][R18.64] ;  /* 0x0000000612127981 */ /* 0x000f24000c1e1900 */
[C---:B------:R-:W-:Y:S02]  /*0b30*/  IMAD.WIDE.U32 R14, R25.reuse, 0x4, R14 ;  /* 0x00000004190e7825 */ /* 0x040fe400078e000e */
[----:B------:R-:W4:Y:S02]  /*0b40*/  LDG.E R10, desc[UR6][R10.64] ;  /* 0x000000060a0a7981 */ /* 0x000f24000c1e1900 */
[----:B------:R-:W-:-:S02]  /*0b50*/  IMAD.WIDE.U32 R12, R25, 0x4, R12 ;  /* 0x00000004190c7825 */ /* 0x000fc400078e000c */
[----:B------:R-:W4:Y:S04]  /*0b60*/  LDG.E R23, desc[UR6][R26.64] ;  /* 0x000000061a177981 */ /* 0x000f28000c1e1900 */
[----:B------:R-:W4:Y:S04]  /*0b70*/  LDG.E R14, desc[UR6][R14.64] ;  /* 0x000000060e0e7981 */ /* 0x000f28000c1e1900 */
[----:B------:R-:W4:Y:S01]  /*0b80*/  LDG.E R12, desc[UR6][R12.64] ;  /* 0x000000060c0c7981 */ /* 0x000f22000c1e1900 */
[----:B-----5:R-:W-:Y:S01]  /*0b90*/  FADD.FTZ R7, R7, R16 ;  /* 0x0000001007077221 */ /* 0x020fe20000010000 */
[----:B------:R-:W-:-:S03]  /*0ba0*/  IADD3 R8, PT, PT, R8, 0x80, RZ ;  /* 0x0000008008087810 */ /* 0x000fc60007ffe0ff */
[----:B---3--:R-:W-:Y:S01]  /*0bb0*/  FADD.FTZ R7, R7, R20 ;  /* 0x0000001407077221 */ /* 0x008fe20000010000 */
[----:B------:R-:W-:-:S04]  /*0bc0*/  FADD.FTZ R21, R28, R21 ;  /* 0x000000151c157221 */ /* 0x000fc80000010000 */
[----:B--2---:R-:W-:Y:S01]  /*0bd0*/  FADD.FTZ R21, R21, R22 ;  /* 0x0000001615157221 */ /* 0x004fe20000010000 */
[----:B----4-:R-:W-:-:S04]  /*0be0*/  FADD.FTZ R23, R24, R23 ;  /* 0x0000001718177221 */ /* 0x010fc80000010000 */
[----:B------:R-:W-:Y:S01]  /*0bf0*/  FADD.FTZ R23, R23, R18 ;  /* 0x0000001217177221 */ /* 0x000fe20000010000 */
[----:B------:R-:W-:Y:S01]  /*0c00*/  FADD.FTZ R7, R7, R10 ;  /* 0x0000000a07077221 */ /* 0x000fe20000010000 */
[----:B------:R-:W-:Y:S02]  /*0c10*/  FADD.FTZ R28, R21, R14 ;  /* 0x0000000e151c7221 */ /* 0x000fe40000010000 */
[----:B------:R-:W-:-:S07]  /*0c20*/  FADD.FTZ R18, R23, R12 ;  /* 0x0000000c17127221 */ /* 0x000fce0000010000 */
.L_x_2750:
[----:B------:R-:W-:Y:S05]  /*0c30*/  BSYNC.RECONVERGENT B1 ;  /* 0x0000000000017941 */ /* 0x000fea0003800200 */
.L_x_2749:
        /* <DEDUP_REMOVED lines=29> */
.L_x_2752:
[----:B------:R-:W-:Y:S05]  /*0e10*/  BSYNC.RECONVERGENT B1 ;  /* 0x0000000000017941 */ /* 0x000fea0003800200 */
.L_x_2751:
        /* <DEDUP_REMOVED lines=14> */
.L_x_2745:
[----:B------:R-:W-:Y:S05]  /*0f00*/  BSYNC.RECONVERGENT B0 ;  /* 0x0000000000007941 */ /* 0x000fea0003800200 */
.L_x_2744:
        /* <DEDUP_REMOVED lines=30> */
[----:B--2---:R-:W-:-:S03]  /*10f0*/  FADD.FTZ R16, R15, R16 ;  /* 0x000000100f107221 */ /* 0x004fc60000010000 */
[----:B------:R-:W1:Y:S01]  /*1100*/  SHFL.BFLY PT, R3, R12, 0x4, 0x1f ;  /* 0x0c801f000c037f89 */ /* 0x000e6200000e0000 */
[----:B------:R-:W-:-:S03]  /*1110*/  LOP3.LUT R15, R0, 0x7ffffff0, RZ, 0xc0, !PT ;  /* 0x7ffffff0000f7812 */ /* 0x000fc600078ec0ff */
[----:B------:R-:W2:Y:S01]  /*1120*/  SHFL.BFLY PT, R9, R16, 0x4, 0x1f ;  /* 0x0c801f0010097f89 */ /* 0x000ea200000e0000 */
[----:B------:R-:W-:Y:S01]  /*1130*/  IADD3 R0, PT, PT, R6, R15, RZ ;  /* 0x0000000f06007210 */ /* 0x000fe20007ffe0ff */
        /* <DEDUP_REMOVED lines=8> */
[----:B------:R-:W-:Y:S01]  /*11c0*/  SHF.L.U32 R3, R0, 0x1, RZ ;  /* 0x0000000100037819 */ /* 0x000fe200000006ff */
[----:B--2---:R-:W-:-:S03]  /*11d0*/  FADD.FTZ R12, R11, R10 ;  /* 0x0000000a0b0c7221 */ /* 0x004fc60000010000 */
[----:B------:R-:W0:Y:S01]  /*11e0*/  SHFL.BFLY PT, R7, R2, 0x10, 0x1f ;  /* 0x0e001f0002077f89 */ /* 0x000e2200000e0000 */
[----:B------:R-:W-:Y:S02]  /*11f0*/  ISETP.GE.U32.AND P1, PT, R3, R4, PT ;  /* 0x000000040300720c */ /* 0x000fe40003f26070 */
[----:B------:R-:W-:Y:S01]  /*1200*/  @!P0 LEA R4, R5, UR4, 0x2 ;  /* 0x0000000405048c11 */ /* 0x000fe2000f8e10ff */
        /* <DEDUP_REMOVED lines=23> */
[----:B0-----:R-:W-:Y:S04]  /*1380*/  STG.E.64 desc[UR6][R8.64], R6 ;  /* 0x0000000608007986 */ /* 0x001fe8000c101b06 */
[----:B--2---:R-:W-:Y:S04]  /*1390*/  STG.E.64 desc[UR6][R10.64], R4 ;  /* 0x000000040a007986 */ /* 0x004fe8000c101b06 */
[----:B----4-:R-:W-:Y:S01]  /*13a0*/  STG.E.64 desc[UR6][R12.64], R2 ;  /* 0x000000020c007986 */ /* 0x010fe2000c101b06 */
[----:B------:R-:W-:Y:S05]  /*13b0*/  EXIT ;  /* 0x000000000000794d */ /* 0x000fea0003800000 */
.L_x_2753:
        /* <DEDUP_REMOVED lines=12> */
.L_x_10710:


//--------------------- .text._ZN10layer_norm13ln_bwd_kernelINS_13Kernel_traitsIf13__nv_bfloat16S2_S2_fjLj3072ELj1ELj1ELj4ELj16ENS_18Kernel_traits_baseILj3072EfS2_S2_S2_fjLj128EEEEELb1ELb1ELb1ELb0EEEvNS_9BwdParamsE --------------------------
	.section	.text._ZN10layer_norm13ln_bwd_kernelINS_13Kernel_traitsIf13__nv_bfloat16S2_S2_fjLj3072ELj1ELj1ELj4ELj16ENS_18Kernel_traits_baseILj3072EfS2_S2_S2_fjLj128EEEEELb1ELb1ELb1ELb0EEEvNS_9BwdParamsE,"ax",@progbits
	.align	128
        .global         _ZN10layer_norm13ln_bwd_kernelINS_13Kernel_traitsIf13__nv_bfloat16S2_S2_fjLj3072ELj1ELj1ELj4ELj16ENS_18Kernel_traits_baseILj3072EfS2_S2_S2_fjLj128EEEEELb1ELb1ELb1ELb0EEEvNS_9BwdParamsE
        .type           _ZN10layer_norm13ln_bwd_kernelINS_13Kernel_traitsIf13__nv_bfloat16S2_S2_fjLj3072ELj1ELj1ELj4ELj16ENS_18Kernel_traits_baseILj3072EfS2_S2_S2_fjLj128EEEEELb1ELb1ELb1ELb0EEEvNS_9BwdParamsE,@function
        .size           _ZN10layer_norm13ln_bwd_kernelINS_13Kernel_traitsIf13__nv_bfloat16S2_S2_fjLj3072ELj1ELj1ELj4ELj16ENS_18Kernel_traits_baseILj3072EfS2_S2_S2_fjLj128EEEEELb1ELb1ELb1ELb0EEEvNS_9BwdParamsE,(.L_x_10711 - _ZN10layer_norm13ln_bwd_kernelINS_13Kernel_traitsIf13__nv_bfloat16S2_S2_fjLj3072ELj1ELj1ELj4ELj16ENS_18Kernel_traits_baseILj3072EfS2_S2_S2_fjLj128EEEEELb1ELb1ELb1ELb0EEEvNS_9BwdParamsE)
        .other          _ZN10layer_norm13ln_bwd_kernelINS_13Kernel_traitsIf13__nv_bfloat16S2_S2_fjLj3072ELj1ELj1ELj4ELj16ENS_18Kernel_traits_baseILj3072EfS2_S2_S2_fjLj128EEEEELb1ELb1ELb1ELb0EEEvNS_9BwdParamsE,@"STO_CUDA_ENTRY STV_DEFAULT"
_ZN10layer_norm13ln_bwd_kernelINS_13Kernel_traitsIf13__nv_bfloat16S2_S2_fjLj3072ELj1ELj1ELj4ELj16ENS_18Kernel_traits_baseILj3072EfS2_S2_S2_fjLj128EEEEELb1ELb1ELb1ELb0EEEvNS_9BwdParamsE:
.text._ZN10layer_norm13ln_bwd_kernelINS_13Kernel_traitsIf13__nv_bfloat16S2_S2_fjLj3072ELj1ELj1ELj4ELj16ENS_18Kernel_traits_baseILj3072EfS2_S2_S2_fjLj128EEEEELb1ELb1ELb1ELb0EEEvNS_9BwdParamsE:
        /* <DEDUP_REMOVED lines=33> */
[----:B0-----:R-:W-:-:S03]  /*0210*/  @P3 IMAD.WIDE.U32 R8, R3, 0x20, R16 ;  /* 0x0000002003083825 */ /* 0x001fc600078e0010 */
[----:B------:R2:W5:Y:S04]  /*0220*/  @P2 LDG.E.128 R56, desc[UR10][R14.64+0x10] ;  /* 0x0000100a0e382981 */ /* 0x000568000c1e1d00 */
[----:B------:R2:W5:Y:S01]  /*0230*/  @P3 LDG.E.128 R60, desc[UR10][R8.64] ;  /* 0x0000000a083c3981 */ /* 0x000562000c1e1d00 */
[----:B-1----:R-:W-:-:S03]  /*0240*/  @P3 IMAD.WIDE.U32 R10, R3, 0x20, R18 ;  /* 0x00000020030a3825 */ /* 0x002fc600078e0012 */
[----:B------:R2:W5:Y:S04]  /*0250*/  @P3 LDG.E.128 R64, desc[UR10][R8.64+0x10] ;  /* 0x0000100a08403981 */ /* 0x000568000c1e1d00 */
[----:B------:R2:W5:Y:S04]  /*0260*/  @P3 LDG.E.128 R68, desc[UR10][R10.64] ;  /* 0x0000000a0a443981 */ /* 0x000568000c1e1d00 */
[----:B------:R2:W5:Y:S01]  /*0270*/  @P3 LDG.E.128 R72, desc[UR10][R10.64+0x10] ;  /* 0x0000100a0a483981 */ /* 0x000562000c1e1d00 */
[----:B------:R-:W0:Y:S01]  /*0280*/  S2UR UR4, SR_CTAID.X ;  /* 0x00000000000479c3 */ /* 0x000e220000002500 */
[----:B------:R-:W-:-:S02]  /*0290*/  CS2R R76, SRZ ;  /* 0x00000000004c7805 */ /* 0x000fc4000001ff00 */
[----:B------:R-:W-:Y:S02]  /*02a0*/  CS2R R78, SRZ ;  /* 0x00000000004e7805 */ /* 0x000fe4000001ff00 */
[----:B------:R-:W-:Y:S02]  /*02b0*/  CS2R R80, SRZ ;  /* 0x0000000000507805 */ /* 0x000fe4000001ff00 */
[----:B------:R-:W-:Y:S02]  /*02c0*/  CS2R R82, SRZ ;  /* 0x0000000000527805 */ /* 0x000fe4000001ff00 */
[----:B------:R-:W-:Y:S02]  /*02d0*/  CS2R R84, SRZ ;  /* 0x0000000000547805 */ /* 0x000fe4000001ff00 */
[----:B0-----:R-:W-:-:S04]  /*02e0*/  MOV R5, UR4 ;  /* 0x0000000400057c02 */ /* 0x001fc80008000f00 */
        /* <DEDUP_REMOVED lines=32> */
[----:B--2---:R-:W-:Y:S06]  /*04f0*/  @P0 BRA `(.L_x_2754) ;  /* 0x0000009000140947 */ /* 0x004fec0003800000 */
        /* <DEDUP_REMOVED lines=42> */
.L_x_2870:
[----:B0-2---:R-:W0:Y:S08]  /*07a0*/  LDC.64 R172, c[0x0][0x3f8] ;  /* 0x0000fe00ffac7b82 */ /* 0x005e300000000a00 */
[----:B------:R-:W1:Y:S08]  /*07b0*/  LDC.64 R6, c[0x0][0x3c8] ;  /* 0x0000f200ff067b82 */ /* 0x000e700000000a00 */
        /* <DEDUP_REMOVED lines=15> */
[----:B------:R-:W-:Y:S01]  /*08b0*/  BSSY.RECONVERGENT B1, `(.L_x_2757) ;  /* 0x000007a000017945 */ /* 0x000fe20003800200 */
[----:B------:R-:W-:Y:S01]  /*08c0*/  IADD3 R175, PT, PT, R4, -0x1, RZ ;  /* 0xffffffff04af7810 */ /* 0x000fe20007ffe0ff */
[----:B------:R-:W-:Y:S01]  /*08d0*/  IMAD.MOV.U32 R205, RZ, RZ, RZ ;  /* 0x000000ffffcd7224 */ /* 0x000fe200078e00ff */
        /* <DEDUP_REMOVED lines=39> */
[C---:B---3--:R-:W-:Y:S02]  /*0b50*/  PRMT R3, R12.reuse, 0x7632, R3 ;  /* 0x000076320c037816 */ /* 0x048fe40000000003 */
[----:B------:R-:W-:Y:S02]  /*0b60*/  SHF.L.U32 R9, R12, 0x10, RZ ;  /* 0x000000100c097819 */ /* 0x000fe400000006ff */
[----:B------:R-:W-:Y:S01]  /*0b70*/  PRMT R20, R13, 0x7632, R20 ;  /* 0x000076320d147816 */ /* 0x000fe20000000014 */
[----:B------:R-:W-:Y:S01]  /*0b80*/  IMAD.U32 R177, R15, 0x10000, RZ ;  /* 0x000100000fb17824 */ /* 0x000fe200078e00ff */
[----:B------:R-:W-:-:S02]  /*0b90*/  SHF.L.U32 R13, R13, 0x10, RZ ;  /* 0x000000100d0d7819 */ /* 0x000fc400000006ff */
[----:B------:R-:W-:Y:S02]  /*0ba0*/  PRMT R22, R15, 0x7632, R22 ;  /* 0x000076320f167816 */ /* 0x000fe40000000016 */
[----:B------:R-:W-:Y:S01]  /*0bb0*/  SHF.L.U32 R15, R3, 0x10, RZ ;  /* 0x00000010030f7819 */ /* 0x000fe200000006ff */
[----:B------:R-:W-:Y:S01]  /*0bc0*/  FADD.FTZ R9, -R204, R9 ;  /* 0x00000009cc097221 */ /* 0x000fe20000010100 */
[----:B----4-:R-:W-:Y:S01]  /*0bd0*/  PRMT R12, R16, 0x7632, R12 ;  /* 0x00007632100c7816 */ /* 0x010fe2000000000c */
[----:B------:R-:W-:Y:S01]  /*0be0*/  FADD.FTZ R13, -R204, R13 ;  /* 0x0000000dcc0d7221 */ /* 0x000fe20000010100 */
[----:B0-----:R-:W-:Y:S02]  /*0bf0*/  SHF.L.U32 R11, R16, 0x10, RZ ;  /* 0x00000010100b7819 */ /* 0x001fe400000006ff */
[C---:B------:R-:W-:Y:S02]  /*0c00*/  PRMT R16, R18.reuse, 0x7632, R16 ;  /* 0x0000763212107816 */ /* 0x040fe40000000010 */
[----:B------:R-:W-:Y:S01]  /*0c10*/  SHF.L.U32 R175, R18, 0x10, RZ ;  /* 0x0000001012af7819 */ /* 0x000fe200000006ff */
[----:B------:R-:W-:Y:S01]  /*0c20*/  FADD.FTZ R15, -R204, R15 ;  /* 0x0000000fcc0f7221 */ /* 0x000fe20000010100 */
[----:B------:R-:W-:-:S02]  /*0c30*/  PRMT R21, R14, 0x7632, R21 ;  /* 0x000076320e157816 */ /* 0x000fc40000000015 */
[----:B------:R-:W-:Y:S02]  /*0c40*/  SHF.L.U32 R173, R14, 0x10, RZ ;  /* 0x000000100ead7819 */ /* 0x000fe400000006ff */
[C---:B------:R-:W-:Y:S02]  /*0c50*/  PRMT R18, R19.reuse, 0x7632, R18 ;  /* 0x0000763213127816 */ /* 0x040fe40000000012 */
[----:B------:R-:W-:Y:S01]  /*0c60*/  SHF.L.U32 R179, R19, 0x10, RZ ;  /* 0x0000001013b37819 */ /* 0x000fe200000006ff */
[----:B------:R-:W-:Y:S01]  /*0c70*/  IMAD.U32 R19, R20, 0x10000, RZ ;  /* 0x0001000014137824 */ /* 0x000fe200078e00ff */
        /* <DEDUP_REMOVED lines=18> */
[----:B------:R-:W-:Y:S01]  /*0da0*/  SHF.L.U32 R24, R14, 0x10, RZ ;  /* 0x000000100e187819 */ /* 0x000fe200000006ff */
[----:B------:R-:W-:Y:S01]  /*0db0*/  FFMA.FTZ R77, R18, R20, R77 ;  /* 0x00000014124d7223 */ /* 0x000fe2000001004d */
[----:B------:R-:W-:Y:S01]  /*0dc0*/  FMUL.FTZ R20, R6, R19 ;  /* 0x0000001306147220 */ /* 0x000fe20000410000 */
[----:B------:R-:W-:Y:S01]  /*0dd0*/  FADD.FTZ R19, R22, R15 ;  /* 0x0000000f16137221 */ /* 0x000fe20000010000 */
[----:B------:R-:W-:Y:S01]  /*0de0*/  FFMA.FTZ R22, R18, R15, R17 ;  /* 0x0000000f12167223 */ /* 0x000fe20000010011 */
[----:B------:R-:W-:Y:S01]  /*0df0*/  FADD.FTZ R21, -R204, R21 ;  /* 0x00000015cc157221 */ /* 0x000fe20000010100 */
[----:B------:R-:W-:Y:S01]  /*0e00*/  FADD.FTZ R103, R103, R24 ;  /* 0x0000001867677221 */ /* 0x000fe20000010000 */
[-C--:B------:R-:W-:Y:S01]  /*0e10*/  FFMA.FTZ R79, R20, R24.reuse, R79 ;  /* 0x00000018144f7223 */ /* 0x080fe2000001004f */
[----:B------:R-:W-:Y:S01]  /*0e20*/  FMUL.FTZ R17, R31, R24 ;  /* 0x000000181f117220 */ /* 0x000fe20000410000 */
[----:B------:R-:W-:Y:S01]  /*0e30*/  FADD.FTZ R24, R19, R12 ;  /* 0x0000000c13187221 */ /* 0x000fe20000010000 */
[----:B------:R-:W-:Y:S01]  /*0e40*/  FADD.FTZ R173, -R204, R173 ;  /* 0x000000adccad7221 */ /* 0x000fe20000010100 */
[----:B------:R-:W-:Y:S01]  /*0e50*/  FFMA.FTZ R19, R9, R12, R22 ;  /* 0x0000000c09137223 */ /* 0x000fe20000010016 */
[----:B------:R-:W-:Y:S01]  /*0e60*/  SHF.L.U32 R172, R16, 0x10, RZ ;  /* 0x0000001010ac7819 */ /* 0x000fe200000006ff */
[----:B------:R-:W-:Y:S01]  /*0e70*/  FMUL.FTZ R22, R6, R21 ;  /* 0x0000001506167220 */ /* 0x000fe20000410000 */
[----:B------:R-:W-:Y:S01]  /*0e80*/  FADD.FTZ R100, R100, R11 ;  /* 0x0000000b64647221 */ /* 0x000fe20000010000 */
[----:B------:R-:W-:Y:S01]  /*0e90*/  FFMA.FTZ R76, R3, R11, R76 ;  /* 0x0000000b034c7223 */ /* 0x000fe2000001004c */
[----:B------:R-:W-:Y:S01]  /*0ea0*/  FMUL.FTZ R14, R32, R175 ;  /* 0x000000af200e7220 */ /* 0x000fe20000410000 */
[----:B------:R-:W-:Y:S01]  /*0eb0*/  FADD.FTZ R21, R24, R17 ;  /* 0x0000001118157221 */ /* 0x000fe20000010000 */
[----:B------:R-:W-:Y:S01]  /*0ec0*/  FMUL.FTZ R11, R6, R173 ;  /* 0x000000ad060b7220 */ /* 0x000fe20000410000 */
        /* <DEDUP_REMOVED lines=24> */
.L_x_2758:
[----:B----4-:R-:W-:Y:S05]  /*1050*/  BSYNC.RECONVERGENT B1 ;  /* 0x0000000000017941 */ /* 0x010fea0003800200 */
.L_x_2757:
        /* <DEDUP_REMOVED lines=16> */
[----:B------:R-:W-:Y:S02]  /*1160*/  IADD3 R207, PT, PT, R207, 0x80, RZ ;  /* 0x00000080cfcf7810 */ /* 0x000fe40007ffe0ff */
[----:B------:R-:W-:Y:S02]  /*1170*/  IADD3 R205, PT, PT, R205, 0x80, RZ ;  /* 0x00000080cdcd7810 */ /* 0x000fe40007ffe0ff */
[----:B------:R-:W-:Y:S02]  /*1180*/  IADD3 R206, PT, PT, R206, 0x80, RZ ;  /* 0x00000080cece7810 */ /* 0x000fe40007ffe0ff */
[C---:B--2---:R-:W-:Y:S02]  /*1190*/  SHF.L.U32 R185, R172.reuse, 0x10, RZ ;  /* 0x00000010acb97819 */ /* 0x044fe400000006ff */
[----:B------:R-:W-:Y:S02]  /*11a0*/  PRMT R23, R172, 0x7632, R23 ;  /* 0x00007632ac177816 */ /* 0x000fe40000000017 */
[----:B------:R-:W-:Y:S01]  /*11b0*/  PRMT R184, R174, 0x7632, R184 ;  /* 0x00007632aeb87816 */ /* 0x000fe200000000b8 */
[----:B------:R-:W-:Y:S01]  /*11c0*/  FADD.FTZ R185, -R204, R185 ;  /* 0x000000b9ccb97221 */ /* 0x000fe20000010100 */
[----:B------:R-:W-:-:S02]  /*11d0*/  SHF.L.U32 R221, R174, 0x10, RZ ;  /* 0x00000010aedd7819 */ /* 0x000fc400000006ff */
[----:B------:R-:W-:Y:S02]  /*11e0*/  PRMT R174, R175, 0x7632, R174 ;  /* 0x00007632afae7816 */ /* 0x000fe400000000ae */
[C---:B------:R-:W-:Y:S02]  /*11f0*/  PRMT R182, R173.reuse, 0x7632, R182 ;  /* 0x00007632adb67816 */ /* 0x040fe400000000b6 */
[----:B------:R-:W-:Y:S02]  /*1200*/  SHF.L.U32 R191, R173, 0x10, RZ ;  /* 0x00000010adbf7819 */ /* 0x000fe400000006ff */
[C---:B---3--:R-:W-:Y:S02]  /*1210*/  PRMT R25, R176.reuse, 0x7632, R25 ;  /* 0x00007632b0197816 */ /* 0x048fe40000000019 */
[----:B------:R-:W-:Y:S02]  /*1220*/  SHF.L.U32 R173, R176, 0x10, RZ ;  /* 0x00000010b0ad7819 */ /* 0x000fe400000006ff */
[----:B------:R-:W-:Y:S01]  /*1230*/  SHF.L.U32 R189, R23, 0x10, RZ ;  /* 0x0000001017bd7819 */ /* 0x000fe200000006ff */
[----:B------:R-:W-:Y:S01]  /*1240*/  FMUL.FTZ R23, R6, R185 ;  /* 0x000000b906177220 */ /* 0x000fe20000410000 */
[----:B0-----:R-:W-:Y:S01]  /*1250*/  PRMT R27, R177, 0x7632, R27 ;  /* 0x00007632b11b7816 */ /* 0x001fe2000000001b */
[----:B------:R-:W-:Y:S01]  /*1260*/  IMAD.U32 R185, R174, 0x10000, RZ ;  /* 0x00010000aeb97824 */ /* 0x000fe200078e00ff */
[----:B------:R-:W-:Y:S01]  /*1270*/  PRMT R172, R178, 0x7632, R172 ;  /* 0x00007632b2ac7816 */ /* 0x000fe200000000ac */
[----:B------:R-:W-:Y:S01]  /*1280*/  FADD.FTZ R221, -R204, R221 ;  /* 0x000000ddccdd7221 */ /* 0x000fe20000010100 */
[----:B------:R-:W-:Y:S01]  /*1290*/  PRMT R183, R179, 0x7632, R183 ;  /* 0x00007632b3b77816 */ /* 0x000fe200000000b7 */
[----:B------:R-:W-:Y:S01]  /*12a0*/  FMUL.FTZ R26, R44, R173 ;  /* 0x000000ad2c1a7220 */ /* 0x000fe20000410000 */
[----:B------:R-:W-:Y:S01]  /*12b0*/  SHF.L.U32 R174, R25, 0x10, RZ ;  /* 0x0000001019ae7819 */ /* 0x000fe200000006ff */
[C---:B------:R-:W-:Y:S01]  /*12c0*/  FADD.FTZ R189, -R204.reuse, R189 ;  /* 0x000000bdccbd7221 */ /* 0x040fe20000010100 */
[----:B------:R-:W-:Y:S01]  /*12d0*/  SHF.L.U32 R225, R175, 0x10, RZ ;  /* 0x00000010afe17819 */ /* 0x000fe200000006ff */
[----:B------:R-:W-:Y:S01]  /*12e0*/  FADD.FTZ R191, -R204, R191 ;  /* 0x000000bfccbf7221 */ /* 0x000fe20000010100 */
[----:B------:R-:W-:-:S02]  /*12f0*/  SHF.L.U32 R175, R178, 0x10, RZ ;  /* 0x00000010b2af7819 */ /* 0x000fc400000006ff */
        /* <DEDUP_REMOVED lines=8> */
[----:B------:R-:W-:Y:S01]  /*1380*/  FMUL.FTZ R183, R45, R174 ;  /* 0x000000ae2db77220 */ /* 0x000fe20000410000 */
[----:B------:R-:W-:Y:S02]  /*1390*/  IMAD.U32 R177, R177, 0x10000, RZ ;  /* 0x00010000b1b17824 */ /* 0x000fe400078e00ff */
[C---:B------:R-:W-:Y:S01]  /*13a0*/  FMUL.FTZ R186, R6.reuse, R189 ;  /* 0x000000bd06ba7220 */ /* 0x040fe20000410000 */
[----:B------:R-:W-:Y:S01]  /*13b0*/  FFMA.FTZ R173, R23, R26, R220 ;  /* 0x0000001a17ad7223 */ /* 0x000fe200000100dc */
[----:B------:R-:W-:Y:S01]  /*13c0*/  FMUL.FTZ R25, R6, R191 ;  /* 0x000000bf06197220 */ /* 0x000fe20000410000 */
[----:B------:R-:W-:Y:S01]  /*13d0*/  FADD.FTZ R112, R112, R175 ;  /* 0x000000af70707221 */ /* 0x000fe20000010000 */
[-C--:B------:R-:W-:Y:S01]  /*13e0*/  FFMA.FTZ R88, R27, R175.reuse, R88 ;  /* 0x000000af1b587223 */ /* 0x080fe20000010058 */
[----:B------:R-:W-:Y:S01]  /*13f0*/  FMUL.FTZ R182, R48, R175 ;  /* 0x000000af30b67220 */ /* 0x000fe20000410000 */
[----:B------:R-:W-:Y:S01]  /*1400*/  FADD.FTZ R175, R172, R183 ;  /* 0x000000b7acaf7221 */ /* 0x000fe20000010000 */
[----:B-1----:R-:W-:Y:S01]  /*1410*/  FMUL.FTZ R180, R46, R177 ;  /* 0x000000b12eb47220 */ /* 0x002fe20000410000 */
[----:B------:R-:W-:Y:S01]  /*1420*/  FADD.FTZ R219, -R204, R219 ;  /* 0x000000dbccdb7221 */ /* 0x000fe20000010100 */
[----:B------:R-:W-:Y:S01]  /*1430*/  FFMA.FTZ R172, R186, R183, R173 ;  /* 0x000000b7baac7223 */ /* 0x000fe200000100ad */
[----:B------:R-:W-:Y:S01]  /*1440*/  FADD.FTZ R110, R110, R177 ;  /* 0x000000b16e6e7221 */ /* 0x000fe20000010000 */
[----:B------:R-:W-:Y:S01]  /*1450*/  FFMA.FTZ R86, R25, R177, R86 ;  /* 0x000000b119567223 */ /* 0x000fe20000010056 */
[----:B------:R-:W-:Y:S01]  /*1460*/  SHF.L.U32 R223, R184, 0x10, RZ ;  /* 0x00000010b8df7819 */ /* 0x000fe200000006ff */
        /* <DEDUP_REMOVED lines=10> */
[----:B------:R-:W-:Y:S01]  /*1510*/  SHF.L.U32 R179, R179, 0x10, RZ ;  /* 0x00000010b3b37819 */ /* 0x000fe200000006ff */
[----:B------:R-:W-:Y:S01]  /*1520*/  FADD.FTZ R181, -R204, R225 ;  /* 0x000000e1ccb57221 */ /* 0x000fe20000010100 */
        /* <DEDUP_REMOVED lines=22> */
.L_x_2760:
[----:B------:R-:W-:Y:S05]  /*1690*/  BSYNC.RECONVERGENT B1 ;  /* 0x0000000000017941 */ /* 0x000fea0003800200 */
.L_x_2759:
        /* <DEDUP_REMOVED lines=15> */
[C---:B---3--:R-:W-:Y:S01]  /*1790*/  PRMT R187, R172.reuse, 0x7632, R187 ;  /* 0x00007632acbb7816 */ /* 0x048fe200000000bb */
[----:B------:R-:W-:Y:S01]  /*17a0*/  IMAD.U32 R199, R172, 0x10000, RZ ;  /* 0x00010000acc77824 */ /* 0x000fe200078e00ff */
[C---:B------:R-:W-:Y:S02]  /*17b0*/  PRMT R172, R173.reuse, 0x7632, R172 ;  /* 0x00007632adac7816 */ /* 0x040fe400000000ac */
[----:B------:R-:W-:Y:S02]  /*17c0*/  SHF.L.U32 R173, R173, 0x10, RZ ;  /* 0x00000010adad7819 */ /* 0x000fe400000006ff */
[----:B------:R-:W-:-:S03]  /*17d0*/  PRMT R202, R174, 0x7632, R202 ;  /* 0x00007632aeca7816 */ /* 0x000fc600000000ca */
[----:B0-----:R-:W-:Y:S01]  /*17e0*/  FADD.FTZ R201, -R204, R173 ;  /* 0x000000adccc97221 */ /* 0x001fe20000010100 */
[----:B------:R-:W-:Y:S02]  /*17f0*/  SHF.L.U32 R173, R172, 0x10, RZ ;  /* 0x00000010acad7819 */ /* 0x000fe400000006ff */
[----:B------:R-:W-:Y:S02]  /*1800*/  SHF.L.U32 R203, R174, 0x10, RZ ;  /* 0x00000010aecb7819 */ /* 0x000fe400000006ff */
[C---:B------:R-:W-:Y:S01]  /*1810*/  PRMT R174, R175.reuse, 0x7632, R174 ;  /* 0x00007632afae7816 */ /* 0x040fe200000000ae */
[C---:B------:R-:W-:Y:S01]  /*1820*/  FADD.FTZ R205, -R204.reuse, R173 ;  /* 0x000000adcccd7221 */ /* 0x040fe20000010100 */
[----:B------:R-:W-:Y:S02]  /*1830*/  SHF.L.U32 R175, R175, 0x10, RZ ;  /* 0x00000010afaf7819 */ /* 0x000fe400000006ff */
[----:B------:R-:W-:Y:S01]  /*1840*/  SHF.L.U32 R187, R187, 0x10, RZ ;  /* 0x00000010bbbb7819 */ /* 0x000fe200000006ff */
[----:B------:R-:W-:Y:S01]  /*1850*/  FADD.FTZ R199, -R204, R199 ;  /* 0x000000c7ccc77221 */ /* 0x000fe20000010100 */
[----:B----4-:R-:W-:-:S02]  /*1860*/  PRMT R172, R176, 0x7632, R172 ;  /* 0x00007632b0ac7816 */ /* 0x010fc400000000ac */
[----:B------:R-:W-:Y:S01]  /*1870*/  SHF.L.U32 R173, R176, 0x10, RZ ;  /* 0x00000010b0ad7819 */ /* 0x000fe200000006ff */
[----:B------:R-:W-:Y:S01]  /*1880*/  FADD.FTZ R203, -R204, R203 ;  /* 0x000000cbcccb7221 */ /* 0x000fe20000010100 */
[----:B------:R-:W-:Y:S02]  /*1890*/  IMAD.U32 R211, R174, 0x10000, RZ ;  /* 0x00010000aed37824 */ /* 0x000fe400078e00ff */
[C---:B------:R-:W-:Y:S01]  /*18a0*/  FADD.FTZ R209, -R204.reuse, R175 ;  /* 0x000000afccd17221 */ /* 0x040fe20000010100 */
[----:B------:R-:W-:Y:S01]  /*18b0*/  FADD.FTZ R175, -R204, R187 ;  /* 0x000000bbccaf7221 */ /* 0x000fe20000010100 */
[----:B------:R-:W-:Y:S01]  /*18c0*/  SHF.L.U32 R174, R172, 0x10, RZ ;  /* 0x00000010acae7819 */ /* 0x000fe200000006ff */
[----:B------:R-:W-:Y:S01]  /*18d0*/  FMUL.FTZ R187, R6, R199 ;  /* 0x000000c706bb7220 */ /* 0x000fe20000410000 */
[----:B------:R-:W-:Y:S01]  /*18e0*/  FMUL.FTZ R200, R60, R173 ;  /* 0x000000ad3cc87220 */ /* 0x000fe20000410000 */
[C---:B------:R-:W-:Y:S01]  /*18f0*/  FMUL.FTZ R199, R6.reuse, R201 ;  /* 0x000000c906c77220 */ /* 0x040fe20000410000 */
[C---:B------:R-:W-:Y:S01]  /*1900*/  FMUL.FTZ R201, R6.reuse, R203 ;  /* 0x000000cb06c97220 */ /* 0x040fe20000410000 */
[C---:B------:R-:W-:Y:S01]  /*1910*/  PRMT R176, R177.reuse, 0x7632, R176 ;  /* 0x00007632b1b07816 */ /* 0x040fe200000000b0 */
[----:B------:R-:W-:Y:S01]  /*1920*/  FMUL.FTZ R203, R6, R209 ;  /* 0x000000d106cb7220 */ /* 0x000fe20000410000 */
[----:B------:R-:W-:Y:S01]  /*1930*/  SHF.L.U32 R177, R177, 0x10, RZ ;  /* 0x00000010b1b17819 */ /* 0x000fe200000006ff */
[----:B------:R-:W-:Y:S01]  /*1940*/  FADD.FTZ R116, R116, R173 ;  /* 0x000000ad74747221 */ /* 0x000fe20000010000 */
[----:B------:R-:W-:Y:S01]  /*1950*/  FFMA.FTZ R92, R187, R173, R92 ;  /* 0x000000adbb5c7223 */ /* 0x000fe2000001005c */
[----:B------:R-:W-:Y:S01]  /*1960*/  FADD.FTZ R172, R217, R200 ;  /* 0x000000c8d9ac7221 */ /* 0x000fe20000010000 */
[----:B------:R-:W-:Y:S01]  /*1970*/  FMUL.FTZ R209, R61, R174 ;  /* 0x000000ae3dd17220 */ /* 0x000fe20000410000 */
[----:B------:R-:W-:Y:S01]  /*1980*/  FMUL.FTZ R210, R6, R175 ;  /* 0x000000af06d27220 */ /* 0x000fe20000410000 */
[----:B------:R-:W-:Y:S01]  /*1990*/  FFMA.FTZ R173, R187, R200, R220 ;  /* 0x000000c8bbad7223 */ /* 0x000fe200000100dc */
[----:B------:R-:W-:Y:S01]  /*19a0*/  SHF.L.U32 R207, R202, 0x10, RZ ;  /* 0x00000010cacf7819 */ /* 0x000fe200000006ff */
[----:B------:R-:W-:Y:S01]  /*19b0*/  FADD.FTZ R175, R172, R209 ;  /* 0x000000d1acaf7221 */ /* 0x000fe20000010000 */
[----:B------:R-:W-:Y:S01]  /*19c0*/  SHF.L.U32 R176, R176, 0x10, RZ ;  /* 0x00000010b0b07819 */ /* 0x000fe200000006ff */
[----:B------:R-:W-:Y:S01]  /*19d0*/  FMUL.FTZ R202, R62, R177 ;  /* 0x000000b13eca7220 */ /* 0x000fe20000410000 */
[----:B------:R-:W-:Y:S01]  /*19e0*/  FFMA.FTZ R172, R210, R209, R173 ;  /* 0x000000d1d2ac7223 */ /* 0x000fe200000100ad */
[C---:B------:R-:W-:Y:S01]  /*19f0*/  FADD.FTZ R213, -R204.reuse, R207 ;  /* 0x000000cfccd57221 */ /* 0x040fe20000010100 */
[----:B------:R-:W-:Y:S01]  /*1a00*/  FADD.FTZ R219, -R204, R211 ;  /* 0x000000d3ccdb7221 */ /* 0x000fe20000010100 */
        /* <DEDUP_REMOVED lines=16> */
[----:B------:R-:W-:Y:S01]  /*1b10*/  FADD.FTZ R174, R175, R208 ;  /* 0x000000d0afae7221 */ /* 0x000fe20000010000 */
[----:B------:R-:W-:Y:S01]  /*1b20*/  FFMA.FTZ R173, R201, R208, R172 ;  /* 0x000000d0c9ad7223 */ /* 0x000fe200000100ac */
[----:B------:R-:W-:-:S02]  /*1b30*/  IMAD.U32 R178, R178, 0x10000, RZ ;  /* 0x00010000b2b27824 */ /* 0x000fc400078e00ff */
        /* <DEDUP_REMOVED lines=22> */
.L_x_2756:
        /* <DEDUP_REMOVED lines=34> */
.L_x_2762:
        /* <DEDUP_REMOVED lines=27> */
.L_x_2761:
[----:B----4-:R-:W-:Y:S05]  /*2070*/  BSYNC.RECONVERGENT B0 ;  /* 0x0000000000007941 */ /* 0x010fea0003800200 */
.L_x_2755:
        /* <DEDUP_REMOVED lines=32> */
.L_x_2764:
[----:B------:R-:W-:Y:S05]  /*2280*/  BSYNC.RECONVERGENT B0 ;  /* 0x0000000000007941 */ /* 0x000fea0003800200 */
.L_x_2763:
        /* <DEDUP_REMOVED lines=24> */
[----:B------:R-:W-:Y:S01]  /*2410*/  FADD.FTZ R8, R179, R8 ;  /* 0x00000008b3087221 */ /* 0x000fe20000010000 */
[----:B------:R-:W-:Y:S02]  /*2420*/  IMAD.MOV.U32 R179, RZ, RZ, R7 ;  /* 0x000000ffffb37224 */ /* 0x000fe400078e0007 */
        /* <DEDUP_REMOVED lines=11> */
.L_x_2767:
        /* <DEDUP_REMOVED lines=9> */
[----:B-----5:R-:W-:Y:S01]  /*2570*/  LOP3.LUT P5, RZ, R192, 0xff, RZ, 0xc0, !PT ;  /* 0x000000ffc0ff7812 */ /* 0x020fe200078ac0ff */
[----:B------:R-:W-:-:S04]  /*2580*/  FADD.FTZ R173, R10, -R173 ;  /* 0x800000ad0aad7221 */ /* 0x000fc80000010000 */
[----:B------:R-:W-:-:S05]  /*2590*/  FMUL.FTZ R173, R6, R173 ;  /* 0x000000ad06ad7220 */ /* 0x000fca0000410000 */
[----:B------:R-:W-:-:S03]  /*25a0*/  FSEL R173, R173, RZ, P0 ;  /* 0x000000ffadad7208 */ /* 0x000fc60000000000 */
[----:B------:R-:W-:Y:S02]  /*25b0*/  @P5 SHF.L.U32 R172, R164, 0x10, RZ ;  /* 0x00000010a4ac5819 */ /* 0x000fe400000006ff */
[----:B------:R-:W-:-:S04]  /*25c0*/  FMUL.FTZ R173, R173, UR17 ;  /* 0x00000011adad7c20 */ /* 0x000fc80008410000 */
[----:B------:R-:W-:Y:S01]  /*25d0*/  FMUL.FTZ R175, R173, UR16 ;  /* 0x00000010adaf7c20 */ /* 0x000fe20008410000 */
[----:B------:R-:W-:-:S03]  /*25e0*/  HFMA2 R173, -RZ, RZ, 0, 0 ;  /* 0x00000000ffad7431 */ /* 0x000fc600000001ff */
[----:B------:R-:W-:Y:S01]  /*25f0*/  FMUL.FTZ R174, R36, R175 ;  /* 0x000000af24ae7220 */ /* 0x000fe20000410000 */
[----:B------:R-:W-:-:S04]  /*2600*/  @P5 FMUL.FTZ R173, R175, R172 ;  /* 0x000000acafad5220 */ /* 0x000fc80000410000 */
[----:B------:R-:W-:Y:S01]  /*2610*/  FSEL R174, R174, RZ, P5 ;  /* 0x000000ffaeae7208 */ /* 0x000fe20002800000 */
[----:B------:R-:W-:-:S03]  /*2620*/  FADD.FTZ R124, R124, R173 ;  /* 0x000000ad7c7c7221 */ /* 0x000fc60000010000 */
[----:B------:R-:W-:-:S04]  /*2630*/  F2FP.BF16.F32.PACK_AB R174, RZ, R174 ;  /* 0x000000aeffae723e */ /* 0x000fc800000010ff */
[----:B------:R-:W-:-:S07]  /*2640*/  PRMT R168, R174, 0x7610, R168 ;  /* 0x00007610aea87816 */ /* 0x000fce00000000a8 */
.L_x_2770:
[----:B------:R-:W-:Y:S05]  /*2650*/  @!P4 BRA `(.L_x_2771) ;  /* 0x000000000044c947 */ /* 0x000fea0003800000 */
[----:B------:R-:W-:Y:S01]  /*2660*/  FFMA.FTZ R172, R18, R8, R7 ;  /* 0x0000000812ac7223 */ /* 0x000fe20000010007 */
[----:B------:R-:W-:Y:S02]  /*2670*/  ISETP.GT.AND P5, PT, R4, RZ, PT ;  /* 0x000000ff0400720c */ /* 0x000fe40003fa4270 */
[----:B-----5:R-:W-:Y:S01]  /*2680*/  LOP3.LUT P0, RZ, R192, 0xff00, RZ, 0xc0, !PT ;  /* 0x0000ff00c0ff7812 */ /* 0x020fe2000780c0ff */
[----:B------:R-:W-:Y:S01]  /*2690*/  FADD.FTZ R173, R15, -R172 ;  /* 0x800000ac0fad7221 */ /* 0x000fe20000010000 */
[----:B------:R-:W-:-:S03]  /*26a0*/  MOV R172, RZ ;  /* 0x000000ff00ac7202 */ /* 0x000fc60000000f00 */
[----:B------:R-:W-:-:S05]  /*26b0*/  FMUL.FTZ R173, R6, R173 ;  /* 0x000000ad06ad7220 */ /* 0x000fca0000410000 */
[----:B------:R-:W-:-:S03]  /*26c0*/  FSEL R173, R173, RZ, P5 ;  /* 0x000000ffadad7208 */ /* 0x000fc60002800000 */
[----:B------:R-:W-:Y:S02]  /*26d0*/  @P0 PRMT R174, R164, 0x7632, R174 ;  /* 0x00007632a4ae0816 */ /* 0x000fe400000000ae */
[----:B------:R-:W-:Y:S02]  /*26e0*/  FMUL.FTZ R173, R173, UR17 ;  /* 0x00000011adad7c20 */ /* 0x000fe40008410000 */
[----:B------:R-:W-:Y:S02]  /*26f0*/  @P0 SHF.L.U32 R174, R174, 0x10, RZ ;  /* 0x00000010aeae0819 */ /* 0x000fe400000006ff */
[----:B------:R-:W-:-:S04]  /*2700*/  FMUL.FTZ R175, R173, UR16 ;  /* 0x00000010adaf7c20 */ /* 0x000fc80008410000 */
[----:B------:R-:W-:Y:S01]  /*2710*/  FMUL.FTZ R173, R37, R175 ;  /* 0x000000af25ad7220 */ /* 0x000fe20000410000 */
[----:B------:R-:W-:-:S04]  /*2720*/  @P0 FMUL.FTZ R172, R175, R174 ;  /* 0x000000aeafac0220 */ /* 0x000fc80000410000 */
[----:B------:R-:W-:Y:S01]  /*2730*/  FSEL R173, R173, RZ, P0 ;  /* 0x000000ffadad7208 */ /* 0x000fe20000000000 */
[----:B------:R-:W-:-:S03]  /*2740*/  FADD.FTZ R125, R125, R172 ;  /* 0x000000ac7d7d7221 */ /* 0x000fc60000010000 */
[----:B------:R-:W-:-:S04]  /*2750*/  F2FP.BF16.F32.PACK_AB R173, RZ, R173 ;  /* 0x000000adffad723e */ /* 0x000fc800000010ff */
[----:B------:R-:W-:-:S07]  /*2760*/  PRMT R168, R168, 0x5410, R173 ;  /* 0x00005410a8a87816 */ /* 0x000fce00000000ad */
.L_x_2771:
        /* <DEDUP_REMOVED lines=17> */
.L_x_2772:
        /* <DEDUP_REMOVED lines=9> */
[----:B------:R-:W-:-:S03]  /*2910*/  FMUL.FTZ R173, R173, UR17 ;  /* 0x00000011adad7c20 */ /* 0x000fc60008410000 */
[----:B------:R-:W-:Y:S02]  /*2920*/  @P0 IMAD.U32 R174, R174, 0x10000, RZ ;  /* 0x00010000aeae0824 */ /* 0x000fe400078e00ff */
[----:B------:R-:W-:-:S04]  /*2930*/  FMUL.FTZ R175, R173, UR16 ;  /* 0x00000010adaf7c20 */ /* 0x000fc80008410000 */
[----:B------:R-:W-:Y:S01]  /*2940*/  FMUL.FTZ R173, R39, R175 ;  /* 0x000000af27ad7220 */ /* 0x000fe20000410000 */
[----:B------:R-:W-:-:S04]  /*2950*/  @P0 FMUL.FTZ R172, R175, R174 ;  /* 0x000000aeafac0220 */ /* 0x000fc80000410000 */
[----:B------:R-:W-:Y:S01]  /*2960*/  FSEL R173, R173, RZ, P0 ;  /* 0x000000ffadad7208 */ /* 0x000fe20000000000 */
[----:B------:R-:W-:-:S03]  /*2970*/  FADD.FTZ R127, R127, R172 ;  /* 0x000000ac7f7f7221 */ /* 0x000fc60000010000 */
[----:B------:R-:W-:-:S04]  /*2980*/  F2FP.BF16.F32.PACK_AB R173, RZ, R173 ;  /* 0x000000adffad723e */ /* 0x000fc800000010ff */
[----:B------:R-:W-:-:S07]  /*2990*/  PRMT R169, R169, 0x5410, R173 ;  /* 0x00005410a9a97816 */ /* 0x000fce00000000ad */
.L_x_2773:
        /* <DEDUP_REMOVED lines=17> */
.L_x_2774:
        /* <DEDUP_REMOVED lines=18> */
.L_x_2775:
        /* <DEDUP_REMOVED lines=17> */
.L_x_2776:
[----:B------:R-:W-:Y:S05]  /*2ce0*/  @!P4 BRA `(.L_x_2777) ;  /* 0x0000001c0020c947 */ /* 0x000fea0003800000 */
[----:B------:R-:W-:Y:S01]  /*2cf0*/  FFMA.FTZ R172, R24, R8, R7 ;  /* 0x0000000818ac7223 */ /* 0x000fe20000010007 */
[----:B-----5:R-:W-:Y:S02]  /*2d00*/  ISETP.GE.U32.AND P0, PT, R192, RZ, PT ;  /* 0x000000ffc000720c */ /* 0x020fe40003f06070 */
[----:B------:R-:W-:Y:S01]  /*2d10*/  ISETP.GT.AND P5, PT, R4, RZ, PT ;  /* 0x000000ff0400720c */ /* 0x000fe20003fa4270 */
[----:B------:R-:W-:Y:S01]  /*2d20*/  FADD.FTZ R173, R21, -R172 ;  /* 0x800000ac15ad7221 */ /* 0x000fe20000010000 */
[----:B------:R-:W-:Y:S02]  /*2d30*/  ISETP.GE.U32.AND.EX P0, PT, R193, 0x1000000, PT, P0 ;  /* 0x01000000c100780c */ /* 0x000fe40003f06100 */
[----:B------:R-:W-:Y:S01]  /*2d40*/  MOV R172, RZ ;  /* 0x000000ff00ac7202 */ /* 0x000fe20000000f00 */
[----:B------:R-:W-:-:S05]  /*2d50*/  FMUL.FTZ R173, R6, R173 ;  /* 0x000000ad06ad7220 */ /* 0x000fca0000410000 */
[----:B------:R-:W-:-:S05]  /*2d60*/  FSEL R173, R173, RZ, P5 ;  /* 0x000000ffadad7208 */ /* 0x000fca0002800000 */
[----:B------:R-:W-:-:S04]  /*2d70*/  FMUL.FTZ R173, R173, UR17 ;  /* 0x00000011adad7c20 */ /* 0x000fc80008410000 */
[----:B------:R-:W-:Y:S01]  /*2d80*/  FMUL.FTZ R176, R173, UR16 ;  /* 0x00000010adb07c20 */ /* 0x000fe20008410000 */
[----:B------:R-:W-:-:S03]  /*2d90*/  @P0 PRMT R173, R167, 0x7632, R173 ;  /* 0x00007632a7ad0816 */ /* 0x000fc600000000ad */
[----:B------:R-:W-:Y:S02]  /*2da0*/  FMUL.FTZ R174, R43, R176 ;  /* 0x000000b02bae7220 */ /* 0x000fe40000410000 */
[----:B------:R-:W-:-:S03]  /*2db0*/  @P0 IMAD.U32 R173, R173, 0x10000, RZ ;  /* 0x00010000adad0824 */ /* 0x000fc600078e00ff */
[----:B------:R-:W-:Y:S01]  /*2dc0*/  FSEL R174, R174, RZ, P0 ;  /* 0x000000ffaeae7208 */ /* 0x000fe20000000000 */
[----:B------:R-:W-:-:S03]  /*2dd0*/  @P0 FMUL.FTZ R172, R176, R173 ;  /* 0x000000adb0ac0220 */ /* 0x000fc60000410000 */
[----:B------:R-:W-:Y:S01]  /*2de0*/  F2FP.BF16.F32.PACK_AB R174, RZ, R174 ;  /* 0x000000aeffae723e */ /* 0x000fe200000010ff */
[----:B------:R-:W-:-:S03]  /*2df0*/  FADD.FTZ R131, R131, R172 ;  /* 0x000000ac83837221 */ /* 0x000fc60000010000 */
[----:B------:R-:W-:Y:S01]  /*2e00*/  PRMT R171, R171, 0x5410, R174 ;  /* 0x00005410abab7816 */ /* 0x000fe200000000ae */
[----:B------:R-:W-:Y:S06]  /*2e10*/  BRA `(.L_x_2777) ;  /* 0x0000001800d47947 */ /* 0x000fec0003800000 */
.L_x_2769:
        /* <DEDUP_REMOVED lines=13> */
[----:B------:R-:W-:-:S03]  /*2ef0*/  HFMA2 R161, -RZ, RZ, 0, 0 ;  /* 0x00000000ffa17431 */ /* 0x000fc600000001ff */
[----:B------:R-:W-:-:S04]  /*2f00*/  FMUL.FTZ R163, R160, UR16 ;  /* 0x00000010a0a37c20 */ /* 0x000fc80008410000 */
[----:B------:R-:W-:-:S04]  /*2f10*/  FMUL.FTZ R160, R36, R163 ;  /* 0x000000a324a07220 */ /* 0x000fc80000410000 */
[----:B------:R-:W-:Y:S02]  /*2f20*/  @P5 SHF.L.U32 R172, R164, 0x10, RZ ;  /* 0x00000010a4ac5819 */ /* 0x000fe400000006ff */
[----:B------:R-:W-:-:S03]  /*2f30*/  FSEL R160, R160, RZ, P5 ;  /* 0x000000ffa0a07208 */ /* 0x000fc60002800000 */
[----:B------:R-:W-:Y:S01]  /*2f40*/  @P5 FMUL.FTZ R161, R172, R163 ;  /* 0x000000a3aca15220 */ /* 0x000fe20000410000 */
[----:B------:R-:W-:-:S03]  /*2f50*/  F2FP.BF16.F32.PACK_AB R160, RZ, R160 ;  /* 0x000000a0ffa0723e */ /* 0x000fc600000010ff */
[----:B------:R-:W-:Y:S01]  /*2f60*/  FADD.FTZ R124, R124, R161 ;  /* 0x000000a17c7c7221 */ /* 0x000fe20000010000 */
[----:B------:R-:W-:-:S07]  /*2f70*/  PRMT R168, R160, 0x7610, R168 ;  /* 0x00007610a0a87816 */ /* 0x000fce00000000a8 */
.L_x_2778:
[----:B------:R-:W-:Y:S01]  /*2f80*/  F2FP.BF16.F32.PACK_AB R160, RZ, R162 ;  /* 0x000000a2ffa0723e */ /* 0x000fe200000010ff */
[----:B------:R-:W-:Y:S01]  /*2f90*/  FFMA.FTZ R176, R20, R8, R7 ;  /* 0x0000000814b07223 */ /* 0x000fe20000010007 */
[----:B------:R-:W-:Y:S01]  /*2fa0*/  FMUL.FTZ R175, R6, R175 ;  /* 0x000000af06af7220 */ /* 0x000fe20000410000 */
[----:B------:R-:W-:Y:S01]  /*2fb0*/  FSEL R172, R173, RZ, P0 ;  /* 0x000000ffadac7208 */ /* 0x000fe20000000000 */
[----:B------:R-:W-:Y:S06]  /*2fc0*/  @!P4 BRA `(.L_x_2779) ;  /* 0x000000000030c947 */ /* 0x000fec0003800000 */
[----:B-----5:R-:W-:Y:S01]  /*2fd0*/  LOP3.LUT P5, RZ, R192, 0xff00, RZ, 0xc0, !PT ;  /* 0x0000ff00c0ff7812 */ /* 0x020fe200078ac0ff */
[----:B------:R-:W-:Y:S01]  /*2fe0*/  FMUL.FTZ R161, R172, UR17 ;  /* 0x00000011aca17c20 */ /* 0x000fe20008410000 */
[----:B------:R-:W-:-:S03]  /*2ff0*/  MOV R162, RZ ;  /* 0x000000ff00a27202 */ /* 0x000fc60000000f00 */
[----:B------:R-:W-:-:S04]  /*3000*/  FMUL.FTZ R174, R161, UR16 ;  /* 0x00000010a1ae7c20 */ /* 0x000fc80008410000 */
[----:B------:R-:W-:-:S04]  /*3010*/  FMUL.FTZ R163, R37, R174 ;  /* 0x000000ae25a37220 */ /* 0x000fc80000410000 */
[----:B------:R-:W-:Y:S02]  /*3020*/  @P5 PRMT R161, R164, 0x7632, R161 ;  /* 0x00007632a4a15816 */ /* 0x000fe400000000a1 */
[----:B------:R-:W-:Y:S02]  /*3030*/  FSEL R163, R163, RZ, P5 ;  /* 0x000000ffa3a37208 */ /* 0x000fe40002800000 */
[----:B------:R-:W-:Y:S02]  /*3040*/  @P5 SHF.L.U32 R161, R161, 0x10, RZ ;  /* 0x00000010a1a15819 */ /* 0x000fe400000006ff */
[----:B------:R-:W-:-:S03]  /*3050*/  F2FP.BF16.F32.PACK_AB R163, RZ, R163 ;  /* 0x000000a3ffa3723e */ /* 0x000fc600000010ff */
[----:B------:R-:W-:Y:S01]  /*3060*/  @P5 FMUL.FTZ R162, R174, R161 ;  /* 0x000000a1aea25220 */ /* 0x000fe20000410000 */
[----:B------:R-:W-:-:S03]  /*3070*/  PRMT R168, R168, 0x5410, R163 ;  /* 0x00005410a8a87816 */ /* 0x000fc600000000a3 */
[----:B------:R-:W-:-:S07]  /*3080*/  FADD.FTZ R125, R125, R162 ;  /* 0x000000a27d7d7221 */ /* 0x000fce0000010000 */
.L_x_2779:
[----:B------:R-:W-:Y:S01]  /*3090*/  F2FP.BF16.F32.PACK_AB R172, RZ, R172 ;  /* 0x000000acffac723e */ /* 0x000fe200000010ff */
[----:B------:R-:W-:Y:S01]  /*30a0*/  FFMA.FTZ R207, R11, R8, R7 ;  /* 0x000000080bcf7223 */ /* 0x000fe20000010007 */
[----:B------:R-:W-:Y:S01]  /*30b0*/  FADD.FTZ R205, R17, -R176 ;  /* 0x800000b011cd7221 */ /* 0x000fe20000010000 */
[----:B------:R-:W-:Y:S01]  /*30c0*/  FSEL R163, R175, RZ, P0 ;  /* 0x000000ffafa37208 */ /* 0x000fe20000000000 */
[----:B------:R-:W-:Y:S06]  /*30d0*/  @!P4 BRA `(.L_x_2780) ;  /* 0x00000000002cc947 */ /* 0x000fec0003800000 */
[----:B-----5:R-:W-:Y:S01]  /*30e0*/  LOP3.LUT P5, RZ, R192, 0xff0000, RZ, 0xc0, !PT ;  /* 0x00ff0000c0ff7812 */ /* 0x020fe200078ac0ff */
[----:B------:R-:W-:-:S04]  /*30f0*/  FMUL.FTZ R161, R163, UR17 ;  /* 0x00000011a3a17c20 */ /* 0x000fc80008410000 */
[----:B------:R-:W-:Y:S01]  /*3100*/  FMUL.FTZ R173, R161, UR16 ;  /* 0x00000010a1ad7c20 */ /* 0x000fe20008410000 */
[----:B------:R-:W-:-:S03]  /*3110*/  HFMA2 R161, -RZ, RZ, 0, 0 ;  /* 0x00000000ffa17431 */ /* 0x000fc600000001ff */
[----:B------:R-:W-:-:S04]  /*3120*/  FMUL.FTZ R162, R38, R173 ;  /* 0x000000ad26a27220 */ /* 0x000fc80000410000 */
[----:B------:R-:W-:Y:S02]  /*3130*/  @P5 SHF.L.U32 R174, R165, 0x10, RZ ;  /* 0x00000010a5ae5819 */ /* 0x000fe400000006ff */
[----:B------:R-:W-:-:S03]  /*3140*/  FSEL R162, R162, RZ, P5 ;  /* 0x000000ffa2a27208 */ /* 0x000fc60002800000 */
[----:B------:R-:W-:Y:S01]  /*3150*/  @P5 FMUL.FTZ R161, R174, R173 ;  /* 0x000000adaea15220 */ /* 0x000fe20000410000 */
[----:B------:R-:W-:-:S03]  /*3160*/  F2FP.BF16.F32.PACK_AB R162, RZ, R162 ;  /* 0x000000a2ffa2723e */ /* 0x000fc600000010ff */
[----:B------:R-:W-:Y:S01]  /*3170*/  FADD.FTZ R126, R126, R161 ;  /* 0x000000a17e7e7221 */ /* 0x000fe20000010000 */
[----:B------:R-:W-:-:S07]  /*3180*/  PRMT R169, R162, 0x7610, R169 ;  /* 0x00007610a2a97816 */ /* 0x000fce00000000a9 */
.L_x_2780:
        /* <DEDUP_REMOVED lines=11> */
[----:B------:R-:W-:-:S04]  /*3240*/  FMUL.FTZ R162, R174, UR17 ;  /* 0x00000011aea27c20 */ /* 0x000fc80008410000 */
[----:B------:R-:W-:Y:S01]  /*3250*/  FMUL.FTZ R176, R162, UR16 ;  /* 0x00000010a2b07c20 */ /* 0x000fe20008410000 */
[----:B------:R-:W-:-:S03]  /*3260*/  MOV R162, RZ ;  /* 0x000000ff00a27202 */ /* 0x000fc60000000f00 */
[----:B------:R-:W-:-:S04]  /*3270*/  FMUL.FTZ R173, R39, R176 ;  /* 0x000000b027ad7220 */ /* 0x000fc80000410000 */
[----:B------:R-:W-:Y:S02]  /*3280*/  @P5 PRMT R163, R165, 0x7632, R163 ;  /* 0x00007632a5a35816 */ /* 0x000fe400000000a3 */
[----:B------:R-:W-:-:S03]  /*3290*/  FSEL R173, R173, RZ, P5 ;  /* 0x000000ffadad7208 */ /* 0x000fc60002800000 */
[----:B------:R-:W-:Y:S01]  /*32a0*/  @P5 IMAD.U32 R163, R163, 0x10000, RZ ;  /* 0x00010000a3a35824 */ /* 0x000fe200078e00ff */
[----:B------:R-:W-:-:S03]  /*32b0*/  F2FP.BF16.F32.PACK_AB R173, RZ, R173 ;  /* 0x000000adffad723e */ /* 0x000fc600000010ff */
[----:B------:R-:W-:Y:S01]  /*32c0*/  @P5 FMUL.FTZ R162, R176, R163 ;  /* 0x000000a3b0a25220 */ /* 0x000fe20000410000 */
[----:B------:R-:W-:-:S03]  /*32d0*/  PRMT R169, R169, 0x5410, R173 ;  /* 0x00005410a9a97816 */ /* 0x000fc600000000ad */
[----:B------:R-:W-:-:S07]  /*32e0*/  FADD.FTZ R127, R127, R162 ;  /* 0x000000a27f7f7221 */ /* 0x000fce0000010000 */
.L_x_2781:
[----:B------:R-:W-:Y:S01]  /*32f0*/  FADD.FTZ R217, R21, -R178 ;  /* 0x800000b215d97221 */ /* 0x000fe20000010000 */
[----:B------:R-:W-:Y:S01]  /*3300*/  F2FP.BF16.F32.PACK_AB R174, RZ, R174 ;  /* 0x000000aeffae723e */ /* 0x000fe200000010ff */
[----:B------:R-:W-:Y:S01]  /*3310*/  FADD.FTZ R205, R16, -R205 ;  /* 0x800000cd10cd7221 */ /* 0x000fe20000010000 */
[----:B------:R-:W-:Y:S01]  /*3320*/  FMUL.FTZ R178, R6, R175 ;  /* 0x000000af06b27220 */ /* 0x000fe20000410000 */
        /* <DEDUP_REMOVED lines=13> */
.L_x_2782:
[----:B------:R-:W-:Y:S01]  /*3400*/  F2FP.BF16.F32.PACK_AB R175, RZ, R173 ;  /* 0x000000adffaf723e */ /* 0x000fe200000010ff */
[C---:B------:R-:W-:Y:S01]  /*3410*/  FMUL.FTZ R205, R6.reuse, R205 ;  /* 0x000000cd06cd7220 */ /* 0x040fe20000410000 */
        /* <DEDUP_REMOVED lines=15> */
.L_x_2783:
[----:B------:R-:W-:Y:S02]  /*3510*/  F2FP.BF16.F32.PACK_AB R176, RZ, R176 ;  /* 0x000000b0ffb0723e */ /* 0x000fe400000010ff */
[----:B------:R-:W-:Y:S02]  /*3520*/  FSEL R178, R217, RZ, P0 ;  /* 0x000000ffd9b27208 */ /* 0x000fe40000000000 */
        /* <DEDUP_REMOVED lines=13> */
.L_x_2784:
[----:B------:R-:W-:Y:S02]  /*3600*/  F2FP.BF16.F32.PACK_AB R163, R178, R173 ;  /* 0x000000adb2a3723e */ /* 0x000fe400000010ff */
[----:B------:R-:W-:Y:S02]  /*3610*/  PRMT R162, R175, 0x5410, R176 ;  /* 0x00005410afa27816 */ /* 0x000fe400000000b0 */
[----:B------:R-:W-:Y:S02]  /*3620*/  PRMT R161, R161, 0x5410, R174 ;  /* 0x00005410a1a17816 */ /* 0x000fe400000000ae */
[----:B------:R-:W-:Y:S01]  /*3630*/  PRMT R160, R160, 0x5410, R172 ;  /* 0x00005410a0a07816 */ /* 0x000fe200000000ac */
[----:B------:R-:W-:Y:S06]  /*3640*/  @!P4 BRA `(.L_x_2777) ;  /* 0x0000001000c8c947 */ /* 0x000fec0003800000 */
[----:B-----5:R-:W-:Y:S01]  /*3650*/  ISETP.GE.U32.AND P0, PT, R192, RZ, PT ;  /* 0x000000ffc000720c */ /* 0x020fe20003f06070 */
[----:B------:R-:W-:-:S03]  /*3660*/  FMUL.FTZ R172, R178, UR17 ;  /* 0x00000011b2ac7c20 */ /* 0x000fc60008410000 */
[----:B------:R-:W-:Y:S01]  /*3670*/  ISETP.GE.U32.AND.EX P0, PT, R193, 0x1000000, PT, P0 ;  /* 0x01000000c100780c */ /* 0x000fe20003f06100 */
[----:B------:R-:W-:Y:S01]  /*3680*/  FMUL.FTZ R176, R172, UR16 ;  /* 0x00000010acb07c20 */ /* 0x000fe20008410000 */
[----:B------:R-:W-:-:S03]  /*3690*/  MOV R172, RZ ;  /* 0x000000ff00ac7202 */ /* 0x000fc60000000f00 */
[----:B------:R-:W-:-:S05]  /*36a0*/  FMUL.FTZ R174, R43, R176 ;  /* 0x000000b02bae7220 */ /* 0x000fca0000410000 */
[----:B------:R-:W-:-:S03]  /*36b0*/  FSEL R174, R174, RZ, P0 ;  /* 0x000000ffaeae7208 */ /* 0x000fc60000000000 */
[----:B------:R-:W-:Y:S02]  /*36c0*/  @P0 PRMT R173, R167, 0x7632, R173 ;  /* 0x00007632a7ad0816 */ /* 0x000fe400000000ad */
[----:B------:R-:W-:-:S03]  /*36d0*/  F2FP.BF16.F32.PACK_AB R174, RZ, R174 ;  /* 0x000000aeffae723e */ /* 0x000fc600000010ff */
[----:B------:R-:W-:Y:S01]  /*36e0*/  @P0 IMAD.U32 R173, R173, 0x10000, RZ ;  /* 0x00010000adad0824 */ /* 0x000fe200078e00ff */
[----:B------:R-:W-:-:S03]  /*36f0*/  PRMT R171, R171, 0x5410, R174 ;  /* 0x00005410abab7816 */ /* 0x000fc600000000ae */
[----:B------:R-:W-:-:S04]  /*3700*/  @P0 FMUL.FTZ R172, R176, R173 ;  /* 0x000000adb0ac0220 */ /* 0x000fc80000410000 */
[----:B------:R-:W-:Y:S01]  /*3710*/  FADD.FTZ R131, R131, R172 ;  /* 0x000000ac83837221 */ /* 0x000fe20000010000 */
[----:B------:R-:W-:Y:S06]  /*3720*/  BRA `(.L_x_2777) ;  /* 0x0000001000907947 */ /* 0x000fec0003800000 */
.L_x_2768:
        /* <DEDUP_REMOVED lines=8> */
[----:B-----5:R-:W-:Y:S02]  /*37b0*/  SHF.L.U32 R173, R148, 0x10, RZ ;  /* 0x0000001094ad7819 */ /* 0x020fe400000006ff */
[----:B------:R-:W-:Y:S01]  /*37c0*/  LOP3.LUT P0, RZ, R192, 0xff, RZ, 0xc0, !PT ;  /* 0x000000ffc0ff7812 */ /* 0x000fe2000780c0ff */
[----:B------:R-:W-:-:S04]  /*37d0*/  @P5 FADD.FTZ R175, R10, -R175 ;  /* 0x800000af0aaf5221 */ /* 0x000fc80000010000 */
[----:B------:R-:W-:-:S04]  /*37e0*/  @P5 FFMA.FTZ R173, R6, R175, R173 ;  /* 0x000000af06ad5223 */ /* 0x000fc800000100ad */
[----:B------:R-:W-:-:S04]  /*37f0*/  FMUL.FTZ R173, R173, UR17 ;  /* 0x00000011adad7c20 */ /* 0x000fc80008410000 */
[----:B------:R-:W-:Y:S01]  /*3800*/  FMUL.FTZ R175, R173, UR16 ;  /* 0x00000010adaf7c20 */ /* 0x000fe20008410000 */
[----:B------:R-:W-:Y:S01]  /*3810*/  HFMA2 R173, -RZ, RZ, 0, 0 ;  /* 0x00000000ffad7431 */ /* 0x000fe200000001ff */
[----:B------:R-:W-:Y:S02]  /*3820*/  @P0 SHF.L.U32 R174, R164, 0x10, RZ ;  /* 0x00000010a4ae0819 */ /* 0x000fe400000006ff */
[----:B------:R-:W-:-:S03]  /*3830*/  FMUL.FTZ R172, R36, R175 ;  /* 0x000000af24ac7220 */ /* 0x000fc60000410000 */
[----:B------:R-:W-:Y:S02]  /*3840*/  @P0 FMUL.FTZ R173, R174, R175 ;  /* 0x000000afaead0220 */ /* 0x000fe40000410000 */
[----:B------:R-:W-:Y:S02]  /*3850*/  FSEL R172, R172, RZ, P0 ;  /* 0x000000ffacac7208 */ /* 0x000fe40000000000 */
[----:B------:R-:W-:Y:S02]  /*3860*/  FADD.FTZ R124, R124, R173 ;  /* 0x000000ad7c7c7221 */ /* 0x000fe40000010000 */
[----:B------:R-:W-:-:S04]  /*3870*/  F2FP.BF16.F32.PACK_AB R172, RZ, R172 ;  /* 0x000000acffac723e */ /* 0x000fc800000010ff */
[----:B------:R-:W-:-:S07]  /*3880*/  PRMT R168, R172, 0x7610, R168 ;  /* 0x00007610aca87816 */ /* 0x000fce00000000a8 */
.L_x_2786:
[----:B------:R-:W-:Y:S05]  /*3890*/  @!P4 BRA `(.L_x_2787) ;  /* 0x000000000044c947 */ /* 0x000fea0003800000 */
[----:B-----5:R-:W-:Y:S01]  /*38a0*/  PRMT R172, R148, 0x7632, R172 ;  /* 0x0000763294ac7816 */ /* 0x020fe200000000ac */
[----:B------:R-:W-:Y:S01]  /*38b0*/  @P5 FFMA.FTZ R174, R18, R8, R7 ;  /* 0x0000000812ae5223 */ /* 0x000fe20000010007 */
[----:B------:R-:W-:Y:S02]  /*38c0*/  LOP3.LUT P0, RZ, R192, 0xff00, RZ, 0xc0, !PT ;  /* 0x0000ff00c0ff7812 */ /* 0x000fe4000780c0ff */
[----:B------:R-:W-:Y:S01]  /*38d0*/  SHF.L.U32 R173, R172, 0x10, RZ ;  /* 0x00000010acad7819 */ /* 0x000fe200000006ff */
[----:B------:R-:W-:Y:S01]  /*38e0*/  @P5 FADD.FTZ R174, R15, -R174 ;  /* 0x800000ae0fae5221 */ /* 0x000fe20000010000 */
[----:B------:R-:W-:-:S03]  /*38f0*/  MOV R172, RZ ;  /* 0x000000ff00ac7202 */ /* 0x000fc60000000f00 */
[----:B------:R-:W-:-:S04]  /*3900*/  @P5 FFMA.FTZ R173, R6, R174, R173 ;  /* 0x000000ae06ad5223 */ /* 0x000fc800000100ad */
[----:B------:R-:W-:Y:S02]  /*3910*/  FMUL.FTZ R173, R173, UR17 ;  /* 0x00000011adad7c20 */ /* 0x000fe40008410000 */
[----:B------:R-:W-:Y:S02]  /*3920*/  @P0 PRMT R174, R164, 0x7632, R174 ;  /* 0x00007632a4ae0816 */ /* 0x000fe400000000ae */
[----:B------:R-:W-:Y:S02]  /*3930*/  FMUL.FTZ R175, R173, UR16 ;  /* 0x00000010adaf7c20 */ /* 0x000fe40008410000 */
[----:B------:R-:W-:Y:S02]  /*3940*/  @P0 SHF.L.U32 R174, R174, 0x10, RZ ;  /* 0x00000010aeae0819 */ /* 0x000fe400000006ff */
[----:B------:R-:W-:-:S03]  /*3950*/  FMUL.FTZ R173, R37, R175 ;  /* 0x000000af25ad7220 */ /* 0x000fc60000410000 */
[----:B------:R-:W-:Y:S02]  /*3960*/  @P0 FMUL.FTZ R172, R175, R174 ;  /* 0x000000aeafac0220 */ /* 0x000fe40000410000 */
[----:B------:R-:W-:Y:S02]  /*3970*/  FSEL R173, R173, RZ, P0 ;  /* 0x000000ffadad7208 */ /* 0x000fe40000000000 */
[----:B------:R-:W-:Y:S02]  /*3980*/  FADD.FTZ R125, R125, R172 ;  /* 0x000000ac7d7d7221 */ /* 0x000fe40000010000 */
[----:B------:R-:W-:-:S04]  /*3990*/  F2FP.BF16.F32.PACK_AB R173, RZ, R173 ;  /* 0x000000adffad723e */ /* 0x000fc800000010ff */
[----:B------:R-:W-:-:S07]  /*39a0*/  PRMT R168, R168, 0x5410, R173 ;  /* 0x00005410a8a87816 */ /* 0x000fce00000000ad */
.L_x_2787:
[----:B------:R-:W-:Y:S05]  /*39b0*/  @!P4 BRA `(.L_x_2788) ;  /* 0x00000000003cc947 */ /* 0x000fea0003800000 */
[----:B------:R-:W-:Y:S01]  /*39c0*/  @P5 FFMA.FTZ R175, R9, R8, R7 ;  /* 0x0000000809af5223 */ /* 0x000fe20000010007 */
[----:B-----5:R-:W-:Y:S02]  /*39d0*/  SHF.L.U32 R173, R149, 0x10, RZ ;  /* 0x0000001095ad7819 */ /* 0x020fe400000006ff */
[----:B------:R-:W-:Y:S01]  /*39e0*/  LOP3.LUT P0, RZ, R192, 0xff0000, RZ, 0xc0, !PT ;  /* 0x00ff0000c0ff7812 */ /* 0x000fe2000780c0ff */
[----:B------:R-:W-:-:S04]  /*39f0*/  @P5 FADD.FTZ R175, R12, -R175 ;  /* 0x800000af0caf5221 */ /* 0x000fc80000010000 */
[----:B------:R-:W-:-:S04]  /*3a00*/  @P5 FFMA.FTZ R173, R6, R175, R173 ;  /* 0x000000af06ad5223 */ /* 0x000fc800000100ad */
[----:B------:R-:W-:-:S04]  /*3a10*/  FMUL.FTZ R173, R173, UR17 ;  /* 0x00000011adad7c20 */ /* 0x000fc80008410000 */
[----:B------:R-:W-:Y:S01]  /*3a20*/  FMUL.FTZ R175, R173, UR16 ;  /* 0x00000010adaf7c20 */ /* 0x000fe20008410000 */
[----:B------:R-:W-:Y:S01]  /*3a30*/  @P0 SHF.L.U32 R174, R165, 0x10, RZ ;  /* 0x00000010a5ae0819 */ /* 0x000fe200000006ff */
[----:B------:R-:W-:Y:S02]  /*3a40*/  IMAD.MOV.U32 R173, RZ, RZ, RZ ;  /* 0x000000ffffad7224 */ /* 0x000fe400078e00ff */
[-C--:B------:R-:W-:Y:S02]  /*3a50*/  FMUL.FTZ R172, R38, R175.reuse ;  /* 0x000000af26ac7220 */ /* 0x080fe40000410000 */
[----:B------:R-:W-:-:S03]  /*3a60*/  @P0 FMUL.FTZ R173, R174, R175 ;  /* 0x000000afaead0220 */ /* 0x000fc60000410000 */
[----:B------:R-:W-:Y:S01]  /*3a70*/  FSEL R172, R172, RZ, P0 ;  /* 0x000000ffacac7208 */ /* 0x000fe20000000000 */
[----:B------:R-:W-:-:S03]  /*3a80*/  FADD.FTZ R126, R126, R173 ;  /* 0x000000ad7e7e7221 */ /* 0x000fc60000010000 */
[----:B------:R-:W-:-:S04]  /*3a90*/  F2FP.BF16.F32.PACK_AB R172, RZ, R172 ;  /* 0x000000acffac723e */ /* 0x000fc800000010ff */
[----:B------:R-:W-:-:S07]  /*3aa0*/  PRMT R169, R172, 0x7610, R169 ;  /* 0x00007610aca97816 */ /* 0x000fce00000000a9 */
.L_x_2788:
[----:B------:R-:W-:Y:S05]  /*3ab0*/  @!P4 BRA `(.L_x_2789) ;  /* 0x000000000044c947 */ /* 0x000fea0003800000 */
[----:B-----5:R-:W-:Y:S01]  /*3ac0*/  PRMT R172, R149, 0x7632, R172 ;  /* 0x0000763295ac7816 */ /* 0x020fe200000000ac */
[----:B------:R-:W-:Y:S01]  /*3ad0*/  @P5 FFMA.FTZ R174, R20, R8, R7 ;  /* 0x0000000814ae5223 */ /* 0x000fe20000010007 */
[----:B------:R-:W-:Y:S02]  /*3ae0*/  LOP3.LUT P0, RZ, R192, 0xff000000, RZ, 0xc0, !PT ;  /* 0xff000000c0ff7812 */ /* 0x000fe4000780c0ff */
[----:B------:R-:W-:Y:S01]  /*3af0*/  SHF.L.U32 R173, R172, 0x10, RZ ;  /* 0x00000010acad7819 */ /* 0x000fe200000006ff */
[----:B------:R-:W-:Y:S01]  /*3b00*/  @P5 FADD.FTZ R174, R17, -R174 ;  /* 0x800000ae11ae5221 */ /* 0x000fe20000010000 */
[----:B------:R-:W-:-:S03]  /*3b10*/  HFMA2 R172, -RZ, RZ, 0, 0 ;  /* 0x00000000ffac7431 */ /* 0x000fc600000001ff */
        /* <DEDUP_REMOVED lines=11> */
.L_x_2789:
        /* <DEDUP_REMOVED lines=8> */
[----:B------:R-:W-:Y:S02]  /*3c50*/  @P0 SHF.L.U32 R174, R166, 0x10, RZ ;  /* 0x00000010a6ae0819 */ /* 0x000fe400000006ff */
[----:B------:R-:W-:Y:S01]  /*3c60*/  MOV R173, RZ ;  /* 0x000000ff00ad7202 */ /* 0x000fe20000000f00 */
[-C--:B------:R-:W-:Y:S02]  /*3c70*/  FMUL.FTZ R172, R40, R175.reuse ;  /* 0x000000af28ac7220 */ /* 0x080fe40000410000 */
[----:B------:R-:W-:-:S03]  /*3c80*/  @P0 FMUL.FTZ R173, R174, R175 ;  /* 0x000000afaead0220 */ /* 0x000fc60000410000 */
[----:B------:R-:W-:Y:S01]  /*3c90*/  FSEL R172, R172, RZ, P0 ;  /* 0x000000ffacac7208 */ /* 0x000fe20000000000 */
[----:B------:R-:W-:-:S03]  /*3ca0*/  FADD.FTZ R128, R128, R173 ;  /* 0x000000ad80807221 */ /* 0x000fc60000010000 */
[----:B------:R-:W-:-:S04]  /*3cb0*/  F2FP.BF16.F32.PACK_AB R172, RZ, R172 ;  /* 0x000000acffac723e */ /* 0x000fc800000010ff */
[----:B------:R-:W-:-:S07]  /*3cc0*/  PRMT R170, R172, 0x7610, R170 ;  /* 0x00007610acaa7816 */ /* 0x000fce00000000aa */
.L_x_2790:
[----:B------:R-:W-:Y:S05]  /*3cd0*/  @!P4 BRA `(.L_x_2791) ;  /* 0x000000000044c947 */ /* 0x000fea0003800000 */
[----:B-----5:R-:W-:Y:S01]  /*3ce0*/  PRMT R172, R150, 0x7632, R172 ;  /* 0x0000763296ac7816 */ /* 0x020fe200000000ac */
[----:B------:R-:W-:Y:S01]  /*3cf0*/  @P5 FFMA.FTZ R174, R22, R8, R7 ;  /* 0x0000000816ae5223 */ /* 0x000fe20000010007 */
[----:B------:R-:W-:-:S03]  /*3d00*/  LOP3.LUT P0, RZ, R193, 0xff00, RZ, 0xc0, !PT ;  /* 0x0000ff00c1ff7812 */ /* 0x000fc6000780c0ff */
[----:B------:R-:W-:Y:S02]  /*3d10*/  IMAD.U32 R173, R172, 0x10000, RZ ;  /* 0x00010000acad7824 */ /* 0x000fe400078e00ff */
[----:B------:R-:W-:Y:S01]  /*3d20*/  @P5 FADD.FTZ R174, R19, -R174 ;  /* 0x800000ae13ae5221 */ /* 0x000fe20000010000 */
[----:B------:R-:W-:-:S03]  /*3d30*/  HFMA2 R172, -RZ, RZ, 0, 0 ;  /* 0x00000000ffac7431 */ /* 0x000fc600000001ff */
[----:B------:R-:W-:-:S04]  /*3d40*/  @P5 FFMA.FTZ R173, R6, R174, R173 ;  /* 0x000000ae06ad5223 */ /* 0x000fc800000100ad */
[----:B------:R-:W-:Y:S01]  /*3d50*/  FMUL.FTZ R173, R173, UR17 ;  /* 0x00000011adad7c20 */ /* 0x000fe20008410000 */
[----:B------:R-:W-:-:S03]  /*3d60*/  @P0 PRMT R174, R166, 0x7632, R174 ;  /* 0x00007632a6ae0816 */ /* 0x000fc600000000ae */
[----:B------:R-:W-:Y:S01]  /*3d70*/  FMUL.FTZ R175, R173, UR16 ;  /* 0x00000010adaf7c20 */ /* 0x000fe20008410000 */
[----:B------:R-:W-:-:S03]  /*3d80*/  @P0 SHF.L.U32 R174, R174, 0x10, RZ ;  /* 0x00000010aeae0819 */ /* 0x000fc600000006ff */
[----:B------:R-:W-:Y:S02]  /*3d90*/  FMUL.FTZ R173, R41, R175 ;  /* 0x000000af29ad7220 */ /* 0x000fe40000410000 */
[----:B------:R-:W-:-:S03]  /*3da0*/  @P0 FMUL.FTZ R172, R175, R174 ;  /* 0x000000aeafac0220 */ /* 0x000fc60000410000 */
[----:B------:R-:W-:Y:S01]  /*3db0*/  FSEL R173, R173, RZ, P0 ;  /* 0x000000ffadad7208 */ /* 0x000fe20000000000 */
[----:B------:R-:W-:-:S03]  /*3dc0*/  FADD.FTZ R129, R129, R172 ;  /* 0x000000ac81817221 */ /* 0x000fc60000010000 */
[----:B------:R-:W-:-:S04]  /*3dd0*/  F2FP.BF16.F32.PACK_AB R173, RZ, R173 ;  /* 0x000000adffad723e */ /* 0x000fc800000010ff */
[----:B------:R-:W-:-:S07]  /*3de0*/  PRMT R170, R170, 0x5410, R173 ;  /* 0x00005410aaaa7816 */ /* 0x000fce00000000ad */
.L_x_2791:
        /* <DEDUP_REMOVED lines=16> */
.L_x_2792:
[----:B------:R-:W-:Y:S05]  /*3ef0*/  @!P4 BRA `(.L_x_2777) ;  /* 0x00000008009cc947 */ /* 0x000fea0003800000 */
[----:B-----5:R-:W-:Y:S01]  /*3f00*/  PRMT R172, R151, 0x7632, R172 ;  /* 0x0000763297ac7816 */ /* 0x020fe200000000ac */
[----:B------:R-:W-:Y:S01]  /*3f10*/  @P5 FFMA.FTZ R174, R24, R8, R7 ;  /* 0x0000000818ae5223 */ /* 0x000fe20000010007 */
[----:B------:R-:W-:Y:S02]  /*3f20*/  ISETP.GE.U32.AND P0, PT, R192, RZ, PT ;  /* 0x000000ffc000720c */ /* 0x000fe40003f06070 */
[----:B------:R-:W-:Y:S01]  /*3f30*/  SHF.L.U32 R173, R172, 0x10, RZ ;  /* 0x00000010acad7819 */ /* 0x000fe200000006ff */
[----:B------:R-:W-:Y:S01]  /*3f40*/  @P5 FADD.FTZ R174, R21, -R174 ;  /* 0x800000ae15ae5221 */ /* 0x000fe20000010000 */
[----:B------:R-:W-:Y:S01]  /*3f50*/  ISETP.GE.U32.AND.EX P0, PT, R193, 0x1000000, PT, P0 ;  /* 0x01000000c100780c */ /* 0x000fe20003f06100 */
[----:B------:R-:W-:Y:S02]  /*3f60*/  HFMA2 R172, -RZ, RZ, 0, 0 ;  /* 0x00000000ffac7431 */ /* 0x000fe400000001ff */
[----:B------:R-:W-:-:S04]  /*3f70*/  @P5 FFMA.FTZ R173, R6, R174, R173 ;  /* 0x000000ae06ad5223 */ /* 0x000fc800000100ad */
[----:B------:R-:W-:-:S04]  /*3f80*/  FMUL.FTZ R173, R173, UR17 ;  /* 0x00000011adad7c20 */ /* 0x000fc80008410000 */
[----:B------:R-:W-:Y:S02]  /*3f90*/  FMUL.FTZ R176, R173, UR16 ;  /* 0x00000010adb07c20 */ /* 0x000fe40008410000 */
[----:B------:R-:W-:Y:S02]  /*3fa0*/  @P0 PRMT R173, R167, 0x7632, R173 ;  /* 0x00007632a7ad0816 */ /* 0x000fe400000000ad */
[----:B------:R-:W-:-:S03]  /*3fb0*/  FMUL.FTZ R174, R43, R176 ;  /* 0x000000b02bae7220 */ /* 0x000fc60000410000 */
[----:B------:R-:W-:Y:S02]  /*3fc0*/  @P0 IMAD.U32 R173, R173, 0x10000, RZ ;  /* 0x00010000adad0824 */ /* 0x000fe400078e00ff */
[----:B------:R-:W-:Y:S02]  /*3fd0*/  FSEL R174, R174, RZ, P0 ;  /* 0x000000ffaeae7208 */ /* 0x000fe40000000000 */
[----:B------:R-:W-:Y:S02]  /*3fe0*/  @P0 FMUL.FTZ R172, R176, R173 ;  /* 0x000000adb0ac0220 */ /* 0x000fe40000410000 */
[----:B------:R-:W-:Y:S02]  /*3ff0*/  F2FP.BF16.F32.PACK_AB R174, RZ, R174 ;  /* 0x000000aeffae723e */ /* 0x000fe400000010ff */
[----:B------:R-:W-:Y:S02]  /*4000*/  FADD.FTZ R131, R131, R172 ;  /* 0x000000ac83837221 */ /* 0x000fe40000010000 */
[----:B------:R-:W-:Y:S01]  /*4010*/  PRMT R171, R171, 0x5410, R174 ;  /* 0x00005410abab7816 */ /* 0x000fe200000000ae */
[----:B------:R-:W-:Y:S06]  /*4020*/  BRA `(.L_x_2777) ;  /* 0x0000000800507947 */ /* 0x000fec0003800000 */
.L_x_2785:
[----:B------:R-:W-:Y:S01]  /*4030*/  ISETP.GT.AND P0, PT, R4, RZ, PT ;  /* 0x000000ff0400720c */ /* 0x000fe20003f04270 */
[----:B------:R-:W-:Y:S01]  /*4040*/  @P5 FFMA.FTZ R161, R3, R8, R7 ;  /* 0x0000000803a15223 */ /* 0x000fe20000010007 */
[C---:B-----5:R-:W-:Y:S02]  /*4050*/  PRMT R160, R148.reuse, 0x7632, R160 ;  /* 0x0000763294a07816 */ /* 0x060fe400000000a0 */
[----:B------:R-:W-:Y:S01]  /*4060*/  SHF.L.U32 R221, R148, 0x10, RZ ;  /* 0x0000001094dd7819 */ /* 0x000fe200000006ff */
[----:B------:R-:W-:Y:S01]  /*4070*/  @P5 FADD.FTZ R161, R10, -R161 ;  /* 0x800000a10aa15221 */ /* 0x000fe20000010000 */
[----:B------:R-:W-:Y:S02]  /*4080*/  SHF.L.U32 R223, R160, 0x10, RZ ;  /* 0x00000010a0df7819 */ /* 0x000fe400000006ff */
[----:B------:R-:W-:Y:S01]  /*4090*/  PRMT R217, R149, 0x7632, R217 ;  /* 0x0000763295d97816 */ /* 0x000fe200000000d9 */
[----:B------:R-:W-:Y:S01]  /*40a0*/  @P5 FFMA.FTZ R221, R6, R161, R221 ;  /* 0x000000a106dd5223 */ /* 0x000fe200000100dd */
[----:B------:R-:W-:-:S02]  /*40b0*/  PRMT R205, R150, 0x7632, R205 ;  /* 0x0000763296cd7816 */ /* 0x000fc400000000cd */
        /* <DEDUP_REMOVED lines=10> */
[----:B------:R-:W-:Y:S01]  /*4160*/  @P0 FFMA.FTZ R160, R22, R8, R7 ;  /* 0x0000000816a00223 */ /* 0x000fe20000010007 */
[----:B------:R-:W-:Y:S01]  /*4170*/  @P0 FFMA.FTZ R217, R6, R172, R217 ;  /* 0x000000ac06d90223 */ /* 0x000fe200000100d9 */
[----:B------:R-:W-:Y:S01]  /*4180*/  PRMT R173, R151, 0x7632, R173 ;  /* 0x0000763297ad7816 */ /* 0x000fe200000000ad */
[-CC-:B------:R-:W-:Y:S01]  /*4190*/  @P0 FFMA.FTZ R175, R13, R8.reuse, R7.reuse ;  /* 0x000000080daf0223 */ /* 0x180fe20000010007 */
[----:B------:R-:W-:Y:S01]  /*41a0*/  SHF.L.U32 R207, R150, 0x10, RZ ;  /* 0x0000001096cf7819 */ /* 0x000fe200000006ff */
[----:B------:R-:W-:Y:S01]  /*41b0*/  @P0 FFMA.FTZ R172, R24, R8, R7 ;  /* 0x0000000818ac0223 */ /* 0x000fe20000010007 */
[----:B------:R-:W-:Y:S01]  /*41c0*/  SHF.L.U32 R205, R205, 0x10, RZ ;  /* 0x00000010cdcd7819 */ /* 0x000fe200000006ff */
        /* <DEDUP_REMOVED lines=19> */
[----:B------:R-:W-:-:S04]  /*4300*/  FMUL.FTZ R221, R221, UR17 ;  /* 0x00000011dddd7c20 */ /* 0x000fc80008410000 */
[----:B------:R-:W-:Y:S01]  /*4310*/  FMUL.FTZ R225, R221, UR16 ;  /* 0x00000010dde17c20 */ /* 0x000fe20008410000 */
[----:B------:R-:W-:-:S03]  /*4320*/  MOV R221, RZ ;  /* 0x000000ff00dd7202 */ /* 0x000fc60000000f00 */
[----:B------:R-:W-:-:S04]  /*4330*/  FMUL.FTZ R176, R36, R225 ;  /* 0x000000e124b07220 */ /* 0x000fc80000410000 */
[----:B------:R-:W-:Y:S02]  /*4340*/  @P0 SHF.L.U32 R178, R164, 0x10, RZ ;  /* 0x00000010a4b20819 */ /* 0x000fe400000006ff */
[----:B------:R-:W-:-:S03]  /*4350*/  FSEL R176, R176, RZ, P0 ;  /* 0x000000ffb0b07208 */ /* 0x000fc60000000000 */
[----:B------:R-:W-:Y:S01]  /*4360*/  @P0 FMUL.FTZ R221, R178, R225 ;  /* 0x000000e1b2dd0220 */ /* 0x000fe20000410000 */
[----:B------:R-:W-:-:S03]  /*4370*/  F2FP.BF16.F32.PACK_AB R176, RZ, R176 ;  /* 0x000000b0ffb0723e */ /* 0x000fc600000010ff */
[----:B------:R-:W-:Y:S01]  /*4380*/  FADD.FTZ R124, R124, R221 ;  /* 0x000000dd7c7c7221 */ /* 0x000fe20000010000 */
[----:B------:R-:W-:-:S07]  /*4390*/  PRMT R168, R176, 0x7610, R168 ;  /* 0x00007610b0a87816 */ /* 0x000fce00000000a8 */
.L_x_2793:
[----:B------:R-:W-:Y:S05]  /*43a0*/  @!P4 BRA `(.L_x_2794) ;  /* 0x000000000030c947 */ /* 0x000fea0003800000 */
[----:B------:R-:W-:Y:S01]  /*43b0*/  LOP3.LUT P0, RZ, R192, 0xff00, RZ, 0xc0, !PT ;  /* 0x0000ff00c0ff7812 */ /* 0x000fe2000780c0ff */
[----:B------:R-:W-:Y:S01]  /*43c0*/  FMUL.FTZ R223, R223, UR17 ;  /* 0x00000011dfdf7c20 */ /* 0x000fe20008410000 */
[----:B------:R-:W-:-:S03]  /*43d0*/  HFMA2 R176, -RZ, RZ, 0, 0 ;  /* 0x00000000ffb07431 */ /* 0x000fc600000001ff */
        /* <DEDUP_REMOVED lines=9> */
.L_x_2794:
[----:B------:R-:W-:Y:S05]  /*4470*/  @!P4 BRA `(.L_x_2795) ;  /* 0x00000000002cc947 */ /* 0x000fea0003800000 */
        /* <DEDUP_REMOVED lines=11> */
.L_x_2795:
[----:B------:R-:W-:Y:S05]  /*4530*/  @!P4 BRA `(.L_x_2796) ;  /* 0x000000000030c947 */ /* 0x000fea0003800000 */
[----:B------:R-:W-:Y:S01]  /*4540*/  LOP3.LUT P0, RZ, R192, 0xff000000, RZ, 0xc0, !PT ;  /* 0xff000000c0ff7812 */ /* 0x000fe2000780c0ff */
[----:B------:R-:W-:Y:S01]  /*4550*/  FMUL.FTZ R217, R217, UR17 ;  /* 0x00000011d9d97c20 */ /* 0x000fe20008410000 */
[----:B------:R-:W-:-:S03]  /*4560*/  HFMA2 R176, -RZ, RZ, 0, 0 ;  /* 0x00000000ffb07431 */ /* 0x000fc600000001ff */
[----:B------:R-:W-:-:S04]  /*4570*/  FMUL.FTZ R217, R217, UR16 ;  /* 0x00000010d9d97c20 */ /* 0x000fc80008410000 */
        /* <DEDUP_REMOVED lines=8> */
.L_x_2796:
        /* <DEDUP_REMOVED lines=12> */
.L_x_2797:
        /* <DEDUP_REMOVED lines=13> */
.L_x_2798:
[----:B------:R-:W-:Y:S05]  /*4790*/  @!P4 BRA `(.L_x_2799) ;  /* 0x00000000002cc947 */ /* 0x000fea0003800000 */
[----:B------:R-:W-:Y:S01]  /*47a0*/  LOP3.LUT P0, RZ, R193, 0xff0000, RZ, 0xc0, !PT ;  /* 0x00ff0000c1ff7812 */ /* 0x000fe2000780c0ff */
[----:B------:R-:W-:Y:S01]  /*47b0*/  FMUL.FTZ R176, R163, UR17 ;  /* 0x00000011a3b07c20 */ /* 0x000fe20008410000 */
[----:B------:R-:W-:-:S03]  /*47c0*/  MOV R205, RZ ;  /* 0x000000ff00cd7202 */ /* 0x000fc60000000f00 */
        /* <DEDUP_REMOVED lines=8> */
.L_x_2799:
        /* <DEDUP_REMOVED lines=9> */
[----:B------:R-:W-:-:S04]  /*48e0*/  FMUL.FTZ R176, R173, UR16 ;  /* 0x00000010adb07c20 */ /* 0x000fc80008410000 */
[----:B------:R-:W-:-:S05]  /*48f0*/  FMUL.FTZ R174, R43, R176 ;  /* 0x000000b02bae7220 */ /* 0x000fca0000410000 */
[----:B------:R-:W-:-:S03]  /*4900*/  FSEL R174, R174, RZ, P0 ;  /* 0x000000ffaeae7208 */ /* 0x000fc60000000000 */
[----:B------:R-:W-:Y:S02]  /*4910*/  @P0 PRMT R173, R167, 0x7632, R173 ;  /* 0x00007632a7ad0816 */ /* 0x000fe400000000ad */
[----:B------:R-:W-:-:S03]  /*4920*/  F2FP.BF16.F32.PACK_AB R174, RZ, R174 ;  /* 0x000000aeffae723e */ /* 0x000fc600000010ff */
[----:B------:R-:W-:Y:S01]  /*4930*/  @P0 IMAD.U32 R173, R173, 0x10000, RZ ;  /* 0x00010000adad0824 */ /* 0x000fe200078e00ff */
[----:B------:R-:W-:-:S03]  /*4940*/  PRMT R171, R171, 0x5410, R174 ;  /* 0x00005410abab7816 */ /* 0x000fc600000000ae */
[----:B------:R-:W-:-:S04]  /*4950*/  @P0 FMUL.FTZ R172, R176, R173 ;  /* 0x000000adb0ac0220 */ /* 0x000fc80000410000 */
[----:B------:R-:W-:-:S07]  /*4960*/  FADD.FTZ R131, R131, R172 ;  /* 0x000000ac83837221 */ /* 0x000fce0000010000 */
.L_x_2777:
        /* <DEDUP_REMOVED lines=10> */
.L_x_2766:
[----:B------:R-:W-:Y:S05]  /*4a10*/  BSYNC.RECONVERGENT B0 ;  /* 0x0000000000007941 */ /* 0x000fea0003800200 */
.L_x_2765:
        /* <DEDUP_REMOVED lines=8> */
.L_x_2802:
[----:B------:R-:W-:Y:S05]  /*4aa0*/  BRA.U !UP0, `(.L_x_2803) ;  /* 0x0000001108907547 */ /* 0x000fea000b800000 */
[----:B------:R-:W-:-:S04]  /*4ab0*/  UISETP.NE.U32.AND UP0, UPT, UR6, URZ, UPT ;  /* 0x000000ff0600728c */ /* 0x000fc8000bf05070 */
[----:B------:R-:W-:-:S06]  /*4ac0*/  UISETP.NE.AND.EX UP0, UPT, UR7, URZ, UPT, UP0 ;  /* 0x000000ff0700728c */ /* 0x000fcc000bf05300 */
[----:B------:R-:W-:-:S13]  /*4ad0*/  PLOP3.LUT P0, PT, PT, PT, UP0, 0x80, 0x8 ;  /* 0x000000000008781c */ /* 0x000fda0003f0f008 */
[----:B------:R-:W-:Y:S05]  /*4ae0*/  @!P0 BRA `(.L_x_2804) ;  /* 0x0000000800548947 */ /* 0x000fea0003800000 */
[----:B------:R-:W-:Y:S02]  /*4af0*/  ISETP.GT.AND P5, PT, R4, RZ, PT ;  /* 0x000000ff0400720c */ /* 0x000fe40003fa4270 */
[----:B0----5:R-:W-:Y:S02]  /*4b00*/  PRMT R160, R152, 0x7632, R160 ;  /* 0x0000763298a07816 */ /* 0x021fe400000000a0 */
        /* <DEDUP_REMOVED lines=13> */
[C---:B------:R-:W-:Y:S01]  /*4be0*/  @P5 FFMA.FTZ R221, R6.reuse, R161, R221 ;  /* 0x000000a106dd5223 */ /* 0x040fe200000100dd */
[----:B------:R-:W-:Y:S01]  /*4bf0*/  @P5 FFMA.FTZ R223, R6, R160, R223 ;  /* 0x000000a006df5223 */ /* 0x000fe200000100df */
[-CC-:B------:R-:W-:Y:S01]  /*4c00*/  @P5 FFMA.FTZ R161, R27, R8.reuse, R7.reuse ;  /* 0x000000081ba15223 */ /* 0x180fe20000010007 */
[----:B------:R-:W-:Y:S01]  /*4c10*/  @P5 FFMA.FTZ R160, R190, R8, R7 ;  /* 0x00000008bea05223 */ /* 0x000fe20000010007 */
[----:B------:R-:W-:Y:S01]  /*4c20*/  @P5 FADD.FTZ R162, R180, -R163 ;  /* 0x800000a3b4a25221 */ /* 0x000fe20000010000 */
        /* <DEDUP_REMOVED lines=35> */
.L_x_2805:
        /* <DEDUP_REMOVED lines=13> */
.L_x_2806:
[----:B------:R-:W-:Y:S05]  /*4f30*/  @!P4 BRA `(.L_x_2807) ;  /* 0x00000000002cc947 */ /* 0x000fea0003800000 */
[----:B------:R-:W-:Y:S01]  /*4f40*/  LOP3.LUT P5, RZ, R194, 0xff0000, RZ, 0xc0, !PT ;  /* 0x00ff0000c2ff7812 */ /* 0x000fe200078ac0ff */
[----:B------:R-:W-:-:S04]  /*4f50*/  FMUL.FTZ R219, R219, UR17 ;  /* 0x00000011dbdb7c20 */ /* 0x000fc80008410000 */
[----:B------:R-:W-:Y:S01]  /*4f60*/  FMUL.FTZ R221, R219, UR16 ;  /* 0x00000010dbdd7c20 */ /* 0x000fe20008410000 */
[----:B------:R-:W-:-:S03]  /*4f70*/  MOV R219, RZ ;  /* 0x000000ff00db7202 */ /* 0x000fc60000000f00 */
[----:B------:R-:W-:-:S04]  /*4f80*/  FMUL.FTZ R176, R54, R221 ;  /* 0x000000dd36b07220 */ /* 0x000fc80000410000 */
[----:B------:R-:W-:Y:S01]  /*4f90*/  @P5 IMAD.U32 R178, R165, 0x10000, RZ ;  /* 0x00010000a5b25824 */ /* 0x000fe200078e00ff */
[----:B------:R-:W-:-:S03]  /*4fa0*/  FSEL R176, R176, RZ, P5 ;  /* 0x000000ffb0b07208 */ /* 0x000fc60002800000 */
[----:B------:R-:W-:Y:S01]  /*4fb0*/  @P5 FMUL.FTZ R219, R178, R221 ;  /* 0x000000ddb2db5220 */ /* 0x000fe20000410000 */
[----:B------:R-:W-:-:S03]  /*4fc0*/  F2FP.BF16.F32.PACK_AB R176, RZ, R176 ;  /* 0x000000b0ffb0723e */ /* 0x000fc600000010ff */
[----:B------:R-:W-:Y:S01]  /*4fd0*/  FADD.FTZ R134, R134, R219 ;  /* 0x000000db86867221 */ /* 0x000fe20000010000 */
[----:B------:R-:W-:-:S07]  /*4fe0*/  PRMT R169, R176, 0x7610, R169 ;  /* 0x00007610b0a97816 */ /* 0x000fce00000000a9 */
.L_x_2807:
        /* <DEDUP_REMOVED lines=13> */
.L_x_2808:
        /* <DEDUP_REMOVED lines=12> */
.L_x_2809:
        /* <DEDUP_REMOVED lines=13> */
.L_x_2810:
[----:B------:R-:W-:Y:S05]  /*5250*/  @!P4 BRA `(.L_x_2811) ;  /* 0x00000000002cc947 */ /* 0x000fea0003800000 */
[----:B------:R-:W-:Y:S01]  /*5260*/  LOP3.LUT P5, RZ, R195, 0xff0000, RZ, 0xc0, !PT ;  /* 0x00ff0000c3ff7812 */ /* 0x000fe200078ac0ff */
[----:B------:R-:W-:Y:S01]  /*5270*/  FMUL.FTZ R176, R163, UR17 ;  /* 0x00000011a3b07c20 */ /* 0x000fe20008410000 */
[----:B------:R-:W-:-:S03]  /*5280*/  MOV R205, RZ ;  /* 0x000000ff00cd7202 */ /* 0x000fc60000000f00 */
[----:B------:R-:W-:-:S04]  /*5290*/  FMUL.FTZ R207, R176, UR16 ;  /* 0x00000010b0cf7c20 */ /* 0x000fc80008410000 */
[----:B------:R-:W-:-:S04]  /*52a0*/  FMUL.FTZ R176, R58, R207 ;  /* 0x000000cf3ab07220 */ /* 0x000fc80000410000 */
[----:B------:R-:W-:Y:S01]  /*52b0*/  @P5 IMAD.U32 R178, R167, 0x10000, RZ ;  /* 0x00010000a7b25824 */ /* 0x000fe200078e00ff */
[----:B------:R-:W-:-:S03]  /*52c0*/  FSEL R176, R176, RZ, P5 ;  /* 0x000000ffb0b07208 */ /* 0x000fc60002800000 */
[----:B------:R-:W-:Y:S01]  /*52d0*/  @P5 FMUL.FTZ R205, R178, R207 ;  /* 0x000000cfb2cd5220 */ /* 0x000fe20000410000 */
[----:B------:R-:W-:-:S03]  /*52e0*/  F2FP.BF16.F32.PACK_AB R176, RZ, R176 ;  /* 0x000000b0ffb0723e */ /* 0x000fc600000010ff */
[----:B------:R-:W-:Y:S01]  /*52f0*/  FADD.FTZ R138, R138, R205 ;  /* 0x000000cd8a8a7221 */ /* 0x000fe20000010000 */
[----:B------:R-:W-:-:S07]  /*5300*/  PRMT R171, R176, 0x7610, R171 ;  /* 0x00007610b0ab7816 */ /* 0x000fce00000000ab */
.L_x_2811:
        /* <DEDUP_REMOVED lines=13> */
[----:B------:R-:W-:Y:S02]  /*53e0*/  F2FP.BF16.F32.PACK_AB R174, RZ, R174 ;  /* 0x000000aeffae723e */ /* 0x000fe400000010ff */
[----:B------:R-:W-:Y:S02]  /*53f0*/  @P5 SHF.L.U32 R173, R173, 0x10, RZ ;  /* 0x00000010adad5819 */ /* 0x000fe400000006ff */
[----:B------:R-:W-:-:S03]  /*5400*/  PRMT R171, R171, 0x5410, R174 ;  /* 0x00005410abab7816 */ /* 0x000fc600000000ae */
[----:B------:R-:W-:-:S04]  /*5410*/  @P5 FMUL.FTZ R172, R176, R173 ;  /* 0x000000adb0ac5220 */ /* 0x000fc80000410000 */
[----:B------:R-:W-:Y:S01]  /*5420*/  FADD.FTZ R139, R139, R172 ;  /* 0x000000ac8b8b7221 */ /* 0x000fe20000010000 */
[----:B------:R-:W-:Y:S06]  /*5430*/  BRA `(.L_x_2812) ;  /* 0x0000001800b47947 */ /* 0x000fec0003800000 */
.L_x_2804:
[----:B------:R-:W-:Y:S01]  /*5440*/  ISETP.GT.AND P6, PT, R4, RZ, PT ;  /* 0x000000ff0400720c */ /* 0x000fe20003fc4270 */
[----:B------:R-:W-:-:S12]  /*5450*/  @!P4 BRA `(.L_x_2813) ;  /* 0x00000000003cc947 */ /* 0x000fd80003800000 */
[----:B0-----:R-:W-:Y:S01]  /*5460*/  @P6 FFMA.FTZ R175, R23, R8, R7 ;  /* 0x0000000817af6223 */ /* 0x001fe20000010007 */
        /* <DEDUP_REMOVED lines=14> */
.L_x_2813:
[----:B------:R-:W-:Y:S05]  /*5550*/  @!P4 BRA `(.L_x_2814) ;  /* 0x000000000044c947 */ /* 0x000fea0003800000 */
[----:B0----5:R-:W-:Y:S01]  /*5560*/  PRMT R172, R152, 0x7632, R172 ;  /* 0x0000763298ac7816 */ /* 0x021fe200000000ac */
        /* <DEDUP_REMOVED lines=8> */
[----:B------:R-:W-:-:S03]  /*55f0*/  FMUL.FTZ R175, R173, UR16 ;  /* 0x00000010adaf7c20 */ /* 0x000fc60008410000 */
[----:B------:R-:W-:Y:S02]  /*5600*/  @P5 IMAD.U32 R174, R174, 0x10000, RZ ;  /* 0x00010000aeae5824 */ /* 0x000fe400078e00ff */
[----:B------:R-:W-:Y:S02]  /*5610*/  FMUL.FTZ R173, R53, R175 ;  /* 0x000000af35ad7220 */ /* 0x000fe40000410000 */
[----:B------:R-:W-:-:S03]  /*5620*/  @P5 FMUL.FTZ R172, R175, R174 ;  /* 0x000000aeafac5220 */ /* 0x000fc60000410000 */
[----:B------:R-:W-:Y:S01]  /*5630*/  FSEL R173, R173, RZ, P5 ;  /* 0x000000ffadad7208 */ /* 0x000fe20002800000 */
[----:B------:R-:W-:-:S03]  /*5640*/  FADD.FTZ R133, R133, R172 ;  /* 0x000000ac85857221 */ /* 0x000fc60000010000 */
[----:B------:R-:W-:-:S04]  /*5650*/  F2FP.BF16.F32.PACK_AB R173, RZ, R173 ;  /* 0x000000adffad723e */ /* 0x000fc800000010ff */
[----:B------:R-:W-:-:S07]  /*5660*/  PRMT R168, R168, 0x5410, R173 ;  /* 0x00005410a8a87816 */ /* 0x000fce00000000ad */
.L_x_2814:
[----:B------:R-:W-:Y:S05]  /*5670*/  @!P4 BRA `(.L_x_2815) ;  /* 0x00000000003cc947 */ /* 0x000fea0003800000 */
        /* <DEDUP_REMOVED lines=15> */
.L_x_2815:
        /* <DEDUP_REMOVED lines=18> */
.L_x_2816:
        /* <DEDUP_REMOVED lines=16> */
.L_x_2817:
[----:B------:R-:W-:Y:S05]  /*5990*/  @!P4 BRA `(.L_x_2818) ;  /* 0x000000000044c947 */ /* 0x000fea0003800000 */
[----:B0----5:R-:W-:Y:S01]  /*59a0*/  PRMT R172, R154, 0x7632, R172 ;  /* 0x000076329aac7816 */ /* 0x021fe200000000ac */
        /* <DEDUP_REMOVED lines=16> */
.L_x_2818:
        /* <DEDUP_REMOVED lines=16> */
.L_x_2819:
[----:B------:R-:W-:Y:S05]  /*5bb0*/  @!P4 BRA `(.L_x_2812) ;  /* 0x0000001000d4c947 */ /* 0x000fea0003800000 */
[----:B0----5:R-:W-:Y:S01]  /*5bc0*/  PRMT R172, R155, 0x7632, R172 ;  /* 0x000076329bac7816 */ /* 0x021fe200000000ac */
[----:B------:R-:W-:Y:S01]  /*5bd0*/  @P6 FFMA.FTZ R174, R198, R8, R7 ;  /* 0x00000008c6ae6223 */ /* 0x000fe20000010007 */
[----:B------:R-:W-:-:S03]  /*5be0*/  ISETP.GE.U32.AND P5, PT, R194, RZ, PT ;  /* 0x000000ffc200720c */ /* 0x000fc60003fa6070 */
[----:B------:R-:W-:Y:S02]  /*5bf0*/  IMAD.U32 R173, R172, 0x10000, RZ ;  /* 0x00010000acad7824 */ /* 0x000fe400078e00ff */
[----:B------:R-:W-:Y:S01]  /*5c00*/  @P6 FADD.FTZ R174, R191, -R174 ;  /* 0x800000aebfae6221 */ /* 0x000fe20000010000 */
[----:B------:R-:W-:Y:S02]  /*5c10*/  ISETP.GE.U32.AND.EX P5, PT, R195, 0x1000000, PT, P5 ;  /* 0x01000000c300780c */ /* 0x000fe40003fa6150 */
[----:B------:R-:W-:Y:S01]  /*5c20*/  MOV R172, RZ ;  /* 0x000000ff00ac7202 */ /* 0x000fe20000000f00 */
[----:B------:R-:W-:-:S04]  /*5c30*/  @P6 FFMA.FTZ R173, R6, R174, R173 ;  /* 0x000000ae06ad6223 */ /* 0x000fc800000100ad */
[----:B------:R-:W-:-:S04]  /*5c40*/  FMUL.FTZ R173, R173, UR17 ;  /* 0x00000011adad7c20 */ /* 0x000fc80008410000 */
[----:B------:R-:W-:Y:S02]  /*5c50*/  FMUL.FTZ R176, R173, UR16 ;  /* 0x00000010adb07c20 */ /* 0x000fe40008410000 */
[----:B------:R-:W-:Y:S02]  /*5c60*/  @P5 PRMT R173, R167, 0x7632, R173 ;  /* 0x00007632a7ad5816 */ /* 0x000fe400000000ad */
[----:B------:R-:W-:Y:S02]  /*5c70*/  FMUL.FTZ R174, R59, R176 ;  /* 0x000000b03bae7220 */ /* 0x000fe40000410000 */
[----:B------:R-:W-:-:S03]  /*5c80*/  @P5 SHF.L.U32 R173, R173, 0x10, RZ ;  /* 0x00000010adad5819 */ /* 0x000fc600000006ff */
[----:B------:R-:W-:Y:S02]  /*5c90*/  FSEL R174, R174, RZ, P5 ;  /* 0x000000ffaeae7208 */ /* 0x000fe40002800000 */
[----:B------:R-:W-:Y:S02]  /*5ca0*/  @P5 FMUL.FTZ R172, R176, R173 ;  /* 0x000000adb0ac5220 */ /* 0x000fe40000410000 */
[----:B------:R-:W-:Y:S02]  /*5cb0*/  F2FP.BF16.F32.PACK_AB R174, RZ, R174 ;  /* 0x000000aeffae723e */ /* 0x000fe400000010ff */
[----:B------:R-:W-:Y:S02]  /*5cc0*/  FADD.FTZ R139, R139, R172 ;  /* 0x000000ac8b8b7221 */ /* 0x000fe40000010000 */
[----:B------:R-:W-:Y:S01]  /*5cd0*/  PRMT R171, R171, 0x5410, R174 ;  /* 0x00005410abab7816 */ /* 0x000fe200000000ae */
[----:B------:R-:W-:Y:S06]  /*5ce0*/  BRA `(.L_x_2812) ;  /* 0x0000001000887947 */ /* 0x000fec0003800000 */
.L_x_2803:
        /* <DEDUP_REMOVED lines=26> */
.L_x_2821:
        /* <DEDUP_REMOVED lines=17> */
.L_x_2822:
        /* <DEDUP_REMOVED lines=10> */
[----:B------:R-:W-:Y:S01]  /*6040*/  @P6 IMAD.U32 R174, R165, 0x10000, RZ ;  /* 0x00010000a5ae6824 */ /* 0x000fe200078e00ff */
[----:B------:R-:W-:-:S03]  /*6050*/  FSEL R162, R162, RZ, P6 ;  /* 0x000000ffa2a27208 */ /* 0x000fc60003000000 */
[----:B------:R-:W-:Y:S01]  /*6060*/  @P6 FMUL.FTZ R161, R174, R163 ;  /* 0x000000a3aea16220 */ /* 0x000fe20000410000 */
[----:B------:R-:W-:-:S03]  /*6070*/  F2FP.BF16.F32.PACK_AB R162, RZ, R162 ;  /* 0x000000a2ffa2723e */ /* 0x000fc600000010ff */
[----:B------:R-:W-:Y:S01]  /*6080*/  FADD.FTZ R134, R134, R161 ;  /* 0x000000a186867221 */ /* 0x000fe20000010000 */
[----:B------:R-:W-:-:S07]  /*6090*/  PRMT R169, R162, 0x7610, R169 ;  /* 0x00007610a2a97816 */ /* 0x000fce00000000a9 */
.L_x_2823:
[-C--:B------:R-:W-:Y:S01]  /*60a0*/  FFMA.FTZ R174, R190, R8.reuse, R7 ;  /* 0x00000008beae7223 */ /* 0x080fe20000010007 */
[----:B------:R-:W-:Y:S01]  /*60b0*/  FMUL.FTZ R162, R6, R175 ;  /* 0x000000af06a27220 */ /* 0x000fe20000410000 */
[----:B------:R-:W-:Y:S01]  /*60c0*/  FADD.FTZ R205, R182, -R205 ;  /* 0x800000cdb6cd7221 */ /* 0x000fe20000010000 */
[----:B------:R-:W-:Y:S01]  /*60d0*/  F2FP.BF16.F32.PACK_AB R161, RZ, R173 ;  /* 0x000000adffa1723e */ /* 0x000fe200000010ff */
[----:B------:R-:W-:Y:S01]  /*60e0*/  FADD.FTZ R207, R189, -R174 ;  /* 0x800000aebdcf7221 */ /* 0x000fe20000010000 */
[-CC-:B------:R-:W-:Y:S01]  /*60f0*/  FFMA.FTZ R217, R181, R8.reuse, R7.reuse ;  /* 0x00000008b5d97223 */ /* 0x180fe20000010007 */
[----:B------:R-:W-:Y:S01]  /*6100*/  FFMA.FTZ R178, R198, R8, R7 ;  /* 0x00000008c6b27223 */ /* 0x000fe20000010007 */
        /* <DEDUP_REMOVED lines=15> */
.L_x_2824:
        /* <DEDUP_REMOVED lines=17> */
.L_x_2825:
        /* <DEDUP_REMOVED lines=17> */
.L_x_2826:
        /* <DEDUP_REMOVED lines=15> */
.L_x_2827:
        /* <DEDUP_REMOVED lines=19> */
.L_x_2820:
[----:B------:R-:W-:Y:S05]  /*6640*/  @!P4 BRA `(.L_x_2828) ;  /* 0x000000000040c947 */ /* 0x000fea0003800000 */
[----:B------:R-:W-:Y:S01]  /*6650*/  FFMA.FTZ R173, R23, R8, R7 ;  /* 0x0000000817ad7223 */ /* 0x000fe20000010007 */
[----:B------:R-:W-:Y:S02]  /*6660*/  ISETP.GT.AND P5, PT, R4, RZ, PT ;  /* 0x000000ff0400720c */ /* 0x000fe40003fa4270 */
[----:B-----5:R-:W-:Y:S01]  /*6670*/  LOP3.LUT P6, RZ, R194, 0xff, RZ, 0xc0, !PT ;  /* 0x000000ffc2ff7812 */ /* 0x020fe200078cc0ff */
[----:B------:R-:W-:-:S04]  /*6680*/  FADD.FTZ R173, R26, -R173 ;  /* 0x800000ad1aad7221 */ /* 0x000fc80000010000 */
[----:B------:R-:W-:Y:S01]  /*6690*/  FMUL.FTZ R172, R6, R173 ;  /* 0x000000ad06ac7220 */ /* 0x000fe20000410000 */
[----:B------:R-:W-:-:S04]  /*66a0*/  HFMA2 R173, -RZ, RZ, 0, 0 ;  /* 0x00000000ffad7431 */ /* 0x000fc800000001ff */
[----:B------:R-:W-:-:S03]  /*66b0*/  FSEL R172, R172, RZ, P5 ;  /* 0x000000ffacac7208 */ /* 0x000fc60002800000 */
[----:B------:R-:W-:Y:S02]  /*66c0*/  @P6 SHF.L.U32 R174, R164, 0x10, RZ ;  /* 0x00000010a4ae6819 */ /* 0x000fe400000006ff */
[----:B------:R-:W-:-:S04]  /*66d0*/  FMUL.FTZ R172, R172, UR17 ;  /* 0x00000011acac7c20 */ /* 0x000fc80008410000 */
[----:B------:R-:W-:-:S04]  /*66e0*/  FMUL.FTZ R175, R172, UR16 ;  /* 0x00000010acaf7c20 */ /* 0x000fc80008410000 */
[-C--:B------:R-:W-:Y:S01]  /*66f0*/  FMUL.FTZ R172, R52, R175.reuse ;  /* 0x000000af34ac7220 */ /* 0x080fe20000410000 */
[----:B------:R-:W-:-:S04]  /*6700*/  @P6 FMUL.FTZ R173, R174, R175 ;  /* 0x000000afaead6220 */ /* 0x000fc80000410000 */
[----:B------:R-:W-:Y:S01]  /*6710*/  FSEL R172, R172, RZ, P6 ;  /* 0x000000ffacac7208 */ /* 0x000fe20003000000 */
[----:B------:R-:W-:-:S03]  /*6720*/  FADD.FTZ R132, R132, R173 ;  /* 0x000000ad84847221 */ /* 0x000fc60000010000 */
[----:B------:R-:W-:-:S04]  /*6730*/  F2FP.BF16.F32.PACK_AB R172, RZ, R172 ;  /* 0x000000acffac723e */ /* 0x000fc800000010ff */
[----:B------:R-:W-:-:S07]  /*6740*/  PRMT R168, R172, 0x7610, R168 ;  /* 0x00007610aca87816 */ /* 0x000fce00000000a8 */
.L_x_2828:
[----:B------:R-:W-:Y:S05]  /*6750*/  @!P4 BRA `(.L_x_2829) ;  /* 0x000000000044c947 */ /* 0x000fea0003800000 */
[----:B------:R-:W-:Y:S01]  /*6760*/  FFMA.FTZ R172, R186, R8, R7 ;  /* 0x00000008baac7223 */ /* 0x000fe20000010007 */
[----:B------:R-:W-:Y:S02]  /*6770*/  ISETP.GT.AND P5, PT, R4, RZ, PT ;  /* 0x000000ff0400720c */ /* 0x000fe40003fa4270 */
[----:B-----5:R-:W-:Y:S01]  /*6780*/  LOP3.LUT P6, RZ, R194, 0xff00, RZ, 0xc0, !PT ;  /* 0x0000ff00c2ff7812 */ /* 0x020fe200078cc0ff */
[----:B------:R-:W-:-:S04]  /*6790*/  FADD.FTZ R173, R183, -R172 ;  /* 0x800000acb7ad7221 */ /* 0x000fc80000010000 */
[----:B------:R-:W-:-:S05]  /*67a0*/  FMUL.FTZ R172, R6, R173 ;  /* 0x000000ad06ac7220 */ /* 0x000fca0000410000 */
[----:B------:R-:W-:-:S03]  /*67b0*/  FSEL R172, R172, RZ, P5 ;  /* 0x000000ffacac7208 */ /* 0x000fc60002800000 */
[----:B------:R-:W-:Y:S02]  /*67c0*/  @P6 PRMT R173, R164, 0x7632, R173 ;  /* 0x00007632a4ad6816 */ /* 0x000fe400000000ad */
[----:B------:R-:W-:Y:S02]  /*67d0*/  FMUL.FTZ R172, R172, UR17 ;  /* 0x00000011acac7c20 */ /* 0x000fe40008410000 */
[----:B------:R-:W-:Y:S02]  /*67e0*/  @P6 SHF.L.U32 R173, R173, 0x10, RZ ;  /* 0x00000010adad6819 */ /* 0x000fe400000006ff */
[----:B------:R-:W-:Y:S01]  /*67f0*/  FMUL.FTZ R176, R172, UR16 ;  /* 0x00000010acb07c20 */ /* 0x000fe20008410000 */
[----:B------:R-:W-:-:S03]  /*6800*/  MOV R172, RZ ;  /* 0x000000ff00ac7202 */ /* 0x000fc60000000f00 */
[----:B------:R-:W-:Y:S01]  /*6810*/  FMUL.FTZ R174, R53, R176 ;  /* 0x000000b035ae7220 */ /* 0x000fe20000410000 */
[----:B------:R-:W-:-:S04]  /*6820*/  @P6 FMUL.FTZ R172, R176, R173 ;  /* 0x000000adb0ac6220 */ /* 0x000fc80000410000 */
[----:B------:R-:W-:Y:S01]  /*6830*/  FSEL R174, R174, RZ, P6 ;  /* 0x000000ffaeae7208 */ /* 0x000fe20003000000 */
[----:B------:R-:W-:-:S03]  /*6840*/  FADD.FTZ R133, R133, R172 ;  /* 0x000000ac85857221 */ /* 0x000fc60000010000 */
[----:B------:R-:W-:-:S04]  /*6850*/  F2FP.BF16.F32.PACK_AB R174, RZ, R174 ;  /* 0x000000aeffae723e */ /* 0x000fc800000010ff */
[----:B------:R-:W-:-:S07]  /*6860*/  PRMT R168, R168, 0x5410, R174 ;  /* 0x00005410a8a87816 */ /* 0x000fce00000000ae */
.L_x_2829:
        /* <DEDUP_REMOVED lines=8> */
[----:B------:R-:W-:Y:S02]  /*68f0*/  @P6 IMAD.U32 R174, R165, 0x10000, RZ ;  /* 0x00010000a5ae6824 */ /* 0x000fe400078e00ff */
        /* <DEDUP_REMOVED lines=8> */
.L_x_2830:
        /* <DEDUP_REMOVED lines=18> */
.L_x_2831:
        /* <DEDUP_REMOVED lines=17> */
.L_x_2832:
        /* <DEDUP_REMOVED lines=18> */
.L_x_2833:
        /* <DEDUP_REMOVED lines=17> */
.L_x_2834:
[----:B------:R-:W-:Y:S05]  /*6de0*/  @!P4 BRA `(.L_x_2812) ;  /* 0x000000000048c947 */ /* 0x000fea0003800000 */
[----:B------:R-:W-:Y:S01]  /*6df0*/  FFMA.FTZ R172, R198, R8, R7 ;  /* 0x00000008c6ac7223 */ /* 0x000fe20000010007 */
[----:B-----5:R-:W-:Y:S02]  /*6e00*/  ISETP.GE.U32.AND P5, PT, R194, RZ, PT ;  /* 0x000000ffc200720c */ /* 0x020fe40003fa6070 */
[----:B------:R-:W-:Y:S01]  /*6e10*/  ISETP.GT.AND P6, PT, R4, RZ, PT ;  /* 0x000000ff0400720c */ /* 0x000fe20003fc4270 */
[----:B------:R-:W-:Y:S01]  /*6e20*/  FADD.FTZ R173, R191, -R172 ;  /* 0x800000acbfad7221 */ /* 0x000fe20000010000 */
[----:B------:R-:W-:-:S03]  /*6e30*/  ISETP.GE.U32.AND.EX P5, PT, R195, 0x1000000, PT, P5 ;  /* 0x01000000c300780c */ /* 0x000fc60003fa6150 */
[----:B------:R-:W-:-:S05]  /*6e40*/  FMUL.FTZ R172, R6, R173 ;  /* 0x000000ad06ac7220 */ /* 0x000fca0000410000 */
[----:B------:R-:W-:-:S05]  /*6e50*/  FSEL R172, R172, RZ, P6 ;  /* 0x000000ffacac7208 */ /* 0x000fca0003000000 */
[----:B------:R-:W-:Y:S01]  /*6e60*/  FMUL.FTZ R172, R172, UR17 ;  /* 0x00000011acac7c20 */ /* 0x000fe20008410000 */
[----:B------:R-:W-:-:S03]  /*6e70*/  @P5 PRMT R173, R167, 0x7632, R173 ;  /* 0x00007632a7ad5816 */ /* 0x000fc600000000ad */
[----:B------:R-:W-:Y:S01]  /*6e80*/  FMUL.FTZ R176, R172, UR16 ;  /* 0x00000010acb07c20 */ /* 0x000fe20008410000 */
[----:B------:R-:W-:Y:S02]  /*6e90*/  @P5 SHF.L.U32 R173, R173, 0x10, RZ ;  /* 0x00000010adad5819 */ /* 0x000fe400000006ff */
[----:B------:R-:W-:Y:S01]  /*6ea0*/  MOV R172, RZ ;  /* 0x000000ff00ac7202 */ /* 0x000fe20000000f00 */
[----:B------:R-:W-:Y:S02]  /*6eb0*/  FMUL.FTZ R174, R59, R176 ;  /* 0x000000b03bae7220 */ /* 0x000fe40000410000 */
[----:B------:R-:W-:-:S03]  /*6ec0*/  @P5 FMUL.FTZ R172, R176, R173 ;  /* 0x000000adb0ac5220 */ /* 0x000fc60000410000 */
[----:B------:R-:W-:Y:S01]  /*6ed0*/  FSEL R174, R174, RZ, P5 ;  /* 0x000000ffaeae7208 */ /* 0x000fe20002800000 */
[----:B------:R-:W-:-:S03]  /*6ee0*/  FADD.FTZ R139, R139, R172 ;  /* 0x000000ac8b8b7221 */ /* 0x000fc60000010000 */
[----:B------:R-:W-:-:S04]  /*6ef0*/  F2FP.BF16.F32.PACK_AB R174, RZ, R174 ;  /* 0x000000aeffae723e */ /* 0x000fc800000010ff */
[----:B------:R-:W-:-:S07]  /*6f00*/  PRMT R171, R171, 0x5410, R174 ;  /* 0x00005410abab7816 */ /* 0x000fce00000000ae */
.L_x_2812:
        /* <DEDUP_REMOVED lines=8> */
.L_x_2801:
[----:B------:R-:W-:Y:S05]  /*6f90*/  BSYNC.RECONVERGENT B0 ;  /* 0x0000000000007941 */ /* 0x000fea0003800200 */
.L_x_2800:
        /* <DEDUP_REMOVED lines=8> */
.L_x_2837:
[----:B------:R-:W-:Y:S05]  /*7020*/  BRA.U !UP0, `(.L_x_2838) ;  /* 0x0000001108907547 */ /* 0x000fea000b800000 */
[----:B------:R-:W-:-:S04]  /*7030*/  UISETP.NE.U32.AND UP0, UPT, UR6, URZ, UPT ;  /* 0x000000ff0600728c */ /* 0x000fc8000bf05070 */
[----:B------:R-:W-:-:S06]  /*7040*/  UISETP.NE.AND.EX UP0, UPT, UR7, URZ, UPT, UP0 ;  /* 0x000000ff0700728c */ /* 0x000fcc000bf05300 */
[----:B------:R-:W-:-:S13]  /*7050*/  PLOP3.LUT P0, PT, PT, PT, UP0, 0x80, 0x8 ;  /* 0x000000000008781c */ /* 0x000fda0003f0f008 */
[----:B------:R-:W-:Y:S05]  /*7060*/  @!P0 BRA `(.L_x_2839) ;  /* 0x0000000800548947 */ /* 0x000fea0003800000 */
[----:B------:R-:W-:Y:S02]  /*7070*/  ISETP.GT.AND P5, PT, R4, RZ, PT ;  /* 0x000000ff0400720c */ /* 0x000fe40003fa4270 */
[----:B-----5:R-:W-:Y:S02]  /*7080*/  PRMT R4, R156, 0x7632, R4 ;  /* 0x000076329c047816 */ /* 0x020fe40000000004 */
[C---:B0-2---:R-:W-:Y:S02]  /*7090*/  PRMT R175, R157.reuse, 0x7632, R175 ;  /* 0x000076329daf7816 */ /* 0x045fe400000000af */
[----:B------:R-:W-:Y:S02]  /*70a0*/  PRMT R173, R158, 0x7632, R173 ;  /* 0x000076329ead7816 */ /* 0x000fe400000000ad */
[----:B------:R-:W-:Y:S01]  /*70b0*/  SHF.L.U32 R219, R157, 0x10, RZ ;  /* 0x000000109ddb7819 */ /* 0x000fe200000006ff */
[----:B------:R-:W-:Y:S01]  /*70c0*/  IMAD.U32 R175, R175, 0x10000, RZ ;  /* 0x00010000afaf7824 */ /* 0x000fe200078e00ff */
        /* <DEDUP_REMOVED lines=11> */
[----:B------:R-:W-:Y:S01]  /*7180*/  PRMT R7, R159, 0x7632, R7 ;  /* 0x000076329f077816 */ /* 0x000fe20000000007 */
[----:B------:R-:W-:Y:S01]  /*7190*/  @P5 FADD.FTZ R161, R200, -R161 ;  /* 0x800000a1c8a15221 */ /* 0x000fe20000010000 */
[----:B------:R-:W-:Y:S01]  /*71a0*/  SHF.L.U32 R205, R158, 0x10, RZ ;  /* 0x000000109ecd7819 */ /* 0x000fe200000006ff */
[----:B------:R-:W-:Y:S01]  /*71b0*/  @P5 FADD.FTZ R160, R209, -R160 ;  /* 0x800000a0d1a05221 */ /* 0x000fe20000010000 */
[----:B------:R-:W-:Y:S01]  /*71c0*/  SHF.L.U32 R173, R173, 0x10, RZ ;  /* 0x00000010adad7819 */ /* 0x000fe200000006ff */
[----:B------:R-:W-:Y:S01]  /*71d0*/  @P5 FADD.FTZ R162, R211, -R162 ;  /* 0x800000a2d3a25221 */ /* 0x000fe20000010000 */
[----:B------:R-:W-:Y:S01]  /*71e0*/  @P5 FADD.FTZ R221, R208, -R221 ;  /* 0x800000ddd0dd5221 */ /* 0x000fe20000010000 */
[----:B------:R-:W-:Y:S01]  /*71f0*/  @P5 FADD.FTZ R172, R213, -R172 ;  /* 0x800000acd5ac5221 */ /* 0x000fe20000010000 */
[C---:B------:R-:W-:Y:S01]  /*7200*/  @P5 FFMA.FTZ R219, R6.reuse, R4, R219 ;  /* 0x0000000406db5223 */ /* 0x040fe200000100db */
[----:B------:R-:W-:Y:S01]  /*7210*/  SHF.L.U32 R163, R159, 0x10, RZ ;  /* 0x000000109fa37819 */ /* 0x000fe200000006ff */
[C---:B------:R-:W-:Y:S01]  /*7220*/  @P5 FFMA.FTZ R207, R6.reuse, R161, R207 ;  /* 0x000000a106cf5223 */ /* 0x040fe200000100cf */
[----:B------:R-:W-:Y:S01]  /*7230*/  SHF.L.U32 R7, R7, 0x10, RZ ;  /* 0x0000001007077819 */ /* 0x000fe200000006ff */
        /* <DEDUP_REMOVED lines=10> */
[----:B------:R-:W-:Y:S02]  /*72e0*/  F2FP.BF16.F32.PACK_AB R161, RZ, R219 ;  /* 0x000000dbffa1723e */ /* 0x000fe400000010ff */
[----:B------:R-:W-:Y:S02]  /*72f0*/  F2FP.BF16.F32.PACK_AB R6, RZ, R175 ;  /* 0x000000afff06723e */ /* 0x000fe400000010ff */
[----:B------:R-:W-:Y:S02]  /*7300*/  F2FP.BF16.F32.PACK_AB R8, RZ, R205 ;  /* 0x000000cdff08723e */ /* 0x000fe400000010ff */
[----:B------:R-:W-:Y:S01]  /*7310*/  F2FP.BF16.F32.PACK_AB R162, RZ, R173 ;  /* 0x000000adffa2723e */ /* 0x000fe200000010ff */
[----:B------:R-:W-:Y:S06]  /*7320*/  @!P4 BRA `(.L_x_2840) ;  /* 0x00000000002cc947 */ /* 0x000fec0003800000 */
[----:B------:R-:W-:Y:S01]  /*7330*/  LOP3.LUT P5, RZ, R196, 0xff, RZ, 0xc0, !PT ;  /* 0x000000ffc4ff7812 */ /* 0x000fe200078ac0ff */
        /* <DEDUP_REMOVED lines=10> */
.L_x_2840:
[----:B------:R-:W-:Y:S05]  /*73e0*/  @!P4 BRA `(.L_x_2841) ;  /* 0x000000000030c947 */ /* 0x000fea0003800000 */
[----:B------:R-:W-:Y:S01]  /*73f0*/  LOP3.LUT P5, RZ, R196, 0xff00, RZ, 0xc0, !PT ;  /* 0x0000ff00c4ff7812 */ /* 0x000fe200078ac0ff */
[----:B------:R-:W-:Y:S01]  /*7400*/  FMUL.FTZ R217, R217, UR17 ;  /* 0x00000011d9d97c20 */ /* 0x000fe20008410000 */
[----:B------:R-:W-:-:S03]  /*7410*/  MOV R172, RZ ;  /* 0x000000ff00ac7202 */ /* 0x000fc60000000f00 */
        /* <DEDUP_REMOVED lines=9> */
.L_x_2841:
[----:B------:R-:W-:Y:S05]  /*74b0*/  @!P4 BRA `(.L_x_2842) ;  /* 0x00000000002cc947 */ /* 0x000fea0003800000 */
[----:B------:R-:W-:Y:S01]  /*74c0*/  LOP3.LUT P5, RZ, R196, 0xff0000, RZ, 0xc0, !PT ;  /* 0x00ff0000c4ff7812 */ /* 0x000fe200078ac0ff */
        /* <DEDUP_REMOVED lines=10> */
.L_x_2842:
[----:B------:R-:W-:Y:S05]  /*7570*/  @!P4 BRA `(.L_x_2843) ;  /* 0x000000000030c947 */ /* 0x000fea0003800000 */
[----:B------:R-:W-:Y:S01]  /*7580*/  LOP3.LUT P5, RZ, R196, 0xff000000, RZ, 0xc0, !PT ;  /* 0xff000000c4ff7812 */ /* 0x000fe200078ac0ff */
        /* <DEDUP_REMOVED lines=11> */
.L_x_2843:
        /* <DEDUP_REMOVED lines=12> */
.L_x_2844:
        /* <DEDUP_REMOVED lines=13> */
.L_x_2845:
        /* <DEDUP_REMOVED lines=12> */
.L_x_2846:
[----:B------:R-:W-:Y:S02]  /*7890*/  F2FP.BF16.F32.PACK_AB R163, R7, R163 ;  /* 0x000000a307a3723e */ /* 0x000fe400000010ff */
[----:B------:R-:W-:Y:S02]  /*78a0*/  PRMT R162, R8, 0x5410, R162 ;  /* 0x0000541008a27816 */ /* 0x000fe400000000a2 */
[----:B------:R-:W-:Y:S02]  /*78b0*/  PRMT R161, R161, 0x5410, R6 ;  /* 0x00005410a1a17816 */ /* 0x000fe40000000006 */
[----:B------:R-:W-:Y:S01]  /*78c0*/  PRMT R160, R160, 0x5410, R4 ;  /* 0x00005410a0a07816 */ /* 0x000fe20000000004 */
[----:B------:R-:W-:Y:S06]  /*78d0*/  @!P4 BRA `(.L_x_2847) ;  /* 0x0000001800ecc947 */ /* 0x000fec0003800000 */
[----:B------:R-:W-:Y:S01]  /*78e0*/  ISETP.GE.U32.AND P5, PT, R196, RZ, PT ;  /* 0x000000ffc400720c */ /* 0x000fe20003fa6070 */
[----:B------:R-:W-:Y:S01]  /*78f0*/  FMUL.FTZ R7, R7, UR17 ;  /* 0x0000001107077c20 */ /* 0x000fe20008410000 */
[----:B------:R-:W-:Y:S02]  /*7900*/  MOV R4, RZ ;  /* 0x000000ff00047202 */ /* 0x000fe40000000f00 */
        /* <DEDUP_REMOVED lines=11> */
.L_x_2839:
[----:B------:R-:W-:Y:S01]  /*79c0*/  ISETP.GT.AND P6, PT, R4, RZ, PT ;  /* 0x000000ff0400720c */ /* 0x000fe20003fc4270 */
[----:B------:R-:W-:-:S12]  /*79d0*/  @!P4 BRA `(.L_x_2848) ;  /* 0x00000000003cc947 */ /* 0x000fd80003800000 */
[----:B0-2---:R-:W-:Y:S01]  /*79e0*/  @P6 FFMA.FTZ R175, R187, R8, R7 ;  /* 0x00000008bbaf6223 */ /* 0x005fe20000010007 */
        /* <DEDUP_REMOVED lines=14> */
.L_x_2848:
[----:B------:R-:W-:Y:S05]  /*7ad0*/  @!P4 BRA `(.L_x_2849) ;  /* 0x000000000044c947 */ /* 0x000fea0003800000 */
[----:B-----5:R-:W-:Y:S01]  /*7ae0*/  PRMT R4, R156, 0x7632, R4 ;  /* 0x000076329c047816 */ /* 0x020fe20000000004 */
[----:B0-2---:R-:W-:Y:S01]  /*7af0*/  @P6 FFMA.FTZ R172, R210, R8, R7 ;  /* 0x00000008d2ac6223 */ /* 0x005fe20000010007 */
[----:B------:R-:W-:-:S03]  /*7b00*/  LOP3.LUT P5, RZ, R196, 0xff00, RZ, 0xc0, !PT ;  /* 0x0000ff00c4ff7812 */ /* 0x000fc600078ac0ff */
[----:B------:R-:W-:Y:S02]  /*7b10*/  IMAD.U32 R173, R4, 0x10000, RZ ;  /* 0x0001000004ad7824 */ /* 0x000fe400078e00ff */
[----:B------:R-:W-:Y:S01]  /*7b20*/  @P6 FADD.FTZ R172, R209, -R172 ;  /* 0x800000acd1ac6221 */ /* 0x000fe20000010000 */
[----:B------:R-:W-:-:S03]  /*7b30*/  MOV R4, RZ ;  /* 0x000000ff00047202 */ /* 0x000fc60000000f00 */
        /* <DEDUP_REMOVED lines=11> */
.L_x_2849:
[----:B------:R-:W-:Y:S05]  /*7bf0*/  @!P4 BRA `(.L_x_2850) ;  /* 0x00000000003cc947 */ /* 0x000fea0003800000 */
        /* <DEDUP_REMOVED lines=15> */
.L_x_2850:
[----:B------:R-:W-:Y:S05]  /*7cf0*/  @!P4 BRA `(.L_x_2851) ;  /* 0x000000000044c947 */ /* 0x000fea0003800000 */
[----:B-----5:R-:W-:Y:S01]  /*7d00*/  PRMT R4, R157, 0x7632, R4 ;  /* 0x000076329d047816 */ /* 0x020fe20000000004 */
[----:B0-2---:R-:W-:Y:S01]  /*7d10*/  @P6 FFMA.FTZ R172, R212, R8, R7 ;  /* 0x00000008d4ac6223 */ /* 0x005fe20000010007 */
[----:B------:R-:W-:Y:S02]  /*7d20*/  LOP3.LUT P5, RZ, R196, 0xff000000, RZ, 0xc0, !PT ;  /* 0xff000000c4ff7812 */ /* 0x000fe400078ac0ff */
[----:B------:R-:W-:Y:S01]  /*7d30*/  SHF.L.U32 R173, R4, 0x10, RZ ;  /* 0x0000001004ad7819 */ /* 0x000fe200000006ff */
[----:B------:R-:W-:Y:S01]  /*7d40*/  @P6 FADD.FTZ R172, R211, -R172 ;  /* 0x800000acd3ac6221 */ /* 0x000fe20000010000 */
[----:B------:R-:W-:-:S03]  /*7d50*/  MOV R4, RZ ;  /* 0x000000ff00047202 */ /* 0x000fc60000000f00 */
        /* <DEDUP_REMOVED lines=11> */
.L_x_2851:
        /* <DEDUP_REMOVED lines=16> */
.L_x_2852:
        /* <DEDUP_REMOVED lines=18> */
.L_x_2853:
        /* <DEDUP_REMOVED lines=16> */
.L_x_2854:
        /* <DEDUP_REMOVED lines=18> */
[----:B0-2---:R-:W-:Y:S01]  /*8250*/  PRMT R171, R171, 0x5410, R7 ;  /* 0x00005410abab7816 */ /* 0x005fe20000000007 */
[----:B------:R-:W-:Y:S06]  /*8260*/  BRA `(.L_x_2847) ;  /* 0x0000001000887947 */ /* 0x000fec0003800000 */
.L_x_2838:
[----:B0-2---:R-:W0:Y:S02]  /*8270*/  LDC.64 R172, c[0x0][0x478] ;  /* 0x00011e00ffac7b82 */ /* 0x005e240000000a00 */
[----:B0-----:R-:W-:-:S04]  /*8280*/  ISETP.NE.U32.AND P0, PT, R172, RZ, PT ;  /* 0x000000ffac00720c */ /* 0x001fc80003f05070 */
[----:B------:R-:W-:-:S13]  /*8290*/  ISETP.NE.AND.EX P0, PT, R173, RZ, PT, P0 ;  /* 0x000000ffad00720c */ /* 0x000fda0003f05300 */
[----:B------:R-:W-:Y:S05]  /*82a0*/  @!P0 BRA `(.L_x_2855) ;  /* 0x0000000800448947 */ /* 0x000fea0003800000 */
[-CC-:B------:R-:W-:Y:S01]  /*82b0*/  FFMA.FTZ R161, R187, R8.reuse, R7.reuse ;  /* 0x00000008bba17223 */ /* 0x180fe20000010007 */
[----:B------:R-:W-:Y:S01]  /*82c0*/  ISETP.GT.AND P5, PT, R4, RZ, PT ;  /* 0x000000ff0400720c */ /* 0x000fe20003fa4270 */
        /* <DEDUP_REMOVED lines=36> */
.L_x_2856:
[----:B------:R-:W-:Y:S02]  /*8510*/  F2FP.BF16.F32.PACK_AB R160, RZ, R160 ;  /* 0x000000a0ffa0723e */ /* 0x000fe400000010ff */
[----:B------:R-:W-:Y:S01]  /*8520*/  FSEL R174, R162, RZ, P5 ;  /* 0x000000ffa2ae7208 */ /* 0x000fe20002800000 */
[----:B------:R-:W-:Y:S06]  /*8530*/  @!P4 BRA `(.L_x_2857) ;  /* 0x000000000030c947 */ /* 0x000fec0003800000 */
[----:B-----5:R-:W-:Y:S01]  /*8540*/  LOP3.LUT P6, RZ, R196, 0xff00, RZ, 0xc0, !PT ;  /* 0x0000ff00c4ff7812 */ /* 0x020fe200078cc0ff */
[----:B------:R-:W-:-:S04]  /*8550*/  FMUL.FTZ R8, R174, UR17 ;  /* 0x00000011ae087c20 */ /* 0x000fc80008410000 */
[----:B------:R-:W-:Y:S01]  /*8560*/  FMUL.FTZ R176, R8, UR16 ;  /* 0x0000001008b07c20 */ /* 0x000fe20008410000 */
[----:B------:R-:W-:-:S03]  /*8570*/  HFMA2 R8, -RZ, RZ, 0, 0 ;  /* 0x00000000ff087431 */ /* 0x000fc600000001ff */
        /* <DEDUP_REMOVED lines=8> */
.L_x_2857:
[----:B------:R-:W-:Y:S02]  /*8600*/  F2FP.BF16.F32.PACK_AB R8, RZ, R174 ;  /* 0x000000aeff08723e */ /* 0x000fe400000010ff */
[----:B------:R-:W-:Y:S01]  /*8610*/  FSEL R163, R163, RZ, P5 ;  /* 0x000000ffa3a37208 */ /* 0x000fe20002800000 */
[----:B------:R-:W-:Y:S06]  /*8620*/  @!P4 BRA `(.L_x_2858) ;  /* 0x00000000002cc947 */ /* 0x000fec0003800000 */
[----:B-----5:R-:W-:Y:S01]  /*8630*/  LOP3.LUT P6, RZ, R196, 0xff0000, RZ, 0xc0, !PT ;  /* 0x00ff0000c4ff7812 */ /* 0x020fe200078cc0ff */
        /* <DEDUP_REMOVED lines=10> */
.L_x_2858:
[----:B------:R-:W-:Y:S02]  /*86e0*/  F2FP.BF16.F32.PACK_AB R174, RZ, R163 ;  /* 0x000000a3ffae723e */ /* 0x000fe400000010ff */
[----:B------:R-:W-:Y:S01]  /*86f0*/  FSEL R172, R172, RZ, P5 ;  /* 0x000000ffacac7208 */ /* 0x000fe20002800000 */
[----:B------:R-:W-:Y:S06]  /*8700*/  @!P4 BRA `(.L_x_2859) ;  /* 0x000000000030c947 */ /* 0x000fec0003800000 */
[----:B-----5:R-:W-:Y:S01]  /*8710*/  LOP3.LUT P6, RZ, R196, 0xff000000, RZ, 0xc0, !PT ;  /* 0xff000000c4ff7812 */ /* 0x020fe200078cc0ff */
        /* <DEDUP_REMOVED lines=11> */
.L_x_2859:
        /* <DEDUP_REMOVED lines=14> */
.L_x_2860:
        /* <DEDUP_REMOVED lines=15> */
.L_x_2861:
[----:B------:R-:W-:Y:S02]  /*89a0*/  F2FP.BF16.F32.PACK_AB R162, RZ, R163 ;  /* 0x000000a3ffa2723e */ /* 0x000fe400000010ff */
[----:B------:R-:W-:Y:S02]  /*89b0*/  FSEL R6, R6, RZ, P5 ;  /* 0x000000ff06067208 */ /* 0x000fe40002800000 */
        /* <DEDUP_REMOVED lines=13> */
.L_x_2862:
        /* <DEDUP_REMOVED lines=9> */
[----:B------:R-:W-:-:S03]  /*8b20*/  HFMA2 R4, -RZ, RZ, 0, 0 ;  /* 0x00000000ff047431 */ /* 0x000fc600000001ff */
        /* <DEDUP_REMOVED lines=9> */
.L_x_2855:
[----:B------:R-:W-:Y:S05]  /*8bc0*/  @!P4 BRA `(.L_x_2863) ;  /* 0x000000000040c947 */ /* 0x000fea0003800000 */
[----:B------:R-:W-:Y:S01]  /*8bd0*/  FFMA.FTZ R173, R187, R8, R7 ;  /* 0x00000008bbad7223 */ /* 0x000fe20000010007 */
[----:B------:R-:W-:Y:S02]  /*8be0*/  ISETP.GT.AND P5, PT, R4, RZ, PT ;  /* 0x000000ff0400720c */ /* 0x000fe40003fa4270 */
[----:B-----5:R-:W-:Y:S01]  /*8bf0*/  LOP3.LUT P6, RZ, R196, 0xff, RZ, 0xc0, !PT ;  /* 0x000000ffc4ff7812 */ /* 0x020fe200078cc0ff */
[----:B------:R-:W-:-:S04]  /*8c00*/  FADD.FTZ R173, R200, -R173 ;  /* 0x800000adc8ad7221 */ /* 0x000fc80000010000 */
[----:B------:R-:W-:Y:S01]  /*8c10*/  FMUL.FTZ R172, R6, R173 ;  /* 0x000000ad06ac7220 */ /* 0x000fe20000410000 */
[----:B------:R-:W-:-:S04]  /*8c20*/  MOV R173, RZ ;  /* 0x000000ff00ad7202 */ /* 0x000fc80000000f00 */
        /* <DEDUP_REMOVED lines=10> */
.L_x_2863:
[----:B------:R-:W-:Y:S05]  /*8cd0*/  @!P4 BRA `(.L_x_2864) ;  /* 0x000000000044c947 */ /* 0x000fea0003800000 */
[----:B------:R-:W-:Y:S01]  /*8ce0*/  FFMA.FTZ R172, R210, R8, R7 ;  /* 0x00000008d2ac7223 */ /* 0x000fe20000010007 */
[----:B------:R-:W-:Y:S02]  /*8cf0*/  ISETP.GT.AND P5, PT, R4, RZ, PT ;  /* 0x000000ff0400720c */ /* 0x000fe40003fa4270 */
[----:B-----5:R-:W-:Y:S01]  /*8d00*/  LOP3.LUT P6, RZ, R196, 0xff00, RZ, 0xc0, !PT ;  /* 0x0000ff00c4ff7812 */ /* 0x020fe200078cc0ff */
[----:B------:R-:W-:Y:S01]  /*8d10*/  FADD.FTZ R173, R209, -R172 ;  /* 0x800000acd1ad7221 */ /* 0x000fe20000010000 */
[----:B------:R-:W-:-:S03]  /*8d20*/  HFMA2 R172, -RZ, RZ, 0, 0 ;  /* 0x00000000ffac7431 */ /* 0x000fc600000001ff */
        /* <DEDUP_REMOVED lines=12> */
.L_x_2864:
        /* <DEDUP_REMOVED lines=10> */
[----:B------:R-:W-:-:S03]  /*8e90*/  MOV R173, RZ ;  /* 0x000000ff00ad7202 */ /* 0x000fc60000000f00 */
[-C--:B------:R-:W-:Y:S01]  /*8ea0*/  FMUL.FTZ R172, R70, R175.reuse ;  /* 0x000000af46ac7220 */ /* 0x080fe20000410000 */
[----:B------:R-:W-:-:S04]  /*8eb0*/  @P6 FMUL.FTZ R173, R174, R175 ;  /* 0x000000afaead6220 */ /* 0x000fc80000410000 */
[----:B------:R-:W-:Y:S01]  /*8ec0*/  FSEL R172, R172, RZ, P6 ;  /* 0x000000ffacac7208 */ /* 0x000fe20003000000 */
[----:B------:R-:W-:-:S03]  /*8ed0*/  FADD.FTZ R142, R142, R173 ;  /* 0x000000ad8e8e7221 */ /* 0x000fc60000010000 */
[----:B------:R-:W-:-:S04]  /*8ee0*/  F2FP.BF16.F32.PACK_AB R172, RZ, R172 ;  /* 0x000000acffac723e */ /* 0x000fc800000010ff */
[----:B------:R-:W-:-:S07]  /*8ef0*/  PRMT R169, R172, 0x7610, R169 ;  /* 0x00007610aca97816 */ /* 0x000fce00000000a9 */
.L_x_2865:
        /* <DEDUP_REMOVED lines=18> */
.L_x_2866:
        /* <DEDUP_REMOVED lines=17> */
.L_x_2867:
        /* <DEDUP_REMOVED lines=18> */
.L_x_2868:
        /* <DEDUP_REMOVED lines=17> */
.L_x_2869:
        /* <DEDUP_REMOVED lines=19> */
.L_x_2847:
[----:B0-2---:R-:W0:Y:S08]  /*9490*/  @P0 LDC.64 R172, c[0x0][0x478] ;  /* 0x00011e00ffac0b82 */ /* 0x005e300000000a00 */
[----:B------:R-:W1:Y:S01]  /*94a0*/  @P4 LDC.64 R6, c[0x0][0x468] ;  /* 0x00011a00ff064b82 */ /* 0x000e620000000a00 */
[----:B0-----:R-:W-:-:S05]  /*94b0*/  @P0 IMAD.WIDE.U32 R172, R179, 0x10, R172 ;  /* 0x00000010b3ac0825 */ /* 0x001fca00078e00ac */
[----:B------:R3:W-:Y:S01]  /*94c0*/  @P0 STG.E.128 desc[UR10][R172.64], R160 ;  /* 0x000000a0ac000986 */ /* 0x0007e2000c101d0a */
[----:B-1----:R-:W-:-:S05]  /*94d0*/  @P4 IMAD.WIDE.U32 R6, R177, 0x10, R6 ;  /* 0x00000010b1064825 */ /* 0x002fca00078e0006 */
[----:B------:R3:W-:Y:S02]  /*94e0*/  @P4 STG.E.128 desc[UR10][R6.64], R168 ;  /* 0x000000a806004986 */ /* 0x0007e4000c101d0a */
.L_x_2836:
[----:B------:R-:W-:Y:S05]  /*94f0*/  BSYNC.RECONVERGENT B0 ;  /* 0x0000000000007941 */ /* 0x000fea0003800200 */
.L_x_2835:
[----:B---3--:R-:W1:Y:S01]  /*9500*/  LDC.64 R6, c[0x0][0x380] ;  /* 0x0000e000ff067b82 */ /* 0x008e620000000a00 */
[----:B------:R-:W-:Y:S01]  /*9510*/  UPLOP3.LUT UP1, UPT, UPT, UPT, UP1, 0x40, 0x4 ;  /* 0x000000000004789c */ /* 0x000fe20003f2e810 */
[----:B-1----:R-:W-:-:S04]  /*9520*/  IADD3 R5, PT, PT, R5, R6, RZ ;  /* 0x0000000605057210 */ /* 0x002fc80007ffe0ff */
[----:B------:R-:W-:-:S13]  /*9530*/  ISETP.GE.AND P0, PT, R5, R7, PT ;  /* 0x000000070500720c */ /* 0x000fda0003f06270 */
[----:B------:R-:W-:Y:S05]  /*9540*/  @!P0 BRA `(.L_x_2870) ;  /* 0xffffff7000948947 */ /* 0x000fea000383ffff */
.L_x_2754:
        /* <DEDUP_REMOVED lines=18> */
.L_x_2872:
[----:B------:R-:W-:Y:S05]  /*9670*/  BSYNC.RECONVERGENT B0 ;  /* 0x0000000000007941 */ /* 0x000fea0003800200 */
.L_x_2871:
        /* <DEDUP_REMOVED lines=15> */
.L_x_2874:
[----:B------:R-:W-:Y:S05]  /*9770*/  BSYNC.RECONVERGENT B0 ;  /* 0x0000000000007941 */ /* 0x000fea0003800200 */
.L_x_2873:
        /* <DEDUP_REMOVED lines=14> */
.L_x_2875:
        /* <DEDUP_REMOVED lines=10> */
.L_x_10711:


//--------------------- .text._ZN10layer_norm22ln_bwd_finalize_kernelINS_22Kernel_traits_finalizeILj3072Ef13__nv_bfloat16S2_S2_fjLb1ELj1024ELj4ENS_18Kernel_traits_baseILj3072EfS2_S2_S2_fjLj1024EEEEELb1ELb1EEEvNS_9BwdParamsE --------------------------
	.section	.text._ZN10layer_norm22ln_bwd_finalize_kernelINS_22Kernel_traits_finalizeILj3072Ef13__nv_bfloat16S2_S2_fjLb1ELj1024ELj4ENS_18Kernel_traits_baseILj3072EfS2_S2_S2_fjLj1024EEEEELb1ELb1EEEvNS_9BwdParamsE,"ax",@progbits
	.align	128
        .global         _ZN10layer_norm22ln_bwd_finalize_kernelINS_22Kernel_traits_finalizeILj3072Ef13__nv_bfloat16S2_S2_fjLb1ELj1024ELj4ENS_18Kernel_traits_baseILj3072EfS2_S2_S2_fjLj1024EEEEELb1ELb1EEEvNS_9BwdParamsE
        .type           _ZN10layer_norm22ln_bwd_finalize_kernelINS_22Kernel_traits_finalizeILj3072Ef13__nv_bfloat16S2_S2_fjLb1ELj1024ELj4ENS_18Kernel_traits_baseILj3072EfS2_S2_S2_fjLj1024EEEEELb1ELb1EEEvNS_9BwdParamsE,@function
        .size           _ZN10layer_norm22ln_bwd_finalize_kernelINS_22Kernel_traits_finalizeILj3072Ef13__nv_bfloat16S2_S2_fjLb1ELj1024ELj4ENS_18Kernel_traits_baseILj3072EfS2_S2_S2_fjLj1024EEEEELb1ELb1EEEvNS_9BwdParamsE,(.L_x_10712 - _ZN10layer_norm22ln_bwd_finalize_kernelINS_22Kernel_traits_finalizeILj3072Ef13__nv_bfloat16S2_S2_fjLb1ELj1024ELj4ENS_18Kernel_traits_baseILj3072EfS2_S2_S2_fjLj1024EEEEELb1ELb1EEEvNS_9BwdParamsE)
        .other          _ZN10layer_norm22ln_bwd_finalize_kernelINS_22Kernel_traits_finalizeILj3072Ef13__nv_bfloat16S2_S2_fjLb1ELj1024ELj4ENS_18Kernel_traits_baseILj3072EfS2_S2_S2_fjLj1024EEEEELb1ELb1EEEvNS_9BwdParamsE,@"STO_CUDA_ENTRY STV_DEFAULT"
_ZN10layer_norm22ln_bwd_finalize_kernelINS_22Kernel_traits_finalizeILj3072Ef13__nv_bfloat16S2_S2_fjLb1ELj1024ELj4ENS_18Kernel_traits_baseILj3072EfS2_S2_S2_fjLj1024EEEEELb1ELb1EEEvNS_9BwdParamsE:
.text._ZN10layer_norm22ln_bwd_finalize_kernelINS_22Kernel_traits_finalizeILj3072Ef13__nv_bfloat16S2_S2_fjLb1ELj1024ELj4ENS_18Kernel_traits_baseILj3072EfS2_S2_S2_fjLj1024EEEEELb1ELb1EEEvNS_9BwdParamsE:
        /* <DEDUP_REMOVED lines=42> */
[-CC-:B------:R-:W-:Y:S01]  /*02a0*/  IMAD R23, R14, R12.reuse, R9.reuse ;  /* 0x0000000c0e177224 */ /* 0x180fe200078e0209 */
[C---:B------:R-:W-:Y:S01]  /*02b0*/  IADD3 R29, PT, PT, R4.reuse, R11, RZ ;  /* 0x0000000b041d7210 */ /* 0x040fe20007ffe0ff */
[-CC-:B------:R-:W-:Y:S01]  /*02c0*/  IMAD R15, R15, R12.reuse, R9.reuse ;  /* 0x0000000c0f0f7224 */ /* 0x180fe200078e0209 */
[----:B------:R-:W-:Y:S01]  /*02d0*/  IADD3 R24, PT, PT, R4, R13, RZ ;  /* 0x0000000d04187210 */ /* 0x000fe20007ffe0ff */
[-CC-:B------:R-:W-:Y:S01]  /*02e0*/  IMAD R27, R16, R12.reuse, R9.reuse ;  /* 0x0000000c101b7224 */ /* 0x180fe200078e0209 */
[C---:B------:R-:W-:Y:S01]  /*02f0*/  IADD3 R23, PT, PT, R4.reuse, R23, RZ ;  /* 0x0000001704177210 */ /* 0x040fe20007ffe0ff */
[-CC-:B------:R-:W-:Y:S01]  /*0300*/  IMAD R17, R17, R12.reuse, R9.reuse ;  /* 0x0000000c11117224 */ /* 0x180fe200078e0209 */
[C---:B------:R-:W-:Y:S01]  /*0310*/  IADD3 R25, PT, PT, R4.reuse, R15, RZ ;  /* 0x0000000f04197210 */ /* 0x040fe20007ffe0ff */
[-CC-:B------:R-:W-:Y:S01]  /*0320*/  IMAD R19, R19, R12.reuse, R9.reuse ;  /* 0x0000000c13137224 */ /* 0x180fe200078e0209 */
[C---:B------:R-:W-:Y:S01]  /*0330*/  IADD3 R27, PT, PT, R4.reuse, R27, RZ ;  /* 0x0000001b041b7210 */ /* 0x040fe20007ffe0ff */
[----:B------:R-:W-:Y:S01]  /*0340*/  IMAD R9, R5, R12, R9 ;  /* 0x0000000c05097224 */ /* 0x000fe200078e0209 */
[----:B------:R-:W-:-:S02]  /*0350*/  IADD3 R13, PT, PT, R4, R17, RZ ;  /* 0x00000011040d7210 */ /* 0x000fc40007ffe0ff */
[C---:B------:R-:W-:Y:S02]  /*0360*/  IADD3 R22, PT, PT, R4.reuse, R19, RZ ;  /* 0x0000001304167210 */ /* 0x040fe40007ffe0ff */
[----:B------:R-:W-:-:S07]  /*0370*/  IADD3 R9, PT, PT, R4, R9, RZ ;  /* 0x0000000904097210 */ /* 0x000fce0007ffe0ff */
.L_x_2880:
        /* <DEDUP_REMOVED lines=87> */
.L_x_2879:
[----:B------:R-:W-:Y:S05]  /*08f0*/  BSYNC.RECONVERGENT B1 ;  /* 0x0000000000017941 */ /* 0x000fea0003800200 */
.L_x_2878:
        /* <DEDUP_REMOVED lines=11> */
[----:B-1----:R-:W-:-:S05]  /*09b0*/  IMAD.WIDE.U32 R22, R19, 0x4, R12 ;  /* 0x0000000413167825 */ /* 0x002fca00078e000c */
[----:B------:R1:W3:Y:S01]  /*09c0*/  LDG.E R11, desc[UR6][R22.64] ;  /* 0x00000006160b7981 */ /* 0x0002e2000c1e1900 */
[----:B--2---:R-:W-:-:S05]  /*09d0*/  IMAD.WIDE.U32 R24, R19, 0x4, R14 ;  /* 0x0000000413187825 */ /* 0x004fca00078e000e */
[----:B------:R2:W4:Y:S01]  /*09e0*/  LDG.E R27, desc[UR6][R24.64] ;  /* 0x00000006181b7981 */ /* 0x000522000c1e1900 */
[CC--:B-1----:R-:W-:Y:S01]  /*09f0*/  LEA R23, R26.reuse, R19.reuse, 0x5 ;  /* 0x000000131a177211 */ /* 0x0c2fe200078e28ff */
[----:B0-----:R-:W-:Y:S01]  /*0a00*/  IMAD.WIDE.U32 R20, R19, 0x4, R16 ;  /* 0x0000000413147825 */ /* 0x001fe200078e0010 */
[----:B------:R-:W-:-:S04]  /*0a10*/  LEA R19, R26, R19, 0x6 ;  /* 0x000000131a137211 */ /* 0x000fc800078e30ff */
[----:B------:R0:W5:Y:S01]  /*0a20*/  LDG.E R29, desc[UR6][R20.64] ;  /* 0x00000006141d7981 */ /* 0x000162000c1e1900 */
[----:B--2---:R-:W-:-:S04]  /*0a30*/  IMAD.WIDE.U32 R24, R23, 0x4, R12 ;  /* 0x0000000417187825 */ /* 0x004fc800078e000c */
[----:B0-----:R-:W-:-:S05]  /*0a40*/  IMAD.WIDE.U32 R20, R19, 0x4, R12 ;  /* 0x0000000413147825 */ /* 0x001fca00078e000c */
[----:B------:R0:W2:Y:S02]  /*0a50*/  LDG.E R9, desc[UR6][R20.64] ;  /* 0x0000000614097981 */ /* 0x0000a4000c1e1900 */
[----:B0-----:R-:W-:-:S06]  /*0a60*/  IMAD.WIDE.U32 R20, R23, 0x4, R16 ;  /* 0x0000000417147825 */ /* 0x001fcc00078e0010 */
[----:B------:R-:W2:Y:S01]  /*0a70*/  LDG.E R21, desc[UR6][R20.64] ;  /* 0x0000000614157981 */ /* 0x000ea2000c1e1900 */
[----:B---3--:R-:W-:-:S03]  /*0a80*/  FADD.FTZ R11, R6, R11 ;  /* 0x0000000b060b7221 */ /* 0x008fc60000010000 */
[----:B------:R0:W3:Y:S02]  /*0a90*/  LDG.E R6, desc[UR6][R24.64] ;  /* 0x0000000618067981 */ /* 0x0000e4000c1e1900 */
[----:B0-----:R-:W-:-:S04]  /*0aa0*/  IMAD.WIDE.U32 R24, R19, 0x4, R16 ;  /* 0x0000000413187825 */ /* 0x001fc800078e0010 */
[----:B----4-:R-:W-:Y:S01]  /*0ab0*/  FADD.FTZ R22, R18, R27 ;  /* 0x0000001b12167221 */ /* 0x010fe20000010000 */
[----:B------:R0:W4:Y:S02]  /*0ac0*/  LDG.E R20, desc[UR6][R24.64] ;  /* 0x0000000618147981 */ /* 0x000124000c1e1900 */
[----:B0-----:R-:W-:Y:S01]  /*0ad0*/  IMAD.WIDE.U32 R24, R23, 0x4, R14 ;  /* 0x0000000417187825 */ /* 0x001fe200078e000e */
[----:B------:R-:W-:-:S03]  /*0ae0*/  LEA R23, R26, R19, 0x5 ;  /* 0x000000131a177211 */ /* 0x000fc600078e28ff */
[----:B------:R-:W-:Y:S02]  /*0af0*/  IMAD.WIDE.U32 R18, R19, 0x4, R14 ;  /* 0x0000000413127825 */ /* 0x000fe400078e000e */
[----:B------:R-:W4:Y:S02]  /*0b00*/  LDG.E R25, desc[UR6][R24.64] ;  /* 0x0000000618197981 */ /* 0x000f24000c1e1900 */
[C---:B------:R-:W-:Y:S02]  /*0b10*/  IMAD.WIDE.U32 R12, R23.reuse, 0x4, R12 ;  /* 0x00000004170c7825 */ /* 0x040fe400078e000c */
[----:B------:R-:W4:Y:S02]  /*0b20*/  LDG.E R18, desc[UR6][R18.64] ;  /* 0x0000000612127981 */ /* 0x000f24000c1e1900 */
[C---:B------:R-:W-:Y:S02]  /*0b30*/  IMAD.WIDE.U32 R16, R23.reuse, 0x4, R16 ;  /* 0x0000000417107825 */ /* 0x040fe400078e0010 */
[----:B------:R-:W4:Y:S02]  /*0b40*/  LDG.E R12, desc[UR6][R12.64] ;  /* 0x000000060c0c7981 */ /* 0x000f24000c1e1900 */
[----:B------:R-:W-:-:S02]  /*0b50*/  IMAD.WIDE.U32 R14, R23, 0x4, R14 ;  /* 0x00000004170e7825 */ /* 0x000fc400078e000e */
[----:B------:R-:W4:Y:S04]  /*0b60*/  LDG.E R17, desc[UR6][R16.64] ;  /* 0x0000000610117981 */ /* 0x000f28000c1e1900 */
[----:B------:R-:W4:Y:S01]  /*0b70*/  LDG.E R14, desc[UR6][R14.64] ;  /* 0x000000060e0e7981 */ /* 0x000f22000c1e1900 */
[----:B-----5:R-:W-:-:S04]  /*0b80*/  FADD.FTZ R28, R28, R29 ;  /* 0x0000001d1c1c7221 */ /* 0x020fc80000010000 */
[----:B--2---:R-:W-:Y:S01]  /*0b90*/  FADD.FTZ R21, R28, R21 ;  /* 0x000000151c157221 */ /* 0x004fe20000010000 */
[----:B------:R-:W-:Y:S01]  /*0ba0*/  IADD3 R8, PT, PT, R8, 0x80, RZ ;  /* 0x0000008008087810 */ /* 0x000fe20007ffe0ff */
[----:B---3--:R-:W-:-:S04]  /*0bb0*/  FADD.FTZ R6, R11, R6 ;  /* 0x000000060b067221 */ /* 0x008fc80000010000 */
[----:B------:R-:W-:Y:S01]  /*0bc0*/  FADD.FTZ R9, R6, R9 ;  /* 0x0000000906097221 */ /* 0x000fe20000010000 */
[----:B----4-:R-:W-:Y:S01]  /*0bd0*/  FADD.FTZ R20, R21, R20 ;  /* 0x0000001415147221 */ /* 0x010fe20000010000 */
[----:B------:R-:W-:-:S04]  /*0be0*/  FADD.FTZ R25, R22, R25 ;  /* 0x0000001916197221 */ /* 0x000fc80000010000 */
[----:B------:R-:W-:Y:S01]  /*0bf0*/  FADD.FTZ R25, R25, R18 ;  /* 0x0000001219197221 */ /* 0x000fe20000010000 */
[----:B------:R-:W-:Y:S01]  /*0c00*/  FADD.FTZ R6, R9, R12 ;  /* 0x0000000c09067221 */ /* 0x000fe20000010000 */
[----:B------:R-:W-:Y:S02]  /*0c10*/  FADD.FTZ R28, R20, R17 ;  /* 0x00000011141c7221 */ /* 0x000fe40000010000 */
[----:B------:R-:W-:-:S07]  /*0c20*/  FADD.FTZ R18, R25, R14 ;  /* 0x0000000e19127221 */ /* 0x000fce0000010000 */
.L_x_2882:
[----:B------:R-:W-:Y:S05]  /*0c30*/  BSYNC.RECONVERGENT B1 ;  /* 0x0000000000017941 */ /* 0x000fea0003800200 */
.L_x_2881:
        /* <DEDUP_REMOVED lines=30> */
.L_x_2884:
[----:B------:R-:W-:Y:S05]  /*0e20*/  BSYNC.RECONVERGENT B1 ;  /* 0x0000000000017941 */ /* 0x000fea0003800200 */
.L_x_2883:
        /* <DEDUP_REMOVED lines=15> */
.L_x_2877:
[----:B------:R-:W-:Y:S05]  /*0f20*/  BSYNC.RECONVERGENT B0 ;  /* 0x0000000000007941 */ /* 0x000fea0003800200 */
.L_x_2876:
[----:B------:R-:W0:Y:S01]  /*0f30*/  S2UR UR5, SR_CgaCtaId ;  /* 0x00000000000579c3 */ /* 0x000e220000008800 */
[----:B------:R-:W-:Y:S01]  /*0f40*/  UMOV UR4, 0x400 ;  /* 0x0000040000047882 */ /* 0x000fe20000000000 */
[--C-:B------:R-:W-:Y:S02]  /*0f50*/  LOP3.LUT R3, R5, 0x1f, R2.reuse, 0x78, !PT ;  /* 0x0000001f05037812 */ /* 0x100fe400078e7802 */
[C---:B------:R-:W-:Y:S02]  /*0f60*/  SHF.L.U32 R8, R4.reuse, 0x7, RZ ;  /* 0x0000000704087819 */ /* 0x040fe400000006ff */
[C---:B------:R-:W-:Y:S02]  /*0f70*/  LOP3.LUT R2, R3.reuse, 0x3e0, R2, 0xf8, !PT ;  /* 0x000003e003027812 */ /* 0x040fe400078ef802 */
[----:B------:R-:W-:Y:S02]  /*0f80*/  SHF.L.U32 R7, R3, 0x2, RZ ;  /* 0x0000000203077819 */ /* 0x000fe400000006ff */
[----:B------:R-:W-:-:S02]  /*0f90*/  ISETP.NE.AND P1, PT, R4, RZ, PT ;  /* 0x000000ff0400720c */ /* 0x000fc40003f25270 */
[----:B------:R-:W-:Y:S02]  /*0fa0*/  LOP3.LUT R7, R8, R7, RZ, 0xfc, !PT ;  /* 0x0000000708077212 */ /* 0x000fe400078efcff */
[----:B------:R-:W-:-:S04]  /*0fb0*/  ISETP.GT.U32.AND P0, PT, R4, 0xf, PT ;  /* 0x0000000f0400780c */ /* 0x000fc80003f04070 */
[----:B------:R-:W-:Y:S01]  /*0fc0*/  ISETP.NE.OR P0, PT, R5, 0x1f, P0 ;  /* 0x0000001f0500780c */ /* 0x000fe20000705670 */
[----:B0-----:R-:W-:-:S06]  /*0fd0*/  ULEA UR4, UR5, UR4, 0x18 ;  /* 0x0000000405047291 */ /* 0x001fcc000f8ec0ff */
[----:B------:R-:W-:Y:S02]  /*0fe0*/  LEA R3, R2, UR4, 0x2 ;  /* 0x0000000402037c11 */ /* 0x000fe4000f8e10ff */
[----:B------:R-:W-:-:S03]  /*0ff0*/  @!P1 LEA R5, R5, UR4, 0x2 ;  /* 0x0000000405059c11 */ /* 0x000fc6000f8e10ff */
        /* <DEDUP_REMOVED lines=42> */
[----:B------:R-:W-:Y:S01]  /*12a0*/  LEA R16, R4, UR4, 0x3 ;  /* 0x0000000404107c11 */ /* 0x000fe2000f8e18ff */
[----:B0-----:R-:W0:Y:S01]  /*12b0*/  LDC.64 R10, c[0x0][0x488] ;  /* 0x00012200ff0a7b82 */ /* 0x001e220000000a00 */
        /* <DEDUP_REMOVED lines=11> */
[----:B-1----:R-:W-:Y:S04]  /*1370*/  STG.E.64 desc[UR6][R4.64], R2 ;  /* 0x0000000204007986 */ /* 0x002fe8000c101b06 */
[----:B--2---:R-:W-:Y:S04]  /*1380*/  STG.E.64 desc[UR6][R10.64], R6 ;  /* 0x000000060a007986 */ /* 0x004fe8000c101b06 */
[----:B----4-:R-:W-:Y:S01]  /*1390*/  STG.E.64 desc[UR6][R12.64], R8 ;  /* 0x000000080c007986 */ /* 0x010fe2000c101b06 */
[----:B------:R-:W-:Y:S05]  /*13a0*/  EXIT ;  /* 0x000000000000794d */ /* 0x000fea0003800000 */
.L_x_2885:
        /* <DEDUP_REMOVED lines=13> */
.L_x_10712:


//--------------------- .text._ZN10layer_norm13ln_bwd_kernelINS_13Kernel_traitsIf13__nv_bfloat16S2_S2_fjLj3072ELj1ELj1ELj4ELj16ENS_18Kernel_traits_baseILj3072EfS2_S2_S2_fjLj128EEEEELb1ELb1ELb1ELb1EEEvNS_9BwdParamsE --------------------------
	.section	.text._ZN10layer_norm13ln_bwd_kernelINS_13Kernel_traitsIf13__nv_bfloat16S2_S2_fjLj3072ELj1ELj1ELj4ELj16ENS_18Kernel_traits_baseILj3072EfS2_S2_S2_fjLj128EEEEELb1ELb1ELb1ELb1EEEvNS_9BwdParamsE,"ax",@progbits
	.align	128
        .global         _ZN10layer_norm13ln_bwd_kernelINS_13Kernel_traitsIf13__nv_bfloat16S2_S2_fjLj3072ELj1ELj1ELj4ELj16ENS_18Kernel_traits_baseILj3072EfS2_S2_S2_fjLj128EEEEELb1ELb1ELb1ELb1EEEvNS_9BwdParamsE
        .type           _ZN10layer_norm13ln_bwd_kernelINS_13Kernel_traitsIf13__nv_bfloat16S2_S2_fjLj3072ELj1ELj1ELj4ELj16ENS_18Kernel_traits_baseILj3072EfS2_S2_S2_fjLj128EEEEELb1ELb1ELb1ELb1EEEvNS_9BwdParamsE,@function
        .size           _ZN10layer_norm13ln_bwd_kernelINS_13Kernel_traitsIf13__nv_bfloat16S2_S2_fjLj3072ELj1ELj1ELj4ELj16ENS_18Kernel_traits_baseILj3072EfS2_S2_S2_fjLj128EEEEELb1ELb1ELb1ELb1EEEvNS_9BwdParamsE,(.L_x_10713 - _ZN10layer_norm13ln_bwd_kernelINS_13Kernel_traitsIf13__nv_bfloat16S2_S2_fjLj3072ELj1ELj1ELj4ELj16ENS_18Kernel_traits_baseILj3072EfS2_S2_S2_fjLj128EEEEELb1ELb1ELb1ELb1EEEvNS_9BwdParamsE)
        .other          _ZN10layer_norm13ln_bwd_kernelINS_13Kernel_traitsIf13__nv_bfloat16S2_S2_fjLj3072ELj1ELj1ELj4ELj16ENS_18Kernel_traits_baseILj3072EfS2_S2_S2_fjLj128EEEEELb1ELb1ELb1ELb1EEEvNS_9BwdParamsE,@"STO_CUDA_ENTRY STV_DEFAULT"
_ZN10layer_norm13ln_bwd_kernelINS_13Kernel_traitsIf13__nv_bfloat16S2_S2_fjLj3072ELj1ELj1ELj4ELj16ENS_18Kernel_traits_baseILj3072EfS2_S2_S2_fjLj128EEEEELb1ELb1ELb1ELb1EEEvNS_9BwdParamsE:
.text._ZN10layer_norm13ln_bwd_kernelINS_13Kernel_traitsIf13__nv_bfloat16S2_S2_fjLj3072ELj1ELj1ELj4ELj16ENS_18Kernel_traits_baseILj3072EfS2_S2_S2_fjLj128EEEEELb1ELb1ELb1ELb1EEEvNS_9BwdParamsE:
        /* <DEDUP_REMOVED lines=68> */
.L_x_2989:
        /* <DEDUP_REMOVED lines=27> */
[----:B-1----:R-:W-:Y:S01]  /*05f0*/  IMAD.WIDE.U32 R180, R159, 0x10, R168 ;  /* 0x000000109fb47825 */ /* 0x002fe200078e00a8 */
[----:B------:R-:W-:-:S02]  /*0600*/  LEA.HI.SX32 R149, R149, R212, 0x1d ;  /* 0x000000d495957211 */ /* 0x000fc400078feaff */
[----:B------:R-:W-:Y:S02]  /*0610*/  IADD3 R191, PT, PT, R159, 0x100, RZ ;  /* 0x000001009fbf7810 */ /* 0x000fe40007ffe0ff */
[----:B------:R-:W-:Y:S01]  /*0620*/  IADD3 R165, PT, PT, R149, 0x80, RZ ;  /* 0x0000008095a57810 */ /* 0x000fe20007ffe0ff */
[----:B------:R-:W-:Y:S01]  /*0630*/  IMAD.WIDE.U32 R172, R189, 0x10, R168 ;  /* 0x00000010bdac7825 */ /* 0x000fe200078e00a8 */
[----:B------:R-:W3:Y:S03]  /*0640*/  LDG.E.128 R180, desc[UR12][R180.64] ;  /* 0x0000000cb4b47981 */ /* 0x000ee6000c1e1d00 */
[----:B--2---:R-:W-:Y:S02]  /*0650*/  IMAD.WIDE.U32 R164, R165, 0x10, R154 ;  /* 0x00000010a5a47825 */ /* 0x004fe400078e009a */
[----:B------:R-:W2:Y:S02]  /*0660*/  LDG.E.128 R172, desc[UR12][R172.64] ;  /* 0x0000000cacac7981 */ /* 0x000ea4000c1e1d00 */
[----:B------:R-:W-:-:S02]  /*0670*/  IMAD.WIDE R150, R0, 0x4, R152 ;  /* 0x0000000400967825 */ /* 0x000fc400078e0298 */
[----:B------:R-:W4:Y:S02]  /*0680*/  LDG.E.128 R164, desc[UR12][R164.64] ;  /* 0x0000000ca4a47981 */ /* 0x000f24000c1e1d00 */
[----:B------:R-:W-:Y:S02]  /*0690*/  IMAD.WIDE.U32 R168, R191, 0x10, R168 ;  /* 0x00000010bfa87825 */ /* 0x000fe400078e00a8 */
[----:B------:R1:W2:Y:S02]  /*06a0*/  LDG.E R199, desc[UR12][R150.64] ;  /* 0x0000000c96c77981 */ /* 0x0002a4000c1e1900 */
[C---:B------:R-:W-:Y:S02]  /*06b0*/  IMAD.WIDE.U32 R176, R149.reuse, 0x10, R154 ;  /* 0x0000001095b07825 */ /* 0x040fe400078e009a */
[----:B------:R-:W2:Y:S04]  /*06c0*/  LDG.E.128 R168, desc[UR12][R168.64] ;  /* 0x0000000ca8a87981 */ /* 0x000ea8000c1e1d00 */
[----:B------:R-:W2:Y:S01]  /*06d0*/  LDG.E.128 R176, desc[UR12][R176.64] ;  /* 0x0000000cb0b07981 */ /* 0x000ea2000c1e1d00 */
[----:B------:R-:W-:-:S05]  /*06e0*/  IADD3 R153, PT, PT, R149, 0x100, RZ ;  /* 0x0000010095997810 */ /* 0x000fca0007ffe0ff */
[----:B------:R-:W-:-:S06]  /*06f0*/  IMAD.WIDE.U32 R152, R153, 0x10, R154 ;  /* 0x0000001099987825 */ /* 0x000fcc00078e009a */
        /* <DEDUP_REMOVED lines=24> */
[----:B------:R-:W5:Y:S04]  /*0880*/  @P0 LDG.E.128 R140, desc[UR12][R162.64] ;  /* 0x0000000ca28c0981 */ /* 0x000f68000c1e1d00 */
[----:B------:R1:W5:Y:S01]  /*0890*/  @P0 LDG.E.128 R144, desc[UR12][R184.64] ;  /* 0x0000000cb8900981 */ /* 0x000362000c1e1d00 */
[----:B------:R-:W-:Y:S02]  /*08a0*/  ISETP.NE.AND P0, PT, RZ, UR11, PT ;  /* 0x0000000bff007c0c */ /* 0x000fe4000bf05270 */
[----:B---3--:R-:W-:Y:S02]  /*08b0*/  PRMT R190, R181, 0x7632, R190 ;  /* 0x00007632b5be7816 */ /* 0x008fe400000000be */
[----:B------:R-:W-:-:S02]  /*08c0*/  PRMT R192, R182, 0x7632, R192 ;  /* 0x00007632b6c07816 */ /* 0x000fc400000000c0 */
[C---:B------:R-:W-:Y:S02]  /*08d0*/  PRMT R193, R183.reuse, 0x7632, R193 ;  /* 0x00007632b7c17816 */ /* 0x040fe400000000c1 */
[----:B------:R-:W-:Y:S02]  /*08e0*/  SHF.L.U32 R194, R183, 0x10, RZ ;  /* 0x00000010b7c27819 */ /* 0x000fe400000006ff */
[C---:B----4-:R-:W-:Y:S02]  /*08f0*/  PRMT R149, R167.reuse, 0x7632, R149 ;  /* 0x00007632a7957816 */ /* 0x050fe40000000095 */
[----:B0-----:R-:W-:Y:S02]  /*0900*/  SHF.L.U32 R151, R167, 0x10, RZ ;  /* 0x00000010a7977819 */ /* 0x001fe400000006ff */
[----:B--2---:R-:W-:Y:S02]  /*0910*/  FSEL R203, R199, RZ, !P0 ;  /* 0x000000ffc7cb7208 */ /* 0x004fe40004000000 */
[----:B------:R-:W-:-:S02]  /*0920*/  SHF.L.U32 R150, R182, 0x10, RZ ;  /* 0x00000010b6967819 */ /* 0x000fc400000006ff */
[C---:B------:R-:W-:Y:S02]  /*0930*/  PRMT R167, R169.reuse, 0x7632, R167 ;  /* 0x00007632a9a77816 */ /* 0x040fe400000000a7 */
[----:B------:R-:W-:Y:S02]  /*0940*/  SHF.L.U32 R190, R190, 0x10, RZ ;  /* 0x00000010bebe7819 */ /* 0x000fe400000006ff */
[----:B------:R-:W-:Y:S02]  /*0950*/  SHF.L.U32 R192, R192, 0x10, RZ ;  /* 0x00000010c0c07819 */ /* 0x000fe400000006ff */
[----:B------:R-:W-:Y:S02]  /*0960*/  SHF.L.U32 R169, R169, 0x10, RZ ;  /* 0x00000010a9a97819 */ /* 0x000fe400000006ff */
[----:B------:R-:W-:Y:S02]  /*0970*/  SHF.L.U32 R193, R193, 0x10, RZ ;  /* 0x00000010c1c17819 */ /* 0x000fe400000006ff */
[----:B------:R-:W-:-:S02]  /*0980*/  PRMT R195, R172, 0x7632, R195 ;  /* 0x00007632acc37816 */ /* 0x000fc400000000c3 */
[----:B------:R-:W-:Y:S01]  /*0990*/  SHF.L.U32 R196, R172, 0x10, RZ ;  /* 0x00000010acc47819 */ /* 0x000fe200000006ff */
[----:B------:R-:W-:Y:S01]  /*09a0*/  FADD.FTZ R172, -R203, R194 ;  /* 0x000000c2cbac7221 */ /* 0x000fe20000010100 */
[C---:B------:R-:W-:Y:S02]  /*09b0*/  PRMT R186, R176.reuse, 0x7632, R186 ;  /* 0x00007632b0ba7816 */ /* 0x040fe400000000ba */
[----:B------:R-:W-:Y:S02]  /*09c0*/  SHF.L.U32 R189, R176, 0x10, RZ ;  /* 0x00000010b0bd7819 */ /* 0x000fe400000006ff */
[C---:B-1----:R-:W-:Y:S02]  /*09d0*/  PRMT R184, R177.reuse, 0x7632, R184 ;  /* 0x00007632b1b87816 */ /* 0x042fe400000000b8 */
[----:B------:R-:W-:Y:S02]  /*09e0*/  SHF.L.U32 R187, R177, 0x10, RZ ;  /* 0x00000010b1bb7819 */ /* 0x000fe400000006ff */
[----:B------:R-:W-:-:S02]  /*09f0*/  PRMT R197, R173, 0x7632, R197 ;  /* 0x00007632adc57816 */ /* 0x000fc400000000c5 */
[----:B------:R-:W-:Y:S02]  /*0a00*/  SHF.L.U32 R212, R173, 0x10, RZ ;  /* 0x00000010add47819 */ /* 0x000fe400000006ff */
[C---:B------:R-:W-:Y:S02]  /*0a10*/  PRMT R182, R165.reuse, 0x7632, R182 ;  /* 0x00007632a5b67816 */ /* 0x040fe400000000b6 */
[----:B------:R-:W-:Y:S02]  /*0a20*/  SHF.L.U32 R185, R165, 0x10, RZ ;  /* 0x00000010a5b97819 */ /* 0x000fe400000006ff */
[----:B------:R-:W-:Y:S02]  /*0a30*/  SHF.L.U32 R167, R167, 0x10, RZ ;  /* 0x00000010a7a77819 */ /* 0x000fe400000006ff */
[C---:B------:R-:W-:Y:S02]  /*0a40*/  PRMT R183, R178.reuse, 0x7632, R183 ;  /* 0x00007632b2b77816 */ /* 0x040fe400000000b7 */
[----:B------:R-:W-:Y:S01]  /*0a50*/  SHF.L.U32 R177, R178, 0x10, RZ ;  /* 0x00000010b2b17819 */ /* 0x000fe200000006ff */
[----:B------:R-:W-:Y:S01]  /*0a60*/  FADD.FTZ R178, -R203, R192 ;  /* 0x000000c0cbb27221 */ /* 0x000fe20000010100 */
[----:B------:R-:W-:-:S02]  /*0a70*/  PRMT R176, R179, 0x7632, R176 ;  /* 0x00007632b3b07816 */ /* 0x000fc400000000b0 */
[C---:B------:R-:W-:Y:S02]  /*0a80*/  PRMT R173, R174.reuse, 0x7632, R173 ;  /* 0x00007632aead7816 */ /* 0x040fe400000000ad */
[----:B------:R-:W-:Y:S01]  /*0a90*/  SHF.L.U32 R214, R174, 0x10, RZ ;  /* 0x00000010aed67819 */ /* 0x000fe200000006ff */
[C---:B------:R-:W-:Y:S01]  /*0aa0*/  FADD.FTZ R174, -R203.reuse, R190 ;  /* 0x000000becbae7221 */ /* 0x040fe20000010100 */
[C---:B------:R-:W-:Y:S02]  /*0ab0*/  PRMT R165, R168.reuse, 0x7632, R165 ;  /* 0x00007632a8a57816 */ /* 0x040fe400000000a5 */
[----:B------:R-:W-:Y:S01]  /*0ac0*/  SHF.L.U32 R208, R168, 0x10, RZ ;  /* 0x00000010a8d07819 */ /* 0x000fe200000006ff */
[----:B------:R-:W-:Y:S01]  /*0ad0*/  FADD.FTZ R168, -R203, R150 ;  /* 0x00000096cba87221 */ /* 0x000fe20000010100 */
[----:B------:R-:W-:Y:S01]  /*0ae0*/  SHF.L.U32 R179, R179, 0x10, RZ ;  /* 0x00000010b3b37819 */ /* 0x000fe200000006ff */
[C---:B------:R-:W-:Y:S01]  /*0af0*/  FADD.FTZ R216, -R203.reuse, R193 ;  /* 0x000000c1cbd87221 */ /* 0x040fe20000010100 */
[----:B------:R-:W-:Y:S01]  /*0b00*/  FADD.FTZ R190, -R203, R169 ;  /* 0x000000a9cbbe7221 */ /* 0x000fe20000010100 */
[----:B------:R-:W-:Y:S01]  /*0b10*/  FMUL.FTZ R169, R211, R172 ;  /* 0x000000acd3a97220 */ /* 0x000fe20000410000 */
[----:B------:R-:W-:Y:S01]  /*0b20*/  PRMT R3, R180, 0x7632, R3 ;  /* 0x00007632b4037816 */ /* 0x000fe20000000003 */
[C---:B------:R-:W-:Y:S01]  /*0b30*/  FADD.FTZ R220, -R203.reuse, R196 ;  /* 0x000000c4cbdc7221 */ /* 0x040fe20000010100 */
[----:B------:R-:W-:Y:S01]  /*0b40*/  FADD.FTZ R204, -R203, R167 ;  /* 0x000000a7cbcc7221 */ /* 0x000fe20000010100 */
[----:B------:R-:W-:Y:S01]  /*0b50*/  SHF.L.U32 R218, R176, 0x10, RZ ;  /* 0x00000010b0da7819 */ /* 0x000fe200000006ff */
[C---:B------:R-:W-:Y:S01]  /*0b60*/  FMUL.FTZ R167, R211.reuse, R168 ;  /* 0x000000a8d3a77220 */ /* 0x040fe20000410000 */
        /* <DEDUP_REMOVED lines=9> */
[----:B------:R-:W-:Y:S01]  /*0c00*/  PRMT R198, R175, 0x7632, R198 ;  /* 0x00007632afc67816 */ /* 0x000fe200000000c6 */
[----:B------:R-:W-:Y:S01]  /*0c10*/  FMUL.FTZ R179, R211, R220 ;  /* 0x000000dcd3b37220 */ /* 0x000fe20000410000 */
[----:B------:R-:W-:Y:S01]  /*0c20*/  SHF.L.U32 R3, R3, 0x10, RZ ;  /* 0x0000001003037819 */ /* 0x000fe200000006ff */
[----:B------:R-:W-:Y:S01]  /*0c30*/  FADD.FTZ R212, -R203, R212 ;  /* 0x000000d4cbd47221 */ /* 0x000fe20000010100 */
[----:B------:R-:W-:Y:S01]  /*0c40*/  SHF.L.U32 R175, R175, 0x10, RZ ;  /* 0x00000010afaf7819 */ /* 0x000fe200000006ff */
[----:B------:R-:W-:Y:S01]  /*0c50*/  FADD.FTZ R84, R84, R177 ;  /* 0x000000b154547221 */ /* 0x000fe20000010000 */
[-C--:B------:R-:W-:Y:S01]  /*0c60*/  FFMA.FTZ R60, R167, R177.reuse, R60 ;  /* 0x000000b1a73c7223 */ /* 0x080fe2000001003c */
[----:B------:R-:W-:Y:S01]  /*0c70*/  FMUL.FTZ R168, R48, R177 ;  /* 0x000000b130a87220 */ /* 0x000fe20000410000 */
[----:B------:R-:W-:Y:S01]  /*0c80*/  FADD.FTZ R164, -R203, R188 ;  /* 0x000000bccba47221 */ /* 0x000fe20000010100 */
[----:B------:R-:W-:Y:S01]  /*0c90*/  FADD.FTZ R87, R87, R218 ;  /* 0x000000da57577221 */ /* 0x000fe20000010000 */
[-C--:B------:R-:W-:Y:S01]  /*0ca0*/  FFMA.FTZ R63, R178, R218.reuse, R63 ;  /* 0x000000dab23f7223 */ /* 0x080fe2000001003f */
[----:B------:R-:W-:Y:S01]  /*0cb0*/  FMUL.FTZ R177, R51, R218 ;  /* 0x000000da33b17220 */ /* 0x000fe20000410000 */
[----:B------:R-:W-:Y:S01]  /*0cc0*/  SHF.L.U32 R218, R180, 0x10, RZ ;  /* 0x00000010b4da7819 */ /* 0x000fe200000006ff */
[C---:B------:R-:W-:Y:S01]  /*0cd0*/  IMAD.U32 R201, R170.reuse, 0x10000, RZ ;  /* 0x00010000aac97824 */ /* 0x040fe200078e00ff */
[----:B------:R-:W-:Y:S01]  /*0ce0*/  PRMT R199, R170, 0x7632, R199 ;  /* 0x00007632aac77816 */ /* 0x000fe200000000c7 */
[----:B------:R-:W-:Y:S01]  /*0cf0*/  FADD.FTZ R88, R88, R181 ;  /* 0x000000b558587221 */ /* 0x000fe20000010000 */
[----:B------:R-:W-:Y:S01]  /*0d00*/  PRMT R202, R171, 0x7632, R202 ;  /* 0x00007632abca7816 */ /* 0x000fe200000000ca */
[-C--:B------:R-:W-:Y:S01]  /*0d10*/  FFMA.FTZ R64, R179, R181.reuse, R64 ;  /* 0x000000b5b3407223 */ /* 0x080fe20000010040 */
[----:B------:R-:W-:Y:S01]  /*0d20*/  FMUL.FTZ R180, R44, R181 ;  /* 0x000000b52cb47220 */ /* 0x000fe20000410000 */
[----:B------:R-:W-:Y:S01]  /*0d30*/  SHF.L.U32 R171, R171, 0x10, RZ ;  /* 0x00000010abab7819 */ /* 0x000fe200000006ff */
[----:B------:R-:W-:Y:S01]  /*0d40*/  FADD.FTZ R170, -R203, R3 ;  /* 0x00000003cbaa7221 */ /* 0x000fe20000010100 */
[----:B------:R-:W-:Y:S01]  /*0d50*/  FMUL.FTZ R181, R211, R212 ;  /* 0x000000d4d3b57220 */ /* 0x000fe20000410000 */
[----:B------:R-:W-:Y:S01]  /*0d60*/  FADD.FTZ R188, -R203, R175 ;  /* 0x000000afcbbc7221 */ /* 0x000fe20000010100 */
[----:B------:R-:W-:Y:S01]  /*0d70*/  FMUL.FTZ R3, R211, R164 ;  /* 0x000000a4d3037220 */ /* 0x000fe20000410000 */
[----:B------:R-:W-:Y:S01]  /*0d80*/  SHF.L.U32 R186, R186, 0x10, RZ ;  /* 0x00000010baba7819 */ /* 0x000fe200000006ff */
[----:B------:R-:W-:Y:S01]  /*0d90*/  FMUL.FTZ R164, R52, R189 ;  /* 0x000000bd34a47220 */ /* 0x000fe20000410000 */
[----:B------:R-:W-:Y:S01]  /*0da0*/  SHF.L.U32 R165, R165, 0x10, RZ ;  /* 0x00000010a5a57819 */ /* 0x000fe200000006ff */
[----:B------:R-:W-:Y:S01]  /*0db0*/  FMUL.FTZ R170, R211, R170 ;  /* 0x000000aad3aa7220 */ /* 0x000fe20000410000 */
[----:B------:R-:W-:Y:S01]  /*0dc0*/  SHF.L.U32 R220, R182, 0x10, RZ ;  /* 0x00000010b6dc7819 */ /* 0x000fe200000006ff */
[----:B------:R-:W-:Y:S01]  /*0dd0*/  FADD.FTZ R90, R90, R185 ;  /* 0x000000b95a5a7221 */ /* 0x000fe20000010000 */
[C---:B------:R-:W-:Y:S01]  /*0de0*/  PRMT R162, R166.reuse, 0x7632, R162 ;  /* 0x00007632a6a27816 */ /* 0x040fe200000000a2 */
[-C--:B------:R-:W-:Y:S01]  /*0df0*/  FFMA.FTZ R66, R181, R185.reuse, R66 ;  /* 0x000000b9b5427223 */ /* 0x080fe20000010042 */
[----:B------:R-:W-:Y:S01]  /*0e00*/  SHF.L.U32 R163, R166, 0x10, RZ ;  /* 0x00000010a6a37819 */ /* 0x000fe200000006ff */
[----:B------:R-:W-:Y:S01]  /*0e10*/  FMUL.FTZ R182, R46, R185 ;  /* 0x000000b92eb67220 */ /* 0x000fe20000410000 */
[C---:B------:R-:W-:Y:S01]  /*0e20*/  FADD.FTZ R166, -R203.reuse, R191 ;  /* 0x000000bfcba67221 */ /* 0x040fe20000010100 */
[----:B------:R-:W-:Y:S01]  /*0e30*/  FADD.FTZ R150, -R203, R171 ;  /* 0x000000abcb967221 */ /* 0x000fe20000010100 */
[----:B------:R-:W-:Y:S01]  /*0e40*/  FMUL.FTZ R185, R211, R188 ;  /* 0x000000bcd3b97220 */ /* 0x000fe20000410000 */
[----:B------:R-:W-:Y:S01]  /*0e50*/  FMUL.FTZ R171, R53, R186 ;  /* 0x000000ba35ab7220 */ /* 0x000fe20000410000 */
[----:B------:R-:W-:Y:S01]  /*0e60*/  FADD.FTZ R216, RZ, R164 ;  /* 0x000000a4ffd87221 */ /* 0x000fe20000010000 */
[----:B------:R-:W-:Y:S01]  /*0e70*/  SHF.L.U32 R224, R149, 0x10, RZ ;  /* 0x0000001095e07819 */ /* 0x000fe200000006ff */
[----:B------:R-:W-:Y:S01]  /*0e80*/  FFMA.FTZ R149, R3, R164, RZ ;  /* 0x000000a403957223 */ /* 0x000fe200000100ff */
[----:B------:R-:W-:Y:S01]  /*0e90*/  SHF.L.U32 R210, R202, 0x10, RZ ;  /* 0x00000010cad27819 */ /* 0x000fe200000006ff */
[----:B------:R-:W-:Y:S01]  /*0ea0*/  FADD.FTZ R202, -R203, R165 ;  /* 0x000000a5cbca7221 */ /* 0x000fe20000010100 */
[----:B------:R-:W-:Y:S01]  /*0eb0*/  SHF.L.U32 R173, R173, 0x10, RZ ;  /* 0x00000010adad7819 */ /* 0x000fe200000006ff */
[----:B------:R-:W-:Y:S01]  /*0ec0*/  FADD.FTZ R81, R81, R186 ;  /* 0x000000ba51517221 */ /* 0x000fe20000010000 */
[----:B------:R-:W-:Y:S01]  /*0ed0*/  FFMA.FTZ R57, R170, R186, R57 ;  /* 0x000000baaa397223 */ /* 0x000fe20000010039 */
[----:B------:R-:W-:Y:S01]  /*0ee0*/  FMUL.FTZ R165, R211, R166 ;  /* 0x000000a6d3a57220 */ /* 0x000fe20000410000 */
[----:B------:R-:W-:Y:S01]  /*0ef0*/  SHF.L.U32 R184, R184, 0x10, RZ ;  /* 0x00000010b8b87819 */ /* 0x000fe200000006ff */
[----:B------:R-:W-:Y:S01]  /*0f00*/  FADD.FTZ R94, R94, R151 ;  /* 0x000000975e5e7221 */ /* 0x000fe20000010000 */
[-C--:B------:R-:W-:Y:S01]  /*0f10*/  FFMA.FTZ R70, R185, R151.reuse, R70 ;  /* 0x00000097b9467223 */ /* 0x080fe20000010046 */
[----:B------:R-:W-:Y:S01]  /*0f20*/  FMUL.FTZ R186, R42, R151 ;  /* 0x000000972aba7220 */ /* 0x000fe20000410000 */
[----:B------:R-:W-:Y:S01]  /*0f30*/  SHF.L.U32 R199, R199, 0x10, RZ ;  /* 0x00000010c7c77819 */ /* 0x000fe200000006ff */
[----:B------:R-:W-:Y:S01]  /*0f40*/  FMUL.FTZ R166, R54, R187 ;  /* 0x000000bb36a67220 */ /* 0x000fe20000410000 */
[----:B------:R-:W-:Y:S01]  /*0f50*/  SHF.L.U32 R222, R162, 0x10, RZ ;  /* 0x00000010a2de7819 */ /* 0x000fe200000006ff */
[----:B------:R-:W-:Y:S01]  /*0f60*/  FADD.FTZ R151, R216, R171 ;  /* 0x000000abd8977221 */ /* 0x000fe20000010000 */
[----:B------:R-:W-:Y:S01]  /*0f70*/  FFMA.FTZ R162, R170, R171, R149 ;  /* 0x000000abaaa27223 */ /* 0x000fe20000010095 */
[----:B------:R-:W-:Y:S01]  /*0f80*/  SHF.L.U32 R200, R198, 0x10, RZ ;  /* 0x00000010c6c87819 */ /* 0x000fe200000006ff */
[C---:B------:R-:W-:Y:S01]  /*0f90*/  FADD.FTZ R208, -R203.reuse, R208 ;  /* 0x000000d0cbd07221 */ /* 0x040fe20000010100 */
[C---:B------:R-:W-:Y:S01]  /*0fa0*/  FADD.FTZ R198, -R203.reuse, R173 ;  /* 0x000000adcbc67221 */ /* 0x040fe20000010100 */
[----:B------:R-:W-:Y:S01]  /*0fb0*/  PRMT R191, R152, 0x7632, R191 ;  /* 0x0000763298bf7816 */ /* 0x000fe200000000bf */
[----:B------:R-:W-:Y:S01]  /*0fc0*/  FADD.FTZ R192, -R203, R201 ;  /* 0x000000c9cbc07221 */ /* 0x000fe20000010100 */
[----:B------:R-:W-:Y:S01]  /*0fd0*/  SHF.L.U32 R194, R195, 0x10, RZ ;  /* 0x00000010c3c27819 */ /* 0x000fe200000006ff */
[----:B------:R-:W-:Y:S01]  /*0fe0*/  FMUL.FTZ R173, R55, R184 ;  /* 0x000000b837ad7220 */ /* 0x000fe20000410000 */
[----:B------:R-:W-:Y:S01]  /*0ff0*/  SHF.L.U32 R196, R197, 0x10, RZ ;  /* 0x00000010c5c47819 */ /* 0x000fe200000006ff */
[----:B------:R-:W-:Y:S01]  /*1000*/  FADD.FTZ R212, R151, R166 ;  /* 0x000000a697d47221 */ /* 0x000fe20000010000 */
[----:B------:R-:W-:Y:S01]  /*1010*/  FADD.FTZ R206, -R203, R199 ;  /* 0x000000c7cbce7221 */ /* 0x000fe20000010100 */
[C---:B------:R-:W-:Y:S01]  /*1020*/  PRMT R195, R153.reuse, 0x7632, R195 ;  /* 0x0000763299c37816 */ /* 0x040fe200000000c3 */
[----:B------:R-:W-:Y:S01]  /*1030*/  FADD.FTZ R82, R82, R187 ;  /* 0x000000bb52527221 */ /* 0x000fe20000010000 */
[----:B------:R-:W-:Y:S01]  /*1040*/  SHF.L.U32 R197, R153, 0x10, RZ ;  /* 0x0000001099c57819 */ /* 0x000fe200000006ff */
[----:B------:R-:W-:Y:S01]  /*1050*/  FFMA.FTZ R58, R165, R187, R58 ;  /* 0x000000bba53a7223 */ /* 0x000fe2000001003a */
[----:B------:R-:W-:Y:S01]  /*1060*/  FMUL.FTZ R174, R211, R174 ;  /* 0x000000aed3ae7220 */ /* 0x000fe20000410000 */
[----:B------:R-:W-:Y:S01]  /*1070*/  FFMA.FTZ R149, R165, R166, R162 ;  /* 0x000000a6a5957223 */ /* 0x000fe200000100a2 */
[C---:B------:R-:W-:Y:S01]  /*1080*/  PRMT R199, R154.reuse, 0x7632, R199 ;  /* 0x000076329ac77816 */ /* 0x040fe200000000c7 */
[----:B------:R-:W-:Y:S01]  /*1090*/  FMUL.FTZ R187, R211, R208 ;  /* 0x000000d0d3bb7220 */ /* 0x000fe20000410000 */
[----:B------:R-:W-:Y:S01]  /*10a0*/  SHF.L.U32 R153, R154, 0x10, RZ ;  /* 0x000000109a997819 */ /* 0x000fe200000006ff */
[----:B------:R-:W-:Y:S01]  /*10b0*/  FADD.FTZ R151, R212, R173 ;  /* 0x000000add4977221 */ /* 0x000fe20000010000 */
[----:B------:R-:W-:-:S02]  /*10c0*/  SHF.L.U32 R154, R183, 0x10, RZ ;  /* 0x00000010b79a7819 */ /* 0x000fc400000006ff */
[----:B------:R-:W-:Y:S01]  /*10d0*/  SHF.L.U32 R208, R191, 0x10, RZ ;  /* 0x00000010bfd07819 */ /* 0x000fe200000006ff */
[----:B------:R-:W-:Y:S01]  /*10e0*/  FMUL.FTZ R191, R211, R192 ;  /* 0x000000c0d3bf7220 */ /* 0x000fe20000410000 */
[----:B------:R-:W-:Y:S01]  /*10f0*/  FFMA.FTZ R192, R174, R173, R149 ;  /* 0x000000adaec07223 */ /* 0x000fe20000010095 */
[----:B------:R-:W-:Y:S01]  /*1100*/  FMUL.FTZ R175, R49, R154 ;  /* 0x0000009a31af7220 */ /* 0x000fe20000410000 */
[----:B------:R-:W-:Y:S02]  /*1110*/  FADD.FTZ R212, R151, R168 ;  /* 0x000000a897d47221 */ /* 0x000fe40000010000 */
[----:B------:R-:W-:Y:S01]  /*1120*/  FFMA.FTZ R149, R167, R168, R192 ;  /* 0x000000a8a7957223 */ /* 0x000fe200000100c0 */
[----:B------:R-:W-:Y:S01]  /*1130*/  FADD.FTZ R214, -R203, R214 ;  /* 0x000000d6cbd67221 */ /* 0x000fe20000010100 */
[----:B------:R-:W-:Y:S02]  /*1140*/  FADD.FTZ R151, R212, R175 ;  /* 0x000000afd4977221 */ /* 0x000fe40000010000 */
[----:B------:R-:W-:Y:S01]  /*1150*/  FFMA.FTZ R212, R176, R175, R149 ;  /* 0x000000afb0d47223 */ /* 0x000fe20000010095 */
[----:B------:R-:W-:Y:S01]  /*1160*/  FMUL.FTZ R183, R211, R214 ;  /* 0x000000d6d3b77220 */ /* 0x000fe20000410000 */
[----:B------:R-:W-:Y:S01]  /*1170*/  FADD.FTZ R214, R151, R172 ;  /* 0x000000ac97d67221 */ /* 0x000fe20000010000 */
[----:B------:R-:W-:Y:S01]  /*1180*/  SHF.L.U32 R193, R152, 0x10, RZ ;  /* 0x0000001098c17819 */ /* 0x000fe200000006ff */
[----:B------:R-:W-:Y:S01]  /*1190*/  FFMA.FTZ R149, R169, R172, R212 ;  /* 0x000000aca9957223 */ /* 0x000fe200000100d4 */
[----:B------:R-:W-:Y:S01]  /*11a0*/  FADD.FTZ R194, -R203, R194 ;  /* 0x000000c2cbc27221 */ /* 0x000fe20000010100 */
[----:B------:R-:W-:-:S02]  /*11b0*/  FADD.FTZ R151, R214, R177 ;  /* 0x000000b1d6977221 */ /* 0x000fc40000010000 */
[----:B------:R-:W-:Y:S01]  /*11c0*/  FFMA.FTZ R214, R178, R177, R149 ;  /* 0x000000b1b2d67223 */ /* 0x000fe20000010095 */
[----:B------:R-:W-:Y:S01]  /*11d0*/  FADD.FTZ R96, R96, R193 ;  /* 0x000000c160607221 */ /* 0x000fe20000010000 */
[-C--:B------:R-:W-:Y:S01]  /*11e0*/  FFMA.FTZ R72, R187, R193.reuse, R72 ;  /* 0x000000c1bb487223 */ /* 0x080fe20000010048 */
[----:B------:R-:W-:Y:S01]  /*11f0*/  FMUL.FTZ R188, R36, R193 ;  /* 0x000000c124bc7220 */ /* 0x000fe20000410000 */
[----:B------:R-:W-:Y:S01]  /*1200*/  FMUL.FTZ R193, R45, R218 ;  /* 0x000000da2dc17220 */ /* 0x000fe20000410000 */
[----:B------:R-:W-:Y:S01]  /*1210*/  FADD.FTZ R212, R151, R180 ;  /* 0x000000b497d47221 */ /* 0x000fe20000010000 */
[----:B------:R-:W-:Y:S01]  /*1220*/  FMUL.FTZ R194, R211, R194 ;  /* 0x000000c2d3c27220 */ /* 0x000fe20000410000 */
[----:B------:R-:W-:Y:S01]  /*1230*/  FFMA.FTZ R149, R179, R180, R214 ;  /* 0x000000b4b3957223 */ /* 0x000fe200000100d6 */
[----:B------:R-:W-:Y:S01]  /*1240*/  FADD.FTZ R196, -R203, R196 ;  /* 0x000000c4cbc47221 */ /* 0x000fe20000010100 */
[----:B------:R-:W-:Y:S01]  /*1250*/  FADD.FTZ R151, R212, R193 ;  /* 0x000000c1d4977221 */ /* 0x000fe20000010000 */
[----:B------:R-:W-:Y:S01]  /*1260*/  FADD.FTZ R85, R85, R154 ;  /* 0x0000009a55557221 */ /* 0x000fe20000010000 */
[----:B------:R-:W-:Y:S01]  /*1270*/  FFMA.FTZ R212, R194, R193, R149 ;  /* 0x000000c1c2d47223 */ /* 0x000fe20000010095 */
        /* <DEDUP_REMOVED lines=22> */
[----:B------:R-:W-:-:S02]  /*13e0*/  FADD.FTZ R151, R214, R197 ;  /* 0x000000c5d6977221 */ /* 0x000fc40000010000 */
[----:B------:R-:W-:Y:S01]  /*13f0*/  FFMA.FTZ R212, R198, R197, R149 ;  /* 0x000000c5c6d47223 */ /* 0x000fe20000010095 */
[----:B------:R-:W-:Y:S02]  /*1400*/  IMAD.U32 R162, R199, 0x10000, RZ ;  /* 0x00010000c7a27824 */ /* 0x000fe400078e00ff */
[----:B------:R-:W-:Y:S01]  /*1410*/  FMUL.FTZ R201, R211, R150 ;  /* 0x00000096d3c97220 */ /* 0x000fe20000410000 */
[----:B------:R-:W-:Y:S01]  /*1420*/  FMUL.FTZ R199, R43, R224 ;  /* 0x000000e02bc77220 */ /* 0x000fe20000410000 */
[----:B------:R-:W-:Y:S01]  /*1430*/  FADD.FTZ R150, R151, R186 ;  /* 0x000000ba97967221 */ /* 0x000fe20000010000 */
[----:B------:R-:W-:Y:S01]  /*1440*/  FMUL.FTZ R200, R211, R200 ;  /* 0x000000c8d3c87220 */ /* 0x000fe20000410000 */
[----:B------:R-:W-:Y:S02]  /*1450*/  FFMA.FTZ R149, R185, R186, R212 ;  /* 0x000000bab9957223 */ /* 0x000fe400000100d4 */
[----:B------:R-:W-:Y:S02]  /*1460*/  FADD.FTZ R151, R150, R199 ;  /* 0x000000c796977221 */ /* 0x000fe40000010000 */
[----:B------:R-:W-:Y:S01]  /*1470*/  FFMA.FTZ R212, R200, R199, R149 ;  /* 0x000000c7c8d47223 */ /* 0x000fe20000010095 */
[----:B------:R-:W-:Y:S01]  /*1480*/  FADD.FTZ R210, -R203, R210 ;  /* 0x000000d2cbd27221 */ /* 0x000fe20000010100 */
[----:B------:R-:W-:Y:S01]  /*1490*/  FMUL.FTZ R203, R37, R208 ;  /* 0x000000d025cb7220 */ /* 0x000fe20000410000 */
[----:B------:R-:W-:Y:S01]  /*14a0*/  FADD.FTZ R150, R151, R188 ;  /* 0x000000bc97967221 */ /* 0x000fe20000010000 */
[----:B------:R-:W-:Y:S01]  /*14b0*/  FMUL.FTZ R202, R211, R202 ;  /* 0x000000cad3ca7220 */ /* 0x000fe20000410000 */
[----:B------:R-:W-:Y:S01]  /*14c0*/  FFMA.FTZ R149, R187, R188, R212 ;  /* 0x000000bcbb957223 */ /* 0x000fe200000100d4 */
[----:B------:R-:W-:Y:S01]  /*14d0*/  FMUL.FTZ R204, R211, R204 ;  /* 0x000000ccd3cc7220 */ /* 0x000fe20000410000 */
[----:B------:R-:W-:-:S02]  /*14e0*/  FADD.FTZ R151, R150, R203 ;  /* 0x000000cb96977221 */ /* 0x000fc40000010000 */
[----:B------:R-:W-:Y:S01]  /*14f0*/  FFMA.FTZ R150, R202, R203, R149 ;  /* 0x000000cbca967223 */ /* 0x000fe20000010095 */
[----:B------:R-:W-:Y:S01]  /*1500*/  FADD.FTZ R99, R99, R154 ;  /* 0x0000009a63637221 */ /* 0x000fe20000010000 */
[-C--:B------:R-:W-:Y:S01]  /*1510*/  FFMA.FTZ R75, R204, R154.reuse, R75 ;  /* 0x0000009acc4b7223 */ /* 0x080fe2000001004b */
[----:B------:R-:W-:Y:S01]  /*1520*/  FMUL.FTZ R205, R39, R154 ;  /* 0x0000009a27cd7220 */ /* 0x000fe20000410000 */
[----:B------:R-:W-:Y:S01]  /*1530*/  FADD.FTZ R154, R151, R190 ;  /* 0x000000be979a7221 */ /* 0x000fe20000010000 */
[----:B------:R-:W-:Y:S01]  /*1540*/  FFMA.FTZ R149, R189, R190, R150 ;  /* 0x000000bebd957223 */ /* 0x000fe20000010096 */
[----:B------:R-:W-:Y:S02]  /*1550*/  FMUL.FTZ R192, R32, R153 ;  /* 0x0000009920c07220 */ /* 0x000fe40000410000 */
        /* <DEDUP_REMOVED lines=9> */
[----:B------:R-:W-:Y:S01]  /*15f0*/  FADD.FTZ R97, R97, R208 ;  /* 0x000000d061617221 */ /* 0x000fe20000010000 */
[----:B------:R-:W-:Y:S01]  /*1600*/  FFMA.FTZ R73, R202, R208, R73 ;  /* 0x000000d0ca497223 */ /* 0x000fe20000010049 */
        /* <DEDUP_REMOVED lines=28> */
.L_x_2887:
[----:B-----5:R-:W-:Y:S02]  /*17d0*/  ISETP.GE.AND P2, PT, R148, 0x1, PT ;  /* 0x000000019400780c */ /* 0x020fe40003f46270 */
[----:B------:R-:W-:Y:S02]  /*17e0*/  MOV R213, UR7 ;  /* 0x0000000700d57c02 */ /* 0x000fe40008000f00 */
[----:B------:R-:W-:-:S04]  /*17f0*/  ISETP.NE.U32.AND P0, PT, RZ, UR6, PT ;  /* 0x00000006ff007c0c */ /* 0x000fc8000bf05070 */
[----:B------:R-:W-:-:S05]  /*1800*/  ISETP.NE.AND.EX P0, PT, R213, RZ, PT, P0 ;  /* 0x000000ffd500720c */ /* 0x000fca0003f05300 */
[----:B------:R-:W0:Y:S01]  /*1810*/  @P2 LDC R150, c[0x0][0x388] ;  /* 0x0000e200ff962b82 */ /* 0x000e220000000800 */
[----:B------:R-:W-:-:S07]  /*1820*/  @P2 IADD3 R149, PT, PT, R148, -0x1, RZ ;  /* 0xffffffff94952810 */ /* 0x000fce0007ffe0ff */
[----:B------:R-:W1:Y:S01]  /*1830*/  @!P0 LDC.64 R156, c[0x0][0x3b0] ;  /* 0x0000ec00ff9c8b82 */ /* 0x000e620000000a00 */
[----:B0-----:R-:W-:Y:S02]  /*1840*/  @P2 IMAD R150, R149, R150, RZ ;  /* 0x0000009695962224 */ /* 0x001fe400078e02ff */
[----:B------:R-:W-:-:S03]  /*1850*/  HFMA2 R149, -RZ, RZ, 0, 0 ;  /* 0x00000000ff957431 */ /* 0x000fc600000001ff */
        /* <DEDUP_REMOVED lines=14> */
[----:B-----5:R-:W0:Y:S01]  /*1940*/  LDC.64 R156, c[0x0][0x3b0] ;  /* 0x0000ec00ff9c7b82 */ /* 0x020e220000000a00 */
[----:B------:R-:W-:Y:S01]  /*1950*/  IMAD R4, R0, UR15, RZ ;  /* 0x0000000f00047c24 */ /* 0x000fe2000f8e02ff */
[C---:B------:R-:W-:Y:S02]  /*1960*/  IADD3 R159, PT, PT, R149.reuse, 0x80, RZ ;  /* 0x00000080959f7810 */ /* 0x040fe40007ffe0ff */
[----:B------:R-:W-:Y:S02]  /*1970*/  IADD3 R143, PT, PT, R149, 0x100, RZ ;  /* 0x00000100958f7810 */ /* 0x000fe40007ffe0ff */
[----:B------:R-:W-:Y:S02]  /*1980*/  SHF.R.S32.HI R5, RZ, 0x1f, R4 ;  /* 0x0000001fff057819 */ /* 0x000fe40000011404 */
[----:B------:R-:W1:Y:S02]  /*1990*/  LDC.64 R144, c[0x0][0x438] ;  /* 0x00010e00ff907b82 */ /* 0x000e640000000a00 */
[----:B------:R-:W-:-:S04]  /*19a0*/  LEA.HI R5, R5, R4, RZ, 0x3 ;  /* 0x0000000405057211 */ /* 0x000fc800078f18ff */
[----:B------:R-:W-:-:S04]  /*19b0*/  LEA.HI.SX32 R5, R5, R212, 0x1d ;  /* 0x000000d405057211 */ /* 0x000fc800078feaff */
[C---:B------:R-:W-:Y:S02]  /*19c0*/  IADD3 R141, PT, PT, R5.reuse, 0x80, RZ ;  /* 0x00000080058d7810 */ /* 0x040fe40007ffe0ff */
[----:B------:R-:W-:Y:S01]  /*19d0*/  IADD3 R7, PT, PT, R5, 0x100, RZ ;  /* 0x0000010005077810 */ /* 0x000fe20007ffe0ff */
[----:B0-----:R-:W-:-:S04]  /*19e0*/  IMAD.WIDE.U32 R160, R149, 0x8, R156 ;  /* 0x0000000895a07825 */ /* 0x001fc800078e009c */
[----:B------:R-:W-:Y:S02]  /*19f0*/  IMAD.WIDE.U32 R158, R159, 0x8, R156 ;  /* 0x000000089f9e7825 */ /* 0x000fe400078e009c */
[----:B------:R-:W5:Y:S02]  /*1a00*/  LDG.E.64 R160, desc[UR12][R160.64] ;  /* 0x0000000ca0a07981 */ /* 0x000f64000c1e1b00 */
[--C-:B-1----:R-:W-:Y:S02]  /*1a10*/  IMAD.WIDE.U32 R4, R5, 0x10, R144.reuse ;  /* 0x0000001005047825 */ /* 0x102fe400078e0090 */
[----:B------:R-:W5:Y:S02]  /*1a20*/  LDG.E.64 R158, desc[UR12][R158.64] ;  /* 0x0000000c9e9e7981 */ /* 0x000f64000c1e1b00 */
[----:B------:R-:W-:-:S04]  /*1a30*/  IMAD.WIDE.U32 R140, R141, 0x10, R144 ;  /* 0x000000108d8c7825 */ /* 0x000fc800078e0090 */
[----:B------:R-:W-:Y:S02]  /*1a40*/  IMAD.WIDE.U32 R156, R143, 0x8, R156 ;  /* 0x000000088f9c7825 */ /* 0x000fe400078e009c */
[----:B------:R-:W5:Y:S02]  /*1a50*/  LDG.E.128 R140, desc[UR12][R140.64] ;  /* 0x0000000c8c8c7981 */ /* 0x000f64000c1e1d00 */
[----:B------:R-:W-:Y:S02]  /*1a60*/  IMAD.WIDE.U32 R144, R7, 0x10, R144 ;  /* 0x0000001007907825 */ /* 0x000fe400078e0090 */
[----:B------:R-:W5:Y:S04]  /*1a70*/  LDG.E.64 R156, desc[UR12][R156.64] ;  /* 0x0000000c9c9c7981 */ /* 0x000f68000c1e1b00 */
[----:B------:R-:W5:Y:S04]  /*1a80*/  LDG.E.128 R4, desc[UR12][R4.64] ;  /* 0x0000000c04047981 */ /* 0x000f68000c1e1d00 */
[----:B------:R-:W5:Y:S02]  /*1a90*/  LDG.E.128 R144, desc[UR12][R144.64] ;  /* 0x0000000c90907981 */ /* 0x000f64000c1e1d00 */
.L_x_2888:
        /* <DEDUP_REMOVED lines=20> */
[----:B------:R-:W1:Y:S03]  /*1be0*/  @P2 LDC.64 R162, c[0x0][0x390] ;  /* 0x0000e400ffa22b82 */ /* 0x000e660000000a00 */
[----:B------:R-:W2:Y:S01]  /*1bf0*/  SHFL.DOWN PT, R154, R155, 0x2, 0x1f ;  /* 0x08401f009b9a7f89 */ /* 0x000ea200000e0000 */
[----:B0-----:R-:W-:Y:S01]  /*1c00*/  FADD.FTZ R150, R153, R150 ;  /* 0x0000009699967221 */ /* 0x001fe20000010000 */
[----:B------:R-:W-:Y:S01]  /*1c10*/  @P2 SHF.R.S32.HI R153, RZ, 0x1f, R148 ;  /* 0x0000001fff992819 */ /* 0x000fe20000011494 */
[----:B--2---:R-:W-:-:S03]  /*1c20*/  FADD.FTZ R154, R155, R154 ;  /* 0x0000009a9b9a7221 */ /* 0x004fc60000010000 */
[----:B------:R-:W0:Y:S01]  /*1c30*/  SHFL.DOWN PT, R149, R150, 0x1, 0x1f ;  /* 0x08201f0096957f89 */ /* 0x000e2200000e0000 */
[----:B------:R-:W-:-:S03]  /*1c40*/  @P2 LEA.HI R153, R153, R148, RZ, 0x3 ;  /* 0x0000009499992211 */ /* 0x000fc600078f18ff */
[----:B------:R-:W2:Y:S01]  /*1c50*/  SHFL.DOWN PT, R151, R154, 0x1, 0x1f ;  /* 0x08201f009a977f89 */ /* 0x000ea200000e0000 */
[----:B------:R-:W-:-:S05]  /*1c60*/  @P2 LEA.HI.SX32 R215, R153, R212, 0x1d ;  /* 0x000000d499d72211 */ /* 0x000fca00078feaff */
        /* <DEDUP_REMOVED lines=12> */
.L_x_2890:
[----:B------:R-:W-:Y:S05]  /*1d30*/  BSYNC.RECONVERGENT B0 ;  /* 0x0000000000007941 */ /* 0x000fea0003800200 */
.L_x_2889:
        /* <DEDUP_REMOVED lines=39> */
[----:B------:R-:W-:Y:S01]  /*1fb0*/  FADD.FTZ R148, R164, -R149 ;  /* 0x80000095a4947221 */ /* 0x000fe20000010000 */
[----:B------:R-:W-:-:S03]  /*1fc0*/  HFMA2 R149, -RZ, RZ, 0, 0 ;  /* 0x00000000ff957431 */ /* 0x000fc600000001ff */
[----:B------:R-:W-:-:S05]  /*1fd0*/  FMUL.FTZ R148, R211, R148 ;  /* 0x00000094d3947220 */ /* 0x000fca0000410000 */
[----:B------:R-:W-:-:S05]  /*1fe0*/  FSEL R148, R148, RZ, P0 ;  /* 0x000000ff94947208 */ /* 0x000fca0000000000 */
[----:B------:R-:W-:-:S04]  /*1ff0*/  FMUL.FTZ R148, R148, UR17 ;  /* 0x0000001194947c20 */ /* 0x000fc80008410000 */
        /* <DEDUP_REMOVED lines=8> */
.L_x_2893:
        /* <DEDUP_REMOVED lines=18> */
.L_x_2894:
        /* <DEDUP_REMOVED lines=17> */
.L_x_2895:
        /* <DEDUP_REMOVED lines=18> */
.L_x_2896:
        /* <DEDUP_REMOVED lines=17> */
.L_x_2897:
        /* <DEDUP_REMOVED lines=18> */
.L_x_2898:
        /* <DEDUP_REMOVED lines=10> */
[----:B------:R-:W-:-:S03]  /*26a0*/  @P0 IMAD.U32 R148, R131, 0x10000, RZ ;  /* 0x0001000083940824 */ /* 0x000fc600078e00ff */
[----:B------:R-:W-:Y:S01]  /*26b0*/  FMUL.FTZ R150, R14, R151 ;  /* 0x000000970e967220 */ /* 0x000fe20000410000 */
[----:B------:R-:W-:-:S04]  /*26c0*/  @P0 FMUL.FTZ R149, R151, R148 ;  /* 0x0000009497950220 */ /* 0x000fc80000410000 */
[----:B------:R-:W-:Y:S01]  /*26d0*/  FSEL R150, R150, RZ, P0 ;  /* 0x000000ff96967208 */ /* 0x000fe20000000000 */
[----:B------:R-:W-:-:S03]  /*26e0*/  FADD.FTZ R122, R122, R149 ;  /* 0x000000957a7a7221 */ /* 0x000fc60000010000 */
[----:B------:R-:W-:-:S04]  /*26f0*/  F2FP.BF16.F32.PACK_AB R150, RZ, R150 ;  /* 0x00000096ff96723e */ /* 0x000fc800000010ff */
[----:B------:R-:W-:-:S07]  /*2700*/  PRMT R135, R150, 0x7610, R135 ;  /* 0x0000761096877816 */ /* 0x000fce0000000087 */
.L_x_2899:
        /* <DEDUP_REMOVED lines=18> */
[----:B------:R-:W-:Y:S01]  /*2830*/  PRMT R135, R135, 0x5410, R150 ;  /* 0x0000541087877816 */ /* 0x000fe20000000096 */
[----:B------:R-:W-:Y:S06]  /*2840*/  BRA `(.L_x_2900) ;  /* 0x0000001800d47947 */ /* 0x000fec0003800000 */
.L_x_2892:
        /* <DEDUP_REMOVED lines=22> */
.L_x_2901:
[----:B------:R-:W-:Y:S01]  /*29b0*/  FMUL.FTZ R149, R211, R148 ;  /* 0x00000094d3957220 */ /* 0x000fe20000410000 */
[----:B------:R-:W-:Y:S01]  /*29c0*/  F2FP.BF16.F32.PACK_AB R136, RZ, R139 ;  /* 0x0000008bff88723e */ /* 0x000fe200000010ff */
[----:B------:R-:W-:Y:S01]  /*29d0*/  FFMA.FTZ R154, R174, R153, R152 ;  /* 0x00000099ae9a7223 */ /* 0x000fe20000010098 */
        /* <DEDUP_REMOVED lines=14> */
.L_x_2902:
        /* <DEDUP_REMOVED lines=16> */
.L_x_2903:
        /* <DEDUP_REMOVED lines=22> */
.L_x_2904:
        /* <DEDUP_REMOVED lines=17> */
.L_x_2905:
        /* <DEDUP_REMOVED lines=17> */
.L_x_2906:
        /* <DEDUP_REMOVED lines=15> */
.L_x_2907:
        /* <DEDUP_REMOVED lines=19> */
.L_x_2891:
        /* <DEDUP_REMOVED lines=11> */
[----:B------:R-:W-:Y:S01]  /*3210*/  @P1 FFMA.FTZ R148, R211, R149, R148 ;  /* 0x00000095d3941223 */ /* 0x000fe20000010094 */
[----:B------:R-:W-:-:S03]  /*3220*/  HFMA2 R149, -RZ, RZ, 0, 0 ;  /* 0x00000000ff957431 */ /* 0x000fc600000001ff */
[----:B------:R-:W-:-:S04]  /*3230*/  FMUL.FTZ R148, R148, UR17 ;  /* 0x0000001194947c20 */ /* 0x000fc80008410000 */
[----:B------:R-:W-:Y:S01]  /*3240*/  FMUL.FTZ R151, R148, UR16 ;  /* 0x0000001094977c20 */ /* 0x000fe20008410000 */
[----:B------:R-:W-:-:S03]  /*3250*/  @P0 SHF.L.U32 R150, R128, 0x10, RZ ;  /* 0x0000001080960819 */ /* 0x000fc600000006ff */
[-C--:B------:R-:W-:Y:S02]  /*3260*/  FMUL.FTZ R148, R8, R151.reuse ;  /* 0x0000009708947220 */ /* 0x080fe40000410000 */
[----:B------:R-:W-:-:S03]  /*3270*/  @P0 FMUL.FTZ R149, R150, R151 ;  /* 0x0000009796950220 */ /* 0x000fc60000410000 */
[----:B------:R-:W-:Y:S01]  /*3280*/  FSEL R148, R148, RZ, P0 ;  /* 0x000000ff94947208 */ /* 0x000fe20000000000 */
[----:B------:R-:W-:-:S03]  /*3290*/  FADD.FTZ R124, R124, R149 ;  /* 0x000000957c7c7221 */ /* 0x000fc60000010000 */
[----:B------:R-:W-:-:S04]  /*32a0*/  F2FP.BF16.F32.PACK_AB R148, RZ, R148 ;  /* 0x00000094ff94723e */ /* 0x000fc800000010ff */
[----:B------:R-:W-:-:S07]  /*32b0*/  PRMT R132, R148, 0x7610, R132 ;  /* 0x0000761094847816 */ /* 0x000fce0000000084 */
.L_x_2909:
[----:B------:R-:W-:Y:S05]  /*32c0*/  @!P2 BRA `(.L_x_2910) ;  /* 0x000000000044a947 */ /* 0x000fea0003800000 */
[----:B-----5:R-:W-:Y:S01]  /*32d0*/  PRMT R148, R4, 0x7632, R148 ;  /* 0x0000763204947816 */ /* 0x020fe20000000094 */
[----:B------:R-:W-:Y:S01]  /*32e0*/  @P1 FFMA.FTZ R150, R170, R153, R152 ;  /* 0x00000099aa961223 */ /* 0x000fe20000010098 */
[----:B------:R-:W-:Y:S02]  /*32f0*/  LOP3.LUT P0, RZ, R160, 0xff00, RZ, 0xc0, !PT ;  /* 0x0000ff00a0ff7812 */ /* 0x000fe4000780c0ff */
[----:B------:R-:W-:Y:S01]  /*3300*/  SHF.L.U32 R148, R148, 0x10, RZ ;  /* 0x0000001094947819 */ /* 0x000fe200000006ff */
[----:B------:R-:W-:-:S04]  /*3310*/  @P1 FADD.FTZ R150, R171, -R150 ;  /* 0x80000096ab961221 */ /* 0x000fc80000010000 */
[----:B------:R-:W-:-:S04]  /*3320*/  @P1 FFMA.FTZ R148, R211, R150, R148 ;  /* 0x00000096d3941223 */ /* 0x000fc80000010094 */
[----:B------:R-:W-:Y:S02]  /*3330*/  FMUL.FTZ R148, R148, UR17 ;  /* 0x0000001194947c20 */ /* 0x000fe40008410000 */
[----:B------:R-:W-:Y:S02]  /*3340*/  @P0 PRMT R149, R128, 0x7632, R149 ;  /* 0x0000763280950816 */ /* 0x000fe40000000095 */
[----:B------:R-:W-:Y:S01]  /*3350*/  FMUL.FTZ R154, R148, UR16 ;  /* 0x00000010949a7c20 */ /* 0x000fe20008410000 */
[----:B------:R-:W-:Y:S02]  /*3360*/  MOV R148, RZ ;  /* 0x000000ff00947202 */ /* 0x000fe40000000f00 */
[----:B------:R-:W-:Y:S01]  /*3370*/  @P0 SHF.L.U32 R149, R149, 0x10, RZ ;  /* 0x0000001095950819 */ /* 0x000fe200000006ff */
[----:B------:R-:W-:-:S04]  /*3380*/  FMUL.FTZ R150, R9, R154 ;  /* 0x0000009a09967220 */ /* 0x000fc80000410000 */
[----:B------:R-:W-:Y:S01]  /*3390*/  @P0 FMUL.FTZ R148, R154, R149 ;  /* 0x000000959a940220 */ /* 0x000fe20000410000 */
[----:B------:R-:W-:-:S03]  /*33a0*/  FSEL R150, R150, RZ, P0 ;  /* 0x000000ff96967208 */ /* 0x000fc60000000000 */
[----:B------:R-:W-:Y:S01]  /*33b0*/  FADD.FTZ R125, R125, R148 ;  /* 0x000000947d7d7221 */ /* 0x000fe20000010000 */
[----:B------:R-:W-:-:S04]  /*33c0*/  F2FP.BF16.F32.PACK_AB R150, RZ, R150 ;  /* 0x00000096ff96723e */ /* 0x000fc800000010ff */
[----:B------:R-:W-:-:S07]  /*33d0*/  PRMT R132, R132, 0x5410, R150 ;  /* 0x0000541084847816 */ /* 0x000fce0000000096 */
.L_x_2910:
[----:B------:R-:W-:Y:S05]  /*33e0*/  @!P2 BRA `(.L_x_2911) ;  /* 0x00000000003ca947 */ /* 0x000fea0003800000 */
        /* <DEDUP_REMOVED lines=15> */
.L_x_2911:
        /* <DEDUP_REMOVED lines=10> */
[----:B------:R-:W-:Y:S01]  /*3580*/  IMAD.MOV.U32 R148, RZ, RZ, RZ ;  /* 0x000000ffff947224 */ /* 0x000fe200078e00ff */
[----:B------:R-:W-:Y:S02]  /*3590*/  @P0 SHF.L.U32 R149, R149, 0x10, RZ ;  /* 0x0000001095950819 */ /* 0x000fe400000006ff */
[----:B------:R-:W-:-:S03]  /*35a0*/  FMUL.FTZ R150, R11, R154 ;  /* 0x0000009a0b967220 */ /* 0x000fc60000410000 */
[----:B------:R-:W-:Y:S02]  /*35b0*/  @P0 FMUL.FTZ R148, R154, R149 ;  /* 0x000000959a940220 */ /* 0x000fe40000410000 */
[----:B------:R-:W-:Y:S02]  /*35c0*/  FSEL R150, R150, RZ, P0 ;  /* 0x000000ff96967208 */ /* 0x000fe40000000000 */
[----:B------:R-:W-:Y:S02]  /*35d0*/  FADD.FTZ R127, R127, R148 ;  /* 0x000000947f7f7221 */ /* 0x000fe40000010000 */
[----:B------:R-:W-:-:S04]  /*35e0*/  F2FP.BF16.F32.PACK_AB R150, RZ, R150 ;  /* 0x00000096ff96723e */ /* 0x000fc800000010ff */
[----:B------:R-:W-:-:S07]  /*35f0*/  PRMT R133, R133, 0x5410, R150 ;  /* 0x0000541085857816 */ /* 0x000fce0000000096 */
.L_x_2912:
[----:B------:R-:W-:Y:S05]  /*3600*/  @!P2 BRA `(.L_x_2913) ;  /* 0x00000000003ca947 */ /* 0x000fea0003800000 */
[----:B------:R-:W-:Y:S01]  /*3610*/  @P1 FFMA.FTZ R149, R167, R153, R152 ;  /* 0x00000099a7951223 */ /* 0x000fe20000010098 */
[----:B-----5:R-:W-:Y:S02]  /*3620*/  SHF.L.U32 R148, R6, 0x10, RZ ;  /* 0x0000001006947819 */ /* 0x020fe400000006ff */
[----:B------:R-:W-:Y:S01]  /*3630*/  LOP3.LUT P0, RZ, R161, 0xff, RZ, 0xc0, !PT ;  /* 0x000000ffa1ff7812 */ /* 0x000fe2000780c0ff */
[----:B------:R-:W-:-:S04]  /*3640*/  @P1 FADD.FTZ R149, R168, -R149 ;  /* 0x80000095a8951221 */ /* 0x000fc80000010000 */
[----:B------:R-:W-:Y:S01]  /*3650*/  @P1 FFMA.FTZ R148, R211, R149, R148 ;  /* 0x00000095d3941223 */ /* 0x000fe20000010094 */
[----:B------:R-:W-:-:S03]  /*3660*/  MOV R149, RZ ;  /* 0x000000ff00957202 */ /* 0x000fc60000000f00 */
        /* <DEDUP_REMOVED lines=9> */
.L_x_2913:
        /* <DEDUP_REMOVED lines=18> */
.L_x_2914:
        /* <DEDUP_REMOVED lines=16> */
.L_x_2915:
[----:B------:R-:W-:Y:S05]  /*3920*/  @!P2 BRA `(.L_x_2900) ;  /* 0x00000008009ca947 */ /* 0x000fea0003800000 */
[----:B-----5:R-:W-:Y:S01]  /*3930*/  PRMT R148, R7, 0x7632, R148 ;  /* 0x0000763207947816 */ /* 0x020fe20000000094 */
[----:B------:R-:W-:Y:S01]  /*3940*/  @P1 FFMA.FTZ R150, R178, R153, R152 ;  /* 0x00000099b2961223 */ /* 0x000fe20000010098 */
[----:B------:R-:W-:Y:S02]  /*3950*/  ISETP.GE.U32.AND P0, PT, R160, RZ, PT ;  /* 0x000000ffa000720c */ /* 0x000fe40003f06070 */
[----:B------:R-:W-:Y:S01]  /*3960*/  SHF.L.U32 R148, R148, 0x10, RZ ;  /* 0x0000001094947819 */ /* 0x000fe200000006ff */
[----:B------:R-:W-:Y:S01]  /*3970*/  @P1 FADD.FTZ R150, R177, -R150 ;  /* 0x80000096b1961221 */ /* 0x000fe20000010000 */
[----:B------:R-:W-:-:S03]  /*3980*/  ISETP.GE.U32.AND.EX P0, PT, R161, 0x1000000, PT, P0 ;  /* 0x01000000a100780c */ /* 0x000fc60003f06100 */
[----:B------:R-:W-:-:S04]  /*3990*/  @P1 FFMA.FTZ R148, R211, R150, R148 ;  /* 0x00000096d3941223 */ /* 0x000fc80000010094 */
[----:B------:R-:W-:-:S04]  /*39a0*/  FMUL.FTZ R148, R148, UR17 ;  /* 0x0000001194947c20 */ /* 0x000fc80008410000 */
[----:B------:R-:W-:Y:S01]  /*39b0*/  FMUL.FTZ R154, R148, UR16 ;  /* 0x00000010949a7c20 */ /* 0x000fe20008410000 */
[----:B------:R-:W-:Y:S01]  /*39c0*/  HFMA2 R148, -RZ, RZ, 0, 0 ;  /* 0x00000000ff947431 */ /* 0x000fe200000001ff */
        /* <DEDUP_REMOVED lines=9> */
.L_x_2908:
[----:B------:R-:W-:Y:S01]  /*3a60*/  ISETP.GT.AND P0, PT, R2, RZ, PT ;  /* 0x000000ff0200720c */ /* 0x000fe20003f04270 */
[----:B------:R-:W-:Y:S01]  /*3a70*/  @P1 FFMA.FTZ R137, R3, R153, R152 ;  /* 0x0000009903891223 */ /* 0x000fe20000010098 */
[----:B-----5:R-:W-:Y:S02]  /*3a80*/  PRMT R136, R4, 0x7632, R136 ;  /* 0x0000763204887816 */ /* 0x020fe40000000088 */
[----:B------:R-:W-:Y:S01]  /*3a90*/  PRMT R214, R5, 0x7632, R214 ;  /* 0x0000763205d67816 */ /* 0x000fe200000000d6 */
[----:B------:R-:W-:Y:S01]  /*3aa0*/  @P1 FADD.FTZ R137, R164, -R137 ;  /* 0x80000089a4891221 */ /* 0x000fe20000010000 */
[----:B------:R-:W-:Y:S02]  /*3ab0*/  SHF.L.U32 R216, R4, 0x10, RZ ;  /* 0x0000001004d87819 */ /* 0x000fe400000006ff */
[----:B------:R-:W-:Y:S02]  /*3ac0*/  SHF.L.U32 R218, R136, 0x10, RZ ;  /* 0x0000001088da7819 */ /* 0x000fe400000006ff */
[----:B------:R-:W-:Y:S01]  /*3ad0*/  SHF.L.U32 R214, R214, 0x10, RZ ;  /* 0x00000010d6d67819 */ /* 0x000fe200000006ff */
[----:B------:R-:W-:Y:S01]  /*3ae0*/  @P1 FFMA.FTZ R216, R211, R137, R216 ;  /* 0x00000089d3d81223 */ /* 0x000fe200000100d8 */
[----:B------:R-:W-:Y:S01]  /*3af0*/  SHF.L.U32 R220, R5, 0x10, RZ ;  /* 0x0000001005dc7819 */ /* 0x000fe200000006ff */
[-CC-:B------:R-:W-:Y:S01]  /*3b00*/  @P0 FFMA.FTZ R138, R174, R153.reuse, R152.reuse ;  /* 0x00000099ae8a0223 */ /* 0x180fe20000010098 */
[-CC-:B------:R-:W-:Y:S01]  /*3b10*/  @P0 FFMA.FTZ R136, R170, R153.reuse, R152.reuse ;  /* 0x00000099aa880223 */ /* 0x180fe20000010098 */
[-C--:B------:R-:W-:Y:S01]  /*3b20*/  @P0 FFMA.FTZ R149, R165, R153.reuse, R152 ;  /* 0x00000099a5950223 */ /* 0x080fe20000010098 */
[----:B------:R-:W-:Y:S01]  /*3b30*/  PRMT R154, R6, 0x7632, R154 ;  /* 0x00007632069a7816 */ /* 0x000fe2000000009a */
[----:B------:R-:W-:Y:S01]  /*3b40*/  @P0 FADD.FTZ R151, R173, -R138 ;  /* 0x8000008aad970221 */ /* 0x000fe20000010000 */
[----:B------:R-:W-:Y:S01]  /*3b50*/  @P0 FADD.FTZ R139, R171, -R136 ;  /* 0x80000088ab8b0221 */ /* 0x000fe20000010000 */
[----:B------:R-:W-:Y:S01]  /*3b60*/  @P0 FADD.FTZ R149, R166, -R149 ;  /* 0x80000095a6950221 */ /* 0x000fe20000010000 */
[-CC-:B------:R-:W-:Y:S01]  /*3b70*/  @P0 FFMA.FTZ R137, R167, R153.reuse, R152.reuse ;  /* 0x00000099a7890223 */ /* 0x180fe20000010098 */
[----:B------:R-:W-:Y:S01]  /*3b80*/  @P0 FFMA.FTZ R136, R176, R153, R152 ;  /* 0x00000099b0880223 */ /* 0x000fe20000010098 */
[C---:B------:R-:W-:Y:S01]  /*3b90*/  @P0 FFMA.FTZ R214, R211.reuse, R151, R214 ;  /* 0x00000097d3d60223 */ /* 0x040fe200000100d6 */
        /* <DEDUP_REMOVED lines=35> */
.L_x_2916:
        /* <DEDUP_REMOVED lines=13> */
.L_x_2917:
        /* <DEDUP_REMOVED lines=12> */
.L_x_2918:
[----:B------:R-:W-:Y:S05]  /*3f60*/  @!P2 BRA `(.L_x_2919) ;  /* 0x000000000030a947 */ /* 0x000fea0003800000 */
[----:B------:R-:W-:Y:S01]  /*3f70*/  LOP3.LUT P0, RZ, R160, 0xff000000, RZ, 0xc0, !PT ;  /* 0xff000000a0ff7812 */ /* 0x000fe2000780c0ff */
        /* <DEDUP_REMOVED lines=11> */
.L_x_2919:
        /* <DEDUP_REMOVED lines=12> */
.L_x_2920:
[----:B------:R-:W-:Y:S05]  /*40f0*/  @!P2 BRA `(.L_x_2921) ;  /* 0x000000000030a947 */ /* 0x000fea0003800000 */
[----:B------:R-:W-:Y:S01]  /*4100*/  LOP3.LUT P0, RZ, R161, 0xff00, RZ, 0xc0, !PT ;  /* 0x0000ff00a1ff7812 */ /* 0x000fe2000780c0ff */
[----:B------:R-:W-:-:S04]  /*4110*/  FMUL.FTZ R154, R154, UR17 ;  /* 0x000000119a9a7c20 */ /* 0x000fc80008410000 */
[----:B------:R-:W-:Y:S01]  /*4120*/  FMUL.FTZ R214, R154, UR16 ;  /* 0x000000109ad67c20 */ /* 0x000fe20008410000 */
[----:B------:R-:W-:-:S03]  /*4130*/  HFMA2 R154, -RZ, RZ, 0, 0 ;  /* 0x00000000ff9a7431 */ /* 0x000fc600000001ff */
        /* <DEDUP_REMOVED lines=8> */
.L_x_2921:
        /* <DEDUP_REMOVED lines=12> */
.L_x_2922:
[----:B------:R-:W-:Y:S02]  /*4280*/  F2FP.BF16.F32.PACK_AB R139, R148, R139 ;  /* 0x0000008b948b723e */ /* 0x000fe400000010ff */
        /* <DEDUP_REMOVED lines=16> */
[----:B------:R-:W-:-:S07]  /*4390*/  FADD.FTZ R123, R123, R148 ;  /* 0x000000947b7b7221 */ /* 0x000fce0000010000 */
.L_x_2900:
[----:B------:R-:W-:Y:S01]  /*43a0*/  ISETP.NE.U32.AND P0, PT, RZ, UR4, PT ;  /* 0x00000004ff007c0c */ /* 0x000fe2000bf05070 */
[----:B------:R-:W0:Y:S01]  /*43b0*/  @P2 LDC.64 R148, c[0x0][0x468] ;  /* 0x00011a00ff942b82 */ /* 0x000e220000000a00 */
[----:B------:R-:W-:Y:S02]  /*43c0*/  ISETP.NE.U32.AND P1, PT, RZ, UR6, PT ;  /* 0x00000006ff007c0c */ /* 0x000fe4000bf25070 */
[----:B------:R-:W-:Y:S02]  /*43d0*/  ISETP.NE.AND.EX P0, PT, RZ, UR5, PT, P0 ;  /* 0x00000005ff007c0c */ /* 0x000fe4000bf05300 */
[----:B------:R-:W-:Y:S02]  /*43e0*/  ISETP.NE.AND.EX P1, PT, R213, RZ, PT, P1 ;  /* 0x000000ffd500720c */ /* 0x000fe40003f25310 */
[----:B-----5:R-:W-:-:S09]  /*43f0*/  IADD3 R161, PT, PT, R215, 0x80, RZ ;  /* 0x00000080d7a17810 */ /* 0x020fd20007ffe0ff */
[----:B------:R-:W1:Y:S01]  /*4400*/  @P0 LDC.64 R150, c[0x0][0x478] ;  /* 0x00011e00ff960b82 */ /* 0x000e620000000a00 */
[----:B0-----:R-:W-:-:S04]  /*4410*/  @P2 IMAD.WIDE.U32 R148, R215, 0x10, R148 ;  /* 0x00000010d7942825 */ /* 0x001fc800078e0094 */
[----:B-1----:R-:W-:-:S05]  /*4420*/  @P0 IMAD.WIDE.U32 R150, R155, 0x10, R150 ;  /* 0x000000109b960825 */ /* 0x002fca00078e0096 */
[----:B------:R0:W-:Y:S04]  /*4430*/  @P0 STG.E.128 desc[UR12][R150.64], R136 ;  /* 0x0000008896000986 */ /* 0x0001e8000c101d0c */
[----:B------:R0:W-:Y:S01]  /*4440*/  @P2 STG.E.128 desc[UR12][R148.64], R132 ;  /* 0x0000008494002986 */ /* 0x0001e2000c101d0c */
[----:B------:R-:W-:Y:S05]  /*4450*/  @!P2 BRA `(.L_x_2923) ;  /* 0x00000000000ca947 */ /* 0x000fea0003800000 */
[----:B------:R-:W1:Y:S02]  /*4460*/  LDC.64 R128, c[0x0][0x390] ;  /* 0x0000e400ff807b82 */ /* 0x000e640000000a00 */
[----:B-1----:R-:W-:-:S06]  /*4470*/  IMAD.WIDE.U32 R128, R161, 0x10, R128 ;  /* 0x00000010a1807825 */ /* 0x002fcc00078e0080 */
[----:B------:R-:W5:Y:S02]  /*4480*/  LDG.E.128 R128, desc[UR12][R128.64] ;  /* 0x0000000c80807981 */ /* 0x000f64000c1e1d00 */
.L_x_2923:
[----:B------:R-:W-:Y:S05]  /*4490*/  @!P1 BRA `(.L_x_2924) ;  /* 0x0000001000849947 */ /* 0x000fea0003800000 */
[----:B------:R-:W-:Y:S05]  /*44a0*/  @!P0 BRA `(.L_x_2925) ;  /* 0x0000000800548947 */ /* 0x000fea0003800000 */
[----:B------:R-:W-:Y:S02]  /*44b0*/  ISETP.GT.AND P3, PT, R2, RZ, PT ;  /* 0x000000ff0200720c */ /* 0x000fe40003f64270 */
[C---:B0-----:R-:W-:Y:S02]  /*44c0*/  PRMT R136, R140.reuse, 0x7632, R136 ;  /* 0x000076328c887816 */ /* 0x041fe40000000088 */
        /* <DEDUP_REMOVED lines=47> */
[----:B-----5:R-:W-:Y:S02]  /*47c0*/  @P3 SHF.L.U32 R214, R128, 0x10, RZ ;  /* 0x0000001080d63819 */ /* 0x020fe400000006ff */
[----:B------:R-:W-:-:S03]  /*47d0*/  FSEL R213, R213, RZ, P3 ;  /* 0x000000ffd5d57208 */ /* 0x000fc60001800000 */
[----:B------:R-:W-:Y:S01]  /*47e0*/  @P3 FMUL.FTZ R163, R214, R217 ;  /* 0x000000d9d6a33220 */ /* 0x000fe20000410000 */
[----:B------:R-:W-:-:S03]  /*47f0*/  F2FP.BF16.F32.PACK_AB R213, RZ, R213 ;  /* 0x000000d5ffd5723e */ /* 0x000fc600000010ff */
[----:B------:R-:W-:Y:S01]  /*4800*/  FADD.FTZ R116, R116, R163 ;  /* 0x000000a374747221 */ /* 0x000fe20000010000 */
[----:B------:R-:W-:-:S07]  /*4810*/  PRMT R132, R213, 0x7610, R132 ;  /* 0x00007610d5847816 */ /* 0x000fce0000000084 */
.L_x_2926:
[----:B------:R-:W-:Y:S05]  /*4820*/  @!P2 BRA `(.L_x_2927) ;  /* 0x000000000030a947 */ /* 0x000fea0003800000 */
[----:B------:R-:W-:Y:S01]  /*4830*/  LOP3.LUT P3, RZ, R158, 0xff00, RZ, 0xc0, !PT ;  /* 0x0000ff009eff7812 */ /* 0x000fe2000786c0ff */
[----:B------:R-:W-:Y:S01]  /*4840*/  FMUL.FTZ R216, R216, UR17 ;  /* 0x00000011d8d87c20 */ /* 0x000fe20008410000 */
[----:B------:R-:W-:-:S03]  /*4850*/  HFMA2 R214, -RZ, RZ, 0, 0 ;  /* 0x00000000ffd67431 */ /* 0x000fc600000001ff */
[----:B------:R-:W-:-:S04]  /*4860*/  FMUL.FTZ R216, R216, UR16 ;  /* 0x00000010d8d87c20 */ /* 0x000fc80008410000 */
[----:B------:R-:W-:-:S04]  /*4870*/  FMUL.FTZ R213, R17, R216 ;  /* 0x000000d811d57220 */ /* 0x000fc80000410000 */
[----:B-----5:R-:W-:Y:S02]  /*4880*/  @P3 PRMT R163, R128, 0x7632, R163 ;  /* 0x0000763280a33816 */ /* 0x020fe400000000a3 */
[----:B------:R-:W-:Y:S02]  /*4890*/  FSEL R213, R213, RZ, P3 ;  /* 0x000000ffd5d57208 */ /* 0x000fe40001800000 */
[----:B------:R-:W-:Y:S02]  /*48a0*/  @P3 SHF.L.U32 R163, R163, 0x10, RZ ;  /* 0x00000010a3a33819 */ /* 0x000fe400000006ff */
[----:B------:R-:W-:-:S03]  /*48b0*/  F2FP.BF16.F32.PACK_AB R213, RZ, R213 ;  /* 0x000000d5ffd5723e */ /* 0x000fc600000010ff */
[----:B------:R-:W-:Y:S01]  /*48c0*/  @P3 FMUL.FTZ R214, R216, R163 ;  /* 0x000000a3d8d63220 */ /* 0x000fe20000410000 */
[----:B------:R-:W-:-:S03]  /*48d0*/  PRMT R132, R132, 0x5410, R213 ;  /* 0x0000541084847816 */ /* 0x000fc600000000d5 */
[----:B------:R-:W-:-:S07]  /*48e0*/  FADD.FTZ R117, R117, R214 ;  /* 0x000000d675757221 */ /* 0x000fce0000010000 */
.L_x_2927:
[----:B------:R-:W-:Y:S05]  /*48f0*/  @!P2 BRA `(.L_x_2928) ;  /* 0x00000000002ca947 */ /* 0x000fea0003800000 */
        /* <DEDUP_REMOVED lines=11> */
.L_x_2928:
[----:B------:R-:W-:Y:S05]  /*49b0*/  @!P2 BRA `(.L_x_2929) ;  /* 0x000000000030a947 */ /* 0x000fea0003800000 */
[----:B------:R-:W-:Y:S01]  /*49c0*/  LOP3.LUT P3, RZ, R158, 0xff000000, RZ, 0xc0, !PT ;  /* 0xff0000009eff7812 */ /* 0x000fe2000786c0ff */
[----:B------:R-:W-:-:S04]  /*49d0*/  FMUL.FTZ R160, R160, UR17 ;  /* 0x00000011a0a07c20 */ /* 0x000fc80008410000 */
[----:B------:R-:W-:Y:S01]  /*49e0*/  FMUL.FTZ R214, R160, UR16 ;  /* 0x00000010a0d67c20 */ /* 0x000fe20008410000 */
[----:B------:R-:W-:-:S03]  /*49f0*/  HFMA2 R160, -RZ, RZ, 0, 0 ;  /* 0x00000000ffa07431 */ /* 0x000fc600000001ff */
        /* <DEDUP_REMOVED lines=8> */
.L_x_2929:
        /* <DEDUP_REMOVED lines=12> */
.L_x_2930:
[----:B------:R-:W-:Y:S05]  /*4b40*/  @!P2 BRA `(.L_x_2931) ;  /* 0x000000000030a947 */ /* 0x000fea0003800000 */
[----:B------:R-:W-:Y:S01]  /*4b50*/  LOP3.LUT P3, RZ, R159, 0xff00, RZ, 0xc0, !PT ;  /* 0x0000ff009fff7812 */ /* 0x000fe2000786c0ff */
[----:B------:R-:W-:-:S04]  /*4b60*/  FMUL.FTZ R154, R154, UR17 ;  /* 0x000000119a9a7c20 */ /* 0x000fc80008410000 */
[----:B------:R-:W-:Y:S01]  /*4b70*/  FMUL.FTZ R163, R154, UR16 ;  /* 0x000000109aa37c20 */ /* 0x000fe20008410000 */
[----:B------:R-:W-:-:S03]  /*4b80*/  HFMA2 R154, -RZ, RZ, 0, 0 ;  /* 0x00000000ff9a7431 */ /* 0x000fc600000001ff */
[----:B------:R-:W-:-:S04]  /*4b90*/  FMUL.FTZ R162, R21, R163 ;  /* 0x000000a315a27220 */ /* 0x000fc80000410000 */
[----:B-----5:R-:W-:Y:S02]  /*4ba0*/  @P3 PRMT R160, R130, 0x7632, R160 ;  /* 0x0000763282a03816 */ /* 0x020fe400000000a0 */
[----:B------:R-:W-:-:S03]  /*4bb0*/  FSEL R162, R162, RZ, P3 ;  /* 0x000000ffa2a27208 */ /* 0x000fc60001800000 */
[----:B------:R-:W-:Y:S01]  /*4bc0*/  @P3 IMAD.U32 R160, R160, 0x10000, RZ ;  /* 0x00010000a0a03824 */ /* 0x000fe200078e00ff */
[----:B------:R-:W-:-:S03]  /*4bd0*/  F2FP.BF16.F32.PACK_AB R162, RZ, R162 ;  /* 0x000000a2ffa2723e */ /* 0x000fc600000010ff */
[----:B------:R-:W-:Y:S01]  /*4be0*/  @P3 FMUL.FTZ R154, R163, R160 ;  /* 0x000000a0a39a3220 */ /* 0x000fe20000410000 */
[----:B------:R-:W-:-:S03]  /*4bf0*/  PRMT R134, R134, 0x5410, R162 ;  /* 0x0000541086867816 */ /* 0x000fc600000000a2 */
[----:B------:R-:W-:-:S07]  /*4c00*/  FADD.FTZ R113, R113, R154 ;  /* 0x0000009a71717221 */ /* 0x000fce0000010000 */
.L_x_2931:
        /* <DEDUP_REMOVED lines=12> */
.L_x_2932:
        /* <DEDUP_REMOVED lines=12> */
[----:B-----5:R-:W-:Y:S02]  /*4d90*/  @P3 PRMT R149, R131, 0x7632, R149 ;  /* 0x0000763283953816 */ /* 0x020fe40000000095 */
[----:B------:R-:W-:Y:S02]  /*4da0*/  F2FP.BF16.F32.PACK_AB R150, RZ, R150 ;  /* 0x00000096ff96723e */ /* 0x000fe400000010ff */
[----:B------:R-:W-:Y:S02]  /*4db0*/  @P3 SHF.L.U32 R149, R149, 0x10, RZ ;  /* 0x0000001095953819 */ /* 0x000fe400000006ff */
[----:B------:R-:W-:-:S03]  /*4dc0*/  PRMT R135, R135, 0x5410, R150 ;  /* 0x0000541087877816 */ /* 0x000fc60000000096 */
[----:B------:R-:W-:-:S04]  /*4dd0*/  @P3 FMUL.FTZ R148, R154, R149 ;  /* 0x000000959a943220 */ /* 0x000fc80000410000 */
[----:B------:R-:W-:Y:S01]  /*4de0*/  FADD.FTZ R115, R115, R148 ;  /* 0x0000009473737221 */ /* 0x000fe20000010000 */
[----:B------:R-:W-:Y:S06]  /*4df0*/  BRA `(.L_x_2933) ;  /* 0x0000001800a87947 */ /* 0x000fec0003800000 */
.L_x_2925:
[----:B------:R-:W-:Y:S01]  /*4e00*/  ISETP.GT.AND P4, PT, R2, RZ, PT ;  /* 0x000000ff0200720c */ /* 0x000fe20003f84270 */
[----:B------:R-:W-:-:S12]  /*4e10*/  @!P2 BRA `(.L_x_2934) ;  /* 0x00000000003ca947 */ /* 0x000fd80003800000 */
[----:B0-----:R-:W-:Y:S01]  /*4e20*/  @P4 FFMA.FTZ R149, R179, R153, R152 ;  /* 0x00000099b3954223 */ /* 0x001fe20000010098 */
[----:B------:R-:W-:Y:S02]  /*4e30*/  SHF.L.U32 R148, R140, 0x10, RZ ;  /* 0x000000108c947819 */ /* 0x000fe400000006ff */
[----:B------:R-:W-:Y:S01]  /*4e40*/  LOP3.LUT P3, RZ, R158, 0xff, RZ, 0xc0, !PT ;  /* 0x000000ff9eff7812 */ /* 0x000fe2000786c0ff */
[----:B------:R-:W-:-:S04]  /*4e50*/  @P4 FADD.FTZ R149, R180, -R149 ;  /* 0x80000095b4954221 */ /* 0x000fc80000010000 */
[----:B------:R-:W-:Y:S01]  /*4e60*/  @P4 FFMA.FTZ R148, R211, R149, R148 ;  /* 0x00000095d3944223 */ /* 0x000fe20000010094 */
[----:B------:R-:W-:-:S03]  /*4e70*/  MOV R149, RZ ;  /* 0x000000ff00957202 */ /* 0x000fc60000000f00 */
[----:B------:R-:W-:-:S04]  /*4e80*/  FMUL.FTZ R148, R148, UR17 ;  /* 0x0000001194947c20 */ /* 0x000fc80008410000 */
[----:B------:R-:W-:Y:S01]  /*4e90*/  FMUL.FTZ R151, R148, UR16 ;  /* 0x0000001094977c20 */ /* 0x000fe20008410000 */
[----:B-----5:R-:W-:-:S03]  /*4ea0*/  @P3 SHF.L.U32 R150, R128, 0x10, RZ ;  /* 0x0000001080963819 */ /* 0x020fc600000006ff */
[-C--:B------:R-:W-:Y:S02]  /*4eb0*/  FMUL.FTZ R148, R16, R151.reuse ;  /* 0x0000009710947220 */ /* 0x080fe40000410000 */
[----:B------:R-:W-:-:S03]  /*4ec0*/  @P3 FMUL.FTZ R149, R150, R151 ;  /* 0x0000009796953220 */ /* 0x000fc60000410000 */
[----:B------:R-:W-:Y:S01]  /*4ed0*/  FSEL R148, R148, RZ, P3 ;  /* 0x000000ff94947208 */ /* 0x000fe20001800000 */
[----:B------:R-:W-:-:S03]  /*4ee0*/  FADD.FTZ R116, R116, R149 ;  /* 0x0000009574747221 */ /* 0x000fc60000010000 */
[----:B------:R-:W-:-:S04]  /*4ef0*/  F2FP.BF16.F32.PACK_AB R148, RZ, R148 ;  /* 0x00000094ff94723e */ /* 0x000fc800000010ff */
[----:B------:R-:W-:-:S07]  /*4f00*/  PRMT R132, R148, 0x7610, R132 ;  /* 0x0000761094847816 */ /* 0x000fce0000000084 */
.L_x_2934:
[----:B------:R-:W-:Y:S05]  /*4f10*/  @!P2 BRA `(.L_x_2935) ;  /* 0x000000000044a947 */ /* 0x000fea0003800000 */
[----:B0-----:R-:W-:Y:S01]  /*4f20*/  PRMT R148, R140, 0x7632, R148 ;  /* 0x000076328c947816 */ /* 0x001fe20000000094 */
[----:B------:R-:W-:Y:S01]  /*4f30*/  @P4 FFMA.FTZ R150, R194, R153, R152 ;  /* 0x00000099c2964223 */ /* 0x000fe20000010098 */
[----:B------:R-:W-:Y:S02]  /*4f40*/  LOP3.LUT P3, RZ, R158, 0xff00, RZ, 0xc0, !PT ;  /* 0x0000ff009eff7812 */ /* 0x000fe4000786c0ff */
[----:B------:R-:W-:Y:S01]  /*4f50*/  SHF.L.U32 R148, R148, 0x10, RZ ;  /* 0x0000001094947819 */ /* 0x000fe200000006ff */
[----:B------:R-:W-:-:S04]  /*4f60*/  @P4 FADD.FTZ R150, R193, -R150 ;  /* 0x80000096c1964221 */ /* 0x000fc80000010000 */
[----:B------:R-:W-:-:S04]  /*4f70*/  @P4 FFMA.FTZ R148, R211, R150, R148 ;  /* 0x00000096d3944223 */ /* 0x000fc80000010094 */
[----:B------:R-:W-:Y:S02]  /*4f80*/  FMUL.FTZ R148, R148, UR17 ;  /* 0x0000001194947c20 */ /* 0x000fe40008410000 */
[----:B-----5:R-:W-:Y:S02]  /*4f90*/  @P3 PRMT R149, R128, 0x7632, R149 ;  /* 0x0000763280953816 */ /* 0x020fe40000000095 */
        /* <DEDUP_REMOVED lines=9> */
.L_x_2935:
[----:B------:R-:W-:Y:S05]  /*5030*/  @!P2 BRA `(.L_x_2936) ;  /* 0x00000000003ca947 */ /* 0x000fea0003800000 */
        /* <DEDUP_REMOVED lines=15> */
.L_x_2936:
        /* <DEDUP_REMOVED lines=18> */
.L_x_2937:
        /* <DEDUP_REMOVED lines=16> */
.L_x_2938:
        /* <DEDUP_REMOVED lines=18> */
.L_x_2939:
        /* <DEDUP_REMOVED lines=16> */
.L_x_2940:
[----:B------:R-:W-:Y:S05]  /*5570*/  @!P2 BRA `(.L_x_2933) ;  /* 0x0000001000c8a947 */ /* 0x000fea0003800000 */
[----:B0-----:R-:W-:Y:S01]  /*5580*/  PRMT R148, R143, 0x7632, R148 ;  /* 0x000076328f947816 */ /* 0x001fe20000000094 */
        /* <DEDUP_REMOVED lines=9> */
[----:B-----5:R-:W-:Y:S02]  /*5620*/  @P3 PRMT R149, R131, 0x7632, R149 ;  /* 0x0000763283953816 */ /* 0x020fe40000000095 */
        /* <DEDUP_REMOVED lines=8> */
.L_x_2924:
[----:B------:R-:W-:Y:S05]  /*56b0*/  @!P0 BRA `(.L_x_2941) ;  /* 0x0000000800448947 */ /* 0x000fea0003800000 */
[-CC-:B0-----:R-:W-:Y:S01]  /*56c0*/  FFMA.FTZ R137, R179, R153.reuse, R152.reuse ;  /* 0x00000099b3897223 */ /* 0x181fe20000010098 */
        /* <DEDUP_REMOVED lines=10> */
[----:B------:R-:W-:Y:S01]  /*5770*/  LOP3.LUT P4, RZ, R158, 0xff, RZ, 0xc0, !PT ;  /* 0x000000ff9eff7812 */ /* 0x000fe2000788c0ff */
[----:B------:R-:W-:Y:S01]  /*5780*/  FMUL.FTZ R136, R139, UR17 ;  /* 0x000000118b887c20 */ /* 0x000fe20008410000 */
[----:B------:R-:W-:-:S03]  /*5790*/  IMAD.MOV.U32 R137, RZ, RZ, RZ ;  /* 0x000000ffff897224 */ /* 0x000fc600078e00ff */
        /* <DEDUP_REMOVED lines=8> */
.L_x_2942:
[----:B------:R-:W-:Y:S01]  /*5820*/  F2FP.BF16.F32.PACK_AB R136, RZ, R139 ;  /* 0x0000008bff88723e */ /* 0x000fe200000010ff */
[----:B------:R-:W-:Y:S01]  /*5830*/  FFMA.FTZ R154, R196, R153, R152 ;  /* 0x00000099c49a7223 */ /* 0x000fe20000010098 */
[----:B------:R-:W-:Y:S01]  /*5840*/  FMUL.FTZ R149, R211, R150 ;  /* 0x00000096d3957220 */ /* 0x000fe20000410000 */
[----:B------:R-:W-:Y:S01]  /*5850*/  FSEL R148, R138, RZ, P3 ;  /* 0x000000ff8a947208 */ /* 0x000fe20001800000 */
[----:B------:R-:W-:Y:S06]  /*5860*/  @!P2 BRA `(.L_x_2943) ;  /* 0x000000000030a947 */ /* 0x000fec0003800000 */
[----:B------:R-:W-:Y:S01]  /*5870*/  LOP3.LUT P4, RZ, R158, 0xff00, RZ, 0xc0, !PT ;  /* 0x0000ff009eff7812 */ /* 0x000fe2000788c0ff */
[----:B------:R-:W-:Y:S01]  /*5880*/  FMUL.FTZ R137, R148, UR17 ;  /* 0x0000001194897c20 */ /* 0x000fe20008410000 */
[----:B------:R-:W-:-:S03]  /*5890*/  MOV R138, RZ ;  /* 0x000000ff008a7202 */ /* 0x000fc60000000f00 */
        /* <DEDUP_REMOVED lines=9> */
.L_x_2943:
[----:B------:R-:W-:Y:S01]  /*5930*/  F2FP.BF16.F32.PACK_AB R148, RZ, R148 ;  /* 0x00000094ff94723e */ /* 0x000fe200000010ff */
[----:B------:R-:W-:Y:S01]  /*5940*/  FFMA.FTZ R151, R183, R153, R152 ;  /* 0x00000099b7977223 */ /* 0x000fe20000010098 */
[----:B------:R-:W-:Y:S01]  /*5950*/  FADD.FTZ R154, R195, -R154 ;  /* 0x8000009ac39a7221 */ /* 0x000fe20000010000 */
[----:B------:R-:W-:Y:S01]  /*5960*/  FSEL R149, R149, RZ, P3 ;  /* 0x000000ff95957208 */ /* 0x000fe20001800000 */
[----:B------:R-:W-:Y:S06]  /*5970*/  @!P2 BRA `(.L_x_2944) ;  /* 0x00000000002ca947 */ /* 0x000fec0003800000 */
[----:B------:R-:W-:Y:S01]  /*5980*/  LOP3.LUT P4, RZ, R158, 0xff0000, RZ, 0xc0, !PT ;  /* 0x00ff00009eff7812 */ /* 0x000fe2000788c0ff */
[----:B------:R-:W-:-:S04]  /*5990*/  FMUL.FTZ R137, R149, UR17 ;  /* 0x0000001195897c20 */ /* 0x000fc80008410000 */
[----:B------:R-:W-:Y:S01]  /*59a0*/  FMUL.FTZ R139, R137, UR16 ;  /* 0x00000010898b7c20 */ /* 0x000fe20008410000 */
[----:B------:R-:W-:-:S03]  /*59b0*/  HFMA2 R137, -RZ, RZ, 0, 0 ;  /* 0x00000000ff897431 */ /* 0x000fc600000001ff */
[----:B------:R-:W-:-:S04]  /*59c0*/  FMUL.FTZ R138, R18, R139 ;  /* 0x0000008b128a7220 */ /* 0x000fc80000410000 */
[----:B-----5:R-:W-:Y:S02]  /*59d0*/  @P4 SHF.L.U32 R150, R129, 0x10, RZ ;  /* 0x0000001081964819 */ /* 0x020fe400000006ff */
[----:B------:R-:W-:-:S03]  /*59e0*/  FSEL R138, R138, RZ, P4 ;  /* 0x000000ff8a8a7208 */ /* 0x000fc60002000000 */
[----:B------:R-:W-:Y:S01]  /*59f0*/  @P4 FMUL.FTZ R137, R150, R139 ;  /* 0x0000008b96894220 */ /* 0x000fe20000410000 */
[----:B------:R-:W-:-:S03]  /*5a00*/  F2FP.BF16.F32.PACK_AB R138, RZ, R138 ;  /* 0x0000008aff8a723e */ /* 0x000fc600000010ff */
[----:B------:R-:W-:Y:S01]  /*5a10*/  FADD.FTZ R118, R118, R137 ;  /* 0x0000008976767221 */ /* 0x000fe20000010000 */
[----:B------:R-:W-:-:S07]  /*5a20*/  PRMT R133, R138, 0x7610, R133 ;  /* 0x000076108a857816 */ /* 0x000fce0000000085 */
.L_x_2944:
        /* <DEDUP_REMOVED lines=10> */
[----:B------:R-:W-:Y:S01]  /*5ad0*/  LOP3.LUT P4, RZ, R158, 0xff000000, RZ, 0xc0, !PT ;  /* 0xff0000009eff7812 */ /* 0x000fe2000788c0ff */
[----:B------:R-:W-:-:S04]  /*5ae0*/  FMUL.FTZ R138, R151, UR17 ;  /* 0x00000011978a7c20 */ /* 0x000fc80008410000 */
[----:B------:R-:W-:Y:S01]  /*5af0*/  FMUL.FTZ R154, R138, UR16 ;  /* 0x000000108a9a7c20 */ /* 0x000fe20008410000 */
[----:B------:R-:W-:-:S03]  /*5b00*/  MOV R138, RZ ;  /* 0x000000ff008a7202 */ /* 0x000fc60000000f00 */
        /* <DEDUP_REMOVED lines=8> */
.L_x_2945:
        /* <DEDUP_REMOVED lines=8> */
[----:B------:R-:W-:-:S03]  /*5c10*/  HFMA2 R139, -RZ, RZ, 0, 0 ;  /* 0x00000000ff8b7431 */ /* 0x000fc600000001ff */
        /* <DEDUP_REMOVED lines=8> */
.L_x_2946:
[----:B------:R-:W-:Y:S01]  /*5ca0*/  F2FP.BF16.F32.PACK_AB R160, RZ, R150 ;  /* 0x00000096ffa0723e */ /* 0x000fe200000010ff */
[C---:B------:R-:W-:Y:S01]  /*5cb0*/  FMUL.FTZ R150, R211.reuse, R162 ;  /* 0x000000a2d3967220 */ /* 0x040fe20000410000 */
        /* <DEDUP_REMOVED lines=15> */
.L_x_2947:
[----:B------:R-:W-:Y:S02]  /*5db0*/  F2FP.BF16.F32.PACK_AB R162, RZ, R162 ;  /* 0x000000a2ffa2723e */ /* 0x000fe400000010ff */
[----:B------:R-:W-:Y:S02]  /*5dc0*/  FSEL R151, R151, RZ, P3 ;  /* 0x000000ff97977208 */ /* 0x000fe40001800000 */
        /* <DEDUP_REMOVED lines=13> */
.L_x_2948:
        /* <DEDUP_REMOVED lines=9> */
[----:B------:R-:W-:-:S03]  /*5f30*/  MOV R148, RZ ;  /* 0x000000ff00947202 */ /* 0x000fc60000000f00 */
        /* <DEDUP_REMOVED lines=9> */
.L_x_2941:
[----:B------:R-:W-:Y:S05]  /*5fd0*/  @!P2 BRA `(.L_x_2949) ;  /* 0x000000000040a947 */ /* 0x000fea0003800000 */
[----:B0-----:R-:W-:Y:S01]  /*5fe0*/  FFMA.FTZ R149, R179, R153, R152 ;  /* 0x00000099b3957223 */ /* 0x001fe20000010098 */
[----:B------:R-:W-:Y:S02]  /*5ff0*/  ISETP.GT.AND P3, PT, R2, RZ, PT ;  /* 0x000000ff0200720c */ /* 0x000fe40003f64270 */
[----:B------:R-:W-:Y:S01]  /*6000*/  LOP3.LUT P4, RZ, R158, 0xff, RZ, 0xc0, !PT ;  /* 0x000000ff9eff7812 */ /* 0x000fe2000788c0ff */
[----:B------:R-:W-:Y:S01]  /*6010*/  FADD.FTZ R148, R180, -R149 ;  /* 0x80000095b4947221 */ /* 0x000fe20000010000 */
[----:B------:R-:W-:-:S03]  /*6020*/  HFMA2 R149, -RZ, RZ, 0, 0 ;  /* 0x00000000ff957431 */ /* 0x000fc600000001ff */
[----:B------:R-:W-:-:S05]  /*6030*/  FMUL.FTZ R148, R211, R148 ;  /* 0x00000094d3947220 */ /* 0x000fca0000410000 */
[----:B------:R-:W-:-:S03]  /*6040*/  FSEL R148, R148, RZ, P3 ;  /* 0x000000ff94947208 */ /* 0x000fc60001800000 */
[----:B-----5:R-:W-:Y:S02]  /*6050*/  @P4 SHF.L.U32 R150, R128, 0x10, RZ ;  /* 0x0000001080964819 */ /* 0x020fe400000006ff */
        /* <DEDUP_REMOVED lines=8> */
.L_x_2949:
[----:B------:R-:W-:Y:S05]  /*60e0*/  @!P2 BRA `(.L_x_2950) ;  /* 0x000000000044a947 */ /* 0x000fea0003800000 */
[----:B0-----:R-:W-:Y:S01]  /*60f0*/  FFMA.FTZ R148, R194, R153, R152 ;  /* 0x00000099c2947223 */ /* 0x001fe20000010098 */
[----:B------:R-:W-:Y:S02]  /*6100*/  ISETP.GT.AND P3, PT, R2, RZ, PT ;  /* 0x000000ff0200720c */ /* 0x000fe40003f64270 */
[----:B------:R-:W-:Y:S01]  /*6110*/  LOP3.LUT P4, RZ, R158, 0xff00, RZ, 0xc0, !PT ;  /* 0x0000ff009eff7812 */ /* 0x000fe2000788c0ff */
[----:B------:R-:W-:-:S04]  /*6120*/  FADD.FTZ R148, R193, -R148 ;  /* 0x80000094c1947221 */ /* 0x000fc80000010000 */
[----:B------:R-:W-:-:S05]  /*6130*/  FMUL.FTZ R148, R211, R148 ;  /* 0x00000094d3947220 */ /* 0x000fca0000410000 */
[----:B------:R-:W-:-:S03]  /*6140*/  FSEL R148, R148, RZ, P3 ;  /* 0x000000ff94947208 */ /* 0x000fc60001800000 */
[----:B-----5:R-:W-:Y:S02]  /*6150*/  @P4 PRMT R149, R128, 0x7632, R149 ;  /* 0x0000763280954816 */ /* 0x020fe40000000095 */
        /* <DEDUP_REMOVED lines=10> */
.L_x_2950:
        /* <DEDUP_REMOVED lines=17> */
.L_x_2951:
        /* <DEDUP_REMOVED lines=18> */
.L_x_2952:
        /* <DEDUP_REMOVED lines=17> */
.L_x_2953:
        /* <DEDUP_REMOVED lines=18> */
.L_x_2954:
        /* <DEDUP_REMOVED lines=8> */
[----:B-----5:R-:W-:Y:S02]  /*66e0*/  @P4 IMAD.U32 R150, R131, 0x10000, RZ ;  /* 0x0001000083964824 */ /* 0x020fe400078e00ff */
        /* <DEDUP_REMOVED lines=8> */
.L_x_2955:
[----:B------:R-:W-:Y:S05]  /*6770*/  @!P2 BRA `(.L_x_2933) ;  /* 0x000000000048a947 */ /* 0x000fea0003800000 */
[----:B0-----:R-:W-:Y:S01]  /*6780*/  FFMA.FTZ R148, R200, R153, R152 ;  /* 0x00000099c8947223 */ /* 0x001fe20000010098 */
[----:B------:R-:W-:Y:S02]  /*6790*/  ISETP.GE.U32.AND P3, PT, R158, RZ, PT ;  /* 0x000000ff9e00720c */ /* 0x000fe40003f66070 */
[----:B------:R-:W-:Y:S01]  /*67a0*/  ISETP.GT.AND P4, PT, R2, RZ, PT ;  /* 0x000000ff0200720c */ /* 0x000fe20003f84270 */
[----:B------:R-:W-:Y:S01]  /*67b0*/  FADD.FTZ R148, R199, -R148 ;  /* 0x80000094c7947221 */ /* 0x000fe20000010000 */
[----:B------:R-:W-:-:S03]  /*67c0*/  ISETP.GE.U32.AND.EX P3, PT, R159, 0x1000000, PT, P3 ;  /* 0x010000009f00780c */ /* 0x000fc60003f66130 */
[----:B------:R-:W-:-:S05]  /*67d0*/  FMUL.FTZ R148, R211, R148 ;  /* 0x00000094d3947220 */ /* 0x000fca0000410000 */
[----:B------:R-:W-:-:S05]  /*67e0*/  FSEL R148, R148, RZ, P4 ;  /* 0x000000ff94947208 */ /* 0x000fca0002000000 */
[----:B------:R-:W-:Y:S01]  /*67f0*/  FMUL.FTZ R148, R148, UR17 ;  /* 0x0000001194947c20 */ /* 0x000fe20008410000 */
[----:B-----5:R-:W-:-:S03]  /*6800*/  @P3 PRMT R149, R131, 0x7632, R149 ;  /* 0x0000763283953816 */ /* 0x020fc60000000095 */
        /* <DEDUP_REMOVED lines=9> */
.L_x_2933:
        /* <DEDUP_REMOVED lines=12> */
.L_x_2956:
[----:B------:R-:W-:Y:S05]  /*6960*/  @!P1 BRA `(.L_x_2957) ;  /* 0x0000001000849947 */ /* 0x000fea0003800000 */
[----:B------:R-:W-:Y:S05]  /*6970*/  @!P0 BRA `(.L_x_2958) ;  /* 0x0000000800548947 */ /* 0x000fea0003800000 */
[----:B------:R-:W-:Y:S02]  /*6980*/  ISETP.GT.AND P1, PT, R2, RZ, PT ;  /* 0x000000ff0200720c */ /* 0x000fe40003f24270 */
[----:B------:R-:W-:Y:S02]  /*6990*/  PRMT R2, R144, 0x7632, R2 ;  /* 0x0000763290027816 */ /* 0x000fe40000000002 */
[C---:B0-----:R-:W-:Y:S02]  /*69a0*/  PRMT R148, R145.reuse, 0x7632, R148 ;  /* 0x0000763291947816 */ /* 0x041fe40000000094 */
[----:B------:R-:W-:Y:S02]  /*69b0*/  SHF.L.U32 R154, R2, 0x10, RZ ;  /* 0x00000010029a7819 */ /* 0x000fe400000006ff */
[----:B------:R-:W-:Y:S02]  /*69c0*/  SHF.L.U32 R160, R145, 0x10, RZ ;  /* 0x0000001091a07819 */ /* 0x000fe400000006ff */
[----:B------:R-:W-:-:S02]  /*69d0*/  SHF.L.U32 R162, R148, 0x10, RZ ;  /* 0x0000001094a27819 */ /* 0x000fc400000006ff */
[----:B------:R-:W-:Y:S01]  /*69e0*/  PRMT R2, R147, 0x7632, R2 ;  /* 0x0000763293027816 */ /* 0x000fe20000000002 */
[-CC-:B------:R-:W-:Y:S01]  /*69f0*/  @P1 FFMA.FTZ R138, R202, R153.reuse, R152.reuse ;  /* 0x00000099ca8a1223 */ /* 0x180fe20000010098 */
[-CC-:B------:R-:W-:Y:S01]  /*6a00*/  @P1 FFMA.FTZ R139, R189, R153.reuse, R152.reuse ;  /* 0x00000099bd8b1223 */ /* 0x180fe20000010098 */
[-CC-:B------:R-:W-:Y:S01]  /*6a10*/  @P1 FFMA.FTZ R150, R204, R153.reuse, R152.reuse ;  /* 0x00000099cc961223 */ /* 0x180fe20000010098 */
[-C--:B------:R-:W-:Y:S01]  /*6a20*/  @P1 FFMA.FTZ R137, R187, R153.reuse, R152 ;  /* 0x00000099bb891223 */ /* 0x080fe20000010098 */
[----:B------:R-:W-:Y:S01]  /*6a30*/  @P1 FADD.FTZ R138, R203, -R138 ;  /* 0x8000008acb8a1221 */ /* 0x000fe20000010000 */
[----:B------:R-:W-:Y:S01]  /*6a40*/  @P1 FADD.FTZ R139, R190, -R139 ;  /* 0x8000008bbe8b1221 */ /* 0x000fe20000010000 */
[-CC-:B------:R-:W-:Y:S01]  /*6a50*/  @P1 FFMA.FTZ R151, R191, R153.reuse, R152.reuse ;  /* 0x00000099bf971223 */ /* 0x180fe20000010098 */
[-C--:B------:R-:W-:Y:S01]  /*6a60*/  @P1 FFMA.FTZ R158, R206, R153.reuse, R152 ;  /* 0x00000099ce9e1223 */ /* 0x080fe20000010098 */
[----:B------:R-:W-:Y:S01]  /*6a70*/  @P1 FFMA.FTZ R154, R211, R138, R154 ;  /* 0x0000008ad39a1223 */ /* 0x000fe2000001009a */
[-C--:B------:R-:W-:Y:S01]  /*6a80*/  @P1 FFMA.FTZ R159, R201, R153.reuse, R152 ;  /* 0x00000099c99f1223 */ /* 0x080fe20000010098 */
[----:B------:R-:W-:Y:S01]  /*6a90*/  @P1 FADD.FTZ R149, R205, -R150 ;  /* 0x80000096cd951221 */ /* 0x000fe20000010000 */
[----:B------:R-:W-:Y:S01]  /*6aa0*/  PRMT R138, R146, 0x7632, R138 ;  /* 0x00007632928a7816 */ /* 0x000fe2000000008a */
[----:B------:R-:W-:Y:S01]  /*6ab0*/  @P1 FFMA.FTZ R152, R210, R153, R152 ;  /* 0x00000099d2981223 */ /* 0x000fe20000010098 */
[C---:B------:R-:W-:Y:S01]  /*6ac0*/  @P1 FFMA.FTZ R160, R211.reuse, R139, R160 ;  /* 0x0000008bd3a01223 */ /* 0x040fe200000100a0 */
[----:B------:R-:W-:Y:S01]  /*6ad0*/  SHF.L.U32 R136, R146, 0x10, RZ ;  /* 0x0000001092887819 */ /* 0x000fe200000006ff */
        /* <DEDUP_REMOVED lines=13> */
[C---:B------:R-:W-:Y:S01]  /*6bb0*/  @P1 FFMA.FTZ R2, R211.reuse, R149, R2 ;  /* 0x00000095d3021223 */ /* 0x040fe20000010002 */
[----:B------:R-:W-:Y:S01]  /*6bc0*/  @P1 FFMA.FTZ R148, R211, R137, R148 ;  /* 0x00000089d3941223 */ /* 0x000fe20000010094 */
        /* <DEDUP_REMOVED lines=12> */
.L_x_2959:
        /* <DEDUP_REMOVED lines=19> */
.L_x_2960:
        /* <DEDUP_REMOVED lines=12> */
.L_x_2961:
        /* <DEDUP_REMOVED lines=13> */
.L_x_2962:
        /* <DEDUP_REMOVED lines=12> */
.L_x_2963:
        /* <DEDUP_REMOVED lines=13> */
.L_x_2964:
        /* <DEDUP_REMOVED lines=12> */
.L_x_2965:
        /* <DEDUP_REMOVED lines=19> */
.L_x_2958:
[----:B------:R-:W-:Y:S01]  /*72d0*/  ISETP.GT.AND P3, PT, R2, RZ, PT ;  /* 0x000000ff0200720c */ /* 0x000fe20003f64270 */
[----:B------:R-:W-:-:S12]  /*72e0*/  @!P2 BRA `(.L_x_2967) ;  /* 0x00000000003ca947 */ /* 0x000fd80003800000 */
[----:B0-----:R-:W-:Y:S01]  /*72f0*/  @P3 FFMA.FTZ R149, R187, R153, R152 ;  /* 0x00000099bb953223 */ /* 0x001fe20000010098 */
[----:B------:R-:W-:Y:S01]  /*7300*/  IMAD.U32 R2, R144, 0x10000, RZ ;  /* 0x0001000090027824 */ /* 0x000fe200078e00ff */
[----:B------:R-:W-:Y:S02]  /*7310*/  LOP3.LUT P1, RZ, R156, 0xff, RZ, 0xc0, !PT ;  /* 0x000000ff9cff7812 */ /* 0x000fe4000782c0ff */
[----:B------:R-:W-:-:S04]  /*7320*/  @P3 FADD.FTZ R149, R188, -R149 ;  /* 0x80000095bc953221 */ /* 0x000fc80000010000 */
[----:B------:R-:W-:Y:S01]  /*7330*/  @P3 FFMA.FTZ R2, R211, R149, R2 ;  /* 0x00000095d3023223 */ /* 0x000fe20000010002 */
[----:B------:R-:W-:-:S03]  /*7340*/  HFMA2 R149, -RZ, RZ, 0, 0 ;  /* 0x00000000ff957431 */ /* 0x000fc600000001ff */
[----:B------:R-:W-:-:S03]  /*7350*/  FMUL.FTZ R2, R2, UR17 ;  /* 0x0000001102027c20 */ /* 0x000fc60008410000 */
[----:B-----5:R-:W-:Y:S01]  /*7360*/  @P1 SHF.L.U32 R148, R128, 0x10, RZ ;  /* 0x0000001080941819 */ /* 0x020fe200000006ff */
[----:B------:R-:W-:-:S04]  /*7370*/  FMUL.FTZ R151, R2, UR16 ;  /* 0x0000001002977c20 */ /* 0x000fc80008410000 */
[-C--:B------:R-:W-:Y:S01]  /*7380*/  FMUL.FTZ R2, R24, R151.reuse ;  /* 0x0000009718027220 */ /* 0x080fe20000410000 */
[----:B------:R-:W-:-:S04]  /*7390*/  @P1 FMUL.FTZ R149, R148, R151 ;  /* 0x0000009794951220 */ /* 0x000fc80000410000 */
[----:B------:R-:W-:Y:S01]  /*73a0*/  FSEL R2, R2, RZ, P1 ;  /* 0x000000ff02027208 */ /* 0x000fe20000800000 */
[----:B------:R-:W-:-:S03]  /*73b0*/  FADD.FTZ R108, R108, R149 ;  /* 0x000000956c6c7221 */ /* 0x000fc60000010000 */
[----:B------:R-:W-:-:S04]  /*73c0*/  F2FP.BF16.F32.PACK_AB R2, RZ, R2 ;  /* 0x00000002ff02723e */ /* 0x000fc800000010ff */
[----:B------:R-:W-:-:S07]  /*73d0*/  PRMT R132, R2, 0x7610, R132 ;  /* 0x0000761002847816 */ /* 0x000fce0000000084 */
.L_x_2967:
[----:B------:R-:W-:Y:S05]  /*73e0*/  @!P2 BRA `(.L_x_2968) ;  /* 0x000000000044a947 */ /* 0x000fea0003800000 */
[----:B------:R-:W-:Y:S01]  /*73f0*/  PRMT R2, R144, 0x7632, R2 ;  /* 0x0000763290027816 */ /* 0x000fe20000000002 */
[----:B0-----:R-:W-:Y:S01]  /*7400*/  @P3 FFMA.FTZ R148, R202, R153, R152 ;  /* 0x00000099ca943223 */ /* 0x001fe20000010098 */
[----:B------:R-:W-:Y:S02]  /*7410*/  LOP3.LUT P1, RZ, R156, 0xff00, RZ, 0xc0, !PT ;  /* 0x0000ff009cff7812 */ /* 0x000fe4000782c0ff */
[----:B------:R-:W-:Y:S01]  /*7420*/  SHF.L.U32 R2, R2, 0x10, RZ ;  /* 0x0000001002027819 */ /* 0x000fe200000006ff */
[----:B------:R-:W-:-:S04]  /*7430*/  @P3 FADD.FTZ R148, R203, -R148 ;  /* 0x80000094cb943221 */ /* 0x000fc80000010000 */
[----:B------:R-:W-:-:S04]  /*7440*/  @P3 FFMA.FTZ R2, R211, R148, R2 ;  /* 0x00000094d3023223 */ /* 0x000fc80000010002 */
[----:B------:R-:W-:Y:S02]  /*7450*/  FMUL.FTZ R2, R2, UR17 ;  /* 0x0000001102027c20 */ /* 0x000fe40008410000 */
[----:B-----5:R-:W-:Y:S02]  /*7460*/  @P1 PRMT R148, R128, 0x7632, R148 ;  /* 0x0000763280941816 */ /* 0x020fe40000000094 */
        /* <DEDUP_REMOVED lines=9> */
.L_x_2968:
[----:B------:R-:W-:Y:S05]  /*7500*/  @!P2 BRA `(.L_x_2969) ;  /* 0x00000000003ca947 */ /* 0x000fea0003800000 */
[----:B0-----:R-:W-:Y:S01]  /*7510*/  @P3 FFMA.FTZ R149, R189, R153, R152 ;  /* 0x00000099bd953223 */ /* 0x001fe20000010098 */
[----:B------:R-:W-:Y:S02]  /*7520*/  SHF.L.U32 R2, R145, 0x10, RZ ;  /* 0x0000001091027819 */ /* 0x000fe400000006ff */
[----:B------:R-:W-:Y:S01]  /*7530*/  LOP3.LUT P1, RZ, R156, 0xff0000, RZ, 0xc0, !PT ;  /* 0x00ff00009cff7812 */ /* 0x000fe2000782c0ff */
[----:B------:R-:W-:-:S04]  /*7540*/  @P3 FADD.FTZ R149, R190, -R149 ;  /* 0x80000095be953221 */ /* 0x000fc80000010000 */
[----:B------:R-:W-:Y:S01]  /*7550*/  @P3 FFMA.FTZ R2, R211, R149, R2 ;  /* 0x00000095d3023223 */ /* 0x000fe20000010002 */
[----:B------:R-:W-:-:S03]  /*7560*/  HFMA2 R149, -RZ, RZ, 0, 0 ;  /* 0x00000000ff957431 */ /* 0x000fc600000001ff */
        /* <DEDUP_REMOVED lines=9> */
.L_x_2969:
        /* <DEDUP_REMOVED lines=18> */
.L_x_2970:
        /* <DEDUP_REMOVED lines=16> */
.L_x_2971:
        /* <DEDUP_REMOVED lines=18> */
.L_x_2972:
        /* <DEDUP_REMOVED lines=16> */
.L_x_2973:
[----:B------:R-:W-:Y:S05]  /*7a40*/  @!P2 BRA `(.L_x_2966) ;  /* 0x0000001000b0a947 */ /* 0x000fea0003800000 */
[----:B------:R-:W-:Y:S01]  /*7a50*/  PRMT R2, R147, 0x7632, R2 ;  /* 0x0000763293027816 */ /* 0x000fe20000000002 */
[----:B------:R-:W-:Y:S01]  /*7a60*/  @P3 FFMA.FTZ R152, R210, R153, R152 ;  /* 0x00000099d2983223 */ /* 0x000fe20000010098 */
[----:B------:R-:W-:Y:S02]  /*7a70*/  ISETP.GE.U32.AND P1, PT, R156, RZ, PT ;  /* 0x000000ff9c00720c */ /* 0x000fe40003f26070 */
[----:B------:R-:W-:Y:S01]  /*7a80*/  SHF.L.U32 R2, R2, 0x10, RZ ;  /* 0x0000001002027819 */ /* 0x000fe200000006ff */
[----:B------:R-:W-:Y:S01]  /*7a90*/  @P3 FADD.FTZ R152, R209, -R152 ;  /* 0x80000098d1983221 */ /* 0x000fe20000010000 */
[----:B------:R-:W-:-:S03]  /*7aa0*/  ISETP.GE.U32.AND.EX P1, PT, R157, 0x1000000, PT, P1 ;  /* 0x010000009d00780c */ /* 0x000fc60003f26110 */
[----:B------:R-:W-:-:S04]  /*7ab0*/  @P3 FFMA.FTZ R2, R211, R152, R2 ;  /* 0x00000098d3023223 */ /* 0x000fc80000010002 */
[----:B------:R-:W-:-:S04]  /*7ac0*/  FMUL.FTZ R2, R2, UR17 ;  /* 0x0000001102027c20 */ /* 0x000fc80008410000 */
[----:B0-----:R-:W-:Y:S01]  /*7ad0*/  FMUL.FTZ R150, R2, UR16 ;  /* 0x0000001002967c20 */ /* 0x001fe20008410000 */
[----:B------:R-:W-:Y:S02]  /*7ae0*/  MOV R2, RZ ;  /* 0x000000ff00027202 */ /* 0x000fe40000000f00 */
[----:B-----5:R-:W-:Y:S01]  /*7af0*/  @P1 PRMT R148, R131, 0x7632, R148 ;  /* 0x0000763283941816 */ /* 0x020fe20000000094 */
[----:B------:R-:W-:-:S03]  /*7b00*/  FMUL.FTZ R149, R31, R150 ;  /* 0x000000961f957220 */ /* 0x000fc60000410000 */
[----:B------:R-:W-:Y:S02]  /*7b10*/  @P1 SHF.L.U32 R148, R148, 0x10, RZ ;  /* 0x0000001094941819 */ /* 0x000fe400000006ff */
[----:B------:R-:W-:-:S03]  /*7b20*/  FSEL R149, R149, RZ, P1 ;  /* 0x000000ff95957208 */ /* 0x000fc60000800000 */
[----:B------:R-:W-:Y:S01]  /*7b30*/  @P1 FMUL.FTZ R2, R150, R148 ;  /* 0x0000009496021220 */ /* 0x000fe20000410000 */
[----:B------:R-:W-:-:S03]  /*7b40*/  F2FP.BF16.F32.PACK_AB R149, RZ, R149 ;  /* 0x00000095ff95723e */ /* 0x000fc600000010ff */
[----:B------:R-:W-:Y:S01]  /*7b50*/  FADD.FTZ R107, R107, R2 ;  /* 0x000000026b6b7221 */ /* 0x000fe20000010000 */
[----:B------:R-:W-:Y:S01]  /*7b60*/  PRMT R135, R135, 0x5410, R149 ;  /* 0x0000541087877816 */ /* 0x000fe20000000095 */
[----:B------:R-:W-:Y:S06]  /*7b70*/  BRA `(.L_x_2966) ;  /* 0x0000001000647947 */ /* 0x000fec0003800000 */
.L_x_2957:
[----:B------:R-:W-:Y:S05]  /*7b80*/  @!P0 BRA `(.L_x_2974) ;  /* 0x00000008002c8947 */ /* 0x000fea0003800000 */
[-CC-:B0-----:R-:W-:Y:S01]  /*7b90*/  FFMA.FTZ R137, R187, R153.reuse, R152.reuse ;  /* 0x00000099bb897223 */ /* 0x181fe20000010098 */
[-CC-:B------:R-:W-:Y:S01]  /*7ba0*/  FFMA.FTZ R136, R202, R153.reuse, R152.reuse ;  /* 0x00000099ca887223 */ /* 0x180fe20000010098 */
[-CC-:B------:R-:W-:Y:S01]  /*7bb0*/  FFMA.FTZ R148, R204, R153.reuse, R152.reuse ;  /* 0x00000099cc947223 */ /* 0x180fe20000010098 */
[----:B------:R-:W-:Y:S01]  /*7bc0*/  ISETP.GT.AND P1, PT, R2, RZ, PT ;  /* 0x000000ff0200720c */ /* 0x000fe20003f24270 */
        /* <DEDUP_REMOVED lines=35> */
.L_x_2975:
[----:B------:R-:W-:Y:S05]  /*7e00*/  @!P2 BRA `(.L_x_2976) ;  /* 0x000000000030a947 */ /* 0x000fea0003800000 */
        /* <DEDUP_REMOVED lines=12> */
.L_x_2976:
[----:B------:R-:W-:Y:S02]  /*7ed0*/  F2FP.BF16.F32.PACK_AB R136, R152, R151 ;  /* 0x000000979888723e */ /* 0x000fe400000010ff */
        /* <DEDUP_REMOVED lines=8> */
[----:B-----5:R-:W-:Y:S01]  /*7f60*/  @P3 IMAD.U32 R138, R129, 0x10000, RZ ;  /* 0x00010000818a3824 */ /* 0x020fe200078e00ff */
[----:B------:R-:W-:-:S03]  /*7f70*/  FSEL R2, R2, RZ, P3 ;  /* 0x000000ff02027208 */ /* 0x000fc60001800000 */
[----:B------:R-:W-:Y:S01]  /*7f80*/  @P3 FMUL.FTZ R137, R138, R151 ;  /* 0x000000978a893220 */ /* 0x000fe20000410000 */
[----:B------:R-:W-:-:S03]  /*7f90*/  F2FP.BF16.F32.PACK_AB R2, RZ, R2 ;  /* 0x00000002ff02723e */ /* 0x000fc600000010ff */
[----:B------:R-:W-:Y:S01]  /*7fa0*/  FADD.FTZ R110, R110, R137 ;  /* 0x000000896e6e7221 */ /* 0x000fe20000010000 */
[----:B------:R-:W-:-:S07]  /*7fb0*/  PRMT R133, R2, 0x7610, R133 ;  /* 0x0000761002857816 */ /* 0x000fce0000000085 */
.L_x_2977:
        /* <DEDUP_REMOVED lines=13> */
.L_x_2978:
[----:B------:R-:W-:Y:S02]  /*8090*/  F2FP.BF16.F32.PACK_AB R137, R152, R139 ;  /* 0x0000008b9889723e */ /* 0x000fe400000010ff */
[----:B------:R-:W-:Y:S02]  /*80a0*/  FSEL R151, R149, RZ, P1 ;  /* 0x000000ff95977208 */ /* 0x000fe40000800000 */
[----:B------:R-:W-:Y:S02]  /*80b0*/  FSEL R150, R150, RZ, P1 ;  /* 0x000000ff96967208 */ /* 0x000fe40000800000 */
        /* <DEDUP_REMOVED lines=14> */
.L_x_2979:
        /* <DEDUP_REMOVED lines=13> */
.L_x_2980:
[----:B------:R-:W-:Y:S05]  /*8270*/  @!P2 BRA `(.L_x_2981) ;  /* 0x00000000002ca947 */ /* 0x000fea0003800000 */
        /* <DEDUP_REMOVED lines=11> */
.L_x_2981:
[----:B------:R-:W-:Y:S02]  /*8330*/  F2FP.BF16.F32.PACK_AB R138, R151, R148 ;  /* 0x00000094978a723e */ /* 0x000fe400000010ff */
[----:B------:R-:W-:Y:S01]  /*8340*/  F2FP.BF16.F32.PACK_AB R139, R211, R150 ;  /* 0x00000096d38b723e */ /* 0x000fe200000010ff */
        /* <DEDUP_REMOVED lines=15> */
.L_x_2974:
        /* <DEDUP_REMOVED lines=17> */
.L_x_2982:
        /* <DEDUP_REMOVED lines=18> */
.L_x_2983:
        /* <DEDUP_REMOVED lines=17> */
.L_x_2984:
        /* <DEDUP_REMOVED lines=18> */
.L_x_2985:
        /* <DEDUP_REMOVED lines=17> */
.L_x_2986:
        /* <DEDUP_REMOVED lines=18> */
.L_x_2987:
        /* <DEDUP_REMOVED lines=17> */
.L_x_2988:
[----:B------:R-:W-:Y:S05]  /*8be0*/  @!P2 BRA `(.L_x_2966) ;  /* 0x000000000048a947 */ /* 0x000fea0003800000 */
[----:B------:R-:W-:Y:S01]  /*8bf0*/  FFMA.FTZ R152, R210, R153, R152 ;  /* 0x00000099d2987223 */ /* 0x000fe20000010098 */
[----:B------:R-:W-:Y:S02]  /*8c00*/  ISETP.GE.U32.AND P1, PT, R156, RZ, PT ;  /* 0x000000ff9c00720c */ /* 0x000fe40003f26070 */
[----:B------:R-:W-:Y:S01]  /*8c10*/  ISETP.GT.AND P3, PT, R2, RZ, PT ;  /* 0x000000ff0200720c */ /* 0x000fe20003f64270 */
[----:B------:R-:W-:Y:S01]  /*8c20*/  FADD.FTZ R152, R209, -R152 ;  /* 0x80000098d1987221 */ /* 0x000fe20000010000 */
[----:B------:R-:W-:-:S03]  /*8c30*/  ISETP.GE.U32.AND.EX P1, PT, R157, 0x1000000, PT, P1 ;  /* 0x010000009d00780c */ /* 0x000fc60003f26110 */
[----:B------:R-:W-:-:S05]  /*8c40*/  FMUL.FTZ R152, R211, R152 ;  /* 0x00000098d3987220 */ /* 0x000fca0000410000 */
[----:B------:R-:W-:-:S05]  /*8c50*/  FSEL R2, R152, RZ, P3 ;  /* 0x000000ff98027208 */ /* 0x000fca0001800000 */
[----:B------:R-:W-:Y:S01]  /*8c60*/  FMUL.FTZ R2, R2, UR17 ;  /* 0x0000001102027c20 */ /* 0x000fe20008410000 */
[----:B0----5:R-:W-:-:S03]  /*8c70*/  @P1 PRMT R148, R131, 0x7632, R148 ;  /* 0x0000763283941816 */ /* 0x021fc60000000094 */
        /* <DEDUP_REMOVED lines=9> */
.L_x_2966:
[----:B0-----:R-:W0:Y:S01]  /*8d10*/  @P0 LDC.64 R148, c[0x0][0x478] ;  /* 0x00011e00ff940b82 */ /* 0x001e220000000a00 */
        /* <DEDUP_REMOVED lines=11> */
.L_x_2886:
        /* <DEDUP_REMOVED lines=29> */
.L_x_2990:
        /* <DEDUP_REMOVED lines=14> */
.L_x_10713:


//--------------------- .text._ZN10layer_norm13ln_bwd_kernelINS_13Kernel_traitsI13__nv_bfloat16S2_fS2_fjLj3072ELj1ELj1ELj4ELj16ENS_18Kernel_traits_baseILj3072ES2_S2_fS2_fjLj128EEEEELb0ELb0ELb0ELb0EEEvNS_9BwdParamsE --------------------------
	.section	.text._ZN10layer_norm13ln_bwd_kernelINS_13Kernel_traitsI13__nv_bfloat16S2_fS2_fjLj3072ELj1ELj1ELj4ELj16ENS_18Kernel_traits_baseILj3072ES2_S2_fS2_fjLj128EEEEELb0ELb0ELb0ELb0EEEvNS_9BwdParamsE,"ax",@progbits
	.align	128
        .global         _ZN10layer_norm13ln_bwd_kernelINS_13Kernel_traitsI13__nv_bfloat16S2_fS2_fjLj3072ELj1ELj1ELj4ELj16ENS_18Kernel_traits_baseILj3072ES2_S2_fS2_fjLj128EEEEELb0ELb0ELb0ELb0EEEvNS_9BwdParamsE
        .type           _ZN10layer_norm13ln_bwd_kernelINS_13Kernel_traitsI13__nv_bfloat16S2_fS2_fjLj3072ELj1ELj1ELj4ELj16ENS_18Kernel_traits_baseILj3072ES2_S2_fS2_fjLj128EEEEELb0ELb0ELb0ELb0EEEvNS_9BwdParamsE,@function
        .size           _ZN10layer_norm13ln_bwd_kernelINS_13Kernel_traitsI13__nv_bfloat16S2_fS2_fjLj3072ELj1ELj1ELj4ELj16ENS_18Kernel_traits_baseILj3072ES2_S2_fS2_fjLj128EEEEELb0ELb0ELb0ELb0EEEvNS_9BwdParamsE,(.L_x_10714 - _ZN10layer_norm13ln_bwd_kernelINS_13Kernel_traitsI13__nv_bfloat16S2_fS2_fjLj3072ELj1ELj1ELj4ELj16ENS_18Kernel_traits_baseILj3072ES2_S2_fS2_fjLj128EEEEELb0ELb0ELb0ELb0EEEvNS_9BwdParamsE)
        .other          _ZN10layer_norm13ln_bwd_kernelINS_13Kernel_traitsI13__nv_bfloat16S2_fS2_fjLj3072ELj1ELj1ELj4ELj16ENS_18Kernel_traits_baseILj3072ES2_S2_fS2_fjLj128EEEEELb0ELb0ELb0ELb0EEEvNS_9BwdParamsE,@"STO_CUDA_ENTRY STV_DEFAULT"
_ZN10layer_norm13ln_bwd_kernelINS_13Kernel_traitsI13__nv_bfloat16S2_fS2_fjLj3072ELj1ELj1ELj4ELj16ENS_18Kernel_traits_baseILj3072ES2_S2_fS2_fjLj128EEEEELb0ELb0ELb0ELb0EEEvNS_9BwdParamsE:
.text._ZN10layer_norm13ln_bwd_kernelINS_13Kernel_traitsI13__nv_bfloat16S2_fS2_fjLj3072ELj1ELj1ELj4ELj16ENS_18Kernel_traits_baseILj3072ES2_S2_fS2_fjLj128EEEEELb0ELb0ELb0ELb0EEEvNS_9BwdParamsE:
        /* <DEDUP_REMOVED lines=99> */
.L_x_3023:
[----:B-----5:R-:W5:Y:S01]  /*0630*/  @UP0 LDCU.64 UR4, c[0x0][0x3e0] ;  /* 0x00007c00ff0407ac */ /* 0x020f620008000a00 */
[----:B------:R-:W-:Y:S01]  /*0640*/  PLOP3.LUT P0, PT, PT, PT, UP0, 0x80, 0x8 ;  /* 0x000000000008781c */ /* 0x000fe20003f0f008 */
[----:B0-----:R-:W-:-:S06]  /*0650*/  UIMAD.WIDE UR12, UR7, 0x4, UR8 ;  /* 0x00000004070c78a5 */ /* 0x001fcc000f8e0208 */
[----:B-1-3--:R-:W-:Y:S02]  /*0660*/  MOV R112, UR12 ;  /* 0x0000000c00707c02 */ /* 0x00afe40008000f00 */
[----:B------:R-:W-:Y:S01]  /*0670*/  MOV R113, UR13 ;  /* 0x0000000d00717c02 */ /* 0x000fe20008000f00 */
[----:B-----5:R-:W-:-:S04]  /*0680*/  @UP0 UIMAD.WIDE UR4, UR7, 0x2, UR4 ;  /* 0x00000002070408a5 */ /* 0x020fc8000f8e0204 */
[----:B------:R-:W5:Y:S01]  /*0690*/  LDG.E R112, desc[UR14][R112.64] ;  /* 0x0000000e70707981 */ /* 0x000f62000c1e1900 */
[----:B------:R-:W-:Y:S01]  /*06a0*/  UIMAD.WIDE UR12, UR7, 0x4, UR10 ;  /* 0x00000004070c78a5 */ /* 0x000fe2000f8e020a */
[----:B--2---:R-:W-:Y:S02]  /*06b0*/  MOV R108, UR4 ;  /* 0x00000004006c7c02 */ /* 0x004fe40008000f00 */
[----:B------:R-:W-:-:S05]  /*06c0*/  MOV R109, UR5 ;  /* 0x00000005006d7c02 */ /* 0x000fca0008000f00 */
[----:B------:R-:W2:Y:S01]  /*06d0*/  @P0 LDG.E.U16 R108, desc[UR14][R108.64] ;  /* 0x0000000e6c6c0981 */ /* 0x000ea2000c1e1500 */
[----:B------:R-:W-:Y:S02]  /*06e0*/  MOV R110, UR12 ;  /* 0x0000000c006e7c02 */ /* 0x000fe40008000f00 */
[----:B------:R-:W-:-:S05]  /*06f0*/  MOV R111, UR13 ;  /* 0x0000000d006f7c02 */ /* 0x000fca0008000f00 */
[----:B------:R-:W3:Y:S01]  /*0700*/  LDG.E R110, desc[UR14][R110.64] ;  /* 0x0000000e6e6e7981 */ /* 0x000ee2000c1e1900 */
[----:B------:R-:W-:Y:S01]  /*0710*/  UIMAD UR4, UR7, UR6, URZ ;  /* 0x00000006070472a4 */ /* 0x000fe2000f8e02ff */
[----:B-1----:R-:W-:Y:S01]  /*0720*/  ISETP.NE.AND P4, PT, RZ, UR16, PT ;  /* 0x00000010ff007c0c */ /* 0x002fe2000bf85270 */
[----:B------:R-:W-:Y:S01]  /*0730*/  UMOV UR12, 0x3f800000 ;  /* 0x3f800000000c7882 */ /* 0x000fe20000000000 */
[----:B------:R-:W0:Y:S01]  /*0740*/  S2R R15, SR_TID.X ;  /* 0x00000000000f7919 */ /* 0x000e220000002100 */
[----:B------:R-:W-:Y:S01]  /*0750*/  USHF.R.S32.HI UR5, URZ, 0x1f, UR4 ;  /* 0x0000001fff057899 */ /* 0x000fe20008011404 */
[C---:B------:R-:W-:Y:S01]  /*0760*/  ISETP.GE.U32.AND P3, PT, R14.reuse, 0x80, PT ;  /* 0x000000800e00780c */ /* 0x040fe20003f66070 */
[----:B------:R-:W-:Y:S01]  /*0770*/  BSSY.RECONVERGENT B0, `(.L_x_2992) ;  /* 0x0000069000007945 */ /* 0x000fe20003800200 */
[----:B------:R-:W-:Y:S01]  /*0780*/  HFMA2 R169, -RZ, RZ, 0, 0 ;  /* 0x00000000ffa97431 */ /* 0x000fe200000001ff */
[----:B------:R-:W-:Y:S01]  /*0790*/  ULEA.HI UR5, UR5, UR4, URZ, 0x3 ;  /* 0x0000000405057291 */ /* 0x000fe2000f8f18ff */
[----:B------:R-:W-:-:S02]  /*07a0*/  ISETP.GE.U32.AND P2, PT, R14, 0x100, PT ;  /* 0x000001000e00780c */ /* 0x000fc40003f46070 */
[----:B------:R-:W-:Y:S02]  /*07b0*/  ISETP.GE.U32.AND P1, PT, R14, 0x180, PT ;  /* 0x000001800e00780c */ /* 0x000fe40003f26070 */
[----:B------:R-:W-:Y:S02]  /*07c0*/  MOV R170, RZ ;  /* 0x000000ff00aa7202 */ /* 0x000fe40000000f00 */
[----:B-----5:R-:W-:-:S04]  /*07d0*/  FSEL R0, R112, RZ, !P4 ;  /* 0x000000ff70007208 */ /* 0x020fc80006000000 */
[----:B------:R-:W-:Y:S02]  /*07e0*/  R2UR UR25, R0 ;  /* 0x00000000001972ca */ /* 0x000fe400000e0000 */
[----:B------:R-:W-:-:S04]  /*07f0*/  MOV R0, UR5 ;  /* 0x0000000500007c02 */ /* 0x000fc80008000f00 */
[----:B0-----:R-:W-:Y:S02]  /*0800*/  LEA.HI.SX32 R0, R0, R15, 0x1d ;  /* 0x0000000f00007211 */ /* 0x001fe400078feaff */
[----:B--2---:R-:W-:Y:S02]  /*0810*/  @P0 R2UR UR13, R108 ;  /* 0x000000006c0d02ca */ /* 0x004fe400000e0000 */
[----:B------:R-:W-:Y:S02]  /*0820*/  MOV R167, R0 ;  /* 0x0000000000a77202 */ /* 0x000fe40000000f00 */
[----:B---3--:R-:W-:-:S09]  /*0830*/  R2UR UR24, R110 ;  /* 0x000000006e1872ca */ /* 0x008fd200000e0000 */
[----:B------:R-:W-:Y:S01]  /*0840*/  @UP0 USHF.L.U32 UR12, UR13, 0x10, URZ ;  /* 0x000000100d0c0899 */ /* 0x000fe200080006ff */
[----:B------:R-:W-:Y:S11]  /*0850*/  @!P3 BRA `(.L_x_2993) ;  /* 0x000000040068b947 */ /* 0x000ff60003800000 */
[----:B------:R-:W0:Y:S08]  /*0860*/  LDC.64 R130, c[0x0][0x3a8] ;  /* 0x0000ea00ff827b82 */ /* 0x000e300000000a00 */
[----:B------:R-:W1:Y:S01]  /*0870*/  LDC.64 R112, c[0x0][0x428] ;  /* 0x00010a00ff707b82 */ /* 0x000e620000000a00 */
[----:B0-----:R-:W-:-:S05]  /*0880*/  IMAD.WIDE.U32 R130, R0, 0x20, R130 ;  /* 0x0000002000827825 */ /* 0x001fca00078e0082 */
[----:B------:R-:W2:Y:S01]  /*0890*/  LDG.E.128 R108, desc[UR14][R130.64] ;  /* 0x0000000e826c7981 */ /* 0x000ea2000c1e1d00 */
[----:B-1----:R-:W-:-:S03]  /*08a0*/  IMAD.WIDE.U32 R112, R0, 0x10, R112 ;  /* 0x0000001000707825 */ /* 0x002fc600078e0070 */
[----:B------:R0:W3:Y:S04]  /*08b0*/  LDG.E.128 R116, desc[UR14][R130.64+0x10] ;  /* 0x0000100e82747981 */ /* 0x0000e8000c1e1d00 */
[----:B------:R-:W3:Y:S01]  /*08c0*/  LDG.E.128 R112, desc[UR14][R112.64] ;  /* 0x0000000e70707981 */ /* 0x000ee2000c1e1d00 */
[----:B----4-:R-:W-:-:S04]  /*08d0*/  ISETP.NE.U32.AND P0, PT, RZ, UR18, PT ;  /* 0x00000012ff007c0c */ /* 0x010fc8000bf05070 */
[----:B------:R-:W-:-:S13]  /*08e0*/  ISETP.NE.AND.EX P0, PT, RZ, UR19, PT, P0 ;  /* 0x00000013ff007c0c */ /* 0x000fda000bf05300 */
[----:B------:R-:W1:Y:S01]  /*08f0*/  @P0 LDC.64 R124, c[0x0][0x438] ;  /* 0x00010e00ff7c0b82 */ /* 0x000e620000000a00 */
[----:B0-----:R-:W-:Y:S02]  /*0900*/  SHF.L.U32 R130, R25, 0x10, RZ ;  /* 0x0000001019827819 */ /* 0x001fe400000006ff */
[----:B------:R-:W-:Y:S01]  /*0910*/  SHF.L.U32 R148, R27, 0x10, RZ ;  /* 0x000000101b947819 */ /* 0x000fe200000006ff */
[----:B-1----:R-:W-:Y:S01]  /*0920*/  @P0 IMAD.WIDE.U32 R136, R0, 0x20, R124 ;  /* 0x0000002000880825 */ /* 0x002fe200078e007c */
[----:B------:R-:W-:-:S04]  /*0930*/  SHF.L.U32 R124, R24, 0x10, RZ ;  /* 0x00000010187c7819 */ /* 0x000fc800000006ff */
[----:B------:R-:W5:Y:S04]  /*0940*/  @P0 LDG.E.128 R80, desc[UR14][R136.64] ;  /* 0x0000000e88500981 */ /* 0x000f68000c1e1d00 */
[----:B------:R0:W5:Y:S02]  /*0950*/  @P0 LDG.E.128 R84, desc[UR14][R136.64+0x10] ;  /* 0x0000100e88540981 */ /* 0x000164000c1e1d00 */
[----:B0-----:R-:W-:Y:S02]  /*0960*/  SHF.L.U32 R136, R26, 0x10, RZ ;  /* 0x000000101a887819 */ /* 0x001fe400000006ff */
[----:B------:R-:W-:Y:S02]  /*0970*/  SHF.L.U32 R159, R11, 0x10, RZ ;  /* 0x000000100b9f7819 */ /* 0x000fe400000006ff */
[----:B------:R-:W-:-:S02]  /*0980*/  SHF.L.U32 R157, R12, 0x10, RZ ;  /* 0x000000100c9d7819 */ /* 0x000fc400000006ff */
[----:B------:R-:W-:Y:S02]  /*0990*/  SHF.L.U32 R166, R13, 0x10, RZ ;  /* 0x000000100da67819 */ /* 0x000fe400000006ff */
[----:B------:R-:W-:Y:S01]  /*09a0*/  IADD3 R167, PT, PT, R0, 0x80, RZ ;  /* 0x0000008000a77810 */ /* 0x000fe20007ffe0ff */
[----:B--2---:R-:W-:Y:S01]  /*09b0*/  FADD.FTZ R108, R108, -UR25 ;  /* 0x800000196c6c7e21 */ /* 0x004fe20008010000 */
[----:B------:R-:W-:-:S03]  /*09c0*/  FADD.FTZ R110, R110, -UR25 ;  /* 0x800000196e6e7e21 */ /* 0x000fc60008010000 */
[----:B------:R-:W-:Y:S01]  /*09d0*/  FMUL.FTZ R125, R108, UR24 ;  /* 0x000000186c7d7c20 */ /* 0x000fe20008410000 */
[----:B---3--:R-:W-:Y:S01]  /*09e0*/  SHF.L.U32 R143, R112, 0x10, RZ ;  /* 0x00000010708f7819 */ /* 0x008fe200000006ff */
[----:B------:R-:W-:-:S04]  /*09f0*/  FMUL.FTZ R131, R110, UR24 ;  /* 0x000000186e837c20 */ /* 0x000fc80008410000 */
[----:B------:R-:W-:Y:S01]  /*0a00*/  FADD.FTZ R52, R52, R143 ;  /* 0x0000008f34347221 */ /* 0x000fe20000010000 */
[-C--:B------:R-:W-:Y:S01]  /*0a10*/  FFMA.FTZ R36, R125, R143.reuse, R36 ;  /* 0x0000008f7d247223 */ /* 0x080fe20000010024 */
[----:B------:R-:W-:Y:S01]  /*0a20*/  FMUL.FTZ R124, R124, R143 ;  /* 0x0000008f7c7c7220 */ /* 0x000fe20000410000 */
[----:B------:R-:W-:Y:S01]  /*0a30*/  SHF.L.U32 R143, R113, 0x10, RZ ;  /* 0x00000010718f7819 */ /* 0x000fe200000006ff */
[----:B------:R-:W-:Y:S01]  /*0a40*/  FADD.FTZ R116, R116, -UR25 ;  /* 0x8000001974747e21 */ /* 0x000fe20008010000 */
[----:B------:R-:W-:-:S03]  /*0a50*/  FADD.FTZ R118, R118, -UR25 ;  /* 0x8000001976767e21 */ /* 0x000fc60008010000 */
[----:B------:R-:W-:Y:S01]  /*0a60*/  FADD.FTZ R54, R54, R143 ;  /* 0x0000008f36367221 */ /* 0x000fe20000010000 */
[-C--:B------:R-:W-:Y:S01]  /*0a70*/  FFMA.FTZ R38, R131, R143.reuse, R38 ;  /* 0x0000008f83267223 */ /* 0x080fe20000010026 */
[----:B------:R-:W-:Y:S01]  /*0a80*/  FMUL.FTZ R130, R130, R143 ;  /* 0x0000008f82827220 */ /* 0x000fe20000410000 */
[----:B------:R-:W-:Y:S01]  /*0a90*/  SHF.L.U32 R143, R114, 0x10, RZ ;  /* 0x00000010728f7819 */ /* 0x000fe200000006ff */
[----:B------:R-:W-:Y:S01]  /*0aa0*/  FMUL.FTZ R137, R116, UR24 ;  /* 0x0000001874897c20 */ /* 0x000fe20008410000 */
[----:B------:R-:W-:Y:S01]  /*0ab0*/  SHF.L.U32 R147, R115, 0x10, RZ ;  /* 0x0000001073937819 */ /* 0x000fe200000006ff */
[----:B------:R-:W-:Y:S01]  /*0ac0*/  FADD.FTZ R111, R111, -UR25 ;  /* 0x800000196f6f7e21 */ /* 0x000fe20008010000 */
[----:B------:R-:W-:Y:S01]  /*0ad0*/  PRMT R113, R113, 0x7632, R113 ;  /* 0x0000763271717816 */ /* 0x000fe20000000071 */
[----:B------:R-:W-:Y:S01]  /*0ae0*/  FADD.FTZ R56, R56, R143 ;  /* 0x0000008f38387221 */ /* 0x000fe20000010000 */
[-C--:B------:R-:W-:Y:S01]  /*0af0*/  FFMA.FTZ R40, R137, R143.reuse, R40 ;  /* 0x0000008f89287223 */ /* 0x080fe20000010028 */
[----:B------:R-:W-:Y:S01]  /*0b00*/  FMUL.FTZ R136, R136, R143 ;  /* 0x0000008f88887220 */ /* 0x000fe20000410000 */
[----:B------:R-:W-:Y:S01]  /*0b10*/  FMUL.FTZ R143, R118, UR24 ;  /* 0x00000018768f7c20 */ /* 0x000fe20008410000 */
[----:B------:R-:W-:Y:S01]  /*0b20*/  PRMT R112, R112, 0x7632, R112 ;  /* 0x0000763270707816 */ /* 0x000fe20000000070 */
[----:B------:R-:W-:Y:S01]  /*0b30*/  FADD.FTZ R58, R58, R147 ;  /* 0x000000933a3a7221 */ /* 0x000fe20000010000 */
[-C--:B------:R-:W-:Y:S01]  /*0b40*/  FMUL.FTZ R148, R148, R147.reuse ;  /* 0x0000009394947220 */ /* 0x080fe20000410000 */
[----:B------:R-:W-:Y:S01]  /*0b50*/  FFMA.FTZ R42, R143, R147, R42 ;  /* 0x000000938f2a7223 */ /* 0x000fe2000001002a */
[----:B------:R-:W-:Y:S01]  /*0b60*/  SHF.L.U32 R108, R113, 0x10, RZ ;  /* 0x00000010716c7819 */ /* 0x000fe200000006ff */
[----:B------:R-:W-:Y:S01]  /*0b70*/  FMUL.FTZ R156, R111, UR24 ;  /* 0x000000186f9c7c20 */ /* 0x000fe20008410000 */
[----:B------:R-:W-:Y:S01]  /*0b80*/  SHF.L.U32 R112, R112, 0x10, RZ ;  /* 0x0000001070707819 */ /* 0x000fe200000006ff */
[----:B------:R-:W-:Y:S01]  /*0b90*/  FADD.FTZ R109, R109, -UR25 ;  /* 0x800000196d6d7e21 */ /* 0x000fe20008010000 */
[----:B------:R-:W-:Y:S01]  /*0ba0*/  SHF.L.U32 R147, R10, 0x10, RZ ;  /* 0x000000100a937819 */ /* 0x000fe200000006ff */
[-C--:B------:R-:W-:Y:S01]  /*0bb0*/  FFMA.FTZ R39, R156, R108.reuse, R39 ;  /* 0x0000006c9c277223 */ /* 0x080fe20000010027 */
[----:B------:R-:W-:Y:S01]  /*0bc0*/  FADD.FTZ R55, R55, R108 ;  /* 0x0000006c37377221 */ /* 0x000fe20000010000 */
[----:B------:R-:W-:Y:S01]  /*0bd0*/  FMUL.FTZ R159, R159, R108 ;  /* 0x0000006c9f9f7220 */ /* 0x000fe20000410000 */
[----:B------:R-:W-:Y:S01]  /*0be0*/  FMUL.FTZ R150, R109, UR24 ;  /* 0x000000186d967c20 */ /* 0x000fe20008410000 */
[----:B------:R-:W-:Y:S01]  /*0bf0*/  FMUL.FTZ R147, R147, R112 ;  /* 0x0000007093937220 */ /* 0x000fe20000410000 */
[----:B------:R-:W-:Y:S01]  /*0c00*/  FADD.FTZ R108, RZ, R124 ;  /* 0x0000007cff6c7221 */ /* 0x000fe20000010000 */
[----:B------:R-:W-:-:S03]  /*0c10*/  FFMA.FTZ R109, R125, R124, RZ ;  /* 0x0000007c7d6d7223 */ /* 0x000fc600000100ff */
[----:B------:R-:W-:Y:S01]  /*0c20*/  FADD.FTZ R111, R108, R147 ;  /* 0x000000936c6f7221 */ /* 0x000fe20000010000 */
[----:B------:R-:W-:Y:S01]  /*0c30*/  FFMA.FTZ R108, R150, R147, R109 ;  /* 0x00000093966c7223 */ /* 0x000fe2000001006d */
[----:B------:R-:W-:Y:S02]  /*0c40*/  PRMT R114, R114, 0x7632, R114 ;  /* 0x0000763272727816 */ /* 0x000fe40000000072 */
[----:B------:R-:W-:Y:S01]  /*0c50*/  FADD.FTZ R110, R111, R130 ;  /* 0x000000826f6e7221 */ /* 0x000fe20000010000 */
[----:B------:R-:W-:Y:S01]  /*0c60*/  FFMA.FTZ R109, R131, R130, R108 ;  /* 0x00000082836d7223 */ /* 0x000fe2000001006c */
[----:B------:R-:W-:Y:S01]  /*0c70*/  SHF.L.U32 R114, R114, 0x10, RZ ;  /* 0x0000001072727819 */ /* 0x000fe200000006ff */
[----:B------:R-:W-:Y:S01]  /*0c80*/  FADD.FTZ R117, R117, -UR25 ;  /* 0x8000001975757e21 */ /* 0x000fe20008010000 */
        /* <DEDUP_REMOVED lines=8> */
[----:B------:R-:W-:Y:S01]  /*0d10*/  FADD.FTZ R119, R119, -UR25 ;  /* 0x8000001977777e21 */ /* 0x000fe20008010000 */
[----:B------:R-:W-:Y:S01]  /*0d20*/  FADD.FTZ R111, R110, R157 ;  /* 0x0000009d6e6f7221 */ /* 0x000fe20000010000 */
[----:B------:R-:W-:-:S02]  /*0d30*/  FFMA.FTZ R108, R162, R157, R109 ;  /* 0x0000009da26c7223 */ /* 0x000fc4000001006d */
[----:B------:R-:W-:Y:S01]  /*0d40*/  FMUL.FTZ R168, R119, UR24 ;  /* 0x0000001877a87c20 */ /* 0x000fe20008410000 */
[-C--:B------:R-:W-:Y:S01]  /*0d50*/  FMUL.FTZ R166, R166, R115.reuse ;  /* 0x00000073a6a67220 */ /* 0x080fe20000410000 */
[----:B------:R-:W-:Y:S01]  /*0d60*/  FADD.FTZ R111, R111, R148 ;  /* 0x000000946f6f7221 */ /* 0x000fe20000010000 */
[----:B------:R-:W-:Y:S01]  /*0d70*/  FFMA.FTZ R109, R143, R148, R108 ;  /* 0x000000948f6d7223 */ /* 0x000fe2000001006c */
[----:B------:R-:W-:Y:S01]  /*0d80*/  FFMA.FTZ R37, R150, R112, R37 ;  /* 0x0000007096257223 */ /* 0x000fe20000010025 */
[----:B------:R-:W-:Y:S01]  /*0d90*/  FADD.FTZ R53, R53, R112 ;  /* 0x0000007035357221 */ /* 0x000fe20000010000 */
[----:B------:R-:W-:Y:S01]  /*0da0*/  FADD.FTZ R57, R57, R114 ;  /* 0x0000007239397221 */ /* 0x000fe20000010000 */
[----:B------:R-:W-:Y:S01]  /*0db0*/  FFMA.FTZ R41, R162, R114, R41 ;  /* 0x00000072a2297223 */ /* 0x000fe20000010029 */
[----:B------:R-:W-:Y:S01]  /*0dc0*/  FADD.FTZ R59, R59, R115 ;  /* 0x000000733b3b7221 */ /* 0x000fe20000010000 */
[C---:B------:R-:W-:Y:S01]  /*0dd0*/  FFMA.FTZ R43, R168.reuse, R115, R43 ;  /* 0x00000073a82b7223 */ /* 0x040fe2000001002b */
[----:B------:R-:W-:Y:S01]  /*0de0*/  FADD.FTZ R169, R111, R166 ;  /* 0x000000a66fa97221 */ /* 0x000fe20000010000 */
[----:B------:R-:W-:-:S07]  /*0df0*/  FFMA.FTZ R170, R168, R166, R109 ;  /* 0x000000a6a8aa7223 */ /* 0x000fce000001006d */
.L_x_2993:
[----:B----4-:R-:W-:Y:S05]  /*0e00*/  BSYNC.RECONVERGENT B0 ;  /* 0x0000000000007941 */ /* 0x010fea0003800200 */
.L_x_2992:
[----:B------:R-:W-:Y:S04]  /*0e10*/  BSSY.RECONVERGENT B0, `(.L_x_2994) ;  /* 0x000005c000007945 */ /* 0x000fe80003800200 */
[----:B------:R-:W-:Y:S05]  /*0e20*/  @!P2 BRA `(.L_x_2995) ;  /* 0x000000040068a947 */ /* 0x000fea0003800000 */
[----:B------:R-:W0:Y:S08]  /*0e30*/  LDC.64 R128, c[0x0][0x3a8] ;  /* 0x0000ea00ff807b82 */ /* 0x000e300000000a00 */
[----:B------:R-:W1:Y:S01]  /*0e40*/  LDC.64 R112, c[0x0][0x428] ;  /* 0x00010a00ff707b82 */ /* 0x000e620000000a00 */
[----:B0-----:R-:W-:-:S05]  /*0e50*/  IMAD.WIDE.U32 R128, R167, 0x20, R128 ;  /* 0x00000020a7807825 */ /* 0x001fca00078e0080 */
[----:B------:R-:W2:Y:S01]  /*0e60*/  LDG.E.128 R108, desc[UR14][R128.64] ;  /* 0x0000000e806c7981 */ /* 0x000ea2000c1e1d00 */
[----:B-1----:R-:W-:-:S03]  /*0e70*/  IMAD.WIDE.U32 R112, R167, 0x10, R112 ;  /* 0x00000010a7707825 */ /* 0x002fc600078e0070 */
[----:B------:R0:W3:Y:S04]  /*0e80*/  LDG.E.128 R116, desc[UR14][R128.64+0x10] ;  /* 0x0000100e80747981 */ /* 0x0000e8000c1e1d00 */
[----:B------:R-:W4:Y:S01]  /*0e90*/  LDG.E.128 R112, desc[UR14][R112.64] ;  /* 0x0000000e70707981 */ /* 0x000f22000c1e1d00 */
[----:B------:R-:W-:-:S04]  /*0ea0*/  ISETP.NE.U32.AND P0, PT, RZ, UR18, PT ;  /* 0x00000012ff007c0c */ /* 0x000fc8000bf05070 */
        /* <DEDUP_REMOVED lines=16> */
[----:B----4-:R-:W-:Y:S01]  /*0fb0*/  SHF.L.U32 R141, R112, 0x10, RZ ;  /* 0x00000010708d7819 */ /* 0x010fe200000006ff */
[----:B------:R-:W-:-:S04]  /*0fc0*/  FMUL.FTZ R129, R110, UR24 ;  /* 0x000000186e817c20 */ /* 0x000fc80008410000 */
[----:B------:R-:W-:Y:S01]  /*0fd0*/  FADD.FTZ R88, R88, R141 ;  /* 0x0000008d58587221 */ /* 0x000fe20000010000 */
[-C--:B------:R-:W-:Y:S01]  /*0fe0*/  FFMA.FTZ R60, R123, R141.reuse, R60 ;  /* 0x0000008d7b3c7223 */ /* 0x080fe2000001003c */
[----:B------:R-:W-:Y:S01]  /*0ff0*/  FMUL.FTZ R122, R122, R141 ;  /* 0x0000008d7a7a7220 */ /* 0x000fe20000410000 */
[----:B------:R-:W-:Y:S01]  /*1000*/  SHF.L.U32 R141, R113, 0x10, RZ ;  /* 0x00000010718d7819 */ /* 0x000fe200000006ff */
[----:B---3--:R-:W-:Y:S01]  /*1010*/  FADD.FTZ R116, R116, -UR25 ;  /* 0x8000001974747e21 */ /* 0x008fe20008010000 */
        /* <DEDUP_REMOVED lines=39> */
[----:B------:R-:W-:Y:S01]  /*1290*/  FFMA.FTZ R61, R146, R112, R61 ;  /* 0x00000070923d7223 */ /* 0x000fe2000001003d */
[----:B------:R-:W-:Y:S01]  /*12a0*/  FADD.FTZ R89, R89, R112 ;  /* 0x0000007059597221 */ /* 0x000fe20000010000 */
[----:B------:R-:W-:Y:S01]  /*12b0*/  FADD.FTZ R119, R119, -UR25 ;  /* 0x8000001977777e21 */ /* 0x000fe20008010000 */
        /* <DEDUP_REMOVED lines=16> */
[----:B------:R-:W-:-:S07]  /*13c0*/  FFMA.FTZ R170, R165, R163, R110 ;  /* 0x000000a3a5aa7223 */ /* 0x000fce000001006e */
.L_x_2995:
[----:B------:R-:W-:Y:S05]  /*13d0*/  BSYNC.RECONVERGENT B0 ;  /* 0x0000000000007941 */ /* 0x000fea0003800200 */
.L_x_2994:
        /* <DEDUP_REMOVED lines=13> */
[----:B------:R-:W-:Y:S02]  /*14b0*/  SHF.L.U32 R140, R2, 0x10, RZ ;  /* 0x00000010028c7819 */ /* 0x000fe400000006ff */
[----:B------:R-:W-:Y:S01]  /*14c0*/  SHF.L.U32 R151, R3, 0x10, RZ ;  /* 0x0000001003977819 */ /* 0x000fe200000006ff */
[----:B-1----:R-:W-:Y:S01]  /*14d0*/  @P0 IMAD.WIDE.U32 R132, R167, 0x20, R120 ;  /* 0x00000020a7840825 */ /* 0x002fe200078e0078 */
[----:B------:R-:W-:-:S04]  /*14e0*/  SHF.L.U32 R120, R32, 0x10, RZ ;  /* 0x0000001020787819 */ /* 0x000fc800000006ff */
[----:B------:R-:W5:Y:S04]  /*14f0*/  @P0 LDG.E.128 R100, desc[UR14][R132.64] ;  /* 0x0000000e84640981 */ /* 0x000f68000c1e1d00 */
[----:B------:R0:W5:Y:S01]  /*1500*/  @P0 LDG.E.128 R104, desc[UR14][R132.64+0x10] ;  /* 0x0000100e84680981 */ /* 0x000162000c1e1d00 */
[----:B------:R-:W-:Y:S02]  /*1510*/  SHF.L.U32 R138, R35, 0x10, RZ ;  /* 0x00000010238a7819 */ /* 0x000fe400000006ff */
[----:B0-----:R-:W-:Y:S02]  /*1520*/  SHF.L.U32 R132, R34, 0x10, RZ ;  /* 0x0000001022847819 */ /* 0x001fe400000006ff */
[----:B------:R-:W-:Y:S01]  /*1530*/  SHF.L.U32 R161, R5, 0x10, RZ ;  /* 0x0000001005a17819 */ /* 0x000fe200000006ff */
[----:B--2---:R-:W-:Y:S01]  /*1540*/  FADD.FTZ R108, R108, -UR25 ;  /* 0x800000196c6c7e21 */ /* 0x004fe20008010000 */
[----:B------:R-:W-:-:S03]  /*1550*/  FADD.FTZ R110, R110, -UR25 ;  /* 0x800000196e6e7e21 */ /* 0x000fc60008010000 */
[----:B------:R-:W-:Y:S01]  /*1560*/  FMUL.FTZ R121, R108, UR24 ;  /* 0x000000186c797c20 */ /* 0x000fe20008410000 */
[C---:B----4-:R-:W-:Y:S02]  /*1570*/  SHF.L.U32 R139, R112.reuse, 0x10, RZ ;  /* 0x00000010708b7819 */ /* 0x050fe400000006ff */
[----:B------:R-:W-:-:S03]  /*1580*/  PRMT R112, R112, 0x7632, R112 ;  /* 0x0000763270707816 */ /* 0x000fc60000000070 */
[----:B------:R-:W-:Y:S01]  /*1590*/  FADD.FTZ R72, R72, R139 ;  /* 0x0000008b48487221 */ /* 0x000fe20000010000 */
[-C--:B------:R-:W-:Y:S01]  /*15a0*/  FFMA.FTZ R44, R121, R139.reuse, R44 ;  /* 0x0000008b792c7223 */ /* 0x080fe2000001002c */
[----:B------:R-:W-:Y:S01]  /*15b0*/  FMUL.FTZ R120, R120, R139 ;  /* 0x0000008b78787220 */ /* 0x000fe20000410000 */
[C---:B------:R-:W-:Y:S01]  /*15c0*/  SHF.L.U32 R139, R113.reuse, 0x10, RZ ;  /* 0x00000010718b7819 */ /* 0x040fe200000006ff */
[----:B------:R-:W-:Y:S01]  /*15d0*/  FMUL.FTZ R127, R110, UR24 ;  /* 0x000000186e7f7c20 */ /* 0x000fe20008410000 */
[----:B------:R-:W-:Y:S01]  /*15e0*/  PRMT R113, R113, 0x7632, R113 ;  /* 0x0000763271717816 */ /* 0x000fe20000000071 */
[----:B------:R-:W-:Y:S01]  /*15f0*/  FADD.FTZ R109, R109, -UR25 ;  /* 0x800000196d6d7e21 */ /* 0x000fe20008010000 */
[----:B------:R-:W-:Y:S01]  /*1600*/  SHF.L.U32 R112, R112, 0x10, RZ ;  /* 0x0000001070707819 */ /* 0x000fe200000006ff */
[----:B------:R-:W-:Y:S01]  /*1610*/  FADD.FTZ R111, R111, -UR25 ;  /* 0x800000196f6f7e21 */ /* 0x000fe20008010000 */
[----:B---3--:R-:W-:Y:S01]  /*1620*/  FADD.FTZ R116, R116, -UR25 ;  /* 0x8000001974747e21 */ /* 0x008fe20008010000 */
[----:B------:R-:W-:Y:S01]  /*1630*/  SHF.L.U32 R108, R113, 0x10, RZ ;  /* 0x00000010716c7819 */ /* 0x000fe200000006ff */
[----:B------:R-:W-:Y:S01]  /*1640*/  FADD.FTZ R74, R74, R139 ;  /* 0x0000008b4a4a7221 */ /* 0x000fe20000010000 */
[-C--:B------:R-:W-:Y:S01]  /*1650*/  FFMA.FTZ R46, R127, R139.reuse, R46 ;  /* 0x0000008b7f2e7223 */ /* 0x080fe2000001002e */
[----:B------:R-:W-:Y:S01]  /*1660*/  FMUL.FTZ R126, R126, R139 ;  /* 0x0000008b7e7e7220 */ /* 0x000fe20000410000 */
[----:B------:R-:W-:Y:S01]  /*1670*/  FMUL.FTZ R142, R109, UR24 ;  /* 0x000000186d8e7c20 */ /* 0x000fe20008410000 */
[----:B------:R-:W-:Y:S01]  /*1680*/  FMUL.FTZ R152, R111, UR24 ;  /* 0x000000186f987c20 */ /* 0x000fe20008410000 */
[----:B------:R-:W-:Y:S01]  /*1690*/  SHF.L.U32 R139, R114, 0x10, RZ ;  /* 0x00000010728b7819 */ /* 0x000fe200000006ff */
[----:B------:R-:W-:Y:S01]  /*16a0*/  FMUL.FTZ R140, R140, R112 ;  /* 0x000000708c8c7220 */ /* 0x000fe20000410000 */
[----:B------:R-:W-:Y:S01]  /*16b0*/  FADD.FTZ R169, R169, R120 ;  /* 0x00000078a9a97221 */ /* 0x000fe20000010000 */
[----:B------:R-:W-:Y:S01]  /*16c0*/  FFMA.FTZ R109, R121, R120, R170 ;  /* 0x00000078796d7223 */ /* 0x000fe200000100aa */
[----:B------:R-:W-:Y:S01]  /*16d0*/  FMUL.FTZ R133, R116, UR24 ;  /* 0x0000001874857c20 */ /* 0x000fe20008410000 */
[----:B------:R-:W-:Y:S01]  /*16e0*/  FADD.FTZ R118, R118, -UR25 ;  /* 0x8000001976767e21 */ /* 0x000fe20008010000 */
[-C--:B------:R-:W-:Y:S01]  /*16f0*/  FFMA.FTZ R47, R152, R108.reuse, R47 ;  /* 0x0000006c982f7223 */ /* 0x080fe2000001002f */
[----:B------:R-:W-:Y:S01]  /*1700*/  FADD.FTZ R75, R75, R108 ;  /* 0x0000006c4b4b7221 */ /* 0x000fe20000010000 */
[----:B------:R-:W-:Y:S01]  /*1710*/  FMUL.FTZ R151, R151, R108 ;  /* 0x0000006c97977220 */ /* 0x000fe20000410000 */
[----:B------:R-:W-:Y:S01]  /*1720*/  FADD.FTZ R169, R169, R140 ;  /* 0x0000008ca9a97221 */ /* 0x000fe20000010000 */
[----:B------:R-:W-:Y:S01]  /*1730*/  FFMA.FTZ R108, R142, R140, R109 ;  /* 0x0000008c8e6c7223 */ /* 0x000fe2000001006d */
[----:B------:R-:W-:Y:S01]  /*1740*/  FADD.FTZ R76, R76, R139 ;  /* 0x0000008b4c4c7221 */ /* 0x000fe20000010000 */
[-C--:B------:R-:W-:Y:S01]  /*1750*/  FFMA.FTZ R48, R133, R139.reuse, R48 ;  /* 0x0000008b85307223 */ /* 0x080fe20000010030 */
[----:B------:R-:W-:Y:S01]  /*1760*/  FMUL.FTZ R132, R132, R139 ;  /* 0x0000008b84847220 */ /* 0x000fe20000410000 */
[----:B------:R-:W-:Y:S01]  /*1770*/  SHF.L.U32 R149, R115, 0x10, RZ ;  /* 0x0000001073957819 */ /* 0x000fe200000006ff */
[----:B------:R-:W-:Y:S01]  /*1780*/  FMUL.FTZ R139, R118, UR24 ;  /* 0x00000018768b7c20 */ /* 0x000fe20008410000 */
[----:B------:R-:W-:Y:S01]  /*1790*/  PRMT R114, R114, 0x7632, R114 ;  /* 0x0000763272727816 */ /* 0x000fe20000000072 */
[----:B------:R-:W-:Y:S01]  /*17a0*/  FADD.FTZ R110, R169, R126 ;  /* 0x0000007ea96e7221 */ /* 0x000fe20000010000 */
[----:B------:R-:W-:Y:S01]  /*17b0*/  FFMA.FTZ R109, R127, R126, R108 ;  /* 0x0000007e7f6d7223 */ /* 0x000fe2000001006c */
[----:B------:R-:W-:Y:S01]  /*17c0*/  FADD.FTZ R78, R78, R149 ;  /* 0x000000954e4e7221 */ /* 0x000fe20000010000 */
[-C--:B------:R-:W-:Y:S01]  /*17d0*/  FFMA.FTZ R50, R139, R149.reuse, R50 ;  /* 0x000000958b327223 */ /* 0x080fe20000010032 */
[----:B------:R-:W-:Y:S01]  /*17e0*/  FMUL.FTZ R138, R138, R149 ;  /* 0x000000958a8a7220 */ /* 0x000fe20000410000 */
[----:B------:R-:W-:Y:S01]  /*17f0*/  SHF.L.U32 R114, R114, 0x10, RZ ;  /* 0x0000001072727819 */ /* 0x000fe200000006ff */
[----:B------:R-:W-:Y:S01]  /*1800*/  FADD.FTZ R117, R117, -UR25 ;  /* 0x8000001975757e21 */ /* 0x000fe20008010000 */
[----:B------:R-:W-:Y:S01]  /*1810*/  SHF.L.U32 R149, R4, 0x10, RZ ;  /* 0x0000001004957819 */ /* 0x000fe200000006ff */
[----:B------:R-:W-:Y:S01]  /*1820*/  FADD.FTZ R111, R110, R151 ;  /* 0x000000976e6f7221 */ /* 0x000fe20000010000 */
[----:B------:R-:W-:Y:S01]  /*1830*/  FFMA.FTZ R108, R152, R151, R109 ;  /* 0x00000097986c7223 */ /* 0x000fe2000001006d */
[----:B------:R-:W-:Y:S01]  /*1840*/  PRMT R115, R115, 0x7632, R115 ;  /* 0x0000763273737816 */ /* 0x000fe20000000073 */
[----:B------:R-:W-:Y:S01]  /*1850*/  FMUL.FTZ R158, R117, UR24 ;  /* 0x00000018759e7c20 */ /* 0x000fe20008410000 */
[----:B------:R-:W-:Y:S01]  /*1860*/  FMUL.FTZ R149, R149, R114 ;  /* 0x0000007295957220 */ /* 0x000fe20000410000 */
[----:B------:R-:W-:Y:S01]  /*1870*/  FADD.FTZ R110, R111, R132 ;  /* 0x000000846f6e7221 */ /* 0x000fe20000010000 */
[----:B------:R-:W-:Y:S01]  /*1880*/  FFMA.FTZ R109, R133, R132, R108 ;  /* 0x00000084856d7223 */ /* 0x000fe2000001006c */
[----:B------:R-:W-:Y:S01]  /*1890*/  FFMA.FTZ R45, R142, R112, R45 ;  /* 0x000000708e2d7223 */ /* 0x000fe2000001002d */
[----:B------:R-:W-:Y:S01]  /*18a0*/  FADD.FTZ R73, R73, R112 ;  /* 0x0000007049497221 */ /* 0x000fe20000010000 */
[----:B------:R-:W-:Y:S01]  /*18b0*/  SHF.L.U32 R112, R115, 0x10, RZ ;  /* 0x0000001073707819 */ /* 0x000fe200000006ff */
[----:B------:R-:W-:Y:S01]  /*18c0*/  FADD.FTZ R119, R119, -UR25 ;  /* 0x8000001977777e21 */ /* 0x000fe20008010000 */
[----:B------:R-:W-:Y:S01]  /*18d0*/  FADD.FTZ R111, R110, R149 ;  /* 0x000000956e6f7221 */ /* 0x000fe20000010000 */
[----:B------:R-:W-:-:S02]  /*18e0*/  FFMA.FTZ R108, R158, R149, R109 ;  /* 0x000000959e6c7223 */ /* 0x000fc4000001006d */
        /* <DEDUP_REMOVED lines=10> */
.L_x_2997:
[----:B------:R-:W-:Y:S05]  /*1990*/  BSYNC.RECONVERGENT B0 ;  /* 0x0000000000007941 */ /* 0x000fea0003800200 */
.L_x_2996:
        /* <DEDUP_REMOVED lines=31> */
.L_x_2999:
[----:B------:R-:W-:Y:S05]  /*1b90*/  BSYNC.RECONVERGENT B0 ;  /* 0x0000000000007941 */ /* 0x000fea0003800200 */
.L_x_2998:
        /* <DEDUP_REMOVED lines=8> */
[----:B------:R-:W-:-:S09]  /*1c20*/  @!UP2 UIADD3 UR5, UPT, UPT, UR4, 0x3000, URZ ;  /* 0x000030000405a890 */ /* 0x000fd2000fffe0ff */
[----:B0-----:R-:W0:Y:S01]  /*1c30*/  LDS.128 R108, [UR5] ;  /* 0x00000005ff6c7984 */ /* 0x001e220008000c00 */
[----:B------:R-:W-:Y:S02]  /*1c40*/  UIADD3 UR5, UPT, UPT, UR4, 0x3030, URZ ;  /* 0x0000303004057890 */ /* 0x000fe4000fffe0ff */
[----:B------:R-:W-:Y:S01]  /*1c50*/  @!UP2 UIADD3 UR5, UPT, UPT, UR4, 0x3010, URZ ;  /* 0x000030100405a890 */ /* 0x000fe2000fffe0ff */
[----:B0-----:R-:W-:Y:S01]  /*1c60*/  FADD.FTZ R113, RZ, R108 ;  /* 0x0000006cff717221 */ /* 0x001fe20000010000 */
[----:B------:R-:W-:-:S03]  /*1c70*/  FADD.FTZ R108, RZ, R109 ;  /* 0x0000006dff6c7221 */ /* 0x000fc60000010000 */
[----:B------:R-:W-:Y:S01]  /*1c80*/  FADD.FTZ R113, R110, R113 ;  /* 0x000000716e717221 */ /* 0x000fe20000010000 */
[----:B------:R-:W-:-:S03]  /*1c90*/  FADD.FTZ R112, R111, R108 ;  /* 0x0000006c6f707221 */ /* 0x000fc60000010000 */
[----:B------:R-:W0:Y:S02]  /*1ca0*/  LDS.128 R108, [UR5] ;  /* 0x00000005ff6c7984 */ /* 0x000e240008000c00 */
[----:B0-----:R-:W-:Y:S01]  /*1cb0*/  FADD.FTZ R112, R112, R109 ;  /* 0x0000006d70707221 */ /* 0x001fe20000010000 */
        /* <DEDUP_REMOVED lines=28> */
[----:B------:R-:W-:-:S03]  /*1e80*/  FMUL.FTZ R110, R113, UR12 ;  /* 0x0000000c716e7c20 */ /* 0x000fc60008410000 */
[----:B------:R-:W-:Y:S02]  /*1e90*/  F2FP.BF16.F32.PACK_AB R108, R109, R108 ;  /* 0x0000006c6d6c723e */ /* 0x000fe400000010ff */
[----:B------:R-:W-:Y:S01]  /*1ea0*/  F2FP.BF16.F32.PACK_AB R109, R110, R111 ;  /* 0x0000006f6e6d723e */ /* 0x000fe200000010ff */
[--C-:B------:R-:W-:Y:S01]  /*1eb0*/  FFMA.FTZ R111, R137, UR4, R112.reuse ;  /* 0x00000004896f7c23 */ /* 0x100fe20008010070 */
[----:B------:R-:W-:-:S03]  /*1ec0*/  FFMA.FTZ R110, R162, UR4, R112 ;  /* 0x00000004a26e7c23 */ /* 0x000fc60008010070 */
[----:B------:R-:W-:Y:S01]  /*1ed0*/  FADD.FTZ R111, R136, -R111 ;  /* 0x8000006f886f7221 */ /* 0x000fe20000010000 */
[----:B------:R-:W-:-:S03]  /*1ee0*/  FADD.FTZ R110, R157, -R110 ;  /* 0x8000006e9d6e7221 */ /* 0x000fc60000010000 */
[----:B------:R-:W-:Y:S01]  /*1ef0*/  FMUL.FTZ R111, R111, UR24 ;  /* 0x000000186f6f7c20 */ /* 0x000fe20008410000 */
[----:B------:R-:W-:-:S03]  /*1f00*/  FMUL.FTZ R113, R110, UR24 ;  /* 0x000000186e717c20 */ /* 0x000fc60008410000 */
[----:B------:R-:W-:Y:S01]  /*1f10*/  FMUL.FTZ R110, R111, UR12 ;  /* 0x0000000c6f6e7c20 */ /* 0x000fe20008410000 */
[----:B------:R-:W-:Y:S01]  /*1f20*/  FMUL.FTZ R113, R113, UR12 ;  /* 0x0000000c71717c20 */ /* 0x000fe20008410000 */
[----:B------:R-:W-:-:S04]  /*1f30*/  FFMA.FTZ R111, R143, UR4, R112 ;  /* 0x000000048f6f7c23 */ /* 0x000fc80008010070 */
[----:B------:R-:W-:Y:S01]  /*1f40*/  F2FP.BF16.F32.PACK_AB R110, R113, R110 ;  /* 0x0000006e716e723e */ /* 0x000fe200000010ff */
[----:B------:R-:W-:Y:S01]  /*1f50*/  FFMA.FTZ R113, R168, UR4, R112 ;  /* 0x00000004a8717c23 */ /* 0x000fe20008010070 */
[----:B------:R-:W-:-:S03]  /*1f60*/  FADD.FTZ R111, R148, -R111 ;  /* 0x8000006f946f7221 */ /* 0x000fc60000010000 */
[----:B------:R-:W-:Y:S01]  /*1f70*/  FADD.FTZ R113, R166, -R113 ;  /* 0x80000071a6717221 */ /* 0x000fe20000010000 */
[----:B------:R-:W-:-:S03]  /*1f80*/  FMUL.FTZ R111, R111, UR24 ;  /* 0x000000186f6f7c20 */ /* 0x000fc60008410000 */
[----:B------:R-:W-:Y:S01]  /*1f90*/  FMUL.FTZ R113, R113, UR24 ;  /* 0x0000001871717c20 */ /* 0x000fe20008410000 */
[----:B------:R-:W-:-:S03]  /*1fa0*/  FMUL.FTZ R111, R111, UR12 ;  /* 0x0000000c6f6f7c20 */ /* 0x000fc60008410000 */
[----:B------:R-:W-:-:S05]  /*1fb0*/  FMUL.FTZ R114, R113, UR12 ;  /* 0x0000000c71727c20 */ /* 0x000fca0008410000 */
[----:B------:R-:W-:Y:S01]  /*1fc0*/  F2FP.BF16.F32.PACK_AB R111, R114, R111 ;  /* 0x0000006f726f723e */ /* 0x000fe200000010ff */
[----:B------:R-:W-:Y:S06]  /*1fd0*/  BRA `(.L_x_3005) ;  /* 0x0000000000907947 */ /* 0x000fec0003800000 */
.L_x_3004:
[--C-:B------:R-:W-:Y:S01]  /*1fe0*/  FFMA.FTZ R93, R143, UR4, R112.reuse ;  /* 0x000000048f5d7c23 */ /* 0x100fe20008010070 */
[--C-:B------:R-:W-:Y:S01]  /*1ff0*/  FFMA.FTZ R92, R162, UR4, R112.reuse ;  /* 0x00000004a25c7c23 */ /* 0x100fe20008010070 */
[--C-:B------:R-:W-:Y:S02]  /*2000*/  FFMA.FTZ R95, R168, UR4, R112.reuse ;  /* 0x00000004a85f7c23 */ /* 0x100fe40008010070 */
[----:B------:R-:W-:Y:S01]  /*2010*/  FADD.FTZ R98, R148, -R93 ;  /* 0x8000005d94627221 */ /* 0x000fe20000010000 */
[----:B------:R-:W-:Y:S01]  /*2020*/  FFMA.FTZ R93, R137, UR4, R112 ;  /* 0x00000004895d7c23 */ /* 0x000fe20008010070 */
[----:B------:R-:W-:Y:S01]  /*2030*/  FADD.FTZ R92, R157, -R92 ;  /* 0x8000005c9d5c7221 */ /* 0x000fe20000010000 */
[----:B------:R-:W-:Y:S01]  /*2040*/  FADD.FTZ R95, R166, -R95 ;  /* 0x8000005fa65f7221 */ /* 0x000fe20000010000 */
[----:B------:R-:W-:Y:S01]  /*2050*/  FMUL.FTZ R98, R98, UR24 ;  /* 0x0000001862627c20 */ /* 0x000fe20008410000 */
[----:B------:R-:W-:Y:S01]  /*2060*/  FADD.FTZ R93, R136, -R93 ;  /* 0x8000005d885d7221 */ /* 0x000fe20000010000 */
[----:B------:R-:W-:Y:S01]  /*2070*/  FMUL.FTZ R97, R92, UR24 ;  /* 0x000000185c617c20 */ /* 0x000fe20008410000 */
[----:B------:R-:W-:Y:S01]  /*2080*/  FMUL.FTZ R99, R95, UR24 ;  /* 0x000000185f637c20 */ /* 0x000fe20008410000 */
[----:B------:R-:W-:Y:S01]  /*2090*/  FMUL.FTZ R111, R98, UR12 ;  /* 0x0000000c626f7c20 */ /* 0x000fe20008410000 */
[----:B------:R-:W-:Y:S01]  /*20a0*/  FMUL.FTZ R96, R93, UR24 ;  /* 0x000000185d607c20 */ /* 0x000fe20008410000 */
[----:B------:R-:W-:Y:S01]  /*20b0*/  FMUL.FTZ R93, R97, UR12 ;  /* 0x0000000c615d7c20 */ /* 0x000fe20008410000 */
[----:B------:R-:W-:-:S02]  /*20c0*/  FMUL.FTZ R92, R99, UR12 ;  /* 0x0000000c635c7c20 */ /* 0x000fc40008410000 */
[----:B------:R-:W-:-:S03]  /*20d0*/  FMUL.FTZ R110, R96, UR12 ;  /* 0x0000000c606e7c20 */ /* 0x000fc60008410000 */
[----:B------:R-:W-:Y:S01]  /*20e0*/  F2FP.BF16.F32.PACK_AB R111, R92, R111 ;  /* 0x0000006f5c6f723e */ /* 0x000fe200000010ff */
[--C-:B------:R-:W-:Y:S01]  /*20f0*/  FFMA.FTZ R92, R156, UR4, R112.reuse ;  /* 0x000000049c5c7c23 */ /* 0x100fe20008010070 */
[----:B------:R-:W-:Y:S01]  /*2100*/  F2FP.BF16.F32.PACK_AB R110, R93, R110 ;  /* 0x0000006e5d6e723e */ /* 0x000fe200000010ff */
[----:B------:R-:W-:Y:S02]  /*2110*/  FFMA.FTZ R93, R131, UR4, R112 ;  /* 0x00000004835d7c23 */ /* 0x000fe40008010070 */
[----:B------:R-:W-:Y:S01]  /*2120*/  FADD.FTZ R95, R159, -R92 ;  /* 0x8000005c9f5f7221 */ /* 0x000fe20000010000 */
[----:B------:R-:W-:Y:S01]  /*2130*/  FFMA.FTZ R92, R150, UR4, R112 ;  /* 0x00000004965c7c23 */ /* 0x000fe20008010070 */
[----:B------:R-:W-:Y:S02]  /*2140*/  FADD.FTZ R93, R130, -R93 ;  /* 0x8000005d825d7221 */ /* 0x000fe40000010000 */
[----:B------:R-:W-:Y:S01]  /*2150*/  FMUL.FTZ R95, R95, UR24 ;  /* 0x000000185f5f7c20 */ /* 0x000fe20008410000 */
[----:B------:R-:W-:Y:S01]  /*2160*/  FADD.FTZ R108, R147, -R92 ;  /* 0x8000005c936c7221 */ /* 0x000fe20000010000 */
[----:B------:R-:W-:Y:S01]  /*2170*/  FMUL.FTZ R94, R93, UR24 ;  /* 0x000000185d5e7c20 */ /* 0x000fe20008410000 */
[----:B------:R-:W-:Y:S01]  /*2180*/  FFMA.FTZ R93, R125, UR4, R112 ;  /* 0x000000047d5d7c23 */ /* 0x000fe20008010070 */
[----:B------:R-:W-:-:S02]  /*2190*/  FMUL.FTZ R114, R95, UR12 ;  /* 0x0000000c5f727c20 */ /* 0x000fc40008410000 */
[----:B------:R-:W-:Y:S01]  /*21a0*/  FMUL.FTZ R109, R94, UR12 ;  /* 0x0000000c5e6d7c20 */ /* 0x000fe20008410000 */
[----:B------:R-:W-:-:S04]  /*21b0*/  FADD.FTZ R93, R124, -R93 ;  /* 0x8000005d7c5d7221 */ /* 0x000fc80000010000 */
[----:B------:R-:W-:Y:S01]  /*21c0*/  FMUL.FTZ R92, R93, UR24 ;  /* 0x000000185d5c7c20 */ /* 0x000fe20008410000 */
[----:B------:R-:W-:Y:S01]  /*21d0*/  FMUL.FTZ R93, R108, UR24 ;  /* 0x000000186c5d7c20 */ /* 0x000fe20008410000 */
[----:B------:R-:W-:Y:S02]  /*21e0*/  F2FP.BF16.F32.PACK_AB R109, R114, R109 ;  /* 0x0000006d726d723e */ /* 0x000fe400000010ff */
[----:B------:R-:W-:Y:S01]  /*21f0*/  FMUL.FTZ R108, R92, UR12 ;  /* 0x0000000c5c6c7c20 */ /* 0x000fe20008410000 */
[----:B------:R-:W-:-:S05]  /*2200*/  FMUL.FTZ R113, R93, UR12 ;  /* 0x0000000c5d717c20 */ /* 0x000fca0008410000 */
[----:B------:R-:W-:-:S07]  /*2210*/  F2FP.BF16.F32.PACK_AB R108, R113, R108 ;  /* 0x0000006c716c723e */ /* 0x000fce00000010ff */
.L_x_3005:
[----:B------:R-:W0:Y:S02]  /*2220*/  @P0 LDC.64 R114, c[0x0][0x478] ;  /* 0x00011e00ff720b82 */ /* 0x000e240000000a00 */
[----:B0-----:R-:W-:-:S06]  /*2230*/  @P0 IMAD.WIDE.U32 R116, R0, 0x20, R114 ;  /* 0x0000002000740825 */ /* 0x001fcc00078e0072 */
[----:B------:R-:W0:Y:S01]  /*2240*/  LDC.64 R114, c[0x0][0x468] ;  /* 0x00011a00ff727b82 */ /* 0x000e220000000a00 */
[----:B------:R1:W-:Y:S04]  /*2250*/  @P0 STG.E.128 desc[UR14][R116.64], R92 ;  /* 0x0000005c74000986 */ /* 0x0003e8000c101d0e */
[----:B------:R1:W-:Y:S01]  /*2260*/  @P0 STG.E.128 desc[UR14][R116.64+0x10], R96 ;  /* 0x0000106074000986 */ /* 0x0003e2000c101d0e */
[C---:B0-----:R-:W-:Y:S01]  /*2270*/  IMAD.WIDE.U32 R114, R0.reuse, 0x10, R114 ;  /* 0x0000001000727825 */ /* 0x041fe200078e0072 */
[----:B------:R-:W-:-:S04]  /*2280*/  IADD3 R0, PT, PT, R0, 0x80, RZ ;  /* 0x0000008000007810 */ /* 0x000fc80007ffe0ff */
[----:B------:R1:W-:Y:S03]  /*2290*/  STG.E.128 desc[UR14][R114.64], R108 ;  /* 0x0000006c72007986 */ /* 0x0003e6000c101d0e */
.L_x_3003:
[----:B------:R-:W-:Y:S05]  /*22a0*/  BSYNC.RECONVERGENT B1 ;  /* 0x0000000000017941 */ /* 0x000fea0003800200 */
.L_x_3002:
[----:B------:R-:W-:Y:S04]  /*22b0*/  BSSY.RECONVERGENT B1, `(.L_x_3006) ;  /* 0x0000056000017945 */ /* 0x000fe80003800200 */
[----:B------:R-:W-:Y:S05]  /*22c0*/  @!P2 BRA `(.L_x_3007) ;  /* 0x000000040050a947 */ /* 0x000fea0003800000 */
[----:B------:R-:W-:-:S04]  /*22d0*/  ISETP.NE.U32.AND P0, PT, RZ, UR20, PT ;  /* 0x00000014ff007c0c */ /* 0x000fc8000bf05070 */
[----:B------:R-:W-:-:S13]  /*22e0*/  ISETP.NE.AND.EX P0, PT, RZ, UR21, PT, P0 ;  /* 0x00000015ff007c0c */ /* 0x000fda000bf05300 */
[----:B------:R-:W-:Y:S05]  /*22f0*/  @!P0 BRA `(.L_x_3008) ;  /* 0x0000000000948947 */ /* 0x000fea0003800000 */
[--C-:B-1----:R-:W-:Y:S01]  /*2300*/  FFMA.FTZ R93, R141, UR4, R112.reuse ;  /* 0x000000048d5d7c23 */ /* 0x102fe20008010070 */
        /* <DEDUP_REMOVED lines=34> */
[----:B------:R-:W-:Y:S01]  /*2530*/  F2FP.BF16.F32.PACK_AB R108, R113, R108 ;  /* 0x0000006c716c723e */ /* 0x000fe200000010ff */
[----:B------:R-:W-:Y:S06]  /*2540*/  BRA `(.L_x_3009) ;  /* 0x0000000000907947 */ /* 0x000fec0003800000 */
.L_x_3008:
[--C-:B-1----:R-:W-:Y:S01]  /*2550*/  FFMA.FTZ R109, R123, UR4, R112.reuse ;  /* 0x000000047b6d7c23 */ /* 0x102fe20008010070 */
        /* <DEDUP_REMOVED lines=15> */
[----:B------:R-:W-:-:S02]  /*2650*/  FFMA.FTZ R114, R165, UR4, R112 ;  /* 0x00000004a5727c23 */ /* 0x000fc40008010070 */
[----:B------:R-:W-:Y:S02]  /*2660*/  F2FP.BF16.F32.PACK_AB R108, R109, R108 ;  /* 0x0000006c6d6c723e */ /* 0x000fe400000010ff */
[----:B------:R-:W-:Y:S01]  /*2670*/  F2FP.BF16.F32.PACK_AB R109, R110, R111 ;  /* 0x0000006f6e6d723e */ /* 0x000fe200000010ff */
[--C-:B------:R-:W-:Y:S01]  /*2680*/  FFMA.FTZ R111, R135, UR4, R112.reuse ;  /* 0x00000004876f7c23 */ /* 0x100fe20008010070 */
[----:B------:R-:W-:Y:S01]  /*2690*/  FFMA.FTZ R110, R160, UR4, R112 ;  /* 0x00000004a06e7c23 */ /* 0x000fe20008010070 */
[----:B------:R-:W-:Y:S02]  /*26a0*/  FADD.FTZ R114, R163, -R114 ;  /* 0x80000072a3727221 */ /* 0x000fe40000010000 */
[----:B------:R-:W-:Y:S01]  /*26b0*/  FADD.FTZ R111, R134, -R111 ;  /* 0x8000006f866f7221 */ /* 0x000fe20000010000 */
[----:B------:R-:W-:Y:S01]  /*26c0*/  FADD.FTZ R110, R153, -R110 ;  /* 0x8000006e996e7221 */ /* 0x000fe20000010000 */
[----:B------:R-:W-:Y:S02]  /*26d0*/  FMUL.FTZ R114, R114, UR24 ;  /* 0x0000001872727c20 */ /* 0x000fe40008410000 */
[----:B------:R-:W-:Y:S01]  /*26e0*/  FMUL.FTZ R111, R111, UR24 ;  /* 0x000000186f6f7c20 */ /* 0x000fe20008410000 */
[----:B------:R-:W-:Y:S01]  /*26f0*/  FMUL.FTZ R113, R110, UR24 ;  /* 0x000000186e717c20 */ /* 0x000fe20008410000 */
[----:B------:R-:W-:-:S02]  /*2700*/  FMUL.FTZ R114, R114, UR12 ;  /* 0x0000000c72727c20 */ /* 0x000fc40008410000 */
[----:B------:R-:W-:Y:S01]  /*2710*/  FMUL.FTZ R110, R111, UR12 ;  /* 0x0000000c6f6e7c20 */ /* 0x000fe20008410000 */
[----:B------:R-:W-:Y:S01]  /*2720*/  FFMA.FTZ R111, R141, UR4, R112 ;  /* 0x000000048d6f7c23 */ /* 0x000fe20008010070 */
[----:B------:R-:W-:-:S03]  /*2730*/  FMUL.FTZ R113, R113, UR12 ;  /* 0x0000000c71717c20 */ /* 0x000fc60008410000 */
[----:B------:R-:W-:Y:S02]  /*2740*/  FADD.FTZ R111, R144, -R111 ;  /* 0x8000006f906f7221 */ /* 0x000fe40000010000 */
[----:B------:R-:W-:Y:S02]  /*2750*/  F2FP.BF16.F32.PACK_AB R110, R113, R110 ;  /* 0x0000006e716e723e */ /* 0x000fe400000010ff */
[----:B------:R-:W-:-:S04]  /*2760*/  FMUL.FTZ R111, R111, UR24 ;  /* 0x000000186f6f7c20 */ /* 0x000fc80008410000 */
[----:B------:R-:W-:-:S05]  /*2770*/  FMUL.FTZ R111, R111, UR12 ;  /* 0x0000000c6f6f7c20 */ /* 0x000fca0008410000 */
[----:B------:R-:W-:-:S07]  /*2780*/  F2FP.BF16.F32.PACK_AB R111, R114, R111 ;  /* 0x0000006f726f723e */ /* 0x000fce00000010ff */
.L_x_3009:
[----:B------:R-:W0:Y:S08]  /*2790*/  @P0 LDC.64 R116, c[0x0][0x478] ;  /* 0x00011e00ff740b82 */ /* 0x000e300000000a00 */
[----:B------:R-:W1:Y:S01]  /*27a0*/  LDC.64 R114, c[0x0][0x468] ;  /* 0x00011a00ff727b82 */ /* 0x000e620000000a00 */
[----:B0-----:R-:W-:-:S05]  /*27b0*/  @P0 IMAD.WIDE.U32 R116, R0, 0x20, R116 ;  /* 0x0000002000740825 */ /* 0x001fca00078e0074 */
[----:B------:R0:W-:Y:S01]  /*27c0*/  @P0 STG.E.128 desc[UR14][R116.64], R92 ;  /* 0x0000005c74000986 */ /* 0x0001e2000c101d0e */
[----:B-1----:R-:W-:-:S03]  /*27d0*/  IMAD.WIDE.U32 R114, R0, 0x10, R114 ;  /* 0x0000001000727825 */ /* 0x002fc600078e0072 */
[----:B------:R0:W-:Y:S01]  /*27e0*/  @P0 STG.E.128 desc[UR14][R116.64+0x10], R96 ;  /* 0x0000106074000986 */ /* 0x0001e2000c101d0e */
[----:B------:R-:W-:-:S03]  /*27f0*/  IADD3 R0, PT, PT, R0, 0x80, RZ ;  /* 0x0000008000007810 */ /* 0x000fc60007ffe0ff */
[----:B------:R0:W-:Y:S04]  /*2800*/  STG.E.128 desc[UR14][R114.64], R108 ;  /* 0x0000006c72007986 */ /* 0x0001e8000c101d0e */
.L_x_3007:
[----:B------:R-:W-:Y:S05]  /*2810*/  BSYNC.RECONVERGENT B1 ;  /* 0x0000000000017941 */ /* 0x000fea0003800200 */
.L_x_3006:
[----:B------:R-:W-:Y:S05]  /*2820*/  @!P1 BRA `(.L_x_3010) ;  /* 0x0000001400609947 */ /* 0x000fea0003800000 */
[----:B------:R-:W-:-:S04]  /*2830*/  ISETP.NE.U32.AND P0, PT, RZ, UR20, PT ;  /* 0x00000014ff007c0c */ /* 0x000fc8000bf05070 */
[----:B------:R-:W-:-:S13]  /*2840*/  ISETP.NE.AND.EX P0, PT, RZ, UR21, PT, P0 ;  /* 0x00000015ff007c0c */ /* 0x000fda000bf05300 */
[----:B------:R-:W-:Y:S05]  /*2850*/  @!P0 BRA `(.L_x_3011) ;  /* 0x0000000000948947 */ /* 0x000fea0003800000 */
[--C-:B01----:R-:W-:Y:S01]  /*2860*/  FFMA.FTZ R93, R139, UR4, R112.reuse ;  /* 0x000000048b5d7c23 */ /* 0x103fe20008010070 */
[--C-:B------:R-:W-:Y:S01]  /*2870*/  FFMA.FTZ R94, R164, UR4, R112.reuse ;  /* 0x00000004a45e7c23 */ /* 0x100fe20008010070 */
[--C-:B------:R-:W-:Y:S01]  /*2880*/  FFMA.FTZ R92, R158, UR4, R112.reuse ;  /* 0x000000049e5c7c23 */ /* 0x100fe20008010070 */
[--C-:B------:R-:W-:Y:S01]  /*2890*/  FFMA.FTZ R109, R142, UR4, R112.reuse ;  /* 0x000000048e6d7c23 */ /* 0x100fe20008010070 */
        /* <DEDUP_REMOVED lines=11> */
[----:B------:R-:W-:Y:S01]  /*2950*/  FMUL.FTZ R93, R97, UR12 ;  /* 0x0000000c615d7c20 */ /* 0x000fe20008410000 */
[----:B------:R-:W-:Y:S01]  /*2960*/  FADD.FTZ R109, R140, -R109 ;  /* 0x8000006d8c6d7221 */ /* 0x000fe20000010000 */
[----:B------:R-:W-:-:S02]  /*2970*/  FMUL.FTZ R110, R96, UR12 ;  /* 0x0000000c606e7c20 */ /* 0x000fc40008410000 */
[----:B------:R-:W-:Y:S01]  /*2980*/  F2FP.BF16.F32.PACK_AB R111, R92, R111 ;  /* 0x0000006f5c6f723e */ /* 0x000fe200000010ff */
[--C-:B------:R-:W-:Y:S02]  /*2990*/  FFMA.FTZ R92, R152, UR4, R112.reuse ;  /* 0x00000004985c7c23 */ /* 0x100fe40008010070 */
[----:B------:R-:W-:Y:S01]  /*29a0*/  F2FP.BF16.F32.PACK_AB R110, R93, R110 ;  /* 0x0000006e5d6e723e */ /* 0x000fe200000010ff */
[----:B------:R-:W-:Y:S01]  /*29b0*/  FFMA.FTZ R93, R127, UR4, R112 ;  /* 0x000000047f5d7c23 */ /* 0x000fe20008010070 */
[----:B------:R-:W-:-:S03]  /*29c0*/  FADD.FTZ R92, R151, -R92 ;  /* 0x8000005c975c7221 */ /* 0x000fc60000010000 */
[----:B------:R-:W-:Y:S01]  /*29d0*/  FADD.FTZ R94, R126, -R93 ;  /* 0x8000005d7e5e7221 */ /* 0x000fe20000010000 */
[----:B------:R-:W-:Y:S01]  /*29e0*/  FFMA.FTZ R93, R121, UR4, R112 ;  /* 0x00000004795d7c23 */ /* 0x000fe20008010070 */
[----:B------:R-:W-:Y:S02]  /*29f0*/  FMUL.FTZ R95, R92, UR24 ;  /* 0x000000185c5f7c20 */ /* 0x000fe40008410000 */
[----:B------:R-:W-:Y:S01]  /*2a00*/  FMUL.FTZ R94, R94, UR24 ;  /* 0x000000185e5e7c20 */ /* 0x000fe20008410000 */
[----:B------:R-:W-:Y:S01]  /*2a10*/  FADD.FTZ R93, R120, -R93 ;  /* 0x8000005d785d7221 */ /* 0x000fe20000010000 */
[----:B------:R-:W-:Y:S02]  /*2a20*/  FMUL.FTZ R113, R95, UR12 ;  /* 0x0000000c5f717c20 */ /* 0x000fe40008410000 */
[----:B------:R-:W-:Y:S01]  /*2a30*/  FMUL.FTZ R108, R94, UR12 ;  /* 0x0000000c5e6c7c20 */ /* 0x000fe20008410000 */
[----:B------:R-:W-:Y:S01]  /*2a40*/  FMUL.FTZ R92, R93, UR24 ;  /* 0x000000185d5c7c20 */ /* 0x000fe20008410000 */
[----:B------:R-:W-:-:S03]  /*2a50*/  FMUL.FTZ R93, R109, UR24 ;  /* 0x000000186d5d7c20 */ /* 0x000fc60008410000 */
[----:B------:R-:W-:Y:S01]  /*2a60*/  F2FP.BF16.F32.PACK_AB R109, R113, R108 ;  /* 0x0000006c716d723e */ /* 0x000fe200000010ff */
[----:B------:R-:W-:Y:S01]  /*2a70*/  FMUL.FTZ R108, R92, UR12 ;  /* 0x0000000c5c6c7c20 */ /* 0x000fe20008410000 */
[----:B------:R-:W-:-:S05]  /*2a80*/  FMUL.FTZ R113, R93, UR12 ;  /* 0x0000000c5d717c20 */ /* 0x000fca0008410000 */
[----:B------:R-:W-:Y:S01]  /*2a90*/  F2FP.BF16.F32.PACK_AB R108, R113, R108 ;  /* 0x0000006c716c723e */ /* 0x000fe200000010ff */
[----:B------:R-:W-:Y:S06]  /*2aa0*/  BRA `(.L_x_3012) ;  /* 0x0000000000907947 */ /* 0x000fec0003800000 */
.L_x_3011:
[--C-:B01----:R-:W-:Y:S01]  /*2ab0*/  FFMA.FTZ R109, R121, UR4, R112.reuse ;  /* 0x00000004796d7c23 */ /* 0x103fe20008010070 */
        /* <DEDUP_REMOVED lines=16> */
[----:B------:R-:W-:Y:S01]  /*2bc0*/  F2FP.BF16.F32.PACK_AB R108, R111, R108 ;  /* 0x0000006c6f6c723e */ /* 0x000fe200000010ff */
[--C-:B------:R-:W-:Y:S01]  /*2bd0*/  FFMA.FTZ R111, R133, UR4, R112.reuse ;  /* 0x00000004856f7c23 */ /* 0x100fe20008010070 */
[----:B------:R-:W-:Y:S01]  /*2be0*/  F2FP.BF16.F32.PACK_AB R109, R110, R109 ;  /* 0x0000006d6e6d723e */ /* 0x000fe200000010ff */
[----:B------:R-:W-:Y:S01]  /*2bf0*/  FFMA.FTZ R110, R158, UR4, R112 ;  /* 0x000000049e6e7c23 */ /* 0x000fe20008010070 */
[----:B------:R-:W-:Y:S01]  /*2c00*/  FADD.FTZ R114, R161, -R114 ;  /* 0x80000072a1727221 */ /* 0x000fe20000010000 */
[----:B------:R-:W-:Y:S02]  /*2c10*/  FADD.FTZ R111, R132, -R111 ;  /* 0x8000006f846f7221 */ /* 0x000fe40000010000 */
[----:B------:R-:W-:Y:S01]  /*2c20*/  FADD.FTZ R110, R149, -R110 ;  /* 0x8000006e956e7221 */ /* 0x000fe20000010000 */
[----:B------:R-:W-:Y:S01]  /*2c30*/  FMUL.FTZ R114, R114, UR24 ;  /* 0x0000001872727c20 */ /* 0x000fe20008410000 */
[----:B------:R-:W-:Y:S02]  /*2c40*/  FMUL.FTZ R111, R111, UR24 ;  /* 0x000000186f6f7c20 */ /* 0x000fe40008410000 */
[----:B------:R-:W-:Y:S01]  /*2c50*/  FMUL.FTZ R113, R110, UR24 ;  /* 0x000000186e717c20 */ /* 0x000fe20008410000 */
[----:B------:R-:W-:Y:S01]  /*2c60*/  FMUL.FTZ R114, R114, UR12 ;  /* 0x0000000c72727c20 */ /* 0x000fe20008410000 */
        /* <DEDUP_REMOVED lines=8> */
.L_x_3012:
[----:B------:R-:W0:Y:S02]  /*2cf0*/  @P0 LDC.64 R112, c[0x0][0x478] ;  /* 0x00011e00ff700b82 */ /* 0x000e240000000a00 */
[----:B0-----:R-:W-:-:S06]  /*2d00*/  @P0 IMAD.WIDE.U32 R114, R0, 0x20, R112 ;  /* 0x0000002000720825 */ /* 0x001fcc00078e0070 */
[----:B------:R-:W0:Y:S01]  /*2d10*/  LDC.64 R112, c[0x0][0x468] ;  /* 0x00011a00ff707b82 */ /* 0x000e220000000a00 */
[----:B------:R3:W-:Y:S04]  /*2d20*/  @P0 STG.E.128 desc[UR14][R114.64], R92 ;  /* 0x0000005c72000986 */ /* 0x0007e8000c101d0e */
[----:B------:R3:W-:Y:S01]  /*2d30*/  @P0 STG.E.128 desc[UR14][R114.64+0x10], R96 ;  /* 0x0000106072000986 */ /* 0x0007e2000c101d0e */
[----:B0-----:R-:W-:-:S05]  /*2d40*/  IMAD.WIDE.U32 R112, R0, 0x10, R112 ;  /* 0x0000001000707825 */ /* 0x001fca00078e0070 */
[----:B------:R3:W-:Y:S01]  /*2d50*/  STG.E.128 desc[UR14][R112.64], R108 ;  /* 0x0000006c70007986 */ /* 0x0007e2000c101d0e */
[----:B------:R-:W-:Y:S05]  /*2d60*/  BRA `(.L_x_3010) ;  /* 0x0000001000107947 */ /* 0x000fea0003800000 */
.L_x_3001:
[----:B------:R-:W-:Y:S04]  /*2d70*/  BSSY.RECONVERGENT B1, `(.L_x_3013) ;  /* 0x0000058000017945 */ /* 0x000fe80003800200 */
[----:B------:R-:W-:Y:S05]  /*2d80*/  @!P3 BRA `(.L_x_3014) ;  /* 0x000000040058b947 */ /* 0x000fea0003800000 */
[----:B------:R-:W-:-:S04]  /*2d90*/  UISETP.NE.U32.AND UP1, UPT, UR20, URZ, UPT ;  /* 0x000000ff1400728c */ /* 0x000fc8000bf25070 */
[----:B------:R-:W-:-:S09]  /*2da0*/  UISETP.NE.AND.EX UP1, UPT, UR21, URZ, UPT, UP1 ;  /* 0x000000ff1500728c */ /* 0x000fd2000bf25310 */
[----:B------:R-:W-:Y:S05]  /*2db0*/  BRA.U UP1, `(.L_x_3015) ;  /* 0x0000000101947547 */ /* 0x000fea000b800000 */
        /* <DEDUP_REMOVED lines=8> */
[----:B-----5:R-:W-:Y:S01]  /*2e40*/  FFMA.FTZ R108, R109, UR24, R80 ;  /* 0x000000186d6c7c23 */ /* 0x020fe20008010050 */
[----:B------:R-:W-:Y:S01]  /*2e50*/  FFMA.FTZ R109, R110, UR24, R81 ;  /* 0x000000186e6d7c23 */ /* 0x000fe20008010051 */
[----:B------:R-:W-:Y:S01]  /*2e60*/  FFMA.FTZ R110, R111, UR24, R82 ;  /* 0x000000186f6e7c23 */ /* 0x000fe20008010052 */
[----:B------:R-:W-:Y:S01]  /*2e70*/  FFMA.FTZ R111, R114, UR24, R83 ;  /* 0x00000018726f7c23 */ /* 0x000fe20008010053 */
        /* <DEDUP_REMOVED lines=8> */
[----:B------:R-:W-:-:S03]  /*2f00*/  FFMA.FTZ R110, R162, UR4, R112 ;  /* 0x00000004a26e7c23 */ /* 0x000fc60008010070 */
[----:B------:R-:W-:Y:S01]  /*2f10*/  FADD.FTZ R111, R136, -R111 ;  /* 0x8000006f886f7221 */ /* 0x000fe20000010000 */
[----:B------:R-:W-:-:S03]  /*2f20*/  FADD.FTZ R114, R157, -R110 ;  /* 0x8000006e9d727221 */ /* 0x000fc60000010000 */
[----:B------:R-:W-:Y:S01]  /*2f30*/  FFMA.FTZ R110, R111, UR24, R84 ;  /* 0x000000186f6e7c23 */ /* 0x000fe20008010054 */
[----:B------:R-:W-:Y:S01]  /*2f40*/  FFMA.FTZ R111, R114, UR24, R85 ;  /* 0x00000018726f7c23 */ /* 0x000fe20008010055 */
[----:B------:R-:W-:Y:S02]  /*2f50*/  FADD.FTZ R114, R166, -R113 ;  /* 0x80000071a6727221 */ /* 0x000fe40000010000 */
[----:B------:R-:W-:Y:S01]  /*2f60*/  FMUL.FTZ R110, R110, UR12 ;  /* 0x0000000c6e6e7c20 */ /* 0x000fe20008410000 */
[----:B------:R-:W-:Y:S01]  /*2f70*/  FMUL.FTZ R111, R111, UR12 ;  /* 0x0000000c6f6f7c20 */ /* 0x000fe20008410000 */
[----:B------:R-:W-:-:S04]  /*2f80*/  FFMA.FTZ R113, R114, UR24, R87 ;  /* 0x0000001872717c23 */ /* 0x000fc80008010057 */
[----:B------:R-:W-:Y:S01]  /*2f90*/  F2FP.BF16.F32.PACK_AB R110, R111, R110 ;  /* 0x0000006e6f6e723e */ /* 0x000fe200000010ff */
[----:B------:R-:W-:Y:S01]  /*2fa0*/  FFMA.FTZ R111, R143, UR4, R112 ;  /* 0x000000048f6f7c23 */ /* 0x000fe20008010070 */
[----:B------:R-:W-:-:S03]  /*2fb0*/  FMUL.FTZ R114, R113, UR12 ;  /* 0x0000000c71727c20 */ /* 0x000fc60008410000 */
[----:B------:R-:W-:-:S04]  /*2fc0*/  FADD.FTZ R111, R148, -R111 ;  /* 0x8000006f946f7221 */ /* 0x000fc80000010000 */
[----:B------:R-:W-:-:S04]  /*2fd0*/  FFMA.FTZ R111, R111, UR24, R86 ;  /* 0x000000186f6f7c23 */ /* 0x000fc80008010056 */
[----:B------:R-:W-:-:S05]  /*2fe0*/  FMUL.FTZ R111, R111, UR12 ;  /* 0x0000000c6f6f7c20 */ /* 0x000fca0008410000 */
[----:B------:R-:W-:Y:S01]  /*2ff0*/  F2FP.BF16.F32.PACK_AB R111, R114, R111 ;  /* 0x0000006f726f723e */ /* 0x000fe200000010ff */
[----:B------:R-:W-:Y:S06]  /*3000*/  BRA `(.L_x_3016) ;  /* 0x0000000000907947 */ /* 0x000fec0003800000 */
.L_x_3015:
[--C-:B------:R-:W-:Y:S01]  /*3010*/  FFMA.FTZ R93, R143, UR4, R112.reuse ;  /* 0x000000048f5d7c23 */ /* 0x100fe20008010070 */
[--C-:B------:R-:W-:Y:S01]  /*3020*/  FFMA.FTZ R92, R162, UR4, R112.reuse ;  /* 0x00000004a25c7c23 */ /* 0x100fe20008010070 */
[--C-:B------:R-:W-:Y:S02]  /*3030*/  FFMA.FTZ R97, R168, UR4, R112.reuse ;  /* 0x00000004a8617c23 */ /* 0x100fe40008010070 */
[----:B------:R-:W-:Y:S01]  /*3040*/  FADD.FTZ R95, R148, -R93 ;  /* 0x8000005d945f7221 */ /* 0x000fe20000010000 */
[----:B------:R-:W-:Y:S01]  /*3050*/  FFMA.FTZ R93, R137, UR4, R112 ;  /* 0x00000004895d7c23 */ /* 0x000fe20008010070 */
[----:B------:R-:W-:Y:S01]  /*3060*/  FADD.FTZ R92, R157, -R92 ;  /* 0x8000005c9d5c7221 */ /* 0x000fe20000010000 */
[----:B------:R-:W-:Y:S01]  /*3070*/  FADD.FTZ R94, R166, -R97 ;  /* 0x80000061a65e7221 */ /* 0x000fe20000010000 */
[----:B-----5:R-:W-:Y:S01]  /*3080*/  FFMA.FTZ R98, R95, UR24, R86 ;  /* 0x000000185f627c23 */ /* 0x020fe20008010056 */
[----:B------:R-:W-:Y:S01]  /*3090*/  FADD.FTZ R93, R136, -R93 ;  /* 0x8000005d885d7221 */ /* 0x000fe20000010000 */
[----:B------:R-:W-:Y:S01]  /*30a0*/  FFMA.FTZ R97, R92, UR24, R85 ;  /* 0x000000185c617c23 */ /* 0x000fe20008010055 */
[----:B------:R-:W-:Y:S01]  /*30b0*/  FFMA.FTZ R99, R94, UR24, R87 ;  /* 0x000000185e637c23 */ /* 0x000fe20008010057 */
[----:B------:R-:W-:Y:S01]  /*30c0*/  FMUL.FTZ R111, R98, UR12 ;  /* 0x0000000c626f7c20 */ /* 0x000fe20008410000 */
[----:B------:R-:W-:Y:S01]  /*30d0*/  FFMA.FTZ R96, R93, UR24, R84 ;  /* 0x000000185d607c23 */ /* 0x000fe20008010054 */
        /* <DEDUP_REMOVED lines=10> */
[----:B------:R-:W-:Y:S01]  /*3180*/  FFMA.FTZ R95, R108, UR24, R83 ;  /* 0x000000186c5f7c23 */ /* 0x000fe20008010053 */
[----:B------:R-:W-:Y:S01]  /*3190*/  FADD.FTZ R108, R147, -R92 ;  /* 0x8000005c936c7221 */ /* 0x000fe20000010000 */
[----:B------:R-:W-:Y:S01]  /*31a0*/  FFMA.FTZ R94, R93, UR24, R82 ;  /* 0x000000185d5e7c23 */ /* 0x000fe20008010052 */
[----:B------:R-:W-:Y:S01]  /*31b0*/  FFMA.FTZ R93, R125, UR4, R112 ;  /* 0x000000047d5d7c23 */ /* 0x000fe20008010070 */
[----:B------:R-:W-:-:S02]  /*31c0*/  FMUL.FTZ R114, R95, UR12 ;  /* 0x0000000c5f727c20 */ /* 0x000fc40008410000 */
[----:B------:R-:W-:Y:S01]  /*31d0*/  FMUL.FTZ R109, R94, UR12 ;  /* 0x0000000c5e6d7c20 */ /* 0x000fe20008410000 */
[----:B------:R-:W-:-:S04]  /*31e0*/  FADD.FTZ R93, R124, -R93 ;  /* 0x8000005d7c5d7221 */ /* 0x000fc80000010000 */
[----:B------:R-:W-:Y:S01]  /*31f0*/  FFMA.FTZ R92, R93, UR24, R80 ;  /* 0x000000185d5c7c23 */ /* 0x000fe20008010050 */
[----:B------:R-:W-:Y:S01]  /*3200*/  FFMA.FTZ R93, R108, UR24, R81 ;  /* 0x000000186c5d7c23 */ /* 0x000fe20008010051 */
[----:B------:R-:W-:Y:S02]  /*3210*/  F2FP.BF16.F32.PACK_AB R109, R114, R109 ;  /* 0x0000006d726d723e */ /* 0x000fe400000010ff */
[----:B------:R-:W-:Y:S01]  /*3220*/  FMUL.FTZ R108, R92, UR12 ;  /* 0x0000000c5c6c7c20 */ /* 0x000fe20008410000 */
[----:B------:R-:W-:-:S05]  /*3230*/  FMUL.FTZ R113, R93, UR12 ;  /* 0x0000000c5d717c20 */ /* 0x000fca0008410000 */
[----:B------:R-:W-:-:S07]  /*3240*/  F2FP.BF16.F32.PACK_AB R108, R113, R108 ;  /* 0x0000006c716c723e */ /* 0x000fce00000010ff */
.L_x_3016:
        /* <DEDUP_REMOVED lines=8> */
[----:B------:R0:W-:Y:S04]  /*32d0*/  @P0 STG.E.128 desc[UR14][R116.64+0x10], R96 ;  /* 0x0000106074000986 */ /* 0x0001e8000c101d0e */
[----:B------:R0:W-:Y:S02]  /*32e0*/  STG.E.128 desc[UR14][R114.64], R108 ;  /* 0x0000006c72007986 */ /* 0x0001e4000c101d0e */
.L_x_3014:
[----:B------:R-:W-:Y:S05]  /*32f0*/  BSYNC.RECONVERGENT B1 ;  /* 0x0000000000017941 */ /* 0x000fea0003800200 */
.L_x_3013:
[----:B------:R-:W-:Y:S04]  /*3300*/  BSSY.RECONVERGENT B1, `(.L_x_3017) ;  /* 0x0000056000017945 */ /* 0x000fe80003800200 */
[----:B------:R-:W-:Y:S05]  /*3310*/  @!P2 BRA `(.L_x_3018) ;  /* 0x000000040050a947 */ /* 0x000fea0003800000 */
[----:B------:R-:W-:-:S04]  /*3320*/  ISETP.NE.U32.AND P0, PT, RZ, UR20, PT ;  /* 0x00000014ff007c0c */ /* 0x000fc8000bf05070 */
[----:B------:R-:W-:-:S13]  /*3330*/  ISETP.NE.AND.EX P0, PT, RZ, UR21, PT, P0 ;  /* 0x00000015ff007c0c */ /* 0x000fda000bf05300 */
[----:B------:R-:W-:Y:S05]  /*3340*/  @!P0 BRA `(.L_x_3019) ;  /* 0x0000000000948947 */ /* 0x000fea0003800000 */
[--C-:B0-----:R-:W-:Y:S01]  /*3350*/  FFMA.FTZ R93, R141, UR4, R112.reuse ;  /* 0x000000048d5d7c23 */ /* 0x101fe20008010070 */
        /* <DEDUP_REMOVED lines=34> */
[----:B------:R-:W-:Y:S01]  /*3580*/  F2FP.BF16.F32.PACK_AB R108, R113, R108 ;  /* 0x0000006c716c723e */ /* 0x000fe200000010ff */
[----:B------:R-:W-:Y:S06]  /*3590*/  BRA `(.L_x_3020) ;  /* 0x0000000000907947 */ /* 0x000fec0003800000 */
.L_x_3019:
        /* <DEDUP_REMOVED lines=19> */
[----:B------:R-:W-:Y:S01]  /*36d0*/  FFMA.FTZ R111, R135, UR4, R112 ;  /* 0x00000004876f7c23 */ /* 0x000fe20008010070 */
[----:B------:R-:W-:Y:S01]  /*36e0*/  FADD.FTZ R110, R153, -R110 ;  /* 0x8000006e996e7221 */ /* 0x000fe20000010000 */
[----:B------:R-:W-:Y:S02]  /*36f0*/  FFMA.FTZ R114, R165, UR4, R112 ;  /* 0x00000004a5727c23 */ /* 0x000fe40008010070 */
[----:B------:R-:W-:Y:S01]  /*3700*/  FADD.FTZ R111, R134, -R111 ;  /* 0x8000006f866f7221 */ /* 0x000fe20000010000 */
[----:B------:R-:W-:Y:S01]  /*3710*/  FFMA.FTZ R113, R110, UR24, R17 ;  /* 0x000000186e717c23 */ /* 0x000fe20008010011 */
[----:B------:R-:W-:Y:S02]  /*3720*/  FADD.FTZ R114, R163, -R114 ;  /* 0x80000072a3727221 */ /* 0x000fe40000010000 */
[----:B------:R-:W-:Y:S01]  /*3730*/  FFMA.FTZ R111, R111, UR24, R16 ;  /* 0x000000186f6f7c23 */ /* 0x000fe20008010010 */
[----:B------:R-:W-:Y:S01]  /*3740*/  FMUL.FTZ R113, R113, UR12 ;  /* 0x0000000c71717c20 */ /* 0x000fe20008410000 */
[----:B------:R-:W-:-:S02]  /*3750*/  FFMA.FTZ R114, R114, UR24, R19 ;  /* 0x0000001872727c23 */ /* 0x000fc40008010013 */
[----:B------:R-:W-:Y:S01]  /*3760*/  FMUL.FTZ R110, R111, UR12 ;  /* 0x0000000c6f6e7c20 */ /* 0x000fe20008410000 */
[----:B------:R-:W-:Y:S01]  /*3770*/  FFMA.FTZ R111, R141, UR4, R112 ;  /* 0x000000048d6f7c23 */ /* 0x000fe20008010070 */
[----:B------:R-:W-:-:S03]  /*3780*/  FMUL.FTZ R114, R114, UR12 ;  /* 0x0000000c72727c20 */ /* 0x000fc60008410000 */
[----:B------:R-:W-:Y:S01]  /*3790*/  FADD.FTZ R111, R144, -R111 ;  /* 0x8000006f906f7221 */ /* 0x000fe20000010000 */
[----:B------:R-:W-:-:S03]  /*37a0*/  F2FP.BF16.F32.PACK_AB R110, R113, R110 ;  /* 0x0000006e716e723e */ /* 0x000fc600000010ff */
[----:B------:R-:W-:-:S04]  /*37b0*/  FFMA.FTZ R111, R111, UR24, R18 ;  /* 0x000000186f6f7c23 */ /* 0x000fc80008010012 */
[----:B------:R-:W-:-:S05]  /*37c0*/  FMUL.FTZ R111, R111, UR12 ;  /* 0x0000000c6f6f7c20 */ /* 0x000fca0008410000 */
[----:B------:R-:W-:-:S07]  /*37d0*/  F2FP.BF16.F32.PACK_AB R111, R114, R111 ;  /* 0x0000006f726f723e */ /* 0x000fce00000010ff */
.L_x_3020:
        /* <DEDUP_REMOVED lines=8> */
.L_x_3018:
[----:B------:R-:W-:Y:S05]  /*3860*/  BSYNC.RECONVERGENT B1 ;  /* 0x0000000000017941 */ /* 0x000fea0003800200 */
.L_x_3017:
        /* <DEDUP_REMOVED lines=25> */
[----:B------:R-:W-:Y:S02]  /*3a00*/  FADD.FTZ R92, R151, -R92 ;  /* 0x8000005c975c7221 */ /* 0x000fe40000010000 */
[----:B------:R-:W-:Y:S01]  /*3a10*/  FADD.FTZ R95, R126, -R93 ;  /* 0x8000005d7e5f7221 */ /* 0x000fe20000010000 */
[----:B------:R-:W-:Y:S01]  /*3a20*/  FFMA.FTZ R93, R121, UR4, R112 ;  /* 0x00000004795d7c23 */ /* 0x000fe20008010070 */
[----:B------:R-:W-:Y:S02]  /*3a30*/  FADD.FTZ R112, R140, -R109 ;  /* 0x8000006d8c707221 */ /* 0x000fe40000010000 */
[----:B------:R-:W-:Y:S01]  /*3a40*/  FFMA.FTZ R94, R95, UR24, R102 ;  /* 0x000000185f5e7c23 */ /* 0x000fe20008010066 */
[----:B------:R-:W-:Y:S01]  /*3a50*/  FFMA.FTZ R95, R92, UR24, R103 ;  /* 0x000000185c5f7c23 */ /* 0x000fe20008010067 */
[----:B------:R-:W-:-:S02]  /*3a60*/  FADD.FTZ R93, R120, -R93 ;  /* 0x8000005d785d7221 */ /* 0x000fc40000010000 */
[----:B------:R-:W-:Y:S01]  /*3a70*/  FMUL.FTZ R109, R94, UR12 ;  /* 0x0000000c5e6d7c20 */ /* 0x000fe20008410000 */
[----:B------:R-:W-:Y:S01]  /*3a80*/  FMUL.FTZ R108, R95, UR12 ;  /* 0x0000000c5f6c7c20 */ /* 0x000fe20008410000 */
[----:B------:R-:W-:Y:S01]  /*3a90*/  FFMA.FTZ R92, R93, UR24, R100 ;  /* 0x000000185d5c7c23 */ /* 0x000fe20008010064 */
[----:B------:R-:W-:-:S03]  /*3aa0*/  FFMA.FTZ R93, R112, UR24, R101 ;  /* 0x00000018705d7c23 */ /* 0x000fc60008010065 */
[----:B------:R-:W-:Y:S01]  /*3ab0*/  F2FP.BF16.F32.PACK_AB R109, R108, R109 ;  /* 0x0000006d6c6d723e */ /* 0x000fe200000010ff */
[----:B------:R-:W-:Y:S01]  /*3ac0*/  FMUL.FTZ R108, R92, UR12 ;  /* 0x0000000c5c6c7c20 */ /* 0x000fe20008410000 */
[----:B------:R-:W-:-:S05]  /*3ad0*/  FMUL.FTZ R113, R93, UR12 ;  /* 0x0000000c5d717c20 */ /* 0x000fca0008410000 */
[----:B------:R-:W-:Y:S01]  /*3ae0*/  F2FP.BF16.F32.PACK_AB R108, R113, R108 ;  /* 0x0000006c716c723e */ /* 0x000fe200000010ff */
[----:B------:R-:W-:Y:S06]  /*3af0*/  BRA `(.L_x_3022) ;  /* 0x0000000000907947 */ /* 0x000fec0003800000 */
.L_x_3021:
        /* <DEDUP_REMOVED lines=12> */
[----:B------:R-:W-:Y:S01]  /*3bc0*/  FFMA.FTZ R114, R114, UR24, R103 ;  /* 0x0000001872727c23 */ /* 0x000fe20008010067 */
[----:B------:R-:W-:Y:S01]  /*3bd0*/  FMUL.FTZ R108, R109, UR12 ;  /* 0x0000000c6d6c7c20 */ /* 0x000fe20008410000 */
[----:B------:R-:W-:Y:S01]  /*3be0*/  FMUL.FTZ R109, R110, UR12 ;  /* 0x0000000c6e6d7c20 */ /* 0x000fe20008410000 */
[----:B------:R-:W-:Y:S01]  /*3bf0*/  FFMA.FTZ R110, R158, UR4, R112 ;  /* 0x000000049e6e7c23 */ /* 0x000fe20008010070 */
[----:B------:R-:W-:Y:S01]  /*3c00*/  FADD.FTZ R111, R132, -R111 ;  /* 0x8000006f846f7221 */ /* 0x000fe20000010000 */
[----:B------:R-:W-:Y:S01]  /*3c10*/  FMUL.FTZ R113, R113, UR12 ;  /* 0x0000000c71717c20 */ /* 0x000fe20008410000 */
[----:B------:R-:W-:Y:S01]  /*3c20*/  FMUL.FTZ R114, R114, UR12 ;  /* 0x0000000c72727c20 */ /* 0x000fe20008410000 */
[----:B------:R-:W-:Y:S01]  /*3c30*/  FADD.FTZ R110, R149, -R110 ;  /* 0x8000006e956e7221 */ /* 0x000fe20000010000 */
[----:B------:R-:W-:Y:S01]  /*3c40*/  FFMA.FTZ R111, R111, UR24, R104 ;  /* 0x000000186f6f7c23 */ /* 0x000fe20008010068 */
[----:B------:R-:W-:-:S02]  /*3c50*/  F2FP.BF16.F32.PACK_AB R108, R109, R108 ;  /* 0x0000006c6d6c723e */ /* 0x000fc400000010ff */
[----:B------:R-:W-:Y:S01]  /*3c60*/  F2FP.BF16.F32.PACK_AB R109, R114, R113 ;  /* 0x00000071726d723e */ /* 0x000fe200000010ff */
[----:B------:R-:W-:Y:S01]  /*3c70*/  FFMA.FTZ R113, R110, UR24, R105 ;  /* 0x000000186e717c23 */ /* 0x000fe20008010069 */
[----:B------:R-:W-:Y:S01]  /*3c80*/  FMUL.FTZ R110, R111, UR12 ;  /* 0x0000000c6f6e7c20 */ /* 0x000fe20008410000 */
[--C-:B------:R-:W-:Y:S01]  /*3c90*/  FFMA.FTZ R114, R164, UR4, R112.reuse ;  /* 0x00000004a4727c23 */ /* 0x100fe20008010070 */
[----:B------:R-:W-:Y:S01]  /*3ca0*/  FFMA.FTZ R111, R139, UR4, R112 ;  /* 0x000000048b6f7c23 */ /* 0x000fe20008010070 */
[----:B------:R-:W-:Y:S02]  /*3cb0*/  FMUL.FTZ R113, R113, UR12 ;  /* 0x0000000c71717c20 */ /* 0x000fe40008410000 */
[----:B------:R-:W-:Y:S01]  /*3cc0*/  FADD.FTZ R114, R161, -R114 ;  /* 0x80000072a1727221 */ /* 0x000fe20000010000 */
[----:B------:R-:W-:Y:S02]  /*3cd0*/  FADD.FTZ R111, R138, -R111 ;  /* 0x8000006f8a6f7221 */ /* 0x000fe40000010000 */
[----:B------:R-:W-:Y:S01]  /*3ce0*/  F2FP.BF16.F32.PACK_AB R110, R113, R110 ;  /* 0x0000006e716e723e */ /* 0x000fe200000010ff */
[----:B------:R-:W-:Y:S01]  /*3cf0*/  FFMA.FTZ R114, R114, UR24, R107 ;  /* 0x0000001872727c23 */ /* 0x000fe2000801006b */
[----:B------:R-:W-:-:S03]  /*3d00*/  FFMA.FTZ R111, R111, UR24, R106 ;  /* 0x000000186f6f7c23 */ /* 0x000fc6000801006a */
[----:B------:R-:W-:Y:S01]  /*3d10*/  FMUL.FTZ R114, R114, UR12 ;  /* 0x0000000c72727c20 */ /* 0x000fe20008410000 */
[----:B------:R-:W-:-:S05]  /*3d20*/  FMUL.FTZ R111, R111, UR12 ;  /* 0x0000000c6f6f7c20 */ /* 0x000fca0008410000 */
[----:B------:R-:W-:-:S07]  /*3d30*/  F2FP.BF16.F32.PACK_AB R111, R114, R111 ;  /* 0x0000006f726f723e */ /* 0x000fce00000010ff */
.L_x_3022:
[----:B------:R-:W0:Y:S02]  /*3d40*/  @P0 LDC.64 R112, c[0x0][0x478] ;  /* 0x00011e00ff700b82 */ /* 0x000e240000000a00 */
[----:B0-----:R-:W-:-:S06]  /*3d50*/  @P0 IMAD.WIDE.U32 R114, R0, 0x20, R112 ;  /* 0x0000002000720825 */ /* 0x001fcc00078e0070 */
[----:B------:R-:W0:Y:S01]  /*3d60*/  LDC.64 R112, c[0x0][0x468] ;  /* 0x00011a00ff707b82 */ /* 0x000e220000000a00 */
[----:B------:R1:W-:Y:S04]  /*3d70*/  @P0 STG.E.128 desc[UR14][R114.64], R92 ;  /* 0x0000005c72000986 */ /* 0x0003e8000c101d0e */
[----:B------:R1:W-:Y:S01]  /*3d80*/  @P0 STG.E.128 desc[UR14][R114.64+0x10], R96 ;  /* 0x0000106072000986 */ /* 0x0003e2000c101d0e */
[----:B0-----:R-:W-:-:S05]  /*3d90*/  IMAD.WIDE.U32 R112, R0, 0x10, R112 ;  /* 0x0000001000707825 */ /* 0x001fca00078e0070 */
[----:B------:R1:W-:Y:S02]  /*3da0*/  STG.E.128 desc[UR14][R112.64], R108 ;  /* 0x0000006c70007986 */ /* 0x0003e4000c101d0e */
.L_x_3010:
[----:B------:R-:W-:Y:S05]  /*3db0*/  BSYNC.RECONVERGENT B0 ;  /* 0x0000000000007941 */ /* 0x000fea0003800200 */
.L_x_3000:
[----:B------:R-:W-:Y:S02]  /*3dc0*/  UIADD3 UR7, UPT, UPT, UR7, UR22, URZ ;  /* 0x0000001607077290 */ /* 0x000fe4000fffe0ff */
[----:B------:R-:W-:Y:S02]  /*3dd0*/  UPLOP3.LUT UP2, UPT, UPT, UPT, UP2, 0x40, 0x4 ;  /* 0x000000000004789c */ /* 0x000fe40003f4e820 */
[----:B------:R-:W-:-:S09]  /*3de0*/  UISETP.GE.AND UP1, UPT, UR7, UR23, UPT ;  /* 0x000000170700728c */ /* 0x000fd2000bf26270 */
[----:B------:R-:W-:Y:S05]  /*3df0*/  BRA.U !UP1, `(.L_x_3023) ;  /* 0xffffffc9090c7547 */ /* 0x000fea000b83ffff */
.L_x_2991:
[----:B------:R-:W4:Y:S08]  /*3e00*/  S2UR UR4, SR_CTAID.X ;  /* 0x00000000000479c3 */ /* 0x000f300000002500 */
[----:B------:R-:W0:Y:S08]  /*3e10*/  LDC.64 R2, c[0x0][0x440] ;  /* 0x00011000ff027b82 */ /* 0x000e300000000a00 */
[----:B------:R-:W1:Y:S08]  /*3e20*/  LDC.64 R4, c[0x0][0x448] ;  /* 0x00011200ff047b82 */ /* 0x000e700000000a00 */
[----:B------:R-:W2:Y:S01]  /*3e30*/  LDC.64 R6, c[0x0][0x440] ;  /* 0x00011000ff067b82 */ /* 0x000ea20000000a00 */
[----:B----4-:R-:W-:-:S06]  /*3e40*/  UIMAD UR4, UR4, UR6, URZ ;  /* 0x00000006040472a4 */ /* 0x010fcc000f8e02ff */
[----:B------:R-:W-:Y:S01]  /*3e50*/  MOV R0, UR4 ;  /* 0x0000000400007c02 */ /* 0x000fe20008000f00 */
[----:B------:R-:W4:Y:S03]  /*3e60*/  LDC.64 R8, c[0x0][0x448] ;  /* 0x00011200ff087b82 */ /* 0x000f260000000a00 */
[----:B------:R-:W-:-:S05]  /*3e70*/  LEA.HI R15, R0, R15, RZ, 0x1d ;  /* 0x0000000f000f7211 */ /* 0x000fca00078fe8ff */
[----:B0-----:R-:W-:-:S04]  /*3e80*/  @P3 IMAD.WIDE.U32 R2, R15, 0x20, R2 ;  /* 0x000000200f023825 */ /* 0x001fc800078e0002 */
[C---:B-1----:R-:W-:Y:S01]  /*3e90*/  @P3 IMAD.WIDE.U32 R4, R15.reuse, 0x20, R4 ;  /* 0x000000200f043825 */ /* 0x042fe200078e0004 */
[----:B------:R-:W-:Y:S01]  /*3ea0*/  @P3 IADD3 R15, PT, PT, R15, 0x80, RZ ;  /* 0x000000800f0f3810 */ /* 0x000fe20007ffe0ff */
[----:B------:R0:W-:Y:S04]  /*3eb0*/  @P3 STG.E.128 desc[UR14][R2.64], R52 ;  /* 0x0000003402003986 */ /* 0x0001e8000c101d0e */
[C---:B--2---:R-:W-:Y:S01]  /*3ec0*/  @P2 IMAD.WIDE.U32 R6, R15.reuse, 0x20, R6 ;  /* 0x000000200f062825 */ /* 0x044fe200078e0006 */
[----:B------:R0:W-:Y:S04]  /*3ed0*/  @P3 STG.E.128 desc[UR14][R2.64+0x10], R56 ;  /* 0x0000103802003986 */ /* 0x0001e8000c101d0e */
[----:B------:R0:W-:Y:S01]  /*3ee0*/  @P3 STG.E.128 desc[UR14][R4.64], R36 ;  /* 0x0000002404003986 */ /* 0x0001e2000c101d0e */
[----:B----4-:R-:W-:-:S03]  /*3ef0*/  @P2 IMAD.WIDE.U32 R8, R15, 0x20, R8 ;  /* 0x000000200f082825 */ /* 0x010fc600078e0008 */
        /* <DEDUP_REMOVED lines=16> */
.L_x_3024:
        /* <DEDUP_REMOVED lines=16> */
.L_x_10714:


//--------------------- .text._ZN10layer_norm13ln_bwd_kernelINS_13Kernel_traitsI13__nv_bfloat16S2_fS2_fjLj3072ELj1ELj1ELj4ELj16ENS_18Kernel_traits_baseILj3072ES2_S2_fS2_fjLj128EEEEELb0ELb0ELb0ELb1EEEvNS_9BwdParamsE --------------------------
	.section	.text._ZN10layer_norm13ln_bwd_kernelINS_13Kernel_traitsI13__nv_bfloat16S2_fS2_fjLj3072ELj1ELj1ELj4ELj16ENS_18Kernel_traits_baseILj3072ES2_S2_fS2_fjLj128EEEEELb0ELb0ELb0ELb1EEEvNS_9BwdParamsE,"ax",@progbits
	.align	128
        .global         _ZN10layer_norm13ln_bwd_kernelINS_13Kernel_traitsI13__nv_bfloat16S2_fS2_fjLj3072ELj1ELj1ELj4ELj16ENS_18Kernel_traits_baseILj3072ES2_S2_fS2_fjLj128EEEEELb0ELb0ELb0ELb1EEEvNS_9BwdParamsE
        .type           _ZN10layer_norm13ln_bwd_kernelINS_13Kernel_traitsI13__nv_bfloat16S2_fS2_fjLj3072ELj1ELj1ELj4ELj16ENS_18Kernel_traits_baseILj3072ES2_S2_fS2_fjLj128EEEEELb0ELb0ELb0ELb1EEEvNS_9BwdParamsE,@function
        .size           _ZN10layer_norm13ln_bwd_kernelINS_13Kernel_traitsI13__nv_bfloat16S2_fS2_fjLj3072ELj1ELj1ELj4ELj16ENS_18Kernel_traits_baseILj3072ES2_S2_fS2_fjLj128EEEEELb0ELb0ELb0ELb1EEEvNS_9BwdParamsE,(.L_x_10715 - _ZN10layer_norm13ln_bwd_kernelINS_13Kernel_traitsI13__nv_bfloat16S2_fS2_fjLj3072ELj1ELj1ELj4ELj16ENS_18Kernel_traits_baseILj3072ES2_S2_fS2_fjLj128EEEEELb0ELb0ELb0ELb1EEEvNS_9BwdParamsE)
        .other          _ZN10layer_norm13ln_bwd_kernelINS_13Kernel_traitsI13__nv_bfloat16S2_fS2_fjLj3072ELj1ELj1ELj4ELj16ENS_18Kernel_traits_baseILj3072ES2_S2_fS2_fjLj128EEEEELb0ELb0ELb0ELb1EEEvNS_9BwdParamsE,@"STO_CUDA_ENTRY STV_DEFAULT"
_ZN10layer_norm13ln_bwd_kernelINS_13Kernel_traitsI13__nv_bfloat16S2_fS2_fjLj3072ELj1ELj1ELj4ELj16ENS_18Kernel_traits_baseILj3072ES2_S2_fS2_fjLj128EEEEELb0ELb0ELb0ELb1EEEvNS_9BwdParamsE:
.text._ZN10layer_norm13ln_bwd_kernelINS_13Kernel_traitsI13__nv_bfloat16S2_fS2_fjLj3072ELj1ELj1ELj4ELj16ENS_18Kernel_traits_baseILj3072ES2_S2_fS2_fjLj128EEEEELb0ELb0ELb0ELb1EEEvNS_9BwdParamsE:
        /* <DEDUP_REMOVED lines=32> */
[----:B------:R-:W2:Y:S01]  /*0200*/  LDCU.64 UR4, c[0x0][0x3e0] ;  /* 0x00007c00ff0477ac */ /* 0x000ea20008000a00 */
[----:B------:R-:W-:Y:S02]  /*0210*/  HFMA2 R100, -RZ, RZ, 0, 0 ;  /* 0x00000000ff647431 */ /* 0x000fe400000001ff */
[----:B------:R-:W-:Y:S01]  /*0220*/  HFMA2 R0, -RZ, RZ, 0, 0 ;  /* 0x00000000ff007431 */ /* 0x000fe200000001ff */
        /* <DEDUP_REMOVED lines=15> */
[----:B------:R-:W-:-:S02]  /*0320*/  MOV R116, RZ ;  /* 0x000000ff00747202 */ /* 0x000fc40000000f00 */
[----:B------:R-:W-:Y:S02]  /*0330*/  CS2R R14, SRZ ;  /* 0x00000000000e7805 */ /* 0x000fe4000001ff00 */
[----:B------:R-:W-:Y:S02]  /*0340*/  CS2R R12, SRZ ;  /* 0x00000000000c7805 */ /* 0x000fe4000001ff00 */
[----:B------:R-:W-:Y:S01]  /*0350*/  CS2R R10, SRZ ;  /* 0x00000000000a7805 */ /* 0x000fe2000001ff00 */
[----:B-1----:R-:W-:Y:S01]  /*0360*/  IMAD.WIDE.U32 R2, R101, 0x10, R2 ;  /* 0x0000001065027825 */ /* 0x002fe200078e0002 */
[----:B------:R-:W-:Y:S02]  /*0370*/  CS2R R8, SRZ ;  /* 0x0000000000087805 */ /* 0x000fe4000001ff00 */
[----:B------:R-:W-:Y:S02]  /*0380*/  CS2R R6, SRZ ;  /* 0x0000000000067805 */ /* 0x000fe4000001ff00 */
[----:B------:R-:W-:Y:S01]  /*0390*/  CS2R R4, SRZ ;  /* 0x0000000000047805 */ /* 0x000fe2000001ff00 */
[----:B------:R-:W-:Y:S01]  /*03a0*/  UPLOP3.LUT UP2, UPT, UPT, UPT, UPT, 0x40, 0x4 ;  /* 0x000000000004789c */ /* 0x000fe20003f4e870 */
[----:B0-----:R-:W3:Y:S01]  /*03b0*/  LDG.E.128 R136, desc[UR16][R2.64] ;  /* 0x0000001002887981 */ /* 0x001ee2000c1e1d00 */
[----:B------:R-:W0:Y:S03]  /*03c0*/  LDCU UR19, c[0x0][0x388] ;  /* 0x00007100ff1377ac */ /* 0x000e260008000800 */
[----:B------:R-:W4:Y:S01]  /*03d0*/  LDG.E.128 R128, desc[UR16][R2.64+0x800] ;  /* 0x0008001002807981 */ /* 0x000f22000c1e1d00 */
[----:B------:R-:W1:Y:S03]  /*03e0*/  LDCU.U8 UR18, c[0x0][0x410] ;  /* 0x00008200ff1277ac */ /* 0x000e660008000000 */
[----:B------:R5:W4:Y:S01]  /*03f0*/  LDG.E.128 R124, desc[UR16][R2.64+0x1000] ;  /* 0x00100010027c7981 */ /* 0x000b22000c1e1d00 */
[----:B--2---:R-:W-:Y:S01]  /*0400*/  UISETP.NE.U32.AND UP0, UPT, UR4, URZ, UPT ;  /* 0x000000ff0400728c */ /* 0x004fe2000bf05070 */
[----:B------:R-:W2:Y:S03]  /*0410*/  LDCU UR22, c[0x0][0x400] ;  /* 0x00008000ff1677ac */ /* 0x000ea60008000800 */
[----:B------:R-:W-:Y:S01]  /*0420*/  UISETP.NE.AND.EX UP0, UPT, UR5, URZ, UPT, UP0 ;  /* 0x000000ff0500728c */ /* 0x000fe2000bf05300 */
[----:B------:R-:W0:Y:S01]  /*0430*/  LDCU.64 UR24, c[0x0][0x478] ;  /* 0x00008f00ff1877ac */ /* 0x000e220008000a00 */
[----:B-----5:R-:W-:Y:S01]  /*0440*/  CS2R R2, SRZ ;  /* 0x0000000000027805 */ /* 0x020fe2000001ff00 */
[----:B------:R-:W0:Y:S01]  /*0450*/  LDCU.128 UR12, c[0x0][0x3c0] ;  /* 0x00007800ff0c77ac */ /* 0x000e220008000c00 */
[----:B------:R-:W0:Y:S01]  /*0460*/  LDCU.64 UR20, c[0x0][0x438] ;  /* 0x00008700ff1477ac */ /* 0x000e220008000a00 */
[----:B------:R-:W0:Y:S01]  /*0470*/  LDCU.64 UR26, c[0x0][0x380] ;  /* 0x00007000ff1a77ac */ /* 0x000e220008000a00 */
[----:B------:R-:W-:Y:S01]  /*0480*/  UMOV UR6, UR9 ;  /* 0x0000000900067c82 */ /* 0x000fe20008000000 */
[----:B---3--:R-:W-:-:S02]  /*0490*/  PRMT R24, R137, 0x7632, R24 ;  /* 0x0000763289187816 */ /* 0x008fc40000000018 */
[----:B------:R-:W-:Y:S02]  /*04a0*/  SHF.L.U32 R140, R137, 0x10, RZ ;  /* 0x00000010898c7819 */ /* 0x000fe400000006ff */
[----:B------:R-:W-:Y:S02]  /*04b0*/  PRMT R141, R136, 0x7632, R141 ;  /* 0x00007632888d7816 */ /* 0x000fe4000000008d */
[----:B------:R-:W-:Y:S02]  /*04c0*/  PRMT R137, R138, 0x7632, R137 ;  /* 0x000076328a897816 */ /* 0x000fe40000000089 */
[----:B------:R-:W-:Y:S02]  /*04d0*/  PRMT R135, R139, 0x7632, R135 ;  /* 0x000076328b877816 */ /* 0x000fe40000000087 */
[----:B----4-:R-:W-:Y:S02]  /*04e0*/  PRMT R25, R128, 0x7632, R25 ;  /* 0x0000763280197816 */ /* 0x010fe40000000019 */
[----:B------:R-:W-:-:S02]  /*04f0*/  PRMT R26, R129, 0x7632, R26 ;  /* 0x00007632811a7816 */ /* 0x000fc4000000001a */
[----:B------:R-:W-:Y:S02]  /*0500*/  PRMT R123, R130, 0x7632, R123 ;  /* 0x00007632827b7816 */ /* 0x000fe4000000007b */
[----:B------:R-:W-:Y:S02]  /*0510*/  PRMT R122, R131, 0x7632, R122 ;  /* 0x00007632837a7816 */ /* 0x000fe4000000007a */
[----:B------:R-:W-:Y:S02]  /*0520*/  PRMT R121, R124, 0x7632, R121 ;  /* 0x000076327c797816 */ /* 0x000fe40000000079 */
[----:B------:R-:W-:Y:S02]  /*0530*/  PRMT R120, R125, 0x7632, R120 ;  /* 0x000076327d787816 */ /* 0x000fe40000000078 */
[----:B------:R-:W-:Y:S02]  /*0540*/  PRMT R119, R126, 0x7632, R119 ;  /* 0x000076327e777816 */ /* 0x000fe40000000077 */
[----:B------:R-:W-:-:S02]  /*0550*/  PRMT R118, R127, 0x7632, R118 ;  /* 0x000076327f767816 */ /* 0x000fc40000000076 */
        /* <DEDUP_REMOVED lines=11> */
[----:B------:R-:W-:-:S02]  /*0610*/  MOV R126, RZ ;  /* 0x000000ff007e7202 */ /* 0x000fc40000000f00 */
        /* <DEDUP_REMOVED lines=11> */
[----:B012---:R-:W-:-:S07]  /*06d0*/  SHF.L.U32 R118, R118, 0x10, RZ ;  /* 0x0000001076767819 */ /* 0x007fce00000006ff */
.L_x_3042:
[----:B0-----:R-:W0:Y:S01]  /*06e0*/  S2R R101, SR_TID.X ;  /* 0x0000000000657919 */ /* 0x001e220000002100 */
[----:B-1----:R-:W1:Y:S01]  /*06f0*/  @UP0 LDCU.64 UR4, c[0x0][0x3e0] ;  /* 0x00007c00ff0407ac */ /* 0x002e620008000a00 */
[----:B------:R-:W2:Y:S01]  /*0700*/  LDC.64 R84, c[0x0][0x428] ;  /* 0x00010a00ff547b82 */ /* 0x000ea20000000a00 */
[----:B------:R-:W-:Y:S02]  /*0710*/  UIMAD UR7, UR6, UR19, URZ ;  /* 0x00000013060772a4 */ /* 0x000fe4000f8e02ff */
[----:B------:R-:W-:Y:S02]  /*0720*/  UIMAD.WIDE UR10, UR6, 0x4, UR12 ;  /* 0x00000004060a78a5 */ /* 0x000fe4000f8e020c */
[----:B------:R-:W-:-:S03]  /*0730*/  USHF.R.S32.HI UR8, URZ, 0x1f, UR7 ;  /* 0x0000001fff087899 */ /* 0x000fc60008011407 */
[----:B------:R-:W3:Y:S01]  /*0740*/  LDC.64 R148, c[0x0][0x3a8] ;  /* 0x0000ea00ff947b82 */ /* 0x000ee20000000a00 */
[----:B------:R-:W-:Y:S01]  /*0750*/  ULEA.HI UR8, UR8, UR7, URZ, 0x3 ;  /* 0x0000000708087291 */ /* 0x000fe2000f8f18ff */
[----:B------:R-:W-:Y:S02]  /*0760*/  MOV R56, UR10 ;  /* 0x0000000a00387c02 */ /* 0x000fe40008000f00 */
[----:B------:R-:W-:Y:S01]  /*0770*/  MOV R57, UR11 ;  /* 0x0000000b00397c02 */ /* 0x000fe20008000f00 */
[----:B------:R-:W-:Y:S02]  /*0780*/  UIMAD.WIDE UR10, UR6, 0x4, UR14 ;  /* 0x00000004060a78a5 */ /* 0x000fe4000f8e020e */
[----:B------:R-:W-:Y:S02]  /*0790*/  MOV R144, UR8 ;  /* 0x0000000800907c02 */ /* 0x000fe40008000f00 */
[----:B------:R-:W4:Y:S01]  /*07a0*/  LDG.E R157, desc[UR16][R56.64] ;  /* 0x00000010389d7981 */ /* 0x000f22000c1e1900 */
[----:B------:R-:W-:Y:S01]  /*07b0*/  PLOP3.LUT P1, PT, PT, PT, UP0, 0x80, 0x8 ;  /* 0x000000000008781c */ /* 0x000fe20003f2f008 */
[----:B-1----:R-:W-:Y:S01]  /*07c0*/  @UP0 UIMAD.WIDE UR4, UR6, 0x2, UR4 ;  /* 0x00000002060408a5 */ /* 0x002fe2000f8e0204 */
[----:B------:R-:W-:-:S02]  /*07d0*/  MOV R78, UR10 ;  /* 0x0000000a004e7c02 */ /* 0x000fc40008000f00 */
[----:B------:R-:W-:-:S03]  /*07e0*/  MOV R79, UR11 ;  /* 0x0000000b004f7c02 */ /* 0x000fc60008000f00 */
[----:B------:R-:W-:Y:S02]  /*07f0*/  MOV R76, UR4 ;  /* 0x00000004004c7c02 */ /* 0x000fe40008000f00 */
[----:B------:R-:W4:Y:S01]  /*0800*/  LDG.E R156, desc[UR16][R78.64] ;  /* 0x000000104e9c7981 */ /* 0x000f22000c1e1900 */
[----:B0-----:R-:W-:Y:S02]  /*0810*/  LEA.HI.SX32 R144, R144, R101, 0x1d ;  /* 0x0000006590907211 */ /* 0x001fe400078feaff */
[----:B------:R-:W-:Y:S02]  /*0820*/  MOV R77, UR5 ;  /* 0x00000005004d7c02 */ /* 0x000fe40008000f00 */
[C---:B------:R-:W-:Y:S01]  /*0830*/  IADD3 R143, PT, PT, R144.reuse, 0x80, RZ ;  /* 0x00000080908f7810 */ /* 0x040fe20007ffe0ff */
[C---:B--2---:R-:W-:Y:S01]  /*0840*/  IMAD.WIDE.U32 R60, R144.reuse, 0x10, R84 ;  /* 0x00000010903c7825 */ /* 0x044fe200078e0054 */
[C---:B------:R-:W-:Y:S01]  /*0850*/  IADD3 R117, PT, PT, R144.reuse, 0x100, RZ ;  /* 0x0000010090757810 */ /* 0x040fe20007ffe0ff */
[----:B------:R-:W2:Y:S02]  /*0860*/  @P1 LDG.E.U16 R145, desc[UR16][R76.64] ;  /* 0x000000104c911981 */ /* 0x000ea4000c1e1500 */
[----:B---3--:R-:W-:-:S02]  /*0870*/  IMAD.WIDE.U32 R146, R144, 0x20, R148 ;  /* 0x0000002090927825 */ /* 0x008fc400078e0094 */
[----:B------:R-:W3:Y:S02]  /*0880*/  LDG.E.128 R60, desc[UR16][R60.64] ;  /* 0x000000103c3c7981 */ /* 0x000ee4000c1e1d00 */
[C---:B------:R-:W-:Y:S02]  /*0890*/  IMAD.WIDE.U32 R72, R143.reuse, 0x10, R84 ;  /* 0x000000108f487825 */ /* 0x040fe400078e0054 */
[----:B------:R-:W3:Y:S02]  /*08a0*/  LDG.E.128 R56, desc[UR16][R146.64] ;  /* 0x0000001092387981 */ /* 0x000ee4000c1e1d00 */
[----:B------:R-:W-:Y:S02]  /*08b0*/  IMAD.WIDE.U32 R150, R143, 0x20, R148 ;  /* 0x000000208f967825 */ /* 0x000fe400078e0094 */
[----:B------:R-:W3:Y:S02]  /*08c0*/  LDG.E.128 R72, desc[UR16][R72.64] ;  /* 0x0000001048487981 */ /* 0x000ee4000c1e1d00 */
[----:B------:R-:W-:-:S02]  /*08d0*/  IMAD.WIDE.U32 R84, R117, 0x10, R84 ;  /* 0x0000001075547825 */ /* 0x000fc400078e0054 */
[----:B------:R0:W3:Y:S02]  /*08e0*/  LDG.E.128 R64, desc[UR16][R146.64+0x10] ;  /* 0x0000101092407981 */ /* 0x0000e4000c1e1d00 */
[----:B------:R-:W-:Y:S02]  /*08f0*/  IMAD.WIDE.U32 R148, R117, 0x20, R148 ;  /* 0x0000002075947825 */ /* 0x000fe400078e0094 */
[----:B------:R-:W3:Y:S04]  /*0900*/  LDG.E.128 R84, desc[UR16][R84.64] ;  /* 0x0000001054547981 */ /* 0x000ee8000c1e1d00 */
[----:B------:R-:W3:Y:S04]  /*0910*/  LDG.E.128 R80, desc[UR16][R148.64] ;  /* 0x0000001094507981 */ /* 0x000ee8000c1e1d00 */
[----:B------:R-:W3:Y:S04]  /*0920*/  LDG.E.128 R88, desc[UR16][R148.64+0x10] ;  /* 0x0000101094587981 */ /* 0x000ee8000c1e1d00 */
[----:B------:R-:W3:Y:S04]  /*0930*/  LDG.E.128 R68, desc[UR16][R150.64] ;  /* 0x0000001096447981 */ /* 0x000ee8000c1e1d00 */
[----:B------:R-:W3:Y:S01]  /*0940*/  LDG.E.128 R76, desc[UR16][R150.64+0x10] ;  /* 0x00001010964c7981 */ /* 0x000ee2000c1e1d00 */
[----:B------:R-:W-:-:S04]  /*0950*/  ISETP.NE.U32.AND P0, PT, RZ, UR20, PT ;  /* 0x00000014ff007c0c */ /* 0x000fc8000bf05070 */
[----:B------:R-:W-:Y:S02]  /*0960*/  ISETP.NE.AND.EX P0, PT, RZ, UR21, PT, P0 ;  /* 0x00000015ff007c0c */ /* 0x000fe4000bf05300 */
[----:B------:R-:W-:-:S11]  /*0970*/  ISETP.NE.AND P2, PT, RZ, UR18, PT ;  /* 0x00000012ff007c0c */ /* 0x000fd6000bf45270 */
[----:B0-----:R-:W0:Y:S08]  /*0980*/  @P0 LDC.64 R146, c[0x0][0x438] ;  /* 0x00010e00ff920b82 */ /* 0x001e300000000a00 */
[----:B------:R-:W1:Y:S08]  /*0990*/  @P0 LDC.64 R154, c[0x0][0x438] ;  /* 0x00010e00ff9a0b82 */ /* 0x000e700000000a00 */
[----:B------:R-:W1:Y:S01]  /*09a0*/  @P0 LDC.64 R152, c[0x0][0x438] ;  /* 0x00010e00ff980b82 */ /* 0x000e620000000a00 */
[----:B0-----:R-:W-:-:S05]  /*09b0*/  @P0 IMAD.WIDE.U32 R146, R144, 0x20, R146 ;  /* 0x0000002090920825 */ /* 0x001fca00078e0092 */
[----:B-----5:R-:W5:Y:S01]  /*09c0*/  @P0 LDG.E.128 R24, desc[UR16][R146.64] ;  /* 0x0000001092180981 */ /* 0x020f62000c1e1d00 */
[----:B-1----:R-:W-:-:S03]  /*09d0*/  @P0 IMAD.WIDE.U32 R154, R143, 0x20, R154 ;  /* 0x000000208f9a0825 */ /* 0x002fc600078e009a */
[----:B------:R0:W5:Y:S04]  /*09e0*/  @P0 LDG.E.128 R28, desc[UR16][R146.64+0x10] ;  /* 0x00001010921c0981 */ /* 0x000168000c1e1d00 */
[----:B------:R-:W5:Y:S01]  /*09f0*/  @P0 LDG.E.128 R32, desc[UR16][R154.64] ;  /* 0x000000109a200981 */ /* 0x000f62000c1e1d00 */
[----:B------:R-:W-:-:S03]  /*0a00*/  @P0 IMAD.WIDE.U32 R152, R117, 0x20, R152 ;  /* 0x0000002075980825 */ /* 0x000fc600078e0098 */
[----:B------:R-:W5:Y:S04]  /*0a10*/  @P0 LDG.E.128 R36, desc[UR16][R154.64+0x10] ;  /* 0x000010109a240981 */ /* 0x000f68000c1e1d00 */
[----:B------:R-:W5:Y:S04]  /*0a20*/  @P0 LDG.E.128 R40, desc[UR16][R152.64] ;  /* 0x0000001098280981 */ /* 0x000f68000c1e1d00 */
[----:B------:R1:W5:Y:S01]  /*0a30*/  @P0 LDG.E.128 R44, desc[UR16][R152.64+0x10] ;  /* 0x00001010982c0981 */ /* 0x000362000c1e1d00 */
[----:B----4-:R-:W-:-:S04]  /*0a40*/  FSEL R157, R157, RZ, !P2 ;  /* 0x000000ff9d9d7208 */ /* 0x010fc80005000000 */
[----:B------:R-:W-:Y:S02]  /*0a50*/  R2UR UR5, R157 ;  /* 0x000000009d0572ca */ /* 0x000fe400000e0000 */
[----:B------:R-:W-:Y:S02]  /*0a60*/  R2UR UR8, R156 ;  /* 0x000000009c0872ca */ /* 0x000fe400000e0000 */
[----:B--2---:R-:W-:Y:S02]  /*0a70*/  @P1 R2UR UR4, R145 ;  /* 0x00000000910412ca */ /* 0x004fe400000e0000 */
[C---:B---3--:R-:W-:Y:S02]  /*0a80*/  PRMT R145, R60.reuse, 0x7632, R145 ;  /* 0x000076323c917816 */ /* 0x048fe40000000091 */
[----:B0-----:R-:W-:-:S05]  /*0a90*/  SHF.L.U32 R147, R60, 0x10, RZ ;  /* 0x000000103c937819 */ /* 0x001fca00000006ff */
[----:B------:R-:W-:Y:S01]  /*0aa0*/  FADD.FTZ R57, R57, -UR5 ;  /* 0x8000000539397e21 */ /* 0x000fe20008010000 */
[----:B------:R-:W-:Y:S01]  /*0ab0*/  SHF.L.U32 R161, R145, 0x10, RZ ;  /* 0x0000001091a17819 */ /* 0x000fe200000006ff */
[----:B------:R-:W-:Y:S01]  /*0ac0*/  FADD.FTZ R58, R58, -UR5 ;  /* 0x800000053a3a7e21 */ /* 0x000fe20008010000 */
[C---:B-1----:R-:W-:Y:S02]  /*0ad0*/  PRMT R152, R75.reuse, 0x7632, R152 ;  /* 0x000076324b987816 */ /* 0x042fe40000000098 */
[----:B------:R-:W-:Y:S01]  /*0ae0*/  SHF.L.U32 R154, R75, 0x10, RZ ;  /* 0x000000104b9a7819 */ /* 0x000fe200000006ff */
[----:B------:R-:W-:Y:S01]  /*0af0*/  FADD.FTZ R56, R56, -UR5 ;  /* 0x8000000538387e21 */ /* 0x000fe20008010000 */
[----:B------:R-:W-:Y:S02]  /*0b00*/  SHF.L.U32 R149, R61, 0x10, RZ ;  /* 0x000000103d957819 */ /* 0x000fe400000006ff */
[C---:B------:R-:W-:Y:S02]  /*0b10*/  PRMT R159, R87.reuse, 0x7632, R159 ;  /* 0x00007632579f7816 */ /* 0x040fe4000000009f */
[----:B------:R-:W-:Y:S01]  /*0b20*/  SHF.L.U32 R162, R87, 0x10, RZ ;  /* 0x0000001057a27819 */ /* 0x000fe200000006ff */
[----:B------:R-:W-:Y:S01]  /*0b30*/  FADD.FTZ R75, R82, -UR5 ;  /* 0x80000005524b7e21 */ /* 0x000fe20008010000 */
[----:B------:R-:W-:Y:S01]  /*0b40*/  FMUL.FTZ R82, R57, UR8 ;  /* 0x0000000839527c20 */ /* 0x000fe20008410000 */
[----:B------:R-:W-:Y:S01]  /*0b50*/  FADD.FTZ R155, R83, -UR5 ;  /* 0x80000005539b7e21 */ /* 0x000fe20008010000 */
[----:B------:R-:W-:Y:S01]  /*0b60*/  FADD.FTZ R87, R88, -UR5 ;  /* 0x8000000558577e21 */ /* 0x000fe20008010000 */
[----:B------:R-:W-:Y:S01]  /*0b70*/  FMUL.FTZ R88, R142, R147 ;  /* 0x000000938e587220 */ /* 0x000fe20000410000 */
[----:B------:R-:W-:Y:S01]  /*0b80*/  PRMT R83, R84, 0x7632, R83 ;  /* 0x0000763254537816 */ /* 0x000fe20000000053 */
[-C--:B------:R-:W-:Y:S01]  /*0b90*/  FFMA.FTZ R115, R82, R161.reuse, R115 ;  /* 0x000000a152737223 */ /* 0x080fe20000010073 */
[----:B------:R-:W-:Y:S01]  /*0ba0*/  SHF.L.U32 R156, R84, 0x10, RZ ;  /* 0x00000010549c7819 */ /* 0x000fe200000006ff */
[----:B------:R-:W-:Y:S01]  /*0bb0*/  FMUL.FTZ R84, R58, UR8 ;  /* 0x000000083a547c20 */ /* 0x000fe20008410000 */
[----:B------:R-:W-:Y:S01]  /*0bc0*/  PRMT R60, R61, 0x7632, R60 ;  /* 0x000076323d3c7816 */ /* 0x000fe2000000003c */
[----:B------:R-:W-:Y:S01]  /*0bd0*/  FADD.FTZ R114, R161, R114 ;  /* 0x00000072a1727221 */ /* 0x000fe20000010000 */
[----:B------:R-:W-:Y:S01]  /*0be0*/  FMUL.FTZ R161, R141, R161 ;  /* 0x000000a18da17220 */ /* 0x000fe20000410000 */
[----:B------:R-:W-:Y:S01]  /*0bf0*/  FADD.FTZ R58, RZ, R88 ;  /* 0x00000058ff3a7221 */ /* 0x000fe20000010000 */
[----:B------:R-:W-:Y:S01]  /*0c00*/  FADD.FTZ R64, R64, -UR5 ;  /* 0x8000000540407e21 */ /* 0x000fe20008010000 */
[----:B------:R-:W-:Y:S01]  /*0c10*/  FMUL.FTZ R61, R56, UR8 ;  /* 0x00000008383d7c20 */ /* 0x000fe20008410000 */
[----:B------:R-:W-:Y:S01]  /*0c20*/  SHF.L.U32 R60, R60, 0x10, RZ ;  /* 0x000000103c3c7819 */ /* 0x000fe200000006ff */
[----:B------:R-:W-:Y:S01]  /*0c30*/  FADD.FTZ R112, R149, R112 ;  /* 0x0000007095707221 */ /* 0x000fe20000010000 */
[-C--:B------:R-:W-:Y:S01]  /*0c40*/  FFMA.FTZ R113, R84, R149.reuse, R113 ;  /* 0x0000009554717223 */ /* 0x080fe20000010071 */
[----:B------:R-:W-:Y:S01]  /*0c50*/  FMUL.FTZ R149, R140, R149 ;  /* 0x000000958c957220 */ /* 0x000fe20000410000 */
[----:B------:R-:W-:Y:S01]  /*0c60*/  FADD.FTZ R58, R161, R58 ;  /* 0x0000003aa13a7221 */ /* 0x000fe20000010000 */
[C---:B------:R-:W-:Y:S01]  /*0c70*/  SHF.L.U32 R151, R62.reuse, 0x10, RZ ;  /* 0x000000103e977819 */ /* 0x040fe200000006ff */
[----:B------:R-:W-:Y:S01]  /*0c80*/  FADD.FTZ R116, R147, R116 ;  /* 0x0000007493747221 */ /* 0x000fe20000010000 */
[----:B------:R-:W-:Y:S01]  /*0c90*/  PRMT R146, R62, 0x7632, R146 ;  /* 0x000076323e927816 */ /* 0x000fe20000000092 */
[----:B------:R-:W-:Y:S01]  /*0ca0*/  FFMA.FTZ R126, R61, R147, R126 ;  /* 0x000000933d7e7223 */ /* 0x000fe2000001007e */
[----:B------:R-:W-:Y:S01]  /*0cb0*/  FMUL.FTZ R64, R64, UR8 ;  /* 0x0000000840407c20 */ /* 0x000fe20008410000 */
[----:B------:R-:W-:Y:S01]  /*0cc0*/  FMUL.FTZ R147, R139, R60 ;  /* 0x0000003c8b937220 */ /* 0x000fe20000410000 */
[----:B------:R-:W-:Y:S01]  /*0cd0*/  FADD.FTZ R58, R149, R58 ;  /* 0x0000003a953a7221 */ /* 0x000fe20000010000 */
[----:B------:R-:W-:Y:S01]  /*0ce0*/  PRMT R62, R63, 0x7632, R62 ;  /* 0x000076323f3e7816 */ /* 0x000fe2000000003e */
[----:B------:R-:W-:Y:S01]  /*0cf0*/  FADD.FTZ R67, R67, -UR5 ;  /* 0x8000000543437e21 */ /* 0x000fe20008010000 */
[----:B------:R-:W-:Y:S01]  /*0d00*/  SHF.L.U32 R56, R146, 0x10, RZ ;  /* 0x0000001092387819 */ /* 0x000fe200000006ff */
[----:B------:R-:W-:Y:S01]  /*0d10*/  FADD.FTZ R108, R151, R108 ;  /* 0x0000006c976c7221 */ /* 0x000fe20000010000 */
[-C--:B------:R-:W-:Y:S01]  /*0d20*/  FFMA.FTZ R109, R64, R151.reuse, R109 ;  /* 0x00000097406d7223 */ /* 0x080fe2000001006d */
[----:B------:R-:W-:Y:S01]  /*0d30*/  FMUL.FTZ R151, R138, R151 ;  /* 0x000000978a977220 */ /* 0x000fe20000410000 */
[----:B------:R-:W-:Y:S01]  /*0d40*/  FADD.FTZ R58, R147, R58 ;  /* 0x0000003a933a7221 */ /* 0x000fe20000010000 */
[----:B------:R-:W-:Y:S01]  /*0d50*/  FADD.FTZ R65, R65, -UR5 ;  /* 0x8000000541417e21 */ /* 0x000fe20008010000 */
[----:B------:R-:W-:Y:S01]  /*0d60*/  SHF.L.U32 R57, R62, 0x10, RZ ;  /* 0x000000103e397819 */ /* 0x000fe200000006ff */
[----:B------:R-:W-:Y:S01]  /*0d70*/  FMUL.FTZ R146, R67, UR8 ;  /* 0x0000000843927c20 */ /* 0x000fe20008410000 */
[----:B------:R-:W-:-:S02]  /*0d80*/  PRMT R148, R72, 0x7632, R148 ;  /* 0x0000763248947816 */ /* 0x000fc40000000094 */
[----:B------:R-:W-:Y:S01]  /*0d90*/  SHF.L.U32 R153, R72, 0x10, RZ ;  /* 0x0000001048997819 */ /* 0x000fe200000006ff */
[----:B------:R-:W-:Y:S01]  /*0da0*/  FMUL.FTZ R67, R137, R56 ;  /* 0x0000003889437220 */ /* 0x000fe20000410000 */
[----:B------:R-:W-:Y:S01]  /*0db0*/  SHF.L.U32 R63, R63, 0x10, RZ ;  /* 0x000000103f3f7819 */ /* 0x000fe200000006ff */
[----:B------:R-:W-:Y:S01]  /*0dc0*/  FADD.FTZ R58, R151, R58 ;  /* 0x0000003a973a7221 */ /* 0x000fe20000010000 */
[----:B------:R-:W-:Y:S01]  /*0dd0*/  PRMT R72, R73, 0x7632, R72 ;  /* 0x0000763249487816 */ /* 0x000fe20000000048 */
[----:B------:R-:W-:Y:S01]  /*0de0*/  FMUL.FTZ R62, R65, UR8 ;  /* 0x00000008413e7c20 */ /* 0x000fe20008410000 */
[----:B------:R-:W-:Y:S01]  /*0df0*/  FADD.FTZ R102, R57, R102 ;  /* 0x0000006639667221 */ /* 0x000fe20000010000 */
[-C--:B------:R-:W-:Y:S01]  /*0e00*/  FFMA.FTZ R103, R146, R57.reuse, R103 ;  /* 0x0000003992677223 */ /* 0x080fe20000010067 */
[----:B------:R-:W-:Y:S01]  /*0e10*/  FMUL.FTZ R65, R135, R57 ;  /* 0x0000003987417220 */ /* 0x000fe20000410000 */
[----:B------:R-:W-:Y:S01]  /*0e20*/  FADD.FTZ R59, R59, -UR5 ;  /* 0x800000053b3b7e21 */ /* 0x000fe20008010000 */
[----:B------:R-:W-:Y:S01]  /*0e30*/  SHF.L.U32 R57, R72, 0x10, RZ ;  /* 0x0000001048397819 */ /* 0x000fe200000006ff */
[----:B------:R-:W-:Y:S01]  /*0e40*/  FMUL.FTZ R145, R136, R63 ;  /* 0x0000003f88917220 */ /* 0x000fe20000410000 */
[----:B------:R-:W-:Y:S01]  /*0e50*/  FADD.FTZ R72, R67, R58 ;  /* 0x0000003a43487221 */ /* 0x000fe20000010000 */
[C---:B------:R-:W-:Y:S01]  /*0e60*/  PRMT R157, R85.reuse, 0x7632, R157 ;  /* 0x00007632559d7816 */ /* 0x040fe2000000009d */
[----:B------:R-:W-:Y:S01]  /*0e70*/  FADD.FTZ R66, R66, -UR5 ;  /* 0x8000000542427e21 */ /* 0x000fe20008010000 */
[----:B------:R-:W-:Y:S01]  /*0e80*/  SHF.L.U32 R158, R85, 0x10, RZ ;  /* 0x00000010559e7819 */ /* 0x000fe200000006ff */
[----:B------:R-:W-:Y:S01]  /*0e90*/  FFMA.FTZ R58, R61, R88, RZ ;  /* 0x000000583d3a7223 */ /* 0x000fe200000100ff */
[----:B------:R-:W-:-:S02]  /*0ea0*/  PRMT R85, R86, 0x7632, R85 ;  /* 0x0000763256557816 */ /* 0x000fc40000000055 */
[----:B------:R-:W-:Y:S01]  /*0eb0*/  SHF.L.U32 R160, R86, 0x10, RZ ;  /* 0x0000001056a07819 */ /* 0x000fe200000006ff */
[----:B------:R-:W-:Y:S01]  /*0ec0*/  FMUL.FTZ R86, R59, UR8 ;  /* 0x000000083b567c20 */ /* 0x000fe20008410000 */
[----:B------:R-:W-:Y:S01]  /*0ed0*/  FADD.FTZ R72, R145, R72 ;  /* 0x0000004891487221 */ /* 0x000fe20000010000 */
[----:B------:R-:W-:Y:S01]  /*0ee0*/  FMUL.FTZ R66, R66, UR8 ;  /* 0x0000000842427c20 */ /* 0x000fe20008410000 */
[----:B------:R-:W-:Y:S01]  /*0ef0*/  FADD.FTZ R68, R68, -UR5 ;  /* 0x8000000544447e21 */ /* 0x000fe20008010000 */
[----:B------:R-:W-:Y:S01]  /*0f00*/  FFMA.FTZ R111, R86, R60, R111 ;  /* 0x0000003c566f7223 */ /* 0x000fe2000001006f */
[----:B------:R-:W-:Y:S01]  /*0f10*/  FADD.FTZ R110, R60, R110 ;  /* 0x0000006e3c6e7221 */ /* 0x000fe20000010000 */
[----:B------:R-:W-:Y:S01]  /*0f20*/  SHF.L.U32 R148, R148, 0x10, RZ ;  /* 0x0000001094947819 */ /* 0x000fe200000006ff */
[----:B------:R-:W-:Y:S01]  /*0f30*/  FFMA.FTZ R58, R82, R161, R58 ;  /* 0x000000a1523a7223 */ /* 0x000fe2000001003a */
[----:B------:R-:W-:Y:S01]  /*0f40*/  FMUL.FTZ R60, R134, R153 ;  /* 0x00000099863c7220 */ /* 0x000fe20000410000 */
[----:B------:R-:W-:Y:S01]  /*0f50*/  FADD.FTZ R72, R65, R72 ;  /* 0x0000004841487221 */ /* 0x000fe20000010000 */
[----:B------:R-:W-:Y:S01]  /*0f60*/  FADD.FTZ R80, R80, -UR5 ;  /* 0x8000000550507e21 */ /* 0x000fe20008010000 */
[----:B------:R-:W-:Y:S01]  /*0f70*/  FADD.FTZ R71, R71, -UR5 ;  /* 0x8000000547477e21 */ /* 0x000fe20008010000 */
[----:B------:R-:W-:Y:S01]  /*0f80*/  FADD.FTZ R104, R63, R104 ;  /* 0x000000683f687221 */ /* 0x000fe20000010000 */
[----:B------:R-:W-:Y:S01]  /*0f90*/  FFMA.FTZ R105, R66, R63, R105 ;  /* 0x0000003f42697223 */ /* 0x000fe20000010069 */
[----:B------:R-:W-:Y:S01]  /*0fa0*/  SHF.L.U32 R150, R73, 0x10, RZ ;  /* 0x0000001049967819 */ /* 0x000fe200000006ff */
[----:B------:R-:W-:Y:S01]  /*0fb0*/  FMUL.FTZ R63, R68, UR8 ;  /* 0x00000008443f7c20 */ /* 0x000fe20008410000 */
[----:B------:R-:W-:Y:S01]  /*0fc0*/  SHF.L.U32 R59, R152, 0x10, RZ ;  /* 0x00000010983b7819 */ /* 0x000fe200000006ff */
[----:B------:R-:W-:Y:S01]  /*0fd0*/  FFMA.FTZ R58, R84, R149, R58 ;  /* 0x00000095543a7223 */ /* 0x000fe2000001003a */
[----:B------:R-:W-:Y:S01]  /*0fe0*/  FMUL.FTZ R152, R125, R148 ;  /* 0x000000947d987220 */ /* 0x000fe20000410000 */
[----:B------:R-:W-:Y:S01]  /*0ff0*/  FADD.FTZ R72, R60, R72 ;  /* 0x000000483c487221 */ /* 0x000fe20000010000 */
[----:B------:R-:W-:Y:S01]  /*1000*/  FMUL.FTZ R80, R80, UR8 ;  /* 0x0000000850507c20 */ /* 0x000fe20008410000 */
[----:B------:R-:W-:Y:S01]  /*1010*/  FMUL.FTZ R71, R71, UR8 ;  /* 0x0000000847477c20 */ /* 0x000fe20008410000 */
[----:B------:R-:W-:Y:S01]  /*1020*/  FADD.FTZ R17, R153, R17 ;  /* 0x0000001199117221 */ /* 0x000fe20000010000 */
[----:B------:R-:W-:Y:S01]  /*1030*/  FFMA.FTZ R0, R63, R153, R0 ;  /* 0x000000993f007223 */ /* 0x000fe20000010000 */
[----:B------:R-:W-:Y:S01]  /*1040*/  FFMA.FTZ R58, R86, R147, R58 ;  /* 0x00000093563a7223 */ /* 0x000fe2000001003a */
[----:B------:R-:W-:Y:S01]  /*1050*/  FMUL.FTZ R153, R133, R150 ;  /* 0x0000009685997220 */ /* 0x000fe20000410000 */
[----:B------:R-:W-:Y:S01]  /*1060*/  FMUL.FTZ R68, R75, UR8 ;  /* 0x000000084b447c20 */ /* 0x000fe20008410000 */
[----:B------:R-:W-:Y:S01]  /*1070*/  FADD.FTZ R72, R152, R72 ;  /* 0x0000004898487221 */ /* 0x000fe20000010000 */
[----:B------:R-:W-:Y:S01]  /*1080*/  FADD.FTZ R93, R156, R93 ;  /* 0x0000005d9c5d7221 */ /* 0x000fe20000010000 */
[-C--:B------:R-:W-:Y:S01]  /*1090*/  FFMA.FTZ R9, R80, R156.reuse, R9 ;  /* 0x0000009c50097223 */ /* 0x080fe20000010009 */
[----:B------:R-:W-:Y:S01]  /*10a0*/  FMUL.FTZ R75, R130, R156 ;  /* 0x0000009c824b7220 */ /* 0x000fe20000410000 */
[----:B------:R-:W-:Y:S01]  /*10b0*/  PRMT R73, R74, 0x7632, R73 ;  /* 0x000076324a497816 */ /* 0x000fe20000000049 */
[-C--:B------:R-:W-:Y:S01]  /*10c0*/  FFMA.FTZ R4, R71, R57.reuse, R4 ;  /* 0x0000003947047223 */ /* 0x080fe20000010004 */
[----:B------:R-:W-:Y:S01]  /*10d0*/  FADD.FTZ R20, R57, R20 ;  /* 0x0000001439147221 */ /* 0x000fe20000010000 */
[----:B------:R-:W-:Y:S01]  /*10e0*/  FMUL.FTZ R156, R124, R57 ;  /* 0x000000397c9c7220 */ /* 0x000fe20000410000 */
[----:B------:R-:W-:Y:S01]  /*10f0*/  SHF.L.U32 R74, R74, 0x10, RZ ;  /* 0x000000104a4a7819 */ /* 0x000fe200000006ff */
[----:B------:R-:W-:Y:S01]  /*1100*/  FADD.FTZ R78, R78, -UR5 ;  /* 0x800000054e4e7e21 */ /* 0x000fe20008010000 */
[----:B------:R-:W-:Y:S01]  /*1110*/  FFMA.FTZ R57, R64, R151, R58 ;  /* 0x0000009740397223 */ /* 0x000fe2000001003a */
[----:B------:R-:W-:Y:S01]  /*1120*/  FADD.FTZ R72, R153, R72 ;  /* 0x0000004899487221 */ /* 0x000fe20000010000 */
[----:B------:R-:W-:Y:S01]  /*1130*/  FADD.FTZ R77, R77, -UR5 ;  /* 0x800000054d4d7e21 */ /* 0x000fe20008010000 */
[----:B------:R-:W-:Y:S01]  /*1140*/  FADD.FTZ R106, R56, R106 ;  /* 0x0000006a386a7221 */ /* 0x000fe20000010000 */
[----:B------:R-:W-:Y:S01]  /*1150*/  FFMA.FTZ R107, R62, R56, R107 ;  /* 0x000000383e6b7223 */ /* 0x000fe2000001006b */
[----:B------:R-:W-:Y:S01]  /*1160*/  SHF.L.U32 R56, R73, 0x10, RZ ;  /* 0x0000001049387819 */ /* 0x000fe200000006ff */
[----:B------:R-:W-:Y:S01]  /*1170*/  FMUL.FTZ R78, R78, UR8 ;  /* 0x000000084e4e7c20 */ /* 0x000fe20008410000 */
[----:B------:R-:W-:Y:S01]  /*1180*/  FFMA.FTZ R57, R62, R67, R57 ;  /* 0x000000433e397223 */ /* 0x000fe20000010039 */
[----:B------:R-:W-:Y:S01]  /*1190*/  FMUL.FTZ R73, R132, R74 ;  /* 0x0000004a84497220 */ /* 0x000fe20000410000 */
[----:B------:R-:W-:Y:S01]  /*11a0*/  FADD.FTZ R72, R156, R72 ;  /* 0x000000489c487221 */ /* 0x000fe20000010000 */
[----:B------:R-:W-:Y:S01]  /*11b0*/  FMUL.FTZ R77, R77, UR8 ;  /* 0x000000084d4d7c20 */ /* 0x000fe20008410000 */
[----:B------:R-:W-:Y:S01]  /*11c0*/  FADD.FTZ R79, R79, -UR5 ;  /* 0x800000054f4f7e21 */ /* 0x000fe20008010000 */
[----:B------:R-:W-:Y:S01]  /*11d0*/  FADD.FTZ R23, R154, R23 ;  /* 0x000000179a177221 */ /* 0x000fe20000010000 */
[-C--:B------:R-:W-:Y:S01]  /*11e0*/  FFMA.FTZ R7, R78, R154.reuse, R7 ;  /* 0x0000009a4e077223 */ /* 0x080fe20000010007 */
[----:B------:R-:W-:Y:S01]  /*11f0*/  FMUL.FTZ R163, R131, R154 ;  /* 0x0000009a83a37220 */ /* 0x000fe20000410000 */
[----:B------:R-:W-:Y:S01]  /*1200*/  FFMA.FTZ R57, R66, R145, R57 ;  /* 0x0000009142397223 */ /* 0x000fe20000010039 */
[-C--:B------:R-:W-:Y:S01]  /*1210*/  FMUL.FTZ R154, R123, R56.reuse ;  /* 0x000000387b9a7220 */ /* 0x080fe20000410000 */
[----:B------:R-:W-:Y:S01]  /*1220*/  FADD.FTZ R58, R73, R72 ;  /* 0x00000048493a7221 */ /* 0x000fe20000010000 */
[----:B------:R-:W-:Y:S01]  /*1230*/  FADD.FTZ R22, R56, R22 ;  /* 0x0000001638167221 */ /* 0x000fe20000010000 */
[----:B------:R-:W-:Y:S01]  /*1240*/  FFMA.FTZ R6, R77, R56, R6 ;  /* 0x000000384d067223 */ /* 0x000fe20000010006 */
[----:B------:R-:W-:Y:S01]  /*1250*/  FADD.FTZ R69, R69, -UR5 ;  /* 0x8000000545457e21 */ /* 0x000fe20008010000 */
[----:B------:R-:W-:Y:S01]  /*1260*/  FMUL.FTZ R165, R79, UR8 ;  /* 0x000000084fa57c20 */ /* 0x000fe20008410000 */
[----:B------:R-:W-:Y:S01]  /*1270*/  FFMA.FTZ R56, R146, R65, R57 ;  /* 0x0000004192387223 */ /* 0x000fe20000010039 */
[----:B------:R-:W-:Y:S01]  /*1280*/  FADD.FTZ R58, R154, R58 ;  /* 0x0000003a9a3a7221 */ /* 0x000fe20000010000 */
[----:B------:R-:W-:Y:S01]  /*1290*/  FADD.FTZ R95, R158, R95 ;  /* 0x0000005f9e5f7221 */ /* 0x000fe20000010000 */
[-C--:B------:R-:W-:Y:S01]  /*12a0*/  FFMA.FTZ R11, R68, R158.reuse, R11 ;  /* 0x0000009e440b7223 */ /* 0x080fe2000001000b */
[----:B------:R-:W-:Y:S01]  /*12b0*/  FMUL.FTZ R79, R129, R158 ;  /* 0x0000009e814f7220 */ /* 0x000fe20000410000 */
[----:B------:R-:W-:Y:S01]  /*12c0*/  FADD.FTZ R70, R70, -UR5 ;  /* 0x8000000546467e21 */ /* 0x000fe20008010000 */
[----:B------:R-:W-:Y:S01]  /*12d0*/  FADD.FTZ R76, R76, -UR5 ;  /* 0x800000054c4c7e21 */ /* 0x000fe20008010000 */
[----:B------:R-:W-:Y:S01]  /*12e0*/  FMUL.FTZ R69, R69, UR8 ;  /* 0x0000000845457c20 */ /* 0x000fe20008410000 */
[----:B------:R-:W-:Y:S01]  /*12f0*/  FADD.FTZ R92, R59, R92 ;  /* 0x0000005c3b5c7221 */ /* 0x000fe20000010000 */
[-C--:B------:R-:W-:Y:S01]  /*1300*/  FFMA.FTZ R8, R165, R59.reuse, R8 ;  /* 0x0000003ba5087223 */ /* 0x080fe20000010008 */
[----:B------:R-:W-:Y:S01]  /*1310*/  FMUL.FTZ R158, R122, R59 ;  /* 0x0000003b7a9e7220 */ /* 0x000fe20000410000 */
[----:B------:R-:W-:Y:S01]  /*1320*/  FFMA.FTZ R56, R63, R60, R56 ;  /* 0x0000003c3f387223 */ /* 0x000fe20000010038 */
[----:B------:R-:W-:Y:S01]  /*1330*/  FADD.FTZ R59, R163, R58 ;  /* 0x0000003aa33b7221 */ /* 0x000fe20000010000 */
[----:B------:R-:W-:Y:S01]  /*1340*/  FMUL.FTZ R70, R70, UR8 ;  /* 0x0000000846467c20 */ /* 0x000fe20008410000 */
[----:B------:R-:W-:Y:S01]  /*1350*/  FMUL.FTZ R76, R76, UR8 ;  /* 0x000000084c4c7c20 */ /* 0x000fe20008410000 */
[----:B------:R-:W-:Y:S01]  /*1360*/  SHF.L.U32 R83, R83, 0x10, RZ ;  /* 0x0000001053537819 */ /* 0x000fe200000006ff */
[----:B------:R-:W-:Y:S01]  /*1370*/  FFMA.FTZ R57, R69, R152, R56 ;  /* 0x0000009845397223 */ /* 0x000fe20000010038 */
[----:B------:R-:W-:Y:S01]  /*1380*/  FADD.FTZ R58, R158, R59 ;  /* 0x0000003b9e3a7221 */ /* 0x000fe20000010000 */
[----:B------:R-:W-:Y:S01]  /*1390*/  FADD.FTZ R21, R74, R21 ;  /* 0x000000154a157221 */ /* 0x000fe20000010000 */
[----:B------:R-:W-:Y:S01]  /*13a0*/  FFMA.FTZ R5, R76, R74, R5 ;  /* 0x0000004a4c057223 */ /* 0x000fe20000010005 */
[----:B------:R-:W-:Y:S01]  /*13b0*/  FFMA.FTZ R56, R70, R153, R57 ;  /* 0x0000009946387223 */ /* 0x000fe20000010039 */
[----:B------:R-:W-:Y:S01]  /*13c0*/  FMUL.FTZ R74, R121, R83 ;  /* 0x00000053794a7220 */ /* 0x000fe20000410000 */
[----:B------:R-:W-:Y:S01]  /*13d0*/  FADD.FTZ R59, R75, R58 ;  /* 0x0000003a4b3b7221 */ /* 0x000fe20000010000 */
[----:B------:R-:W-:Y:S01]  /*13e0*/  FADD.FTZ R81, R81, -UR5 ;  /* 0x8000000551517e21 */ /* 0x000fe20008010000 */
[----:B------:R-:W-:Y:S01]  /*13f0*/  SHF.L.U32 R157, R157, 0x10, RZ ;  /* 0x000000109d9d7819 */ /* 0x000fe200000006ff */
[----:B------:R-:W-:Y:S01]  /*1400*/  FFMA.FTZ R57, R71, R156, R56 ;  /* 0x0000009c47397223 */ /* 0x000fe20000010038 */
[----:B------:R-:W-:Y:S01]  /*1410*/  FADD.FTZ R58, R59, R74 ;  /* 0x0000004a3b3a7221 */ /* 0x000fe20000010000 */
[----:B------:R-:W-:Y:S01]  /*1420*/  FADD.FTZ R89, R89, -UR5 ;  /* 0x8000000559597e21 */ /* 0x000fe20008010000 */
[----:B------:R-:W-:Y:S01]  /*1430*/  FMUL.FTZ R81, R81, UR8 ;  /* 0x0000000851517c20 */ /* 0x000fe20008410000 */
[----:B------:R-:W-:Y:S01]  /*1440*/  FFMA.FTZ R2, R69, R148, R2 ;  /* 0x0000009445027223 */ /* 0x000fe20000010002 */
[----:B------:R-:W-:Y:S01]  /*1450*/  FADD.FTZ R18, R148, R18 ;  /* 0x0000001294127221 */ /* 0x000fe20000010000 */
[----:B------:R-:W-:Y:S01]  /*1460*/  FFMA.FTZ R56, R76, R73, R57 ;  /* 0x000000494c387223 */ /* 0x000fe20000010039 */
[----:B------:R-:W-:Y:S01]  /*1470*/  FMUL.FTZ R148, R120, R157 ;  /* 0x0000009d78947220 */ /* 0x000fe20000410000 */
[----:B------:R-:W-:Y:S01]  /*1480*/  FADD.FTZ R59, R58, R79 ;  /* 0x0000004f3a3b7221 */ /* 0x000fe20000010000 */
[----:B------:R-:W-:Y:S01]  /*1490*/  SHF.L.U32 R85, R85, 0x10, RZ ;  /* 0x0000001055557819 */ /* 0x000fe200000006ff */
[----:B------:R-:W-:Y:S01]  /*14a0*/  FFMA.FTZ R10, R81, R83, R10 ;  /* 0x00000053510a7223 */ /* 0x000fe2000001000a */
[----:B------:R-:W-:Y:S01]  /*14b0*/  FADD.FTZ R94, R83, R94 ;  /* 0x0000005e535e7221 */ /* 0x000fe20000010000 */
[----:B------:R-:W-:Y:S01]  /*14c0*/  FMUL.FTZ R89, R89, UR8 ;  /* 0x0000000859597c20 */ /* 0x000fe20008410000 */
        /* <DEDUP_REMOVED lines=8> */
[----:B------:R-:W-:Y:S01]  /*1550*/  FMUL.FTZ R72, R87, UR8 ;  /* 0x0000000857487c20 */ /* 0x000fe20008410000 */
[----:B------:R-:W-:Y:S01]  /*1560*/  SHF.L.U32 R159, R159, 0x10, RZ ;  /* 0x000000109f9f7819 */ /* 0x000fe200000006ff */
[----:B------:R-:W-:Y:S01]  /*1570*/  FFMA.FTZ R57, R165, R158, R56 ;  /* 0x0000009ea5397223 */ /* 0x000fe20000010038 */
[----:B------:R-:W-:Y:S01]  /*1580*/  FADD.FTZ R58, R58, R85 ;  /* 0x000000553a3a7221 */ /* 0x000fe20000010000 */
[----:B------:R-:W-:Y:S01]  /*1590*/  FMUL.FTZ R87, R127, R162 ;  /* 0x000000a27f577220 */ /* 0x000fe20000410000 */
[----:B------:R-:W-:Y:S01]  /*15a0*/  FADD.FTZ R19, R150, R19 ;  /* 0x0000001396137221 */ /* 0x000fe20000010000 */
[----:B------:R-:W-:Y:S01]  /*15b0*/  FFMA.FTZ R3, R70, R150, R3 ;  /* 0x0000009646037223 */ /* 0x000fe20000010003 */
[----:B------:R-:W-:Y:S01]  /*15c0*/  FADD.FTZ R150, R90, -UR5 ;  /* 0x800000055a967e21 */ /* 0x000fe20008010000 */
[----:B------:R-:W-:Y:S01]  /*15d0*/  FFMA.FTZ R56, R80, R75, R57 ;  /* 0x0000004b50387223 */ /* 0x000fe20000010039 */
[----:B------:R-:W-:Y:S01]  /*15e0*/  FADD.FTZ R59, R58, R87 ;  /* 0x000000573a3b7221 */ /* 0x000fe20000010000 */
[----:B------:R-:W-:-:S02]  /*15f0*/  FMUL.FTZ R90, R118, R159 ;  /* 0x0000009f765a7220 */ /* 0x000fc40000410000 */
[----:B------:R-:W-:Y:S02]  /*1600*/  FFMA.FTZ R57, R81, R74, R56 ;  /* 0x0000004a51397223 */ /* 0x000fe40000010038 */
[----:B------:R-:W-:Y:S01]  /*1610*/  FADD.FTZ R56, R59, R90 ;  /* 0x0000005a3b387221 */ /* 0x000fe20000010000 */
[----:B------:R-:W-:Y:S01]  /*1620*/  FMUL.FTZ R155, R155, UR8 ;  /* 0x000000089b9b7c20 */ /* 0x000fe20008410000 */
[----:B------:R-:W-:-:S03]  /*1630*/  FFMA.FTZ R58, R68, R79, R57 ;  /* 0x0000004f443a7223 */ /* 0x000fc60000010039 */
[----:B------:R-:W0:Y:S01]  /*1640*/  SHFL.DOWN PT, R57, R56, 0x10, 0x1f ;  /* 0x0a001f0038397f89 */ /* 0x000e2200000e0000 */
[----:B------:R-:W-:-:S04]  /*1650*/  FFMA.FTZ R59, R155, R148, R58 ;  /* 0x000000949b3b7223 */ /* 0x000fc8000001003a */
[----:B------:R-:W-:Y:S01]  /*1660*/  FFMA.FTZ R58, R72, R83, R59 ;  /* 0x00000053483a7223 */ /* 0x000fe2000001003b */
[----:B------:R-:W-:Y:S01]  /*1670*/  FMUL.FTZ R150, R150, UR8 ;  /* 0x0000000896967c20 */ /* 0x000fe20008410000 */
[----:B------:R-:W-:Y:S02]  /*1680*/  FADD.FTZ R91, R91, -UR5 ;  /* 0x800000055b5b7e21 */ /* 0x000fe40008010000 */
[----:B------:R-:W-:Y:S02]  /*1690*/  FFMA.FTZ R59, R89, R85, R58 ;  /* 0x00000055593b7223 */ /* 0x000fe4000001003a */
[----:B------:R-:W-:Y:S02]  /*16a0*/  FMUL.FTZ R91, R91, UR8 ;  /* 0x000000085b5b7c20 */ /* 0x000fe40008410000 */
[----:B------:R-:W-:-:S04]  /*16b0*/  FFMA.FTZ R58, R150, R87, R59 ;  /* 0x00000057963a7223 */ /* 0x000fc8000001003b */
[----:B------:R-:W-:Y:S01]  /*16c0*/  FFMA.FTZ R58, R91, R90, R58 ;  /* 0x0000005a5b3a7223 */ /* 0x000fe2000001003a */
[----:B0-----:R-:W-:-:S04]  /*16d0*/  FADD.FTZ R59, R56, R57 ;  /* 0x00000039383b7221 */ /* 0x001fc80000010000 */
[----:B------:R-:W0:Y:S04]  /*16e0*/  SHFL.DOWN PT, R57, R58, 0x10, 0x1f ;  /* 0x0a001f003a397f89 */ /* 0x000e2800000e0000 */
[----:B------:R-:W1:Y:S01]  /*16f0*/  SHFL.DOWN PT, R56, R59, 0x8, 0x1f ;  /* 0x09001f003b387f89 */ /* 0x000e6200000e0000 */
[----:B------:R-:W-:Y:S01]  /*1700*/  FFMA.FTZ R12, R155, R157, R12 ;  /* 0x0000009d9b0c7223 */ /* 0x000fe2000001000c */
[----:B------:R-:W-:Y:S01]  /*1710*/  FADD.FTZ R96, R157, R96 ;  /* 0x000000609d607221 */ /* 0x000fe20000010000 */
[----:B0-----:R-:W-:Y:S01]  /*1720*/  FADD.FTZ R57, R58, R57 ;  /* 0x000000393a397221 */ /* 0x001fe20000010000 */
[----:B-1----:R-:W-:-:S04]  /*1730*/  FADD.FTZ R157, R59, R56 ;  /* 0x000000383b9d7221 */ /* 0x002fc80000010000 */
[----:B------:R-:W0:Y:S01]  /*1740*/  SHFL.DOWN PT, R56, R57, 0x8, 0x1f ;  /* 0x09001f0039387f89 */ /* 0x000e2200000e0000 */
[----:B------:R-:W-:Y:S01]  /*1750*/  FADD.FTZ R97, R160, R97 ;  /* 0x00000061a0617221 */ /* 0x000fe20000010000 */
[----:B------:R-:W-:Y:S01]  /*1760*/  FFMA.FTZ R13, R72, R160, R13 ;  /* 0x000000a0480d7223 */ /* 0x000fe2000001000d */
[----:B0-----:R-:W-:Y:S02]  /*1770*/  FADD.FTZ R160, R57, R56 ;  /* 0x0000003839a07221 */ /* 0x001fe40000010000 */
[----:B------:R-:W0:Y:S01]  /*1780*/  SHFL.DOWN PT, R56, R157, 0x4, 0x1f ;  /* 0x08801f009d387f89 */ /* 0x000e2200000e0000 */
[----:B------:R-:W-:Y:S01]  /*1790*/  FADD.FTZ R99, R162, R99 ;  /* 0x00000063a2637221 */ /* 0x000fe20000010000 */
[----:B------:R-:W-:Y:S01]  /*17a0*/  FFMA.FTZ R15, R150, R162, R15 ;  /* 0x000000a2960f7223 */ /* 0x000fe2000001000f */
[----:B0-----:R-:W-:Y:S02]  /*17b0*/  FADD.FTZ R162, R157, R56 ;  /* 0x000000389da27221 */ /* 0x001fe40000010000 */
[----:B------:R-:W0:Y:S02]  /*17c0*/  SHFL.DOWN PT, R56, R160, 0x4, 0x1f ;  /* 0x08801f00a0387f89 */ /* 0x000e2400000e0000 */
[----:B0-----:R-:W-:-:S02]  /*17d0*/  FADD.FTZ R164, R160, R56 ;  /* 0x00000038a0a47221 */ /* 0x001fc40000010000 */
[----:B------:R-:W0:Y:S02]  /*17e0*/  SHFL.DOWN PT, R56, R162, 0x2, 0x1f ;  /* 0x08401f00a2387f89 */ /* 0x000e2400000e0000 */
[----:B0-----:R-:W-:Y:S02]  /*17f0*/  FADD.FTZ R58, R162, R56 ;  /* 0x00000038a23a7221 */ /* 0x001fe40000010000 */
[----:B------:R-:W0:Y:S01]  /*1800*/  SHFL.DOWN PT, R56, R164, 0x2, 0x1f ;  /* 0x08401f00a4387f89 */ /* 0x000e2200000e0000 */
[----:B------:R-:W-:Y:S01]  /*1810*/  LOP3.LUT P1, RZ, R101, 0x1f, RZ, 0xc0, !PT ;  /* 0x0000001f65ff7812 */ /* 0x000fe2000782c0ff */
[----:B0-----:R-:W-:Y:S02]  /*1820*/  FADD.FTZ R59, R164, R56 ;  /* 0x00000038a43b7221 */ /* 0x001fe40000010000 */
[----:B------:R-:W0:Y:S04]  /*1830*/  SHFL.DOWN PT, R56, R58, 0x1, 0x1f ;  /* 0x08201f003a387f89 */ /* 0x000e2800000e0000 */
[----:B------:R-:W1:Y:S01]  /*1840*/  SHFL.DOWN PT, R57, R59, 0x1, 0x1f ;  /* 0x08201f003b397f89 */ /* 0x000e6200000e0000 */
[----:B------:R-:W-:Y:S01]  /*1850*/  UMOV UR7, 0x3f800000 ;  /* 0x3f80000000077882 */ /* 0x000fe20000000000 */
[----:B------:R-:W-:Y:S01]  /*1860*/  @UP0 USHF.L.U32 UR7, UR4, 0x10, URZ ;  /* 0x0000001004070899 */ /* 0x000fe200080006ff */
[----:B------:R-:W-:Y:S01]  /*1870*/  BSSY.RECONVERGENT B0, `(.L_x_3026) ;  /* 0x000000c000007945 */ /* 0x000fe20003800200 */
[----:B0-----:R-:W-:Y:S01]  /*1880*/  FADD.FTZ R56, R58, R56 ;  /* 0x000000383a387221 */ /* 0x001fe20000010000 */
[----:B-1----:R-:W-:-:S02]  /*1890*/  FADD.FTZ R57, R59, R57 ;  /* 0x000000393b397221 */ /* 0x002fc40000010000 */
[----:B------:R-:W-:Y:S07]  /*18a0*/  @P1 BRA `(.L_x_3027) ;  /* 0x0000000000201947 */ /* 0x000fee0003800000 */
        /* <DEDUP_REMOVED lines=8> */
.L_x_3027:
[----:B------:R-:W-:Y:S05]  /*1930*/  BSYNC.RECONVERGENT B0 ;  /* 0x0000000000007941 */ /* 0x000fea0003800200 */
.L_x_3026:
[----:B------:R-:W1:Y:S08]  /*1940*/  S2UR UR5, SR_CgaCtaId ;  /* 0x00000000000579c3 */ /* 0x000e700000008800 */
[----:B------:R-:W-:Y:S01]  /*1950*/  BAR.SYNC.DEFER_BLOCKING 0x0 ;  /* 0x0000000000007b1d */ /* 0x000fe20000010000 */
[----:B------:R-:W-:Y:S01]  /*1960*/  FADD.FTZ R100, R159, R100 ;  /* 0x000000649f647221 */ /* 0x000fe20000010000 */
[----:B------:R-:W-:-:S04]  /*1970*/  FFMA.FTZ R16, R91, R159, R16 ;  /* 0x0000009f5b107223 */ /* 0x000fc80000010010 */
        /* <DEDUP_REMOVED lines=20> */
[----:B------:R-:W-:-:S12]  /*1ac0*/  @!P0 BRA `(.L_x_3028) ;  /* 0x0000000c00d88947 */ /* 0x000fd80003800000 */
[----:B------:R-:W-:-:S04]  /*1ad0*/  UISETP.NE.U32.AND UP1, UPT, UR24, URZ, UPT ;  /* 0x000000ff1800728c */ /* 0x000fc8000bf25070 */
[----:B------:R-:W-:-:S09]  /*1ae0*/  UISETP.NE.AND.EX UP1, UPT, UR25, URZ, UPT, UP1 ;  /* 0x000000ff1900728c */ /* 0x000fd2000bf25310 */
[----:B------:R-:W-:Y:S05]  /*1af0*/  BRA.U UP1, `(.L_x_3029) ;  /* 0x0000000101947547 */ /* 0x000fea000b800000 */
        /* <DEDUP_REMOVED lines=21> */
[----:B------:R-:W-:Y:S01]  /*1c50*/  FFMA.FTZ R62, R62, UR8, R29 ;  /* 0x000000083e3e7c23 */ /* 0x000fe2000801001d */
[----:B------:R-:W-:Y:S01]  /*1c60*/  FFMA.FTZ R145, R145, UR8, R30 ;  /* 0x0000000891917c23 */ /* 0x000fe2000801001e */
[----:B------:R-:W-:Y:S01]  /*1c70*/  FFMA.FTZ R146, R146, UR8, R31 ;  /* 0x0000000892927c23 */ /* 0x000fe2000801001f */
[----:B------:R-:W-:Y:S01]  /*1c80*/  FMUL.FTZ R56, R57, UR7 ;  /* 0x0000000739387c20 */ /* 0x000fe20008410000 */
[----:B------:R-:W-:Y:S01]  /*1c90*/  FMUL.FTZ R57, R149, UR7 ;  /* 0x0000000795397c20 */ /* 0x000fe20008410000 */
[----:B------:R-:W-:Y:S01]  /*1ca0*/  FMUL.FTZ R151, R151, UR7 ;  /* 0x0000000797977c20 */ /* 0x000fe20008410000 */
[----:B------:R-:W-:Y:S01]  /*1cb0*/  FMUL.FTZ R59, R145, UR7 ;  /* 0x00000007913b7c20 */ /* 0x000fe20008410000 */
[----:B------:R-:W-:Y:S01]  /*1cc0*/  FMUL.FTZ R146, R146, UR7 ;  /* 0x0000000792927c20 */ /* 0x000fe20008410000 */
[----:B------:R-:W-:Y:S01]  /*1cd0*/  FMUL.FTZ R62, R62, UR7 ;  /* 0x000000073e3e7c20 */ /* 0x000fe20008410000 */
[----:B------:R-:W-:Y:S01]  /*1ce0*/  FMUL.FTZ R86, R86, UR7 ;  /* 0x0000000756567c20 */ /* 0x000fe20008410000 */
[----:B------:R-:W-:-:S02]  /*1cf0*/  FMUL.FTZ R61, R58, UR7 ;  /* 0x000000073a3d7c20 */ /* 0x000fc40008410000 */
[----:B------:R-:W-:Y:S02]  /*1d00*/  F2FP.BF16.F32.PACK_AB R59, R146, R59 ;  /* 0x0000003b923b723e */ /* 0x000fe400000010ff */
[----:B------:R-:W-:Y:S02]  /*1d10*/  F2FP.BF16.F32.PACK_AB R58, R62, R151 ;  /* 0x000000973e3a723e */ /* 0x000fe400000010ff */
[----:B------:R-:W-:Y:S02]  /*1d20*/  F2FP.BF16.F32.PACK_AB R57, R86, R57 ;  /* 0x000000395639723e */ /* 0x000fe400000010ff */
[----:B------:R-:W-:Y:S01]  /*1d30*/  F2FP.BF16.F32.PACK_AB R56, R61, R56 ;  /* 0x000000383d38723e */ /* 0x000fe200000010ff */
[----:B------:R-:W-:Y:S06]  /*1d40*/  BRA `(.L_x_3030) ;  /* 0x0000000000907947 */ /* 0x000fec0003800000 */
.L_x_3029:
        /* <DEDUP_REMOVED lines=36> */
.L_x_3030:
[----:B------:R-:W-:Y:S01]  /*1f90*/  ISETP.NE.U32.AND P0, PT, RZ, UR24, PT ;  /* 0x00000018ff007c0c */ /* 0x000fe2000bf05070 */
[----:B------:R-:W0:Y:S03]  /*1fa0*/  LDC.64 R64, c[0x0][0x468] ;  /* 0x00011a00ff407b82 */ /* 0x000e260000000a00 */
[----:B------:R-:W-:-:S13]  /*1fb0*/  ISETP.NE.AND.EX P0, PT, RZ, UR25, PT, P0 ;  /* 0x00000019ff007c0c */ /* 0x000fda000bf05300 */
[----:B------:R-:W1:Y:S02]  /*1fc0*/  @P0 LDC.64 R66, c[0x0][0x478] ;  /* 0x00011e00ff420b82 */ /* 0x000e640000000a00 */
[----:B-1----:R-:W-:-:S04]  /*1fd0*/  @P0 IMAD.WIDE.U32 R66, R144, 0x20, R66 ;  /* 0x0000002090420825 */ /* 0x002fc800078e0042 */
[----:B0-----:R-:W-:Y:S01]  /*1fe0*/  IMAD.WIDE.U32 R144, R144, 0x10, R64 ;  /* 0x0000001090907825 */ /* 0x001fe200078e0040 */
[----:B------:R0:W-:Y:S04]  /*1ff0*/  @P0 STG.E.128 desc[UR16][R66.64], R48 ;  /* 0x0000003042000986 */ /* 0x0001e8000c101d10 */
[----:B------:R0:W-:Y:S04]  /*2000*/  @P0 STG.E.128 desc[UR16][R66.64+0x10], R52 ;  /* 0x0000103442000986 */ /* 0x0001e8000c101d10 */
[----:B------:R0:W-:Y:S01]  /*2010*/  STG.E.128 desc[UR16][R144.64], R56 ;  /* 0x0000003890007986 */ /* 0x0001e2000c101d10 */
[----:B------:R-:W-:Y:S05]  /*2020*/  @!P0 BRA `(.L_x_3031) ;  /* 0x0000000000948947 */ /* 0x000fea0003800000 */
        /* <DEDUP_REMOVED lines=16> */
[----:B0-----:R-:W-:Y:S01]  /*2130*/  FFMA.FTZ R48, R63, UR8, R32 ;  /* 0x000000083f307c23 */ /* 0x001fe20008010020 */
        /* <DEDUP_REMOVED lines=20> */
.L_x_3031:
        /* <DEDUP_REMOVED lines=16> */
[----:B------:R-:W-:Y:S01]  /*2380*/  FFMA.FTZ R63, R63, UR8, R32 ;  /* 0x000000083f3f7c23 */ /* 0x000fe20008010020 */
[----:B------:R-:W-:Y:S01]  /*2390*/  FFMA.FTZ R152, R152, UR8, R33 ;  /* 0x0000000898987c23 */ /* 0x000fe20008010021 */
[----:B------:R-:W-:Y:S01]  /*23a0*/  FFMA.FTZ R153, R153, UR8, R34 ;  /* 0x0000000899997c23 */ /* 0x000fe20008010022 */
[----:B------:R-:W-:Y:S01]  /*23b0*/  FFMA.FTZ R156, R156, UR8, R35 ;  /* 0x000000089c9c7c23 */ /* 0x000fe20008010023 */
[----:B------:R-:W-:Y:S01]  /*23c0*/  FFMA.FTZ R73, R73, UR8, R36 ;  /* 0x0000000849497c23 */ /* 0x000fe20008010024 */
[----:B------:R-:W-:Y:S01]  /*23d0*/  FFMA.FTZ R154, R154, UR8, R37 ;  /* 0x000000089a9a7c23 */ /* 0x000fe20008010025 */
[----:B------:R-:W-:Y:S01]  /*23e0*/  FFMA.FTZ R163, R163, UR8, R38 ;  /* 0x00000008a3a37c23 */ /* 0x000fe20008010026 */
[----:B------:R-:W-:Y:S01]  /*23f0*/  FFMA.FTZ R158, R158, UR8, R39 ;  /* 0x000000089e9e7c23 */ /* 0x000fe20008010027 */
[----:B0-----:R-:W-:Y:S01]  /*2400*/  FMUL.FTZ R56, R63, UR7 ;  /* 0x000000073f387c20 */ /* 0x001fe20008410000 */
        /* <DEDUP_REMOVED lines=10> */
[----:B------:R-:W-:-:S07]  /*24b0*/  F2FP.BF16.F32.PACK_AB R56, R61, R56 ;  /* 0x000000383d38723e */ /* 0x000fce00000010ff */
.L_x_3032:
[----:B------:R-:W0:Y:S01]  /*24c0*/  @P0 LDC.64 R60, c[0x0][0x478] ;  /* 0x00011e00ff3c0b82 */ /* 0x000e220000000a00 */
[----:B------:R-:W-:-:S04]  /*24d0*/  IMAD.WIDE.U32 R62, R143, 0x10, R64 ;  /* 0x000000108f3e7825 */ /* 0x000fc800078e0040 */
[----:B0-----:R-:W-:-:S05]  /*24e0*/  @P0 IMAD.WIDE.U32 R60, R143, 0x20, R60 ;  /* 0x000000208f3c0825 */ /* 0x001fca00078e003c */
        /* <DEDUP_REMOVED lines=9> */
[--C-:B0-----:R-:W-:Y:S01]  /*2580*/  FFMA.FTZ R48, R89, UR4, R157.reuse ;  /* 0x0000000459307c23 */ /* 0x101fe2000801009d */
        /* <DEDUP_REMOVED lines=31> */
.L_x_3033:
        /* <DEDUP_REMOVED lines=36> */
.L_x_3034:
[----:B------:R-:W0:Y:S01]  /*29c0*/  @P0 LDC.64 R60, c[0x0][0x478] ;  /* 0x00011e00ff3c0b82 */ /* 0x000e220000000a00 */
[----:B------:R-:W-:-:S04]  /*29d0*/  IMAD.WIDE.U32 R64, R117, 0x10, R64 ;  /* 0x0000001075407825 */ /* 0x000fc800078e0040 */
[----:B0-----:R-:W-:-:S05]  /*29e0*/  @P0 IMAD.WIDE.U32 R60, R117, 0x20, R60 ;  /* 0x00000020753c0825 */ /* 0x001fca00078e003c */
[----:B------:R1:W-:Y:S04]  /*29f0*/  @P0 STG.E.128 desc[UR16][R60.64], R48 ;  /* 0x000000303c000986 */ /* 0x0003e8000c101d10 */
[----:B------:R1:W-:Y:S04]  /*2a00*/  @P0 STG.E.128 desc[UR16][R60.64+0x10], R52 ;  /* 0x000010343c000986 */ /* 0x0003e8000c101d10 */
[----:B------:R1:W-:Y:S01]  /*2a10*/  STG.E.128 desc[UR16][R64.64], R56 ;  /* 0x0000003840007986 */ /* 0x0003e2000c101d10 */
[----:B------:R-:W-:Y:S05]  /*2a20*/  BRA `(.L_x_3035) ;  /* 0x0000000c00cc7947 */ /* 0x000fea0003800000 */
.L_x_3028:
        /* <DEDUP_REMOVED lines=40> */
.L_x_3036:
        /* <DEDUP_REMOVED lines=36> */
.L_x_3037:
[----:B------:R-:W0:Y:S08]  /*2ef0*/  @P0 LDC.64 R66, c[0x0][0x478] ;  /* 0x00011e00ff420b82 */ /* 0x000e300000000a00 */
[----:B------:R-:W1:Y:S01]  /*2f00*/  LDC.64 R64, c[0x0][0x468] ;  /* 0x00011a00ff407b82 */ /* 0x000e620000000a00 */
[----:B0-----:R-:W-:-:S05]  /*2f10*/  @P0 IMAD.WIDE.U32 R66, R144, 0x20, R66 ;  /* 0x0000002090420825 */ /* 0x001fca00078e0042 */
[----:B------:R0:W-:Y:S01]  /*2f20*/  @P0 STG.E.128 desc[UR16][R66.64], R48 ;  /* 0x0000003042000986 */ /* 0x0001e2000c101d10 */
[----:B-1----:R-:W-:-:S03]  /*2f30*/  IMAD.WIDE.U32 R144, R144, 0x10, R64 ;  /* 0x0000001090907825 */ /* 0x002fc600078e0040 */
        /* <DEDUP_REMOVED lines=19> */
[----:B0-----:R-:W-:Y:S01]  /*3070*/  FMUL.FTZ R48, R63, UR8 ;  /* 0x000000083f307c20 */ /* 0x001fe20008410000 */
        /* <DEDUP_REMOVED lines=20> */
.L_x_3038:
        /* <DEDUP_REMOVED lines=36> */
.L_x_3039:
        /* <DEDUP_REMOVED lines=44> */
.L_x_3040:
        /* <DEDUP_REMOVED lines=36> */
.L_x_3041:
[----:B------:R-:W0:Y:S01]  /*3900*/  @P0 LDC.64 R60, c[0x0][0x478] ;  /* 0x00011e00ff3c0b82 */ /* 0x000e220000000a00 */
[----:B------:R-:W-:-:S04]  /*3910*/  IMAD.WIDE.U32 R64, R117, 0x10, R64 ;  /* 0x0000001075407825 */ /* 0x000fc800078e0040 */
[----:B0-----:R-:W-:-:S05]  /*3920*/  @P0 IMAD.WIDE.U32 R60, R117, 0x20, R60 ;  /* 0x00000020753c0825 */ /* 0x001fca00078e003c */
[----:B------:R0:W-:Y:S04]  /*3930*/  @P0 STG.E.128 desc[UR16][R60.64], R48 ;  /* 0x000000303c000986 */ /* 0x0001e8000c101d10 */
[----:B------:R0:W-:Y:S04]  /*3940*/  @P0 STG.E.128 desc[UR16][R60.64+0x10], R52 ;  /* 0x000010343c000986 */ /* 0x0001e8000c101d10 */
[----:B------:R0:W-:Y:S02]  /*3950*/  STG.E.128 desc[UR16][R64.64], R56 ;  /* 0x0000003840007986 */ /* 0x0001e4000c101d10 */
.L_x_3035:
[----:B------:R-:W-:Y:S02]  /*3960*/  UIADD3 UR6, UPT, UPT, UR6, UR26, URZ ;  /* 0x0000001a06067290 */ /* 0x000fe4000fffe0ff */
[----:B------:R-:W-:Y:S02]  /*3970*/  UPLOP3.LUT UP2, UPT, UPT, UPT, UP2, 0x40, 0x4 ;  /* 0x000000000004789c */ /* 0x000fe40003f4e820 */
[----:B------:R-:W-:-:S09]  /*3980*/  UISETP.GE.AND UP1, UPT, UR6, UR27, UPT ;  /* 0x0000001b0600728c */ /* 0x000fd2000bf26270 */
[----:B------:R-:W-:Y:S05]  /*3990*/  BRA.U !UP1, `(.L_x_3042) ;  /* 0xffffffcd09507547 */ /* 0x000fea000b83ffff */
[----:B-----5:R-:W-:Y:S02]  /*39a0*/  MOV R43, R4 ;  /* 0x00000004002b7202 */ /* 0x020fe40000000f00 */
[----:B------:R-:W-:Y:S02]  /*39b0*/  MOV R47, R20 ;  /* 0x00000014002f7202 */ /* 0x000fe40000000f00 */
[----:B------:R-:W-:Y:S02]  /*39c0*/  MOV R4, R5 ;  /* 0x0000000500047202 */ /* 0x000fe40000000f00 */
[----:B------:R-:W-:Y:S02]  /*39d0*/  MOV R20, R21 ;  /* 0x0000001500147202 */ /* 0x000fe40000000f00 */
[----:B------:R-:W-:Y:S02]  /*39e0*/  MOV R5, R6 ;  /* 0x0000000600057202 */ /* 0x000fe40000000f00 */
[----:B------:R-:W-:-:S02]  /*39f0*/  MOV R21, R22 ;  /* 0x0000001600157202 */ /* 0x000fc40000000f00 */
[----:B------:R-:W-:Y:S02]  /*3a00*/  MOV R6, R7 ;  /* 0x0000000700067202 */ /* 0x000fe40000000f00 */
[----:B------:R-:W-:Y:S02]  /*3a10*/  MOV R22, R23 ;  /* 0x0000001700167202 */ /* 0x000fe40000000f00 */
[----:B01----:R-:W-:Y:S02]  /*3a20*/  MOV R59, R12 ;  /* 0x0000000c003b7202 */ /* 0x003fe40000000f00 */
        /* <DEDUP_REMOVED lines=39> */
.L_x_3025:
        /* <DEDUP_REMOVED lines=20> */
.L_x_3043:
        /* <DEDUP_REMOVED lines=10> */
.L_x_10715:


//--------------------- .text._ZN10layer_norm13ln_bwd_kernelINS_13Kernel_traitsI13__nv_bfloat16S2_fS2_fjLj3072ELj1ELj1ELj4ELj16ENS_18Kernel_traits_baseILj3072ES2_S2_fS2_fjLj128EEEEELb0ELb0ELb1ELb0EEEvNS_9BwdParamsE --------------------------
	.section	.text._ZN10layer_norm13ln_bwd_kernelINS_13Kernel_traitsI13__nv_bfloat16S2_fS2_fjLj3072ELj1ELj1ELj4ELj16ENS_18Kernel_traits_baseILj3072ES2_S2_fS2_fjLj128EEEEELb0ELb0ELb1ELb0EEEvNS_9BwdParamsE,"ax",@progbits
	.align	128
        .global         _ZN10layer_norm13ln_bwd_kernelINS_13Kernel_traitsI13__nv_bfloat16S2_fS2_fjLj3072ELj1ELj1ELj4ELj16ENS_18Kernel_traits_baseILj3072ES2_S2_fS2_fjLj128EEEEELb0ELb0ELb1ELb0EEEvNS_9BwdParamsE
        .type           _ZN10layer_norm13ln_bwd_kernelINS_13Kernel_traitsI13__nv_bfloat16S2_fS2_fjLj3072ELj1ELj1ELj4ELj16ENS_18Kernel_traits_baseILj3072ES2_S2_fS2_fjLj128EEEEELb0ELb0ELb1ELb0EEEvNS_9BwdParamsE,@function
        .size           _ZN10layer_norm13ln_bwd_kernelINS_13Kernel_traitsI13__nv_bfloat16S2_fS2_fjLj3072ELj1ELj1ELj4ELj16ENS_18Kernel_traits_baseILj3072ES2_S2_fS2_fjLj128EEEEELb0ELb0ELb1ELb0EEEvNS_9BwdParamsE,(.L_x_10716 - _ZN10layer_norm13ln_bwd_kernelINS_13Kernel_traitsI13__nv_bfloat16S2_fS2_fjLj3072ELj1ELj1ELj4ELj16ENS_18Kernel_traits_baseILj3072ES2_S2_fS2_fjLj128EEEEELb0ELb0ELb1ELb0EEEvNS_9BwdParamsE)
        .other          _ZN10layer_norm13ln_bwd_kernelINS_13Kernel_traitsI13__nv_bfloat16S2_fS2_fjLj3072ELj1ELj1ELj4ELj16ENS_18Kernel_traits_baseILj3072ES2_S2_fS2_fjLj128EEEEELb0ELb0ELb1ELb0EEEvNS_9BwdParamsE,@"STO_CUDA_ENTRY STV_DEFAULT"
_ZN10layer_norm13ln_bwd_kernelINS_13Kernel_traitsI13__nv_bfloat16S2_fS2_fjLj3072ELj1ELj1ELj4ELj16ENS_18Kernel_traits_baseILj3072ES2_S2_fS2_fjLj128EEEEELb0ELb0ELb1ELb0EEEvNS_9BwdParamsE:
.text._ZN10layer_norm13ln_bwd_kernelINS_13Kernel_traitsI13__nv_bfloat16S2_fS2_fjLj3072ELj1ELj1ELj4ELj16ENS_18Kernel_traits_baseILj3072ES2_S2_fS2_fjLj128EEEEELb0ELb0ELb1ELb0EEEvNS_9BwdParamsE:
        /* <DEDUP_REMOVED lines=16> */
[----:B------:R-:W4:Y:S01]  /*0100*/  @P5 LDC.64 R8, c[0x0][0x3d0] ;  /* 0x0000f400ff085b82 */ /* 0x000f220000000a00 */
[C---:B0-----:R-:W-:Y:S01]  /*0110*/  @P2 IMAD.WIDE.U32 R2, R11.reuse, 0x10, R2 ;  /* 0x000000100b022825 */ /* 0x041fe200078e0002 */
[----:B------:R-:W-:-:S06]  /*0120*/  @P2 LOP3.LUT R11, R11, 0x80, RZ, 0xfc, !PT ;  /* 0x000000800b0b2812 */ /* 0x000fcc00078efcff */
[----:B------:R-:W0:Y:S01]  /*0130*/  S2UR UR4, SR_CTAID.X ;  /* 0x00000000000479c3 */ /* 0x000e220000002500 */
[----:B--2---:R0:W5:Y:S01]  /*0140*/  @P2 LDG.E.128 R132, desc[UR10][R2.64] ;  /* 0x0000000a02842981 */ /* 0x004162000c1e1d00 */
[C---:B-1----:R-:W-:Y:S01]  /*0150*/  @P4 IMAD.WIDE.U32 R6, R11.reuse, 0x10, R4 ;  /* 0x000000100b064825 */ /* 0x042fe200078e0004 */
[----:B------:R-:W-:-:S04]  /*0160*/  @P4 IADD3 R11, PT, PT, R11, 0x80, RZ ;  /* 0x000000800b0b4810 */ /* 0x000fc80007ffe0ff */
[----:B------:R1:W5:Y:S01]  /*0170*/  @P4 LDG.E.128 R80, desc[UR10][R6.64] ;  /* 0x0000000a06504981 */ /* 0x000362000c1e1d00 */
[----:B----4-:R-:W-:-:S05]  /*0180*/  @P5 IMAD.WIDE.U32 R4, R11, 0x10, R8 ;  /* 0x000000100b045825 */ /* 0x010fca00078e0008 */
[----:B------:R1:W5:Y:S01]  /*0190*/  @P5 LDG.E.128 R76, desc[UR10][R4.64] ;  /* 0x0000000a044c5981 */ /* 0x000362000c1e1d00 */
        /* <DEDUP_REMOVED lines=26> */
[----:B-1----:R-:W-:Y:S06]  /*0340*/  @P0 BRA `(.L_x_3044) ;  /* 0x0000005800740947 */ /* 0x002fec0003800000 */
        /* <DEDUP_REMOVED lines=42> */
.L_x_3114:
[----:B0-----:R-:W0:Y:S08]  /*05f0*/  LDC.64 R108, c[0x0][0x3f8] ;  /* 0x0000fe00ff6c7b82 */ /* 0x001e300000000a00 */
[----:B------:R-:W1:Y:S08]  /*0600*/  LDC.64 R96, c[0x0][0x3c8] ;  /* 0x0000f200ff607b82 */ /* 0x000e700000000a00 */
[----:B--2---:R-:W2:Y:S01]  /*0610*/  LDC.64 R98, c[0x0][0x3f0] ;  /* 0x0000fc00ff627b82 */ /* 0x004ea20000000a00 */
[----:B0-----:R-:W-:-:S06]  /*0620*/  IMAD.WIDE R108, R2, 0x4, R108 ;  /* 0x00000004026c7825 */ /* 0x001fcc00078e026c */
[----:B------:R-:W3:Y:S01]  /*0630*/  LDG.E R108, desc[UR10][R108.64] ;  /* 0x0000000a6c6c7981 */ /* 0x000ee2000c1e1900 */
[----:B-1----:R-:W-:-:S05]  /*0640*/  IMAD.WIDE R96, R2, 0x4, R96 ;  /* 0x0000000402607825 */ /* 0x002fca00078e0260 */
[----:B------:R0:W5:Y:S01]  /*0650*/  LDG.E R129, desc[UR10][R96.64] ;  /* 0x0000000a60817981 */ /* 0x000162000c1e1900 */
[----:B--2---:R-:W-:-:S05]  /*0660*/  IMAD.WIDE R98, R2, 0x4, R98 ;  /* 0x0000000402627825 */ /* 0x004fca00078e0262 */
[----:B------:R0:W5:Y:S01]  /*0670*/  LDG.E R162, desc[UR10][R98.64] ;  /* 0x0000000a62a27981 */ /* 0x000162000c1e1900 */
[----:B------:R-:W-:Y:S01]  /*0680*/  BSSY.RECONVERGENT B0, `(.L_x_3045) ;  /* 0x000014b000007945 */ /* 0x000fe20003800200 */
[----:B------:R-:W-:Y:S02]  /*0690*/  CS2R R168, SRZ ;  /* 0x0000000000a87805 */ /* 0x000fe4000001ff00 */
[----:B---3--:R-:W-:-:S13]  /*06a0*/  ISETP.GE.AND P1, PT, R108, 0x1, PT ;  /* 0x000000016c00780c */ /* 0x008fda0003f26270 */
[----:B0-----:R-:W-:Y:S05]  /*06b0*/  @!P1 BRA `(.L_x_3046) ;  /* 0x0000001000b09947 */ /* 0x001fea0003800000 */
[----:B------:R-:W0:Y:S08]  /*06c0*/  LDC.64 R96, c[0x0][0x3c0] ;  /* 0x0000f000ff607b82 */ /* 0x000e300000000a00 */
[----:B------:R-:W1:Y:S01]  /*06d0*/  LDC R111, c[0x0][0x388] ;  /* 0x0000e200ff6f7b82 */ /* 0x000e620000000800 */
[----:B0-----:R-:W-:-:S06]  /*06e0*/  IMAD.WIDE R96, R2, 0x4, R96 ;  /* 0x0000000402607825 */ /* 0x001fcc00078e0260 */
[----:B------:R-:W2:Y:S01]  /*06f0*/  LDG.E R96, desc[UR10][R96.64] ;  /* 0x0000000a60607981 */ /* 0x000ea2000c1e1900 */
[----:B------:R-:W-:Y:S01]  /*0700*/  IADD3 R100, PT, PT, R108, -0x1, RZ ;  /* 0xffffffff6c647810 */ /* 0x000fe20007ffe0ff */
[-C--:B-1----:R-:W-:Y:S01]  /*0710*/  IMAD R98, R2, R111.reuse, RZ ;  /* 0x0000006f02627224 */ /* 0x082fe200078e02ff */
[----:B------:R-:W-:Y:S01]  /*0720*/  ISETP.GE.U32.AND P3, PT, R0, 0x80, PT ;  /* 0x000000800000780c */ /* 0x000fe20003f66070 */
[----:B------:R-:W0:Y:S01]  /*0730*/  S2R R109, SR_TID.X ;  /* 0x00000000006d7919 */ /* 0x000e220000002100 */
[----:B------:R-:W-:Y:S01]  /*0740*/  ISETP.NE.AND P0, PT, RZ, UR9, PT ;  /* 0x00000009ff007c0c */ /* 0x000fe2000bf05270 */
[----:B------:R-:W-:Y:S01]  /*0750*/  IMAD R100, R100, R111, RZ ;  /* 0x0000006f64647224 */ /* 0x000fe200078e02ff */
[----:B------:R-:W-:Y:S01]  /*0760*/  SHF.R.S32.HI R99, RZ, 0x1f, R98 ;  /* 0x0000001fff637819 */ /* 0x000fe20000011462 */
[----:B------:R-:W-:Y:S01]  /*0770*/  BSSY.RECONVERGENT B1, `(.L_x_3047) ;  /* 0x0000067000017945 */ /* 0x000fe20003800200 */
[----:B------:R-:W-:Y:S02]  /*0780*/  ISETP.GE.U32.AND P4, PT, R0, 0x100, PT ;  /* 0x000001000000780c */ /* 0x000fe40003f86070 */
[----:B------:R-:W-:-:S02]  /*0790*/  CS2R R168, SRZ ;  /* 0x0000000000a87805 */ /* 0x000fc4000001ff00 */
[----:B------:R-:W-:Y:S02]  /*07a0*/  SHF.R.S32.HI R101, RZ, 0x1f, R100 ;  /* 0x0000001fff657819 */ /* 0x000fe40000011464 */
[----:B------:R-:W-:Y:S02]  /*07b0*/  LEA.HI R98, R99, R98, RZ, 0x3 ;  /* 0x0000006263627211 */ /* 0x000fe400078f18ff */
[----:B------:R-:W-:Y:S02]  /*07c0*/  LEA.HI R100, R101, R100, RZ, 0x3 ;  /* 0x0000006465647211 */ /* 0x000fe400078f18ff */
[----:B------:R-:W-:Y:S02]  /*07d0*/  ISETP.GE.U32.AND P2, PT, R0, 0x180, PT ;  /* 0x000001800000780c */ /* 0x000fe40003f46070 */
[-C--:B0-----:R-:W-:Y:S02]  /*07e0*/  LEA.HI.SX32 R164, R98, R109.reuse, 0x1d ;  /* 0x0000006d62a47211 */ /* 0x081fe400078feaff */
[----:B------:R-:W-:-:S02]  /*07f0*/  LEA.HI.SX32 R167, R100, R109, 0x1d ;  /* 0x0000006d64a77211 */ /* 0x000fc400078feaff */
[----:B------:R-:W-:Y:S02]  /*0800*/  MOV R166, R164 ;  /* 0x000000a400a67202 */ /* 0x000fe40000000f00 */
[----:B--2---:R-:W-:Y:S01]  /*0810*/  FSEL R165, R96, RZ, !P0 ;  /* 0x000000ff60a57208 */ /* 0x004fe20004000000 */
[----:B------:R-:W-:Y:S06]  /*0820*/  @!P3 BRA `(.L_x_3048) ;  /* 0x00000004006cb947 */ /* 0x000fec0003800000 */
        /* <DEDUP_REMOVED lines=12> */
[----:B-1----:R-:W-:-:S05]  /*08f0*/  @P0 IMAD.WIDE.U32 R148, R166, 0x20, R148 ;  /* 0x00000020a6940825 */ /* 0x002fca00078e0094 */
[----:B------:R-:W5:Y:S04]  /*0900*/  @P0 LDG.E.128 R24, desc[UR10][R148.64] ;  /* 0x0000000a94180981 */ /* 0x000f68000c1e1d00 */
[----:B------:R0:W5:Y:S02]  /*0910*/  @P0 LDG.E.128 R20, desc[UR10][R148.64+0x10] ;  /* 0x0000100a94140981 */ /* 0x000164000c1e1d00 */
[----:B0-----:R-:W-:Y:S02]  /*0920*/  SHF.L.U32 R149, R173, 0x10, RZ ;  /* 0x00000010ad957819 */ /* 0x001fe400000006ff */
[----:B------:R-:W-:Y:S02]  /*0930*/  SHF.L.U32 R153, R172, 0x10, RZ ;  /* 0x00000010ac997819 */ /* 0x000fe400000006ff */
[----:B------:R-:W-:-:S02]  /*0940*/  SHF.L.U32 R163, R170, 0x10, RZ ;  /* 0x00000010aaa37819 */ /* 0x000fc400000006ff */
[----:B------:R-:W-:Y:S02]  /*0950*/  IADD3 R167, PT, PT, R167, 0x80, RZ ;  /* 0x00000080a7a77810 */ /* 0x000fe40007ffe0ff */
[----:B------:R-:W-:Y:S01]  /*0960*/  IADD3 R166, PT, PT, R166, 0x80, RZ ;  /* 0x00000080a6a67810 */ /* 0x000fe20007ffe0ff */
[C---:B--2---:R-:W-:Y:S01]  /*0970*/  FADD.FTZ R96, -R165.reuse, R96 ;  /* 0x00000060a5607221 */ /* 0x044fe20000010100 */
[C-C-:B------:R-:W-:Y:S01]  /*0980*/  FADD.FTZ R152, -R165.reuse, R97.reuse ;  /* 0x00000061a5987221 */ /* 0x140fe20000010100 */
[----:B------:R-:W-:Y:S02]  /*0990*/  FADD.FTZ R98, -R165, R98 ;  /* 0x00000062a5627221 */ /* 0x000fe40000010100 */
[C---:B-----5:R-:W-:Y:S01]  /*09a0*/  FMUL.FTZ R3, R129.reuse, R96 ;  /* 0x0000006081037220 */ /* 0x060fe20000410000 */
[----:B----4-:R-:W-:Y:S01]  /*09b0*/  PRMT R97, R100, 0x7632, R97 ;  /* 0x0000763264617816 */ /* 0x010fe20000000061 */
[----:B------:R-:W-:Y:S01]  /*09c0*/  FMUL.FTZ R148, R129, R152 ;  /* 0x0000009881947220 */ /* 0x000fe20000410000 */
[----:B------:R-:W-:-:S02]  /*09d0*/  FADD.FTZ R156, -R165, R99 ;  /* 0x00000063a59c7221 */ /* 0x000fc40000010100 */
[----:B------:R-:W-:Y:S02]  /*09e0*/  SHF.L.U32 R96, R97, 0x10, RZ ;  /* 0x0000001061607819 */ /* 0x000fe400000006ff */
[----:B------:R-:W-:Y:S02]  /*09f0*/  PRMT R157, R102, 0x7632, R157 ;  /* 0x00007632669d7816 */ /* 0x000fe4000000009d */
[----:B------:R-:W-:Y:S01]  /*0a00*/  SHF.L.U32 R99, R100, 0x10, RZ ;  /* 0x0000001064637819 */ /* 0x000fe200000006ff */
[-C--:B------:R-:W-:Y:S01]  /*0a10*/  FMUL.FTZ R149, R149, R96.reuse ;  /* 0x0000006095957220 */ /* 0x080fe20000410000 */
[----:B------:R-:W-:Y:S01]  /*0a20*/  FFMA.FTZ R73, R148, R96, R73 ;  /* 0x0000006094497223 */ /* 0x000fe20000010049 */
[----:B------:R-:W-:Y:S01]  /*0a30*/  FADD.FTZ R49, R49, R96 ;  /* 0x0000006031317221 */ /* 0x000fe20000010000 */
[----:B------:R-:W-:Y:S01]  /*0a40*/  FMUL.FTZ R151, R129, R98 ;  /* 0x0000006281977220 */ /* 0x000fe20000410000 */
[----:B------:R-:W-:Y:S02]  /*0a50*/  SHF.L.U32 R96, R171, 0x10, RZ ;  /* 0x00000010ab607819 */ /* 0x000fe400000006ff */
[----:B------:R-:W-:Y:S01]  /*0a60*/  SHF.L.U32 R98, R157, 0x10, RZ ;  /* 0x000000109d627819 */ /* 0x000fe200000006ff */
[-C--:B------:R-:W-:Y:S01]  /*0a70*/  FMUL.FTZ R150, R150, R99.reuse ;  /* 0x0000006396967220 */ /* 0x080fe20000410000 */
[----:B------:R-:W-:Y:S01]  /*0a80*/  PRMT R100, R101, 0x7632, R100 ;  /* 0x0000763265647816 */ /* 0x000fe20000000064 */
[----:B---3--:R-:W-:Y:S01]  /*0a90*/  FADD.FTZ R158, -R165, R105 ;  /* 0x00000069a59e7221 */ /* 0x008fe20000010100 */
[----:B------:R-:W-:Y:S01]  /*0aa0*/  SHF.L.U32 R101, R101, 0x10, RZ ;  /* 0x0000001065657819 */ /* 0x000fe200000006ff */
[----:B------:R-:W-:Y:S01]  /*0ab0*/  FMUL.FTZ R157, R96, R98 ;  /* 0x00000062609d7220 */ /* 0x000fe20000410000 */
[----:B------:R-:W-:Y:S01]  /*0ac0*/  FADD.FTZ R96, RZ, R150 ;  /* 0x00000096ff607221 */ /* 0x000fe20000010000 */
[C---:B------:R-:W-:Y:S01]  /*0ad0*/  FFMA.FTZ R97, R3.reuse, R150, RZ ;  /* 0x0000009603617223 */ /* 0x040fe200000100ff */
[----:B------:R-:W-:Y:S01]  /*0ae0*/  FADD.FTZ R48, R48, R99 ;  /* 0x0000006330307221 */ /* 0x000fe20000010000 */
[----:B------:R-:W-:Y:S01]  /*0af0*/  FFMA.FTZ R72, R3, R99, R72 ;  /* 0x0000006303487223 */ /* 0x000fe20000010048 */
[----:B------:R-:W-:Y:S01]  /*0b00*/  SHF.L.U32 R100, R100, 0x10, RZ ;  /* 0x0000001064647819 */ /* 0x000fe200000006ff */
[----:B------:R-:W-:Y:S01]  /*0b10*/  FMUL.FTZ R158, R129, R158 ;  /* 0x0000009e819e7220 */ /* 0x000fe20000410000 */
[----:B------:R-:W-:Y:S01]  /*0b20*/  FADD.FTZ R99, R96, R149 ;  /* 0x0000009560637221 */ /* 0x000fe20000010000 */
[----:B------:R-:W-:Y:S01]  /*0b30*/  FMUL.FTZ R154, R154, R101 ;  /* 0x000000659a9a7220 */ /* 0x000fe20000410000 */
[----:B------:R-:W-:Y:S01]  /*0b40*/  FFMA.FTZ R96, R148, R149, R97 ;  /* 0x0000009594607223 */ /* 0x000fe20000010061 */
[----:B------:R-:W-:Y:S01]  /*0b50*/  FADD.FTZ R104, -R165, R104 ;  /* 0x00000068a5687221 */ /* 0x000fe20000010100 */
[----:B------:R-:W-:Y:S01]  /*0b60*/  FMUL.FTZ R152, R129, R156 ;  /* 0x0000009c81987220 */ /* 0x000fe20000410000 */
[----:B------:R-:W-:Y:S01]  /*0b70*/  SHF.L.U32 R159, R102, 0x10, RZ ;  /* 0x00000010669f7819 */ /* 0x000fe200000006ff */
[----:B------:R-:W-:Y:S01]  /*0b80*/  FADD.FTZ R45, R45, R98 ;  /* 0x000000622d2d7221 */ /* 0x000fe20000010000 */
[----:B------:R-:W-:Y:S01]  /*0b90*/  SHF.L.U32 R156, R134, 0x10, RZ ;  /* 0x00000010869c7819 */ /* 0x000fe200000006ff */
        /* <DEDUP_REMOVED lines=8> */
[----:B------:R-:W-:Y:S01]  /*0c20*/  PRMT R102, R103, 0x7632, R102 ;  /* 0x0000763267667816 */ /* 0x000fe20000000066 */
[----:B------:R-:W-:Y:S01]  /*0c30*/  FADD.FTZ R44, R44, R159 ;  /* 0x0000009f2c2c7221 */ /* 0x000fe20000010000 */
[----:B------:R-:W-:Y:S01]  /*0c40*/  FFMA.FTZ R68, R155, R159, R68 ;  /* 0x0000009f9b447223 */ /* 0x000fe20000010044 */
[----:B------:R-:W-:Y:S01]  /*0c50*/  SHF.L.U32 R103, R103, 0x10, RZ ;  /* 0x0000001067677819 */ /* 0x000fe200000006ff */
[----:B------:R-:W-:Y:S01]  /*0c60*/  FADD.FTZ R106, -R165, R106 ;  /* 0x0000006aa56a7221 */ /* 0x000fe20000010100 */
[----:B------:R-:W-:Y:S01]  /*0c70*/  SHF.L.U32 R159, R135, 0x10, RZ ;  /* 0x00000010879f7819 */ /* 0x000fe200000006ff */
[----:B------:R-:W-:Y:S01]  /*0c80*/  FADD.FTZ R98, R99, R156 ;  /* 0x0000009c63627221 */ /* 0x000fe20000010000 */
[----:B------:R-:W-:Y:S01]  /*0c90*/  FFMA.FTZ R97, R155, R156, R96 ;  /* 0x0000009c9b617223 */ /* 0x000fe20000010060 */
[----:B------:R-:W-:Y:S01]  /*0ca0*/  SHF.L.U32 R102, R102, 0x10, RZ ;  /* 0x0000001066667819 */ /* 0x000fe200000006ff */
[----:B------:R-:W-:Y:S01]  /*0cb0*/  FADD.FTZ R160, -R165, R107 ;  /* 0x0000006ba5a07221 */ /* 0x000fe20000010100 */
        /* <DEDUP_REMOVED lines=16> */
[----:B------:R-:W-:Y:S01]  /*0dc0*/  FADD.FTZ R169, R98, R163 ;  /* 0x000000a362a97221 */ /* 0x000fe20000010000 */
[----:B------:R-:W-:-:S07]  /*0dd0*/  FFMA.FTZ R168, R160, R163, R97 ;  /* 0x000000a3a0a87223 */ /* 0x000fce0000010061 */
.L_x_3048:
[----:B----4-:R-:W-:Y:S05]  /*0de0*/  BSYNC.RECONVERGENT B1 ;  /* 0x0000000000017941 */ /* 0x010fea0003800200 */
.L_x_3047:
        /* <DEDUP_REMOVED lines=12> */
[----:B------:R-:W-:Y:S02]  /*0eb0*/  SHF.L.U32 R119, R176, 0x10, RZ ;  /* 0x00000010b0777819 */ /* 0x000fe400000006ff */
[----:B0-----:R-:W-:Y:S01]  /*0ec0*/  SHF.L.U32 R115, R177, 0x10, RZ ;  /* 0x00000010b1737819 */ /* 0x001fe200000006ff */
        /* <DEDUP_REMOVED lines=8> */
[C---:B---3--:R-:W-:Y:S01]  /*0f50*/  FADD.FTZ R118, -R165.reuse, R98 ;  /* 0x00000062a5767221 */ /* 0x048fe20000010100 */
[C---:B------:R-:W-:Y:S01]  /*0f60*/  FADD.FTZ R110, -R165.reuse, R96 ;  /* 0x00000060a56e7221 */ /* 0x040fe20000010100 */
[----:B------:R-:W-:Y:S01]  /*0f70*/  FADD.FTZ R120, -R165, R99 ;  /* 0x00000063a5787221 */ /* 0x000fe20000010100 */
[----:B----4-:R-:W-:Y:S01]  /*0f80*/  PRMT R98, R101, 0x7632, R98 ;  /* 0x0000763265627816 */ /* 0x010fe20000000062 */
[----:B------:R-:W-:Y:S01]  /*0f90*/  FADD.FTZ R116, -R165, R97 ;  /* 0x00000061a5747221 */ /* 0x000fe20000010100 */
[C---:B------:R-:W-:Y:S02]  /*0fa0*/  PRMT R96, R100.reuse, 0x7632, R96 ;  /* 0x0000763264607816 */ /* 0x040fe40000000060 */
[----:B------:R-:W-:Y:S01]  /*0fb0*/  SHF.L.U32 R97, R100, 0x10, RZ ;  /* 0x0000001064617819 */ /* 0x000fe200000006ff */
[----:B-----5:R-:W-:Y:S01]  /*0fc0*/  FMUL.FTZ R114, R129, R120 ;  /* 0x0000007881727220 */ /* 0x020fe20000410000 */
[----:B------:R-:W-:Y:S01]  /*0fd0*/  SHF.L.U32 R98, R98, 0x10, RZ ;  /* 0x0000001062627819 */ /* 0x000fe200000006ff */
[----:B--2---:R-:W-:Y:S01]  /*0fe0*/  FADD.FTZ R104, -R165, R104 ;  /* 0x00000068a5687221 */ /* 0x004fe20000010100 */
[C---:B------:R-:W-:Y:S01]  /*0ff0*/  PRMT R99, R102.reuse, 0x7632, R99 ;  /* 0x0000763266637816 */ /* 0x040fe20000000063 */
[----:B------:R-:W-:Y:S01]  /*1000*/  FMUL.FTZ R113, R129, R110 ;  /* 0x0000006e81717220 */ /* 0x000fe20000410000 */
[----:B------:R-:W-:Y:S01]  /*1010*/  SHF.L.U32 R123, R102, 0x10, RZ ;  /* 0x00000010667b7819 */ /* 0x000fe200000006ff */
[----:B------:R-:W-:Y:S01]  /*1020*/  FADD.FTZ R102, -R165, R105 ;  /* 0x00000069a5667221 */ /* 0x000fe20000010100 */
[----:B------:R-:W-:Y:S01]  /*1030*/  SHF.L.U32 R96, R96, 0x10, RZ ;  /* 0x0000001060607819 */ /* 0x000fe200000006ff */
[C---:B------:R-:W-:Y:S01]  /*1040*/  FMUL.FTZ R110, R129.reuse, R116 ;  /* 0x00000074816e7220 */ /* 0x040fe20000410000 */
[-C--:B------:R-:W-:Y:S01]  /*1050*/  FMUL.FTZ R112, R112, R97.reuse ;  /* 0x0000006170707220 */ /* 0x080fe20000410000 */
[----:B------:R-:W-:Y:S01]  /*1060*/  FMUL.FTZ R117, R129, R118 ;  /* 0x0000007681757220 */ /* 0x000fe20000410000 */
[----:B------:R-:W-:Y:S01]  /*1070*/  SHF.L.U32 R118, R82, 0x10, RZ ;  /* 0x0000001052767819 */ /* 0x000fe200000006ff */
[-C--:B------:R-:W-:Y:S01]  /*1080*/  FMUL.FTZ R119, R119, R98.reuse ;  /* 0x0000006277777220 */ /* 0x080fe20000410000 */
[----:B------:R-:W-:Y:S01]  /*1090*/  FFMA.FTZ R67, R114, R98, R67 ;  /* 0x0000006272437223 */ /* 0x000fe20000010043 */
[----:B------:R-:W-:Y:S01]  /*10a0*/  FADD.FTZ R43, R43, R98 ;  /* 0x000000622b2b7221 */ /* 0x000fe20000010000 */
[----:B------:R-:W-:Y:S01]  /*10b0*/  SHF.L.U32 R98, R175, 0x10, RZ ;  /* 0x00000010af627819 */ /* 0x000fe200000006ff */
[----:B------:R-:W-:Y:S01]  /*10c0*/  FMUL.FTZ R121, R129, R104 ;  /* 0x0000006881797220 */ /* 0x000fe20000410000 */
[----:B------:R-:W-:Y:S01]  /*10d0*/  SHF.L.U32 R99, R99, 0x10, RZ ;  /* 0x0000001063637819 */ /* 0x000fe200000006ff */
[-C--:B------:R-:W-:Y:S01]  /*10e0*/  FMUL.FTZ R115, R115, R96.reuse ;  /* 0x0000006073737220 */ /* 0x080fe20000410000 */
[----:B------:R-:W-:Y:S01]  /*10f0*/  FFMA.FTZ R65, R110, R96, R65 ;  /* 0x000000606e417223 */ /* 0x000fe20000010041 */
[----:B------:R-:W-:Y:S01]  /*1100*/  FADD.FTZ R41, R41, R96 ;  /* 0x0000006029297221 */ /* 0x000fe20000010000 */
[----:B------:R-:W-:Y:S01]  /*1110*/  FMUL.FTZ R120, R129, R102 ;  /* 0x0000006681787220 */ /* 0x000fe20000410000 */
[----:B------:R-:W-:Y:S01]  /*1120*/  SHF.L.U32 R101, R101, 0x10, RZ ;  /* 0x0000001065657819 */ /* 0x000fe200000006ff */
[----:B------:R-:W-:Y:S01]  /*1130*/  FADD.FTZ R40, R40, R97 ;  /* 0x0000006128287221 */ /* 0x000fe20000010000 */
[----:B------:R-:W-:Y:S01]  /*1140*/  FFMA.FTZ R64, R113, R97, R64 ;  /* 0x0000006171407223 */ /* 0x000fe20000010040 */
[----:B------:R-:W-:Y:S01]  /*1150*/  SHF.L.U32 R116, R81, 0x10, RZ ;  /* 0x0000001051747819 */ /* 0x000fe200000006ff */
        /* <DEDUP_REMOVED lines=9> */
[----:B------:R-:W-:Y:S01]  /*11f0*/  FMUL.FTZ R116, R116, R101 ;  /* 0x0000006574747220 */ /* 0x000fe20000410000 */
[----:B------:R-:W-:-:S03]  /*1200*/  FFMA.FTZ R96, R110, R115, R97 ;  /* 0x000000736e607223 */ /* 0x000fc60000010061 */
[----:B------:R-:W-:Y:S01]  /*1210*/  FADD.FTZ R98, R99, R116 ;  /* 0x0000007463627221 */ /* 0x000fe20000010000 */
[----:B------:R-:W-:Y:S01]  /*1220*/  FFMA.FTZ R97, R117, R116, R96 ;  /* 0x0000007475617223 */ /* 0x000fe20000010060 */
[C---:B------:R-:W-:Y:S02]  /*1230*/  PRMT R100, R103.reuse, 0x7632, R100 ;  /* 0x0000763267647816 */ /* 0x040fe40000000064 */
[----:B------:R-:W-:Y:S01]  /*1240*/  FADD.FTZ R99, R98, R119 ;  /* 0x0000007762637221 */ /* 0x000fe20000010000 */
[----:B------:R-:W-:Y:S01]  /*1250*/  FFMA.FTZ R96, R114, R119, R97 ;  /* 0x0000007772607223 */ /* 0x000fe20000010061 */
[----:B------:R-:W-:Y:S01]  /*1260*/  SHF.L.U32 R103, R103, 0x10, RZ ;  /* 0x0000001067677819 */ /* 0x000fe200000006ff */
[----:B------:R-:W-:Y:S01]  /*1270*/  FADD.FTZ R106, -R165, R106 ;  /* 0x0000006aa56a7221 */ /* 0x000fe20000010100 */
        /* <DEDUP_REMOVED lines=20> */
.L_x_3050:
[----:B------:R-:W-:Y:S05]  /*13c0*/  BSYNC.RECONVERGENT B1 ;  /* 0x0000000000017941 */ /* 0x000fea0003800200 */
.L_x_3049:
        /* <DEDUP_REMOVED lines=13> */
[----:B------:R-:W-:Y:S02]  /*14a0*/  SHF.L.U32 R140, R77, 0x10, RZ ;  /* 0x000000104d8c7819 */ /* 0x000fe400000006ff */
[----:B------:R-:W-:Y:S01]  /*14b0*/  SHF.L.U32 R145, R179, 0x10, RZ ;  /* 0x00000010b3917819 */ /* 0x000fe200000006ff */
[----:B-1----:R-:W-:-:S05]  /*14c0*/  @P0 IMAD.WIDE.U32 R130, R166, 0x20, R130 ;  /* 0x00000020a6820825 */ /* 0x002fca00078e0082 */
[----:B------:R-:W5:Y:S04]  /*14d0*/  @P0 LDG.E.128 R8, desc[UR10][R130.64] ;  /* 0x0000000a82080981 */ /* 0x000f68000c1e1d00 */
[----:B------:R0:W5:Y:S01]  /*14e0*/  @P0 LDG.E.128 R4, desc[UR10][R130.64+0x10] ;  /* 0x0000100a82040981 */ /* 0x000162000c1e1d00 */
[----:B------:R-:W-:Y:S02]  /*14f0*/  SHF.L.U32 R141, R180, 0x10, RZ ;  /* 0x00000010b48d7819 */ /* 0x000fe400000006ff */
[----:B------:R-:W-:Y:S02]  /*1500*/  SHF.L.U32 R142, R78, 0x10, RZ ;  /* 0x000000104e8e7819 */ /* 0x000fe400000006ff */
[----:B------:R-:W-:Y:S01]  /*1510*/  SHF.L.U32 R146, R79, 0x10, RZ ;  /* 0x000000104f927819 */ /* 0x000fe200000006ff */
[C---:B--2---:R-:W-:Y:S01]  /*1520*/  FADD.FTZ R96, -R165.reuse, R96 ;  /* 0x00000060a5607221 */ /* 0x044fe20000010100 */
[C---:B------:R-:W-:Y:S01]  /*1530*/  FADD.FTZ R126, -R165.reuse, R97 ;  /* 0x00000061a57e7221 */ /* 0x040fe20000010100 */
[C---:B------:R-:W-:Y:S01]  /*1540*/  FADD.FTZ R138, -R165.reuse, R99 ;  /* 0x00000063a58a7221 */ /* 0x040fe20000010100 */
[----:B------:R-:W-:Y:S01]  /*1550*/  FADD.FTZ R98, -R165, R98 ;  /* 0x00000062a5627221 */ /* 0x000fe20000010100 */
[C---:B0----5:R-:W-:Y:S01]  /*1560*/  FMUL.FTZ R131, R129.reuse, R96 ;  /* 0x0000006081837220 */ /* 0x061fe20000410000 */
[----:B------:R-:W-:Y:S01]  /*1570*/  FMUL.FTZ R130, R129, R126 ;  /* 0x0000007e81827220 */ /* 0x000fe20000410000 */
[C-C-:B---3--:R-:W-:Y:S01]  /*1580*/  FADD.FTZ R128, -R165.reuse, R100.reuse ;  /* 0x00000064a5807221 */ /* 0x148fe20000010100 */
[----:B------:R-:W-:Y:S01]  /*1590*/  FADD.FTZ R144, -R165, R101 ;  /* 0x00000065a5907221 */ /* 0x000fe20000010100 */
[----:B------:R-:W-:Y:S01]  /*15a0*/  FMUL.FTZ R139, R129, R98 ;  /* 0x00000062818b7220 */ /* 0x000fe20000410000 */
[C---:B----4-:R-:W-:Y:S01]  /*15b0*/  PRMT R97, R104.reuse, 0x7632, R97 ;  /* 0x0000763268617816 */ /* 0x050fe20000000061 */
[----:B------:R-:W-:Y:S01]  /*15c0*/  FADD.FTZ R166, -R165, R103 ;  /* 0x00000067a5a67221 */ /* 0x000fe20000010100 */
[----:B------:R-:W-:Y:S01]  /*15d0*/  SHF.L.U32 R99, R104, 0x10, RZ ;  /* 0x0000001068637819 */ /* 0x000fe200000006ff */
[----:B------:R-:W-:Y:S01]  /*15e0*/  FMUL.FTZ R144, R129, R144 ;  /* 0x0000009081907220 */ /* 0x000fe20000410000 */
[----:B------:R-:W-:Y:S01]  /*15f0*/  SHF.L.U32 R96, R97, 0x10, RZ ;  /* 0x0000001061607819 */ /* 0x000fe200000006ff */
[----:B------:R-:W-:Y:S01]  /*1600*/  FMUL.FTZ R138, R129, R138 ;  /* 0x0000008a818a7220 */ /* 0x000fe20000410000 */
[----:B------:R-:W-:Y:S01]  /*1610*/  PRMT R100, R105, 0x7632, R100 ;  /* 0x0000763269647816 */ /* 0x000fe20000000064 */
[-C--:B------:R-:W-:Y:S01]  /*1620*/  FMUL.FTZ R136, R136, R99.reuse ;  /* 0x0000006388887220 */ /* 0x080fe20000410000 */
[----:B------:R-:W-:Y:S01]  /*1630*/  PRMT R101, R106, 0x7632, R101 ;  /* 0x000076326a657816 */ /* 0x000fe20000000065 */
[-C--:B------:R-:W-:Y:S01]  /*1640*/  FMUL.FTZ R137, R137, R96.reuse ;  /* 0x0000006089897220 */ /* 0x080fe20000410000 */
[----:B------:R-:W-:Y:S01]  /*1650*/  FFMA.FTZ R57, R130, R96, R57 ;  /* 0x0000006082397223 */ /* 0x000fe20000010039 */
[----:B------:R-:W-:Y:S01]  /*1660*/  FADD.FTZ R33, R33, R96 ;  /* 0x0000006021217221 */ /* 0x000fe20000010000 */
[----:B------:R-:W-:Y:S01]  /*1670*/  SHF.L.U32 R105, R105, 0x10, RZ ;  /* 0x0000001069697819 */ /* 0x000fe200000006ff */
[----:B------:R-:W-:Y:S01]  /*1680*/  FADD.FTZ R96, R169, R136 ;  /* 0x00000088a9607221 */ /* 0x000fe20000010000 */
[C---:B------:R-:W-:Y:S01]  /*1690*/  FFMA.FTZ R97, R131.reuse, R136, R168 ;  /* 0x0000008883617223 */ /* 0x040fe200000100a8 */
[----:B------:R-:W-:Y:S01]  /*16a0*/  FADD.FTZ R32, R32, R99 ;  /* 0x0000006320207221 */ /* 0x000fe20000010000 */
[----:B------:R-:W-:Y:S01]  /*16b0*/  FFMA.FTZ R56, R131, R99, R56 ;  /* 0x0000006383387223 */ /* 0x000fe20000010038 */
[----:B------:R-:W-:Y:S01]  /*16c0*/  SHF.L.U32 R98, R101, 0x10, RZ ;  /* 0x0000001065627819 */ /* 0x000fe200000006ff */
[----:B------:R-:W-:Y:S01]  /*16d0*/  FADD.FTZ R99, R96, R137 ;  /* 0x0000008960637221 */ /* 0x000fe20000010000 */
[----:B------:R-:W-:Y:S01]  /*16e0*/  SHF.L.U32 R100, R100, 0x10, RZ ;  /* 0x0000001064647819 */ /* 0x000fe200000006ff */
[----:B------:R-:W-:Y:S01]  /*16f0*/  FMUL.FTZ R140, R140, R105 ;  /* 0x000000698c8c7220 */ /* 0x000fe20000410000 */
[----:B------:R-:W-:Y:S01]  /*1700*/  FFMA.FTZ R96, R130, R137, R97 ;  /* 0x0000008982607223 */ /* 0x000fe20000010061 */
[----:B------:R-:W-:Y:S01]  /*1710*/  SHF.L.U32 R103, R106, 0x10, RZ ;  /* 0x000000106a677819 */ /* 0x000fe200000006ff */
[-C--:B------:R-:W-:Y:S01]  /*1720*/  FMUL.FTZ R145, R145, R98.reuse ;  /* 0x0000006291917220 */ /* 0x080fe20000410000 */
[----:B------:R-:W-:Y:S01]  /*1730*/  FFMA.FTZ R53, R144, R98, R53 ;  /* 0x0000006290357223 */ /* 0x000fe20000010035 */
[----:B------:R-:W-:Y:S01]  /*1740*/  FADD.FTZ R29, R29, R98 ;  /* 0x000000621d1d7221 */ /* 0x000fe20000010000 */
        /* <DEDUP_REMOVED lines=8> */
[----:B------:R-:W-:Y:S01]  /*17d0*/  FADD.FTZ R102, -R165, R102 ;  /* 0x00000066a5667221 */ /* 0x000fe20000010100 */
[----:B------:R-:W-:Y:S01]  /*17e0*/  SHF.L.U32 R107, R107, 0x10, RZ ;  /* 0x000000106b6b7819 */ /* 0x000fe200000006ff */
[----:B------:R-:W-:Y:S01]  /*17f0*/  FADD.FTZ R98, R99, R142 ;  /* 0x0000008e63627221 */ /* 0x000fe20000010000 */
[----:B------:R-:W-:Y:S01]  /*1800*/  FFMA.FTZ R97, R143, R142, R96 ;  /* 0x0000008e8f617223 */ /* 0x000fe20000010060 */
[----:B------:R-:W-:Y:S01]  /*1810*/  SHF.L.U32 R126, R178, 0x10, RZ ;  /* 0x00000010b27e7819 */ /* 0x000fe200000006ff */
[C---:B------:R-:W-:Y:S01]  /*1820*/  FMUL.FTZ R147, R129.reuse, R102 ;  /* 0x0000006681937220 */ /* 0x040fe20000410000 */
        /* <DEDUP_REMOVED lines=16> */
[C---:B------:R-:W-:Y:S01]  /*1930*/  FFMA.FTZ R55, R128.reuse, R104, R55 ;  /* 0x0000006880377223 */ /* 0x040fe20000010037 */
[----:B------:R-:W-:Y:S01]  /*1940*/  FADD.FTZ R31, R31, R104 ;  /* 0x000000681f1f7221 */ /* 0x000fe20000010000 */
[----:B------:R-:W-:Y:S01]  /*1950*/  FADD.FTZ R169, R99, R126 ;  /* 0x0000007e63a97221 */ /* 0x000fe20000010000 */
[----:B------:R-:W-:Y:S01]  /*1960*/  FFMA.FTZ R168, R128, R126, R97 ;  /* 0x0000007e80a87223 */ /* 0x000fe20000010061 */
[----:B------:R-:W-:Y:S06]  /*1970*/  BRA `(.L_x_3051) ;  /* 0x00000000006c7947 */ /* 0x000fec0003800000 */
.L_x_3046:
[----:B------:R-:W0:Y:S01]  /*1980*/  LDC R111, c[0x0][0x388] ;  /* 0x0000e200ff6f7b82 */ /* 0x000e220000000800 */
[----:B------:R-:W1:Y:S01]  /*1990*/  S2R R109, SR_TID.X ;  /* 0x00000000006d7919 */ /* 0x000e620000002100 */
[----:B------:R-:W-:-:S04]  /*19a0*/  UISETP.NE.U32.AND UP0, UPT, UR12, URZ, UPT ;  /* 0x000000ff0c00728c */ /* 0x000fc8000bf05070 */
[----:B------:R-:W-:Y:S01]  /*19b0*/  UISETP.NE.AND.EX UP0, UPT, UR13, URZ, UPT, UP0 ;  /* 0x000000ff0d00728c */ /* 0x000fe2000bf05300 */
[----:B0-----:R-:W-:-:S05]  /*19c0*/  IMAD R96, R2, R111, RZ ;  /* 0x0000006f02607224 */ /* 0x001fca00078e02ff */
[----:B------:R-:W-:-:S04]  /*19d0*/  SHF.R.S32.HI R97, RZ, 0x1f, R96 ;  /* 0x0000001fff617819 */ /* 0x000fc80000011460 */
[----:B------:R-:W-:-:S04]  /*19e0*/  LEA.HI R96, R97, R96, RZ, 0x3 ;  /* 0x0000006061607211 */ /* 0x000fc800078f18ff */
[----:B-1----:R-:W-:Y:S01]  /*19f0*/  LEA.HI.SX32 R164, R96, R109, 0x1d ;  /* 0x0000006d60a47211 */ /* 0x002fe200078feaff */
        /* <DEDUP_REMOVED lines=12> */
[----:B------:R-:W-:Y:S02]  /*1ac0*/  @P2 IADD3 R105, PT, PT, R105, 0x80, RZ ;  /* 0x0000008069692810 */ /* 0x000fe40007ffe0ff */
[----:B------:R0:W5:Y:S04]  /*1ad0*/  @P0 LDG.E.128 R20, desc[UR10][R96.64+0x10] ;  /* 0x0000100a60140981 */ /* 0x000168000c1e1d00 */
[----:B------:R0:W5:Y:S01]  /*1ae0*/  @P2 LDG.E.128 R16, desc[UR10][R100.64] ;  /* 0x0000000a64102981 */ /* 0x000162000c1e1d00 */
[----:B--2---:R-:W-:-:S03]  /*1af0*/  @P3 IMAD.WIDE.U32 R98, R105, 0x20, R102 ;  /* 0x0000002069623825 */ /* 0x004fc600078e0066 */
[----:B------:R0:W5:Y:S04]  /*1b00*/  @P2 LDG.E.128 R12, desc[UR10][R100.64+0x10] ;  /* 0x0000100a640c2981 */ /* 0x000168000c1e1d00 */
[----:B------:R0:W5:Y:S04]  /*1b10*/  @P3 LDG.E.128 R8, desc[UR10][R98.64] ;  /* 0x0000000a62083981 */ /* 0x000168000c1e1d00 */
[----:B------:R0:W5:Y:S02]  /*1b20*/  @P3 LDG.E.128 R4, desc[UR10][R98.64+0x10] ;  /* 0x0000100a62043981 */ /* 0x000164000c1e1d00 */
.L_x_3051:
[----:B----4-:R-:W-:Y:S05]  /*1b30*/  BSYNC.RECONVERGENT B0 ;  /* 0x0000000000007941 */ /* 0x010fea0003800200 */
.L_x_3045:
[----:B0-----:R-:W0:Y:S01]  /*1b40*/  SHFL.DOWN PT, R96, R169, 0x10, 0x1f ;  /* 0x0a001f00a9607f89 */ /* 0x001e2200000e0000 */
        /* <DEDUP_REMOVED lines=30> */
.L_x_3053:
[----:B------:R-:W-:Y:S05]  /*1d30*/  BSYNC.RECONVERGENT B0 ;  /* 0x0000000000007941 */ /* 0x000fea0003800200 */
.L_x_3052:
        /* <DEDUP_REMOVED lines=23> */
[----:B------:R-:W-:-:S03]  /*1eb0*/  FADD.FTZ R96, R96, R101 ;  /* 0x0000006560607221 */ /* 0x000fc60000010000 */
[----:B------:R-:W-:Y:S01]  /*1ec0*/  FADD.FTZ R97, R102, R105 ;  /* 0x0000006966617221 */ /* 0x000fe20000010000 */
[----:B------:R-:W-:Y:S01]  /*1ed0*/  FADD.FTZ R98, R103, R96 ;  /* 0x0000006067627221 */ /* 0x000fe20000010000 */
[----:B------:R-:W-:Y:S02]  /*1ee0*/  HFMA2 R96, -RZ, RZ, 0, 0 ;  /* 0x00000000ff607431 */ /* 0x000fe400000001ff */
[----:B------:R-:W-:Y:S01]  /*1ef0*/  FMUL.FTZ R97, R97, UR14 ;  /* 0x0000000e61617c20 */ /* 0x000fe20008410000 */
[----:B------:R-:W-:Y:S01]  /*1f00*/  FMUL.FTZ R98, R98, UR14 ;  /* 0x0000000e62627c20 */ /* 0x000fe20008410000 */
[----:B------:R-:W-:-:S03]  /*1f10*/  @P3 LEA.HI.SX32 R96, R162, R109, 0x1d ;  /* 0x0000006da2603211 */ /* 0x000fc600078feaff */
        /* <DEDUP_REMOVED lines=19> */
.L_x_3058:
        /* <DEDUP_REMOVED lines=9> */
.L_x_3059:
        /* <DEDUP_REMOVED lines=9> */
.L_x_3060:
        /* <DEDUP_REMOVED lines=9> */
.L_x_3061:
        /* <DEDUP_REMOVED lines=9> */
.L_x_3062:
        /* <DEDUP_REMOVED lines=9> */
.L_x_3063:
        /* <DEDUP_REMOVED lines=9> */
.L_x_3064:
        /* <DEDUP_REMOVED lines=10> */
.L_x_3057:
        /* <DEDUP_REMOVED lines=18> */
[----:B------:R-:W-:Y:S01]  /*2570*/  ISETP.GT.AND P0, PT, R108, RZ, PT ;  /* 0x000000ff6c00720c */ /* 0x000fe20003f04270 */
[C---:B------:R-:W-:Y:S01]  /*2580*/  FMUL.FTZ R92, R129.reuse, R92 ;  /* 0x0000005c815c7220 */ /* 0x040fe20000410000 */
[C---:B------:R-:W-:Y:S01]  /*2590*/  FMUL.FTZ R91, R129.reuse, R94 ;  /* 0x0000005e815b7220 */ /* 0x040fe20000410000 */
[C---:B------:R-:W-:Y:S01]  /*25a0*/  FMUL.FTZ R100, R129.reuse, R100 ;  /* 0x0000006481647220 */ /* 0x040fe20000410000 */
[C---:B------:R-:W-:Y:S01]  /*25b0*/  FMUL.FTZ R89, R129.reuse, R102 ;  /* 0x0000006681597220 */ /* 0x040fe20000410000 */
[C---:B------:R-:W-:Y:S01]  /*25c0*/  FMUL.FTZ R104, R129.reuse, R104 ;  /* 0x0000006881687220 */ /* 0x040fe20000410000 */
[----:B------:R-:W-:Y:S01]  /*25d0*/  FMUL.FTZ R95, R129, R106 ;  /* 0x0000006a815f7220 */ /* 0x000fe20000410000 */
[----:B------:R-:W-:-:S02]  /*25e0*/  FSEL R94, R88, RZ, P0 ;  /* 0x000000ff585e7208 */ /* 0x000fc40000000000 */
[----:B------:R-:W-:Y:S02]  /*25f0*/  FSEL R93, R90, RZ, P0 ;  /* 0x000000ff5a5d7208 */ /* 0x000fe40000000000 */
[----:B------:R-:W-:Y:S02]  /*2600*/  FSEL R92, R92, RZ, P0 ;  /* 0x000000ff5c5c7208 */ /* 0x000fe40000000000 */
[----:B------:R-:W-:Y:S02]  /*2610*/  FSEL R91, R91, RZ, P0 ;  /* 0x000000ff5b5b7208 */ /* 0x000fe40000000000 */
[----:B------:R-:W-:Y:S02]  /*2620*/  FSEL R90, R100, RZ, P0 ;  /* 0x000000ff645a7208 */ /* 0x000fe40000000000 */
[----:B------:R-:W-:Y:S02]  /*2630*/  FSEL R89, R89, RZ, P0 ;  /* 0x000000ff59597208 */ /* 0x000fe40000000000 */
[----:B------:R-:W-:-:S02]  /*2640*/  FSEL R88, R104, RZ, P0 ;  /* 0x000000ff68587208 */ /* 0x000fc40000000000 */
[----:B------:R-:W-:Y:S01]  /*2650*/  FSEL R95, R95, RZ, P0 ;  /* 0x000000ff5f5f7208 */ /* 0x000fe20000000000 */
        /* <DEDUP_REMOVED lines=9> */
.L_x_3066:
        /* <DEDUP_REMOVED lines=9> */
.L_x_3067:
        /* <DEDUP_REMOVED lines=9> */
.L_x_3068:
        /* <DEDUP_REMOVED lines=9> */
.L_x_3069:
        /* <DEDUP_REMOVED lines=9> */
.L_x_3070:
        /* <DEDUP_REMOVED lines=9> */
.L_x_3071:
        /* <DEDUP_REMOVED lines=9> */
.L_x_3072:
[----:B------:R-:W-:Y:S05]  /*2a50*/  @!P3 BRA `(.L_x_3065) ;  /* 0x00000008002cb947 */ /* 0x000fea0003800000 */
[----:B------:R-:W-:-:S05]  /*2a60*/  FMUL.FTZ R99, R95, UR15 ;  /* 0x0000000f5f637c20 */ /* 0x000fca0008410000 */
[----:B------:R-:W-:-:S04]  /*2a70*/  F2FP.BF16.F32.PACK_AB R99, RZ, R99 ;  /* 0x00000063ff63723e */ /* 0x000fc800000010ff */
[----:B------:R-:W-:Y:S01]  /*2a80*/  PRMT R87, R87, 0x5410, R99 ;  /* 0x0000541057577816 */ /* 0x000fe20000000063 */
[----:B------:R-:W-:Y:S06]  /*2a90*/  BRA `(.L_x_3065) ;  /* 0x00000008001c7947 */ /* 0x000fec0003800000 */
.L_x_3056:
[----:B------:R-:W-:Y:S01]  /*2aa0*/  UMOV UR4, UR6 ;  /* 0x0000000600047c82 */ /* 0x000fe20008000000 */
[----:B------:R-:W-:Y:S01]  /*2ab0*/  UMOV UR5, UR7 ;  /* 0x0000000700057c82 */ /* 0x000fe20008000000 */
[----:B------:R-:W-:-:S04]  /*2ac0*/  UISETP.NE.U32.AND UP0, UPT, UR4, URZ, UPT ;  /* 0x000000ff0400728c */ /* 0x000fc8000bf05070 */
[----:B------:R-:W-:-:S09]  /*2ad0*/  UISETP.NE.AND.EX UP0, UPT, UR5, URZ, UPT, UP0 ;  /* 0x000000ff0500728c */ /* 0x000fd2000bf05300 */
[----:B------:R-:W-:Y:S05]  /*2ae0*/  BRA.U UP0, `(.L_x_3073) ;  /* 0x0000000500047547 */ /* 0x000fea000b800000 */
[----:B------:R-:W0:Y:S01]  /*2af0*/  @P3 LDC R102, c[0x0][0x40c] ;  /* 0x00010300ff663b82 */ /* 0x000e220000000800 */
[-CC-:B------:R-:W-:Y:S01]  /*2b00*/  @P1 FFMA.FTZ R101, R3, R98.reuse, R97.reuse ;  /* 0x0000006203651223 */ /* 0x180fe20000010061 */
[--C-:B------:R-:W-:Y:S01]  /*2b10*/  @P1 FFMA.FTZ R104, R148, R98, R97.reuse ;  /* 0x0000006294681223 */ /* 0x100fe20000010061 */
[----:B------:R-:W-:Y:S01]  /*2b20*/  MOV R99, R24 ;  /* 0x0000001800637202 */ /* 0x000fe20000000f00 */
[-C--:B------:R-:W-:Y:S01]  /*2b30*/  @P1 FFMA.FTZ R105, R151, R98.reuse, R97 ;  /* 0x0000006297691223 */ /* 0x080fe20000010061 */
[----:B------:R-:W-:Y:S01]  /*2b40*/  @P1 FADD.FTZ R101, R150, -R101 ;  /* 0x8000006596651221 */ /* 0x000fe20000010000 */
[----:B------:R-:W-:Y:S01]  /*2b50*/  @P1 FADD.FTZ R104, R149, -R104 ;  /* 0x8000006895681221 */ /* 0x000fe20000010000 */
[----:B------:R-:W-:Y:S01]  /*2b60*/  MOV R100, R25 ;  /* 0x0000001900647202 */ /* 0x000fe20000000f00 */
[----:B------:R-:W1:Y:S01]  /*2b70*/  @P3 LDC R103, c[0x0][0x40c] ;  /* 0x00010300ff673b82 */ /* 0x000e620000000800 */
[----:B------:R-:W-:Y:S01]  /*2b80*/  @P1 FFMA.FTZ R99, R129, R101, R24 ;  /* 0x0000006581631223 */ /* 0x000fe20000010018 */
[----:B------:R-:W-:Y:S01]  /*2b90*/  @P1 FFMA.FTZ R165, R155, R98, R97 ;  /* 0x000000629ba51223 */ /* 0x000fe20000010061 */
[----:B------:R-:W-:Y:S01]  /*2ba0*/  @P1 FFMA.FTZ R100, R129, R104, R25 ;  /* 0x0000006881641223 */ /* 0x000fe20000010019 */
[-C--:B------:R-:W-:Y:S01]  /*2bb0*/  @P1 FFMA.FTZ R104, R152, R98.reuse, R97 ;  /* 0x0000006298681223 */ /* 0x080fe20000010061 */
[----:B------:R-:W-:Y:S01]  /*2bc0*/  @P1 FADD.FTZ R105, R154, -R105 ;  /* 0x800000699a691221 */ /* 0x000fe20000010000 */
[-CC-:B------:R-:W-:Y:S01]  /*2bd0*/  @P1 FFMA.FTZ R166, R158, R98.reuse, R97.reuse ;  /* 0x000000629ea61223 */ /* 0x180fe20000010061 */
[----:B------:R-:W-:Y:S01]  /*2be0*/  @P1 FFMA.FTZ R168, R161, R98, R97 ;  /* 0x00000062a1a81223 */ /* 0x000fe20000010061 */
[----:B------:R-:W2:Y:S01]  /*2bf0*/  @P3 LDC R106, c[0x0][0x40c] ;  /* 0x00010300ff6a3b82 */ /* 0x000ea20000000800 */
[----:B------:R-:W-:Y:S01]  /*2c00*/  @P1 FADD.FTZ R165, R156, -R165 ;  /* 0x800000a59ca51221 */ /* 0x000fe20000010000 */
[----:B------:R-:W-:Y:S01]  /*2c10*/  MOV R101, R26 ;  /* 0x0000001a00657202 */ /* 0x000fe20000000f00 */
[----:B------:R-:W-:Y:S01]  /*2c20*/  @P1 FADD.FTZ R104, R153, -R104 ;  /* 0x8000006899681221 */ /* 0x000fe20000010000 */
[----:B------:R-:W-:Y:S01]  /*2c30*/  @P1 FFMA.FTZ R101, R129, R105, R26 ;  /* 0x0000006981651223 */ /* 0x000fe2000001001a */
[----:B------:R-:W-:Y:S01]  /*2c40*/  @P1 FADD.FTZ R166, R157, -R166 ;  /* 0x800000a69da61221 */ /* 0x000fe20000010000 */
[----:B------:R-:W-:Y:S01]  /*2c50*/  @P1 FADD.FTZ R169, R159, -R168 ;  /* 0x800000a89fa91221 */ /* 0x000fe20000010000 */
[----:B------:R-:W-:Y:S01]  /*2c60*/  MOV R105, R22 ;  /* 0x0000001600697202 */ /* 0x000fe20000000f00 */
[----:B------:R-:W3:Y:S01]  /*2c70*/  @P3 LDC R162, c[0x0][0x40c] ;  /* 0x00010300ffa23b82 */ /* 0x000ee20000000800 */
[----:B0-----:R-:W-:Y:S01]  /*2c80*/  @P3 FMUL.FTZ R99, R99, R102 ;  /* 0x0000006663633220 */ /* 0x001fe20000410000 */
[----:B------:R-:W-:Y:S01]  /*2c90*/  MOV R102, R27 ;  /* 0x0000001b00667202 */ /* 0x000fe20000000f00 */
[C---:B------:R-:W-:Y:S01]  /*2ca0*/  @P1 FFMA.FTZ R102, R129.reuse, R104, R27 ;  /* 0x0000006881661223 */ /* 0x040fe2000001001b */
[----:B------:R-:W-:Y:S01]  /*2cb0*/  MOV R104, R21 ;  /* 0x0000001500687202 */ /* 0x000fe20000000f00 */
[C---:B------:R-:W-:Y:S01]  /*2cc0*/  @P1 FFMA.FTZ R104, R129.reuse, R166, R21 ;  /* 0x000000a681681223 */ /* 0x040fe20000010015 */
[----:B------:R-:W-:Y:S01]  /*2cd0*/  @P3 F2FP.BF16.F32.PACK_AB R99, RZ, R99 ;  /* 0x00000063ff63323e */ /* 0x000fe200000010ff */
[C---:B------:R-:W-:Y:S01]  /*2ce0*/  @P1 FFMA.FTZ R105, R129.reuse, R169, R22 ;  /* 0x000000a981691223 */ /* 0x040fe20000010016 */
[----:B------:R-:W0:Y:S01]  /*2cf0*/  @P3 LDC R107, c[0x0][0x40c] ;  /* 0x00010300ff6b3b82 */ /* 0x000e220000000800 */
[----:B-1----:R-:W-:Y:S01]  /*2d00*/  @P3 FMUL.FTZ R100, R100, R103 ;  /* 0x0000006764643220 */ /* 0x002fe20000410000 */
[----:B------:R-:W-:Y:S01]  /*2d10*/  MOV R103, R20 ;  /* 0x0000001400677202 */ /* 0x000fe20000000f00 */
[----:B------:R-:W-:Y:S01]  /*2d20*/  @P1 FFMA.FTZ R103, R129, R165, R20 ;  /* 0x000000a581671223 */ /* 0x000fe20000010014 */
[----:B------:R-:W-:-:S02]  /*2d30*/  @P3 PRMT R84, R99, 0x7610, R84 ;  /* 0x0000761063543816 */ /* 0x000fc40000000054 */
[----:B------:R-:W-:Y:S02]  /*2d40*/  @P3 F2FP.BF16.F32.PACK_AB R100, RZ, R100 ;  /* 0x00000064ff64323e */ /* 0x000fe400000010ff */
[----:B------:R-:W1:Y:S01]  /*2d50*/  @P3 LDC R167, c[0x0][0x40c] ;  /* 0x00010300ffa73b82 */ /* 0x000e620000000800 */
[----:B--2---:R-:W-:Y:S01]  /*2d60*/  @P3 FMUL.FTZ R99, R101, R106 ;  /* 0x0000006a65633220 */ /* 0x004fe20000410000 */
[----:B------:R-:W-:-:S04]  /*2d70*/  @P3 PRMT R84, R84, 0x5410, R100 ;  /* 0x0000541054543816 */ /* 0x000fc80000000064 */
[----:B------:R-:W-:Y:S02]  /*2d80*/  @P3 F2FP.BF16.F32.PACK_AB R99, RZ, R99 ;  /* 0x00000063ff63323e */ /* 0x000fe400000010ff */
[----:B------:R-:W2:Y:S01]  /*2d90*/  @P3 LDC R182, c[0x0][0x40c] ;  /* 0x00010300ffb63b82 */ /* 0x000ea20000000800 */
[----:B---3--:R-:W-:Y:S01]  /*2da0*/  @P3 FMUL.FTZ R101, R103, R162 ;  /* 0x000000a267653220 */ /* 0x008fe20000410000 */
[----:B------:R-:W-:-:S04]  /*2db0*/  @P3 PRMT R85, R99, 0x7610, R85 ;  /* 0x0000761063553816 */ /* 0x000fc80000000055 */
[----:B------:R-:W-:Y:S01]  /*2dc0*/  @P3 F2FP.BF16.F32.PACK_AB R101, RZ, R101 ;  /* 0x00000065ff65323e */ /* 0x000fe200000010ff */
[----:B0-----:R-:W-:-:S03]  /*2dd0*/  @P3 FMUL.FTZ R100, R102, R107 ;  /* 0x0000006b66643220 */ /* 0x001fc60000410000 */
[----:B------:R-:W-:Y:S02]  /*2de0*/  @P3 PRMT R86, R101, 0x7610, R86 ;  /* 0x0000761065563816 */ /* 0x000fe40000000056 */
[----:B------:R-:W-:Y:S01]  /*2df0*/  @P3 F2FP.BF16.F32.PACK_AB R100, RZ, R100 ;  /* 0x00000064ff64323e */ /* 0x000fe200000010ff */
[----:B-1----:R-:W-:-:S03]  /*2e00*/  @P3 FMUL.FTZ R102, R104, R167 ;  /* 0x000000a768663220 */ /* 0x002fc60000410000 */
[----:B------:R-:W-:Y:S02]  /*2e10*/  @P3 PRMT R85, R85, 0x5410, R100 ;  /* 0x0000541055553816 */ /* 0x000fe40000000064 */
[----:B------:R-:W-:Y:S01]  /*2e20*/  @P3 F2FP.BF16.F32.PACK_AB R102, RZ, R102 ;  /* 0x00000066ff66323e */ /* 0x000fe200000010ff */
[----:B--2---:R-:W-:-:S03]  /*2e30*/  @P3 FMUL.FTZ R103, R105, R182 ;  /* 0x000000b669673220 */ /* 0x004fc60000410000 */
[----:B------:R-:W-:Y:S02]  /*2e40*/  @P3 PRMT R86, R86, 0x5410, R102 ;  /* 0x0000541056563816 */ /* 0x000fe40000000066 */
[----:B------:R-:W-:-:S04]  /*2e50*/  @P3 F2FP.BF16.F32.PACK_AB R103, RZ, R103 ;  /* 0x00000067ff67323e */ /* 0x000fc800000010ff */
[----:B------:R-:W-:Y:S01]  /*2e60*/  @P3 PRMT R87, R103, 0x7610, R87 ;  /* 0x0000761067573816 */ /* 0x000fe20000000057 */
[----:B------:R-:W-:Y:S06]  /*2e70*/  @!P3 BRA `(.L_x_3065) ;  /* 0x000000040024b947 */ /* 0x000fec0003800000 */
[----:B------:R-:W-:Y:S01]  /*2e80*/  @P1 FFMA.FTZ R100, R160, R98, R97 ;  /* 0x00000062a0641223 */ /* 0x000fe20000010061 */
[----:B------:R-:W-:-:S03]  /*2e90*/  MOV R99, R23 ;  /* 0x0000001700637202 */ /* 0x000fc60000000f00 */
[----:B------:R-:W-:-:S04]  /*2ea0*/  @P1 FADD.FTZ R100, R163, -R100 ;  /* 0x80000064a3641221 */ /* 0x000fc80000010000 */
[----:B------:R-:W-:-:S04]  /*2eb0*/  @P1 FFMA.FTZ R99, R129, R100, R23 ;  /* 0x0000006481631223 */ /* 0x000fc80000010017 */
[----:B------:R-:W-:-:S05]  /*2ec0*/  FMUL.FTZ R99, R99, UR15 ;  /* 0x0000000f63637c20 */ /* 0x000fca0008410000 */
[----:B------:R-:W-:-:S04]  /*2ed0*/  F2FP.BF16.F32.PACK_AB R99, RZ, R99 ;  /* 0x00000063ff63723e */ /* 0x000fc800000010ff */
[----:B------:R-:W-:Y:S01]  /*2ee0*/  PRMT R87, R87, 0x5410, R99 ;  /* 0x0000541057577816 */ /* 0x000fe20000000063 */
[----:B------:R-:W-:Y:S06]  /*2ef0*/  BRA `(.L_x_3065) ;  /* 0x0000000400047947 */ /* 0x000fec0003800000 */
.L_x_3073:
[----:B------:R-:W0:Y:S01]  /*2f00*/  @P3 LDC R92, c[0x0][0x40c] ;  /* 0x00010300ff5c3b82 */ /* 0x000e220000000800 */
[-CC-:B------:R-:W-:Y:S01]  /*2f10*/  @P1 FFMA.FTZ R90, R160, R98.reuse, R97.reuse ;  /* 0x00000062a05a1223 */ /* 0x180fe20000010061 */
[-CC-:B------:R-:W-:Y:S01]  /*2f20*/  @P1 FFMA.FTZ R88, R161, R98.reuse, R97.reuse ;  /* 0x00000062a1581223 */ /* 0x180fe20000010061 */
[----:B------:R-:W-:Y:S01]  /*2f30*/  @P1 FFMA.FTZ R91, R3, R98, R97 ;  /* 0x00000062035b1223 */ /* 0x000fe20000010061 */
[----:B------:R-:W-:Y:S01]  /*2f40*/  MOV R105, R23 ;  /* 0x0000001700697202 */ /* 0x000fe20000000f00 */
[----:B------:R-:W-:Y:S01]  /*2f50*/  @P1 FADD.FTZ R90, R163, -R90 ;  /* 0x8000005aa35a1221 */ /* 0x000fe20000010000 */
[----:B------:R-:W-:Y:S01]  /*2f60*/  @P1 FADD.FTZ R88, R159, -R88 ;  /* 0x800000589f581221 */ /* 0x000fe20000010000 */
[----:B------:R-:W-:Y:S01]  /*2f70*/  @P1 FADD.FTZ R91, R150, -R91 ;  /* 0x8000005b965b1221 */ /* 0x000fe20000010000 */
[----:B------:R-:W1:Y:S01]  /*2f80*/  @P3 LDC R89, c[0x0][0x40c] ;  /* 0x00010300ff593b82 */ /* 0x000e620000000800 */
[C---:B------:R-:W-:Y:S01]  /*2f90*/  @P1 FFMA.FTZ R105, R129.reuse, R90, R23 ;  /* 0x0000005a81691223 */ /* 0x040fe20000010017 */
[----:B------:R-:W-:Y:S01]  /*2fa0*/  MOV R94, R22 ;  /* 0x00000016005e7202 */ /* 0x000fe20000000f00 */
[C---:B------:R-:W-:Y:S01]  /*2fb0*/  @P1 FFMA.FTZ R94, R129.reuse, R88, R22 ;  /* 0x00000058815e1223 */ /* 0x040fe20000010016 */
[----:B------:R-:W-:Y:S01]  /*2fc0*/  MOV R88, R24 ;  /* 0x0000001800587202 */ /* 0x000fe20000000f00 */
[----:B------:R-:W-:Y:S01]  /*2fd0*/  @P1 FFMA.FTZ R88, R129, R91, R24 ;  /* 0x0000005b81581223 */ /* 0x000fe20000010018 */
[-CC-:B------:R-:W-:Y:S01]  /*2fe0*/  @P1 FFMA.FTZ R101, R151, R98.reuse, R97.reuse ;  /* 0x0000006297651223 */ /* 0x180fe20000010061 */
[-CC-:B------:R-:W-:Y:S01]  /*2ff0*/  @P1 FFMA.FTZ R107, R155, R98.reuse, R97.reuse ;  /* 0x000000629b6b1223 */ /* 0x180fe20000010061 */
[----:B------:R-:W2:Y:S01]  /*3000*/  @P3 LDC R93, c[0x0][0x40c] ;  /* 0x00010300ff5d3b82 */ /* 0x000ea20000000800 */
[-C--:B------:R-:W-:Y:S01]  /*3010*/  @P1 FFMA.FTZ R102, R152, R98.reuse, R97 ;  /* 0x0000006298661223 */ /* 0x080fe20000010061 */
[----:B------:R-:W-:Y:S01]  /*3020*/  @P1 FADD.FTZ R101, R154, -R101 ;  /* 0x800000659a651221 */ /* 0x000fe20000010000 */
[----:B------:R-:W-:Y:S01]  /*3030*/  @P1 FFMA.FTZ R162, R158, R98, R97 ;  /* 0x000000629ea21223 */ /* 0x000fe20000010061 */
[----:B------:R-:W-:Y:S01]  /*3040*/  @P1 FADD.FTZ R107, R156, -R107 ;  /* 0x8000006b9c6b1221 */ /* 0x000fe20000010000 */
[----:B------:R-:W-:Y:S01]  /*3050*/  @P1 FADD.FTZ R102, R153, -R102 ;  /* 0x8000006699661221 */ /* 0x000fe20000010000 */
[----:B------:R-:W-:Y:S01]  /*3060*/  MOV R91, R27 ;  /* 0x0000001b005b7202 */ /* 0x000fe20000000f00 */
[----:B------:R-:W-:Y:S01]  /*3070*/  @P1 FADD.FTZ R162, R157, -R162 ;  /* 0x800000a29da21221 */ /* 0x000fe20000010000 */
[----:B------:R-:W3:Y:S01]  /*3080*/  @P3 LDC R103, c[0x0][0x40c] ;  /* 0x00010300ff673b82 */ /* 0x000ee20000000800 */
[----:B0-----:R-:W-:Y:S01]  /*3090*/  @P3 FMUL.FTZ R90, R105, R92 ;  /* 0x0000005c695a3220 */ /* 0x001fe20000410000 */
[----:B------:R-:W-:Y:S01]  /*30a0*/  @P1 FFMA.FTZ R92, R148, R98, R97 ;  /* 0x00000062945c1223 */ /* 0x000fe20000010061 */
[----:B------:R-:W-:-:S03]  /*30b0*/  @P1 FFMA.FTZ R91, R129, R102, R27 ;  /* 0x00000066815b1223 */ /* 0x000fc6000001001b */
[----:B------:R-:W-:Y:S01]  /*30c0*/  @P3 F2FP.BF16.F32.PACK_AB R106, RZ, R90 ;  /* 0x0000005aff6a323e */ /* 0x000fe200000010ff */
[----:B------:R-:W-:Y:S01]  /*30d0*/  @P1 FADD.FTZ R92, R149, -R92 ;  /* 0x8000005c955c1221 */ /* 0x000fe20000010000 */
[----:B------:R-:W0:Y:S01]  /*30e0*/  @P3 LDC R165, c[0x0][0x40c] ;  /* 0x00010300ffa53b82 */ /* 0x000e220000000800 */
[----:B-1----:R-:W-:-:S05]  /*30f0*/  @P3 FMUL.FTZ R89, R94, R89 ;  /* 0x000000595e593220 */ /* 0x002fca0000410000 */
[----:B------:R-:W-:Y:S02]  /*3100*/  @P3 F2FP.BF16.F32.PACK_AB R95, RZ, R89 ;  /* 0x00000059ff5f323e */ /* 0x000fe400000010ff */
[----:B------:R-:W1:Y:S01]  /*3110*/  @P3 LDC R104, c[0x0][0x40c] ;  /* 0x00010300ff683b82 */ /* 0x000e620000000800 */
[----:B--2---:R-:W-:Y:S01]  /*3120*/  @P3 FMUL.FTZ R90, R88, R93 ;  /* 0x0000005d585a3220 */ /* 0x004fe20000410000 */
[----:B------:R-:W-:Y:S01]  /*3130*/  MOV R89, R25 ;  /* 0x0000001900597202 */ /* 0x000fe20000000f00 */
[C---:B------:R-:W-:Y:S01]  /*3140*/  @P1 FFMA.FTZ R89, R129.reuse, R92, R25 ;  /* 0x0000005c81591223 */ /* 0x040fe20000010019 */
[----:B------:R-:W-:Y:S01]  /*3150*/  MOV R92, R20 ;  /* 0x00000014005c7202 */ /* 0x000fe20000000f00 */
[C---:B------:R-:W-:Y:S01]  /*3160*/  @P1 FFMA.FTZ R92, R129.reuse, R107, R20 ;  /* 0x0000006b815c1223 */ /* 0x040fe20000010014 */
[----:B------:R-:W-:Y:S02]  /*3170*/  @P3 F2FP.BF16.F32.PACK_AB R99, RZ, R90 ;  /* 0x0000005aff63323e */ /* 0x000fe400000010ff */
[----:B------:R-:W2:Y:S01]  /*3180*/  @P3 LDC R100, c[0x0][0x40c] ;  /* 0x00010300ff643b82 */ /* 0x000ea20000000800 */
[----:B------:R-:W-:Y:S01]  /*3190*/  MOV R90, R26 ;  /* 0x0000001a005a7202 */ /* 0x000fe20000000f00 */
[C---:B------:R-:W-:Y:S01]  /*31a0*/  @P1 FFMA.FTZ R90, R129.reuse, R101, R26 ;  /* 0x00000065815a1223 */ /* 0x040fe2000001001a */
[----:B------:R-:W-:Y:S01]  /*31b0*/  MOV R93, R21 ;  /* 0x00000015005d7202 */ /* 0x000fe20000000f00 */
[----:B------:R-:W-:Y:S01]  /*31c0*/  @P1 FFMA.FTZ R93, R129, R162, R21 ;  /* 0x000000a2815d1223 */ /* 0x000fe20000010015 */
[----:B------:R-:W-:Y:S01]  /*31d0*/  @P3 PRMT R87, R95, 0x7610, R87 ;  /* 0x000076105f573816 */ /* 0x000fe20000000057 */
[----:B---3--:R-:W-:Y:S01]  /*31e0*/  @P3 FMUL.FTZ R101, R90, R103 ;  /* 0x000000675a653220 */ /* 0x008fe20000410000 */
[----:B------:R-:W-:Y:S01]  /*31f0*/  @P3 PRMT R84, R99, 0x7610, R84 ;  /* 0x0000761063543816 */ /* 0x000fe20000000054 */
[----:B------:R-:W3:Y:S01]  /*3200*/  @P3 LDC R166, c[0x0][0x40c] ;  /* 0x00010300ffa63b82 */ /* 0x000ee20000000800 */
[----:B0-----:R-:W-:Y:S01]  /*3210*/  @P3 FMUL.FTZ R103, R92, R165 ;  /* 0x000000a55c673220 */ /* 0x001fe20000410000 */
[----:B------:R-:W-:-:S02]  /*3220*/  @P3 PRMT R87, R87, 0x5410, R106 ;  /* 0x0000541057573816 */ /* 0x000fc4000000006a */
[----:B------:R-:W-:Y:S02]  /*3230*/  @P3 F2FP.BF16.F32.PACK_AB R101, RZ, R101 ;  /* 0x00000065ff65323e */ /* 0x000fe400000010ff */
[----:B------:R-:W-:Y:S01]  /*3240*/  @P3 F2FP.BF16.F32.PACK_AB R103, RZ, R103 ;  /* 0x00000067ff67323e */ /* 0x000fe200000010ff */
[----:B-1----:R-:W-:Y:S01]  /*3250*/  @P3 FMUL.FTZ R102, R91, R104 ;  /* 0x000000685b663220 */ /* 0x002fe20000410000 */
[----:B------:R-:W-:Y:S02]  /*3260*/  @P3 PRMT R85, R101, 0x7610, R85 ;  /* 0x0000761065553816 */ /* 0x000fe40000000055 */
[----:B------:R-:W-:Y:S02]  /*3270*/  @P3 PRMT R86, R103, 0x7610, R86 ;  /* 0x0000761067563816 */ /* 0x000fe40000000056 */
[----:B------:R-:W-:Y:S01]  /*3280*/  @P3 F2FP.BF16.F32.PACK_AB R102, RZ, R102 ;  /* 0x00000066ff66323e */ /* 0x000fe200000010ff */
[----:B--2---:R-:W-:-:S03]  /*3290*/  @P3 FMUL.FTZ R95, R89, R100 ;  /* 0x00000064595f3220 */ /* 0x004fc60000410000 */
[----:B------:R-:W-:Y:S02]  /*32a0*/  @P3 PRMT R85, R85, 0x5410, R102 ;  /* 0x0000541055553816 */ /* 0x000fe40000000066 */
[----:B------:R-:W-:Y:S02]  /*32b0*/  @P3 F2FP.BF16.F32.PACK_AB R100, RZ, R95 ;  /* 0x0000005fff64323e */ /* 0x000fe400000010ff */
[----:B------:R-:W-:Y:S01]  /*32c0*/  MOV R95, R105 ;  /* 0x00000069005f7202 */ /* 0x000fe20000000f00 */
[----:B---3--:R-:W-:Y:S01]  /*32d0*/  @P3 FMUL.FTZ R104, R93, R166 ;  /* 0x000000a65d683220 */ /* 0x008fe20000410000 */
[----:B------:R-:W-:-:S04]  /*32e0*/  @P3 PRMT R84, R84, 0x5410, R100 ;  /* 0x0000541054543816 */ /* 0x000fc80000000064 */
[----:B------:R-:W-:-:S04]  /*32f0*/  @P3 F2FP.BF16.F32.PACK_AB R104, RZ, R104 ;  /* 0x00000068ff68323e */ /* 0x000fc800000010ff */
[----:B------:R-:W-:-:S07]  /*3300*/  @P3 PRMT R86, R86, 0x5410, R104 ;  /* 0x0000541056563816 */ /* 0x000fce0000000068 */
.L_x_3065:
        /* <DEDUP_REMOVED lines=9> */
[----:B------:R0:W-:Y:S04]  /*33a0*/  @P0 STG.E.128 desc[UR10][R100.64+0x10], R92 ;  /* 0x0000105c64000986 */ /* 0x0001e8000c101d0a */
[----:B------:R0:W-:Y:S02]  /*33b0*/  @P3 STG.E.128 desc[UR10][R102.64], R84 ;  /* 0x0000005466003986 */ /* 0x0001e4000c101d0a */
.L_x_3055:
[----:B------:R-:W-:Y:S05]  /*33c0*/  BSYNC.RECONVERGENT B0 ;  /* 0x0000000000007941 */ /* 0x000fea0003800200 */
.L_x_3054:
        /* <DEDUP_REMOVED lines=10> */
[----:B0-----:R-:W0:Y:S01]  /*3470*/  @P3 LDC R91, c[0x0][0x40c] ;  /* 0x00010300ff5b3b82 */ /* 0x001e220000000800 */
[-CC-:B------:R-:W-:Y:S01]  /*3480*/  @P1 FFMA.FTZ R89, R113, R98.reuse, R97.reuse ;  /* 0x0000006271591223 */ /* 0x180fe20000010061 */
[--C-:B------:R-:W-:Y:S01]  /*3490*/  @P1 FFMA.FTZ R92, R110, R98, R97.reuse ;  /* 0x000000626e5c1223 */ /* 0x100fe20000010061 */
[----:B------:R-:W-:Y:S01]  /*34a0*/  MOV R88, R16 ;  /* 0x0000001000587202 */ /* 0x000fe20000000f00 */
[----:B------:R-:W-:Y:S01]  /*34b0*/  @P1 FFMA.FTZ R93, R117, R98, R97 ;  /* 0x00000062755d1223 */ /* 0x000fe20000010061 */
[----:B------:R-:W-:Y:S01]  /*34c0*/  @P1 FADD.FTZ R90, R112, -R89 ;  /* 0x80000059705a1221 */ /* 0x000fe20000010000 */
[----:B------:R-:W-:Y:S01]  /*34d0*/  @P1 FADD.FTZ R92, R115, -R92 ;  /* 0x8000005c735c1221 */ /* 0x000fe20000010000 */
[----:B------:R-:W-:Y:S01]  /*34e0*/  MOV R89, R17 ;  /* 0x0000001100597202 */ /* 0x000fe20000000f00 */
[----:B------:R-:W1:Y:S01]  /*34f0*/  @P3 LDC R100, c[0x0][0x40c] ;  /* 0x00010300ff643b82 */ /* 0x000e620000000800 */
[C---:B------:R-:W-:Y:S01]  /*3500*/  @P1 FFMA.FTZ R88, R129.reuse, R90, R16 ;  /* 0x0000005a81581223 */ /* 0x040fe20000010010 */
[----:B------:R-:W-:Y:S01]  /*3510*/  @P1 FFMA.FTZ R89, R129, R92, R17 ;  /* 0x0000005c81591223 */ /* 0x000fe20000010011 */
[-CC-:B------:R-:W-:Y:S01]  /*3520*/  @P1 FFMA.FTZ R101, R121, R98.reuse, R97.reuse ;  /* 0x0000006279651223 */ /* 0x180fe20000010061 */
[-C--:B------:R-:W-:Y:S01]  /*3530*/  @P1 FFMA.FTZ R94, R124, R98.reuse, R97 ;  /* 0x000000627c5e1223 */ /* 0x080fe20000010061 */
[----:B------:R-:W-:Y:S01]  /*3540*/  @P1 FADD.FTZ R93, R116, -R93 ;  /* 0x8000005d745d1221 */ /* 0x000fe20000010000 */
[-CC-:B------:R-:W-:Y:S01]  /*3550*/  @P1 FFMA.FTZ R102, R120, R98.reuse, R97.reuse ;  /* 0x0000006278661223 */ /* 0x180fe20000010061 */
[----:B------:R-:W-:Y:S01]  /*3560*/  @P1 FFMA.FTZ R103, R125, R98, R97 ;  /* 0x000000627d671223 */ /* 0x000fe20000010061 */
[----:B------:R-:W2:Y:S01]  /*3570*/  @P3 LDC R105, c[0x0][0x40c] ;  /* 0x00010300ff693b82 */ /* 0x000ea20000000800 */
[----:B------:R-:W-:Y:S01]  /*3580*/  @P1 FADD.FTZ R101, R118, -R101 ;  /* 0x8000006576651221 */ /* 0x000fe20000010000 */
[----:B------:R-:W-:Y:S01]  /*3590*/  @P1 FADD.FTZ R94, R127, -R94 ;  /* 0x8000005e7f5e1221 */ /* 0x000fe20000010000 */
[----:B------:R-:W-:Y:S01]  /*35a0*/  MOV R92, R12 ;  /* 0x0000000c005c7202 */ /* 0x000fe20000000f00 */
[----:B------:R-:W-:Y:S01]  /*35b0*/  @P1 FADD.FTZ R102, R123, -R102 ;  /* 0x800000667b661221 */ /* 0x000fe20000010000 */
[----:B------:R-:W-:Y:S01]  /*35c0*/  @P1 FADD.FTZ R103, R122, -R103 ;  /* 0x800000677a671221 */ /* 0x000fe20000010000 */
[C---:B------:R-:W-:Y:S01]  /*35d0*/  @P1 FFMA.FTZ R92, R129.reuse, R101, R12 ;  /* 0x00000065815c1223 */ /* 0x040fe2000001000c */
[----:B------:R-:W-:Y:S01]  /*35e0*/  MOV R104, R15 ;  /* 0x0000000f00687202 */ /* 0x000fe20000000f00 */
[----:B------:R-:W3:Y:S01]  /*35f0*/  @P3 LDC R107, c[0x0][0x40c] ;  /* 0x00010300ff6b3b82 */ /* 0x000ee20000000800 */
[----:B0-----:R-:W-:Y:S01]  /*3600*/  @P3 FMUL.FTZ R90, R88, R91 ;  /* 0x0000005b585a3220 */ /* 0x001fe20000410000 */
[C---:B------:R-:W-:Y:S01]  /*3610*/  @P1 FFMA.FTZ R104, R129.reuse, R94, R15 ;  /* 0x0000005e81681223 */ /* 0x040fe2000001000f */
[----:B------:R-:W-:Y:S01]  /*3620*/  MOV R94, R14 ;  /* 0x0000000e005e7202 */ /* 0x000fe20000000f00 */
[----:B------:R-:W-:-:S02]  /*3630*/  @P1 FFMA.FTZ R94, R129, R103, R14 ;  /* 0x00000067815e1223 */ /* 0x000fc4000001000e */
[----:B------:R-:W-:Y:S02]  /*3640*/  @P3 F2FP.BF16.F32.PACK_AB R95, RZ, R90 ;  /* 0x0000005aff5f323e */ /* 0x000fe400000010ff */
[----:B------:R-:W0:Y:S01]  /*3650*/  @P3 LDC R106, c[0x0][0x40c] ;  /* 0x00010300ff6a3b82 */ /* 0x000e220000000800 */
[----:B-1----:R-:W-:Y:S01]  /*3660*/  @P3 FMUL.FTZ R91, R89, R100 ;  /* 0x00000064595b3220 */ /* 0x002fe20000410000 */
[----:B------:R-:W-:Y:S01]  /*3670*/  @P1 FFMA.FTZ R100, R114, R98, R97 ;  /* 0x0000006272641223 */ /* 0x000fe20000010061 */
[----:B------:R-:W-:Y:S01]  /*3680*/  MOV R90, R18 ;  /* 0x00000012005a7202 */ /* 0x000fe20000000f00 */
[----:B------:R-:W-:Y:S01]  /*3690*/  @P1 FFMA.FTZ R90, R129, R93, R18 ;  /* 0x0000005d815a1223 */ /* 0x000fe20000010012 */
[----:B------:R-:W-:Y:S01]  /*36a0*/  @P3 PRMT R84, R95, 0x7610, R84 ;  /* 0x000076105f543816 */ /* 0x000fe20000000054 */
[----:B------:R-:W-:Y:S01]  /*36b0*/  @P1 FADD.FTZ R100, R119, -R100 ;  /* 0x8000006477641221 */ /* 0x000fe20000010000 */
[----:B------:R-:W-:Y:S01]  /*36c0*/  @P3 F2FP.BF16.F32.PACK_AB R99, RZ, R91 ;  /* 0x0000005bff63323e */ /* 0x000fe200000010ff */
[----:B------:R-:W1:Y:S01]  /*36d0*/  @P3 LDC R162, c[0x0][0x40c] ;  /* 0x00010300ffa23b82 */ /* 0x000e620000000800 */
[----:B------:R-:W-:Y:S01]  /*36e0*/  MOV R91, R19 ;  /* 0x00000013005b7202 */ /* 0x000fe20000000f00 */
[C---:B------:R-:W-:Y:S01]  /*36f0*/  @P1 FFMA.FTZ R91, R129.reuse, R100, R19 ;  /* 0x00000064815b1223 */ /* 0x040fe20000010013 */
[----:B------:R-:W-:Y:S01]  /*3700*/  MOV R93, R13 ;  /* 0x0000000d005d7202 */ /* 0x000fe20000000f00 */
[----:B--2---:R-:W-:Y:S01]  /*3710*/  @P3 FMUL.FTZ R100, R90, R105 ;  /* 0x000000695a643220 */ /* 0x004fe20000410000 */
[----:B------:R-:W-:Y:S01]  /*3720*/  @P3 PRMT R84, R84, 0x5410, R99 ;  /* 0x0000541054543816 */ /* 0x000fe20000000063 */
[----:B------:R-:W-:-:S02]  /*3730*/  @P1 FFMA.FTZ R93, R129, R102, R13 ;  /* 0x00000066815d1223 */ /* 0x000fc4000001000d */
[----:B------:R-:W2:Y:S01]  /*3740*/  @P3 LDC R165, c[0x0][0x40c] ;  /* 0x00010300ffa53b82 */ /* 0x000ea20000000800 */
[----:B---3--:R-:W-:Y:S01]  /*3750*/  @P3 FMUL.FTZ R99, R92, R107 ;  /* 0x0000006b5c633220 */ /* 0x008fe20000410000 */
[----:B------:R-:W-:-:S04]  /*3760*/  @P3 F2FP.BF16.F32.PACK_AB R100, RZ, R100 ;  /* 0x00000064ff64323e */ /* 0x000fc800000010ff */
[----:B------:R-:W-:Y:S01]  /*3770*/  @P3 F2FP.BF16.F32.PACK_AB R99, RZ, R99 ;  /* 0x00000063ff63323e */ /* 0x000fe200000010ff */
[----:B0-----:R-:W-:Y:S01]  /*3780*/  @P3 FMUL.FTZ R95, R91, R106 ;  /* 0x0000006a5b5f3220 */ /* 0x001fe20000410000 */
[----:B------:R-:W-:Y:S02]  /*3790*/  @P3 PRMT R85, R100, 0x7610, R85 ;  /* 0x0000761064553816 */ /* 0x000fe40000000055 */
[----:B------:R-:W-:Y:S02]  /*37a0*/  @P3 PRMT R86, R99, 0x7610, R86 ;  /* 0x0000761063563816 */ /* 0x000fe40000000056 */
[----:B------:R-:W-:Y:S01]  /*37b0*/  @P3 F2FP.BF16.F32.PACK_AB R95, RZ, R95 ;  /* 0x0000005fff5f323e */ /* 0x000fe200000010ff */
[----:B-1----:R-:W-:-:S03]  /*37c0*/  @P3 FMUL.FTZ R101, R93, R162 ;  /* 0x000000a25d653220 */ /* 0x002fc60000410000 */
[----:B------:R-:W-:Y:S02]  /*37d0*/  @P3 PRMT R85, R85, 0x5410, R95 ;  /* 0x0000541055553816 */ /* 0x000fe4000000005f */
[----:B------:R-:W-:Y:S02]  /*37e0*/  MOV R95, R104 ;  /* 0x00000068005f7202 */ /* 0x000fe40000000f00 */
[----:B------:R-:W-:Y:S01]  /*37f0*/  @P3 F2FP.BF16.F32.PACK_AB R101, RZ, R101 ;  /* 0x00000065ff65323e */ /* 0x000fe200000010ff */
[----:B--2---:R-:W-:-:S03]  /*3800*/  @P3 FMUL.FTZ R102, R94, R165 ;  /* 0x000000a55e663220 */ /* 0x004fc60000410000 */
        /* <DEDUP_REMOVED lines=8> */
.L_x_3077:
[----:B0-----:R-:W0:Y:S01]  /*3890*/  @P3 LDC R102, c[0x0][0x40c] ;  /* 0x00010300ff663b82 */ /* 0x001e220000000800 */
        /* <DEDUP_REMOVED lines=64> */
.L_x_3076:
[----:B0-----:R-:W0:Y:S02]  /*3ca0*/  LDC.64 R100, c[0x0][0x478] ;  /* 0x00011e00ff647b82 */ /* 0x001e240000000a00 */
        /* <DEDUP_REMOVED lines=45> */
.L_x_3080:
        /* <DEDUP_REMOVED lines=9> */
.L_x_3081:
        /* <DEDUP_REMOVED lines=9> */
.L_x_3082:
        /* <DEDUP_REMOVED lines=9> */
.L_x_3083:
        /* <DEDUP_REMOVED lines=9> */
.L_x_3084:
        /* <DEDUP_REMOVED lines=9> */
.L_x_3085:
        /* <DEDUP_REMOVED lines=9> */
.L_x_3086:
[----:B------:R-:W-:Y:S01]  /*42e0*/  MOV R88, R99 ;  /* 0x0000006300587202 */ /* 0x000fe20000000f00 */
[----:B------:R-:W-:Y:S06]  /*42f0*/  @!P3 BRA `(.L_x_3078) ;  /* 0x000000040034b947 */ /* 0x000fec0003800000 */
[----:B------:R-:W-:Y:S01]  /*4300*/  FMUL.FTZ R100, R95, UR15 ;  /* 0x0000000f5f647c20 */ /* 0x000fe20008410000 */
[----:B------:R-:W-:-:S04]  /*4310*/  MOV R88, R99 ;  /* 0x0000006300587202 */ /* 0x000fc80000000f00 */
[----:B------:R-:W-:-:S04]  /*4320*/  F2FP.BF16.F32.PACK_AB R100, RZ, R100 ;  /* 0x00000064ff64723e */ /* 0x000fc800000010ff */
[----:B------:R-:W-:Y:S01]  /*4330*/  PRMT R87, R87, 0x5410, R100 ;  /* 0x0000541057577816 */ /* 0x000fe20000000064 */
[----:B------:R-:W-:Y:S06]  /*4340*/  BRA `(.L_x_3078) ;  /* 0x0000000400207947 */ /* 0x000fec0003800000 */
.L_x_3079:
        /* <DEDUP_REMOVED lines=9> */
.L_x_3087:
        /* <DEDUP_REMOVED lines=9> */
.L_x_3088:
        /* <DEDUP_REMOVED lines=9> */
.L_x_3089:
        /* <DEDUP_REMOVED lines=9> */
.L_x_3090:
        /* <DEDUP_REMOVED lines=9> */
.L_x_3091:
        /* <DEDUP_REMOVED lines=9> */
.L_x_3092:
        /* <DEDUP_REMOVED lines=9> */
.L_x_3093:
        /* <DEDUP_REMOVED lines=9> */
.L_x_3078:
[----:B------:R-:W0:Y:S08]  /*47d0*/  @P0 LDC.64 R100, c[0x0][0x478] ;  /* 0x00011e00ff640b82 */ /* 0x000e300000000a00 */
[----:B------:R-:W1:Y:S01]  /*47e0*/  @P3 LDC.64 R102, c[0x0][0x468] ;  /* 0x00011a00ff663b82 */ /* 0x000e620000000a00 */
[C---:B0-----:R-:W-:Y:S01]  /*47f0*/  @P0 IMAD.WIDE.U32 R100, R164.reuse, 0x20, R100 ;  /* 0x00000020a4640825 */ /* 0x041fe200078e0064 */
[----:B------:R-:W-:-:S04]  /*4800*/  IADD3 R164, PT, PT, R164, 0x80, RZ ;  /* 0x00000080a4a47810 */ /* 0x000fc80007ffe0ff */
[----:B------:R2:W-:Y:S01]  /*4810*/  @P0 STG.E.128 desc[UR10][R100.64], R88 ;  /* 0x0000005864000986 */ /* 0x0005e2000c101d0a */
[----:B-1----:R-:W-:-:S03]  /*4820*/  @P3 IMAD.WIDE.U32 R102, R96, 0x10, R102 ;  /* 0x0000001060663825 */ /* 0x002fc600078e0066 */
[----:B------:R2:W-:Y:S01]  /*4830*/  @P0 STG.E.128 desc[UR10][R100.64+0x10], R92 ;  /* 0x0000105c64000986 */ /* 0x0005e2000c101d0a */
[----:B------:R-:W-:-:S03]  /*4840*/  IADD3 R96, PT, PT, R96, 0x80, RZ ;  /* 0x0000008060607810 */ /* 0x000fc60007ffe0ff */
[----:B------:R2:W-:Y:S04]  /*4850*/  @P3 STG.E.128 desc[UR10][R102.64], R84 ;  /* 0x0000005466003986 */ /* 0x0005e8000c101d0a */
.L_x_3075:
[----:B------:R-:W-:Y:S05]  /*4860*/  BSYNC.RECONVERGENT B0 ;  /* 0x0000000000007941 */ /* 0x000fea0003800200 */
.L_x_3074:
        /* <DEDUP_REMOVED lines=10> */
[----:B------:R-:W1:Y:S01]  /*4910*/  @P3 LDC R105, c[0x0][0x40c] ;  /* 0x00010300ff693b82 */ /* 0x000e620000000800 */
[-CC-:B0-2---:R-:W-:Y:S01]  /*4920*/  @P1 FFMA.FTZ R91, R131, R98.reuse, R97.reuse ;  /* 0x00000062835b1223 */ /* 0x185fe20000010061 */
[--C-:B------:R-:W-:Y:S01]  /*4930*/  @P1 FFMA.FTZ R90, R130, R98, R97.reuse ;  /* 0x00000062825a1223 */ /* 0x100fe20000010061 */
[----:B------:R-:W-:Y:S01]  /*4940*/  MOV R88, R8 ;  /* 0x0000000800587202 */ /* 0x000fe20000000f00 */
[----:B------:R-:W-:Y:S01]  /*4950*/  @P1 FFMA.FTZ R95, R128, R98, R97 ;  /* 0x00000062805f1223 */ /* 0x000fe20000010061 */
[----:B------:R-:W-:Y:S01]  /*4960*/  @P1 FADD.FTZ R91, R136, -R91 ;  /* 0x8000005b885b1221 */ /* 0x000fe20000010000 */
[----:B------:R-:W-:Y:S01]  /*4970*/  @P1 FADD.FTZ R90, R137, -R90 ;  /* 0x8000005a895a1221 */ /* 0x000fe20000010000 */
[----:B------:R-:W-:Y:S01]  /*4980*/  MOV R89, R9 ;  /* 0x0000000900597202 */ /* 0x000fe20000000f00 */
[----:B------:R-:W0:Y:S01]  /*4990*/  @P3 LDC R92, c[0x0][0x40c] ;  /* 0x00010300ff5c3b82 */ /* 0x000e220000000800 */
[C---:B------:R-:W-:Y:S01]  /*49a0*/  @P1 FFMA.FTZ R88, R129.reuse, R91, R8 ;  /* 0x0000005b81581223 */ /* 0x040fe20000010008 */
[----:B------:R-:W-:Y:S01]  /*49b0*/  @P1 FFMA.FTZ R89, R129, R90, R9 ;  /* 0x0000005a81591223 */ /* 0x000fe20000010009 */
[-CC-:B------:R-:W-:Y:S01]  /*49c0*/  @P1 FFMA.FTZ R93, R139, R98.reuse, R97.reuse ;  /* 0x000000628b5d1223 */ /* 0x180fe20000010061 */
[-C--:B------:R-:W-:Y:S01]  /*49d0*/  @P1 FFMA.FTZ R99, R143, R98.reuse, R97 ;  /* 0x000000628f631223 */ /* 0x080fe20000010061 */
[----:B------:R-:W-:Y:S01]  /*49e0*/  @P1 FADD.FTZ R94, R126, -R95 ;  /* 0x8000005f7e5e1221 */ /* 0x000fe20000010000 */
[-C--:B------:R-:W-:Y:S01]  /*49f0*/  @P1 FFMA.FTZ R100, R138, R98.reuse, R97 ;  /* 0x000000628a641223 */ /* 0x080fe20000010061 */
[----:B------:R-:W-:Y:S01]  /*4a00*/  @P1 FADD.FTZ R93, R140, -R93 ;  /* 0x8000005d8c5d1221 */ /* 0x000fe20000010000 */
[----:B------:R-:W2:Y:S01]  /*4a10*/  @P3 LDC R107, c[0x0][0x40c] ;  /* 0x00010300ff6b3b82 */ /* 0x000ea20000000800 */
[-CC-:B------:R-:W-:Y:S01]  /*4a20*/  @P1 FFMA.FTZ R102, R144, R98.reuse, R97.reuse ;  /* 0x0000006290661223 */ /* 0x180fe20000010061 */
[----:B------:R-:W-:Y:S01]  /*4a30*/  @P1 FFMA.FTZ R101, R147, R98, R97 ;  /* 0x0000006293651223 */ /* 0x000fe20000010061 */
[----:B------:R-:W-:Y:S01]  /*4a40*/  @P1 FADD.FTZ R99, R142, -R99 ;  /* 0x800000638e631221 */ /* 0x000fe20000010000 */
[----:B------:R-:W-:Y:S01]  /*4a50*/  MOV R90, R10 ;  /* 0x0000000a005a7202 */ /* 0x000fe20000000f00 */
[----:B------:R-:W-:Y:S01]  /*4a60*/  @P1 FFMA.FTZ R90, R129, R93, R10 ;  /* 0x0000005d815a1223 */ /* 0x000fe2000001000a */
[----:B------:R-:W-:Y:S01]  /*4a70*/  @P1 FADD.FTZ R100, R141, -R100 ;  /* 0x800000648d641221 */ /* 0x000fe20000010000 */
[----:B------:R-:W-:Y:S01]  /*4a80*/  @P1 FADD.FTZ R102, R145, -R102 ;  /* 0x8000006691661221 */ /* 0x000fe20000010000 */
[----:B------:R-:W3:Y:S01]  /*4a90*/  @P3 LDC R165, c[0x0][0x40c] ;  /* 0x00010300ffa53b82 */ /* 0x000ee20000000800 */
[----:B-1----:R-:W-:Y:S01]  /*4aa0*/  @P3 FMUL.FTZ R91, R88, R105 ;  /* 0x00000069585b3220 */ /* 0x002fe20000410000 */
[----:B------:R-:W-:Y:S01]  /*4ab0*/  @P1 FADD.FTZ R101, R146, -R101 ;  /* 0x8000006592651221 */ /* 0x000fe20000010000 */
[----:B------:R-:W-:Y:S01]  /*4ac0*/  MOV R103, R7 ;  /* 0x0000000700677202 */ /* 0x000fe20000000f00 */
[C---:B------:R-:W-:Y:S01]  /*4ad0*/  @P1 FFMA.FTZ R103, R129.reuse, R94, R7 ;  /* 0x0000005e81671223 */ /* 0x040fe20000010007 */
[----:B------:R-:W-:Y:S01]  /*4ae0*/  MOV R93, R5 ;  /* 0x00000005005d7202 */ /* 0x000fe20000000f00 */
[----:B------:R-:W-:Y:S01]  /*4af0*/  @P1 FFMA.FTZ R93, R129, R102, R5 ;  /* 0x00000066815d1223 */ /* 0x000fe20000010005 */
[----:B------:R-:W-:Y:S01]  /*4b00*/  @P3 F2FP.BF16.F32.PACK_AB R95, RZ, R91 ;  /* 0x0000005bff5f323e */ /* 0x000fe200000010ff */
[----:B------:R-:W1:Y:S01]  /*4b10*/  @P3 LDC R104, c[0x0][0x40c] ;  /* 0x00010300ff683b82 */ /* 0x000e620000000800 */
[----:B0-----:R-:W-:Y:S01]  /*4b20*/  @P3 FMUL.FTZ R92, R89, R92 ;  /* 0x0000005c595c3220 */ /* 0x001fe20000410000 */
[----:B------:R-:W-:Y:S01]  /*4b30*/  MOV R91, R11 ;  /* 0x0000000b005b7202 */ /* 0x000fe20000000f00 */
[----:B------:R-:W-:Y:S01]  /*4b40*/  @P1 FFMA.FTZ R91, R129, R100, R11 ;  /* 0x00000064815b1223 */ /* 0x000fe2000001000b */
[----:B------:R-:W-:-:S02]  /*4b50*/  @P3 PRMT R84, R95, 0x7610, R84 ;  /* 0x000076105f543816 */ /* 0x000fc40000000054 */
[----:B------:R-:W-:Y:S02]  /*4b60*/  @P3 F2FP.BF16.F32.PACK_AB R97, RZ, R92 ;  /* 0x0000005cff61323e */ /* 0x000fe400000010ff */
[----:B------:R-:W0:Y:S01]  /*4b70*/  @P3 LDC R106, c[0x0][0x40c] ;  /* 0x00010300ff6a3b82 */ /* 0x000e220000000800 */
[----:B------:R-:W-:Y:S01]  /*4b80*/  MOV R92, R4 ;  /* 0x00000004005c7202 */ /* 0x000fe20000000f00 */
[C---:B------:R-:W-:Y:S01]  /*4b90*/  @P1 FFMA.FTZ R92, R129.reuse, R99, R4 ;  /* 0x00000063815c1223 */ /* 0x040fe20000010004 */
[----:B------:R-:W-:Y:S01]  /*4ba0*/  MOV R94, R6 ;  /* 0x00000006005e7202 */ /* 0x000fe20000000f00 */
[----:B--2---:R-:W-:Y:S01]  /*4bb0*/  @P3 FMUL.FTZ R98, R90, R107 ;  /* 0x0000006b5a623220 */ /* 0x004fe20000410000 */
[----:B------:R-:W-:Y:S01]  /*4bc0*/  @P3 PRMT R84, R84, 0x5410, R97 ;  /* 0x0000541054543816 */ /* 0x000fe20000000061 */
[----:B------:R-:W-:Y:S02]  /*4bd0*/  @P1 FFMA.FTZ R94, R129, R101, R6 ;  /* 0x00000065815e1223 */ /* 0x000fe40000010006 */
[----:B------:R-:W2:Y:S01]  /*4be0*/  @P3 LDC R167, c[0x0][0x40c] ;  /* 0x00010300ffa73b82 */ /* 0x000ea20000000800 */
[----:B---3--:R-:W-:Y:S01]  /*4bf0*/  @P3 FMUL.FTZ R97, R92, R165 ;  /* 0x000000a55c613220 */ /* 0x008fe20000410000 */
[----:B------:R-:W-:-:S04]  /*4c00*/  @P3 F2FP.BF16.F32.PACK_AB R98, RZ, R98 ;  /* 0x00000062ff62323e */ /* 0x000fc800000010ff */
[----:B------:R-:W-:Y:S01]  /*4c10*/  @P3 F2FP.BF16.F32.PACK_AB R97, RZ, R97 ;  /* 0x00000061ff61323e */ /* 0x000fe200000010ff */
[----:B-1----:R-:W-:Y:S01]  /*4c20*/  @P3 FMUL.FTZ R95, R91, R104 ;  /* 0x000000685b5f3220 */ /* 0x002fe20000410000 */
[----:B------:R-:W-:Y:S02]  /*4c30*/  @P3 PRMT R85, R98, 0x7610, R85 ;  /* 0x0000761062553816 */ /* 0x000fe40000000055 */
[----:B------:R-:W-:Y:S02]  /*4c40*/  @P3 PRMT R86, R97, 0x7610, R86 ;  /* 0x0000761061563816 */ /* 0x000fe40000000056 */
[----:B------:R-:W-:Y:S01]  /*4c50*/  @P3 F2FP.BF16.F32.PACK_AB R95, RZ, R95 ;  /* 0x0000005fff5f323e */ /* 0x000fe200000010ff */
[----:B0-----:R-:W-:-:S03]  /*4c60*/  @P3 FMUL.FTZ R99, R93, R106 ;  /* 0x0000006a5d633220 */ /* 0x001fc60000410000 */
        /* <DEDUP_REMOVED lines=12> */
.L_x_3097:
[----:B0-2---:R-:W0:Y:S01]  /*4d30*/  @P3 LDC R102, c[0x0][0x40c] ;  /* 0x00010300ff663b82 */ /* 0x005e220000000800 */
        /* <DEDUP_REMOVED lines=64> */
.L_x_3096:
        /* <DEDUP_REMOVED lines=20> */
[----:B------:R-:W-:Y:S01]  /*5280*/  ISETP.GT.AND P1, PT, R108, RZ, PT ;  /* 0x000000ff6c00720c */ /* 0x000fe20003f24270 */
        /* <DEDUP_REMOVED lines=17> */
.L_x_3100:
        /* <DEDUP_REMOVED lines=9> */
.L_x_3101:
        /* <DEDUP_REMOVED lines=9> */
.L_x_3102:
        /* <DEDUP_REMOVED lines=9> */
.L_x_3103:
        /* <DEDUP_REMOVED lines=9> */
.L_x_3104:
        /* <DEDUP_REMOVED lines=9> */
.L_x_3105:
        /* <DEDUP_REMOVED lines=9> */
.L_x_3106:
[----:B------:R-:W-:Y:S02]  /*5700*/  FSEL R95, R89, RZ, P1 ;  /* 0x000000ff595f7208 */ /* 0x000fe40000800000 */
[----:B------:R-:W-:Y:S02]  /*5710*/  FSEL R93, R90, RZ, P1 ;  /* 0x000000ff5a5d7208 */ /* 0x000fe40000800000 */
[----:B------:R-:W-:Y:S02]  /*5720*/  FSEL R94, R94, RZ, P1 ;  /* 0x000000ff5e5e7208 */ /* 0x000fe40000800000 */
[----:B------:R-:W-:Y:S02]  /*5730*/  FSEL R92, R92, RZ, P1 ;  /* 0x000000ff5c5c7208 */ /* 0x000fe40000800000 */
[----:B------:R-:W-:Y:S02]  /*5740*/  FSEL R91, R100, RZ, P1 ;  /* 0x000000ff645b7208 */ /* 0x000fe40000800000 */
[----:B------:R-:W-:-:S02]  /*5750*/  FSEL R90, R102, RZ, P1 ;  /* 0x000000ff665a7208 */ /* 0x000fc40000800000 */
[----:B------:R-:W-:Y:S02]  /*5760*/  FSEL R89, R104, RZ, P1 ;  /* 0x000000ff68597208 */ /* 0x000fe40000800000 */
[----:B------:R-:W-:Y:S01]  /*5770*/  FSEL R88, R106, RZ, P1 ;  /* 0x000000ff6a587208 */ /* 0x000fe20000800000 */
[----:B------:R-:W-:Y:S06]  /*5780*/  @!P3 BRA `(.L_x_3098) ;  /* 0x000000040030b947 */ /* 0x000fec0003800000 */
[----:B------:R-:W-:-:S05]  /*5790*/  FMUL.FTZ R97, R95, UR15 ;  /* 0x0000000f5f617c20 */ /* 0x000fca0008410000 */
[----:B------:R-:W-:-:S04]  /*57a0*/  F2FP.BF16.F32.PACK_AB R97, RZ, R97 ;  /* 0x00000061ff61723e */ /* 0x000fc800000010ff */
[----:B------:R-:W-:Y:S01]  /*57b0*/  PRMT R87, R87, 0x5410, R97 ;  /* 0x0000541057577816 */ /* 0x000fe20000000061 */
[----:B------:R-:W-:Y:S06]  /*57c0*/  BRA `(.L_x_3098) ;  /* 0x0000000400207947 */ /* 0x000fec0003800000 */
.L_x_3099:
        /* <DEDUP_REMOVED lines=16> */
.L_x_3107:
        /* <DEDUP_REMOVED lines=9> */
.L_x_3108:
        /* <DEDUP_REMOVED lines=9> */
.L_x_3109:
        /* <DEDUP_REMOVED lines=9> */
.L_x_3110:
        /* <DEDUP_REMOVED lines=9> */
.L_x_3111:
        /* <DEDUP_REMOVED lines=9> */
.L_x_3112:
        /* <DEDUP_REMOVED lines=9> */
.L_x_3113:
[----:B------:R-:W-:-:S04]  /*5c30*/  @P3 F2FP.BF16.F32.PACK_AB R99, RZ, R99 ;  /* 0x00000063ff63323e */ /* 0x000fc800000010ff */
[----:B------:R-:W-:-:S07]  /*5c40*/  @P3 PRMT R87, R87, 0x5410, R99 ;  /* 0x0000541057573816 */ /* 0x000fce0000000063 */
.L_x_3098:
[----:B------:R-:W0:Y:S08]  /*5c50*/  @P0 LDC.64 R98, c[0x0][0x478] ;  /* 0x00011e00ff620b82 */ /* 0x000e300000000a00 */
[----:B------:R-:W1:Y:S01]  /*5c60*/  @P3 LDC.64 R100, c[0x0][0x468] ;  /* 0x00011a00ff643b82 */ /* 0x000e620000000a00 */
[----:B0-----:R-:W-:-:S05]  /*5c70*/  @P0 IMAD.WIDE.U32 R164, R164, 0x20, R98 ;  /* 0x00000020a4a40825 */ /* 0x001fca00078e0062 */
[----:B------:R3:W-:Y:S01]  /*5c80*/  @P0 STG.E.128 desc[UR10][R164.64], R88 ;  /* 0x00000058a4000986 */ /* 0x0007e2000c101d0a */
[----:B-1----:R-:W-:-:S03]  /*5c90*/  @P3 IMAD.WIDE.U32 R96, R96, 0x10, R100 ;  /* 0x0000001060603825 */ /* 0x002fc600078e0064 */
[----:B------:R3:W-:Y:S04]  /*5ca0*/  @P0 STG.E.128 desc[UR10][R164.64+0x10], R92 ;  /* 0x0000105ca4000986 */ /* 0x0007e8000c101d0a */
[----:B------:R3:W-:Y:S02]  /*5cb0*/  @P3 STG.E.128 desc[UR10][R96.64], R84 ;  /* 0x0000005460003986 */ /* 0x0007e4000c101d0a */
.L_x_3095:
[----:B------:R-:W-:Y:S05]  /*5cc0*/  BSYNC.RECONVERGENT B0 ;  /* 0x0000000000007941 */ /* 0x000fea0003800200 */
.L_x_3094:
[----:B---3--:R-:W1:Y:S01]  /*5cd0*/  LDC.64 R96, c[0x0][0x380] ;  /* 0x0000e000ff607b82 */ /* 0x008e620000000a00 */
[----:B------:R-:W-:Y:S01]  /*5ce0*/  UPLOP3.LUT UP1, UPT, UPT, UPT, UP1, 0x40, 0x4 ;  /* 0x000000000004789c */ /* 0x000fe20003f2e810 */
[----:B-1----:R-:W-:-:S04]  /*5cf0*/  IADD3 R2, PT, PT, R2, R96, RZ ;  /* 0x0000006002027210 */ /* 0x002fc80007ffe0ff */
[----:B------:R-:W-:-:S13]  /*5d00*/  ISETP.GE.AND P0, PT, R2, R97, PT ;  /* 0x000000610200720c */ /* 0x000fda0003f06270 */
[----:B------:R-:W-:Y:S05]  /*5d10*/  @!P0 BRA `(.L_x_3114) ;  /* 0xffffffa800348947 */ /* 0x000fea000383ffff */
.L_x_3044:
[----:B------:R-:W1:Y:S08]  /*5d20*/  S2UR UR4, SR_CTAID.X ;  /* 0x00000000000479c3 */ /* 0x000e700000002500 */
[----:B------:R-:W3:Y:S08]  /*5d30*/  LDC.64 R2, c[0x0][0x440] ;  /* 0x00011000ff027b82 */ /* 0x000ef00000000a00 */
[----:B------:R-:W4:Y:S08]  /*5d40*/  LDC.64 R4, c[0x0][0x448] ;  /* 0x00011200ff047b82 */ /* 0x000f300000000a00 */
[----:B------:R-:W0:Y:S01]  /*5d50*/  LDC.64 R6, c[0x0][0x440] ;  /* 0x00011000ff067b82 */ /* 0x000e220000000a00 */
[----:B-1----:R-:W-:-:S05]  /*5d60*/  IMAD R0, R111, UR4, RZ ;  /* 0x000000046f007c24 */ /* 0x002fca000f8e02ff */
[----:B------:R-:W-:Y:S02]  /*5d70*/  LEA.HI R109, R0, R109, RZ, 0x1d ;  /* 0x0000006d006d7211 */ /* 0x000fe400078fe8ff */
[----:B------:R-:W1:Y:S03]  /*5d80*/  LDC.64 R8, c[0x0][0x448] ;  /* 0x00011200ff087b82 */ /* 0x000e660000000a00 */
[----:B---3--:R-:W-:-:S04]  /*5d90*/  @P2 IMAD.WIDE.U32 R2, R109, 0x20, R2 ;  /* 0x000000206d022825 */ /* 0x008fc800078e0002 */
[C---:B----4-:R-:W-:Y:S01]  /*5da0*/  @P2 IMAD.WIDE.U32 R4, R109.reuse, 0x20, R4 ;  /* 0x000000206d042825 */ /* 0x050fe200078e0004 */
[----:B------:R-:W-:Y:S01]  /*5db0*/  @P2 IADD3 R109, PT, PT, R109, 0x80, RZ ;  /* 0x000000806d6d2810 */ /* 0x000fe20007ffe0ff */
[----:B------:R3:W-:Y:S04]  /*5dc0*/  @P2 STG.E.128 desc[UR10][R2.64], R48 ;  /* 0x0000003002002986 */ /* 0x0007e8000c101d0a */
[----:B------:R3:W-:Y:S01]  /*5dd0*/  @P2 STG.E.128 desc[UR10][R2.64+0x10], R44 ;  /* 0x0000102c02002986 */ /* 0x0007e2000c101d0a */
[----:B0-----:R-:W-:-:S03]  /*5de0*/  @P4 IMAD.WIDE.U32 R6, R109, 0x20, R6 ;  /* 0x000000206d064825 */ /* 0x001fc600078e0006 */
[----:B------:R3:W-:Y:S04]  /*5df0*/  @P2 STG.E.128 desc[UR10][R4.64], R72 ;  /* 0x0000004804002986 */ /* 0x0007e8000c101d0a */
[----:B------:R3:W-:Y:S01]  /*5e00*/  @P2 STG.E.128 desc[UR10][R4.64+0x10], R68 ;  /* 0x0000104404002986 */ /* 0x0007e2000c101d0a */
[----:B-1----:R-:W-:-:S03]  /*5e10*/  @P4 IMAD.WIDE.U32 R8, R109, 0x20, R8 ;  /* 0x000000206d084825 */ /* 0x002fc600078e0008 */
[----:B------:R3:W-:Y:S04]  /*5e20*/  @P4 STG.E.128 desc[UR10][R6.64], R40 ;  /* 0x0000002806004986 */ /* 0x0007e8000c101d0a */
[----:B------:R3:W-:Y:S04]  /*5e30*/  @P4 STG.E.128 desc[UR10][R6.64+0x10], R36 ;  /* 0x0000102406004986 */ /* 0x0007e8000c101d0a */
[----:B------:R3:W-:Y:S04]  /*5e40*/  @P4 STG.E.128 desc[UR10][R8.64], R64 ;  /* 0x0000004008004986 */ /* 0x0007e8000c101d0a */
[----:B------:R3:W-:Y:S01]  /*5e50*/  @P4 STG.E.128 desc[UR10][R8.64+0x10], R60 ;  /* 0x0000103c08004986 */ /* 0x0007e2000c101d0a */
[----:B------:R-:W-:Y:S05]  /*5e60*/  @!P5 EXIT ;  /* 0x000000000000d94d */ /* 0x000fea0003800000 */
[----:B---3--:R-:W0:Y:S01]  /*5e70*/  LDC.64 R2, c[0x0][0x440] ;  /* 0x00011000ff027b82 */ /* 0x008e220000000a00 */
        /* <DEDUP_REMOVED lines=9> */
.L_x_3115:
        /* <DEDUP_REMOVED lines=15> */
.L_x_10716:


//--------------------- .text._ZN10layer_norm13ln_bwd_kernelINS_13Kernel_traitsI13__nv_bfloat16S2_fS2_fjLj3072ELj1ELj1ELj4ELj16ENS_18Kernel_traits_baseILj3072ES2_S2_fS2_fjLj128EEEEELb0ELb0ELb1ELb1EEEvNS_9BwdParamsE --------------------------
	.section	.text._ZN10layer_norm13ln_bwd_kernelINS_13Kernel_traitsI13__nv_bfloat16S2_fS2_fjLj3072ELj1ELj1ELj4ELj16ENS_18Kernel_traits_baseILj3072ES2_S2_fS2_fjLj128EEEEELb0ELb0ELb1ELb1EEEvNS_9BwdParamsE,"ax",@progbits
	.align	128
        .global         _ZN10layer_norm13ln_bwd_kernelINS_13Kernel_traitsI13__nv_bfloat16S2_fS2_fjLj3072ELj1ELj1ELj4ELj16ENS_18Kernel_traits_baseILj3072ES2_S2_fS2_fjLj128EEEEELb0ELb0ELb1ELb1EEEvNS_9BwdParamsE
        .type           _ZN10layer_norm13ln_bwd_kernelINS_13Kernel_traitsI13__nv_bfloat16S2_fS2_fjLj3072ELj1ELj1ELj4ELj16ENS_18Kernel_traits_baseILj3072ES2_S2_fS2_fjLj128EEEEELb0ELb0ELb1ELb1EEEvNS_9BwdParamsE,@function
        .size           _ZN10layer_norm13ln_bwd_kernelINS_13Kernel_traitsI13__nv_bfloat16S2_fS2_fjLj3072ELj1ELj1ELj4ELj16ENS_18Kernel_traits_baseILj3072ES2_S2_fS2_fjLj128EEEEELb0ELb0ELb1ELb1EEEvNS_9BwdParamsE,(.L_x_10717 - _ZN10layer_norm13ln_bwd_kernelINS_13Kernel_traitsI13__nv_bfloat16S2_fS2_fjLj3072ELj1ELj1ELj4ELj16ENS_18Kernel_traits_baseILj3072ES2_S2_fS2_fjLj128EEEEELb0ELb0ELb1ELb1EEEvNS_9BwdParamsE)
        .other          _ZN10layer_norm13ln_bwd_kernelINS_13Kernel_traitsI13__nv_bfloat16S2_fS2_fjLj3072ELj1ELj1ELj4ELj16ENS_18Kernel_traits_baseILj3072ES2_S2_fS2_fjLj128EEEEELb0ELb0ELb1ELb1EEEvNS_9BwdParamsE,@"STO_CUDA_ENTRY STV_DEFAULT"
_ZN10layer_norm13ln_bwd_kernelINS_13Kernel_traitsI13__nv_bfloat16S2_fS2_fjLj3072ELj1ELj1ELj4ELj16ENS_18Kernel_traits_baseILj3072ES2_S2_fS2_fjLj128EEEEELb0ELb0ELb1ELb1EEEvNS_9BwdParamsE:
.text._ZN10layer_norm13ln_bwd_kernelINS_13Kernel_traitsI13__nv_bfloat16S2_fS2_fjLj3072ELj1ELj1ELj4ELj16ENS_18Kernel_traits_baseILj3072ES2_S2_fS2_fjLj128EEEEELb0ELb0ELb1ELb1EEEvNS_9BwdParamsE:
        /* <DEDUP_REMOVED lines=45> */
[----:B------:R-:W-:Y:S01]  /*02d0*/  HFMA2 R48, -RZ, RZ, 0, 0 ;  /* 0x00000000ff307431 */ /* 0x000fe200000001ff */
[----:B------:R-:W0:Y:S01]  /*02e0*/  LDCU.64 UR24, c[0x0][0x380] ;  /* 0x00007000ff1877ac */ /* 0x000e220008000a00 */
[----:B--234-:R-:W-:-:S11]  /*02f0*/  UPLOP3.LUT UP1, UPT, UPT, UPT, UPT, 0x40, 0x4 ;  /* 0x000000000004789c */ /* 0x01cfd60003f2e870 */
.L_x_3175:
        /* <DEDUP_REMOVED lines=17> */
[----:B------:R-:W0:Y:S01]  /*0410*/  S2R R109, SR_TID.X ;  /* 0x00000000006d7919 */ /* 0x000e220000002100 */
[----:B------:R-:W-:Y:S01]  /*0420*/  UIMAD UR9, UR8, UR27, URZ ;  /* 0x0000001b080972a4 */ /* 0x000fe2000f8e02ff */
[----:B------:R-:W2:Y:S01]  /*0430*/  LDC.64 R144, c[0x0][0x3a8] ;  /* 0x0000ea00ff907b82 */ /* 0x000ea20000000a00 */
[----:B------:R-:W-:Y:S02]  /*0440*/  UIADD3 UR11, UPT, UPT, UR31, -0x1, URZ ;  /* 0xffffffff1f0b7890 */ /* 0x000fe4000fffe0ff */
[----:B------:R-:W-:Y:S02]  /*0450*/  USHF.R.S32.HI UR10, URZ, 0x1f, UR9 ;  /* 0x0000001fff0a7899 */ /* 0x000fe40008011409 */
[----:B------:R-:W-:Y:S02]  /*0460*/  UIMAD UR11, UR11, UR27, URZ ;  /* 0x0000001b0b0b72a4 */ /* 0x000fe4000f8e02ff */
[----:B------:R-:W-:Y:S01]  /*0470*/  ULEA.HI UR10, UR10, UR9, URZ, 0x3 ;  /* 0x000000090a0a7291 */ /* 0x000fe2000f8f18ff */
[----:B------:R-:W3:Y:S01]  /*0480*/  LDC.64 R2, c[0x0][0x428] ;  /* 0x00010a00ff027b82 */ /* 0x000ee20000000a00 */
[----:B------:R-:W-:-:S02]  /*0490*/  USHF.R.S32.HI UR9, URZ, 0x1f, UR11 ;  /* 0x0000001fff097899 */ /* 0x000fc4000801140b */
[----:B------:R-:W-:Y:S02]  /*04a0*/  USHF.R.S32.HI UR12, URZ, 0x1f, UR8 ;  /* 0x0000001fff0c7899 */ /* 0x000fe40008011408 */
[----:B------:R-:W-:Y:S01]  /*04b0*/  ULEA UR13, UP0, UR8, UR22, 0x2 ;  /* 0x00000016080d7291 */ /* 0x000fe2000f8010ff */
[----:B------:R-:W-:Y:S01]  /*04c0*/  MOV R0, UR10 ;  /* 0x0000000a00007c02 */ /* 0x000fe20008000f00 */
[----:B------:R-:W-:Y:S02]  /*04d0*/  ULEA.HI UR9, UR9, UR11, URZ, 0x3 ;  /* 0x0000000b09097291 */ /* 0x000fe4000f8f18ff */
[----:B------:R-:W-:Y:S02]  /*04e0*/  ULEA.HI.X UR12, UR8, UR23, UR12, 0x2, UP0 ;  /* 0x00000017080c7291 */ /* 0x000fe400080f140c */
[----:B------:R-:W-:Y:S02]  /*04f0*/  MOV R136, UR13 ;  /* 0x0000000d00887c02 */ /* 0x000fe40008000f00 */
[----:B------:R-:W-:-:S02]  /*0500*/  MOV R4, UR9 ;  /* 0x0000000900047c02 */ /* 0x000fc40008000f00 */
[----:B------:R-:W-:-:S05]  /*0510*/  MOV R137, UR12 ;  /* 0x0000000c00897c02 */ /* 0x000fca0008000f00 */
[----:B------:R4:W4:Y:S01]  /*0520*/  LDG.E R136, desc[UR14][R136.64] ;  /* 0x0000000e88887981 */ /* 0x000922000c1e1900 */
[-C--:B0-----:R-:W-:Y:S02]  /*0530*/  LEA.HI.SX32 R0, R0, R109.reuse, 0x1d ;  /* 0x0000006d00007211 */ /* 0x081fe400078feaff */
[----:B------:R-:W-:-:S03]  /*0540*/  LEA.HI.SX32 R109, R4, R109, 0x1d ;  /* 0x0000006d046d7211 */ /* 0x000fc600078feaff */
[----:B--2---:R-:W-:-:S04]  /*0550*/  IMAD.WIDE.U32 R6, R0, 0x20, R144 ;  /* 0x0000002000067825 */ /* 0x004fc800078e0090 */
[----:B---3--:R-:W-:Y:S01]  /*0560*/  IMAD.WIDE.U32 R8, R109, 0x10, R2 ;  /* 0x000000106d087825 */ /* 0x008fe200078e0002 */
[----:B------:R-:W2:Y:S01]  /*0570*/  LDG.E.128 R140, desc[UR14][R6.64] ;  /* 0x0000000e068c7981 */ /* 0x000ea2000c1e1d00 */
[----:B------:R-:W-:-:S03]  /*0580*/  IADD3 R149, PT, PT, R0, 0x80, RZ ;  /* 0x0000008000957810 */ /* 0x000fc60007ffe0ff */
[----:B------:R-:W3:Y:S04]  /*0590*/  LDG.E.128 R124, desc[UR14][R6.64+0x10] ;  /* 0x0000100e067c7981 */ /* 0x000ee8000c1e1d00 */
[----:B------:R-:W3:Y:S01]  /*05a0*/  LDG.E.128 R8, desc[UR14][R8.64] ;  /* 0x0000000e08087981 */ /* 0x000ee2000c1e1d00 */
[----:B------:R-:W-:Y:S01]  /*05b0*/  IADD3 R133, PT, PT, R109, 0x80, RZ ;  /* 0x000000806d857810 */ /* 0x000fe20007ffe0ff */
[----:B------:R-:W-:-:S04]  /*05c0*/  IMAD.WIDE.U32 R138, R149, 0x20, R144 ;  /* 0x00000020958a7825 */ /* 0x000fc800078e0090 */
[----:B------:R-:W-:Y:S01]  /*05d0*/  IMAD.WIDE.U32 R132, R133, 0x10, R2 ;  /* 0x0000001085847825 */ /* 0x000fe200078e0002 */
[----:B------:R-:W3:Y:S04]  /*05e0*/  LDG.E.128 R120, desc[UR14][R138.64] ;  /* 0x0000000e8a787981 */ /* 0x000ee8000c1e1d00 */
[----:B------:R0:W3:Y:S04]  /*05f0*/  LDG.E.128 R128, desc[UR14][R138.64+0x10] ;  /* 0x0000100e8a807981 */ /* 0x0000e8000c1e1d00 */
[----:B------:R-:W3:Y:S01]  /*0600*/  LDG.E.128 R132, desc[UR14][R132.64] ;  /* 0x0000000e84847981 */ /* 0x000ee2000c1e1d00 */
[----:B----4-:R-:W-:-:S02]  /*0610*/  IADD3 R137, PT, PT, R0, 0x100, RZ ;  /* 0x0000010000897810 */ /* 0x010fc40007ffe0ff */
[----:B------:R-:W-:-:S03]  /*0620*/  IADD3 R109, PT, PT, R109, 0x100, RZ ;  /* 0x000001006d6d7810 */ /* 0x000fc60007ffe0ff */
[----:B------:R-:W-:-:S04]  /*0630*/  IMAD.WIDE.U32 R144, R137, 0x20, R144 ;  /* 0x0000002089907825 */ /* 0x000fc800078e0090 */
[----:B------:R-:W-:Y:S01]  /*0640*/  IMAD.WIDE.U32 R108, R109, 0x10, R2 ;  /* 0x000000106d6c7825 */ /* 0x000fe200078e0002 */
[----:B------:R-:W4:Y:S04]  /*0650*/  LDG.E.128 R112, desc[UR14][R144.64] ;  /* 0x0000000e90707981 */ /* 0x000f28000c1e1d00 */
[----:B------:R1:W4:Y:S04]  /*0660*/  LDG.E.128 R116, desc[UR14][R144.64+0x10] ;  /* 0x0000100e90747981 */ /* 0x000328000c1e1d00 */
[----:B------:R-:W4:Y:S01]  /*0670*/  LDG.E.128 R108, desc[UR14][R108.64] ;  /* 0x0000000e6c6c7981 */ /* 0x000f22000c1e1d00 */
[----:B------:R-:W-:-:S04]  /*0680*/  UISETP.NE.U32.AND UP0, UPT, UR4, URZ, UPT ;  /* 0x000000ff0400728c */ /* 0x000fc8000bf05070 */
[----:B------:R-:W-:-:S06]  /*0690*/  UISETP.NE.AND.EX UP0, UPT, UR5, URZ, UPT, UP0 ;  /* 0x000000ff0500728c */ /* 0x000fcc000bf05300 */
[----:B------:R-:W-:-:S13]  /*06a0*/  PLOP3.LUT P0, PT, PT, PT, UP0, 0x80, 0x8 ;  /* 0x000000000008781c */ /* 0x000fda0003f0f008 */
[----:B------:R-:W1:Y:S08]  /*06b0*/  @P0 LDC.64 R2, c[0x0][0x438] ;  /* 0x00010e00ff020b82 */ /* 0x000e700000000a00 */
[----:B------:R-:W1:Y:S08]  /*06c0*/  @P0 LDC.64 R146, c[0x0][0x438] ;  /* 0x00010e00ff920b82 */ /* 0x000e700000000a00 */
[----:B0-----:R-:W0:Y:S01]  /*06d0*/  @P0 LDC.64 R138, c[0x0][0x438] ;  /* 0x00010e00ff8a0b82 */ /* 0x001e220000000a00 */
[----:B------:R-:W-:Y:S01]  /*06e0*/  ISETP.NE.AND P1, PT, RZ, UR26, PT ;  /* 0x0000001aff007c0c */ /* 0x000fe2000bf25270 */
[----:B-1----:R-:W-:Y:S01]  /*06f0*/  @P0 IMAD.WIDE.U32 R144, R149, 0x20, R2 ;  /* 0x0000002095900825 */ /* 0x002fe200078e0002 */
[----:B------:R-:W-:-:S04]  /*0700*/  PRMT R149, R68, 0x7632, R149 ;  /* 0x0000763244957816 */ /* 0x000fc80000000095 */
[----:B------:R-:W5:Y:S01]  /*0710*/  @P0 LDG.E.128 R24, desc[UR14][R144.64] ;  /* 0x0000000e90180981 */ /* 0x000f62000c1e1d00 */
[----:B------:R-:W-:-:S03]  /*0720*/  @P0 IMAD.WIDE.U32 R146, R137, 0x20, R146 ;  /* 0x0000002089920825 */ /* 0x000fc600078e0092 */
[----:B------:R1:W5:Y:S01]  /*0730*/  @P0 LDG.E.128 R20, desc[UR14][R144.64+0x10] ;  /* 0x0000100e90140981 */ /* 0x000362000c1e1d00 */
[----:B------:R-:W-:-:S03]  /*0740*/  SHF.L.U32 R149, R149, 0x10, RZ ;  /* 0x0000001095957819 */ /* 0x000fc600000006ff */
[----:B------:R-:W5:Y:S01]  /*0750*/  @P0 LDG.E.128 R16, desc[UR14][R146.64] ;  /* 0x0000000e92100981 */ /* 0x000f62000c1e1d00 */
[----:B0-----:R-:W-:-:S03]  /*0760*/  @P0 IMAD.WIDE.U32 R138, R0, 0x20, R138 ;  /* 0x00000020008a0825 */ /* 0x001fc600078e008a */
[----:B------:R0:W5:Y:S01]  /*0770*/  @P0 LDG.E.128 R12, desc[UR14][R146.64+0x10] ;  /* 0x0000100e920c0981 */ /* 0x000162000c1e1d00 */
[----:B-1----:R-:W-:Y:S02]  /*0780*/  SHF.L.U32 R144, R68, 0x10, RZ ;  /* 0x0000001044907819 */ /* 0x002fe400000006ff */
[C---:B------:R-:W-:Y:S01]  /*0790*/  PRMT R148, R69.reuse, 0x7632, R148 ;  /* 0x0000763245947816 */ /* 0x040fe20000000094 */
[----:B------:R-:W5:Y:S04]  /*07a0*/  @P0 LDG.E.128 R32, desc[UR14][R138.64] ;  /* 0x0000000e8a200981 */ /* 0x000f68000c1e1d00 */
[----:B------:R1:W5:Y:S01]  /*07b0*/  @P0 LDG.E.128 R28, desc[UR14][R138.64+0x10] ;  /* 0x0000100e8a1c0981 */ /* 0x000362000c1e1d00 */
[----:B0-----:R-:W-:Y:S02]  /*07c0*/  SHF.L.U32 R146, R69, 0x10, RZ ;  /* 0x0000001045927819 */ /* 0x001fe400000006ff */
[----:B------:R-:W-:-:S04]  /*07d0*/  PRMT R157, R61, 0x7632, R157 ;  /* 0x000076323d9d7816 */ /* 0x000fc8000000009d */
[----:B------:R-:W-:Y:S02]  /*07e0*/  SHF.L.U32 R157, R157, 0x10, RZ ;  /* 0x000000109d9d7819 */ /* 0x000fe400000006ff */
[----:B------:R-:W-:-:S04]  /*07f0*/  PRMT R159, R63, 0x7632, R159 ;  /* 0x000076323f9f7816 */ /* 0x000fc8000000009f */
[----:B------:R-:W-:Y:S02]  /*0800*/  SHF.L.U32 R159, R159, 0x10, RZ ;  /* 0x000000109f9f7819 */ /* 0x000fe400000006ff */
[----:B------:R-:W-:-:S05]  /*0810*/  FSEL R136, R136, RZ, !P1 ;  /* 0x000000ff88887208 */ /* 0x000fca0004800000 */
[C---:B--2---:R-:W-:Y:S01]  /*0820*/  FADD.FTZ R3, -R136.reuse, R140 ;  /* 0x0000008c88037221 */ /* 0x044fe20000010100 */
[C---:B------:R-:W-:Y:S01]  /*0830*/  FADD.FTZ R0, -R136.reuse, R142 ;  /* 0x0000008e88007221 */ /* 0x040fe20000010100 */
[----:B------:R-:W-:Y:S02]  /*0840*/  FADD.FTZ R2, -R136, R141 ;  /* 0x0000008d88027221 */ /* 0x000fe40000010100 */
[----:B------:R-:W-:Y:S01]  /*0850*/  FMUL.FTZ R3, R3, UR30 ;  /* 0x0000001e03037c20 */ /* 0x000fe20008410000 */
[C---:B---3--:R-:W-:Y:S02]  /*0860*/  SHF.L.U32 R7, R8.reuse, 0x10, RZ ;  /* 0x0000001008077819 */ /* 0x048fe400000006ff */
[----:B------:R-:W-:Y:S02]  /*0870*/  PRMT R4, R8, 0x7632, R4 ;  /* 0x0000763208047816 */ /* 0x000fe40000000004 */
[C---:B------:R-:W-:Y:S01]  /*0880*/  PRMT R8, R9.reuse, 0x7632, R8 ;  /* 0x0000763209087816 */ /* 0x040fe20000000008 */
[-C--:B------:R-:W-:Y:S01]  /*0890*/  FMUL.FTZ R144, R144, R7.reuse ;  /* 0x0000000790907220 */ /* 0x080fe20000410000 */
[----:B------:R-:W-:Y:S01]  /*08a0*/  SHF.L.U32 R9, R9, 0x10, RZ ;  /* 0x0000001009097819 */ /* 0x000fe200000006ff */
[----:B------:R-:W-:Y:S01]  /*08b0*/  FFMA.FTZ R76, R3, R7, R76 ;  /* 0x00000007034c7223 */ /* 0x000fe2000001004c */
[----:B------:R-:W-:Y:S01]  /*08c0*/  FADD.FTZ R36, R36, R7 ;  /* 0x0000000724247221 */ /* 0x000fe20000010000 */
[----:B------:R-:W-:Y:S01]  /*08d0*/  FMUL.FTZ R7, R0, UR30 ;  /* 0x0000001e00077c20 */ /* 0x000fe20008410000 */
[----:B------:R-:W-:Y:S01]  /*08e0*/  SHF.L.U32 R4, R4, 0x10, RZ ;  /* 0x0000001004047819 */ /* 0x000fe200000006ff */
[----:B------:R-:W-:Y:S01]  /*08f0*/  FMUL.FTZ R2, R2, UR30 ;  /* 0x0000001e02027c20 */ /* 0x000fe20008410000 */
[C---:B------:R-:W-:Y:S01]  /*0900*/  FADD.FTZ R6, -R136.reuse, R143 ;  /* 0x0000008f88067221 */ /* 0x040fe20000010100 */
[----:B------:R-:W-:Y:S01]  /*0910*/  FADD.FTZ R124, -R136, R124 ;  /* 0x0000007c887c7221 */ /* 0x000fe20000010100 */
[-C--:B------:R-:W-:Y:S01]  /*0920*/  FMUL.FTZ R0, R146, R9.reuse ;  /* 0x0000000992007220 */ /* 0x080fe20000410000 */
[----:B------:R-:W-:Y:S01]  /*0930*/  FFMA.FTZ R78, R7, R9, R78 ;  /* 0x00000009074e7223 */ /* 0x000fe2000001004e */
[----:B------:R-:W-:Y:S01]  /*0940*/  FADD.FTZ R38, R38, R9 ;  /* 0x0000000926267221 */ /* 0x000fe20000010000 */
[----:B------:R-:W-:Y:S01]  /*0950*/  SHF.L.U32 R9, R148, 0x10, RZ ;  /* 0x0000001094097819 */ /* 0x000fe200000006ff */
[-C--:B------:R-:W-:Y:S01]  /*0960*/  FMUL.FTZ R149, R149, R4.reuse ;  /* 0x0000000495957220 */ /* 0x080fe20000410000 */
[----:B------:R-:W-:Y:S01]  /*0970*/  SHF.L.U32 R8, R8, 0x10, RZ ;  /* 0x0000001008087819 */ /* 0x000fe200000006ff */
[----:B------:R-:W-:Y:S01]  /*0980*/  FFMA.FTZ R77, R2, R4, R77 ;  /* 0x00000004024d7223 */ /* 0x000fe2000001004d */
[----:B------:R-:W-:Y:S01]  /*0990*/  FADD.FTZ R37, R37, R4 ;  /* 0x0000000425257221 */ /* 0x000fe20000010000 */
[----:B-1----:R-:W-:Y:S01]  /*09a0*/  SHF.L.U32 R139, R10, 0x10, RZ ;  /* 0x000000100a8b7819 */ /* 0x002fe200000006ff */
[----:B------:R-:W-:Y:S01]  /*09b0*/  FMUL.FTZ R6, R6, UR30 ;  /* 0x0000001e06067c20 */ /* 0x000fe20008410000 */
[----:B------:R-:W-:Y:S01]  /*09c0*/  SHF.L.U32 R4, R70, 0x10, RZ ;  /* 0x0000001046047819 */ /* 0x000fe200000006ff */
[----:B------:R-:W-:Y:S01]  /*09d0*/  FMUL.FTZ R151, R124, UR30 ;  /* 0x0000001e7c977c20 */ /* 0x000fe20008410000 */
[----:B------:R-:W-:Y:S01]  /*09e0*/  PRMT R137, R10, 0x7632, R137 ;  /* 0x000076320a897816 */ /* 0x000fe20000000089 */
[----:B------:R-:W-:Y:S01]  /*09f0*/  FADD.FTZ R126, -R136, R126 ;  /* 0x0000007e887e7221 */ /* 0x000fe20000010100 */
[----:B------:R-:W-:Y:S01]  /*0a00*/  PRMT R146, R70, 0x7632, R146 ;  /* 0x0000763246927816 */ /* 0x000fe20000000092 */
[-C--:B------:R-:W-:Y:S01]  /*0a10*/  FMUL.FTZ R9, R9, R8.reuse ;  /* 0x0000000809097220 */ /* 0x080fe20000410000 */
[----:B------:R-:W-:Y:S01]  /*0a20*/  PRMT R10, R11, 0x7632, R10 ;  /* 0x000076320b0a7816 */ /* 0x000fe2000000000a */
[----:B------:R-:W-:Y:S01]  /*0a30*/  FFMA.FTZ R79, R6, R8, R79 ;  /* 0x00000008064f7223 */ /* 0x000fe2000001004f */
[----:B------:R-:W-:Y:S01]  /*0a40*/  FADD.FTZ R39, R39, R8 ;  /* 0x0000000827277221 */ /* 0x000fe20000010000 */
[----:B------:R-:W-:Y:S01]  /*0a50*/  SHF.L.U32 R11, R11, 0x10, RZ ;  /* 0x000000100b0b7819 */ /* 0x000fe200000006ff */
[-C--:B------:R-:W-:Y:S01]  /*0a60*/  FMUL.FTZ R4, R4, R139.reuse ;  /* 0x0000008b04047220 */ /* 0x080fe20000410000 */
[----:B------:R-:W-:Y:S01]  /*0a70*/  FADD.FTZ R80, R80, R139 ;  /* 0x0000008b50507221 */ /* 0x000fe20000010000 */
[----:B------:R-:W-:Y:S01]  /*0a80*/  FFMA.FTZ R40, R151, R139, R40 ;  /* 0x0000008b97287223 */ /* 0x000fe20000010028 */
[C---:B------:R-:W-:Y:S01]  /*0a90*/  SHF.L.U32 R8, R71.reuse, 0x10, RZ ;  /* 0x0000001047087819 */ /* 0x040fe200000006ff */
[----:B------:R-:W-:Y:S01]  /*0aa0*/  FMUL.FTZ R139, R126, UR30 ;  /* 0x0000001e7e8b7c20 */ /* 0x000fe20008410000 */
[----:B------:R-:W-:-:S02]  /*0ab0*/  PRMT R124, R71, 0x7632, R124 ;  /* 0x00007632477c7816 */ /* 0x000fc4000000007c */
[----:B------:R-:W-:Y:S02]  /*0ac0*/  SHF.L.U32 R146, R146, 0x10, RZ ;  /* 0x0000001092927819 */ /* 0x000fe400000006ff */
[----:B------:R-:W-:Y:S01]  /*0ad0*/  SHF.L.U32 R137, R137, 0x10, RZ ;  /* 0x0000001089897819 */ /* 0x000fe200000006ff */
[C---:B------:R-:W-:Y:S01]  /*0ae0*/  FADD.FTZ R125, -R136.reuse, R125 ;  /* 0x0000007d887d7221 */ /* 0x040fe20000010100 */
[C---:B------:R-:W-:Y:S01]  /*0af0*/  FADD.FTZ R127, -R136.reuse, R127 ;  /* 0x0000007f887f7221 */ /* 0x040fe20000010100 */
[----:B------:R-:W-:Y:S01]  /*0b00*/  FADD.FTZ R120, -R136, R120 ;  /* 0x0000007888787221 */ /* 0x000fe20000010100 */
[-C--:B------:R-:W-:Y:S01]  /*0b10*/  FMUL.FTZ R8, R8, R11.reuse ;  /* 0x0000000b08087220 */ /* 0x080fe20000410000 */
[----:B------:R-:W-:Y:S01]  /*0b20*/  FADD.FTZ R82, R82, R11 ;  /* 0x0000000b52527221 */ /* 0x000fe20000010000 */
[----:B------:R-:W-:Y:S01]  /*0b30*/  FFMA.FTZ R42, R139, R11, R42 ;  /* 0x0000000b8b2a7223 */ /* 0x000fe2000001002a */
[----:B------:R-:W-:Y:S01]  /*0b40*/  SHF.L.U32 R126, R124, 0x10, RZ ;  /* 0x000000107c7e7819 */ /* 0x000fe200000006ff */
[-C--:B------:R-:W-:Y:S01]  /*0b50*/  FMUL.FTZ R11, R146, R137.reuse ;  /* 0x00000089920b7220 */ /* 0x080fe20000410000 */
[----:B------:R-:W-:Y:S01]  /*0b60*/  SHF.L.U32 R148, R10, 0x10, RZ ;  /* 0x000000100a947819 */ /* 0x000fe200000006ff */
[----:B------:R-:W-:Y:S01]  /*0b70*/  FMUL.FTZ R124, R125, UR30 ;  /* 0x0000001e7d7c7c20 */ /* 0x000fe20008410000 */
[----:B------:R-:W-:Y:S01]  /*0b80*/  SHF.L.U32 R141, R132, 0x10, RZ ;  /* 0x00000010848d7819 */ /* 0x000fe200000006ff */
[----:B------:R-:W-:Y:S01]  /*0b90*/  FMUL.FTZ R10, R127, UR30 ;  /* 0x0000001e7f0a7c20 */ /* 0x000fe20008410000 */
[----:B------:R-:W-:Y:S01]  /*0ba0*/  SHF.L.U32 R146, R64, 0x10, RZ ;  /* 0x0000001040927819 */ /* 0x000fe200000006ff */
[C---:B------:R-:W-:Y:S01]  /*0bb0*/  FADD.FTZ R122, -R136.reuse, R122 ;  /* 0x0000007a887a7221 */ /* 0x040fe20000010100 */
[--C-:B------:R-:W-:Y:S01]  /*0bc0*/  FADD.FTZ R138, -R136, R123.reuse ;  /* 0x0000007b888a7221 */ /* 0x100fe20000010100 */
[----:B------:R-:W-:Y:S01]  /*0bd0*/  FMUL.FTZ R127, R120, UR30 ;  /* 0x0000001e787f7c20 */ /* 0x000fe20008410000 */
[----:B------:R-:W-:Y:S01]  /*0be0*/  PRMT R123, R132, 0x7632, R123 ;  /* 0x00007632847b7816 */ /* 0x000fe2000000007b */
[-C--:B------:R-:W-:Y:S01]  /*0bf0*/  FMUL.FTZ R125, R126, R148.reuse ;  /* 0x000000947e7d7220 */ /* 0x080fe20000410000 */
[----:B------:R-:W-:Y:S01]  /*0c00*/  PRMT R132, R133, 0x7632, R132 ;  /* 0x0000763285847816 */ /* 0x000fe20000000084 */
[----:B------:R-:W-:Y:S01]  /*0c10*/  FADD.FTZ R81, R81, R137 ;  /* 0x0000008951517221 */ /* 0x000fe20000010000 */
[----:B------:R-:W-:Y:S01]  /*0c20*/  SHF.L.U32 R133, R133, 0x10, RZ ;  /* 0x0000001085857819 */ /* 0x000fe200000006ff */
[----:B------:R-:W-:Y:S01]  /*0c30*/  FFMA.FTZ R41, R124, R137, R41 ;  /* 0x000000897c297223 */ /* 0x000fe20000010029 */
[----:B------:R-:W-:Y:S01]  /*0c40*/  SHF.L.U32 R126, R65, 0x10, RZ ;  /* 0x00000010417e7819 */ /* 0x000fe200000006ff */
[-C--:B------:R-:W-:Y:S01]  /*0c50*/  FMUL.FTZ R120, R146, R141.reuse ;  /* 0x0000008d92787220 */ /* 0x080fe20000410000 */
[----:B------:R-:W-:Y:S01]  /*0c60*/  FFMA.FTZ R84, R127, R141, R84 ;  /* 0x0000008d7f547223 */ /* 0x000fe20000010054 */
[--C-:B------:R-:W-:Y:S01]  /*0c70*/  FADD.FTZ R52, R52, R141.reuse ;  /* 0x0000008d34347221 */ /* 0x100fe20000010000 */
[----:B------:R-:W-:Y:S01]  /*0c80*/  FMUL.FTZ R137, R122, UR30 ;  /* 0x0000001e7a897c20 */ /* 0x000fe20008410000 */
[----:B------:R-:W-:Y:S01]  /*0c90*/  PRMT R141, R64, 0x7632, R141 ;  /* 0x00007632408d7816 */ /* 0x000fe2000000008d */
[----:B------:R-:W-:Y:S01]  /*0ca0*/  FADD.FTZ R121, -R136, R121 ;  /* 0x0000007988797221 */ /* 0x000fe20000010100 */
[----:B------:R-:W-:Y:S01]  /*0cb0*/  FADD.FTZ R83, R83, R148 ;  /* 0x0000009453537221 */ /* 0x000fe20000010000 */
[----:B------:R-:W-:Y:S01]  /*0cc0*/  FFMA.FTZ R43, R10, R148, R43 ;  /* 0x000000940a2b7223 */ /* 0x000fe2000001002b */
[-C--:B------:R-:W-:Y:S01]  /*0cd0*/  FMUL.FTZ R122, R126, R133.reuse ;  /* 0x000000857e7a7220 */ /* 0x080fe20000410000 */
[----:B------:R-:W-:Y:S01]  /*0ce0*/  FFMA.FTZ R86, R137, R133, R86 ;  /* 0x0000008589567223 */ /* 0x000fe20000010056 */
[----:B------:R-:W-:Y:S01]  /*0cf0*/  FADD.FTZ R54, R54, R133 ;  /* 0x0000008536367221 */ /* 0x000fe20000010000 */
[----:B------:R-:W-:Y:S01]  /*0d00*/  PRMT R148, R65, 0x7632, R148 ;  /* 0x0000763241947816 */ /* 0x000fe20000000094 */
[----:B------:R-:W-:Y:S01]  /*0d10*/  FMUL.FTZ R126, R121, UR30 ;  /* 0x0000001e797e7c20 */ /* 0x000fe20008410000 */
[----:B------:R-:W-:-:S02]  /*0d20*/  SHF.L.U32 R133, R141, 0x10, RZ ;  /* 0x000000108d857819 */ /* 0x000fc400000006ff */
[----:B------:R-:W-:Y:S01]  /*0d30*/  SHF.L.U32 R146, R123, 0x10, RZ ;  /* 0x000000107b927819 */ /* 0x000fe200000006ff */
[----:B------:R-:W-:Y:S01]  /*0d40*/  FADD.FTZ R128, -R136, R128 ;  /* 0x0000008088807221 */ /* 0x000fe20000010100 */
[----:B------:R-:W-:Y:S01]  /*0d50*/  SHF.L.U32 R123, R148, 0x10, RZ ;  /* 0x00000010947b7819 */ /* 0x000fe200000006ff */
[----:B------:R-:W-:Y:S01]  /*0d60*/  FMUL.FTZ R138, R138, UR30 ;  /* 0x0000001e8a8a7c20 */ /* 0x000fe20008410000 */
[----:B------:R-:W-:Y:S01]  /*0d70*/  SHF.L.U32 R132, R132, 0x10, RZ ;  /* 0x0000001084847819 */ /* 0x000fe200000006ff */
[-C--:B------:R-:W-:Y:S01]  /*0d80*/  FMUL.FTZ R121, R133, R146.reuse ;  /* 0x0000009285797220 */ /* 0x080fe20000410000 */
[----:B------:R-:W-:Y:S01]  /*0d90*/  FFMA.FTZ R85, R126, R146, R85 ;  /* 0x000000927e557223 */ /* 0x000fe20000010055 */
[----:B------:R-:W-:Y:S01]  /*0da0*/  FADD.FTZ R53, R53, R146 ;  /* 0x0000009235357221 */ /* 0x000fe20000010000 */
[----:B------:R-:W-:Y:S01]  /*0db0*/  SHF.L.U32 R143, R134, 0x10, RZ ;  /* 0x00000010868f7819 */ /* 0x000fe200000006ff */
[----:B------:R-:W-:Y:S01]  /*0dc0*/  FADD.FTZ R130, -R136, R130 ;  /* 0x0000008288827221 */ /* 0x000fe20000010100 */
[----:B------:R-:W-:Y:S01]  /*0dd0*/  SHF.L.U32 R146, R66, 0x10, RZ ;  /* 0x0000001042927819 */ /* 0x000fe200000006ff */
[----:B------:R-:W-:Y:S01]  /*0de0*/  FMUL.FTZ R133, R128, UR30 ;  /* 0x0000001e80857c20 */ /* 0x000fe20008410000 */
[----:B------:R-:W-:Y:S01]  /*0df0*/  PRMT R140, R134, 0x7632, R140 ;  /* 0x00007632868c7816 */ /* 0x000fe2000000008c */
[-C--:B------:R-:W-:Y:S01]  /*0e00*/  FMUL.FTZ R123, R123, R132.reuse ;  /* 0x000000847b7b7220 */ /* 0x080fe20000410000 */
[----:B------:R-:W-:Y:S01]  /*0e10*/  PRMT R134, R135, 0x7632, R134 ;  /* 0x0000763287867816 */ /* 0x000fe20000000086 */
[----:B------:R-:W-:Y:S01]  /*0e20*/  FFMA.FTZ R87, R138, R132, R87 ;  /* 0x000000848a577223 */ /* 0x000fe20000010057 */
[----:B------:R-:W-:Y:S01]  /*0e30*/  FADD.FTZ R55, R55, R132 ;  /* 0x0000008437377221 */ /* 0x000fe20000010000 */
[----:B------:R-:W-:Y:S01]  /*0e40*/  SHF.L.U32 R135, R135, 0x10, RZ ;  /* 0x0000001087877819 */ /* 0x000fe200000006ff */
[-C--:B------:R-:W-:Y:S01]  /*0e50*/  FMUL.FTZ R128, R146, R143.reuse ;  /* 0x0000008f92807220 */ /* 0x080fe20000410000 */
[----:B------:R-:W-:Y:S01]  /*0e60*/  SHF.L.U32 R132, R67, 0x10, RZ ;  /* 0x0000001043847819 */ /* 0x000fe200000006ff */
[--C-:B------:R-:W-:Y:S01]  /*0e70*/  FADD.FTZ R88, R88, R143.reuse ;  /* 0x0000008f58587221 */ /* 0x100fe20000010000 */
[----:B------:R-:W-:Y:S01]  /*0e80*/  FFMA.FTZ R48, R133, R143, R48 ;  /* 0x0000008f85307223 */ /* 0x000fe20000010030 */
[----:B------:R-:W-:Y:S01]  /*0e90*/  FMUL.FTZ R141, R130, UR30 ;  /* 0x0000001e828d7c20 */ /* 0x000fe20008410000 */
[----:B------:R-:W-:-:S02]  /*0ea0*/  PRMT R143, R66, 0x7632, R143 ;  /* 0x00007632428f7816 */ /* 0x000fc4000000008f */
[----:B------:R-:W-:Y:S01]  /*0eb0*/  PRMT R146, R67, 0x7632, R146 ;  /* 0x0000763243927816 */ /* 0x000fe20000000092 */
[----:B------:R-:W-:Y:S01]  /*0ec0*/  FADD.FTZ R131, -R136, R131 ;  /* 0x0000008388837221 */ /* 0x000fe20000010100 */
[-C--:B------:R-:W-:Y:S01]  /*0ed0*/  FMUL.FTZ R130, R132, R135.reuse ;  /* 0x0000008784827220 */ /* 0x080fe20000410000 */
[----:B------:R-:W-:Y:S01]  /*0ee0*/  FADD.FTZ R90, R90, R135 ;  /* 0x000000875a5a7221 */ /* 0x000fe20000010000 */
[----:B------:R-:W-:Y:S01]  /*0ef0*/  FFMA.FTZ R50, R141, R135, R50 ;  /* 0x000000878d327223 */ /* 0x000fe20000010032 */
[----:B------:R-:W-:Y:S01]  /*0f00*/  SHF.L.U32 R135, R143, 0x10, RZ ;  /* 0x000000108f877819 */ /* 0x000fe200000006ff */
[----:B------:R-:W-:Y:S01]  /*0f10*/  FADD.FTZ R129, -R136, R129 ;  /* 0x0000008188817221 */ /* 0x000fe20000010100 */
[----:B------:R-:W-:Y:S02]  /*0f20*/  SHF.L.U32 R143, R146, 0x10, RZ ;  /* 0x00000010928f7819 */ /* 0x000fe400000006ff */
[----:B------:R-:W-:Y:S01]  /*0f30*/  SHF.L.U32 R146, R134, 0x10, RZ ;  /* 0x0000001086927819 */ /* 0x000fe200000006ff */
[----:B------:R-:W-:Y:S01]  /*0f40*/  FMUL.FTZ R134, R131, UR30 ;  /* 0x0000001e83867c20 */ /* 0x000fe20008410000 */
[----:B----4-:R-:W-:Y:S01]  /*0f50*/  FADD.FTZ R112, -R136, R112 ;  /* 0x0000007088707221 */ /* 0x010fe20000010100 */
[----:B------:R-:W-:Y:S01]  /*0f60*/  SHF.L.U32 R140, R140, 0x10, RZ ;  /* 0x000000108c8c7819 */ /* 0x000fe200000006ff */
[----:B------:R-:W-:Y:S01]  /*0f70*/  FMUL.FTZ R132, R129, UR30 ;  /* 0x0000001e81847c20 */ /* 0x000fe20008410000 */
[-C--:B------:R-:W-:Y:S01]  /*0f80*/  FMUL.FTZ R129, R143, R146.reuse ;  /* 0x000000928f817220 */ /* 0x080fe20000410000 */
[----:B------:R-:W-:Y:S01]  /*0f90*/  FADD.FTZ R91, R91, R146 ;  /* 0x000000925b5b7221 */ /* 0x000fe20000010000 */
[----:B------:R-:W-:Y:S01]  /*0fa0*/  FFMA.FTZ R51, R134, R146, R51 ;  /* 0x0000009286337223 */ /* 0x000fe20000010033 */
[----:B------:R-:W-:Y:S01]  /*0fb0*/  FFMA.FTZ R153, R3, R144, RZ ;  /* 0x0000009003997223 */ /* 0x000fe200000100ff */
[----:B------:R-:W-:Y:S01]  /*0fc0*/  FADD.FTZ R146, RZ, R144 ;  /* 0x00000090ff927221 */ /* 0x000fe20000010000 */
[----:B------:R-:W-:Y:S01]  /*0fd0*/  FMUL.FTZ R143, R112, UR30 ;  /* 0x0000001e708f7c20 */ /* 0x000fe20008410000 */
[-C--:B------:R-:W-:Y:S01]  /*0fe0*/  FMUL.FTZ R131, R135, R140.reuse ;  /* 0x0000008c87837220 */ /* 0x080fe20000410000 */
[----:B------:R-:W-:Y:S01]  /*0ff0*/  FADD.FTZ R89, R89, R140 ;  /* 0x0000008c59597221 */ /* 0x000fe20000010000 */
[----:B------:R-:W-:Y:S01]  /*1000*/  FFMA.FTZ R49, R132, R140, R49 ;  /* 0x0000008c84317223 */ /* 0x000fe20000010031 */
[----:B------:R-:W-:Y:S01]  /*1010*/  FFMA.FTZ R112, R2, R149, R153 ;  /* 0x0000009502707223 */ /* 0x000fe20000010099 */
[----:B------:R-:W-:Y:S01]  /*1020*/  SHF.L.U32 R145, R108, 0x10, RZ ;  /* 0x000000106c917819 */ /* 0x000fe200000006ff */
[----:B------:R-:W-:Y:S01]  /*1030*/  FADD.FTZ R155, R149, R146 ;  /* 0x00000092959b7221 */ /* 0x000fe20000010000 */
[----:B------:R-:W-:Y:S01]  /*1040*/  SHF.L.U32 R140, R60, 0x10, RZ ;  /* 0x000000103c8c7819 */ /* 0x000fe200000006ff */
        /* <DEDUP_REMOVED lines=8> */
[----:B------:R-:W-:Y:S01]  /*10d0*/  FFMA.FTZ R153, R7, R0, R112 ;  /* 0x0000000007997223 */ /* 0x000fe20000010070 */
[C---:B------:R-:W-:Y:S01]  /*10e0*/  PRMT R108, R109.reuse, 0x7632, R108 ;  /* 0x000076326d6c7816 */ /* 0x040fe2000000006c */
[----:B------:R-:W-:Y:S01]  /*10f0*/  FADD.FTZ R146, R0, R155 ;  /* 0x0000009b00927221 */ /* 0x000fe20000010000 */
[----:B------:R-:W-:Y:S01]  /*1100*/  SHF.L.U32 R109, R109, 0x10, RZ ;  /* 0x000000106d6d7819 */ /* 0x000fe200000006ff */
[-C--:B------:R-:W-:Y:S01]  /*1110*/  FMUL.FTZ R135, R140, R145.reuse ;  /* 0x000000918c877220 */ /* 0x080fe20000410000 */
[----:B------:R-:W-:Y:S01]  /*1120*/  SHF.L.U32 R148, R61, 0x10, RZ ;  /* 0x000000103d947819 */ /* 0x000fe200000006ff */
[----:B------:R-:W-:Y:S01]  /*1130*/  FFMA.FTZ R100, R143, R145, R100 ;  /* 0x000000918f647223 */ /* 0x000fe20000010064 */
[----:B------:R-:W-:Y:S01]  /*1140*/  FADD.FTZ R96, R96, R145 ;  /* 0x0000009160607221 */ /* 0x000fe20000010000 */
[----:B------:R-:W-:Y:S01]  /*1150*/  FMUL.FTZ R145, R114, UR30 ;  /* 0x0000001e72917c20 */ /* 0x000fe20008410000 */
[----:B------:R-:W-:Y:S01]  /*1160*/  FFMA.FTZ R112, R6, R9, R153 ;  /* 0x0000000906707223 */ /* 0x000fe20000010099 */
[----:B------:R-:W-:Y:S01]  /*1170*/  FADD.FTZ R153, R9, R146 ;  /* 0x0000009209997221 */ /* 0x000fe20000010000 */
[-C--:B------:R-:W-:Y:S01]  /*1180*/  FMUL.FTZ R140, R148, R109.reuse ;  /* 0x0000006d948c7220 */ /* 0x080fe20000410000 */
[----:B------:R-:W-:Y:S01]  /*1190*/  FFMA.FTZ R102, R145, R109, R102 ;  /* 0x0000006d91667223 */ /* 0x000fe20000010066 */
[----:B------:R-:W-:Y:S01]  /*11a0*/  FADD.FTZ R98, R98, R109 ;  /* 0x0000006d62627221 */ /* 0x000fe20000010000 */
[----:B------:R-:W-:Y:S01]  /*11b0*/  FFMA.FTZ R109, R151, R4, R112 ;  /* 0x00000004976d7223 */ /* 0x000fe20000010070 */
[----:B------:R-:W-:-:S03]  /*11c0*/  FADD.FTZ R114, R4, R153 ;  /* 0x0000009904727221 */ /* 0x000fc60000010000 */
[----:B------:R-:W-:Y:S01]  /*11d0*/  FFMA.FTZ R112, R124, R11, R109 ;  /* 0x0000000b7c707223 */ /* 0x000fe2000001006d */
[----:B------:R-:W-:Y:S01]  /*11e0*/  FADD.FTZ R155, R11, R114 ;  /* 0x000000720b9b7221 */ /* 0x000fe20000010000 */
[----:B------:R-:W-:Y:S02]  /*11f0*/  SHF.L.U32 R147, R110, 0x10, RZ ;  /* 0x000000106e937819 */ /* 0x000fe400000006ff */
[----:B------:R-:W-:Y:S01]  /*1200*/  FFMA.FTZ R109, R139, R8, R112 ;  /* 0x000000088b6d7223 */ /* 0x000fe20000010070 */
[----:B------:R-:W-:Y:S01]  /*1210*/  FADD.FTZ R114, R8, R155 ;  /* 0x0000009b08727221 */ /* 0x000fe20000010000 */
[----:B------:R-:W-:Y:S01]  /*1220*/  SHF.L.U32 R146, R62, 0x10, RZ ;  /* 0x000000103e927819 */ /* 0x000fe200000006ff */
[----:B------:R-:W-:Y:S01]  /*1230*/  FMUL.FTZ R153, R116, UR30 ;  /* 0x0000001e74997c20 */ /* 0x000fe20008410000 */
[----:B------:R-:W-:Y:S01]  /*1240*/  FFMA.FTZ R112, R10, R125, R109 ;  /* 0x0000007d0a707223 */ /* 0x000fe2000001006d */
[----:B------:R-:W-:Y:S01]  /*1250*/  PRMT R142, R110, 0x7632, R142 ;  /* 0x000076326e8e7816 */ /* 0x000fe2000000008e */
[----:B------:R-:W-:Y:S01]  /*1260*/  FADD.FTZ R155, R125, R114 ;  /* 0x000000727d9b7221 */ /* 0x000fe20000010000 */
[C---:B------:R-:W-:Y:S01]  /*1270*/  PRMT R110, R111.reuse, 0x7632, R110 ;  /* 0x000076326f6e7816 */ /* 0x040fe2000000006e */
[-C--:B------:R-:W-:Y:S01]  /*1280*/  FMUL.FTZ R116, R146, R147.reuse ;  /* 0x0000009392747220 */ /* 0x080fe20000410000 */
[----:B------:R-:W-:Y:S01]  /*1290*/  SHF.L.U32 R111, R111, 0x10, RZ ;  /* 0x000000106f6f7819 */ /* 0x000fe200000006ff */
[----:B------:R-:W-:Y:S01]  /*12a0*/  FFMA.FTZ R44, R153, R147, R44 ;  /* 0x00000093992c7223 */ /* 0x000fe2000001002c */
[----:B------:R-:W-:Y:S01]  /*12b0*/  SHF.L.U32 R148, R63, 0x10, RZ ;  /* 0x000000103f947819 */ /* 0x000fe200000006ff */
        /* <DEDUP_REMOVED lines=10> */
[----:B------:R-:W-:-:S03]  /*1360*/  FADD.FTZ R114, R122, R111 ;  /* 0x0000006f7a727221 */ /* 0x000fc60000010000 */
[----:B------:R-:W-:Y:S01]  /*1370*/  FFMA.FTZ R112, R138, R123, R109 ;  /* 0x0000007b8a707223 */ /* 0x000fe2000001006d */
[----:B------:R-:W-:-:S03]  /*1380*/  FADD.FTZ R111, R123, R114 ;  /* 0x000000727b6f7221 */ /* 0x000fc60000010000 */
[----:B------:R-:W-:Y:S01]  /*1390*/  FFMA.FTZ R109, R133, R128, R112 ;  /* 0x00000080856d7223 */ /* 0x000fe20000010070 */
[----:B------:R-:W-:Y:S01]  /*13a0*/  FADD.FTZ R112, R128, R111 ;  /* 0x0000006f80707221 */ /* 0x000fe20000010000 */
[----:B------:R-:W-:Y:S02]  /*13b0*/  SHF.L.U32 R148, R108, 0x10, RZ ;  /* 0x000000106c947819 */ /* 0x000fe400000006ff */
[----:B------:R-:W-:Y:S01]  /*13c0*/  FFMA.FTZ R108, R132, R131, R109 ;  /* 0x00000083846c7223 */ /* 0x000fe2000001006d */
[----:B------:R-:W-:Y:S01]  /*13d0*/  FADD.FTZ R111, R131, R112 ;  /* 0x00000070836f7221 */ /* 0x000fe20000010000 */
[----:B------:R-:W-:Y:S02]  /*13e0*/  PRMT R155, R60, 0x7632, R155 ;  /* 0x000076323c9b7816 */ /* 0x000fe4000000009b */
[----:B------:R-:W-:Y:S01]  /*13f0*/  FFMA.FTZ R109, R141, R130, R108 ;  /* 0x000000828d6d7223 */ /* 0x000fe2000001006c */
[----:B------:R-:W-:Y:S01]  /*1400*/  FADD.FTZ R108, R130, R111 ;  /* 0x0000006f826c7221 */ /* 0x000fe20000010000 */
[----:B------:R-:W-:-:S02]  /*1410*/  SHF.L.U32 R155, R155, 0x10, RZ ;  /* 0x000000109b9b7819 */ /* 0x000fc400000006ff */
[----:B------:R-:W-:Y:S01]  /*1420*/  SHF.L.U32 R114, R136, 0x10, RZ ;  /* 0x0000001088727819 */ /* 0x000fe200000006ff */
[----:B------:R-:W-:Y:S01]  /*1430*/  FFMA.FTZ R112, R134, R129, R109 ;  /* 0x0000008186707223 */ /* 0x000fe2000001006d */
[----:B------:R-:W-:Y:S01]  /*1440*/  FADD.FTZ R108, R129, R108 ;  /* 0x0000006c816c7221 */ /* 0x000fe20000010000 */
[----:B------:R-:W-:Y:S02]  /*1450*/  FMUL.FTZ R136, R113, UR30 ;  /* 0x0000001e71887c20 */ /* 0x000fe40008410000 */
[----:B------:R-:W-:Y:S01]  /*1460*/  FMUL.FTZ R155, R155, R114 ;  /* 0x000000729b9b7220 */ /* 0x000fe20000410000 */
[----:B------:R-:W-:Y:S01]  /*1470*/  FFMA.FTZ R109, R143, R135, R112 ;  /* 0x000000878f6d7223 */ /* 0x000fe20000010070 */
[----:B------:R-:W-:-:S03]  /*1480*/  FADD.FTZ R108, R135, R108 ;  /* 0x0000006c876c7221 */ /* 0x000fc60000010000 */
[----:B------:R-:W-:Y:S01]  /*1490*/  FFMA.FTZ R112, R136, R155, R109 ;  /* 0x0000009b88707223 */ /* 0x000fe2000001006d */
[----:B------:R-:W-:Y:S01]  /*14a0*/  FADD.FTZ R109, R108, R155 ;  /* 0x0000009b6c6d7221 */ /* 0x000fe20000010000 */
[----:B------:R-:W-:Y:S01]  /*14b0*/  PRMT R113, R62, 0x7632, R113 ;  /* 0x000076323e717816 */ /* 0x000fe20000000071 */
[----:B------:R-:W-:Y:S01]  /*14c0*/  FMUL.FTZ R146, R115, UR30 ;  /* 0x0000001e73927c20 */ /* 0x000fe20008410000 */
[----:B------:R-:W-:Y:S01]  /*14d0*/  FMUL.FTZ R157, R157, R148 ;  /* 0x000000949d9d7220 */ /* 0x000fe20000410000 */
[----:B------:R-:W-:Y:S01]  /*14e0*/  FFMA.FTZ R111, R145, R140, R112 ;  /* 0x0000008c916f7223 */ /* 0x000fe20000010070 */
[----:B------:R-:W-:Y:S01]  /*14f0*/  FADD.FTZ R108, R109, R140 ;  /* 0x0000008c6d6c7221 */ /* 0x000fe20000010000 */
[----:B------:R-:W-:Y:S01]  /*1500*/  FFMA.FTZ R101, R136, R114, R101 ;  /* 0x0000007288657223 */ /* 0x000fe20000010065 */
[----:B------:R-:W-:Y:S01]  /*1510*/  FADD.FTZ R97, R97, R114 ;  /* 0x0000007261617221 */ /* 0x000fe20000010000 */
[----:B------:R-:W-:Y:S01]  /*1520*/  SHF.L.U32 R113, R113, 0x10, RZ ;  /* 0x0000001071717819 */ /* 0x000fe200000006ff */
[----:B------:R-:W-:Y:S01]  /*1530*/  FFMA.FTZ R112, R146, R157, R111 ;  /* 0x0000009d92707223 */ /* 0x000fe2000001006f */
[----:B------:R-:W-:Y:S01]  /*1540*/  SHF.L.U32 R114, R142, 0x10, RZ ;  /* 0x000000108e727819 */ /* 0x000fe200000006ff */
[----:B------:R-:W-:Y:S01]  /*1550*/  FADD.FTZ R109, R108, R157 ;  /* 0x0000009d6c6d7221 */ /* 0x000fe20000010000 */
[----:B------:R-:W-:Y:S01]  /*1560*/  FMUL.FTZ R142, R117, UR30 ;  /* 0x0000001e758e7c20 */ /* 0x000fe20008410000 */
[----:B------:R-:W-:-:S02]  /*1570*/  FFMA.FTZ R112, R153, R116, R112 ;  /* 0x0000007499707223 */ /* 0x000fc40000010070 */
[----:B------:R-:W-:Y:S01]  /*1580*/  FMUL.FTZ R117, R113, R114 ;  /* 0x0000007271757220 */ /* 0x000fe20000410000 */
[----:B------:R-:W-:Y:S01]  /*1590*/  FADD.FTZ R108, R109, R116 ;  /* 0x000000746d6c7221 */ /* 0x000fe20000010000 */
[----:B------:R-:W-:Y:S02]  /*15a0*/  SHF.L.U32 R110, R110, 0x10, RZ ;  /* 0x000000106e6e7819 */ /* 0x000fe400000006ff */
[----:B------:R-:W-:Y:S01]  /*15b0*/  FFMA.FTZ R112, R142, R117, R112 ;  /* 0x000000758e707223 */ /* 0x000fe20000010070 */
[----:B------:R-:W-:Y:S01]  /*15c0*/  FADD.FTZ R109, R108, R117 ;  /* 0x000000756c6d7221 */ /* 0x000fe20000010000 */
[----:B------:R-:W-:Y:S01]  /*15d0*/  FFMA.FTZ R103, R146, R148, R103 ;  /* 0x0000009492677223 */ /* 0x000fe20000010067 */
[----:B------:R-:W-:Y:S01]  /*15e0*/  FADD.FTZ R99, R99, R148 ;  /* 0x0000009463637221 */ /* 0x000fe20000010000 */
[----:B------:R-:W-:Y:S01]  /*15f0*/  FFMA.FTZ R45, R142, R114, R45 ;  /* 0x000000728e2d7223 */ /* 0x000fe2000001002d */
[----:B------:R-:W-:Y:S01]  /*1600*/  FADD.FTZ R105, R105, R114 ;  /* 0x0000007269697221 */ /* 0x000fe20000010000 */
[----:B------:R-:W-:Y:S01]  /*1610*/  FMUL.FTZ R148, R119, UR30 ;  /* 0x0000001e77947c20 */ /* 0x000fe20008410000 */
[----:B------:R-:W-:Y:S01]  /*1620*/  FMUL.FTZ R159, R159, R110 ;  /* 0x0000006e9f9f7220 */ /* 0x000fe20000410000 */
[----:B------:R-:W-:Y:S01]  /*1630*/  FFMA.FTZ R112, R147, R118, R112 ;  /* 0x0000007693707223 */ /* 0x000fe20000010070 */
[----:B------:R-:W-:Y:S01]  /*1640*/  FADD.FTZ R114, R109, R118 ;  /* 0x000000766d727221 */ /* 0x000fe20000010000 */
[C---:B------:R-:W-:Y:S01]  /*1650*/  FFMA.FTZ R47, R148.reuse, R110, R47 ;  /* 0x0000006e942f7223 */ /* 0x040fe2000001002f */
[----:B------:R-:W-:Y:S01]  /*1660*/  FADD.FTZ R107, R107, R110 ;  /* 0x0000006e6b6b7221 */ /* 0x000fe20000010000 */
[----:B------:R-:W-:Y:S01]  /*1670*/  FFMA.FTZ R115, R148, R159, R112 ;  /* 0x0000009f94737223 */ /* 0x000fe20000010070 */
[----:B------:R-:W-:Y:S01]  /*1680*/  FADD.FTZ R114, R114, R159 ;  /* 0x0000009f72727221 */ /* 0x000fe20000010000 */
[----:B------:R-:W-:Y:S06]  /*1690*/  BRA `(.L_x_3118) ;  /* 0x0000000000547947 */ /* 0x000fec0003800000 */
.L_x_3117:
[----:B------:R-:W-:-:S04]  /*16a0*/  ISETP.NE.U32.AND P0, PT, RZ, UR4, PT ;  /* 0x00000004ff007c0c */ /* 0x000fc8000bf05070 */
[----:B------:R-:W-:-:S13]  /*16b0*/  ISETP.NE.AND.EX P0, PT, RZ, UR5, PT, P0 ;  /* 0x00000005ff007c0c */ /* 0x000fda000bf05300 */
[----:B------:R-:W-:Y:S05]  /*16c0*/  @!P0 BRA `(.L_x_3118) ;  /* 0x0000000000488947 */ /* 0x000fea0003800000 */
[----:B------:R-:W0:Y:S01]  /*16d0*/  S2R R12, SR_TID.X ;  /* 0x00000000000c7919 */ /* 0x000e220000002100 */
[----:B------:R-:W-:Y:S01]  /*16e0*/  UIMAD UR9, UR8, UR27, URZ ;  /* 0x0000001b080972a4 */ /* 0x000fe2000f8e02ff */
[----:B------:R-:W2:Y:S03]  /*16f0*/  LDC.64 R108, c[0x0][0x438] ;  /* 0x00010e00ff6c7b82 */ /* 0x000ea60000000a00 */
[----:B------:R-:W-:-:S04]  /*1700*/  USHF.R.S32.HI UR10, URZ, 0x1f, UR9 ;  /* 0x0000001fff0a7899 */ /* 0x000fc80008011409 */
[----:B------:R-:W-:-:S06]  /*1710*/  ULEA.HI UR10, UR10, UR9, URZ, 0x3 ;  /* 0x000000090a0a7291 */ /* 0x000fcc000f8f18ff */
[----:B------:R-:W-:-:S04]  /*1720*/  MOV R113, UR10 ;  /* 0x0000000a00717c02 */ /* 0x000fc80008000f00 */
[----:B0-----:R-:W-:-:S04]  /*1730*/  LEA.HI.SX32 R113, R113, R12, 0x1d ;  /* 0x0000000c71717211 */ /* 0x001fc800078feaff */
[C---:B------:R-:W-:Y:S02]  /*1740*/  IADD3 R111, PT, PT, R113.reuse, 0x80, RZ ;  /* 0x00000080716f7810 */ /* 0x040fe40007ffe0ff */
[C---:B------:R-:W-:Y:S01]  /*1750*/  IADD3 R13, PT, PT, R113.reuse, 0x100, RZ ;  /* 0x00000100710d7810 */ /* 0x040fe20007ffe0ff */
[----:B--2---:R-:W-:-:S04]  /*1760*/  IMAD.WIDE.U32 R112, R113, 0x20, R108 ;  /* 0x0000002071707825 */ /* 0x004fc800078e006c */
[--C-:B------:R-:W-:Y:S01]  /*1770*/  IMAD.WIDE.U32 R110, R111, 0x20, R108.reuse ;  /* 0x000000206f6e7825 */ /* 0x100fe200078e006c */
[----:B------:R0:W5:Y:S03]  /*1780*/  LDG.E.128 R32, desc[UR14][R112.64] ;  /* 0x0000000e70207981 */ /* 0x000166000c1e1d00 */
[----:B------:R-:W-:Y:S01]  /*1790*/  IMAD.WIDE.U32 R108, R13, 0x20, R108 ;  /* 0x000000200d6c7825 */ /* 0x000fe200078e006c */
[----:B------:R0:W5:Y:S04]  /*17a0*/  LDG.E.128 R28, desc[UR14][R112.64+0x10] ;  /* 0x0000100e701c7981 */ /* 0x000168000c1e1d00 */
[----:B------:R0:W5:Y:S04]  /*17b0*/  LDG.E.128 R24, desc[UR14][R110.64] ;  /* 0x0000000e6e187981 */ /* 0x000168000c1e1d00 */
[----:B------:R0:W5:Y:S04]  /*17c0*/  LDG.E.128 R20, desc[UR14][R110.64+0x10] ;  /* 0x0000100e6e147981 */ /* 0x000168000c1e1d00 */
[----:B------:R0:W5:Y:S04]  /*17d0*/  LDG.E.128 R16, desc[UR14][R108.64] ;  /* 0x0000000e6c107981 */ /* 0x000168000c1e1d00 */
[----:B------:R0:W5:Y:S02]  /*17e0*/  LDG.E.128 R12, desc[UR14][R108.64+0x10] ;  /* 0x0000100e6c0c7981 */ /* 0x000164000c1e1d00 */
.L_x_3118:
[----:B0-----:R-:W0:Y:S01]  /*17f0*/  SHFL.DOWN PT, R109, R114, 0x10, 0x1f ;  /* 0x0a001f00726d7f89 */ /* 0x001e2200000e0000 */
[----:B------:R-:W-:Y:S03]  /*1800*/  BSSY.RECONVERGENT B0, `(.L_x_3119) ;  /* 0x000001f000007945 */ /* 0x000fe60003800200 */
[----:B------:R-:W2:Y:S01]  /*1810*/  SHFL.DOWN PT, R108, R115, 0x10, 0x1f ;  /* 0x0a001f00736c7f89 */ /* 0x000ea200000e0000 */
[----:B------:R-:W3:Y:S01]  /*1820*/  S2R R119, SR_TID.X ;  /* 0x0000000000777919 */ /* 0x000ee20000002100 */
[----:B0-----:R-:W-:Y:S01]  /*1830*/  FADD.FTZ R109, R109, R114 ;  /* 0x000000726d6d7221 */ /* 0x001fe20000010000 */
[----:B--2---:R-:W-:-:S04]  /*1840*/  FADD.FTZ R108, R108, R115 ;  /* 0x000000736c6c7221 */ /* 0x004fc80000010000 */
[----:B------:R-:W0:Y:S04]  /*1850*/  SHFL.DOWN PT, R110, R109, 0x8, 0x1f ;  /* 0x09001f006d6e7f89 */ /* 0x000e2800000e0000 */
[----:B------:R-:W2:Y:S01]  /*1860*/  SHFL.DOWN PT, R111, R108, 0x8, 0x1f ;  /* 0x09001f006c6f7f89 */ /* 0x000ea200000e0000 */
[----:B---3--:R-:W-:Y:S01]  /*1870*/  LOP3.LUT P1, RZ, R119, 0x1f, RZ, 0xc0, !PT ;  /* 0x0000001f77ff7812 */ /* 0x008fe2000782c0ff */
        /* <DEDUP_REMOVED lines=23> */
.L_x_3120:
[----:B-1----:R-:W-:Y:S05]  /*19f0*/  BSYNC.RECONVERGENT B0 ;  /* 0x0000000000007941 */ /* 0x002fea0003800200 */
.L_x_3119:
        /* <DEDUP_REMOVED lines=20> */
[----:B------:R-:W-:Y:S02]  /*1b40*/  @P2 SHF.R.S32.HI R108, RZ, 0x1f, R5 ;  /* 0x0000001fff6c2819 */ /* 0x000fe40000011405 */
[----:B------:R-:W-:Y:S01]  /*1b50*/  FADD.FTZ R150, R111, R150 ;  /* 0x000000966f967221 */ /* 0x000fe20000010000 */
[----:B------:R-:W-:Y:S01]  /*1b60*/  FADD.FTZ R109, R110, R109 ;  /* 0x0000006d6e6d7221 */ /* 0x000fe20000010000 */
[----:B------:R-:W-:-:S02]  /*1b70*/  SHF.R.S32.HI R111, RZ, 0x1f, R152 ;  /* 0x0000001fff6f7819 */ /* 0x000fc40000011498 */
[----:B-1----:R-:W-:Y:S01]  /*1b80*/  FADD.FTZ R150, R150, R113 ;  /* 0x0000007196967221 */ /* 0x002fe20000010000 */
[----:B------:R-:W-:Y:S01]  /*1b90*/  FADD.FTZ R109, R109, R112 ;  /* 0x000000706d6d7221 */ /* 0x000fe20000010000 */
[----:B------:R-:W-:Y:S02]  /*1ba0*/  LEA.HI R152, R111, R152, RZ, 0x3 ;  /* 0x000000986f987211 */ /* 0x000fe400078f18ff */
[----:B------:R-:W-:Y:S01]  /*1bb0*/  FADD.FTZ R115, R115, R150 ;  /* 0x0000009673737221 */ /* 0x000fe20000010000 */
[----:B------:R-:W-:Y:S01]  /*1bc0*/  FADD.FTZ R109, R114, R109 ;  /* 0x0000006d726d7221 */ /* 0x000fe20000010000 */
[----:B------:R-:W-:Y:S02]  /*1bd0*/  @P2 LEA.HI R108, R108, R5, RZ, 0x3 ;  /* 0x000000056c6c2211 */ /* 0x000fe400078f18ff */
[----:B------:R-:W-:Y:S01]  /*1be0*/  FMUL.FTZ R115, R115, UR28 ;  /* 0x0000001c73737c20 */ /* 0x000fe20008410000 */
[----:B------:R-:W-:Y:S01]  /*1bf0*/  FMUL.FTZ R112, R109, UR28 ;  /* 0x0000001c6d707c20 */ /* 0x000fe20008410000 */
[----:B------:R-:W-:-:S02]  /*1c00*/  MOV R5, RZ ;  /* 0x000000ff00057202 */ /* 0x000fc40000000f00 */
[-C--:B------:R-:W-:Y:S02]  /*1c10*/  @P2 LEA.HI.SX32 R5, R108, R119.reuse, 0x1d ;  /* 0x000000776c052211 */ /* 0x080fe400078feaff */
[----:B------:R-:W-:Y:S02]  /*1c20*/  R2UR UR9, R115 ;  /* 0x00000000730972ca */ /* 0x000fe400000e0000 */
[----:B------:R-:W-:Y:S02]  /*1c30*/  LEA.HI.SX32 R113, R152, R119, 0x1d ;  /* 0x0000007798717211 */ /* 0x000fe400078feaff */
[----:B------:R-:W-:Y:S01]  /*1c40*/  FSEL R112, R112, RZ, !P1 ;  /* 0x000000ff70707208 */ /* 0x000fe20004800000 */
[----:B------:R-:W-:Y:S10]  /*1c50*/  BRA.U UP0, `(.L_x_3121) ;  /* 0x0000000900c47547 */ /* 0x000ff4000b800000 */
        /* <DEDUP_REMOVED lines=12> */
.L_x_3123:
        /* <DEDUP_REMOVED lines=9> */
.L_x_3124:
        /* <DEDUP_REMOVED lines=9> */
.L_x_3125:
        /* <DEDUP_REMOVED lines=9> */
.L_x_3126:
        /* <DEDUP_REMOVED lines=9> */
.L_x_3127:
        /* <DEDUP_REMOVED lines=9> */
.L_x_3128:
        /* <DEDUP_REMOVED lines=9> */
.L_x_3129:
        /* <DEDUP_REMOVED lines=10> */
.L_x_3122:
        /* <DEDUP_REMOVED lines=21> */
[----:B------:R-:W-:Y:S01]  /*2270*/  FMUL.FTZ R92, R92, UR30 ;  /* 0x0000001e5c5c7c20 */ /* 0x000fe20008410000 */
[----:B------:R-:W-:Y:S01]  /*2280*/  FMUL.FTZ R95, R74, UR30 ;  /* 0x0000001e4a5f7c20 */ /* 0x000fe20008410000 */
[----:B------:R-:W-:Y:S01]  /*2290*/  FMUL.FTZ R108, R94, UR30 ;  /* 0x0000001e5e6c7c20 */ /* 0x000fe20008410000 */
[----:B------:R-:W-:Y:S01]  /*22a0*/  FMUL.FTZ R109, R109, UR30 ;  /* 0x0000001e6d6d7c20 */ /* 0x000fe20008410000 */
        /* <DEDUP_REMOVED lines=17> */
.L_x_3131:
        /* <DEDUP_REMOVED lines=9> */
.L_x_3132:
        /* <DEDUP_REMOVED lines=9> */
.L_x_3133:
        /* <DEDUP_REMOVED lines=9> */
.L_x_3134:
        /* <DEDUP_REMOVED lines=9> */
.L_x_3135:
        /* <DEDUP_REMOVED lines=9> */
.L_x_3136:
        /* <DEDUP_REMOVED lines=9> */
.L_x_3137:
[----:B------:R-:W-:Y:S05]  /*2720*/  @!P2 BRA `(.L_x_3130) ;  /* 0x000000080028a947 */ /* 0x000fea0003800000 */
[----:B------:R-:W-:-:S05]  /*2730*/  FMUL.FTZ R108, R75, UR29 ;  /* 0x0000001d4b6c7c20 */ /* 0x000fca0008410000 */
[----:B------:R-:W-:-:S04]  /*2740*/  F2FP.BF16.F32.PACK_AB R108, RZ, R108 ;  /* 0x0000006cff6c723e */ /* 0x000fc800000010ff */
[----:B------:R-:W-:Y:S01]  /*2750*/  PRMT R59, R59, 0x5410, R108 ;  /* 0x000054103b3b7816 */ /* 0x000fe2000000006c */
[----:B------:R-:W-:Y:S06]  /*2760*/  BRA `(.L_x_3130) ;  /* 0x0000000800187947 */ /* 0x000fec0003800000 */
.L_x_3121:
[----:B------:R-:W-:-:S04]  /*2770*/  UISETP.NE.U32.AND UP0, UPT, UR6, URZ, UPT ;  /* 0x000000ff0600728c */ /* 0x000fc8000bf05070 */
[----:B------:R-:W-:-:S09]  /*2780*/  UISETP.NE.AND.EX UP0, UPT, UR7, URZ, UPT, UP0 ;  /* 0x000000ff0700728c */ /* 0x000fd2000bf05300 */
[----:B------:R-:W-:Y:S05]  /*2790*/  BRA.U UP0, `(.L_x_3138) ;  /* 0x0000000500087547 */ /* 0x000fea000b800000 */
[----:B------:R-:W-:Y:S01]  /*27a0*/  PLOP3.LUT P1, PT, PT, PT, UP2, 0x80, 0x8 ;  /* 0x000000000008781c */ /* 0x000fe20003f2f028 */
[----:B------:R-:W0:Y:S01]  /*27b0*/  @P2 LDC R161, c[0x0][0x40c] ;  /* 0x00010300ffa12b82 */ /* 0x000e220000000800 */
[----:B------:R-:W-:Y:S02]  /*27c0*/  MOV R114, R32 ;  /* 0x0000002000727202 */ /* 0x000fe40000000f00 */
[----:B------:R-:W-:Y:S02]  /*27d0*/  MOV R115, R33 ;  /* 0x0000002100737202 */ /* 0x000fe40000000f00 */
[----:B------:R-:W-:Y:S02]  /*27e0*/  MOV R110, R34 ;  /* 0x00000022006e7202 */ /* 0x000fe40000000f00 */
[----:B------:R-:W-:Y:S01]  /*27f0*/  MOV R111, R35 ;  /* 0x00000023006f7202 */ /* 0x000fe20000000f00 */
[----:B------:R-:W1:Y:S04]  /*2800*/  @P2 LDC R154, c[0x0][0x40c] ;  /* 0x00010300ff9a2b82 */ /* 0x000e680000000800 */
[--C-:B------:R-:W-:Y:S01]  /*2810*/  @P1 FFMA.FTZ R109, R3, UR9, R112.reuse ;  /* 0x00000009036d1c23 */ /* 0x100fe20008010070 */
[----:B------:R-:W-:-:S03]  /*2820*/  @P1 FFMA.FTZ R108, R2, UR9, R112 ;  /* 0x00000009026c1c23 */ /* 0x000fc60008010070 */
[----:B------:R-:W-:Y:S01]  /*2830*/  @P1 FADD.FTZ R109, R144, -R109 ;  /* 0x8000006d906d1221 */ /* 0x000fe20000010000 */
[----:B------:R-:W-:Y:S01]  /*2840*/  @P1 FADD.FTZ R108, R149, -R108 ;  /* 0x8000006c956c1221 */ /* 0x000fe20000010000 */
[----:B------:R-:W2:Y:S02]  /*2850*/  @P2 LDC R156, c[0x0][0x40c] ;  /* 0x00010300ff9c2b82 */ /* 0x000ea40000000800 */
[----:B------:R-:W-:Y:S01]  /*2860*/  @P1 FFMA.FTZ R114, R109, UR30, R32 ;  /* 0x0000001e6d721c23 */ /* 0x000fe20008010020 */
[----:B------:R-:W-:Y:S01]  /*2870*/  @P1 FFMA.FTZ R115, R108, UR30, R33 ;  /* 0x0000001e6c731c23 */ /* 0x000fe20008010021 */
[--C-:B------:R-:W-:Y:S01]  /*2880*/  @P1 FFMA.FTZ R109, R7, UR9, R112.reuse ;  /* 0x00000009076d1c23 */ /* 0x100fe20008010070 */
[--C-:B------:R-:W-:Y:S01]  /*2890*/  @P1 FFMA.FTZ R108, R6, UR9, R112.reuse ;  /* 0x00000009066c1c23 */ /* 0x100fe20008010070 */
[----:B0-----:R-:W-:Y:S01]  /*28a0*/  @P2 FMUL.FTZ R152, R114, R161 ;  /* 0x000000a172982220 */ /* 0x001fe20000410000 */
[----:B------:R-:W-:Y:S01]  /*28b0*/  @P1 FFMA.FTZ R161, R139, UR9, R112 ;  /* 0x000000098ba11c23 */ /* 0x000fe20008010070 */
[----:B------:R-:W-:Y:S01]  /*28c0*/  @P1 FADD.FTZ R109, R0, -R109 ;  /* 0x8000006d006d1221 */ /* 0x000fe20000010000 */
[----:B------:R-:W-:Y:S01]  /*28d0*/  @P1 FADD.FTZ R108, R9, -R108 ;  /* 0x8000006c096c1221 */ /* 0x000fe20000010000 */
[----:B------:R-:W0:Y:S01]  /*28e0*/  @P2 LDC R114, c[0x0][0x40c] ;  /* 0x00010300ff722b82 */ /* 0x000e220000000800 */
[----:B------:R-:W-:Y:S01]  /*28f0*/  @P1 FADD.FTZ R165, R8, -R161 ;  /* 0x800000a108a51221 */ /* 0x000fe20000010000 */
[----:B------:R-:W-:Y:S01]  /*2900*/  @P1 FFMA.FTZ R110, R109, UR30, R34 ;  /* 0x0000001e6d6e1c23 */ /* 0x000fe20008010022 */
[----:B------:R-:W-:Y:S01]  /*2910*/  @P1 FFMA.FTZ R111, R108, UR30, R35 ;  /* 0x0000001e6c6f1c23 */ /* 0x000fe20008010023 */
[--C-:B------:R-:W-:Y:S01]  /*2920*/  @P1 FFMA.FTZ R109, R151, UR9, R112.reuse ;  /* 0x00000009976d1c23 */ /* 0x100fe20008010070 */
[----:B------:R-:W-:Y:S01]  /*2930*/  @P1 FFMA.FTZ R108, R124, UR9, R112 ;  /* 0x000000097c6c1c23 */ /* 0x000fe20008010070 */
[----:B-1----:R-:W-:Y:S01]  /*2940*/  @P2 FMUL.FTZ R154, R115, R154 ;  /* 0x0000009a739a2220 */ /* 0x002fe20000410000 */
[----:B------:R-:W-:Y:S01]  /*2950*/  MOV R161, R30 ;  /* 0x0000001e00a17202 */ /* 0x000fe20000000f00 */
[----:B------:R-:W-:Y:S01]  /*2960*/  @P1 FADD.FTZ R163, R4, -R109 ;  /* 0x8000006d04a31221 */ /* 0x000fe20000010000 */
[----:B------:R-:W-:Y:S01]  /*2970*/  @P1 FADD.FTZ R150, R11, -R108 ;  /* 0x8000006c0b961221 */ /* 0x000fe20000010000 */
[----:B------:R-:W-:Y:S01]  /*2980*/  MOV R109, R28 ;  /* 0x0000001c006d7202 */ /* 0x000fe20000000f00 */
[----:B------:R-:W1:Y:S01]  /*2990*/  @P2 LDC R115, c[0x0][0x40c] ;  /* 0x00010300ff732b82 */ /* 0x000e620000000800 */
[----:B------:R-:W-:Y:S01]  /*29a0*/  MOV R108, R29 ;  /* 0x0000001d006c7202 */ /* 0x000fe20000000f00 */
[----:B------:R-:W-:Y:S01]  /*29b0*/  @P1 FFMA.FTZ R109, R163, UR30, R28 ;  /* 0x0000001ea36d1c23 */ /* 0x000fe2000801001c */
[----:B------:R-:W-:Y:S01]  /*29c0*/  @P1 FFMA.FTZ R108, R150, UR30, R29 ;  /* 0x0000001e966c1c23 */ /* 0x000fe2000801001d */
[----:B------:R-:W-:Y:S01]  /*29d0*/  @P1 FFMA.FTZ R161, R165, UR30, R30 ;  /* 0x0000001ea5a11c23 */ /* 0x000fe2000801001e */
[----:B--2---:R-:W-:Y:S01]  /*29e0*/  @P2 FMUL.FTZ R111, R111, R156 ;  /* 0x0000009c6f6f2220 */ /* 0x004fe20000410000 */
[----:B------:R-:W-:-:S02]  /*29f0*/  @P2 F2FP.BF16.F32.PACK_AB R152, RZ, R152 ;  /* 0x00000098ff98223e */ /* 0x000fc400000010ff */
[----:B------:R-:W2:Y:S01]  /*2a00*/  @P2 LDC R163, c[0x0][0x40c] ;  /* 0x00010300ffa32b82 */ /* 0x000ea20000000800 */
[----:B------:R-:W-:Y:S02]  /*2a10*/  @P2 F2FP.BF16.F32.PACK_AB R154, RZ, R154 ;  /* 0x0000009aff9a223e */ /* 0x000fe400000010ff */
[----:B------:R-:W-:Y:S01]  /*2a20*/  @P2 PRMT R56, R152, 0x7610, R56 ;  /* 0x0000761098382816 */ /* 0x000fe20000000038 */
[----:B0-----:R-:W-:Y:S01]  /*2a30*/  @P2 FMUL.FTZ R114, R161, R114 ;  /* 0x00000072a1722220 */ /* 0x001fe20000410000 */
[----:B------:R-:W-:-:S03]  /*2a40*/  @P2 F2FP.BF16.F32.PACK_AB R111, RZ, R111 ;  /* 0x0000006fff6f223e */ /* 0x000fc600000010ff */
[----:B------:R-:W0:Y:S01]  /*2a50*/  @P2 LDC R150, c[0x0][0x40c] ;  /* 0x00010300ff962b82 */ /* 0x000e220000000800 */
[----:B------:R-:W-:Y:S02]  /*2a60*/  @P2 PRMT R56, R56, 0x5410, R154 ;  /* 0x0000541038382816 */ /* 0x000fe4000000009a */
[----:B------:R-:W-:-:S04]  /*2a70*/  @P2 F2FP.BF16.F32.PACK_AB R114, RZ, R114 ;  /* 0x00000072ff72223e */ /* 0x000fc800000010ff */
[----:B------:R-:W-:Y:S01]  /*2a80*/  @P2 PRMT R59, R114, 0x7610, R59 ;  /* 0x00007610723b2816 */ /* 0x000fe2000000003b */
[----:B-1----:R-:W-:-:S05]  /*2a90*/  @P2 FMUL.FTZ R115, R108, R115 ;  /* 0x000000736c732220 */ /* 0x002fca0000410000 */
[----:B------:R-:W-:Y:S01]  /*2aa0*/  @P2 F2FP.BF16.F32.PACK_AB R115, RZ, R115 ;  /* 0x00000073ff73223e */ /* 0x000fe200000010ff */
[----:B--2---:R-:W-:-:S05]  /*2ab0*/  @P2 FMUL.FTZ R110, R110, R163 ;  /* 0x000000a36e6e2220 */ /* 0x004fca0000410000 */
[----:B------:R-:W-:Y:S01]  /*2ac0*/  @P2 F2FP.BF16.F32.PACK_AB R110, RZ, R110 ;  /* 0x0000006eff6e223e */ /* 0x000fe200000010ff */
[----:B0-----:R-:W-:-:S03]  /*2ad0*/  @P2 FMUL.FTZ R150, R109, R150 ;  /* 0x000000966d962220 */ /* 0x001fc60000410000 */
[----:B------:R-:W-:Y:S02]  /*2ae0*/  @P2 PRMT R57, R110, 0x7610, R57 ;  /* 0x000076106e392816 */ /* 0x000fe40000000039 */
[----:B------:R-:W-:Y:S02]  /*2af0*/  @P2 F2FP.BF16.F32.PACK_AB R150, RZ, R150 ;  /* 0x00000096ff96223e */ /* 0x000fe400000010ff */
[----:B------:R-:W-:Y:S02]  /*2b00*/  @P2 PRMT R57, R57, 0x5410, R111 ;  /* 0x0000541039392816 */ /* 0x000fe4000000006f */
[----:B------:R-:W-:-:S04]  /*2b10*/  @P2 PRMT R58, R150, 0x7610, R58 ;  /* 0x00007610963a2816 */ /* 0x000fc8000000003a */
[----:B------:R-:W-:Y:S01]  /*2b20*/  @P2 PRMT R58, R58, 0x5410, R115 ;  /* 0x000054103a3a2816 */ /* 0x000fe20000000073 */
[----:B------:R-:W-:Y:S06]  /*2b30*/  @!P2 BRA `(.L_x_3130) ;  /* 0x000000040024a947 */ /* 0x000fec0003800000 */
[----:B------:R-:W-:Y:S01]  /*2b40*/  @P1 FFMA.FTZ R110, R10, UR9, R112 ;  /* 0x000000090a6e1c23 */ /* 0x000fe20008010070 */
[----:B------:R-:W-:-:S03]  /*2b50*/  MOV R108, R31 ;  /* 0x0000001f006c7202 */ /* 0x000fc60000000f00 */
[----:B------:R-:W-:-:S04]  /*2b60*/  @P1 FADD.FTZ R110, R125, -R110 ;  /* 0x8000006e7d6e1221 */ /* 0x000fc80000010000 */
[----:B------:R-:W-:-:S04]  /*2b70*/  @P1 FFMA.FTZ R108, R110, UR30, R31 ;  /* 0x0000001e6e6c1c23 */ /* 0x000fc8000801001f */
[----:B------:R-:W-:-:S05]  /*2b80*/  FMUL.FTZ R108, R108, UR29 ;  /* 0x0000001d6c6c7c20 */ /* 0x000fca0008410000 */
[----:B------:R-:W-:-:S04]  /*2b90*/  F2FP.BF16.F32.PACK_AB R108, RZ, R108 ;  /* 0x0000006cff6c723e */ /* 0x000fc800000010ff */
[----:B------:R-:W-:Y:S01]  /*2ba0*/  PRMT R59, R59, 0x5410, R108 ;  /* 0x000054103b3b7816 */ /* 0x000fe2000000006c */
[----:B------:R-:W-:Y:S06]  /*2bb0*/  BRA `(.L_x_3130) ;  /* 0x0000000400047947 */ /* 0x000fec0003800000 */
.L_x_3138:
[----:B------:R-:W-:Y:S01]  /*2bc0*/  PLOP3.LUT P1, PT, PT, PT, UP2, 0x80, 0x8 ;  /* 0x000000000008781c */ /* 0x000fe20003f2f028 */
[----:B------:R-:W0:Y:S01]  /*2bd0*/  @P2 LDC R93, c[0x0][0x40c] ;  /* 0x00010300ff5d2b82 */ /* 0x000e220000000800 */
[----:B------:R-:W-:Y:S02]  /*2be0*/  MOV R74, R30 ;  /* 0x0000001e004a7202 */ /* 0x000fe40000000f00 */
[----:B------:R-:W-:-:S05]  /*2bf0*/  MOV R75, R31 ;  /* 0x0000001f004b7202 */ /* 0x000fca0000000f00 */
[----:B------:R-:W1:Y:S04]  /*2c00*/  @P2 LDC R92, c[0x0][0x40c] ;  /* 0x00010300ff5c2b82 */ /* 0x000e680000000800 */
[--C-:B------:R-:W-:Y:S01]  /*2c10*/  @P1 FFMA.FTZ R73, R139, UR9, R112.reuse ;  /* 0x000000098b491c23 */ /* 0x100fe20008010070 */
[--C-:B------:R-:W-:Y:S01]  /*2c20*/  @P1 FFMA.FTZ R72, R10, UR9, R112.reuse ;  /* 0x000000090a481c23 */ /* 0x100fe20008010070 */
[--C-:B------:R-:W-:Y:S01]  /*2c30*/  @P1 FFMA.FTZ R95, R3, UR9, R112.reuse ;  /* 0x00000009035f1c23 */ /* 0x100fe20008010070 */
[----:B------:R-:W-:Y:S01]  /*2c40*/  @P1 FFMA.FTZ R94, R2, UR9, R112 ;  /* 0x00000009025e1c23 */ /* 0x000fe20008010070 */
[----:B------:R-:W-:Y:S01]  /*2c50*/  @P1 FADD.FTZ R73, R8, -R73 ;  /* 0x8000004908491221 */ /* 0x000fe20000010000 */
[----:B------:R-:W-:Y:S01]  /*2c60*/  @P1 FADD.FTZ R72, R125, -R72 ;  /* 0x800000487d481221 */ /* 0x000fe20000010000 */
[----:B------:R-:W2:Y:S01]  /*2c70*/  @P2 LDC R109, c[0x0][0x40c] ;  /* 0x00010300ff6d2b82 */ /* 0x000ea20000000800 */
[----:B------:R-:W-:Y:S01]  /*2c80*/  @P1 FADD.FTZ R95, R144, -R95 ;  /* 0x8000005f905f1221 */ /* 0x000fe20000010000 */
[----:B------:R-:W-:Y:S01]  /*2c90*/  @P1 FFMA.FTZ R74, R73, UR30, R30 ;  /* 0x0000001e494a1c23 */ /* 0x000fe2000801001e */
[----:B------:R-:W-:Y:S01]  /*2ca0*/  @P1 FFMA.FTZ R75, R72, UR30, R31 ;  /* 0x0000001e484b1c23 */ /* 0x000fe2000801001f */
[----:B------:R-:W-:-:S02]  /*2cb0*/  @P1 FADD.FTZ R94, R149, -R94 ;  /* 0x8000005e955e1221 */ /* 0x000fc40000010000 */
[----:B0-----:R-:W-:Y:S01]  /*2cc0*/  @P2 FMUL.FTZ R72, R74, R93 ;  /* 0x0000005d4a482220 */ /* 0x001fe20000410000 */
[----:B------:R-:W-:Y:S01]  /*2cd0*/  MOV R93, R33 ;  /* 0x00000021005d7202 */ /* 0x000fe20000000f00 */
[----:B------:R-:W0:Y:S01]  /*2ce0*/  @P2 LDC R110, c[0x0][0x40c] ;  /* 0x00010300ff6e2b82 */ /* 0x000e220000000800 */
[----:B------:R-:W-:Y:S01]  /*2cf0*/  @P1 FFMA.FTZ R93, R94, UR30, R33 ;  /* 0x0000001e5e5d1c23 */ /* 0x000fe20008010021 */
[----:B------:R-:W-:Y:S02]  /*2d00*/  MOV R94, R34 ;  /* 0x00000022005e7202 */ /* 0x000fe40000000f00 */
[----:B------:R-:W-:Y:S01]  /*2d10*/  @P2 F2FP.BF16.F32.PACK_AB R72, RZ, R72 ;  /* 0x00000048ff48223e */ /* 0x000fe200000010ff */
[----:B-1----:R-:W-:Y:S01]  /*2d20*/  @P2 FMUL.FTZ R73, R75, R92 ;  /* 0x0000005c4b492220 */ /* 0x002fe20000410000 */
[----:B------:R-:W-:Y:S02]  /*2d30*/  MOV R92, R32 ;  /* 0x00000020005c7202 */ /* 0x000fe40000000f00 */
[----:B------:R-:W1:Y:S01]  /*2d40*/  @P2 LDC R111, c[0x0][0x40c] ;  /* 0x00010300ff6f2b82 */ /* 0x000e620000000800 */
[----:B------:R-:W-:Y:S01]  /*2d50*/  @P2 PRMT R59, R72, 0x7610, R59 ;  /* 0x00007610483b2816 */ /* 0x000fe2000000003b */
[----:B------:R-:W-:Y:S01]  /*2d60*/  @P1 FFMA.FTZ R92, R95, UR30, R32 ;  /* 0x0000001e5f5c1c23 */ /* 0x000fe20008010020 */
[----:B------:R-:W-:Y:S01]  /*2d70*/  @P2 F2FP.BF16.F32.PACK_AB R73, RZ, R73 ;  /* 0x00000049ff49223e */ /* 0x000fe200000010ff */
[----:B------:R-:W-:Y:S01]  /*2d80*/  @P1 FFMA.FTZ R72, R6, UR9, R112 ;  /* 0x0000000906481c23 */ /* 0x000fe20008010070 */
[----:B------:R-:W-:-:S02]  /*2d90*/  MOV R95, R35 ;  /* 0x00000023005f7202 */ /* 0x000fc40000000f00 */
[----:B------:R-:W-:Y:S01]  /*2da0*/  @P2 PRMT R59, R59, 0x5410, R73 ;  /* 0x000054103b3b2816 */ /* 0x000fe20000000049 */
[----:B------:R-:W3:Y:S01]  /*2db0*/  @P2 LDC R114, c[0x0][0x40c] ;  /* 0x00010300ff722b82 */ /* 0x000ee20000000800 */
[----:B------:R-:W-:Y:S01]  /*2dc0*/  @P1 FFMA.FTZ R73, R7, UR9, R112 ;  /* 0x0000000907491c23 */ /* 0x000fe20008010070 */
[----:B--2---:R-:W-:Y:S01]  /*2dd0*/  @P2 FMUL.FTZ R108, R92, R109 ;  /* 0x0000006d5c6c2220 */ /* 0x004fe20000410000 */
[----:B------:R-:W-:Y:S02]  /*2de0*/  @P1 FADD.FTZ R72, R9, -R72 ;  /* 0x8000004809481221 */ /* 0x000fe40000010000 */
[----:B------:R-:W-:Y:S02]  /*2df0*/  @P1 FADD.FTZ R73, R0, -R73 ;  /* 0x8000004900491221 */ /* 0x000fe40000010000 */
[----:B------:R-:W-:Y:S01]  /*2e00*/  @P1 FFMA.FTZ R95, R72, UR30, R35 ;  /* 0x0000001e485f1c23 */ /* 0x000fe20008010023 */
[----:B------:R-:W2:Y:S01]  /*2e10*/  @P2 LDC R115, c[0x0][0x40c] ;  /* 0x00010300ff732b82 */ /* 0x000ea20000000800 */
[----:B------:R-:W-:Y:S01]  /*2e20*/  @P1 FFMA.FTZ R94, R73, UR30, R34 ;  /* 0x0000001e495e1c23 */ /* 0x000fe20008010022 */
[--C-:B------:R-:W-:Y:S01]  /*2e30*/  @P1 FFMA.FTZ R73, R151, UR9, R112.reuse ;  /* 0x0000000997491c23 */ /* 0x100fe20008010070 */
[----:B0-----:R-:W-:Y:S01]  /*2e40*/  @P2 FMUL.FTZ R109, R93, R110 ;  /* 0x0000006e5d6d2220 */ /* 0x001fe20000410000 */
[----:B------:R-:W-:Y:S01]  /*2e50*/  @P1 FFMA.FTZ R110, R124, UR9, R112 ;  /* 0x000000097c6e1c23 */ /* 0x000fe20008010070 */
[----:B------:R-:W-:Y:S01]  /*2e60*/  MOV R72, R28 ;  /* 0x0000001c00487202 */ /* 0x000fe20000000f00 */
[----:B------:R-:W-:Y:S01]  /*2e70*/  @P1 FADD.FTZ R73, R4, -R73 ;  /* 0x8000004904491221 */ /* 0x000fe20000010000 */
[----:B------:R-:W-:Y:S01]  /*2e80*/  @P2 F2FP.BF16.F32.PACK_AB R108, RZ, R108 ;  /* 0x0000006cff6c223e */ /* 0x000fe200000010ff */
[----:B------:R-:W0:Y:S01]  /*2e90*/  @P2 LDC R150, c[0x0][0x40c] ;  /* 0x00010300ff962b82 */ /* 0x000e220000000800 */
[----:B------:R-:W-:Y:S01]  /*2ea0*/  @P1 FADD.FTZ R110, R11, -R110 ;  /* 0x8000006e0b6e1221 */ /* 0x000fe20000010000 */
[----:B------:R-:W-:Y:S01]  /*2eb0*/  @P1 FFMA.FTZ R72, R73, UR30, R28 ;  /* 0x0000001e49481c23 */ /* 0x000fe2000801001c */
[----:B------:R-:W-:-:S02]  /*2ec0*/  MOV R73, R29 ;  /* 0x0000001d00497202 */ /* 0x000fc40000000f00 */
[----:B------:R-:W-:Y:S01]  /*2ed0*/  @P1 FFMA.FTZ R73, R110, UR30, R29 ;  /* 0x0000001e6e491c23 */ /* 0x000fe2000801001d */
[----:B-1----:R-:W-:Y:S01]  /*2ee0*/  @P2 FMUL.FTZ R110, R94, R111 ;  /* 0x0000006f5e6e2220 */ /* 0x002fe20000410000 */
[----:B------:R-:W-:Y:S01]  /*2ef0*/  @P2 F2FP.BF16.F32.PACK_AB R109, RZ, R109 ;  /* 0x0000006dff6d223e */ /* 0x000fe200000010ff */
[----:B---3--:R-:W-:Y:S01]  /*2f00*/  @P2 FMUL.FTZ R111, R95, R114 ;  /* 0x000000725f6f2220 */ /* 0x008fe20000410000 */
[----:B------:R-:W-:Y:S02]  /*2f10*/  @P2 PRMT R56, R108, 0x7610, R56 ;  /* 0x000076106c382816 */ /* 0x000fe40000000038 */
[----:B------:R-:W-:Y:S02]  /*2f20*/  @P2 F2FP.BF16.F32.PACK_AB R110, RZ, R110 ;  /* 0x0000006eff6e223e */ /* 0x000fe400000010ff */
[----:B------:R-:W-:Y:S02]  /*2f30*/  @P2 F2FP.BF16.F32.PACK_AB R111, RZ, R111 ;  /* 0x0000006fff6f223e */ /* 0x000fe400000010ff */
[----:B------:R-:W-:Y:S01]  /*2f40*/  @P2 PRMT R57, R110, 0x7610, R57 ;  /* 0x000076106e392816 */ /* 0x000fe20000000039 */
[----:B--2---:R-:W-:Y:S01]  /*2f50*/  @P2 FMUL.FTZ R114, R72, R115 ;  /* 0x0000007348722220 */ /* 0x004fe20000410000 */
[----:B------:R-:W-:-:S02]  /*2f60*/  @P2 PRMT R56, R56, 0x5410, R109 ;  /* 0x0000541038382816 */ /* 0x000fc4000000006d */
[----:B------:R-:W-:Y:S02]  /*2f70*/  @P2 PRMT R57, R57, 0x5410, R111 ;  /* 0x0000541039392816 */ /* 0x000fe4000000006f */
[----:B------:R-:W-:Y:S01]  /*2f80*/  @P2 F2FP.BF16.F32.PACK_AB R114, RZ, R114 ;  /* 0x00000072ff72223e */ /* 0x000fe200000010ff */
[----:B0-----:R-:W-:-:S03]  /*2f90*/  @P2 FMUL.FTZ R115, R73, R150 ;  /* 0x0000009649732220 */ /* 0x001fc60000410000 */
[----:B------:R-:W-:Y:S02]  /*2fa0*/  @P2 PRMT R58, R114, 0x7610, R58 ;  /* 0x00007610723a2816 */ /* 0x000fe4000000003a */
[----:B------:R-:W-:-:S04]  /*2fb0*/  @P2 F2FP.BF16.F32.PACK_AB R115, RZ, R115 ;  /* 0x00000073ff73223e */ /* 0x000fc800000010ff */
[----:B------:R-:W-:-:S07]  /*2fc0*/  @P2 PRMT R58, R58, 0x5410, R115 ;  /* 0x000054103a3a2816 */ /* 0x000fce0000000073 */
.L_x_3130:
[----:B------:R-:W-:Y:S01]  /*2fd0*/  ISETP.NE.U32.AND P1, PT, RZ, UR6, PT ;  /* 0x00000006ff007c0c */ /* 0x000fe2000bf25070 */
[----:B------:R-:W0:Y:S03]  /*2fe0*/  @P2 LDC.64 R108, c[0x0][0x468] ;  /* 0x00011a00ff6c2b82 */ /* 0x000e260000000a00 */
[----:B------:R-:W-:-:S13]  /*2ff0*/  ISETP.NE.AND.EX P1, PT, RZ, UR7, PT, P1 ;  /* 0x00000007ff007c0c */ /* 0x000fda000bf25310 */
[----:B------:R-:W1:Y:S01]  /*3000*/  @P1 LDC.64 R110, c[0x0][0x478] ;  /* 0x00011e00ff6e1b82 */ /* 0x000e620000000a00 */
[----:B0-----:R-:W-:-:S04]  /*3010*/  @P2 IMAD.WIDE.U32 R108, R5, 0x10, R108 ;  /* 0x00000010056c2825 */ /* 0x001fc800078e006c */
[----:B-1----:R-:W-:-:S05]  /*3020*/  @P1 IMAD.WIDE.U32 R110, R113, 0x20, R110 ;  /* 0x00000020716e1825 */ /* 0x002fca00078e006e */
[----:B------:R0:W-:Y:S04]  /*3030*/  @P1 STG.E.128 desc[UR14][R110.64], R92 ;  /* 0x0000005c6e001986 */ /* 0x0001e8000c101d0e */
[----:B------:R0:W-:Y:S04]  /*3040*/  @P1 STG.E.128 desc[UR14][R110.64+0x10], R72 ;  /* 0x000010486e001986 */ /* 0x0001e8000c101d0e */
[----:B------:R0:W-:Y:S01]  /*3050*/  @P2 STG.E.128 desc[UR14][R108.64], R56 ;  /* 0x000000386c002986 */ /* 0x0001e2000c101d0e */
[----:B------:R-:W-:Y:S05]  /*3060*/  @!P0 BRA `(.L_x_3139) ;  /* 0x0000000800148947 */ /* 0x000fea0003800000 */
[----:B------:R-:W-:Y:S05]  /*3070*/  @!P1 BRA `(.L_x_3140) ;  /* 0x0000000400089947 */ /* 0x000fea0003800000 */
[----:B------:R-:W-:Y:S01]  /*3080*/  PLOP3.LUT P3, PT, PT, PT, UP2, 0x80, 0x8 ;  /* 0x000000000008781c */ /* 0x000fe20003f6f028 */
[----:B0-----:R-:W0:Y:S01]  /*3090*/  @P2 LDC R94, c[0x0][0x40c] ;  /* 0x00010300ff5e2b82 */ /* 0x001e220000000800 */
[----:B------:R-:W-:Y:S02]  /*30a0*/  MOV R93, R25 ;  /* 0x00000019005d7202 */ /* 0x000fe40000000f00 */
[----:B------:R-:W-:Y:S02]  /*30b0*/  MOV R92, R24 ;  /* 0x00000018005c7202 */ /* 0x000fe40000000f00 */
[----:B------:R-:W-:-:S03]  /*30c0*/  MOV R75, R23 ;  /* 0x00000017004b7202 */ /* 0x000fc60000000f00 */
[----:B------:R-:W1:Y:S04]  /*30d0*/  @P2 LDC R95, c[0x0][0x40c] ;  /* 0x00010300ff5f2b82 */ /* 0x000e680000000800 */
[--C-:B------:R-:W-:Y:S01]  /*30e0*/  @P3 FFMA.FTZ R72, R126, UR9, R112.reuse ;  /* 0x000000097e483c23 */ /* 0x100fe20008010070 */
[--C-:B------:R-:W-:Y:S01]  /*30f0*/  @P3 FFMA.FTZ R73, R127, UR9, R112.reuse ;  /* 0x000000097f493c23 */ /* 0x100fe20008010070 */
[--C-:B------:R-:W-:Y:S01]  /*3100*/  @P3 FFMA.FTZ R74, R134, UR9, R112.reuse ;  /* 0x00000009864a3c23 */ /* 0x100fe20008010070 */
[----:B------:R-:W-:Y:S01]  /*3110*/  @P3 FFMA.FTZ R111, R133, UR9, R112 ;  /* 0x00000009856f3c23 */ /* 0x000fe20008010070 */
[----:B------:R-:W-:Y:S01]  /*3120*/  @P3 FADD.FTZ R72, R121, -R72 ;  /* 0x8000004879483221 */ /* 0x000fe20000010000 */
[----:B------:R-:W2:Y:S01]  /*3130*/  @P2 LDC R110, c[0x0][0x40c] ;  /* 0x00010300ff6e2b82 */ /* 0x000ea20000000800 */
[----:B------:R-:W-:Y:S01]  /*3140*/  @P3 FADD.FTZ R73, R120, -R73 ;  /* 0x8000004978493221 */ /* 0x000fe20000010000 */
[----:B------:R-:W-:Y:S01]  /*3150*/  @P3 FADD.FTZ R74, R129, -R74 ;  /* 0x8000004a814a3221 */ /* 0x000fe20000010000 */
[----:B------:R-:W-:Y:S01]  /*3160*/  @P3 FFMA.FTZ R93, R72, UR30, R25 ;  /* 0x0000001e485d3c23 */ /* 0x000fe20008010019 */
[----:B------:R-:W-:Y:S01]  /*3170*/  @P3 FADD.FTZ R111, R128, -R111 ;  /* 0x8000006f806f3221 */ /* 0x000fe20000010000 */
[----:B------:R-:W-:Y:S01]  /*3180*/  @P3 FFMA.FTZ R92, R73, UR30, R24 ;  /* 0x0000001e495c3c23 */ /* 0x000fe20008010018 */
[----:B------:R-:W-:Y:S01]  /*3190*/  @P3 FFMA.FTZ R75, R74, UR30, R23 ;  /* 0x0000001e4a4b3c23 */ /* 0x000fe20008010017 */
[----:B0-----:R-:W-:Y:S01]  /*31a0*/  @P2 FMUL.FTZ R72, R93, R94 ;  /* 0x0000005e5d482220 */ /* 0x001fe20000410000 */
[----:B------:R-:W0:Y:S01]  /*31b0*/  @P2 LDC R115, c[0x0][0x40c] ;  /* 0x00010300ff732b82 */ /* 0x000e220000000800 */
[----:B------:R-:W-:Y:S01]  /*31c0*/  @P3 FFMA.FTZ R73, R137, UR9, R112 ;  /* 0x0000000989493c23 */ /* 0x000fe20008010070 */
[----:B------:R-:W-:-:S02]  /*31d0*/  MOV R94, R26 ;  /* 0x0000001a005e7202 */ /* 0x000fc40000000f00 */
[----:B------:R-:W-:Y:S01]  /*31e0*/  @P2 F2FP.BF16.F32.PACK_AB R109, RZ, R72 ;  /* 0x00000048ff6d223e */ /* 0x000fe200000010ff */
[----:B------:R-:W-:Y:S01]  /*31f0*/  @P3 FFMA.FTZ R72, R138, UR9, R112 ;  /* 0x000000098a483c23 */ /* 0x000fe20008010070 */
[----:B------:R-:W-:Y:S01]  /*3200*/  @P3 FADD.FTZ R73, R122, -R73 ;  /* 0x800000497a493221 */ /* 0x000fe20000010000 */
[----:B-1----:R-:W-:Y:S01]  /*3210*/  @P2 FMUL.FTZ R108, R92, R95 ;  /* 0x0000005f5c6c2220 */ /* 0x002fe20000410000 */
[----:B------:R-:W1:Y:S01]  /*3220*/  @P2 LDC R161, c[0x0][0x40c] ;  /* 0x00010300ffa12b82 */ /* 0x000e620000000800 */
[----:B------:R-:W-:Y:S01]  /*3230*/  @P3 FADD.FTZ R74, R123, -R72 ;  /* 0x800000487b4a3221 */ /* 0x000fe20000010000 */
[----:B------:R-:W-:Y:S01]  /*3240*/  MOV R95, R27 ;  /* 0x0000001b005f7202 */ /* 0x000fe20000000f00 */
[----:B------:R-:W-:Y:S01]  /*3250*/  @P3 FFMA.FTZ R94, R73, UR30, R26 ;  /* 0x0000001e495e3c23 */ /* 0x000fe2000801001a */
[----:B------:R-:W-:Y:S01]  /*3260*/  @P2 F2FP.BF16.F32.PACK_AB R108, RZ, R108 ;  /* 0x0000006cff6c223e */ /* 0x000fe200000010ff */
[----:B------:R-:W-:Y:S01]  /*3270*/  @P3 FFMA.FTZ R95, R74, UR30, R27 ;  /* 0x0000001e4a5f3c23 */ /* 0x000fe2000801001b */
[----:B------:R-:W-:Y:S01]  /*3280*/  MOV R72, R20 ;  /* 0x0000001400487202 */ /* 0x000fe20000000f00 */
[----:B------:R-:W-:Y:S01]  /*3290*/  @P3 FFMA.FTZ R74, R132, UR9, R112 ;  /* 0x00000009844a3c23 */ /* 0x000fe20008010070 */
[----:B------:R-:W3:Y:S01]  /*32a0*/  @P2 LDC R114, c[0x0][0x40c] ;  /* 0x00010300ff722b82 */ /* 0x000ee20000000800 */
[----:B------:R-:W-:Y:S01]  /*32b0*/  @P3 FFMA.FTZ R72, R111, UR30, R20 ;  /* 0x0000001e6f483c23 */ /* 0x000fe20008010014 */
[----:B------:R-:W-:Y:S01]  /*32c0*/  @P3 FFMA.FTZ R111, R141, UR9, R112 ;  /* 0x000000098d6f3c23 */ /* 0x000fe20008010070 */
[----:B------:R-:W-:Y:S01]  /*32d0*/  @P3 FADD.FTZ R74, R131, -R74 ;  /* 0x8000004a834a3221 */ /* 0x000fe20000010000 */
[----:B------:R-:W-:-:S02]  /*32e0*/  @P2 PRMT R56, R108, 0x7610, R56 ;  /* 0x000076106c382816 */ /* 0x000fc40000000038 */
[----:B------:R-:W-:Y:S01]  /*32f0*/  @P3 FADD.FTZ R111, R130, -R111 ;  /* 0x8000006f826f3221 */ /* 0x000fe20000010000 */
[----:B------:R-:W-:Y:S01]  /*3300*/  MOV R73, R21 ;  /* 0x0000001500497202 */ /* 0x000fe20000000f00 */
[----:B------:R-:W4:Y:S01]  /*3310*/  @P2 LDC R163, c[0x0][0x40c] ;  /* 0x00010300ffa32b82 */ /* 0x000f220000000800 */
[----:B------:R-:W-:Y:S01]  /*3320*/  @P3 FFMA.FTZ R73, R74, UR30, R21 ;  /* 0x0000001e4a493c23 */ /* 0x000fe20008010015 */
[----:B------:R-:W-:Y:S01]  /*3330*/  @P2 PRMT R56, R56, 0x5410, R109 ;  /* 0x0000541038382816 */ /* 0x000fe2000000006d */
[----:B--2---:R-:W-:Y:S01]  /*3340*/  @P2 FMUL.FTZ R109, R95, R110 ;  /* 0x0000006e5f6d2220 */ /* 0x004fe20000410000 */
[----:B------:R-:W-:Y:S01]  /*3350*/  MOV R74, R22 ;  /* 0x00000016004a7202 */ /* 0x000fe20000000f00 */
[----:B------:R-:W-:Y:S01]  /*3360*/  @P3 FFMA.FTZ R74, R111, UR30, R22 ;  /* 0x0000001e6f4a3c23 */ /* 0x000fe20008010016 */
[----:B0-----:R-:W-:Y:S01]  /*3370*/  @P2 FMUL.FTZ R108, R94, R115 ;  /* 0x000000735e6c2220 */ /* 0x001fe20000410000 */
[----:B-1----:R-:W-:Y:S01]  /*3380*/  @P2 FMUL.FTZ R110, R72, R161 ;  /* 0x000000a1486e2220 */ /* 0x002fe20000410000 */
[----:B------:R-:W-:-:S03]  /*3390*/  @P2 F2FP.BF16.F32.PACK_AB R109, RZ, R109 ;  /* 0x0000006dff6d223e */ /* 0x000fc600000010ff */
[----:B------:R-:W-:Y:S02]  /*33a0*/  @P2 F2FP.BF16.F32.PACK_AB R108, RZ, R108 ;  /* 0x0000006cff6c223e */ /* 0x000fe400000010ff */
[----:B------:R-:W-:Y:S02]  /*33b0*/  @P2 F2FP.BF16.F32.PACK_AB R110, RZ, R110 ;  /* 0x0000006eff6e223e */ /* 0x000fe400000010ff */
[----:B------:R-:W-:Y:S01]  /*33c0*/  @P2 PRMT R57, R108, 0x7610, R57 ;  /* 0x000076106c392816 */ /* 0x000fe20000000039 */
[----:B---3--:R-:W-:Y:S01]  /*33d0*/  @P2 FMUL.FTZ R111, R73, R114 ;  /* 0x00000072496f2220 */ /* 0x008fe20000410000 */
[----:B------:R-:W-:Y:S02]  /*33e0*/  @P2 PRMT R58, R110, 0x7610, R58 ;  /* 0x000076106e3a2816 */ /* 0x000fe4000000003a */
[----:B------:R-:W-:Y:S02]  /*33f0*/  @P2 PRMT R57, R57, 0x5410, R109 ;  /* 0x0000541039392816 */ /* 0x000fe4000000006d */
[----:B------:R-:W-:Y:S01]  /*3400*/  @P2 F2FP.BF16.F32.PACK_AB R111, RZ, R111 ;  /* 0x0000006fff6f223e */ /* 0x000fe200000010ff */
[----:B----4-:R-:W-:-:S03]  /*3410*/  @P2 FMUL.FTZ R114, R74, R163 ;  /* 0x000000a34a722220 */ /* 0x010fc60000410000 */
        /* <DEDUP_REMOVED lines=8> */
.L_x_3140:
[----:B------:R-:W-:Y:S01]  /*34a0*/  PLOP3.LUT P3, PT, PT, PT, UP2, 0x80, 0x8 ;  /* 0x000000000008781c */ /* 0x000fe20003f6f028 */
[----:B------:R-:W1:Y:S01]  /*34b0*/  @P2 LDC R161, c[0x0][0x40c] ;  /* 0x00010300ffa12b82 */ /* 0x000e620000000800 */
[----:B------:R-:W-:Y:S02]  /*34c0*/  MOV R114, R24 ;  /* 0x0000001800727202 */ /* 0x000fe40000000f00 */
[----:B------:R-:W-:Y:S02]  /*34d0*/  MOV R115, R25 ;  /* 0x0000001900737202 */ /* 0x000fe40000000f00 */
[----:B0-----:R-:W-:Y:S02]  /*34e0*/  MOV R110, R26 ;  /* 0x0000001a006e7202 */ /* 0x001fe40000000f00 */
[----:B------:R-:W-:Y:S01]  /*34f0*/  MOV R111, R27 ;  /* 0x0000001b006f7202 */ /* 0x000fe20000000f00 */
[----:B------:R-:W0:Y:S04]  /*3500*/  @P2 LDC R154, c[0x0][0x40c] ;  /* 0x00010300ff9a2b82 */ /* 0x000e280000000800 */
        /* <DEDUP_REMOVED lines=9> */
[----:B-1----:R-:W-:Y:S01]  /*35a0*/  @P2 FMUL.FTZ R152, R114, R161 ;  /* 0x000000a172982220 */ /* 0x002fe20000410000 */
[----:B------:R-:W-:Y:S01]  /*35b0*/  @P3 FFMA.FTZ R161, R141, UR9, R112 ;  /* 0x000000098da13c23 */ /* 0x000fe20008010070 */
[----:B------:R-:W-:Y:S01]  /*35c0*/  @P3 FADD.FTZ R109, R122, -R109 ;  /* 0x8000006d7a6d3221 */ /* 0x000fe20000010000 */
[----:B------:R-:W-:Y:S01]  /*35d0*/  @P3 FADD.FTZ R108, R123, -R108 ;  /* 0x8000006c7b6c3221 */ /* 0x000fe20000010000 */
[----:B------:R-:W1:Y:S01]  /*35e0*/  @P2 LDC R114, c[0x0][0x40c] ;  /* 0x00010300ff722b82 */ /* 0x000e620000000800 */
[----:B------:R-:W-:Y:S01]  /*35f0*/  @P3 FADD.FTZ R165, R130, -R161 ;  /* 0x800000a182a53221 */ /* 0x000fe20000010000 */
[----:B------:R-:W-:Y:S01]  /*3600*/  @P3 FFMA.FTZ R110, R109, UR30, R26 ;  /* 0x0000001e6d6e3c23 */ /* 0x000fe2000801001a */
[----:B------:R-:W-:Y:S01]  /*3610*/  @P3 FFMA.FTZ R111, R108, UR30, R27 ;  /* 0x0000001e6c6f3c23 */ /* 0x000fe2000801001b */
[--C-:B------:R-:W-:Y:S01]  /*3620*/  @P3 FFMA.FTZ R109, R133, UR9, R112.reuse ;  /* 0x00000009856d3c23 */ /* 0x100fe20008010070 */
[----:B------:R-:W-:Y:S01]  /*3630*/  @P3 FFMA.FTZ R108, R132, UR9, R112 ;  /* 0x00000009846c3c23 */ /* 0x000fe20008010070 */
[----:B0-----:R-:W-:Y:S01]  /*3640*/  @P2 FMUL.FTZ R154, R115, R154 ;  /* 0x0000009a739a2220 */ /* 0x001fe20000410000 */
[----:B------:R-:W-:Y:S01]  /*3650*/  MOV R161, R22 ;  /* 0x0000001600a17202 */ /* 0x000fe20000000f00 */
[----:B------:R-:W-:Y:S01]  /*3660*/  @P3 FADD.FTZ R163, R128, -R109 ;  /* 0x8000006d80a33221 */ /* 0x000fe20000010000 */
[----:B------:R-:W-:Y:S01]  /*3670*/  @P3 FADD.FTZ R150, R131, -R108 ;  /* 0x8000006c83963221 */ /* 0x000fe20000010000 */
[----:B------:R-:W-:Y:S01]  /*3680*/  MOV R109, R20 ;  /* 0x00000014006d7202 */ /* 0x000fe20000000f00 */
[----:B------:R-:W0:Y:S01]  /*3690*/  @P2 LDC R115, c[0x0][0x40c] ;  /* 0x00010300ff732b82 */ /* 0x000e220000000800 */
        /* <DEDUP_REMOVED lines=9> */
[----:B-1----:R-:W-:Y:S01]  /*3730*/  @P2 FMUL.FTZ R114, R161, R114 ;  /* 0x00000072a1722220 */ /* 0x002fe20000410000 */
[----:B------:R-:W-:-:S03]  /*3740*/  @P2 F2FP.BF16.F32.PACK_AB R111, RZ, R111 ;  /* 0x0000006fff6f223e */ /* 0x000fc600000010ff */
[----:B------:R-:W1:Y:S01]  /*3750*/  @P2 LDC R150, c[0x0][0x40c] ;  /* 0x00010300ff962b82 */ /* 0x000e620000000800 */
[----:B------:R-:W-:Y:S02]  /*3760*/  @P2 PRMT R56, R56, 0x5410, R154 ;  /* 0x0000541038382816 */ /* 0x000fe4000000009a */
[----:B------:R-:W-:-:S04]  /*3770*/  @P2 F2FP.BF16.F32.PACK_AB R114, RZ, R114 ;  /* 0x00000072ff72223e */ /* 0x000fc800000010ff */
[----:B------:R-:W-:Y:S01]  /*3780*/  @P2 PRMT R59, R114, 0x7610, R59 ;  /* 0x00007610723b2816 */ /* 0x000fe2000000003b */
[----:B0-----:R-:W-:-:S05]  /*3790*/  @P2 FMUL.FTZ R115, R108, R115 ;  /* 0x000000736c732220 */ /* 0x001fca0000410000 */
[----:B------:R-:W-:Y:S01]  /*37a0*/  @P2 F2FP.BF16.F32.PACK_AB R115, RZ, R115 ;  /* 0x00000073ff73223e */ /* 0x000fe200000010ff */
[----:B--2---:R-:W-:-:S05]  /*37b0*/  @P2 FMUL.FTZ R110, R110, R163 ;  /* 0x000000a36e6e2220 */ /* 0x004fca0000410000 */
[----:B------:R-:W-:Y:S01]  /*37c0*/  @P2 F2FP.BF16.F32.PACK_AB R110, RZ, R110 ;  /* 0x0000006eff6e223e */ /* 0x000fe200000010ff */
[----:B-1----:R-:W-:-:S03]  /*37d0*/  @P2 FMUL.FTZ R150, R109, R150 ;  /* 0x000000966d962220 */ /* 0x002fc60000410000 */
        /* <DEDUP_REMOVED lines=14> */
.L_x_3139:
        /* <DEDUP_REMOVED lines=43> */
.L_x_3143:
        /* <DEDUP_REMOVED lines=9> */
.L_x_3144:
        /* <DEDUP_REMOVED lines=9> */
.L_x_3145:
        /* <DEDUP_REMOVED lines=9> */
.L_x_3146:
        /* <DEDUP_REMOVED lines=9> */
.L_x_3147:
        /* <DEDUP_REMOVED lines=9> */
.L_x_3148:
        /* <DEDUP_REMOVED lines=9> */
.L_x_3149:
[----:B------:R-:W-:Y:S05]  /*3ed0*/  @!P2 BRA `(.L_x_3141) ;  /* 0x000000040030a947 */ /* 0x000fea0003800000 */
[----:B------:R-:W-:-:S05]  /*3ee0*/  FMUL.FTZ R108, R75, UR29 ;  /* 0x0000001d4b6c7c20 */ /* 0x000fca0008410000 */
[----:B------:R-:W-:-:S04]  /*3ef0*/  F2FP.BF16.F32.PACK_AB R108, RZ, R108 ;  /* 0x0000006cff6c723e */ /* 0x000fc800000010ff */
[----:B------:R-:W-:Y:S01]  /*3f00*/  PRMT R59, R59, 0x5410, R108 ;  /* 0x000054103b3b7816 */ /* 0x000fe2000000006c */
[----:B------:R-:W-:Y:S06]  /*3f10*/  BRA `(.L_x_3141) ;  /* 0x0000000400207947 */ /* 0x000fec0003800000 */
.L_x_3142:
        /* <DEDUP_REMOVED lines=9> */
.L_x_3150:
        /* <DEDUP_REMOVED lines=9> */
.L_x_3151:
        /* <DEDUP_REMOVED lines=9> */
.L_x_3152:
        /* <DEDUP_REMOVED lines=9> */
.L_x_3153:
        /* <DEDUP_REMOVED lines=9> */
.L_x_3154:
        /* <DEDUP_REMOVED lines=9> */
.L_x_3155:
        /* <DEDUP_REMOVED lines=9> */
.L_x_3156:
        /* <DEDUP_REMOVED lines=9> */
.L_x_3141:
[----:B0-----:R-:W0:Y:S01]  /*43a0*/  @P1 LDC.64 R108, c[0x0][0x478] ;  /* 0x00011e00ff6c1b82 */ /* 0x001e220000000a00 */
[----:B------:R-:W-:-:S07]  /*43b0*/  @P1 IADD3 R115, PT, PT, R113, 0x80, RZ ;  /* 0x0000008071731810 */ /* 0x000fce0007ffe0ff */
[----:B------:R-:W1:Y:S01]  /*43c0*/  @P2 LDC.64 R110, c[0x0][0x468] ;  /* 0x00011a00ff6e2b82 */ /* 0x000e620000000a00 */
[----:B0-----:R-:W-:Y:S01]  /*43d0*/  @P1 IMAD.WIDE.U32 R108, R115, 0x20, R108 ;  /* 0x00000020736c1825 */ /* 0x001fe200078e006c */
[----:B------:R-:W-:-:S04]  /*43e0*/  @P2 IADD3 R115, PT, PT, R5, 0x80, RZ ;  /* 0x0000008005732810 */ /* 0x000fc80007ffe0ff */
[----:B------:R0:W-:Y:S01]  /*43f0*/  @P1 STG.E.128 desc[UR14][R108.64], R92 ;  /* 0x0000005c6c001986 */ /* 0x0001e2000c101d0e */
[----:B-1----:R-:W-:-:S03]  /*4400*/  @P2 IMAD.WIDE.U32 R110, R115, 0x10, R110 ;  /* 0x00000010736e2825 */ /* 0x002fc600078e006e */
        /* <DEDUP_REMOVED lines=8> */
[----:B------:R-:W-:Y:S02]  /*4490*/  MOV R92, R16 ;  /* 0x00000010005c7202 */ /* 0x000fe40000000f00 */
[----:B------:R-:W-:Y:S01]  /*44a0*/  MOV R95, R19 ;  /* 0x00000013005f7202 */ /* 0x000fe20000000f00 */
[----:B------:R-:W1:Y:S01]  /*44b0*/  @P2 LDC R108, c[0x0][0x40c] ;  /* 0x00010300ff6c2b82 */ /* 0x000e620000000800 */
[----:B------:R-:W-:-:S03]  /*44c0*/  MOV R94, R18 ;  /* 0x00000012005e7202 */ /* 0x000fc60000000f00 */
[--C-:B------:R-:W-:Y:S01]  /*44d0*/  @P0 FFMA.FTZ R72, R143, UR9, R112.reuse ;  /* 0x000000098f480c23 */ /* 0x100fe20008010070 */
[--C-:B------:R-:W-:Y:S01]  /*44e0*/  @P0 FFMA.FTZ R74, R136, UR9, R112.reuse ;  /* 0x00000009884a0c23 */ /* 0x100fe20008010070 */
[----:B------:R-:W-:Y:S02]  /*44f0*/  @P0 FFMA.FTZ R111, R153, UR9, R112 ;  /* 0x00000009996f0c23 */ /* 0x000fe40008010070 */
[----:B------:R-:W-:Y:S01]  /*4500*/  @P0 FADD.FTZ R73, R135, -R72 ;  /* 0x8000004887490221 */ /* 0x000fe20000010000 */
[----:B------:R-:W-:Y:S01]  /*4510*/  @P0 FFMA.FTZ R72, R148, UR9, R112 ;  /* 0x0000000994480c23 */ /* 0x000fe20008010070 */
[----:B------:R-:W-:Y:S01]  /*4520*/  @P0 FADD.FTZ R74, R155, -R74 ;  /* 0x8000004a9b4a0221 */ /* 0x000fe20000010000 */
[----:B------:R-:W-:Y:S01]  /*4530*/  @P0 FADD.FTZ R111, R116, -R111 ;  /* 0x8000006f746f0221 */ /* 0x000fe20000010000 */
[----:B------:R-:W2:Y:S01]  /*4540*/  @P2 LDC R115, c[0x0][0x40c] ;  /* 0x00010300ff732b82 */ /* 0x000ea20000000800 */
[----:B------:R-:W-:Y:S01]  /*4550*/  @P0 FADD.FTZ R72, R159, -R72 ;  /* 0x800000489f480221 */ /* 0x000fe20000010000 */
[----:B------:R-:W-:Y:S01]  /*4560*/  @P0 FFMA.FTZ R93, R74, UR30, R17 ;  /* 0x0000001e4a5d0c23 */ /* 0x000fe20008010011 */
[----:B------:R-:W-:Y:S01]  /*4570*/  @P0 FFMA.FTZ R92, R73, UR30, R16 ;  /* 0x0000001e495c0c23 */ /* 0x000fe20008010010 */
[--C-:B------:R-:W-:Y:S01]  /*4580*/  @P0 FFMA.FTZ R73, R145, UR9, R112.reuse ;  /* 0x0000000991490c23 */ /* 0x100fe20008010070 */
[----:B------:R-:W-:Y:S01]  /*4590*/  @P0 FFMA.FTZ R75, R72, UR30, R15 ;  /* 0x0000001e484b0c23 */ /* 0x000fe2000801000f */
[----:B------:R-:W-:Y:S01]  /*45a0*/  @P0 FFMA.FTZ R72, R146, UR9, R112 ;  /* 0x0000000992480c23 */ /* 0x000fe20008010070 */
[----:B0-----:R-:W-:Y:S01]  /*45b0*/  @P2 FMUL.FTZ R109, R92, R109 ;  /* 0x0000006d5c6d2220 */ /* 0x001fe20000410000 */
[----:B------:R-:W0:Y:S01]  /*45c0*/  @P2 LDC R161, c[0x0][0x40c] ;  /* 0x00010300ffa12b82 */ /* 0x000e220000000800 */
[----:B------:R-:W-:Y:S01]  /*45d0*/  @P0 FADD.FTZ R73, R140, -R73 ;  /* 0x800000498c490221 */ /* 0x000fe20000010000 */
[----:B------:R-:W-:Y:S01]  /*45e0*/  @P0 FADD.FTZ R74, R157, -R72 ;  /* 0x800000489d4a0221 */ /* 0x000fe20000010000 */
[----:B------:R-:W-:Y:S01]  /*45f0*/  MOV R72, R12 ;  /* 0x0000000c00487202 */ /* 0x000fe20000000f00 */
[----:B------:R-:W-:Y:S01]  /*4600*/  @P0 FFMA.FTZ R72, R111, UR30, R12 ;  /* 0x0000001e6f480c23 */ /* 0x000fe2000801000c */
[--C-:B------:R-:W-:Y:S01]  /*4610*/  @P0 FFMA.FTZ R111, R147, UR9, R112.reuse ;  /* 0x00000009936f0c23 */ /* 0x100fe20008010070 */
[----:B------:R-:W-:Y:S01]  /*4620*/  @P0 FFMA.FTZ R95, R74, UR30, R19 ;  /* 0x0000001e4a5f0c23 */ /* 0x000fe20008010013 */
[----:B------:R-:W-:Y:S01]  /*4630*/  @P0 FFMA.FTZ R74, R142, UR9, R112 ;  /* 0x000000098e4a0c23 */ /* 0x000fe20008010070 */
[----:B------:R-:W3:Y:S01]  /*4640*/  @P2 LDC R114, c[0x0][0x40c] ;  /* 0x00010300ff722b82 */ /* 0x000ee20000000800 */
[----:B-1----:R-:W-:Y:S01]  /*4650*/  @P2 FMUL.FTZ R108, R93, R108 ;  /* 0x0000006c5d6c2220 */ /* 0x002fe20000410000 */
[----:B------:R-:W-:Y:S01]  /*4660*/  @P2 F2FP.BF16.F32.PACK_AB R109, RZ, R109 ;  /* 0x0000006dff6d223e */ /* 0x000fe200000010ff */
[----:B------:R-:W-:Y:S01]  /*4670*/  @P0 FADD.FTZ R74, R117, -R74 ;  /* 0x8000004a754a0221 */ /* 0x000fe20000010000 */
[----:B------:R-:W-:Y:S01]  /*4680*/  @P0 FFMA.FTZ R94, R73, UR30, R18 ;  /* 0x0000001e495e0c23 */ /* 0x000fe20008010012 */
[----:B------:R-:W-:Y:S01]  /*4690*/  @P0 FADD.FTZ R111, R118, -R111 ;  /* 0x8000006f766f0221 */ /* 0x000fe20000010000 */
[----:B------:R-:W-:-:S02]  /*46a0*/  @P2 F2FP.BF16.F32.PACK_AB R108, RZ, R108 ;  /* 0x0000006cff6c223e */ /* 0x000fc400000010ff */
[----:B------:R-:W1:Y:S01]  /*46b0*/  @P2 LDC R112, c[0x0][0x40c] ;  /* 0x00010300ff702b82 */ /* 0x000e620000000800 */
[----:B------:R-:W-:Y:S01]  /*46c0*/  @P2 PRMT R56, R109, 0x7610, R56 ;  /* 0x000076106d382816 */ /* 0x000fe20000000038 */
[----:B--2---:R-:W-:Y:S01]  /*46d0*/  @P2 FMUL.FTZ R110, R94, R115 ;  /* 0x000000735e6e2220 */ /* 0x004fe20000410000 */
[----:B------:R-:W-:Y:S01]  /*46e0*/  MOV R73, R13 ;  /* 0x0000000d00497202 */ /* 0x000fe20000000f00 */
[----:B------:R-:W-:Y:S01]  /*46f0*/  @P0 FFMA.FTZ R73, R74, UR30, R13 ;  /* 0x0000001e4a490c23 */ /* 0x000fe2000801000d */
[----:B------:R-:W-:Y:S01]  /*4700*/  MOV R74, R14 ;  /* 0x0000000e004a7202 */ /* 0x000fe20000000f00 */
[----:B------:R-:W-:Y:S01]  /*4710*/  @P0 FFMA.FTZ R74, R111, UR30, R14 ;  /* 0x0000001e6f4a0c23 */ /* 0x000fe2000801000e */
[----:B------:R-:W-:Y:S01]  /*4720*/  @P2 PRMT R56, R56, 0x5410, R108 ;  /* 0x0000541038382816 */ /* 0x000fe2000000006c */
[----:B------:R-:W2:Y:S01]  /*4730*/  @P2 LDC R163, c[0x0][0x40c] ;  /* 0x00010300ffa32b82 */ /* 0x000ea20000000800 */
[----:B0-----:R-:W-:Y:S01]  /*4740*/  @P2 FMUL.FTZ R108, R72, R161 ;  /* 0x000000a1486c2220 */ /* 0x001fe20000410000 */
[----:B------:R-:W-:-:S04]  /*4750*/  @P2 F2FP.BF16.F32.PACK_AB R110, RZ, R110 ;  /* 0x0000006eff6e223e */ /* 0x000fc800000010ff */
[----:B------:R-:W-:Y:S01]  /*4760*/  @P2 F2FP.BF16.F32.PACK_AB R108, RZ, R108 ;  /* 0x0000006cff6c223e */ /* 0x000fe200000010ff */
[----:B---3--:R-:W-:Y:S01]  /*4770*/  @P2 FMUL.FTZ R111, R95, R114 ;  /* 0x000000725f6f2220 */ /* 0x008fe20000410000 */
[----:B------:R-:W-:Y:S02]  /*4780*/  @P2 PRMT R57, R110, 0x7610, R57 ;  /* 0x000076106e392816 */ /* 0x000fe40000000039 */
        /* <DEDUP_REMOVED lines=14> */
.L_x_3158:
[----:B------:R-:W-:Y:S01]  /*4870*/  PLOP3.LUT P0, PT, PT, PT, UP2, 0x80, 0x8 ;  /* 0x000000000008781c */ /* 0x000fe20003f0f028 */
[----:B------:R-:W1:Y:S01]  /*4880*/  @P2 LDC R161, c[0x0][0x40c] ;  /* 0x00010300ffa12b82 */ /* 0x000e620000000800 */
[----:B------:R-:W-:Y:S02]  /*4890*/  MOV R114, R16 ;  /* 0x0000001000727202 */ /* 0x000fe40000000f00 */
[----:B------:R-:W-:Y:S02]  /*48a0*/  MOV R115, R17 ;  /* 0x0000001100737202 */ /* 0x000fe40000000f00 */
[----:B0-----:R-:W-:Y:S02]  /*48b0*/  MOV R110, R18 ;  /* 0x00000012006e7202 */ /* 0x001fe40000000f00 */
[----:B------:R-:W-:Y:S01]  /*48c0*/  MOV R111, R19 ;  /* 0x00000013006f7202 */ /* 0x000fe20000000f00 */
[----:B------:R-:W0:Y:S04]  /*48d0*/  @P2 LDC R154, c[0x0][0x40c] ;  /* 0x00010300ff9a2b82 */ /* 0x000e280000000800 */
[----:B------:R-:W-:-:S04]  /*48e0*/  @P0 FFMA.FTZ R108, R143, UR9, R112 ;  /* 0x000000098f6c0c23 */ /* 0x000fc80008010070 */
[----:B------:R-:W-:Y:S01]  /*48f0*/  @P0 FADD.FTZ R109, R135, -R108 ;  /* 0x8000006c876d0221 */ /* 0x000fe20000010000 */
[----:B------:R-:W-:Y:S01]  /*4900*/  @P0 FFMA.FTZ R108, R136, UR9, R112 ;  /* 0x00000009886c0c23 */ /* 0x000fe20008010070 */
[----:B------:R-:W2:Y:S02]  /*4910*/  @P2 LDC R156, c[0x0][0x40c] ;  /* 0x00010300ff9c2b82 */ /* 0x000ea40000000800 */
[----:B------:R-:W-:Y:S01]  /*4920*/  @P0 FFMA.FTZ R114, R109, UR30, R16 ;  /* 0x0000001e6d720c23 */ /* 0x000fe20008010010 */
[----:B------:R-:W-:Y:S01]  /*4930*/  @P0 FADD.FTZ R108, R155, -R108 ;  /* 0x8000006c9b6c0221 */ /* 0x000fe20000010000 */
[--C-:B------:R-:W-:Y:S02]  /*4940*/  @P0 FFMA.FTZ R109, R145, UR9, R112.reuse ;  /* 0x00000009916d0c23 */ /* 0x100fe40008010070 */
[----:B-1----:R-:W-:Y:S01]  /*4950*/  @P2 FMUL.FTZ R152, R114, R161 ;  /* 0x000000a172982220 */ /* 0x002fe20000410000 */
[----:B------:R-:W-:Y:S01]  /*4960*/  @P0 FFMA.FTZ R115, R108, UR30, R17 ;  /* 0x0000001e6c730c23 */ /* 0x000fe20008010011 */
[--C-:B------:R-:W-:Y:S01]  /*4970*/  @P0 FFMA.FTZ R108, R146, UR9, R112.reuse ;  /* 0x00000009926c0c23 */ /* 0x100fe20008010070 */
[----:B------:R-:W-:Y:S01]  /*4980*/  @P0 FADD.FTZ R109, R140, -R109 ;  /* 0x8000006d8c6d0221 */ /* 0x000fe20000010000 */
[----:B------:R-:W1:Y:S01]  /*4990*/  @P2 LDC R114, c[0x0][0x40c] ;  /* 0x00010300ff722b82 */ /* 0x000e620000000800 */
[----:B------:R-:W-:Y:S01]  /*49a0*/  @P0 FFMA.FTZ R161, R147, UR9, R112 ;  /* 0x0000000993a10c23 */ /* 0x000fe20008010070 */
[----:B------:R-:W-:Y:S01]  /*49b0*/  @P0 FADD.FTZ R108, R157, -R108 ;  /* 0x8000006c9d6c0221 */ /* 0x000fe20000010000 */
[----:B------:R-:W-:Y:S01]  /*49c0*/  @P0 FFMA.FTZ R110, R109, UR30, R18 ;  /* 0x0000001e6d6e0c23 */ /* 0x000fe20008010012 */
[--C-:B------:R-:W-:Y:S01]  /*49d0*/  @P0 FFMA.FTZ R109, R153, UR9, R112.reuse ;  /* 0x00000009996d0c23 */ /* 0x100fe20008010070 */
[----:B0-----:R-:W-:Y:S01]  /*49e0*/  @P2 FMUL.FTZ R154, R115, R154 ;  /* 0x0000009a739a2220 */ /* 0x001fe20000410000 */
[----:B------:R-:W-:Y:S01]  /*49f0*/  @P0 FFMA.FTZ R111, R108, UR30, R19 ;  /* 0x0000001e6c6f0c23 */ /* 0x000fe20008010013 */
[----:B------:R-:W-:Y:S01]  /*4a00*/  @P0 FFMA.FTZ R108, R142, UR9, R112 ;  /* 0x000000098e6c0c23 */ /* 0x000fe20008010070 */
[----:B------:R-:W-:Y:S01]  /*4a10*/  @P0 FADD.FTZ R163, R116, -R109 ;  /* 0x8000006d74a30221 */ /* 0x000fe20000010000 */
[----:B------:R-:W-:Y:S01]  /*4a20*/  MOV R109, R12 ;  /* 0x0000000c006d7202 */ /* 0x000fe20000000f00 */
[----:B------:R-:W0:Y:S01]  /*4a30*/  @P2 LDC R115, c[0x0][0x40c] ;  /* 0x00010300ff732b82 */ /* 0x000e220000000800 */
[----:B------:R-:W-:Y:S01]  /*4a40*/  @P0 FADD.FTZ R150, R117, -R108 ;  /* 0x8000006c75960221 */ /* 0x000fe20000010000 */
[----:B------:R-:W-:Y:S01]  /*4a50*/  MOV R108, R13 ;  /* 0x0000000d006c7202 */ /* 0x000fe20000000f00 */
[----:B------:R-:W-:Y:S01]  /*4a60*/  @P0 FFMA.FTZ R109, R163, UR30, R12 ;  /* 0x0000001ea36d0c23 */ /* 0x000fe2000801000c */
[----:B------:R-:W-:Y:S01]  /*4a70*/  @P0 FADD.FTZ R165, R118, -R161 ;  /* 0x800000a176a50221 */ /* 0x000fe20000010000 */
[----:B------:R-:W-:Y:S01]  /*4a80*/  @P0 FFMA.FTZ R108, R150, UR30, R13 ;  /* 0x0000001e966c0c23 */ /* 0x000fe2000801000d */
[----:B------:R-:W-:Y:S01]  /*4a90*/  MOV R161, R14 ;  /* 0x0000000e00a17202 */ /* 0x000fe20000000f00 */
[----:B--2---:R-:W-:Y:S01]  /*4aa0*/  @P2 FMUL.FTZ R111, R111, R156 ;  /* 0x0000009c6f6f2220 */ /* 0x004fe20000410000 */
[----:B------:R-:W2:Y:S01]  /*4ab0*/  @P2 LDC R163, c[0x0][0x40c] ;  /* 0x00010300ffa32b82 */ /* 0x000ea20000000800 */
[----:B------:R-:W-:Y:S01]  /*4ac0*/  @P0 FFMA.FTZ R161, R165, UR30, R14 ;  /* 0x0000001ea5a10c23 */ /* 0x000fe2000801000e */
[----:B------:R-:W-:-:S02]  /*4ad0*/  @P2 F2FP.BF16.F32.PACK_AB R152, RZ, R152 ;  /* 0x00000098ff98223e */ /* 0x000fc400000010ff */
[----:B------:R-:W-:Y:S01]  /*4ae0*/  @P2 F2FP.BF16.F32.PACK_AB R154, RZ, R154 ;  /* 0x0000009aff9a223e */ /* 0x000fe200000010ff */
[----:B-1----:R-:W-:Y:S01]  /*4af0*/  @P2 FMUL.FTZ R114, R161, R114 ;  /* 0x00000072a1722220 */ /* 0x002fe20000410000 */
[----:B------:R-:W-:Y:S02]  /*4b00*/  @P2 PRMT R56, R152, 0x7610, R56 ;  /* 0x0000761098382816 */ /* 0x000fe40000000038 */
[----:B------:R-:W1:Y:S01]  /*4b10*/  @P2 LDC R150, c[0x0][0x40c] ;  /* 0x00010300ff962b82 */ /* 0x000e620000000800 */
[----:B------:R-:W-:Y:S02]  /*4b20*/  @P2 F2FP.BF16.F32.PACK_AB R111, RZ, R111 ;  /* 0x0000006fff6f223e */ /* 0x000fe400000010ff */
[----:B------:R-:W-:Y:S02]  /*4b30*/  @P2 F2FP.BF16.F32.PACK_AB R114, RZ, R114 ;  /* 0x00000072ff72223e */ /* 0x000fe400000010ff */
[----:B------:R-:W-:Y:S02]  /*4b40*/  @P2 PRMT R56, R56, 0x5410, R154 ;  /* 0x0000541038382816 */ /* 0x000fe4000000009a */
        /* <DEDUP_REMOVED lines=20> */
.L_x_3157:
[----:B------:R-:W-:Y:S05]  /*4c90*/  @!P1 BRA `(.L_x_3160) ;  /* 0x0000000400949947 */ /* 0x000fea0003800000 */
[--C-:B0-----:R-:W-:Y:S01]  /*4ca0*/  FFMA.FTZ R74, R148, UR9, R112.reuse ;  /* 0x00000009944a7c23 */ /* 0x101fe20008010070 */
[--C-:B------:R-:W-:Y:S01]  /*4cb0*/  FFMA.FTZ R73, R147, UR9, R112.reuse ;  /* 0x0000000993497c23 */ /* 0x100fe20008010070 */
[--C-:B------:R-:W-:Y:S01]  /*4cc0*/  FFMA.FTZ R92, R142, UR9, R112.reuse ;  /* 0x000000098e5c7c23 */ /* 0x100fe20008010070 */
[--C-:B------:R-:W-:Y:S01]  /*4cd0*/  FFMA.FTZ R75, R153, UR9, R112.reuse ;  /* 0x00000009994b7c23 */ /* 0x100fe20008010070 */
[--C-:B------:R-:W-:Y:S01]  /*4ce0*/  FFMA.FTZ R94, R146, UR9, R112.reuse ;  /* 0x00000009925e7c23 */ /* 0x100fe20008010070 */
[--C-:B------:R-:W-:Y:S01]  /*4cf0*/  FFMA.FTZ R93, R145, UR9, R112.reuse ;  /* 0x00000009915d7c23 */ /* 0x100fe20008010070 */
[----:B------:R-:W-:Y:S01]  /*4d00*/  FFMA.FTZ R72, R136, UR9, R112 ;  /* 0x0000000988487c23 */ /* 0x000fe20008010070 */
[----:B------:R-:W-:Y:S01]  /*4d10*/  ISETP.LT.AND P0, PT, RZ, UR31, PT ;  /* 0x0000001fff007c0c */ /* 0x000fe2000bf01270 */
[----:B------:R-:W-:-:S12]  /*4d20*/  @!P2 BRA `(.L_x_3161) ;  /* 0x000000000020a947 */ /* 0x000fd80003800000 */
        /* <DEDUP_REMOVED lines=8> */
.L_x_3161:
        /* <DEDUP_REMOVED lines=9> */
.L_x_3162:
        /* <DEDUP_REMOVED lines=9> */
.L_x_3163:
        /* <DEDUP_REMOVED lines=9> */
.L_x_3164:
        /* <DEDUP_REMOVED lines=9> */
.L_x_3165:
        /* <DEDUP_REMOVED lines=9> */
.L_x_3166:
        /* <DEDUP_REMOVED lines=9> */
.L_x_3167:
        /* <DEDUP_REMOVED lines=26> */
[----:B------:R-:W-:-:S05]  /*52b0*/  FMUL.FTZ R108, R75, UR29 ;  /* 0x0000001d4b6c7c20 */ /* 0x000fca0008410000 */
[----:B------:R-:W-:-:S04]  /*52c0*/  F2FP.BF16.F32.PACK_AB R108, RZ, R108 ;  /* 0x0000006cff6c723e */ /* 0x000fc800000010ff */
[----:B------:R-:W-:Y:S01]  /*52d0*/  PRMT R59, R59, 0x5410, R108 ;  /* 0x000054103b3b7816 */ /* 0x000fe2000000006c */
[----:B------:R-:W-:Y:S06]  /*52e0*/  BRA `(.L_x_3159) ;  /* 0x0000000400207947 */ /* 0x000fec0003800000 */
.L_x_3160:
        /* <DEDUP_REMOVED lines=16> */
.L_x_3168:
        /* <DEDUP_REMOVED lines=9> */
.L_x_3169:
        /* <DEDUP_REMOVED lines=9> */
.L_x_3170:
        /* <DEDUP_REMOVED lines=9> */
.L_x_3171:
        /* <DEDUP_REMOVED lines=9> */
.L_x_3172:
        /* <DEDUP_REMOVED lines=9> */
.L_x_3173:
        /* <DEDUP_REMOVED lines=9> */
.L_x_3174:
[----:B------:R-:W-:-:S04]  /*5750*/  @P2 F2FP.BF16.F32.PACK_AB R108, RZ, R108 ;  /* 0x0000006cff6c223e */ /* 0x000fc800000010ff */
[----:B------:R-:W-:-:S07]  /*5760*/  @P2 PRMT R59, R59, 0x5410, R108 ;  /* 0x000054103b3b2816 */ /* 0x000fce000000006c */
.L_x_3159:
        /* <DEDUP_REMOVED lines=9> */
[----:B-1----:R-:W-:-:S03]  /*5800*/  @P2 IMAD.WIDE.U32 R110, R5, 0x10, R110 ;  /* 0x00000010056e2825 */ /* 0x002fc600078e006e */
[----:B------:R2:W-:Y:S04]  /*5810*/  @P1 STG.E.128 desc[UR14][R108.64+0x10], R72 ;  /* 0x000010486c001986 */ /* 0x0005e8000c101d0e */
[----:B------:R2:W-:Y:S01]  /*5820*/  @P2 STG.E.128 desc[UR14][R110.64], R56 ;  /* 0x000000386e002986 */ /* 0x0005e2000c101d0e */
[----:B------:R-:W-:Y:S05]  /*5830*/  BRA.U !UP0, `(.L_x_3175) ;  /* 0xffffffa908b07547 */ /* 0x000fea000b83ffff */
.L_x_3116:
        /* <DEDUP_REMOVED lines=21> */
.L_x_3176:
        /* <DEDUP_REMOVED lines=15> */
.L_x_10717:


//--------------------- .text._ZN10layer_norm13ln_bwd_kernelINS_13Kernel_traitsI13__nv_bfloat16S2_fS2_fjLj3072ELj1ELj1ELj4ELj16ENS_18Kernel_traits_baseILj3072ES2_S2_fS2_fjLj128EEEEELb0ELb1ELb0ELb0EEEvNS_9BwdParamsE --------------------------
	.section	.text._ZN10layer_norm13ln_bwd_kernelINS_13Kernel_traitsI13__nv_bfloat16S2_fS2_fjLj3072ELj1ELj1ELj4ELj16ENS_18Kernel_traits_baseILj3072ES2_S2_fS2_fjLj128EEEEELb0ELb1ELb0ELb0EEEvNS_9BwdParamsE,"ax",@progbits
	.align	128
        .global         _ZN10layer_norm13ln_bwd_kernelINS_13Kernel_traitsI13__nv_bfloat16S2_fS2_fjLj3072ELj1ELj1ELj4ELj16ENS_18Kernel_traits_baseILj3072ES2_S2_fS2_fjLj128EEEEELb0ELb1ELb0ELb0EEEvNS_9BwdParamsE
        .type           _ZN10layer_norm13ln_bwd_kernelINS_13Kernel_traitsI13__nv_bfloat16S2_fS2_fjLj3072ELj1ELj1ELj4ELj16ENS_18Kernel_traits_baseILj3072ES2_S2_fS2_fjLj128EEEEELb0ELb1ELb0ELb0EEEvNS_9BwdParamsE,@function
        .size           _ZN10layer_norm13ln_bwd_kernelINS_13Kernel_traitsI13__nv_bfloat16S2_fS2_fjLj3072ELj1ELj1ELj4ELj16ENS_18Kernel_traits_baseILj3072ES2_S2_fS2_fjLj128EEEEELb0ELb1ELb0ELb0EEEvNS_9BwdParamsE,(.L_x_10718 - _ZN10layer_norm13ln_bwd_kernelINS_13Kernel_traitsI13__nv_bfloat16S2_fS2_fjLj3072ELj1ELj1ELj4ELj16ENS_18Kernel_traits_baseILj3072ES2_S2_fS2_fjLj128EEEEELb0ELb1ELb0ELb0EEEvNS_9BwdParamsE)
        .other          _ZN10layer_norm13ln_bwd_kernelINS_13Kernel_traitsI13__nv_bfloat16S2_fS2_fjLj3072ELj1ELj1ELj4ELj16ENS_18Kernel_traits_baseILj3072ES2_S2_fS2_fjLj128EEEEELb0ELb1ELb0ELb0EEEvNS_9BwdParamsE,@"STO_CUDA_ENTRY STV_DEFAULT"
_ZN10layer_norm13ln_bwd_kernelINS_13Kernel_traitsI13__nv_bfloat16S2_fS2_fjLj3072ELj1ELj1ELj4ELj16ENS_18Kernel_traits_baseILj3072ES2_S2_fS2_fjLj128EEEEELb0ELb1ELb0ELb0EEEvNS_9BwdParamsE:
.text._ZN10layer_norm13ln_bwd_kernelINS_13Kernel_traitsI13__nv_bfloat16S2_fS2_fjLj3072ELj1ELj1ELj4ELj16ENS_18Kernel_traits_baseILj3072ES2_S2_fS2_fjLj128EEEEELb0ELb1ELb0ELb0EEEvNS_9BwdParamsE:
        /* <DEDUP_REMOVED lines=137> */
[----:B------:R-:W-:Y:S01]  /*0890*/  UPLOP3.LUT UP1, UPT, UPT, UPT, UPT, 0x40, 0x4 ;  /* 0x000000000004789c */ /* 0x000fe20003f2e870 */
[----:B------:R-:W0:Y:S01]  /*08a0*/  LDCU.U8 UR9, c[0x0][0x410] ;  /* 0x00008200ff0977ac */ /* 0x000e220008000000 */
[----:B------:R-:W1:Y:S01]  /*08b0*/  LDCU UR14, c[0x0][0x400] ;  /* 0x00008000ff0e77ac */ /* 0x000e620008000800 */
[----:B------:R-:W2:Y:S01]  /*08c0*/  LDCU.64 UR12, c[0x0][0x438] ;  /* 0x00008700ff0c77ac */ /* 0x000ea20008000a00 */
[----:B------:R-:W3:Y:S07]  /*08d0*/  LDCU.64 UR6, c[0x0][0x478] ;  /* 0x00008f00ff0677ac */ /* 0x000eee0008000a00 */
.L_x_3204:
[----:B------:R-:W4:Y:S08]  /*08e0*/  @P0 LDC.64 R156, c[0x0][0x3e0] ;  /* 0x0000f800ff9c0b82 */ /* 0x000f300000000a00 */
[----:B------:R-:W0:Y:S08]  /*08f0*/  LDC.64 R158, c[0x0][0x3c0] ;  /* 0x0000f000ff9e7b82 */ /* 0x000e300000000a00 */
[----:B------:R-:W1:Y:S01]  /*0900*/  LDC R169, c[0x0][0x388] ;  /* 0x0000e200ffa97b82 */ /* 0x000e620000000800 */
[----:B----4-:R-:W-:-:S07]  /*0910*/  @P0 IMAD.WIDE R160, R26, 0x2, R156 ;  /* 0x000000021aa00825 */ /* 0x010fce00078e029c */
[----:B------:R-:W4:Y:S01]  /*0920*/  LDC.64 R156, c[0x0][0x3c8] ;  /* 0x0000f200ff9c7b82 */ /* 0x000f220000000a00 */
[----:B------:R1:W5:Y:S01]  /*0930*/  @P0 LDG.E.U16 R218, desc[UR10][R160.64] ;  /* 0x0000000aa0da0981 */ /* 0x000362000c1e1500 */
        /* <DEDUP_REMOVED lines=21> */
[----:B0-----:R-:W-:-:S05]  /*0a90*/  IMAD.WIDE.U32 R206, R0, 0x20, R206 ;  /* 0x0000002000ce7825 */ /* 0x001fca00078e00ce */
[----:B------:R-:W2:Y:S01]  /*0aa0*/  LDG.E.128 R156, desc[UR10][R206.64] ;  /* 0x0000000ace9c7981 */ /* 0x000ea2000c1e1d00 */
[----:B-1----:R-:W-:-:S03]  /*0ab0*/  IMAD.WIDE.U32 R160, R0, 0x10, R160 ;  /* 0x0000001000a07825 */ /* 0x002fc600078e00a0 */
[----:B------:R0:W4:Y:S04]  /*0ac0*/  LDG.E.128 R164, desc[UR10][R206.64+0x10] ;  /* 0x0000100acea47981 */ /* 0x000128000c1e1d00 */
[----:B------:R-:W3:Y:S01]  /*0ad0*/  LDG.E.128 R160, desc[UR10][R160.64] ;  /* 0x0000000aa0a07981 */ /* 0x000ee2000c1e1d00 */
[----:B------:R-:W-:-:S04]  /*0ae0*/  ISETP.NE.U32.AND P1, PT, RZ, UR12, PT ;  /* 0x0000000cff007c0c */ /* 0x000fc8000bf25070 */
[----:B------:R-:W-:Y:S02]  /*0af0*/  ISETP.NE.AND.EX P1, PT, RZ, UR13, PT, P1 ;  /* 0x0000000dff007c0c */ /* 0x000fe4000bf25310 */
[----:B------:R-:W-:-:S11]  /*0b00*/  SHF.L.U32 R217, R36, 0x10, RZ ;  /* 0x0000001024d97819 */ /* 0x000fd600000006ff */
[----:B------:R-:W1:Y:S01]  /*0b10*/  @P1 LDC.64 R204, c[0x0][0x438] ;  /* 0x00010e00ffcc1b82 */ /* 0x000e620000000a00 */
[----:B------:R-:W-:Y:S02]  /*0b20*/  SHF.L.U32 R214, R18, 0x10, RZ ;  /* 0x0000001012d67819 */ /* 0x000fe400000006ff */
[----:B------:R-:W-:Y:S02]  /*0b30*/  SHF.L.U32 R210, R19, 0x10, RZ ;  /* 0x0000001013d27819 */ /* 0x000fe400000006ff */
[----:B------:R-:W-:Y:S02]  /*0b40*/  SHF.L.U32 R213, R37, 0x10, RZ ;  /* 0x0000001025d57819 */ /* 0x000fe400000006ff */
[----:B------:R-:W-:Y:S02]  /*0b50*/  SHF.L.U32 R209, R38, 0x10, RZ ;  /* 0x0000001026d17819 */ /* 0x000fe400000006ff */
[----:B0-----:R-:W-:Y:S01]  /*0b60*/  SHF.L.U32 R206, R20, 0x10, RZ ;  /* 0x0000001014ce7819 */ /* 0x001fe200000006ff */
[----:B-1----:R-:W-:-:S05]  /*0b70*/  @P1 IMAD.WIDE.U32 R204, R0, 0x20, R204 ;  /* 0x0000002000cc1825 */ /* 0x002fca00078e00cc */
[----:B------:R-:W5:Y:S04]  /*0b80*/  @P1 LDG.E.128 R132, desc[UR10][R204.64] ;  /* 0x0000000acc841981 */ /* 0x000f68000c1e1d00 */
[----:B------:R0:W5:Y:S02]  /*0b90*/  @P1 LDG.E.128 R136, desc[UR10][R204.64+0x10] ;  /* 0x0000100acc881981 */ /* 0x000164000c1e1d00 */
[----:B0-----:R-:W-:Y:S02]  /*0ba0*/  SHF.L.U32 R205, R39, 0x10, RZ ;  /* 0x0000001027cd7819 */ /* 0x001fe400000006ff */
[----:B------:R-:W-:Y:S01]  /*0bb0*/  IADD3 R223, PT, PT, R0, 0x80, RZ ;  /* 0x0000008000df7810 */ /* 0x000fe20007ffe0ff */
[C---:B--2---:R-:W-:Y:S01]  /*0bc0*/  FADD.FTZ R216, -R220.reuse, R157 ;  /* 0x0000009ddcd87221 */ /* 0x044fe20000010100 */
[C---:B------:R-:W-:Y:S01]  /*0bd0*/  FADD.FTZ R212, -R220.reuse, R159 ;  /* 0x0000009fdcd47221 */ /* 0x040fe20000010100 */
[----:B------:R-:W-:-:S02]  /*0be0*/  FADD.FTZ R156, -R220, R156 ;  /* 0x0000009cdc9c7221 */ /* 0x000fc40000010100 */
[----:B-----5:R-:W-:Y:S01]  /*0bf0*/  FMUL.FTZ R216, R171, R216 ;  /* 0x000000d8abd87220 */ /* 0x020fe20000410000 */
[C---:B---3--:R-:W-:Y:S02]  /*0c00*/  PRMT R157, R160.reuse, 0x7632, R157 ;  /* 0x00007632a09d7816 */ /* 0x048fe4000000009d */
[----:B------:R-:W-:Y:S02]  /*0c10*/  PRMT R159, R161, 0x7632, R159 ;  /* 0x00007632a19f7816 */ /* 0x000fe4000000009f */
[----:B------:R-:W-:Y:S01]  /*0c20*/  SHF.L.U32 R160, R160, 0x10, RZ ;  /* 0x00000010a0a07819 */ /* 0x000fe200000006ff */
[----:B------:R-:W-:Y:S01]  /*0c30*/  FMUL.FTZ R212, R171, R212 ;  /* 0x000000d4abd47220 */ /* 0x000fe20000410000 */
[----:B------:R-:W-:Y:S02]  /*0c40*/  SHF.L.U32 R157, R157, 0x10, RZ ;  /* 0x000000109d9d7819 */ /* 0x000fe400000006ff */
[----:B------:R-:W-:Y:S01]  /*0c50*/  SHF.L.U32 R159, R159, 0x10, RZ ;  /* 0x000000109f9f7819 */ /* 0x000fe200000006ff */
[----:B------:R-:W-:Y:S01]  /*0c60*/  FMUL.FTZ R219, R171, R156 ;  /* 0x0000009cabdb7220 */ /* 0x000fe20000410000 */
[----:B------:R-:W-:Y:S01]  /*0c70*/  FMUL.FTZ R217, R217, R160 ;  /* 0x000000a0d9d97220 */ /* 0x000fe20000410000 */
[----:B------:R-:W-:Y:S01]  /*0c80*/  FADD.FTZ R158, -R220, R158 ;  /* 0x0000009edc9e7221 */ /* 0x000fe20000010100 */
[----:B------:R-:W-:Y:S01]  /*0c90*/  SHF.L.U32 R161, R161, 0x10, RZ ;  /* 0x00000010a1a17819 */ /* 0x000fe200000006ff */
[-C--:B------:R-:W-:Y:S01]  /*0ca0*/  FMUL.FTZ R214, R214, R157.reuse ;  /* 0x0000009dd6d67220 */ /* 0x080fe20000410000 */
[----:B------:R-:W-:Y:S01]  /*0cb0*/  FFMA.FTZ R61, R216, R157, R61 ;  /* 0x0000009dd83d7223 */ /* 0x000fe2000001003d */
[----:B------:R-:W-:Y:S01]  /*0cc0*/  FADD.FTZ R77, R77, R157 ;  /* 0x0000009d4d4d7221 */ /* 0x000fe20000010000 */
[-C--:B------:R-:W-:Y:S01]  /*0cd0*/  FMUL.FTZ R210, R210, R159.reuse ;  /* 0x0000009fd2d27220 */ /* 0x080fe20000410000 */
[----:B------:R-:W-:Y:S01]  /*0ce0*/  FFMA.FTZ R63, R212, R159, R63 ;  /* 0x0000009fd43f7223 */ /* 0x000fe2000001003f */
[----:B------:R-:W-:Y:S01]  /*0cf0*/  FADD.FTZ R79, R79, R159 ;  /* 0x0000009f4f4f7221 */ /* 0x000fe20000010000 */
[----:B------:R-:W-:Y:S01]  /*0d00*/  FADD.FTZ R157, RZ, R217 ;  /* 0x000000d9ff9d7221 */ /* 0x000fe20000010000 */
[----:B------:R-:W-:Y:S01]  /*0d10*/  FFMA.FTZ R159, R219, R217, RZ ;  /* 0x000000d9db9f7223 */ /* 0x000fe200000100ff */
[----:B------:R-:W-:Y:S01]  /*0d20*/  FMUL.FTZ R215, R171, R158 ;  /* 0x0000009eabd77220 */ /* 0x000fe20000410000 */
[----:B------:R-:W-:Y:S01]  /*0d30*/  FMUL.FTZ R213, R213, R161 ;  /* 0x000000a1d5d57220 */ /* 0x000fe20000410000 */
[----:B------:R-:W-:Y:S01]  /*0d40*/  FADD.FTZ R156, R157, R214 ;  /* 0x000000d69d9c7221 */ /* 0x000fe20000010000 */
[----:B------:R-:W-:Y:S01]  /*0d50*/  FFMA.FTZ R158, R216, R214, R159 ;  /* 0x000000d6d89e7223 */ /* 0x000fe2000001009f */
[----:B------:R-:W-:Y:S01]  /*0d60*/  PRMT R202, R162, 0x7632, R202 ;  /* 0x00007632a2ca7816 */ /* 0x000fe200000000ca */
[----:B----4-:R-:W-:Y:S01]  /*0d70*/  FADD.FTZ R164, -R220, R164 ;  /* 0x000000a4dca47221 */ /* 0x010fe20000010100 */
[----:B------:R-:W-:Y:S01]  /*0d80*/  SHF.L.U32 R162, R162, 0x10, RZ ;  /* 0x00000010a2a27819 */ /* 0x000fe200000006ff */
[----:B------:R-:W-:Y:S01]  /*0d90*/  FADD.FTZ R157, R156, R213 ;  /* 0x000000d59c9d7221 */ /* 0x000fe20000010000 */
[----:B------:R-:W-:Y:S01]  /*0da0*/  FFMA.FTZ R159, R215, R213, R158 ;  /* 0x000000d5d79f7223 */ /* 0x000fe2000001009e */
[----:B------:R-:W-:Y:S01]  /*0db0*/  FADD.FTZ R208, -R220, R165 ;  /* 0x000000a5dcd07221 */ /* 0x000fe20000010100 */
[----:B------:R-:W-:Y:S01]  /*0dc0*/  SHF.L.U32 R202, R202, 0x10, RZ ;  /* 0x00000010caca7819 */ /* 0x000fe200000006ff */
[----:B------:R-:W-:Y:S01]  /*0dd0*/  FMUL.FTZ R211, R171, R164 ;  /* 0x000000a4abd37220 */ /* 0x000fe20000410000 */
[----:B------:R-:W-:Y:S01]  /*0de0*/  FMUL.FTZ R209, R209, R162 ;  /* 0x000000a2d1d17220 */ /* 0x000fe20000410000 */
[----:B------:R-:W-:Y:S01]  /*0df0*/  FADD.FTZ R156, R157, R210 ;  /* 0x000000d29d9c7221 */ /* 0x000fe20000010000 */
[----:B------:R-:W-:Y:S01]  /*0e00*/  FFMA.FTZ R158, R212, R210, R159 ;  /* 0x000000d2d49e7223 */ /* 0x000fe2000001009f */
[----:B------:R-:W-:Y:S01]  /*0e10*/  PRMT R204, R163, 0x7632, R204 ;  /* 0x00007632a3cc7816 */ /* 0x000fe200000000cc */
[----:B------:R-:W-:Y:S01]  /*0e20*/  FMUL.FTZ R208, R171, R208 ;  /* 0x000000d0abd07220 */ /* 0x000fe20000410000 */
[----:B------:R-:W-:Y:S01]  /*0e30*/  SHF.L.U32 R163, R163, 0x10, RZ ;  /* 0x00000010a3a37819 */ /* 0x000fe200000006ff */
        /* <DEDUP_REMOVED lines=29> */
.L_x_3179:
[----:B---3--:R-:W-:Y:S05]  /*1010*/  BSYNC.RECONVERGENT B0 ;  /* 0x0000000000007941 */ /* 0x008fea0003800200 */
.L_x_3178:
        /* <DEDUP_REMOVED lines=15> */
[----:B-1----:R-:W-:-:S05]  /*1110*/  @P1 IMAD.WIDE.U32 R172, R223, 0x20, R172 ;  /* 0x00000020dfac1825 */ /* 0x002fca00078e00ac */
[----:B------:R-:W5:Y:S04]  /*1120*/  @P1 LDG.E.128 R32, desc[UR10][R172.64] ;  /* 0x0000000aac201981 */ /* 0x000f68000c1e1d00 */
[----:B------:R0:W5:Y:S02]  /*1130*/  @P1 LDG.E.128 R28, desc[UR10][R172.64+0x10] ;  /* 0x0000100aac1c1981 */ /* 0x000164000c1e1d00 */
[----:B0-----:R-:W-:Y:S02]  /*1140*/  SHF.L.U32 R172, R44, 0x10, RZ ;  /* 0x000000102cac7819 */ /* 0x001fe400000006ff */
[----:B------:R-:W-:Y:S02]  /*1150*/  SHF.L.U32 R182, R47, 0x10, RZ ;  /* 0x000000102fb67819 */ /* 0x000fe400000006ff */
[----:B------:R-:W-:-:S02]  /*1160*/  SHF.L.U32 R187, R13, 0x10, RZ ;  /* 0x000000100dbb7819 */ /* 0x000fc400000006ff */
[----:B------:R-:W-:Y:S01]  /*1170*/  IADD3 R223, PT, PT, R223, 0x80, RZ ;  /* 0x00000080dfdf7810 */ /* 0x000fe20007ffe0ff */
[C---:B--2---:R-:W-:Y:S01]  /*1180*/  FADD.FTZ R156, -R220.reuse, R156 ;  /* 0x0000009cdc9c7221 */ /* 0x044fe20000010100 */
[C---:B------:R-:W-:Y:S01]  /*1190*/  FADD.FTZ R170, -R220.reuse, R157 ;  /* 0x0000009ddcaa7221 */ /* 0x040fe20000010100 */
[C---:B------:R-:W-:Y:S01]  /*11a0*/  FADD.FTZ R178, -R220.reuse, R159 ;  /* 0x0000009fdcb27221 */ /* 0x040fe20000010100 */
[C---:B------:R-:W-:Y:S01]  /*11b0*/  FADD.FTZ R158, -R220.reuse, R158 ;  /* 0x0000009edc9e7221 */ /* 0x040fe20000010100 */
[C---:B-----5:R-:W-:Y:S01]  /*11c0*/  FMUL.FTZ R173, R171.reuse, R156 ;  /* 0x0000009cabad7220 */ /* 0x060fe20000410000 */
[----:B---3--:R-:W-:Y:S01]  /*11d0*/  FADD.FTZ R164, -R220, R164 ;  /* 0x000000a4dca47221 */ /* 0x008fe20000010100 */
[C---:B----4-:R-:W-:Y:S02]  /*11e0*/  PRMT R157, R160.reuse, 0x7632, R157 ;  /* 0x00007632a09d7816 */ /* 0x050fe4000000009d */
[----:B------:R-:W-:Y:S01]  /*11f0*/  SHF.L.U32 R159, R160, 0x10, RZ ;  /* 0x00000010a09f7819 */ /* 0x000fe200000006ff */
[----:B------:R-:W-:Y:S01]  /*1200*/  FMUL.FTZ R170, R171, R170 ;  /* 0x000000aaabaa7220 */ /* 0x000fe20000410000 */
[----:B------:R-:W-:-:S02]  /*1210*/  PRMT R180, R162, 0x7632, R180 ;  /* 0x00007632a2b47816 */ /* 0x000fc400000000b4 */
[----:B------:R-:W-:Y:S01]  /*1220*/  SHF.L.U32 R183, R162, 0x10, RZ ;  /* 0x00000010a2b77819 */ /* 0x000fe200000006ff */
[----:B------:R-:W-:Y:S01]  /*1230*/  FADD.FTZ R162, -R220, R165 ;  /* 0x000000a5dca27221 */ /* 0x000fe20000010100 */
[----:B------:R-:W-:Y:S01]  /*1240*/  SHF.L.U32 R156, R157, 0x10, RZ ;  /* 0x000000109d9c7819 */ /* 0x000fe200000006ff */
[-C--:B------:R-:W-:Y:S01]  /*1250*/  FMUL.FTZ R172, R172, R159.reuse ;  /* 0x0000009facac7220 */ /* 0x080fe20000410000 */
[----:B------:R-:W-:Y:S01]  /*1260*/  FMUL.FTZ R174, R171, R178 ;  /* 0x000000b2abae7220 */ /* 0x000fe20000410000 */
[----:B------:R-:W-:Y:S01]  /*1270*/  FADD.FTZ R140, R140, R159 ;  /* 0x0000009f8c8c7221 */ /* 0x000fe20000010000 */
[----:B------:R-:W-:Y:S01]  /*1280*/  FFMA.FTZ R84, R173, R159, R84 ;  /* 0x0000009fad547223 */ /* 0x000fe20000010054 */
[C---:B------:R-:W-:Y:S01]  /*1290*/  FMUL.FTZ R177, R171.reuse, R158 ;  /* 0x0000009eabb17220 */ /* 0x040fe20000410000 */
[----:B------:R-:W-:Y:S01]  /*12a0*/  SHF.L.U32 R178, R46, 0x10, RZ ;  /* 0x000000102eb27819 */ /* 0x000fe200000006ff */
[----:B------:R-:W-:Y:S01]  /*12b0*/  FMUL.FTZ R181, R171, R164 ;  /* 0x000000a4abb57220 */ /* 0x000fe20000410000 */
[----:B------:R-:W-:Y:S01]  /*12c0*/  SHF.L.U32 R158, R12, 0x10, RZ ;  /* 0x000000100c9e7819 */ /* 0x000fe200000006ff */
[-C--:B------:R-:W-:Y:S01]  /*12d0*/  FMUL.FTZ R175, R175, R156.reuse ;  /* 0x0000009cafaf7220 */ /* 0x080fe20000410000 */
[----:B------:R-:W-:Y:S01]  /*12e0*/  SHF.L.U32 R159, R180, 0x10, RZ ;  /* 0x00000010b49f7819 */ /* 0x000fe200000006ff */
[----:B------:R-:W-:Y:S01]  /*12f0*/  FFMA.FTZ R85, R170, R156, R85 ;  /* 0x0000009caa557223 */ /* 0x000fe20000010055 */
[----:B------:R-:W-:Y:S01]  /*1300*/  PRMT R160, R161, 0x7632, R160 ;  /* 0x00007632a1a07816 */ /* 0x000fe200000000a0 */
[----:B------:R-:W-:Y:S01]  /*1310*/  FADD.FTZ R141, R141, R156 ;  /* 0x0000009c8d8d7221 */ /* 0x000fe20000010000 */
[----:B------:R-:W-:Y:S01]  /*1320*/  FMUL.FTZ R180, R171, R162 ;  /* 0x000000a2abb47220 */ /* 0x000fe20000410000 */
        /* <DEDUP_REMOVED lines=9> */
[----:B------:R-:W-:Y:S01]  /*13c0*/  SHF.L.U32 R160, R160, 0x10, RZ ;  /* 0x00000010a0a07819 */ /* 0x000fe200000006ff */
[----:B------:R-:W-:Y:S01]  /*13d0*/  FADD.FTZ R159, R156, R175 ;  /* 0x000000af9c9f7221 */ /* 0x000fe20000010000 */
[----:B------:R-:W-:Y:S01]  /*13e0*/  FMUL.FTZ R176, R176, R161 ;  /* 0x000000a1b0b07220 */ /* 0x000fe20000410000 */
[----:B------:R-:W-:-:S02]  /*13f0*/  FFMA.FTZ R156, R170, R175, R157 ;  /* 0x000000afaa9c7223 */ /* 0x000fc4000001009d */
[----:B------:R-:W-:Y:S01]  /*1400*/  FMUL.FTZ R179, R179, R160 ;  /* 0x000000a0b3b37220 */ /* 0x000fe20000410000 */
        /* <DEDUP_REMOVED lines=9> */
[----:B------:R-:W-:Y:S01]  /*14a0*/  FFMA.FTZ R87, R174, R160, R87 ;  /* 0x000000a0ae577223 */ /* 0x000fe20000010057 */
[----:B------:R-:W-:Y:S01]  /*14b0*/  FADD.FTZ R143, R143, R160 ;  /* 0x000000a08f8f7221 */ /* 0x000fe20000010000 */
        /* <DEDUP_REMOVED lines=18> */
.L_x_3181:
[----:B------:R-:W-:Y:S05]  /*15e0*/  BSYNC.RECONVERGENT B0 ;  /* 0x0000000000007941 */ /* 0x000fea0003800200 */
.L_x_3180:
        /* <DEDUP_REMOVED lines=16> */
[----:B------:R0:W5:Y:S01]  /*16f0*/  @P1 LDG.E.128 R152, desc[UR10][R188.64+0x10] ;  /* 0x0000100abc981981 */ /* 0x000162000c1e1d00 */
[----:B------:R-:W-:Y:S02]  /*1700*/  SHF.L.U32 R199, R4, 0x10, RZ ;  /* 0x0000001004c77819 */ /* 0x000fe400000006ff */
[----:B------:R-:W-:Y:S02]  /*1710*/  SHF.L.U32 R195, R3, 0x10, RZ ;  /* 0x0000001003c37819 */ /* 0x000fe400000006ff */
[----:B------:R-:W-:Y:S02]  /*1720*/  SHF.L.U32 R198, R55, 0x10, RZ ;  /* 0x0000001037c67819 */ /* 0x000fe400000006ff */
[----:B------:R-:W-:-:S02]  /*1730*/  SHF.L.U32 R203, R5, 0x10, RZ ;  /* 0x0000001005cb7819 */ /* 0x000fc400000006ff */
[----:B0-----:R-:W-:Y:S01]  /*1740*/  SHF.L.U32 R188, R52, 0x10, RZ ;  /* 0x0000001034bc7819 */ /* 0x001fe200000006ff */
[C---:B--2---:R-:W-:Y:S01]  /*1750*/  FADD.FTZ R156, -R220.reuse, R156 ;  /* 0x0000009cdc9c7221 */ /* 0x044fe20000010100 */
[C---:B------:R-:W-:Y:S01]  /*1760*/  FADD.FTZ R186, -R220.reuse, R157 ;  /* 0x0000009ddcba7221 */ /* 0x040fe20000010100 */
[C---:B------:R-:W-:Y:S01]  /*1770*/  FADD.FTZ R190, -R220.reuse, R159 ;  /* 0x0000009fdcbe7221 */ /* 0x040fe20000010100 */
[C---:B------:R-:W-:Y:S01]  /*1780*/  FADD.FTZ R158, -R220.reuse, R158 ;  /* 0x0000009edc9e7221 */ /* 0x040fe20000010100 */
[C---:B-----5:R-:W-:Y:S01]  /*1790*/  FMUL.FTZ R189, R171.reuse, R156 ;  /* 0x0000009cabbd7220 */ /* 0x060fe20000410000 */
[C---:B------:R-:W-:Y:S01]  /*17a0*/  FMUL.FTZ R186, R171.reuse, R186 ;  /* 0x000000baabba7220 */ /* 0x040fe20000410000 */
[C---:B---3--:R-:W-:Y:S01]  /*17b0*/  FADD.FTZ R200, -R220.reuse, R163 ;  /* 0x000000a3dcc87221 */ /* 0x048fe20000010100 */
[C-C-:B------:R-:W-:Y:S01]  /*17c0*/  FADD.FTZ R194, -R220.reuse, R160.reuse ;  /* 0x000000a0dcc27221 */ /* 0x140fe20000010100 */
[----:B------:R-:W-:Y:S01]  /*17d0*/  FADD.FTZ R196, -R220, R161 ;  /* 0x000000a1dcc47221 */ /* 0x000fe20000010100 */
[C---:B----4-:R-:W-:Y:S01]  /*17e0*/  PRMT R157, R164.reuse, 0x7632, R157 ;  /* 0x00007632a49d7816 */ /* 0x050fe2000000009d */
[C---:B------:R-:W-:Y:S01]  /*17f0*/  FMUL.FTZ R193, R171.reuse, R158 ;  /* 0x0000009eabc17220 */ /* 0x040fe20000410000 */
[----:B------:R-:W-:Y:S01]  /*1800*/  SHF.L.U32 R159, R164, 0x10, RZ ;  /* 0x00000010a49f7819 */ /* 0x000fe200000006ff */
[----:B------:R-:W-:Y:S01]  /*1810*/  FMUL.FTZ R197, R171, R194 ;  /* 0x000000c2abc57220 */ /* 0x000fe20000410000 */
[----:B------:R-:W-:Y:S01]  /*1820*/  SHF.L.U32 R156, R157, 0x10, RZ ;  /* 0x000000109d9c7819 */ /* 0x000fe200000006ff */
[----:B------:R-:W-:Y:S01]  /*1830*/  FMUL.FTZ R196, R171, R196 ;  /* 0x000000c4abc47220 */ /* 0x000fe20000410000 */
[----:B------:R-:W-:Y:S01]  /*1840*/  SHF.L.U32 R163, R166, 0x10, RZ ;  /* 0x00000010a6a37819 */ /* 0x000fe200000006ff */
[----:B------:R-:W-:Y:S01]  /*1850*/  FMUL.FTZ R188, R188, R159 ;  /* 0x0000009fbcbc7220 */ /* 0x000fe20000410000 */
[----:B------:R-:W-:Y:S01]  /*1860*/  PRMT R160, R165, 0x7632, R160 ;  /* 0x00007632a5a07816 */ /* 0x000fe200000000a0 */
[-C--:B------:R-:W-:Y:S01]  /*1870*/  FMUL.FTZ R191, R191, R156.reuse ;  /* 0x0000009cbfbf7220 */ /* 0x080fe20000410000 */
[----:B------:R-:W-:Y:S01]  /*1880*/  FFMA.FTZ R69, R186, R156, R69 ;  /* 0x0000009cba457223 */ /* 0x000fe20000010045 */
[----:B------:R-:W-:Y:S01]  /*1890*/  FADD.FTZ R97, R97, R156 ;  /* 0x0000009c61617221 */ /* 0x000fe20000010000 */
[----:B------:R-:W-:Y:S01]  /*18a0*/  SHF.L.U32 R156, R54, 0x10, RZ ;  /* 0x00000010369c7819 */ /* 0x000fe200000006ff */
[----:B------:R-:W-:Y:S01]  /*18b0*/  FFMA.FTZ R157, R189, R188, R222 ;  /* 0x000000bcbd9d7223 */ /* 0x000fe200000100de */
[----:B------:R-:W-:Y:S01]  /*18c0*/  PRMT R161, R166, 0x7632, R161 ;  /* 0x00007632a6a17816 */ /* 0x000fe200000000a1 */
[----:B------:R-:W-:Y:S01]  /*18d0*/  FADD.FTZ R96, R96, R159 ;  /* 0x0000009f60607221 */ /* 0x000fe20000010000 */
[----:B------:R-:W-:Y:S01]  /*18e0*/  SHF.L.U32 R165, R165, 0x10, RZ ;  /* 0x00000010a5a57819 */ /* 0x000fe200000006ff */
[----:B------:R-:W-:Y:S01]  /*18f0*/  FMUL.FTZ R194, R156, R163 ;  /* 0x000000a39cc27220 */ /* 0x000fe20000410000 */
        /* <DEDUP_REMOVED lines=8> */
[----:B------:R-:W-:Y:S01]  /*1980*/  FFMA.FTZ R73, R196, R158, R73 ;  /* 0x0000009ec4497223 */ /* 0x000fe20000010049 */
[----:B------:R-:W-:Y:S01]  /*1990*/  FADD.FTZ R101, R101, R158 ;  /* 0x0000009e65657221 */ /* 0x000fe20000010000 */
[----:B------:R-:W-:Y:S01]  /*19a0*/  FMUL.FTZ R190, R171, R190 ;  /* 0x000000beabbe7220 */ /* 0x000fe20000410000 */
[----:B------:R-:W-:Y:S01]  /*19b0*/  FMUL.FTZ R195, R195, R160 ;  /* 0x000000a0c3c37220 */ /* 0x000fe20000410000 */
[----:B------:R-:W-:Y:S01]  /*19c0*/  FADD.FTZ R158, R159, R192 ;  /* 0x000000c09f9e7221 */ /* 0x000fe20000010000 */
[----:B------:R-:W-:Y:S01]  /*19d0*/  FFMA.FTZ R157, R193, R192, R156 ;  /* 0x000000c0c19d7223 */ /* 0x000fe2000001009c */
[C---:B------:R-:W-:Y:S01]  /*19e0*/  PRMT R164, R167.reuse, 0x7632, R164 ;  /* 0x00007632a7a47816 */ /* 0x040fe200000000a4 */
[----:B------:R-:W-:Y:S01]  /*19f0*/  FADD.FTZ R162, -R220, R162 ;  /* 0x000000a2dca27221 */ /* 0x000fe20000010100 */
[----:B------:R-:W-:Y:S01]  /*1a00*/  FADD.FTZ R159, R158, R195 ;  /* 0x000000c39e9f7221 */ /* 0x000fe20000010000 */
[----:B------:R-:W-:Y:S01]  /*1a10*/  FFMA.FTZ R156, R190, R195, R157 ;  /* 0x000000c3be9c7223 */ /* 0x000fe2000001009d */
[----:B------:R-:W-:Y:S01]  /*1a20*/  SHF.L.U32 R167, R167, 0x10, RZ ;  /* 0x00000010a7a77819 */ /* 0x000fe200000006ff */
        /* <DEDUP_REMOVED lines=21> */
[----:B------:R-:W-:Y:S01]  /*1b80*/  FADD.FTZ R221, R158, R203 ;  /* 0x000000cb9edd7221 */ /* 0x000fe20000010000 */
[----:B------:R-:W-:-:S07]  /*1b90*/  FFMA.FTZ R222, R200, R203, R156 ;  /* 0x000000cbc8de7223 */ /* 0x000fce000001009c */
.L_x_3183:
[----:B------:R-:W-:Y:S05]  /*1ba0*/  BSYNC.RECONVERGENT B0 ;  /* 0x0000000000007941 */ /* 0x000fea0003800200 */
.L_x_3182:
        /* <DEDUP_REMOVED lines=31> */
.L_x_3185:
[----:B------:R-:W-:Y:S05]  /*1da0*/  BSYNC.RECONVERGENT B0 ;  /* 0x0000000000007941 */ /* 0x000fea0003800200 */
.L_x_3184:
[----:B------:R-:W1:Y:S08]  /*1db0*/  S2UR UR5, SR_CgaCtaId ;  /* 0x00000000000579c3 */ /* 0x000e700000008800 */
[----:B------:R-:W-:Y:S01]  /*1dc0*/  BAR.SYNC.DEFER_BLOCKING 0x0 ;  /* 0x0000000000007b1d */ /* 0x000fe20000010000 */
[----:B------:R-:W-:-:S05]  /*1dd0*/  HFMA2 R164, -RZ, RZ, 1.875, 0 ;  /* 0x3f800000ffa47431 */ /* 0x000fca00000001ff */
[----:B------:R-:W-:Y:S01]  /*1de0*/  UMOV UR4, 0x400 ;  /* 0x0000040000047882 */ /* 0x000fe20000000000 */
[----:B------:R-:W-:Y:S01]  /*1df0*/  BSSY.RECONVERGENT B0, `(.L_x_3186) ;  /* 0x0000156000007945 */ /* 0x000fe20003800200 */
[----:B-----5:R-:W-:Y:S01]  /*1e00*/  @P0 SHF.L.U32 R164, R218, 0x10, RZ ;  /* 0x00000010daa40819 */ /* 0x020fe200000006ff */
        /* <DEDUP_REMOVED lines=18> */
[----:B------:R-:W-:Y:S06]  /*1f30*/  @!P4 BRA `(.L_x_3187) ;  /* 0x000000140004c947 */ /* 0x000fec0003800000 */
[----:B------:R-:W0:Y:S02]  /*1f40*/  LDC.64 R156, c[0x0][0x390] ;  /* 0x0000e400ff9c7b82 */ /* 0x000e240000000a00 */
[----:B0-----:R-:W-:-:S06]  /*1f50*/  IMAD.WIDE.U32 R156, R0, 0x10, R156 ;  /* 0x00000010009c7825 */ /* 0x001fcc00078e009c */
[----:B------:R-:W5:Y:S01]  /*1f60*/  LDG.E.128 R156, desc[UR10][R156.64] ;  /* 0x0000000a9c9c7981 */ /* 0x000f62000c1e1d00 */
        /* <DEDUP_REMOVED lines=20> */
[-C--:B------:R-:W-:Y:S01]  /*20b0*/  FMUL.FTZ R221, R163, R164.reuse ;  /* 0x000000a4a3dd7220 */ /* 0x080fe20000410000 */
[-C--:B------:R-:W-:Y:S01]  /*20c0*/  FMUL.FTZ R163, R159, R164.reuse ;  /* 0x000000a49fa37220 */ /* 0x080fe20000410000 */
[----:B------:R-:W-:Y:S01]  /*20d0*/  SHF.L.U32 R167, R167, 0x10, RZ ;  /* 0x00000010a7a77819 */ /* 0x000fe200000006ff */
[----:B------:R-:W-:Y:S01]  /*20e0*/  FMUL.FTZ R222, R223, R164 ;  /* 0x000000a4dfde7220 */ /* 0x000fe20000410000 */
[----:B------:R-:W-:Y:S01]  /*20f0*/  FFMA.FTZ R159, R212, R165, R166 ;  /* 0x000000a5d49f7223 */ /* 0x000fe200000100a6 */
[----:B------:R-:W-:Y:S01]  /*2100*/  FFMA.FTZ R108, R163, R161, R108 ;  /* 0x000000a1a36c7223 */ /* 0x000fe2000001006c */
[----:B------:R-:W-:Y:S01]  /*2110*/  PRMT R161, R158, 0x7632, R161 ;  /* 0x000076329ea17816 */ /* 0x000fe200000000a1 */
[----:B------:R-:W-:Y:S01]  /*2120*/  FFMA.FTZ R111, R222, R167, R111 ;  /* 0x000000a7de6f7223 */ /* 0x000fe2000001006f */
[-CC-:B------:R-:W-:Y:S01]  /*2130*/  FFMA.FTZ R158, R215, R165.reuse, R166.reuse ;  /* 0x000000a5d79e7223 */ /* 0x180fe200000100a6 */
[----:B------:R-:W-:Y:S01]  /*2140*/  FFMA.FTZ R167, R208, R165, R166 ;  /* 0x000000a5d0a77223 */ /* 0x000fe200000100a6 */
[----:B------:R-:W-:Y:S01]  /*2150*/  FFMA.FTZ R110, R221, R218, R110 ;  /* 0x000000dadd6e7223 */ /* 0x000fe2000001006e */
[----:B------:R-:W-:Y:S01]  /*2160*/  FADD.FTZ R162, R210, -R159 ;  /* 0x8000009fd2a27221 */ /* 0x000fe20000010000 */
[----:B------:R-:W-:Y:S01]  /*2170*/  FADD.FTZ R158, R213, -R158 ;  /* 0x8000009ed59e7221 */ /* 0x000fe20000010000 */
[----:B------:R-:W-:Y:S01]  /*2180*/  FADD.FTZ R218, R206, -R167 ;  /* 0x800000a7ceda7221 */ /* 0x000fe20000010000 */
[----:B------:R-:W-:-:S02]  /*2190*/  PRMT R160, R157, 0x7632, R160 ;  /* 0x000076329da07816 */ /* 0x000fc400000000a0 */
[----:B------:R-:W-:Y:S01]  /*21a0*/  SHF.L.U32 R167, R157, 0x10, RZ ;  /* 0x000000109da77819 */ /* 0x000fe200000006ff */
[C---:B------:R-:W-:Y:S01]  /*21b0*/  FMUL.FTZ R157, R171.reuse, R158 ;  /* 0x0000009eab9d7220 */ /* 0x040fe20000410000 */
[----:B------:R-:W-:Y:S01]  /*21c0*/  FMUL.FTZ R159, R171, R218 ;  /* 0x000000daab9f7220 */ /* 0x000fe20000410000 */
[----:B------:R-:W-:Y:S01]  /*21d0*/  SHF.L.U32 R158, R161, 0x10, RZ ;  /* 0x00000010a19e7819 */ /* 0x000fe200000006ff */
[----:B------:R-:W-:Y:S01]  /*21e0*/  FMUL.FTZ R161, R171, R162 ;  /* 0x000000a2aba17220 */ /* 0x000fe20000410000 */
[----:B------:R-:W-:Y:S01]  /*21f0*/  SHF.L.U32 R160, R160, 0x10, RZ ;  /* 0x00000010a0a07819 */ /* 0x000fe200000006ff */
[-C--:B------:R-:W-:Y:S01]  /*2200*/  FMUL.FTZ R220, R159, R164.reuse ;  /* 0x000000a49fdc7220 */ /* 0x080fe20000410000 */
[-C--:B------:R-:W-:Y:S01]  /*2210*/  FMUL.FTZ R159, R157, R164.reuse ;  /* 0x000000a49d9f7220 */ /* 0x080fe20000410000 */
[----:B------:R-:W-:Y:S01]  /*2220*/  FMUL.FTZ R162, R161, R164 ;  /* 0x000000a4a1a27220 */ /* 0x000fe20000410000 */
[----:B------:R-:W-:Y:S01]  /*2230*/  SHF.L.U32 R161, R24, 0x10, RZ ;  /* 0x0000001018a17819 */ /* 0x000fe200000006ff */
[----:B------:R-:W-:Y:S01]  /*2240*/  FFMA.FTZ R109, R220, R158, R109 ;  /* 0x0000009edc6d7223 */ /* 0x000fe2000001006d */
[----:B------:R-:W-:Y:S01]  /*2250*/  FFMA.FTZ R167, R159, R167, R106 ;  /* 0x000000a79fa77223 */ /* 0x000fe2000001006a */
        /* <DEDUP_REMOVED lines=8> */
[-CC-:B------:R-:W-:Y:S01]  /*22e0*/  FFMA.FTZ R106, R219, R165.reuse, R166.reuse ;  /* 0x000000a5db6a7223 */ /* 0x180fe200000100a6 */
[----:B------:R-:W-:Y:S01]  /*22f0*/  FFMA.FTZ R107, R216, R165, R166 ;  /* 0x000000a5d86b7223 */ /* 0x000fe200000100a6 */
[----:B------:R-:W-:Y:S01]  /*2300*/  FMUL.FTZ R222, R163, R160 ;  /* 0x000000a0a3de7220 */ /* 0x000fe20000410000 */
[----:B------:R-:W-:Y:S01]  /*2310*/  FMUL.FTZ R160, R159, R158 ;  /* 0x0000009e9fa07220 */ /* 0x000fe20000410000 */
[----:B------:R-:W-:Y:S01]  /*2320*/  FADD.FTZ R106, R217, -R106 ;  /* 0x8000006ad96a7221 */ /* 0x000fe20000010000 */
[----:B------:R-:W-:Y:S01]  /*2330*/  FADD.FTZ R158, R214, -R107 ;  /* 0x8000006bd69e7221 */ /* 0x000fe20000010000 */
[----:B------:R-:W-:-:S02]  /*2340*/  PRMT R157, R156, 0x7632, R157 ;  /* 0x000076329c9d7816 */ /* 0x000fc4000000009d */
[C---:B------:R-:W-:Y:S01]  /*2350*/  FMUL.FTZ R107, R171.reuse, R106 ;  /* 0x0000006aab6b7220 */ /* 0x040fe20000410000 */
[----:B------:R-:W-:Y:S01]  /*2360*/  FMUL.FTZ R159, R171, R158 ;  /* 0x0000009eab9f7220 */ /* 0x000fe20000410000 */
[----:B------:R-:W-:Y:S02]  /*2370*/  SHF.L.U32 R163, R23, 0x10, RZ ;  /* 0x0000001017a37819 */ /* 0x000fe400000006ff */
[----:B------:R-:W-:Y:S01]  /*2380*/  SHF.L.U32 R106, R40, 0x10, RZ ;  /* 0x00000010286a7819 */ /* 0x000fe200000006ff */
[-C--:B------:R-:W-:Y:S01]  /*2390*/  FMUL.FTZ R107, R107, R164.reuse ;  /* 0x000000a46b6b7220 */ /* 0x080fe20000410000 */
[----:B------:R-:W-:Y:S01]  /*23a0*/  SHF.L.U32 R161, R22, 0x10, RZ ;  /* 0x0000001016a17819 */ /* 0x000fe200000006ff */
[----:B------:R-:W-:Y:S01]  /*23b0*/  FMUL.FTZ R158, R159, R164 ;  /* 0x000000a49f9e7220 */ /* 0x000fe20000410000 */
[----:B------:R-:W-:Y:S01]  /*23c0*/  SHF.L.U32 R156, R156, 0x10, RZ ;  /* 0x000000109c9c7819 */ /* 0x000fe200000006ff */
[----:B------:R-:W-:Y:S01]  /*23d0*/  FMUL.FTZ R163, R162, R163 ;  /* 0x000000a3a2a37220 */ /* 0x000fe20000410000 */
[----:B------:R-:W-:Y:S01]  /*23e0*/  SHF.L.U32 R157, R157, 0x10, RZ ;  /* 0x000000109d9d7819 */ /* 0x000fe200000006ff */
[C---:B------:R-:W-:Y:S01]  /*23f0*/  FMUL.FTZ R106, R107.reuse, R106 ;  /* 0x0000006a6b6a7220 */ /* 0x040fe20000410000 */
[C---:B------:R-:W-:Y:S01]  /*2400*/  FMUL.FTZ R161, R158.reuse, R161 ;  /* 0x000000a19ea17220 */ /* 0x040fe20000410000 */
[----:B------:R-:W-:Y:S01]  /*2410*/  FFMA.FTZ R220, R107, R156, R104 ;  /* 0x0000009c6bdc7223 */ /* 0x000fe20000010068 */
[----:B------:R-:W-:Y:S01]  /*2420*/  F2FP.BF16.F32.PACK_AB R159, R225, R224 ;  /* 0x000000e0e19f723e */ /* 0x000fe200000010ff */
[----:B------:R-:W-:Y:S01]  /*2430*/  FFMA.FTZ R221, R158, R157, R105 ;  /* 0x0000009d9edd7223 */ /* 0x000fe20000010069 */
[----:B------:R-:W-:-:S02]  /*2440*/  F2FP.BF16.F32.PACK_AB R158, R223, R222 ;  /* 0x000000dedf9e723e */ /* 0x000fc400000010ff */
[----:B------:R-:W-:Y:S02]  /*2450*/  F2FP.BF16.F32.PACK_AB R157, R163, R160 ;  /* 0x000000a0a39d723e */ /* 0x000fe400000010ff */
[----:B------:R-:W-:Y:S01]  /*2460*/  F2FP.BF16.F32.PACK_AB R156, R161, R106 ;  /* 0x0000006aa19c723e */ /* 0x000fe200000010ff */
[----:B------:R-:W-:Y:S06]  /*2470*/  BRA `(.L_x_3190) ;  /* 0x0000000c007c7947 */ /* 0x000fec0003800000 */
.L_x_3189:
[-CC-:B------:R-:W-:Y:S01]  /*2480*/  FFMA.FTZ R89, R204, R165.reuse, R166.reuse ;  /* 0x000000a5cc597223 */ /* 0x180fe200000100a6 */
[-CC-:B------:R-:W-:Y:S01]  /*2490*/  FFMA.FTZ R90, R207, R165.reuse, R166.reuse ;  /* 0x000000a5cf5a7223 */ /* 0x180fe200000100a6 */
[----:B-----5:R-:W-:Y:S01]  /*24a0*/  PRMT R91, R159, 0x7632, R91 ;  /* 0x000076329f5b7816 */ /* 0x020fe2000000005b */
[----:B------:R-:W-:Y:S01]  /*24b0*/  FFMA.FTZ R88, R211, R165, R166 ;  /* 0x000000a5d3587223 */ /* 0x000fe200000100a6 */
        /* <DEDUP_REMOVED lines=12> */
[----:B------:R-:W-:Y:S01]  /*2580*/  FFMA.FTZ R111, R222, R91, R111 ;  /* 0x0000005bde6f7223 */ /* 0x000fe2000001006f */
[----:B------:R-:W-:Y:S01]  /*2590*/  FFMA.FTZ R91, R212, R165, R166 ;  /* 0x000000a5d45b7223 */ /* 0x000fe200000100a6 */
[----:B------:R-:W-:Y:S01]  /*25a0*/  FFMA.FTZ R110, R161, R129, R110 ;  /* 0x00000081a16e7223 */ /* 0x000fe2000001006e */
[----:B------:R-:W-:Y:S01]  /*25b0*/  PRMT R160, R158, 0x7632, R160 ;  /* 0x000076329ea07816 */ /* 0x000fe200000000a0 */
[----:B------:R-:W-:Y:S01]  /*25c0*/  FFMA.FTZ R129, R208, R165, R166 ;  /* 0x000000a5d0817223 */ /* 0x000fe200000100a6 */
[----:B------:R-:W-:Y:S01]  /*25d0*/  FADD.FTZ R158, R210, -R91 ;  /* 0x8000005bd29e7221 */ /* 0x000fe20000010000 */
[----:B------:R-:W-:Y:S01]  /*25e0*/  FFMA.FTZ R108, R159, R89, R108 ;  /* 0x000000599f6c7223 */ /* 0x000fe2000001006c */
[----:B------:R-:W-:Y:S01]  /*25f0*/  FFMA.FTZ R88, R215, R165, R166 ;  /* 0x000000a5d7587223 */ /* 0x000fe200000100a6 */
[----:B------:R-:W-:Y:S01]  /*2600*/  PRMT R89, R157, 0x7632, R89 ;  /* 0x000076329d597816 */ /* 0x000fe20000000059 */
[----:B------:R-:W-:Y:S01]  /*2610*/  FADD.FTZ R90, R206, -R129 ;  /* 0x80000081ce5a7221 */ /* 0x000fe20000010000 */
[----:B------:R-:W-:Y:S01]  /*2620*/  FMUL.FTZ R91, R171, R158 ;  /* 0x0000009eab5b7220 */ /* 0x000fe20000410000 */
[----:B------:R-:W-:Y:S01]  /*2630*/  FADD.FTZ R88, R213, -R88 ;  /* 0x80000058d5587221 */ /* 0x000fe20000010000 */
[----:B------:R-:W-:Y:S01]  /*2640*/  SHF.L.U32 R89, R89, 0x10, RZ ;  /* 0x0000001059597819 */ /* 0x000fe200000006ff */
[----:B------:R-:W-:Y:S01]  /*2650*/  FMUL.FTZ R129, R171, R90 ;  /* 0x0000005aab817220 */ /* 0x000fe20000410000 */
[----:B------:R-:W-:Y:S01]  /*2660*/  FMUL.FTZ R162, R91, R164 ;  /* 0x000000a45ba27220 */ /* 0x000fe20000410000 */
[----:B------:R-:W-:Y:S01]  /*2670*/  FMUL.FTZ R90, R171, R88 ;  /* 0x00000058ab5a7220 */ /* 0x000fe20000410000 */
[----:B------:R-:W-:Y:S01]  /*2680*/  SHF.L.U32 R160, R160, 0x10, RZ ;  /* 0x00000010a0a07819 */ /* 0x000fe200000006ff */
[----:B------:R-:W-:Y:S01]  /*2690*/  FMUL.FTZ R220, R129, R164 ;  /* 0x000000a481dc7220 */ /* 0x000fe20000410000 */
[----:B------:R-:W-:Y:S01]  /*26a0*/  SHF.L.U32 R88, R43, 0x10, RZ ;  /* 0x000000102b587819 */ /* 0x000fe200000006ff */
[----:B------:R-:W-:Y:S01]  /*26b0*/  FFMA.FTZ R218, R162, R89, R107 ;  /* 0x00000059a2da7223 */ /* 0x000fe2000001006b */
        /* <DEDUP_REMOVED lines=11> */
[----:B------:R-:W-:Y:S01]  /*2770*/  SHF.L.U32 R107, R24, 0x10, RZ ;  /* 0x00000010186b7819 */ /* 0x000fe200000006ff */
[----:B------:R-:W-:Y:S01]  /*2780*/  FADD.FTZ R160, R214, -R89 ;  /* 0x80000059d6a07221 */ /* 0x000fe20000010000 */
[----:B------:R-:W-:Y:S01]  /*2790*/  SHF.L.U32 R158, R41, 0x10, RZ ;  /* 0x00000010299e7819 */ /* 0x000fe200000006ff */
[--C-:B------:R-:W-:Y:S01]  /*27a0*/  FFMA.FTZ R167, R157, R167, R106.reuse ;  /* 0x000000a79da77223 */ /* 0x100fe2000001006a */
[C---:B------:R-:W-:Y:S01]  /*27b0*/  FMUL.FTZ R88, R171.reuse, R88 ;  /* 0x00000058ab587220 */ /* 0x040fe20000410000 */
[C---:B------:R-:W-:Y:S01]  /*27c0*/  PRMT R106, R156.reuse, 0x7632, R106 ;  /* 0x000076329c6a7816 */ /* 0x040fe2000000006a */
[----:B------:R-:W-:Y:S01]  /*27d0*/  FMUL.FTZ R89, R171, R160 ;  /* 0x000000a0ab597220 */ /* 0x000fe20000410000 */
[----:B------:R-:W-:Y:S01]  /*27e0*/  SHF.L.U32 R156, R156, 0x10, RZ ;  /* 0x000000109c9c7819 */ /* 0x000fe200000006ff */
[----:B------:R-:W-:Y:S01]  /*27f0*/  FMUL.FTZ R222, R220, R107 ;  /* 0x0000006bdcde7220 */ /* 0x000fe20000410000 */
        /* <DEDUP_REMOVED lines=15> */
[----:B------:R-:W-:Y:S01]  /*28f0*/  F2FP.BF16.F32.PACK_AB R156, R107, R156 ;  /* 0x0000009c6b9c723e */ /* 0x000fe200000010ff */
[----:B------:R-:W-:Y:S06]  /*2900*/  BRA `(.L_x_3190) ;  /* 0x0000000800587947 */ /* 0x000fec0003800000 */
.L_x_3188:
[----:B------:R-:W-:Y:S01]  /*2910*/  UMOV UR4, UR6 ;  /* 0x0000000600047c82 */ /* 0x000fe20008000000 */
[----:B------:R-:W-:Y:S01]  /*2920*/  UMOV UR5, UR7 ;  /* 0x0000000700057c82 */ /* 0x000fe20008000000 */
[----:B------:R-:W-:-:S04]  /*2930*/  UISETP.NE.U32.AND UP0, UPT, UR4, URZ, UPT ;  /* 0x000000ff0400728c */ /* 0x000fc8000bf05070 */
[----:B------:R-:W-:-:S09]  /*2940*/  UISETP.NE.AND.EX UP0, UPT, UR5, URZ, UPT, UP0 ;  /* 0x000000ff0500728c */ /* 0x000fd2000bf05300 */
[----:B------:R-:W-:Y:S05]  /*2950*/  BRA.U UP0, `(.L_x_3191) ;  /* 0x0000000500247547 */ /* 0x000fea000b800000 */
[-CC-:B------:R-:W-:Y:S01]  /*2960*/  FFMA.FTZ R162, R207, R165.reuse, R166.reuse ;  /* 0x000000a5cfa27223 */ /* 0x180fe200000100a6 */
[-CC-:B------:R-:W-:Y:S01]  /*2970*/  FFMA.FTZ R163, R204, R165.reuse, R166.reuse ;  /* 0x000000a5cca37223 */ /* 0x180fe200000100a6 */
[----:B------:R-:W-:Y:S01]  /*2980*/  FFMA.FTZ R160, R211, R165, R166 ;  /* 0x000000a5d3a07223 */ /* 0x000fe200000100a6 */
[----:B-----5:R-:W-:Y:S01]  /*2990*/  PRMT R218, R159, 0x7632, R218 ;  /* 0x000076329fda7816 */ /* 0x020fe200000000da */
[----:B------:R-:W-:Y:S01]  /*29a0*/  FADD.FTZ R161, R205, -R162 ;  /* 0x800000a2cda17221 */ /* 0x000fe20000010000 */
[----:B------:R-:W-:Y:S01]  /*29b0*/  SHF.L.U32 R223, R159, 0x10, RZ ;  /* 0x000000109fdf7819 */ /* 0x000fe200000006ff */
[----:B------:R-:W-:Y:S01]  /*29c0*/  FADD.FTZ R162, R202, -R163 ;  /* 0x800000a3caa27221 */ /* 0x000fe20000010000 */
[----:B------:R-:W-:Y:S01]  /*29d0*/  FADD.FTZ R159, R209, -R160 ;  /* 0x800000a0d19f7221 */ /* 0x000fe20000010000 */
[C---:B------:R-:W-:Y:S01]  /*29e0*/  FFMA.FTZ R161, R171.reuse, R161, R138 ;  /* 0x000000a1aba17223 */ /* 0x040fe2000001008a */
[----:B------:R-:W-:Y:S01]  /*29f0*/  SHF.L.U32 R218, R218, 0x10, RZ ;  /* 0x00000010dada7819 */ /* 0x000fe200000006ff */
[C---:B------:R-:W-:Y:S01]  /*2a00*/  FFMA.FTZ R163, R171.reuse, R162, R139 ;  /* 0x000000a2aba37223 */ /* 0x040fe2000001008b */
[----:B------:R-:W-:Y:S01]  /*2a10*/  FFMA.FTZ R159, R171, R159, R136 ;  /* 0x0000009fab9f7223 */ /* 0x000fe20000010088 */
[-C--:B------:R-:W-:Y:S01]  /*2a20*/  FMUL.FTZ R221, R161, R164.reuse ;  /* 0x000000a4a1dd7220 */ /* 0x080fe20000410000 */
[C---:B------:R-:W-:Y:S01]  /*2a30*/  SHF.L.U32 R167, R158.reuse, 0x10, RZ ;  /* 0x000000109ea77819 */ /* 0x040fe200000006ff */
[-C--:B------:R-:W-:Y:S01]  /*2a40*/  FMUL.FTZ R162, R163, R164.reuse ;  /* 0x000000a4a3a27220 */ /* 0x080fe20000410000 */
[----:B------:R-:W-:Y:S01]  /*2a50*/  FMUL.FTZ R161, R159, R164 ;  /* 0x000000a49fa17220 */ /* 0x000fe20000410000 */
[----:B------:R-:W-:Y:S01]  /*2a60*/  PRMT R160, R158, 0x7632, R160 ;  /* 0x000076329ea07816 */ /* 0x000fe200000000a0 */
[-CC-:B------:R-:W-:Y:S01]  /*2a70*/  FFMA.FTZ R159, R208, R165.reuse, R166.reuse ;  /* 0x000000a5d09f7223 */ /* 0x180fe200000100a6 */
[-CC-:B------:R-:W-:Y:S01]  /*2a80*/  FFMA.FTZ R158, R215, R165.reuse, R166.reuse ;  /* 0x000000a5d79e7223 */ /* 0x180fe200000100a6 */
[----:B------:R-:W-:Y:S01]  /*2a90*/  FFMA.FTZ R163, R212, R165, R166 ;  /* 0x000000a5d4a37223 */ /* 0x000fe200000100a6 */
[----:B------:R-:W-:Y:S01]  /*2aa0*/  FFMA.FTZ R111, R218, R162, R111 ;  /* 0x000000a2da6f7223 */ /* 0x000fe2000001006f */
[----:B------:R-:W-:Y:S01]  /*2ab0*/  FADD.FTZ R218, R206, -R159 ;  /* 0x8000009fceda7221 */ /* 0x000fe20000010000 */
[----:B------:R-:W-:Y:S01]  /*2ac0*/  FADD.FTZ R159, R213, -R158 ;  /* 0x8000009ed59f7221 */ /* 0x000fe20000010000 */
[----:B------:R-:W-:Y:S01]  /*2ad0*/  FADD.FTZ R158, R210, -R163 ;  /* 0x800000a3d29e7221 */ /* 0x000fe20000010000 */
[----:B------:R-:W-:Y:S01]  /*2ae0*/  FFMA.FTZ R110, R223, R221, R110 ;  /* 0x000000dddf6e7223 */ /* 0x000fe2000001006e */
[----:B------:R-:W-:Y:S01]  /*2af0*/  FFMA.FTZ R108, R167, R161, R108 ;  /* 0x000000a1a76c7223 */ /* 0x000fe2000001006c */
[----:B------:R-:W-:Y:S01]  /*2b00*/  PRMT R167, R157, 0x7632, R167 ;  /* 0x000076329da77816 */ /* 0x000fe200000000a7 */
[----:B------:R-:W-:Y:S01]  /*2b10*/  FFMA.FTZ R163, R171, R218, R137 ;  /* 0x000000daaba37223 */ /* 0x000fe20000010089 */
[----:B------:R-:W-:Y:S01]  /*2b20*/  SHF.L.U32 R223, R157, 0x10, RZ ;  /* 0x000000109ddf7819 */ /* 0x000fe200000006ff */
[C---:B------:R-:W-:Y:S01]  /*2b30*/  FFMA.FTZ R157, R171.reuse, R159, R134 ;  /* 0x0000009fab9d7223 */ /* 0x040fe20000010086 */
[----:B------:R-:W-:Y:S01]  /*2b40*/  FFMA.FTZ R159, R171, R158, R135 ;  /* 0x0000009eab9f7223 */ /* 0x000fe20000010087 */
[----:B------:R-:W-:-:S02]  /*2b50*/  SHF.L.U32 R218, R167, 0x10, RZ ;  /* 0x00000010a7da7819 */ /* 0x000fc400000006ff */
[-C--:B------:R-:W-:Y:S01]  /*2b60*/  FMUL.FTZ R157, R157, R164.reuse ;  /* 0x000000a49d9d7220 */ /* 0x080fe20000410000 */
[-C--:B------:R-:W-:Y:S01]  /*2b70*/  FMUL.FTZ R158, R159, R164.reuse ;  /* 0x000000a49f9e7220 */ /* 0x080fe20000410000 */
[----:B------:R-:W-:Y:S01]  /*2b80*/  SHF.L.U32 R220, R160, 0x10, RZ ;  /* 0x00000010a0dc7819 */ /* 0x000fe200000006ff */
[----:B------:R-:W-:Y:S01]  /*2b90*/  FMUL.FTZ R160, R163, R164 ;  /* 0x000000a4a3a07220 */ /* 0x000fe20000410000 */
[----:B------:R-:W-:Y:S01]  /*2ba0*/  FFMA.FTZ R167, R223, R157, R106 ;  /* 0x0000009ddfa77223 */ /* 0x000fe2000001006a */
[----:B------:R-:W-:Y:S01]  /*2bb0*/  SHF.L.U32 R106, R43, 0x10, RZ ;  /* 0x000000102b6a7819 */ /* 0x000fe200000006ff */
[----:B------:R-:W-:Y:S01]  /*2bc0*/  FFMA.FTZ R218, R218, R158, R107 ;  /* 0x0000009edada7223 */ /* 0x000fe2000001006b */
[----:B------:R-:W-:Y:S01]  /*2bd0*/  SHF.L.U32 R107, R25, 0x10, RZ ;  /* 0x00000010196b7819 */ /* 0x000fe200000006ff */
[----:B------:R-:W-:Y:S01]  /*2be0*/  FFMA.FTZ R109, R220, R160, R109 ;  /* 0x000000a0dc6d7223 */ /* 0x000fe2000001006d */
[----:B------:R-:W-:Y:S01]  /*2bf0*/  SHF.L.U32 R220, R42, 0x10, RZ ;  /* 0x000000102adc7819 */ /* 0x000fe200000006ff */
[----:B------:R-:W-:Y:S01]  /*2c00*/  FMUL.FTZ R159, R106, R221 ;  /* 0x000000dd6a9f7220 */ /* 0x000fe20000410000 */
[-CC-:B------:R-:W-:Y:S01]  /*2c10*/  FFMA.FTZ R106, R219, R165.reuse, R166.reuse ;  /* 0x000000a5db6a7223 */ /* 0x180fe200000100a6 */
[----:B------:R-:W-:Y:S01]  /*2c20*/  FMUL.FTZ R222, R107, R162 ;  /* 0x000000a26bde7220 */ /* 0x000fe20000410000 */
[----:B------:R-:W-:Y:S01]  /*2c30*/  FFMA.FTZ R107, R216, R165, R166 ;  /* 0x000000a5d86b7223 */ /* 0x000fe200000100a6 */
[----:B------:R-:W-:Y:S01]  /*2c40*/  PRMT R163, R156, 0x7632, R163 ;  /* 0x000076329ca37816 */ /* 0x000fe200000000a3 */
[----:B------:R-:W-:Y:S01]  /*2c50*/  FMUL.FTZ R161, R220, R161 ;  /* 0x000000a1dca17220 */ /* 0x000fe20000410000 */
        /* <DEDUP_REMOVED lines=16> */
[-C--:B------:R-:W-:Y:S01]  /*2d60*/  FFMA.FTZ R220, R223, R107.reuse, R104 ;  /* 0x0000006bdfdc7223 */ /* 0x080fe20000010068 */
[----:B------:R-:W-:Y:S01]  /*2d70*/  FMUL.FTZ R156, R156, R107 ;  /* 0x0000006b9c9c7220 */ /* 0x000fe20000410000 */
[-C--:B------:R-:W-:Y:S01]  /*2d80*/  FMUL.FTZ R107, R221, R106.reuse ;  /* 0x0000006add6b7220 */ /* 0x080fe20000410000 */
[----:B------:R-:W-:Y:S01]  /*2d90*/  FFMA.FTZ R221, R224, R106, R105 ;  /* 0x0000006ae0dd7223 */ /* 0x000fe20000010069 */
[----:B------:R-:W-:-:S02]  /*2da0*/  F2FP.BF16.F32.PACK_AB R159, R222, R159 ;  /* 0x0000009fde9f723e */ /* 0x000fc400000010ff */
[----:B------:R-:W-:Y:S02]  /*2db0*/  F2FP.BF16.F32.PACK_AB R158, R162, R161 ;  /* 0x000000a1a29e723e */ /* 0x000fe400000010ff */
[----:B------:R-:W-:Y:S02]  /*2dc0*/  F2FP.BF16.F32.PACK_AB R157, R157, R160 ;  /* 0x000000a09d9d723e */ /* 0x000fe400000010ff */
[----:B------:R-:W-:Y:S01]  /*2dd0*/  F2FP.BF16.F32.PACK_AB R156, R107, R156 ;  /* 0x0000009c6b9c723e */ /* 0x000fe200000010ff */
[----:B------:R-:W-:Y:S06]  /*2de0*/  BRA `(.L_x_3190) ;  /* 0x0000000400207947 */ /* 0x000fec0003800000 */
.L_x_3191:
[-CC-:B------:R-:W-:Y:S01]  /*2df0*/  FFMA.FTZ R89, R204, R165.reuse, R166.reuse ;  /* 0x000000a5cc597223 */ /* 0x180fe200000100a6 */
[-CC-:B------:R-:W-:Y:S01]  /*2e00*/  FFMA.FTZ R88, R211, R165.reuse, R166.reuse ;  /* 0x000000a5d3587223 */ /* 0x180fe200000100a6 */
[----:B------:R-:W-:Y:S01]  /*2e10*/  FFMA.FTZ R90, R207, R165, R166 ;  /* 0x000000a5cf5a7223 */ /* 0x000fe200000100a6 */
[----:B-----5:R-:W-:Y:S01]  /*2e20*/  PRMT R129, R159, 0x7632, R129 ;  /* 0x000076329f817816 */ /* 0x020fe20000000081 */
[----:B------:R-:W-:Y:S01]  /*2e30*/  FADD.FTZ R128, R202, -R89 ;  /* 0x80000059ca807221 */ /* 0x000fe20000010000 */
[----:B------:R-:W-:Y:S01]  /*2e40*/  FADD.FTZ R89, R209, -R88 ;  /* 0x80000058d1597221 */ /* 0x000fe20000010000 */
[----:B------:R-:W-:Y:S01]  /*2e50*/  FADD.FTZ R90, R205, -R90 ;  /* 0x8000005acd5a7221 */ /* 0x000fe20000010000 */
[----:B------:R-:W-:Y:S01]  /*2e60*/  SHF.L.U32 R88, R129, 0x10, RZ ;  /* 0x0000001081587819 */ /* 0x000fe200000006ff */
[C---:B------:R-:W-:Y:S01]  /*2e70*/  FFMA.FTZ R131, R171.reuse, R128, R139 ;  /* 0x00000080ab837223 */ /* 0x040fe2000001008b */
[C---:B------:R-:W-:Y:S01]  /*2e80*/  FFMA.FTZ R128, R171.reuse, R89, R136 ;  /* 0x00000059ab807223 */ /* 0x040fe20000010088 */
[----:B------:R-:W-:Y:S01]  /*2e90*/  SHF.L.U32 R91, R158, 0x10, RZ ;  /* 0x000000109e5b7819 */ /* 0x000fe200000006ff */
[----:B------:R-:W-:Y:S01]  /*2ea0*/  FFMA.FTZ R130, R171, R90, R138 ;  /* 0x0000005aab827223 */ /* 0x000fe2000001008a */
[-C--:B------:R-:W-:Y:S01]  /*2eb0*/  FMUL.FTZ R220, R131, R164.reuse ;  /* 0x000000a483dc7220 */ /* 0x080fe20000410000 */
[----:B------:R-:W-:Y:S01]  /*2ec0*/  FMUL.FTZ R161, R128, R164 ;  /* 0x000000a480a17220 */ /* 0x000fe20000410000 */
[----:B------:R-:W-:Y:S01]  /*2ed0*/  FFMA.FTZ R89, R208, R165, R166 ;  /* 0x000000a5d0597223 */ /* 0x000fe200000100a6 */
[----:B------:R-:W-:Y:S01]  /*2ee0*/  SHF.L.U32 R159, R159, 0x10, RZ ;  /* 0x000000109f9f7819 */ /* 0x000fe200000006ff */
[----:B------:R-:W-:Y:S01]  /*2ef0*/  FFMA.FTZ R111, R88, R220, R111 ;  /* 0x000000dc586f7223 */ /* 0x000fe2000001006f */
[----:B------:R-:W-:Y:S01]  /*2f00*/  FFMA.FTZ R108, R91, R161, R108 ;  /* 0x000000a15b6c7223 */ /* 0x000fe2000001006c */
[-CC-:B------:R-:W-:Y:S01]  /*2f10*/  FFMA.FTZ R88, R215, R165.reuse, R166.reuse ;  /* 0x000000a5d7587223 */ /* 0x180fe200000100a6 */
[----:B------:R-:W-:Y:S01]  /*2f20*/  FFMA.FTZ R91, R212, R165, R166 ;  /* 0x000000a5d45b7223 */ /* 0x000fe200000100a6 */
[----:B------:R-:W-:Y:S01]  /*2f30*/  FMUL.FTZ R163, R130, R164 ;  /* 0x000000a482a37220 */ /* 0x000fe20000410000 */
[----:B------:R-:W-:Y:S01]  /*2f40*/  FADD.FTZ R90, R206, -R89 ;  /* 0x80000059ce5a7221 */ /* 0x000fe20000010000 */
[----:B------:R-:W-:Y:S01]  /*2f50*/  FADD.FTZ R89, R213, -R88 ;  /* 0x80000058d5597221 */ /* 0x000fe20000010000 */
[----:B------:R-:W-:Y:S01]  /*2f60*/  FADD.FTZ R88, R210, -R91 ;  /* 0x8000005bd2587221 */ /* 0x000fe20000010000 */
[----:B------:R-:W-:Y:S01]  /*2f70*/  FFMA.FTZ R110, R159, R163, R110 ;  /* 0x000000a39f6e7223 */ /* 0x000fe2000001006e */
[----:B------:R-:W-:Y:S01]  /*2f80*/  PRMT R159, R158, 0x7632, R159 ;  /* 0x000076329e9f7816 */ /* 0x000fe2000000009f */
[----:B------:R-:W-:Y:S01]  /*2f90*/  FFMA.FTZ R129, R171, R90, R137 ;  /* 0x0000005aab817223 */ /* 0x000fe20000010089 */
[----:B------:R-:W-:Y:S01]  /*2fa0*/  PRMT R158, R157, 0x7632, R158 ;  /* 0x000076329d9e7816 */ /* 0x000fe2000000009e */
[----:B------:R-:W-:Y:S01]  /*2fb0*/  FFMA.FTZ R91, R171, R88, R135 ;  /* 0x00000058ab5b7223 */ /* 0x000fe20000010087 */
[----:B------:R-:W-:Y:S01]  /*2fc0*/  SHF.L.U32 R218, R159, 0x10, RZ ;  /* 0x000000109fda7819 */ /* 0x000fe200000006ff */
[-C--:B------:R-:W-:Y:S01]  /*2fd0*/  FMUL.FTZ R160, R129, R164.reuse ;  /* 0x000000a481a07220 */ /* 0x080fe20000410000 */
[----:B------:R-:W-:Y:S01]  /*2fe0*/  SHF.L.U32 R158, R158, 0x10, RZ ;  /* 0x000000109e9e7819 */ /* 0x000fe200000006ff */
[----:B------:R-:W-:Y:S01]  /*2ff0*/  FFMA.FTZ R90, R171, R89, R134 ;  /* 0x00000059ab5a7223 */ /* 0x000fe20000010086 */
[----:B------:R-:W-:Y:S01]  /*3000*/  FMUL.FTZ R162, R91, R164 ;  /* 0x000000a45ba27220 */ /* 0x000fe20000410000 */
[----:B------:R-:W-:Y:S01]  /*3010*/  SHF.L.U32 R88, R43, 0x10, RZ ;  /* 0x000000102b587819 */ /* 0x000fe200000006ff */
[----:B------:R-:W-:Y:S01]  /*3020*/  FFMA.FTZ R109, R218, R160, R109 ;  /* 0x000000a0da6d7223 */ /* 0x000fe2000001006d */
[----:B------:R-:W-:Y:S01]  /*3030*/  SHF.L.U32 R89, R25, 0x10, RZ ;  /* 0x0000001019597819 */ /* 0x000fe200000006ff */
[----:B------:R-:W-:Y:S01]  /*3040*/  FFMA.FTZ R218, R158, R162, R107 ;  /* 0x000000a29eda7223 */ /* 0x000fe2000001006b */
[----:B------:R-:W-:Y:S01]  /*3050*/  SHF.L.U32 R157, R157, 0x10, RZ ;  /* 0x000000109d9d7819 */ /* 0x000fe200000006ff */
[----:B------:R-:W-:Y:S01]  /*3060*/  FMUL.FTZ R159, R90, R164 ;  /* 0x000000a45a9f7220 */ /* 0x000fe20000410000 */
[----:B------:R-:W-:Y:S01]  /*3070*/  FMUL.FTZ R223, R88, R163 ;  /* 0x000000a358df7220 */ /* 0x000fe20000410000 */
[----:B------:R-:W-:Y:S01]  /*3080*/  SHF.L.U32 R158, R42, 0x10, RZ ;  /* 0x000000102a9e7819 */ /* 0x000fe200000006ff */
[----:B------:R-:W-:Y:S01]  /*3090*/  FMUL.FTZ R224, R89, R220 ;  /* 0x000000dc59e07220 */ /* 0x000fe20000410000 */
[-CC-:B------:R-:W-:Y:S01]  /*30a0*/  FFMA.FTZ R88, R219, R165.reuse, R166.reuse ;  /* 0x000000a5db587223 */ /* 0x180fe200000100a6 */
[----:B------:R-:W-:Y:S01]  /*30b0*/  FFMA.FTZ R89, R216, R165, R166 ;  /* 0x000000a5d8597223 */ /* 0x000fe200000100a6 */
[--C-:B------:R-:W-:Y:S01]  /*30c0*/  FFMA.FTZ R167, R157, R159, R106.reuse ;  /* 0x0000009f9da77223 */ /* 0x100fe2000001006a */
        /* <DEDUP_REMOVED lines=14> */
[----:B------:R-:W-:Y:S01]  /*31b0*/  SHF.L.U32 R159, R22, 0x10, RZ ;  /* 0x00000010169f7819 */ /* 0x000fe200000006ff */
[----:B------:R-:W-:Y:S01]  /*31c0*/  FMUL.FTZ R161, R161, R162 ;  /* 0x000000a2a1a17220 */ /* 0x000fe20000410000 */
[----:B------:R-:W-:Y:S01]  /*31d0*/  SHF.L.U32 R158, R106, 0x10, RZ ;  /* 0x000000106a9e7819 */ /* 0x000fe200000006ff */
[----:B------:R-:W-:Y:S01]  /*31e0*/  FMUL.FTZ R106, R89, R164 ;  /* 0x000000a4596a7220 */ /* 0x000fe20000410000 */
[-C--:B------:R-:W-:Y:S01]  /*31f0*/  FFMA.FTZ R220, R157, R107.reuse, R104 ;  /* 0x0000006b9ddc7223 */ /* 0x080fe20000010068 */
[----:B------:R-:W-:Y:S01]  /*3200*/  FMUL.FTZ R156, R156, R107 ;  /* 0x0000006b9c9c7220 */ /* 0x000fe20000410000 */
[----:B------:R-:W-:Y:S01]  /*3210*/  F2FP.BF16.F32.PACK_AB R157, R161, R160 ;  /* 0x000000a0a19d723e */ /* 0x000fe200000010ff */
[-C--:B------:R-:W-:Y:S01]  /*3220*/  FMUL.FTZ R107, R159, R106.reuse ;  /* 0x0000006a9f6b7220 */ /* 0x080fe20000410000 */
[----:B------:R-:W-:Y:S01]  /*3230*/  FFMA.FTZ R221, R158, R106, R105 ;  /* 0x0000006a9edd7223 */ /* 0x000fe20000010069 */
[----:B------:R-:W-:-:S02]  /*3240*/  F2FP.BF16.F32.PACK_AB R159, R224, R223 ;  /* 0x000000dfe09f723e */ /* 0x000fc400000010ff */
[----:B------:R-:W-:Y:S02]  /*3250*/  F2FP.BF16.F32.PACK_AB R158, R222, R163 ;  /* 0x000000a3de9e723e */ /* 0x000fe400000010ff */
[----:B------:R-:W-:-:S07]  /*3260*/  F2FP.BF16.F32.PACK_AB R156, R107, R156 ;  /* 0x0000009c6b9c723e */ /* 0x000fce00000010ff */
.L_x_3190:
        /* <DEDUP_REMOVED lines=12> */
[----:B------:R0:W-:Y:S04]  /*3330*/  @P1 STG.E.128 desc[UR10][R160.64+0x10], R128 ;  /* 0x00001080a0001986 */ /* 0x0001e8000c101d0a */
[----:B------:R0:W-:Y:S02]  /*3340*/  STG.E.128 desc[UR10][R162.64], R156 ;  /* 0x0000009ca2007986 */ /* 0x0001e4000c101d0a */
.L_x_3187:
[----:B------:R-:W-:Y:S05]  /*3350*/  BSYNC.RECONVERGENT B0 ;  /* 0x0000000000007941 */ /* 0x000fea0003800200 */
.L_x_3186:
[----:B------:R-:W-:Y:S04]  /*3360*/  BSSY.RECONVERGENT B0, `(.L_x_3192) ;  /* 0x000013b000007945 */ /* 0x000fe80003800200 */
[----:B------:R-:W-:Y:S05]  /*3370*/  @!P3 BRA `(.L_x_3193) ;  /* 0x0000001000e4b947 */ /* 0x000fea0003800000 */
[----:B0-----:R-:W0:Y:S02]  /*3380*/  LDC.64 R156, c[0x0][0x390] ;  /* 0x0000e400ff9c7b82 */ /* 0x001e240000000a00 */
[----:B0-----:R-:W-:-:S06]  /*3390*/  IMAD.WIDE.U32 R156, R0, 0x10, R156 ;  /* 0x00000010009c7825 */ /* 0x001fcc00078e009c */
[----:B------:R-:W5:Y:S01]  /*33a0*/  LDG.E.128 R156, desc[UR10][R156.64] ;  /* 0x0000000a9c9c7981 */ /* 0x000f62000c1e1d00 */
[----:B------:R-:W-:-:S04]  /*33b0*/  UISETP.NE.U32.AND UP0, UPT, UR12, URZ, UPT ;  /* 0x000000ff0c00728c */ /* 0x000fc8000bf05070 */
[----:B------:R-:W-:-:S09]  /*33c0*/  UISETP.NE.AND.EX UP0, UPT, UR13, URZ, UPT, UP0 ;  /* 0x000000ff0d00728c */ /* 0x000fd2000bf05300 */
[----:B------:R-:W-:Y:S05]  /*33d0*/  BRA.U !UP0, `(.L_x_3194) ;  /* 0x0000000908587547 */ /* 0x000fea000b800000 */
[----:B------:R-:W-:-:S04]  /*33e0*/  UISETP.NE.U32.AND UP0, UPT, UR6, URZ, UPT ;  /* 0x000000ff0600728c */ /* 0x000fc8000bf05070 */
[----:B------:R-:W-:-:S06]  /*33f0*/  UISETP.NE.AND.EX UP0, UPT, UR7, URZ, UPT, UP0 ;  /* 0x000000ff0700728c */ /* 0x000fcc000bf05300 */
[----:B------:R-:W-:-:S13]  /*3400*/  PLOP3.LUT P1, PT, PT, PT, UP0, 0x80, 0x8 ;  /* 0x000000000008781c */ /* 0x000fda0003f2f008 */
[----:B------:R-:W-:Y:S05]  /*3410*/  @!P1 BRA `(.L_x_3195) ;  /* 0x0000000400249947 */ /* 0x000fea0003800000 */
        /* <DEDUP_REMOVED lines=10> */
[----:B------:R-:W-:Y:S01]  /*34c0*/  FFMA.FTZ R128, R171, R89, R28 ;  /* 0x00000059ab807223 */ /* 0x000fe2000001001c */
[C---:B------:R-:W-:Y:S01]  /*34d0*/  SHF.L.U32 R88, R158.reuse, 0x10, RZ ;  /* 0x000000109e587819 */ /* 0x040fe200000006ff */
[----:B------:R-:W-:Y:S01]  /*34e0*/  FMUL.FTZ R220, R131, R164 ;  /* 0x000000a483dc7220 */ /* 0x000fe20000410000 */
[----:B------:R-:W-:Y:S01]  /*34f0*/  PRMT R91, R158, 0x7632, R91 ;  /* 0x000076329e5b7816 */ /* 0x000fe2000000005b */
[-CC-:B------:R-:W-:Y:S01]  /*3500*/  FFMA.FTZ R89, R177, R165.reuse, R166.reuse ;  /* 0x000000a5b1597223 */ /* 0x180fe200000100a6 */
[-CC-:B------:R-:W-:Y:S01]  /*3510*/  FFMA.FTZ R158, R180, R165.reuse, R166.reuse ;  /* 0x000000a5b49e7223 */ /* 0x180fe200000100a6 */
[----:B------:R-:W-:Y:S01]  /*3520*/  FFMA.FTZ R119, R220, R90, R119 ;  /* 0x0000005adc777223 */ /* 0x000fe20000010077 */
[----:B------:R-:W-:Y:S01]  /*3530*/  FFMA.FTZ R90, R174, R165, R166 ;  /* 0x000000a5ae5a7223 */ /* 0x000fe200000100a6 */
[----:B------:R-:W-:Y:S01]  /*3540*/  SHF.L.U32 R129, R159, 0x10, RZ ;  /* 0x000000109f817819 */ /* 0x000fe200000006ff */
[-C--:B------:R-:W-:Y:S01]  /*3550*/  FMUL.FTZ R161, R130, R164.reuse ;  /* 0x000000a482a17220 */ /* 0x080fe20000410000 */
[----:B------:R-:W-:Y:S01]  /*3560*/  FMUL.FTZ R159, R128, R164 ;  /* 0x000000a4809f7220 */ /* 0x000fe20000410000 */
[----:B------:R-:W-:Y:S01]  /*3570*/  FADD.FTZ R89, R176, -R89 ;  /* 0x80000059b0597221 */ /* 0x000fe20000010000 */
[----:B------:R-:W-:Y:S01]  /*3580*/  FADD.FTZ R162, R183, -R158 ;  /* 0x8000009eb7a27221 */ /* 0x000fe20000010000 */
[----:B------:R-:W-:Y:S01]  /*3590*/  FADD.FTZ R160, R179, -R90 ;  /* 0x8000005ab3a07221 */ /* 0x000fe20000010000 */
[----:B------:R-:W-:Y:S01]  /*35a0*/  FFMA.FTZ R118, R161, R129, R118 ;  /* 0x00000081a1767223 */ /* 0x000fe20000010076 */
        /* <DEDUP_REMOVED lines=18> */
[-CC-:B------:R-:W-:Y:S01]  /*36d0*/  FFMA.FTZ R89, R173, R165.reuse, R166.reuse ;  /* 0x000000a5ad597223 */ /* 0x180fe200000100a6 */
[----:B------:R-:W-:Y:S01]  /*36e0*/  FMUL.FTZ R220, R159, R88 ;  /* 0x000000589fdc7220 */ /* 0x000fe20000410000 */
[----:B------:R-:W-:Y:S01]  /*36f0*/  FFMA.FTZ R88, R170, R165, R166 ;  /* 0x000000a5aa587223 */ /* 0x000fe200000100a6 */
[----:B------:R-:W-:Y:S01]  /*3700*/  FMUL.FTZ R157, R90, R164 ;  /* 0x000000a45a9d7220 */ /* 0x000fe20000410000 */
[----:B------:R-:W-:Y:S01]  /*3710*/  FMUL.FTZ R221, R162, R161 ;  /* 0x000000a1a2dd7220 */ /* 0x000fe20000410000 */
[----:B------:R-:W-:Y:S01]  /*3720*/  FADD.FTZ R89, R172, -R89 ;  /* 0x80000059ac597221 */ /* 0x000fe20000010000 */
[----:B------:R-:W-:Y:S01]  /*3730*/  FADD.FTZ R162, R175, -R88 ;  /* 0x80000058afa27221 */ /* 0x000fe20000010000 */
[----:B------:R-:W-:Y:S01]  /*3740*/  SHF.L.U32 R160, R49, 0x10, RZ ;  /* 0x0000001031a07819 */ /* 0x000fe200000006ff */
[----:B------:R-:W-:Y:S01]  /*3750*/  FFMA.FTZ R114, R157, R158, R114 ;  /* 0x0000009e9d727223 */ /* 0x000fe20000010072 */
[C---:B------:R-:W-:Y:S01]  /*3760*/  PRMT R158, R156.reuse, 0x7632, R158 ;  /* 0x000076329c9e7816 */ /* 0x040fe2000000009e */
[C---:B------:R-:W-:Y:S01]  /*3770*/  FFMA.FTZ R88, R171.reuse, R89, R32 ;  /* 0x00000059ab587223 */ /* 0x040fe20000010020 */
[----:B------:R-:W-:Y:S01]  /*3780*/  FFMA.FTZ R89, R171, R162, R33 ;  /* 0x000000a2ab597223 */ /* 0x000fe20000010021 */
        /* <DEDUP_REMOVED lines=10> */
[----:B------:R-:W-:Y:S02]  /*3830*/  FMUL.FTZ R156, R157, R160 ;  /* 0x000000a09d9c7220 */ /* 0x000fe40000410000 */
[C---:B------:R-:W-:Y:S01]  /*3840*/  FMUL.FTZ R161, R158.reuse, R161 ;  /* 0x000000a19ea17220 */ /* 0x040fe20000410000 */
[----:B------:R-:W-:Y:S01]  /*3850*/  FFMA.FTZ R113, R158, R159, R113 ;  /* 0x0000009f9e717223 */ /* 0x000fe20000010071 */
[----:B------:R-:W-:Y:S02]  /*3860*/  F2FP.BF16.F32.PACK_AB R159, R223, R222 ;  /* 0x000000dedf9f723e */ /* 0x000fe400000010ff */
[----:B------:R-:W-:-:S02]  /*3870*/  F2FP.BF16.F32.PACK_AB R158, R221, R220 ;  /* 0x000000dcdd9e723e */ /* 0x000fc400000010ff */
[----:B------:R-:W-:Y:S02]  /*3880*/  F2FP.BF16.F32.PACK_AB R157, R218, R163 ;  /* 0x000000a3da9d723e */ /* 0x000fe400000010ff */
[----:B------:R-:W-:Y:S01]  /*3890*/  F2FP.BF16.F32.PACK_AB R156, R161, R156 ;  /* 0x0000009ca19c723e */ /* 0x000fe200000010ff */
[----:B------:R-:W-:Y:S06]  /*38a0*/  BRA `(.L_x_3196) ;  /* 0x0000000c00787947 */ /* 0x000fec0003800000 */
.L_x_3195:
        /* <DEDUP_REMOVED lines=13> */
[-C--:B------:R-:W-:Y:S01]  /*3980*/  FMUL.FTZ R163, R161, R164.reuse ;  /* 0x000000a4a1a37220 */ /* 0x080fe20000410000 */
[----:B------:R-:W-:Y:S01]  /*3990*/  SHF.L.U32 R160, R160, 0x10, RZ ;  /* 0x00000010a0a07819 */ /* 0x000fe200000006ff */
[----:B------:R-:W-:Y:S01]  /*39a0*/  FMUL.FTZ R220, R167, R164 ;  /* 0x000000a4a7dc7220 */ /* 0x000fe20000410000 */
[----:B------:R-:W-:Y:S01]  /*39b0*/  FFMA.FTZ R118, R221, R162, R118 ;  /* 0x000000a2dd767223 */ /* 0x000fe20000010076 */
[----:B------:R-:W-:Y:S01]  /*39c0*/  FFMA.FTZ R116, R163, R159, R116 ;  /* 0x0000009fa3747223 */ /* 0x000fe20000010074 */
[-CC-:B------:R-:W-:Y:S01]  /*39d0*/  FFMA.FTZ R159, R177, R165.reuse, R166.reuse ;  /* 0x000000a5b19f7223 */ /* 0x180fe200000100a6 */
[-CC-:B------:R-:W-:Y:S01]  /*39e0*/  FFMA.FTZ R162, R180, R165.reuse, R166.reuse ;  /* 0x000000a5b4a27223 */ /* 0x180fe200000100a6 */
[----:B------:R-:W-:Y:S01]  /*39f0*/  FFMA.FTZ R119, R220, R160, R119 ;  /* 0x000000a0dc777223 */ /* 0x000fe20000010077 */
[----:B------:R-:W-:Y:S01]  /*3a00*/  FFMA.FTZ R160, R174, R165, R166 ;  /* 0x000000a5aea07223 */ /* 0x000fe200000100a6 */
[----:B------:R-:W-:Y:S01]  /*3a10*/  FADD.FTZ R159, R176, -R159 ;  /* 0x8000009fb09f7221 */ /* 0x000fe20000010000 */
[----:B------:R-:W-:Y:S01]  /*3a20*/  FADD.FTZ R162, R183, -R162 ;  /* 0x800000a2b7a27221 */ /* 0x000fe20000010000 */
[----:B------:R-:W-:Y:S01]  /*3a30*/  PRMT R161, R158, 0x7632, R161 ;  /* 0x000076329ea17816 */ /* 0x000fe200000000a1 */
[----:B------:R-:W-:Y:S01]  /*3a40*/  FADD.FTZ R160, R179, -R160 ;  /* 0x800000a0b3a07221 */ /* 0x000fe20000010000 */
[C---:B------:R-:W-:Y:S01]  /*3a50*/  FFMA.FTZ R159, R171.reuse, R159, R34 ;  /* 0x0000009fab9f7223 */ /* 0x040fe20000010022 */
[----:B------:R-:W-:Y:S01]  /*3a60*/  FFMA.FTZ R167, R171, R162, R29 ;  /* 0x000000a2aba77223 */ /* 0x000fe2000001001d */
[----:B------:R-:W-:-:S02]  /*3a70*/  PRMT R158, R157, 0x7632, R158 ;  /* 0x000076329d9e7816 */ /* 0x000fc4000000009e */
        /* <DEDUP_REMOVED lines=14> */
[-CC-:B------:R-:W-:Y:S01]  /*3b60*/  FFMA.FTZ R157, R173, R165.reuse, R166.reuse ;  /* 0x000000a5ad9d7223 */ /* 0x180fe200000100a6 */
[----:B------:R-:W-:Y:S01]  /*3b70*/  FMUL.FTZ R220, R163, R160 ;  /* 0x000000a0a3dc7220 */ /* 0x000fe20000410000 */
[----:B------:R-:W-:Y:S01]  /*3b80*/  FFMA.FTZ R160, R170, R165, R166 ;  /* 0x000000a5aaa07223 */ /* 0x000fe200000100a6 */
[----:B------:R-:W-:Y:S01]  /*3b90*/  FMUL.FTZ R218, R161, R164 ;  /* 0x000000a4a1da7220 */ /* 0x000fe20000410000 */
[----:B------:R-:W-:Y:S01]  /*3ba0*/  FADD.FTZ R157, R172, -R157 ;  /* 0x8000009dac9d7221 */ /* 0x000fe20000010000 */
[----:B------:R-:W-:Y:S01]  /*3bb0*/  FMUL.FTZ R167, R159, R162 ;  /* 0x000000a29fa77220 */ /* 0x000fe20000410000 */
        /* <DEDUP_REMOVED lines=24> */
.L_x_3194:
[----:B------:R-:W0:Y:S02]  /*3d40*/  LDC.64 R160, c[0x0][0x478] ;  /* 0x00011e00ffa07b82 */ /* 0x000e240000000a00 */
[----:B0-----:R-:W-:-:S04]  /*3d50*/  ISETP.NE.U32.AND P1, PT, R160, RZ, PT ;  /* 0x000000ffa000720c */ /* 0x001fc80003f25070 */
[----:B------:R-:W-:-:S13]  /*3d60*/  ISETP.NE.AND.EX P1, PT, R161, RZ, PT, P1 ;  /* 0x000000ffa100720c */ /* 0x000fda0003f25310 */
[----:B------:R-:W-:Y:S05]  /*3d70*/  @!P1 BRA `(.L_x_3197) ;  /* 0x0000000400249947 */ /* 0x000fea0003800000 */
[-C--:B------:R-:W-:Y:S01]  /*3d80*/  FFMA.FTZ R90, R184, R165.reuse, R166 ;  /* 0x000000a5b85a7223 */ /* 0x080fe200000100a6 */
[----:B-----5:R-:W-:Y:S01]  /*3d90*/  PRMT R88, R159, 0x7632, R88 ;  /* 0x000076329f587816 */ /* 0x020fe20000000058 */
[-CC-:B------:R-:W-:Y:S01]  /*3da0*/  FFMA.FTZ R89, R181, R165.reuse, R166.reuse ;  /* 0x000000a5b5597223 */ /* 0x180fe200000100a6 */
[-C--:B------:R-:W-:Y:S01]  /*3db0*/  FFMA.FTZ R91, R185, R165.reuse, R166 ;  /* 0x000000a5b95b7223 */ /* 0x080fe200000100a6 */
[----:B------:R-:W-:Y:S01]  /*3dc0*/  FADD.FTZ R90, R187, -R90 ;  /* 0x8000005abb5a7221 */ /* 0x000fe20000010000 */
[----:B------:R-:W-:Y:S01]  /*3dd0*/  SHF.L.U32 R88, R88, 0x10, RZ ;  /* 0x0000001058587819 */ /* 0x000fe200000006ff */
[----:B------:R-:W-:Y:S01]  /*3de0*/  FADD.FTZ R128, R178, -R89 ;  /* 0x80000059b2807221 */ /* 0x000fe20000010000 */
[--C-:B------:R-:W-:Y:S01]  /*3df0*/  FADD.FTZ R130, R182, -R91.reuse ;  /* 0x8000005bb6827221 */ /* 0x100fe20000010000 */
        /* <DEDUP_REMOVED lines=8> */
[----:B------:R-:W-:Y:S01]  /*3e80*/  FFMA.FTZ R119, R88, R160, R119 ;  /* 0x000000a058777223 */ /* 0x000fe20000010077 */
[-CC-:B------:R-:W-:Y:S01]  /*3e90*/  FFMA.FTZ R88, R174, R165.reuse, R166.reuse ;  /* 0x000000a5ae587223 */ /* 0x180fe200000100a6 */
[----:B------:R-:W-:Y:S01]  /*3ea0*/  FFMA.FTZ R90, R180, R165, R166 ;  /* 0x000000a5b45a7223 */ /* 0x000fe200000100a6 */
[----:B------:R-:W-:Y:S01]  /*3eb0*/  FMUL.FTZ R161, R130, R164 ;  /* 0x000000a482a17220 */ /* 0x000fe20000410000 */
[----:B------:R-:W-:Y:S01]  /*3ec0*/  FFMA.FTZ R116, R89, R159, R116 ;  /* 0x0000009f59747223 */ /* 0x000fe20000010074 */
[----:B------:R-:W-:Y:S01]  /*3ed0*/  FADD.FTZ R88, R179, -R88 ;  /* 0x80000058b3587221 */ /* 0x000fe20000010000 */
[----:B------:R-:W-:Y:S01]  /*3ee0*/  FFMA.FTZ R89, R177, R165, R166 ;  /* 0x000000a5b1597223 */ /* 0x000fe200000100a6 */
[----:B------:R-:W-:Y:S01]  /*3ef0*/  PRMT R158, R157, 0x7632, R158 ;  /* 0x000076329d9e7816 */ /* 0x000fe2000000009e */
[----:B------:R-:W-:Y:S01]  /*3f00*/  FADD.FTZ R162, R183, -R90 ;  /* 0x8000005ab7a27221 */ /* 0x000fe20000010000 */
[----:B------:R-:W-:Y:S01]  /*3f10*/  SHF.L.U32 R218, R91, 0x10, RZ ;  /* 0x000000105bda7819 */ /* 0x000fe200000006ff */
[----:B------:R-:W-:Y:S01]  /*3f20*/  FMUL.FTZ R91, R171, R88 ;  /* 0x00000058ab5b7220 */ /* 0x000fe20000410000 */
[-C--:B------:R-:W-:Y:S01]  /*3f30*/  FFMA.FTZ R118, R129, R161.reuse, R118 ;  /* 0x000000a181767223 */ /* 0x080fe20000010076 */
[----:B------:R-:W-:Y:S01]  /*3f40*/  FADD.FTZ R90, R176, -R89 ;  /* 0x80000059b05a7221 */ /* 0x000fe20000010000 */
[----:B------:R-:W-:Y:S01]  /*3f50*/  FMUL.FTZ R129, R171, R162 ;  /* 0x000000a2ab817220 */ /* 0x000fe20000410000 */
[----:B------:R-:W-:Y:S01]  /*3f60*/  SHF.L.U32 R158, R158, 0x10, RZ ;  /* 0x000000109e9e7819 */ /* 0x000fe200000006ff */
[----:B------:R-:W-:Y:S01]  /*3f70*/  FMUL.FTZ R162, R91, R164 ;  /* 0x000000a45ba27220 */ /* 0x000fe20000410000 */
[----:B------:R-:W-:Y:S01]  /*3f80*/  FMUL.FTZ R90, R171, R90 ;  /* 0x0000005aab5a7220 */ /* 0x000fe20000410000 */
[----:B------:R-:W-:Y:S01]  /*3f90*/  SHF.L.U32 R220, R51, 0x10, RZ ;  /* 0x0000001033dc7819 */ /* 0x000fe200000006ff */
[----:B------:R-:W-:Y:S01]  /*3fa0*/  FMUL.FTZ R88, R129, R164 ;  /* 0x000000a481587220 */ /* 0x000fe20000410000 */
[----:B------:R-:W-:Y:S01]  /*3fb0*/  FFMA.FTZ R115, R158, R162, R115 ;  /* 0x000000a29e737223 */ /* 0x000fe20000010073 */
[----:B------:R-:W-:Y:S01]  /*3fc0*/  PRMT R158, R156, 0x7632, R158 ;  /* 0x000076329c9e7816 */ /* 0x000fe2000000009e */
[----:B------:R-:W-:Y:S01]  /*3fd0*/  FMUL.FTZ R89, R90, R164 ;  /* 0x000000a45a597220 */ /* 0x000fe20000410000 */
[----:B------:R-:W-:Y:S01]  /*3fe0*/  SHF.L.U32 R223, R156, 0x10, RZ ;  /* 0x000000109cdf7819 */ /* 0x000fe200000006ff */
[----:B------:R-:W-:Y:S01]  /*3ff0*/  FMUL.FTZ R220, R220, R161 ;  /* 0x000000a1dcdc7220 */ /* 0x000fe20000410000 */
[----:B------:R-:W-:Y:S01]  /*4000*/  SHF.L.U32 R157, R157, 0x10, RZ ;  /* 0x000000109d9d7819 */ /* 0x000fe200000006ff */
[----:B------:R-:W-:Y:S01]  /*4010*/  FFMA.FTZ R117, R218, R88, R117 ;  /* 0x00000058da757223 */ /* 0x000fe20000010075 */
[----:B------:R-:W-:-:S02]  /*4020*/  SHF.L.U32 R156, R50, 0x10, RZ ;  /* 0x00000010329c7819 */ /* 0x000fc400000006ff */
[----:B------:R-:W-:Y:S01]  /*4030*/  SHF.L.U32 R221, R17, 0x10, RZ ;  /* 0x0000001011dd7819 */ /* 0x000fe200000006ff */
[----:B------:R-:W-:Y:S01]  /*4040*/  FFMA.FTZ R114, R157, R89, R114 ;  /* 0x000000599d727223 */ /* 0x000fe20000010072 */
[----:B------:R-:W-:Y:S01]  /*4050*/  SHF.L.U32 R161, R16, 0x10, RZ ;  /* 0x0000001010a17819 */ /* 0x000fe200000006ff */
[----:B------:R-:W-:Y:S01]  /*4060*/  FMUL.FTZ R167, R156, R159 ;  /* 0x0000009f9ca77220 */ /* 0x000fe20000410000 */
[-CC-:B------:R-:W-:Y:S01]  /*4070*/  FFMA.FTZ R157, R173, R165.reuse, R166.reuse ;  /* 0x000000a5ad9d7223 */ /* 0x180fe200000100a6 */
[----:B------:R-:W-:Y:S01]  /*4080*/  FFMA.FTZ R156, R170, R165, R166 ;  /* 0x000000a5aa9c7223 */ /* 0x000fe200000100a6 */
[----:B------:R-:W-:Y:S01]  /*4090*/  FMUL.FTZ R221, R221, R160 ;  /* 0x000000a0dddd7220 */ /* 0x000fe20000410000 */
[----:B------:R-:W-:Y:S01]  /*40a0*/  SHF.L.U32 R160, R49, 0x10, RZ ;  /* 0x0000001031a07819 */ /* 0x000fe200000006ff */
[----:B------:R-:W-:Y:S01]  /*40b0*/  FMUL.FTZ R218, R161, R88 ;  /* 0x00000058a1da7220 */ /* 0x000fe20000410000 */
[----:B------:R-:W-:Y:S01]  /*40c0*/  FADD.FTZ R88, R172, -R157 ;  /* 0x8000009dac587221 */ /* 0x000fe20000010000 */
[----:B------:R-:W-:Y:S01]  /*40d0*/  FADD.FTZ R222, R175, -R156 ;  /* 0x8000009cafde7221 */ /* 0x000fe20000010000 */
[----:B------:R-:W-:Y:S01]  /*40e0*/  SHF.L.U32 R163, R15, 0x10, RZ ;  /* 0x000000100fa37819 */ /* 0x000fe200000006ff */
[----:B------:R-:W-:Y:S01]  /*40f0*/  FMUL.FTZ R160, R160, R89 ;  /* 0x00000059a0a07220 */ /* 0x000fe20000410000 */
[C---:B------:R-:W-:Y:S01]  /*4100*/  FMUL.FTZ R88, R171.reuse, R88 ;  /* 0x00000058ab587220 */ /* 0x040fe20000410000 */
[----:B------:R-:W-:Y:S01]  /*4110*/  FMUL.FTZ R89, R171, R222 ;  /* 0x000000deab597220 */ /* 0x000fe20000410000 */
[----:B------:R-:W-:Y:S01]  /*4120*/  SHF.L.U32 R156, R48, 0x10, RZ ;  /* 0x00000010309c7819 */ /* 0x000fe200000006ff */
[----:B------:R-:W-:Y:S01]  /*4130*/  FMUL.FTZ R163, R163, R162 ;  /* 0x000000a2a3a37220 */ /* 0x000fe20000410000 */
[----:B------:R-:W-:Y:S01]  /*4140*/  SHF.L.U32 R161, R14, 0x10, RZ ;  /* 0x000000100ea17819 */ /* 0x000fe200000006ff */
[-C--:B------:R-:W-:Y:S01]  /*4150*/  FMUL.FTZ R157, R88, R164.reuse ;  /* 0x000000a4589d7220 */ /* 0x080fe20000410000 */
[----:B------:R-:W-:Y:S01]  /*4160*/  SHF.L.U32 R222, R158, 0x10, RZ ;  /* 0x000000109ede7819 */ /* 0x000fe200000006ff */
[----:B------:R-:W-:Y:S01]  /*4170*/  FMUL.FTZ R158, R89, R164 ;  /* 0x000000a4599e7220 */ /* 0x000fe20000410000 */
[----:B------:R-:W-:Y:S01]  /*4180*/  F2FP.BF16.F32.PACK_AB R159, R221, R220 ;  /* 0x000000dcdd9f723e */ /* 0x000fe200000010ff */
[-C--:B------:R-:W-:Y:S01]  /*4190*/  FMUL.FTZ R156, R156, R157.reuse ;  /* 0x0000009d9c9c7220 */ /* 0x080fe20000410000 */
[----:B------:R-:W-:Y:S01]  /*41a0*/  FFMA.FTZ R112, R223, R157, R112 ;  /* 0x0000009ddf707223 */ /* 0x000fe20000010070 */
[-C--:B------:R-:W-:Y:S01]  /*41b0*/  FMUL.FTZ R161, R161, R158.reuse ;  /* 0x0000009ea1a17220 */ /* 0x080fe20000410000 */
[----:B------:R-:W-:Y:S01]  /*41c0*/  FFMA.FTZ R113, R222, R158, R113 ;  /* 0x0000009ede717223 */ /* 0x000fe20000010071 */
[----:B------:R-:W-:-:S02]  /*41d0*/  F2FP.BF16.F32.PACK_AB R158, R218, R167 ;  /* 0x000000a7da9e723e */ /* 0x000fc400000010ff */
[----:B------:R-:W-:Y:S02]  /*41e0*/  F2FP.BF16.F32.PACK_AB R157, R163, R160 ;  /* 0x000000a0a39d723e */ /* 0x000fe400000010ff */
[----:B------:R-:W-:Y:S01]  /*41f0*/  F2FP.BF16.F32.PACK_AB R156, R161, R156 ;  /* 0x0000009ca19c723e */ /* 0x000fe200000010ff */
[----:B------:R-:W-:Y:S06]  /*4200*/  BRA `(.L_x_3196) ;  /* 0x0000000400207947 */ /* 0x000fec0003800000 */
.L_x_3197:
        /* <DEDUP_REMOVED lines=8> */
[C---:B------:R-:W-:Y:S01]  /*4290*/  SHF.L.U32 R161, R158.reuse, 0x10, RZ ;  /* 0x000000109ea17819 */ /* 0x040fe200000006ff */
[----:B------:R-:W-:Y:S01]  /*42a0*/  FMUL.FTZ R159, R171, R160 ;  /* 0x000000a0ab9f7220 */ /* 0x000fe20000410000 */
[----:B------:R-:W-:Y:S01]  /*42b0*/  SHF.L.U32 R160, R167, 0x10, RZ ;  /* 0x00000010a7a07819 */ /* 0x000fe200000006ff */
[C---:B------:R-:W-:Y:S01]  /*42c0*/  FMUL.FTZ R225, R171.reuse, R218 ;  /* 0x000000daabe17220 */ /* 0x040fe20000410000 */
[----:B------:R-:W-:Y:S01]  /*42d0*/  FMUL.FTZ R163, R171, R162 ;  /* 0x000000a2aba37220 */ /* 0x000fe20000410000 */
[-C--:B------:R-:W-:Y:S01]  /*42e0*/  FMUL.FTZ R167, R159, R164.reuse ;  /* 0x000000a49fa77220 */ /* 0x080fe20000410000 */
[----:B------:R-:W-:Y:S01]  /*42f0*/  FFMA.FTZ R159, R177, R165, R166 ;  /* 0x000000a5b19f7223 */ /* 0x000fe200000100a6 */
[-C--:B------:R-:W-:Y:S01]  /*4300*/  FMUL.FTZ R220, R225, R164.reuse ;  /* 0x000000a4e1dc7220 */ /* 0x080fe20000410000 */
[----:B------:R-:W-:Y:S01]  /*4310*/  FMUL.FTZ R223, R163, R164 ;  /* 0x000000a4a3df7220 */ /* 0x000fe20000410000 */
[----:B------:R-:W-:Y:S01]  /*4320*/  FFMA.FTZ R116, R161, R167, R116 ;  /* 0x000000a7a1747223 */ /* 0x000fe20000010074 */
[----:B------:R-:W-:Y:S01]  /*4330*/  PRMT R161, R158, 0x7632, R161 ;  /* 0x000076329ea17816 */ /* 0x000fe200000000a1 */
[-CC-:B------:R-:W-:Y:S01]  /*4340*/  FFMA.FTZ R158, R180, R165.reuse, R166.reuse ;  /* 0x000000a5b49e7223 */ /* 0x180fe200000100a6 */
[----:B------:R-:W-:Y:S01]  /*4350*/  FFMA.FTZ R162, R174, R165, R166 ;  /* 0x000000a5aea27223 */ /* 0x000fe200000100a6 */
[----:B------:R-:W-:Y:S01]  /*4360*/  FFMA.FTZ R119, R160, R220, R119 ;  /* 0x000000dca0777223 */ /* 0x000fe20000010077 */
[----:B------:R-:W-:Y:S01]  /*4370*/  FFMA.FTZ R118, R221, R223, R118 ;  /* 0x000000dfdd767223 */ /* 0x000fe20000010076 */
[----:B------:R-:W-:Y:S01]  /*4380*/  FADD.FTZ R218, R183, -R158 ;  /* 0x8000009eb7da7221 */ /* 0x000fe20000010000 */
[----:B------:R-:W-:Y:S01]  /*4390*/  FADD.FTZ R158, R176, -R159 ;  /* 0x8000009fb09e7221 */ /* 0x000fe20000010000 */
[----:B------:R-:W-:Y:S01]  /*43a0*/  PRMT R160, R157, 0x7632, R160 ;  /* 0x000076329da07816 */ /* 0x000fe200000000a0 */
[----:B------:R-:W-:Y:S01]  /*43b0*/  FADD.FTZ R162, R179, -R162 ;  /* 0x800000a2b3a27221 */ /* 0x000fe20000010000 */
[----:B------:R-:W-:Y:S01]  /*43c0*/  SHF.L.U32 R159, R157, 0x10, RZ ;  /* 0x000000109d9f7819 */ /* 0x000fe200000006ff */
        /* <DEDUP_REMOVED lines=8> */
[----:B------:R-:W-:Y:S01]  /*4450*/  SHF.L.U32 R157, R17, 0x10, RZ ;  /* 0x00000010119d7819 */ /* 0x000fe200000006ff */
[----:B------:R-:W-:Y:S01]  /*4460*/  FFMA.FTZ R117, R158, R222, R117 ;  /* 0x000000de9e757223 */ /* 0x000fe20000010075 */
[----:B------:R-:W-:Y:S01]  /*4470*/  FFMA.FTZ R114, R159, R161, R114 ;  /* 0x000000a19f727223 */ /* 0x000fe20000010072 */
[----:B------:R-:W-:Y:S01]  /*4480*/  SHF.L.U32 R162, R51, 0x10, RZ ;  /* 0x0000001033a27819 */ /* 0x000fe200000006ff */
[----:B------:R-:W-:Y:S01]  /*4490*/  FFMA.FTZ R115, R160, R218, R115 ;  /* 0x000000daa0737223 */ /* 0x000fe20000010073 */
[C---:B------:R-:W-:Y:S01]  /*44a0*/  PRMT R158, R156.reuse, 0x7632, R158 ;  /* 0x000076329c9e7816 */ /* 0x040fe2000000009e */
[----:B------:R-:W-:Y:S01]  /*44b0*/  FMUL.FTZ R224, R157, R220 ;  /* 0x000000dc9de07220 */ /* 0x000fe20000410000 */
[----:B------:R-:W-:Y:S01]  /*44c0*/  SHF.L.U32 R159, R156, 0x10, RZ ;  /* 0x000000109c9f7819 */ /* 0x000fe200000006ff */
[-CC-:B------:R-:W-:Y:S01]  /*44d0*/  FFMA.FTZ R157, R173, R165.reuse, R166.reuse ;  /* 0x000000a5ad9d7223 */ /* 0x180fe200000100a6 */
[----:B------:R-:W-:Y:S01]  /*44e0*/  SHF.L.U32 R156, R50, 0x10, RZ ;  /* 0x00000010329c7819 */ /* 0x000fe200000006ff */
[----:B------:R-:W-:Y:S01]  /*44f0*/  FFMA.FTZ R160, R170, R165, R166 ;  /* 0x000000a5aaa07223 */ /* 0x000fe200000100a6 */
[----:B------:R-:W-:Y:S01]  /*4500*/  FMUL.FTZ R223, R162, R223 ;  /* 0x000000dfa2df7220 */ /* 0x000fe20000410000 */
[----:B------:R-:W-:-:S02]  /*4510*/  SHF.L.U32 R162, R49, 0x10, RZ ;  /* 0x0000001031a27819 */ /* 0x000fc400000006ff */
        /* <DEDUP_REMOVED lines=15> */
[-C--:B------:R-:W-:Y:S01]  /*4610*/  FMUL.FTZ R156, R156, R157.reuse ;  /* 0x0000009d9c9c7220 */ /* 0x080fe20000410000 */
[----:B------:R-:W-:Y:S01]  /*4620*/  FFMA.FTZ R112, R159, R157, R112 ;  /* 0x0000009d9f707223 */ /* 0x000fe20000010070 */
[----:B------:R-:W-:Y:S01]  /*4630*/  F2FP.BF16.F32.PACK_AB R159, R224, R223 ;  /* 0x000000dfe09f723e */ /* 0x000fe200000010ff */
[-C--:B------:R-:W-:Y:S01]  /*4640*/  FMUL.FTZ R163, R163, R158.reuse ;  /* 0x0000009ea3a37220 */ /* 0x080fe20000410000 */
[----:B------:R-:W-:Y:S01]  /*4650*/  FFMA.FTZ R113, R160, R158, R113 ;  /* 0x0000009ea0717223 */ /* 0x000fe20000010071 */
[----:B------:R-:W-:-:S02]  /*4660*/  F2FP.BF16.F32.PACK_AB R158, R221, R220 ;  /* 0x000000dcdd9e723e */ /* 0x000fc400000010ff */
[----:B------:R-:W-:Y:S02]  /*4670*/  F2FP.BF16.F32.PACK_AB R157, R167, R162 ;  /* 0x000000a2a79d723e */ /* 0x000fe400000010ff */
[----:B------:R-:W-:-:S07]  /*4680*/  F2FP.BF16.F32.PACK_AB R156, R163, R156 ;  /* 0x0000009ca39c723e */ /* 0x000fce00000010ff */
.L_x_3196:
        /* <DEDUP_REMOVED lines=8> */
.L_x_3193:
[----:B------:R-:W-:Y:S05]  /*4710*/  BSYNC.RECONVERGENT B0 ;  /* 0x0000000000007941 */ /* 0x000fea0003800200 */
.L_x_3192:
[----:B------:R-:W-:Y:S04]  /*4720*/  BSSY.RECONVERGENT B0, `(.L_x_3198) ;  /* 0x000013e000007945 */ /* 0x000fe80003800200 */
[----:B------:R-:W-:Y:S05]  /*4730*/  @!P2 BRA `(.L_x_3199) ;  /* 0x0000001000f0a947 */ /* 0x000fea0003800000 */
[----:B0-2---:R-:W0:Y:S02]  /*4740*/  LDC.64 R156, c[0x0][0x390] ;  /* 0x0000e400ff9c7b82 */ /* 0x005e240000000a00 */
        /* <DEDUP_REMOVED lines=10> */
[-C--:B------:R-:W-:Y:S01]  /*47f0*/  FFMA.FTZ R89, R201, R165.reuse, R166 ;  /* 0x000000a5c9597223 */ /* 0x080fe200000100a6 */
[----:B-----5:R-:W-:Y:S01]  /*4800*/  PRMT R88, R159, 0x7632, R88 ;  /* 0x000076329f587816 */ /* 0x020fe20000000058 */
[-C--:B------:R-:W-:Y:S01]  /*4810*/  FFMA.FTZ R129, R197, R165.reuse, R166 ;  /* 0x000000a5c5817223 */ /* 0x080fe200000100a6 */
[----:B------:R-:W-:Y:S01]  /*4820*/  FADD.FTZ R90, R203, -R90 ;  /* 0x8000005acb5a7221 */ /* 0x000fe20000010000 */
[----:B------:R-:W-:Y:S01]  /*4830*/  FADD.FTZ R89, R198, -R89 ;  /* 0x80000059c6597221 */ /* 0x000fe20000010000 */
[----:B------:R-:W-:Y:S01]  /*4840*/  SHF.L.U32 R159, R159, 0x10, RZ ;  /* 0x000000109f9f7819 */ /* 0x000fe200000006ff */
[----:B------:R-:W-:Y:S01]  /*4850*/  FFMA.FTZ R91, R193, R165, R166 ;  /* 0x000000a5c15b7223 */ /* 0x000fe200000100a6 */
[C---:B------:R-:W-:Y:S01]  /*4860*/  FFMA.FTZ R131, R171.reuse, R90, R155 ;  /* 0x0000005aab837223 */ /* 0x040fe2000001009b */
[----:B------:R-:W-:Y:S01]  /*4870*/  FFMA.FTZ R130, R171, R89, R154 ;  /* 0x00000059ab827223 */ /* 0x000fe2000001009a */
[----:B------:R-:W-:Y:S01]  /*4880*/  SHF.L.U32 R90, R88, 0x10, RZ ;  /* 0x00000010585a7819 */ /* 0x000fe200000006ff */
[-CC-:B------:R-:W-:Y:S01]  /*4890*/  FFMA.FTZ R128, R190, R165.reuse, R166.reuse ;  /* 0x000000a5be807223 */ /* 0x180fe200000100a6 */
[-C--:B------:R-:W-:Y:S01]  /*48a0*/  FMUL.FTZ R220, R131, R164.reuse ;  /* 0x000000a483dc7220 */ /* 0x080fe20000410000 */
[----:B------:R-:W-:Y:S01]  /*48b0*/  FMUL.FTZ R163, R130, R164 ;  /* 0x000000a482a37220 */ /* 0x000fe20000410000 */
[----:B------:R-:W-:Y:S01]  /*48c0*/  FFMA.FTZ R162, R196, R165, R166 ;  /* 0x000000a5c4a27223 */ /* 0x000fe200000100a6 */
[----:B------:R-:W-:Y:S01]  /*48d0*/  SHF.L.U32 R160, R158, 0x10, RZ ;  /* 0x000000109ea07819 */ /* 0x000fe200000006ff */
[----:B------:R-:W-:Y:S01]  /*48e0*/  FFMA.FTZ R127, R220, R90, R127 ;  /* 0x0000005adc7f7223 */ /* 0x000fe2000001007f */
[----:B------:R-:W-:Y:S01]  /*48f0*/  FFMA.FTZ R126, R163, R159, R126 ;  /* 0x0000009fa37e7223 */ /* 0x000fe2000001007e */
[----:B------:R-:W-:Y:S01]  /*4900*/  PRMT R90, R157, 0x7632, R90 ;  /* 0x000076329d5a7816 */ /* 0x000fe2000000005a */
[----:B------:R-:W-:Y:S01]  /*4910*/  FADD.FTZ R129, R194, -R129 ;  /* 0x80000081c2817221 */ /* 0x000fe20000010000 */
[----:B------:R-:W-:Y:S01]  /*4920*/  PRMT R159, R158, 0x7632, R159 ;  /* 0x000076329e9f7816 */ /* 0x000fe2000000009f */
[----:B------:R-:W-:Y:S01]  /*4930*/  FADD.FTZ R91, R192, -R91 ;  /* 0x8000005bc05b7221 */ /* 0x000fe20000010000 */
[----:B------:R-:W-:Y:S01]  /*4940*/  FADD.FTZ R158, R195, -R128 ;  /* 0x80000080c39e7221 */ /* 0x000fe20000010000 */
[-CC-:B------:R-:W-:Y:S01]  /*4950*/  FFMA.FTZ R89, R189, R165.reuse, R166.reuse ;  /* 0x000000a5bd597223 */ /* 0x180fe200000100a6 */
[----:B------:R-:W-:Y:S01]  /*4960*/  FFMA.FTZ R88, R186, R165, R166 ;  /* 0x000000a5ba587223 */ /* 0x000fe200000100a6 */
[----:B------:R-:W-:Y:S01]  /*4970*/  SHF.L.U32 R166, R90, 0x10, RZ ;  /* 0x000000105aa67819 */ /* 0x000fe200000006ff */
[----:B------:R-:W-:Y:S01]  /*4980*/  FADD.FTZ R162, R199, -R162 ;  /* 0x800000a2c7a27221 */ /* 0x000fe20000010000 */
[C---:B------:R-:W-:Y:S01]  /*4990*/  FFMA.FTZ R128, R171.reuse, R129, R152 ;  /* 0x00000081ab807223 */ /* 0x040fe20000010098 */
[C---:B------:R-:W-:Y:S01]  /*49a0*/  FFMA.FTZ R90, R171.reuse, R91, R150 ;  /* 0x0000005bab5a7223 */ /* 0x040fe20000010096 */
[----:B------:R-:W-:Y:S01]  /*49b0*/  FFMA.FTZ R91, R171, R158, R151 ;  /* 0x0000009eab5b7223 */ /* 0x000fe20000010097 */
[----:B------:R-:W-:Y:S01]  /*49c0*/  SHF.L.U32 R161, R159, 0x10, RZ ;  /* 0x000000109fa17819 */ /* 0x000fe200000006ff */
[----:B------:R-:W-:Y:S01]  /*49d0*/  FFMA.FTZ R129, R171, R162, R153 ;  /* 0x000000a2ab817223 */ /* 0x000fe20000010099 */
[-C--:B------:R-:W-:Y:S01]  /*49e0*/  FMUL.FTZ R159, R128, R164.reuse ;  /* 0x000000a4809f7220 */ /* 0x080fe20000410000 */
[----:B------:R-:W-:Y:S01]  /*49f0*/  FMUL.FTZ R162, R91, R164 ;  /* 0x000000a45ba27220 */ /* 0x000fe20000410000 */
[----:B------:R-:W-:Y:S01]  /*4a00*/  SHF.L.U32 R158, R58, 0x10, RZ ;  /* 0x000000103a9e7819 */ /* 0x000fe200000006ff */
[----:B------:R-:W-:Y:S01]  /*4a10*/  FADD.FTZ R89, R188, -R89 ;  /* 0x80000059bc597221 */ /* 0x000fe20000010000 */
[----:B------:R-:W-:Y:S01]  /*4a20*/  FFMA.FTZ R124, R159, R160, R124 ;  /* 0x000000a09f7c7223 */ /* 0x000fe2000001007c */
[----:B------:R-:W-:Y:S01]  /*4a30*/  FFMA.FTZ R166, R162, R166, R123 ;  /* 0x000000a6a2a67223 */ /* 0x000fe2000001007b */
[----:B------:R-:W-:Y:S01]  /*4a40*/  SHF.L.U32 R160, R59, 0x10, RZ ;  /* 0x000000103ba07819 */ /* 0x000fe200000006ff */
[----:B------:R-:W-:Y:S01]  /*4a50*/  FMUL.FTZ R218, R129, R164 ;  /* 0x000000a481da7220 */ /* 0x000fe20000410000 */
[----:B------:R-:W-:-:S02]  /*4a60*/  SHF.L.U32 R123, R9, 0x10, RZ ;  /* 0x00000010097b7819 */ /* 0x000fc400000006ff */
[----:B------:R-:W-:Y:S01]  /*4a70*/  SHF.L.U32 R165, R157, 0x10, RZ ;  /* 0x000000109da57819 */ /* 0x000fe200000006ff */
[----:B------:R-:W-:Y:S01]  /*4a80*/  FMUL.FTZ R157, R90, R164 ;  /* 0x000000a45a9d7220 */ /* 0x000fe20000410000 */
[----:B------:R-:W-:Y:S01]  /*4a90*/  FMUL.FTZ R167, R163, R160 ;  /* 0x000000a0a3a77220 */ /* 0x000fe20000410000 */
[----:B------:R-:W-:Y:S01]  /*4aa0*/  FMUL.FTZ R220, R220, R123 ;  /* 0x0000007bdcdc7220 */ /* 0x000fe20000410000 */
[----:B------:R-:W-:Y:S01]  /*4ab0*/  FMUL.FTZ R163, R159, R158 ;  /* 0x0000009e9fa37220 */ /* 0x000fe20000410000 */
[----:B------:R-:W-:Y:S01]  /*4ac0*/  SHF.L.U32 R123, R8, 0x10, RZ ;  /* 0x00000010087b7819 */ /* 0x000fe200000006ff */
[----:B------:R-:W-:Y:S01]  /*4ad0*/  FADD.FTZ R158, R191, -R88 ;  /* 0x80000058bf9e7221 */ /* 0x000fe20000010000 */
[----:B------:R-:W-:Y:S01]  /*4ae0*/  SHF.L.U32 R160, R57, 0x10, RZ ;  /* 0x0000001039a07819 */ /* 0x000fe200000006ff */
[----:B------:R-:W-:Y:S01]  /*4af0*/  FFMA.FTZ R165, R157, R165, R122 ;  /* 0x000000a59da57223 */ /* 0x000fe2000001007a */
[C---:B------:R-:W-:Y:S01]  /*4b00*/  FFMA.FTZ R88, R171.reuse, R89, R148 ;  /* 0x00000059ab587223 */ /* 0x040fe20000010094 */
[----:B------:R-:W-:Y:S01]  /*4b10*/  PRMT R122, R156, 0x7632, R122 ;  /* 0x000076329c7a7816 */ /* 0x000fe2000000007a */
[----:B------:R-:W-:Y:S01]  /*4b20*/  FFMA.FTZ R125, R218, R161, R125 ;  /* 0x000000a1da7d7223 */ /* 0x000fe2000001007d */
[----:B------:R-:W-:Y:S01]  /*4b30*/  FFMA.FTZ R89, R171, R158, R149 ;  /* 0x0000009eab597223 */ /* 0x000fe20000010095 */
[----:B------:R-:W-:Y:S01]  /*4b40*/  SHF.L.U32 R156, R156, 0x10, RZ ;  /* 0x000000109c9c7819 */ /* 0x000fe200000006ff */
[----:B------:R-:W-:Y:S01]  /*4b50*/  FMUL.FTZ R218, R218, R123 ;  /* 0x0000007bdada7220 */ /* 0x000fe20000410000 */
[----:B------:R-:W-:Y:S01]  /*4b60*/  FMUL.FTZ R160, R157, R160 ;  /* 0x000000a09da07220 */ /* 0x000fe20000410000 */
[----:B------:R-:W-:Y:S01]  /*4b70*/  SHF.L.U32 R158, R56, 0x10, RZ ;  /* 0x00000010389e7819 */ /* 0x000fe200000006ff */
[----:B------:R-:W-:Y:S01]  /*4b80*/  FMUL.FTZ R123, R88, R164 ;  /* 0x000000a4587b7220 */ /* 0x000fe20000410000 */
[----:B------:R-:W-:-:S02]  /*4b90*/  SHF.L.U32 R161, R7, 0x10, RZ ;  /* 0x0000001007a17819 */ /* 0x000fc400000006ff */
[----:B------:R-:W-:Y:S02]  /*4ba0*/  SHF.L.U32 R159, R6, 0x10, RZ ;  /* 0x00000010069f7819 */ /* 0x000fe400000006ff */
[----:B------:R-:W-:Y:S01]  /*4bb0*/  SHF.L.U32 R157, R122, 0x10, RZ ;  /* 0x000000107a9d7819 */ /* 0x000fe200000006ff */
[----:B------:R-:W-:Y:S01]  /*4bc0*/  FMUL.FTZ R122, R89, R164 ;  /* 0x000000a4597a7220 */ /* 0x000fe20000410000 */
[C---:B------:R-:W-:Y:S01]  /*4bd0*/  FFMA.FTZ R164, R123.reuse, R156, R120 ;  /* 0x0000009c7ba47223 */ /* 0x040fe20000010078 */
[----:B------:R-:W-:Y:S01]  /*4be0*/  FMUL.FTZ R156, R123, R158 ;  /* 0x0000009e7b9c7220 */ /* 0x000fe20000410000 */
[----:B------:R-:W-:Y:S01]  /*4bf0*/  FMUL.FTZ R161, R162, R161 ;  /* 0x000000a1a2a17220 */ /* 0x000fe20000410000 */
[C---:B------:R-:W-:Y:S01]  /*4c00*/  FMUL.FTZ R123, R122.reuse, R159 ;  /* 0x0000009f7a7b7220 */ /* 0x040fe20000410000 */
[----:B------:R-:W-:Y:S01]  /*4c10*/  FFMA.FTZ R171, R122, R157, R121 ;  /* 0x0000009d7aab7223 */ /* 0x000fe20000010079 */
[----:B------:R-:W-:Y:S02]  /*4c20*/  F2FP.BF16.F32.PACK_AB R159, R220, R167 ;  /* 0x000000a7dc9f723e */ /* 0x000fe400000010ff */
[----:B------:R-:W-:-:S02]  /*4c30*/  F2FP.BF16.F32.PACK_AB R158, R218, R163 ;  /* 0x000000a3da9e723e */ /* 0x000fc400000010ff */
[----:B------:R-:W-:Y:S02]  /*4c40*/  F2FP.BF16.F32.PACK_AB R157, R161, R160 ;  /* 0x000000a0a19d723e */ /* 0x000fe400000010ff */
[----:B------:R-:W-:Y:S01]  /*4c50*/  F2FP.BF16.F32.PACK_AB R156, R123, R156 ;  /* 0x0000009c7b9c723e */ /* 0x000fe200000010ff */
[----:B------:R-:W-:Y:S06]  /*4c60*/  BRA `(.L_x_3202) ;  /* 0x0000000c00787947 */ /* 0x000fec0003800000 */
.L_x_3201:
[-CC-:B------:R-:W-:Y:S01]  /*4c70*/  FFMA.FTZ R225, R201, R165.reuse, R166.reuse ;  /* 0x000000a5c9e17223 */ /* 0x180fe200000100a6 */
[-CC-:B------:R-:W-:Y:S01]  /*4c80*/  FFMA.FTZ R223, R197, R165.reuse, R166.reuse ;  /* 0x000000a5c5df7223 */ /* 0x180fe200000100a6 */
[-CC-:B------:R-:W-:Y:S01]  /*4c90*/  FFMA.FTZ R218, R196, R165.reuse, R166.reuse ;  /* 0x000000a5c4da7223 */ /* 0x180fe200000100a6 */
[-CC-:B------:R-:W-:Y:S01]  /*4ca0*/  FFMA.FTZ R221, R193, R165.reuse, R166.reuse ;  /* 0x000000a5c1dd7223 */ /* 0x180fe200000100a6 */
[----:B------:R-:W-:Y:S01]  /*4cb0*/  FADD.FTZ R225, R198, -R225 ;  /* 0x800000e1c6e17221 */ /* 0x000fe20000010000 */
[----:B------:R-:W-:Y:S01]  /*4cc0*/  FADD.FTZ R223, R194, -R223 ;  /* 0x800000dfc2df7221 */ /* 0x000fe20000010000 */
[-CC-:B------:R-:W-:Y:S01]  /*4cd0*/  FFMA.FTZ R162, R190, R165.reuse, R166.reuse ;  /* 0x000000a5bea27223 */ /* 0x180fe200000100a6 */
[----:B------:R-:W-:Y:S01]  /*4ce0*/  FFMA.FTZ R222, R200, R165, R166 ;  /* 0x000000a5c8de7223 */ /* 0x000fe200000100a6 */
[----:B------:R-:W-:Y:S01]  /*4cf0*/  FFMA.FTZ R229, R171, R225, R154 ;  /* 0x000000e1abe57223 */ /* 0x000fe2000001009a */
[----:B------:R-:W-:Y:S01]  /*4d00*/  FFMA.FTZ R167, R189, R165, R166 ;  /* 0x000000a5bda77223 */ /* 0x000fe200000100a6 */
[----:B------:R-:W-:Y:S01]  /*4d10*/  FFMA.FTZ R225, R171, R223, R152 ;  /* 0x000000dfabe17223 */ /* 0x000fe20000010098 */
[----:B------:R-:W-:Y:S01]  /*4d20*/  FFMA.FTZ R166, R186, R165, R166 ;  /* 0x000000a5baa67223 */ /* 0x000fe200000100a6 */
[----:B------:R-:W-:Y:S01]  /*4d30*/  FADD.FTZ R218, R199, -R218 ;  /* 0x800000dac7da7221 */ /* 0x000fe20000010000 */
[----:B-----5:R-:W-:Y:S01]  /*4d40*/  SHF.L.U32 R163, R159, 0x10, RZ ;  /* 0x000000109fa37819 */ /* 0x020fe200000006ff */
[----:B------:R-:W-:Y:S01]  /*4d50*/  FADD.FTZ R221, R192, -R221 ;  /* 0x800000ddc0dd7221 */ /* 0x000fe20000010000 */
[----:B------:R-:W-:Y:S01]  /*4d60*/  SHF.L.U32 R161, R158, 0x10, RZ ;  /* 0x000000109ea17819 */ /* 0x000fe200000006ff */
[----:B------:R-:W-:Y:S01]  /*4d70*/  FADD.FTZ R162, R195, -R162 ;  /* 0x800000a2c3a27221 */ /* 0x000fe20000010000 */
[----:B------:R-:W-:Y:S01]  /*4d80*/  FADD.FTZ R222, R203, -R222 ;  /* 0x800000decbde7221 */ /* 0x000fe20000010000 */
[----:B------:R-:W-:Y:S01]  /*4d90*/  FADD.FTZ R167, R188, -R167 ;  /* 0x800000a7bca77221 */ /* 0x000fe20000010000 */
[-C--:B------:R-:W-:Y:S01]  /*4da0*/  FMUL.FTZ R229, R229, R164.reuse ;  /* 0x000000a4e5e57220 */ /* 0x080fe20000410000 */
[----:B------:R-:W-:Y:S01]  /*4db0*/  FMUL.FTZ R225, R225, R164 ;  /* 0x000000a4e1e17220 */ /* 0x000fe20000410000 */
[----:B------:R-:W-:Y:S01]  /*4dc0*/  PRMT R220, R159, 0x7632, R220 ;  /* 0x000076329fdc7816 */ /* 0x000fe200000000dc */
[----:B------:R-:W-:Y:S01]  /*4dd0*/  FADD.FTZ R166, R191, -R166 ;  /* 0x800000a6bfa67221 */ /* 0x000fe20000010000 */
[----:B------:R-:W-:Y:S01]  /*4de0*/  PRMT R160, R158, 0x7632, R160 ;  /* 0x000076329ea07816 */ /* 0x000fe200000000a0 */
[----:B------:R-:W-:Y:S01]  /*4df0*/  FFMA.FTZ R227, R171, R218, R153 ;  /* 0x000000daabe37223 */ /* 0x000fe20000010099 */
[----:B------:R-:W-:Y:S01]  /*4e00*/  PRMT R159, R157, 0x7632, R159 ;  /* 0x000076329d9f7816 */ /* 0x000fe2000000009f */
[C---:B------:R-:W-:Y:S01]  /*4e10*/  FFMA.FTZ R221, R171.reuse, R221, R150 ;  /* 0x000000ddabdd7223 */ /* 0x040fe20000010096 */
[C---:B------:R-:W-:Y:S01]  /*4e20*/  FFMA.FTZ R223, R171.reuse, R162, R151 ;  /* 0x000000a2abdf7223 */ /* 0x040fe20000010097 */
[C---:B------:R-:W-:Y:S01]  /*4e30*/  FFMA.FTZ R231, R171.reuse, R222, R155 ;  /* 0x000000deabe77223 */ /* 0x040fe2000001009b */
[----:B------:R-:W-:Y:S01]  /*4e40*/  FFMA.FTZ R167, R171, R167, R148 ;  /* 0x000000a7aba77223 */ /* 0x000fe20000010094 */
[----:B------:R-:W-:Y:S01]  /*4e50*/  SHF.L.U32 R218, R59, 0x10, RZ ;  /* 0x000000103bda7819 */ /* 0x000fe200000006ff */
[----:B------:R-:W-:Y:S01]  /*4e60*/  FFMA.FTZ R126, R229, R163, R126 ;  /* 0x000000a3e57e7223 */ /* 0x000fe2000001007e */
[----:B------:R-:W-:Y:S01]  /*4e70*/  FFMA.FTZ R124, R225, R161, R124 ;  /* 0x000000a1e17c7223 */ /* 0x000fe2000001007c */
[----:B------:R-:W-:Y:S01]  /*4e80*/  FFMA.FTZ R171, R171, R166, R149 ;  /* 0x000000a6abab7223 */ /* 0x000fe20000010095 */
        /* <DEDUP_REMOVED lines=9> */
[----:B------:R-:W-:Y:S01]  /*4f20*/  FFMA.FTZ R125, R166, R163, R125 ;  /* 0x000000a3a67d7223 */ /* 0x000fe2000001007d */
[----:B------:R-:W-:Y:S01]  /*4f30*/  SHF.L.U32 R157, R156, 0x10, RZ ;  /* 0x000000109c9d7819 */ /* 0x000fe200000006ff */
[----:B------:R-:W-:Y:S01]  /*4f40*/  FMUL.FTZ R218, R166, R161 ;  /* 0x000000a1a6da7220 */ /* 0x000fe20000410000 */
[----:B------:R-:W-:Y:S01]  /*4f50*/  SHF.L.U32 R222, R220, 0x10, RZ ;  /* 0x00000010dcde7819 */ /* 0x000fe200000006ff */
[-C--:B------:R-:W-:Y:S01]  /*4f60*/  FMUL.FTZ R220, R231, R164.reuse ;  /* 0x000000a4e7dc7220 */ /* 0x080fe20000410000 */
[-C--:B------:R-:W-:Y:S01]  /*4f70*/  FMUL.FTZ R167, R167, R164.reuse ;  /* 0x000000a4a7a77220 */ /* 0x080fe20000410000 */
[----:B------:R-:W-:Y:S01]  /*4f80*/  FMUL.FTZ R156, R171, R164 ;  /* 0x000000a4ab9c7220 */ /* 0x000fe20000410000 */
[----:B------:R-:W-:Y:S01]  /*4f90*/  FFMA.FTZ R165, R221, R165, R122 ;  /* 0x000000a5dda57223 */ /* 0x000fe2000001007a */
[----:B------:R-:W-:Y:S01]  /*4fa0*/  FFMA.FTZ R166, R162, R159, R123 ;  /* 0x0000009fa2a67223 */ /* 0x000fe2000001007b */
[----:B------:R-:W-:Y:S01]  /*4fb0*/  SHF.L.U32 R171, R9, 0x10, RZ ;  /* 0x0000001009ab7819 */ /* 0x000fe200000006ff */
[----:B------:R-:W-:Y:S01]  /*4fc0*/  FFMA.FTZ R127, R220, R222, R127 ;  /* 0x000000dedc7f7223 */ /* 0x000fe2000001007f */
        /* <DEDUP_REMOVED lines=11> */
[----:B------:R-:W-:Y:S01]  /*5080*/  FFMA.FTZ R164, R167, R157, R120 ;  /* 0x0000009da7a47223 */ /* 0x000fe20000010078 */
[----:B------:R-:W-:Y:S01]  /*5090*/  FMUL.FTZ R123, R156, R123 ;  /* 0x0000007b9c7b7220 */ /* 0x000fe20000410000 */
[----:B------:R-:W-:Y:S01]  /*50a0*/  F2FP.BF16.F32.PACK_AB R159, R220, R229 ;  /* 0x000000e5dc9f723e */ /* 0x000fe200000010ff */
[----:B------:R-:W-:Y:S01]  /*50b0*/  FFMA.FTZ R171, R156, R158, R121 ;  /* 0x0000009e9cab7223 */ /* 0x000fe20000010079 */
[----:B------:R-:W-:-:S02]  /*50c0*/  F2FP.BF16.F32.PACK_AB R158, R218, R225 ;  /* 0x000000e1da9e723e */ /* 0x000fc400000010ff */
[----:B------:R-:W-:Y:S02]  /*50d0*/  F2FP.BF16.F32.PACK_AB R157, R161, R160 ;  /* 0x000000a0a19d723e */ /* 0x000fe400000010ff */
[----:B------:R-:W-:Y:S01]  /*50e0*/  F2FP.BF16.F32.PACK_AB R156, R123, R122 ;  /* 0x0000007a7b9c723e */ /* 0x000fe200000010ff */
[----:B------:R-:W-:Y:S06]  /*50f0*/  BRA `(.L_x_3202) ;  /* 0x0000000800547947 */ /* 0x000fec0003800000 */
.L_x_3200:
        /* <DEDUP_REMOVED lines=11> */
[-C--:B------:R-:W-:Y:S01]  /*51b0*/  FFMA.FTZ R91, R197, R165.reuse, R166 ;  /* 0x000000a5c55b7223 */ /* 0x080fe200000100a6 */
[----:B------:R-:W-:Y:S01]  /*51c0*/  FMUL.FTZ R131, R171, R90 ;  /* 0x0000005aab837220 */ /* 0x000fe20000410000 */
[----:B------:R-:W-:Y:S01]  /*51d0*/  PRMT R90, R158, 0x7632, R90 ;  /* 0x000076329e5a7816 */ /* 0x000fe2000000005a */
[-CC-:B------:R-:W-:Y:S01]  /*51e0*/  FFMA.FTZ R218, R196, R165.reuse, R166.reuse ;  /* 0x000000a5c4da7223 */ /* 0x180fe200000100a6 */
[-CC-:B------:R-:W-:Y:S01]  /*51f0*/  FFMA.FTZ R89, R193, R165.reuse, R166.reuse ;  /* 0x000000a5c1597223 */ /* 0x180fe200000100a6 */
[----:B------:R-:W-:Y:S01]  /*5200*/  FMUL.FTZ R160, R131, R164 ;  /* 0x000000a483a07220 */ /* 0x000fe20000410000 */
[-CC-:B------:R-:W-:Y:S01]  /*5210*/  FFMA.FTZ R163, R189, R165.reuse, R166.reuse ;  /* 0x000000a5bda37223 */ /* 0x180fe200000100a6 */
[----:B------:R-:W-:Y:S01]  /*5220*/  FFMA.FTZ R162, R186, R165, R166 ;  /* 0x000000a5baa27223 */ /* 0x000fe200000100a6 */
[----:B------:R-:W-:Y:S01]  /*5230*/  SHF.L.U32 R220, R90, 0x10, RZ ;  /* 0x000000105adc7819 */ /* 0x000fe200000006ff */
[----:B------:R-:W-:Y:S01]  /*5240*/  FFMA.FTZ R127, R88, R160, R127 ;  /* 0x000000a0587f7223 */ /* 0x000fe2000001007f */
[----:B------:R-:W-:Y:S01]  /*5250*/  PRMT R88, R157, 0x7632, R88 ;  /* 0x000076329d587816 */ /* 0x000fe20000000058 */
[----:B------:R-:W-:Y:S01]  /*5260*/  FMUL.FTZ R130, R171, R130 ;  /* 0x00000082ab827220 */ /* 0x000fe20000410000 */
[----:B------:R-:W-:Y:S01]  /*5270*/  SHF.L.U32 R161, R158, 0x10, RZ ;  /* 0x000000109ea17819 */ /* 0x000fe200000006ff */
[----:B------:R-:W-:Y:S01]  /*5280*/  FADD.FTZ R90, R192, -R89 ;  /* 0x80000059c05a7221 */ /* 0x000fe20000010000 */
[----:B------:R-:W-:Y:S01]  /*5290*/  SHF.L.U32 R166, R88, 0x10, RZ ;  /* 0x0000001058a67819 */ /* 0x000fe200000006ff */
[----:B------:R-:W-:Y:S01]  /*52a0*/  FADD.FTZ R88, R195, -R128 ;  /* 0x80000080c3587221 */ /* 0x000fe20000010000 */
[----:B------:R-:W-:Y:S01]  /*52b0*/  FADD.FTZ R158, R194, -R91 ;  /* 0x8000005bc29e7221 */ /* 0x000fe20000010000 */
[----:B------:R-:W-:Y:S01]  /*52c0*/  SHF.L.U32 R129, R159, 0x10, RZ ;  /* 0x000000109f817819 */ /* 0x000fe200000006ff */
[----:B------:R-:W-:Y:S01]  /*52d0*/  FMUL.FTZ R159, R130, R164 ;  /* 0x000000a4829f7220 */ /* 0x000fe20000410000 */
[C---:B------:R-:W-:Y:S01]  /*52e0*/  FMUL.FTZ R91, R171.reuse, R88 ;  /* 0x00000058ab5b7220 */ /* 0x040fe20000410000 */
[----:B------:R-:W-:Y:S01]  /*52f0*/  FMUL.FTZ R90, R171, R90 ;  /* 0x0000005aab5a7220 */ /* 0x000fe20000410000 */
[----:B------:R-:W-:Y:S01]  /*5300*/  FADD.FTZ R218, R199, -R218 ;  /* 0x800000dac7da7221 */ /* 0x000fe20000010000 */
[----:B------:R-:W-:Y:S01]  /*5310*/  FMUL.FTZ R128, R171, R158 ;  /* 0x0000009eab807220 */ /* 0x000fe20000410000 */
[-C--:B------:R-:W-:Y:S01]  /*5320*/  FMUL.FTZ R158, R91, R164.reuse ;  /* 0x000000a45b9e7220 */ /* 0x080fe20000410000 */
[----:B------:R-:W-:Y:S01]  /*5330*/  SHF.L.U32 R165, R157, 0x10, RZ ;  /* 0x000000109da57819 */ /* 0x000fe200000006ff */
[----:B------:R-:W-:Y:S01]  /*5340*/  FFMA.FTZ R126, R129, R159, R126 ;  /* 0x0000009f817e7223 */ /* 0x000fe2000001007e */
[----:B------:R-:W-:Y:S01]  /*5350*/  FMUL.FTZ R89, R90, R164 ;  /* 0x000000a45a597220 */ /* 0x000fe20000410000 */
[----:B------:R-:W-:Y:S01]  /*5360*/  FMUL.FTZ R129, R171, R218 ;  /* 0x000000daab817220 */ /* 0x000fe20000410000 */
[----:B------:R-:W-:Y:S01]  /*5370*/  FFMA.FTZ R166, R166, R158, R123 ;  /* 0x0000009ea6a67223 */ /* 0x000fe2000001007b */
[----:B------:R-:W-:Y:S01]  /*5380*/  SHF.L.U32 R218, R59, 0x10, RZ ;  /* 0x000000103bda7819 */ /* 0x000fe200000006ff */
[----:B------:R-:W-:Y:S01]  /*5390*/  FFMA.FTZ R165, R165, R89, R122 ;  /* 0x00000059a5a57223 */ /* 0x000fe2000001007a */
[----:B------:R-:W-:Y:S01]  /*53a0*/  SHF.L.U32 R123, R9, 0x10, RZ ;  /* 0x00000010097b7819 */ /* 0x000fe200000006ff */
[-C--:B------:R-:W-:Y:S01]  /*53b0*/  FMUL.FTZ R157, R128, R164.reuse ;  /* 0x000000a4809d7220 */ /* 0x080fe20000410000 */
[----:B------:R-:W-:Y:S01]  /*53c0*/  SHF.L.U32 R122, R58, 0x10, RZ ;  /* 0x000000103a7a7819 */ /* 0x000fe200000006ff */
[----:B------:R-:W-:Y:S01]  /*53d0*/  FMUL.FTZ R159, R218, R159 ;  /* 0x0000009fda9f7220 */ /* 0x000fe20000410000 */
[----:B------:R-:W-:Y:S01]  /*53e0*/  FMUL.FTZ R88, R129, R164 ;  /* 0x000000a481587220 */ /* 0x000fe20000410000 */
[----:B------:R-:W-:Y:S01]  /*53f0*/  FMUL.FTZ R218, R123, R160 ;  /* 0x000000a07bda7220 */ /* 0x000fe20000410000 */
[-C--:B------:R-:W-:Y:S01]  /*5400*/  FFMA.FTZ R124, R161, R157.reuse, R124 ;  /* 0x0000009da17c7223 */ /* 0x080fe2000001007c */
[----:B------:R-:W-:Y:S01]  /*5410*/  SHF.L.U32 R123, R8, 0x10, RZ ;  /* 0x00000010087b7819 */ /* 0x000fe200000006ff */
[----:B------:R-:W-:Y:S01]  /*5420*/  FMUL.FTZ R161, R122, R157 ;  /* 0x0000009d7aa17220 */ /* 0x000fe20000410000 */
[----:B------:R-:W-:Y:S01]  /*5430*/  SHF.L.U32 R160, R57, 0x10, RZ ;  /* 0x0000001039a07819 */ /* 0x000fe200000006ff */
[----:B------:R-:W-:Y:S01]  /*5440*/  FADD.FTZ R122, R188, -R163 ;  /* 0x800000a3bc7a7221 */ /* 0x000fe20000010000 */
[----:B------:R-:W-:Y:S01]  /*5450*/  PRMT R167, R156, 0x7632, R167 ;  /* 0x000076329ca77816 */ /* 0x000fe200000000a7 */
[-C--:B------:R-:W-:Y:S01]  /*5460*/  FFMA.FTZ R125, R220, R88.reuse, R125 ;  /* 0x00000058dc7d7223 */ /* 0x080fe2000001007d */
[----:B------:R-:W-:Y:S01]  /*5470*/  SHF.L.U32 R221, R156, 0x10, RZ ;  /* 0x000000109cdd7819 */ /* 0x000fe200000006ff */
[----:B------:R-:W-:Y:S01]  /*5480*/  FADD.FTZ R156, R191, -R162 ;  /* 0x800000a2bf9c7221 */ /* 0x000fe20000010000 */
[----:B------:R-:W-:Y:S01]  /*5490*/  FMUL.FTZ R162, R123, R88 ;  /* 0x000000587ba27220 */ /* 0x000fe20000410000 */
        /* <DEDUP_REMOVED lines=9> */
[-C--:B------:R-:W-:Y:S01]  /*5530*/  FFMA.FTZ R164, R221, R123.reuse, R120 ;  /* 0x0000007bdda47223 */ /* 0x080fe20000010078 */
[----:B------:R-:W-:Y:S01]  /*5540*/  FMUL.FTZ R156, R156, R123 ;  /* 0x0000007b9c9c7220 */ /* 0x000fe20000410000 */
        /* <DEDUP_REMOVED lines=8> */
.L_x_3203:
        /* <DEDUP_REMOVED lines=34> */
[-C--:B------:R-:W-:Y:S01]  /*57f0*/  FMUL.FTZ R218, R227, R164.reuse ;  /* 0x000000a4e3da7220 */ /* 0x080fe20000410000 */
[-C--:B------:R-:W-:Y:S01]  /*5800*/  FMUL.FTZ R225, R225, R164.reuse ;  /* 0x000000a4e1e17220 */ /* 0x080fe20000410000 */
[-C--:B------:R-:W-:Y:S01]  /*5810*/  FMUL.FTZ R221, R221, R164.reuse ;  /* 0x000000a4dddd7220 */ /* 0x080fe20000410000 */
[-C--:B------:R-:W-:Y:S01]  /*5820*/  FFMA.FTZ R126, R163, R229.reuse, R126 ;  /* 0x000000e5a37e7223 */ /* 0x080fe2000001007e */
[----:B------:R-:W-:Y:S01]  /*5830*/  FMUL.FTZ R229, R166, R229 ;  /* 0x000000e5a6e57220 */ /* 0x000fe20000410000 */
[----:B------:R-:W-:Y:S01]  /*5840*/  SHF.L.U32 R166, R160, 0x10, RZ ;  /* 0x00000010a0a67819 */ /* 0x000fe200000006ff */
[-C--:B------:R-:W-:Y:S01]  /*5850*/  FMUL.FTZ R162, R223, R164.reuse ;  /* 0x000000a4dfa27220 */ /* 0x080fe20000410000 */
[----:B------:R-:W-:Y:S01]  /*5860*/  FFMA.FTZ R124, R161, R225, R124 ;  /* 0x000000e1a17c7223 */ /* 0x000fe2000001007c */
[----:B------:R-:W-:Y:S01]  /*5870*/  SHF.L.U32 R226, R226, 0x10, RZ ;  /* 0x00000010e2e27819 */ /* 0x000fe200000006ff */
[----:B------:R-:W-:Y:S01]  /*5880*/  FMUL.FTZ R220, R231, R164 ;  /* 0x000000a4e7dc7220 */ /* 0x000fe20000410000 */
[----:B------:R-:W-:Y:S01]  /*5890*/  FFMA.FTZ R125, R166, R218, R125 ;  /* 0x000000daa67d7223 */ /* 0x000fe2000001007d */
[----:B------:R-:W-:Y:S01]  /*58a0*/  SHF.L.U32 R166, R159, 0x10, RZ ;  /* 0x000000109fa67819 */ /* 0x000fe200000006ff */
[-C--:B------:R-:W-:Y:S01]  /*58b0*/  FMUL.FTZ R167, R167, R164.reuse ;  /* 0x000000a4a7a77220 */ /* 0x080fe20000410000 */
[----:B------:R-:W-:Y:S01]  /*58c0*/  FMUL.FTZ R156, R171, R164 ;  /* 0x000000a4ab9c7220 */ /* 0x000fe20000410000 */
[----:B------:R-:W-:Y:S01]  /*58d0*/  SHF.L.U32 R161, R8, 0x10, RZ ;  /* 0x0000001008a17819 */ /* 0x000fe200000006ff */
[----:B------:R-:W-:Y:S01]  /*58e0*/  FFMA.FTZ R165, R165, R221, R122 ;  /* 0x000000dda5a57223 */ /* 0x000fe2000001007a */
        /* <DEDUP_REMOVED lines=14> */
[-C--:B------:R-:W-:Y:S01]  /*59d0*/  FMUL.FTZ R122, R122, R167.reuse ;  /* 0x000000a77a7a7220 */ /* 0x080fe20000410000 */
[----:B------:R-:W-:Y:S01]  /*59e0*/  FFMA.FTZ R164, R157, R167, R120 ;  /* 0x000000a79da47223 */ /* 0x000fe20000010078 */
[-C--:B------:R-:W-:Y:S01]  /*59f0*/  FMUL.FTZ R123, R123, R156.reuse ;  /* 0x0000009c7b7b7220 */ /* 0x080fe20000410000 */
[----:B------:R-:W-:Y:S01]  /*5a00*/  F2FP.BF16.F32.PACK_AB R159, R220, R229 ;  /* 0x000000e5dc9f723e */ /* 0x000fe200000010ff */
[----:B------:R-:W-:Y:S01]  /*5a10*/  FFMA.FTZ R171, R158, R156, R121 ;  /* 0x0000009c9eab7223 */ /* 0x000fe20000010079 */
[----:B------:R-:W-:-:S02]  /*5a20*/  F2FP.BF16.F32.PACK_AB R158, R218, R225 ;  /* 0x000000e1da9e723e */ /* 0x000fc400000010ff */
[----:B------:R-:W-:Y:S02]  /*5a30*/  F2FP.BF16.F32.PACK_AB R157, R161, R160 ;  /* 0x000000a0a19d723e */ /* 0x000fe400000010ff */
[----:B------:R-:W-:-:S07]  /*5a40*/  F2FP.BF16.F32.PACK_AB R156, R123, R122 ;  /* 0x0000007a7b9c723e */ /* 0x000fce00000010ff */
.L_x_3202:
[----:B------:R-:W0:Y:S08]  /*5a50*/  @P1 LDC.64 R122, c[0x0][0x478] ;  /* 0x00011e00ff7a1b82 */ /* 0x000e300000000a00 */
[----:B------:R-:W1:Y:S01]  /*5a60*/  LDC.64 R120, c[0x0][0x468] ;  /* 0x00011a00ff787b82 */ /* 0x000e620000000a00 */
[----:B0-----:R-:W-:Y:S01]  /*5a70*/  @P1 IMAD.WIDE.U32 R160, R0, 0x20, R122 ;  /* 0x0000002000a01825 */ /* 0x001fe200078e007a */
[----:B------:R-:W-:-:S02]  /*5a80*/  MOV R122, R165 ;  /* 0x000000a5007a7202 */ /* 0x000fc40000000f00 */
[----:B------:R-:W-:Y:S02]  /*5a90*/  MOV R123, R166 ;  /* 0x000000a6007b7202 */ /* 0x000fe40000000f00 */
[----:B------:R3:W-:Y:S01]  /*5aa0*/  @P1 STG.E.128 desc[UR10][R160.64], R88 ;  /* 0x00000058a0001986 */ /* 0x0007e2000c101d0a */
[----:B-1----:R-:W-:-:S03]  /*5ab0*/  IMAD.WIDE.U32 R162, R0, 0x10, R120 ;  /* 0x0000001000a27825 */ /* 0x002fc600078e0078 */
[----:B------:R3:W-:Y:S01]  /*5ac0*/  @P1 STG.E.128 desc[UR10][R160.64+0x10], R128 ;  /* 0x00001080a0001986 */ /* 0x0007e2000c101d0a */
[----:B------:R-:W-:Y:S02]  /*5ad0*/  MOV R120, R164 ;  /* 0x000000a400787202 */ /* 0x000fe40000000f00 */
[----:B------:R-:W-:Y:S01]  /*5ae0*/  MOV R121, R171 ;  /* 0x000000ab00797202 */ /* 0x000fe20000000f00 */
[----:B------:R3:W-:Y:S06]  /*5af0*/  STG.E.128 desc[UR10][R162.64], R156 ;  /* 0x0000009ca2007986 */ /* 0x0007ec000c101d0a */
.L_x_3199:
[----:B------:R-:W-:Y:S05]  /*5b00*/  BSYNC.RECONVERGENT B0 ;  /* 0x0000000000007941 */ /* 0x000fea0003800200 */
.L_x_3198:
[----:B0-23--:R-:W0:Y:S01]  /*5b10*/  LDC.64 R156, c[0x0][0x380] ;  /* 0x0000e000ff9c7b82 */ /* 0x00de220000000a00 */
[----:B------:R-:W-:Y:S01]  /*5b20*/  UPLOP3.LUT UP1, UPT, UPT, UPT, UP1, 0x40, 0x4 ;  /* 0x000000000004789c */ /* 0x000fe20003f2e810 */
[----:B0-----:R-:W-:-:S04]  /*5b30*/  IADD3 R26, PT, PT, R26, R156, RZ ;  /* 0x0000009c1a1a7210 */ /* 0x001fc80007ffe0ff */
[----:B------:R-:W-:-:S13]  /*5b40*/  ISETP.GE.AND P1, PT, R26, R157, PT ;  /* 0x0000009d1a00720c */ /* 0x000fda0003f26270 */
[----:B------:R-:W-:Y:S05]  /*5b50*/  @!P1 BRA `(.L_x_3204) ;  /* 0xffffffac00609947 */ /* 0x000fea000383ffff */
.L_x_3177:
        /* <DEDUP_REMOVED lines=18> */
.L_x_3206:
[----:B------:R-:W-:Y:S05]  /*5c80*/  BSYNC.RECONVERGENT B0 ;  /* 0x0000000000007941 */ /* 0x000fea0003800200 */
.L_x_3205:
        /* <DEDUP_REMOVED lines=15> */
.L_x_3208:
[----:B------:R-:W-:Y:S05]  /*5d80*/  BSYNC.RECONVERGENT B0 ;  /* 0x0000000000007941 */ /* 0x000fea0003800200 */
.L_x_3207:
        /* <DEDUP_REMOVED lines=14> */
.L_x_3209:
        /* <DEDUP_REMOVED lines=9> */
.L_x_10718:


//--------------------- .text._ZN10layer_norm13ln_bwd_kernelINS_13Kernel_traitsI13__nv_bfloat16S2_fS2_fjLj3072ELj1ELj1ELj4ELj16ENS_18Kernel_traits_baseILj3072ES2_S2_fS2_fjLj128EEEEELb0ELb1ELb0ELb1EEEvNS_9BwdParamsE --------------------------
	.section	.text._ZN10layer_norm13ln_bwd_kernelINS_13Kernel_traitsI13__nv_bfloat16S2_fS2_fjLj3072ELj1ELj1ELj4ELj16ENS_18Kernel_traits_baseILj3072ES2_S2_fS2_fjLj128EEEEELb0ELb1ELb0ELb1EEEvNS_9BwdParamsE,"ax",@progbits
	.align	128
        .global         _ZN10layer_norm13ln_bwd_kernelINS_13Kernel_traitsI13__nv_bfloat16S2_fS2_fjLj3072ELj1ELj1ELj4ELj16ENS_18Kernel_traits_baseILj3072ES2_S2_fS2_fjLj128EEEEELb0ELb1ELb0ELb1EEEvNS_9BwdParamsE
        .type           _ZN10layer_norm13ln_bwd_kernelINS_13Kernel_traitsI13__nv_bfloat16S2_fS2_fjLj3072ELj1ELj1ELj4ELj16ENS_18Kernel_traits_baseILj3072ES2_S2_fS2_fjLj128EEEEELb0ELb1ELb0ELb1EEEvNS_9BwdParamsE,@function
        .size           _ZN10layer_norm13ln_bwd_kernelINS_13Kernel_traitsI13__nv_bfloat16S2_fS2_fjLj3072ELj1ELj1ELj4ELj16ENS_18Kernel_traits_baseILj3072ES2_S2_fS2_fjLj128EEEEELb0ELb1ELb0ELb1EEEvNS_9BwdParamsE,(.L_x_10719 - _ZN10layer_norm13ln_bwd_kernelINS_13Kernel_traitsI13__nv_bfloat16S2_fS2_fjLj3072ELj1ELj1ELj4ELj16ENS_18Kernel_traits_baseILj3072ES2_S2_fS2_fjLj128EEEEELb0ELb1ELb0ELb1EEEvNS_9BwdParamsE)
        .other          _ZN10layer_norm13ln_bwd_kernelINS_13Kernel_traitsI13__nv_bfloat16S2_fS2_fjLj3072ELj1ELj1ELj4ELj16ENS_18Kernel_traits_baseILj3072ES2_S2_fS2_fjLj128EEEEELb0ELb1ELb0ELb1EEEvNS_9BwdParamsE,@"STO_CUDA_ENTRY STV_DEFAULT"
_ZN10layer_norm13ln_bwd_kernelINS_13Kernel_traitsI13__nv_bfloat16S2_fS2_fjLj3072ELj1ELj1ELj4ELj16ENS_18Kernel_traits_baseILj3072ES2_S2_fS2_fjLj128EEEEELb0ELb1ELb0ELb1EEEvNS_9BwdParamsE:
.text._ZN10layer_norm13ln_bwd_kernelINS_13Kernel_traitsI13__nv_bfloat16S2_fS2_fjLj3072ELj1ELj1ELj4ELj16ENS_18Kernel_traits_baseILj3072ES2_S2_fS2_fjLj128EEEEELb0ELb1ELb0ELb1EEEvNS_9BwdParamsE:
        /* <DEDUP_REMOVED lines=46> */
[----:B------:R-:W-:-:S02]  /*02e0*/  MOV R152, RZ ;  /* 0x000000ff00987202 */ /* 0x000fc40000000f00 */
[----:B------:R-:W-:Y:S02]  /*02f0*/  CS2R R150, SRZ ;  /* 0x0000000000967805 */ /* 0x000fe4000001ff00 */
[----:B------:R-:W-:Y:S02]  /*0300*/  CS2R R148, SRZ ;  /* 0x0000000000947805 */ /* 0x000fe4000001ff00 */
[----:B------:R-:W-:Y:S02]  /*0310*/  CS2R R146, SRZ ;  /* 0x0000000000927805 */ /* 0x000fe4000001ff00 */
        /* <DEDUP_REMOVED lines=28> */
[----:B------:R1:W5:Y:S01]  /*04e0*/  LDG.E.128 R44, desc[UR8][R4.64] ;  /* 0x00000008042c7981 */ /* 0x000362000c1e1d00 */
[----:B---3--:R-:W-:-:S02]  /*04f0*/  ISETP.NE.U32.AND P0, PT, R6, RZ, PT ;  /* 0x000000ff0600720c */ /* 0x008fc40003f05070 */
[----:B0-----:R-:W-:Y:S02]  /*0500*/  CS2R R2, SRZ ;  /* 0x0000000000027805 */ /* 0x001fe4000001ff00 */
[----:B------:R-:W-:Y:S02]  /*0510*/  CS2R R42, SRZ ;  /* 0x00000000002a7805 */ /* 0x000fe4000001ff00 */
[----:B------:R-:W-:Y:S02]  /*0520*/  CS2R R124, SRZ ;  /* 0x00000000007c7805 */ /* 0x000fe4000001ff00 */
[----:B------:R-:W-:Y:S02]  /*0530*/  ISETP.NE.AND.EX P0, PT, R7, RZ, PT, P0 ;  /* 0x000000ff0700720c */ /* 0x000fe40003f05300 */
[----:B------:R-:W-:Y:S02]  /*0540*/  CS2R R6, SRZ ;  /* 0x0000000000067805 */ /* 0x000fe4000001ff00 */
[----:B------:R-:W-:-:S02]  /*0550*/  CS2R R126, SRZ ;  /* 0x00000000007e7805 */ /* 0x000fc4000001ff00 */
[----:B------:R-:W-:Y:S02]  /*0560*/  CS2R R128, SRZ ;  /* 0x0000000000807805 */ /* 0x000fe4000001ff00 */
[----:B------:R-:W-:Y:S02]  /*0570*/  CS2R R130, SRZ ;  /* 0x0000000000827805 */ /* 0x000fe4000001ff00 */
[----:B-1----:R-:W-:Y:S02]  /*0580*/  CS2R R4, SRZ ;  /* 0x0000000000047805 */ /* 0x002fe4000001ff00 */
[----:B------:R-:W-:Y:S02]  /*0590*/  CS2R R132, SRZ ;  /* 0x0000000000847805 */ /* 0x000fe4000001ff00 */
[----:B------:R-:W-:Y:S02]  /*05a0*/  CS2R R134, SRZ ;  /* 0x0000000000867805 */ /* 0x000fe4000001ff00 */
[----:B------:R-:W-:Y:S01]  /*05b0*/  CS2R R136, SRZ ;  /* 0x0000000000887805 */ /* 0x000fe2000001ff00 */
[----:B------:R-:W-:Y:S01]  /*05c0*/  UPLOP3.LUT UP1, UPT, UPT, UPT, UPT, 0x40, 0x4 ;  /* 0x000000000004789c */ /* 0x000fe20003f2e870 */
[----:B------:R-:W0:Y:S01]  /*05d0*/  LDCU UR12, c[0x0][0x388] ;  /* 0x00007100ff0c77ac */ /* 0x000e220008000800 */
[----:B------:R-:W1:Y:S01]  /*05e0*/  LDCU.U8 UR7, c[0x0][0x410] ;  /* 0x00008200ff0777ac */ /* 0x000e620008000000 */
[----:B------:R-:W3:Y:S01]  /*05f0*/  LDCU UR13, c[0x0][0x400] ;  /* 0x00008000ff0d77ac */ /* 0x000ee20008000800 */
[----:B------:R-:W0:Y:S01]  /*0600*/  LDCU.64 UR14, c[0x0][0x478] ;  /* 0x00008f00ff0e77ac */ /* 0x000e220008000a00 */
[----:B------:R-:W0:Y:S01]  /*0610*/  LDCU.64 UR10, c[0x0][0x438] ;  /* 0x00008700ff0a77ac */ /* 0x000e220008000a00 */
[----:B----4-:R-:W-:-:S02]  /*0620*/  PRMT R163, R185, 0x7632, R163 ;  /* 0x00007632b9a37816 */ /* 0x010fc400000000a3 */
[----:B------:R-:W-:Y:S02]  /*0630*/  SHF.L.U32 R189, R185, 0x10, RZ ;  /* 0x00000010b9bd7819 */ /* 0x000fe400000006ff */
[----:B------:R-:W-:Y:S02]  /*0640*/  PRMT R164, R184, 0x7632, R164 ;  /* 0x00007632b8a47816 */ /* 0x000fe400000000a4 */
[----:B------:R-:W-:Y:S02]  /*0650*/  PRMT R162, R186, 0x7632, R162 ;  /* 0x00007632baa27816 */ /* 0x000fe400000000a2 */
[----:B------:R-:W-:Y:S02]  /*0660*/  PRMT R161, R187, 0x7632, R161 ;  /* 0x00007632bba17816 */ /* 0x000fe400000000a1 */
[----:B--2---:R-:W-:Y:S02]  /*0670*/  PRMT R160, R180, 0x7632, R160 ;  /* 0x00007632b4a07816 */ /* 0x004fe400000000a0 */
[----:B------:R-:W-:-:S02]  /*0680*/  PRMT R159, R181, 0x7632, R159 ;  /* 0x00007632b59f7816 */ /* 0x000fc4000000009f */
[----:B------:R-:W-:Y:S02]  /*0690*/  SHF.L.U32 R185, R181, 0x10, RZ ;  /* 0x00000010b5b97819 */ /* 0x000fe400000006ff */
[----:B------:R-:W-:Y:S02]  /*06a0*/  PRMT R158, R182, 0x7632, R158 ;  /* 0x00007632b69e7816 */ /* 0x000fe4000000009e */
[----:B------:R-:W-:Y:S02]  /*06b0*/  PRMT R157, R183, 0x7632, R157 ;  /* 0x00007632b79d7816 */ /* 0x000fe4000000009d */
[----:B-----5:R-:W-:Y:S02]  /*06c0*/  PRMT R156, R176, 0x7632, R156 ;  /* 0x00007632b09c7816 */ /* 0x020fe4000000009c */
[----:B------:R-:W-:Y:S02]  /*06d0*/  PRMT R155, R177, 0x7632, R155 ;  /* 0x00007632b19b7816 */ /* 0x000fe4000000009b */
[----:B------:R-:W-:-:S02]  /*06e0*/  PRMT R154, R178, 0x7632, R154 ;  /* 0x00007632b29a7816 */ /* 0x000fc4000000009a */
[----:B------:R-:W-:Y:S02]  /*06f0*/  PRMT R153, R179, 0x7632, R153 ;  /* 0x00007632b3997816 */ /* 0x000fe40000000099 */
[----:B------:R-:W-:Y:S02]  /*0700*/  SHF.L.U32 R190, R184, 0x10, RZ ;  /* 0x00000010b8be7819 */ /* 0x000fe400000006ff */
[----:B------:R-:W-:Y:S02]  /*0710*/  SHF.L.U32 R188, R186, 0x10, RZ ;  /* 0x00000010babc7819 */ /* 0x000fe400000006ff */
[----:B------:R-:W-:Y:S01]  /*0720*/  SHF.L.U32 R181, R177, 0x10, RZ ;  /* 0x00000010b1b57819 */ /* 0x000fe200000006ff */
[----:B------:R-:W-:Y:S01]  /*0730*/  HFMA2 R177, -RZ, RZ, 0, 0 ;  /* 0x00000000ffb17431 */ /* 0x000fe200000001ff */
[----:B------:R-:W-:Y:S02]  /*0740*/  SHF.L.U32 R186, R180, 0x10, RZ ;  /* 0x00000010b4ba7819 */ /* 0x000fe400000006ff */
[----:B------:R-:W-:-:S02]  /*0750*/  SHF.L.U32 R184, R182, 0x10, RZ ;  /* 0x00000010b6b87819 */ /* 0x000fc400000006ff */
[----:B------:R-:W-:Y:S02]  /*0760*/  SHF.L.U32 R182, R176, 0x10, RZ ;  /* 0x00000010b0b67819 */ /* 0x000fe400000006ff */
[----:B------:R-:W-:Y:S02]  /*0770*/  SHF.L.U32 R180, R178, 0x10, RZ ;  /* 0x00000010b2b47819 */ /* 0x000fe400000006ff */
[----:B------:R-:W-:Y:S02]  /*0780*/  SHF.L.U32 R187, R187, 0x10, RZ ;  /* 0x00000010bbbb7819 */ /* 0x000fe400000006ff */
[----:B------:R-:W-:Y:S02]  /*0790*/  SHF.L.U32 R183, R183, 0x10, RZ ;  /* 0x00000010b7b77819 */ /* 0x000fe400000006ff */
[----:B------:R-:W-:Y:S02]  /*07a0*/  SHF.L.U32 R179, R179, 0x10, RZ ;  /* 0x00000010b3b37819 */ /* 0x000fe400000006ff */
[----:B------:R-:W-:-:S02]  /*07b0*/  MOV R178, UR4 ;  /* 0x0000000400b27c02 */ /* 0x000fc40008000f00 */
        /* <DEDUP_REMOVED lines=23> */
[----:B01-3--:R-:W-:-:S07]  /*0930*/  SHF.L.U32 R153, R153, 0x10, RZ ;  /* 0x0000001099997819 */ /* 0x00bfce00000006ff */
.L_x_3227:
        /* <DEDUP_REMOVED lines=8> */
[----:B-1----:R-:W-:-:S05]  /*09c0*/  IMAD.WIDE R106, R178, 0x4, R106 ;  /* 0x00000004b26a7825 */ /* 0x002fca00078e026a */
[----:B------:R-:W4:Y:S01]  /*09d0*/  LDG.E R194, desc[UR8][R106.64] ;  /* 0x000000086ac27981 */ /* 0x000f22000c1e1900 */
[----:B0-----:R-:W-:Y:S01]  /*09e0*/  LEA.HI.SX32 R197, R89, R0, 0x1d ;  /* 0x0000000059c57211 */ /* 0x001fe200078feaff */
[----:B------:R-:W0:Y:S03]  /*09f0*/  @P0 LDC.64 R204, c[0x0][0x3e0] ;  /* 0x0000f800ffcc0b82 */ /* 0x000e260000000a00 */
[C---:B------:R-:W-:Y:S01]  /*0a00*/  IADD3 R195, PT, PT, R197.reuse, 0x80, RZ ;  /* 0x00000080c5c37810 */ /* 0x040fe20007ffe0ff */
[----:B--2---:R-:W-:-:S04]  /*0a10*/  IMAD.WIDE.U32 R122, R197, 0x20, R206 ;  /* 0x00000020c57a7825 */ /* 0x004fc800078e00ce */
[C---:B---3--:R-:W-:Y:S01]  /*0a20*/  IMAD.WIDE.U32 R92, R197.reuse, 0x10, R120 ;  /* 0x00000010c55c7825 */ /* 0x048fe200078e0078 */
[----:B------:R-:W-:Y:S01]  /*0a30*/  IADD3 R191, PT, PT, R197, 0x100, RZ ;  /* 0x00000100c5bf7810 */ /* 0x000fe20007ffe0ff */
[----:B------:R-:W2:Y:S02]  /*0a40*/  LDG.E.128 R88, desc[UR8][R122.64] ;  /* 0x000000087a587981 */ /* 0x000ea4000c1e1d00 */
[C---:B------:R-:W-:Y:S02]  /*0a50*/  IMAD.WIDE.U32 R198, R195.reuse, 0x20, R206 ;  /* 0x00000020c3c67825 */ /* 0x040fe400078e00ce */
[----:B------:R-:W3:Y:S02]  /*0a60*/  LDG.E.128 R92, desc[UR8][R92.64] ;  /* 0x000000085c5c7981 */ /* 0x000ee4000c1e1d00 */
[----:B----4-:R-:W-:Y:S02]  /*0a70*/  IMAD.WIDE R192, R178, 0x4, R192 ;  /* 0x00000004b2c07825 */ /* 0x010fe400078e02c0 */
[----:B------:R-:W4:Y:S02]  /*0a80*/  LDG.E.128 R100, desc[UR8][R198.64] ;  /* 0x00000008c6647981 */ /* 0x000f24000c1e1d00 */
[----:B------:R-:W-:-:S02]  /*0a90*/  IMAD.WIDE.U32 R104, R195, 0x10, R120 ;  /* 0x00000010c3687825 */ /* 0x000fc400078e0078 */
[----:B------:R-:W4:Y:S02]  /*0aa0*/  LDG.E.128 R96, desc[UR8][R122.64+0x10] ;  /* 0x000010087a607981 */ /* 0x000f24000c1e1d00 */
[C---:B------:R-:W-:Y:S02]  /*0ab0*/  IMAD.WIDE.U32 R206, R191.reuse, 0x20, R206 ;  /* 0x00000020bfce7825 */ /* 0x040fe400078e00ce */
[----:B------:R-:W4:Y:S02]  /*0ac0*/  LDG.E R193, desc[UR8][R192.64] ;  /* 0x00000008c0c17981 */ /* 0x000f24000c1e1900 */
[----:B------:R-:W-:Y:S02]  /*0ad0*/  IMAD.WIDE.U32 R120, R191, 0x10, R120 ;  /* 0x00000010bf787825 */ /* 0x000fe400078e0078 */
[----:B------:R1:W4:Y:S04]  /*0ae0*/  LDG.E.128 R108, desc[UR8][R198.64+0x10] ;  /* 0x00001008c66c7981 */ /* 0x000328000c1e1d00 */
[----:B------:R-:W4:Y:S04]  /*0af0*/  LDG.E.128 R116, desc[UR8][R206.64+0x10] ;  /* 0x00001008ce747981 */ /* 0x000f28000c1e1d00 */
[----:B------:R-:W4:Y:S04]  /*0b00*/  LDG.E.128 R104, desc[UR8][R104.64] ;  /* 0x0000000868687981 */ /* 0x000f28000c1e1d00 */
[----:B------:R-:W4:Y:S04]  /*0b10*/  LDG.E.128 R120, desc[UR8][R120.64] ;  /* 0x0000000878787981 */ /* 0x000f28000c1e1d00 */
[----:B------:R0:W4:Y:S01]  /*0b20*/  LDG.E.128 R112, desc[UR8][R206.64] ;  /* 0x00000008ce707981 */ /* 0x000122000c1e1d00 */
[----:B------:R-:W-:-:S04]  /*0b30*/  ISETP.NE.U32.AND P1, PT, RZ, UR10, PT ;  /* 0x0000000aff007c0c */ /* 0x000fc8000bf25070 */
[----:B------:R-:W-:-:S13]  /*0b40*/  ISETP.NE.AND.EX P1, PT, RZ, UR11, PT, P1 ;  /* 0x0000000bff007c0c */ /* 0x000fda000bf25310 */
[----:B------:R-:W0:Y:S08]  /*0b50*/  @P1 LDC.64 R202, c[0x0][0x438] ;  /* 0x00010e00ffca1b82 */ /* 0x000e300000000a00 */
[----:B-1----:R-:W1:Y:S01]  /*0b60*/  @P1 LDC.64 R198, c[0x0][0x438] ;  /* 0x00010e00ffc61b82 */ /* 0x002e620000000a00 */
[----:B------:R-:W-:-:S07]  /*0b70*/  ISETP.NE.AND P2, PT, RZ, UR7, PT ;  /* 0x00000007ff007c0c */ /* 0x000fce000bf45270 */
[----:B------:R-:W1:Y:S01]  /*0b80*/  @P1 LDC.64 R200, c[0x0][0x438] ;  /* 0x00010e00ffc81b82 */ /* 0x000e620000000a00 */
[----:B0-----:R-:W-:-:S04]  /*0b90*/  @P0 IMAD.WIDE R204, R178, 0x2, R204 ;  /* 0x00000002b2cc0825 */ /* 0x001fc800078e02cc */
[----:B------:R-:W-:-:S05]  /*0ba0*/  @P1 IMAD.WIDE.U32 R202, R197, 0x20, R202 ;  /* 0x00000020c5ca1825 */ /* 0x000fca00078e00ca */
[----:B------:R-:W5:Y:S01]  /*0bb0*/  @P1 LDG.E.128 R56, desc[UR8][R202.64] ;  /* 0x00000008ca381981 */ /* 0x000f62000c1e1d00 */
[----:B-1----:R-:W-:-:S03]  /*0bc0*/  @P1 IMAD.WIDE.U32 R198, R191, 0x20, R198 ;  /* 0x00000020bfc61825 */ /* 0x002fc600078e00c6 */
[----:B------:R4:W5:Y:S04]  /*0bd0*/  @P1 LDG.E.128 R60, desc[UR8][R202.64+0x10] ;  /* 0x00001008ca3c1981 */ /* 0x000968000c1e1d00 */
[----:B------:R-:W5:Y:S04]  /*0be0*/  @P1 LDG.E.128 R72, desc[UR8][R198.64] ;  /* 0x00000008c6481981 */ /* 0x000f68000c1e1d00 */
[----:B------:R-:W5:Y:S01]  /*0bf0*/  @P1 LDG.E.128 R76, desc[UR8][R198.64+0x10] ;  /* 0x00001008c64c1981 */ /* 0x000f62000c1e1d00 */
[----:B------:R-:W-:-:S05]  /*0c00*/  @P1 IMAD.WIDE.U32 R200, R195, 0x20, R200 ;  /* 0x00000020c3c81825 */ /* 0x000fca00078e00c8 */
[----:B------:R-:W5:Y:S04]  /*0c10*/  @P1 LDG.E.128 R64, desc[UR8][R200.64] ;  /* 0x00000008c8401981 */ /* 0x000f68000c1e1d00 */
[----:B------:R-:W5:Y:S01]  /*0c20*/  @P1 LDG.E.128 R68, desc[UR8][R200.64+0x10] ;  /* 0x00001008c8441981 */ /* 0x000f62000c1e1d00 */
[----:B------:R-:W-:-:S03]  /*0c30*/  FSEL R207, R194, RZ, !P2 ;  /* 0x000000ffc2cf7208 */ /* 0x000fc60005000000 */
[----:B------:R0:W5:Y:S02]  /*0c40*/  @P0 LDG.E.U16 R194, desc[UR8][R204.64] ;  /* 0x00000008ccc20981 */ /* 0x000164000c1e1500 */
[C---:B--2---:R-:W-:Y:S01]  /*0c50*/  FADD.FTZ R210, -R207.reuse, R90 ;  /* 0x0000005acfd27221 */ /* 0x044fe20000010100 */
[C-C-:B------:R-:W-:Y:S01]  /*0c60*/  FADD.FTZ R220, -R207.reuse, R91.reuse ;  /* 0x0000005bcfdc7221 */ /* 0x140fe20000010100 */
[C---:B------:R-:W-:Y:S01]  /*0c70*/  FADD.FTZ R196, -R207.reuse, R88 ;  /* 0x00000058cfc47221 */ /* 0x040fe20000010100 */
[C---:B---3--:R-:W-:Y:S02]  /*0c80*/  PRMT R91, R92.reuse, 0x7632, R91 ;  /* 0x000076325c5b7816 */ /* 0x048fe4000000005b */
[----:B------:R-:W-:Y:S01]  /*0c90*/  SHF.L.U32 R90, R92, 0x10, RZ ;  /* 0x000000105c5a7819 */ /* 0x000fe200000006ff */
[----:B----4-:R-:W-:Y:S01]  /*0ca0*/  FADD.FTZ R202, -R207, R101 ;  /* 0x00000065cfca7221 */ /* 0x010fe20000010100 */
[----:B------:R-:W-:Y:S01]  /*0cb0*/  SHF.L.U32 R91, R91, 0x10, RZ ;  /* 0x000000105b5b7819 */ /* 0x000fe200000006ff */
[----:B------:R-:W-:-:S02]  /*0cc0*/  FADD.FTZ R208, -R207, R89 ;  /* 0x00000059cfd07221 */ /* 0x000fc40000010100 */
[----:B------:R-:W-:Y:S01]  /*0cd0*/  FMUL.FTZ R101, R190, R90 ;  /* 0x0000005abe657220 */ /* 0x000fe20000410000 */
[----:B------:R-:W-:Y:S01]  /*0ce0*/  FADD.FTZ R222, -R207, R96 ;  /* 0x00000060cfde7221 */ /* 0x000fe20000010100 */
[----:B0-----:R-:W-:Y:S01]  /*0cf0*/  PRMT R205, R93, 0x7632, R205 ;  /* 0x000076325dcd7816 */ /* 0x001fe200000000cd */
[----:B------:R-:W-:Y:S01]  /*0d00*/  FADD.FTZ R232, -R207, R98 ;  /* 0x00000062cfe87221 */ /* 0x000fe20000010100 */
[----:B------:R-:W-:Y:S01]  /*0d10*/  FMUL.FTZ R96, R193, R196 ;  /* 0x000000c4c1607220 */ /* 0x000fe20000410000 */
[----:B------:R-:W-:Y:S01]  /*0d20*/  SHF.L.U32 R92, R93, 0x10, RZ ;  /* 0x000000105d5c7819 */ /* 0x000fe200000006ff */
[----:B------:R-:W-:Y:S01]  /*0d30*/  FMUL.FTZ R199, R164, R91 ;  /* 0x0000005ba4c77220 */ /* 0x000fe20000410000 */
[----:B------:R-:W-:Y:S01]  /*0d40*/  PRMT R231, R95, 0x7632, R231 ;  /* 0x000076325fe77816 */ /* 0x000fe200000000e7 */
[----:B------:R-:W-:Y:S01]  /*0d50*/  FADD.FTZ R212, -R207, R108 ;  /* 0x0000006ccfd47221 */ /* 0x000fe20000010100 */
[----:B------:R-:W-:Y:S01]  /*0d60*/  SHF.L.U32 R192, R95, 0x10, RZ ;  /* 0x000000105fc07819 */ /* 0x000fe200000006ff */
[----:B------:R-:W-:Y:S01]  /*0d70*/  FADD.FTZ R108, -R207, R116 ;  /* 0x00000074cf6c7221 */ /* 0x000fe20000010100 */
[----:B------:R-:W-:Y:S01]  /*0d80*/  FADD.FTZ R116, RZ, R101 ;  /* 0x00000065ff747221 */ /* 0x000fe20000010000 */
[----:B------:R-:W-:-:S02]  /*0d90*/  PRMT R227, R105, 0x7632, R227 ;  /* 0x0000763269e37816 */ /* 0x000fc400000000e3 */
[----:B------:R-:W-:Y:S01]  /*0da0*/  SHF.L.U32 R98, R105, 0x10, RZ ;  /* 0x0000001069627819 */ /* 0x000fe200000006ff */
[----:B------:R-:W-:Y:S01]  /*0db0*/  FFMA.FTZ R105, R96, R101, RZ ;  /* 0x0000006560697223 */ /* 0x000fe200000100ff */
[C---:B------:R-:W-:Y:S02]  /*0dc0*/  PRMT R95, R122.reuse, 0x7632, R95 ;  /* 0x000076327a5f7816 */ /* 0x040fe4000000005f */
[----:B------:R-:W-:Y:S01]  /*0dd0*/  SHF.L.U32 R221, R122, 0x10, RZ ;  /* 0x000000107add7819 */ /* 0x000fe200000006ff */
[----:B------:R-:W-:Y:S01]  /*0de0*/  FMUL.FTZ R122, R193, R208 ;  /* 0x000000d0c17a7220 */ /* 0x000fe20000410000 */
[----:B------:R-:W-:Y:S01]  /*0df0*/  FADD.FTZ R206, -R207, R103 ;  /* 0x00000067cfce7221 */ /* 0x000fe20000010100 */
[----:B------:R-:W-:Y:S01]  /*0e00*/  SHF.L.U32 R93, R205, 0x10, RZ ;  /* 0x00000010cd5d7819 */ /* 0x000fe200000006ff */
[----:B------:R-:W-:Y:S01]  /*0e10*/  FADD.FTZ R204, -R207, R102 ;  /* 0x00000066cfcc7221 */ /* 0x000fe20000010100 */
[----:B------:R-:W-:Y:S01]  /*0e20*/  FMUL.FTZ R103, R189, R92 ;  /* 0x0000005cbd677220 */ /* 0x000fe20000410000 */
[----:B------:R-:W-:Y:S01]  /*0e30*/  FADD.FTZ R116, R199, R116 ;  /* 0x00000074c7747221 */ /* 0x000fe20000010000 */
[----:B------:R-:W-:Y:S01]  /*0e40*/  FMUL.FTZ R102, R193, R210 ;  /* 0x000000d2c1667220 */ /* 0x000fe20000410000 */
[----:B------:R-:W-:Y:S01]  /*0e50*/  FFMA.FTZ R105, R122, R199, R105 ;  /* 0x000000c77a697223 */ /* 0x000fe20000010069 */
[C---:B------:R-:W-:Y:S01]  /*0e60*/  PRMT R233, R94.reuse, 0x7632, R233 ;  /* 0x000076325ee97816 */ /* 0x040fe200000000e9 */
[----:B------:R-:W-:Y:S01]  /*0e70*/  FADD.FTZ R200, -R207, R100 ;  /* 0x00000064cfc87221 */ /* 0x000fe20000010100 */
[----:B------:R-:W-:Y:S01]  /*0e80*/  SHF.L.U32 R94, R94, 0x10, RZ ;  /* 0x000000105e5e7819 */ /* 0x000fe200000006ff */
[----:B------:R-:W-:Y:S01]  /*0e90*/  FMUL.FTZ R201, R163, R93 ;  /* 0x0000005da3c97220 */ /* 0x000fe20000410000 */
[----:B------:R-:W-:Y:S01]  /*0ea0*/  FADD.FTZ R116, R103, R116 ;  /* 0x0000007467747221 */ /* 0x000fe20000010000 */
[----:B------:R-:W-:Y:S01]  /*0eb0*/  FMUL.FTZ R100, R193, R220 ;  /* 0x000000dcc1647220 */ /* 0x000fe20000410000 */
[----:B------:R-:W-:Y:S01]  /*0ec0*/  FFMA.FTZ R105, R102, R103, R105 ;  /* 0x0000006766697223 */ /* 0x000fe20000010069 */
[--C-:B------:R-:W-:Y:S01]  /*0ed0*/  FADD.FTZ R218, -R207, R111.reuse ;  /* 0x0000006fcfda7221 */ /* 0x100fe20000010100 */
[----:B------:R-:W-:Y:S01]  /*0ee0*/  PRMT R111, R121, 0x7632, R111 ;  /* 0x00007632796f7816 */ /* 0x000fe2000000006f */
[----:B------:R-:W-:Y:S01]  /*0ef0*/  FADD.FTZ R116, R201, R116 ;  /* 0x00000074c9747221 */ /* 0x000fe20000010000 */
[----:B------:R-:W-:Y:S01]  /*0f00*/  SHF.L.U32 R226, R121, 0x10, RZ ;  /* 0x0000001079e27819 */ /* 0x000fe200000006ff */
[----:B------:R-:W-:Y:S01]  /*0f10*/  FMUL.FTZ R121, R188, R94 ;  /* 0x0000005ebc797220 */ /* 0x000fe20000410000 */
[----:B------:R-:W-:Y:S01]  /*0f20*/  SHF.L.U32 R233, R233, 0x10, RZ ;  /* 0x00000010e9e97819 */ /* 0x000fe200000006ff */
[----:B------:R-:W-:Y:S01]  /*0f30*/  FADD.FTZ R224, -R207, R97 ;  /* 0x00000061cfe07221 */ /* 0x000fe20000010100 */
[----:B------:R-:W-:Y:S01]  /*0f40*/  FMUL.FTZ R196, R193, R222 ;  /* 0x000000dec1c47220 */ /* 0x000fe20000410000 */
[----:B------:R-:W-:Y:S01]  /*0f50*/  FFMA.FTZ R105, R100, R201, R105 ;  /* 0x000000c964697223 */ /* 0x000fe20000010069 */
[----:B------:R-:W-:Y:S01]  /*0f60*/  FADD.FTZ R116, R121, R116 ;  /* 0x0000007479747221 */ /* 0x000fe20000010000 */
[----:B------:R-:W-:Y:S01]  /*0f70*/  FMUL.FTZ R217, R162, R233 ;  /* 0x000000e9a2d97220 */ /* 0x000fe20000410000 */
[----:B------:R-:W-:Y:S01]  /*0f80*/  FMUL.FTZ R220, R193, R224 ;  /* 0x000000e0c1dc7220 */ /* 0x000fe20000410000 */
[----:B------:R-:W-:Y:S01]  /*0f90*/  FFMA.FTZ R105, R196, R121, R105 ;  /* 0x00000079c4697223 */ /* 0x000fe20000010069 */
        /* <DEDUP_REMOVED lines=21> */
[----:B------:R-:W-:Y:S01]  /*10f0*/  FADD.FTZ R216, -R207, R110 ;  /* 0x0000006ecfd87221 */ /* 0x000fe20000010100 */
[----:B------:R-:W-:Y:S01]  /*1100*/  FMUL.FTZ R202, R193, R202 ;  /* 0x000000cac1ca7220 */ /* 0x000fe20000410000 */
[----:B------:R-:W-:Y:S01]  /*1110*/  FFMA.FTZ R105, R200, R205, R105 ;  /* 0x000000cdc8697223 */ /* 0x000fe20000010069 */
[C---:B------:R-:W-:Y:S01]  /*1120*/  PRMT R225, R106.reuse, 0x7632, R225 ;  /* 0x000076326ae17816 */ /* 0x040fe200000000e1 */
[C---:B------:R-:W-:Y:S01]  /*1130*/  FADD.FTZ R104, -R207.reuse, R112 ;  /* 0x00000070cf687221 */ /* 0x040fe20000010100 */
        /* <DEDUP_REMOVED lines=21> */
[----:B------:R-:W-:Y:S01]  /*1290*/  SHF.L.U32 R225, R225, 0x10, RZ ;  /* 0x00000010e1e17819 */ /* 0x000fe200000006ff */
[C---:B------:R-:W-:Y:S01]  /*12a0*/  FMUL.FTZ R212, R193.reuse, R212 ;  /* 0x000000d4c1d47220 */ /* 0x040fe20000410000 */
[----:B------:R-:W-:Y:S01]  /*12b0*/  FFMA.FTZ R105, R206, R211, R105 ;  /* 0x000000d3ce697223 */ /* 0x000fe20000010069 */
[----:B------:R-:W-:Y:S01]  /*12c0*/  FADD.FTZ R116, R208, R107 ;  /* 0x0000006bd0747221 */ /* 0x000fe20000010000 */
[----:B------:R-:W-:Y:S01]  /*12d0*/  FMUL.FTZ R214, R193, R214 ;  /* 0x000000d6c1d67220 */ /* 0x000fe20000410000 */
[----:B------:R-:W-:Y:S01]  /*12e0*/  FMUL.FTZ R213, R158, R225 ;  /* 0x000000e19ed57220 */ /* 0x000fe20000410000 */
[----:B------:R-:W-:Y:S01]  /*12f0*/  FFMA.FTZ R107, R212, R208, R105 ;  /* 0x000000d0d46b7223 */ /* 0x000fe20000010069 */
[----:B------:R-:W-:Y:S01]  /*1300*/  SHF.L.U32 R223, R223, 0x10, RZ ;  /* 0x00000010dfdf7819 */ /* 0x000fe200000006ff */
[----:B------:R-:W-:Y:S01]  /*1310*/  FMUL.FTZ R210, R183, R198 ;  /* 0x000000c6b7d27220 */ /* 0x000fe20000410000 */
[----:B------:R-:W-:Y:S01]  /*1320*/  FADD.FTZ R115, R213, R116 ;  /* 0x00000074d5737221 */ /* 0x000fe20000010000 */
[C---:B------:R-:W-:Y:S01]  /*1330*/  FMUL.FTZ R216, R193.reuse, R216 ;  /* 0x000000d8c1d87220 */ /* 0x040fe20000410000 */
[----:B------:R-:W-:Y:S01]  /*1340*/  FFMA.FTZ R113, R214, R213, R107 ;  /* 0x000000d5d6717223 */ /* 0x000fe2000001006b */
[C---:B------:R-:W-:Y:S01]  /*1350*/  FMUL.FTZ R105, R193.reuse, R106 ;  /* 0x0000006ac1697220 */ /* 0x040fe20000410000 */
[C---:B------:R-:W-:Y:S01]  /*1360*/  PRMT R109, R120.reuse, 0x7632, R109 ;  /* 0x00007632786d7816 */ /* 0x040fe2000000006d */
[----:B------:R-:W-:Y:S01]  /*1370*/  FMUL.FTZ R106, R193, R110 ;  /* 0x0000006ec16a7220 */ /* 0x000fe20000410000 */
[----:B------:R-:W-:Y:S01]  /*1380*/  SHF.L.U32 R203, R120, 0x10, RZ ;  /* 0x0000001078cb7819 */ /* 0x000fe200000006ff */
        /* <DEDUP_REMOVED lines=27> */
[----:B------:R-:W-:-:S02]  /*1540*/  FADD.FTZ R119, R118, R115 ;  /* 0x0000007376777221 */ /* 0x000fc40000010000 */
        /* <DEDUP_REMOVED lines=26> */
[----:B------:R-:W-:Y:S01]  /*16f0*/  LOP3.LUT P1, RZ, R0, 0x1f, RZ, 0xc0, !PT ;  /* 0x0000001f00ff7812 */ /* 0x000fe2000782c0ff */
[----:B0-----:R-:W-:Y:S01]  /*1700*/  FADD.FTZ R95, R236, R95 ;  /* 0x0000005fec5f7221 */ /* 0x001fe20000010000 */
[----:B-1----:R-:W-:-:S04]  /*1710*/  FADD.FTZ R120, R241, R88 ;  /* 0x00000058f1787221 */ /* 0x002fc80000010000 */
[----:B------:R-:W0:Y:S04]  /*1720*/  SHFL.DOWN PT, R88, R95, 0x1, 0x1f ;  /* 0x08201f005f587f89 */ /* 0x000e2800000e0000 */
[----:B------:R-:W1:Y:S01]  /*1730*/  SHFL.DOWN PT, R89, R120, 0x1, 0x1f ;  /* 0x08201f0078597f89 */ /* 0x000e6200000e0000 */
[----:B------:R-:W-:Y:S01]  /*1740*/  BSSY.RECONVERGENT B0, `(.L_x_3211) ;  /* 0x000000c000007945 */ /* 0x000fe20003800200 */
[----:B0-----:R-:W-:Y:S01]  /*1750*/  FADD.FTZ R88, R95, R88 ;  /* 0x000000585f587221 */ /* 0x001fe20000010000 */
[----:B-1----:R-:W-:Y:S02]  /*1760*/  FADD.FTZ R89, R120, R89 ;  /* 0x0000005978597221 */ /* 0x002fe40000010000 */
        /* <DEDUP_REMOVED lines=9> */
.L_x_3212:
[----:B------:R-:W-:Y:S05]  /*1800*/  BSYNC.RECONVERGENT B0 ;  /* 0x0000000000007941 */ /* 0x000fea0003800200 */
.L_x_3211:
[----:B------:R-:W1:Y:S08]  /*1810*/  S2UR UR5, SR_CgaCtaId ;  /* 0x00000000000579c3 */ /* 0x000e700000008800 */
[----:B------:R-:W-:Y:S01]  /*1820*/  BAR.SYNC.DEFER_BLOCKING 0x0 ;  /* 0x0000000000007b1d */ /* 0x000fe20000010000 */
[----:B------:R-:W-:Y:S01]  /*1830*/  FADD.FTZ R33, R90, R33 ;  /* 0x000000215a217221 */ /* 0x000fe20000010000 */
[----:B------:R-:W-:Y:S01]  /*1840*/  FFMA.FTZ R137, R96, R90, R137 ;  /* 0x0000005a60897223 */ /* 0x000fe20000010089 */
[----:B------:R-:W-:Y:S01]  /*1850*/  FFMA.FTZ R136, R122, R91, R136 ;  /* 0x0000005b7a887223 */ /* 0x000fe20000010088 */
[----:B------:R-:W-:Y:S01]  /*1860*/  FADD.FTZ R32, R91, R32 ;  /* 0x000000205b207221 */ /* 0x000fe20000010000 */
[----:B------:R-:W-:Y:S01]  /*1870*/  FADD.FTZ R31, R92, R31 ;  /* 0x0000001f5c1f7221 */ /* 0x000fe20000010000 */
[----:B------:R-:W-:Y:S01]  /*1880*/  UMOV UR4, 0x400 ;  /* 0x0000040000047882 */ /* 0x000fe20000000000 */
[----:B------:R-:W-:Y:S01]  /*1890*/  FFMA.FTZ R135, R102, R92, R135 ;  /* 0x0000005c66877223 */ /* 0x000fe20000010087 */
[----:B------:R-:W-:Y:S01]  /*18a0*/  FFMA.FTZ R134, R100, R93, R134 ;  /* 0x0000005d64867223 */ /* 0x000fe20000010086 */
[----:B------:R-:W-:Y:S01]  /*18b0*/  FADD.FTZ R30, R93, R30 ;  /* 0x0000001e5d1e7221 */ /* 0x000fe20000010000 */
[----:B------:R-:W-:Y:S01]  /*18c0*/  FADD.FTZ R29, R94, R29 ;  /* 0x0000001d5e1d7221 */ /* 0x000fe20000010000 */
[----:B------:R-:W-:Y:S01]  /*18d0*/  FFMA.FTZ R133, R196, R94, R133 ;  /* 0x0000005ec4857223 */ /* 0x000fe20000010085 */
[----:B------:R-:W-:Y:S01]  /*18e0*/  FADD.FTZ R25, R97, R25 ;  /* 0x0000001961197221 */ /* 0x000fe20000010000 */
[----:B------:R-:W-:Y:S01]  /*18f0*/  FFMA.FTZ R129, R200, R97, R129 ;  /* 0x00000061c8817223 */ /* 0x000fe20000010081 */
[----:B------:R-:W-:Y:S01]  /*1900*/  UISETP.NE.U32.AND UP0, UPT, UR10, URZ, UPT ;  /* 0x000000ff0a00728c */ /* 0x000fe2000bf05070 */
[----:B------:R-:W-:-:S02]  /*1910*/  HFMA2 R120, -RZ, RZ, 1.875, 0 ;  /* 0x3f800000ff787431 */ /* 0x000fc400000001ff */
[----:B------:R-:W-:Y:S01]  /*1920*/  FADD.FTZ R19, R198, R19 ;  /* 0x00000013c6137221 */ /* 0x000fe20000010000 */
[----:B------:R-:W-:Y:S01]  /*1930*/  FFMA.FTZ R43, R216, R198, R43 ;  /* 0x000000c6d82b7223 */ /* 0x000fe2000001002b */
[----:B------:R-:W-:Y:S01]  /*1940*/  UISETP.NE.AND.EX UP0, UPT, UR11, URZ, UPT, UP0 ;  /* 0x000000ff0b00728c */ /* 0x000fe2000bf05300 */
[----:B------:R-:W-:Y:S01]  /*1950*/  FADD.FTZ R17, R203, R17 ;  /* 0x00000011cb117221 */ /* 0x000fe20000010000 */
[----:B------:R-:W-:Y:S01]  /*1960*/  FFMA.FTZ R41, R104, R203, R41 ;  /* 0x000000cb68297223 */ /* 0x000fe20000010029 */
[----:B-----5:R-:W-:Y:S01]  /*1970*/  @P0 SHF.L.U32 R120, R194, 0x10, RZ ;  /* 0x00000010c2780819 */ /* 0x020fe200000006ff */
        /* <DEDUP_REMOVED lines=10> */
[----:B------:R-:W-:Y:S01]  /*1a20*/  FFMA.FTZ R128, R202, R229, R128 ;  /* 0x000000e5ca807223 */ /* 0x000fe20000010080 */
[----:B------:R-:W-:Y:S01]  /*1a30*/  @!UP1 UIADD3 UR6, UPT, UPT, UR4, 0x3010, URZ ;  /* 0x0000301004069890 */ /* 0x000fe2000fffe0ff */
[----:B------:R-:W-:Y:S01]  /*1a40*/  FADD.FTZ R24, R229, R24 ;  /* 0x00000018e5187221 */ /* 0x000fe20000010000 */
[----:B------:R-:W-:Y:S01]  /*1a50*/  FADD.FTZ R23, R98, R23 ;  /* 0x0000001762177221 */ /* 0x000fe20000010000 */
[----:B------:R-:W-:Y:S01]  /*1a60*/  FFMA.FTZ R127, R204, R98, R127 ;  /* 0x00000062cc7f7223 */ /* 0x000fe2000001007f */
[----:B------:R-:W-:Y:S01]  /*1a70*/  FFMA.FTZ R126, R206, R227, R126 ;  /* 0x000000e3ce7e7223 */ /* 0x000fe2000001007e */
[----:B0-----:R-:W0:Y:S01]  /*1a80*/  LDS.128 R88, [UR5] ;  /* 0x00000005ff587984 */ /* 0x001e220008000c00 */
[----:B------:R-:W-:Y:S01]  /*1a90*/  FADD.FTZ R22, R227, R22 ;  /* 0x00000016e3167221 */ /* 0x000fe20000010000 */
[----:B------:R-:W-:Y:S01]  /*1aa0*/  FADD.FTZ R21, R99, R21 ;  /* 0x0000001563157221 */ /* 0x000fe20000010000 */
[----:B------:R-:W-:Y:S01]  /*1ab0*/  FFMA.FTZ R125, R212, R99, R125 ;  /* 0x00000063d47d7223 */ /* 0x000fe2000001007d */
[----:B------:R-:W1:Y:S01]  /*1ac0*/  LDS.128 R92, [UR6] ;  /* 0x00000006ff5c7984 */ /* 0x000e620008000c00 */
        /* <DEDUP_REMOVED lines=30> */
[----:B------:R-:W0:Y:S02]  /*1cb0*/  LDC.64 R98, c[0x0][0x390] ;  /* 0x0000e400ff627b82 */ /* 0x000e240000000a00 */
[----:B0-----:R-:W-:-:S06]  /*1cc0*/  IMAD.WIDE.U32 R88, R197, 0x10, R98 ;  /* 0x00000010c5587825 */ /* 0x001fcc00078e0062 */
[----:B------:R-:W5:Y:S01]  /*1cd0*/  LDG.E.128 R88, desc[UR8][R88.64] ;  /* 0x0000000858587981 */ /* 0x000f62000c1e1d00 */
[----:B------:R-:W-:-:S04]  /*1ce0*/  ISETP.NE.U32.AND P1, PT, RZ, UR14, PT ;  /* 0x0000000eff007c0c */ /* 0x000fc8000bf25070 */
[----:B------:R-:W-:-:S13]  /*1cf0*/  ISETP.NE.AND.EX P1, PT, RZ, UR15, PT, P1 ;  /* 0x0000000fff007c0c */ /* 0x000fda000bf25310 */
[----:B------:R-:W-:Y:S05]  /*1d00*/  @P1 BRA `(.L_x_3214) ;  /* 0x0000000400241947 */ /* 0x000fea0003800000 */
[-CC-:B------:R-:W-:Y:S01]  /*1d10*/  FFMA.FTZ R224, R224, R198.reuse, R203.reuse ;  /* 0x000000c6e0e07223 */ /* 0x180fe200000100cb */
[-C--:B------:R-:W-:Y:S01]  /*1d20*/  FFMA.FTZ R222, R222, R198.reuse, R203 ;  /* 0x000000c6dede7223 */ /* 0x080fe200000100cb */
[----:B-----5:R-:W-:Y:S01]  /*1d30*/  PRMT R95, R91, 0x7632, R95 ;  /* 0x000076325b5f7816 */ /* 0x020fe2000000005f */
[-CC-:B------:R-:W-:Y:S01]  /*1d40*/  FFMA.FTZ R100, R100, R198.reuse, R203.reuse ;  /* 0x000000c664647223 */ /* 0x180fe200000100cb */
[----:B------:R-:W-:Y:S01]  /*1d50*/  FADD.FTZ R224, R219, -R224 ;  /* 0x800000e0dbe07221 */ /* 0x000fe20000010000 */
[----:B------:R-:W-:Y:S01]  /*1d60*/  FADD.FTZ R222, R123, -R222 ;  /* 0x800000de7bde7221 */ /* 0x000fe20000010000 */
[-CC-:B------:R-:W-:Y:S01]  /*1d70*/  FFMA.FTZ R92, R96, R198.reuse, R203.reuse ;  /* 0x000000c6605c7223 */ /* 0x180fe200000100cb */
[--C-:B------:R-:W-:Y:S01]  /*1d80*/  FFMA.FTZ R96, R196, R198, R203.reuse ;  /* 0x000000c6c4607223 */ /* 0x100fe200000100cb */
[C---:B------:R-:W-:Y:S01]  /*1d90*/  FMUL.FTZ R97, R193.reuse, R224 ;  /* 0x000000e0c1617220 */ /* 0x040fe20000410000 */
[--C-:B------:R-:W-:Y:S01]  /*1da0*/  FFMA.FTZ R220, R220, R198, R203.reuse ;  /* 0x000000c6dcdc7223 */ /* 0x100fe200000100cb */
[----:B------:R-:W-:Y:S01]  /*1db0*/  FMUL.FTZ R93, R193, R222 ;  /* 0x000000dec15d7220 */ /* 0x000fe20000410000 */
[----:B------:R-:W-:Y:S01]  /*1dc0*/  FFMA.FTZ R102, R102, R198, R203 ;  /* 0x000000c666667223 */ /* 0x000fe200000100cb */
[----:B------:R-:W-:Y:S01]  /*1dd0*/  FADD.FTZ R196, R201, -R100 ;  /* 0x80000064c9c47221 */ /* 0x000fe20000010000 */
[----:B------:R-:W-:Y:S01]  /*1de0*/  SHF.L.U32 R224, R165, 0x10, RZ ;  /* 0x00000010a5e07819 */ /* 0x000fe200000006ff */
[-C--:B------:R-:W-:Y:S01]  /*1df0*/  FMUL.FTZ R97, R97, R120.reuse ;  /* 0x0000007861617220 */ /* 0x080fe20000410000 */
[----:B------:R-:W-:Y:S01]  /*1e00*/  SHF.L.U32 R222, R95, 0x10, RZ ;  /* 0x000000105fde7819 */ /* 0x000fe200000006ff */
[----:B------:R-:W-:Y:S01]  /*1e10*/  FADD.FTZ R96, R121, -R96 ;  /* 0x8000006079607221 */ /* 0x000fe20000010000 */
[----:B------:R-:W-:Y:S01]  /*1e20*/  SHF.L.U32 R226, R91, 0x10, RZ ;  /* 0x000000105be27819 */ /* 0x000fe200000006ff */
[----:B------:R-:W-:Y:S01]  /*1e30*/  FMUL.FTZ R93, R93, R120 ;  /* 0x000000785d5d7220 */ /* 0x000fe20000410000 */
[----:B------:R-:W-:Y:S01]  /*1e40*/  SHF.L.U32 R100, R47, 0x10, RZ ;  /* 0x000000102f647819 */ /* 0x000fe200000006ff */
[----:B------:R-:W-:Y:S01]  /*1e50*/  FADD.FTZ R220, R217, -R220 ;  /* 0x800000dcd9dc7221 */ /* 0x000fe20000010000 */
[----:B------:R-:W-:Y:S01]  /*1e60*/  FADD.FTZ R102, R103, -R102 ;  /* 0x8000006667667221 */ /* 0x000fe20000010000 */
[----:B------:R-:W-:Y:S01]  /*1e70*/  PRMT R91, R90, 0x7632, R91 ;  /* 0x000076325a5b7816 */ /* 0x000fe2000000005b */
[----:B------:R-:W-:Y:S01]  /*1e80*/  FFMA.FTZ R94, R122, R198, R203 ;  /* 0x000000c67a5e7223 */ /* 0x000fe200000100cb */
[C---:B------:R-:W-:Y:S01]  /*1e90*/  FMUL.FTZ R121, R97.reuse, R222 ;  /* 0x000000de61797220 */ /* 0x040fe20000410000 */
[----:B------:R-:W-:Y:S01]  /*1ea0*/  FMUL.FTZ R224, R97, R224 ;  /* 0x000000e061e07220 */ /* 0x000fe20000410000 */
[C---:B------:R-:W-:Y:S01]  /*1eb0*/  FMUL.FTZ R122, R93.reuse, R226 ;  /* 0x000000e25d7a7220 */ /* 0x040fe20000410000 */
[----:B------:R-:W-:Y:S01]  /*1ec0*/  FMUL.FTZ R103, R93, R100 ;  /* 0x000000645d677220 */ /* 0x000fe20000410000 */
        /* <DEDUP_REMOVED lines=13> */
[----:B------:R-:W-:Y:S01]  /*1fa0*/  SHF.L.U32 R96, R45, 0x10, RZ ;  /* 0x000000102d607819 */ /* 0x000fe200000006ff */
[----:B------:R-:W-:Y:S01]  /*1fb0*/  FMUL.FTZ R192, R95, R192 ;  /* 0x000000c05fc07220 */ /* 0x000fe20000410000 */
[----:B------:R-:W-:Y:S01]  /*1fc0*/  PRMT R90, R89, 0x7632, R90 ;  /* 0x00007632595a7816 */ /* 0x000fe2000000005a */
[----:B------:R-:W-:Y:S01]  /*1fd0*/  FMUL.FTZ R101, R95, R100 ;  /* 0x000000645f657220 */ /* 0x000fe20000410000 */
[C---:B------:R-:W-:Y:S01]  /*1fe0*/  FMUL.FTZ R123, R97.reuse, R102 ;  /* 0x00000066617b7220 */ /* 0x040fe20000410000 */
[----:B------:R-:W-:Y:S01]  /*1ff0*/  FMUL.FTZ R222, R97, R222 ;  /* 0x000000de61de7220 */ /* 0x000fe20000410000 */
[C---:B------:R-:W-:Y:S01]  /*2000*/  FMUL.FTZ R194, R93.reuse, R194 ;  /* 0x000000c25dc27220 */ /* 0x040fe20000410000 */
[----:B------:R-:W-:Y:S01]  /*2010*/  FMUL.FTZ R97, R93, R96 ;  /* 0x000000605d617220 */ /* 0x000fe20000410000 */
[C---:B------:R-:W-:Y:S01]  /*2020*/  FMUL.FTZ R95, R193.reuse, R196 ;  /* 0x000000c4c15f7220 */ /* 0x040fe20000410000 */
[C---:B------:R-:W-:Y:S01]  /*2030*/  FMUL.FTZ R91, R193.reuse, R92 ;  /* 0x0000005cc15b7220 */ /* 0x040fe20000410000 */
[----:B------:R-:W-:Y:S01]  /*2040*/  FMUL.FTZ R93, R193, R94 ;  /* 0x0000005ec15d7220 */ /* 0x000fe20000410000 */
[C---:B------:R-:W-:Y:S01]  /*2050*/  PRMT R89, R88.reuse, 0x7632, R89 ;  /* 0x0000763258597816 */ /* 0x040fe20000000059 */
        /* <DEDUP_REMOVED lines=9> */
[----:B------:R-:W-:Y:S01]  /*20f0*/  SHF.L.U32 R100, R168, 0x10, RZ ;  /* 0x00000010a8647819 */ /* 0x000fe200000006ff */
[----:B------:R-:W-:Y:S01]  /*2100*/  FMUL.FTZ R199, R95, R102 ;  /* 0x000000665fc77220 */ /* 0x000fe20000410000 */
[----:B------:R-:W-:Y:S01]  /*2110*/  SHF.L.U32 R90, R89, 0x10, RZ ;  /* 0x00000010595a7819 */ /* 0x000fe200000006ff */
[----:B------:R-:W-:Y:S01]  /*2120*/  FMUL.FTZ R88, R91, R96 ;  /* 0x000000605b587220 */ /* 0x000fe20000410000 */
[----:B------:R-:W-:Y:S01]  /*2130*/  F2FP.BF16.F32.PACK_AB R91, R224, R103 ;  /* 0x00000067e05b723e */ /* 0x000fe200000010ff */
[C---:B------:R-:W-:Y:S01]  /*2140*/  FMUL.FTZ R95, R93.reuse, R100 ;  /* 0x000000645d5f7220 */ /* 0x040fe20000410000 */
[----:B------:R-:W-:Y:S01]  /*2150*/  F2FP.BF16.F32.PACK_AB R89, R220, R97 ;  /* 0x00000061dc59723e */ /* 0x000fe200000010ff */
[----:B------:R-:W-:Y:S01]  /*2160*/  FMUL.FTZ R201, R93, R90 ;  /* 0x0000005a5dc97220 */ /* 0x000fe20000410000 */
[----:B------:R-:W-:-:S02]  /*2170*/  F2FP.BF16.F32.PACK_AB R90, R222, R101 ;  /* 0x00000065de5a723e */ /* 0x000fc400000010ff */
[----:B------:R-:W-:Y:S01]  /*2180*/  F2FP.BF16.F32.PACK_AB R88, R95, R88 ;  /* 0x000000585f58723e */ /* 0x000fe200000010ff */
[----:B------:R-:W-:Y:S06]  /*2190*/  BRA `(.L_x_3215) ;  /* 0x0000000400207947 */ /* 0x000fec0003800000 */
.L_x_3214:
[-CC-:B------:R-:W-:Y:S01]  /*21a0*/  FFMA.FTZ R222, R222, R198.reuse, R203.reuse ;  /* 0x000000c6dede7223 */ /* 0x180fe200000100cb */
[-CC-:B------:R-:W-:Y:S01]  /*21b0*/  FFMA.FTZ R224, R224, R198.reuse, R203.reuse ;  /* 0x000000c6e0e07223 */ /* 0x180fe200000100cb */
[-C--:B------:R-:W-:Y:S01]  /*21c0*/  FFMA.FTZ R196, R196, R198.reuse, R203 ;  /* 0x000000c6c4c47223 */ /* 0x080fe200000100cb */
[----:B-----5:R-:W-:Y:S01]  /*21d0*/  PRMT R81, R91, 0x7632, R81 ;  /* 0x000076325b517816 */ /* 0x020fe20000000051 */
[----:B------:R-:W-:Y:S01]  /*21e0*/  FADD.FTZ R222, R123, -R222 ;  /* 0x800000de7bde7221 */ /* 0x000fe20000010000 */
[----:B------:R-:W-:Y:S01]  /*21f0*/  FADD.FTZ R224, R219, -R224 ;  /* 0x800000e0dbe07221 */ /* 0x000fe20000010000 */
[----:B------:R-:W-:Y:S01]  /*2200*/  PRMT R85, R90, 0x7632, R85 ;  /* 0x000076325a557816 */ /* 0x000fe20000000055 */
[--C-:B------:R-:W-:Y:S01]  /*2210*/  FFMA.FTZ R102, R102, R198, R203.reuse ;  /* 0x000000c666667223 */ /* 0x100fe200000100cb */
[----:B------:R-:W-:Y:S01]  /*2220*/  FMUL.FTZ R82, R193, R222 ;  /* 0x000000dec1527220 */ /* 0x000fe20000410000 */
[----:B------:R-:W-:Y:S01]  /*2230*/  SHF.L.U32 R192, R90, 0x10, RZ ;  /* 0x000000105ac07819 */ /* 0x000fe200000006ff */
[--C-:B------:R-:W-:Y:S01]  /*2240*/  FFMA.FTZ R90, R96, R198, R203.reuse ;  /* 0x000000c6605a7223 */ /* 0x100fe200000100cb */
[----:B------:R-:W-:Y:S01]  /*2250*/  SHF.L.U32 R91, R91, 0x10, RZ ;  /* 0x000000105b5b7819 */ /* 0x000fe200000006ff */
[----:B------:R-:W-:Y:S01]  /*2260*/  FMUL.FTZ R83, R193, R224 ;  /* 0x000000e0c1537220 */ /* 0x000fe20000410000 */
[----:B------:R-:W-:Y:S01]  /*2270*/  SHF.L.U32 R87, R47, 0x10, RZ ;  /* 0x000000102f577819 */ /* 0x000fe200000006ff */
[----:B------:R-:W-:Y:S01]  /*2280*/  FMUL.FTZ R80, R82, R120 ;  /* 0x0000007852507220 */ /* 0x000fe20000410000 */
[----:B------:R-:W-:Y:S01]  /*2290*/  FADD.FTZ R196, R121, -R196 ;  /* 0x800000c479c47221 */ /* 0x000fe20000010000 */
[----:B------:R-:W-:Y:S01]  /*22a0*/  SHF.L.U32 R86, R81, 0x10, RZ ;  /* 0x0000001051567819 */ /* 0x000fe200000006ff */
[-CC-:B------:R-:W-:Y:S01]  /*22b0*/  FFMA.FTZ R92, R122, R198.reuse, R203.reuse ;  /* 0x000000c67a5c7223 */ /* 0x180fe200000100cb */
[----:B------:R-:W-:Y:S01]  /*22c0*/  FADD.FTZ R90, R101, -R90 ;  /* 0x8000005a655a7221 */ /* 0x000fe20000010000 */
[--C-:B------:R-:W-:Y:S01]  /*22d0*/  FFMA.FTZ R220, R220, R198, R203.reuse ;  /* 0x000000c6dcdc7223 */ /* 0x100fe200000100cb */
[----:B------:R-:W-:Y:S01]  /*22e0*/  FMUL.FTZ R81, R83, R120 ;  /* 0x0000007853517220 */ /* 0x000fe20000410000 */
[----:B------:R-:W-:Y:S01]  /*22f0*/  FADD.FTZ R102, R103, -R102 ;  /* 0x8000006667667221 */ /* 0x000fe20000010000 */
[C---:B------:R-:W-:Y:S01]  /*2300*/  FMUL.FTZ R122, R80.reuse, R91 ;  /* 0x0000005b507a7220 */ /* 0x040fe20000410000 */
[----:B------:R-:W-:Y:S01]  /*2310*/  FMUL.FTZ R101, R80, R87 ;  /* 0x0000005750657220 */ /* 0x000fe20000410000 */
[----:B------:R-:W-:Y:S01]  /*2320*/  SHF.L.U32 R94, R165, 0x10, RZ ;  /* 0x00000010a55e7819 */ /* 0x000fe200000006ff */
[----:B------:R-:W-:Y:S01]  /*2330*/  FMUL.FTZ R80, R193, R196 ;  /* 0x000000c4c1507220 */ /* 0x000fe20000410000 */
[----:B------:R-:W-:Y:S01]  /*2340*/  FFMA.FTZ R100, R100, R198, R203 ;  /* 0x000000c664647223 */ /* 0x000fe200000100cb */
[----:B------:R-:W-:Y:S01]  /*2350*/  FADD.FTZ R220, R217, -R220 ;  /* 0x800000dcd9dc7221 */ /* 0x000fe20000010000 */
[----:B------:R-:W-:Y:S01]  /*2360*/  FMUL.FTZ R121, R81, R86 ;  /* 0x0000005651797220 */ /* 0x000fe20000410000 */
[----:B------:R-:W-:Y:S01]  /*2370*/  SHF.L.U32 R96, R46, 0x10, RZ ;  /* 0x000000102e607819 */ /* 0x000fe200000006ff */
[----:B------:R-:W-:Y:S01]  /*2380*/  FMUL.FTZ R86, R193, R102 ;  /* 0x00000066c1567220 */ /* 0x000fe20000410000 */
[----:B------:R-:W-:Y:S01]  /*2390*/  FMUL.FTZ R87, R80, R120 ;  /* 0x0000007850577220 */ /* 0x000fe20000410000 */
[----:B------:R-:W-:Y:S01]  /*23a0*/  FADD.FTZ R100, R201, -R100 ;  /* 0x80000064c9647221 */ /* 0x000fe20000010000 */
[----:B------:R-:W-:Y:S01]  /*23b0*/  FMUL.FTZ R224, R81, R94 ;  /* 0x0000005e51e07220 */ /* 0x000fe20000410000 */
[----:B------:R-:W-:Y:S01]  /*23c0*/  PRMT R84, R89, 0x7632, R84 ;  /* 0x0000763259547816 */ /* 0x000fe20000000054 */
[----:B------:R-:W-:Y:S01]  /*23d0*/  FMUL.FTZ R81, R193, R220 ;  /* 0x000000dcc1517220 */ /* 0x000fe20000410000 */
[----:B------:R-:W-:Y:S01]  /*23e0*/  SHF.L.U32 R194, R89, 0x10, RZ ;  /* 0x0000001059c27819 */ /* 0x000fe200000006ff */
[----:B------:R-:W-:Y:S01]  /*23f0*/  FADD.FTZ R92, R199, -R92 ;  /* 0x8000005cc75c7221 */ /* 0x000fe20000010000 */
[----:B------:R-:W-:Y:S01]  /*2400*/  SHF.L.U32 R94, R45, 0x10, RZ ;  /* 0x000000102d5e7819 */ /* 0x000fe200000006ff */
[----:B------:R-:W-:Y:S01]  /*2410*/  FMUL.FTZ R192, R87, R192 ;  /* 0x000000c057c07220 */ /* 0x000fe20000410000 */
[----:B------:R-:W-:Y:S01]  /*2420*/  SHF.L.U32 R102, R85, 0x10, RZ ;  /* 0x0000001055667819 */ /* 0x000fe200000006ff */
[----:B------:R-:W-:Y:S01]  /*2430*/  FMUL.FTZ R85, R86, R120 ;  /* 0x0000007856557220 */ /* 0x000fe20000410000 */
[----:B------:R-:W-:Y:S01]  /*2440*/  FMUL.FTZ R97, R87, R96 ;  /* 0x0000006057617220 */ /* 0x000fe20000410000 */
[----:B------:R-:W-:Y:S01]  /*2450*/  FMUL.FTZ R87, R193, R100 ;  /* 0x00000064c1577220 */ /* 0x000fe20000410000 */
[----:B------:R-:W-:Y:S01]  /*2460*/  PRMT R89, R88, 0x7632, R89 ;  /* 0x0000763258597816 */ /* 0x000fe20000000059 */
[----:B------:R-:W-:Y:S01]  /*2470*/  FMUL.FTZ R91, R81, R120 ;  /* 0x00000078515b7220 */ /* 0x000fe20000410000 */
[----:B------:R-:W-:Y:S01]  /*2480*/  SHF.L.U32 R222, R166, 0x10, RZ ;  /* 0x00000010a6de7819 */ /* 0x000fe200000006ff */
[C---:B------:R-:W-:Y:S01]  /*2490*/  FMUL.FTZ R194, R85.reuse, R194 ;  /* 0x000000c255c27220 */ /* 0x040fe20000410000 */
        /* <DEDUP_REMOVED lines=24> */
.L_x_3215:
[----:B------:R-:W0:Y:S01]  /*2620*/  @P1 LDC.64 R100, c[0x0][0x478] ;  /* 0x00011e00ff641b82 */ /* 0x000e220000000a00 */
[----:B------:R-:W-:-:S07]  /*2630*/  IMAD.WIDE.U32 R92, R195, 0x10, R98 ;  /* 0x00000010c35c7825 */ /* 0x000fce00078e0062 */
[----:B------:R-:W1:Y:S01]  /*2640*/  LDC.64 R96, c[0x0][0x468] ;  /* 0x00011a00ff607b82 */ /* 0x000e620000000a00 */
[----:B0-----:R-:W-:-:S05]  /*2650*/  @P1 IMAD.WIDE.U32 R100, R197, 0x20, R100 ;  /* 0x00000020c5641825 */ /* 0x001fca00078e0064 */
[----:B------:R0:W-:Y:S01]  /*2660*/  @P1 STG.E.128 desc[UR8][R100.64], R84 ;  /* 0x0000005464001986 */ /* 0x0001e2000c101d08 */
[----:B-1----:R-:W-:-:S03]  /*2670*/  IMAD.WIDE.U32 R102, R197, 0x10, R96 ;  /* 0x00000010c5667825 */ /* 0x002fc600078e0060 */
        /* <DEDUP_REMOVED lines=8> */
[----:B------:R-:W-:Y:S01]  /*2700*/  FADD.FTZ R82, R210, -R83 ;  /* 0x80000053d2527221 */ /* 0x000fe20000010000 */
[----:B------:R-:W-:Y:S01]  /*2710*/  FADD.FTZ R218, R215, -R218 ;  /* 0x800000dad7da7221 */ /* 0x000fe20000010000 */
[----:B-----5:R-:W-:Y:S01]  /*2720*/  PRMT R86, R95, 0x7632, R86 ;  /* 0x000076325f567816 */ /* 0x020fe20000000056 */
[----:B------:R-:W-:Y:S01]  /*2730*/  FFMA.FTZ R204, R204, R198, R203 ;  /* 0x000000c6cccc7223 */ /* 0x000fe200000100cb */
[C---:B------:R-:W-:Y:S01]  /*2740*/  FMUL.FTZ R82, R193.reuse, R82 ;  /* 0x00000052c1527220 */ /* 0x040fe20000410000 */
[----:B------:R-:W-:Y:S01]  /*2750*/  FMUL.FTZ R83, R193, R218 ;  /* 0x000000dac1537220 */ /* 0x000fe20000410000 */
[----:B------:R-:W-:Y:S01]  /*2760*/  FADD.FTZ R90, R205, -R200 ;  /* 0x800000c8cd5a7221 */ /* 0x000fe20000010000 */
[----:B------:R-:W-:Y:S01]  /*2770*/  FADD.FTZ R80, R208, -R81 ;  /* 0x80000051d0507221 */ /* 0x000fe20000010000 */
[----:B------:R-:W-:Y:S01]  /*2780*/  SHF.L.U32 R200, R51, 0x10, RZ ;  /* 0x0000001033c87819 */ /* 0x000fe200000006ff */
[--C-:B------:R-:W-:Y:S01]  /*2790*/  FFMA.FTZ R206, R206, R198, R203.reuse ;  /* 0x000000c6cece7223 */ /* 0x100fe200000100cb */
[----:B------:R-:W-:Y:S01]  /*27a0*/  SHF.L.U32 R89, R169, 0x10, RZ ;  /* 0x00000010a9597819 */ /* 0x000fe200000006ff */
[-C--:B------:R-:W-:Y:S01]  /*27b0*/  FMUL.FTZ R81, R82, R120.reuse ;  /* 0x0000007852517220 */ /* 0x080fe20000410000 */
[----:B------:R-:W-:Y:S01]  /*27c0*/  SHF.L.U32 R87, R86, 0x10, RZ ;  /* 0x0000001056577819 */ /* 0x000fe200000006ff */
[----:B------:R-:W-:Y:S01]  /*27d0*/  FMUL.FTZ R86, R83, R120 ;  /* 0x0000007853567220 */ /* 0x000fe20000410000 */
[----:B------:R-:W-:Y:S01]  /*27e0*/  FADD.FTZ R204, R207, -R204 ;  /* 0x800000cccfcc7221 */ /* 0x000fe20000010000 */
[-CC-:B------:R-:W-:Y:S01]  /*27f0*/  FFMA.FTZ R214, R214, R198.reuse, R203.reuse ;  /* 0x000000c6d6d67223 */ /* 0x180fe200000100cb */
[----:B------:R-:W-:Y:S01]  /*2800*/  SHF.L.U32 R102, R95, 0x10, RZ ;  /* 0x000000105f667819 */ /* 0x000fe200000006ff */
[----:B------:R-:W-:Y:S01]  /*2810*/  FFMA.FTZ R202, R202, R198, R203 ;  /* 0x000000c6caca7223 */ /* 0x000fe200000100cb */
[----:B------:R-:W-:Y:S01]  /*2820*/  FADD.FTZ R206, R211, -R206 ;  /* 0x800000ced3ce7221 */ /* 0x000fe20000010000 */
[----:B------:R-:W-:Y:S01]  /*2830*/  FMUL.FTZ R210, R81, R200 ;  /* 0x000000c851d27220 */ /* 0x000fe20000410000 */
[----:B------:R-:W-:Y:S01]  /*2840*/  PRMT R85, R94, 0x7632, R85 ;  /* 0x000076325e557816 */ /* 0x000fe20000000055 */
[C---:B------:R-:W-:Y:S01]  /*2850*/  FMUL.FTZ R200, R86.reuse, R87 ;  /* 0x0000005756c87220 */ /* 0x040fe20000410000 */
[----:B------:R-:W-:Y:S01]  /*2860*/  FMUL.FTZ R211, R86, R89 ;  /* 0x0000005956d37220 */ /* 0x000fe20000410000 */
[----:B------:R-:W-:Y:S01]  /*2870*/  FADD.FTZ R214, R213, -R214 ;  /* 0x800000d6d5d67221 */ /* 0x000fe20000010000 */
[C---:B------:R-:W-:Y:S01]  /*2880*/  FMUL.FTZ R80, R193.reuse, R80 ;  /* 0x00000050c1507220 */ /* 0x040fe20000410000 */
[----:B------:R-:W-:Y:S01]  /*2890*/  FMUL.FTZ R86, R193, R204 ;  /* 0x000000ccc1567220 */ /* 0x000fe20000410000 */
[----:B------:R-:W-:Y:S01]  /*28a0*/  SHF.L.U32 R220, R94, 0x10, RZ ;  /* 0x000000105edc7819 */ /* 0x000fe200000006ff */
[----:B------:R-:W-:Y:S01]  /*28b0*/  FADD.FTZ R100, R209, -R202 ;  /* 0x800000cad1647221 */ /* 0x000fe20000010000 */
        /* <DEDUP_REMOVED lines=9> */
[----:B------:R-:W-:Y:S01]  /*2950*/  PRMT R84, R93, 0x7632, R84 ;  /* 0x000076325d547816 */ /* 0x000fe20000000054 */
[C---:B------:R-:W-:Y:S01]  /*2960*/  FMUL.FTZ R205, R87.reuse, R220 ;  /* 0x000000dc57cd7220 */ /* 0x040fe20000410000 */
[----:B------:R-:W-:Y:S01]  /*2970*/  SHF.L.U32 R208, R170, 0x10, RZ ;  /* 0x00000010aad07819 */ /* 0x000fe200000006ff */
[----:B------:R-:W-:Y:S01]  /*2980*/  FMUL.FTZ R103, R87, R202 ;  /* 0x000000ca57677220 */ /* 0x000fe20000410000 */
[C---:B------:R-:W-:Y:S01]  /*2990*/  FMUL.FTZ R207, R85.reuse, R94 ;  /* 0x0000005e55cf7220 */ /* 0x040fe20000410000 */
[----:B------:R-:W-:Y:S01]  /*29a0*/  FMUL.FTZ R102, R85, R102 ;  /* 0x0000006655667220 */ /* 0x000fe20000410000 */
[----:B------:R-:W-:Y:S01]  /*29b0*/  SHF.L.U32 R95, R84, 0x10, RZ ;  /* 0x00000010545f7819 */ /* 0x000fe200000006ff */
[C---:B------:R-:W-:Y:S01]  /*29c0*/  FMUL.FTZ R87, R193.reuse, R206 ;  /* 0x000000cec1577220 */ /* 0x040fe20000410000 */
[C---:B------:R-:W-:Y:S01]  /*29d0*/  FMUL.FTZ R84, R193.reuse, R90 ;  /* 0x0000005ac1547220 */ /* 0x040fe20000410000 */
[----:B------:R-:W-:Y:S01]  /*29e0*/  FMUL.FTZ R85, R193, R100 ;  /* 0x00000064c1557220 */ /* 0x000fe20000410000 */
[----:B------:R-:W-:Y:S01]  /*29f0*/  PRMT R88, R92, 0x7632, R88 ;  /* 0x000076325c587816 */ /* 0x000fe20000000058 */
        /* <DEDUP_REMOVED lines=21> */
.L_x_3216:
[C---:B0----5:R-:W-:Y:S01]  /*2b50*/  PRMT R101, R95.reuse, 0x7632, R101 ;  /* 0x000076325f657816 */ /* 0x061fe20000000065 */
[-CC-:B------:R-:W-:Y:S01]  /*2b60*/  FFMA.FTZ R218, R218, R198.reuse, R203.reuse ;  /* 0x000000c6dada7223 */ /* 0x180fe200000100cb */
[----:B------:R-:W-:Y:S01]  /*2b70*/  SHF.L.U32 R220, R95, 0x10, RZ ;  /* 0x000000105fdc7819 */ /* 0x000fe200000006ff */
[-CC-:B------:R-:W-:Y:S01]  /*2b80*/  FFMA.FTZ R95, R216, R198.reuse, R203.reuse ;  /* 0x000000c6d85f7223 */ /* 0x180fe200000100cb */
[-CC-:B------:R-:W-:Y:S01]  /*2b90*/  FFMA.FTZ R91, R212, R198.reuse, R203.reuse ;  /* 0x000000c6d45b7223 */ /* 0x180fe200000100cb */
[----:B------:R-:W-:Y:S01]  /*2ba0*/  FADD.FTZ R218, R215, -R218 ;  /* 0x800000dad7da7221 */ /* 0x000fe20000010000 */
[-C--:B------:R-:W-:Y:S01]  /*2bb0*/  FFMA.FTZ R204, R204, R198.reuse, R203 ;  /* 0x000000c6cccc7223 */ /* 0x080fe200000100cb */
[----:B------:R-:W-:Y:S01]  /*2bc0*/  FADD.FTZ R210, R210, -R95 ;  /* 0x8000005fd2d27221 */ /* 0x000fe20000010000 */
[----:B------:R-:W-:Y:S01]  /*2bd0*/  FADD.FTZ R208, R208, -R91 ;  /* 0x8000005bd0d07221 */ /* 0x000fe20000010000 */
[-CC-:B------:R-:W-:Y:S01]  /*2be0*/  FFMA.FTZ R214, R214, R198.reuse, R203.reuse ;  /* 0x000000c6d6d67223 */ /* 0x180fe200000100cb */
[--C-:B------:R-:W-:Y:S01]  /*2bf0*/  FFMA.FTZ R90, R200, R198, R203.reuse ;  /* 0x000000c6c85a7223 */ /* 0x100fe200000100cb */
[C---:B------:R-:W-:Y:S01]  /*2c00*/  FMUL.FTZ R91, R193.reuse, R210 ;  /* 0x000000d2c15b7220 */ /* 0x040fe20000410000 */
[----:B------:R-:W-:Y:S01]  /*2c10*/  FMUL.FTZ R95, R193, R218 ;  /* 0x000000dac15f7220 */ /* 0x000fe20000410000 */
[----:B------:R-:W-:Y:S01]  /*2c20*/  PRMT R100, R94, 0x7632, R100 ;  /* 0x000076325e647816 */ /* 0x000fe20000000064 */
[-CC-:B------:R-:W-:Y:S01]  /*2c30*/  FFMA.FTZ R206, R206, R198.reuse, R203.reuse ;  /* 0x000000c6cece7223 */ /* 0x180fe200000100cb */
[----:B------:R-:W-:Y:S01]  /*2c40*/  SHF.L.U32 R102, R94, 0x10, RZ ;  /* 0x000000105e667819 */ /* 0x000fe200000006ff */
[----:B------:R-:W-:Y:S01]  /*2c50*/  FFMA.FTZ R94, R202, R198, R203 ;  /* 0x000000c6ca5e7223 */ /* 0x000fe200000100cb */
[----:B------:R-:W-:Y:S01]  /*2c60*/  SHF.L.U32 R200, R51, 0x10, RZ ;  /* 0x0000001033c87819 */ /* 0x000fe200000006ff */
[-C--:B------:R-:W-:Y:S01]  /*2c70*/  FMUL.FTZ R91, R91, R120.reuse ;  /* 0x000000785b5b7220 */ /* 0x080fe20000410000 */
[----:B------:R-:W-:Y:S01]  /*2c80*/  FADD.FTZ R204, R207, -R204 ;  /* 0x800000cccfcc7221 */ /* 0x000fe20000010000 */
[----:B------:R-:W-:Y:S01]  /*2c90*/  SHF.L.U32 R202, R101, 0x10, RZ ;  /* 0x0000001065ca7819 */ /* 0x000fe200000006ff */
[----:B------:R-:W-:Y:S01]  /*2ca0*/  FADD.FTZ R214, R213, -R214 ;  /* 0x800000d6d5d67221 */ /* 0x000fe20000010000 */
[----:B------:R-:W-:Y:S01]  /*2cb0*/  SHF.L.U32 R210, R169, 0x10, RZ ;  /* 0x00000010a9d27819 */ /* 0x000fe200000006ff */
[----:B------:R-:W-:Y:S01]  /*2cc0*/  FMUL.FTZ R95, R95, R120 ;  /* 0x000000785f5f7220 */ /* 0x000fe20000410000 */
[----:B------:R-:W-:Y:S01]  /*2cd0*/  FADD.FTZ R206, R211, -R206 ;  /* 0x800000ced3ce7221 */ /* 0x000fe20000010000 */
[C---:B------:R-:W-:Y:S01]  /*2ce0*/  FMUL.FTZ R197, R91.reuse, R220 ;  /* 0x000000dc5bc57220 */ /* 0x040fe20000410000 */
[----:B------:R-:W-:Y:S01]  /*2cf0*/  FMUL.FTZ R211, R91, R200 ;  /* 0x000000c85bd37220 */ /* 0x000fe20000410000 */
[C---:B------:R-:W-:Y:S01]  /*2d00*/  FMUL.FTZ R101, R193.reuse, R208 ;  /* 0x000000d0c1657220 */ /* 0x040fe20000410000 */
[C---:B------:R-:W-:Y:S01]  /*2d10*/  FMUL.FTZ R103, R193.reuse, R214 ;  /* 0x000000d6c1677220 */ /* 0x040fe20000410000 */
[----:B------:R-:W-:Y:S01]  /*2d20*/  FMUL.FTZ R91, R193, R204 ;  /* 0x000000ccc15b7220 */ /* 0x000fe20000410000 */
[C---:B------:R-:W-:Y:S01]  /*2d30*/  FMUL.FTZ R200, R95.reuse, R202 ;  /* 0x000000ca5fc87220 */ /* 0x040fe20000410000 */
[----:B------:R-:W-:Y:S01]  /*2d40*/  FMUL.FTZ R212, R95, R210 ;  /* 0x000000d25fd47220 */ /* 0x000fe20000410000 */
[----:B------:R-:W-:Y:S01]  /*2d50*/  SHF.L.U32 R202, R50, 0x10, RZ ;  /* 0x0000001032ca7819 */ /* 0x000fe200000006ff */
[-C--:B------:R-:W-:Y:S01]  /*2d60*/  FMUL.FTZ R101, R101, R120.reuse ;  /* 0x0000007865657220 */ /* 0x080fe20000410000 */
[----:B------:R-:W-:Y:S01]  /*2d70*/  PRMT R88, R93, 0x7632, R88 ;  /* 0x000076325d587816 */ /* 0x000fe20000000058 */
[-C--:B------:R-:W-:Y:S01]  /*2d80*/  FMUL.FTZ R204, R103, R120.reuse ;  /* 0x0000007867cc7220 */ /* 0x080fe20000410000 */
[----:B------:R-:W-:Y:S01]  /*2d90*/  SHF.L.U32 R95, R49, 0x10, RZ ;  /* 0x00000010315f7819 */ /* 0x000fe200000006ff */
[----:B------:R-:W-:Y:S01]  /*2da0*/  FADD.FTZ R90, R205, -R90 ;  /* 0x8000005acd5a7221 */ /* 0x000fe20000010000 */
[----:B------:R-:W-:Y:S01]  /*2db0*/  SHF.L.U32 R207, R100, 0x10, RZ ;  /* 0x0000001064cf7819 */ /* 0x000fe200000006ff */
[----:B------:R-:W-:Y:S01]  /*2dc0*/  FMUL.FTZ R100, R91, R120 ;  /* 0x000000785b647220 */ /* 0x000fe20000410000 */
[----:B------:R-:W-:Y:S01]  /*2dd0*/  SHF.L.U32 R93, R93, 0x10, RZ ;  /* 0x000000105d5d7819 */ /* 0x000fe200000006ff */
[----:B------:R-:W-:Y:S01]  /*2de0*/  FADD.FTZ R94, R209, -R94 ;  /* 0x8000005ed15e7221 */ /* 0x000fe20000010000 */
[C---:B------:R-:W-:Y:S01]  /*2df0*/  FMUL.FTZ R205, R101.reuse, R102 ;  /* 0x0000006665cd7220 */ /* 0x040fe20000410000 */
[----:B------:R-:W-:Y:S01]  /*2e00*/  FMUL.FTZ R103, R101, R202 ;  /* 0x000000ca65677220 */ /* 0x000fe20000410000 */
        /* <DEDUP_REMOVED lines=26> */
[----:B------:R-:W-:-:S02]  /*2fb0*/  F2FP.BF16.F32.PACK_AB R89, R208, R101 ;  /* 0x00000065d059723e */ /* 0x000fc400000010ff */
[----:B------:R-:W-:-:S07]  /*2fc0*/  F2FP.BF16.F32.PACK_AB R88, R95, R88 ;  /* 0x000000585f58723e */ /* 0x000fce00000010ff */
.L_x_3217:
[----:B------:R-:W0:Y:S01]  /*2fd0*/  @P1 LDC.64 R92, c[0x0][0x478] ;  /* 0x00011e00ff5c1b82 */ /* 0x000e220000000a00 */
[----:B------:R-:W-:-:S04]  /*2fe0*/  IMAD.WIDE.U32 R102, R195, 0x10, R96 ;  /* 0x00000010c3667825 */ /* 0x000fc800078e0060 */
[----:B0-----:R-:W-:-:S04]  /*2ff0*/  @P1 IMAD.WIDE.U32 R100, R195, 0x20, R92 ;  /* 0x00000020c3641825 */ /* 0x001fc800078e005c */
[----:B------:R-:W-:Y:S01]  /*3000*/  IMAD.WIDE.U32 R92, R191, 0x10, R98 ;  /* 0x00000010bf5c7825 */ /* 0x000fe200078e0062 */
[----:B------:R0:W-:Y:S04]  /*3010*/  @P1 STG.E.128 desc[UR8][R100.64], R84 ;  /* 0x0000005464001986 */ /* 0x0001e8000c101d08 */
[----:B------:R0:W-:Y:S04]  /*3020*/  @P1 STG.E.128 desc[UR8][R100.64+0x10], R80 ;  /* 0x0000105064001986 */ /* 0x0001e8000c101d08 */
[----:B------:R0:W-:Y:S04]  /*3030*/  STG.E.128 desc[UR8][R102.64], R88 ;  /* 0x0000005866007986 */ /* 0x0001e8000c101d08 */
[----:B------:R-:W5:Y:S01]  /*3040*/  LDG.E.128 R92, desc[UR8][R92.64] ;  /* 0x000000085c5c7981 */ /* 0x000f62000c1e1d00 */
[----:B------:R-:W-:Y:S05]  /*3050*/  @!P1 BRA `(.L_x_3218) ;  /* 0x0000000400249947 */ /* 0x000fea0003800000 */
[-CC-:B------:R-:W-:Y:S01]  /*3060*/  FFMA.FTZ R114, R114, R198.reuse, R203.reuse ;  /* 0x000000c672727223 */ /* 0x180fe200000100cb */
[-C--:B------:R-:W-:Y:S01]  /*3070*/  FFMA.FTZ R119, R119, R198.reuse, R203 ;  /* 0x000000c677777223 */ /* 0x080fe200000100cb */
[----:B0----5:R-:W-:Y:S01]  /*3080*/  PRMT R81, R95, 0x7632, R81 ;  /* 0x000076325f517816 */ /* 0x021fe20000000051 */
[-C--:B------:R-:W-:Y:S01]  /*3090*/  FFMA.FTZ R108, R108, R198.reuse, R203 ;  /* 0x000000c66c6c7223 */ /* 0x080fe200000100cb */
[----:B------:R-:W-:Y:S01]  /*30a0*/  FADD.FTZ R114, R117, -R114 ;  /* 0x8000007275727221 */ /* 0x000fe20000010000 */
[----:B------:R-:W-:Y:S01]  /*30b0*/  FADD.FTZ R118, R118, -R119 ;  /* 0x8000007776767221 */ /* 0x000fe20000010000 */
[--C-:B------:R-:W-:Y:S01]  /*30c0*/  FFMA.FTZ R106, R106, R198, R203.reuse ;  /* 0x000000c66a6a7223 */ /* 0x100fe200000100cb */
[----:B------:R-:W-:Y:S01]  /*30d0*/  SHF.L.U32 R95, R95, 0x10, RZ ;  /* 0x000000105f5f7819 */ /* 0x000fe200000006ff */
[C---:B------:R-:W-:Y:S01]  /*30e0*/  FMUL.FTZ R82, R193.reuse, R114 ;  /* 0x00000072c1527220 */ /* 0x040fe20000410000 */
[----:B------:R-:W-:Y:S01]  /*30f0*/  FMUL.FTZ R83, R193, R118 ;  /* 0x00000076c1537220 */ /* 0x000fe20000410000 */
[C---:B------:R-:W-:Y:S01]  /*3100*/  PRMT R84, R94.reuse, 0x7632, R84 ;  /* 0x000076325e547816 */ /* 0x040fe20000000054 */
[----:B------:R-:W-:Y:S01]  /*3110*/  FADD.FTZ R108, R115, -R108 ;  /* 0x8000006c736c7221 */ /* 0x000fe20000010000 */
[----:B------:R-:W-:Y:S01]  /*3120*/  SHF.L.U32 R98, R94, 0x10, RZ ;  /* 0x000000105e627819 */ /* 0x000fe200000006ff */
[----:B------:R-:W-:Y:S01]  /*3130*/  FMUL.FTZ R80, R82, R120 ;  /* 0x0000007852507220 */ /* 0x000fe20000410000 */
[----:B------:R-:W-:Y:S01]  /*3140*/  SHF.L.U32 R85, R55, 0x10, RZ ;  /* 0x0000001037557819 */ /* 0x000fe200000006ff */
[----:B------:R-:W-:Y:S01]  /*3150*/  FFMA.FTZ R113, R113, R198, R203 ;  /* 0x000000c671717223 */ /* 0x000fe200000100cb */
[----:B------:R-:W-:Y:S01]  /*3160*/  SHF.L.U32 R86, R173, 0x10, RZ ;  /* 0x00000010ad567819 */ /* 0x000fe200000006ff */
[----:B------:R-:W-:Y:S01]  /*3170*/  FADD.FTZ R106, R111, -R106 ;  /* 0x8000006a6f6a7221 */ /* 0x000fe20000010000 */
[----:B------:R-:W-:Y:S01]  /*3180*/  SHF.L.U32 R94, R81, 0x10, RZ ;  /* 0x00000010515e7819 */ /* 0x000fe200000006ff */
[----:B------:R-:W-:Y:S01]  /*3190*/  FMUL.FTZ R81, R83, R120 ;  /* 0x0000007853517220 */ /* 0x000fe20000410000 */
[C---:B------:R-:W-:Y:S01]  /*31a0*/  FMUL.FTZ R95, R80.reuse, R95 ;  /* 0x0000005f505f7220 */ /* 0x040fe20000410000 */
[----:B------:R-:W-:Y:S01]  /*31b0*/  FMUL.FTZ R111, R80, R85 ;  /* 0x00000055506f7220 */ /* 0x000fe20000410000 */
[----:B------:R-:W-:Y:S01]  /*31c0*/  FMUL.FTZ R80, R193, R108 ;  /* 0x0000006cc1507220 */ /* 0x000fe20000410000 */
[----:B------:R-:W-:Y:S01]  /*31d0*/  FMUL.FTZ R118, R81, R86 ;  /* 0x0000005651767220 */ /* 0x000fe20000410000 */
[----:B------:R-:W-:Y:S01]  /*31e0*/  FADD.FTZ R116, R116, -R113 ;  /* 0x8000007174747221 */ /* 0x000fe20000010000 */
[----:B------:R-:W-:Y:S01]  /*31f0*/  FMUL.FTZ R86, R193, R106 ;  /* 0x0000006ac1567220 */ /* 0x000fe20000410000 */
[-CC-:B------:R-:W-:Y:S01]  /*3200*/  FFMA.FTZ R104, R104, R198.reuse, R203.reuse ;  /* 0x000000c668687223 */ /* 0x180fe200000100cb */
[-CC-:B------:R-:W-:Y:S01]  /*3210*/  FFMA.FTZ R107, R107, R198.reuse, R203.reuse ;  /* 0x000000c66b6b7223 */ /* 0x180fe200000100cb */
[C---:B------:R-:W-:Y:S01]  /*3220*/  PRMT R88, R92.reuse, 0x7632, R88 ;  /* 0x000076325c587816 */ /* 0x040fe20000000058 */
[----:B------:R-:W-:Y:S01]  /*3230*/  FFMA.FTZ R105, R105, R198, R203 ;  /* 0x000000c669697223 */ /* 0x000fe200000100cb */
[----:B------:R-:W-:Y:S01]  /*3240*/  SHF.L.U32 R103, R92, 0x10, RZ ;  /* 0x000000105c677819 */ /* 0x000fe200000006ff */
[----:B------:R-:W-:Y:S01]  /*3250*/  FMUL.FTZ R94, R81, R94 ;  /* 0x0000005e515e7220 */ /* 0x000fe20000410000 */
[----:B------:R-:W-:Y:S01]  /*3260*/  PRMT R90, R93, 0x7632, R90 ;  /* 0x000076325d5a7816 */ /* 0x000fe2000000005a */
[----:B------:R-:W-:Y:S01]  /*3270*/  FMUL.FTZ R87, R80, R120 ;  /* 0x0000007850577220 */ /* 0x000fe20000410000 */
[----:B------:R-:W-:Y:S01]  /*3280*/  SHF.L.U32 R92, R54, 0x10, RZ ;  /* 0x00000010365c7819 */ /* 0x000fe200000006ff */
[----:B------:R-:W-:Y:S01]  /*3290*/  FMUL.FTZ R81, R193, R116 ;  /* 0x00000074c1517220 */ /* 0x000fe20000410000 */
[----:B------:R-:W-:Y:S01]  /*32a0*/  SHF.L.U32 R93, R93, 0x10, RZ ;  /* 0x000000105d5d7819 */ /* 0x000fe200000006ff */
[----:B------:R-:W-:Y:S01]  /*32b0*/  FADD.FTZ R104, R109, -R104 ;  /* 0x800000686d687221 */ /* 0x000fe20000010000 */
[----:B------:R-:W-:Y:S01]  /*32c0*/  SHF.L.U32 R85, R53, 0x10, RZ ;  /* 0x0000001035557819 */ /* 0x000fe200000006ff */
[----:B------:R-:W-:Y:S01]  /*32d0*/  FADD.FTZ R112, R112, -R107 ;  /* 0x8000006b70707221 */ /* 0x000fe20000010000 */
[----:B------:R-:W-:Y:S01]  /*32e0*/  SHF.L.U32 R100, R84, 0x10, RZ ;  /* 0x0000001054647819 */ /* 0x000fe200000006ff */
[----:B------:R-:W-:Y:S01]  /*32f0*/  FMUL.FTZ R84, R86, R120 ;  /* 0x0000007856547220 */ /* 0x000fe20000410000 */
[----:B------:R-:W-:Y:S01]  /*3300*/  FADD.FTZ R110, R110, -R105 ;  /* 0x800000696e6e7221 */ /* 0x000fe20000010000 */
[----:B------:R-:W-:Y:S01]  /*3310*/  SHF.L.U32 R114, R174, 0x10, RZ ;  /* 0x00000010ae727819 */ /* 0x000fe200000006ff */
[----:B------:R-:W-:Y:S01]  /*3320*/  FMUL.FTZ R102, R87, R92 ;  /* 0x0000005c57667220 */ /* 0x000fe20000410000 */
[----:B------:R-:W-:Y:S01]  /*3330*/  FMUL.FTZ R89, R81, R120 ;  /* 0x0000007851597220 */ /* 0x000fe20000410000 */
[----:B------:R-:W-:Y:S01]  /*3340*/  FMUL.FTZ R99, R87, R98 ;  /* 0x0000006257637220 */ /* 0x000fe20000410000 */
        /* <DEDUP_REMOVED lines=20> */
[C---:B------:R-:W-:Y:S01]  /*3490*/  FMUL.FTZ R93, R120.reuse, R93 ;  /* 0x0000005d785d7220 */ /* 0x040fe20000410000 */
[----:B------:R-:W-:Y:S01]  /*34a0*/  FMUL.FTZ R120, R120, R91 ;  /* 0x0000005b78787220 */ /* 0x000fe20000410000 */
[----:B------:R-:W-:-:S02]  /*34b0*/  F2FP.BF16.F32.PACK_AB R91, R118, R111 ;  /* 0x0000006f765b723e */ /* 0x000fc400000010ff */
[----:B------:R-:W-:Y:S02]  /*34c0*/  F2FP.BF16.F32.PACK_AB R89, R107, R92 ;  /* 0x0000005c6b59723e */ /* 0x000fe400000010ff */
[----:B------:R-:W-:Y:S01]  /*34d0*/  F2FP.BF16.F32.PACK_AB R88, R93, R88 ;  /* 0x000000585d58723e */ /* 0x000fe200000010ff */
[----:B------:R-:W-:Y:S06]  /*34e0*/  BRA `(.L_x_3219) ;  /* 0x0000000400207947 */ /* 0x000fec0003800000 */
.L_x_3218:
[-CC-:B------:R-:W-:Y:S01]  /*34f0*/  FFMA.FTZ R104, R104, R198.reuse, R203.reuse ;  /* 0x000000c668687223 */ /* 0x180fe200000100cb */
[-CC-:B------:R-:W-:Y:S01]  /*3500*/  FFMA.FTZ R105, R105, R198.reuse, R203.reuse ;  /* 0x000000c669697223 */ /* 0x180fe200000100cb */
[-CC-:B------:R-:W-:Y:S01]  /*3510*/  FFMA.FTZ R106, R106, R198.reuse, R203.reuse ;  /* 0x000000c66a6a7223 */ /* 0x180fe200000100cb */
[-CC-:B------:R-:W-:Y:S01]  /*3520*/  FFMA.FTZ R107, R107, R198.reuse, R203.reuse ;  /* 0x000000c66b6b7223 */ /* 0x180fe200000100cb */
[-CC-:B------:R-:W-:Y:S01]  /*3530*/  FFMA.FTZ R108, R108, R198.reuse, R203.reuse ;  /* 0x000000c66c6c7223 */ /* 0x180fe200000100cb */
[-CC-:B0-----:R-:W-:Y:S01]  /*3540*/  FFMA.FTZ R89, R113, R198.reuse, R203.reuse ;  /* 0x000000c671597223 */ /* 0x181fe200000100cb */
        /* <DEDUP_REMOVED lines=11> */
[----:B------:R-:W-:Y:S01]  /*3600*/  FMUL.FTZ R89, R193, R104 ;  /* 0x00000068c1597220 */ /* 0x000fe20000410000 */
[----:B------:R-:W-:Y:S01]  /*3610*/  SHF.L.U32 R102, R95, 0x10, RZ ;  /* 0x000000105f667819 */ /* 0x000fe200000006ff */
[----:B------:R-:W-:Y:S01]  /*3620*/  FMUL.FTZ R91, R193, R110 ;  /* 0x0000006ec15b7220 */ /* 0x000fe20000410000 */
[----:B------:R-:W-:Y:S01]  /*3630*/  PRMT R90, R93, 0x7632, R90 ;  /* 0x000076325d5a7816 */ /* 0x000fe2000000005a */
[----:B------:R-:W-:Y:S01]  /*3640*/  FMUL.FTZ R95, R193, R112 ;  /* 0x00000070c15f7220 */ /* 0x000fe20000410000 */
[----:B------:R-:W-:Y:S01]  /*3650*/  SHF.L.U32 R100, R93, 0x10, RZ ;  /* 0x000000105d647819 */ /* 0x000fe200000006ff */
[C---:B------:R-:W-:Y:S01]  /*3660*/  FMUL.FTZ R93, R193.reuse, R106 ;  /* 0x0000006ac15d7220 */ /* 0x040fe20000410000 */
[C---:B------:R-:W-:Y:S01]  /*3670*/  FMUL.FTZ R99, R193.reuse, R108 ;  /* 0x0000006cc1637220 */ /* 0x040fe20000410000 */
[C---:B------:R-:W-:Y:S01]  /*3680*/  FMUL.FTZ R105, R193.reuse, R116 ;  /* 0x00000074c1697220 */ /* 0x040fe20000410000 */
[C---:B------:R-:W-:Y:S01]  /*3690*/  FMUL.FTZ R107, R193.reuse, R114 ;  /* 0x00000072c16b7220 */ /* 0x040fe20000410000 */
[----:B------:R-:W-:Y:S01]  /*36a0*/  FMUL.FTZ R193, R193, R118 ;  /* 0x00000076c1c17220 */ /* 0x000fe20000410000 */
[----:B------:R-:W-:Y:S01]  /*36b0*/  PRMT R101, R94, 0x7632, R101 ;  /* 0x000076325e657816 */ /* 0x000fe20000000065 */
        /* <DEDUP_REMOVED lines=19> */
[----:B------:R-:W-:Y:S01]  /*37f0*/  FMUL.FTZ R98, R120, R101 ;  /* 0x0000006578627220 */ /* 0x000fe20000410000 */
[----:B------:R-:W-:Y:S01]  /*3800*/  FMUL.FTZ R94, R193, R104 ;  /* 0x00000068c15e7220 */ /* 0x000fe20000410000 */
[----:B------:R-:W-:Y:S01]  /*3810*/  SHF.L.U32 R109, R174, 0x10, RZ ;  /* 0x00000010ae6d7819 */ /* 0x000fe200000006ff */
[----:B------:R-:W-:Y:S01]  /*3820*/  FMUL.FTZ R101, R93, R100 ;  /* 0x000000645d657220 */ /* 0x000fe20000410000 */
[----:B------:R-:W-:Y:S01]  /*3830*/  FMUL.FTZ R193, R193, R106 ;  /* 0x0000006ac1c17220 */ /* 0x000fe20000410000 */
[----:B------:R-:W-:Y:S01]  /*3840*/  FMUL.FTZ R104, R93, R102 ;  /* 0x000000665d687220 */ /* 0x000fe20000410000 */
[----:B------:R-:W-:Y:S01]  /*3850*/  SHF.L.U32 R100, R90, 0x10, RZ ;  /* 0x000000105a647819 */ /* 0x000fe200000006ff */
[----:B------:R-:W-:Y:S01]  /*3860*/  FMUL.FTZ R108, R120, R109 ;  /* 0x0000006d786c7220 */ /* 0x000fe20000410000 */
[----:B------:R-:W-:-:S02]  /*3870*/  PRMT R88, R92, 0x7632, R88 ;  /* 0x000076325c587816 */ /* 0x000fc40000000058 */
[----:B------:R-:W-:Y:S01]  /*3880*/  SHF.L.U32 R106, R175, 0x10, RZ ;  /* 0x00000010af6a7819 */ /* 0x000fe200000006ff */
[C---:B------:R-:W-:Y:S01]  /*3890*/  FMUL.FTZ R100, R103.reuse, R100 ;  /* 0x0000006467647220 */ /* 0x040fe20000410000 */
[----:B------:R-:W-:Y:S02]  /*38a0*/  SHF.L.U32 R90, R52, 0x10, RZ ;  /* 0x00000010345a7819 */ /* 0x000fe400000006ff */
[----:B------:R-:W-:Y:S01]  /*38b0*/  SHF.L.U32 R102, R176, 0x10, RZ ;  /* 0x00000010b0667819 */ /* 0x000fe200000006ff */
[----:B------:R-:W-:Y:S01]  /*38c0*/  FMUL.FTZ R105, R103, R106 ;  /* 0x0000006a67697220 */ /* 0x000fe20000410000 */
[----:B------:R-:W-:Y:S02]  /*38d0*/  SHF.L.U32 R92, R92, 0x10, RZ ;  /* 0x000000105c5c7819 */ /* 0x000fe400000006ff */
        /* <DEDUP_REMOVED lines=9> */
.L_x_3219:
[----:B------:R-:W0:Y:S01]  /*3970*/  @P1 LDC.64 R92, c[0x0][0x478] ;  /* 0x00011e00ff5c1b82 */ /* 0x000e220000000a00 */
[----:B------:R-:W-:-:S04]  /*3980*/  IMAD.WIDE.U32 R96, R191, 0x10, R96 ;  /* 0x00000010bf607825 */ /* 0x000fc800078e0060 */
[----:B0-----:R-:W-:-:S05]  /*3990*/  @P1 IMAD.WIDE.U32 R92, R191, 0x20, R92 ;  /* 0x00000020bf5c1825 */ /* 0x001fca00078e005c */
[----:B------:R1:W-:Y:S04]  /*39a0*/  @P1 STG.E.128 desc[UR8][R92.64], R84 ;  /* 0x000000545c001986 */ /* 0x0003e8000c101d08 */
[----:B------:R1:W-:Y:S04]  /*39b0*/  @P1 STG.E.128 desc[UR8][R92.64+0x10], R80 ;  /* 0x000010505c001986 */ /* 0x0003e8000c101d08 */
[----:B------:R1:W-:Y:S01]  /*39c0*/  STG.E.128 desc[UR8][R96.64], R88 ;  /* 0x0000005860007986 */ /* 0x0003e2000c101d08 */
[----:B------:R-:W-:Y:S05]  /*39d0*/  BRA `(.L_x_3220) ;  /* 0x0000001c00507947 */ /* 0x000fea0003800000 */
.L_x_3213:
        /* <DEDUP_REMOVED lines=12> */
[----:B------:R-:W-:Y:S01]  /*3aa0*/  FADD.FTZ R224, R219, -R224 ;  /* 0x800000e0dbe07221 */ /* 0x000fe20000010000 */
[-CC-:B------:R-:W-:Y:S01]  /*3ab0*/  FFMA.FTZ R100, R100, R198.reuse, R203.reuse ;  /* 0x000000c664647223 */ /* 0x180fe200000100cb */
[----:B------:R-:W-:Y:S01]  /*3ac0*/  FFMA.FTZ R220, R220, R198, R203 ;  /* 0x000000c6dcdc7223 */ /* 0x000fe200000100cb */
[----:B------:R-:W-:Y:S01]  /*3ad0*/  FFMA.FTZ R93, R193, R93, R62 ;  /* 0x0000005dc15d7223 */ /* 0x000fe2000001003e */
[----:B-----5:R-:W-:Y:S01]  /*3ae0*/  PRMT R94, R91, 0x7632, R94 ;  /* 0x000076325b5e7816 */ /* 0x020fe2000000005e */
[----:B------:R-:W-:Y:S01]  /*3af0*/  FADD.FTZ R92, R199, -R92 ;  /* 0x8000005cc75c7221 */ /* 0x000fe20000010000 */
[----:B------:R-:W-:Y:S01]  /*3b00*/  FADD.FTZ R101, R101, -R96 ;  /* 0x8000006065657221 */ /* 0x000fe20000010000 */
[----:B------:R-:W-:Y:S01]  /*3b10*/  FADD.FTZ R199, R103, -R102 ;  /* 0x8000006667c77221 */ /* 0x000fe20000010000 */
[----:B------:R-:W-:Y:S01]  /*3b20*/  FFMA.FTZ R95, R193, R224, R63 ;  /* 0x000000e0c15f7223 */ /* 0x000fe2000001003f */
[----:B------:R-:W-:Y:S01]  /*3b30*/  SHF.L.U32 R226, R91, 0x10, RZ ;  /* 0x000000105be27819 */ /* 0x000fe200000006ff */
[----:B------:R-:W-:Y:S01]  /*3b40*/  FFMA.FTZ R96, R196, R198, R203 ;  /* 0x000000c6c4607223 */ /* 0x000fe200000100cb */
[----:B------:R-:W-:Y:S01]  /*3b50*/  SHF.L.U32 R102, R47, 0x10, RZ ;  /* 0x000000102f667819 */ /* 0x000fe200000006ff */
[----:B------:R-:W-:Y:S01]  /*3b60*/  FADD.FTZ R196, R201, -R100 ;  /* 0x80000064c9c47221 */ /* 0x000fe20000010000 */
[-C--:B------:R-:W-:Y:S01]  /*3b70*/  FMUL.FTZ R93, R93, R120.reuse ;  /* 0x000000785d5d7220 */ /* 0x080fe20000410000 */
[----:B------:R-:W-:Y:S01]  /*3b80*/  FADD.FTZ R220, R217, -R220 ;  /* 0x800000dcd9dc7221 */ /* 0x000fe20000010000 */
[----:B------:R-:W-:Y:S01]  /*3b90*/  SHF.L.U32 R100, R165, 0x10, RZ ;  /* 0x00000010a5647819 */ /* 0x000fe200000006ff */
[----:B------:R-:W-:Y:S01]  /*3ba0*/  FMUL.FTZ R95, R95, R120 ;  /* 0x000000785f5f7220 */ /* 0x000fe20000410000 */
[----:B------:R-:W-:Y:S01]  /*3bb0*/  SHF.L.U32 R94, R94, 0x10, RZ ;  /* 0x000000105e5e7819 */ /* 0x000fe200000006ff */
[----:B------:R-:W-:Y:S01]  /*3bc0*/  FADD.FTZ R96, R121, -R96 ;  /* 0x8000006079607221 */ /* 0x000fe20000010000 */
[----:B------:R-:W-:Y:S01]  /*3bd0*/  PRMT R91, R90, 0x7632, R91 ;  /* 0x000076325a5b7816 */ /* 0x000fe2000000005b */
[----:B------:R-:W-:Y:S01]  /*3be0*/  FMUL.FTZ R122, R93, R226 ;  /* 0x000000e25d7a7220 */ /* 0x000fe20000410000 */
[----:B------:R-:W-:Y:S01]  /*3bf0*/  FMUL.FTZ R102, R102, R93 ;  /* 0x0000005d66667220 */ /* 0x000fe20000410000 */
[C---:B------:R-:W-:Y:S01]  /*3c00*/  FFMA.FTZ R97, R193.reuse, R220, R61 ;  /* 0x000000dcc1617223 */ /* 0x040fe2000001003d */
[----:B------:R-:W-:Y:S01]  /*3c10*/  FFMA.FTZ R93, R193, R199, R58 ;  /* 0x000000c7c15d7223 */ /* 0x000fe2000001003a */
[----:B------:R-:W-:Y:S01]  /*3c20*/  FMUL.FTZ R121, R95, R94 ;  /* 0x0000005e5f797220 */ /* 0x000fe20000410000 */
        /* <DEDUP_REMOVED lines=14> */
[----:B------:R-:W-:Y:S01]  /*3d10*/  PRMT R90, R89, 0x7632, R90 ;  /* 0x00007632595a7816 */ /* 0x000fe2000000005a */
[C---:B------:R-:W-:Y:S01]  /*3d20*/  FFMA.FTZ R93, R193.reuse, R196, R59 ;  /* 0x000000c4c15d7223 */ /* 0x040fe2000001003b */
[----:B------:R-:W-:Y:S01]  /*3d30*/  FFMA.FTZ R101, R193, R101, R56 ;  /* 0x00000065c1657223 */ /* 0x000fe20000010038 */
[----:B------:R-:W-:Y:S01]  /*3d40*/  FMUL.FTZ R192, R95, R192 ;  /* 0x000000c05fc07220 */ /* 0x000fe20000410000 */
[----:B------:R-:W-:Y:S01]  /*3d50*/  FFMA.FTZ R91, R193, R92, R57 ;  /* 0x0000005cc15b7223 */ /* 0x000fe20000010039 */
[----:B------:R-:W-:Y:S01]  /*3d60*/  PRMT R89, R88, 0x7632, R89 ;  /* 0x0000763258597816 */ /* 0x000fe20000000059 */
        /* <DEDUP_REMOVED lines=22> */
.L_x_3221:
[-CC-:B------:R-:W-:Y:S01]  /*3ed0*/  FFMA.FTZ R224, R224, R198.reuse, R203.reuse ;  /* 0x000000c6e0e07223 */ /* 0x180fe200000100cb */
[-C--:B------:R-:W-:Y:S01]  /*3ee0*/  FFMA.FTZ R222, R222, R198.reuse, R203 ;  /* 0x000000c6dede7223 */ /* 0x080fe200000100cb */
[----:B-----5:R-:W-:Y:S01]  /*3ef0*/  PRMT R81, R91, 0x7632, R81 ;  /* 0x000076325b517816 */ /* 0x020fe20000000051 */
[-CC-:B------:R-:W-:Y:S01]  /*3f00*/  FFMA.FTZ R220, R220, R198.reuse, R203.reuse ;  /* 0x000000c6dcdc7223 */ /* 0x180fe200000100cb */
[----:B------:R-:W-:Y:S01]  /*3f10*/  FADD.FTZ R224, R219, -R224 ;  /* 0x800000e0dbe07221 */ /* 0x000fe20000010000 */
[----:B------:R-:W-:Y:S01]  /*3f20*/  FADD.FTZ R222, R123, -R222 ;  /* 0x800000de7bde7221 */ /* 0x000fe20000010000 */
[-CC-:B------:R-:W-:Y:S01]  /*3f30*/  FFMA.FTZ R102, R102, R198.reuse, R203.reuse ;  /* 0x000000c666667223 */ /* 0x180fe200000100cb */
[----:B------:R-:W-:Y:S01]  /*3f40*/  FFMA.FTZ R196, R196, R198, R203 ;  /* 0x000000c6c4c47223 */ /* 0x000fe200000100cb */
[C---:B------:R-:W-:Y:S01]  /*3f50*/  FFMA.FTZ R83, R193.reuse, R224, R63 ;  /* 0x000000e0c1537223 */ /* 0x040fe2000001003f */
        /* <DEDUP_REMOVED lines=9> */
[----:B------:R-:W-:Y:S01]  /*3ff0*/  FADD.FTZ R103, R103, -R102 ;  /* 0x8000006667677221 */ /* 0x000fe20000010000 */
[----:B------:R-:W-:Y:S01]  /*4000*/  FADD.FTZ R196, R121, -R196 ;  /* 0x800000c479c47221 */ /* 0x000fe20000010000 */
[C---:B------:R-:W-:Y:S01]  /*4010*/  PRMT R85, R90.reuse, 0x7632, R85 ;  /* 0x000076325a557816 */ /* 0x040fe20000000055 */
[----:B------:R-:W-:Y:S01]  /*4020*/  FMUL.FTZ R121, R81, R86 ;  /* 0x0000005651797220 */ /* 0x000fe20000410000 */
[----:B------:R-:W-:Y:S01]  /*4030*/  SHF.L.U32 R192, R90, 0x10, RZ ;  /* 0x000000105ac07819 */ /* 0x000fe200000006ff */
[----:B------:R-:W-:Y:S01]  /*4040*/  FMUL.FTZ R222, R92, R81 ;  /* 0x000000515cde7220 */ /* 0x000fe20000410000 */
[----:B------:R-:W-:Y:S01]  /*4050*/  FFMA.FTZ R90, R122, R198, R203 ;  /* 0x000000c67a5a7223 */ /* 0x000fe200000100cb */
[----:B------:R-:W-:Y:S01]  /*4060*/  FFMA.FTZ R81, R193, R220, R61 ;  /* 0x000000dcc1517223 */ /* 0x000fe2000001003d */
[----:B------:R-:W-:Y:S01]  /*4070*/  FMUL.FTZ R122, R80, R91 ;  /* 0x0000005b507a7220 */ /* 0x000fe20000410000 */
[----:B------:R-:W-:Y:S01]  /*4080*/  FMUL.FTZ R217, R87, R80 ;  /* 0x0000005057d97220 */ /* 0x000fe20000410000 */
[----:B------:R-:W-:Y:S01]  /*4090*/  FADD.FTZ R101, R101, -R96 ;  /* 0x8000006065657221 */ /* 0x000fe20000010000 */
[C---:B------:R-:W-:Y:S01]  /*40a0*/  FFMA.FTZ R80, R193.reuse, R196, R60 ;  /* 0x000000c4c1507223 */ /* 0x040fe2000001003c */
[----:B------:R-:W-:Y:S01]  /*40b0*/  FFMA.FTZ R86, R193, R103, R58 ;  /* 0x00000067c1567223 */ /* 0x000fe2000001003a */
[----:B------:R-:W-:Y:S01]  /*40c0*/  FFMA.FTZ R100, R100, R198, R203 ;  /* 0x000000c664647223 */ /* 0x000fe200000100cb */
[----:B------:R-:W-:Y:S01]  /*40d0*/  SHF.L.U32 R96, R85, 0x10, RZ ;  /* 0x0000001055607819 */ /* 0x000fe200000006ff */
[-C--:B------:R-:W-:Y:S01]  /*40e0*/  FMUL.FTZ R91, R81, R120.reuse ;  /* 0x00000078515b7220 */ /* 0x080fe20000410000 */
[C---:B------:R-:W-:Y:S01]  /*40f0*/  PRMT R84, R89.reuse, 0x7632, R84 ;  /* 0x0000763259547816 */ /* 0x040fe20000000054 */
[-C--:B------:R-:W-:Y:S01]  /*4100*/  FMUL.FTZ R87, R80, R120.reuse ;  /* 0x0000007850577220 */ /* 0x080fe20000410000 */
        /* <DEDUP_REMOVED lines=8> */
[----:B------:R-:W-:Y:S01]  /*4190*/  PRMT R89, R88, 0x7632, R89 ;  /* 0x0000763258597816 */ /* 0x000fe20000000059 */
[----:B------:R-:W-:Y:S01]  /*41a0*/  FMUL.FTZ R192, R87, R192 ;  /* 0x000000c057c07220 */ /* 0x000fe20000410000 */
[----:B------:R-:W-:Y:S01]  /*41b0*/  SHF.L.U32 R96, R84, 0x10, RZ ;  /* 0x0000001054607819 */ /* 0x000fe200000006ff */
[----:B------:R-:W-:Y:S01]  /*41c0*/  FMUL.FTZ R97, R94, R87 ;  /* 0x000000575e617220 */ /* 0x000fe20000410000 */
[----:B------:R-:W-:Y:S01]  /*41d0*/  FMUL.FTZ R194, R85, R194 ;  /* 0x000000c255c27220 */ /* 0x000fe20000410000 */
[----:B------:R-:W-:Y:S01]  /*41e0*/  FMUL.FTZ R95, R92, R85 ;  /* 0x000000555c5f7220 */ /* 0x000fe20000410000 */
[C---:B------:R-:W-:Y:S01]  /*41f0*/  FFMA.FTZ R84, R193.reuse, R101, R56 ;  /* 0x00000065c1547223 */ /* 0x040fe20000010038 */
[C---:B------:R-:W-:Y:S01]  /*4200*/  FFMA.FTZ R87, R193.reuse, R100, R59 ;  /* 0x00000064c1577223 */ /* 0x040fe2000001003b */
[----:B------:R-:W-:Y:S01]  /*4210*/  FFMA.FTZ R85, R193, R90, R57 ;  /* 0x0000005ac1557223 */ /* 0x000fe20000010039 */
        /* <DEDUP_REMOVED lines=19> */
.L_x_3222:
        /* <DEDUP_REMOVED lines=18> */
[----:B------:R-:W-:Y:S01]  /*4470*/  FFMA.FTZ R80, R204, R198, R203 ;  /* 0x000000c6cc507223 */ /* 0x000fe200000100cb */
[----:B-----5:R-:W-:Y:S01]  /*4480*/  PRMT R81, R95, 0x7632, R81 ;  /* 0x000076325f517816 */ /* 0x020fe20000000051 */
[----:B------:R-:W-:Y:S01]  /*4490*/  FADD.FTZ R208, R208, -R83 ;  /* 0x80000053d0d07221 */ /* 0x000fe20000010000 */
[C---:B------:R-:W-:Y:S01]  /*44a0*/  FFMA.FTZ R82, R193.reuse, R87, R70 ;  /* 0x00000057c1527223 */ /* 0x040fe20000010046 */
[----:B------:R-:W-:Y:S01]  /*44b0*/  FFMA.FTZ R83, R193, R218, R71 ;  /* 0x000000dac1537223 */ /* 0x000fe20000010047 */
[----:B------:R-:W-:Y:S01]  /*44c0*/  SHF.L.U32 R95, R95, 0x10, RZ ;  /* 0x000000105f5f7819 */ /* 0x000fe200000006ff */
[----:B------:R-:W-:Y:S01]  /*44d0*/  FADD.FTZ R91, R205, -R200 ;  /* 0x800000c8cd5b7221 */ /* 0x000fe20000010000 */
[----:B------:R-:W-:Y:S01]  /*44e0*/  FADD.FTZ R207, R207, -R80 ;  /* 0x80000050cfcf7221 */ /* 0x000fe20000010000 */
[----:B------:R-:W-:Y:S01]  /*44f0*/  SHF.L.U32 R87, R51, 0x10, RZ ;  /* 0x0000001033577819 */ /* 0x000fe200000006ff */
[----:B------:R-:W-:Y:S01]  /*4500*/  FMUL.FTZ R80, R82, R120 ;  /* 0x0000007852507220 */ /* 0x000fe20000410000 */
[----:B------:R-:W-:Y:S01]  /*4510*/  SHF.L.U32 R86, R169, 0x10, RZ ;  /* 0x00000010a9567819 */ /* 0x000fe200000006ff */
[--C-:B------:R-:W-:Y:S01]  /*4520*/  FFMA.FTZ R214, R214, R198, R203.reuse ;  /* 0x000000c6d6d67223 */ /* 0x100fe200000100cb */
[----:B------:R-:W-:Y:S01]  /*4530*/  SHF.L.U32 R200, R81, 0x10, RZ ;  /* 0x0000001051c87819 */ /* 0x000fe200000006ff */
[----:B------:R-:W-:Y:S01]  /*4540*/  FMUL.FTZ R81, R83, R120 ;  /* 0x0000007853517220 */ /* 0x000fe20000410000 */
[-CC-:B------:R-:W-:Y:S01]  /*4550*/  FFMA.FTZ R202, R202, R198.reuse, R203.reuse ;  /* 0x000000c6caca7223 */ /* 0x180fe200000100cb */
[----:B------:R-:W-:Y:S01]  /*4560*/  FFMA.FTZ R206, R206, R198, R203 ;  /* 0x000000c6cece7223 */ /* 0x000fe200000100cb */
[----:B------:R-:W-:Y:S01]  /*4570*/  FMUL.FTZ R197, R80, R95 ;  /* 0x0000005f50c57220 */ /* 0x000fe20000410000 */
[----:B------:R-:W-:Y:S01]  /*4580*/  FMUL.FTZ R102, R87, R80 ;  /* 0x0000005057667220 */ /* 0x000fe20000410000 */
[----:B------:R-:W-:Y:S01]  /*4590*/  PRMT R85, R94, 0x7632, R85 ;  /* 0x000076325e557816 */ /* 0x000fe20000000055 */
[----:B------:R-:W-:Y:S01]  /*45a0*/  FMUL.FTZ R103, R86, R81 ;  /* 0x0000005156677220 */ /* 0x000fe20000410000 */
[----:B------:R-:W-:Y:S01]  /*45b0*/  FFMA.FTZ R80, R193, R208, R68 ;  /* 0x000000d0c1507223 */ /* 0x000fe20000010044 */
[----:B------:R-:W-:Y:S01]  /*45c0*/  FADD.FTZ R214, R213, -R214 ;  /* 0x800000d6d5d67221 */ /* 0x000fe20000010000 */
[----:B------:R-:W-:Y:S01]  /*45d0*/  FFMA.FTZ R86, R193, R207, R66 ;  /* 0x000000cfc1567223 */ /* 0x000fe20000010042 */
[----:B------:R-:W-:Y:S01]  /*45e0*/  SHF.L.U32 R94, R94, 0x10, RZ ;  /* 0x000000105e5e7819 */ /* 0x000fe200000006ff */
[----:B------:R-:W-:Y:S01]  /*45f0*/  FADD.FTZ R204, R209, -R202 ;  /* 0x800000cad1cc7221 */ /* 0x000fe20000010000 */
[----:B------:R-:W-:Y:S01]  /*4600*/  FADD.FTZ R212, R211, -R206 ;  /* 0x800000ced3d47221 */ /* 0x000fe20000010000 */
        /* <DEDUP_REMOVED lines=14> */
[----:B------:R-:W-:Y:S01]  /*46f0*/  FMUL.FTZ R94, R206, R85 ;  /* 0x00000055ce5e7220 */ /* 0x000fe20000410000 */
[C---:B------:R-:W-:Y:S01]  /*4700*/  FFMA.FTZ R87, R193.reuse, R212, R67 ;  /* 0x000000d4c1577223 */ /* 0x040fe20000010043 */
[----:B------:R-:W-:Y:S01]  /*4710*/  SHF.L.U32 R93, R84, 0x10, RZ ;  /* 0x00000010545d7819 */ /* 0x000fe200000006ff */
[C---:B------:R-:W-:Y:S01]  /*4720*/  FFMA.FTZ R84, R193.reuse, R91, R64 ;  /* 0x0000005bc1547223 */ /* 0x040fe20000010040 */
[----:B------:R-:W-:Y:S01]  /*4730*/  FFMA.FTZ R85, R193, R204, R65 ;  /* 0x000000ccc1557223 */ /* 0x000fe20000010041 */
[----:B------:R-:W-:Y:S01]  /*4740*/  PRMT R88, R92, 0x7632, R88 ;  /* 0x000076325c587816 */ /* 0x000fe20000000058 */
        /* <DEDUP_REMOVED lines=21> */
.L_x_3223:
[-CC-:B------:R-:W-:Y:S01]  /*48a0*/  FFMA.FTZ R218, R218, R198.reuse, R203.reuse ;  /* 0x000000c6dada7223 */ /* 0x180fe200000100cb */
[-CC-:B0-----:R-:W-:Y:S01]  /*48b0*/  FFMA.FTZ R101, R216, R198.reuse, R203.reuse ;  /* 0x000000c6d8657223 */ /* 0x181fe200000100cb */
[-C--:B------:R-:W-:Y:S01]  /*48c0*/  FFMA.FTZ R200, R200, R198.reuse, R203 ;  /* 0x000000c6c8c87223 */ /* 0x080fe200000100cb */
[----:B-----5:R-:W-:Y:S01]  /*48d0*/  PRMT R103, R95, 0x7632, R103 ;  /* 0x000076325f677816 */ /* 0x020fe20000000067 */
[----:B------:R-:W-:Y:S01]  /*48e0*/  FADD.FTZ R218, R215, -R218 ;  /* 0x800000dad7da7221 */ /* 0x000fe20000010000 */
[----:B------:R-:W-:Y:S01]  /*48f0*/  FADD.FTZ R101, R210, -R101 ;  /* 0x80000065d2657221 */ /* 0x000fe20000010000 */
[-CC-:B------:R-:W-:Y:S01]  /*4900*/  FFMA.FTZ R204, R204, R198.reuse, R203.reuse ;  /* 0x000000c6cccc7223 */ /* 0x180fe200000100cb */
[----:B------:R-:W-:Y:S01]  /*4910*/  FFMA.FTZ R214, R214, R198, R203 ;  /* 0x000000c6d6d67223 */ /* 0x000fe200000100cb */
[----:B------:R-:W-:Y:S01]  /*4920*/  FFMA.FTZ R197, R193, R218, R71 ;  /* 0x000000dac1c57223 */ /* 0x000fe20000010047 */
[----:B------:R-:W-:Y:S01]  /*4930*/  SHF.L.U32 R220, R95, 0x10, RZ ;  /* 0x000000105fdc7819 */ /* 0x000fe200000006ff */
[-CC-:B------:R-:W-:Y:S01]  /*4940*/  FFMA.FTZ R90, R202, R198.reuse, R203.reuse ;  /* 0x000000c6ca5a7223 */ /* 0x180fe200000100cb */
[----:B------:R-:W-:Y:S01]  /*4950*/  FADD.FTZ R91, R205, -R200 ;  /* 0x800000c8cd5b7221 */ /* 0x000fe20000010000 */
[----:B------:R-:W-:Y:S01]  /*4960*/  FFMA.FTZ R101, R193, R101, R70 ;  /* 0x00000065c1657223 */ /* 0x000fe20000010046 */
[-CC-:B------:R-:W-:Y:S01]  /*4970*/  FFMA.FTZ R206, R206, R198.reuse, R203.reuse ;  /* 0x000000c6cece7223 */ /* 0x180fe200000100cb */
[----:B------:R-:W-:Y:S01]  /*4980*/  FFMA.FTZ R95, R212, R198, R203 ;  /* 0x000000c6d45f7223 */ /* 0x000fe200000100cb */
[----:B------:R-:W-:Y:S01]  /*4990*/  SHF.L.U32 R202, R169, 0x10, RZ ;  /* 0x00000010a9ca7819 */ /* 0x000fe200000006ff */
[----:B------:R-:W-:Y:S01]  /*49a0*/  FADD.FTZ R207, R207, -R204 ;  /* 0x800000cccfcf7221 */ /* 0x000fe20000010000 */
[----:B------:R-:W-:Y:S01]  /*49b0*/  SHF.L.U32 R200, R103, 0x10, RZ ;  /* 0x0000001067c87819 */ /* 0x000fe200000006ff */
[-C--:B------:R-:W-:Y:S01]  /*49c0*/  FMUL.FTZ R103, R197, R120.reuse ;  /* 0x00000078c5677220 */ /* 0x080fe20000410000 */
[C---:B------:R-:W-:Y:S01]  /*49d0*/  PRMT R100, R94.reuse, 0x7632, R100 ;  /* 0x000076325e647816 */ /* 0x040fe20000000064 */
[----:B------:R-:W-:Y:S01]  /*49e0*/  FADD.FTZ R214, R213, -R214 ;  /* 0x800000d6d5d67221 */ /* 0x000fe20000010000 */
[----:B------:R-:W-:Y:S01]  /*49f0*/  SHF.L.U32 R102, R94, 0x10, RZ ;  /* 0x000000105e667819 */ /* 0x000fe200000006ff */
[----:B------:R-:W-:Y:S01]  /*4a00*/  FMUL.FTZ R101, R101, R120 ;  /* 0x0000007865657220 */ /* 0x000fe20000410000 */
[----:B------:R-:W-:Y:S01]  /*4a10*/  SHF.L.U32 R94, R51, 0x10, RZ ;  /* 0x00000010335e7819 */ /* 0x000fe200000006ff */
[----:B------:R-:W-:Y:S01]  /*4a20*/  FADD.FTZ R206, R211, -R206 ;  /* 0x800000ced3ce7221 */ /* 0x000fe20000010000 */
[----:B------:R-:W-:Y:S01]  /*4a30*/  FADD.FTZ R95, R208, -R95 ;  /* 0x8000005fd05f7221 */ /* 0x000fe20000010000 */
[----:B------:R-:W-:Y:S01]  /*4a40*/  FMUL.FTZ R200, R103, R200 ;  /* 0x000000c867c87220 */ /* 0x000fe20000410000 */
[----:B------:R-:W-:Y:S01]  /*4a50*/  FMUL.FTZ R211, R202, R103 ;  /* 0x00000067cad37220 */ /* 0x000fe20000410000 */
[C---:B------:R-:W-:Y:S01]  /*4a60*/  FFMA.FTZ R103, R193.reuse, R214, R69 ;  /* 0x000000d6c1677223 */ /* 0x040fe20000010045 */
[----:B------:R-:W-:Y:S01]  /*4a70*/  FFMA.FTZ R207, R193, R207, R66 ;  /* 0x000000cfc1cf7223 */ /* 0x000fe20000010042 */
[----:B------:R-:W-:Y:S01]  /*4a80*/  FMUL.FTZ R197, R101, R220 ;  /* 0x000000dc65c57220 */ /* 0x000fe20000410000 */
[----:B------:R-:W-:Y:S01]  /*4a90*/  FMUL.FTZ R210, R94, R101 ;  /* 0x000000655ed27220 */ /* 0x000fe20000410000 */
[----:B------:R-:W-:Y:S01]  /*4aa0*/  PRMT R89, R93, 0x7632, R89 ;  /* 0x000076325d597816 */ /* 0x000fe20000000059 */
[----:B------:R-:W-:Y:S01]  /*4ab0*/  FFMA.FTZ R101, R193, R95, R68 ;  /* 0x0000005fc1657223 */ /* 0x000fe20000010044 */
[----:B------:R-:W-:Y:S01]  /*4ac0*/  SHF.L.U32 R93, R93, 0x10, RZ ;  /* 0x000000105d5d7819 */ /* 0x000fe200000006ff */
[-C--:B------:R-:W-:Y:S01]  /*4ad0*/  FMUL.FTZ R103, R103, R120.reuse ;  /* 0x0000007867677220 */ /* 0x080fe20000410000 */
[----:B------:R-:W-:Y:S01]  /*4ae0*/  SHF.L.U32 R204, R170, 0x10, RZ ;  /* 0x00000010aacc7819 */ /* 0x000fe200000006ff */
[-C--:B------:R-:W-:Y:S01]  /*4af0*/  FMUL.FTZ R94, R207, R120.reuse ;  /* 0x00000078cf5e7220 */ /* 0x080fe20000410000 */
[----:B------:R-:W-:Y:S01]  /*4b00*/  FADD.FTZ R90, R209, -R90 ;  /* 0x8000005ad15a7221 */ /* 0x000fe20000010000 */
[----:B------:R-:W-:Y:S01]  /*4b10*/  SHF.L.U32 R202, R50, 0x10, RZ ;  /* 0x0000001032ca7819 */ /* 0x000fe200000006ff */
[----:B------:R-:W-:Y:S01]  /*4b20*/  FMUL.FTZ R101, R101, R120 ;  /* 0x0000007865657220 */ /* 0x000fe20000410000 */
[----:B------:R-:W-:Y:S01]  /*4b30*/  SHF.L.U32 R95, R49, 0x10, RZ ;  /* 0x00000010315f7819 */ /* 0x000fe200000006ff */
[----:B------:R-:W-:Y:S01]  /*4b40*/  FMUL.FTZ R208, R204, R103 ;  /* 0x00000067ccd07220 */ /* 0x000fe20000410000 */
[----:B------:R-:W-:Y:S01]  /*4b50*/  SHF.L.U32 R100, R100, 0x10, RZ ;  /* 0x0000001064647819 */ /* 0x000fe200000006ff */
[----:B------:R-:W-:Y:S01]  /*4b60*/  FMUL.FTZ R207, R94, R93 ;  /* 0x0000005d5ecf7220 */ /* 0x000fe20000410000 */
[----:B------:R-:W-:Y:S01]  /*4b70*/  FFMA.FTZ R93, R193, R206, R67 ;  /* 0x000000cec15d7223 */ /* 0x000fe20000010043 */
[----:B------:R-:W-:Y:S01]  /*4b80*/  SHF.L.U32 R204, R89, 0x10, RZ ;  /* 0x0000001059cc7819 */ /* 0x000fe200000006ff */
[----:B------:R-:W-:Y:S01]  /*4b90*/  FMUL.FTZ R205, R101, R102 ;  /* 0x0000006665cd7220 */ /* 0x000fe20000410000 */
[C---:B------:R-:W-:Y:S01]  /*4ba0*/  FFMA.FTZ R91, R193.reuse, R91, R64 ;  /* 0x0000005bc15b7223 */ /* 0x040fe20000010040 */
[----:B------:R-:W-:Y:S01]  /*4bb0*/  FFMA.FTZ R89, R193, R90, R65 ;  /* 0x0000005ac1597223 */ /* 0x000fe20000010041 */
[----:B------:R-:W-:Y:S01]  /*4bc0*/  FMUL.FTZ R101, R202, R101 ;  /* 0x00000065ca657220 */ /* 0x000fe20000410000 */
[----:B------:R-:W-:Y:S01]  /*4bd0*/  FMUL.FTZ R202, R103, R100 ;  /* 0x0000006467ca7220 */ /* 0x000fe20000410000 */
[----:B------:R-:W-:Y:S01]  /*4be0*/  FMUL.FTZ R95, R95, R94 ;  /* 0x0000005e5f5f7220 */ /* 0x000fe20000410000 */
[----:B------:R-:W-:Y:S01]  /*4bf0*/  SHF.L.U32 R102, R171, 0x10, RZ ;  /* 0x00000010ab667819 */ /* 0x000fe200000006ff */
[-C--:B------:R-:W-:Y:S01]  /*4c00*/  FMUL.FTZ R93, R93, R120.reuse ;  /* 0x000000785d5d7220 */ /* 0x080fe20000410000 */
[----:B------:R-:W-:Y:S01]  /*4c10*/  PRMT R88, R92, 0x7632, R88 ;  /* 0x000076325c587816 */ /* 0x000fe20000000058 */
        /* <DEDUP_REMOVED lines=16> */
.L_x_3224:
[----:B------:R-:W0:Y:S01]  /*4d20*/  @P1 LDC.64 R100, c[0x0][0x478] ;  /* 0x00011e00ff641b82 */ /* 0x000e220000000a00 */
[----:B------:R-:W-:-:S04]  /*4d30*/  IMAD.WIDE.U32 R102, R195, 0x10, R96 ;  /* 0x00000010c3667825 */ /* 0x000fc800078e0060 */
[----:B------:R-:W-:-:S04]  /*4d40*/  IMAD.WIDE.U32 R92, R191, 0x10, R98 ;  /* 0x00000010bf5c7825 */ /* 0x000fc800078e0062 */
[----:B0-----:R-:W-:-:S05]  /*4d50*/  @P1 IMAD.WIDE.U32 R100, R195, 0x20, R100 ;  /* 0x00000020c3641825 */ /* 0x001fca00078e0064 */
        /* <DEDUP_REMOVED lines=11> */
[----:B------:R-:W-:Y:S01]  /*4e10*/  FFMA.FTZ R106, R106, R198, R203 ;  /* 0x000000c66a6a7223 */ /* 0x000fe200000100cb */
[C---:B------:R-:W-:Y:S01]  /*4e20*/  PRMT R84, R94.reuse, 0x7632, R84 ;  /* 0x000076325e547816 */ /* 0x040fe20000000054 */
[C---:B------:R-:W-:Y:S01]  /*4e30*/  FFMA.FTZ R83, R193.reuse, R118, R79 ;  /* 0x00000076c1537223 */ /* 0x040fe2000001004f */
[----:B------:R-:W-:Y:S01]  /*4e40*/  SHF.L.U32 R90, R94, 0x10, RZ ;  /* 0x000000105e5a7819 */ /* 0x000fe200000006ff */
[--C-:B------:R-:W-:Y:S01]  /*4e50*/  FFMA.FTZ R104, R104, R198, R203.reuse ;  /* 0x000000c668687223 */ /* 0x100fe200000100cb */
[----:B------:R-:W-:Y:S01]  /*4e60*/  FFMA.FTZ R82, R193, R114, R78 ;  /* 0x00000072c1527223 */ /* 0x000fe2000001004e */
        /* <DEDUP_REMOVED lines=8> */
[----:B------:R-:W-:Y:S01]  /*4ef0*/  FADD.FTZ R91, R109, -R104 ;  /* 0x800000686d5b7221 */ /* 0x000fe20000010000 */
[----:B------:R-:W-:Y:S01]  /*4f00*/  FMUL.FTZ R80, R82, R120 ;  /* 0x0000007852507220 */ /* 0x000fe20000410000 */
[----:B------:R-:W-:Y:S01]  /*4f10*/  FFMA.FTZ R105, R105, R198, R203 ;  /* 0x000000c669697223 */ /* 0x000fe200000100cb */
[----:B------:R-:W-:Y:S01]  /*4f20*/  FADD.FTZ R108, R115, -R108 ;  /* 0x8000006c736c7221 */ /* 0x000fe20000010000 */
[----:B------:R-:W-:Y:S01]  /*4f30*/  FMUL.FTZ R94, R81, R94 ;  /* 0x0000005e515e7220 */ /* 0x000fe20000410000 */
[----:B------:R-:W-:Y:S01]  /*4f40*/  FMUL.FTZ R109, R86, R81 ;  /* 0x00000051566d7220 */ /* 0x000fe20000410000 */
[C---:B------:R-:W-:Y:S01]  /*4f50*/  FFMA.FTZ R81, R193.reuse, R116, R77 ;  /* 0x00000074c1517223 */ /* 0x040fe2000001004d */
[----:B------:R-:W-:Y:S01]  /*4f60*/  FFMA.FTZ R86, R193, R111, R74 ;  /* 0x0000006fc1567223 */ /* 0x000fe2000001004a */
[----:B------:R-:W-:Y:S01]  /*4f70*/  PRMT R88, R92, 0x7632, R88 ;  /* 0x000076325c587816 */ /* 0x000fe20000000058 */
[----:B------:R-:W-:Y:S01]  /*4f80*/  FMUL.FTZ R95, R80, R95 ;  /* 0x0000005f505f7220 */ /* 0x000fe20000410000 */
[----:B------:R-:W-:Y:S01]  /*4f90*/  SHF.L.U32 R103, R92, 0x10, RZ ;  /* 0x000000105c677819 */ /* 0x000fe200000006ff */
[----:B------:R-:W-:Y:S01]  /*4fa0*/  FMUL.FTZ R104, R85, R80 ;  /* 0x0000005055687220 */ /* 0x000fe20000410000 */
[----:B------:R-:W-:Y:S01]  /*4fb0*/  FFMA.FTZ R107, R107, R198, R203 ;  /* 0x000000c66b6b7223 */ /* 0x000fe200000100cb */
[----:B------:R-:W-:Y:S01]  /*4fc0*/  PRMT R89, R93, 0x7632, R89 ;  /* 0x000076325d597816 */ /* 0x000fe20000000059 */
[----:B------:R-:W-:Y:S01]  /*4fd0*/  FADD.FTZ R110, R110, -R105 ;  /* 0x800000696e6e7221 */ /* 0x000fe20000010000 */
[----:B------:R-:W-:Y:S01]  /*4fe0*/  SHF.L.U32 R92, R174, 0x10, RZ ;  /* 0x00000010ae5c7819 */ /* 0x000fe200000006ff */
[----:B------:R-:W-:Y:S01]  /*4ff0*/  FFMA.FTZ R80, R193, R108, R76 ;  /* 0x0000006cc1507223 */ /* 0x000fe2000001004c */
[----:B------:R-:W-:Y:S01]  /*5000*/  SHF.L.U32 R93, R93, 0x10, RZ ;  /* 0x000000105d5d7819 */ /* 0x000fe200000006ff */
[-C--:B------:R-:W-:Y:S01]  /*5010*/  FMUL.FTZ R87, R81, R120.reuse ;  /* 0x0000007851577220 */ /* 0x080fe20000410000 */
[----:B------:R-:W-:Y:S01]  /*5020*/  SHF.L.U32 R105, R53, 0x10, RZ ;  /* 0x0000001035697819 */ /* 0x000fe200000006ff */
[----:B------:R-:W-:Y:S01]  /*5030*/  FADD.FTZ R112, R112, -R107 ;  /* 0x8000006b70707221 */ /* 0x000fe20000010000 */
        /* <DEDUP_REMOVED lines=8> */
[----:B------:R-:W-:Y:S01]  /*50c0*/  FFMA.FTZ R84, R193, R91, R72 ;  /* 0x0000005bc1547223 */ /* 0x000fe20000010048 */
[----:B------:R-:W-:Y:S01]  /*50d0*/  FMUL.FTZ R99, R85, R90 ;  /* 0x0000005a55637220 */ /* 0x000fe20000410000 */
[----:B------:R-:W-:Y:S01]  /*50e0*/  FMUL.FTZ R102, R102, R85 ;  /* 0x0000005566667220 */ /* 0x000fe20000410000 */
[C---:B------:R-:W-:Y:S01]  /*50f0*/  FFMA.FTZ R87, R193.reuse, R112, R75 ;  /* 0x00000070c1577223 */ /* 0x040fe2000001004b */
[----:B------:R-:W-:Y:S01]  /*5100*/  FFMA.FTZ R85, R193, R110, R73 ;  /* 0x0000006ec1557223 */ /* 0x000fe20000010049 */
        /* <DEDUP_REMOVED lines=19> */
.L_x_3225:
[-CC-:B------:R-:W-:Y:S01]  /*5240*/  FFMA.FTZ R104, R104, R198.reuse, R203.reuse ;  /* 0x000000c668687223 */ /* 0x180fe200000100cb */
[-CC-:B------:R-:W-:Y:S01]  /*5250*/  FFMA.FTZ R105, R105, R198.reuse, R203.reuse ;  /* 0x000000c669697223 */ /* 0x180fe200000100cb */
[-CC-:B------:R-:W-:Y:S01]  /*5260*/  FFMA.FTZ R106, R106, R198.reuse, R203.reuse ;  /* 0x000000c66a6a7223 */ /* 0x180fe200000100cb */
[-CC-:B------:R-:W-:Y:S01]  /*5270*/  FFMA.FTZ R107, R107, R198.reuse, R203.reuse ;  /* 0x000000c66b6b7223 */ /* 0x180fe200000100cb */
[-CC-:B------:R-:W-:Y:S01]  /*5280*/  FFMA.FTZ R108, R108, R198.reuse, R203.reuse ;  /* 0x000000c66c6c7223 */ /* 0x180fe200000100cb */
[-CC-:B------:R-:W-:Y:S01]  /*5290*/  FFMA.FTZ R113, R113, R198.reuse, R203.reuse ;  /* 0x000000c671717223 */ /* 0x180fe200000100cb */
[-CC-:B0-----:R-:W-:Y:S01]  /*52a0*/  FFMA.FTZ R102, R114, R198.reuse, R203.reuse ;  /* 0x000000c672667223 */ /* 0x181fe200000100cb */
        /* <DEDUP_REMOVED lines=10> */
[----:B------:R-:W-:Y:S01]  /*5350*/  FFMA.FTZ R89, R193, R104, R72 ;  /* 0x00000068c1597223 */ /* 0x000fe20000010048 */
[----:B------:R-:W-:Y:S01]  /*5360*/  SHF.L.U32 R198, R95, 0x10, RZ ;  /* 0x000000105fc67819 */ /* 0x000fe200000006ff */
[----:B------:R-:W-:Y:S01]  /*5370*/  FFMA.FTZ R91, R193, R110, R73 ;  /* 0x0000006ec15b7223 */ /* 0x000fe20000010049 */
[----:B------:R-:W-:Y:S01]  /*5380*/  PRMT R90, R93, 0x7632, R90 ;  /* 0x000076325d5a7816 */ /* 0x000fe2000000005a */
[----:B------:R-:W-:Y:S01]  /*5390*/  FFMA.FTZ R111, R193, R111, R74 ;  /* 0x0000006fc16f7223 */ /* 0x000fe2000001004a */
[----:B------:R-:W-:Y:S01]  /*53a0*/  SHF.L.U32 R100, R93, 0x10, RZ ;  /* 0x000000105d647819 */ /* 0x000fe200000006ff */
[C---:B------:R-:W-:Y:S01]  /*53b0*/  FFMA.FTZ R93, R193.reuse, R112, R75 ;  /* 0x00000070c15d7223 */ /* 0x040fe2000001004b */
[C---:B------:R-:W-:Y:S01]  /*53c0*/  FFMA.FTZ R115, R193.reuse, R115, R76 ;  /* 0x00000073c1737223 */ /* 0x040fe2000001004c */
[C---:B------:R-:W-:Y:S01]  /*53d0*/  FFMA.FTZ R95, R193.reuse, R116, R77 ;  /* 0x00000074c15f7223 */ /* 0x040fe2000001004d */
[C---:B------:R-:W-:Y:S01]  /*53e0*/  FFMA.FTZ R117, R193.reuse, R117, R78 ;  /* 0x00000075c1757223 */ /* 0x040fe2000001004e */
[----:B------:R-:W-:Y:S01]  /*53f0*/  FFMA.FTZ R193, R193, R118, R79 ;  /* 0x00000076c1c17223 */ /* 0x000fe2000001004f */
        /* <DEDUP_REMOVED lines=26> */
[----:B------:R-:W-:Y:S01]  /*55a0*/  SHF.L.U32 R100, R90, 0x10, RZ ;  /* 0x000000105a647819 */ /* 0x000fe200000006ff */
[----:B------:R-:W-:Y:S01]  /*55b0*/  FMUL.FTZ R106, R103, R120 ;  /* 0x00000078676a7220 */ /* 0x000fe20000410000 */
[----:B------:R-:W-:-:S02]  /*55c0*/  SHF.L.U32 R104, R175, 0x10, RZ ;  /* 0x00000010af687819 */ /* 0x000fc400000006ff */
[----:B------:R-:W-:Y:S01]  /*55d0*/  PRMT R88, R92, 0x7632, R88 ;  /* 0x000076325c587816 */ /* 0x000fe20000000058 */
[----:B------:R-:W-:Y:S01]  /*55e0*/  FMUL.FTZ R100, R93, R100 ;  /* 0x000000645d647220 */ /* 0x000fe20000410000 */
[----:B------:R-:W-:Y:S01]  /*55f0*/  SHF.L.U32 R90, R52, 0x10, RZ ;  /* 0x00000010345a7819 */ /* 0x000fe200000006ff */
[----:B------:R-:W-:Y:S01]  /*5600*/  FMUL.FTZ R104, R104, R93 ;  /* 0x0000005d68687220 */ /* 0x000fe20000410000 */
[----:B------:R-:W-:Y:S02]  /*5610*/  SHF.L.U32 R102, R176, 0x10, RZ ;  /* 0x00000010b0667819 */ /* 0x000fe400000006ff */
        /* <DEDUP_REMOVED lines=10> */
.L_x_3226:
[----:B------:R-:W0:Y:S01]  /*56c0*/  @P1 LDC.64 R92, c[0x0][0x478] ;  /* 0x00011e00ff5c1b82 */ /* 0x000e220000000a00 */
[----:B------:R-:W-:-:S04]  /*56d0*/  IMAD.WIDE.U32 R96, R191, 0x10, R96 ;  /* 0x00000010bf607825 */ /* 0x000fc800078e0060 */
[----:B0-----:R-:W-:-:S05]  /*56e0*/  @P1 IMAD.WIDE.U32 R92, R191, 0x20, R92 ;  /* 0x00000020bf5c1825 */ /* 0x001fca00078e005c */
[----:B------:R0:W-:Y:S04]  /*56f0*/  @P1 STG.E.128 desc[UR8][R92.64], R84 ;  /* 0x000000545c001986 */ /* 0x0001e8000c101d08 */
[----:B------:R0:W-:Y:S04]  /*5700*/  @P1 STG.E.128 desc[UR8][R92.64+0x10], R80 ;  /* 0x000010505c001986 */ /* 0x0001e8000c101d08 */
[----:B------:R0:W-:Y:S02]  /*5710*/  STG.E.128 desc[UR8][R96.64], R88 ;  /* 0x0000005860007986 */ /* 0x0001e4000c101d08 */
.L_x_3220:
[----:B01----:R-:W0:Y:S01]  /*5720*/  LDC.64 R88, c[0x0][0x380] ;  /* 0x0000e000ff587b82 */ /* 0x003e220000000a00 */
[----:B------:R-:W-:Y:S01]  /*5730*/  UPLOP3.LUT UP1, UPT, UPT, UPT, UP1, 0x40, 0x4 ;  /* 0x000000000004789c */ /* 0x000fe20003f2e810 */
        /* <DEDUP_REMOVED lines=99> */
.L_x_3210:
        /* <DEDUP_REMOVED lines=29> */
.L_x_3228:
        /* <DEDUP_REMOVED lines=12> */
.L_x_10719:


//--------------------- .text._ZN10layer_norm13ln_bwd_kernelINS_13Kernel_traitsI13__nv_bfloat16S2_fS2_fjLj3072ELj1ELj1ELj4ELj16ENS_18Kernel_traits_baseILj3072ES2_S2_fS2_fjLj128EEEEELb0ELb1ELb1ELb0EEEvNS_9BwdParamsE --------------------------
	.section	.text._ZN10layer_norm13ln_bwd_kernelINS_13Kernel_traitsI13__nv_bfloat16S2_fS2_fjLj3072ELj1ELj1ELj4ELj16ENS_18Kernel_traits_baseILj3072ES2_S2_fS2_fjLj128EEEEELb0ELb1ELb1ELb0EEEvNS_9BwdParamsE,"ax",@progbits
	.align	128
        .global         _ZN10layer_norm13ln_bwd_kernelINS_13Kernel_traitsI13__nv_bfloat16S2_fS2_fjLj3072ELj1ELj1ELj4ELj16ENS_18Kernel_traits_baseILj3072ES2_S2_fS2_fjLj128EEEEELb0ELb1ELb1ELb0EEEvNS_9BwdParamsE
        .type           _ZN10layer_norm13ln_bwd_kernelINS_13Kernel_traitsI13__nv_bfloat16S2_fS2_fjLj3072ELj1ELj1ELj4ELj16ENS_18Kernel_traits_baseILj3072ES2_S2_fS2_fjLj128EEEEELb0ELb1ELb1ELb0EEEvNS_9BwdParamsE,@function
        .size           _ZN10layer_norm13ln_bwd_kernelINS_13Kernel_traitsI13__nv_bfloat16S2_fS2_fjLj3072ELj1ELj1ELj4ELj16ENS_18Kernel_traits_baseILj3072ES2_S2_fS2_fjLj128EEEEELb0ELb1ELb1ELb0EEEvNS_9BwdParamsE,(.L_x_10720 - _ZN10layer_norm13ln_bwd_kernelINS_13Kernel_traitsI13__nv_bfloat16S2_fS2_fjLj3072ELj1ELj1ELj4ELj16ENS_18Kernel_traits_baseILj3072ES2_S2_fS2_fjLj128EEEEELb0ELb1ELb1ELb0EEEvNS_9BwdParamsE)
        .other          _ZN10layer_norm13ln_bwd_kernelINS_13Kernel_traitsI13__nv_bfloat16S2_fS2_fjLj3072ELj1ELj1ELj4ELj16ENS_18Kernel_traits_baseILj3072ES2_S2_fS2_fjLj128EEEEELb0ELb1ELb1ELb0EEEvNS_9BwdParamsE,@"STO_CUDA_ENTRY STV_DEFAULT"
_ZN10layer_norm13ln_bwd_kernelINS_13Kernel_traitsI13__nv_bfloat16S2_fS2_fjLj3072ELj1ELj1ELj4ELj16ENS_18Kernel_traits_baseILj3072ES2_S2_fS2_fjLj128EEEEELb0ELb1ELb1ELb0EEEvNS_9BwdParamsE:
.text._ZN10layer_norm13ln_bwd_kernelINS_13Kernel_traitsI13__nv_bfloat16S2_fS2_fjLj3072ELj1ELj1ELj4ELj16ENS_18Kernel_traits_baseILj3072ES2_S2_fS2_fjLj128EEEEELb0ELb1ELb1ELb0EEEvNS_9BwdParamsE:
        /* <DEDUP_REMOVED lines=17> */
[----:B------:R-:W4:Y:S08]  /*0110*/  @P5 LDC.64 R10, c[0x0][0x3d0] ;  /* 0x0000f400ff0a5b82 */ /* 0x000f300000000a00 */
[----:B------:R-:W3:Y:S01]  /*0120*/  @P5 LDC.64 R12, c[0x0][0x3e8] ;  /* 0x0000fa00ff0c5b82 */ /* 0x000ee20000000a00 */
[----:B0-----:R-:W-:-:S05]  /*0130*/  @P4 IMAD.WIDE.U32 R6, R15, 0x10, R6 ;  /* 0x000000100f064825 */ /* 0x001fca00078e0006 */
[----:B--2---:R0:W5:Y:S02]  /*0140*/  @P4 LDG.E.128 R36, desc[UR10][R6.64] ;  /* 0x0000000a06244981 */ /* 0x004164000c1e1d00 */
[----:B------:R-:W2:Y:S01]  /*0150*/  @P2 LDC.64 R2, c[0x0][0x3d0] ;  /* 0x0000f400ff022b82 */ /* 0x000ea20000000a00 */
[C---:B-1----:R-:W-:Y:S01]  /*0160*/  @P4 IMAD.WIDE.U32 R8, R15.reuse, 0x10, R8 ;  /* 0x000000100f084825 */ /* 0x042fe200078e0008 */
[----:B------:R-:W-:-:S04]  /*0170*/  @P4 IADD3 R15, PT, PT, R15, 0x80, RZ ;  /* 0x000000800f0f4810 */ /* 0x000fc80007ffe0ff */
[----:B------:R0:W5:Y:S02]  /*0180*/  @P4 LDG.E.128 R40, desc[UR10][R8.64] ;  /* 0x0000000a08284981 */ /* 0x000164000c1e1d00 */
[----:B------:R-:W1:Y:S01]  /*0190*/  @P2 LDC.64 R4, c[0x0][0x3e8] ;  /* 0x0000fa00ff042b82 */ /* 0x000e620000000a00 */
[----:B----4-:R-:W-:-:S05]  /*01a0*/  @P5 IMAD.WIDE.U32 R10, R15, 0x10, R10 ;  /* 0x000000100f0a5825 */ /* 0x010fca00078e000a */
[----:B------:R0:W5:Y:S01]  /*01b0*/  @P5 LDG.E.128 R44, desc[UR10][R10.64] ;  /* 0x0000000a0a2c5981 */ /* 0x000162000c1e1d00 */
[----:B---3--:R-:W-:-:S05]  /*01c0*/  @P5 IMAD.WIDE.U32 R12, R15, 0x10, R12 ;  /* 0x000000100f0c5825 */ /* 0x008fca00078e000c */
        /* <DEDUP_REMOVED lines=111> */
.L_x_3344:
        /* <DEDUP_REMOVED lines=14> */
[----:B------:R-:W-:-:S07]  /*09a0*/  SHF.R.S32.HI R166, RZ, 0x1f, R25 ;  /* 0x0000001fffa67819 */ /* 0x000fce0000011419 */
[----:B------:R-:W1:Y:S01]  /*09b0*/  LDC R178, c[0x0][0x388] ;  /* 0x0000e200ffb27b82 */ /* 0x000e620000000800 */
[----:B0-----:R-:W-:-:S04]  /*09c0*/  LEA R164, P0, R25, R164, 0x2 ;  /* 0x000000a419a47211 */ /* 0x001fc800078010ff */
[----:B------:R-:W-:-:S05]  /*09d0*/  LEA.HI.X R165, R25, R165, R166, 0x2, P0 ;  /* 0x000000a519a57211 */ /* 0x000fca00000f14a6 */
[----:B------:R-:W2:Y:S01]  /*09e0*/  LDG.E R164, desc[UR10][R164.64] ;  /* 0x0000000aa4a47981 */ /* 0x000ea2000c1e1900 */
[----:B------:R-:W-:Y:S01]  /*09f0*/  IADD3 R167, PT, PT, R27, -0x1, RZ ;  /* 0xffffffff1ba77810 */ /* 0x000fe20007ffe0ff */
[-C--:B-1----:R-:W-:Y:S01]  /*0a00*/  IMAD R166, R25, R178.reuse, RZ ;  /* 0x000000b219a67224 */ /* 0x082fe200078e02ff */
[C---:B------:R-:W-:Y:S01]  /*0a10*/  ISETP.GE.U32.AND P4, PT, R26.reuse, 0x80, PT ;  /* 0x000000801a00780c */ /* 0x040fe20003f86070 */
[----:B------:R-:W-:Y:S01]  /*0a20*/  BSSY.RECONVERGENT B1, `(.L_x_3232) ;  /* 0x000006a000017945 */ /* 0x000fe20003800200 */
[----:B------:R-:W-:Y:S01]  /*0a30*/  ISETP.NE.AND P0, PT, RZ, UR9, PT ;  /* 0x00000009ff007c0c */ /* 0x000fe2000bf05270 */
[----:B------:R-:W-:Y:S01]  /*0a40*/  IMAD R168, R167, R178, RZ ;  /* 0x000000b2a7a87224 */ /* 0x000fe200078e02ff */
[----:B------:R-:W-:Y:S02]  /*0a50*/  SHF.R.S32.HI R167, RZ, 0x1f, R166 ;  /* 0x0000001fffa77819 */ /* 0x000fe400000114a6 */
[----:B------:R-:W-:Y:S02]  /*0a60*/  CS2R R230, SRZ ;  /* 0x0000000000e67805 */ /* 0x000fe4000001ff00 */
[----:B------:R-:W-:-:S02]  /*0a70*/  ISETP.GE.U32.AND P3, PT, R26, 0x100, PT ;  /* 0x000001001a00780c */ /* 0x000fc40003f66070 */
[----:B------:R-:W-:Y:S02]  /*0a80*/  SHF.R.S32.HI R169, RZ, 0x1f, R168 ;  /* 0x0000001fffa97819 */ /* 0x000fe400000114a8 */
[----:B------:R-:W-:Y:S02]  /*0a90*/  LEA.HI R167, R167, R166, RZ, 0x3 ;  /* 0x000000a6a7a77211 */ /* 0x000fe400078f18ff */
[----:B------:R-:W-:Y:S02]  /*0aa0*/  LEA.HI R169, R169, R168, RZ, 0x3 ;  /* 0x000000a8a9a97211 */ /* 0x000fe400078f18ff */
[-C--:B------:R-:W-:Y:S02]  /*0ab0*/  LEA.HI.SX32 R179, R167, R172.reuse, 0x1d ;  /* 0x000000aca7b37211 */ /* 0x080fe400078feaff */
[----:B------:R-:W-:Y:S02]  /*0ac0*/  ISETP.GE.U32.AND P2, PT, R26, 0x180, PT ;  /* 0x000001801a00780c */ /* 0x000fe40003f46070 */
        /* <DEDUP_REMOVED lines=15> */
[----:B------:R-:W-:Y:S02]  /*0bc0*/  SHF.L.U32 R222, R17, 0x10, RZ ;  /* 0x0000001011de7819 */ /* 0x000fe400000006ff */
[----:B0-----:R-:W-:Y:S02]  /*0bd0*/  SHF.L.U32 R183, R18, 0x10, RZ ;  /* 0x0000001012b77819 */ /* 0x001fe400000006ff */
[----:B------:R-:W-:Y:S01]  /*0be0*/  SHF.L.U32 R182, R54, 0x10, RZ ;  /* 0x0000001036b67819 */ /* 0x000fe200000006ff */
[----:B-1----:R-:W-:-:S05]  /*0bf0*/  @P0 IMAD.WIDE.U32 R180, R229, 0x20, R180 ;  /* 0x00000020e5b40825 */ /* 0x002fca00078e00b4 */
[----:B------:R-:W5:Y:S04]  /*0c00*/  @P0 LDG.E.128 R132, desc[UR10][R180.64] ;  /* 0x0000000ab4840981 */ /* 0x000f68000c1e1d00 */
[----:B------:R0:W5:Y:S02]  /*0c10*/  @P0 LDG.E.128 R136, desc[UR10][R180.64+0x10] ;  /* 0x0000100ab4880981 */ /* 0x000164000c1e1d00 */
[----:B0-----:R-:W-:Y:S02]  /*0c20*/  SHF.L.U32 R181, R53, 0x10, RZ ;  /* 0x0000001035b57819 */ /* 0x001fe400000006ff */
[----:B------:R-:W-:Y:S02]  /*0c30*/  SHF.L.U32 R186, R55, 0x10, RZ ;  /* 0x0000001037ba7819 */ /* 0x000fe400000006ff */
[----:B------:R-:W-:-:S02]  /*0c40*/  IADD3 R232, PT, PT, R232, 0x80, RZ ;  /* 0x00000080e8e87810 */ /* 0x000fc40007ffe0ff */
[----:B------:R-:W-:Y:S01]  /*0c50*/  IADD3 R229, PT, PT, R229, 0x80, RZ ;  /* 0x00000080e5e57810 */ /* 0x000fe20007ffe0ff */
[C---:B--2---:R-:W-:Y:S01]  /*0c60*/  FADD.FTZ R227, -R228.reuse, R164 ;  /* 0x000000a4e4e37221 */ /* 0x044fe20000010100 */
[C---:B------:R-:W-:Y:S01]  /*0c70*/  FADD.FTZ R185, -R228.reuse, R165 ;  /* 0x000000a5e4b97221 */ /* 0x040fe20000010100 */
[----:B------:R-:W-:Y:S01]  /*0c80*/  FADD.FTZ R225, -R228, R166 ;  /* 0x000000a6e4e17221 */ /* 0x000fe20000010100 */
[C---:B----4-:R-:W-:Y:S02]  /*0c90*/  PRMT R164, R168.reuse, 0x7632, R164 ;  /* 0x00007632a8a47816 */ /* 0x050fe400000000a4 */
[----:B------:R-:W-:Y:S01]  /*0ca0*/  SHF.L.U32 R165, R168, 0x10, RZ ;  /* 0x00000010a8a57819 */ /* 0x000fe200000006ff */
[----:B-----5:R-:W-:Y:S01]  /*0cb0*/  FMUL.FTZ R224, R176, R185 ;  /* 0x000000b9b0e07220 */ /* 0x020fe20000410000 */
[----:B------:R-:W-:Y:S01]  /*0cc0*/  SHF.L.U32 R164, R164, 0x10, RZ ;  /* 0x00000010a4a47819 */ /* 0x000fe200000006ff */
[----:B------:R-:W-:Y:S01]  /*0cd0*/  FMUL.FTZ R227, R176, R227 ;  /* 0x000000e3b0e37220 */ /* 0x000fe20000410000 */
[----:B------:R-:W-:Y:S01]  /*0ce0*/  PRMT R168, R170, 0x7632, R168 ;  /* 0x00007632aaa87816 */ /* 0x000fe200000000a8 */
[----:B------:R-:W-:Y:S01]  /*0cf0*/  FADD.FTZ R167, -R228, R167 ;  /* 0x000000a7e4a77221 */ /* 0x000fe20000010100 */
[----:B------:R-:W-:Y:S01]  /*0d00*/  PRMT R166, R169, 0x7632, R166 ;  /* 0x00007632a9a67816 */ /* 0x000fe200000000a6 */
[-C--:B------:R-:W-:Y:S01]  /*0d10*/  FMUL.FTZ R226, R226, R165.reuse ;  /* 0x000000a5e2e27220 */ /* 0x080fe20000410000 */
[-C--:B------:R-:W-:Y:S01]  /*0d20*/  FMUL.FTZ R222, R222, R164.reuse ;  /* 0x000000a4dede7220 */ /* 0x080fe20000410000 */
[----:B------:R-:W-:Y:S01]  /*0d30*/  FFMA.FTZ R61, R224, R164, R61 ;  /* 0x000000a4e03d7223 */ /* 0x000fe2000001003d */
[----:B------:R-:W-:Y:S01]  /*0d40*/  FADD.FTZ R81, R81, R164 ;  /* 0x000000a451517221 */ /* 0x000fe20000010000 */
[----:B---3--:R-:W-:Y:S01]  /*0d50*/  FADD.FTZ R187, -R228, R172 ;  /* 0x000000ace4bb7221 */ /* 0x008fe20000010100 */
[----:B------:R-:W-:Y:S01]  /*0d60*/  SHF.L.U32 R164, R19, 0x10, RZ ;  /* 0x0000001013a47819 */ /* 0x000fe200000006ff */
[----:B------:R-:W-:Y:S01]  /*0d70*/  FADD.FTZ R80, R80, R165 ;  /* 0x000000a550507221 */ /* 0x000fe20000010000 */
[----:B------:R-:W-:Y:S01]  /*0d80*/  SHF.L.U32 R168, R168, 0x10, RZ ;  /* 0x00000010a8a87819 */ /* 0x000fe200000006ff */
[----:B------:R-:W-:Y:S01]  /*0d90*/  FFMA.FTZ R60, R227, R165, R60 ;  /* 0x000000a5e33c7223 */ /* 0x000fe2000001003c */
[----:B------:R-:W-:Y:S01]  /*0da0*/  SHF.L.U32 R169, R169, 0x10, RZ ;  /* 0x00000010a9a97819 */ /* 0x000fe200000006ff */
[----:B------:R-:W-:Y:S01]  /*0db0*/  FMUL.FTZ R180, R176, R167 ;  /* 0x000000a7b0b47220 */ /* 0x000fe20000410000 */
[----:B------:R-:W-:Y:S01]  /*0dc0*/  SHF.L.U32 R166, R166, 0x10, RZ ;  /* 0x00000010a6a67819 */ /* 0x000fe200000006ff */
[----:B------:R-:W-:Y:S01]  /*0dd0*/  FADD.FTZ R165, RZ, R226 ;  /* 0x000000e2ffa57221 */ /* 0x000fe20000010000 */
[----:B------:R-:W-:Y:S01]  /*0de0*/  FFMA.FTZ R167, R227, R226, RZ ;  /* 0x000000e2e3a77223 */ /* 0x000fe200000100ff */
[----:B------:R-:W-:Y:S01]  /*0df0*/  FMUL.FTZ R185, R176, R187 ;  /* 0x000000bbb0b97220 */ /* 0x000fe20000410000 */
[----:B------:R-:W-:Y:S01]  /*0e00*/  FMUL.FTZ R187, R164, R168 ;  /* 0x000000a8a4bb7220 */ /* 0x000fe20000410000 */
[----:B------:R-:W-:Y:S01]  /*0e10*/  FMUL.FTZ R181, R181, R169 ;  /* 0x000000a9b5b57220 */ /* 0x000fe20000410000 */
[-C--:B------:R-:W-:Y:S01]  /*0e20*/  FMUL.FTZ R183, R183, R166.reuse ;  /* 0x000000a6b7b77220 */ /* 0x080fe20000410000 */
[----:B------:R-:W-:Y:S01]  /*0e30*/  FFMA.FTZ R63, R180, R166, R63 ;  /* 0x000000a6b43f7223 */ /* 0x000fe2000001003f */
[----:B------:R-:W-:Y:S01]  /*0e40*/  FADD.FTZ R83, R83, R166 ;  /* 0x000000a653537221 */ /* 0x000fe20000010000 */
[----:B------:R-:W-:Y:S01]  /*0e50*/  FADD.FTZ R164, R165, R222 ;  /* 0x000000dea5a47221 */ /* 0x000fe20000010000 */
[----:B------:R-:W-:Y:S01]  /*0e60*/  FMUL.FTZ R225, R176, R225 ;  /* 0x000000e1b0e17220 */ /* 0x000fe20000410000 */
[----:B------:R-:W-:Y:S01]  /*0e70*/  FFMA.FTZ R166, R224, R222, R167 ;  /* 0x000000dee0a67223 */ /* 0x000fe200000100a7 */
[----:B------:R-:W-:Y:S01]  /*0e80*/  SHF.L.U32 R189, R170, 0x10, RZ ;  /* 0x00000010aabd7819 */ /* 0x000fe200000006ff */
[----:B------:R-:W-:-:S02]  /*0e90*/  FADD.FTZ R164, R164, R181 ;  /* 0x000000b5a4a47221 */ /* 0x000fc40000010000 */
[----:B------:R-:W-:Y:S01]  /*0ea0*/  FFMA.FTZ R165, R225, R181, R166 ;  /* 0x000000b5e1a57223 */ /* 0x000fe200000100a6 */
[----:B------:R-:W-:Y:S01]  /*0eb0*/  FADD.FTZ R173, -R228, R173 ;  /* 0x000000ade4ad7221 */ /* 0x000fe20000010100 */
[----:B------:R-:W-:Y:S01]  /*0ec0*/  FADD.FTZ R167, R164, R183 ;  /* 0x000000b7a4a77221 */ /* 0x000fe20000010000 */
[----:B------:R-:W-:Y:S01]  /*0ed0*/  FMUL.FTZ R182, R182, R189 ;  /* 0x000000bdb6b67220 */ /* 0x000fe20000410000 */
[----:B------:R-:W-:Y:S01]  /*0ee0*/  FFMA.FTZ R164, R180, R183, R165 ;  /* 0x000000b7b4a47223 */ /* 0x000fe200000100a5 */
[C---:B------:R-:W-:Y:S01]  /*0ef0*/  PRMT R170, R171.reuse, 0x7632, R170 ;  /* 0x00007632abaa7816 */ /* 0x040fe200000000aa */
[----:B------:R-:W-:Y:S01]  /*0f00*/  FMUL.FTZ R184, R176, R173 ;  /* 0x000000adb0b87220 */ /* 0x000fe20000410000 */
[----:B------:R-:W-:Y:S01]  /*0f10*/  SHF.L.U32 R171, R171, 0x10, RZ ;  /* 0x00000010abab7819 */ /* 0x000fe200000006ff */
[----:B------:R-:W-:Y:S01]  /*0f20*/  FADD.FTZ R191, -R228, R174 ;  /* 0x000000aee4bf7221 */ /* 0x000fe20000010100 */
        /* <DEDUP_REMOVED lines=25> */
.L_x_3233:
[----:B----4-:R-:W-:Y:S05]  /*10c0*/  BSYNC.RECONVERGENT B1 ;  /* 0x0000000000017941 */ /* 0x010fea0003800200 */
.L_x_3232:
        /* <DEDUP_REMOVED lines=24> */
[C---:B------:R-:W-:Y:S01]  /*1250*/  FADD.FTZ R197, -R228.reuse, R164 ;  /* 0x000000a4e4c57221 */ /* 0x040fe20000010100 */
[----:B------:R-:W-:Y:S01]  /*1260*/  FADD.FTZ R205, -R228, R167 ;  /* 0x000000a7e4cd7221 */ /* 0x000fe20000010100 */
[----:B-----5:R-:W-:Y:S01]  /*1270*/  FMUL.FTZ R190, R176, R199 ;  /* 0x000000c7b0be7220 */ /* 0x020fe20000410000 */
[----:B------:R-:W-:Y:S02]  /*1280*/  SHF.L.U32 R199, R10, 0x10, RZ ;  /* 0x000000100ac77819 */ /* 0x000fe400000006ff */
[----:B----4-:R-:W-:Y:S02]  /*1290*/  PRMT R166, R169, 0x7632, R166 ;  /* 0x00007632a9a67816 */ /* 0x010fe400000000a6 */
[----:B------:R-:W-:-:S02]  /*12a0*/  PRMT R164, R168, 0x7632, R164 ;  /* 0x00007632a8a47816 */ /* 0x000fc400000000a4 */
[----:B------:R-:W-:Y:S01]  /*12b0*/  SHF.L.U32 R165, R168, 0x10, RZ ;  /* 0x00000010a8a57819 */ /* 0x000fe200000006ff */
[----:B------:R-:W-:Y:S01]  /*12c0*/  FMUL.FTZ R194, R176, R205 ;  /* 0x000000cdb0c27220 */ /* 0x000fe20000410000 */
[----:B------:R-:W-:Y:S01]  /*12d0*/  SHF.L.U32 R166, R166, 0x10, RZ ;  /* 0x00000010a6a67819 */ /* 0x000fe200000006ff */
[----:B---3--:R-:W-:Y:S01]  /*12e0*/  FADD.FTZ R207, -R228, R172 ;  /* 0x000000ace4cf7221 */ /* 0x008fe20000010100 */
[----:B------:R-:W-:Y:S01]  /*12f0*/  PRMT R167, R170, 0x7632, R167 ;  /* 0x00007632aaa77816 */ /* 0x000fe200000000a7 */
[----:B------:R-:W-:Y:S01]  /*1300*/  FADD.FTZ R173, -R228, R173 ;  /* 0x000000ade4ad7221 */ /* 0x000fe20000010100 */
[----:B------:R-:W-:Y:S01]  /*1310*/  SHF.L.U32 R164, R164, 0x10, RZ ;  /* 0x00000010a4a47819 */ /* 0x000fe200000006ff */
[----:B------:R-:W-:Y:S01]  /*1320*/  FMUL.FTZ R193, R176, R197 ;  /* 0x000000c5b0c17220 */ /* 0x000fe20000410000 */
[----:B------:R-:W-:Y:S01]  /*1330*/  FMUL.FTZ R192, R192, R165 ;  /* 0x000000a5c0c07220 */ /* 0x000fe20000410000 */
[----:B------:R-:W-:Y:S01]  /*1340*/  SHF.L.U32 R203, R170, 0x10, RZ ;  /* 0x00000010aacb7819 */ /* 0x000fe200000006ff */
[----:B------:R-:W-:Y:S01]  /*1350*/  FMUL.FTZ R197, R176, R201 ;  /* 0x000000c9b0c57220 */ /* 0x000fe20000410000 */
        /* <DEDUP_REMOVED lines=52> */
.L_x_3235:
[----:B------:R-:W-:Y:S05]  /*16a0*/  BSYNC.RECONVERGENT B1 ;  /* 0x0000000000017941 */ /* 0x000fea0003800200 */
.L_x_3234:
        /* <DEDUP_REMOVED lines=18> */
[----:B0-----:R-:W-:Y:S01]  /*17d0*/  SHF.L.U32 R208, R44, 0x10, RZ ;  /* 0x000000102cd07819 */ /* 0x001fe200000006ff */
[C---:B--2---:R-:W-:Y:S01]  /*17e0*/  FADD.FTZ R213, -R228.reuse, R164 ;  /* 0x000000a4e4d57221 */ /* 0x044fe20000010100 */
[C---:B------:R-:W-:Y:S01]  /*17f0*/  FADD.FTZ R215, -R228.reuse, R165 ;  /* 0x000000a5e4d77221 */ /* 0x040fe20000010100 */
[C---:B------:R-:W-:Y:S01]  /*1800*/  FADD.FTZ R217, -R228.reuse, R166 ;  /* 0x000000a6e4d97221 */ /* 0x040fe20000010100 */
[----:B------:R-:W-:Y:S01]  /*1810*/  FADD.FTZ R167, -R228, R167 ;  /* 0x000000a7e4a77221 */ /* 0x000fe20000010100 */
[C---:B-----5:R-:W-:Y:S01]  /*1820*/  FMUL.FTZ R209, R176.reuse, R213 ;  /* 0x000000d5b0d17220 */ /* 0x060fe20000410000 */
[----:B------:R-:W-:Y:S01]  /*1830*/  FMUL.FTZ R206, R176, R215 ;  /* 0x000000d7b0ce7220 */ /* 0x000fe20000410000 */
[----:B------:R-:W-:Y:S01]  /*1840*/  SHF.L.U32 R215, R2, 0x10, RZ ;  /* 0x0000001002d77819 */ /* 0x000fe200000006ff */
[----:B---3--:R-:W-:Y:S01]  /*1850*/  FADD.FTZ R219, -R228, R168 ;  /* 0x000000a8e4db7221 */ /* 0x008fe20000010100 */
[----:B------:R-:W-:Y:S01]  /*1860*/  FMUL.FTZ R210, R176, R167 ;  /* 0x000000a7b0d27220 */ /* 0x000fe20000410000 */
[----:B----4-:R-:W-:Y:S01]  /*1870*/  PRMT R164, R172, 0x7632, R164 ;  /* 0x00007632aca47816 */ /* 0x010fe200000000a4 */
[----:B------:R-:W-:Y:S01]  /*1880*/  FMUL.FTZ R213, R176, R217 ;  /* 0x000000d9b0d57220 */ /* 0x000fe20000410000 */
[----:B------:R-:W-:Y:S01]  /*1890*/  SHF.L.U32 R165, R172, 0x10, RZ ;  /* 0x00000010aca57819 */ /* 0x000fe200000006ff */
[----:B------:R-:W-:Y:S01]  /*18a0*/  FADD.FTZ R221, -R228, R169 ;  /* 0x000000a9e4dd7221 */ /* 0x000fe20000010100 */
[----:B------:R-:W-:Y:S01]  /*18b0*/  PRMT R166, R173, 0x7632, R166 ;  /* 0x00007632ada67816 */ /* 0x000fe200000000a6 */
[----:B------:R-:W-:Y:S01]  /*18c0*/  FMUL.FTZ R217, R176, R219 ;  /* 0x000000dbb0d97220 */ /* 0x000fe20000410000 */
[----:B------:R-:W-:Y:S01]  /*18d0*/  SHF.L.U32 R164, R164, 0x10, RZ ;  /* 0x00000010a4a47819 */ /* 0x000fe200000006ff */
[-C--:B------:R-:W-:Y:S01]  /*18e0*/  FMUL.FTZ R208, R208, R165.reuse ;  /* 0x000000a5d0d07220 */ /* 0x080fe20000410000 */
[----:B------:R-:W-:Y:S01]  /*18f0*/  SHF.L.U32 R166, R166, 0x10, RZ ;  /* 0x00000010a6a67819 */ /* 0x000fe200000006ff */
[----:B------:R-:W-:Y:S01]  /*1900*/  FADD.FTZ R100, R100, R165 ;  /* 0x000000a564647221 */ /* 0x000fe20000010000 */
[----:B------:R-:W-:Y:S01]  /*1910*/  PRMT R168, R174, 0x7632, R168 ;  /* 0x00007632aea87816 */ /* 0x000fe200000000a8 */
[-C--:B------:R-:W-:Y:S01]  /*1920*/  FMUL.FTZ R211, R211, R164.reuse ;  /* 0x000000a4d3d37220 */ /* 0x080fe20000410000 */
[----:B------:R-:W-:Y:S01]  /*1930*/  FFMA.FTZ R73, R206, R164, R73 ;  /* 0x000000a4ce497223 */ /* 0x000fe20000010049 */
[----:B------:R-:W-:Y:S01]  /*1940*/  FADD.FTZ R101, R101, R164 ;  /* 0x000000a465657221 */ /* 0x000fe20000010000 */
[----:B------:R-:W-:Y:S01]  /*1950*/  SHF.L.U32 R173, R173, 0x10, RZ ;  /* 0x00000010adad7819 */ /* 0x000fe200000006ff */
[----:B------:R-:W-:Y:S01]  /*1960*/  FFMA.FTZ R72, R209, R165, R72 ;  /* 0x000000a5d1487223 */ /* 0x000fe20000010048 */
[----:B------:R-:W-:Y:S01]  /*1970*/  FADD.FTZ R164, R231, R208 ;  /* 0x000000d0e7a47221 */ /* 0x000fe20000010000 */
[----:B------:R-:W-:Y:S01]  /*1980*/  FFMA.FTZ R165, R209, R208, R230 ;  /* 0x000000d0d1a57223 */ /* 0x000fe200000100e6 */
[-C--:B------:R-:W-:Y:S01]  /*1990*/  FMUL.FTZ R215, R215, R166.reuse ;  /* 0x000000a6d7d77220 */ /* 0x080fe20000410000 */
[----:B------:R-:W-:Y:S01]  /*19a0*/  FFMA.FTZ R75, R210, R166, R75 ;  /* 0x000000a6d24b7223 */ /* 0x000fe2000001004b */
[----:B------:R-:W-:Y:S01]  /*19b0*/  FADD.FTZ R103, R103, R166 ;  /* 0x000000a667677221 */ /* 0x000fe20000010000 */
[----:B------:R-:W-:Y:S01]  /*19c0*/  SHF.L.U32 R166, R3, 0x10, RZ ;  /* 0x0000001003a67819 */ /* 0x000fe200000006ff */
[----:B------:R-:W-:Y:S01]  /*19d0*/  FADD.FTZ R167, R164, R211 ;  /* 0x000000d3a4a77221 */ /* 0x000fe20000010000 */
[----:B------:R-:W-:Y:S01]  /*19e0*/  SHF.L.U32 R168, R168, 0x10, RZ ;  /* 0x00000010a8a87819 */ /* 0x000fe200000006ff */
[----:B------:R-:W-:Y:S01]  /*19f0*/  FMUL.FTZ R212, R212, R173 ;  /* 0x000000add4d47220 */ /* 0x000fe20000410000 */
[----:B------:R-:W-:Y:S01]  /*1a00*/  FFMA.FTZ R164, R206, R211, R165 ;  /* 0x000000d3cea47223 */ /* 0x000fe200000100a5 */
[----:B------:R-:W-:Y:S01]  /*1a10*/  SHF.L.U32 R169, R174, 0x10, RZ ;  /* 0x00000010aea97819 */ /* 0x000fe200000006ff */
[----:B------:R-:W-:Y:S01]  /*1a20*/  FADD.FTZ R223, -R228, R170 ;  /* 0x000000aae4df7221 */ /* 0x000fe20000010100 */
[----:B------:R-:W-:Y:S01]  /*1a30*/  FMUL.FTZ R219, R166, R168 ;  /* 0x000000a8a6db7220 */ /* 0x000fe20000410000 */
[----:B------:R-:W-:Y:S01]  /*1a40*/  FADD.FTZ R166, R167, R212 ;  /* 0x000000d4a7a67221 */ /* 0x000fe20000010000 */
[----:B------:R-:W-:Y:S01]  /*1a50*/  FFMA.FTZ R165, R213, R212, R164 ;  /* 0x000000d4d5a57223 */ /* 0x000fe200000100a4 */
[----:B------:R-:W-:Y:S01]  /*1a60*/  FMUL.FTZ R214, R214, R169 ;  /* 0x000000a9d6d67220 */ /* 0x000fe20000410000 */
[C---:B------:R-:W-:Y:S01]  /*1a70*/  PRMT R170, R175.reuse, 0x7632, R170 ;  /* 0x00007632afaa7816 */ /* 0x040fe200000000aa */
[----:B------:R-:W-:Y:S01]  /*1a80*/  FADD.FTZ R167, R166, R215 ;  /* 0x000000d7a6a77221 */ /* 0x000fe20000010000 */
[----:B------:R-:W-:Y:S01]  /*1a90*/  FFMA.FTZ R164, R210, R215, R165 ;  /* 0x000000d7d2a47223 */ /* 0x000fe200000100a5 */
[----:B------:R-:W-:Y:S01]  /*1aa0*/  FMUL.FTZ R216, R176, R221 ;  /* 0x000000ddb0d87220 */ /* 0x000fe20000410000 */
[----:B------:R-:W-:Y:S01]  /*1ab0*/  SHF.L.U32 R175, R175, 0x10, RZ ;  /* 0x00000010afaf7819 */ /* 0x000fe200000006ff */
[----:B------:R-:W-:Y:S01]  /*1ac0*/  FADD.FTZ R166, R167, R214 ;  /* 0x000000d6a7a67221 */ /* 0x000fe20000010000 */
[----:B------:R-:W-:Y:S01]  /*1ad0*/  FFMA.FTZ R165, R217, R214, R164 ;  /* 0x000000d6d9a57223 */ /* 0x000fe200000100a4 */
[----:B------:R-:W-:Y:S01]  /*1ae0*/  FFMA.FTZ R77, R216, R168, R77 ;  /* 0x000000a8d84d7223 */ /* 0x000fe2000001004d */
[----:B------:R-:W-:Y:S01]  /*1af0*/  FADD.FTZ R105, R105, R168 ;  /* 0x000000a869697221 */ /* 0x000fe20000010000 */
        /* <DEDUP_REMOVED lines=21> */
[----:B------:R-:W-:Y:S06]  /*1c50*/  BRA `(.L_x_3236) ;  /* 0x0000000000687947 */ /* 0x000fec0003800000 */
.L_x_3231:
        /* <DEDUP_REMOVED lines=26> */
.L_x_3236:
[----:B----4-:R-:W-:Y:S05]  /*1e00*/  BSYNC.RECONVERGENT B0 ;  /* 0x0000000000007941 */ /* 0x010fea0003800200 */
.L_x_3230:
        /* <DEDUP_REMOVED lines=32> */
.L_x_3238:
[----:B------:R-:W-:Y:S05]  /*2010*/  BSYNC.RECONVERGENT B0 ;  /* 0x0000000000007941 */ /* 0x000fea0003800200 */
.L_x_3237:
        /* <DEDUP_REMOVED lines=23> */
[----:B------:R-:W-:Y:S01]  /*2190*/  HFMA2 R169, -RZ, RZ, 0, 0 ;  /* 0x00000000ffa97431 */ /* 0x000fe200000001ff */
[----:B------:R-:W-:Y:S01]  /*21a0*/  @P3 LEA.HI R177, R166, R177, RZ, 0x3 ;  /* 0x000000b1a6b13211 */ /* 0x000fe200078f18ff */
        /* <DEDUP_REMOVED lines=13> */
.L_x_3241:
        /* <DEDUP_REMOVED lines=19> */
.L_x_3244:
        /* <DEDUP_REMOVED lines=14> */
.L_x_3245:
        /* <DEDUP_REMOVED lines=13> */
.L_x_3246:
        /* <DEDUP_REMOVED lines=14> */
.L_x_3247:
        /* <DEDUP_REMOVED lines=13> */
.L_x_3248:
        /* <DEDUP_REMOVED lines=14> */
.L_x_3249:
        /* <DEDUP_REMOVED lines=13> */
.L_x_3250:
        /* <DEDUP_REMOVED lines=15> */
.L_x_3243:
        /* <DEDUP_REMOVED lines=24> */
[----:B------:R-:W-:-:S04]  /*2b30*/  ISETP.GT.AND P0, PT, R27, RZ, PT ;  /* 0x000000ff1b00720c */ /* 0x000fc80003f04270 */
        /* <DEDUP_REMOVED lines=16> */
.L_x_3252:
        /* <DEDUP_REMOVED lines=9> */
.L_x_3253:
        /* <DEDUP_REMOVED lines=8> */
.L_x_3254:
        /* <DEDUP_REMOVED lines=9> */
.L_x_3255:
        /* <DEDUP_REMOVED lines=8> */
.L_x_3256:
        /* <DEDUP_REMOVED lines=9> */
.L_x_3257:
        /* <DEDUP_REMOVED lines=8> */
.L_x_3258:
        /* <DEDUP_REMOVED lines=10> */
.L_x_3242:
[----:B------:R-:W-:Y:S01]  /*3010*/  UMOV UR4, UR6 ;  /* 0x0000000600047c82 */ /* 0x000fe20008000000 */
[----:B------:R-:W-:Y:S01]  /*3020*/  UMOV UR5, UR7 ;  /* 0x0000000700057c82 */ /* 0x000fe20008000000 */
[----:B------:R-:W-:-:S04]  /*3030*/  UISETP.NE.U32.AND UP0, UPT, UR4, URZ, UPT ;  /* 0x000000ff0400728c */ /* 0x000fc8000bf05070 */
[----:B------:R-:W-:-:S09]  /*3040*/  UISETP.NE.AND.EX UP0, UPT, UR5, URZ, UPT, UP0 ;  /* 0x000000ff0500728c */ /* 0x000fd2000bf05300 */
[----:B------:R-:W-:Y:S05]  /*3050*/  BRA.U UP0, `(.L_x_3259) ;  /* 0x0000000500947547 */ /* 0x000fea000b800000 */
[----:B------:R-:W-:Y:S05]  /*3060*/  @!P3 BRA `(.L_x_3260) ;  /* 0x00000000002cb947 */ /* 0x000fea0003800000 */
[----:B------:R-:W-:Y:S01]  /*3070*/  @P1 FFMA.FTZ R165, R227, R171, R168 ;  /* 0x000000abe3a51223 */ /* 0x000fe200000100a8 */
[----:B------:R-:W-:Y:S02]  /*3080*/  MOV R164, R132 ;  /* 0x0000008400a47202 */ /* 0x000fe40000000f00 */
[----:B------:R-:W-:Y:S01]  /*3090*/  SHF.L.U32 R166, R56, 0x10, RZ ;  /* 0x0000001038a67819 */ /* 0x000fe200000006ff */
[----:B------:R-:W-:Y:S01]  /*30a0*/  @P1 FADD.FTZ R165, R226, -R165 ;  /* 0x800000a5e2a51221 */ /* 0x000fe20000010000 */
[----:B-----5:R-:W-:-:S03]  /*30b0*/  SHF.L.U32 R167, R156, 0x10, RZ ;  /* 0x000000109ca77819 */ /* 0x020fc600000006ff */
[----:B------:R-:W-:-:S04]  /*30c0*/  @P1 FFMA.FTZ R164, R176, R165, R132 ;  /* 0x000000a5b0a41223 */ /* 0x000fc80000010084 */
[----:B------:R-:W-:-:S04]  /*30d0*/  FMUL.FTZ R165, R164, UR15 ;  /* 0x0000000fa4a57c20 */ /* 0x000fc80008410000 */
[-C--:B------:R-:W-:Y:S01]  /*30e0*/  FMUL.FTZ R164, R166, R165.reuse ;  /* 0x000000a5a6a47220 */ /* 0x080fe20000410000 */
[----:B------:R-:W-:-:S04]  /*30f0*/  FFMA.FTZ R108, R167, R165, R108 ;  /* 0x000000a5a76c7223 */ /* 0x000fc8000001006c */
[----:B------:R-:W-:-:S04]  /*3100*/  F2FP.BF16.F32.PACK_AB R164, RZ, R164 ;  /* 0x000000a4ffa4723e */ /* 0x000fc800000010ff */
[----:B------:R-:W-:-:S07]  /*3110*/  PRMT R160, R164, 0x7610, R160 ;  /* 0x00007610a4a07816 */ /* 0x000fce00000000a0 */
.L_x_3260:
[----:B------:R-:W-:Y:S05]  /*3120*/  @!P3 BRA `(.L_x_3261) ;  /* 0x000000000030b947 */ /* 0x000fea0003800000 */
[----:B------:R-:W-:Y:S01]  /*3130*/  @P1 FFMA.FTZ R165, R224, R171, R168 ;  /* 0x000000abe0a51223 */ /* 0x000fe200000100a8 */
[----:B------:R-:W-:Y:S02]  /*3140*/  MOV R164, R133 ;  /* 0x0000008500a47202 */ /* 0x000fe40000000f00 */
        /* <DEDUP_REMOVED lines=10> */
.L_x_3261:
[----:B------:R-:W-:Y:S05]  /*31f0*/  @!P3 BRA `(.L_x_3262) ;  /* 0x00000000002cb947 */ /* 0x000fea0003800000 */
[----:B------:R-:W-:Y:S01]  /*3200*/  @P1 FFMA.FTZ R166, R225, R171, R168 ;  /* 0x000000abe1a61223 */ /* 0x000fe200000100a8 */
[----:B------:R-:W-:Y:S02]  /*3210*/  MOV R164, R134 ;  /* 0x0000008600a47202 */ /* 0x000fe40000000f00 */
[----:B-----5:R-:W-:Y:S01]  /*3220*/  SHF.L.U32 R167, R157, 0x10, RZ ;  /* 0x000000109da77819 */ /* 0x020fe200000006ff */
[----:B------:R-:W-:Y:S01]  /*3230*/  @P1 FADD.FTZ R165, R181, -R166 ;  /* 0x800000a6b5a51221 */ /* 0x000fe20000010000 */
[----:B------:R-:W-:-:S03]  /*3240*/  SHF.L.U32 R166, R57, 0x10, RZ ;  /* 0x0000001039a67819 */ /* 0x000fc600000006ff */
[----:B------:R-:W-:-:S04]  /*3250*/  @P1 FFMA.FTZ R164, R176, R165, R134 ;  /* 0x000000a5b0a41223 */ /* 0x000fc80000010086 */
[----:B------:R-:W-:-:S04]  /*3260*/  FMUL.FTZ R165, R164, UR15 ;  /* 0x0000000fa4a57c20 */ /* 0x000fc80008410000 */
[-C--:B------:R-:W-:Y:S01]  /*3270*/  FMUL.FTZ R164, R166, R165.reuse ;  /* 0x000000a5a6a47220 */ /* 0x080fe20000410000 */
[----:B------:R-:W-:-:S04]  /*3280*/  FFMA.FTZ R110, R167, R165, R110 ;  /* 0x000000a5a76e7223 */ /* 0x000fc8000001006e */
[----:B------:R-:W-:-:S04]  /*3290*/  F2FP.BF16.F32.PACK_AB R164, RZ, R164 ;  /* 0x000000a4ffa4723e */ /* 0x000fc800000010ff */
[----:B------:R-:W-:-:S07]  /*32a0*/  PRMT R161, R164, 0x7610, R161 ;  /* 0x00007610a4a17816 */ /* 0x000fce00000000a1 */
.L_x_3262:
[----:B------:R-:W-:Y:S05]  /*32b0*/  @!P3 BRA `(.L_x_3263) ;  /* 0x000000000030b947 */ /* 0x000fea0003800000 */
[----:B------:R-:W-:Y:S01]  /*32c0*/  @P1 FFMA.FTZ R166, R180, R171, R168 ;  /* 0x000000abb4a61223 */ /* 0x000fe200000100a8 */
[----:B------:R-:W-:Y:S02]  /*32d0*/  MOV R164, R135 ;  /* 0x0000008700a47202 */ /* 0x000fe40000000f00 */
[----:B------:R-:W-:Y:S01]  /*32e0*/  SHF.L.U32 R167, R22, 0x10, RZ ;  /* 0x0000001016a77819 */ /* 0x000fe200000006ff */
[----:B------:R-:W-:Y:S01]  /*32f0*/  @P1 FADD.FTZ R166, R183, -R166 ;  /* 0x800000a6b7a61221 */ /* 0x000fe20000010000 */
[----:B-----5:R-:W-:-:S03]  /*3300*/  PRMT R165, R157, 0x7632, R165 ;  /* 0x000076329da57816 */ /* 0x020fc600000000a5 */
[----:B------:R-:W-:Y:S01]  /*3310*/  @P1 FFMA.FTZ R164, R176, R166, R135 ;  /* 0x000000a6b0a41223 */ /* 0x000fe20000010087 */
[----:B------:R-:W-:-:S03]  /*3320*/  SHF.L.U32 R165, R165, 0x10, RZ ;  /* 0x00000010a5a57819 */ /* 0x000fc600000006ff */
[----:B------:R-:W-:-:S04]  /*3330*/  FMUL.FTZ R164, R164, UR15 ;  /* 0x0000000fa4a47c20 */ /* 0x000fc80008410000 */
[----:B------:R-:W-:Y:S01]  /*3340*/  FMUL.FTZ R166, R167, R164 ;  /* 0x000000a4a7a67220 */ /* 0x000fe20000410000 */
[----:B------:R-:W-:-:S04]  /*3350*/  FFMA.FTZ R111, R164, R165, R111 ;  /* 0x000000a5a46f7223 */ /* 0x000fc8000001006f */
[----:B------:R-:W-:-:S04]  /*3360*/  F2FP.BF16.F32.PACK_AB R166, RZ, R166 ;  /* 0x000000a6ffa6723e */ /* 0x000fc800000010ff */
[----:B------:R-:W-:-:S07]  /*3370*/  PRMT R161, R161, 0x5410, R166 ;  /* 0x00005410a1a17816 */ /* 0x000fce00000000a6 */
.L_x_3263:
        /* <DEDUP_REMOVED lines=12> */
.L_x_3264:
        /* <DEDUP_REMOVED lines=13> */
.L_x_3265:
        /* <DEDUP_REMOVED lines=12> */
.L_x_3266:
        /* <DEDUP_REMOVED lines=14> */
.L_x_3259:
[-CC-:B------:R-:W-:Y:S01]  /*36b0*/  @P1 FFMA.FTZ R69, R224, R171.reuse, R168.reuse ;  /* 0x000000abe0451223 */ /* 0x180fe200000100a8 */
[-CC-:B------:R-:W-:Y:S01]  /*36c0*/  @P1 FFMA.FTZ R165, R189, R171.reuse, R168.reuse ;  /* 0x000000abbda51223 */ /* 0x180fe200000100a8 */
[-CC-:B------:R-:W-:Y:S01]  /*36d0*/  @P1 FFMA.FTZ R92, R225, R171.reuse, R168.reuse ;  /* 0x000000abe15c1223 */ /* 0x180fe200000100a8 */
[--C-:B------:R-:W-:Y:S01]  /*36e0*/  @P1 FFMA.FTZ R164, R180, R171, R168.reuse ;  /* 0x000000abb4a41223 */ /* 0x100fe200000100a8 */
[----:B------:R-:W-:Y:S01]  /*36f0*/  @P1 FADD.FTZ R69, R222, -R69 ;  /* 0x80000045de451221 */ /* 0x000fe20000010000 */
[----:B------:R-:W-:Y:S01]  /*3700*/  @P1 FADD.FTZ R165, R186, -R165 ;  /* 0x800000a5baa51221 */ /* 0x000fe20000010000 */
[----:B------:R-:W-:Y:S01]  /*3710*/  MOV R93, R133 ;  /* 0x00000085005d7202 */ /* 0x000fe20000000f00 */
[----:B------:R-:W-:Y:S01]  /*3720*/  @P1 FFMA.FTZ R71, R185, R171, R168 ;  /* 0x000000abb9471223 */ /* 0x000fe200000100a8 */
[C---:B------:R-:W-:Y:S01]  /*3730*/  @P1 FFMA.FTZ R93, R176.reuse, R69, R133 ;  /* 0x00000045b05d1223 */ /* 0x040fe20000010085 */
[----:B------:R-:W-:Y:S01]  /*3740*/  MOV R70, R138 ;  /* 0x0000008a00467202 */ /* 0x000fe20000000f00 */
[----:B------:R-:W-:Y:S01]  /*3750*/  @P1 FADD.FTZ R69, R181, -R92 ;  /* 0x8000005cb5451221 */ /* 0x000fe20000010000 */
[----:B------:R-:W-:Y:S01]  /*3760*/  @P1 FADD.FTZ R164, R183, -R164 ;  /* 0x800000a4b7a41221 */ /* 0x000fe20000010000 */
[----:B------:R-:W-:Y:S01]  /*3770*/  @P1 FFMA.FTZ R70, R176, R165, R138 ;  /* 0x000000a5b0461223 */ /* 0x000fe2000001008a */
[-CC-:B------:R-:W-:Y:S01]  /*3780*/  @P1 FFMA.FTZ R165, R227, R171.reuse, R168.reuse ;  /* 0x000000abe3a51223 */ /* 0x180fe200000100a8 */
[-CC-:B------:R-:W-:Y:S01]  /*3790*/  @P1 FFMA.FTZ R92, R184, R171.reuse, R168.reuse ;  /* 0x000000abb85c1223 */ /* 0x180fe200000100a8 */
[----:B------:R-:W-:Y:S01]  /*37a0*/  @P1 FFMA.FTZ R166, R188, R171, R168 ;  /* 0x000000abbca61223 */ /* 0x000fe200000100a8 */
[----:B------:R-:W-:Y:S01]  /*37b0*/  MOV R95, R135 ;  /* 0x00000087005f7202 */ /* 0x000fe20000000f00 */
[----:B------:R-:W-:Y:S01]  /*37c0*/  @P1 FADD.FTZ R71, R182, -R71 ;  /* 0x80000047b6471221 */ /* 0x000fe20000010000 */
[----:B------:R-:W-:Y:S01]  /*37d0*/  @P1 FFMA.FTZ R95, R176, R164, R135 ;  /* 0x000000a4b05f1223 */ /* 0x000fe20000010087 */
[----:B------:R-:W-:Y:S01]  /*37e0*/  @P1 FADD.FTZ R164, R187, -R92 ;  /* 0x8000005cbba41221 */ /* 0x000fe20000010000 */
[----:B------:R-:W-:Y:S01]  /*37f0*/  @P1 FADD.FTZ R166, R191, -R166 ;  /* 0x800000a6bfa61221 */ /* 0x000fe20000010000 */
[----:B------:R-:W-:Y:S01]  /*3800*/  @P1 FADD.FTZ R165, R226, -R165 ;  /* 0x800000a5e2a51221 */ /* 0x000fe20000010000 */
[----:B------:R-:W-:Y:S01]  /*3810*/  MOV R94, R134 ;  /* 0x00000086005e7202 */ /* 0x000fe20000000f00 */
[C---:B------:R-:W-:Y:S01]  /*3820*/  @P1 FFMA.FTZ R94, R176.reuse, R69, R134 ;  /* 0x00000045b05e1223 */ /* 0x040fe20000010086 */
[----:B------:R-:W-:Y:S01]  /*3830*/  MOV R68, R136 ;  /* 0x0000008800447202 */ /* 0x000fe20000000f00 */
[C---:B------:R-:W-:Y:S01]  /*3840*/  @P1 FFMA.FTZ R68, R176.reuse, R71, R136 ;  /* 0x00000047b0441223 */ /* 0x040fe20000010088 */
[----:B------:R-:W-:Y:S01]  /*3850*/  MOV R69, R137 ;  /* 0x0000008900457202 */ /* 0x000fe20000000f00 */
[C---:B------:R-:W-:Y:S01]  /*3860*/  @P1 FFMA.FTZ R69, R176.reuse, R164, R137 ;  /* 0x000000a4b0451223 */ /* 0x040fe20000010089 */
[----:B------:R-:W-:Y:S01]  /*3870*/  MOV R71, R139 ;  /* 0x0000008b00477202 */ /* 0x000fe20000000f00 */
[C---:B------:R-:W-:Y:S01]  /*3880*/  @P1 FFMA.FTZ R71, R176.reuse, R166, R139 ;  /* 0x000000a6b0471223 */ /* 0x040fe2000001008b */
[----:B------:R-:W-:Y:S01]  /*3890*/  MOV R92, R132 ;  /* 0x00000084005c7202 */ /* 0x000fe20000000f00 */
[----:B------:R-:W-:Y:S01]  /*38a0*/  @P1 FFMA.FTZ R92, R176, R165, R132 ;  /* 0x000000a5b05c1223 */ /* 0x000fe20000010084 */
        /* <DEDUP_REMOVED lines=8> */
.L_x_3267:
        /* <DEDUP_REMOVED lines=9> */
.L_x_3268:
        /* <DEDUP_REMOVED lines=8> */
.L_x_3269:
        /* <DEDUP_REMOVED lines=9> */
.L_x_3270:
        /* <DEDUP_REMOVED lines=8> */
.L_x_3271:
        /* <DEDUP_REMOVED lines=9> */
.L_x_3272:
        /* <DEDUP_REMOVED lines=8> */
.L_x_3273:
        /* <DEDUP_REMOVED lines=9> */
.L_x_3251:
        /* <DEDUP_REMOVED lines=11> */
.L_x_3240:
[----:B------:R-:W-:Y:S05]  /*3da0*/  BSYNC.RECONVERGENT B0 ;  /* 0x0000000000007941 */ /* 0x000fea0003800200 */
.L_x_3239:
        /* <DEDUP_REMOVED lines=9> */
.L_x_3276:
[----:B------:R-:W-:Y:S05]  /*3e40*/  BRA.U !UP0, `(.L_x_3277) ;  /* 0x0000000d08387547 */ /* 0x000fea000b800000 */
[----:B------:R-:W-:-:S04]  /*3e50*/  UISETP.NE.U32.AND UP0, UPT, UR6, URZ, UPT ;  /* 0x000000ff0600728c */ /* 0x000fc8000bf05070 */
[----:B------:R-:W-:-:S06]  /*3e60*/  UISETP.NE.AND.EX UP0, UPT, UR7, URZ, UPT, UP0 ;  /* 0x000000ff0700728c */ /* 0x000fcc000bf05300 */
[----:B------:R-:W-:-:S13]  /*3e70*/  PLOP3.LUT P0, PT, PT, PT, UP0, 0x80, 0x8 ;  /* 0x000000000008781c */ /* 0x000fda0003f0f008 */
[----:B------:R-:W-:Y:S05]  /*3e80*/  @!P0 BRA `(.L_x_3278) ;  /* 0x0000000400948947 */ /* 0x000fea0003800000 */
[-CC-:B0-----:R-:W-:Y:S01]  /*3e90*/  @P1 FFMA.FTZ R92, R194, R171.reuse, R168.reuse ;  /* 0x000000abc25c1223 */ /* 0x181fe200000100a8 */
[-CC-:B------:R-:W-:Y:S01]  /*3ea0*/  @P1 FFMA.FTZ R165, R205, R171.reuse, R168.reuse ;  /* 0x000000abcda51223 */ /* 0x180fe200000100a8 */
[-CC-:B------:R-:W-:Y:S01]  /*3eb0*/  @P1 FFMA.FTZ R68, R190, R171.reuse, R168.reuse ;  /* 0x000000abbe441223 */ /* 0x180fe200000100a8 */
[----:B------:R-:W-:Y:S01]  /*3ec0*/  @P1 FFMA.FTZ R69, R197, R171, R168 ;  /* 0x000000abc5451223 */ /* 0x000fe200000100a8 */
[----:B------:R-:W-:Y:S01]  /*3ed0*/  @P1 FADD.FTZ R92, R199, -R92 ;  /* 0x8000005cc75c1221 */ /* 0x000fe20000010000 */
[----:B------:R-:W-:Y:S01]  /*3ee0*/  @P1 FADD.FTZ R165, R202, -R165 ;  /* 0x800000a5caa51221 */ /* 0x000fe20000010000 */
[----:B------:R-:W-:Y:S01]  /*3ef0*/  MOV R95, R35 ;  /* 0x00000023005f7202 */ /* 0x000fe20000000f00 */
[----:B------:R-:W-:Y:S01]  /*3f00*/  @P1 FFMA.FTZ R71, R201, R171, R168 ;  /* 0x000000abc9471223 */ /* 0x000fe200000100a8 */
[----:B------:R-:W-:Y:S01]  /*3f10*/  MOV R70, R30 ;  /* 0x0000001e00467202 */ /* 0x000fe20000000f00 */
[C---:B------:R-:W-:Y:S01]  /*3f20*/  @P1 FFMA.FTZ R95, R176.reuse, R92, R35 ;  /* 0x0000005cb05f1223 */ /* 0x040fe20000010023 */
[----:B------:R-:W-:Y:S01]  /*3f30*/  @P1 FFMA.FTZ R70, R176, R165, R30 ;  /* 0x000000a5b0461223 */ /* 0x000fe2000001001e */
[----:B------:R-:W-:Y:S01]  /*3f40*/  @P1 FADD.FTZ R68, R195, -R68 ;  /* 0x80000044c3441221 */ /* 0x000fe20000010000 */
[-CC-:B------:R-:W-:Y:S01]  /*3f50*/  @P1 FFMA.FTZ R165, R193, R171.reuse, R168.reuse ;  /* 0x000000abc1a51223 */ /* 0x180fe200000100a8 */
[-CC-:B------:R-:W-:Y:S01]  /*3f60*/  @P1 FFMA.FTZ R92, R200, R171.reuse, R168.reuse ;  /* 0x000000abc85c1223 */ /* 0x180fe200000100a8 */
[----:B------:R-:W-:Y:S01]  /*3f70*/  @P1 FFMA.FTZ R166, R204, R171, R168 ;  /* 0x000000abcca61223 */ /* 0x000fe200000100a8 */
[----:B------:R-:W-:Y:S01]  /*3f80*/  @P1 FADD.FTZ R69, R196, -R69 ;  /* 0x80000045c4451221 */ /* 0x000fe20000010000 */
[----:B------:R-:W-:Y:S01]  /*3f90*/  @P1 FADD.FTZ R71, R198, -R71 ;  /* 0x80000047c6471221 */ /* 0x000fe20000010000 */
[----:B------:R-:W-:Y:S01]  /*3fa0*/  MOV R93, R33 ;  /* 0x00000021005d7202 */ /* 0x000fe20000000f00 */
        /* <DEDUP_REMOVED lines=22> */
.L_x_3279:
        /* <DEDUP_REMOVED lines=9> */
.L_x_3280:
        /* <DEDUP_REMOVED lines=8> */
.L_x_3281:
        /* <DEDUP_REMOVED lines=9> */
.L_x_3282:
        /* <DEDUP_REMOVED lines=8> */
.L_x_3283:
        /* <DEDUP_REMOVED lines=9> */
.L_x_3284:
        /* <DEDUP_REMOVED lines=8> */
.L_x_3285:
        /* <DEDUP_REMOVED lines=10> */
.L_x_3278:
[----:B------:R-:W-:Y:S05]  /*44e0*/  @!P3 BRA `(.L_x_3287) ;  /* 0x00000000002cb947 */ /* 0x000fea0003800000 */
[----:B0-----:R-:W-:Y:S01]  /*44f0*/  @P1 FFMA.FTZ R165, R193, R171, R168 ;  /* 0x000000abc1a51223 */ /* 0x001fe200000100a8 */
        /* <DEDUP_REMOVED lines=10> */
.L_x_3287:
[----:B------:R-:W-:Y:S05]  /*45a0*/  @!P3 BRA `(.L_x_3288) ;  /* 0x000000000030b947 */ /* 0x000fea0003800000 */
[----:B0-----:R-:W-:Y:S01]  /*45b0*/  @P1 FFMA.FTZ R166, R190, R171, R168 ;  /* 0x000000abbea61223 */ /* 0x001fe200000100a8 */
        /* <DEDUP_REMOVED lines=11> */
.L_x_3288:
        /* <DEDUP_REMOVED lines=12> */
.L_x_3289:
        /* <DEDUP_REMOVED lines=13> */
.L_x_3290:
        /* <DEDUP_REMOVED lines=12> */
.L_x_3291:
        /* <DEDUP_REMOVED lines=13> */
.L_x_3292:
        /* <DEDUP_REMOVED lines=12> */
.L_x_3293:
        /* <DEDUP_REMOVED lines=14> */
.L_x_3277:
        /* <DEDUP_REMOVED lines=45> */
.L_x_3295:
        /* <DEDUP_REMOVED lines=9> */
.L_x_3296:
        /* <DEDUP_REMOVED lines=8> */
.L_x_3297:
        /* <DEDUP_REMOVED lines=9> */
.L_x_3298:
        /* <DEDUP_REMOVED lines=8> */
.L_x_3299:
        /* <DEDUP_REMOVED lines=9> */
.L_x_3300:
        /* <DEDUP_REMOVED lines=8> */
.L_x_3301:
        /* <DEDUP_REMOVED lines=10> */
.L_x_3294:
        /* <DEDUP_REMOVED lines=13> */
.L_x_3302:
[----:B------:R-:W-:Y:S05]  /*52a0*/  @!P3 BRA `(.L_x_3303) ;  /* 0x000000000034b947 */ /* 0x000fea0003800000 */
[----:B------:R-:W-:Y:S01]  /*52b0*/  FFMA.FTZ R164, R190, R171, R168 ;  /* 0x000000abbea47223 */ /* 0x000fe200000100a8 */
[----:B------:R-:W-:Y:S02]  /*52c0*/  ISETP.GT.AND P5, PT, R27, RZ, PT ;  /* 0x000000ff1b00720c */ /* 0x000fe40003fa4270 */
[----:B------:R-:W-:Y:S01]  /*52d0*/  SHF.L.U32 R167, R13, 0x10, RZ ;  /* 0x000000100da77819 */ /* 0x000fe200000006ff */
[----:B------:R-:W-:-:S04]  /*52e0*/  FADD.FTZ R165, R195, -R164 ;  /* 0x800000a4c3a57221 */ /* 0x000fc80000010000 */
[----:B------:R-:W-:Y:S01]  /*52f0*/  FMUL.FTZ R164, R176, R165 ;  /* 0x000000a5b0a47220 */ /* 0x000fe20000410000 */
[----:B-----5:R-:W-:-:S04]  /*5300*/  PRMT R165, R156, 0x7632, R165 ;  /* 0x000076329ca57816 */ /* 0x020fc800000000a5 */
[----:B------:R-:W-:Y:S02]  /*5310*/  FSEL R164, R164, RZ, P5 ;  /* 0x000000ffa4a47208 */ /* 0x000fe40002800000 */
[----:B------:R-:W-:-:S03]  /*5320*/  SHF.L.U32 R165, R165, 0x10, RZ ;  /* 0x00000010a5a57819 */ /* 0x000fc600000006ff */
[----:B------:R-:W-:-:S04]  /*5330*/  FMUL.FTZ R164, R164, UR15 ;  /* 0x0000000fa4a47c20 */ /* 0x000fc80008410000 */
[----:B------:R-:W-:Y:S01]  /*5340*/  FMUL.FTZ R166, R167, R164 ;  /* 0x000000a4a7a67220 */ /* 0x000fe20000410000 */
[----:B------:R-:W-:-:S04]  /*5350*/  FFMA.FTZ R117, R164, R165, R117 ;  /* 0x000000a5a4757223 */ /* 0x000fc80000010075 */
[----:B------:R-:W-:-:S04]  /*5360*/  F2FP.BF16.F32.PACK_AB R166, RZ, R166 ;  /* 0x000000a6ffa6723e */ /* 0x000fc800000010ff */
[----:B------:R-:W-:-:S07]  /*5370*/  PRMT R160, R160, 0x5410, R166 ;  /* 0x00005410a0a07816 */ /* 0x000fce00000000a6 */
.L_x_3303:
        /* <DEDUP_REMOVED lines=13> */
.L_x_3304:
        /* <DEDUP_REMOVED lines=14> */
.L_x_3305:
        /* <DEDUP_REMOVED lines=13> */
.L_x_3306:
        /* <DEDUP_REMOVED lines=14> */
.L_x_3307:
        /* <DEDUP_REMOVED lines=13> */
.L_x_3308:
        /* <DEDUP_REMOVED lines=14> */
.L_x_3286:
[----:B0-----:R-:W0:Y:S08]  /*5890*/  @P0 LDC.64 R166, c[0x0][0x478] ;  /* 0x00011e00ffa60b82 */ /* 0x001e300000000a00 */
        /* <DEDUP_REMOVED lines=8> */
.L_x_3275:
[----:B------:R-:W-:Y:S05]  /*5920*/  BSYNC.RECONVERGENT B0 ;  /* 0x0000000000007941 */ /* 0x000fea0003800200 */
.L_x_3274:
        /* <DEDUP_REMOVED lines=9> */
.L_x_3311:
[----:B------:R-:W-:Y:S05]  /*59c0*/  BRA.U !UP0, `(.L_x_3312) ;  /* 0x0000000d08387547 */ /* 0x000fea000b800000 */
[----:B------:R-:W-:-:S04]  /*59d0*/  UISETP.NE.U32.AND UP0, UPT, UR6, URZ, UPT ;  /* 0x000000ff0600728c */ /* 0x000fc8000bf05070 */
[----:B------:R-:W-:-:S06]  /*59e0*/  UISETP.NE.AND.EX UP0, UPT, UR7, URZ, UPT, UP0 ;  /* 0x000000ff0700728c */ /* 0x000fcc000bf05300 */
[----:B------:R-:W-:-:S13]  /*59f0*/  PLOP3.LUT P0, PT, PT, PT, UP0, 0x80, 0x8 ;  /* 0x000000000008781c */ /* 0x000fda0003f0f008 */
[----:B------:R-:W-:Y:S05]  /*5a00*/  @!P0 BRA `(.L_x_3313) ;  /* 0x0000000400948947 */ /* 0x000fea0003800000 */
[-CC-:B0-2---:R-:W-:Y:S01]  /*5a10*/  @P1 FFMA.FTZ R68, R206, R171.reuse, R168.reuse ;  /* 0x000000abce441223 */ /* 0x185fe200000100a8 */
[-CC-:B------:R-:W-:Y:S01]  /*5a20*/  @P1 FFMA.FTZ R69, R213, R171.reuse, R168.reuse ;  /* 0x000000abd5451223 */ /* 0x180fe200000100a8 */
[-CC-:B------:R-:W-:Y:S01]  /*5a30*/  @P1 FFMA.FTZ R92, R210, R171.reuse, R168.reuse ;  /* 0x000000abd25c1223 */ /* 0x180fe200000100a8 */
        /* <DEDUP_REMOVED lines=8> */
[----:B------:R-:W-:Y:S01]  /*5ac0*/  @P1 FADD.FTZ R71, R214, -R71 ;  /* 0x80000047d6471221 */ /* 0x000fe20000010000 */
[----:B------:R-:W-:Y:S01]  /*5ad0*/  MOV R93, R149 ;  /* 0x00000095005d7202 */ /* 0x000fe20000000f00 */
[----:B------:R-:W-:Y:S01]  /*5ae0*/  @P1 FFMA.FTZ R93, R176, R68, R149 ;  /* 0x00000044b05d1223 */ /* 0x000fe20000010095 */
[----:B------:R-:W-:Y:S01]  /*5af0*/  @P1 FADD.FTZ R165, R218, -R165 ;  /* 0x800000a5daa51221 */ /* 0x000fe20000010000 */
        /* <DEDUP_REMOVED lines=25> */
.L_x_3314:
        /* <DEDUP_REMOVED lines=9> */
.L_x_3315:
        /* <DEDUP_REMOVED lines=8> */
.L_x_3316:
        /* <DEDUP_REMOVED lines=9> */
.L_x_3317:
        /* <DEDUP_REMOVED lines=8> */
.L_x_3318:
        /* <DEDUP_REMOVED lines=9> */
.L_x_3319:
        /* <DEDUP_REMOVED lines=8> */
.L_x_3320:
        /* <DEDUP_REMOVED lines=10> */
.L_x_3313:
[----:B------:R-:W-:Y:S05]  /*6060*/  @!P3 BRA `(.L_x_3322) ;  /* 0x00000000002cb947 */ /* 0x000fea0003800000 */
[----:B0-2---:R-:W-:Y:S01]  /*6070*/  @P1 FFMA.FTZ R165, R209, R171, R168 ;  /* 0x000000abd1a51223 */ /* 0x005fe200000100a8 */
[----:B------:R-:W-:Y:S02]  /*6080*/  MOV R27, R148 ;  /* 0x00000094001b7202 */ /* 0x000fe40000000f00 */
        /* <DEDUP_REMOVED lines=9> */
.L_x_3322:
[----:B------:R-:W-:Y:S05]  /*6120*/  @!P3 BRA `(.L_x_3323) ;  /* 0x000000000030b947 */ /* 0x000fea0003800000 */
[----:B0-2---:R-:W-:Y:S01]  /*6130*/  @P1 FFMA.FTZ R164, R206, R171, R168 ;  /* 0x000000abcea41223 */ /* 0x005fe200000100a8 */
        /* <DEDUP_REMOVED lines=11> */
.L_x_3323:
        /* <DEDUP_REMOVED lines=12> */
.L_x_3324:
        /* <DEDUP_REMOVED lines=13> */
.L_x_3325:
        /* <DEDUP_REMOVED lines=12> */
.L_x_3326:
        /* <DEDUP_REMOVED lines=13> */
.L_x_3327:
        /* <DEDUP_REMOVED lines=12> */
.L_x_3328:
[----:B------:R-:W-:Y:S05]  /*65d0*/  @!P3 BRA `(.L_x_3321) ;  /* 0x0000000c008cb947 */ /* 0x000fea0003800000 */
[----:B------:R-:W-:Y:S01]  /*65e0*/  @P1 FFMA.FTZ R168, R220, R171, R168 ;  /* 0x000000abdca81223 */ /* 0x000fe200000100a8 */
[----:B------:R-:W-:Y:S02]  /*65f0*/  MOV R27, R155 ;  /* 0x0000009b001b7202 */ /* 0x000fe40000000f00 */
[----:B0-2---:R-:W-:Y:S01]  /*6600*/  SHF.L.U32 R165, R8, 0x10, RZ ;  /* 0x0000001008a57819 */ /* 0x005fe200000006ff */
        /* <DEDUP_REMOVED lines=10> */
.L_x_3312:
[----:B0-2---:R-:W0:Y:S02]  /*66b0*/  LDC.64 R164, c[0x0][0x478] ;  /* 0x00011e00ffa47b82 */ /* 0x005e240000000a00 */
        /* <DEDUP_REMOVED lines=44> */
.L_x_3330:
        /* <DEDUP_REMOVED lines=9> */
.L_x_3331:
        /* <DEDUP_REMOVED lines=8> */
.L_x_3332:
        /* <DEDUP_REMOVED lines=9> */
.L_x_3333:
        /* <DEDUP_REMOVED lines=8> */
.L_x_3334:
        /* <DEDUP_REMOVED lines=9> */
.L_x_3335:
        /* <DEDUP_REMOVED lines=8> */
.L_x_3336:
        /* <DEDUP_REMOVED lines=10> */
.L_x_3329:
        /* <DEDUP_REMOVED lines=13> */
.L_x_3337:
        /* <DEDUP_REMOVED lines=14> */
.L_x_3338:
        /* <DEDUP_REMOVED lines=13> */
.L_x_3339:
        /* <DEDUP_REMOVED lines=14> */
.L_x_3340:
        /* <DEDUP_REMOVED lines=13> */
.L_x_3341:
        /* <DEDUP_REMOVED lines=14> */
.L_x_3342:
        /* <DEDUP_REMOVED lines=13> */
.L_x_3343:
[----:B------:R-:W-:Y:S05]  /*7330*/  @!P3 BRA `(.L_x_3321) ;  /* 0x000000000034b947 */ /* 0x000fea0003800000 */
[----:B------:R-:W-:Y:S01]  /*7340*/  FFMA.FTZ R168, R220, R171, R168 ;  /* 0x000000abdca87223 */ /* 0x000fe200000100a8 */
[----:B------:R-:W-:Y:S02]  /*7350*/  ISETP.GT.AND P1, PT, R27, RZ, PT ;  /* 0x000000ff1b00720c */ /* 0x000fe40003f24270 */
[----:B-----5:R-:W-:Y:S01]  /*7360*/  PRMT R27, R159, 0x7632, R27 ;  /* 0x000076329f1b7816 */ /* 0x020fe2000000001b */
[----:B------:R-:W-:-:S03]  /*7370*/  FADD.FTZ R165, R223, -R168 ;  /* 0x800000a8dfa57221 */ /* 0x000fc60000010000 */
[----:B------:R-:W-:Y:S01]  /*7380*/  SHF.L.U32 R27, R27, 0x10, RZ ;  /* 0x000000101b1b7819 */ /* 0x000fe200000006ff */
        /* <DEDUP_REMOVED lines=8> */
.L_x_3321:
[----:B0-2---:R-:W0:Y:S08]  /*7410*/  @P0 LDC.64 R166, c[0x0][0x478] ;  /* 0x00011e00ffa60b82 */ /* 0x005e300000000a00 */
[----:B------:R-:W1:Y:S01]  /*7420*/  @P3 LDC.64 R164, c[0x0][0x468] ;  /* 0x00011a00ffa43b82 */ /* 0x000e620000000a00 */
[----:B0-----:R-:W-:-:S05]  /*7430*/  @P0 IMAD.WIDE.U32 R166, R179, 0x20, R166 ;  /* 0x00000020b3a60825 */ /* 0x001fca00078e00a6 */
[----:B------:R3:W-:Y:S01]  /*7440*/  @P0 STG.E.128 desc[UR10][R166.64], R92 ;  /* 0x0000005ca6000986 */ /* 0x0007e2000c101d0a */
[----:B-1----:R-:W-:-:S03]  /*7450*/  @P3 IMAD.WIDE.U32 R164, R169, 0x10, R164 ;  /* 0x00000010a9a43825 */ /* 0x002fc600078e00a4 */
[----:B------:R3:W-:Y:S04]  /*7460*/  @P0 STG.E.128 desc[UR10][R166.64+0x10], R68 ;  /* 0x00001044a6000986 */ /* 0x0007e8000c101d0a */
[----:B------:R3:W-:Y:S02]  /*7470*/  @P3 STG.E.128 desc[UR10][R164.64], R160 ;  /* 0x000000a0a4003986 */ /* 0x0007e4000c101d0a */
.L_x_3310:
[----:B------:R-:W-:Y:S05]  /*7480*/  BSYNC.RECONVERGENT B0 ;  /* 0x0000000000007941 */ /* 0x000fea0003800200 */
.L_x_3309:
[----:B0-23--:R-:W0:Y:S01]  /*7490*/  LDC.64 R164, c[0x0][0x380] ;  /* 0x0000e000ffa47b82 */ /* 0x00de220000000a00 */
[----:B------:R-:W-:Y:S01]  /*74a0*/  UPLOP3.LUT UP1, UPT, UPT, UPT, UP1, 0x40, 0x4 ;  /* 0x000000000004789c */ /* 0x000fe20003f2e810 */
[----:B0-----:R-:W-:-:S04]  /*74b0*/  IADD3 R25, PT, PT, R25, R164, RZ ;  /* 0x000000a419197210 */ /* 0x001fc80007ffe0ff */
[----:B------:R-:W-:-:S13]  /*74c0*/  ISETP.GE.AND P0, PT, R25, R165, PT ;  /* 0x000000a51900720c */ /* 0x000fda0003f06270 */
[----:B------:R-:W-:Y:S05]  /*74d0*/  @!P0 BRA `(.L_x_3344) ;  /* 0xffffff9000f88947 */ /* 0x000fea000383ffff */
.L_x_3229:
        /* <DEDUP_REMOVED lines=18> */
.L_x_3346:
[----:B------:R-:W-:Y:S05]  /*7600*/  BSYNC.RECONVERGENT B0 ;  /* 0x0000000000007941 */ /* 0x000fea0003800200 */
.L_x_3345:
        /* <DEDUP_REMOVED lines=15> */
.L_x_3348:
[----:B------:R-:W-:Y:S05]  /*7700*/  BSYNC.RECONVERGENT B0 ;  /* 0x0000000000007941 */ /* 0x000fea0003800200 */
.L_x_3347:
        /* <DEDUP_REMOVED lines=14> */
.L_x_3349:
        /* <DEDUP_REMOVED lines=9> */
.L_x_10720:


//--------------------- .text._ZN10layer_norm13ln_bwd_kernelINS_13Kernel_traitsI13__nv_bfloat16S2_fS2_fjLj3072ELj1ELj1ELj4ELj16ENS_18Kernel_traits_baseILj3072ES2_S2_fS2_fjLj128EEEEELb0ELb1ELb1ELb1EEEvNS_9BwdParamsE --------------------------
	.section	.text._ZN10layer_norm13ln_bwd_kernelINS_13Kernel_traitsI13__nv_bfloat16S2_fS2_fjLj3072ELj1ELj1ELj4ELj16ENS_18Kernel_traits_baseILj3072ES2_S2_fS2_fjLj128EEEEELb0ELb1ELb1ELb1EEEvNS_9BwdParamsE,"ax",@progbits
	.align	128
        .global         _ZN10layer_norm13ln_bwd_kernelINS_13Kernel_traitsI13__nv_bfloat16S2_fS2_fjLj3072ELj1ELj1ELj4ELj16ENS_18Kernel_traits_baseILj3072ES2_S2_fS2_fjLj128EEEEELb0ELb1ELb1ELb1EEEvNS_9BwdParamsE
        .type           _ZN10layer_norm13ln_bwd_kernelINS_13Kernel_traitsI13__nv_bfloat16S2_fS2_fjLj3072ELj1ELj1ELj4ELj16ENS_18Kernel_traits_baseILj3072ES2_S2_fS2_fjLj128EEEEELb0ELb1ELb1ELb1EEEvNS_9BwdParamsE,@function
        .size           _ZN10layer_norm13ln_bwd_kernelINS_13Kernel_traitsI13__nv_bfloat16S2_fS2_fjLj3072ELj1ELj1ELj4ELj16ENS_18Kernel_traits_baseILj3072ES2_S2_fS2_fjLj128EEEEELb0ELb1ELb1ELb1EEEvNS_9BwdParamsE,(.L_x_10721 - _ZN10layer_norm13ln_bwd_kernelINS_13Kernel_traitsI13__nv_bfloat16S2_fS2_fjLj3072ELj1ELj1ELj4ELj16ENS_18Kernel_traits_baseILj3072ES2_S2_fS2_fjLj128EEEEELb0ELb1ELb1ELb1EEEvNS_9BwdParamsE)
        .other          _ZN10layer_norm13ln_bwd_kernelINS_13Kernel_traitsI13__nv_bfloat16S2_fS2_fjLj3072ELj1ELj1ELj4ELj16ENS_18Kernel_traits_baseILj3072ES2_S2_fS2_fjLj128EEEEELb0ELb1ELb1ELb1EEEvNS_9BwdParamsE,@"STO_CUDA_ENTRY STV_DEFAULT"
_ZN10layer_norm13ln_bwd_kernelINS_13Kernel_traitsI13__nv_bfloat16S2_fS2_fjLj3072ELj1ELj1ELj4ELj16ENS_18Kernel_traits_baseILj3072ES2_S2_fS2_fjLj128EEEEELb0ELb1ELb1ELb1EEEvNS_9BwdParamsE:
.text._ZN10layer_norm13ln_bwd_kernelINS_13Kernel_traitsI13__nv_bfloat16S2_fS2_fjLj3072ELj1ELj1ELj4ELj16ENS_18Kernel_traits_baseILj3072ES2_S2_fS2_fjLj128EEEEELb0ELb1ELb1ELb1EEEvNS_9BwdParamsE:
        /* <DEDUP_REMOVED lines=86> */
.L_x_3453:
[----:B------:R-:W0:Y:S08]  /*0560*/  LDC.64 R162, c[0x0][0x3f8] ;  /* 0x0000fe00ffa27b82 */ /* 0x000e300000000a00 */
[----:B------:R-:W1:Y:S08]  /*0570*/  LDC.64 R200, c[0x0][0x3c8] ;  /* 0x0000f200ffc87b82 */ /* 0x000e700000000a00 */
[----:B------:R-:W2:Y:S01]  /*0580*/  LDC.64 R160, c[0x0][0x3f0] ;  /* 0x0000fc00ffa07b82 */ /* 0x000ea20000000a00 */
[----:B0-----:R-:W-:-:S05]  /*0590*/  IMAD.WIDE R162, R0, 0x4, R162 ;  /* 0x0000000400a27825 */ /* 0x001fca00078e02a2 */
[----:B------:R-:W3:Y:S01]  /*05a0*/  LDG.E R199, desc[UR12][R162.64] ;  /* 0x0000000ca2c77981 */ /* 0x000ee2000c1e1900 */
[----:B-1----:R-:W-:-:S06]  /*05b0*/  IMAD.WIDE R200, R0, 0x4, R200 ;  /* 0x0000000400c87825 */ /* 0x002fcc00078e02c8 */
[----:B-----5:R0:W5:Y:S01]  /*05c0*/  LDG.E R200, desc[UR12][R200.64] ;  /* 0x0000000cc8c87981 */ /* 0x020162000c1e1900 */
[----:B--2---:R-:W-:-:S05]  /*05d0*/  IMAD.WIDE R160, R0, 0x4, R160 ;  /* 0x0000000400a07825 */ /* 0x004fca00078e02a0 */
[----:B------:R0:W5:Y:S01]  /*05e0*/  LDG.E R202, desc[UR12][R160.64] ;  /* 0x0000000ca0ca7981 */ /* 0x000162000c1e1900 */
[----:B------:R-:W-:Y:S02]  /*05f0*/  CS2R R166, SRZ ;  /* 0x0000000000a67805 */ /* 0x000fe4000001ff00 */
[----:B---3--:R-:W-:-:S13]  /*0600*/  ISETP.GE.AND P2, PT, R199, 0x1, PT ;  /* 0x00000001c700780c */ /* 0x008fda0003f46270 */
[----:B0-----:R-:W-:Y:S05]  /*0610*/  @!P2 BRA `(.L_x_3351) ;  /* 0x000000100064a947 */ /* 0x001fea0003800000 */
[----:B------:R-:W0:Y:S01]  /*0620*/  LDC.64 R178, c[0x0][0x3c0] ;  /* 0x0000f000ffb27b82 */ /* 0x000e220000000a00 */
[----:B------:R-:W-:Y:S01]  /*0630*/  IADD3 R160, PT, PT, R199, -0x1, RZ ;  /* 0xffffffffc7a07810 */ /* 0x000fe20007ffe0ff */
[----:B------:R-:W-:Y:S01]  /*0640*/  IMAD R3, R0, UR14, RZ ;  /* 0x0000000e00037c24 */ /* 0x000fe2000f8e02ff */
[----:B------:R-:W-:-:S03]  /*0650*/  SHF.R.S32.HI R163, RZ, 0x1f, R0 ;  /* 0x0000001fffa37819 */ /* 0x000fc60000011400 */
[----:B------:R-:W-:Y:S01]  /*0660*/  IMAD R161, R160, UR14, RZ ;  /* 0x0000000ea0a17c24 */ /* 0x000fe2000f8e02ff */
[----:B------:R-:W-:Y:S01]  /*0670*/  SHF.R.S32.HI R160, RZ, 0x1f, R3 ;  /* 0x0000001fffa07819 */ /* 0x000fe20000011403 */
[----:B------:R-:W1:Y:S03]  /*0680*/  LDC.64 R188, c[0x0][0x428] ;  /* 0x00010a00ffbc7b82 */ /* 0x000e660000000a00 */
[----:B------:R-:W-:Y:S02]  /*0690*/  SHF.R.S32.HI R162, RZ, 0x1f, R161 ;  /* 0x0000001fffa27819 */ /* 0x000fe400000114a1 */
[----:B------:R-:W-:Y:S02]  /*06a0*/  LEA.HI R3, R160, R3, RZ, 0x3 ;  /* 0x00000003a0037211 */ /* 0x000fe400078f18ff */
[----:B------:R-:W-:Y:S01]  /*06b0*/  LEA.HI R161, R162, R161, RZ, 0x3 ;  /* 0x000000a1a2a17211 */ /* 0x000fe200078f18ff */
[----:B------:R-:W2:Y:S01]  /*06c0*/  LDC.64 R180, c[0x0][0x3a8] ;  /* 0x0000ea00ffb47b82 */ /* 0x000ea20000000a00 */
[----:B------:R-:W-:-:S02]  /*06d0*/  LEA.HI.SX32 R201, R3, R168, 0x1d ;  /* 0x000000a803c97211 */ /* 0x000fc400078feaff */
[----:B------:R-:W-:Y:S02]  /*06e0*/  LEA.HI.SX32 R195, R161, R168, 0x1d ;  /* 0x000000a8a1c37211 */ /* 0x000fe400078feaff */
[C---:B0-----:R-:W-:Y:S02]  /*06f0*/  LEA R178, P0, R0.reuse, R178, 0x2 ;  /* 0x000000b200b27211 */ /* 0x041fe400078010ff */
[----:B------:R-:W-:Y:S02]  /*0700*/  IADD3 R203, PT, PT, R201, 0x80, RZ ;  /* 0x00000080c9cb7810 */ /* 0x000fe40007ffe0ff */
[----:B------:R-:W-:Y:S02]  /*0710*/  LEA.HI.X R179, R0, R179, R163, 0x2, P0 ;  /* 0x000000b300b37211 */ /* 0x000fe400000f14a3 */
[C---:B------:R-:W-:Y:S01]  /*0720*/  IADD3 R177, PT, PT, R195.reuse, 0x80, RZ ;  /* 0x00000080c3b17810 */ /* 0x040fe20007ffe0ff */
[--C-:B-1----:R-:W-:Y:S01]  /*0730*/  IMAD.WIDE.U32 R164, R195, 0x10, R188.reuse ;  /* 0x00000010c3a47825 */ /* 0x102fe200078e00bc */
[----:B------:R-:W-:Y:S01]  /*0740*/  IADD3 R213, PT, PT, R201, 0x100, RZ ;  /* 0x00000100c9d57810 */ /* 0x000fe20007ffe0ff */
[----:B------:R-:W3:Y:S01]  /*0750*/  LDG.E R3, desc[UR12][R178.64] ;  /* 0x0000000cb2037981 */ /* 0x000ee2000c1e1900 */
[----:B------:R-:W-:Y:S01]  /*0760*/  IADD3 R195, PT, PT, R195, 0x100, RZ ;  /* 0x00000100c3c37810 */ /* 0x000fe20007ffe0ff */
[----:B------:R-:W-:-:S02]  /*0770*/  IMAD.WIDE.U32 R176, R177, 0x10, R188 ;  /* 0x00000010b1b07825 */ /* 0x000fc400078e00bc */
[----:B------:R-:W4:Y:S02]  /*0780*/  LDG.E.128 R164, desc[UR12][R164.64] ;  /* 0x0000000ca4a47981 */ /* 0x000f24000c1e1d00 */
[----:B--2---:R-:W-:-:S04]  /*0790*/  IMAD.WIDE.U32 R192, R201, 0x20, R180 ;  /* 0x00000020c9c07825 */ /* 0x004fc800078e00b4 */
[--C-:B------:R-:W-:Y:S01]  /*07a0*/  IMAD.WIDE.U32 R204, R203, 0x20, R180.reuse ;  /* 0x00000020cbcc7825 */ /* 0x100fe200078e00b4 */
[----:B------:R-:W2:Y:S03]  /*07b0*/  LDG.E.128 R168, desc[UR12][R192.64+0x10] ;  /* 0x0000100cc0a87981 */ /* 0x000ea6000c1e1d00 */
[----:B------:R-:W-:Y:S01]  /*07c0*/  IMAD.WIDE.U32 R206, R213, 0x20, R180 ;  /* 0x00000020d5ce7825 */ /* 0x000fe200078e00b4 */
[----:B------:R-:W2:Y:S03]  /*07d0*/  LDG.E.128 R176, desc[UR12][R176.64] ;  /* 0x0000000cb0b07981 */ /* 0x000ea6000c1e1d00 */
[----:B------:R-:W-:Y:S01]  /*07e0*/  IMAD.WIDE.U32 R194, R195, 0x10, R188 ;  /* 0x00000010c3c27825 */ /* 0x000fe200078e00bc */
[----:B------:R-:W2:Y:S04]  /*07f0*/  LDG.E.128 R180, desc[UR12][R204.64+0x10] ;  /* 0x0000100cccb47981 */ /* 0x000ea8000c1e1d00 */
[----:B------:R-:W2:Y:S04]  /*0800*/  LDG.E.128 R184, desc[UR12][R206.64] ;  /* 0x0000000cceb87981 */ /* 0x000ea8000c1e1d00 */
[----:B------:R0:W2:Y:S04]  /*0810*/  LDG.E.128 R172, desc[UR12][R204.64] ;  /* 0x0000000cccac7981 */ /* 0x0000a8000c1e1d00 */
[----:B------:R-:W2:Y:S04]  /*0820*/  LDG.E.128 R160, desc[UR12][R192.64] ;  /* 0x0000000cc0a07981 */ /* 0x000ea8000c1e1d00 */
[----:B------:R1:W2:Y:S04]  /*0830*/  LDG.E.128 R188, desc[UR12][R206.64+0x10] ;  /* 0x0000100ccebc7981 */ /* 0x0002a8000c1e1d00 */
[----:B------:R-:W2:Y:S01]  /*0840*/  LDG.E.128 R192, desc[UR12][R194.64] ;  /* 0x0000000cc2c07981 */ /* 0x000ea2000c1e1d00 */
[----:B------:R-:W-:-:S04]  /*0850*/  UISETP.NE.U32.AND UP0, UPT, UR6, URZ, UPT ;  /* 0x000000ff0600728c */ /* 0x000fc8000bf05070 */
[----:B------:R-:W-:-:S06]  /*0860*/  UISETP.NE.AND.EX UP0, UPT, UR7, URZ, UPT, UP0 ;  /* 0x000000ff0700728c */ /* 0x000fcc000bf05300 */
[----:B------:R-:W-:-:S13]  /*0870*/  PLOP3.LUT P0, PT, PT, PT, UP0, 0x80, 0x8 ;  /* 0x000000000008781c */ /* 0x000fda0003f0f008 */
[----:B0-----:R-:W0:Y:S08]  /*0880*/  @P0 LDC.64 R204, c[0x0][0x438] ;  /* 0x00010e00ffcc0b82 */ /* 0x001e300000000a00 */
[----:B------:R-:W1:Y:S08]  /*0890*/  @P0 LDC.64 R208, c[0x0][0x438] ;  /* 0x00010e00ffd00b82 */ /* 0x000e700000000a00 */
[----:B------:R-:W1:Y:S01]  /*08a0*/  @P0 LDC.64 R210, c[0x0][0x438] ;  /* 0x00010e00ffd20b82 */ /* 0x000e620000000a00 */
[----:B------:R-:W-:Y:S01]  /*08b0*/  ISETP.NE.AND P1, PT, RZ, UR11, PT ;  /* 0x0000000bff007c0c */ /* 0x000fe2000bf25270 */
[----:B0-----:R-:W-:-:S05]  /*08c0*/  @P0 IMAD.WIDE.U32 R204, R201, 0x20, R204 ;  /* 0x00000020c9cc0825 */ /* 0x001fca00078e00cc */
[----:B------:R-:W5:Y:S01]  /*08d0*/  @P0 LDG.E.128 R44, desc[UR12][R204.64] ;  /* 0x0000000ccc2c0981 */ /* 0x000f62000c1e1d00 */
[----:B-1----:R-:W-:-:S03]  /*08e0*/  @P0 IMAD.WIDE.U32 R206, R203, 0x20, R208 ;  /* 0x00000020cbce0825 */ /* 0x002fc600078e00d0 */
[----:B------:R4:W5:Y:S04]  /*08f0*/  @P0 LDG.E.128 R40, desc[UR12][R204.64+0x10] ;  /* 0x0000100ccc280981 */ /* 0x000968000c1e1d00 */
[----:B------:R-:W5:Y:S01]  /*0900*/  @P0 LDG.E.128 R36, desc[UR12][R206.64] ;  /* 0x0000000cce240981 */ /* 0x000f62000c1e1d00 */
[----:B------:R-:W-:-:S03]  /*0910*/  @P0 IMAD.WIDE.U32 R208, R213, 0x20, R210 ;  /* 0x00000020d5d00825 */ /* 0x000fc600078e00d2 */
[----:B------:R0:W5:Y:S04]  /*0920*/  @P0 LDG.E.128 R32, desc[UR12][R206.64+0x10] ;  /* 0x0000100cce200981 */ /* 0x000168000c1e1d00 */
[----:B------:R-:W5:Y:S04]  /*0930*/  @P0 LDG.E.128 R28, desc[UR12][R208.64] ;  /* 0x0000000cd01c0981 */ /* 0x000f68000c1e1d00 */
[----:B------:R1:W5:Y:S01]  /*0940*/  @P0 LDG.E.128 R24, desc[UR12][R208.64+0x10] ;  /* 0x0000100cd0180981 */ /* 0x000362000c1e1d00 */
[----:B---3--:R-:W-:Y:S02]  /*0950*/  FSEL R203, R3, RZ, !P1 ;  /* 0x000000ff03cb7208 */ /* 0x008fe40004800000 */
[----:B----4-:R-:W-:-:S02]  /*0960*/  PRMT R204, R167, 0x7632, R204 ;  /* 0x00007632a7cc7816 */ /* 0x010fc400000000cc */
[----:B------:R-:W-:Y:S02]  /*0970*/  PRMT R220, R164, 0x7632, R220 ;  /* 0x00007632a4dc7816 */ /* 0x000fe400000000dc */
[----:B------:R-:W-:Y:S01]  /*0980*/  SHF.L.U32 R204, R204, 0x10, RZ ;  /* 0x00000010cccc7819 */ /* 0x000fe200000006ff */
[C---:B--2---:R-:W-:Y:S01]  /*0990*/  FADD.FTZ R249, -R203.reuse, R171 ;  /* 0x000000abcbf97221 */ /* 0x044fe20000010100 */
[C---:B------:R-:W-:Y:S01]  /*09a0*/  FADD.FTZ R218, -R203.reuse, R170 ;  /* 0x000000aacbda7221 */ /* 0x040fe20000010100 */
[----:B------:R-:W-:Y:S02]  /*09b0*/  SHF.L.U32 R222, R164, 0x10, RZ ;  /* 0x00000010a4de7819 */ /* 0x000fe400000006ff */
[----:B------:R-:W-:Y:S01]  /*09c0*/  PRMT R210, R176, 0x7632, R210 ;  /* 0x00007632b0d27816 */ /* 0x000fe200000000d2 */
[C---:B------:R-:W-:Y:S01]  /*09d0*/  FADD.FTZ R217, -R203.reuse, R181 ;  /* 0x000000b5cbd97221 */ /* 0x040fe20000010100 */
[----:B------:R-:W-:Y:S01]  /*09e0*/  SHF.L.U32 R181, R198, 0x10, RZ ;  /* 0x00000010c6b57819 */ /* 0x000fe200000006ff */
[C---:B0-----:R-:W-:Y:S01]  /*09f0*/  FADD.FTZ R207, -R203.reuse, R184 ;  /* 0x000000b8cbcf7221 */ /* 0x041fe20000010100 */
[----:B-----5:R-:W-:Y:S01]  /*0a00*/  FMUL.FTZ R184, R200, R249 ;  /* 0x000000f9c8b87220 */ /* 0x020fe20000410000 */
[----:B------:R-:W-:Y:S01]  /*0a10*/  SHF.L.U32 R170, R104, 0x10, RZ ;  /* 0x0000001068aa7819 */ /* 0x000fe200000006ff */
[C---:B------:R-:W-:Y:S01]  /*0a20*/  FADD.FTZ R215, -R203.reuse, R173 ;  /* 0x000000adcbd77221 */ /* 0x040fe20000010100 */
[----:B------:R-:W-:Y:S01]  /*0a30*/  FADD.FTZ R239, -R203, R182 ;  /* 0x000000b6cbef7221 */ /* 0x000fe20000010100 */
[----:B------:R-:W-:Y:S01]  /*0a40*/  PRMT R214, R165, 0x7632, R214 ;  /* 0x00007632a5d67816 */ /* 0x000fe200000000d6 */
[C---:B------:R-:W-:Y:S01]  /*0a50*/  FADD.FTZ R212, -R203.reuse, R163 ;  /* 0x000000a3cbd47221 */ /* 0x040fe20000010100 */
[C---:B------:R-:W-:Y:S01]  /*0a60*/  FADD.FTZ R163, -R203.reuse, R187 ;  /* 0x000000bbcba37221 */ /* 0x040fe20000010100 */
[C---:B------:R-:W-:Y:S01]  /*0a70*/  FADD.FTZ R3, -R203.reuse, R160 ;  /* 0x000000a0cb037221 */ /* 0x040fe20000010100 */
[----:B------:R-:W-:Y:S01]  /*0a80*/  FADD.FTZ R247, -R203, R161 ;  /* 0x000000a1cbf77221 */ /* 0x000fe20000010100 */
[----:B------:R-:W-:Y:S01]  /*0a90*/  SHF.L.U32 R226, R165, 0x10, RZ ;  /* 0x00000010a5e27819 */ /* 0x000fe200000006ff */
[C---:B------:R-:W-:Y:S01]  /*0aa0*/  FADD.FTZ R213, -R203.reuse, R190 ;  /* 0x000000becbd57221 */ /* 0x040fe20000010100 */
[----:B------:R-:W-:Y:S01]  /*0ab0*/  PRMT R206, R166, 0x7632, R206 ;  /* 0x00007632a6ce7816 */ /* 0x000fe200000000ce */
[----:B------:R-:W-:Y:S01]  /*0ac0*/  FADD.FTZ R224, -R203, R162 ;  /* 0x000000a2cbe07221 */ /* 0x000fe20000010100 */
[----:B------:R-:W-:Y:S01]  /*0ad0*/  SHF.L.U32 R229, R167, 0x10, RZ ;  /* 0x00000010a7e57819 */ /* 0x000fe200000006ff */
[----:B------:R-:W-:Y:S01]  /*0ae0*/  FADD.FTZ R216, -R203, R168 ;  /* 0x000000a8cbd87221 */ /* 0x000fe20000010100 */
[----:B------:R-:W-:Y:S01]  /*0af0*/  SHF.L.U32 R187, R15, 0x10, RZ ;  /* 0x000000100fbb7819 */ /* 0x000fe200000006ff */
        /* <DEDUP_REMOVED lines=8> */
[C---:B-1----:R-:W-:Y:S01]  /*0b80*/  FADD.FTZ R209, -R203.reuse, R186 ;  /* 0x000000bacbd17221 */ /* 0x042fe20000010100 */
[C---:B------:R-:W-:Y:S01]  /*0b90*/  FADD.FTZ R211, -R203.reuse, R188 ;  /* 0x000000bccbd37221 */ /* 0x040fe20000010100 */
[C---:B------:R-:W-:Y:S01]  /*0ba0*/  FADD.FTZ R165, -R203.reuse, R189 ;  /* 0x000000bdcba57221 */ /* 0x040fe20000010100 */
[----:B------:R-:W-:Y:S01]  /*0bb0*/  FADD.FTZ R167, -R203, R191 ;  /* 0x000000bfcba77221 */ /* 0x000fe20000010100 */
[-C--:B------:R-:W-:Y:S01]  /*0bc0*/  FMUL.FTZ R181, R181, R204.reuse ;  /* 0x000000ccb5b57220 */ /* 0x080fe20000410000 */
[----:B------:R-:W-:Y:S01]  /*0bd0*/  FADD.FTZ R123, R123, R204 ;  /* 0x000000cc7b7b7221 */ /* 0x000fe20000010000 */
[----:B------:R-:W-:Y:S01]  /*0be0*/  FFMA.FTZ R51, R184, R204, R51 ;  /* 0x000000ccb8337223 */ /* 0x000fe20000010033 */
[----:B------:R-:W-:Y:S01]  /*0bf0*/  FMUL.FTZ R190, R200, R215 ;  /* 0x000000d7c8be7220 */ /* 0x000fe20000410000 */
[C---:B------:R-:W-:Y:S01]  /*0c00*/  PRMT R160, R179.reuse, 0x7632, R160 ;  /* 0x00007632b3a07816 */ /* 0x040fe200000000a0 */
[----:B------:R-:W-:Y:S01]  /*0c10*/  FMUL.FTZ R170, R170, R222 ;  /* 0x000000deaaaa7220 */ /* 0x000fe20000410000 */
[----:B------:R-:W-:-:S02]  /*0c20*/  SHF.L.U32 R201, R179, 0x10, RZ ;  /* 0x00000010b3c97819 */ /* 0x000fc400000006ff */
[C---:B------:R-:W-:Y:S02]  /*0c30*/  PRMT R203, R193.reuse, 0x7632, R203 ;  /* 0x00007632c1cb7816 */ /* 0x040fe400000000cb */
[----:B------:R-:W-:Y:S01]  /*0c40*/  SHF.L.U32 R227, R193, 0x10, RZ ;  /* 0x00000010c1e37819 */ /* 0x000fe200000006ff */
[----:B------:R-:W-:Y:S01]  /*0c50*/  FMUL.FTZ R193, R200, R239 ;  /* 0x000000efc8c17220 */ /* 0x000fe20000410000 */
[----:B------:R-:W-:Y:S02]  /*0c60*/  SHF.L.U32 R171, R23, 0x10, RZ ;  /* 0x0000001017ab7819 */ /* 0x000fe400000006ff */
[----:B------:R-:W-:Y:S02]  /*0c70*/  SHF.L.U32 R220, R220, 0x10, RZ ;  /* 0x00000010dcdc7819 */ /* 0x000fe400000006ff */
[----:B------:R-:W-:Y:S01]  /*0c80*/  SHF.L.U32 R204, R99, 0x10, RZ ;  /* 0x0000001063cc7819 */ /* 0x000fe200000006ff */
[----:B------:R-:W-:Y:S01]  /*0c90*/  FMUL.FTZ R3, R200, R3 ;  /* 0x00000003c8037220 */ /* 0x000fe20000410000 */
        /* <DEDUP_REMOVED lines=8> */
[----:B------:R-:W-:Y:S01]  /*0d20*/  SHF.L.U32 R172, R105, 0x10, RZ ;  /* 0x0000001069ac7819 */ /* 0x000fe200000006ff */
[----:B------:R-:W-:Y:S01]  /*0d30*/  FMUL.FTZ R171, R171, R220 ;  /* 0x000000dcabab7220 */ /* 0x000fe20000410000 */
[----:B------:R-:W-:Y:S01]  /*0d40*/  SHF.L.U32 R210, R160, 0x10, RZ ;  /* 0x00000010a0d27819 */ /* 0x000fe200000006ff */
[-C--:B------:R-:W-:Y:S01]  /*0d50*/  FMUL.FTZ R204, R204, R201.reuse ;  /* 0x000000c9cccc7220 */ /* 0x080fe20000410000 */
[----:B------:R-:W-:Y:S01]  /*0d60*/  FADD.FTZ R134, R134, R201 ;  /* 0x000000c986867221 */ /* 0x000fe20000010000 */
[----:B------:R-:W-:Y:S01]  /*0d70*/  FFMA.FTZ R54, R193, R201, R54 ;  /* 0x000000c9c1367223 */ /* 0x000fe20000010036 */
[----:B------:R-:W-:Y:S01]  /*0d80*/  FADD.FTZ R160, RZ, R170 ;  /* 0x000000aaffa07221 */ /* 0x000fe20000010000 */
[C---:B------:R-:W-:Y:S01]  /*0d90*/  PRMT R164, R195.reuse, 0x7632, R164 ;  /* 0x00007632c3a47816 */ /* 0x040fe200000000a4 */
[----:B------:R-:W-:Y:S01]  /*0da0*/  FMUL.FTZ R174, R200, R247 ;  /* 0x000000f7c8ae7220 */ /* 0x000fe20000410000 */
[----:B------:R-:W-:Y:S01]  /*0db0*/  SHF.L.U32 R221, R195, 0x10, RZ ;  /* 0x00000010c3dd7819 */ /* 0x000fe200000006ff */
        /* <DEDUP_REMOVED lines=11> */
[----:B------:R-:W-:Y:S01]  /*0e70*/  FMUL.FTZ R169, R200, R224 ;  /* 0x000000e0c8a97220 */ /* 0x000fe20000410000 */
[----:B------:R-:W-:Y:S01]  /*0e80*/  FFMA.FTZ R160, R174, R171, R201 ;  /* 0x000000abaea07223 */ /* 0x000fe200000100c9 */
[----:B------:R-:W-:Y:S01]  /*0e90*/  SHF.L.U32 R205, R178, 0x10, RZ ;  /* 0x00000010b2cd7819 */ /* 0x000fe200000006ff */
[-C--:B------:R-:W-:Y:S01]  /*0ea0*/  FMUL.FTZ R195, R195, R166.reuse ;  /* 0x000000a6c3c37220 */ /* 0x080fe20000410000 */
[----:B------:R-:W-:Y:S01]  /*0eb0*/  SHF.L.U32 R178, R106, 0x10, RZ ;  /* 0x000000106ab27819 */ /* 0x000fe200000006ff */
        /* <DEDUP_REMOVED lines=12> */
[----:B------:R-:W-:-:S02]  /*0f80*/  FADD.FTZ R166, R215, R178 ;  /* 0x000000b2d7a67221 */ /* 0x000fc40000010000 */
        /* <DEDUP_REMOVED lines=8> */
[----:B------:R-:W-:Y:S02]  /*1010*/  FADD.FTZ R166, R215, R180 ;  /* 0x000000b4d7a67221 */ /* 0x000fe40000010000 */
[----:B------:R-:W-:Y:S01]  /*1020*/  FFMA.FTZ R201, R177, R180, R160 ;  /* 0x000000b4b1c97223 */ /* 0x000fe200000100a0 */
[----:B------:R-:W-:Y:S01]  /*1030*/  FMUL.FTZ R183, R200, R235 ;  /* 0x000000ebc8b77220 */ /* 0x000fe20000410000 */
        /* <DEDUP_REMOVED lines=12> */
[C---:B------:R-:W-:Y:S02]  /*1100*/  PRMT R162, R194.reuse, 0x7632, R162 ;  /* 0x00007632c2a27816 */ /* 0x040fe400000000a2 */
[----:B------:R-:W-:Y:S01]  /*1110*/  SHF.L.U32 R223, R194, 0x10, RZ ;  /* 0x00000010c2df7819 */ /* 0x000fe200000006ff */
[----:B------:R-:W-:Y:S01]  /*1120*/  FMUL.FTZ R189, R189, R208 ;  /* 0x000000d0bdbd7220 */ /* 0x000fe20000410000 */
[----:B------:R-:W-:Y:S01]  /*1130*/  SHF.L.U32 R194, R98, 0x10, RZ ;  /* 0x0000001062c27819 */ /* 0x000fe200000006ff */
[----:B------:R-:W-:Y:S01]  /*1140*/  FADD.FTZ R166, R215, R188 ;  /* 0x000000bcd7a67221 */ /* 0x000fe20000010000 */
[C---:B------:R-:W-:Y:S01]  /*1150*/  PRMT R168, R192.reuse, 0x7632, R168 ;  /* 0x00007632c0a87816 */ /* 0x040fe200000000a8 */
[----:B------:R-:W-:Y:S01]  /*1160*/  FFMA.FTZ R201, R185, R188, R160 ;  /* 0x000000bcb9c97223 */ /* 0x000fe200000100a0 */
[----:B------:R-:W-:Y:S01]  /*1170*/  SHF.L.U32 R231, R192, 0x10, RZ ;  /* 0x00000010c0e77819 */ /* 0x000fe200000006ff */
[C---:B------:R-:W-:Y:S01]  /*1180*/  FMUL.FTZ R192, R200.reuse, R225 ;  /* 0x000000e1c8c07220 */ /* 0x040fe20000410000 */
        /* <DEDUP_REMOVED lines=9> */
[----:B------:R-:W-:Y:S01]  /*1220*/  SHF.L.U32 R205, R18, 0x10, RZ ;  /* 0x0000001012cd7819 */ /* 0x000fe200000006ff */
[----:B------:R-:W-:Y:S01]  /*1230*/  FFMA.FTZ R201, R191, R194, R160 ;  /* 0x000000c2bfc97223 */ /* 0x000fe200000100a0 */
[C---:B------:R-:W-:Y:S01]  /*1240*/  FMUL.FTZ R208, R200.reuse, R219 ;  /* 0x000000dbc8d07220 */ /* 0x040fe20000410000 */
[----:B------:R-:W-:Y:S01]  /*1250*/  FMUL.FTZ R218, R200, R161 ;  /* 0x000000a1c8da7220 */ /* 0x000fe20000410000 */
        /* <DEDUP_REMOVED lines=8> */
[----:B------:R-:W-:-:S02]  /*12e0*/  SHF.L.U32 R217, R7, 0x10, RZ ;  /* 0x0000001007d97819 */ /* 0x000fc400000006ff */
        /* <DEDUP_REMOVED lines=9> */
[----:B------:R-:W-:Y:S01]  /*1380*/  FFMA.FTZ R117, R174, R220, R117 ;  /* 0x000000dcae757223 */ /* 0x000fe20000010075 */
[----:B------:R-:W-:Y:S01]  /*1390*/  FADD.FTZ R109, R109, R220 ;  /* 0x000000dc6d6d7221 */ /* 0x000fe20000010000 */
[----:B------:R-:W-:Y:S01]  /*13a0*/  FFMA.FTZ R116, R3, R222, R116 ;  /* 0x000000de03747223 */ /* 0x000fe20000010074 */
[----:B------:R-:W-:Y:S01]  /*13b0*/  FADD.FTZ R108, R108, R222 ;  /* 0x000000de6c6c7221 */ /* 0x000fe20000010000 */
[----:B------:R-:W-:Y:S01]  /*13c0*/  FMUL.FTZ R220, R200, R163 ;  /* 0x000000a3c8dc7220 */ /* 0x000fe20000410000 */
[----:B------:R-:W-:Y:S01]  /*13d0*/  SHF.L.U32 R219, R8, 0x10, RZ ;  /* 0x0000001008db7819 */ /* 0x000fe200000006ff */
[----:B------:R-:W-:Y:S01]  /*13e0*/  FADD.FTZ R163, R160, R215 ;  /* 0x000000d7a0a37221 */ /* 0x000fe20000010000 */
[----:B------:R-:W-:Y:S01]  /*13f0*/  SHF.L.U32 R222, R203, 0x10, RZ ;  /* 0x00000010cbde7819 */ /* 0x000fe200000006ff */
[----:B------:R-:W-:Y:S01]  /*1400*/  FMUL.FTZ R209, R200, R209 ;  /* 0x000000d1c8d17220 */ /* 0x000fe20000410000 */
[----:B------:R-:W-:Y:S01]  /*1410*/  FMUL.FTZ R212, R212, R227 ;  /* 0x000000e3d4d47220 */ /* 0x000fe20000410000 */
[----:B------:R-:W-:Y:S01]  /*1420*/  FFMA.FTZ R160, R218, R215, R161 ;  /* 0x000000d7daa07223 */ /* 0x000fe200000100a1 */
[----:B------:R-:W-:Y:S01]  /*1430*/  FFMA.FTZ R119, R176, R214, R119 ;  /* 0x000000d6b0777223 */ /* 0x000fe20000010077 */
[----:B------:R-:W-:Y:S01]  /*1440*/  FADD.FTZ R111, R111, R214 ;  /* 0x000000d66f6f7221 */ /* 0x000fe20000010000 */
[----:B------:R-:W-:Y:S01]  /*1450*/  SHF.L.U32 R214, R90, 0x10, RZ ;  /* 0x000000105ad67819 */ /* 0x000fe200000006ff */
[----:B------:R-:W-:Y:S01]  /*1460*/  FMUL.FTZ R217, R219, R222 ;  /* 0x000000dedbd97220 */ /* 0x000fe20000410000 */
[----:B------:R-:W-:Y:S01]  /*1470*/  FADD.FTZ R166, R163, R212 ;  /* 0x000000d4a3a67221 */ /* 0x000fe20000010000 */
[----:B------:R-:W-:Y:S01]  /*1480*/  FFMA.FTZ R161, R209, R212, R160 ;  /* 0x000000d4d1a17223 */ /* 0x000fe200000100a0 */
[----:B------:R-:W-:Y:S01]  /*1490*/  FFMA.FTZ R145, R218, R168, R145 ;  /* 0x000000a8da917223 */ /* 0x000fe20000010091 */
[----:B------:R-:W-:Y:S01]  /*14a0*/  FADD.FTZ R141, R141, R168 ;  /* 0x000000a88d8d7221 */ /* 0x000fe20000010000 */
[----:B------:R-:W-:Y:S01]  /*14b0*/  SHF.L.U32 R219, R9, 0x10, RZ ;  /* 0x0000001009db7819 */ /* 0x000fe200000006ff */
[----:B------:R-:W-:Y:S01]  /*14c0*/  FMUL.FTZ R211, R200, R211 ;  /* 0x000000d3c8d37220 */ /* 0x000fe20000410000 */
[----:B------:R-:W-:Y:S01]  /*14d0*/  SHF.L.U32 R168, R162, 0x10, RZ ;  /* 0x00000010a2a87819 */ /* 0x000fe200000006ff */
[----:B------:R-:W-:Y:S01]  /*14e0*/  FMUL.FTZ R214, R214, R223 ;  /* 0x000000dfd6d67220 */ /* 0x000fe20000410000 */
[----:B------:R-:W-:Y:S01]  /*14f0*/  FADD.FTZ R163, R166, R217 ;  /* 0x000000d9a6a37221 */ /* 0x000fe20000010000 */
[----:B------:R-:W-:Y:S01]  /*1500*/  FFMA.FTZ R160, R220, R217, R161 ;  /* 0x000000d9dca07223 */ /* 0x000fe200000100a1 */
[----:B------:R-:W-:Y:S01]  /*1510*/  SHF.L.U32 R216, R91, 0x10, RZ ;  /* 0x000000105bd87819 */ /* 0x000fe200000006ff */
[----:B------:R-:W-:Y:S01]  /*1520*/  FMUL.FTZ R213, R200, R213 ;  /* 0x000000d5c8d57220 */ /* 0x000fe20000410000 */
[----:B------:R-:W-:Y:S01]  /*1530*/  FFMA.FTZ R147, R220, R222, R147 ;  /* 0x000000dedc937223 */ /* 0x000fe20000010093 */
[----:B------:R-:W-:Y:S01]  /*1540*/  FADD.FTZ R143, R143, R222 ;  /* 0x000000de8f8f7221 */ /* 0x000fe20000010000 */
[----:B------:R-:W-:Y:S01]  /*1550*/  FMUL.FTZ R222, R200, R165 ;  /* 0x000000a5c8de7220 */ /* 0x000fe20000410000 */
[----:B------:R-:W-:Y:S01]  /*1560*/  FMUL.FTZ R219, R219, R168 ;  /* 0x000000a8dbdb7220 */ /* 0x000fe20000410000 */
        /* <DEDUP_REMOVED lines=8> */
[----:B------:R-:W-:Y:S01]  /*15f0*/  FFMA.FTZ R160, R222, R219, R160 ;  /* 0x000000dbdea07223 */ /* 0x000fe200000100a0 */
[----:B------:R-:W-:Y:S01]  /*1600*/  FMUL.FTZ R224, R200, R167 ;  /* 0x000000a7c8e07220 */ /* 0x000fe20000410000 */
[----:B------:R-:W-:-:S02]  /*1610*/  FADD.FTZ R166, R161, R216 ;  /* 0x000000d8a1a67221 */ /* 0x000fc40000010000 */
[----:B------:R-:W-:Y:S01]  /*1620*/  FMUL.FTZ R221, R221, R164 ;  /* 0x000000a4dddd7220 */ /* 0x000fe20000410000 */
        /* <DEDUP_REMOVED lines=23> */
[----:B------:R-:W-:Y:S06]  /*17a0*/  BRA `(.L_x_3352) ;  /* 0x00000000004c7947 */ /* 0x000fec0003800000 */
.L_x_3351:
        /* <DEDUP_REMOVED lines=19> */
.L_x_3352:
[----:B0-----:R-:W0:Y:S01]  /*18e0*/  SHFL.DOWN PT, R161, R166, 0x10, 0x1f ;  /* 0x0a001f00a6a17f89 */ /* 0x001e2200000e0000 */
[----:B------:R-:W1:Y:S01]  /*18f0*/  LDC R225, c[0x0][0x388] ;  /* 0x0000e200ffe17b82 */ /* 0x000e620000000800 */
[----:B-----5:R-:W-:Y:S01]  /*1900*/  ISETP.GE.AND P3, PT, R202, 0x1, PT ;  /* 0x00000001ca00780c */ /* 0x020fe20003f66270 */
[----:B------:R-:W-:Y:S01]  /*1910*/  BSSY.RECONVERGENT B0, `(.L_x_3353) ;  /* 0x0000027000007945 */ /* 0x000fe20003800200 */
[----:B------:R-:W2:Y:S01]  /*1920*/  SHFL.DOWN PT, R160, R167, 0x10, 0x1f ;  /* 0x0a001f00a7a07f89 */ /* 0x000ea200000e0000 */
[----:B------:R-:W-:Y:S01]  /*1930*/  MOV R201, RZ ;  /* 0x000000ff00c97202 */ /* 0x000fe20000000f00 */
        /* <DEDUP_REMOVED lines=9> */
[----:B------:R-:W-:Y:S02]  /*19d0*/  @P3 IADD3 R160, PT, PT, R202, -0x1, RZ ;  /* 0xffffffffcaa03810 */ /* 0x000fe40007ffe0ff */
[----:B------:R-:W2:Y:S01]  /*19e0*/  @P3 LDC.64 R202, c[0x0][0x390] ;  /* 0x0000e400ffca3b82 */ /* 0x000ea20000000a00 */
[----:B------:R-:W3:Y:S02]  /*19f0*/  SHFL.DOWN PT, R164, R163, 0x4, 0x1f ;  /* 0x08801f00a3a47f89 */ /* 0x000ee400000e0000 */
[----:B-1----:R-:W-:Y:S02]  /*1a00*/  @P3 IMAD R160, R160, R225, RZ ;  /* 0x000000e1a0a03224 */ /* 0x002fe400078e02ff */
[----:B0-----:R-:W-:Y:S01]  /*1a10*/  FADD.FTZ R165, R162, R165 ;  /* 0x000000a5a2a57221 */ /* 0x001fe20000010000 */
[----:B---3--:R-:W-:-:S04]  /*1a20*/  FADD.FTZ R164, R163, R164 ;  /* 0x000000a4a3a47221 */ /* 0x008fc80000010000 */
[----:B------:R-:W0:Y:S01]  /*1a30*/  SHFL.DOWN PT, R166, R165, 0x2, 0x1f ;  /* 0x08401f00a5a67f89 */ /* 0x000e2200000e0000 */
[----:B------:R-:W-:-:S03]  /*1a40*/  @P3 SHF.R.S32.HI R163, RZ, 0x1f, R160 ;  /* 0x0000001fffa33819 */ /* 0x000fc600000114a0 */
[----:B------:R-:W1:Y:S01]  /*1a50*/  SHFL.DOWN PT, R167, R164, 0x2, 0x1f ;  /* 0x08401f00a4a77f89 */ /* 0x000e6200000e0000 */
[----:B------:R-:W-:-:S04]  /*1a60*/  @P3 LEA.HI R163, R163, R160, RZ, 0x3 ;  /* 0x000000a0a3a33211 */ /* 0x000fc800078f18ff */
[----:B------:R-:W-:-:S05]  /*1a70*/  @P3 LEA.HI.SX32 R201, R163, R168, 0x1d ;  /* 0x000000a8a3c93211 */ /* 0x000fca00078feaff */
[----:B--2---:R-:W-:-:S04]  /*1a80*/  @P3 IMAD.WIDE.U32 R202, R201, 0x10, R202 ;  /* 0x00000010c9ca3825 */ /* 0x004fc800078e00ca */
        /* <DEDUP_REMOVED lines=15> */
.L_x_3354:
[----:B------:R-:W-:Y:S05]  /*1b80*/  BSYNC.RECONVERGENT B0 ;  /* 0x0000000000007941 */ /* 0x000fea0003800200 */
.L_x_3353:
        /* <DEDUP_REMOVED lines=48> */
.L_x_3357:
        /* <DEDUP_REMOVED lines=14> */
.L_x_3358:
        /* <DEDUP_REMOVED lines=13> */
.L_x_3359:
        /* <DEDUP_REMOVED lines=14> */
.L_x_3360:
        /* <DEDUP_REMOVED lines=13> */
.L_x_3361:
        /* <DEDUP_REMOVED lines=14> */
.L_x_3362:
        /* <DEDUP_REMOVED lines=13> */
.L_x_3363:
        /* <DEDUP_REMOVED lines=15> */
.L_x_3356:
        /* <DEDUP_REMOVED lines=19> */
[----:B------:R-:W-:Y:S01]  /*25c0*/  ISETP.GT.AND P1, PT, R199, RZ, PT ;  /* 0x000000ffc700720c */ /* 0x000fe20003f24270 */
        /* <DEDUP_REMOVED lines=21> */
.L_x_3365:
        /* <DEDUP_REMOVED lines=9> */
.L_x_3366:
        /* <DEDUP_REMOVED lines=8> */
.L_x_3367:
        /* <DEDUP_REMOVED lines=9> */
.L_x_3368:
        /* <DEDUP_REMOVED lines=8> */
.L_x_3369:
        /* <DEDUP_REMOVED lines=9> */
.L_x_3370:
        /* <DEDUP_REMOVED lines=8> */
.L_x_3371:
        /* <DEDUP_REMOVED lines=10> */
.L_x_3355:
        /* <DEDUP_REMOVED lines=17> */
.L_x_3373:
        /* <DEDUP_REMOVED lines=13> */
.L_x_3374:
        /* <DEDUP_REMOVED lines=12> */
.L_x_3375:
        /* <DEDUP_REMOVED lines=13> */
.L_x_3376:
        /* <DEDUP_REMOVED lines=12> */
.L_x_3377:
        /* <DEDUP_REMOVED lines=13> */
.L_x_3378:
        /* <DEDUP_REMOVED lines=12> */
.L_x_3379:
        /* <DEDUP_REMOVED lines=14> */
.L_x_3372:
[-CC-:B------:R-:W-:Y:S01]  /*3190*/  @P2 FFMA.FTZ R136, R176, R165.reuse, R164.reuse ;  /* 0x000000a5b0882223 */ /* 0x180fe200000100a4 */
        /* <DEDUP_REMOVED lines=39> */
.L_x_3380:
        /* <DEDUP_REMOVED lines=9> */
.L_x_3381:
        /* <DEDUP_REMOVED lines=8> */
.L_x_3382:
        /* <DEDUP_REMOVED lines=9> */
.L_x_3383:
        /* <DEDUP_REMOVED lines=8> */
.L_x_3384:
        /* <DEDUP_REMOVED lines=9> */
.L_x_3385:
        /* <DEDUP_REMOVED lines=8> */
.L_x_3386:
        /* <DEDUP_REMOVED lines=9> */
.L_x_3364:
        /* <DEDUP_REMOVED lines=10> */
[----:B-----5:R-:W1:Y:S01]  /*3870*/  LDC.64 R156, c[0x0][0x390] ;  /* 0x0000e400ff9c7b82 */ /* 0x020e620000000a00 */
[----:B------:R-:W-:-:S05]  /*3880*/  IADD3 R159, PT, PT, R201, 0x80, RZ ;  /* 0x00000080c99f7810 */ /* 0x000fca0007ffe0ff */
[----:B-1----:R-:W-:-:S06]  /*3890*/  IMAD.WIDE.U32 R156, R159, 0x10, R156 ;  /* 0x000000109f9c7825 */ /* 0x002fcc00078e009c */
[----:B------:R-:W5:Y:S02]  /*38a0*/  LDG.E.128 R156, desc[UR12][R156.64] ;  /* 0x0000000c9c9c7981 */ /* 0x000f64000c1e1d00 */
.L_x_3387:
[----:B------:R-:W-:Y:S05]  /*38b0*/  @!P0 BRA `(.L_x_3388) ;  /* 0x0000000c002c8947 */ /* 0x000fea0003800000 */
        /* <DEDUP_REMOVED lines=41> */
.L_x_3390:
        /* <DEDUP_REMOVED lines=9> */
.L_x_3391:
        /* <DEDUP_REMOVED lines=8> */
.L_x_3392:
        /* <DEDUP_REMOVED lines=9> */
.L_x_3393:
        /* <DEDUP_REMOVED lines=8> */
.L_x_3394:
        /* <DEDUP_REMOVED lines=9> */
.L_x_3395:
        /* <DEDUP_REMOVED lines=8> */
.L_x_3396:
        /* <DEDUP_REMOVED lines=10> */
.L_x_3389:
        /* <DEDUP_REMOVED lines=12> */
.L_x_3398:
        /* <DEDUP_REMOVED lines=13> */
.L_x_3399:
        /* <DEDUP_REMOVED lines=12> */
.L_x_3400:
        /* <DEDUP_REMOVED lines=13> */
.L_x_3401:
        /* <DEDUP_REMOVED lines=12> */
.L_x_3402:
        /* <DEDUP_REMOVED lines=13> */
.L_x_3403:
        /* <DEDUP_REMOVED lines=12> */
.L_x_3404:
        /* <DEDUP_REMOVED lines=14> */
.L_x_3388:
        /* <DEDUP_REMOVED lines=42> */
.L_x_3406:
        /* <DEDUP_REMOVED lines=9> */
.L_x_3407:
        /* <DEDUP_REMOVED lines=8> */
.L_x_3408:
        /* <DEDUP_REMOVED lines=9> */
.L_x_3409:
        /* <DEDUP_REMOVED lines=8> */
.L_x_3410:
        /* <DEDUP_REMOVED lines=9> */
.L_x_3411:
        /* <DEDUP_REMOVED lines=8> */
.L_x_3412:
        /* <DEDUP_REMOVED lines=10> */
.L_x_3405:
        /* <DEDUP_REMOVED lines=13> */
.L_x_3413:
[----:B------:R-:W-:Y:S05]  /*4cb0*/  @!P3 BRA `(.L_x_3414) ;  /* 0x000000000034b947 */ /* 0x000fea0003800000 */
[----:B0-----:R-:W-:Y:S01]  /*4cc0*/  FFMA.FTZ R160, R190, R165, R164 ;  /* 0x000000a5bea07223 */ /* 0x001fe200000100a4 */
        /* <DEDUP_REMOVED lines=12> */
.L_x_3414:
        /* <DEDUP_REMOVED lines=13> */
.L_x_3415:
        /* <DEDUP_REMOVED lines=14> */
.L_x_3416:
        /* <DEDUP_REMOVED lines=13> */
.L_x_3417:
        /* <DEDUP_REMOVED lines=14> */
.L_x_3418:
        /* <DEDUP_REMOVED lines=13> */
.L_x_3419:
        /* <DEDUP_REMOVED lines=14> */
.L_x_3397:
[----:B0-----:R-:W0:Y:S01]  /*52a0*/  @P1 LDC.64 R162, c[0x0][0x478] ;  /* 0x00011e00ffa21b82 */ /* 0x001e220000000a00 */
[----:B------:R-:W-:Y:S02]  /*52b0*/  @P1 IADD3 R203, PT, PT, R167, 0x80, RZ ;  /* 0x00000080a7cb1810 */ /* 0x000fe40007ffe0ff */
[C---:B------:R-:W-:Y:S02]  /*52c0*/  @P3 IADD3 R223, PT, PT, R201.reuse, 0x80, RZ ;  /* 0x00000080c9df3810 */ /* 0x040fe40007ffe0ff */
[----:B------:R-:W-:-:S03]  /*52d0*/  IADD3 R201, PT, PT, R201, 0x100, RZ ;  /* 0x00000100c9c97810 */ /* 0x000fc60007ffe0ff */
[----:B------:R-:W1:Y:S01]  /*52e0*/  @P3 LDC.64 R160, c[0x0][0x468] ;  /* 0x00011a00ffa03b82 */ /* 0x000e620000000a00 */
[----:B0-----:R-:W-:-:S05]  /*52f0*/  @P1 IMAD.WIDE.U32 R162, R203, 0x20, R162 ;  /* 0x00000020cba21825 */ /* 0x001fca00078e00a2 */
[----:B------:R0:W-:Y:S01]  /*5300*/  @P1 STG.E.128 desc[UR12][R162.64], R136 ;  /* 0x00000088a2001986 */ /* 0x0001e2000c101d0c */
[----:B-1----:R-:W-:-:S03]  /*5310*/  @P3 IMAD.WIDE.U32 R160, R223, 0x10, R160 ;  /* 0x00000010dfa03825 */ /* 0x002fc600078e00a0 */
[----:B------:R0:W-:Y:S04]  /*5320*/  @P1 STG.E.128 desc[UR12][R162.64+0x10], R112 ;  /* 0x00001070a2001986 */ /* 0x0001e8000c101d0c */
[----:B------:R0:W-:Y:S01]  /*5330*/  @P3 STG.E.128 desc[UR12][R160.64], R80 ;  /* 0x00000050a0003986 */ /* 0x0001e2000c101d0c */
[----:B------:R-:W-:Y:S05]  /*5340*/  @!P3 BRA `(.L_x_3420) ;  /* 0x00000000000cb947 */ /* 0x000fea0003800000 */
[----:B-----5:R-:W1:Y:S02]  /*5350*/  LDC.64 R156, c[0x0][0x390] ;  /* 0x0000e400ff9c7b82 */ /* 0x020e640000000a00 */
[----:B-1----:R-:W-:-:S06]  /*5360*/  IMAD.WIDE.U32 R156, R201, 0x10, R156 ;  /* 0x00000010c99c7825 */ /* 0x002fcc00078e009c */
[----:B------:R-:W5:Y:S02]  /*5370*/  LDG.E.128 R156, desc[UR12][R156.64] ;  /* 0x0000000c9c9c7981 */ /* 0x000f64000c1e1d00 */
.L_x_3420:
[----:B------:R-:W-:Y:S05]  /*5380*/  @!P0 BRA `(.L_x_3421) ;  /* 0x0000000c002c8947 */ /* 0x000fea0003800000 */
[----:B------:R-:W-:Y:S05]  /*5390*/  @!P1 BRA `(.L_x_3422) ;  /* 0x0000000400949947 */ /* 0x000fea0003800000 */
[-CC-:B0-----:R-:W-:Y:S01]  /*53a0*/  @P2 FFMA.FTZ R112, R218, R165.reuse, R164.reuse ;  /* 0x000000a5da702223 */ /* 0x181fe200000100a4 */
        /* <DEDUP_REMOVED lines=39> */
.L_x_3423:
        /* <DEDUP_REMOVED lines=9> */
.L_x_3424:
        /* <DEDUP_REMOVED lines=8> */
.L_x_3425:
        /* <DEDUP_REMOVED lines=9> */
.L_x_3426:
        /* <DEDUP_REMOVED lines=8> */
.L_x_3427:
        /* <DEDUP_REMOVED lines=9> */
.L_x_3428:
        /* <DEDUP_REMOVED lines=8> */
.L_x_3429:
        /* <DEDUP_REMOVED lines=10> */
.L_x_3422:
        /* <DEDUP_REMOVED lines=12> */
.L_x_3431:
        /* <DEDUP_REMOVED lines=13> */
.L_x_3432:
        /* <DEDUP_REMOVED lines=12> */
.L_x_3433:
        /* <DEDUP_REMOVED lines=13> */
.L_x_3434:
        /* <DEDUP_REMOVED lines=12> */
.L_x_3435:
        /* <DEDUP_REMOVED lines=13> */
.L_x_3436:
        /* <DEDUP_REMOVED lines=12> */
.L_x_3437:
[----:B------:R-:W-:Y:S05]  /*5f60*/  @!P3 BRA `(.L_x_3430) ;  /* 0x0000000c0080b947 */ /* 0x000fea0003800000 */
[----:B------:R-:W-:Y:S01]  /*5f70*/  @P2 FFMA.FTZ R164, R224, R165, R164 ;  /* 0x000000a5e0a42223 */ /* 0x000fe200000100a4 */
[----:B0-----:R-:W-:Y:S02]  /*5f80*/  MOV R160, R27 ;  /* 0x0000001b00a07202 */ /* 0x001fe40000000f00 */
        /* <DEDUP_REMOVED lines=11> */
.L_x_3421:
        /* <DEDUP_REMOVED lines=42> */
.L_x_3439:
        /* <DEDUP_REMOVED lines=9> */
.L_x_3440:
        /* <DEDUP_REMOVED lines=8> */
.L_x_3441:
        /* <DEDUP_REMOVED lines=9> */
.L_x_3442:
        /* <DEDUP_REMOVED lines=8> */
.L_x_3443:
        /* <DEDUP_REMOVED lines=9> */
.L_x_3444:
        /* <DEDUP_REMOVED lines=8> */
.L_x_3445:
        /* <DEDUP_REMOVED lines=10> */
.L_x_3438:
        /* <DEDUP_REMOVED lines=13> */
.L_x_3446:
        /* <DEDUP_REMOVED lines=14> */
.L_x_3447:
        /* <DEDUP_REMOVED lines=13> */
.L_x_3448:
        /* <DEDUP_REMOVED lines=14> */
.L_x_3449:
        /* <DEDUP_REMOVED lines=13> */
.L_x_3450:
        /* <DEDUP_REMOVED lines=14> */
.L_x_3451:
        /* <DEDUP_REMOVED lines=13> */
.L_x_3452:
[----:B------:R-:W-:Y:S05]  /*6c90*/  @!P3 BRA `(.L_x_3430) ;  /* 0x000000000034b947 */ /* 0x000fea0003800000 */
[----:B------:R-:W-:Y:S01]  /*6ca0*/  FFMA.FTZ R164, R224, R165, R164 ;  /* 0x000000a5e0a47223 */ /* 0x000fe200000100a4 */
[----:B------:R-:W-:Y:S02]  /*6cb0*/  ISETP.GT.AND P0, PT, R199, RZ, PT ;  /* 0x000000ffc700720c */ /* 0x000fe40003f04270 */
[----:B0-----:R-:W-:Y:S01]  /*6cc0*/  SHF.L.U32 R163, R6, 0x10, RZ ;  /* 0x0000001006a37819 */ /* 0x001fe200000006ff */
        /* <DEDUP_REMOVED lines=10> */
.L_x_3430:
[----:B0-----:R-:W0:Y:S01]  /*6d70*/  @P1 LDC.64 R160, c[0x0][0x478] ;  /* 0x00011e00ffa01b82 */ /* 0x001e220000000a00 */
[----:B------:R-:W-:Y:S01]  /*6d80*/  @P1 IADD3 R167, PT, PT, R167, 0x100, RZ ;  /* 0x00000100a7a71810 */ /* 0x000fe20007ffe0ff */
[----:B------:R-:W-:-:S06]  /*6d90*/  UPLOP3.LUT UP1, UPT, UPT, UPT, UP1, 0x40, 0x4 ;  /* 0x000000000004789c */ /* 0x000fcc0003f2e810 */
[----:B------:R-:W1:Y:S08]  /*6da0*/  @P3 LDC.64 R162, c[0x0][0x468] ;  /* 0x00011a00ffa23b82 */ /* 0x000e700000000a00 */
[----:B------:R-:W2:Y:S01]  /*6db0*/  LDC.64 R164, c[0x0][0x380] ;  /* 0x0000e000ffa47b82 */ /* 0x000ea20000000a00 */
[----:B0-----:R-:W-:-:S05]  /*6dc0*/  @P1 IMAD.WIDE.U32 R160, R167, 0x20, R160 ;  /* 0x00000020a7a01825 */ /* 0x001fca00078e00a0 */
[----:B------:R3:W-:Y:S01]  /*6dd0*/  @P1 STG.E.128 desc[UR12][R160.64], R136 ;  /* 0x00000088a0001986 */ /* 0x0007e2000c101d0c */
[----:B-1----:R-:W-:-:S03]  /*6de0*/  @P3 IMAD.WIDE.U32 R162, R201, 0x10, R162 ;  /* 0x00000010c9a23825 */ /* 0x002fc600078e00a2 */
[----:B------:R3:W-:Y:S04]  /*6df0*/  @P1 STG.E.128 desc[UR12][R160.64+0x10], R112 ;  /* 0x00001070a0001986 */ /* 0x0007e8000c101d0c */
[----:B------:R3:W-:Y:S01]  /*6e00*/  @P3 STG.E.128 desc[UR12][R162.64], R80 ;  /* 0x00000050a2003986 */ /* 0x0007e2000c101d0c */
[----:B--2---:R-:W-:-:S04]  /*6e10*/  IADD3 R0, PT, PT, R0, R164, RZ ;  /* 0x000000a400007210 */ /* 0x004fc80007ffe0ff */
[----:B------:R-:W-:-:S13]  /*6e20*/  ISETP.GE.AND P0, PT, R0, R165, PT ;  /* 0x000000a50000720c */ /* 0x000fda0003f06270 */
[----:B---3--:R-:W-:Y:S05]  /*6e30*/  @!P0 BRA `(.L_x_3453) ;  /* 0xffffff9400c88947 */ /* 0x008fea000383ffff */
.L_x_3350:
        /* <DEDUP_REMOVED lines=29> */
.L_x_3454:
        /* <DEDUP_REMOVED lines=15> */
.L_x_10721:


//--------------------- .text._ZN10layer_norm13ln_bwd_kernelINS_13Kernel_traitsI13__nv_bfloat16S2_fS2_fjLj3072ELj1ELj1ELj4ELj16ENS_18Kernel_traits_baseILj3072ES2_S2_fS2_fjLj128EEEEELb1ELb0ELb0ELb0EEEvNS_9BwdParamsE --------------------------
	.section	.text._ZN10layer_norm13ln_bwd_kernelINS_13Kernel_traitsI13__nv_bfloat16S2_fS2_fjLj3072ELj1ELj1ELj4ELj16ENS_18Kernel_traits_baseILj3072ES2_S2_fS2_fjLj128EEEEELb1ELb0ELb0ELb0EEEvNS_9BwdParamsE,"ax",@progbits
	.align	128
        .global         _ZN10layer_norm13ln_bwd_kernelINS_13Kernel_traitsI13__nv_bfloat16S2_fS2_fjLj3072ELj1ELj1ELj4ELj16ENS_18Kernel_traits_baseILj3072ES2_S2_fS2_fjLj128EEEEELb1ELb0ELb0ELb0EEEvNS_9BwdParamsE
        .type           _ZN10layer_norm13ln_bwd_kernelINS_13Kernel_traitsI13__nv_bfloat16S2_fS2_fjLj3072ELj1ELj1ELj4ELj16ENS_18Kernel_traits_baseILj3072ES2_S2_fS2_fjLj128EEEEELb1ELb0ELb0ELb0EEEvNS_9BwdParamsE,@function
        .size           _ZN10layer_norm13ln_bwd_kernelINS_13Kernel_traitsI13__nv_bfloat16S2_fS2_fjLj3072ELj1ELj1ELj4ELj16ENS_18Kernel_traits_baseILj3072ES2_S2_fS2_fjLj128EEEEELb1ELb0ELb0ELb0EEEvNS_9BwdParamsE,(.L_x_10722 - _ZN10layer_norm13ln_bwd_kernelINS_13Kernel_traitsI13__nv_bfloat16S2_fS2_fjLj3072ELj1ELj1ELj4ELj16ENS_18Kernel_traits_baseILj3072ES2_S2_fS2_fjLj128EEEEELb1ELb0ELb0ELb0EEEvNS_9BwdParamsE)
        .other          _ZN10layer_norm13ln_bwd_kernelINS_13Kernel_traitsI13__nv_bfloat16S2_fS2_fjLj3072ELj1ELj1ELj4ELj16ENS_18Kernel_traits_baseILj3072ES2_S2_fS2_fjLj128EEEEELb1ELb0ELb0ELb0EEEvNS_9BwdParamsE,@"STO_CUDA_ENTRY STV_DEFAULT"
_ZN10layer_norm13ln_bwd_kernelINS_13Kernel_traitsI13__nv_bfloat16S2_fS2_fjLj3072ELj1ELj1ELj4ELj16ENS_18Kernel_traits_baseILj3072ES2_S2_fS2_fjLj128EEEEELb1ELb0ELb0ELb0EEEvNS_9BwdParamsE:
.text._ZN10layer_norm13ln_bwd_kernelINS_13Kernel_traitsI13__nv_bfloat16S2_fS2_fjLj3072ELj1ELj1ELj4ELj16ENS_18Kernel_traits_baseILj3072ES2_S2_fS2_fjLj128EEEEELb1ELb0ELb0ELb0EEEvNS_9BwdParamsE:
        /* <DEDUP_REMOVED lines=8> */
[----:B------:R-:W0:Y:S02]  /*0080*/  S2UR UR7, SR_CTAID.X ;  /* 0x00000000000779c3 */ /* 0x000e240000002500 */
[----:B------:R-:W0:Y:S01]  /*0090*/  LDCU UR4, c[0x0][0x384] ;  /* 0x00007080ff0477ac */ /* 0x000e220008000800 */
[----:B------:R-:W-:Y:S02]  /*00a0*/  LEA.HI.SX32 R0, R3, R0, 0x1d ;  /* 0x0000000003007211 */ /* 0x000fe400078feaff */
[----:B------:R-:W-:Y:S02]  /*00b0*/  MOV R3, R2 ;  /* 0x0000000200037202 */ /* 0x000fe40000000f00 */
        /* <DEDUP_REMOVED lines=88> */
.L_x_3487:
[----:B-----5:R-:W5:Y:S01]  /*0640*/  @UP0 LDCU.64 UR4, c[0x0][0x3e0] ;  /* 0x00007c00ff0407ac */ /* 0x020f620008000a00 */
[----:B------:R-:W-:Y:S01]  /*0650*/  PLOP3.LUT P0, PT, PT, PT, UP0, 0x80, 0x8 ;  /* 0x000000000008781c */ /* 0x000fe20003f0f008 */
[----:B0-----:R-:W-:-:S06]  /*0660*/  UIMAD.WIDE UR12, UR7, 0x4, UR8 ;  /* 0x00000004070c78a5 */ /* 0x001fcc000f8e0208 */
[----:B--234-:R-:W-:Y:S02]  /*0670*/  MOV R92, UR12 ;  /* 0x0000000c005c7c02 */ /* 0x01cfe40008000f00 */
[----:B------:R-:W-:-:S05]  /*0680*/  MOV R93, UR13 ;  /* 0x0000000d005d7c02 */ /* 0x000fca0008000f00 */
[----:B------:R0:W3:Y:S01]  /*0690*/  LDG.E R92, desc[UR14][R92.64] ;  /* 0x0000000e5c5c7981 */ /* 0x0000e2000c1e1900 */
[----:B-----5:R-:W-:-:S06]  /*06a0*/  @UP0 UIMAD.WIDE UR4, UR7, 0x2, UR4 ;  /* 0x00000002070408a5 */ /* 0x020fcc000f8e0204 */
[----:B------:R-:W-:Y:S02]  /*06b0*/  MOV R96, UR4 ;  /* 0x0000000400607c02 */ /* 0x000fe40008000f00 */
[----:B------:R-:W-:Y:S01]  /*06c0*/  MOV R97, UR5 ;  /* 0x0000000500617c02 */ /* 0x000fe20008000f00 */
[----:B------:R-:W-:-:S04]  /*06d0*/  UIMAD.WIDE UR4, UR7, 0x4, UR10 ;  /* 0x00000004070478a5 */ /* 0x000fc8000f8e020a */
[----:B------:R-:W5:Y:S02]  /*06e0*/  @P0 LDG.E.U16 R96, desc[UR14][R96.64] ;  /* 0x0000000e60600981 */ /* 0x000f64000c1e1500 */
[----:B------:R-:W-:Y:S02]  /*06f0*/  MOV R94, UR4 ;  /* 0x00000004005e7c02 */ /* 0x000fe40008000f00 */
[----:B------:R-:W-:-:S05]  /*0700*/  MOV R95, UR5 ;  /* 0x00000005005f7c02 */ /* 0x000fca0008000f00 */
[----:B------:R-:W4:Y:S01]  /*0710*/  LDG.E R94, desc[UR14][R94.64] ;  /* 0x0000000e5e5e7981 */ /* 0x000f22000c1e1900 */
[----:B------:R-:W0:Y:S01]  /*0720*/  S2R R2, SR_TID.X ;  /* 0x0000000000027919 */ /* 0x000e220000002100 */
[----:B-1----:R-:W-:Y:S01]  /*0730*/  UIMAD UR4, UR7, UR6, URZ ;  /* 0x00000006070472a4 */ /* 0x002fe2000f8e02ff */
[----:B------:R-:W-:-:S03]  /*0740*/  ISETP.GE.U32.AND P3, PT, R0, 0x80, PT ;  /* 0x000000800000780c */ /* 0x000fc60003f66070 */
[----:B------:R-:W-:Y:S01]  /*0750*/  USHF.R.S32.HI UR5, URZ, 0x1f, UR4 ;  /* 0x0000001fff057899 */ /* 0x000fe20008011404 */
[----:B--2---:R-:W-:-:S03]  /*0760*/  ISETP.NE.AND P4, PT, RZ, UR16, PT ;  /* 0x00000010ff007c0c */ /* 0x004fc6000bf85270 */
[----:B------:R-:W-:Y:S01]  /*0770*/  ULEA.HI UR5, UR5, UR4, URZ, 0x3 ;  /* 0x0000000405057291 */ /* 0x000fe2000f8f18ff */
[----:B------:R-:W-:Y:S01]  /*0780*/  BSSY.RECONVERGENT B0, `(.L_x_3456) ;  /* 0x000006c000007945 */ /* 0x000fe20003800200 */
[----:B------:R-:W-:-:S04]  /*0790*/  UMOV UR12, 0x3f800000 ;  /* 0x3f800000000c7882 */ /* 0x000fc80000000000 */
[----:B0-----:R-:W-:Y:S01]  /*07a0*/  MOV R93, UR5 ;  /* 0x00000005005d7c02 */ /* 0x001fe20008000f00 */
[----:B------:R-:W-:Y:S01]  /*07b0*/  HFMA2 R163, -RZ, RZ, 0, 0 ;  /* 0x00000000ffa37431 */ /* 0x000fe200000001ff */
[C---:B------:R-:W-:Y:S02]  /*07c0*/  ISETP.GE.U32.AND P2, PT, R0.reuse, 0x100, PT ;  /* 0x000001000000780c */ /* 0x040fe40003f46070 */
[----:B------:R-:W-:Y:S02]  /*07d0*/  ISETP.GE.U32.AND P1, PT, R0, 0x180, PT ;  /* 0x000001800000780c */ /* 0x000fe40003f26070 */
[----:B------:R-:W-:Y:S02]  /*07e0*/  MOV R164, RZ ;  /* 0x000000ff00a47202 */ /* 0x000fe40000000f00 */
[----:B------:R-:W-:-:S04]  /*07f0*/  LEA.HI.SX32 R110, R93, R2, 0x1d ;  /* 0x000000025d6e7211 */ /* 0x000fc800078feaff */
[----:B------:R-:W-:Y:S02]  /*0800*/  MOV R162, R110 ;  /* 0x0000006e00a27202 */ /* 0x000fe40000000f00 */
[----:B---3--:R-:W-:Y:S02]  /*0810*/  FSEL R98, R92, RZ, !P4 ;  /* 0x000000ff5c627208 */ /* 0x008fe40006000000 */
[----:B-----5:R-:W-:Y:S02]  /*0820*/  @P0 R2UR UR13, R96 ;  /* 0x00000000600d02ca */ /* 0x020fe400000e0000 */
[----:B------:R-:W-:Y:S02]  /*0830*/  R2UR UR4, R98 ;  /* 0x00000000620472ca */ /* 0x000fe400000e0000 */
[----:B----4-:R-:W-:-:S09]  /*0840*/  R2UR UR23, R94 ;  /* 0x000000005e1772ca */ /* 0x010fd200000e0000 */
[----:B------:R-:W-:Y:S01]  /*0850*/  @UP0 USHF.L.U32 UR12, UR13, 0x10, URZ ;  /* 0x000000100d0c0899 */ /* 0x000fe200080006ff */
[----:B------:R-:W-:Y:S11]  /*0860*/  @!P3 BRA `(.L_x_3457) ;  /* 0x000000040074b947 */ /* 0x000ff60003800000 */
[----:B------:R-:W0:Y:S08]  /*0870*/  LDC.64 R150, c[0x0][0x3a8] ;  /* 0x0000ea00ff967b82 */ /* 0x000e300000000a00 */
[----:B------:R-:W1:Y:S08]  /*0880*/  LDC.64 R96, c[0x0][0x428] ;  /* 0x00010a00ff607b82 */ /* 0x000e700000000a00 */
[----:B------:R-:W2:Y:S01]  /*0890*/  LDC.64 R104, c[0x0][0x3b0] ;  /* 0x0000ec00ff687b82 */ /* 0x000ea20000000a00 */
[----:B0-----:R-:W-:-:S05]  /*08a0*/  IMAD.WIDE.U32 R150, R110, 0x20, R150 ;  /* 0x000000206e967825 */ /* 0x001fca00078e0096 */
[----:B------:R-:W3:Y:S01]  /*08b0*/  LDG.E.128 R92, desc[UR14][R150.64] ;  /* 0x0000000e965c7981 */ /* 0x000ee2000c1e1d00 */
[----:B-1----:R-:W-:-:S03]  /*08c0*/  IMAD.WIDE.U32 R96, R110, 0x10, R96 ;  /* 0x000000106e607825 */ /* 0x002fc600078e0060 */
[----:B------:R-:W4:Y:S04]  /*08d0*/  LDG.E.128 R100, desc[UR14][R150.64+0x10] ;  /* 0x0000100e96647981 */ /* 0x000f28000c1e1d00 */
[----:B------:R-:W4:Y:S01]  /*08e0*/  LDG.E.128 R96, desc[UR14][R96.64] ;  /* 0x0000000e60607981 */ /* 0x000f22000c1e1d00 */
[----:B--2---:R-:W-:-:S06]  /*08f0*/  IMAD.WIDE.U32 R104, R110, 0x8, R104 ;  /* 0x000000086e687825 */ /* 0x004fcc00078e0068 */
[----:B------:R-:W5:Y:S01]  /*0900*/  LDG.E.64 R104, desc[UR14][R104.64] ;  /* 0x0000000e68687981 */ /* 0x000f62000c1e1b00 */
[----:B------:R-:W-:-:S04]  /*0910*/  ISETP.NE.U32.AND P0, PT, RZ, UR18, PT ;  /* 0x00000012ff007c0c */ /* 0x000fc8000bf05070 */
[----:B------:R-:W-:-:S13]  /*0920*/  ISETP.NE.AND.EX P0, PT, RZ, UR19, PT, P0 ;  /* 0x00000013ff007c0c */ /* 0x000fda000bf05300 */
[----:B------:R-:W0:Y:S01]  /*0930*/  @P0 LDC.64 R148, c[0x0][0x438] ;  /* 0x00010e00ff940b82 */ /* 0x000e220000000a00 */
[----:B------:R-:W-:Y:S02]  /*0940*/  SHF.L.U32 R153, R167, 0x10, RZ ;  /* 0x00000010a7997819 */ /* 0x000fe400000006ff */
[----:B------:R-:W-:Y:S01]  /*0950*/  SHF.L.U32 R154, R130, 0x10, RZ ;  /* 0x00000010829a7819 */ /* 0x000fe200000006ff */
[----:B0-----:R-:W-:-:S05]  /*0960*/  @P0 IMAD.WIDE.U32 R148, R110, 0x20, R148 ;  /* 0x000000206e940825 */ /* 0x001fca00078e0094 */
[----:B------:R-:W5:Y:S04]  /*0970*/  @P0 LDG.E.128 R16, desc[UR14][R148.64] ;  /* 0x0000000e94100981 */ /* 0x000f68000c1e1d00 */
[----:B------:R0:W5:Y:S02]  /*0980*/  @P0 LDG.E.128 R12, desc[UR14][R148.64+0x10] ;  /* 0x0000100e940c0981 */ /* 0x000164000c1e1d00 */
[----:B0-----:R-:W-:Y:S02]  /*0990*/  SHF.L.U32 R149, R168, 0x10, RZ ;  /* 0x00000010a8957819 */ /* 0x001fe400000006ff */
[----:B------:R-:W-:Y:S02]  /*09a0*/  SHF.L.U32 R148, R128, 0x10, RZ ;  /* 0x0000001080947819 */ /* 0x000fe400000006ff */
[----:B------:R-:W-:-:S02]  /*09b0*/  SHF.L.U32 R152, R129, 0x10, RZ ;  /* 0x0000001081987819 */ /* 0x000fc400000006ff */
[----:B------:R-:W-:Y:S02]  /*09c0*/  SHF.L.U32 R158, R131, 0x10, RZ ;  /* 0x00000010839e7819 */ /* 0x000fe400000006ff */
[----:B------:R-:W-:Y:S02]  /*09d0*/  SHF.L.U32 R161, R165, 0x10, RZ ;  /* 0x00000010a5a17819 */ /* 0x000fe400000006ff */
[----:B------:R-:W-:Y:S01]  /*09e0*/  IADD3 R162, PT, PT, R110, 0x80, RZ ;  /* 0x000000806ea27810 */ /* 0x000fe20007ffe0ff */
[----:B---3--:R-:W-:Y:S01]  /*09f0*/  FADD.FTZ R3, R92, -UR4 ;  /* 0x800000045c037e21 */ /* 0x008fe20008010000 */
[----:B------:R-:W-:Y:S01]  /*0a00*/  FADD.FTZ R146, R93, -UR4 ;  /* 0x800000045d927e21 */ /* 0x000fe20008010000 */
[----:B------:R-:W-:Y:S01]  /*0a10*/  FADD.FTZ R150, R95, -UR4 ;  /* 0x800000045f967e21 */ /* 0x000fe20008010000 */
[----:B----4-:R-:W-:Y:S02]  /*0a20*/  PRMT R92, R96, 0x7632, R92 ;  /* 0x00007632605c7816 */ /* 0x010fe4000000005c */
[----:B------:R-:W-:Y:S01]  /*0a30*/  FMUL.FTZ R146, R146, UR23 ;  /* 0x0000001792927c20 */ /* 0x000fe20008410000 */
[----:B------:R-:W-:-:S02]  /*0a40*/  PRMT R95, R97, 0x7632, R95 ;  /* 0x00007632615f7816 */ /* 0x000fc4000000005f */
[----:B------:R-:W-:Y:S01]  /*0a50*/  SHF.L.U32 R92, R92, 0x10, RZ ;  /* 0x000000105c5c7819 */ /* 0x000fe200000006ff */
[----:B------:R-:W-:Y:S01]  /*0a60*/  FMUL.FTZ R150, R150, UR23 ;  /* 0x0000001796967c20 */ /* 0x000fe20008410000 */
[----:B------:R-:W-:-:S03]  /*0a70*/  SHF.L.U32 R93, R96, 0x10, RZ ;  /* 0x00000010605d7819 */ /* 0x000fc600000006ff */
[-C--:B------:R-:W-:Y:S01]  /*0a80*/  FMUL.FTZ R149, R149, R92.reuse ;  /* 0x0000005c95957220 */ /* 0x080fe20000410000 */
[----:B------:R-:W-:Y:S01]  /*0a90*/  FFMA.FTZ R65, R146, R92, R65 ;  /* 0x0000005c92417223 */ /* 0x000fe20000010041 */
[----:B------:R-:W-:Y:S01]  /*0aa0*/  FADD.FTZ R41, R41, R92 ;  /* 0x0000005c29297221 */ /* 0x000fe20000010000 */
[----:B------:R-:W-:Y:S01]  /*0ab0*/  SHF.L.U32 R92, R95, 0x10, RZ ;  /* 0x000000105f5c7819 */ /* 0x000fe200000006ff */
[----:B------:R-:W-:Y:S01]  /*0ac0*/  FADD.FTZ R100, R100, -UR4 ;  /* 0x8000000464647e21 */ /* 0x000fe20008010000 */
[C---:B------:R-:W-:Y:S02]  /*0ad0*/  PRMT R96, R98.reuse, 0x7632, R96 ;  /* 0x0000763262607816 */ /* 0x040fe40000000060 */
[----:B------:R-:W-:Y:S01]  /*0ae0*/  SHF.L.U32 R157, R98, 0x10, RZ ;  /* 0x00000010629d7819 */ /* 0x000fe200000006ff */
[-C--:B------:R-:W-:Y:S01]  /*0af0*/  FMUL.FTZ R153, R153, R92.reuse ;  /* 0x0000005c99997220 */ /* 0x080fe20000410000 */
[----:B------:R-:W-:Y:S01]  /*0b00*/  FFMA.FTZ R67, R150, R92, R67 ;  /* 0x0000005c96437223 */ /* 0x000fe20000010043 */
[----:B------:R-:W-:Y:S01]  /*0b10*/  FADD.FTZ R43, R43, R92 ;  /* 0x0000005c2b2b7221 */ /* 0x000fe20000010000 */
[----:B------:R-:W-:Y:S01]  /*0b20*/  SHF.L.U32 R92, R166, 0x10, RZ ;  /* 0x00000010a65c7819 */ /* 0x000fe200000006ff */
[----:B------:R-:W-:Y:S01]  /*0b30*/  FMUL.FTZ R155, R100, UR23 ;  /* 0x00000017649b7c20 */ /* 0x000fe20008410000 */
[----:B------:R-:W-:Y:S01]  /*0b40*/  SHF.L.U32 R96, R96, 0x10, RZ ;  /* 0x0000001060607819 */ /* 0x000fe200000006ff */
[----:B------:R-:W-:Y:S01]  /*0b50*/  FMUL.FTZ R3, R3, UR23 ;  /* 0x0000001703037c20 */ /* 0x000fe20008410000 */
[----:B------:R-:W-:Y:S01]  /*0b60*/  FMUL.FTZ R148, R148, R93 ;  /* 0x0000005d94947220 */ /* 0x000fe20000410000 */
[-C--:B------:R-:W-:Y:S01]  /*0b70*/  FMUL.FTZ R154, R154, R157.reuse ;  /* 0x0000009d9a9a7220 */ /* 0x080fe20000410000 */
[----:B------:R-:W-:Y:S01]  /*0b80*/  FADD.FTZ R36, R36, R157 ;  /* 0x0000009d24247221 */ /* 0x000fe20000010000 */
[----:B------:R-:W-:Y:S01]  /*0b90*/  FFMA.FTZ R60, R155, R157, R60 ;  /* 0x0000009d9b3c7223 */ /* 0x000fe2000001003c */
[----:B------:R-:W-:Y:S01]  /*0ba0*/  FMUL.FTZ R157, R92, R96 ;  /* 0x000000605c9d7220 */ /* 0x000fe20000410000 */
[----:B------:R-:W-:Y:S01]  /*0bb0*/  SHF.L.U32 R97, R97, 0x10, RZ ;  /* 0x0000001061617819 */ /* 0x000fe200000006ff */
[----:B------:R-:W-:Y:S01]  /*0bc0*/  FADD.FTZ R40, R40, R93 ;  /* 0x0000005d28287221 */ /* 0x000fe20000010000 */
[C---:B------:R-:W-:Y:S01]  /*0bd0*/  FFMA.FTZ R64, R3.reuse, R93, R64 ;  /* 0x0000005d03407223 */ /* 0x040fe20000010040 */
[----:B------:R-:W-:Y:S01]  /*0be0*/  FADD.FTZ R92, RZ, R148 ;  /* 0x00000094ff5c7221 */ /* 0x000fe20000010000 */
[----:B------:R-:W-:Y:S01]  /*0bf0*/  FADD.FTZ R94, R94, -UR4 ;  /* 0x800000045e5e7e21 */ /* 0x000fe20008010000 */
[----:B------:R-:W-:Y:S01]  /*0c00*/  FFMA.FTZ R93, R3, R148, RZ ;  /* 0x00000094035d7223 */ /* 0x000fe200000100ff */
[----:B------:R-:W-:Y:S01]  /*0c10*/  FMUL.FTZ R152, R152, R97 ;  /* 0x0000006198987220 */ /* 0x000fe20000410000 */
[----:B------:R-:W-:Y:S01]  /*0c20*/  FADD.FTZ R95, R92, R149 ;  /* 0x000000955c5f7221 */ /* 0x000fe20000010000 */
[----:B------:R-:W-:Y:S01]  /*0c30*/  FMUL.FTZ R151, R94, UR23 ;  /* 0x000000175e977c20 */ /* 0x000fe20008410000 */
[----:B------:R-:W-:-:S02]  /*0c40*/  FFMA.FTZ R92, R146, R149, R93 ;  /* 0x00000095925c7223 */ /* 0x000fc4000001005d */
[----:B------:R-:W-:Y:S02]  /*0c50*/  FADD.FTZ R94, R95, R152 ;  /* 0x000000985f5e7221 */ /* 0x000fe40000010000 */
[----:B------:R-:W-:Y:S01]  /*0c60*/  FFMA.FTZ R93, R151, R152, R92 ;  /* 0x00000098975d7223 */ /* 0x000fe2000001005c */
[----:B------:R-:W-:Y:S01]  /*0c70*/  FADD.FTZ R101, R101, -UR4 ;  /* 0x8000000465657e21 */ /* 0x000fe20008010000 */
[----:B------:R-:W-:Y:S02]  /*0c80*/  FADD.FTZ R95, R94, R153 ;  /* 0x000000995e5f7221 */ /* 0x000fe40000010000 */
[----:B------:R-:W-:Y:S01]  /*0c90*/  FFMA.FTZ R92, R150, R153, R93 ;  /* 0x00000099965c7223 */ /* 0x000fe2000001005d */
[C---:B------:R-:W-:Y:S01]  /*0ca0*/  PRMT R98, R99.reuse, 0x7632, R98 ;  /* 0x0000763263627816 */ /* 0x040fe20000000062 */
[----:B------:R-:W-:Y:S01]  /*0cb0*/  FADD.FTZ R102, R102, -UR4 ;  /* 0x8000000466667e21 */ /* 0x000fe20008010000 */
[----:B------:R-:W-:Y:S01]  /*0cc0*/  SHF.L.U32 R99, R99, 0x10, RZ ;  /* 0x0000001063637819 */ /* 0x000fe200000006ff */
[----:B------:R-:W-:Y:S01]  /*0cd0*/  FMUL.FTZ R156, R101, UR23 ;  /* 0x00000017659c7c20 */ /* 0x000fe20008410000 */
[----:B------:R-:W-:Y:S01]  /*0ce0*/  FADD.FTZ R94, R95, R154 ;  /* 0x0000009a5f5e7221 */ /* 0x000fe20000010000 */
[----:B------:R-:W-:Y:S01]  /*0cf0*/  FFMA.FTZ R93, R155, R154, R92 ;  /* 0x0000009a9b5d7223 */ /* 0x000fe2000001005c */
[----:B------:R-:W-:Y:S01]  /*0d00*/  SHF.L.U32 R98, R98, 0x10, RZ ;  /* 0x0000001062627819 */ /* 0x000fe200000006ff */
[----:B------:R-:W-:Y:S01]  /*0d10*/  FADD.FTZ R103, R103, -UR4 ;  /* 0x8000000467677e21 */ /* 0x000fe20008010000 */
[----:B------:R-:W-:Y:S01]  /*0d20*/  FMUL.FTZ R158, R158, R99 ;  /* 0x000000639e9e7220 */ /* 0x000fe20000410000 */
[----:B------:R-:W-:Y:S01]  /*0d30*/  FMUL.FTZ R159, R102, UR23 ;  /* 0x00000017669f7c20 */ /* 0x000fe20008410000 */
        /* <DEDUP_REMOVED lines=16> */
.L_x_3457:
[----:B------:R-:W-:Y:S05]  /*0e40*/  BSYNC.RECONVERGENT B0 ;  /* 0x0000000000007941 */ /* 0x000fea0003800200 */
.L_x_3456:
[----:B------:R-:W-:Y:S04]  /*0e50*/  BSSY.RECONVERGENT B0, `(.L_x_3458) ;  /* 0x000005f000007945 */ /* 0x000fe80003800200 */
[----:B------:R-:W-:Y:S05]  /*0e60*/  @!P2 BRA `(.L_x_3459) ;  /* 0x000000040074a947 */ /* 0x000fea0003800000 */
[----:B------:R-:W0:Y:S08]  /*0e70*/  LDC.64 R114, c[0x0][0x3a8] ;  /* 0x0000ea00ff727b82 */ /* 0x000e300000000a00 */
[----:B------:R-:W1:Y:S08]  /*0e80*/  LDC.64 R96, c[0x0][0x428] ;  /* 0x00010a00ff607b82 */ /* 0x000e700000000a00 */
[----:B------:R-:W2:Y:S01]  /*0e90*/  LDC.64 R106, c[0x0][0x3b0] ;  /* 0x0000ec00ff6a7b82 */ /* 0x000ea20000000a00 */
[----:B0-----:R-:W-:-:S05]  /*0ea0*/  IMAD.WIDE.U32 R114, R162, 0x20, R114 ;  /* 0x00000020a2727825 */ /* 0x001fca00078e0072 */
[----:B------:R-:W3:Y:S01]  /*0eb0*/  LDG.E.128 R92, desc[UR14][R114.64] ;  /* 0x0000000e725c7981 */ /* 0x000ee2000c1e1d00 */
[----:B-1----:R-:W-:-:S03]  /*0ec0*/  IMAD.WIDE.U32 R96, R162, 0x10, R96 ;  /* 0x00000010a2607825 */ /* 0x002fc600078e0060 */
[----:B------:R0:W4:Y:S04]  /*0ed0*/  LDG.E.128 R100, desc[UR14][R114.64+0x10] ;  /* 0x0000100e72647981 */ /* 0x000128000c1e1d00 */
[----:B------:R-:W4:Y:S01]  /*0ee0*/  LDG.E.128 R96, desc[UR14][R96.64] ;  /* 0x0000000e60607981 */ /* 0x000f22000c1e1d00 */
[----:B--2---:R-:W-:-:S06]  /*0ef0*/  IMAD.WIDE.U32 R106, R162, 0x8, R106 ;  /* 0x00000008a26a7825 */ /* 0x004fcc00078e006a */
[----:B------:R-:W5:Y:S01]  /*0f00*/  LDG.E.64 R106, desc[UR14][R106.64] ;  /* 0x0000000e6a6a7981 */ /* 0x000f62000c1e1b00 */
        /* <DEDUP_REMOVED lines=13> */
[----:B---3--:R-:W-:Y:S01]  /*0fe0*/  FADD.FTZ R92, R92, -UR4 ;  /* 0x800000045c5c7e21 */ /* 0x008fe20008010000 */
[----:B------:R-:W-:Y:S01]  /*0ff0*/  FADD.FTZ R115, R93, -UR4 ;  /* 0x800000045d737e21 */ /* 0x000fe20008010000 */
[----:B------:R-:W-:Y:S01]  /*1000*/  FADD.FTZ R116, R95, -UR4 ;  /* 0x800000045f747e21 */ /* 0x000fe20008010000 */
[----:B------:R-:W-:Y:S01]  /*1010*/  FADD.FTZ R94, R94, -UR4 ;  /* 0x800000045e5e7e21 */ /* 0x000fe20008010000 */
[----:B------:R-:W-:Y:S01]  /*1020*/  FMUL.FTZ R111, R92, UR23 ;  /* 0x000000175c6f7c20 */ /* 0x000fe20008410000 */
[C---:B----4-:R-:W-:Y:S02]  /*1030*/  PRMT R93, R96.reuse, 0x7632, R93 ;  /* 0x00007632605d7816 */ /* 0x050fe4000000005d */
[----:B------:R-:W-:Y:S01]  /*1040*/  SHF.L.U32 R95, R96, 0x10, RZ ;  /* 0x00000010605f7819 */ /* 0x000fe200000006ff */
[----:B------:R-:W-:Y:S01]  /*1050*/  FADD.FTZ R101, R101, -UR4 ;  /* 0x8000000465657e21 */ /* 0x000fe20008010000 */
[----:B------:R-:W-:Y:S01]  /*1060*/  PRMT R121, R98, 0x7632, R121 ;  /* 0x0000763262797816 */ /* 0x000fe20000000079 */
[----:B------:R-:W-:Y:S01]  /*1070*/  FMUL.FTZ R112, R115, UR23 ;  /* 0x0000001773707c20 */ /* 0x000fe20008410000 */
[----:B------:R-:W-:Y:S01]  /*1080*/  SHF.L.U32 R92, R93, 0x10, RZ ;  /* 0x000000105d5c7819 */ /* 0x000fe200000006ff */
[-C--:B------:R-:W-:Y:S01]  /*1090*/  FMUL.FTZ R114, R114, R95.reuse ;  /* 0x0000005f72727220 */ /* 0x080fe20000410000 */
[----:B------:R-:W-:Y:S01]  /*10a0*/  FADD.FTZ R32, R32, R95 ;  /* 0x0000005f20207221 */ /* 0x000fe20000010000 */
[----:B------:R-:W-:Y:S01]  /*10b0*/  FFMA.FTZ R56, R111, R95, R56 ;  /* 0x0000005f6f387223 */ /* 0x000fe20000010038 */
[----:B------:R-:W-:Y:S01]  /*10c0*/  FMUL.FTZ R115, R94, UR23 ;  /* 0x000000175e737c20 */ /* 0x000fe20008410000 */
[----:B------:R-:W-:Y:S01]  /*10d0*/  SHF.L.U32 R94, R170, 0x10, RZ ;  /* 0x00000010aa5e7819 */ /* 0x000fe200000006ff */
[-C--:B------:R-:W-:Y:S01]  /*10e0*/  FMUL.FTZ R113, R113, R92.reuse ;  /* 0x0000005c71717220 */ /* 0x080fe20000410000 */
[----:B------:R-:W-:Y:S01]  /*10f0*/  SHF.L.U32 R95, R121, 0x10, RZ ;  /* 0x00000010795f7819 */ /* 0x000fe200000006ff */
[----:B------:R-:W-:Y:S01]  /*1100*/  FFMA.FTZ R57, R112, R92, R57 ;  /* 0x0000005c70397223 */ /* 0x000fe20000010039 */
[----:B------:R-:W-:Y:S01]  /*1110*/  PRMT R96, R97, 0x7632, R96 ;  /* 0x0000763261607816 */ /* 0x000fe20000000060 */
[----:B------:R-:W-:Y:S01]  /*1120*/  FADD.FTZ R33, R33, R92 ;  /* 0x0000005c21217221 */ /* 0x000fe20000010000 */
        /* <DEDUP_REMOVED lines=10> */
[----:B------:R-:W-:Y:S01]  /*11d0*/  FFMA.FTZ R92, R112, R113, R93 ;  /* 0x00000071705c7223 */ /* 0x000fe2000001005d */
[----:B------:R-:W-:Y:S01]  /*11e0*/  FADD.FTZ R100, R100, -UR4 ;  /* 0x8000000464647e21 */ /* 0x000fe20008010000 */
[----:B------:R-:W-:Y:S01]  /*11f0*/  SHF.L.U32 R123, R98, 0x10, RZ ;  /* 0x00000010627b7819 */ /* 0x000fe200000006ff */
[----:B------:R-:W-:Y:S01]  /*1200*/  FMUL.FTZ R116, R116, UR23 ;  /* 0x0000001774747c20 */ /* 0x000fe20008410000 */
[----:B------:R-:W-:Y:S01]  /*1210*/  FMUL.FTZ R117, R117, R96 ;  /* 0x0000006075757220 */ /* 0x000fe20000410000 */
[----:B------:R-:W-:Y:S01]  /*1220*/  FADD.FTZ R94, R95, R118 ;  /* 0x000000765f5e7221 */ /* 0x000fe20000010000 */
[----:B------:R-:W-:Y:S01]  /*1230*/  FFMA.FTZ R93, R115, R118, R92 ;  /* 0x00000076735d7223 */ /* 0x000fe2000001005c */
[----:B------:R-:W-:Y:S01]  /*1240*/  FMUL.FTZ R119, R100, UR23 ;  /* 0x0000001764777c20 */ /* 0x000fe20008410000 */
[----:B------:R-:W-:Y:S01]  /*1250*/  FMUL.FTZ R120, R120, R123 ;  /* 0x0000007b78787220 */ /* 0x000fe20000410000 */
[----:B------:R-:W-:Y:S01]  /*1260*/  FADD.FTZ R95, R94, R117 ;  /* 0x000000755e5f7221 */ /* 0x000fe20000010000 */
[----:B------:R-:W-:Y:S01]  /*1270*/  FFMA.FTZ R92, R116, R117, R93 ;  /* 0x00000075745c7223 */ /* 0x000fe2000001005d */
[----:B------:R-:W-:Y:S01]  /*1280*/  PRMT R98, R99, 0x7632, R98 ;  /* 0x0000763263627816 */ /* 0x000fe20000000062 */
[----:B------:R-:W-:Y:S01]  /*1290*/  FADD.FTZ R28, R28, R123 ;  /* 0x0000007b1c1c7221 */ /* 0x000fe20000010000 */
[----:B------:R-:W-:Y:S01]  /*12a0*/  FFMA.FTZ R52, R119, R123, R52 ;  /* 0x0000007b77347223 */ /* 0x000fe20000010034 */
[----:B------:R-:W-:Y:S01]  /*12b0*/  SHF.L.U32 R99, R99, 0x10, RZ ;  /* 0x0000001063637819 */ /* 0x000fe200000006ff */
[----:B------:R-:W-:Y:S01]  /*12c0*/  FADD.FTZ R102, R102, -UR4 ;  /* 0x8000000466667e21 */ /* 0x000fe20008010000 */
[----:B------:R-:W-:Y:S01]  /*12d0*/  SHF.L.U32 R123, R75, 0x10, RZ ;  /* 0x000000104b7b7819 */ /* 0x000fe200000006ff */
        /* <DEDUP_REMOVED lines=22> */
.L_x_3459:
[----:B------:R-:W-:Y:S05]  /*1440*/  BSYNC.RECONVERGENT B0 ;  /* 0x0000000000007941 */ /* 0x000fea0003800200 */
.L_x_3458:
        /* <DEDUP_REMOVED lines=21> */
[----:B------:R0:W5:Y:S02]  /*15a0*/  @P0 LDG.E.128 R80, desc[UR14][R132.64+0x10] ;  /* 0x0000100e84500981 */ /* 0x000164000c1e1d00 */
[----:B0-----:R-:W-:Y:S02]  /*15b0*/  SHF.L.U32 R132, R68, 0x10, RZ ;  /* 0x0000001044847819 */ /* 0x001fe400000006ff */
[----:B------:R-:W-:Y:S02]  /*15c0*/  SHF.L.U32 R142, R71, 0x10, RZ ;  /* 0x00000010478e7819 */ /* 0x000fe400000006ff */
[----:B------:R-:W-:Y:S01]  /*15d0*/  SHF.L.U32 R147, R173, 0x10, RZ ;  /* 0x00000010ad937819 */ /* 0x000fe200000006ff */
[----:B---3--:R-:W-:Y:S01]  /*15e0*/  FADD.FTZ R92, R92, -UR4 ;  /* 0x800000045c5c7e21 */ /* 0x008fe20008010000 */
[----:B------:R-:W-:Y:S01]  /*15f0*/  FADD.FTZ R126, R93, -UR4 ;  /* 0x800000045d7e7e21 */ /* 0x000fe20008010000 */
[----:B------:R-:W-:-:S02]  /*1600*/  FADD.FTZ R134, R95, -UR4 ;  /* 0x800000045f867e21 */ /* 0x000fc40008010000 */
[----:B------:R-:W-:Y:S01]  /*1610*/  FMUL.FTZ R133, R92, UR23 ;  /* 0x000000175c857c20 */ /* 0x000fe20008410000 */
[C---:B----4-:R-:W-:Y:S02]  /*1620*/  PRMT R93, R96.reuse, 0x7632, R93 ;  /* 0x00007632605d7816 */ /* 0x050fe4000000005d */
[----:B------:R-:W-:Y:S02]  /*1630*/  SHF.L.U32 R95, R96, 0x10, RZ ;  /* 0x00000010605f7819 */ /* 0x000fe400000006ff */
[----:B------:R-:W-:Y:S01]  /*1640*/  PRMT R96, R97, 0x7632, R96 ;  /* 0x0000763261607816 */ /* 0x000fe20000000060 */
[----:B------:R-:W-:Y:S01]  /*1650*/  FMUL.FTZ R126, R126, UR23 ;  /* 0x000000177e7e7c20 */ /* 0x000fe20008410000 */
[----:B------:R-:W-:Y:S01]  /*1660*/  SHF.L.U32 R92, R93, 0x10, RZ ;  /* 0x000000105d5c7819 */ /* 0x000fe200000006ff */
[-C--:B------:R-:W-:Y:S01]  /*1670*/  FMUL.FTZ R132, R132, R95.reuse ;  /* 0x0000005f84847220 */ /* 0x080fe20000410000 */
[----:B------:R-:W-:Y:S01]  /*1680*/  SHF.L.U32 R96, R96, 0x10, RZ ;  /* 0x0000001060607819 */ /* 0x000fe200000006ff */
[----:B------:R-:W-:Y:S01]  /*1690*/  FADD.FTZ R94, R94, -UR4 ;  /* 0x800000045e5e7e21 */ /* 0x000fe20008010000 */
[----:B------:R-:W-:Y:S01]  /*16a0*/  FMUL.FTZ R134, R134, UR23 ;  /* 0x0000001786867c20 */ /* 0x000fe20008410000 */
[----:B------:R-:W-:Y:S01]  /*16b0*/  PRMT R140, R98, 0x7632, R140 ;  /* 0x00007632628c7816 */ /* 0x000fe2000000008c */
[----:B------:R-:W-:Y:S01]  /*16c0*/  FADD.FTZ R100, R100, -UR4 ;  /* 0x8000000464647e21 */ /* 0x000fe20008010000 */
[-C--:B------:R-:W-:Y:S01]  /*16d0*/  FMUL.FTZ R135, R135, R92.reuse ;  /* 0x0000005c87877220 */ /* 0x080fe20000410000 */
[----:B------:R-:W-:Y:S01]  /*16e0*/  FFMA.FTZ R49, R126, R92, R49 ;  /* 0x0000005c7e317223 */ /* 0x000fe20000010031 */
[----:B------:R-:W-:Y:S01]  /*16f0*/  FADD.FTZ R25, R25, R92 ;  /* 0x0000005c19197221 */ /* 0x000fe20000010000 */
[----:B------:R-:W-:Y:S01]  /*1700*/  SHF.L.U32 R97, R97, 0x10, RZ ;  /* 0x0000001061617819 */ /* 0x000fe200000006ff */
[----:B------:R-:W-:Y:S01]  /*1710*/  FADD.FTZ R92, R163, R132 ;  /* 0x00000084a35c7221 */ /* 0x000fe20000010000 */
[----:B------:R-:W-:Y:S01]  /*1720*/  FFMA.FTZ R93, R133, R132, R164 ;  /* 0x00000084855d7223 */ /* 0x000fe200000100a4 */
[----:B------:R-:W-:Y:S01]  /*1730*/  SHF.L.U32 R143, R98, 0x10, RZ ;  /* 0x00000010628f7819 */ /* 0x000fe200000006ff */
[----:B------:R-:W-:Y:S01]  /*1740*/  FMUL.FTZ R137, R94, UR23 ;  /* 0x000000175e897c20 */ /* 0x000fe20008410000 */
[-C--:B------:R-:W-:Y:S01]  /*1750*/  FMUL.FTZ R139, R139, R96.reuse ;  /* 0x000000608b8b7220 */ /* 0x080fe20000410000 */
[----:B------:R-:W-:Y:S01]  /*1760*/  FFMA.FTZ R51, R134, R96, R51 ;  /* 0x0000006086337223 */ /* 0x000fe20000010033 */
[----:B------:R-:W-:Y:S01]  /*1770*/  FADD.FTZ R27, R27, R96 ;  /* 0x000000601b1b7221 */ /* 0x000fe20000010000 */
[----:B------:R-:W-:Y:S01]  /*1780*/  FADD.FTZ R24, R24, R95 ;  /* 0x0000005f18187221 */ /* 0x000fe20000010000 */
[----:B------:R-:W-:Y:S01]  /*1790*/  FFMA.FTZ R48, R133, R95, R48 ;  /* 0x0000005f85307223 */ /* 0x000fe20000010030 */
[----:B------:R-:W-:Y:S01]  /*17a0*/  SHF.L.U32 R94, R174, 0x10, RZ ;  /* 0x00000010ae5e7819 */ /* 0x000fe200000006ff */
[----:B------:R-:W-:Y:S01]  /*17b0*/  FMUL.FTZ R141, R100, UR23 ;  /* 0x00000017648d7c20 */ /* 0x000fe20008410000 */
[----:B------:R-:W-:Y:S01]  /*17c0*/  SHF.L.U32 R96, R140, 0x10, RZ ;  /* 0x000000108c607819 */ /* 0x000fe200000006ff */
[----:B------:R-:W-:Y:S01]  /*17d0*/  FADD.FTZ R95, R92, R135 ;  /* 0x000000875c5f7221 */ /* 0x000fe20000010000 */
        /* <DEDUP_REMOVED lines=8> */
[----:B------:R-:W-:-:S02]  /*1860*/  FADD.FTZ R101, R101, -UR4 ;  /* 0x8000000465657e21 */ /* 0x000fc40008010000 */
[----:B------:R-:W-:Y:S01]  /*1870*/  FADD.FTZ R95, R94, R139 ;  /* 0x0000008b5e5f7221 */ /* 0x000fe20000010000 */
        /* <DEDUP_REMOVED lines=27> */
.L_x_3461:
[----:B------:R-:W-:Y:S05]  /*1a30*/  BSYNC.RECONVERGENT B0 ;  /* 0x0000000000007941 */ /* 0x000fea0003800200 */
.L_x_3460:
        /* <DEDUP_REMOVED lines=31> */
.L_x_3463:
[----:B------:R-:W-:Y:S05]  /*1c30*/  BSYNC.RECONVERGENT B0 ;  /* 0x0000000000007941 */ /* 0x000fea0003800200 */
.L_x_3462:
        /* <DEDUP_REMOVED lines=33> */
[----:B------:R-:W-:Y:S01]  /*1e50*/  FFMA.FTZ R93, R155, UR4, R96 ;  /* 0x000000049b5d7c23 */ /* 0x000fe20008010060 */
[----:B-----5:R-:W-:Y:S01]  /*1e60*/  LOP3.LUT P5, RZ, R105, 0xff0000, RZ, 0xc0, !PT ;  /* 0x00ff000069ff7812 */ /* 0x020fe200078ac0ff */
[----:B------:R-:W-:Y:S01]  /*1e70*/  FADD.FTZ R95, R158, -R95 ;  /* 0x8000005f9e5f7221 */ /* 0x000fe20000010000 */
[----:B------:R-:W-:Y:S01]  /*1e80*/  FADD.FTZ R92, R161, -R92 ;  /* 0x8000005ca15c7221 */ /* 0x000fe20000010000 */
[----:B------:R-:W-:Y:S01]  /*1e90*/  FADD.FTZ R93, R154, -R93 ;  /* 0x8000005d9a5d7221 */ /* 0x000fe20000010000 */
[----:B------:R-:W-:Y:S01]  /*1ea0*/  ISETP.GE.U32.AND P4, PT, R104, RZ, PT ;  /* 0x000000ff6800720c */ /* 0x000fe20003f86070 */
[----:B------:R-:W-:Y:S01]  /*1eb0*/  FMUL.FTZ R95, R95, UR23 ;  /* 0x000000175f5f7c20 */ /* 0x000fe20008410000 */
[----:B------:R-:W-:Y:S01]  /*1ec0*/  FMUL.FTZ R92, R92, UR23 ;  /* 0x000000175c5c7c20 */ /* 0x000fe20008410000 */
[----:B------:R-:W-:Y:S01]  /*1ed0*/  FMUL.FTZ R93, R93, UR23 ;  /* 0x000000175d5d7c20 */ /* 0x000fe20008410000 */
[----:B------:R-:W-:Y:S01]  /*1ee0*/  ISETP.GE.U32.AND.EX P4, PT, R105, 0x1000000, PT, P4 ;  /* 0x010000006900780c */ /* 0x000fe20003f86140 */
[----:B------:R-:W-:Y:S01]  /*1ef0*/  FMUL.FTZ R95, R95, UR12 ;  /* 0x0000000c5f5f7c20 */ /* 0x000fe20008410000 */
[----:B------:R-:W-:Y:S01]  /*1f00*/  FMUL.FTZ R92, R92, UR12 ;  /* 0x0000000c5c5c7c20 */ /* 0x000fe20008410000 */
[----:B------:R-:W-:Y:S01]  /*1f10*/  FMUL.FTZ R93, R93, UR12 ;  /* 0x0000000c5d5d7c20 */ /* 0x000fe20008410000 */
[----:B------:R-:W-:Y:S01]  /*1f20*/  FFMA.FTZ R98, R156, UR4, R96 ;  /* 0x000000049c627c23 */ /* 0x000fe20008010060 */
[----:B------:R-:W-:Y:S01]  /*1f30*/  FMUL.FTZ R95, R95, UR22 ;  /* 0x000000165f5f7c20 */ /* 0x000fe20008410000 */
[----:B------:R-:W-:Y:S01]  /*1f40*/  FMUL.FTZ R92, R92, UR22 ;  /* 0x000000165c5c7c20 */ /* 0x000fe20008410000 */
[----:B------:R-:W-:Y:S01]  /*1f50*/  FMUL.FTZ R93, R93, UR22 ;  /* 0x000000165d5d7c20 */ /* 0x000fe20008410000 */
[----:B------:R-:W-:Y:S01]  /*1f60*/  LOP3.LUT P6, RZ, R105, 0xff, RZ, 0xc0, !PT ;  /* 0x000000ff69ff7812 */ /* 0x000fe200078cc0ff */
[----:B------:R-:W-:Y:S01]  /*1f70*/  FADD.FTZ R98, R157, -R98 ;  /* 0x800000629d627221 */ /* 0x000fe20000010000 */
[----:B------:R-:W-:Y:S01]  /*1f80*/  FSEL R102, R95, RZ, P5 ;  /* 0x000000ff5f667208 */ /* 0x000fe20002800000 */
[--C-:B------:R-:W-:Y:S01]  /*1f90*/  FFMA.FTZ R95, R151, UR4, R96.reuse ;  /* 0x00000004975f7c23 */ /* 0x100fe20008010060 */
[----:B------:R-:W-:Y:S01]  /*1fa0*/  FSEL R103, R92, RZ, P4 ;  /* 0x000000ff5c677208 */ /* 0x000fe20002000000 */
[--C-:B------:R-:W-:Y:S01]  /*1fb0*/  FFMA.FTZ R92, R146, UR4, R96.reuse ;  /* 0x00000004925c7c23 */ /* 0x100fe20008010060 */
[----:B------:R-:W-:Y:S01]  /*1fc0*/  FSEL R100, R93, RZ, P6 ;  /* 0x000000ff5d647208 */ /* 0x000fe20003000000 */
[----:B------:R-:W-:Y:S01]  /*1fd0*/  FADD.FTZ R95, R152, -R95 ;  /* 0x8000005f985f7221 */ /* 0x000fe20000010000 */
[--C-:B------:R-:W-:Y:S01]  /*1fe0*/  FFMA.FTZ R94, R150, UR4, R96.reuse ;  /* 0x00000004965e7c23 */ /* 0x100fe20008010060 */
[----:B------:R-:W-:Y:S01]  /*1ff0*/  FFMA.FTZ R93, R3, UR4, R96 ;  /* 0x00000004035d7c23 */ /* 0x000fe20008010060 */
[----:B------:R-:W-:Y:S01]  /*2000*/  FMUL.FTZ R98, R98, UR23 ;  /* 0x0000001762627c20 */ /* 0x000fe20008410000 */
[----:B------:R-:W-:Y:S01]  /*2010*/  FADD.FTZ R92, R149, -R92 ;  /* 0x8000005c955c7221 */ /* 0x000fe20000010000 */
[----:B------:R-:W-:Y:S01]  /*2020*/  FMUL.FTZ R95, R95, UR23 ;  /* 0x000000175f5f7c20 */ /* 0x000fe20008410000 */
        /* <DEDUP_REMOVED lines=11> */
[----:B------:R-:W-:Y:S01]  /*20e0*/  LOP3.LUT P4, RZ, R104, 0xff0000, RZ, 0xc0, !PT ;  /* 0x00ff000068ff7812 */ /* 0x000fe2000788c0ff */
[----:B------:R-:W-:Y:S01]  /*20f0*/  FMUL.FTZ R94, R94, UR12 ;  /* 0x0000000c5e5e7c20 */ /* 0x000fe20008410000 */
[----:B------:R-:W-:Y:S01]  /*2100*/  FMUL.FTZ R93, R93, UR12 ;  /* 0x0000000c5d5d7c20 */ /* 0x000fe20008410000 */
[----:B------:R-:W-:Y:S01]  /*2110*/  FSEL R101, R98, RZ, P5 ;  /* 0x000000ff62657208 */ /* 0x000fe20002800000 */
        /* <DEDUP_REMOVED lines=15> */
.L_x_3468:
[--C-:B------:R-:W-:Y:S01]  /*2210*/  FFMA.FTZ R85, R3, UR4, R96.reuse ;  /* 0x0000000403557c23 */ /* 0x100fe20008010060 */
[--C-:B------:R-:W-:Y:S01]  /*2220*/  FFMA.FTZ R84, R146, UR4, R96.reuse ;  /* 0x0000000492547c23 */ /* 0x100fe20008010060 */
[----:B------:R-:W-:Y:S01]  /*2230*/  FFMA.FTZ R87, R151, UR4, R96 ;  /* 0x0000000497577c23 */ /* 0x000fe20008010060 */
[----:B-----5:R-:W-:Y:S01]  /*2240*/  LOP3.LUT P4, RZ, R104, 0xff00, RZ, 0xc0, !PT ;  /* 0x0000ff0068ff7812 */ /* 0x020fe2000788c0ff */
[----:B------:R-:W-:Y:S01]  /*2250*/  FADD.FTZ R85, R148, -R85 ;  /* 0x8000005594557221 */ /* 0x000fe20000010000 */
[----:B------:R-:W-:Y:S01]  /*2260*/  FADD.FTZ R86, R149, -R84 ;  /* 0x8000005495567221 */ /* 0x000fe20000010000 */
[----:B------:R-:W-:Y:S01]  /*2270*/  FADD.FTZ R87, R152, -R87 ;  /* 0x8000005798577221 */ /* 0x000fe20000010000 */
[----:B------:R-:W-:Y:S01]  /*2280*/  LOP3.LUT P5, RZ, R104, 0xff, RZ, 0xc0, !PT ;  /* 0x000000ff68ff7812 */ /* 0x000fe200078ac0ff */
[----:B------:R-:W-:Y:S01]  /*2290*/  FMUL.FTZ R84, R85, UR23 ;  /* 0x0000001755547c20 */ /* 0x000fe20008410000 */
[----:B------:R-:W-:Y:S01]  /*22a0*/  FMUL.FTZ R85, R86, UR23 ;  /* 0x0000001756557c20 */ /* 0x000fe20008410000 */
[----:B------:R-:W-:Y:S01]  /*22b0*/  FMUL.FTZ R86, R87, UR23 ;  /* 0x0000001757567c20 */ /* 0x000fe20008410000 */
[----:B------:R-:W-:Y:S01]  /*22c0*/  LOP3.LUT P6, RZ, R104, 0xff0000, RZ, 0xc0, !PT ;  /* 0x00ff000068ff7812 */ /* 0x000fe200078cc0ff */
[----:B------:R-:W-:Y:S01]  /*22d0*/  FMUL.FTZ R87, R84, UR12 ;  /* 0x0000000c54577c20 */ /* 0x000fe20008410000 */
[----:B------:R-:W-:Y:S01]  /*22e0*/  FMUL.FTZ R88, R85, UR12 ;  /* 0x0000000c55587c20 */ /* 0x000fe20008410000 */
[----:B------:R-:W-:Y:S01]  /*22f0*/  FMUL.FTZ R89, R86, UR12 ;  /* 0x0000000c56597c20 */ /* 0x000fe20008410000 */
[--C-:B------:R-:W-:Y:S01]  /*2300*/  FFMA.FTZ R90, R156, UR4, R96.reuse ;  /* 0x000000049c5a7c23 */ /* 0x100fe20008010060 */
[----:B------:R-:W-:Y:S01]  /*2310*/  FMUL.FTZ R87, R87, UR22 ;  /* 0x0000001657577c20 */ /* 0x000fe20008410000 */
[----:B------:R-:W-:Y:S01]  /*2320*/  FMUL.FTZ R88, R88, UR22 ;  /* 0x0000001658587c20 */ /* 0x000fe20008410000 */
[----:B------:R-:W-:Y:S01]  /*2330*/  FMUL.FTZ R89, R89, UR22 ;  /* 0x0000001659597c20 */ /* 0x000fe20008410000 */
[--C-:B------:R-:W-:Y:S01]  /*2340*/  FFMA.FTZ R91, R159, UR4, R96.reuse ;  /* 0x000000049f5b7c23 */ /* 0x100fe20008010060 */
[--C-:B------:R-:W-:Y:S01]  /*2350*/  FFMA.FTZ R98, R160, UR4, R96.reuse ;  /* 0x00000004a0627c23 */ /* 0x100fe20008010060 */
[----:B------:R-:W-:Y:S01]  /*2360*/  FSEL R92, R87, RZ, P5 ;  /* 0x000000ff575c7208 */ /* 0x000fe20002800000 */
[--C-:B------:R-:W-:Y:S01]  /*2370*/  FFMA.FTZ R87, R155, UR4, R96.reuse ;  /* 0x000000049b577c23 */ /* 0x100fe20008010060 */
[----:B------:R-:W-:Y:S01]  /*2380*/  FSEL R93, R88, RZ, P4 ;  /* 0x000000ff585d7208 */ /* 0x000fe20002000000 */
[----:B------:R-:W-:Y:S01]  /*2390*/  FFMA.FTZ R88, R150, UR4, R96 ;  /* 0x0000000496587c23 */ /* 0x000fe20008010060 */
[----:B------:R-:W-:Y:S01]  /*23a0*/  FSEL R94, R89, RZ, P6 ;  /* 0x000000ff595e7208 */ /* 0x000fe20003000000 */
[----:B------:R-:W-:Y:S01]  /*23b0*/  FADD.FTZ R89, R154, -R87 ;  /* 0x800000579a597221 */ /* 0x000fe20000010000 */
[----:B------:R-:W-:Y:S01]  /*23c0*/  FADD.FTZ R90, R157, -R90 ;  /* 0x8000005a9d5a7221 */ /* 0x000fe20000010000 */
[----:B------:R-:W-:Y:S01]  /*23d0*/  FADD.FTZ R88, R153, -R88 ;  /* 0x8000005899587221 */ /* 0x000fe20000010000 */
[----:B------:R-:W-:Y:S01]  /*23e0*/  FADD.FTZ R91, R158, -R91 ;  /* 0x8000005b9e5b7221 */ /* 0x000fe20000010000 */
[----:B------:R-:W-:Y:S01]  /*23f0*/  FADD.FTZ R98, R161, -R98 ;  /* 0x80000062a1627221 */ /* 0x000fe20000010000 */
[----:B------:R-:W-:Y:S01]  /*2400*/  LOP3.LUT P4, RZ, R105, 0xff, RZ, 0xc0, !PT ;  /* 0x000000ff69ff7812 */ /* 0x000fe2000788c0ff */
[----:B------:R-:W-:Y:S01]  /*2410*/  FMUL.FTZ R87, R88, UR23 ;  /* 0x0000001758577c20 */ /* 0x000fe20008410000 */
[----:B------:R-:W-:Y:S01]  /*2420*/  FMUL.FTZ R88, R89, UR23 ;  /* 0x0000001759587c20 */ /* 0x000fe20008410000 */
[----:B------:R-:W-:-:S02]  /*2430*/  LOP3.LUT P5, RZ, R104, 0xff000000, RZ, 0xc0, !PT ;  /* 0xff00000068ff7812 */ /* 0x000fc400078ac0ff */
[----:B------:R-:W-:Y:S01]  /*2440*/  FMUL.FTZ R89, R87, UR12 ;  /* 0x0000000c57597c20 */ /* 0x000fe20008410000 */
[----:B------:R-:W-:Y:S01]  /*2450*/  FMUL.FTZ R97, R88, UR12 ;  /* 0x0000000c58617c20 */ /* 0x000fe20008410000 */
[----:B------:R-:W-:Y:S02]  /*2460*/  LOP3.LUT P6, RZ, R105, 0xff00, RZ, 0xc0, !PT ;  /* 0x0000ff0069ff7812 */ /* 0x000fe400078cc0ff */
[----:B------:R-:W-:Y:S01]  /*2470*/  FMUL.FTZ R95, R89, UR22 ;  /* 0x00000016595f7c20 */ /* 0x000fe20008410000 */
[----:B------:R-:W-:Y:S01]  /*2480*/  FMUL.FTZ R89, R90, UR23 ;  /* 0x000000175a597c20 */ /* 0x000fe20008410000 */
[----:B------:R-:W-:Y:S01]  /*2490*/  FMUL.FTZ R90, R91, UR23 ;  /* 0x000000175b5a7c20 */ /* 0x000fe20008410000 */
[----:B------:R-:W-:Y:S01]  /*24a0*/  FMUL.FTZ R97, R97, UR22 ;  /* 0x0000001661617c20 */ /* 0x000fe20008410000 */
[----:B------:R-:W-:Y:S01]  /*24b0*/  FMUL.FTZ R91, R98, UR23 ;  /* 0x00000017625b7c20 */ /* 0x000fe20008410000 */
[----:B------:R-:W-:Y:S01]  /*24c0*/  FMUL.FTZ R98, R89, UR12 ;  /* 0x0000000c59627c20 */ /* 0x000fe20008410000 */
[----:B------:R-:W-:Y:S01]  /*24d0*/  FMUL.FTZ R99, R90, UR12 ;  /* 0x0000000c5a637c20 */ /* 0x000fe20008410000 */
[----:B------:R-:W-:Y:S01]  /*24e0*/  FSEL R95, R95, RZ, P5 ;  /* 0x000000ff5f5f7208 */ /* 0x000fe20002800000 */
[----:B------:R-:W-:Y:S01]  /*24f0*/  FMUL.FTZ R100, R91, UR12 ;  /* 0x0000000c5b647c20 */ /* 0x000fe20008410000 */
[----:B------:R-:W-:Y:S01]  /*2500*/  FSEL R97, R97, RZ, P4 ;  /* 0x000000ff61617208 */ /* 0x000fe20002000000 */
[----:B------:R-:W-:Y:S01]  /*2510*/  FMUL.FTZ R98, R98, UR22 ;  /* 0x0000001662627c20 */ /* 0x000fe20008410000 */
[----:B------:R-:W-:Y:S01]  /*2520*/  ISETP.GE.U32.AND P4, PT, R104, RZ, PT ;  /* 0x000000ff6800720c */ /* 0x000fe20003f86070 */
[----:B------:R-:W-:Y:S01]  /*2530*/  FMUL.FTZ R99, R99, UR22 ;  /* 0x0000001663637c20 */ /* 0x000fe20008410000 */
[----:B------:R-:W-:Y:S01]  /*2540*/  FMUL.FTZ R100, R100, UR22 ;  /* 0x0000001664647c20 */ /* 0x000fe20008410000 */
[----:B------:R-:W-:-:S02]  /*2550*/  LOP3.LUT P5, RZ, R105, 0xff0000, RZ, 0xc0, !PT ;  /* 0x00ff000069ff7812 */ /* 0x000fc400078ac0ff */
[----:B------:R-:W-:Y:S02]  /*2560*/  ISETP.GE.U32.AND.EX P4, PT, R105, 0x1000000, PT, P4 ;  /* 0x010000006900780c */ /* 0x000fe40003f86140 */
[----:B------:R-:W-:Y:S02]  /*2570*/  FSEL R98, R98, RZ, P6 ;  /* 0x000000ff62627208 */ /* 0x000fe40003000000 */
[----:B------:R-:W-:Y:S02]  /*2580*/  FSEL R99, R99, RZ, P5 ;  /* 0x000000ff63637208 */ /* 0x000fe40002800000 */
[----:B------:R-:W-:Y:S02]  /*2590*/  FSEL R100, R100, RZ, P4 ;  /* 0x000000ff64647208 */ /* 0x000fe40002000000 */
[----:B------:R-:W-:Y:S02]  /*25a0*/  F2FP.BF16.F32.PACK_AB R92, R93, R92 ;  /* 0x0000005c5d5c723e */ /* 0x000fe400000010ff */
[----:B------:R-:W-:-:S02]  /*25b0*/  F2FP.BF16.F32.PACK_AB R93, R95, R94 ;  /* 0x0000005e5f5d723e */ /* 0x000fc400000010ff */
[----:B------:R-:W-:Y:S02]  /*25c0*/  F2FP.BF16.F32.PACK_AB R94, R98, R97 ;  /* 0x00000061625e723e */ /* 0x000fe400000010ff */
[----:B------:R-:W-:-:S07]  /*25d0*/  F2FP.BF16.F32.PACK_AB R95, R100, R99 ;  /* 0x00000063645f723e */ /* 0x000fce00000010ff */
.L_x_3469:
        /* <DEDUP_REMOVED lines=8> */
.L_x_3467:
[----:B------:R-:W-:Y:S05]  /*2660*/  BSYNC.RECONVERGENT B1 ;  /* 0x0000000000017941 */ /* 0x000fea0003800200 */
.L_x_3466:
[----:B------:R-:W-:Y:S04]  /*2670*/  BSSY.RECONVERGENT B1, `(.L_x_3470) ;  /* 0x0000088000017945 */ /* 0x000fe80003800200 */
[----:B------:R-:W-:Y:S05]  /*2680*/  @!P2 BRA `(.L_x_3471) ;  /* 0x000000080018a947 */ /* 0x000fea0003800000 */
[----:B------:R-:W-:-:S04]  /*2690*/  ISETP.NE.U32.AND P0, PT, RZ, UR20, PT ;  /* 0x00000014ff007c0c */ /* 0x000fc8000bf05070 */
[----:B------:R-:W-:-:S13]  /*26a0*/  ISETP.NE.AND.EX P0, PT, RZ, UR21, PT, P0 ;  /* 0x00000015ff007c0c */ /* 0x000fda000bf05300 */
[----:B------:R-:W-:Y:S05]  /*26b0*/  @!P0 BRA `(.L_x_3472) ;  /* 0x0000000000f88947 */ /* 0x000fea0003800000 */
[--C-:B0-----:R-:W-:Y:S01]  /*26c0*/  FFMA.FTZ R85, R111, UR4, R96.reuse ;  /* 0x000000046f557c23 */ /* 0x101fe20008010060 */
        /* <DEDUP_REMOVED lines=61> */
.L_x_3472:
[--C-:B0-----:R-:W-:Y:S01]  /*2aa0*/  FFMA.FTZ R92, R125, UR4, R96.reuse ;  /* 0x000000047d5c7c23 */ /* 0x101fe20008010060 */
[--C-:B------:R-:W-:Y:S01]  /*2ab0*/  FFMA.FTZ R94, R124, UR4, R96.reuse ;  /* 0x000000047c5e7c23 */ /* 0x100fe20008010060 */
[----:B------:R-:W-:Y:S01]  /*2ac0*/  FFMA.FTZ R93, R119, UR4, R96 ;  /* 0x00000004775d7c23 */ /* 0x000fe20008010060 */
[----:B-----5:R-:W-:Y:S01]  /*2ad0*/  ISETP.GE.U32.AND P4, PT, R106, RZ, PT ;  /* 0x000000ff6a00720c */ /* 0x020fe20003f86070 */
[----:B------:R-:W-:Y:S01]  /*2ae0*/  FADD.FTZ R92, R123, -R92 ;  /* 0x8000005c7b5c7221 */ /* 0x000fe20000010000 */
[----:B------:R-:W-:Y:S01]  /*2af0*/  FADD.FTZ R94, R127, -R94 ;  /* 0x8000005e7f5e7221 */ /* 0x000fe20000010000 */
[----:B------:R-:W-:Y:S01]  /*2b00*/  FADD.FTZ R93, R120, -R93 ;  /* 0x8000005d785d7221 */ /* 0x000fe20000010000 */
        /* <DEDUP_REMOVED lines=8> */
[----:B------:R-:W-:Y:S01]  /*2b90*/  LOP3.LUT P6, RZ, R107, 0xff, RZ, 0xc0, !PT ;  /* 0x000000ff6bff7812 */ /* 0x000fe200078cc0ff */
[----:B------:R-:W-:Y:S01]  /*2ba0*/  FMUL.FTZ R92, R92, UR22 ;  /* 0x000000165c5c7c20 */ /* 0x000fe20008410000 */
[----:B------:R-:W-:Y:S01]  /*2bb0*/  FMUL.FTZ R94, R94, UR22 ;  /* 0x000000165e5e7c20 */ /* 0x000fe20008410000 */
[----:B------:R-:W-:Y:S01]  /*2bc0*/  FMUL.FTZ R93, R93, UR22 ;  /* 0x000000165d5d7c20 */ /* 0x000fe20008410000 */
[----:B------:R-:W-:Y:S01]  /*2bd0*/  ISETP.GE.U32.AND.EX P4, PT, R107, 0x1000000, PT, P4 ;  /* 0x010000006b00780c */ /* 0x000fe20003f86140 */
[----:B------:R-:W-:Y:S01]  /*2be0*/  FFMA.FTZ R95, R115, UR4, R96 ;  /* 0x00000004735f7c23 */ /* 0x000fe20008010060 */
[----:B------:R-:W-:Y:S01]  /*2bf0*/  FSEL R102, R92, RZ, P5 ;  /* 0x000000ff5c667208 */ /* 0x000fe20002800000 */
[----:B------:R-:W-:Y:S01]  /*2c00*/  FADD.FTZ R98, R121, -R98 ;  /* 0x8000006279627221 */ /* 0x000fe20000010000 */
        /* <DEDUP_REMOVED lines=37> */
[----:B------:R-:W-:-:S07]  /*2e60*/  F2FP.BF16.F32.PACK_AB R92, R97, R92 ;  /* 0x0000005c615c723e */ /* 0x000fce00000010ff */
.L_x_3473:
        /* <DEDUP_REMOVED lines=8> */
.L_x_3471:
[----:B------:R-:W-:Y:S05]  /*2ef0*/  BSYNC.RECONVERGENT B1 ;  /* 0x0000000000017941 */ /* 0x000fea0003800200 */
.L_x_3470:
        /* <DEDUP_REMOVED lines=18> */
[----:B-----5:R-:W-:Y:S01]  /*3020*/  LOP3.LUT P4, RZ, R108, 0xff, RZ, 0xc0, !PT ;  /* 0x000000ff6cff7812 */ /* 0x020fe2000788c0ff */
[----:B------:R-:W-:Y:S01]  /*3030*/  FMUL.FTZ R91, R87, UR12 ;  /* 0x0000000c575b7c20 */ /* 0x000fe20008410000 */
[----:B------:R-:W-:Y:S01]  /*3040*/  FMUL.FTZ R88, R88, UR22 ;  /* 0x0000001658587c20 */ /* 0x000fe20008410000 */
[----:B------:R-:W-:Y:S01]  /*3050*/  FMUL.FTZ R89, R89, UR22 ;  /* 0x0000001659597c20 */ /* 0x000fe20008410000 */
[----:B------:R-:W-:Y:S01]  /*3060*/  LOP3.LUT P6, RZ, R108, 0xff00, RZ, 0xc0, !PT ;  /* 0x0000ff006cff7812 */ /* 0x000fe200078cc0ff */
[----:B------:R-:W-:Y:S01]  /*3070*/  FMUL.FTZ R90, R86, UR12 ;  /* 0x0000000c565a7c20 */ /* 0x000fe20008410000 */
[----:B------:R-:W-:Y:S01]  /*3080*/  FMUL.FTZ R91, R91, UR22 ;  /* 0x000000165b5b7c20 */ /* 0x000fe20008410000 */
[----:B------:R-:W-:Y:S01]  /*3090*/  FSEL R92, R88, RZ, P4 ;  /* 0x000000ff585c7208 */ /* 0x000fe20002000000 */
[--C-:B------:R-:W-:Y:S01]  /*30a0*/  FFMA.FTZ R88, R140, UR4, R96.reuse ;  /* 0x000000048c587c23 */ /* 0x100fe20008010060 */
[----:B------:R-:W-:Y:S01]  /*30b0*/  LOP3.LUT P4, RZ, R108, 0xff000000, RZ, 0xc0, !PT ;  /* 0xff0000006cff7812 */ /* 0x000fe2000788c0ff */
[----:B------:R-:W-:Y:S01]  /*30c0*/  FMUL.FTZ R90, R90, UR22 ;  /* 0x000000165a5a7c20 */ /* 0x000fe20008410000 */
[----:B------:R-:W-:Y:S01]  /*30d0*/  FSEL R93, R89, RZ, P6 ;  /* 0x000000ff595d7208 */ /* 0x000fe20003000000 */
[--C-:B------:R-:W-:Y:S01]  /*30e0*/  FFMA.FTZ R89, R141, UR4, R96.reuse ;  /* 0x000000048d597c23 */ /* 0x100fe20008010060 */
[----:B------:R-:W-:Y:S01]  /*30f0*/  LOP3.LUT P5, RZ, R108, 0xff0000, RZ, 0xc0, !PT ;  /* 0x00ff00006cff7812 */ /* 0x000fe200078ac0ff */
[--C-:B------:R-:W-:Y:S01]  /*3100*/  FFMA.FTZ R98, R144, UR4, R96.reuse ;  /* 0x0000000490627c23 */ /* 0x100fe20008010060 */
[----:B------:R-:W-:Y:S01]  /*3110*/  FSEL R95, R91, RZ, P4 ;  /* 0x000000ff5b5f7208 */ /* 0x000fe20002000000 */
[----:B------:R-:W-:Y:S01]  /*3120*/  FFMA.FTZ R91, R145, UR4, R96 ;  /* 0x00000004915b7c23 */ /* 0x000fe20008010060 */
[----:B------:R-:W-:Y:S01]  /*3130*/  FADD.FTZ R89, R138, -R89 ;  /* 0x800000598a597221 */ /* 0x000fe20000010000 */
[----:B------:R-:W-:Y:S01]  /*3140*/  FSEL R94, R90, RZ, P5 ;  /* 0x000000ff5a5e7208 */ /* 0x000fe20002800000 */
        /* <DEDUP_REMOVED lines=13> */
[----:B------:R-:W-:Y:S01]  /*3220*/  ISETP.GE.U32.AND P4, PT, R108, RZ, PT ;  /* 0x000000ff6c00720c */ /* 0x000fe20003f86070 */
[----:B------:R-:W-:Y:S01]  /*3230*/  FMUL.FTZ R97, R97, UR22 ;  /* 0x0000001661617c20 */ /* 0x000fe20008410000 */
[----:B------:R-:W-:Y:S01]  /*3240*/  FMUL.FTZ R99, R99, UR22 ;  /* 0x0000001663637c20 */ /* 0x000fe20008410000 */
[----:B------:R-:W-:Y:S01]  /*3250*/  FMUL.FTZ R98, R98, UR22 ;  /* 0x0000001662627c20 */ /* 0x000fe20008410000 */
[----:B------:R-:W-:-:S02]  /*3260*/  FSEL R96, R96, RZ, P6 ;  /* 0x000000ff60607208 */ /* 0x000fc40003000000 */
[C---:B------:R-:W-:Y:S02]  /*3270*/  LOP3.LUT P5, RZ, R109.reuse, 0xff00, RZ, 0xc0, !PT ;  /* 0x0000ff006dff7812 */ /* 0x040fe400078ac0ff */
[C---:B------:R-:W-:Y:S02]  /*3280*/  ISETP.GE.U32.AND.EX P4, PT, R109.reuse, 0x1000000, PT, P4 ;  /* 0x010000006d00780c */ /* 0x040fe40003f86140 */
[----:B------:R-:W-:Y:S02]  /*3290*/  LOP3.LUT P6, RZ, R109, 0xff0000, RZ, 0xc0, !PT ;  /* 0x00ff00006dff7812 */ /* 0x000fe400078cc0ff */
[----:B------:R-:W-:Y:S02]  /*32a0*/  FSEL R97, R97, RZ, P5 ;  /* 0x000000ff61617208 */ /* 0x000fe40002800000 */
[----:B------:R-:W-:Y:S02]  /*32b0*/  FSEL R99, R99, RZ, P4 ;  /* 0x000000ff63637208 */ /* 0x000fe40002000000 */
[----:B------:R-:W-:-:S02]  /*32c0*/  FSEL R98, R98, RZ, P6 ;  /* 0x000000ff62627208 */ /* 0x000fc40003000000 */
[----:B------:R-:W-:Y:S02]  /*32d0*/  F2FP.BF16.F32.PACK_AB R92, R93, R92 ;  /* 0x0000005c5d5c723e */ /* 0x000fe400000010ff */
[----:B------:R-:W-:Y:S02]  /*32e0*/  F2FP.BF16.F32.PACK_AB R93, R95, R94 ;  /* 0x0000005e5f5d723e */ /* 0x000fe400000010ff */
[----:B------:R-:W-:Y:S02]  /*32f0*/  F2FP.BF16.F32.PACK_AB R94, R97, R96 ;  /* 0x00000060615e723e */ /* 0x000fe400000010ff */
[----:B------:R-:W-:Y:S01]  /*3300*/  F2FP.BF16.F32.PACK_AB R95, R99, R98 ;  /* 0x00000062635f723e */ /* 0x000fe200000010ff */
[----:B------:R-:W-:Y:S06]  /*3310*/  BRA `(.L_x_3476) ;  /* 0x0000000000f47947 */ /* 0x000fec0003800000 */
.L_x_3475:
[--C-:B0-2---:R-:W-:Y:S01]  /*3320*/  FFMA.FTZ R95, R145, UR4, R96.reuse ;  /* 0x00000004915f7c23 */ /* 0x105fe20008010060 */
        /* <DEDUP_REMOVED lines=60> */
.L_x_3476:
[----:B------:R-:W0:Y:S08]  /*36f0*/  @P0 LDC.64 R96, c[0x0][0x478] ;  /* 0x00011e00ff600b82 */ /* 0x000e300000000a00 */
[----:B------:R-:W1:Y:S01]  /*3700*/  LDC.64 R98, c[0x0][0x468] ;  /* 0x00011a00ff627b82 */ /* 0x000e620000000a00 */
[----:B0-----:R-:W-:-:S05]  /*3710*/  @P0 IMAD.WIDE.U32 R96, R110, 0x20, R96 ;  /* 0x000000206e600825 */ /* 0x001fca00078e0060 */
[----:B------:R4:W-:Y:S01]  /*3720*/  @P0 STG.E.128 desc[UR14][R96.64], R84 ;  /* 0x0000005460000986 */ /* 0x0009e2000c101d0e */
[----:B-1----:R-:W-:-:S03]  /*3730*/  IMAD.WIDE.U32 R98, R110, 0x10, R98 ;  /* 0x000000106e627825 */ /* 0x002fc600078e0062 */
[----:B------:R4:W-:Y:S04]  /*3740*/  @P0 STG.E.128 desc[UR14][R96.64+0x10], R88 ;  /* 0x0000105860000986 */ /* 0x0009e8000c101d0e */
[----:B------:R4:W-:Y:S01]  /*3750*/  STG.E.128 desc[UR14][R98.64], R92 ;  /* 0x0000005c62007986 */ /* 0x0009e2000c101d0e */
[----:B------:R-:W-:Y:S05]  /*3760*/  BRA `(.L_x_3474) ;  /* 0x0000001800687947 */ /* 0x000fea0003800000 */
.L_x_3465:
[----:B------:R-:W-:Y:S04]  /*3770*/  BSSY.RECONVERGENT B1, `(.L_x_3477) ;  /* 0x000008a000017945 */ /* 0x000fe80003800200 */
[----:B------:R-:W-:Y:S05]  /*3780*/  @!P3 BRA `(.L_x_3478) ;  /* 0x000000080020b947 */ /* 0x000fea0003800000 */
[----:B------:R-:W-:-:S04]  /*3790*/  UISETP.NE.U32.AND UP1, UPT, UR20, URZ, UPT ;  /* 0x000000ff1400728c */ /* 0x000fc8000bf25070 */
[----:B------:R-:W-:-:S09]  /*37a0*/  UISETP.NE.AND.EX UP1, UPT, UR21, URZ, UPT, UP1 ;  /* 0x000000ff1500728c */ /* 0x000fd2000bf25310 */
[----:B------:R-:W-:Y:S05]  /*37b0*/  BRA.U UP1, `(.L_x_3479) ;  /* 0x0000000101f87547 */ /* 0x000fea000b800000 */
[--C-:B------:R-:W-:Y:S01]  /*37c0*/  FFMA.FTZ R95, R159, UR4, R96.reuse ;  /* 0x000000049f5f7c23 */ /* 0x100fe20008010060 */
[--C-:B------:R-:W-:Y:S01]  /*37d0*/  FFMA.FTZ R92, R160, UR4, R96.reuse ;  /* 0x00000004a05c7c23 */ /* 0x100fe20008010060 */
[----:B------:R-:W-:Y:S01]  /*37e0*/  FFMA.FTZ R93, R155, UR4, R96 ;  /* 0x000000049b5d7c23 */ /* 0x000fe20008010060 */
[----:B-----5:R-:W-:Y:S01]  /*37f0*/  ISETP.GE.U32.AND P0, PT, R104, RZ, PT ;  /* 0x000000ff6800720c */ /* 0x020fe20003f06070 */
[----:B------:R-:W-:Y:S01]  /*3800*/  FADD.FTZ R97, R158, -R95 ;  /* 0x8000005f9e617221 */ /* 0x000fe20000010000 */
[----:B------:R-:W-:Y:S01]  /*3810*/  FADD.FTZ R92, R161, -R92 ;  /* 0x8000005ca15c7221 */ /* 0x000fe20000010000 */
[----:B------:R-:W-:Y:S01]  /*3820*/  FADD.FTZ R95, R154, -R93 ;  /* 0x8000005d9a5f7221 */ /* 0x000fe20000010000 */
[----:B------:R-:W-:Y:S01]  /*3830*/  LOP3.LUT P5, RZ, R105, 0xff, RZ, 0xc0, !PT ;  /* 0x000000ff69ff7812 */ /* 0x000fe200078ac0ff */
[----:B------:R-:W-:Y:S01]  /*3840*/  FFMA.FTZ R93, R97, UR23, R14 ;  /* 0x00000017615d7c23 */ /* 0x000fe2000801000e */
[----:B------:R-:W-:Y:S01]  /*3850*/  FFMA.FTZ R94, R92, UR23, R15 ;  /* 0x000000175c5e7c23 */ /* 0x000fe2000801000f */
[----:B------:R-:W-:Y:S01]  /*3860*/  FFMA.FTZ R92, R95, UR23, R12 ;  /* 0x000000175f5c7c23 */ /* 0x000fe2000801000c */
[----:B------:R-:W-:Y:S01]  /*3870*/  LOP3.LUT P4, RZ, R105, 0xff0000, RZ, 0xc0, !PT ;  /* 0x00ff000069ff7812 */ /* 0x000fe2000788c0ff */
[----:B------:R-:W-:Y:S01]  /*3880*/  FMUL.FTZ R93, R93, UR12 ;  /* 0x0000000c5d5d7c20 */ /* 0x000fe20008410000 */
[----:B------:R-:W-:Y:S01]  /*3890*/  FMUL.FTZ R94, R94, UR12 ;  /* 0x0000000c5e5e7c20 */ /* 0x000fe20008410000 */
[----:B------:R-:W-:Y:S01]  /*38a0*/  FMUL.FTZ R92, R92, UR12 ;  /* 0x0000000c5c5c7c20 */ /* 0x000fe20008410000 */
[----:B------:R-:W-:Y:S01]  /*38b0*/  ISETP.GE.U32.AND.EX P0, PT, R105, 0x1000000, PT, P0 ;  /* 0x010000006900780c */ /* 0x000fe20003f06100 */
        /* <DEDUP_REMOVED lines=11> */
[----:B------:R-:W-:Y:S01]  /*3970*/  FFMA.FTZ R94, R150, UR4, R96 ;  /* 0x00000004965e7c23 */ /* 0x000fe20008010060 */
[----:B------:R-:W-:Y:S01]  /*3980*/  FADD.FTZ R95, R152, -R95 ;  /* 0x8000005f985f7221 */ /* 0x000fe20000010000 */
[----:B------:R-:W-:Y:S01]  /*3990*/  FADD.FTZ R92, R149, -R92 ;  /* 0x8000005c955c7221 */ /* 0x000fe20000010000 */
[----:B------:R-:W-:Y:S01]  /*39a0*/  FFMA.FTZ R97, R162, UR23, R13 ;  /* 0x00000017a2617c23 */ /* 0x000fe2000801000d */
[----:B------:R-:W-:Y:S01]  /*39b0*/  FADD.FTZ R98, R153, -R94 ;  /* 0x8000005e99627221 */ /* 0x000fe20000010000 */
[----:B------:R-:W-:Y:S01]  /*39c0*/  FADD.FTZ R99, R148, -R93 ;  /* 0x8000005d94637221 */ /* 0x000fe20000010000 */
[----:B------:R-:W-:Y:S01]  /*39d0*/  FFMA.FTZ R94, R95, UR23, R18 ;  /* 0x000000175f5e7c23 */ /* 0x000fe20008010012 */
[----:B------:R-:W-:Y:S01]  /*39e0*/  FFMA.FTZ R93, R92, UR23, R17 ;  /* 0x000000175c5d7c23 */ /* 0x000fe20008010011 */
[----:B------:R-:W-:Y:S01]  /*39f0*/  FMUL.FTZ R97, R97, UR12 ;  /* 0x0000000c61617c20 */ /* 0x000fe20008410000 */
[----:B------:R-:W-:Y:S01]  /*3a00*/  FFMA.FTZ R95, R98, UR23, R19 ;  /* 0x00000017625f7c23 */ /* 0x000fe20008010013 */
[----:B------:R-:W-:Y:S01]  /*3a10*/  FFMA.FTZ R92, R99, UR23, R16 ;  /* 0x00000017635c7c23 */ /* 0x000fe20008010010 */
[----:B------:R-:W-:Y:S01]  /*3a20*/  LOP3.LUT P6, RZ, R105, 0xff00, RZ, 0xc0, !PT ;  /* 0x0000ff0069ff7812 */ /* 0x000fe200078cc0ff */
        /* <DEDUP_REMOVED lines=10> */
[C---:B------:R-:W-:Y:S02]  /*3ad0*/  LOP3.LUT P4, RZ, R104.reuse, 0xff0000, RZ, 0xc0, !PT ;  /* 0x00ff000068ff7812 */ /* 0x040fe4000788c0ff */
[C---:B------:R-:W-:Y:S02]  /*3ae0*/  LOP3.LUT P0, RZ, R104.reuse, 0xff000000, RZ, 0xc0, !PT ;  /* 0xff00000068ff7812 */ /* 0x040fe4000780c0ff */
[C---:B------:R-:W-:Y:S02]  /*3af0*/  LOP3.LUT P5, RZ, R104.reuse, 0xff00, RZ, 0xc0, !PT ;  /* 0x0000ff0068ff7812 */ /* 0x040fe400078ac0ff */
        /* <DEDUP_REMOVED lines=10> */
.L_x_3479:
        /* <DEDUP_REMOVED lines=14> */
[----:B------:R-:W-:Y:S01]  /*3c80*/  LOP3.LUT P5, RZ, R104, 0xff00, RZ, 0xc0, !PT ;  /* 0x0000ff0068ff7812 */ /* 0x000fe200078ac0ff */
[----:B------:R-:W-:Y:S01]  /*3c90*/  FMUL.FTZ R91, R87, UR12 ;  /* 0x0000000c575b7c20 */ /* 0x000fe20008410000 */
[----:B------:R-:W-:Y:S01]  /*3ca0*/  FMUL.FTZ R90, R86, UR12 ;  /* 0x0000000c565a7c20 */ /* 0x000fe20008410000 */
[----:B------:R-:W-:Y:S01]  /*3cb0*/  FMUL.FTZ R89, R89, UR22 ;  /* 0x0000001659597c20 */ /* 0x000fe20008410000 */
[----:B------:R-:W-:Y:S01]  /*3cc0*/  FMUL.FTZ R88, R88, UR22 ;  /* 0x0000001658587c20 */ /* 0x000fe20008410000 */
[C---:B------:R-:W-:Y:S01]  /*3cd0*/  LOP3.LUT P6, RZ, R104.reuse, 0xff, RZ, 0xc0, !PT ;  /* 0x000000ff68ff7812 */ /* 0x040fe200078cc0ff */
[----:B------:R-:W-:Y:S01]  /*3ce0*/  FMUL.FTZ R91, R91, UR22 ;  /* 0x000000165b5b7c20 */ /* 0x000fe20008410000 */
[----:B------:R-:W-:Y:S01]  /*3cf0*/  LOP3.LUT P0, RZ, R104, 0xff000000, RZ, 0xc0, !PT ;  /* 0xff00000068ff7812 */ /* 0x000fe2000780c0ff */
[----:B------:R-:W-:Y:S01]  /*3d00*/  FMUL.FTZ R90, R90, UR22 ;  /* 0x000000165a5a7c20 */ /* 0x000fe20008410000 */
[----:B------:R-:W-:Y:S01]  /*3d10*/  FSEL R93, R89, RZ, P5 ;  /* 0x000000ff595d7208 */ /* 0x000fe20002800000 */
[--C-:B------:R-:W-:Y:S01]  /*3d20*/  FFMA.FTZ R89, R155, UR4, R96.reuse ;  /* 0x000000049b597c23 */ /* 0x100fe20008010060 */
[----:B------:R-:W-:Y:S01]  /*3d30*/  LOP3.LUT P4, RZ, R104, 0xff0000, RZ, 0xc0, !PT ;  /* 0x00ff000068ff7812 */ /* 0x000fe2000788c0ff */
        /* <DEDUP_REMOVED lines=22> */
[----:B------:R-:W-:Y:S01]  /*3ea0*/  FMUL.FTZ R100, R100, UR22 ;  /* 0x0000001664647c20 */ /* 0x000fe20008410000 */
[----:B------:R-:W-:-:S02]  /*3eb0*/  LOP3.LUT P6, RZ, R105, 0xff, RZ, 0xc0, !PT ;  /* 0x000000ff69ff7812 */ /* 0x000fc400078cc0ff */
[C---:B------:R-:W-:Y:S02]  /*3ec0*/  LOP3.LUT P5, RZ, R105.reuse, 0xff00, RZ, 0xc0, !PT ;  /* 0x0000ff0069ff7812 */ /* 0x040fe400078ac0ff */
[C---:B------:R-:W-:Y:S02]  /*3ed0*/  LOP3.LUT P4, RZ, R105.reuse, 0xff0000, RZ, 0xc0, !PT ;  /* 0x00ff000069ff7812 */ /* 0x040fe4000788c0ff */
[----:B------:R-:W-:Y:S02]  /*3ee0*/  ISETP.GE.U32.AND.EX P0, PT, R105, 0x1000000, PT, P0 ;  /* 0x010000006900780c */ /* 0x000fe40003f06100 */
        /* <DEDUP_REMOVED lines=8> */
.L_x_3480:
        /* <DEDUP_REMOVED lines=10> */
.L_x_3478:
[----:B------:R-:W-:Y:S05]  /*4010*/  BSYNC.RECONVERGENT B1 ;  /* 0x0000000000017941 */ /* 0x000fea0003800200 */
.L_x_3477:
        /* <DEDUP_REMOVED lines=37> */
[----:B------:R-:W-:Y:S01]  /*4270*/  FFMA.FTZ R87, R88, UR23, R11 ;  /* 0x0000001758577c23 */ /* 0x000fe2000801000b */
[----:B------:R-:W-:Y:S01]  /*4280*/  FFMA.FTZ R88, R89, UR23, R4 ;  /* 0x0000001759587c23 */ /* 0x000fe20008010004 */
[----:B------:R-:W-:-:S02]  /*4290*/  LOP3.LUT P5, RZ, R106, 0xff000000, RZ, 0xc0, !PT ;  /* 0xff0000006aff7812 */ /* 0x000fc400078ac0ff */
[----:B------:R-:W-:Y:S01]  /*42a0*/  FMUL.FTZ R89, R87, UR12 ;  /* 0x0000000c57597c20 */ /* 0x000fe20008410000 */
[----:B------:R-:W-:Y:S01]  /*42b0*/  FMUL.FTZ R97, R88, UR12 ;  /* 0x0000000c58617c20 */ /* 0x000fe20008410000 */
[----:B------:R-:W-:Y:S02]  /*42c0*/  LOP3.LUT P6, RZ, R107, 0xff00, RZ, 0xc0, !PT ;  /* 0x0000ff006bff7812 */ /* 0x000fe400078cc0ff */
[----:B------:R-:W-:Y:S01]  /*42d0*/  FMUL.FTZ R95, R89, UR22 ;  /* 0x00000016595f7c20 */ /* 0x000fe20008410000 */
[----:B------:R-:W-:Y:S01]  /*42e0*/  FFMA.FTZ R89, R90, UR23, R5 ;  /* 0x000000175a597c23 */ /* 0x000fe20008010005 */
[----:B------:R-:W-:Y:S01]  /*42f0*/  FFMA.FTZ R90, R91, UR23, R6 ;  /* 0x000000175b5a7c23 */ /* 0x000fe20008010006 */
[----:B------:R-:W-:Y:S01]  /*4300*/  FMUL.FTZ R97, R97, UR22 ;  /* 0x0000001661617c20 */ /* 0x000fe20008410000 */
[----:B------:R-:W-:Y:S01]  /*4310*/  FFMA.FTZ R91, R100, UR23, R7 ;  /* 0x00000017645b7c23 */ /* 0x000fe20008010007 */
        /* <DEDUP_REMOVED lines=19> */
.L_x_3483:
[--C-:B0-----:R-:W-:Y:S01]  /*4450*/  FFMA.FTZ R92, R125, UR4, R96.reuse ;  /* 0x000000047d5c7c23 */ /* 0x101fe20008010060 */
[--C-:B------:R-:W-:Y:S01]  /*4460*/  FFMA.FTZ R94, R124, UR4, R96.reuse ;  /* 0x000000047c5e7c23 */ /* 0x100fe20008010060 */
[----:B------:R-:W-:Y:S01]  /*4470*/  FFMA.FTZ R93, R119, UR4, R96 ;  /* 0x00000004775d7c23 */ /* 0x000fe20008010060 */
[----:B-----5:R-:W-:Y:S01]  /*4480*/  LOP3.LUT P5, RZ, R107, 0xff0000, RZ, 0xc0, !PT ;  /* 0x00ff00006bff7812 */ /* 0x020fe200078ac0ff */
[----:B------:R-:W-:Y:S01]  /*4490*/  FADD.FTZ R95, R123, -R92 ;  /* 0x8000005c7b5f7221 */ /* 0x000fe20000010000 */
[----:B------:R-:W-:Y:S01]  /*44a0*/  FADD.FTZ R94, R127, -R94 ;  /* 0x8000005e7f5e7221 */ /* 0x000fe20000010000 */
[----:B------:R-:W-:Y:S01]  /*44b0*/  FADD.FTZ R93, R120, -R93 ;  /* 0x8000005d785d7221 */ /* 0x000fe20000010000 */
[----:B------:R-:W-:Y:S01]  /*44c0*/  ISETP.GE.U32.AND P4, PT, R106, RZ, PT ;  /* 0x000000ff6a00720c */ /* 0x000fe20003f86070 */
[----:B------:R-:W-:Y:S01]  /*44d0*/  FFMA.FTZ R95, R95, UR23, R6 ;  /* 0x000000175f5f7c23 */ /* 0x000fe20008010006 */
[----:B------:R-:W-:Y:S01]  /*44e0*/  FFMA.FTZ R94, R94, UR23, R7 ;  /* 0x000000175e5e7c23 */ /* 0x000fe20008010007 */
[----:B------:R-:W-:Y:S01]  /*44f0*/  FFMA.FTZ R93, R93, UR23, R4 ;  /* 0x000000175d5d7c23 */ /* 0x000fe20008010004 */
[----:B------:R-:W-:Y:S01]  /*4500*/  FFMA.FTZ R98, R122, UR4, R96 ;  /* 0x000000047a627c23 */ /* 0x000fe20008010060 */
        /* <DEDUP_REMOVED lines=17> */
[----:B------:R-:W-:Y:S01]  /*4620*/  FFMA.FTZ R98, R98, UR23, R5 ;  /* 0x0000001762627c23 */ /* 0x000fe20008010005 */
[----:B------:R-:W-:Y:S01]  /*4630*/  FADD.FTZ R92, R113, -R92 ;  /* 0x8000005c715c7221 */ /* 0x000fe20000010000 */
[----:B------:R-:W-:Y:S01]  /*4640*/  FFMA.FTZ R95, R95, UR23, R10 ;  /* 0x000000175f5f7c23 */ /* 0x000fe2000801000a */
[----:B------:R-:W-:Y:S01]  /*4650*/  FADD.FTZ R94, R117, -R94 ;  /* 0x8000005e755e7221 */ /* 0x000fe20000010000 */
[----:B------:R-:W-:Y:S01]  /*4660*/  FADD.FTZ R93, R114, -R93 ;  /* 0x8000005d725d7221 */ /* 0x000fe20000010000 */
[----:B------:R-:W-:Y:S01]  /*4670*/  FMUL.FTZ R98, R98, UR12 ;  /* 0x0000000c62627c20 */ /* 0x000fe20008410000 */
[----:B------:R-:W-:Y:S01]  /*4680*/  FFMA.FTZ R92, R92, UR23, R9 ;  /* 0x000000175c5c7c23 */ /* 0x000fe20008010009 */
[----:B------:R-:W-:Y:S01]  /*4690*/  FMUL.FTZ R95, R95, UR12 ;  /* 0x0000000c5f5f7c20 */ /* 0x000fe20008410000 */
[----:B------:R-:W-:Y:S01]  /*46a0*/  FFMA.FTZ R94, R94, UR23, R11 ;  /* 0x000000175e5e7c23 */ /* 0x000fe2000801000b */
[----:B------:R-:W-:Y:S01]  /*46b0*/  FFMA.FTZ R93, R93, UR23, R8 ;  /* 0x000000175d5d7c23 */ /* 0x000fe20008010008 */
        /* <DEDUP_REMOVED lines=22> */
.L_x_3484:
        /* <DEDUP_REMOVED lines=8> */
.L_x_3482:
[----:B------:R-:W-:Y:S05]  /*48a0*/  BSYNC.RECONVERGENT B1 ;  /* 0x0000000000017941 */ /* 0x000fea0003800200 */
.L_x_3481:
        /* <DEDUP_REMOVED lines=27> */
[----:B------:R-:W-:Y:S01]  /*4a60*/  FSEL R93, R89, RZ, P6 ;  /* 0x000000ff595d7208 */ /* 0x000fe20003000000 */
[--C-:B------:R-:W-:Y:S01]  /*4a70*/  FFMA.FTZ R89, R141, UR4, R96.reuse ;  /* 0x000000048d597c23 */ /* 0x100fe20008010060 */
[----:B------:R-:W-:Y:S01]  /*4a80*/  LOP3.LUT P4, RZ, R108, 0xff000000, RZ, 0xc0, !PT ;  /* 0xff0000006cff7812 */ /* 0x000fe2000788c0ff */
[----:B------:R-:W-:Y:S01]  /*4a90*/  FMUL.FTZ R90, R90, UR22 ;  /* 0x000000165a5a7c20 */ /* 0x000fe20008410000 */
[----:B------:R-:W-:Y:S01]  /*4aa0*/  LOP3.LUT P5, RZ, R108, 0xff0000, RZ, 0xc0, !PT ;  /* 0x00ff00006cff7812 */ /* 0x000fe200078ac0ff */
[----:B------:R-:W-:Y:S01]  /*4ab0*/  FADD.FTZ R89, R138, -R89 ;  /* 0x800000598a597221 */ /* 0x000fe20000010000 */
[----:B------:R-:W-:Y:S01]  /*4ac0*/  FSEL R95, R91, RZ, P4 ;  /* 0x000000ff5b5f7208 */ /* 0x000fe20002000000 */
[--C-:B------:R-:W-:Y:S01]  /*4ad0*/  FFMA.FTZ R98, R144, UR4, R96.reuse ;  /* 0x0000000490627c23 */ /* 0x100fe20008010060 */
[----:B------:R-:W-:Y:S01]  /*4ae0*/  FFMA.FTZ R91, R145, UR4, R96 ;  /* 0x00000004915b7c23 */ /* 0x000fe20008010060 */
[----:B------:R-:W-:Y:S01]  /*4af0*/  FSEL R94, R90, RZ, P5 ;  /* 0x000000ff5a5e7208 */ /* 0x000fe20002800000 */
[----:B------:R-:W-:Y:S01]  /*4b00*/  FADD.FTZ R90, R143, -R88 ;  /* 0x800000588f5a7221 */ /* 0x000fe20000010000 */
[----:B------:R-:W-:Y:S01]  /*4b10*/  FFMA.FTZ R88, R89, UR23, R80 ;  /* 0x0000001759587c23 */ /* 0x000fe20008010050 */
[----:B------:R-:W-:Y:S01]  /*4b20*/  FADD.FTZ R98, R147, -R98 ;  /* 0x8000006293627221 */ /* 0x000fe20000010000 */
[----:B------:R-:W-:Y:S01]  /*4b30*/  FADD.FTZ R97, R142, -R91 ;  /* 0x8000005b8e617221 */ /* 0x000fe20000010000 */
        /* <DEDUP_REMOVED lines=25> */
.L_x_3485:
        /* <DEDUP_REMOVED lines=61> */
.L_x_3486:
[----:B------:R-:W0:Y:S08]  /*50a0*/  @P0 LDC.64 R96, c[0x0][0x478] ;  /* 0x00011e00ff600b82 */ /* 0x000e300000000a00 */
[----:B------:R-:W1:Y:S01]  /*50b0*/  LDC.64 R98, c[0x0][0x468] ;  /* 0x00011a00ff627b82 */ /* 0x000e620000000a00 */
[----:B0-----:R-:W-:-:S05]  /*50c0*/  @P0 IMAD.WIDE.U32 R96, R110, 0x20, R96 ;  /* 0x000000206e600825 */ /* 0x001fca00078e0060 */
[----:B------:R3:W-:Y:S01]  /*50d0*/  @P0 STG.E.128 desc[UR14][R96.64], R84 ;  /* 0x0000005460000986 */ /* 0x0007e2000c101d0e */
[----:B-1----:R-:W-:-:S03]  /*50e0*/  IMAD.WIDE.U32 R98, R110, 0x10, R98 ;  /* 0x000000106e627825 */ /* 0x002fc600078e0062 */
[----:B------:R3:W-:Y:S04]  /*50f0*/  @P0 STG.E.128 desc[UR14][R96.64+0x10], R88 ;  /* 0x0000105860000986 */ /* 0x0007e8000c101d0e */
[----:B------:R3:W-:Y:S02]  /*5100*/  STG.E.128 desc[UR14][R98.64], R92 ;  /* 0x0000005c62007986 */ /* 0x0007e4000c101d0e */
.L_x_3474:
[----:B------:R-:W-:Y:S05]  /*5110*/  BSYNC.RECONVERGENT B0 ;  /* 0x0000000000007941 */ /* 0x000fea0003800200 */
.L_x_3464:
[----:B------:R-:W-:Y:S02]  /*5120*/  UIADD3 UR7, UPT, UPT, UR7, UR24, URZ ;  /* 0x0000001807077290 */ /* 0x000fe4000fffe0ff */
[----:B------:R-:W-:Y:S02]  /*5130*/  UPLOP3.LUT UP2, UPT, UPT, UPT, UP2, 0x40, 0x4 ;  /* 0x000000000004789c */ /* 0x000fe40003f4e820 */
[----:B------:R-:W-:-:S09]  /*5140*/  UISETP.GE.AND UP1, UPT, UR7, UR25, UPT ;  /* 0x000000190700728c */ /* 0x000fd2000bf26270 */
[----:B------:R-:W-:Y:S05]  /*5150*/  BRA.U !UP1, `(.L_x_3487) ;  /* 0xffffffb509387547 */ /* 0x000fea000b83ffff */
.L_x_3455:
[----:B------:R-:W1:Y:S08]  /*5160*/  S2UR UR4, SR_CTAID.X ;  /* 0x00000000000479c3 */ /* 0x000e700000002500 */
[----:B-----5:R-:W0:Y:S08]  /*5170*/  LDC.64 R4, c[0x0][0x440] ;  /* 0x00011000ff047b82 */ /* 0x020e300000000a00 */
        /* <DEDUP_REMOVED lines=30> */
.L_x_3488:
        /* <DEDUP_REMOVED lines=10> */
.L_x_10722:


//--------------------- .text._ZN10layer_norm13ln_bwd_kernelINS_13Kernel_traitsI13__nv_bfloat16S2_fS2_fjLj3072ELj1ELj1ELj4ELj16ENS_18Kernel_traits_baseILj3072ES2_S2_fS2_fjLj128EEEEELb1ELb0ELb0ELb1EEEvNS_9BwdParamsE --------------------------
	.section	.text._ZN10layer_norm13ln_bwd_kernelINS_13Kernel_traitsI13__nv_bfloat16S2_fS2_fjLj3072ELj1ELj1ELj4ELj16ENS_18Kernel_traits_baseILj3072ES2_S2_fS2_fjLj128EEEEELb1ELb0ELb0ELb1EEEvNS_9BwdParamsE,"ax",@progbits
	.align	128
        .global         _ZN10layer_norm13ln_bwd_kernelINS_13Kernel_traitsI13__nv_bfloat16S2_fS2_fjLj3072ELj1ELj1ELj4ELj16ENS_18Kernel_traits_baseILj3072ES2_S2_fS2_fjLj128EEEEELb1ELb0ELb0ELb1EEEvNS_9BwdParamsE
        .type           _ZN10layer_norm13ln_bwd_kernelINS_13Kernel_traitsI13__nv_bfloat16S2_fS2_fjLj3072ELj1ELj1ELj4ELj16ENS_18Kernel_traits_baseILj3072ES2_S2_fS2_fjLj128EEEEELb1ELb0ELb0ELb1EEEvNS_9BwdParamsE,@function
        .size           _ZN10layer_norm13ln_bwd_kernelINS_13Kernel_traitsI13__nv_bfloat16S2_fS2_fjLj3072ELj1ELj1ELj4ELj16ENS_18Kernel_traits_baseILj3072ES2_S2_fS2_fjLj128EEEEELb1ELb0ELb0ELb1EEEvNS_9BwdParamsE,(.L_x_10723 - _ZN10layer_norm13ln_bwd_kernelINS_13Kernel_traitsI13__nv_bfloat16S2_fS2_fjLj3072ELj1ELj1ELj4ELj16ENS_18Kernel_traits_baseILj3072ES2_S2_fS2_fjLj128EEEEELb1ELb0ELb0ELb1EEEvNS_9BwdParamsE)
        .other          _ZN10layer_norm13ln_bwd_kernelINS_13Kernel_traitsI13__nv_bfloat16S2_fS2_fjLj3072ELj1ELj1ELj4ELj16ENS_18Kernel_traits_baseILj3072ES2_S2_fS2_fjLj128EEEEELb1ELb0ELb0ELb1EEEvNS_9BwdParamsE,@"STO_CUDA_ENTRY STV_DEFAULT"
_ZN10layer_norm13ln_bwd_kernelINS_13Kernel_traitsI13__nv_bfloat16S2_fS2_fjLj3072ELj1ELj1ELj4ELj16ENS_18Kernel_traits_baseILj3072ES2_S2_fS2_fjLj128EEEEELb1ELb0ELb0ELb1EEEvNS_9BwdParamsE:
.text._ZN10layer_norm13ln_bwd_kernelINS_13Kernel_traitsI13__nv_bfloat16S2_fS2_fjLj3072ELj1ELj1ELj4ELj16ENS_18Kernel_traits_baseILj3072ES2_S2_fS2_fjLj128EEEEELb1ELb0ELb0ELb1EEEvNS_9BwdParamsE:
        /* <DEDUP_REMOVED lines=33> */
[----:B------:R-:W-:Y:S02]  /*0210*/  PLOP3.LUT P2, PT, PT, PT, PT, 0x8, 0x80 ;  /* 0x000000000080781c */ /* 0x000fe40003f4e170 */
        /* <DEDUP_REMOVED lines=24> */
[----:B------:R-:W-:Y:S01]  /*03a0*/  MOV R133, RZ ;  /* 0x000000ff00857202 */ /* 0x000fe20000000f00 */
[----:B------:R-:W1:Y:S01]  /*03b0*/  LDCU UR7, c[0x0][0x408] ;  /* 0x00008100ff0777ac */ /* 0x000e620008000800 */
[----:B0-----:R-:W3:Y:S01]  /*03c0*/  LDG.E.128 R120, desc[UR14][R112.64] ;  /* 0x0000000e70787981 */ /* 0x001ee2000c1e1d00 */
[----:B------:R-:W0:Y:S03]  /*03d0*/  LDCU UR17, c[0x0][0x388] ;  /* 0x00007100ff1177ac */ /* 0x000e260008000800 */
[----:B------:R-:W4:Y:S01]  /*03e0*/  LDG.E.128 R124, desc[UR14][R112.64+0x800] ;  /* 0x0008000e707c7981 */ /* 0x000f22000c1e1d00 */
[----:B------:R-:W0:Y:S03]  /*03f0*/  LDCU.U8 UR16, c[0x0][0x410] ;  /* 0x00008200ff1077ac */ /* 0x000e260008000000 */
[----:B------:R5:W4:Y:S01]  /*0400*/  LDG.E.128 R128, desc[UR14][R112.64+0x1000] ;  /* 0x0010000e70807981 */ /* 0x000b22000c1e1d00 */
[----:B--2---:R-:W-:Y:S01]  /*0410*/  UISETP.NE.U32.AND UP0, UPT, UR4, URZ, UPT ;  /* 0x000000ff0400728c */ /* 0x004fe2000bf05070 */
[----:B------:R-:W2:Y:S03]  /*0420*/  LDCU UR20, c[0x0][0x400] ;  /* 0x00008000ff1477ac */ /* 0x000ea60008000800 */
[----:B------:R-:W-:Y:S01]  /*0430*/  UISETP.NE.AND.EX UP0, UPT, UR5, URZ, UPT, UP0 ;  /* 0x000000ff0500728c */ /* 0x000fe2000bf05300 */
[----:B-----5:R-:W-:Y:S01]  /*0440*/  HFMA2 R113, -RZ, RZ, 0, 0 ;  /* 0x00000000ff717431 */ /* 0x020fe200000001ff */
[----:B------:R-:W0:Y:S01]  /*0450*/  LDCU.64 UR22, c[0x0][0x478] ;  /* 0x00008f00ff1677ac */ /* 0x000e220008000a00 */
[----:B------:R-:W0:Y:S01]  /*0460*/  LDCU.128 UR8, c[0x0][0x3c0] ;  /* 0x00007800ff0877ac */ /* 0x000e220008000c00 */
[----:B------:R-:W0:Y:S01]  /*0470*/  LDCU.64 UR18, c[0x0][0x438] ;  /* 0x00008700ff1277ac */ /* 0x000e220008000a00 */
[----:B------:R-:W0:Y:S01]  /*0480*/  LDCU.64 UR24, c[0x0][0x380] ;  /* 0x00007000ff1877ac */ /* 0x000e220008000a00 */
[----:B---3--:R-:W-:-:S02]  /*0490*/  PRMT R132, R120, 0x7632, R132 ;  /* 0x0000763278847816 */ /* 0x008fc40000000084 */
[----:B------:R-:W-:Y:S02]  /*04a0*/  PRMT R134, R121, 0x7632, R134 ;  /* 0x0000763279867816 */ /* 0x000fe40000000086 */
[----:B------:R-:W-:Y:S02]  /*04b0*/  PRMT R135, R122, 0x7632, R135 ;  /* 0x000076327a877816 */ /* 0x000fe40000000087 */
[----:B------:R-:W-:Y:S02]  /*04c0*/  PRMT R136, R123, 0x7632, R136 ;  /* 0x000076327b887816 */ /* 0x000fe40000000088 */
[----:B----4-:R-:W-:Y:S02]  /*04d0*/  PRMT R137, R124, 0x7632, R137 ;  /* 0x000076327c897816 */ /* 0x010fe40000000089 */
[----:B------:R-:W-:Y:S02]  /*04e0*/  PRMT R138, R125, 0x7632, R138 ;  /* 0x000076327d8a7816 */ /* 0x000fe4000000008a */
[----:B------:R-:W-:-:S02]  /*04f0*/  PRMT R139, R126, 0x7632, R139 ;  /* 0x000076327e8b7816 */ /* 0x000fc4000000008b */
[----:B------:R-:W-:Y:S02]  /*0500*/  PRMT R140, R127, 0x7632, R140 ;  /* 0x000076327f8c7816 */ /* 0x000fe4000000008c */
[----:B------:R-:W-:Y:S02]  /*0510*/  PRMT R141, R128, 0x7632, R141 ;  /* 0x00007632808d7816 */ /* 0x000fe4000000008d */
[----:B------:R-:W-:Y:S02]  /*0520*/  PRMT R142, R129, 0x7632, R142 ;  /* 0x00007632818e7816 */ /* 0x000fe4000000008e */
[----:B------:R-:W-:Y:S02]  /*0530*/  PRMT R143, R130, 0x7632, R143 ;  /* 0x00007632828f7816 */ /* 0x000fe4000000008f */
[----:B------:R-:W-:Y:S02]  /*0540*/  PRMT R144, R131, 0x7632, R144 ;  /* 0x0000763283907816 */ /* 0x000fe40000000090 */
        /* <DEDUP_REMOVED lines=23> */
[----:B012---:R-:W-:-:S07]  /*06c0*/  SHF.L.U32 R144, R144, 0x10, RZ ;  /* 0x0000001090907819 */ /* 0x007fce00000006ff */
.L_x_3504:
[----:B0-----:R-:W0:Y:S01]  /*06d0*/  S2R R112, SR_TID.X ;  /* 0x0000000000707919 */ /* 0x001e220000002100 */
[----:B-1----:R-:W1:Y:S01]  /*06e0*/  LDC.64 R152, c[0x0][0x3a8] ;  /* 0x0000ea00ff987b82 */ /* 0x002e620000000a00 */
[----:B------:R-:W-:Y:S02]  /*06f0*/  UIMAD UR4, UR6, UR17, URZ ;  /* 0x00000011060472a4 */ /* 0x000fe4000f8e02ff */
[----:B------:R-:W-:Y:S02]  /*0700*/  UIMAD.WIDE UR12, UR6, 0x4, UR8 ;  /* 0x00000004060c78a5 */ /* 0x000fe4000f8e0208 */
[----:B------:R-:W-:-:S03]  /*0710*/  USHF.R.S32.HI UR5, URZ, 0x1f, UR4 ;  /* 0x0000001fff057899 */ /* 0x000fc60008011404 */
[----:B------:R-:W2:Y:S01]  /*0720*/  LDC.64 R44, c[0x0][0x428] ;  /* 0x00010a00ff2c7b82 */ /* 0x000ea20000000a00 */
[----:B------:R-:W-:Y:S01]  /*0730*/  ULEA.HI UR5, UR5, UR4, URZ, 0x3 ;  /* 0x0000000405057291 */ /* 0x000fe2000f8f18ff */
[----:B------:R-:W-:Y:S02]  /*0740*/  MOV R36, UR12 ;  /* 0x0000000c00247c02 */ /* 0x000fe40008000f00 */
[----:B------:R-:W-:-:S03]  /*0750*/  MOV R37, UR13 ;  /* 0x0000000d00257c02 */ /* 0x000fc60008000f00 */
[----:B------:R-:W-:Y:S01]  /*0760*/  MOV R149, UR5 ;  /* 0x0000000500957c02 */ /* 0x000fe20008000f00 */
[----:B------:R-:W-:Y:S01]  /*0770*/  UIMAD.WIDE UR4, UR6, 0x4, UR10 ;  /* 0x00000004060478a5 */ /* 0x000fe2000f8e020a */
[----:B------:R-:W3:Y:S05]  /*0780*/  LDG.E R0, desc[UR14][R36.64] ;  /* 0x0000000e24007981 */ /* 0x000eea000c1e1900 */
[----:B------:R-:W-:Y:S02]  /*0790*/  MOV R38, UR4 ;  /* 0x0000000400267c02 */ /* 0x000fe40008000f00 */
[----:B------:R-:W-:Y:S02]  /*07a0*/  MOV R39, UR5 ;  /* 0x0000000500277c02 */ /* 0x000fe40008000f00 */
[----:B------:R-:W-:Y:S01]  /*07b0*/  ISETP.NE.U32.AND P1, PT, RZ, UR18, PT ;  /* 0x00000012ff007c0c */ /* 0x000fe2000bf25070 */
[----:B------:R-:W4:Y:S02]  /*07c0*/  @UP0 LDCU.64 UR4, c[0x0][0x3e0] ;  /* 0x00007c00ff0407ac */ /* 0x000f240008000a00 */
[----:B------:R-:W3:Y:S01]  /*07d0*/  LDG.E R148, desc[UR14][R38.64] ;  /* 0x0000000e26947981 */ /* 0x000ee2000c1e1900 */
[----:B0-----:R-:W-:-:S05]  /*07e0*/  LEA.HI.SX32 R149, R149, R112, 0x1d ;  /* 0x0000007095957211 */ /* 0x001fca00078feaff */
[----:B-1----:R-:W-:-:S05]  /*07f0*/  IMAD.WIDE.U32 R2, R149, 0x20, R152 ;  /* 0x0000002095027825 */ /* 0x002fca00078e0098 */
[----:B------:R-:W3:Y:S01]  /*0800*/  LDG.E.128 R60, desc[UR14][R2.64+0x10] ;  /* 0x0000100e023c7981 */ /* 0x000ee2000c1e1d00 */
[C---:B------:R-:W-:Y:S01]  /*0810*/  IADD3 R147, PT, PT, R149.reuse, 0x80, RZ ;  /* 0x0000008095937810 */ /* 0x040fe20007ffe0ff */
[C---:B--2---:R-:W-:Y:S01]  /*0820*/  IMAD.WIDE.U32 R56, R149.reuse, 0x10, R44 ;  /* 0x0000001095387825 */ /* 0x044fe200078e002c */
[----:B------:R-:W-:Y:S01]  /*0830*/  IADD3 R145, PT, PT, R149, 0x100, RZ ;  /* 0x0000010095917810 */ /* 0x000fe20007ffe0ff */
[----:B------:R0:W2:Y:S02]  /*0840*/  LDG.E.128 R52, desc[UR14][R2.64] ;  /* 0x0000000e02347981 */ /* 0x0000a4000c1e1d00 */
[--C-:B------:R-:W-:Y:S02]  /*0850*/  IMAD.WIDE.U32 R150, R147, 0x20, R152.reuse ;  /* 0x0000002093967825 */ /* 0x100fe400078e0098 */
[----:B------:R-:W2:Y:S02]  /*0860*/  LDG.E.128 R56, desc[UR14][R56.64] ;  /* 0x0000000e38387981 */ /* 0x000ea4000c1e1d00 */
[----:B------:R-:W-:-:S02]  /*0870*/  IMAD.WIDE.U32 R152, R145, 0x20, R152 ;  /* 0x0000002091987825 */ /* 0x000fc400078e0098 */
[----:B------:R-:W2:Y:S02]  /*0880*/  LDG.E.128 R64, desc[UR14][R150.64] ;  /* 0x0000000e96407981 */ /* 0x000ea4000c1e1d00 */
[--C-:B------:R-:W-:Y:S02]  /*0890*/  IMAD.WIDE.U32 R68, R147, 0x10, R44.reuse ;  /* 0x0000001093447825 */ /* 0x100fe400078e002c */
[----:B------:R-:W2:Y:S04]  /*08a0*/  LDG.E.128 R36, desc[UR14][R152.64] ;  /* 0x0000000e98247981 */ /* 0x000ea8000c1e1d00 */
[----:B------:R-:W2:Y:S04]  /*08b0*/  LDG.E.128 R68, desc[UR14][R68.64] ;  /* 0x0000000e44447981 */ /* 0x000ea8000c1e1d00 */
[----:B------:R-:W2:Y:S04]  /*08c0*/  LDG.E.128 R48, desc[UR14][R150.64+0x10] ;  /* 0x0000100e96307981 */ /* 0x000ea8000c1e1d00 */
[----:B------:R-:W2:Y:S01]  /*08d0*/  LDG.E.128 R40, desc[UR14][R152.64+0x10] ;  /* 0x0000100e98287981 */ /* 0x000ea2000c1e1d00 */
[----:B------:R-:W-:-:S06]  /*08e0*/  IMAD.WIDE.U32 R44, R145, 0x10, R44 ;  /* 0x00000010912c7825 */ /* 0x000fcc00078e002c */
[----:B------:R-:W2:Y:S01]  /*08f0*/  LDG.E.128 R44, desc[UR14][R44.64] ;  /* 0x0000000e2c2c7981 */ /* 0x000ea2000c1e1d00 */
[----:B------:R-:W-:Y:S02]  /*0900*/  ISETP.NE.AND.EX P1, PT, RZ, UR19, PT, P1 ;  /* 0x00000013ff007c0c */ /* 0x000fe4000bf25310 */
[----:B------:R-:W-:Y:S02]  /*0910*/  ISETP.NE.AND P4, PT, RZ, UR16, PT ;  /* 0x00000010ff007c0c */ /* 0x000fe4000bf85270 */
[----:B------:R-:W-:Y:S01]  /*0920*/  PLOP3.LUT P5, PT, PT, PT, UP0, 0x80, 0x8 ;  /* 0x000000000008781c */ /* 0x000fe20003faf008 */
[----:B----4-:R-:W-:-:S06]  /*0930*/  @UP0 UIMAD.WIDE UR4, UR6, 0x2, UR4 ;  /* 0x00000002060408a5 */ /* 0x010fcc000f8e0204 */
[----:B0-----:R-:W-:Y:S02]  /*0940*/  MOV R2, UR4 ;  /* 0x0000000400027c02 */ /* 0x001fe40008000f00 */
[----:B------:R-:W-:-:S05]  /*0950*/  MOV R3, UR5 ;  /* 0x0000000500037c02 */ /* 0x000fca0008000f00 */
[----:B------:R0:W4:Y:S01]  /*0960*/  @P5 LDG.E.U16 R146, desc[UR14][R2.64] ;  /* 0x0000000e02925981 */ /* 0x000122000c1e1500 */
[----:B------:R-:W-:Y:S01]  /*0970*/  LOP3.LUT P3, RZ, R112, 0x1f, RZ, 0xc0, !PT ;  /* 0x0000001f70ff7812 */ /* 0x000fe2000786c0ff */
[----:B0-----:R-:W0:Y:S01]  /*0980*/  LDC.64 R2, c[0x0][0x3b0] ;  /* 0x0000ec00ff027b82 */ /* 0x001e220000000a00 */
[----:B---3--:R-:W-:-:S05]  /*0990*/  FSEL R154, R0, RZ, !P4 ;  /* 0x000000ff009a7208 */ /* 0x008fca0006000000 */
[C---:B------:R-:W-:Y:S01]  /*09a0*/  FADD.FTZ R165, -R154.reuse, R60 ;  /* 0x0000003c9aa57221 */ /* 0x040fe20000010100 */
[----:B------:R-:W-:Y:S02]  /*09b0*/  FADD.FTZ R166, -R154, R61 ;  /* 0x0000003d9aa67221 */ /* 0x000fe40000010100 */
[----:B------:R-:W1:Y:S01]  /*09c0*/  @P1 LDC.64 R60, c[0x0][0x438] ;  /* 0x00010e00ff3c1b82 */ /* 0x000e620000000a00 */
[----:B------:R-:W-:Y:S01]  /*09d0*/  R2UR UR12, R148 ;  /* 0x00000000940c72ca */ /* 0x000fe200000e0000 */
[C---:B--2---:R-:W-:Y:S01]  /*09e0*/  FADD.FTZ R0, -R154.reuse, R52 ;  /* 0x000000349a007221 */ /* 0x044fe20000010100 */
[----:B------:R-:W-:-:S05]  /*09f0*/  FADD.FTZ R155, -R154, R53 ;  /* 0x000000359a9b7221 */ /* 0x000fca0000010100 */
[----:B------:R-:W2:Y:S01]  /*0a00*/  @P1 LDC.64 R52, c[0x0][0x438] ;  /* 0x00010e00ff341b82 */ /* 0x000ea20000000a00 */
[----:B------:R-:W-:Y:S01]  /*0a10*/  PRMT R164, R56, 0x7632, R164 ;  /* 0x0000763238a47816 */ /* 0x000fe200000000a4 */
[----:B------:R-:W-:Y:S01]  /*0a20*/  FADD.FTZ R171, -R154, R62 ;  /* 0x0000003e9aab7221 */ /* 0x000fe20000010100 */
[C---:B------:R-:W-:Y:S02]  /*0a30*/  PRMT R150, R57.reuse, 0x7632, R150 ;  /* 0x0000763239967816 */ /* 0x040fe40000000096 */
[----:B------:R-:W-:Y:S02]  /*0a40*/  SHF.L.U32 R148, R57, 0x10, RZ ;  /* 0x0000001039947819 */ /* 0x000fe400000006ff */
[----:B------:R-:W-:Y:S01]  /*0a50*/  SHF.L.U32 R56, R56, 0x10, RZ ;  /* 0x0000001038387819 */ /* 0x000fe200000006ff */
[----:B------:R-:W-:Y:S01]  /*0a60*/  FADD.FTZ R62, -R154, R36 ;  /* 0x000000249a3e7221 */ /* 0x000fe20000010100 */
[C---:B------:R-:W-:Y:S02]  /*0a70*/  PRMT R152, R58.reuse, 0x7632, R152 ;  /* 0x000076323a987816 */ /* 0x040fe40000000098 */
[----:B------:R-:W-:Y:S01]  /*0a80*/  SHF.L.U32 R57, R58, 0x10, RZ ;  /* 0x000000103a397819 */ /* 0x000fe200000006ff */
[----:B------:R-:W-:Y:S01]  /*0a90*/  FADD.FTZ R58, -R154, R37 ;  /* 0x000000259a3a7221 */ /* 0x000fe20000010100 */
[----:B------:R-:W-:Y:S01]  /*0aa0*/  SHF.L.U32 R164, R164, 0x10, RZ ;  /* 0x00000010a4a47819 */ /* 0x000fe200000006ff */
[----:B------:R-:W-:Y:S01]  /*0ab0*/  FMUL.FTZ R163, R120, R56 ;  /* 0x0000003878a37220 */ /* 0x000fe20000410000 */
[----:B-1----:R-:W-:-:S04]  /*0ac0*/  @P1 IMAD.WIDE.U32 R36, R149, 0x20, R60 ;  /* 0x0000002095241825 */ /* 0x002fc800078e003c */
[----:B------:R-:W-:Y:S01]  /*0ad0*/  FMUL.FTZ R0, R0, UR12 ;  /* 0x0000000c00007c20 */ /* 0x000fe20008410000 */
[C---:B------:R-:W-:Y:S01]  /*0ae0*/  FADD.FTZ R157, -R154.reuse, R54 ;  /* 0x000000369a9d7221 */ /* 0x040fe20000010100 */
[C---:B------:R-:W-:Y:S01]  /*0af0*/  FADD.FTZ R159, -R154.reuse, R55 ;  /* 0x000000379a9f7221 */ /* 0x040fe20000010100 */
[----:B------:R-:W-:Y:S01]  /*0b00*/  FADD.FTZ R158, -R154, R65 ;  /* 0x000000419a9e7221 */ /* 0x000fe20000010100 */
[----:B------:R-:W1:Y:S01]  /*0b10*/  @P1 LDC.64 R54, c[0x0][0x438] ;  /* 0x00010e00ff361b82 */ /* 0x000e620000000a00 */
[----:B------:R-:W5:Y:S01]  /*0b20*/  @P1 LDG.E.128 R4, desc[UR14][R36.64] ;  /* 0x0000000e24041981 */ /* 0x000f62000c1e1d00 */
[----:B------:R-:W-:Y:S01]  /*0b30*/  FMUL.FTZ R168, R132, R164 ;  /* 0x000000a484a87220 */ /* 0x000fe20000410000 */
[C---:B------:R-:W-:Y:S02]  /*0b40*/  PRMT R182, R70.reuse, 0x7632, R182 ;  /* 0x0000763246b67816 */ /* 0x040fe400000000b6 */
[----:B------:R3:W5:Y:S01]  /*0b50*/  @P1 LDG.E.128 R8, desc[UR14][R36.64+0x10] ;  /* 0x0000100e24081981 */ /* 0x000762000c1e1d00 */
[----:B------:R-:W-:Y:S01]  /*0b60*/  SHF.L.U32 R65, R70, 0x10, RZ ;  /* 0x0000001046417819 */ /* 0x000fe200000006ff */
[----:B------:R-:W-:Y:S01]  /*0b70*/  FMUL.FTZ R155, R155, UR12 ;  /* 0x0000000c9b9b7c20 */ /* 0x000fe20008410000 */
[----:B------:R-:W-:-:S02]  /*0b80*/  SHF.L.U32 R70, R150, 0x10, RZ ;  /* 0x0000001096467819 */ /* 0x000fc400000006ff */
[----:B------:R-:W-:Y:S01]  /*0b90*/  SHF.L.U32 R150, R152, 0x10, RZ ;  /* 0x0000001098967819 */ /* 0x000fe200000006ff */
[----:B------:R-:W-:Y:S01]  /*0ba0*/  FMUL.FTZ R152, R121, R148 ;  /* 0x0000009479987220 */ /* 0x000fe20000410000 */
[----:B---3--:R-:W-:Y:S01]  /*0bb0*/  FADD.FTZ R37, RZ, R163 ;  /* 0x000000a3ff257221 */ /* 0x008fe20000010000 */
[----:B------:R-:W-:Y:S01]  /*0bc0*/  FFMA.FTZ R36, R0, R163, RZ ;  /* 0x000000a300247223 */ /* 0x000fe200000100ff */
[----:B------:R-:W-:Y:S02]  /*0bd0*/  FMUL.FTZ R157, R157, UR12 ;  /* 0x0000000c9d9d7c20 */ /* 0x000fe40008410000 */
[----:B------:R-:W-:Y:S01]  /*0be0*/  FADD.FTZ R37, R168, R37 ;  /* 0x00000025a8257221 */ /* 0x000fe20000010000 */
[----:B------:R-:W-:Y:S01]  /*0bf0*/  FFMA.FTZ R36, R155, R168, R36 ;  /* 0x000000a89b247223 */ /* 0x000fe20000010024 */
[----:B------:R-:W-:Y:S01]  /*0c00*/  FMUL.FTZ R172, R134, R70 ;  /* 0x0000004686ac7220 */ /* 0x000fe20000410000 */
[----:B------:R-:W-:Y:S01]  /*0c10*/  FMUL.FTZ R159, R159, UR12 ;  /* 0x0000000c9f9f7c20 */ /* 0x000fe20008410000 */
[----:B------:R-:W-:Y:S01]  /*0c20*/  FADD.FTZ R37, R152, R37 ;  /* 0x0000002598257221 */ /* 0x000fe20000010000 */
[----:B------:R-:W-:Y:S01]  /*0c30*/  FFMA.FTZ R36, R157, R152, R36 ;  /* 0x000000989d247223 */ /* 0x000fe20000010024 */
[C---:B------:R-:W-:Y:S01]  /*0c40*/  FADD.FTZ R153, -R154.reuse, R64 ;  /* 0x000000409a997221 */ /* 0x040fe20000010100 */
[C---:B------:R-:W-:Y:S01]  /*0c50*/  FADD.FTZ R160, -R154.reuse, R66 ;  /* 0x000000429aa07221 */ /* 0x040fe20000010100 */
[C---:B------:R-:W-:Y:S01]  /*0c60*/  FADD.FTZ R175, -R154.reuse, R48 ;  /* 0x000000309aaf7221 */ /* 0x040fe20000010100 */
[----:B------:R-:W-:Y:S01]  /*0c70*/  FADD.FTZ R174, -R154, R49 ;  /* 0x000000319aae7221 */ /* 0x000fe20000010100 */
[----:B--2---:R-:W-:-:S04]  /*0c80*/  @P1 IMAD.WIDE.U32 R52, R145, 0x20, R52 ;  /* 0x0000002091341825 */ /* 0x004fc800078e0034 */
        /* <DEDUP_REMOVED lines=12> */
[----:B------:R-:W-:Y:S01]  /*0d50*/  FMUL.FTZ R165, R165, UR12 ;  /* 0x0000000ca5a57c20 */ /* 0x000fe20008410000 */
[----:B------:R-:W-:Y:S01]  /*0d60*/  FFMA.FTZ R36, R159, R172, R36 ;  /* 0x000000ac9f247223 */ /* 0x000fe20000010024 */
[C---:B------:R-:W-:Y:S01]  /*0d70*/  PRMT R162, R59.reuse, 0x7632, R162 ;  /* 0x000076323ba27816 */ /* 0x040fe200000000a2 */
[----:B------:R-:W5:Y:S01]  /*0d80*/  @P1 LDG.E.128 R20, desc[UR14][R52.64] ;  /* 0x0000000e34141981 */ /* 0x000f62000c1e1d00 */
[----:B------:R-:W-:Y:S01]  /*0d90*/  SHF.L.U32 R59, R59, 0x10, RZ ;  /* 0x000000103b3b7819 */ /* 0x000fe200000006ff */
[----:B------:R-:W-:-:S02]  /*0da0*/  FMUL.FTZ R177, R135, R150 ;  /* 0x0000009687b17220 */ /* 0x000fc40000410000 */
[----:B------:R2:W5:Y:S01]  /*0db0*/  @P1 LDG.E.128 R24, desc[UR14][R52.64+0x10] ;  /* 0x0000100e34181981 */ /* 0x000562000c1e1d00 */
[----:B------:R-:W-:Y:S01]  /*0dc0*/  FMUL.FTZ R166, R166, UR12 ;  /* 0x0000000ca6a67c20 */ /* 0x000fe20008410000 */
[----:B------:R-:W-:Y:S01]  /*0dd0*/  SHF.L.U32 R162, R162, 0x10, RZ ;  /* 0x00000010a2a27819 */ /* 0x000fe200000006ff */
[----:B------:R-:W-:Y:S01]  /*0de0*/  FMUL.FTZ R156, R123, R59 ;  /* 0x0000003b7b9c7220 */ /* 0x000fe20000410000 */
[----:B------:R-:W-:Y:S01]  /*0df0*/  FMUL.FTZ R171, R171, UR12 ;  /* 0x0000000cabab7c20 */ /* 0x000fe20008410000 */
[----:B--2---:R-:W-:Y:S01]  /*0e00*/  FADD.FTZ R52, R154, R37 ;  /* 0x000000259a347221 */ /* 0x004fe20000010000 */
[----:B------:R-:W-:-:S03]  /*0e10*/  FFMA.FTZ R37, R165, R154, R36 ;  /* 0x0000009aa5257223 */ /* 0x000fc60000010024 */
[----:B------:R-:W-:Y:S01]  /*0e20*/  FADD.FTZ R53, R177, R52 ;  /* 0x00000034b1357221 */ /* 0x000fe20000010000 */
[----:B------:R-:W-:Y:S01]  /*0e30*/  FFMA.FTZ R36, R166, R177, R37 ;  /* 0x000000b1a6247223 */ /* 0x000fe20000010025 */
[C---:B------:R-:W-:Y:S01]  /*0e40*/  PRMT R176, R68.reuse, 0x7632, R176 ;  /* 0x0000763244b07816 */ /* 0x040fe200000000b0 */
[----:B-1----:R-:W-:Y:S01]  /*0e50*/  @P1 IMAD.WIDE.U32 R54, R147, 0x20, R54 ;  /* 0x0000002093361825 */ /* 0x002fe200078e0036 */
[----:B------:R-:W-:-:S03]  /*0e60*/  SHF.L.U32 R63, R68, 0x10, RZ ;  /* 0x00000010443f7819 */ /* 0x000fc600000006ff */
[----:B------:R-:W-:Y:S01]  /*0e70*/  FMUL.FTZ R179, R136, R162 ;  /* 0x000000a288b37220 */ /* 0x000fe20000410000 */
[----:B------:R-:W-:Y:S01]  /*0e80*/  FADD.FTZ R52, R156, R53 ;  /* 0x000000359c347221 */ /* 0x000fe20000010000 */
[----:B------:R-:W-:Y:S01]  /*0e90*/  FMUL.FTZ R170, R170, UR12 ;  /* 0x0000000caaaa7c20 */ /* 0x000fe20008410000 */
[----:B------:R-:W-:Y:S01]  /*0ea0*/  FFMA.FTZ R37, R171, R156, R36 ;  /* 0x0000009cab257223 */ /* 0x000fe20000010024 */
[----:B------:R-:W-:Y:S01]  /*0eb0*/  FMUL.FTZ R50, R158, UR12 ;  /* 0x0000000c9e327c20 */ /* 0x000fe20008410000 */
[----:B------:R-:W-:Y:S01]  /*0ec0*/  SHF.L.U32 R176, R176, 0x10, RZ ;  /* 0x00000010b0b07819 */ /* 0x000fe200000006ff */
[----:B------:R-:W5:Y:S01]  /*0ed0*/  @P1 LDG.E.128 R12, desc[UR14][R54.64] ;  /* 0x0000000e360c1981 */ /* 0x000f62000c1e1d00 */
[----:B------:R-:W-:Y:S01]  /*0ee0*/  FMUL.FTZ R158, R124, R63 ;  /* 0x0000003f7c9e7220 */ /* 0x000fe20000410000 */
[----:B------:R-:W-:Y:S01]  /*0ef0*/  FADD.FTZ R53, R179, R52 ;  /* 0x00000034b3357221 */ /* 0x000fe20000010000 */
[----:B------:R-:W-:Y:S01]  /*0f00*/  FFMA.FTZ R36, R170, R179, R37 ;  /* 0x000000b3aa247223 */ /* 0x000fe20000010025 */
[----:B------:R1:W5:Y:S01]  /*0f10*/  @P1 LDG.E.128 R16, desc[UR14][R54.64+0x10] ;  /* 0x0000100e36101981 */ /* 0x000362000c1e1d00 */
[----:B------:R-:W-:Y:S01]  /*0f20*/  PRMT R178, R69, 0x7632, R178 ;  /* 0x0000763245b27816 */ /* 0x000fe200000000b2 */
[----:B------:R-:W-:Y:S01]  /*0f30*/  FMUL.FTZ R169, R137, R176 ;  /* 0x000000b089a97220 */ /* 0x000fe20000410000 */
[----:B------:R-:W-:Y:S01]  /*0f40*/  SHF.L.U32 R69, R69, 0x10, RZ ;  /* 0x0000001045457819 */ /* 0x000fe200000006ff */
[----:B------:R-:W-:Y:S01]  /*0f50*/  FADD.FTZ R52, R158, R53 ;  /* 0x000000359e347221 */ /* 0x000fe20000010000 */
[----:B-1----:R-:W-:Y:S01]  /*0f60*/  FMUL.FTZ R55, R153, UR12 ;  /* 0x0000000c99377c20 */ /* 0x002fe20008410000 */
[----:B------:R-:W-:Y:S01]  /*0f70*/  FMUL.FTZ R153, R160, UR12 ;  /* 0x0000000ca0997c20 */ /* 0x000fe20008410000 */
[----:B------:R-:W-:-:S02]  /*0f80*/  SHF.L.U32 R178, R178, 0x10, RZ ;  /* 0x00000010b2b27819 */ /* 0x000fc400000006ff */
[----:B------:R-:W-:Y:S01]  /*0f90*/  FFMA.FTZ R37, R55, R158, R36 ;  /* 0x0000009e37257223 */ /* 0x000fe20000010024 */
[----:B------:R-:W-:Y:S01]  /*0fa0*/  FMUL.FTZ R160, R125, R69 ;  /* 0x000000457da07220 */ /* 0x000fe20000410000 */
[----:B------:R-:W-:Y:S02]  /*0fb0*/  FADD.FTZ R53, R169, R52 ;  /* 0x00000034a9357221 */ /* 0x000fe40000010000 */
[----:B------:R-:W-:Y:S01]  /*0fc0*/  FFMA.FTZ R36, R50, R169, R37 ;  /* 0x000000a932247223 */ /* 0x000fe20000010025 */
[----:B------:R-:W-:Y:S01]  /*0fd0*/  FMUL.FTZ R181, R138, R178 ;  /* 0x000000b28ab57220 */ /* 0x000fe20000410000 */
[----:B------:R-:W-:Y:S01]  /*0fe0*/  FADD.FTZ R52, R160, R53 ;  /* 0x00000035a0347221 */ /* 0x000fe20000010000 */
[----:B------:R-:W-:Y:S01]  /*0ff0*/  FMUL.FTZ R54, R161, UR12 ;  /* 0x0000000ca1367c20 */ /* 0x000fe20008410000 */
[----:B------:R-:W-:Y:S01]  /*1000*/  FFMA.FTZ R37, R153, R160, R36 ;  /* 0x000000a099257223 */ /* 0x000fe20000010024 */
[----:B------:R-:W-:Y:S01]  /*1010*/  SHF.L.U32 R182, R182, 0x10, RZ ;  /* 0x00000010b6b67819 */ /* 0x000fe200000006ff */
[----:B------:R-:W-:Y:S01]  /*1020*/  FMUL.FTZ R167, R126, R65 ;  /* 0x000000417ea77220 */ /* 0x000fe20000410000 */
[----:B------:R-:W-:Y:S01]  /*1030*/  FADD.FTZ R52, R181, R52 ;  /* 0x00000034b5347221 */ /* 0x000fe20000010000 */
[----:B------:R-:W-:Y:S01]  /*1040*/  FMUL.FTZ R175, R175, UR12 ;  /* 0x0000000cafaf7c20 */ /* 0x000fe20008410000 */
[----:B------:R-:W-:Y:S01]  /*1050*/  FFMA.FTZ R36, R54, R181, R37 ;  /* 0x000000b536247223 */ /* 0x000fe20000010025 */
[C---:B------:R-:W-:Y:S01]  /*1060*/  PRMT R184, R71.reuse, 0x7632, R184 ;  /* 0x0000763247b87816 */ /* 0x040fe200000000b8 */
[----:B------:R-:W-:Y:S01]  /*1070*/  FMUL.FTZ R53, R62, UR12 ;  /* 0x0000000c3e357c20 */ /* 0x000fe20008410000 */
[----:B------:R-:W-:Y:S01]  /*1080*/  SHF.L.U32 R71, R71, 0x10, RZ ;  /* 0x0000001047477819 */ /* 0x000fe200000006ff */
        /* <DEDUP_REMOVED lines=9> */
[----:B------:R-:W-:Y:S01]  /*1120*/  FMUL.FTZ R52, R58, UR12 ;  /* 0x0000000c3a347c20 */ /* 0x000fe20008410000 */
[----:B------:R-:W-:Y:S01]  /*1130*/  PRMT R68, R44, 0x7632, R68 ;  /* 0x000076322c447816 */ /* 0x000fe20000000044 */
[----:B------:R-:W-:Y:S01]  /*1140*/  FMUL.FTZ R58, R48, UR12 ;  /* 0x0000000c303a7c20 */ /* 0x000fe20008410000 */
[----:B------:R-:W-:Y:S01]  /*1150*/  SHF.L.U32 R51, R44, 0x10, RZ ;  /* 0x000000102c337819 */ /* 0x000fe200000006ff */
[----:B------:R-:W-:Y:S01]  /*1160*/  FMUL.FTZ R197, R140, R184 ;  /* 0x000000b88cc57220 */ /* 0x000fe20000410000 */
[----:B------:R-:W-:Y:S01]  /*1170*/  FADD.FTZ R48, R173, R62 ;  /* 0x0000003ead307221 */ /* 0x000fe20000010000 */
[----:B------:R-:W-:Y:S01]  /*1180*/  FMUL.FTZ R64, R64, UR12 ;  /* 0x0000000c40407c20 */ /* 0x000fe20008410000 */
[----:B------:R-:W-:Y:S01]  /*1190*/  FFMA.FTZ R37, R187, R173, R36 ;  /* 0x000000adbb257223 */ /* 0x000fe20000010024 */
[----:B------:R-:W-:Y:S01]  /*11a0*/  FMUL.FTZ R161, R49, UR12 ;  /* 0x0000000c31a17c20 */ /* 0x000fe20008410000 */
[----:B------:R-:W-:Y:S01]  /*11b0*/  SHF.L.U32 R188, R68, 0x10, RZ ;  /* 0x0000001044bc7819 */ /* 0x000fe200000006ff */
[----:B------:R-:W-:Y:S01]  /*11c0*/  FMUL.FTZ R62, R128, R51 ;  /* 0x00000033803e7220 */ /* 0x000fe20000410000 */
[----:B------:R-:W-:Y:S01]  /*11d0*/  FADD.FTZ R49, R197, R48 ;  /* 0x00000030c5317221 */ /* 0x000fe20000010000 */
[----:B------:R-:W-:Y:S01]  /*11e0*/  FFMA.FTZ R48, R64, R197, R37 ;  /* 0x000000c540307223 */ /* 0x000fe20000010025 */
[----:B------:R-:W-:Y:S01]  /*11f0*/  PRMT R60, R45, 0x7632, R60 ;  /* 0x000076322d3c7816 */ /* 0x000fe2000000003c */
[----:B------:R-:W-:Y:S01]  /*1200*/  FMUL.FTZ R185, R141, R188 ;  /* 0x000000bc8db97220 */ /* 0x000fe20000410000 */
[----:B------:R-:W-:Y:S01]  /*1210*/  SHF.L.U32 R61, R45, 0x10, RZ ;  /* 0x000000102d3d7819 */ /* 0x000fe200000006ff */
[----:B------:R-:W-:Y:S01]  /*1220*/  FADD.FTZ R36, R62, R49 ;  /* 0x000000313e247221 */ /* 0x000fe20000010000 */
[----:B------:R-:W-:Y:S01]  /*1230*/  FFMA.FTZ R37, R53, R62, R48 ;  /* 0x0000003e35257223 */ /* 0x000fe20000010030 */
[----:B------:R-:W-:-:S02]  /*1240*/  SHF.L.U32 R190, R60, 0x10, RZ ;  /* 0x000000103cbe7819 */ /* 0x000fc400000006ff */
[----:B------:R-:W-:Y:S01]  /*1250*/  FADD.FTZ R49, R36, R185 ;  /* 0x000000b924317221 */ /* 0x000fe20000010000 */
[----:B------:R-:W-:Y:S01]  /*1260*/  FMUL.FTZ R60, R129, R61 ;  /* 0x0000003d813c7220 */ /* 0x000fe20000410000 */
        /* <DEDUP_REMOVED lines=25> */
[----:B------:R-:W-:-:S03]  /*1400*/  FFMA.FTZ R37, R193, R180, R36 ;  /* 0x000000b4c1257223 */ /* 0x000fc60000010024 */
[----:B------:R-:W-:Y:S01]  /*1410*/  FADD.FTZ R38, R38, R199 ;  /* 0x000000c726267221 */ /* 0x000fe20000010000 */
[----:B------:R-:W-:-:S04]  /*1420*/  FFMA.FTZ R37, R186, R199, R37 ;  /* 0x000000c7ba257223 */ /* 0x000fc80000010025 */
        /* <DEDUP_REMOVED lines=10> */
[----:B------:R-:W3:Y:S01]  /*14d0*/  S2R R49, SR_CgaCtaId ;  /* 0x0000000000317919 */ /* 0x000ee20000008800 */
[----:B-1----:R-:W-:Y:S01]  /*14e0*/  FADD.FTZ R43, R40, R43 ;  /* 0x0000002b282b7221 */ /* 0x002fe20000010000 */
[----:B--2---:R-:W-:-:S04]  /*14f0*/  FADD.FTZ R42, R41, R42 ;  /* 0x0000002a292a7221 */ /* 0x004fc80000010000 */
[----:B------:R-:W1:Y:S04]  /*1500*/  SHFL.DOWN PT, R38, R43, 0x2, 0x1f ;  /* 0x08401f002b267f89 */ /* 0x000e6800000e0000 */
[----:B------:R-:W2:Y:S01]  /*1510*/  SHFL.DOWN PT, R37, R42, 0x2, 0x1f ;  /* 0x08401f002a257f89 */ /* 0x000ea200000e0000 */
[----:B------:R-:W-:Y:S02]  /*1520*/  PLOP3.LUT P0, PT, PT, PT, PT, 0x80, 0x8 ;  /* 0x000000000008781c */ /* 0x000fe40003f0f070 */
[----:B------:R-:W-:Y:S02]  /*1530*/  MOV R40, 0x400 ;  /* 0x0000040000287802 */ /* 0x000fe40000000f00 */
[----:B------:R-:W-:Y:S01]  /*1540*/  @!P3 PLOP3.LUT P0, PT, P2, PT, PT, 0x80, 0x8 ;  /* 0x000000000008b81c */ /* 0x000fe2000170f070 */
[----:B-1----:R-:W-:Y:S01]  /*1550*/  FADD.FTZ R38, R43, R38 ;  /* 0x000000262b267221 */ /* 0x002fe20000010000 */
[----:B--2---:R-:W-:-:S04]  /*1560*/  FADD.FTZ R37, R42, R37 ;  /* 0x000000252a257221 */ /* 0x004fc80000010000 */
[----:B------:R-:W1:Y:S04]  /*1570*/  SHFL.DOWN PT, R39, R38, 0x1, 0x1f ;  /* 0x08201f0026277f89 */ /* 0x000e6800000e0000 */
[----:B------:R-:W2:Y:S01]  /*1580*/  SHFL.DOWN PT, R36, R37, 0x1, 0x1f ;  /* 0x08201f0025247f89 */ /* 0x000ea200000e0000 */
[----:B---3--:R-:W-:Y:S02]  /*1590*/  LEA R40, R49, R40, 0x18 ;  /* 0x0000002831287211 */ /* 0x008fe400078ec0ff */
[----:B------:R-:W-:Y:S02]  /*15a0*/  @!P3 SHF.R.U32.HI R42, RZ, 0x2, R112 ;  /* 0x00000002ff2ab819 */ /* 0x000fe40000011670 */
[----:B------:R-:W-:Y:S02]  /*15b0*/  IADD3 R198, PT, PT, R40, 0x3020, RZ ;  /* 0x0000302028c67810 */ /* 0x000fe40007ffe0ff */
[----:B------:R-:W-:-:S02]  /*15c0*/  @!P3 LOP3.LUT R42, R42, 0x18, RZ, 0xc0, !PT ;  /* 0x000000182a2ab812 */ /* 0x000fc400078ec0ff */
[----:B------:R-:W-:Y:S02]  /*15d0*/  @!P3 MOV R41, R198 ;  /* 0x000000c60029b202 */ /* 0x000fe40000000f00 */
[----:B------:R-:W-:Y:S01]  /*15e0*/  @!P0 IADD3 R41, PT, PT, R40, 0x3000, RZ ;  /* 0x0000300028298810 */ /* 0x000fe20007ffe0ff */
[----:B0-----:R-:W-:-:S04]  /*15f0*/  IMAD.WIDE.U32 R46, R149, 0x8, R2 ;  /* 0x00000008952e7825 */ /* 0x001fc800078e0002 */
[--C-:B------:R-:W-:Y:S01]  /*1600*/  IMAD.WIDE.U32 R44, R147, 0x8, R2.reuse ;  /* 0x00000008932c7825 */ /* 0x100fe200078e0002 */
[----:B------:R-:W-:Y:S01]  /*1610*/  @!P3 IADD3 R196, PT, PT, R42, R41, RZ ;  /* 0x000000292ac4b210 */ /* 0x000fe20007ffe0ff */
[----:B------:R-:W5:Y:S02]  /*1620*/  LDG.E.64 R46, desc[UR14][R46.64] ;  /* 0x0000000e2e2e7981 */ /* 0x000f64000c1e1b00 */
[----:B------:R-:W-:-:S04]  /*1630*/  IMAD.WIDE.U32 R2, R145, 0x8, R2 ;  /* 0x0000000891027825 */ /* 0x000fc800078e0002 */
[----:B-1----:R-:W-:Y:S01]  /*1640*/  FADD.FTZ R48, R38, R39 ;  /* 0x0000002726307221 */ /* 0x002fe20000010000 */
[----:B------:R-:W5:Y:S01]  /*1650*/  LDG.E.64 R44, desc[UR14][R44.64] ;  /* 0x0000000e2c2c7981 */ /* 0x000f62000c1e1b00 */
[----:B--2---:R-:W-:-:S03]  /*1660*/  FADD.FTZ R49, R37, R36 ;  /* 0x0000002425317221 */ /* 0x004fc60000010000 */
[----:B------:R-:W5:Y:S04]  /*1670*/  LDG.E.64 R2, desc[UR14][R2.64] ;  /* 0x0000000e02027981 */ /* 0x000f68000c1e1b00 */
[----:B------:R-:W-:Y:S01]  /*1680*/  @!P3 STS.64 [R196], R48 ;  /* 0x00000030c400b388 */ /* 0x000fe20000000a00 */
[C---:B------:R-:W-:Y:S01]  /*1690*/  @!P2 IADD3 R198, PT, PT, R40.reuse, 0x3000, RZ ;  /* 0x0000300028c6a810 */ /* 0x040fe20007ffe0ff */
[----:B------:R-:W-:Y:S01]  /*16a0*/  BAR.SYNC.DEFER_BLOCKING 0x0 ;  /* 0x0000000000007b1d */ /* 0x000fe20000010000 */
[C---:B------:R-:W-:Y:S02]  /*16b0*/  IADD3 R41, PT, PT, R40.reuse, 0x3030, RZ ;  /* 0x0000303028297810 */ /* 0x040fe40007ffe0ff */
[----:B------:R-:W-:-:S03]  /*16c0*/  @!P2 IADD3 R41, PT, PT, R40, 0x3010, RZ ;  /* 0x000030102829a810 */ /* 0x000fc60007ffe0ff */
[----:B------:R-:W0:Y:S04]  /*16d0*/  LDS.128 R36, [R198] ;  /* 0x00000000c6247984 */ /* 0x000e280000000c00 */
[----:B------:R-:W1:Y:S01]  /*16e0*/  LDS.128 R40, [R41] ;  /* 0x0000000029287984 */ /* 0x000e620000000c00 */
[----:B----4-:R-:W-:Y:S01]  /*16f0*/  @P5 R2UR UR4, R146 ;  /* 0x00000000920452ca */ /* 0x010fe200000e0000 */
[----:B------:R-:W-:Y:S01]  /*1700*/  UMOV UR5, 0x3f800000 ;  /* 0x3f80000000057882 */ /* 0x000fe20000000000 */
        /* <DEDUP_REMOVED lines=8> */
[----:B------:R-:W-:-:S03]  /*1790*/  FADD.FTZ R92, R57, R92 ;  /* 0x0000005c395c7221 */ /* 0x000fc60000010000 */
[----:B------:R-:W-:Y:S01]  /*17a0*/  @UP0 USHF.L.U32 UR5, UR4, 0x10, URZ ;  /* 0x0000001004050899 */ /* 0x000fe200080006ff */
        /* <DEDUP_REMOVED lines=9> */
[----:B------:R-:W-:Y:S01]  /*1840*/  FMUL.FTZ R37, R37, UR20 ;  /* 0x0000001425257c20 */ /* 0x000fe20008410000 */
[----:B------:R-:W-:-:S03]  /*1850*/  FFMA.FTZ R72, R165, R57, R72 ;  /* 0x00000039a5487223 */ /* 0x000fc60000010048 */
[----:B------:R-:W-:Y:S01]  /*1860*/  R2UR UR13, R43 ;  /* 0x000000002b0d72ca */ /* 0x000fe200000e0000 */
        /* <DEDUP_REMOVED lines=38> */
[----:B------:R-:W-:Y:S01]  /*1ad0*/  FSEL R48, R37, RZ, !P4 ;  /* 0x000000ff25307208 */ /* 0x000fe20006000000 */
[----:B------:R-:W-:Y:S06]  /*1ae0*/  @!P1 BRA `(.L_x_3490) ;  /* 0x0000001800389947 */ /* 0x000fec0003800000 */
        /* <DEDUP_REMOVED lines=9> */
[--C-:B------:R-:W-:Y:S01]  /*1b80*/  FFMA.FTZ R165, R165, UR13, R48.reuse ;  /* 0x0000000da5a57c23 */ /* 0x100fe20008010030 */
[--C-:B------:R-:W-:Y:S01]  /*1b90*/  FFMA.FTZ R166, R166, UR13, R48.reuse ;  /* 0x0000000da6a67c23 */ /* 0x100fe20008010030 */
[--C-:B------:R-:W-:Y:S01]  /*1ba0*/  FFMA.FTZ R171, R171, UR13, R48.reuse ;  /* 0x0000000dabab7c23 */ /* 0x100fe20008010030 */
[----:B------:R-:W-:Y:S01]  /*1bb0*/  FFMA.FTZ R170, R170, UR13, R48 ;  /* 0x0000000daaaa7c23 */ /* 0x000fe20008010030 */
[----:B-----5:R-:W-:Y:S01]  /*1bc0*/  FFMA.FTZ R163, R163, UR12, R4 ;  /* 0x0000000ca3a37c23 */ /* 0x020fe20008010004 */
[----:B------:R-:W-:Y:S01]  /*1bd0*/  FFMA.FTZ R157, R157, UR12, R6 ;  /* 0x0000000c9d9d7c23 */ /* 0x000fe20008010006 */
        /* <DEDUP_REMOVED lines=8> */
[----:B------:R-:W-:Y:S01]  /*1c60*/  FFMA.FTZ R168, R168, UR12, R5 ;  /* 0x0000000ca8a87c23 */ /* 0x000fe20008010005 */
[----:B------:R-:W-:Y:S01]  /*1c70*/  FFMA.FTZ R172, R172, UR12, R7 ;  /* 0x0000000cacac7c23 */ /* 0x000fe20008010007 */
[----:B------:R-:W-:Y:S01]  /*1c80*/  FFMA.FTZ R165, R165, UR12, R8 ;  /* 0x0000000ca5a57c23 */ /* 0x000fe20008010008 */
[----:B------:R-:W-:Y:S01]  /*1c90*/  FFMA.FTZ R166, R166, UR12, R9 ;  /* 0x0000000ca6a67c23 */ /* 0x000fe20008010009 */
[----:B------:R-:W-:Y:S01]  /*1ca0*/  FFMA.FTZ R171, R171, UR12, R10 ;  /* 0x0000000cabab7c23 */ /* 0x000fe2000801000a */
[----:B------:R-:W-:Y:S01]  /*1cb0*/  FFMA.FTZ R170, R170, UR12, R11 ;  /* 0x0000000caaaa7c23 */ /* 0x000fe2000801000b */
[----:B------:R-:W-:Y:S01]  /*1cc0*/  UMOV UR4, UR7 ;  /* 0x0000000700047c82 */ /* 0x000fe20008000000 */
[C---:B------:R-:W-:Y:S01]  /*1cd0*/  LOP3.LUT P4, RZ, R46.reuse, 0xff, RZ, 0xc0, !PT ;  /* 0x000000ff2eff7812 */ /* 0x040fe2000788c0ff */
        /* <DEDUP_REMOVED lines=9> */
[----:B------:R-:W-:Y:S01]  /*1d70*/  ISETP.GE.U32.AND P0, PT, R46, RZ, PT ;  /* 0x000000ff2e00720c */ /* 0x000fe20003f06070 */
[----:B------:R-:W-:Y:S01]  /*1d80*/  FMUL.FTZ R168, R168, UR4 ;  /* 0x00000004a8a87c20 */ /* 0x000fe20008410000 */
[----:B------:R-:W-:Y:S01]  /*1d90*/  FSEL R36, R163, RZ, P4 ;  /* 0x000000ffa3247208 */ /* 0x000fe20002000000 */
[----:B------:R-:W-:Y:S01]  /*1da0*/  FMUL.FTZ R165, R165, UR4 ;  /* 0x00000004a5a57c20 */ /* 0x000fe20008410000 */
[----:B------:R-:W-:Y:S01]  /*1db0*/  FSEL R37, R157, RZ, P5 ;  /* 0x000000ff9d257208 */ /* 0x000fe20002800000 */
[----:B------:R-:W-:Y:S01]  /*1dc0*/  FMUL.FTZ R171, R171, UR4 ;  /* 0x00000004abab7c20 */ /* 0x000fe20008410000 */
[----:B------:R-:W-:Y:S01]  /*1dd0*/  FMUL.FTZ R170, R170, UR4 ;  /* 0x00000004aaaa7c20 */ /* 0x000fe20008410000 */
[----:B------:R-:W-:Y:S01]  /*1de0*/  FMUL.FTZ R166, R166, UR4 ;  /* 0x00000004a6a67c20 */ /* 0x000fe20008410000 */
[----:B------:R-:W-:Y:S01]  /*1df0*/  FMUL.FTZ R172, R172, UR4 ;  /* 0x00000004acac7c20 */ /* 0x000fe20008410000 */
[----:B------:R-:W-:-:S02]  /*1e00*/  LOP3.LUT P1, RZ, R46, 0xff00, RZ, 0xc0, !PT ;  /* 0x0000ff002eff7812 */ /* 0x000fc4000782c0ff */
[----:B------:R-:W-:Y:S02]  /*1e10*/  LOP3.LUT P3, RZ, R46, 0xff000000, RZ, 0xc0, !PT ;  /* 0xff0000002eff7812 */ /* 0x000fe4000786c0ff */
[C---:B------:R-:W-:Y:S02]  /*1e20*/  LOP3.LUT P6, RZ, R47.reuse, 0xff, RZ, 0xc0, !PT ;  /* 0x000000ff2fff7812 */ /* 0x040fe400078cc0ff */
[C---:B------:R-:W-:Y:S02]  /*1e30*/  LOP3.LUT P4, RZ, R47.reuse, 0xff00, RZ, 0xc0, !PT ;  /* 0x0000ff002fff7812 */ /* 0x040fe4000788c0ff */
[C---:B------:R-:W-:Y:S02]  /*1e40*/  LOP3.LUT P5, RZ, R47.reuse, 0xff0000, RZ, 0xc0, !PT ;  /* 0x00ff00002fff7812 */ /* 0x040fe400078ac0ff */
[----:B------:R-:W-:Y:S02]  /*1e50*/  ISETP.GE.U32.AND.EX P0, PT, R47, 0x1000000, PT, P0 ;  /* 0x010000002f00780c */ /* 0x000fe40003f06100 */
[----:B------:R-:W-:-:S02]  /*1e60*/  FSEL R38, R165, RZ, P6 ;  /* 0x000000ffa5267208 */ /* 0x000fc40003000000 */
[----:B------:R-:W-:Y:S02]  /*1e70*/  FSEL R39, R171, RZ, P5 ;  /* 0x000000ffab277208 */ /* 0x000fe40002800000 */
        /* <DEDUP_REMOVED lines=9> */
.L_x_3491:
[--C-:B------:R-:W-:Y:S01]  /*1f10*/  FFMA.FTZ R170, R170, UR13, R48.reuse ;  /* 0x0000000daaaa7c23 */ /* 0x100fe20008010030 */
[----:B------:R-:W-:Y:S01]  /*1f20*/  FFMA.FTZ R171, R171, UR13, R48 ;  /* 0x0000000dabab7c23 */ /* 0x000fe20008010030 */
[----:B-----5:R-:W-:Y:S01]  /*1f30*/  ISETP.GE.U32.AND P0, PT, R46, RZ, PT ;  /* 0x000000ff2e00720c */ /* 0x020fe20003f06070 */
[----:B------:R-:W-:Y:S01]  /*1f40*/  UMOV UR4, UR7 ;  /* 0x0000000700047c82 */ /* 0x000fe20008000000 */
[----:B------:R-:W-:Y:S01]  /*1f50*/  FADD.FTZ R170, R179, -R170 ;  /* 0x800000aab3aa7221 */ /* 0x000fe20000010000 */
[----:B------:R-:W-:Y:S01]  /*1f60*/  FADD.FTZ R171, R156, -R171 ;  /* 0x800000ab9cab7221 */ /* 0x000fe20000010000 */
[--C-:B------:R-:W-:Y:S01]  /*1f70*/  FFMA.FTZ R166, R166, UR13, R48.reuse ;  /* 0x0000000da6a67c23 */ /* 0x100fe20008010030 */
[----:B------:R-:W-:Y:S01]  /*1f80*/  FFMA.FTZ R155, R155, UR13, R48 ;  /* 0x0000000d9b9b7c23 */ /* 0x000fe20008010030 */
[----:B------:R-:W-:Y:S01]  /*1f90*/  FFMA.FTZ R31, R170, UR12, R11 ;  /* 0x0000000caa1f7c23 */ /* 0x000fe2000801000b */
[----:B------:R-:W-:Y:S01]  /*1fa0*/  FFMA.FTZ R30, R171, UR12, R10 ;  /* 0x0000000cab1e7c23 */ /* 0x000fe2000801000a */
[--C-:B------:R-:W-:Y:S01]  /*1fb0*/  FFMA.FTZ R157, R157, UR13, R48.reuse ;  /* 0x0000000d9d9d7c23 */ /* 0x100fe20008010030 */
[--C-:B------:R-:W-:Y:S01]  /*1fc0*/  FFMA.FTZ R159, R159, UR13, R48.reuse ;  /* 0x0000000d9f9f7c23 */ /* 0x100fe20008010030 */
[----:B------:R-:W-:Y:S01]  /*1fd0*/  FMUL.FTZ R29, R31, UR5 ;  /* 0x000000051f1d7c20 */ /* 0x000fe20008410000 */
[----:B------:R-:W-:Y:S01]  /*1fe0*/  FMUL.FTZ R28, R30, UR5 ;  /* 0x000000051e1c7c20 */ /* 0x000fe20008410000 */
[--C-:B------:R-:W-:Y:S01]  /*1ff0*/  FFMA.FTZ R165, R165, UR13, R48.reuse ;  /* 0x0000000da5a57c23 */ /* 0x100fe20008010030 */
[----:B------:R-:W-:Y:S01]  /*2000*/  FFMA.FTZ R0, R0, UR13, R48 ;  /* 0x0000000d00007c23 */ /* 0x000fe20008010030 */
[----:B------:R-:W-:Y:S01]  /*2010*/  FMUL.FTZ R29, R29, UR4 ;  /* 0x000000041d1d7c20 */ /* 0x000fe20008410000 */
[----:B------:R-:W-:Y:S01]  /*2020*/  FMUL.FTZ R28, R28, UR4 ;  /* 0x000000041c1c7c20 */ /* 0x000fe20008410000 */
[----:B------:R-:W-:Y:S01]  /*2030*/  ISETP.GE.U32.AND.EX P0, PT, R47, 0x1000000, PT, P0 ;  /* 0x010000002f00780c */ /* 0x000fe20003f06100 */
[----:B------:R-:W-:Y:S01]  /*2040*/  FADD.FTZ R166, R177, -R166 ;  /* 0x800000a6b1a67221 */ /* 0x000fe20000010000 */
[----:B------:R-:W-:Y:S01]  /*2050*/  LOP3.LUT P5, RZ, R47, 0xff0000, RZ, 0xc0, !PT ;  /* 0x00ff00002fff7812 */ /* 0x000fe200078ac0ff */
[----:B------:R-:W-:Y:S01]  /*2060*/  FADD.FTZ R168, R168, -R155 ;  /* 0x8000009ba8a87221 */ /* 0x000fe20000010000 */
[----:B------:R-:W-:Y:S01]  /*2070*/  FADD.FTZ R157, R152, -R157 ;  /* 0x8000009d989d7221 */ /* 0x000fe20000010000 */
[----:B------:R-:W-:Y:S01]  /*2080*/  FADD.FTZ R172, R172, -R159 ;  /* 0x8000009facac7221 */ /* 0x000fe20000010000 */
[----:B------:R-:W-:Y:S01]  /*2090*/  FADD.FTZ R165, R154, -R165 ;  /* 0x800000a59aa57221 */ /* 0x000fe20000010000 */
[----:B------:R-:W-:Y:S01]  /*20a0*/  FADD.FTZ R163, R163, -R0 ;  /* 0x80000000a3a37221 */ /* 0x000fe20000010000 */
[----:B------:R-:W-:Y:S01]  /*20b0*/  LOP3.LUT P3, RZ, R46, 0xff, RZ, 0xc0, !PT ;  /* 0x000000ff2eff7812 */ /* 0x000fe2000786c0ff */
[----:B------:R-:W-:Y:S01]  /*20c0*/  FFMA.FTZ R33, R168, UR12, R5 ;  /* 0x0000000ca8217c23 */ /* 0x000fe20008010005 */
[C---:B------:R-:W-:Y:S01]  /*20d0*/  LOP3.LUT P1, RZ, R46.reuse, 0xff00, RZ, 0xc0, !PT ;  /* 0x0000ff002eff7812 */ /* 0x040fe2000782c0ff */
[----:B------:R-:W-:Y:S01]  /*20e0*/  FFMA.FTZ R34, R157, UR12, R6 ;  /* 0x0000000c9d227c23 */ /* 0x000fe20008010006 */
[----:B------:R-:W-:Y:S01]  /*20f0*/  LOP3.LUT P4, RZ, R46, 0xff0000, RZ, 0xc0, !PT ;  /* 0x00ff00002eff7812 */ /* 0x000fe2000788c0ff */
[----:B------:R-:W-:Y:S01]  /*2100*/  FFMA.FTZ R35, R172, UR12, R7 ;  /* 0x0000000cac237c23 */ /* 0x000fe20008010007 */
[----:B------:R-:W-:Y:S01]  /*2110*/  LOP3.LUT P6, RZ, R46, 0xff000000, RZ, 0xc0, !PT ;  /* 0xff0000002eff7812 */ /* 0x000fe200078cc0ff */
[----:B------:R-:W-:Y:S01]  /*2120*/  FFMA.FTZ R32, R163, UR12, R4 ;  /* 0x0000000ca3207c23 */ /* 0x000fe20008010004 */
[----:B------:R-:W-:Y:S01]  /*2130*/  FSEL R49, R29, RZ, P0 ;  /* 0x000000ff1d317208 */ /* 0x000fe20000000000 */
[----:B------:R-:W-:Y:S01]  /*2140*/  FFMA.FTZ R29, R166, UR12, R9 ;  /* 0x0000000ca61d7c23 */ /* 0x000fe20008010009 */
[----:B------:R-:W-:Y:S01]  /*2150*/  FSEL R46, R28, RZ, P5 ;  /* 0x000000ff1c2e7208 */ /* 0x000fe20002800000 */
        /* <DEDUP_REMOVED lines=18> */
[----:B------:R-:W-:Y:S02]  /*2280*/  FSEL R40, R38, RZ, P6 ;  /* 0x000000ff26287208 */ /* 0x000fe40003000000 */
[----:B------:R-:W-:Y:S02]  /*2290*/  FSEL R0, R0, RZ, P3 ;  /* 0x000000ff00007208 */ /* 0x000fe40001800000 */
[----:B------:R-:W-:-:S02]  /*22a0*/  FSEL R41, R36, RZ, P1 ;  /* 0x000000ff24297208 */ /* 0x000fc40000800000 */
[----:B------:R-:W-:Y:S02]  /*22b0*/  F2FP.BF16.F32.PACK_AB R39, R49, R46 ;  /* 0x0000002e3127723e */ /* 0x000fe400000010ff */
[----:B------:R-:W-:Y:S02]  /*22c0*/  F2FP.BF16.F32.PACK_AB R38, R43, R42 ;  /* 0x0000002a2b26723e */ /* 0x000fe400000010ff */
[----:B------:R-:W-:Y:S02]  /*22d0*/  F2FP.BF16.F32.PACK_AB R37, R40, R37 ;  /* 0x000000252825723e */ /* 0x000fe400000010ff */
[----:B------:R-:W-:-:S07]  /*22e0*/  F2FP.BF16.F32.PACK_AB R36, R41, R0 ;  /* 0x000000002924723e */ /* 0x000fce00000010ff */
.L_x_3492:
[----:B------:R-:W-:Y:S01]  /*22f0*/  ISETP.NE.U32.AND P0, PT, RZ, UR22, PT ;  /* 0x00000016ff007c0c */ /* 0x000fe2000bf05070 */
[----:B------:R-:W0:Y:S03]  /*2300*/  LDC.64 R40, c[0x0][0x468] ;  /* 0x00011a00ff287b82 */ /* 0x000e260000000a00 */
[----:B------:R-:W-:-:S13]  /*2310*/  ISETP.NE.AND.EX P0, PT, RZ, UR23, PT, P0 ;  /* 0x00000017ff007c0c */ /* 0x000fda000bf05300 */
[----:B------:R-:W1:Y:S01]  /*2320*/  @P0 LDC.64 R42, c[0x0][0x478] ;  /* 0x00011e00ff2a0b82 */ /* 0x000e620000000a00 */
[----:B0-----:R-:W-:-:S04]  /*2330*/  IMAD.WIDE.U32 R46, R149, 0x10, R40 ;  /* 0x00000010952e7825 */ /* 0x001fc800078e0028 */
[----:B-1----:R-:W-:-:S05]  /*2340*/  @P0 IMAD.WIDE.U32 R42, R149, 0x20, R42 ;  /* 0x00000020952a0825 */ /* 0x002fca00078e002a */
[----:B------:R0:W-:Y:S04]  /*2350*/  @P0 STG.E.128 desc[UR14][R42.64], R32 ;  /* 0x000000202a000986 */ /* 0x0001e8000c101d0e */
[----:B------:R0:W-:Y:S04]  /*2360*/  @P0 STG.E.128 desc[UR14][R42.64+0x10], R28 ;  /* 0x0000101c2a000986 */ /* 0x0001e8000c101d0e */
[----:B------:R0:W-:Y:S01]  /*2370*/  STG.E.128 desc[UR14][R46.64], R36 ;  /* 0x000000242e007986 */ /* 0x0001e2000c101d0e */
[----:B------:R-:W-:Y:S05]  /*2380*/  @!P0 BRA `(.L_x_3493) ;  /* 0x0000000000f88947 */ /* 0x000fea0003800000 */
[--C-:B0-----:R-:W-:Y:S01]  /*2390*/  FFMA.FTZ R28, R187, UR13, R48.reuse ;  /* 0x0000000dbb1c7c23 */ /* 0x101fe20008010030 */
[--C-:B------:R-:W-:Y:S01]  /*23a0*/  FFMA.FTZ R64, R64, UR13, R48.reuse ;  /* 0x0000000d40407c23 */ /* 0x100fe20008010030 */
[----:B------:R-:W-:Y:S01]  /*23b0*/  FFMA.FTZ R0, R175, UR13, R48 ;  /* 0x0000000daf007c23 */ /* 0x000fe20008010030 */
[----:B------:R-:W-:Y:S01]  /*23c0*/  ISETP.GE.U32.AND P1, PT, R44, RZ, PT ;  /* 0x000000ff2c00720c */ /* 0x000fe20003f26070 */
[----:B------:R-:W-:Y:S01]  /*23d0*/  FADD.FTZ R173, R173, -R28 ;  /* 0x8000001cadad7221 */ /* 0x000fe20000010000 */
[----:B------:R-:W-:Y:S01]  /*23e0*/  FADD.FTZ R64, R197, -R64 ;  /* 0x80000040c5407221 */ /* 0x000fe20000010000 */
[----:B------:R-:W-:Y:S01]  /*23f0*/  FADD.FTZ R167, R167, -R0 ;  /* 0x80000000a7a77221 */ /* 0x000fe20000010000 */
[----:B------:R-:W-:Y:S01]  /*2400*/  FFMA.FTZ R50, R50, UR13, R48 ;  /* 0x0000000d32327c23 */ /* 0x000fe20008010030 */
[----:B------:R-:W-:Y:S01]  /*2410*/  FFMA.FTZ R30, R173, UR12, R18 ;  /* 0x0000000cad1e7c23 */ /* 0x000fe20008010012 */
[----:B------:R-:W-:Y:S01]  /*2420*/  FFMA.FTZ R31, R64, UR12, R19 ;  /* 0x0000000c401f7c23 */ /* 0x000fe20008010013 */
[----:B------:R-:W-:Y:S01]  /*2430*/  FFMA.FTZ R28, R167, UR12, R16 ;  /* 0x0000000ca71c7c23 */ /* 0x000fe20008010010 */
[--C-:B------:R-:W-:Y:S01]  /*2440*/  FFMA.FTZ R153, R153, UR13, R48.reuse ;  /* 0x0000000d99997c23 */ /* 0x100fe20008010030 */
[----:B------:R-:W-:Y:S01]  /*2450*/  FMUL.FTZ R29, R30, UR5 ;  /* 0x000000051e1d7c20 */ /* 0x000fe20008410000 */
[----:B------:R-:W-:Y:S01]  /*2460*/  FMUL.FTZ R32, R31, UR5 ;  /* 0x000000051f207c20 */ /* 0x000fe20008410000 */
[--C-:B------:R-:W-:Y:S01]  /*2470*/  FFMA.FTZ R174, R174, UR13, R48.reuse ;  /* 0x0000000daeae7c23 */ /* 0x100fe20008010030 */
[--C-:B------:R-:W-:Y:S01]  /*2480*/  FFMA.FTZ R54, R54, UR13, R48.reuse ;  /* 0x0000000d36367c23 */ /* 0x100fe20008010030 */
[----:B------:R-:W-:Y:S01]  /*2490*/  FFMA.FTZ R55, R55, UR13, R48 ;  /* 0x0000000d37377c23 */ /* 0x000fe20008010030 */
[----:B------:R-:W-:Y:S01]  /*24a0*/  FMUL.FTZ R0, R28, UR5 ;  /* 0x000000051c007c20 */ /* 0x000fe20008410000 */
[----:B------:R-:W-:Y:S01]  /*24b0*/  FMUL.FTZ R29, R29, UR4 ;  /* 0x000000041d1d7c20 */ /* 0x000fe20008410000 */
[----:B------:R-:W-:Y:S01]  /*24c0*/  FMUL.FTZ R32, R32, UR4 ;  /* 0x0000000420207c20 */ /* 0x000fe20008410000 */
[----:B------:R-:W-:Y:S01]  /*24d0*/  LOP3.LUT P6, RZ, R45, 0xff0000, RZ, 0xc0, !PT ;  /* 0x00ff00002dff7812 */ /* 0x000fe200078cc0ff */
[----:B------:R-:W-:Y:S01]  /*24e0*/  FADD.FTZ R50, R169, -R50 ;  /* 0x80000032a9327221 */ /* 0x000fe20000010000 */
[----:B------:R-:W-:Y:S01]  /*24f0*/  ISETP.GE.U32.AND.EX P1, PT, R45, 0x1000000, PT, P1 ;  /* 0x010000002d00780c */ /* 0x000fe20003f26110 */
[----:B------:R-:W-:Y:S01]  /*2500*/  FADD.FTZ R153, R160, -R153 ;  /* 0x80000099a0997221 */ /* 0x000fe20000010000 */
[----:B------:R-:W-:Y:S01]  /*2510*/  FADD.FTZ R174, R191, -R174 ;  /* 0x800000aebfae7221 */ /* 0x000fe20000010000 */
[----:B------:R-:W-:Y:S01]  /*2520*/  FADD.FTZ R54, R181, -R54 ;  /* 0x80000036b5367221 */ /* 0x000fe20000010000 */
[----:B------:R-:W-:Y:S01]  /*2530*/  FADD.FTZ R55, R158, -R55 ;  /* 0x800000379e377221 */ /* 0x000fe20000010000 */
[----:B------:R-:W-:Y:S01]  /*2540*/  FMUL.FTZ R0, R0, UR4 ;  /* 0x0000000400007c20 */ /* 0x000fe20008410000 */
[----:B------:R-:W-:Y:S01]  /*2550*/  LOP3.LUT P5, RZ, R45, 0xff, RZ, 0xc0, !PT ;  /* 0x000000ff2dff7812 */ /* 0x000fe200078ac0ff */
[----:B------:R-:W-:Y:S01]  /*2560*/  FFMA.FTZ R33, R50, UR12, R13 ;  /* 0x0000000c32217c23 */ /* 0x000fe2000801000d */
[----:B------:R-:W-:Y:S01]  /*2570*/  FSEL R46, R29, RZ, P6 ;  /* 0x000000ff1d2e7208 */ /* 0x000fe20003000000 */
[----:B------:R-:W-:Y:S01]  /*2580*/  FFMA.FTZ R29, R174, UR12, R17 ;  /* 0x0000000cae1d7c23 */ /* 0x000fe20008010011 */
[----:B------:R-:W-:Y:S01]  /*2590*/  FSEL R47, R32, RZ, P1 ;  /* 0x000000ff202f7208 */ /* 0x000fe20000800000 */
[----:B------:R-:W-:Y:S01]  /*25a0*/  FFMA.FTZ R34, R153, UR12, R14 ;  /* 0x0000000c99227c23 */ /* 0x000fe2000801000e */
[----:B------:R-:W-:Y:S01]  /*25b0*/  FFMA.FTZ R35, R54, UR12, R15 ;  /* 0x0000000c36237c23 */ /* 0x000fe2000801000f */
[----:B------:R-:W-:Y:S01]  /*25c0*/  FFMA.FTZ R32, R55, UR12, R12 ;  /* 0x0000000c37207c23 */ /* 0x000fe2000801000c */
[C---:B------:R-:W-:Y:S01]  /*25d0*/  LOP3.LUT P3, RZ, R44.reuse, 0xff, RZ, 0xc0, !PT ;  /* 0x000000ff2cff7812 */ /* 0x040fe2000786c0ff */
[----:B------:R-:W-:Y:S01]  /*25e0*/  FMUL.FTZ R39, R29, UR5 ;  /* 0x000000051d277c20 */ /* 0x000fe20008410000 */
[----:B------:R-:W-:Y:S01]  /*25f0*/  LOP3.LUT P4, RZ, R44, 0xff00, RZ, 0xc0, !PT ;  /* 0x0000ff002cff7812 */ /* 0x000fe2000788c0ff */
[----:B------:R-:W-:Y:S01]  /*2600*/  FMUL.FTZ R37, R34, UR5 ;  /* 0x0000000522257c20 */ /* 0x000fe20008410000 */
[C---:B------:R-:W-:Y:S01]  /*2610*/  LOP3.LUT P6, RZ, R44.reuse, 0xff0000, RZ, 0xc0, !PT ;  /* 0x00ff00002cff7812 */ /* 0x040fe200078cc0ff */
[----:B------:R-:W-:Y:S01]  /*2620*/  FMUL.FTZ R38, R35, UR5 ;  /* 0x0000000523267c20 */ /* 0x000fe20008410000 */
[----:B------:R-:W-:Y:S01]  /*2630*/  LOP3.LUT P1, RZ, R44, 0xff000000, RZ, 0xc0, !PT ;  /* 0xff0000002cff7812 */ /* 0x000fe2000782c0ff */
[----:B------:R-:W-:Y:S01]  /*2640*/  FMUL.FTZ R36, R33, UR5 ;  /* 0x0000000521247c20 */ /* 0x000fe20008410000 */
[----:B------:R-:W-:Y:S01]  /*2650*/  FSEL R44, R0, RZ, P5 ;  /* 0x000000ff002c7208 */ /* 0x000fe20002800000 */
        /* <DEDUP_REMOVED lines=17> */
.L_x_3493:
[--C-:B------:R-:W-:Y:S01]  /*2770*/  FFMA.FTZ R50, R50, UR13, R48.reuse ;  /* 0x0000000d32327c23 */ /* 0x100fe20008010030 */
[--C-:B------:R-:W-:Y:S01]  /*2780*/  FFMA.FTZ R153, R153, UR13, R48.reuse ;  /* 0x0000000d99997c23 */ /* 0x100fe20008010030 */
[--C-:B------:R-:W-:Y:S01]  /*2790*/  FFMA.FTZ R0, R175, UR13, R48.reuse ;  /* 0x0000000daf007c23 */ /* 0x100fe20008010030 */
[----:B------:R-:W-:Y:S01]  /*27a0*/  FFMA.FTZ R54, R54, UR13, R48 ;  /* 0x0000000d36367c23 */ /* 0x000fe20008010030 */
[----:B------:R-:W-:Y:S01]  /*27b0*/  FADD.FTZ R50, R169, -R50 ;  /* 0x80000032a9327221 */ /* 0x000fe20000010000 */
[----:B------:R-:W-:Y:S01]  /*27c0*/  FADD.FTZ R153, R160, -R153 ;  /* 0x80000099a0997221 */ /* 0x000fe20000010000 */
[----:B------:R-:W-:Y:S01]  /*27d0*/  FADD.FTZ R167, R167, -R0 ;  /* 0x80000000a7a77221 */ /* 0x000fe20000010000 */
[--C-:B------:R-:W-:Y:S01]  /*27e0*/  FFMA.FTZ R174, R174, UR13, R48.reuse ;  /* 0x0000000daeae7c23 */ /* 0x100fe20008010030 */
[----:B------:R-:W-:Y:S01]  /*27f0*/  FFMA.FTZ R50, R50, UR12, R13 ;  /* 0x0000000c32327c23 */ /* 0x000fe2000801000d */
[--C-:B------:R-:W-:Y:S01]  /*2800*/  FFMA.FTZ R0, R187, UR13, R48.reuse ;  /* 0x0000000dbb007c23 */ /* 0x100fe20008010030 */
[--C-:B------:R-:W-:Y:S01]  /*2810*/  FFMA.FTZ R64, R64, UR13, R48.reuse ;  /* 0x0000000d40407c23 */ /* 0x100fe20008010030 */
[----:B------:R-:W-:Y:S01]  /*2820*/  FFMA.FTZ R55, R55, UR13, R48 ;  /* 0x0000000d37377c23 */ /* 0x000fe20008010030 */
[----:B------:R-:W-:Y:S01]  /*2830*/  FFMA.FTZ R153, R153, UR12, R14 ;  /* 0x0000000c99997c23 */ /* 0x000fe2000801000e */
[----:B------:R-:W-:Y:S01]  /*2840*/  FFMA.FTZ R167, R167, UR12, R16 ;  /* 0x0000000ca7a77c23 */ /* 0x000fe20008010010 */
[----:B------:R-:W-:Y:S01]  /*2850*/  FMUL.FTZ R50, R50, UR5 ;  /* 0x0000000532327c20 */ /* 0x000fe20008410000 */
        /* <DEDUP_REMOVED lines=8> */
[----:B------:R-:W-:Y:S01]  /*28e0*/  LOP3.LUT P1, RZ, R44, 0xff00, RZ, 0xc0, !PT ;  /* 0x0000ff002cff7812 */ /* 0x000fe2000782c0ff */
[----:B------:R-:W-:Y:S01]  /*28f0*/  FFMA.FTZ R54, R54, UR12, R15 ;  /* 0x0000000c36367c23 */ /* 0x000fe2000801000f */
[----:B------:R-:W-:Y:S01]  /*2900*/  FFMA.FTZ R174, R174, UR12, R17 ;  /* 0x0000000caeae7c23 */ /* 0x000fe20008010011 */
[----:B------:R-:W-:Y:S01]  /*2910*/  FFMA.FTZ R173, R173, UR12, R18 ;  /* 0x0000000cadad7c23 */ /* 0x000fe20008010012 */
[----:B------:R-:W-:Y:S01]  /*2920*/  FFMA.FTZ R64, R64, UR12, R19 ;  /* 0x0000000c40407c23 */ /* 0x000fe20008010013 */
[----:B------:R-:W-:Y:S01]  /*2930*/  FFMA.FTZ R55, R55, UR12, R12 ;  /* 0x0000000c37377c23 */ /* 0x000fe2000801000c */
[----:B------:R-:W-:Y:S01]  /*2940*/  FMUL.FTZ R153, R153, UR4 ;  /* 0x0000000499997c20 */ /* 0x000fe20008410000 */
[----:B------:R-:W-:Y:S01]  /*2950*/  FMUL.FTZ R167, R167, UR4 ;  /* 0x00000004a7a77c20 */ /* 0x000fe20008410000 */
[----:B------:R-:W-:Y:S01]  /*2960*/  LOP3.LUT P6, RZ, R44, 0xff0000, RZ, 0xc0, !PT ;  /* 0x00ff00002cff7812 */ /* 0x000fe200078cc0ff */
[----:B------:R-:W-:Y:S01]  /*2970*/  FMUL.FTZ R54, R54, UR5 ;  /* 0x0000000536367c20 */ /* 0x000fe20008410000 */
[----:B------:R-:W-:Y:S01]  /*2980*/  LOP3.LUT P3, RZ, R45, 0xff, RZ, 0xc0, !PT ;  /* 0x000000ff2dff7812 */ /* 0x000fe2000786c0ff */
[----:B------:R-:W-:Y:S01]  /*2990*/  FMUL.FTZ R173, R173, UR5 ;  /* 0x00000005adad7c20 */ /* 0x000fe20008410000 */
[----:B0-----:R-:W-:Y:S01]  /*29a0*/  FSEL R43, R50, RZ, P1 ;  /* 0x000000ff322b7208 */ /* 0x001fe20000800000 */
        /* <DEDUP_REMOVED lines=15> */
[----:B------:R-:W-:Y:S02]  /*2aa0*/  ISETP.GE.U32.AND.EX P1, PT, R45, 0x1000000, PT, P1 ;  /* 0x010000002d00780c */ /* 0x000fe40003f26110 */
[----:B------:R-:W-:Y:S02]  /*2ab0*/  FSEL R39, R173, RZ, P6 ;  /* 0x000000ffad277208 */ /* 0x000fe40003000000 */
        /* <DEDUP_REMOVED lines=8> */
.L_x_3494:
        /* <DEDUP_REMOVED lines=11> */
[----:B------:R-:W-:Y:S01]  /*2bf0*/  FADD.FTZ R161, R60, -R161 ;  /* 0x800000a13ca17221 */ /* 0x000fe20000010000 */
[----:B------:R-:W-:Y:S01]  /*2c00*/  FADD.FTZ R53, R62, -R53 ;  /* 0x800000353e357221 */ /* 0x000fe20000010000 */
[----:B------:R-:W-:Y:S01]  /*2c10*/  FADD.FTZ R183, R68, -R183 ;  /* 0x800000b744b77221 */ /* 0x000fe20000010000 */
[----:B------:R-:W-:Y:S01]  /*2c20*/  FFMA.FTZ R52, R52, UR13, R48 ;  /* 0x0000000d34347c23 */ /* 0x000fe20008010030 */
[----:B0-----:R-:W-:Y:S01]  /*2c30*/  FFMA.FTZ R34, R161, UR12, R22 ;  /* 0x0000000ca1227c23 */ /* 0x001fe20008010016 */
[----:B------:R-:W-:Y:S01]  /*2c40*/  FFMA.FTZ R32, R53, UR12, R20 ;  /* 0x0000000c35207c23 */ /* 0x000fe20008010014 */
[----:B------:R-:W-:Y:S01]  /*2c50*/  FFMA.FTZ R28, R183, UR12, R24 ;  /* 0x0000000cb71c7c23 */ /* 0x000fe20008010018 */
[--C-:B------:R-:W-:Y:S01]  /*2c60*/  FFMA.FTZ R58, R58, UR13, R48.reuse ;  /* 0x0000000d3a3a7c23 */ /* 0x100fe20008010030 */
[----:B------:R-:W-:Y:S01]  /*2c70*/  FMUL.FTZ R29, R34, UR5 ;  /* 0x00000005221d7c20 */ /* 0x000fe20008410000 */
[----:B------:R-:W-:Y:S01]  /*2c80*/  FMUL.FTZ R0, R32, UR5 ;  /* 0x0000000520007c20 */ /* 0x000fe20008410000 */
[----:B------:R-:W-:Y:S01]  /*2c90*/  FMUL.FTZ R30, R28, UR5 ;  /* 0x000000051c1e7c20 */ /* 0x000fe20008410000 */
[--C-:B------:R-:W-:Y:S01]  /*2ca0*/  FFMA.FTZ R193, R193, UR13, R48.reuse ;  /* 0x0000000dc1c17c23 */ /* 0x100fe20008010030 */
[----:B------:R-:W-:Y:S01]  /*2cb0*/  FFMA.FTZ R48, R186, UR13, R48 ;  /* 0x0000000dba307c23 */ /* 0x000fe20008010030 */
[----:B------:R-:W-:Y:S01]  /*2cc0*/  FMUL.FTZ R0, R0, UR4 ;  /* 0x0000000400007c20 */ /* 0x000fe20008410000 */
[----:B------:R-:W-:Y:S01]  /*2cd0*/  FMUL.FTZ R29, R29, UR4 ;  /* 0x000000041d1d7c20 */ /* 0x000fe20008410000 */
[----:B------:R-:W-:Y:S01]  /*2ce0*/  LOP3.LUT P1, RZ, R2, 0xff, RZ, 0xc0, !PT ;  /* 0x000000ff02ff7812 */ /* 0x000fe2000782c0ff */
[----:B------:R-:W-:Y:S01]  /*2cf0*/  FMUL.FTZ R30, R30, UR4 ;  /* 0x000000041e1e7c20 */ /* 0x000fe20008410000 */
[----:B------:R-:W-:Y:S01]  /*2d00*/  LOP3.LUT P5, RZ, R2, 0xff0000, RZ, 0xc0, !PT ;  /* 0x00ff000002ff7812 */ /* 0x000fe200078ac0ff */
[----:B------:R-:W-:Y:S01]  /*2d10*/  FADD.FTZ R66, R195, -R66 ;  /* 0x80000042c3427221 */ /* 0x000fe20000010000 */
[----:B------:R-:W-:Y:S01]  /*2d20*/  LOP3.LUT P6, RZ, R3, 0xff, RZ, 0xc0, !PT ;  /* 0x000000ff03ff7812 */ /* 0x000fe200078cc0ff */
[----:B------:R-:W-:Y:S01]  /*2d30*/  FADD.FTZ R58, R189, -R58 ;  /* 0x8000003abd3a7221 */ /* 0x000fe20000010000 */
[----:B------:R-:W-:Y:S01]  /*2d40*/  FADD.FTZ R52, R185, -R52 ;  /* 0x80000034b9347221 */ /* 0x000fe20000010000 */
[----:B------:R-:W-:Y:S01]  /*2d50*/  FADD.FTZ R193, R180, -R193 ;  /* 0x800000c1b4c17221 */ /* 0x000fe20000010000 */
[----:B------:R-:W-:Y:S01]  /*2d60*/  FADD.FTZ R48, R199, -R48 ;  /* 0x80000030c7307221 */ /* 0x000fe20000010000 */
[----:B------:R-:W-:Y:S01]  /*2d70*/  FSEL R0, R0, RZ, P1 ;  /* 0x000000ff00007208 */ /* 0x000fe20000800000 */
[----:B------:R-:W-:Y:S01]  /*2d80*/  FFMA.FTZ R35, R58, UR12, R23 ;  /* 0x0000000c3a237c23 */ /* 0x000fe20008010017 */
[----:B------:R-:W-:Y:S01]  /*2d90*/  FSEL R37, R29, RZ, P5 ;  /* 0x000000ff1d257208 */ /* 0x000fe20002800000 */
[----:B------:R-:W-:Y:S01]  /*2da0*/  FFMA.FTZ R29, R66, UR12, R25 ;  /* 0x0000000c421d7c23 */ /* 0x000fe20008010019 */
[----:B------:R-:W-:Y:S01]  /*2db0*/  ISETP.GE.U32.AND P1, PT, R2, RZ, PT ;  /* 0x000000ff0200720c */ /* 0x000fe20003f26070 */
[----:B------:R-:W-:Y:S01]  /*2dc0*/  FFMA.FTZ R33, R52, UR12, R21 ;  /* 0x0000000c34217c23 */ /* 0x000fe20008010015 */
[----:B------:R-:W-:Y:S01]  /*2dd0*/  FSEL R38, R30, RZ, P6 ;  /* 0x000000ff1e267208 */ /* 0x000fe20003000000 */
[----:B------:R-:W-:Y:S01]  /*2de0*/  FFMA.FTZ R30, R193, UR12, R26 ;  /* 0x0000000cc11e7c23 */ /* 0x000fe2000801001a */
[----:B------:R-:W-:Y:S01]  /*2df0*/  FFMA.FTZ R31, R48, UR12, R27 ;  /* 0x0000000c301f7c23 */ /* 0x000fe2000801001b */
[----:B------:R-:W-:Y:S01]  /*2e00*/  LOP3.LUT P5, RZ, R3, 0xff00, RZ, 0xc0, !PT ;  /* 0x0000ff0003ff7812 */ /* 0x000fe200078ac0ff */
[----:B------:R-:W-:Y:S01]  /*2e10*/  FMUL.FTZ R36, R29, UR5 ;  /* 0x000000051d247c20 */ /* 0x000fe20008410000 */
[C---:B------:R-:W-:Y:S01]  /*2e20*/  LOP3.LUT P6, RZ, R3.reuse, 0xff0000, RZ, 0xc0, !PT ;  /* 0x00ff000003ff7812 */ /* 0x040fe200078cc0ff */
[----:B------:R-:W-:Y:S01]  /*2e30*/  FMUL.FTZ R39, R30, UR5 ;  /* 0x000000051e277c20 */ /* 0x000fe20008410000 */
[----:B------:R-:W-:Y:S01]  /*2e40*/  ISETP.GE.U32.AND.EX P1, PT, R3, 0x1000000, PT, P1 ;  /* 0x010000000300780c */ /* 0x000fe20003f26110 */
[----:B------:R-:W-:Y:S01]  /*2e50*/  FMUL.FTZ R3, R35, UR5 ;  /* 0x0000000523037c20 */ /* 0x000fe20008410000 */
[C---:B------:R-:W-:Y:S01]  /*2e60*/  LOP3.LUT P3, RZ, R2.reuse, 0xff00, RZ, 0xc0, !PT ;  /* 0x0000ff0002ff7812 */ /* 0x040fe2000786c0ff */
        /* <DEDUP_REMOVED lines=18> */
.L_x_3495:
        /* <DEDUP_REMOVED lines=61> */
.L_x_3496:
[----:B------:R-:W0:Y:S01]  /*3360*/  @P0 LDC.64 R2, c[0x0][0x478] ;  /* 0x00011e00ff020b82 */ /* 0x000e220000000a00 */
[----:B------:R-:W-:-:S04]  /*3370*/  IMAD.WIDE.U32 R40, R145, 0x10, R40 ;  /* 0x0000001091287825 */ /* 0x000fc800078e0028 */
[----:B0-----:R-:W-:-:S05]  /*3380*/  @P0 IMAD.WIDE.U32 R2, R145, 0x20, R2 ;  /* 0x0000002091020825 */ /* 0x001fca00078e0002 */
[----:B------:R0:W-:Y:S04]  /*3390*/  @P0 STG.E.128 desc[UR14][R2.64], R32 ;  /* 0x0000002002000986 */ /* 0x0001e8000c101d0e */
[----:B------:R0:W-:Y:S04]  /*33a0*/  @P0 STG.E.128 desc[UR14][R2.64+0x10], R28 ;  /* 0x0000101c02000986 */ /* 0x0001e8000c101d0e */
[----:B------:R0:W-:Y:S01]  /*33b0*/  STG.E.128 desc[UR14][R40.64], R36 ;  /* 0x0000002428007986 */ /* 0x0001e2000c101d0e */
[----:B------:R-:W-:Y:S05]  /*33c0*/  BRA `(.L_x_3497) ;  /* 0x00000018002c7947 */ /* 0x000fea0003800000 */
.L_x_3490:
[----:B------:R-:W-:-:S04]  /*33d0*/  ISETP.NE.U32.AND P0, PT, RZ, UR22, PT ;  /* 0x00000016ff007c0c */ /* 0x000fc8000bf05070 */
[----:B------:R-:W-:-:S13]  /*33e0*/  ISETP.NE.AND.EX P0, PT, RZ, UR23, PT, P0 ;  /* 0x00000017ff007c0c */ /* 0x000fda000bf05300 */
[----:B------:R-:W-:Y:S05]  /*33f0*/  @P0 BRA `(.L_x_3498) ;  /* 0x0000000000fc0947 */ /* 0x000fea0003800000 */
[--C-:B------:R-:W-:Y:S01]  /*3400*/  FFMA.FTZ R155, R155, UR13, R48.reuse ;  /* 0x0000000d9b9b7c23 */ /* 0x100fe20008010030 */
[--C-:B------:R-:W-:Y:S01]  /*3410*/  FFMA.FTZ R157, R157, UR13, R48.reuse ;  /* 0x0000000d9d9d7c23 */ /* 0x100fe20008010030 */
[--C-:B------:R-:W-:Y:S01]  /*3420*/  FFMA.FTZ R165, R165, UR13, R48.reuse ;  /* 0x0000000da5a57c23 */ /* 0x100fe20008010030 */
[----:B------:R-:W-:Y:S01]  /*3430*/  UMOV UR4, UR7 ;  /* 0x0000000700047c82 */ /* 0x000fe20008000000 */
[----:B------:R-:W-:Y:S01]  /*3440*/  FADD.FTZ R36, R168, -R155 ;  /* 0x8000009ba8247221 */ /* 0x000fe20000010000 */
[----:B-----5:R-:W-:Y:S01]  /*3450*/  LOP3.LUT P1, RZ, R46, 0xff00, RZ, 0xc0, !PT ;  /* 0x0000ff002eff7812 */ /* 0x020fe2000782c0ff */
[----:B------:R-:W-:Y:S01]  /*3460*/  FADD.FTZ R37, R152, -R157 ;  /* 0x8000009d98257221 */ /* 0x000fe20000010000 */
[----:B------:R-:W-:Y:S01]  /*3470*/  FADD.FTZ R38, R154, -R165 ;  /* 0x800000a59a267221 */ /* 0x000fe20000010000 */
[----:B------:R-:W-:Y:S01]  /*3480*/  FMUL.FTZ R36, R36, UR12 ;  /* 0x0000000c24247c20 */ /* 0x000fe20008410000 */
[--C-:B------:R-:W-:Y:S01]  /*3490*/  FFMA.FTZ R159, R159, UR13, R48.reuse ;  /* 0x0000000d9f9f7c23 */ /* 0x100fe20008010030 */
[--C-:B------:R-:W-:Y:S01]  /*34a0*/  FFMA.FTZ R166, R166, UR13, R48.reuse ;  /* 0x0000000da6a67c23 */ /* 0x100fe20008010030 */
[--C-:B------:R-:W-:Y:S01]  /*34b0*/  FFMA.FTZ R171, R171, UR13, R48.reuse ;  /* 0x0000000dabab7c23 */ /* 0x100fe20008010030 */
[----:B------:R-:W-:Y:S01]  /*34c0*/  FMUL.FTZ R36, R36, UR5 ;  /* 0x0000000524247c20 */ /* 0x000fe20008410000 */
[--C-:B------:R-:W-:Y:S01]  /*34d0*/  FFMA.FTZ R170, R170, UR13, R48.reuse ;  /* 0x0000000daaaa7c23 */ /* 0x100fe20008010030 */
[----:B------:R-:W-:Y:S01]  /*34e0*/  FFMA.FTZ R0, R0, UR13, R48 ;  /* 0x0000000d00007c23 */ /* 0x000fe20008010030 */
[----:B------:R-:W-:Y:S01]  /*34f0*/  FMUL.FTZ R37, R37, UR12 ;  /* 0x0000000c25257c20 */ /* 0x000fe20008410000 */
[----:B------:R-:W-:Y:S01]  /*3500*/  FMUL.FTZ R36, R36, UR4 ;  /* 0x0000000424247c20 */ /* 0x000fe20008410000 */
[----:B------:R-:W-:Y:S01]  /*3510*/  FMUL.FTZ R38, R38, UR12 ;  /* 0x0000000c26267c20 */ /* 0x000fe20008410000 */
[----:B------:R-:W-:Y:S01]  /*3520*/  FADD.FTZ R39, R177, -R166 ;  /* 0x800000a6b1277221 */ /* 0x000fe20000010000 */
[----:B------:R-:W-:Y:S01]  /*3530*/  FADD.FTZ R40, R156, -R171 ;  /* 0x800000ab9c287221 */ /* 0x000fe20000010000 */
[----:B------:R-:W-:Y:S01]  /*3540*/  FADD.FTZ R42, R179, -R170 ;  /* 0x800000aab32a7221 */ /* 0x000fe20000010000 */
[----:B------:R-:W-:Y:S01]  /*3550*/  FSEL R41, R36, RZ, P1 ;  /* 0x000000ff24297208 */ /* 0x000fe20000800000 */
        /* <DEDUP_REMOVED lines=14> */
[----:B------:R-:W-:Y:S01]  /*3640*/  LOP3.LUT P3, RZ, R47, 0xff, RZ, 0xc0, !PT ;  /* 0x000000ff2fff7812 */ /* 0x000fe2000786c0ff */
[----:B------:R-:W-:Y:S01]  /*3650*/  FMUL.FTZ R42, R42, UR5 ;  /* 0x000000052a2a7c20 */ /* 0x000fe20008410000 */
[----:B------:R-:W-:Y:S01]  /*3660*/  FMUL.FTZ R39, R39, UR5 ;  /* 0x0000000527277c20 */ /* 0x000fe20008410000 */
[----:B------:R-:W-:Y:S01]  /*3670*/  FMUL.FTZ R0, R0, UR5 ;  /* 0x0000000500007c20 */ /* 0x000fe20008410000 */
[----:B------:R-:W-:Y:S01]  /*3680*/  ISETP.GE.U32.AND P1, PT, R46, RZ, PT ;  /* 0x000000ff2e00720c */ /* 0x000fe20003f26070 */
[----:B------:R-:W-:Y:S01]  /*3690*/  FMUL.FTZ R36, R36, UR4 ;  /* 0x0000000424247c20 */ /* 0x000fe20008410000 */
[----:B------:R-:W-:Y:S01]  /*36a0*/  LOP3.LUT P4, RZ, R46, 0xff000000, RZ, 0xc0, !PT ;  /* 0xff0000002eff7812 */ /* 0x000fe2000788c0ff */
[----:B------:R-:W-:Y:S01]  /*36b0*/  FMUL.FTZ R40, R40, UR4 ;  /* 0x0000000428287c20 */ /* 0x000fe20008410000 */
[----:B------:R-:W-:Y:S01]  /*36c0*/  FSEL R37, R37, RZ, P6 ;  /* 0x000000ff25257208 */ /* 0x000fe20003000000 */
[----:B------:R-:W-:Y:S01]  /*36d0*/  FMUL.FTZ R42, R42, UR4 ;  /* 0x000000042a2a7c20 */ /* 0x000fe20008410000 */
[----:B------:R-:W-:Y:S01]  /*36e0*/  FSEL R38, R38, RZ, P3 ;  /* 0x000000ff26267208 */ /* 0x000fe20001800000 */
[----:B------:R-:W-:Y:S01]  /*36f0*/  FMUL.FTZ R39, R39, UR4 ;  /* 0x0000000427277c20 */ /* 0x000fe20008410000 */
[----:B------:R-:W-:Y:S01]  /*3700*/  FMUL.FTZ R0, R0, UR4 ;  /* 0x0000000400007c20 */ /* 0x000fe20008410000 */
[----:B------:R-:W-:-:S02]  /*3710*/  LOP3.LUT P5, RZ, R47, 0xff00, RZ, 0xc0, !PT ;  /* 0x0000ff002fff7812 */ /* 0x000fc400078ac0ff */
[C---:B------:R-:W-:Y:S02]  /*3720*/  LOP3.LUT P6, RZ, R47.reuse, 0xff0000, RZ, 0xc0, !PT ;  /* 0x00ff00002fff7812 */ /* 0x040fe400078cc0ff */
[----:B------:R-:W-:Y:S02]  /*3730*/  LOP3.LUT P3, RZ, R46, 0xff, RZ, 0xc0, !PT ;  /* 0x000000ff2eff7812 */ /* 0x000fe4000786c0ff */
[----:B------:R-:W-:Y:S02]  /*3740*/  ISETP.GE.U32.AND.EX P1, PT, R47, 0x1000000, PT, P1 ;  /* 0x010000002f00780c */ /* 0x000fe40003f26110 */
[----:B------:R-:W-:Y:S02]  /*3750*/  FSEL R36, R36, RZ, P4 ;  /* 0x000000ff24247208 */ /* 0x000fe40002000000 */
        /* <DEDUP_REMOVED lines=9> */
.L_x_3498:
[--C-:B------:R-:W-:Y:S01]  /*37f0*/  FFMA.FTZ R165, R165, UR13, R48.reuse ;  /* 0x0000000da5a57c23 */ /* 0x100fe20008010030 */
[--C-:B------:R-:W-:Y:S01]  /*3800*/  FFMA.FTZ R171, R171, UR13, R48.reuse ;  /* 0x0000000dabab7c23 */ /* 0x100fe20008010030 */
[----:B------:R-:W-:Y:S01]  /*3810*/  FFMA.FTZ R170, R170, UR13, R48 ;  /* 0x0000000daaaa7c23 */ /* 0x000fe20008010030 */
[----:B-----5:R-:W-:Y:S01]  /*3820*/  ISETP.GE.U32.AND P1, PT, R46, RZ, PT ;  /* 0x000000ff2e00720c */ /* 0x020fe20003f26070 */
[----:B------:R-:W-:Y:S01]  /*3830*/  FADD.FTZ R165, R154, -R165 ;  /* 0x800000a59aa57221 */ /* 0x000fe20000010000 */
[----:B------:R-:W-:Y:S01]  /*3840*/  FADD.FTZ R171, R156, -R171 ;  /* 0x800000ab9cab7221 */ /* 0x000fe20000010000 */
[----:B------:R-:W-:Y:S01]  /*3850*/  FADD.FTZ R170, R179, -R170 ;  /* 0x800000aab3aa7221 */ /* 0x000fe20000010000 */
[----:B------:R-:W-:Y:S01]  /*3860*/  UMOV UR4, UR7 ;  /* 0x0000000700047c82 */ /* 0x000fe20008000000 */
        /* <DEDUP_REMOVED lines=9> */
[--C-:B------:R-:W-:Y:S01]  /*3900*/  FFMA.FTZ R159, R159, UR13, R48.reuse ;  /* 0x0000000d9f9f7c23 */ /* 0x100fe20008010030 */
[----:B------:R-:W-:Y:S01]  /*3910*/  FFMA.FTZ R0, R0, UR13, R48 ;  /* 0x0000000d00007c23 */ /* 0x000fe20008010030 */
[----:B------:R-:W-:Y:S01]  /*3920*/  FMUL.FTZ R32, R32, UR4 ;  /* 0x0000000420207c20 */ /* 0x000fe20008410000 */
[----:B------:R-:W-:Y:S01]  /*3930*/  FMUL.FTZ R33, R33, UR4 ;  /* 0x0000000421217c20 */ /* 0x000fe20008410000 */
[----:B------:R-:W-:Y:S01]  /*3940*/  FMUL.FTZ R29, R29, UR4 ;  /* 0x000000041d1d7c20 */ /* 0x000fe20008410000 */
[C---:B------:R-:W-:Y:S01]  /*3950*/  LOP3.LUT P5, RZ, R47.reuse, 0xff, RZ, 0xc0, !PT ;  /* 0x000000ff2fff7812 */ /* 0x040fe200078ac0ff */
[----:B------:R-:W-:Y:S01]  /*3960*/  FADD.FTZ R155, R168, -R155 ;  /* 0x8000009ba89b7221 */ /* 0x000fe20000010000 */
[C---:B------:R-:W-:Y:S01]  /*3970*/  LOP3.LUT P6, RZ, R47.reuse, 0xff0000, RZ, 0xc0, !PT ;  /* 0x00ff00002fff7812 */ /* 0x040fe200078cc0ff */
[----:B------:R-:W-:Y:S01]  /*3980*/  FADD.FTZ R157, R152, -R157 ;  /* 0x8000009d989d7221 */ /* 0x000fe20000010000 */
[----:B------:R-:W-:Y:S01]  /*3990*/  ISETP.GE.U32.AND.EX P1, PT, R47, 0x1000000, PT, P1 ;  /* 0x010000002f00780c */ /* 0x000fe20003f26110 */
[----:B------:R-:W-:Y:S01]  /*39a0*/  FADD.FTZ R166, R177, -R166 ;  /* 0x800000a6b1a67221 */ /* 0x000fe20000010000 */
[----:B------:R-:W-:Y:S01]  /*39b0*/  FADD.FTZ R159, R172, -R159 ;  /* 0x8000009fac9f7221 */ /* 0x000fe20000010000 */
[----:B------:R-:W-:Y:S01]  /*39c0*/  FADD.FTZ R0, R163, -R0 ;  /* 0x80000000a3007221 */ /* 0x000fe20000010000 */
[----:B------:R-:W-:Y:S01]  /*39d0*/  FSEL R49, R32, RZ, P6 ;  /* 0x000000ff20317208 */ /* 0x000fe20003000000 */
        /* <DEDUP_REMOVED lines=21> */
[----:B------:R-:W-:Y:S02]  /*3b30*/  LOP3.LUT P5, RZ, R47, 0xff00, RZ, 0xc0, !PT ;  /* 0x0000ff002fff7812 */ /* 0x000fe400078ac0ff */
        /* <DEDUP_REMOVED lines=9> */
.L_x_3499:
        /* <DEDUP_REMOVED lines=15> */
[--C-:B------:R-:W-:Y:S01]  /*3cc0*/  FFMA.FTZ R50, R50, UR13, R48.reuse ;  /* 0x0000000d32327c23 */ /* 0x100fe20008010030 */
[----:B------:R-:W-:Y:S01]  /*3cd0*/  FMUL.FTZ R30, R28, UR12 ;  /* 0x0000000c1c1e7c20 */ /* 0x000fe20008410000 */
[----:B------:R-:W-:Y:S01]  /*3ce0*/  FMUL.FTZ R31, R64, UR12 ;  /* 0x0000000c401f7c20 */ /* 0x000fe20008410000 */
[----:B------:R-:W-:Y:S01]  /*3cf0*/  FMUL.FTZ R28, R0, UR12 ;  /* 0x0000000c001c7c20 */ /* 0x000fe20008410000 */
        /* <DEDUP_REMOVED lines=24> */
[----:B------:R-:W-:Y:S01]  /*3e80*/  FMUL.FTZ R32, R55, UR12 ;  /* 0x0000000c37207c20 */ /* 0x000fe20008410000 */
        /* <DEDUP_REMOVED lines=26> */
.L_x_3500:
[--C-:B------:R-:W-:Y:S01]  /*4030*/  FFMA.FTZ R50, R50, UR13, R48.reuse ;  /* 0x0000000d32327c23 */ /* 0x100fe20008010030 */
[--C-:B------:R-:W-:Y:S01]  /*4040*/  FFMA.FTZ R153, R153, UR13, R48.reuse ;  /* 0x0000000d99997c23 */ /* 0x100fe20008010030 */
[--C-:B------:R-:W-:Y:S01]  /*4050*/  FFMA.FTZ R0, R175, UR13, R48.reuse ;  /* 0x0000000daf007c23 */ /* 0x100fe20008010030 */
[----:B0-----:R-:W-:Y:S01]  /*4060*/  FFMA.FTZ R36, R187, UR13, R48 ;  /* 0x0000000dbb247c23 */ /* 0x001fe20008010030 */
[----:B------:R-:W-:Y:S01]  /*4070*/  FADD.FTZ R50, R169, -R50 ;  /* 0x80000032a9327221 */ /* 0x000fe20000010000 */
[----:B------:R-:W-:Y:S01]  /*4080*/  FADD.FTZ R153, R160, -R153 ;  /* 0x80000099a0997221 */ /* 0x000fe20000010000 */
[----:B------:R-:W-:Y:S01]  /*4090*/  FADD.FTZ R0, R167, -R0 ;  /* 0x80000000a7007221 */ /* 0x000fe20000010000 */
[--C-:B------:R-:W-:Y:S01]  /*40a0*/  FFMA.FTZ R54, R54, UR13, R48.reuse ;  /* 0x0000000d36367c23 */ /* 0x100fe20008010030 */
[----:B------:R-:W-:Y:S01]  /*40b0*/  FMUL.FTZ R50, R50, UR12 ;  /* 0x0000000c32327c20 */ /* 0x000fe20008410000 */
[--C-:B------:R-:W-:Y:S01]  /*40c0*/  FFMA.FTZ R174, R174, UR13, R48.reuse ;  /* 0x0000000daeae7c23 */ /* 0x100fe20008010030 */
        /* <DEDUP_REMOVED lines=25> */
[----:B------:R-:W-:Y:S01]  /*4260*/  FSEL R43, R50, RZ, P1 ;  /* 0x000000ff322b7208 */ /* 0x000fe20000800000 */
[----:B------:R-:W-:Y:S01]  /*4270*/  FMUL.FTZ R64, R64, UR5 ;  /* 0x0000000540407c20 */ /* 0x000fe20008410000 */
[----:B------:R-:W-:Y:S01]  /*4280*/  FMUL.FTZ R174, R174, UR5 ;  /* 0x00000005aeae7c20 */ /* 0x000fe20008410000 */
[----:B------:R-:W-:Y:S01]  /*4290*/  FMUL.FTZ R55, R55, UR5 ;  /* 0x0000000537377c20 */ /* 0x000fe20008410000 */
[----:B------:R-:W-:Y:S01]  /*42a0*/  ISETP.GE.U32.AND P1, PT, R44, RZ, PT ;  /* 0x000000ff2c00720c */ /* 0x000fe20003f26070 */
[----:B------:R-:W-:Y:S01]  /*42b0*/  FMUL.FTZ R36, R36, UR4 ;  /* 0x0000000424247c20 */ /* 0x000fe20008410000 */
[----:B------:R-:W-:Y:S01]  /*42c0*/  FSEL R37, R153, RZ, P6 ;  /* 0x000000ff99257208 */ /* 0x000fe20003000000 */
[----:B------:R-:W-:Y:S01]  /*42d0*/  FMUL.FTZ R64, R64, UR4 ;  /* 0x0000000440407c20 */ /* 0x000fe20008410000 */
[----:B------:R-:W-:Y:S01]  /*42e0*/  LOP3.LUT P6, RZ, R45, 0xff0000, RZ, 0xc0, !PT ;  /* 0x00ff00002dff7812 */ /* 0x000fe200078cc0ff */
        /* <DEDUP_REMOVED lines=17> */
.L_x_3501:
        /* <DEDUP_REMOVED lines=14> */
[--C-:B------:R-:W-:Y:S01]  /*44e0*/  FFMA.FTZ R52, R52, UR13, R48.reuse ;  /* 0x0000000d34347c23 */ /* 0x100fe20008010030 */
[----:B0-----:R-:W-:Y:S01]  /*44f0*/  FMUL.FTZ R34, R161, UR12 ;  /* 0x0000000ca1227c20 */ /* 0x001fe20008410000 */
[----:B------:R-:W-:Y:S01]  /*4500*/  FMUL.FTZ R32, R53, UR12 ;  /* 0x0000000c35207c20 */ /* 0x000fe20008410000 */
[----:B------:R-:W-:Y:S01]  /*4510*/  FMUL.FTZ R28, R183, UR12 ;  /* 0x0000000cb71c7c20 */ /* 0x000fe20008410000 */
        /* <DEDUP_REMOVED lines=18> */
[----:B------:R-:W-:Y:S01]  /*4640*/  FMUL.FTZ R35, R58, UR12 ;  /* 0x0000000c3a237c20 */ /* 0x000fe20008410000 */
[----:B------:R-:W-:Y:S01]  /*4650*/  FSEL R37, R29, RZ, P5 ;  /* 0x000000ff1d257208 */ /* 0x000fe20002800000 */
[----:B------:R-:W-:Y:S01]  /*4660*/  FMUL.FTZ R29, R66, UR12 ;  /* 0x0000000c421d7c20 */ /* 0x000fe20008410000 */
[----:B------:R-:W-:Y:S01]  /*4670*/  ISETP.GE.U32.AND P1, PT, R2, RZ, PT ;  /* 0x000000ff0200720c */ /* 0x000fe20003f26070 */
[----:B------:R-:W-:Y:S01]  /*4680*/  FMUL.FTZ R33, R52, UR12 ;  /* 0x0000000c34217c20 */ /* 0x000fe20008410000 */
[----:B------:R-:W-:Y:S01]  /*4690*/  FSEL R38, R30, RZ, P6 ;  /* 0x000000ff1e267208 */ /* 0x000fe20003000000 */
[----:B------:R-:W-:Y:S01]  /*46a0*/  FMUL.FTZ R30, R193, UR12 ;  /* 0x0000000cc11e7c20 */ /* 0x000fe20008410000 */
[----:B------:R-:W-:Y:S01]  /*46b0*/  FMUL.FTZ R31, R48, UR12 ;  /* 0x0000000c301f7c20 */ /* 0x000fe20008410000 */
        /* <DEDUP_REMOVED lines=25> */
.L_x_3502:
        /* <DEDUP_REMOVED lines=61> */
.L_x_3503:
[----:B------:R-:W0:Y:S01]  /*4c20*/  @P0 LDC.64 R2, c[0x0][0x478] ;  /* 0x00011e00ff020b82 */ /* 0x000e220000000a00 */
[----:B------:R-:W-:-:S04]  /*4c30*/  IMAD.WIDE.U32 R40, R145, 0x10, R40 ;  /* 0x0000001091287825 */ /* 0x000fc800078e0028 */
[----:B0-----:R-:W-:-:S05]  /*4c40*/  @P0 IMAD.WIDE.U32 R2, R145, 0x20, R2 ;  /* 0x0000002091020825 */ /* 0x001fca00078e0002 */
[----:B------:R1:W-:Y:S04]  /*4c50*/  @P0 STG.E.128 desc[UR14][R2.64], R32 ;  /* 0x0000002002000986 */ /* 0x0003e8000c101d0e */
[----:B------:R1:W-:Y:S04]  /*4c60*/  @P0 STG.E.128 desc[UR14][R2.64+0x10], R28 ;  /* 0x0000101c02000986 */ /* 0x0003e8000c101d0e */
[----:B------:R1:W-:Y:S02]  /*4c70*/  STG.E.128 desc[UR14][R40.64], R36 ;  /* 0x0000002428007986 */ /* 0x0003e4000c101d0e */
.L_x_3497:
[----:B------:R-:W-:Y:S01]  /*4c80*/  UIADD3 UR6, UPT, UPT, UR6, UR24, URZ ;  /* 0x0000001806067290 */ /* 0x000fe2000fffe0ff */
[----:B------:R-:W-:-:S03]  /*4c90*/  PLOP3.LUT P2, PT, P2, PT, PT, 0x8, 0x80 ;  /* 0x000000000080781c */ /* 0x000fc6000174e170 */
[----:B------:R-:W-:-:S09]  /*4ca0*/  UISETP.GE.AND UP1, UPT, UR6, UR25, UPT ;  /* 0x000000190600728c */ /* 0x000fd2000bf26270 */
[----:B------:R-:W-:Y:S05]  /*4cb0*/  BRA.U !UP1, `(.L_x_3504) ;  /* 0xffffffb909847547 */ /* 0x000fea000b83ffff */
[----:B------:R-:W-:Y:S02]  /*4cc0*/  MOV R4, R133 ;  /* 0x0000008500047202 */ /* 0x000fe40000000f00 */
[----:B------:R-:W-:Y:S02]  /*4cd0*/  MOV R8, R119 ;  /* 0x0000007700087202 */ /* 0x000fe40000000f00 */
[----:B------:R-:W-:Y:S02]  /*4ce0*/  MOV R5, R118 ;  /* 0x0000007600057202 */ /* 0x000fe40000000f00 */
[----:B------:R-:W-:Y:S02]  /*4cf0*/  MOV R9, R117 ;  /* 0x0000007500097202 */ /* 0x000fe40000000f00 */
[----:B------:R-:W-:Y:S02]  /*4d00*/  MOV R6, R116 ;  /* 0x0000007400067202 */ /* 0x000fe40000000f00 */
[----:B------:R-:W-:-:S02]  /*4d10*/  MOV R10, R115 ;  /* 0x00000073000a7202 */ /* 0x000fc40000000f00 */
[----:B------:R-:W-:Y:S02]  /*4d20*/  MOV R7, R114 ;  /* 0x0000007200077202 */ /* 0x000fe40000000f00 */
[----:B------:R-:W-:-:S07]  /*4d30*/  MOV R11, R113 ;  /* 0x00000071000b7202 */ /* 0x000fce0000000f00 */
.L_x_3489:
[----:B------:R-:W2:Y:S08]  /*4d40*/  S2UR UR4, SR_CTAID.X ;  /* 0x00000000000479c3 */ /* 0x000eb00000002500 */
[----:B------:R-:W2:Y:S08]  /*4d50*/  LDC R15, c[0x0][0x388] ;  /* 0x0000e200ff0f7b82 */ /* 0x000eb00000000800 */
[----:B01----:R-:W0:Y:S08]  /*4d60*/  LDC.64 R2, c[0x0][0x440] ;  /* 0x00011000ff027b82 */ /* 0x003e300000000a00 */
[----:B------:R-:W1:Y:S01]  /*4d70*/  LDC.64 R12, c[0x0][0x448] ;  /* 0x00011200ff0c7b82 */ /* 0x000e620000000a00 */
[----:B--2---:R-:W-:-:S05]  /*4d80*/  IMAD R15, R15, UR4, RZ ;  /* 0x000000040f0f7c24 */ /* 0x004fca000f8e02ff */
[----:B------:R-:W-:-:S05]  /*4d90*/  LEA.HI R15, R15, R112, RZ, 0x1d ;  /* 0x000000700f0f7211 */ /* 0x000fca00078fe8ff */
[----:B0-----:R-:W-:-:S05]  /*4da0*/  IMAD.WIDE.U32 R2, R15, 0x20, R2 ;  /* 0x000000200f027825 */ /* 0x001fca00078e0002 */
        /* <DEDUP_REMOVED lines=14> */
.L_x_3505:
        /* <DEDUP_REMOVED lines=15> */
.L_x_10723:


//--------------------- .text._ZN10layer_norm22ln_bwd_finalize_kernelINS_22Kernel_traits_finalizeILj3072E13__nv_bfloat16S2_fS2_fjLb0ELj1024ELj4ENS_18Kernel_traits_baseILj3072ES2_S2_fS2_fjLj1024EEEEELb0ELb0EEEvNS_9BwdParamsE --------------------------
	.section	.text._ZN10layer_norm22ln_bwd_finalize_kernelINS_22Kernel_traits_finalizeILj3072E13__nv_bfloat16S2_fS2_fjLb0ELj1024ELj4ENS_18Kernel_traits_baseILj3072ES2_S2_fS2_fjLj1024EEEEELb0ELb0EEEvNS_9BwdParamsE,"ax",@progbits
	.align	128
        .global         _ZN10layer_norm22ln_bwd_finalize_kernelINS_22Kernel_traits_finalizeILj3072E13__nv_bfloat16S2_fS2_fjLb0ELj1024ELj4ENS_18Kernel_traits_baseILj3072ES2_S2_fS2_fjLj1024EEEEELb0ELb0EEEvNS_9BwdParamsE
        .type           _ZN10layer_norm22ln_bwd_finalize_kernelINS_22Kernel_traits_finalizeILj3072E13__nv_bfloat16S2_fS2_fjLb0ELj1024ELj4ENS_18Kernel_traits_baseILj3072ES2_S2_fS2_fjLj1024EEEEELb0ELb0EEEvNS_9BwdParamsE,@function
        .size           _ZN10layer_norm22ln_bwd_finalize_kernelINS_22Kernel_traits_finalizeILj3072E13__nv_bfloat16S2_fS2_fjLb0ELj1024ELj4ENS_18Kernel_traits_baseILj3072ES2_S2_fS2_fjLj1024EEEEELb0ELb0EEEvNS_9BwdParamsE,(.L_x_10724 - _ZN10layer_norm22ln_bwd_finalize_kernelINS_22Kernel_traits_finalizeILj3072E13__nv_bfloat16S2_fS2_fjLb0ELj1024ELj4ENS_18Kernel_traits_baseILj3072ES2_S2_fS2_fjLj1024EEEEELb0ELb0EEEvNS_9BwdParamsE)
        .other          _ZN10layer_norm22ln_bwd_finalize_kernelINS_22Kernel_traits_finalizeILj3072E13__nv_bfloat16S2_fS2_fjLb0ELj1024ELj4ENS_18Kernel_traits_baseILj3072ES2_S2_fS2_fjLj1024EEEEELb0ELb0EEEvNS_9BwdParamsE,@"STO_CUDA_ENTRY STV_DEFAULT"
_ZN10layer_norm22ln_bwd_finalize_kernelINS_22Kernel_traits_finalizeILj3072E13__nv_bfloat16S2_fS2_fjLb0ELj1024ELj4ENS_18Kernel_traits_baseILj3072ES2_S2_fS2_fjLj1024EEEEELb0ELb0EEEvNS_9BwdParamsE:
.text._ZN10layer_norm22ln_bwd_finalize_kernelINS_22Kernel_traits_finalizeILj3072E13__nv_bfloat16S2_fS2_fjLb0ELj1024ELj4ENS_18Kernel_traits_baseILj3072ES2_S2_fS2_fjLj1024EEEEELb0ELb0EEEvNS_9BwdParamsE:
        /* <DEDUP_REMOVED lines=78> */
.L_x_3510:
        /* <DEDUP_REMOVED lines=118> */
.L_x_3509:
[----:B------:R-:W-:Y:S05]  /*0c40*/  BSYNC.RECONVERGENT B1 ;  /* 0x0000000000017941 */ /* 0x000fea0003800200 */
.L_x_3508:
        /* <DEDUP_REMOVED lines=68> */
.L_x_3512:
[----:B------:R-:W-:Y:S05]  /*1090*/  BSYNC.RECONVERGENT B1 ;  /* 0x0000000000017941 */ /* 0x000fea0003800200 */
.L_x_3511:
        /* <DEDUP_REMOVED lines=37> */
.L_x_3514:
[----:B------:R-:W-:Y:S05]  /*12f0*/  BSYNC.RECONVERGENT B1 ;  /* 0x0000000000017941 */ /* 0x000fea0003800200 */
.L_x_3513:
[----:B------:R-:W-:Y:S05]  /*1300*/  @!P1 BRA `(.L_x_3507) ;  /* 0x00000000003c9947 */ /* 0x000fea0003800000 */
[----:B------:R-:W0:Y:S01]  /*1310*/  LDC.64 R8, c[0x0][0x440] ;  /* 0x00011000ff087b82 */ /* 0x000e220000000a00 */
[----:B------:R-:W-:Y:S01]  /*1320*/  IMAD R2, R2, R54, R7 ;  /* 0x0000003602027224 */ /* 0x000fe200078e0207 */
[----:B------:R-:W-:-:S04]  /*1330*/  IADD3 R0, PT, PT, -R0, RZ, RZ ;  /* 0x000000ff00007210 */ /* 0x000fc80007ffe1ff */
[----:B------:R-:W-:Y:S02]  /*1340*/  IADD3 R13, PT, PT, R57, R2, RZ ;  /* 0x00000002390d7210 */ /* 0x000fe40007ffe0ff */
[----:B------:R-:W1:Y:S05]  /*1350*/  LDC.64 R10, c[0x0][0x448] ;  /* 0x00011200ff0a7b82 */ /* 0x000e6a0000000a00 */
.L_x_3515:
        /* <DEDUP_REMOVED lines=10> */
.L_x_3507:
[----:B------:R-:W-:Y:S05]  /*1400*/  BSYNC.RECONVERGENT B0 ;  /* 0x0000000000007941 */ /* 0x000fea0003800200 */
.L_x_3506:
        /* <DEDUP_REMOVED lines=62> */
.L_x_3516:
        /* <DEDUP_REMOVED lines=9> */
.L_x_10724:


//--------------------- .text._ZN10layer_norm13ln_bwd_kernelINS_13Kernel_traitsI13__nv_bfloat16S2_fS2_fjLj3072ELj1ELj1ELj4ELj16ENS_18Kernel_traits_baseILj3072ES2_S2_fS2_fjLj128EEEEELb1ELb0ELb1ELb0EEEvNS_9BwdParamsE --------------------------
	.section	.text._ZN10layer_norm13ln_bwd_kernelINS_13Kernel_traitsI13__nv_bfloat16S2_fS2_fjLj3072ELj1ELj1ELj4ELj16ENS_18Kernel_traits_baseILj3072ES2_S2_fS2_fjLj128EEEEELb1ELb0ELb1ELb0EEEvNS_9BwdParamsE,"ax",@progbits
	.align	128
        .global         _ZN10layer_norm13ln_bwd_kernelINS_13Kernel_traitsI13__nv_bfloat16S2_fS2_fjLj3072ELj1ELj1ELj4ELj16ENS_18Kernel_traits_baseILj3072ES2_S2_fS2_fjLj128EEEEELb1ELb0ELb1ELb0EEEvNS_9BwdParamsE
        .type           _ZN10layer_norm13ln_bwd_kernelINS_13Kernel_traitsI13__nv_bfloat16S2_fS2_fjLj3072ELj1ELj1ELj4ELj16ENS_18Kernel_traits_baseILj3072ES2_S2_fS2_fjLj128EEEEELb1ELb0ELb1ELb0EEEvNS_9BwdParamsE,@function
        .size           _ZN10layer_norm13ln_bwd_kernelINS_13Kernel_traitsI13__nv_bfloat16S2_fS2_fjLj3072ELj1ELj1ELj4ELj16ENS_18Kernel_traits_baseILj3072ES2_S2_fS2_fjLj128EEEEELb1ELb0ELb1ELb0EEEvNS_9BwdParamsE,(.L_x_10725 - _ZN10layer_norm13ln_bwd_kernelINS_13Kernel_traitsI13__nv_bfloat16S2_fS2_fjLj3072ELj1ELj1ELj4ELj16ENS_18Kernel_traits_baseILj3072ES2_S2_fS2_fjLj128EEEEELb1ELb0ELb1ELb0EEEvNS_9BwdParamsE)
        .other          _ZN10layer_norm13ln_bwd_kernelINS_13Kernel_traitsI13__nv_bfloat16S2_fS2_fjLj3072ELj1ELj1ELj4ELj16ENS_18Kernel_traits_baseILj3072ES2_S2_fS2_fjLj128EEEEELb1ELb0ELb1ELb0EEEvNS_9BwdParamsE,@"STO_CUDA_ENTRY STV_DEFAULT"
_ZN10layer_norm13ln_bwd_kernelINS_13Kernel_traitsI13__nv_bfloat16S2_fS2_fjLj3072ELj1ELj1ELj4ELj16ENS_18Kernel_traits_baseILj3072ES2_S2_fS2_fjLj128EEEEELb1ELb0ELb1ELb0EEEvNS_9BwdParamsE:
.text._ZN10layer_norm13ln_bwd_kernelINS_13Kernel_traitsI13__nv_bfloat16S2_fS2_fjLj3072ELj1ELj1ELj4ELj16ENS_18Kernel_traits_baseILj3072ES2_S2_fS2_fjLj128EEEEELb1ELb0ELb1ELb0EEEvNS_9BwdParamsE:
        /* <DEDUP_REMOVED lines=87> */
.L_x_3630:
[----:B0-----:R-:W-:Y:S02]  /*0570*/  UIMAD.WIDE UR26, UR9, 0x4, UR18 ;  /* 0x00000004091a78a5 */ /* 0x001fe4000f8e0212 */
[----:B------:R-:W-:-:S04]  /*0580*/  UIMAD.WIDE UR6, UR9, 0x4, UR14 ;  /* 0x00000004090678a5 */ /* 0x000fc8000f8e020e */
[----:B--23--:R-:W-:Y:S02]  /*0590*/  MOV R114, UR26 ;  /* 0x0000001a00727c02 */ /* 0x00cfe40008000f00 */
[----:B------:R-:W-:-:S05]  /*05a0*/  MOV R115, UR27 ;  /* 0x0000001b00737c02 */ /* 0x000fca0008000f00 */
[----:B------:R-:W2:Y:S01]  /*05b0*/  LDG.E R114, desc[UR10][R114.64] ;  /* 0x0000000a72727981 */ /* 0x000ea2000c1e1900 */
[----:B------:R-:W-:Y:S01]  /*05c0*/  MOV R116, UR6 ;  /* 0x0000000600747c02 */ /* 0x000fe20008000f00 */
[----:B------:R-:W-:Y:S01]  /*05d0*/  IMAD.U32 R117, RZ, RZ, UR7 ;  /* 0x00000007ff757e24 */ /* 0x000fe2000f8e00ff */
        /* <DEDUP_REMOVED lines=14> */
[----:B-----5:R-:W-:Y:S01]  /*06c0*/  ISETP.GE.AND P4, PT, R2, 0x1, PT ;  /* 0x000000010200780c */ /* 0x020fe20003f86270 */
[----:B------:R-:W-:Y:S01]  /*06d0*/  UIADD3 UR6, UPT, UPT, UR27, -0x1, URZ ;  /* 0xffffffff1b067890 */ /* 0x000fe2000fffe0ff */
[----:B------:R-:W-:Y:S01]  /*06e0*/  HFMA2 R169, -RZ, RZ, 0, 0 ;  /* 0x00000000ffa97431 */ /* 0x000fe200000001ff */
[----:B------:R-:W3:Y:S01]  /*06f0*/  S2R R6, SR_TID.X ;  /* 0x0000000000067919 */ /* 0x000ee20000002100 */
[C---:B------:R-:W-:Y:S01]  /*0700*/  ISETP.GE.U32.AND P1, PT, R5.reuse, 0x80, PT ;  /* 0x000000800500780c */ /* 0x040fe20003f26070 */
[----:B------:R-:W-:Y:S01]  /*0710*/  BSSY.RECONVERGENT B1, `(.L_x_3520) ;  /* 0x000007a000017945 */ /* 0x000fe20003800200 */
[----:B-1----:R-:W-:Y:S02]  /*0720*/  ISETP.NE.AND P0, PT, RZ, UR28, PT ;  /* 0x0000001cff007c0c */ /* 0x002fe4000bf05270 */
[----:B------:R-:W-:Y:S02]  /*0730*/  CS2R R172, SRZ ;  /* 0x0000000000ac7805 */ /* 0x000fe4000001ff00 */
[----:B------:R-:W-:Y:S01]  /*0740*/  MOV R0, UR6 ;  /* 0x0000000600007c02 */ /* 0x000fe20008000f00 */
[----:B------:R-:W-:Y:S01]  /*0750*/  UIMAD UR6, UR9, UR8, URZ ;  /* 0x00000008090672a4 */ /* 0x000fe2000f8e02ff */
[----:B------:R-:W-:-:S02]  /*0760*/  ISETP.GE.U32.AND P2, PT, R5, 0x100, PT ;  /* 0x000001000500780c */ /* 0x000fc40003f46070 */
[----:B------:R-:W-:Y:S01]  /*0770*/  ISETP.GE.U32.AND P3, PT, R5, 0x180, PT ;  /* 0x000001800500780c */ /* 0x000fe20003f66070 */
[----:B------:R-:W-:Y:S01]  /*0780*/  @P4 VIADD R114, R2, 0xffffffff ;  /* 0xffffffff02724836 */ /* 0x000fe20000000000 */
[----:B------:R-:W-:Y:S01]  /*0790*/  USHF.R.S32.HI UR7, URZ, 0x1f, UR6 ;  /* 0x0000001fff077899 */ /* 0x000fe20008011406 */
[----:B------:R-:W-:Y:S02]  /*07a0*/  IMAD R0, R0, UR8, RZ ;  /* 0x0000000800007c24 */ /* 0x000fe4000f8e02ff */
[----:B------:R-:W-:Y:S01]  /*07b0*/  @P4 IMAD R114, R114, UR8, RZ ;  /* 0x0000000872724c24 */ /* 0x000fe2000f8e02ff */
[----:B------:R-:W-:Y:S02]  /*07c0*/  ULEA.HI UR7, UR7, UR6, URZ, 0x3 ;  /* 0x0000000607077291 */ /* 0x000fe4000f8f18ff */
[----:B------:R-:W-:Y:S02]  /*07d0*/  SHF.R.S32.HI R115, RZ, 0x1f, R0 ;  /* 0x0000001fff737819 */ /* 0x000fe40000011400 */
[----:B0-----:R-:W-:-:S02]  /*07e0*/  @P4 SHF.R.S32.HI R113, RZ, 0x1f, R114 ;  /* 0x0000001fff714819 */ /* 0x001fc40000011472 */
[----:B------:R-:W-:Y:S02]  /*07f0*/  LEA.HI R115, R115, R0, RZ, 0x3 ;  /* 0x0000000073737211 */ /* 0x000fe400078f18ff */
[----:B------:R-:W-:-:S04]  /*0800*/  @P4 LEA.HI R113, R113, R114, RZ, 0x3 ;  /* 0x0000007271714211 */ /* 0x000fc800078f18ff */
[-C--:B---3--:R-:W-:Y:S02]  /*0810*/  @P4 LEA.HI.SX32 R169, R113, R6.reuse, 0x1d ;  /* 0x0000000671a94211 */ /* 0x088fe400078feaff */
[----:B------:R-:W-:Y:S02]  /*0820*/  MOV R113, UR7 ;  /* 0x0000000700717c02 */ /* 0x000fe40008000f00 */
[-C--:B------:R-:W-:Y:S02]  /*0830*/  LEA.HI.SX32 R171, R115, R6.reuse, 0x1d ;  /* 0x0000000673ab7211 */ /* 0x080fe400078feaff */
[----:B------:R-:W-:-:S04]  /*0840*/  LEA.HI.SX32 R0, R113, R6, 0x1d ;  /* 0x0000000671007211 */ /* 0x000fc800078feaff */
        /* <DEDUP_REMOVED lines=8> */
[----:B-1----:R-:W-:-:S05]  /*08d0*/  IMAD.WIDE.U32 R148, R170, 0x20, R148 ;  /* 0x00000020aa947825 */ /* 0x002fca00078e0094 */
[----:B------:R-:W3:Y:S04]  /*08e0*/  LDG.E.128 R116, desc[UR10][R148.64] ;  /* 0x0000000a94747981 */ /* 0x000ee8000c1e1d00 */
[----:B------:R0:W3:Y:S01]  /*08f0*/  LDG.E.128 R120, desc[UR10][R148.64+0x10] ;  /* 0x0000100a94787981 */ /* 0x0000e2000c1e1d00 */
[----:B--2---:R-:W-:-:S06]  /*0900*/  IMAD.WIDE.U32 R14, R169, 0x8, R14 ;  /* 0x00000008a90e7825 */ /* 0x004fcc00078e000e */
[----:B------:R-:W5:Y:S01]  /*0910*/  LDG.E.64 R14, desc[UR10][R14.64] ;  /* 0x0000000a0e0e7981 */ /* 0x000f62000c1e1b00 */
[----:B----4-:R-:W-:-:S04]  /*0920*/  ISETP.NE.U32.AND P0, PT, RZ, UR22, PT ;  /* 0x00000016ff007c0c */ /* 0x010fc8000bf05070 */
[----:B------:R-:W-:-:S13]  /*0930*/  ISETP.NE.AND.EX P0, PT, RZ, UR23, PT, P0 ;  /* 0x00000017ff007c0c */ /* 0x000fda000bf05300 */
[----:B------:R-:W1:Y:S01]  /*0940*/  @P0 LDC.64 R132, c[0x0][0x438] ;  /* 0x00010e00ff840b82 */ /* 0x000e620000000a00 */
[----:B------:R-:W-:Y:S02]  /*0950*/  PRMT R9, R24, 0x7632, R9 ;  /* 0x0000763218097816 */ /* 0x000fe40000000009 */
[----:B------:R-:W-:Y:S02]  /*0960*/  PRMT R13, R25, 0x7632, R13 ;  /* 0x00007632190d7816 */ /* 0x000fe4000000000d */
[----:B------:R-:W-:Y:S02]  /*0970*/  SHF.L.U32 R9, R9, 0x10, RZ ;  /* 0x0000001009097819 */ /* 0x000fe400000006ff */
[----:B------:R-:W-:Y:S02]  /*0980*/  SHF.L.U32 R13, R13, 0x10, RZ ;  /* 0x000000100d0d7819 */ /* 0x000fe400000006ff */
[----:B------:R-:W-:-:S04]  /*0990*/  PRMT R131, R26, 0x7632, R131 ;  /* 0x000076321a837816 */ /* 0x000fc80000000083 */
[----:B------:R-:W-:Y:S01]  /*09a0*/  SHF.L.U32 R131, R131, 0x10, RZ ;  /* 0x0000001083837819 */ /* 0x000fe200000006ff */
[----:B-1----:R-:W-:-:S05]  /*09b0*/  @P0 IMAD.WIDE.U32 R132, R170, 0x20, R132 ;  /* 0x00000020aa840825 */ /* 0x002fca00078e0084 */
[----:B------:R-:W5:Y:S04]  /*09c0*/  @P0 LDG.E.128 R84, desc[UR10][R132.64] ;  /* 0x0000000a84540981 */ /* 0x000f68000c1e1d00 */
[----:B------:R1:W5:Y:S01]  /*09d0*/  @P0 LDG.E.128 R88, desc[UR10][R132.64+0x10] ;  /* 0x0000100a84580981 */ /* 0x000362000c1e1d00 */
[----:B0-----:R-:W-:Y:S02]  /*09e0*/  SHF.L.U32 R148, R25, 0x10, RZ ;  /* 0x0000001019947819 */ /* 0x001fe400000006ff */
[----:B-1----:R-:W-:-:S04]  /*09f0*/  PRMT R133, R27, 0x7632, R133 ;  /* 0x000076321b857816 */ /* 0x002fc80000000085 */
[----:B------:R-:W-:Y:S02]  /*0a00*/  SHF.L.U32 R133, R133, 0x10, RZ ;  /* 0x0000001085857819 */ /* 0x000fe400000006ff */
[----:B------:R-:W-:Y:S02]  /*0a10*/  SHF.L.U32 R160, R26, 0x10, RZ ;  /* 0x000000101aa07819 */ /* 0x000fe400000006ff */
[----:B------:R-:W-:Y:S01]  /*0a20*/  SHF.L.U32 R166, R27, 0x10, RZ ;  /* 0x000000101ba67819 */ /* 0x000fe200000006ff */
[----:B------:R-:W-:Y:S01]  /*0a30*/  VIADD R169, R169, 0x80 ;  /* 0x00000080a9a97836 */ /* 0x000fe20000000000 */
[----:B------:R-:W-:Y:S02]  /*0a40*/  IADD3 R171, PT, PT, R171, 0x80, RZ ;  /* 0x00000080abab7810 */ /* 0x000fe40007ffe0ff */
[----:B------:R-:W-:Y:S02]  /*0a50*/  IADD3 R170, PT, PT, R170, 0x80, RZ ;  /* 0x00000080aaaa7810 */ /* 0x000fe40007ffe0ff */
[----:B---3--:R-:W-:-:S04]  /*0a60*/  PRMT R3, R112, 0x7632, R3 ;  /* 0x0000763270037816 */ /* 0x008fc80000000003 */
[----:B------:R-:W-:Y:S01]  /*0a70*/  SHF.L.U32 R126, R3, 0x10, RZ ;  /* 0x00000010037e7819 */ /* 0x000fe200000006ff */
[C---:B------:R-:W-:Y:S01]  /*0a80*/  FADD.FTZ R10, -R168.reuse, R117 ;  /* 0x00000075a80a7221 */ /* 0x040fe20000010100 */
[----:B------:R-:W-:Y:S01]  /*0a90*/  PRMT R3, R113, 0x7632, R3 ;  /* 0x0000763271037816 */ /* 0x000fe20000000003 */
[----:B------:R-:W-:Y:S02]  /*0aa0*/  FADD.FTZ R119, -R168, R119 ;  /* 0x00000077a8777221 */ /* 0x000fe40000010100 */
[----:B------:R-:W-:Y:S01]  /*0ab0*/  FMUL.FTZ R10, R10, UR26 ;  /* 0x0000001a0a0a7c20 */ /* 0x000fe20008410000 */
[-C--:B------:R-:W-:Y:S01]  /*0ac0*/  FMUL.FTZ R9, R9, R126.reuse ;  /* 0x0000007e09097220 */ /* 0x080fe20000410000 */
[----:B------:R-:W-:Y:S01]  /*0ad0*/  FADD.FTZ R57, R57, R126 ;  /* 0x0000007e39397221 */ /* 0x000fe20000010000 */
[----:B------:R-:W-:Y:S02]  /*0ae0*/  IMAD.U32 R132, R3, 0x10000, RZ ;  /* 0x0001000003847824 */ /* 0x000fe400078e00ff */
[----:B------:R-:W-:Y:S01]  /*0af0*/  FFMA.FTZ R37, R10, R126, R37 ;  /* 0x0000007e0a257223 */ /* 0x000fe20000010025 */
[----:B------:R-:W-:Y:S01]  /*0b00*/  FMUL.FTZ R126, R119, UR26 ;  /* 0x0000001a777e7c20 */ /* 0x000fe20008410000 */
[----:B------:R-:W-:Y:S01]  /*0b10*/  PRMT R3, R114, 0x7632, R3 ;  /* 0x0000763272037816 */ /* 0x000fe20000000003 */
[----:B------:R-:W-:Y:S01]  /*0b20*/  FADD.FTZ R121, -R168, R121 ;  /* 0x00000079a8797221 */ /* 0x000fe20000010100 */
[-C--:B------:R-:W-:Y:S01]  /*0b30*/  FMUL.FTZ R13, R13, R132.reuse ;  /* 0x000000840d0d7220 */ /* 0x080fe20000410000 */
[----:B------:R-:W-:Y:S01]  /*0b40*/  FFMA.FTZ R39, R126, R132, R39 ;  /* 0x000000847e277223 */ /* 0x000fe20000010027 */
[----:B------:R-:W-:Y:S01]  /*0b50*/  FADD.FTZ R59, R59, R132 ;  /* 0x000000843b3b7221 */ /* 0x000fe20000010000 */
[----:B------:R-:W-:Y:S01]  /*0b60*/  SHF.L.U32 R134, R3, 0x10, RZ ;  /* 0x0000001003867819 */ /* 0x000fe200000006ff */
[----:B------:R-:W-:Y:S01]  /*0b70*/  FMUL.FTZ R132, R121, UR26 ;  /* 0x0000001a79847c20 */ /* 0x000fe20008410000 */
[----:B------:R-:W-:Y:S01]  /*0b80*/  PRMT R3, R115, 0x7632, R3 ;  /* 0x0000763273037816 */ /* 0x000fe20000000003 */
[C---:B------:R-:W-:Y:S01]  /*0b90*/  FADD.FTZ R123, -R168.reuse, R123 ;  /* 0x0000007ba87b7221 */ /* 0x040fe20000010100 */
[----:B------:R-:W-:Y:S01]  /*0ba0*/  FADD.FTZ R118, -R168, R118 ;  /* 0x00000076a8767221 */ /* 0x000fe20000010100 */
[-C--:B------:R-:W-:Y:S01]  /*0bb0*/  FMUL.FTZ R131, R131, R134.reuse ;  /* 0x0000008683837220 */ /* 0x080fe20000410000 */
[----:B------:R-:W-:Y:S01]  /*0bc0*/  FADD.FTZ R61, R61, R134 ;  /* 0x000000863d3d7221 */ /* 0x000fe20000010000 */
[----:B------:R-:W-:Y:S01]  /*0bd0*/  FFMA.FTZ R41, R132, R134, R41 ;  /* 0x0000008684297223 */ /* 0x000fe20000010029 */
[----:B------:R-:W-:Y:S01]  /*0be0*/  SHF.L.U32 R138, R3, 0x10, RZ ;  /* 0x00000010038a7819 */ /* 0x000fe200000006ff */
[----:B------:R-:W-:Y:S01]  /*0bf0*/  FMUL.FTZ R134, R123, UR26 ;  /* 0x0000001a7b867c20 */ /* 0x000fe20008410000 */
[----:B------:R-:W-:-:S02]  /*0c00*/  IMAD.U32 R113, R113, 0x10000, RZ ;  /* 0x0001000071717824 */ /* 0x000fc400078e00ff */
[----:B------:R-:W-:Y:S01]  /*0c10*/  FMUL.FTZ R149, R118, UR26 ;  /* 0x0000001a76957c20 */ /* 0x000fe20008410000 */
[----:B------:R-:W-:Y:S01]  /*0c20*/  SHF.L.U32 R117, R112, 0x10, RZ ;  /* 0x0000001070757819 */ /* 0x000fe200000006ff */
[-C--:B------:R-:W-:Y:S01]  /*0c30*/  FMUL.FTZ R133, R133, R138.reuse ;  /* 0x0000008a85857220 */ /* 0x080fe20000410000 */
[----:B------:R-:W-:Y:S01]  /*0c40*/  FADD.FTZ R63, R63, R138 ;  /* 0x0000008a3f3f7221 */ /* 0x000fe20000010000 */
[----:B------:R-:W-:Y:S01]  /*0c50*/  FFMA.FTZ R43, R134, R138, R43 ;  /* 0x0000008a862b7223 */ /* 0x000fe2000001002b */
[----:B------:R-:W-:Y:S01]  /*0c60*/  SHF.L.U32 R138, R24, 0x10, RZ ;  /* 0x00000010188a7819 */ /* 0x000fe200000006ff */
[C---:B------:R-:W-:Y:S01]  /*0c70*/  FADD.FTZ R120, -R168.reuse, R120 ;  /* 0x00000078a8787221 */ /* 0x040fe20000010100 */
[----:B------:R-:W-:Y:S01]  /*0c80*/  FADD.FTZ R3, -R168, R116 ;  /* 0x00000074a8037221 */ /* 0x000fe20000010100 */
[----:B------:R-:W-:Y:S01]  /*0c90*/  FADD.FTZ R58, R58, R113 ;  /* 0x000000713a3a7221 */ /* 0x000fe20000010000 */
[-C--:B------:R-:W-:Y:S01]  /*0ca0*/  FFMA.FTZ R38, R149, R113.reuse, R38 ;  /* 0x0000007195267223 */ /* 0x080fe20000010026 */
[----:B------:R-:W-:Y:S01]  /*0cb0*/  FMUL.FTZ R148, R148, R113 ;  /* 0x0000007194947220 */ /* 0x000fe20000410000 */
[----:B------:R-:W-:Y:S01]  /*0cc0*/  SHF.L.U32 R113, R114, 0x10, RZ ;  /* 0x0000001072717819 */ /* 0x000fe200000006ff */
[----:B------:R-:W-:Y:S01]  /*0cd0*/  FADD.FTZ R122, -R168, R122 ;  /* 0x0000007aa87a7221 */ /* 0x000fe20000010100 */
[----:B------:R-:W-:Y:S01]  /*0ce0*/  FMUL.FTZ R138, R138, R117 ;  /* 0x000000758a8a7220 */ /* 0x000fe20000410000 */
[----:B------:R-:W-:Y:S01]  /*0cf0*/  FMUL.FTZ R157, R120, UR26 ;  /* 0x0000001a789d7c20 */ /* 0x000fe20008410000 */
[----:B------:R-:W-:Y:S01]  /*0d00*/  FMUL.FTZ R3, R3, UR26 ;  /* 0x0000001a03037c20 */ /* 0x000fe20008410000 */
[----:B------:R-:W-:Y:S01]  /*0d10*/  SHF.L.U32 R115, R115, 0x10, RZ ;  /* 0x0000001073737819 */ /* 0x000fe200000006ff */
[----:B------:R-:W-:Y:S01]  /*0d20*/  FMUL.FTZ R167, R122, UR26 ;  /* 0x0000001a7aa77c20 */ /* 0x000fe20008410000 */
[----:B------:R-:W-:Y:S01]  /*0d30*/  FADD.FTZ R60, R60, R113 ;  /* 0x000000713c3c7221 */ /* 0x000fe20000010000 */
[-C--:B------:R-:W-:Y:S01]  /*0d40*/  FFMA.FTZ R40, R157, R113.reuse, R40 ;  /* 0x000000719d287223 */ /* 0x080fe20000010028 */
[----:B------:R-:W-:Y:S01]  /*0d50*/  FMUL.FTZ R160, R160, R113 ;  /* 0x00000071a0a07220 */ /* 0x000fe20000410000 */
[----:B------:R-:W-:Y:S01]  /*0d60*/  FADD.FTZ R112, RZ, R138 ;  /* 0x0000008aff707221 */ /* 0x000fe20000010000 */
[----:B------:R-:W-:Y:S01]  /*0d70*/  FFMA.FTZ R113, R3, R138, RZ ;  /* 0x0000008a03717223 */ /* 0x000fe200000100ff */
[----:B------:R-:W-:Y:S01]  /*0d80*/  FADD.FTZ R62, R62, R115 ;  /* 0x000000733e3e7221 */ /* 0x000fe20000010000 */
[-C--:B------:R-:W-:Y:S01]  /*0d90*/  FFMA.FTZ R42, R167, R115.reuse, R42 ;  /* 0x00000073a72a7223 */ /* 0x080fe2000001002a */
        /* <DEDUP_REMOVED lines=17> */
.L_x_3521:
[----:B----4-:R-:W-:Y:S05]  /*0eb0*/  BSYNC.RECONVERGENT B1 ;  /* 0x0000000000017941 */ /* 0x010fea0003800200 */
.L_x_3520:
[----:B------:R-:W-:Y:S04]  /*0ec0*/  BSSY.RECONVERGENT B1, `(.L_x_3522) ;  /* 0x0000065000017945 */ /* 0x000fe80003800200 */
[----:B------:R-:W-:Y:S05]  /*0ed0*/  @!P2 BRA `(.L_x_3523) ;  /* 0x00000004008ca947 */ /* 0x000fea0003800000 */
[----:B------:R-:W0:Y:S08]  /*0ee0*/  LDC.64 R112, c[0x0][0x428] ;  /* 0x00010a00ff707b82 */ /* 0x000e300000000a00 */
[----:B------:R-:W1:Y:S01]  /*0ef0*/  LDC.64 R136, c[0x0][0x3a8] ;  /* 0x0000ea00ff887b82 */ /* 0x000e620000000a00 */
[----:B0-----:R-:W-:-:S06]  /*0f00*/  IMAD.WIDE.U32 R112, R171, 0x10, R112 ;  /* 0x00000010ab707825 */ /* 0x001fcc00078e0070 */
[----:B------:R-:W2:Y:S01]  /*0f10*/  LDG.E.128 R112, desc[UR10][R112.64] ;  /* 0x0000000a70707981 */ /* 0x000ea2000c1e1d00 */
[----:B-1----:R-:W-:-:S05]  /*0f20*/  IMAD.WIDE.U32 R136, R170, 0x20, R136 ;  /* 0x00000020aa887825 */ /* 0x002fca00078e0088 */
[----:B------:R-:W3:Y:S04]  /*0f30*/  LDG.E.128 R116, desc[UR10][R136.64] ;  /* 0x0000000a88747981 */ /* 0x000ee8000c1e1d00 */
[----:B------:R-:W4:Y:S01]  /*0f40*/  LDG.E.128 R120, desc[UR10][R136.64+0x10] ;  /* 0x0000100a88787981 */ /* 0x000f22000c1e1d00 */
[----:B------:R-:W-:-:S04]  /*0f50*/  ISETP.NE.U32.AND P0, PT, RZ, UR22, PT ;  /* 0x00000016ff007c0c */ /* 0x000fc8000bf05070 */
[----:B------:R-:W-:-:S13]  /*0f60*/  ISETP.NE.AND.EX P0, PT, RZ, UR23, PT, P0 ;  /* 0x00000017ff007c0c */ /* 0x000fda000bf05300 */
[----:B------:R-:W0:Y:S01]  /*0f70*/  @P0 LDC.64 R128, c[0x0][0x438] ;  /* 0x00010e00ff800b82 */ /* 0x000e220000000a00 */
[----:B------:R-:W-:-:S04]  /*0f80*/  PRMT R11, R28, 0x7632, R11 ;  /* 0x000076321c0b7816 */ /* 0x000fc8000000000b */
[----:B------:R-:W-:Y:S02]  /*0f90*/  SHF.L.U32 R11, R11, 0x10, RZ ;  /* 0x000000100b0b7819 */ /* 0x000fe400000006ff */
[----:B------:R-:W-:Y:S01]  /*0fa0*/  PRMT R127, R30, 0x7632, R127 ;  /* 0x000076321e7f7816 */ /* 0x000fe2000000007f */
[----:B0-----:R-:W-:-:S05]  /*0fb0*/  @P0 IMAD.WIDE.U32 R128, R170, 0x20, R128 ;  /* 0x00000020aa800825 */ /* 0x001fca00078e0080 */
[----:B------:R-:W5:Y:S04]  /*0fc0*/  @P0 LDG.E.128 R20, desc[UR10][R128.64] ;  /* 0x0000000a80140981 */ /* 0x000f68000c1e1d00 */
[----:B------:R0:W5:Y:S01]  /*0fd0*/  @P0 LDG.E.128 R16, desc[UR10][R128.64+0x10] ;  /* 0x0000100a80100981 */ /* 0x000162000c1e1d00 */
[----:B------:R-:W-:Y:S02]  /*0fe0*/  SHF.L.U32 R127, R127, 0x10, RZ ;  /* 0x000000107f7f7819 */ /* 0x000fe400000006ff */
[----:B--2---:R-:W-:-:S04]  /*0ff0*/  PRMT R7, R112, 0x7632, R7 ;  /* 0x0000763270077816 */ /* 0x004fc80000000007 */
[----:B------:R-:W-:Y:S01]  /*1000*/  SHF.L.U32 R12, R7, 0x10, RZ ;  /* 0x00000010070c7819 */ /* 0x000fe200000006ff */
[--C-:B---3--:R-:W-:Y:S01]  /*1010*/  FADD.FTZ R8, -R168, R117.reuse ;  /* 0x00000075a8087221 */ /* 0x108fe20000010100 */
[----:B------:R-:W-:-:S03]  /*1020*/  PRMT R117, R29, 0x7632, R117 ;  /* 0x000076321d757816 */ /* 0x000fc60000000075 */
[-C--:B------:R-:W-:Y:S01]  /*1030*/  FMUL.FTZ R7, R11, R12.reuse ;  /* 0x0000000c0b077220 */ /* 0x080fe20000410000 */
[----:B------:R-:W-:Y:S01]  /*1040*/  PRMT R11, R113, 0x7632, R11 ;  /* 0x00007632710b7816 */ /* 0x000fe2000000000b */
[----:B------:R-:W-:Y:S01]  /*1050*/  FMUL.FTZ R8, R8, UR26 ;  /* 0x0000001a08087c20 */ /* 0x000fe20008410000 */
[----:B------:R-:W-:Y:S01]  /*1060*/  SHF.L.U32 R117, R117, 0x10, RZ ;  /* 0x0000001075757819 */ /* 0x000fe200000006ff */
[----:B------:R-:W-:Y:S01]  /*1070*/  FADD.FTZ R45, R45, R12 ;  /* 0x0000000c2d2d7221 */ /* 0x000fe20000010000 */
[----:B0-----:R-:W-:Y:S01]  /*1080*/  SHF.L.U32 R128, R11, 0x10, RZ ;  /* 0x000000100b807819 */ /* 0x001fe200000006ff */
[----:B------:R-:W-:Y:S01]  /*1090*/  FFMA.FTZ R65, R8, R12, R65 ;  /* 0x0000000c08417223 */ /* 0x000fe20000010041 */
[----:B------:R-:W-:-:S03]  /*10a0*/  FADD.FTZ R12, -R168, R119 ;  /* 0x00000077a80c7221 */ /* 0x000fc60000010100 */
[-C--:B------:R-:W-:Y:S01]  /*10b0*/  FMUL.FTZ R11, R117, R128.reuse ;  /* 0x00000080750b7220 */ /* 0x080fe20000410000 */
[----:B------:R-:W-:Y:S01]  /*10c0*/  FMUL.FTZ R12, R12, UR26 ;  /* 0x0000001a0c0c7c20 */ /* 0x000fe20008410000 */
[----:B------:R-:W-:Y:S01]  /*10d0*/  PRMT R117, R114, 0x7632, R117 ;  /* 0x0000763272757816 */ /* 0x000fe20000000075 */
[----:B----4-:R-:W-:Y:S01]  /*10e0*/  FADD.FTZ R121, -R168, R121 ;  /* 0x00000079a8797221 */ /* 0x010fe20000010100 */
[----:B------:R-:W-:Y:S01]  /*10f0*/  FADD.FTZ R47, R47, R128 ;  /* 0x000000802f2f7221 */ /* 0x000fe20000010000 */
[----:B------:R-:W-:Y:S02]  /*1100*/  FFMA.FTZ R67, R12, R128, R67 ;  /* 0x000000800c437223 */ /* 0x000fe40000010043 */
[----:B------:R-:W-:Y:S02]  /*1110*/  IMAD.U32 R128, R117, 0x10000, RZ ;  /* 0x0001000075807824 */ /* 0x000fe400078e00ff */
[----:B------:R-:W-:Y:S02]  /*1120*/  FMUL.FTZ R130, R121, UR26 ;  /* 0x0000001a79827c20 */ /* 0x000fe40008410000 */
[-C--:B------:R-:W-:Y:S01]  /*1130*/  FMUL.FTZ R127, R127, R128.reuse ;  /* 0x000000807f7f7220 */ /* 0x080fe20000410000 */
[----:B------:R-:W-:Y:S01]  /*1140*/  FADD.FTZ R97, R97, R128 ;  /* 0x0000008061617221 */ /* 0x000fe20000010000 */
[----:B------:R-:W-:-:S02]  /*1150*/  FFMA.FTZ R73, R130, R128, R73 ;  /* 0x0000008082497223 */ /* 0x000fc40000010049 */
[----:B------:R-:W0:Y:S02]  /*1160*/  LDC.64 R128, c[0x0][0x3b0] ;  /* 0x0000ec00ff807b82 */ /* 0x000e240000000a00 */
[----:B0-----:R-:W-:-:S06]  /*1170*/  IMAD.WIDE.U32 R128, R169, 0x8, R128 ;  /* 0x00000008a9807825 */ /* 0x001fcc00078e0080 */
[----:B------:R-:W5:Y:S01]  /*1180*/  LDG.E.64 R128, desc[UR10][R128.64] ;  /* 0x0000000a80807981 */ /* 0x000f62000c1e1b00 */
[----:B------:R-:W-:Y:S01]  /*1190*/  FADD.FTZ R118, -R168, R118 ;  /* 0x00000076a8767221 */ /* 0x000fe20000010100 */
[----:B------:R-:W-:Y:S02]  /*11a0*/  SHF.L.U32 R113, R113, 0x10, RZ ;  /* 0x0000001071717819 */ /* 0x000fe400000006ff */
[----:B------:R-:W-:Y:S01]  /*11b0*/  SHF.L.U32 R146, R29, 0x10, RZ ;  /* 0x000000101d927819 */ /* 0x000fe200000006ff */
[----:B------:R-:W-:Y:S01]  /*11c0*/  FMUL.FTZ R137, R118, UR26 ;  /* 0x0000001a76897c20 */ /* 0x000fe20008410000 */
[----:B------:R-:W-:Y:S01]  /*11d0*/  FADD.FTZ R120, -R168, R120 ;  /* 0x00000078a8787221 */ /* 0x000fe20000010100 */
[----:B------:R-:W-:Y:S01]  /*11e0*/  FADD.FTZ R46, R46, R113 ;  /* 0x000000712e2e7221 */ /* 0x000fe20000010000 */
[----:B------:R-:W-:Y:S01]  /*11f0*/  SHF.L.U32 R156, R30, 0x10, RZ ;  /* 0x000000101e9c7819 */ /* 0x000fe200000006ff */
[-C--:B------:R-:W-:Y:S01]  /*1200*/  FFMA.FTZ R66, R137, R113.reuse, R66 ;  /* 0x0000007189427223 */ /* 0x080fe20000010042 */
[----:B------:R-:W-:Y:S01]  /*1210*/  FMUL.FTZ R146, R146, R113 ;  /* 0x0000007192927220 */ /* 0x000fe20000410000 */
[----:B------:R-:W-:Y:S01]  /*1220*/  SHF.L.U32 R113, R114, 0x10, RZ ;  /* 0x0000001072717819 */ /* 0x000fe200000006ff */
[----:B------:R-:W-:Y:S01]  /*1230*/  FMUL.FTZ R151, R120, UR26 ;  /* 0x0000001a78977c20 */ /* 0x000fe20008410000 */
[----:B------:R-:W-:Y:S01]  /*1240*/  SHF.L.U32 R117, R112, 0x10, RZ ;  /* 0x0000001070757819 */ /* 0x000fe200000006ff */
[----:B------:R-:W-:Y:S01]  /*1250*/  FADD.FTZ R122, -R168, R122 ;  /* 0x0000007aa87a7221 */ /* 0x000fe20000010100 */
[----:B------:R-:W-:Y:S01]  /*1260*/  SHF.L.U32 R136, R28, 0x10, RZ ;  /* 0x000000101c887819 */ /* 0x000fe200000006ff */
[----:B------:R-:W-:Y:S01]  /*1270*/  FADD.FTZ R96, R96, R113 ;  /* 0x0000007160607221 */ /* 0x000fe20000010000 */
[-C--:B------:R-:W-:Y:S01]  /*1280*/  FFMA.FTZ R72, R151, R113.reuse, R72 ;  /* 0x0000007197487223 */ /* 0x080fe20000010048 */
[----:B------:R-:W-:Y:S01]  /*1290*/  FMUL.FTZ R156, R156, R113 ;  /* 0x000000719c9c7220 */ /* 0x000fe20000410000 */
[C---:B------:R-:W-:Y:S01]  /*12a0*/  FADD.FTZ R116, -R168.reuse, R116 ;  /* 0x00000074a8747221 */ /* 0x040fe20000010100 */
[C---:B------:R-:W-:Y:S01]  /*12b0*/  IMAD.U32 R113, R115.reuse, 0x10000, RZ ;  /* 0x0001000073717824 */ /* 0x040fe200078e00ff */
[----:B------:R-:W-:Y:S01]  /*12c0*/  PRMT R115, R115, 0x7632, R115 ;  /* 0x0000763273737816 */ /* 0x000fe20000000073 */
[----:B------:R-:W-:Y:S01]  /*12d0*/  FADD.FTZ R123, -R168, R123 ;  /* 0x0000007ba87b7221 */ /* 0x000fe20000010100 */
[C---:B------:R-:W-:Y:S01]  /*12e0*/  PRMT R164, R31.reuse, 0x7632, R164 ;  /* 0x000076321fa47816 */ /* 0x040fe200000000a4 */
[----:B------:R-:W-:Y:S01]  /*12f0*/  FMUL.FTZ R136, R136, R117 ;  /* 0x0000007588887220 */ /* 0x000fe20000410000 */
[----:B------:R-:W-:Y:S01]  /*1300*/  SHF.L.U32 R154, R31, 0x10, RZ ;  /* 0x000000101f9a7819 */ /* 0x000fe200000006ff */
[----:B------:R-:W-:Y:S01]  /*1310*/  FMUL.FTZ R155, R122, UR26 ;  /* 0x0000001a7a9b7c20 */ /* 0x000fe20008410000 */
[----:B------:R-:W-:Y:S01]  /*1320*/  FMUL.FTZ R135, R116, UR26 ;  /* 0x0000001a74877c20 */ /* 0x000fe20008410000 */
[----:B------:R-:W-:Y:S01]  /*1330*/  SHF.L.U32 R164, R164, 0x10, RZ ;  /* 0x00000010a4a47819 */ /* 0x000fe200000006ff */
[----:B------:R-:W-:Y:S01]  /*1340*/  FMUL.FTZ R162, R123, UR26 ;  /* 0x0000001a7ba27c20 */ /* 0x000fe20008410000 */
[----:B------:R-:W-:Y:S01]  /*1350*/  SHF.L.U32 R115, R115, 0x10, RZ ;  /* 0x0000001073737819 */ /* 0x000fe200000006ff */
[----:B------:R-:W-:Y:S01]  /*1360*/  FADD.FTZ R98, R98, R113 ;  /* 0x0000007162627221 */ /* 0x000fe20000010000 */
[-C--:B------:R-:W-:Y:S01]  /*1370*/  FFMA.FTZ R74, R155, R113.reuse, R74 ;  /* 0x000000719b4a7223 */ /* 0x080fe2000001004a */
        /* <DEDUP_REMOVED lines=20> */
[----:B------:R-:W-:Y:S01]  /*14c0*/  IADD3 R171, PT, PT, R171, 0x80, RZ ;  /* 0x00000080abab7810 */ /* 0x000fe20007ffe0ff */
[----:B------:R-:W-:Y:S01]  /*14d0*/  FADD.FTZ R173, R115, R164 ;  /* 0x000000a473ad7221 */ /* 0x000fe20000010000 */
[----:B------:R-:W-:Y:S01]  /*14e0*/  IADD3 R169, PT, PT, R169, 0x80, RZ ;  /* 0x00000080a9a97810 */ /* 0x000fe20007ffe0ff */
[----:B------:R-:W-:Y:S01]  /*14f0*/  FFMA.FTZ R172, R162, R164, R113 ;  /* 0x000000a4a2ac7223 */ /* 0x000fe20000010071 */
[----:B------:R-:W-:-:S07]  /*1500*/  IADD3 R170, PT, PT, R170, 0x80, RZ ;  /* 0x00000080aaaa7810 */ /* 0x000fce0007ffe0ff */
.L_x_3523:
[----:B------:R-:W-:Y:S05]  /*1510*/  BSYNC.RECONVERGENT B1 ;  /* 0x0000000000017941 */ /* 0x000fea0003800200 */
.L_x_3522:
        /* <DEDUP_REMOVED lines=9> */
[----:B------:R-:W-:Y:S01]  /*15b0*/  ISETP.NE.U32.AND P0, PT, RZ, UR22, PT ;  /* 0x00000016ff007c0c */ /* 0x000fe2000bf05070 */
[----:B--2---:R-:W-:-:S03]  /*15c0*/  IMAD.WIDE.U32 R124, R169, 0x8, R124 ;  /* 0x00000008a97c7825 */ /* 0x004fc600078e007c */
[----:B------:R-:W-:-:S03]  /*15d0*/  ISETP.NE.AND.EX P0, PT, RZ, UR23, PT, P0 ;  /* 0x00000017ff007c0c */ /* 0x000fc6000bf05300 */
[----:B------:R-:W5:Y:S10]  /*15e0*/  LDG.E.64 R124, desc[UR10][R124.64] ;  /* 0x0000000a7c7c7981 */ /* 0x000f74000c1e1b00 */
[----:B------:R-:W1:Y:S01]  /*15f0*/  @P0 LDC.64 R140, c[0x0][0x438] ;  /* 0x00010e00ff8c0b82 */ /* 0x000e620000000a00 */
[----:B0-----:R-:W-:-:S02]  /*1600*/  PRMT R143, R33, 0x7632, R143 ;  /* 0x00007632218f7816 */ /* 0x001fc4000000008f */
[----:B------:R-:W-:-:S03]  /*1610*/  PRMT R139, R34, 0x7632, R139 ;  /* 0x00007632228b7816 */ /* 0x000fc6000000008b */
[----:B------:R-:W-:Y:S01]  /*1620*/  IMAD.U32 R143, R143, 0x10000, RZ ;  /* 0x000100008f8f7824 */ /* 0x000fe200078e00ff */
[----:B------:R-:W-:Y:S01]  /*1630*/  SHF.L.U32 R139, R139, 0x10, RZ ;  /* 0x000000108b8b7819 */ /* 0x000fe200000006ff */
[----:B------:R-:W-:Y:S02]  /*1640*/  IMAD.U32 R145, R32, 0x10000, RZ ;  /* 0x0001000020917824 */ /* 0x000fe400078e00ff */
[----:B-1----:R-:W-:-:S05]  /*1650*/  @P0 IMAD.WIDE.U32 R140, R170, 0x20, R140 ;  /* 0x00000020aa8c0825 */ /* 0x002fca00078e008c */
[----:B------:R-:W5:Y:S04]  /*1660*/  @P0 LDG.E.128 R104, desc[UR10][R140.64] ;  /* 0x0000000a8c680981 */ /* 0x000f68000c1e1d00 */
[----:B------:R0:W5:Y:S01]  /*1670*/  @P0 LDG.E.128 R108, desc[UR10][R140.64+0x10] ;  /* 0x0000100a8c6c0981 */ /* 0x000162000c1e1d00 */
[----:B------:R-:W-:Y:S02]  /*1680*/  SHF.L.U32 R161, R4, 0x10, RZ ;  /* 0x0000001004a17819 */ /* 0x000fe400000006ff */
[----:B0-----:R-:W-:-:S04]  /*1690*/  PRMT R141, R35, 0x7632, R141 ;  /* 0x00007632238d7816 */ /* 0x001fc8000000008d */
[----:B------:R-:W-:Y:S02]  /*16a0*/  SHF.L.U32 R141, R141, 0x10, RZ ;  /* 0x000000108d8d7819 */ /* 0x000fe400000006ff */
[----:B------:R-:W-:Y:S02]  /*16b0*/  SHF.L.U32 R158, R34, 0x10, RZ ;  /* 0x00000010229e7819 */ /* 0x000fe400000006ff */
[----:B------:R-:W-:Y:S01]  /*16c0*/  SHF.L.U32 R163, R35, 0x10, RZ ;  /* 0x0000001023a37819 */ /* 0x000fe200000006ff */
[C---:B---3--:R-:W-:Y:S01]  /*16d0*/  FADD.FTZ R144, -R168.reuse, R115 ;  /* 0x00000073a8907221 */ /* 0x048fe20000010100 */
[----:B------:R-:W-:-:S03]  /*16e0*/  FADD.FTZ R112, -R168, R112 ;  /* 0x00000070a8707221 */ /* 0x000fc60000010100 */
[----:B------:R-:W-:Y:S01]  /*16f0*/  FMUL.FTZ R144, R144, UR26 ;  /* 0x0000001a90907c20 */ /* 0x000fe20008410000 */
[----:B----4-:R-:W-:Y:S01]  /*1700*/  PRMT R115, R121, 0x7632, R115 ;  /* 0x0000763279737816 */ /* 0x010fe20000000073 */
[----:B------:R-:W-:-:S03]  /*1710*/  FADD.FTZ R117, -R168, R117 ;  /* 0x00000075a8757221 */ /* 0x000fc60000010100 */
[----:B------:R-:W-:Y:S02]  /*1720*/  SHF.L.U32 R140, R115, 0x10, RZ ;  /* 0x00000010738c7819 */ /* 0x000fe400000006ff */
[----:B------:R-:W-:Y:S01]  /*1730*/  PRMT R115, R122, 0x7632, R115 ;  /* 0x000076327a737816 */ /* 0x000fe20000000073 */
[----:B------:R-:W-:Y:S02]  /*1740*/  FMUL.FTZ R147, R112, UR26 ;  /* 0x0000001a70937c20 */ /* 0x000fe40008410000 */
[-C--:B------:R-:W-:Y:S01]  /*1750*/  FMUL.FTZ R143, R143, R140.reuse ;  /* 0x0000008c8f8f7220 */ /* 0x080fe20000410000 */
[----:B------:R-:W-:Y:S01]  /*1760*/  FFMA.FTZ R51, R144, R140, R51 ;  /* 0x0000008c90337223 */ /* 0x000fe20000010033 */
[----:B------:R-:W-:Y:S01]  /*1770*/  FADD.FTZ R79, R79, R140 ;  /* 0x0000008c4f4f7221 */ /* 0x000fe20000010000 */
[----:B------:R-:W-:Y:S01]  /*1780*/  SHF.L.U32 R140, R115, 0x10, RZ ;  /* 0x00000010738c7819 */ /* 0x000fe200000006ff */
[----:B------:R-:W-:Y:S01]  /*1790*/  FMUL.FTZ R142, R117, UR26 ;  /* 0x0000001a758e7c20 */ /* 0x000fe20008410000 */
[----:B------:R-:W-:Y:S01]  /*17a0*/  PRMT R115, R123, 0x7632, R115 ;  /* 0x000076327b737816 */ /* 0x000fe20000000073 */
[----:B------:R-:W-:Y:S01]  /*17b0*/  FADD.FTZ R119, -R168, R119 ;  /* 0x00000077a8777221 */ /* 0x000fe20000010100 */
[----:B------:R-:W-:-:S02]  /*17c0*/  SHF.L.U32 R112, R120, 0x10, RZ ;  /* 0x0000001078707819 */ /* 0x000fc400000006ff */
[----:B------:R-:W-:Y:S01]  /*17d0*/  PRMT R120, R120, 0x7632, R120 ;  /* 0x0000763278787816 */ /* 0x000fe20000000078 */
[-C--:B------:R-:W-:Y:S01]  /*17e0*/  FMUL.FTZ R139, R139, R140.reuse ;  /* 0x0000008c8b8b7220 */ /* 0x080fe20000410000 */
[----:B------:R-:W-:Y:S01]  /*17f0*/  FFMA.FTZ R53, R142, R140, R53 ;  /* 0x0000008c8e357223 */ /* 0x000fe20000010035 */
[----:B------:R-:W-:Y:S01]  /*1800*/  FADD.FTZ R81, R81, R140 ;  /* 0x0000008c51517221 */ /* 0x000fe20000010000 */
[----:B------:R-:W-:Y:S01]  /*1810*/  SHF.L.U32 R150, R115, 0x10, RZ ;  /* 0x0000001073967819 */ /* 0x000fe200000006ff */
[----:B------:R-:W-:Y:S01]  /*1820*/  FADD.FTZ R116, -R168, R116 ;  /* 0x00000074a8747221 */ /* 0x000fe20000010100 */
[----:B------:R-:W-:Y:S01]  /*1830*/  FMUL.FTZ R140, R119, UR26 ;  /* 0x0000001a778c7c20 */ /* 0x000fe20008410000 */
[----:B------:R-:W-:Y:S01]  /*1840*/  SHF.L.U32 R120, R120, 0x10, RZ ;  /* 0x0000001078787819 */ /* 0x000fe200000006ff */
[----:B------:R-:W-:Y:S01]  /*1850*/  FADD.FTZ R113, -R168, R113 ;  /* 0x00000071a8717221 */ /* 0x000fe20000010100 */
[----:B------:R-:W-:Y:S01]  /*1860*/  FMUL.FTZ R145, R145, R112 ;  /* 0x0000007091917220 */ /* 0x000fe20000410000 */
[----:B------:R-:W-:Y:S01]  /*1870*/  SHF.L.U32 R115, R122, 0x10, RZ ;  /* 0x000000107a737819 */ /* 0x000fe200000006ff */
[-C--:B------:R-:W-:Y:S01]  /*1880*/  FMUL.FTZ R141, R141, R150.reuse ;  /* 0x000000968d8d7220 */ /* 0x080fe20000410000 */
[----:B------:R-:W-:Y:S01]  /*1890*/  FFMA.FTZ R55, R140, R150, R55 ;  /* 0x000000968c377223 */ /* 0x000fe20000010037 */
[----:B------:R-:W-:Y:S01]  /*18a0*/  FADD.FTZ R83, R83, R150 ;  /* 0x0000009653537221 */ /* 0x000fe20000010000 */
[----:B------:R-:W-:Y:S01]  /*18b0*/  FADD.FTZ R76, R76, R112 ;  /* 0x000000704c4c7221 */ /* 0x000fe20000010000 */
[----:B------:R-:W-:Y:S01]  /*18c0*/  FFMA.FTZ R48, R147, R112, R48 ;  /* 0x0000007093307223 */ /* 0x000fe20000010030 */
[----:B------:R-:W-:Y:S01]  /*18d0*/  FMUL.FTZ R159, R116, UR26 ;  /* 0x0000001a749f7c20 */ /* 0x000fe20008410000 */
[----:B------:R-:W-:Y:S01]  /*18e0*/  SHF.L.U32 R121, R121, 0x10, RZ ;  /* 0x0000001079797819 */ /* 0x000fe200000006ff */
[----:B------:R-:W-:Y:S01]  /*18f0*/  FMUL.FTZ R152, R113, UR26 ;  /* 0x0000001a71987c20 */ /* 0x000fe20008410000 */
[----:B------:R-:W-:Y:S01]  /*1900*/  SHF.L.U32 R150, R33, 0x10, RZ ;  /* 0x0000001021967819 */ /* 0x000fe200000006ff */
[----:B------:R-:W-:Y:S01]  /*1910*/  FMUL.FTZ R161, R161, R120 ;  /* 0x00000078a1a17220 */ /* 0x000fe20000410000 */
[----:B------:R-:W-:Y:S01]  /*1920*/  FADD.FTZ R112, R173, R145 ;  /* 0x00000091ad707221 */ /* 0x000fe20000010000 */
[----:B------:R-:W-:Y:S01]  /*1930*/  FADD.FTZ R114, -R168, R114 ;  /* 0x00000072a8727221 */ /* 0x000fe20000010100 */
[----:B------:R-:W-:Y:S01]  /*1940*/  FFMA.FTZ R113, R147, R145, R172 ;  /* 0x0000009193717223 */ /* 0x000fe200000100ac */
[----:B------:R-:W-:Y:S01]  /*1950*/  FADD.FTZ R80, R80, R115 ;  /* 0x0000007350507221 */ /* 0x000fe20000010000 */
[-C--:B------:R-:W-:Y:S01]  /*1960*/  FFMA.FTZ R52, R159, R115.reuse, R52 ;  /* 0x000000739f347223 */ /* 0x080fe20000010034 */
[----:B------:R-:W-:Y:S01]  /*1970*/  FMUL.FTZ R158, R158, R115 ;  /* 0x000000739e9e7220 */ /* 0x000fe20000410000 */
[----:B------:R-:W-:Y:S01]  /*1980*/  FADD.FTZ R115, R112, R161 ;  /* 0x000000a170737221 */ /* 0x000fe20000010000 */
[----:B------:R-:W-:Y:S01]  /*1990*/  FMUL.FTZ R153, R114, UR26 ;  /* 0x0000001a72997c20 */ /* 0x000fe20008410000 */
[----:B------:R-:W-:Y:S01]  /*19a0*/  FMUL.FTZ R150, R150, R121 ;  /* 0x0000007996967220 */ /* 0x000fe20000410000 */
[----:B------:R-:W-:-:S03]  /*19b0*/  FFMA.FTZ R112, R152, R161, R113 ;  /* 0x000000a198707223 */ /* 0x000fc60000010071 */
[----:B------:R-:W-:Y:S01]  /*19c0*/  FADD.FTZ R114, R115, R150 ;  /* 0x0000009673727221 */ /* 0x000fe20000010000 */
[----:B------:R-:W-:-:S03]  /*19d0*/  FFMA.FTZ R113, R153, R150, R112 ;  /* 0x0000009699717223 */ /* 0x000fc60000010070 */
[----:B------:R-:W-:Y:S01]  /*19e0*/  FADD.FTZ R115, R114, R143 ;  /* 0x0000008f72737221 */ /* 0x000fe20000010000 */
[----:B------:R-:W-:Y:S01]  /*19f0*/  FFMA.FTZ R112, R144, R143, R113 ;  /* 0x0000008f90707223 */ /* 0x000fe20000010071 */
[----:B------:R-:W-:Y:S01]  /*1a00*/  FADD.FTZ R118, -R168, R118 ;  /* 0x00000076a8767221 */ /* 0x000fe20000010100 */
[----:B------:R-:W-:Y:S02]  /*1a10*/  IMAD.U32 R123, R123, 0x10000, RZ ;  /* 0x000100007b7b7824 */ /* 0x000fe400078e00ff */
[----:B------:R-:W-:Y:S01]  /*1a20*/  FADD.FTZ R114, R115, R158 ;  /* 0x0000009e73727221 */ /* 0x000fe20000010000 */
[----:B------:R-:W-:Y:S01]  /*1a30*/  FFMA.FTZ R113, R159, R158, R112 ;  /* 0x0000009e9f717223 */ /* 0x000fe20000010070 */
[----:B------:R-:W-:Y:S01]  /*1a40*/  FMUL.FTZ R165, R118, UR26 ;  /* 0x0000001a76a57c20 */ /* 0x000fe20008410000 */
[----:B------:R-:W-:Y:S01]  /*1a50*/  FMUL.FTZ R163, R163, R123 ;  /* 0x0000007ba3a37220 */ /* 0x000fe20000410000 */
[----:B------:R-:W-:Y:S01]  /*1a60*/  FADD.FTZ R114, R114, R139 ;  /* 0x0000008b72727221 */ /* 0x000fe20000010000 */
[----:B------:R-:W-:-:S03]  /*1a70*/  FFMA.FTZ R112, R142, R139, R113 ;  /* 0x0000008b8e707223 */ /* 0x000fc60000010071 */
        /* <DEDUP_REMOVED lines=10> */
[----:B------:R-:W-:Y:S06]  /*1b20*/  BRA `(.L_x_3524) ;  /* 0x0000000000fc7947 */ /* 0x000fec0003800000 */
.L_x_3519:
[----:B------:R-:W0:Y:S01]  /*1b30*/  S2R R6, SR_TID.X ;  /* 0x0000000000067919 */ /* 0x000e220000002100 */
        /* <DEDUP_REMOVED lines=12> */
[-C--:B0-----:R-:W-:Y:S02]  /*1c00*/  LEA.HI.SX32 R0, R115, R6.reuse, 0x1d ;  /* 0x0000000673007211 */ /* 0x081fe400078feaff */
        /* <DEDUP_REMOVED lines=12> */
[----:B------:R-:W-:Y:S01]  /*1cd0*/  ISETP.GE.U32.AND P3, PT, R5, 0x180, PT ;  /* 0x000001800500780c */ /* 0x000fe20003f66070 */
[----:B------:R-:W-:Y:S01]  /*1ce0*/  @P2 VIADD R119, R119, 0x80 ;  /* 0x0000008077772836 */ /* 0x000fe20000000000 */
[----:B------:R-:W-:-:S11]  /*1cf0*/  CS2R R172, SRZ ;  /* 0x0000000000ac7805 */ /* 0x000fd6000001ff00 */
[----:B0-----:R-:W-:Y:S05]  /*1d00*/  @!P3 BRA `(.L_x_3524) ;  /* 0x000000000084b947 */ /* 0x001fea0003800000 */
[----:B------:R-:W0:Y:S02]  /*1d10*/  LDC.64 R112, c[0x0][0x3b0] ;  /* 0x0000ec00ff707b82 */ /* 0x000e240000000a00 */
[----:B0-----:R-:W-:-:S05]  /*1d20*/  IMAD.WIDE.U32 R112, R119, 0x8, R112 ;  /* 0x0000000877707825 */ /* 0x001fca00078e0070 */
[----:B------:R0:W5:Y:S01]  /*1d30*/  LDG.E.64 R124, desc[UR10][R112.64] ;  /* 0x0000000a707c7981 */ /* 0x000162000c1e1b00 */
[----:B------:R-:W-:Y:S05]  /*1d40*/  BRA `(.L_x_3524) ;  /* 0x0000000000747947 */ /* 0x000fea0003800000 */
.L_x_3525:
[C---:B------:R-:W-:Y:S02]  /*1d50*/  ISETP.GE.U32.AND P1, PT, R5.reuse, 0x80, PT ;  /* 0x000000800500780c */ /* 0x040fe40003f26070 */
[----:B------:R-:W-:-:S11]  /*1d60*/  ISETP.GE.U32.AND P2, PT, R5, 0x100, PT ;  /* 0x000001000500780c */ /* 0x000fd60003f46070 */
[----:B------:R-:W0:Y:S01]  /*1d70*/  @P1 LDC.64 R112, c[0x0][0x438] ;  /* 0x00010e00ff701b82 */ /* 0x000e220000000a00 */
[----:B------:R-:W-:-:S07]  /*1d80*/  ISETP.GE.U32.AND P3, PT, R5, 0x180, PT ;  /* 0x000001800500780c */ /* 0x000fce0003f66070 */
[----:B------:R-:W2:Y:S08]  /*1d90*/  @P1 LDC.64 R120, c[0x0][0x3b0] ;  /* 0x0000ec00ff781b82 */ /* 0x000eb00000000a00 */
[----:B------:R-:W3:Y:S01]  /*1da0*/  @P3 LDC.64 R114, c[0x0][0x438] ;  /* 0x00010e00ff723b82 */ /* 0x000ee20000000a00 */
[----:B0-----:R-:W-:-:S07]  /*1db0*/  @P1 IMAD.WIDE.U32 R122, R117, 0x20, R112 ;  /* 0x00000020757a1825 */ /* 0x001fce00078e0070 */
[----:B------:R-:W0:Y:S01]  /*1dc0*/  @P2 LDC.64 R112, c[0x0][0x438] ;  /* 0x00010e00ff702b82 */ /* 0x000e220000000a00 */
[----:B------:R-:W-:Y:S01]  /*1dd0*/  @P1 IADD3 R117, PT, PT, R117, 0x80, RZ ;  /* 0x0000008075751810 */ /* 0x000fe20007ffe0ff */
[----:B------:R-:W5:Y:S01]  /*1de0*/  @P1 LDG.E.128 R84, desc[UR10][R122.64] ;  /* 0x0000000a7a541981 */ /* 0x000f62000c1e1d00 */
[----:B--2---:R-:W-:-:S03]  /*1df0*/  @P1 IMAD.WIDE.U32 R120, R119, 0x8, R120 ;  /* 0x0000000877781825 */ /* 0x004fc600078e0078 */
[----:B------:R-:W5:Y:S01]  /*1e00*/  @P1 LDG.E.128 R88, desc[UR10][R122.64+0x10] ;  /* 0x0000100a7a581981 */ /* 0x000f62000c1e1d00 */
[C---:B0-----:R-:W-:Y:S01]  /*1e10*/  @P2 IMAD.WIDE.U32 R112, R117.reuse, 0x20, R112 ;  /* 0x0000002075702825 */ /* 0x041fe200078e0070 */
[----:B------:R-:W-:Y:S02]  /*1e20*/  @P2 IADD3 R117, PT, PT, R117, 0x80, RZ ;  /* 0x0000008075752810 */ /* 0x000fe40007ffe0ff */
[----:B------:R-:W5:Y:S03]  /*1e30*/  @P1 LDG.E.64 R14, desc[UR10][R120.64] ;  /* 0x0000000a780e1981 */ /* 0x000f66000c1e1b00 */
[----:B---3--:R-:W-:Y:S01]  /*1e40*/  @P3 IMAD.WIDE.U32 R114, R117, 0x20, R114 ;  /* 0x0000002075723825 */ /* 0x008fe200078e0072 */
[----:B------:R-:W5:Y:S01]  /*1e50*/  @P2 LDG.E.128 R20, desc[UR10][R112.64] ;  /* 0x0000000a70142981 */ /* 0x000f62000c1e1d00 */
[----:B------:R-:W0:Y:S03]  /*1e60*/  @P2 LDC.64 R116, c[0x0][0x3b0] ;  /* 0x0000ec00ff742b82 */ /* 0x000e260000000a00 */
[----:B------:R2:W5:Y:S01]  /*1e70*/  @P2 LDG.E.128 R16, desc[UR10][R112.64+0x10] ;  /* 0x0000100a70102981 */ /* 0x000562000c1e1d00 */
[----:B------:R-:W-:-:S03]  /*1e80*/  @P1 IADD3 R119, PT, PT, R119, 0x80, RZ ;  /* 0x0000008077771810 */ /* 0x000fc60007ffe0ff */
[----:B------:R3:W5:Y:S04]  /*1e90*/  @P3 LDG.E.128 R104, desc[UR10][R114.64] ;  /* 0x0000000a72683981 */ /* 0x000768000c1e1d00 */
[----:B------:R3:W5:Y:S01]  /*1ea0*/  @P3 LDG.E.128 R108, desc[UR10][R114.64+0x10] ;  /* 0x0000100a726c3981 */ /* 0x000762000c1e1d00 */
[----:B--2---:R-:W2:Y:S01]  /*1eb0*/  @P3 LDC.64 R112, c[0x0][0x3b0] ;  /* 0x0000ec00ff703b82 */ /* 0x004ea20000000a00 */
[C---:B0-----:R-:W-:Y:S01]  /*1ec0*/  @P2 IMAD.WIDE.U32 R116, R119.reuse, 0x8, R116 ;  /* 0x0000000877742825 */ /* 0x041fe200078e0074 */
[----:B------:R-:W-:-:S04]  /*1ed0*/  @P2 IADD3 R119, PT, PT, R119, 0x80, RZ ;  /* 0x0000008077772810 */ /* 0x000fc80007ffe0ff */
[----:B------:R3:W5:Y:S01]  /*1ee0*/  @P2 LDG.E.64 R128, desc[UR10][R116.64] ;  /* 0x0000000a74802981 */ /* 0x000762000c1e1b00 */
[----:B--2---:R-:W-:-:S05]  /*1ef0*/  @P3 IMAD.WIDE.U32 R112, R119, 0x8, R112 ;  /* 0x0000000877703825 */ /* 0x004fca00078e0070 */
[----:B------:R3:W5:Y:S01]  /*1f00*/  @P3 LDG.E.64 R124, desc[UR10][R112.64] ;  /* 0x0000000a707c3981 */ /* 0x000762000c1e1b00 */
[----:B------:R-:W-:-:S07]  /*1f10*/  CS2R R172, SRZ ;  /* 0x0000000000ac7805 */ /* 0x000fce000001ff00 */
.L_x_3524:
[----:B-1----:R-:W-:Y:S05]  /*1f20*/  BSYNC.RECONVERGENT B0 ;  /* 0x0000000000007941 */ /* 0x002fea0003800200 */
.L_x_3518:
[----:B0--3--:R-:W0:Y:S01]  /*1f30*/  SHFL.DOWN PT, R112, R173, 0x10, 0x1f ;  /* 0x0a001f00ad707f89 */ /* 0x009e2200000e0000 */
        /* <DEDUP_REMOVED lines=30> */
.L_x_3527:
[----:B------:R-:W-:Y:S05]  /*2120*/  BSYNC.RECONVERGENT B0 ;  /* 0x0000000000007941 */ /* 0x000fea0003800200 */
.L_x_3526:
[----:B------:R-:W1:Y:S08]  /*2130*/  S2UR UR7, SR_CgaCtaId ;  /* 0x00000000000779c3 */ /* 0x000e700000008800 */
[----:B------:R-:W-:Y:S01]  /*2140*/  BAR.SYNC.DEFER_BLOCKING 0x0 ;  /* 0x0000000000007b1d */ /* 0x000fe20000010000 */
[----:B------:R-:W-:Y:S02]  /*2150*/  @P4 IADD3 R2, PT, PT, R2, -0x1, RZ ;  /* 0xffffffff02024810 */ /* 0x000fe40007ffe0ff */
[----:B------:R-:W-:-:S03]  /*2160*/  ISETP.NE.AND P0, PT, RZ, UR28, PT ;  /* 0x0000001cff007c0c */ /* 0x000fc6000bf05270 */
[----:B------:R-:W-:Y:S01]  /*2170*/  UMOV UR6, 0x400 ;  /* 0x0000040000067882 */ /* 0x000fe20000000000 */
[----:B------:R-:W-:Y:S01]  /*2180*/  @P4 IMAD R2, R2, UR8, RZ ;  /* 0x0000000802024c24 */ /* 0x000fe2000f8e02ff */
[----:B------:R-:W-:Y:S01]  /*2190*/  BSSY.RECONVERGENT B0, `(.L_x_3528) ;  /* 0x00001ca000007945 */ /* 0x000fe20003800200 */
        /* <DEDUP_REMOVED lines=12> */
[----:B------:R-:W-:Y:S01]  /*2260*/  FADD.FTZ R117, R117, R112 ;  /* 0x0000007075757221 */ /* 0x000fe20000010000 */
[----:B------:R-:W-:Y:S02]  /*2270*/  @P4 SHF.R.S32.HI R113, RZ, 0x1f, R2 ;  /* 0x0000001fff714819 */ /* 0x000fe40000011402 */
[----:B------:R-:W-:Y:S01]  /*2280*/  FADD.FTZ R115, R115, R116 ;  /* 0x0000007473737221 */ /* 0x000fe20000010000 */
[----:B------:R-:W-:Y:S01]  /*2290*/  FADD.FTZ R112, R114, R117 ;  /* 0x0000007572707221 */ /* 0x000fe20000010000 */
[----:B------:R-:W-:Y:S01]  /*22a0*/  HFMA2 R117, -RZ, RZ, 0, 0 ;  /* 0x00000000ff757431 */ /* 0x000fe200000001ff */
[----:B------:R-:W-:Y:S01]  /*22b0*/  @P4 LEA.HI R113, R113, R2, RZ, 0x3 ;  /* 0x0000000271714211 */ /* 0x000fe200078f18ff */
[----:B------:R-:W-:Y:S01]  /*22c0*/  FMUL.FTZ R115, R115, UR29 ;  /* 0x0000001d73737c20 */ /* 0x000fe20008410000 */
[----:B------:R-:W-:Y:S01]  /*22d0*/  FMUL.FTZ R112, R112, UR29 ;  /* 0x0000001d70707c20 */ /* 0x000fe20008410000 */
[----:B------:R-:W-:Y:S01]  /*22e0*/  IMAD.MOV.U32 R2, RZ, RZ, R0 ;  /* 0x000000ffff027224 */ /* 0x000fe200078e0000 */
[----:B------:R-:W-:-:S02]  /*22f0*/  @P4 LEA.HI.SX32 R117, R113, R6, 0x1d ;  /* 0x0000000671754211 */ /* 0x000fc400078feaff */
[----:B------:R-:W-:Y:S02]  /*2300*/  R2UR UR6, R115 ;  /* 0x00000000730672ca */ /* 0x000fe400000e0000 */
[----:B------:R-:W-:Y:S01]  /*2310*/  FSEL R0, R112, RZ, !P0 ;  /* 0x000000ff70007208 */ /* 0x000fe20004000000 */
[----:B------:R-:W-:-:S12]  /*2320*/  @!P1 BRA `(.L_x_3529) ;  /* 0x0000001800c09947 */ /* 0x000fd80003800000 */
        /* <DEDUP_REMOVED lines=16> */
[----:B------:R-:W-:-:S04]  /*2430*/  F2FP.BF16.F32.PACK_AB R113, RZ, R113 ;  /* 0x00000071ff71723e */ /* 0x000fc800000010ff */
[----:B------:R-:W-:-:S07]  /*2440*/  PRMT R92, R113, 0x7610, R92 ;  /* 0x00007610715c7816 */ /* 0x000fce000000005c */
.L_x_3532:
        /* <DEDUP_REMOVED lines=12> */
.L_x_3533:
        /* <DEDUP_REMOVED lines=12> */
.L_x_3534:
        /* <DEDUP_REMOVED lines=12> */
.L_x_3535:
        /* <DEDUP_REMOVED lines=12> */
.L_x_3536:
        /* <DEDUP_REMOVED lines=12> */
.L_x_3537:
        /* <DEDUP_REMOVED lines=12> */
.L_x_3538:
        /* <DEDUP_REMOVED lines=11> */
[----:B------:R-:W-:-:S04]  /*2980*/  F2FP.BF16.F32.PACK_AB R112, RZ, R112 ;  /* 0x00000070ff70723e */ /* 0x000fc800000010ff */
[----:B------:R-:W-:Y:S01]  /*2990*/  PRMT R95, R95, 0x5410, R112 ;  /* 0x000054105f5f7816 */ /* 0x000fe20000000070 */
[----:B------:R-:W-:Y:S06]  /*29a0*/  BRA `(.L_x_3539) ;  /* 0x0000001000f47947 */ /* 0x000fec0003800000 */
.L_x_3531:
        /* <DEDUP_REMOVED lines=45> */
.L_x_3540:
        /* <DEDUP_REMOVED lines=12> */
.L_x_3541:
        /* <DEDUP_REMOVED lines=12> */
.L_x_3542:
        /* <DEDUP_REMOVED lines=12> */
.L_x_3543:
        /* <DEDUP_REMOVED lines=12> */
.L_x_3544:
        /* <DEDUP_REMOVED lines=12> */
.L_x_3545:
        /* <DEDUP_REMOVED lines=12> */
.L_x_3546:
[----:B------:R-:W-:Y:S05]  /*3100*/  @!P4 BRA `(.L_x_3539) ;  /* 0x0000000c001cc947 */ /* 0x000fea0003800000 */
[----:B------:R-:W-:Y:S01]  /*3110*/  FMUL.FTZ R112, R71, UR21 ;  /* 0x0000001547707c20 */ /* 0x000fe20008410000 */
[----:B-----5:R-:W-:-:S03]  /*3120*/  ISETP.GE.U32.AND P0, PT, R14, RZ, PT ;  /* 0x000000ff0e00720c */ /* 0x020fc60003f06070 */
[----:B------:R-:W-:Y:S01]  /*3130*/  FMUL.FTZ R112, R112, UR20 ;  /* 0x0000001470707c20 */ /* 0x000fe20008410000 */
[----:B------:R-:W-:-:S04]  /*3140*/  ISETP.GE.U32.AND.EX P0, PT, R15, 0x1000000, PT, P0 ;  /* 0x010000000f00780c */ /* 0x000fc80003f06100 */
[----:B------:R-:W-:-:S04]  /*3150*/  FSEL R112, R112, RZ, P0 ;  /* 0x000000ff70707208 */ /* 0x000fc80000000000 */
[----:B------:R-:W-:-:S04]  /*3160*/  F2FP.BF16.F32.PACK_AB R112, RZ, R112 ;  /* 0x00000070ff70723e */ /* 0x000fc800000010ff */
[----:B------:R-:W-:Y:S01]  /*3170*/  PRMT R95, R95, 0x5410, R112 ;  /* 0x000054105f5f7816 */ /* 0x000fe20000000070 */
[----:B------:R-:W-:Y:S06]  /*3180*/  BRA `(.L_x_3539) ;  /* 0x0000000800fc7947 */ /* 0x000fec0003800000 */
.L_x_3530:
[----:B------:R-:W-:-:S04]  /*3190*/  UISETP.NE.U32.AND UP0, UPT, UR4, URZ, UPT ;  /* 0x000000ff0400728c */ /* 0x000fc8000bf05070 */
[----:B------:R-:W-:-:S09]  /*31a0*/  UISETP.NE.AND.EX UP0, UPT, UR5, URZ, UPT, UP0 ;  /* 0x000000ff0500728c */ /* 0x000fd2000bf05300 */
[----:B------:R-:W-:Y:S05]  /*31b0*/  BRA.U UP0, `(.L_x_3547) ;  /* 0x0000000500887547 */ /* 0x000fea000b800000 */
[----:B------:R-:W-:Y:S05]  /*31c0*/  @!P4 BRA `(.L_x_3548) ;  /* 0x00000000002cc947 */ /* 0x000fea0003800000 */
[----:B------:R-:W-:Y:S02]  /*31d0*/  PLOP3.LUT P0, PT, PT, PT, UP2, 0x80, 0x8 ;  /* 0x000000000008781c */ /* 0x000fe40003f0f028 */
[----:B-----5:R-:W-:-:S11]  /*31e0*/  MOV R112, R84 ;  /* 0x0000005400707202 */ /* 0x020fd60000000f00 */
[----:B------:R-:W-:-:S04]  /*31f0*/  @P0 FFMA.FTZ R113, R3, UR6, R0 ;  /* 0x0000000603710c23 */ /* 0x000fc80008010000 */
[----:B------:R-:W-:-:S04]  /*3200*/  @P0 FADD.FTZ R113, R138, -R113 ;  /* 0x800000718a710221 */ /* 0x000fc80000010000 */
[----:B------:R-:W-:Y:S01]  /*3210*/  @P0 FFMA.FTZ R112, R113, UR26, R84 ;  /* 0x0000001a71700c23 */ /* 0x000fe20008010054 */
[----:B------:R-:W-:-:S03]  /*3220*/  LOP3.LUT P0, RZ, R14, 0xff, RZ, 0xc0, !PT ;  /* 0x000000ff0eff7812 */ /* 0x000fc6000780c0ff */
[----:B------:R-:W-:-:S04]  /*3230*/  FMUL.FTZ R112, R112, UR21 ;  /* 0x0000001570707c20 */ /* 0x000fc80008410000 */
[----:B------:R-:W-:-:S05]  /*3240*/  FMUL.FTZ R112, R112, UR20 ;  /* 0x0000001470707c20 */ /* 0x000fca0008410000 */
[----:B------:R-:W-:-:S04]  /*3250*/  FSEL R112, R112, RZ, P0 ;  /* 0x000000ff70707208 */ /* 0x000fc80000000000 */
[----:B------:R-:W-:-:S04]  /*3260*/  F2FP.BF16.F32.PACK_AB R112, RZ, R112 ;  /* 0x00000070ff70723e */ /* 0x000fc800000010ff */
[----:B------:R-:W-:-:S07]  /*3270*/  PRMT R92, R112, 0x7610, R92 ;  /* 0x00007610705c7816 */ /* 0x000fce000000005c */
.L_x_3548:
[----:B------:R-:W-:Y:S05]  /*3280*/  @!P4 BRA `(.L_x_3549) ;  /* 0x00000000002cc947 */ /* 0x000fea0003800000 */
[----:B------:R-:W-:-:S13]  /*3290*/  PLOP3.LUT P0, PT, PT, PT, UP2, 0x80, 0x8 ;  /* 0x000000000008781c */ /* 0x000fda0003f0f028 */
[----:B------:R-:W-:-:S04]  /*32a0*/  @P0 FFMA.FTZ R112, R10, UR6, R0 ;  /* 0x000000060a700c23 */ /* 0x000fc80008010000 */
[----:B------:R-:W-:Y:S01]  /*32b0*/  @P0 FADD.FTZ R114, R9, -R112 ;  /* 0x8000007009720221 */ /* 0x000fe20000010000 */
[----:B-----5:R-:W-:-:S03]  /*32c0*/  MOV R112, R85 ;  /* 0x0000005500707202 */ /* 0x020fc60000000f00 */
[----:B------:R-:W-:Y:S01]  /*32d0*/  @P0 FFMA.FTZ R112, R114, UR26, R85 ;  /* 0x0000001a72700c23 */ /* 0x000fe20008010055 */
[----:B------:R-:W-:-:S03]  /*32e0*/  LOP3.LUT P0, RZ, R14, 0xff00, RZ, 0xc0, !PT ;  /* 0x0000ff000eff7812 */ /* 0x000fc6000780c0ff */
[----:B------:R-:W-:-:S04]  /*32f0*/  FMUL.FTZ R112, R112, UR21 ;  /* 0x0000001570707c20 */ /* 0x000fc80008410000 */
[----:B------:R-:W-:-:S05]  /*3300*/  FMUL.FTZ R112, R112, UR20 ;  /* 0x0000001470707c20 */ /* 0x000fca0008410000 */
[----:B------:R-:W-:-:S04]  /*3310*/  FSEL R112, R112, RZ, P0 ;  /* 0x000000ff70707208 */ /* 0x000fc80000000000 */
[----:B------:R-:W-:-:S04]  /*3320*/  F2FP.BF16.F32.PACK_AB R112, RZ, R112 ;  /* 0x00000070ff70723e */ /* 0x000fc800000010ff */
[----:B------:R-:W-:-:S07]  /*3330*/  PRMT R92, R92, 0x5410, R112 ;  /* 0x000054105c5c7816 */ /* 0x000fce0000000070 */
.L_x_3549:
        /* <DEDUP_REMOVED lines=12> */
.L_x_3550:
        /* <DEDUP_REMOVED lines=12> */
.L_x_3551:
        /* <DEDUP_REMOVED lines=12> */
.L_x_3552:
        /* <DEDUP_REMOVED lines=12> */
.L_x_3553:
[----:B------:R-:W-:Y:S05]  /*3640*/  @!P4 BRA `(.L_x_3554) ;  /* 0x00000000002cc947 */ /* 0x000fea0003800000 */
[----:B------:R-:W-:Y:S01]  /*3650*/  PLOP3.LUT P0, PT, PT, PT, UP2, 0x80, 0x8 ;  /* 0x000000000008781c */ /* 0x000fe20003f0f028 */
[----:B-----5:R-:W-:-:S12]  /*3660*/  IMAD.MOV.U32 R112, RZ, RZ, R90 ;  /* 0x000000ffff707224 */ /* 0x020fd800078e005a */
        /* <DEDUP_REMOVED lines=9> */
.L_x_3554:
[----:B------:R-:W-:Y:S05]  /*3700*/  @!P4 BRA `(.L_x_3539) ;  /* 0x00000004009cc947 */ /* 0x000fea0003800000 */
[----:B------:R-:W-:-:S13]  /*3710*/  PLOP3.LUT P0, PT, PT, PT, UP2, 0x80, 0x8 ;  /* 0x000000000008781c */ /* 0x000fda0003f0f028 */
[----:B------:R-:W-:-:S04]  /*3720*/  @P0 FFMA.FTZ R112, R134, UR6, R0 ;  /* 0x0000000686700c23 */ /* 0x000fc80008010000 */
[----:B------:R-:W-:Y:S01]  /*3730*/  @P0 FADD.FTZ R114, R133, -R112 ;  /* 0x8000007085720221 */ /* 0x000fe20000010000 */
[----:B-----5:R-:W-:-:S03]  /*3740*/  MOV R112, R91 ;  /* 0x0000005b00707202 */ /* 0x020fc60000000f00 */
        /* <DEDUP_REMOVED lines=9> */
.L_x_3547:
[----:B------:R-:W-:Y:S02]  /*37e0*/  PLOP3.LUT P0, PT, PT, PT, UP2, 0x80, 0x8 ;  /* 0x000000000008781c */ /* 0x000fe40003f0f028 */
[----:B-----5:R-:W-:Y:S02]  /*37f0*/  MOV R101, R85 ;  /* 0x0000005500657202 */ /* 0x020fe40000000f00 */
[----:B------:R-:W-:Y:S02]  /*3800*/  MOV R102, R86 ;  /* 0x0000005600667202 */ /* 0x000fe40000000f00 */
[----:B------:R-:W-:-:S07]  /*3810*/  MOV R103, R87 ;  /* 0x0000005700677202 */ /* 0x000fce0000000f00 */
[--C-:B------:R-:W-:Y:S01]  /*3820*/  @P0 FFMA.FTZ R68, R10, UR6, R0.reuse ;  /* 0x000000060a440c23 */ /* 0x100fe20008010000 */
[--C-:B------:R-:W-:Y:S01]  /*3830*/  @P0 FFMA.FTZ R69, R149, UR6, R0.reuse ;  /* 0x0000000695450c23 */ /* 0x100fe20008010000 */
[--C-:B------:R-:W-:Y:S01]  /*3840*/  @P0 FFMA.FTZ R70, R132, UR6, R0.reuse ;  /* 0x0000000684460c23 */ /* 0x100fe20008010000 */
[----:B------:R-:W-:Y:S01]  /*3850*/  @P0 FFMA.FTZ R71, R167, UR6, R0 ;  /* 0x00000006a7470c23 */ /* 0x000fe20008010000 */
[----:B------:R-:W-:Y:S01]  /*3860*/  @P0 FADD.FTZ R68, R9, -R68 ;  /* 0x8000004409440221 */ /* 0x000fe20000010000 */
[----:B------:R-:W-:Y:S01]  /*3870*/  @P0 FADD.FTZ R69, R148, -R69 ;  /* 0x8000004594450221 */ /* 0x000fe20000010000 */
[----:B------:R-:W-:Y:S01]  /*3880*/  @P0 FADD.FTZ R70, R131, -R70 ;  /* 0x8000004683460221 */ /* 0x000fe20000010000 */
[--C-:B------:R-:W-:Y:S01]  /*3890*/  @P0 FFMA.FTZ R100, R134, UR6, R0.reuse ;  /* 0x0000000686640c23 */ /* 0x100fe20008010000 */
[----:B------:R-:W-:Y:S01]  /*38a0*/  @P0 FFMA.FTZ R101, R68, UR26, R85 ;  /* 0x0000001a44650c23 */ /* 0x000fe20008010055 */
[----:B------:R-:W-:Y:S01]  /*38b0*/  @P0 FFMA.FTZ R68, R126, UR6, R0 ;  /* 0x000000067e440c23 */ /* 0x000fe20008010000 */
[----:B------:R-:W-:Y:S01]  /*38c0*/  @P0 FFMA.FTZ R102, R69, UR26, R86 ;  /* 0x0000001a45660c23 */ /* 0x000fe20008010056 */
[----:B------:R-:W-:Y:S01]  /*38d0*/  @P0 FFMA.FTZ R69, R157, UR6, R0 ;  /* 0x000000069d450c23 */ /* 0x000fe20008010000 */
[----:B------:R-:W-:Y:S01]  /*38e0*/  @P0 FADD.FTZ R71, R166, -R71 ;  /* 0x80000047a6470221 */ /* 0x000fe20000010000 */
[----:B------:R-:W-:Y:S01]  /*38f0*/  @P0 FADD.FTZ R68, R13, -R68 ;  /* 0x800000440d440221 */ /* 0x000fe20000010000 */
[----:B------:R-:W-:Y:S01]  /*3900*/  @P0 FFMA.FTZ R113, R3, UR6, R0 ;  /* 0x0000000603710c23 */ /* 0x000fe20008010000 */
[----:B------:R-:W-:Y:S01]  /*3910*/  @P0 FADD.FTZ R69, R160, -R69 ;  /* 0x80000045a0450221 */ /* 0x000fe20000010000 */
[----:B------:R-:W-:Y:S01]  /*3920*/  @P0 FADD.FTZ R100, R133, -R100 ;  /* 0x8000006485640221 */ /* 0x000fe20000010000 */
[----:B------:R-:W-:Y:S01]  /*3930*/  @P0 FFMA.FTZ R103, R68, UR26, R87 ;  /* 0x0000001a44670c23 */ /* 0x000fe20008010057 */
[----:B------:R-:W-:Y:S01]  /*3940*/  MOV R68, R88 ;  /* 0x0000005800447202 */ /* 0x000fe20000000f00 */
[----:B------:R-:W-:Y:S01]  /*3950*/  @P0 FFMA.FTZ R68, R69, UR26, R88 ;  /* 0x0000001a45440c23 */ /* 0x000fe20008010058 */
[----:B------:R-:W-:Y:S01]  /*3960*/  MOV R69, R89 ;  /* 0x0000005900457202 */ /* 0x000fe20000000f00 */
[----:B------:R-:W-:Y:S01]  /*3970*/  @P0 FFMA.FTZ R69, R70, UR26, R89 ;  /* 0x0000001a46450c23 */ /* 0x000fe20008010059 */
[----:B------:R-:W-:-:S02]  /*3980*/  IMAD.MOV.U32 R70, RZ, RZ, R90 ;  /* 0x000000ffff467224 */ /* 0x000fc400078e005a */
[----:B------:R-:W-:Y:S01]  /*3990*/  @P0 FFMA.FTZ R70, R71, UR26, R90 ;  /* 0x0000001a47460c23 */ /* 0x000fe2000801005a */
[----:B------:R-:W-:Y:S01]  /*39a0*/  @P0 FADD.FTZ R113, R138, -R113 ;  /* 0x800000718a710221 */ /* 0x000fe20000010000 */
[----:B------:R-:W-:Y:S01]  /*39b0*/  MOV R71, R91 ;  /* 0x0000005b00477202 */ /* 0x000fe20000000f00 */
[----:B------:R-:W-:Y:S01]  /*39c0*/  @P0 FFMA.FTZ R71, R100, UR26, R91 ;  /* 0x0000001a64470c23 */ /* 0x000fe2000801005b */
[----:B------:R-:W-:Y:S01]  /*39d0*/  MOV R100, R84 ;  /* 0x0000005400647202 */ /* 0x000fe20000000f00 */
        /* <DEDUP_REMOVED lines=8> */
.L_x_3555:
[----:B------:R-:W-:Y:S05]  /*3a60*/  @!P4 BRA `(.L_x_3556) ;  /* 0x000000000018c947 */ /* 0x000fea0003800000 */
[----:B------:R-:W-:Y:S01]  /*3a70*/  FMUL.FTZ R112, R101, UR21 ;  /* 0x0000001565707c20 */ /* 0x000fe20008410000 */
[----:B------:R-:W-:-:S03]  /*3a80*/  LOP3.LUT P0, RZ, R14, 0xff00, RZ, 0xc0, !PT ;  /* 0x0000ff000eff7812 */ /* 0x000fc6000780c0ff */
[----:B------:R-:W-:-:S05]  /*3a90*/  FMUL.FTZ R112, R112, UR20 ;  /* 0x0000001470707c20 */ /* 0x000fca0008410000 */
[----:B------:R-:W-:-:S04]  /*3aa0*/  FSEL R112, R112, RZ, P0 ;  /* 0x000000ff70707208 */ /* 0x000fc80000000000 */
[----:B------:R-:W-:-:S04]  /*3ab0*/  F2FP.BF16.F32.PACK_AB R112, RZ, R112 ;  /* 0x00000070ff70723e */ /* 0x000fc800000010ff */
[----:B------:R-:W-:-:S07]  /*3ac0*/  PRMT R92, R92, 0x5410, R112 ;  /* 0x000054105c5c7816 */ /* 0x000fce0000000070 */
.L_x_3556:
[----:B------:R-:W-:Y:S05]  /*3ad0*/  @!P4 BRA `(.L_x_3557) ;  /* 0x000000000018c947 */ /* 0x000fea0003800000 */
[----:B------:R-:W-:Y:S01]  /*3ae0*/  FMUL.FTZ R112, R102, UR21 ;  /* 0x0000001566707c20 */ /* 0x000fe20008410000 */
[----:B------:R-:W-:-:S03]  /*3af0*/  LOP3.LUT P0, RZ, R14, 0xff0000, RZ, 0xc0, !PT ;  /* 0x00ff00000eff7812 */ /* 0x000fc6000780c0ff */
[----:B------:R-:W-:-:S05]  /*3b00*/  FMUL.FTZ R112, R112, UR20 ;  /* 0x0000001470707c20 */ /* 0x000fca0008410000 */
[----:B------:R-:W-:-:S04]  /*3b10*/  FSEL R112, R112, RZ, P0 ;  /* 0x000000ff70707208 */ /* 0x000fc80000000000 */
[----:B------:R-:W-:-:S04]  /*3b20*/  F2FP.BF16.F32.PACK_AB R112, RZ, R112 ;  /* 0x00000070ff70723e */ /* 0x000fc800000010ff */
[----:B------:R-:W-:-:S07]  /*3b30*/  PRMT R93, R112, 0x7610, R93 ;  /* 0x00007610705d7816 */ /* 0x000fce000000005d */
.L_x_3557:
[----:B------:R-:W-:Y:S05]  /*3b40*/  @!P4 BRA `(.L_x_3558) ;  /* 0x000000000018c947 */ /* 0x000fea0003800000 */
[----:B------:R-:W-:Y:S01]  /*3b50*/  FMUL.FTZ R112, R103, UR21 ;  /* 0x0000001567707c20 */ /* 0x000fe20008410000 */
[----:B------:R-:W-:-:S03]  /*3b60*/  LOP3.LUT P0, RZ, R14, 0xff000000, RZ, 0xc0, !PT ;  /* 0xff0000000eff7812 */ /* 0x000fc6000780c0ff */
[----:B------:R-:W-:-:S05]  /*3b70*/  FMUL.FTZ R112, R112, UR20 ;  /* 0x0000001470707c20 */ /* 0x000fca0008410000 */
[----:B------:R-:W-:-:S04]  /*3b80*/  FSEL R112, R112, RZ, P0 ;  /* 0x000000ff70707208 */ /* 0x000fc80000000000 */
[----:B------:R-:W-:-:S04]  /*3b90*/  F2FP.BF16.F32.PACK_AB R112, RZ, R112 ;  /* 0x00000070ff70723e */ /* 0x000fc800000010ff */
[----:B------:R-:W-:-:S07]  /*3ba0*/  PRMT R93, R93, 0x5410, R112 ;  /* 0x000054105d5d7816 */ /* 0x000fce0000000070 */
.L_x_3558:
[----:B------:R-:W-:Y:S05]  /*3bb0*/  @!P4 BRA `(.L_x_3559) ;  /* 0x000000000018c947 */ /* 0x000fea0003800000 */
[----:B------:R-:W-:Y:S01]  /*3bc0*/  FMUL.FTZ R112, R68, UR21 ;  /* 0x0000001544707c20 */ /* 0x000fe20008410000 */
[----:B------:R-:W-:-:S03]  /*3bd0*/  LOP3.LUT P0, RZ, R15, 0xff, RZ, 0xc0, !PT ;  /* 0x000000ff0fff7812 */ /* 0x000fc6000780c0ff */
[----:B------:R-:W-:-:S05]  /*3be0*/  FMUL.FTZ R112, R112, UR20 ;  /* 0x0000001470707c20 */ /* 0x000fca0008410000 */
[----:B------:R-:W-:-:S04]  /*3bf0*/  FSEL R112, R112, RZ, P0 ;  /* 0x000000ff70707208 */ /* 0x000fc80000000000 */
[----:B------:R-:W-:-:S04]  /*3c00*/  F2FP.BF16.F32.PACK_AB R112, RZ, R112 ;  /* 0x00000070ff70723e */ /* 0x000fc800000010ff */
[----:B------:R-:W-:-:S07]  /*3c10*/  PRMT R94, R112, 0x7610, R94 ;  /* 0x00007610705e7816 */ /* 0x000fce000000005e */
.L_x_3559:
[----:B------:R-:W-:Y:S05]  /*3c20*/  @!P4 BRA `(.L_x_3560) ;  /* 0x000000000018c947 */ /* 0x000fea0003800000 */
[----:B------:R-:W-:Y:S01]  /*3c30*/  FMUL.FTZ R112, R69, UR21 ;  /* 0x0000001545707c20 */ /* 0x000fe20008410000 */
[----:B------:R-:W-:-:S03]  /*3c40*/  LOP3.LUT P0, RZ, R15, 0xff00, RZ, 0xc0, !PT ;  /* 0x0000ff000fff7812 */ /* 0x000fc6000780c0ff */
[----:B------:R-:W-:-:S05]  /*3c50*/  FMUL.FTZ R112, R112, UR20 ;  /* 0x0000001470707c20 */ /* 0x000fca0008410000 */
[----:B------:R-:W-:-:S04]  /*3c60*/  FSEL R112, R112, RZ, P0 ;  /* 0x000000ff70707208 */ /* 0x000fc80000000000 */
[----:B------:R-:W-:-:S04]  /*3c70*/  F2FP.BF16.F32.PACK_AB R112, RZ, R112 ;  /* 0x00000070ff70723e */ /* 0x000fc800000010ff */
[----:B------:R-:W-:-:S07]  /*3c80*/  PRMT R94, R94, 0x5410, R112 ;  /* 0x000054105e5e7816 */ /* 0x000fce0000000070 */
.L_x_3560:
[----:B------:R-:W-:Y:S05]  /*3c90*/  @!P4 BRA `(.L_x_3561) ;  /* 0x000000000018c947 */ /* 0x000fea0003800000 */
[----:B------:R-:W-:Y:S01]  /*3ca0*/  FMUL.FTZ R112, R70, UR21 ;  /* 0x0000001546707c20 */ /* 0x000fe20008410000 */
[----:B------:R-:W-:-:S03]  /*3cb0*/  LOP3.LUT P0, RZ, R15, 0xff0000, RZ, 0xc0, !PT ;  /* 0x00ff00000fff7812 */ /* 0x000fc6000780c0ff */
[----:B------:R-:W-:-:S05]  /*3cc0*/  FMUL.FTZ R112, R112, UR20 ;  /* 0x0000001470707c20 */ /* 0x000fca0008410000 */
[----:B------:R-:W-:-:S04]  /*3cd0*/  FSEL R112, R112, RZ, P0 ;  /* 0x000000ff70707208 */ /* 0x000fc80000000000 */
[----:B------:R-:W-:-:S04]  /*3ce0*/  F2FP.BF16.F32.PACK_AB R112, RZ, R112 ;  /* 0x00000070ff70723e */ /* 0x000fc800000010ff */
[----:B------:R-:W-:-:S07]  /*3cf0*/  PRMT R95, R112, 0x7610, R95 ;  /* 0x00007610705f7816 */ /* 0x000fce000000005f */
.L_x_3561:
[----:B------:R-:W-:Y:S05]  /*3d00*/  @!P4 BRA `(.L_x_3539) ;  /* 0x00000000001cc947 */ /* 0x000fea0003800000 */
[----:B------:R-:W-:Y:S01]  /*3d10*/  FMUL.FTZ R112, R71, UR21 ;  /* 0x0000001547707c20 */ /* 0x000fe20008410000 */
[----:B------:R-:W-:-:S03]  /*3d20*/  ISETP.GE.U32.AND P0, PT, R14, RZ, PT ;  /* 0x000000ff0e00720c */ /* 0x000fc60003f06070 */
[----:B------:R-:W-:Y:S01]  /*3d30*/  FMUL.FTZ R112, R112, UR20 ;  /* 0x0000001470707c20 */ /* 0x000fe20008410000 */
[----:B------:R-:W-:-:S04]  /*3d40*/  ISETP.GE.U32.AND.EX P0, PT, R15, 0x1000000, PT, P0 ;  /* 0x010000000f00780c */ /* 0x000fc80003f06100 */
[----:B------:R-:W-:-:S04]  /*3d50*/  FSEL R112, R112, RZ, P0 ;  /* 0x000000ff70707208 */ /* 0x000fc80000000000 */
[----:B------:R-:W-:-:S04]  /*3d60*/  F2FP.BF16.F32.PACK_AB R112, RZ, R112 ;  /* 0x00000070ff70723e */ /* 0x000fc800000010ff */
[----:B------:R-:W-:-:S07]  /*3d70*/  PRMT R95, R95, 0x5410, R112 ;  /* 0x000054105f5f7816 */ /* 0x000fce0000000070 */
.L_x_3539:
        /* <DEDUP_REMOVED lines=11> */
.L_x_3529:
[----:B------:R-:W-:Y:S05]  /*3e30*/  BSYNC.RECONVERGENT B0 ;  /* 0x0000000000007941 */ /* 0x000fea0003800200 */
.L_x_3528:
        /* <DEDUP_REMOVED lines=9> */
[----:B------:R-:W-:Y:S01]  /*3ed0*/  PLOP3.LUT P5, PT, PT, PT, UP2, 0x80, 0x8 ;  /* 0x000000000008781c */ /* 0x000fe20003faf028 */
[----:B0----5:R-:W-:Y:S01]  /*3ee0*/  IMAD.MOV.U32 R103, RZ, RZ, R23 ;  /* 0x000000ffff677224 */ /* 0x021fe200078e0017 */
[----:B------:R-:W-:Y:S02]  /*3ef0*/  MOV R101, R21 ;  /* 0x0000001500657202 */ /* 0x000fe40000000f00 */
[----:B------:R-:W-:-:S09]  /*3f00*/  MOV R102, R22 ;  /* 0x0000001600667202 */ /* 0x000fd20000000f00 */
        /* <DEDUP_REMOVED lines=12> */
[----:B------:R-:W-:Y:S01]  /*3fd0*/  @P5 FFMA.FTZ R113, R135, UR6, R0 ;  /* 0x0000000687715c23 */ /* 0x000fe20008010000 */
[----:B------:R-:W-:-:S02]  /*3fe0*/  @P5 FADD.FTZ R68, R11, -R68 ;  /* 0x800000440b445221 */ /* 0x000fc40000010000 */
[----:B------:R-:W-:Y:S01]  /*3ff0*/  @P5 FADD.FTZ R69, R156, -R69 ;  /* 0x800000459c455221 */ /* 0x000fe20000010000 */
[----:B------:R-:W-:Y:S01]  /*4000*/  @P5 FADD.FTZ R113, R136, -R113 ;  /* 0x8000007188715221 */ /* 0x000fe20000010000 */
[----:B------:R-:W-:Y:S01]  /*4010*/  @P5 FFMA.FTZ R103, R68, UR26, R23 ;  /* 0x0000001a44675c23 */ /* 0x000fe20008010017 */
[----:B------:R-:W-:Y:S01]  /*4020*/  MOV R68, R16 ;  /* 0x0000001000447202 */ /* 0x000fe20000000f00 */
[----:B------:R-:W-:Y:S01]  /*4030*/  @P5 FFMA.FTZ R68, R69, UR26, R16 ;  /* 0x0000001a45445c23 */ /* 0x000fe20008010010 */
[----:B------:R-:W-:Y:S01]  /*4040*/  MOV R69, R17 ;  /* 0x0000001100457202 */ /* 0x000fe20000000f00 */
[----:B------:R-:W-:Y:S01]  /*4050*/  @P5 FFMA.FTZ R69, R70, UR26, R17 ;  /* 0x0000001a46455c23 */ /* 0x000fe20008010011 */
[----:B------:R-:W-:Y:S01]  /*4060*/  MOV R70, R18 ;  /* 0x0000001200467202 */ /* 0x000fe20000000f00 */
[----:B------:R-:W-:Y:S01]  /*4070*/  @P5 FFMA.FTZ R70, R71, UR26, R18 ;  /* 0x0000001a47465c23 */ /* 0x000fe20008010012 */
[----:B------:R-:W-:-:S04]  /*4080*/  @P5 FFMA.FTZ R71, R162, UR6, R0 ;  /* 0x00000006a2475c23 */ /* 0x000fc80008010000 */
[----:B------:R-:W-:Y:S01]  /*4090*/  @P5 FADD.FTZ R100, R164, -R71 ;  /* 0x80000047a4645221 */ /* 0x000fe20000010000 */
[----:B------:R-:W-:-:S03]  /*40a0*/  MOV R71, R19 ;  /* 0x0000001300477202 */ /* 0x000fc60000000f00 */
        /* <DEDUP_REMOVED lines=10> */
.L_x_3566:
[----:B------:R-:W-:Y:S05]  /*4150*/  @!P4 BRA `(.L_x_3567) ;  /* 0x000000000018c947 */ /* 0x000fea0003800000 */
[----:B------:R-:W-:Y:S01]  /*4160*/  FMUL.FTZ R112, R101, UR21 ;  /* 0x0000001565707c20 */ /* 0x000fe20008410000 */
[----:B------:R-:W-:-:S03]  /*4170*/  LOP3.LUT P5, RZ, R128, 0xff00, RZ, 0xc0, !PT ;  /* 0x0000ff0080ff7812 */ /* 0x000fc600078ac0ff */
[----:B------:R-:W-:-:S05]  /*4180*/  FMUL.FTZ R112, R112, UR20 ;  /* 0x0000001470707c20 */ /* 0x000fca0008410000 */
[----:B------:R-:W-:-:S04]  /*4190*/  FSEL R112, R112, RZ, P5 ;  /* 0x000000ff70707208 */ /* 0x000fc80002800000 */
[----:B------:R-:W-:-:S04]  /*41a0*/  F2FP.BF16.F32.PACK_AB R112, RZ, R112 ;  /* 0x00000070ff70723e */ /* 0x000fc800000010ff */
[----:B------:R-:W-:-:S07]  /*41b0*/  PRMT R92, R92, 0x5410, R112 ;  /* 0x000054105c5c7816 */ /* 0x000fce0000000070 */
.L_x_3567:
[----:B------:R-:W-:Y:S05]  /*41c0*/  @!P4 BRA `(.L_x_3568) ;  /* 0x000000000018c947 */ /* 0x000fea0003800000 */
[----:B------:R-:W-:Y:S01]  /*41d0*/  FMUL.FTZ R112, R102, UR21 ;  /* 0x0000001566707c20 */ /* 0x000fe20008410000 */
[----:B------:R-:W-:-:S03]  /*41e0*/  LOP3.LUT P5, RZ, R128, 0xff0000, RZ, 0xc0, !PT ;  /* 0x00ff000080ff7812 */ /* 0x000fc600078ac0ff */
[----:B------:R-:W-:-:S05]  /*41f0*/  FMUL.FTZ R112, R112, UR20 ;  /* 0x0000001470707c20 */ /* 0x000fca0008410000 */
[----:B------:R-:W-:-:S04]  /*4200*/  FSEL R112, R112, RZ, P5 ;  /* 0x000000ff70707208 */ /* 0x000fc80002800000 */
[----:B------:R-:W-:-:S04]  /*4210*/  F2FP.BF16.F32.PACK_AB R112, RZ, R112 ;  /* 0x00000070ff70723e */ /* 0x000fc800000010ff */
[----:B------:R-:W-:-:S07]  /*4220*/  PRMT R93, R112, 0x7610, R93 ;  /* 0x00007610705d7816 */ /* 0x000fce000000005d */
.L_x_3568:
[----:B------:R-:W-:Y:S05]  /*4230*/  @!P4 BRA `(.L_x_3569) ;  /* 0x000000000018c947 */ /* 0x000fea0003800000 */
[----:B------:R-:W-:Y:S01]  /*4240*/  FMUL.FTZ R112, R103, UR21 ;  /* 0x0000001567707c20 */ /* 0x000fe20008410000 */
[----:B------:R-:W-:-:S03]  /*4250*/  LOP3.LUT P5, RZ, R128, 0xff000000, RZ, 0xc0, !PT ;  /* 0xff00000080ff7812 */ /* 0x000fc600078ac0ff */
[----:B------:R-:W-:-:S05]  /*4260*/  FMUL.FTZ R112, R112, UR20 ;  /* 0x0000001470707c20 */ /* 0x000fca0008410000 */
[----:B------:R-:W-:-:S04]  /*4270*/  FSEL R112, R112, RZ, P5 ;  /* 0x000000ff70707208 */ /* 0x000fc80002800000 */
[----:B------:R-:W-:-:S04]  /*4280*/  F2FP.BF16.F32.PACK_AB R112, RZ, R112 ;  /* 0x00000070ff70723e */ /* 0x000fc800000010ff */
[----:B------:R-:W-:-:S07]  /*4290*/  PRMT R93, R93, 0x5410, R112 ;  /* 0x000054105d5d7816 */ /* 0x000fce0000000070 */
.L_x_3569:
[----:B------:R-:W-:Y:S05]  /*42a0*/  @!P4 BRA `(.L_x_3570) ;  /* 0x000000000018c947 */ /* 0x000fea0003800000 */
[----:B------:R-:W-:Y:S01]  /*42b0*/  FMUL.FTZ R112, R68, UR21 ;  /* 0x0000001544707c20 */ /* 0x000fe20008410000 */
[----:B------:R-:W-:-:S03]  /*42c0*/  LOP3.LUT P5, RZ, R129, 0xff, RZ, 0xc0, !PT ;  /* 0x000000ff81ff7812 */ /* 0x000fc600078ac0ff */
[----:B------:R-:W-:-:S05]  /*42d0*/  FMUL.FTZ R112, R112, UR20 ;  /* 0x0000001470707c20 */ /* 0x000fca0008410000 */
[----:B------:R-:W-:-:S04]  /*42e0*/  FSEL R112, R112, RZ, P5 ;  /* 0x000000ff70707208 */ /* 0x000fc80002800000 */
[----:B------:R-:W-:-:S04]  /*42f0*/  F2FP.BF16.F32.PACK_AB R112, RZ, R112 ;  /* 0x00000070ff70723e */ /* 0x000fc800000010ff */
[----:B------:R-:W-:-:S07]  /*4300*/  PRMT R94, R112, 0x7610, R94 ;  /* 0x00007610705e7816 */ /* 0x000fce000000005e */
.L_x_3570:
[----:B------:R-:W-:Y:S05]  /*4310*/  @!P4 BRA `(.L_x_3571) ;  /* 0x000000000018c947 */ /* 0x000fea0003800000 */
[----:B------:R-:W-:Y:S01]  /*4320*/  FMUL.FTZ R112, R69, UR21 ;  /* 0x0000001545707c20 */ /* 0x000fe20008410000 */
[----:B------:R-:W-:-:S03]  /*4330*/  LOP3.LUT P5, RZ, R129, 0xff00, RZ, 0xc0, !PT ;  /* 0x0000ff0081ff7812 */ /* 0x000fc600078ac0ff */
[----:B------:R-:W-:-:S05]  /*4340*/  FMUL.FTZ R112, R112, UR20 ;  /* 0x0000001470707c20 */ /* 0x000fca0008410000 */
[----:B------:R-:W-:-:S04]  /*4350*/  FSEL R112, R112, RZ, P5 ;  /* 0x000000ff70707208 */ /* 0x000fc80002800000 */
[----:B------:R-:W-:-:S04]  /*4360*/  F2FP.BF16.F32.PACK_AB R112, RZ, R112 ;  /* 0x00000070ff70723e */ /* 0x000fc800000010ff */
[----:B------:R-:W-:-:S07]  /*4370*/  PRMT R94, R94, 0x5410, R112 ;  /* 0x000054105e5e7816 */ /* 0x000fce0000000070 */
.L_x_3571:
[----:B------:R-:W-:Y:S05]  /*4380*/  @!P4 BRA `(.L_x_3572) ;  /* 0x000000000018c947 */ /* 0x000fea0003800000 */
[----:B------:R-:W-:Y:S01]  /*4390*/  FMUL.FTZ R112, R70, UR21 ;  /* 0x0000001546707c20 */ /* 0x000fe20008410000 */
[----:B------:R-:W-:-:S03]  /*43a0*/  LOP3.LUT P5, RZ, R129, 0xff0000, RZ, 0xc0, !PT ;  /* 0x00ff000081ff7812 */ /* 0x000fc600078ac0ff */
[----:B------:R-:W-:-:S05]  /*43b0*/  FMUL.FTZ R112, R112, UR20 ;  /* 0x0000001470707c20 */ /* 0x000fca0008410000 */
[----:B------:R-:W-:-:S04]  /*43c0*/  FSEL R112, R112, RZ, P5 ;  /* 0x000000ff70707208 */ /* 0x000fc80002800000 */
[----:B------:R-:W-:-:S04]  /*43d0*/  F2FP.BF16.F32.PACK_AB R112, RZ, R112 ;  /* 0x00000070ff70723e */ /* 0x000fc800000010ff */
[----:B------:R-:W-:-:S07]  /*43e0*/  PRMT R95, R112, 0x7610, R95 ;  /* 0x00007610705f7816 */ /* 0x000fce000000005f */
.L_x_3572:
[----:B------:R-:W-:Y:S05]  /*43f0*/  @!P4 BRA `(.L_x_3573) ;  /* 0x000000140034c947 */ /* 0x000fea0003800000 */
        /* <DEDUP_REMOVED lines=8> */
.L_x_3565:
[----:B------:R-:W-:Y:S05]  /*4480*/  @!P4 BRA `(.L_x_3574) ;  /* 0x00000000002cc947 */ /* 0x000fea0003800000 */
[----:B------:R-:W-:Y:S02]  /*4490*/  PLOP3.LUT P5, PT, PT, PT, UP2, 0x80, 0x8 ;  /* 0x000000000008781c */ /* 0x000fe40003faf028 */
[----:B0----5:R-:W-:-:S11]  /*44a0*/  MOV R112, R20 ;  /* 0x0000001400707202 */ /* 0x021fd60000000f00 */
        /* <DEDUP_REMOVED lines=9> */
.L_x_3574:
[----:B------:R-:W-:Y:S05]  /*4540*/  @!P4 BRA `(.L_x_3575) ;  /* 0x00000000002cc947 */ /* 0x000fea0003800000 */
[----:B------:R-:W-:-:S13]  /*4550*/  PLOP3.LUT P5, PT, PT, PT, UP2, 0x80, 0x8 ;  /* 0x000000000008781c */ /* 0x000fda0003faf028 */
[----:B0-----:R-:W-:-:S04]  /*4560*/  @P5 FFMA.FTZ R112, R8, UR6, R0 ;  /* 0x0000000608705c23 */ /* 0x001fc80008010000 */
[----:B------:R-:W-:Y:S01]  /*4570*/  @P5 FADD.FTZ R114, R7, -R112 ;  /* 0x8000007007725221 */ /* 0x000fe20000010000 */
[----:B-----5:R-:W-:-:S03]  /*4580*/  IMAD.MOV.U32 R112, RZ, RZ, R21 ;  /* 0x000000ffff707224 */ /* 0x020fc600078e0015 */
[----:B------:R-:W-:Y:S01]  /*4590*/  @P5 FFMA.FTZ R112, R114, UR26, R21 ;  /* 0x0000001a72705c23 */ /* 0x000fe20008010015 */
[----:B------:R-:W-:-:S03]  /*45a0*/  LOP3.LUT P5, RZ, R128, 0xff00, RZ, 0xc0, !PT ;  /* 0x0000ff0080ff7812 */ /* 0x000fc600078ac0ff */
[----:B------:R-:W-:-:S04]  /*45b0*/  FMUL.FTZ R112, R112, UR21 ;  /* 0x0000001570707c20 */ /* 0x000fc80008410000 */
[----:B------:R-:W-:-:S05]  /*45c0*/  FMUL.FTZ R112, R112, UR20 ;  /* 0x0000001470707c20 */ /* 0x000fca0008410000 */
[----:B------:R-:W-:-:S04]  /*45d0*/  FSEL R112, R112, RZ, P5 ;  /* 0x000000ff70707208 */ /* 0x000fc80002800000 */
[----:B------:R-:W-:-:S04]  /*45e0*/  F2FP.BF16.F32.PACK_AB R112, RZ, R112 ;  /* 0x00000070ff70723e */ /* 0x000fc800000010ff */
[----:B------:R-:W-:-:S07]  /*45f0*/  PRMT R92, R92, 0x5410, R112 ;  /* 0x000054105c5c7816 */ /* 0x000fce0000000070 */
.L_x_3575:
        /* <DEDUP_REMOVED lines=12> */
.L_x_3576:
[----:B------:R-:W-:Y:S05]  /*46c0*/  @!P4 BRA `(.L_x_3577) ;  /* 0x00000000002cc947 */ /* 0x000fea0003800000 */
[----:B------:R-:W-:-:S13]  /*46d0*/  PLOP3.LUT P5, PT, PT, PT, UP2, 0x80, 0x8 ;  /* 0x000000000008781c */ /* 0x000fda0003faf028 */
[----:B0-----:R-:W-:-:S04]  /*46e0*/  @P5 FFMA.FTZ R112, R12, UR6, R0 ;  /* 0x000000060c705c23 */ /* 0x001fc80008010000 */
        /* <DEDUP_REMOVED lines=9> */
.L_x_3577:
        /* <DEDUP_REMOVED lines=12> */
.L_x_3578:
        /* <DEDUP_REMOVED lines=12> */
.L_x_3579:
        /* <DEDUP_REMOVED lines=12> */
.L_x_3580:
[----:B------:R-:W-:Y:S05]  /*49c0*/  @!P4 BRA `(.L_x_3573) ;  /* 0x0000000c00c0c947 */ /* 0x000fea0003800000 */
[----:B------:R-:W-:Y:S02]  /*49d0*/  PLOP3.LUT P5, PT, PT, PT, UP2, 0x80, 0x8 ;  /* 0x000000000008781c */ /* 0x000fe40003faf028 */
[----:B0----5:R-:W-:-:S11]  /*49e0*/  MOV R112, R19 ;  /* 0x0000001300707202 */ /* 0x021fd60000000f00 */
[----:B------:R-:W-:-:S04]  /*49f0*/  @P5 FFMA.FTZ R113, R162, UR6, R0 ;  /* 0x00000006a2715c23 */ /* 0x000fc80008010000 */
        /* <DEDUP_REMOVED lines=10> */
.L_x_3564:
[----:B0-----:R-:W0:Y:S02]  /*4aa0*/  LDC.64 R112, c[0x0][0x478] ;  /* 0x00011e00ff707b82 */ /* 0x001e240000000a00 */
[----:B0-----:R-:W-:-:S04]  /*4ab0*/  ISETP.NE.U32.AND P0, PT, R112, RZ, PT ;  /* 0x000000ff7000720c */ /* 0x001fc80003f05070 */
[----:B------:R-:W-:-:S13]  /*4ac0*/  ISETP.NE.AND.EX P0, PT, R113, RZ, PT, P0 ;  /* 0x000000ff7100720c */ /* 0x000fda0003f05300 */
        /* <DEDUP_REMOVED lines=46> */
.L_x_3582:
        /* <DEDUP_REMOVED lines=12> */
.L_x_3583:
        /* <DEDUP_REMOVED lines=12> */
.L_x_3584:
        /* <DEDUP_REMOVED lines=12> */
.L_x_3585:
        /* <DEDUP_REMOVED lines=12> */
.L_x_3586:
        /* <DEDUP_REMOVED lines=12> */
.L_x_3587:
        /* <DEDUP_REMOVED lines=12> */
.L_x_3588:
        /* <DEDUP_REMOVED lines=9> */
.L_x_3581:
        /* <DEDUP_REMOVED lines=12> */
.L_x_3589:
        /* <DEDUP_REMOVED lines=12> */
.L_x_3590:
        /* <DEDUP_REMOVED lines=12> */
.L_x_3591:
        /* <DEDUP_REMOVED lines=12> */
.L_x_3592:
        /* <DEDUP_REMOVED lines=12> */
.L_x_3593:
        /* <DEDUP_REMOVED lines=12> */
.L_x_3594:
        /* <DEDUP_REMOVED lines=12> */
.L_x_3595:
        /* <DEDUP_REMOVED lines=12> */
[----:B------:R-:W-:-:S07]  /*58c0*/  PRMT R95, R95, 0x5410, R112 ;  /* 0x000054105f5f7816 */ /* 0x000fce0000000070 */
.L_x_3573:
[----:B0-----:R-:W0:Y:S08]  /*58d0*/  @P0 LDC.64 R114, c[0x0][0x478] ;  /* 0x00011e00ff720b82 */ /* 0x001e300000000a00 */
[----:B------:R-:W1:Y:S01]  /*58e0*/  @P4 LDC.64 R112, c[0x0][0x468] ;  /* 0x00011a00ff704b82 */ /* 0x000e620000000a00 */
[----:B0-----:R-:W-:-:S04]  /*58f0*/  @P0 IMAD.WIDE.U32 R114, R2, 0x20, R114 ;  /* 0x0000002002720825 */ /* 0x001fc800078e0072 */
[----:B------:R-:W-:Y:S01]  /*5900*/  VIADD R2, R2, 0x80 ;  /* 0x0000008002027836 */ /* 0x000fe20000000000 */
[----:B------:R2:W-:Y:S01]  /*5910*/  @P0 STG.E.128 desc[UR10][R114.64], R100 ;  /* 0x0000006472000986 */ /* 0x0005e2000c101d0a */
[----:B-1----:R-:W-:-:S03]  /*5920*/  @P4 IMAD.WIDE.U32 R112, R117, 0x10, R112 ;  /* 0x0000001075704825 */ /* 0x002fc600078e0070 */
[----:B------:R2:W-:Y:S01]  /*5930*/  @P0 STG.E.128 desc[UR10][R114.64+0x10], R68 ;  /* 0x0000104472000986 */ /* 0x0005e2000c101d0a */
[----:B------:R-:W-:-:S03]  /*5940*/  IADD3 R117, PT, PT, R117, 0x80, RZ ;  /* 0x0000008075757810 */ /* 0x000fc60007ffe0ff */
[----:B------:R2:W-:Y:S04]  /*5950*/  @P4 STG.E.128 desc[UR10][R112.64], R92 ;  /* 0x0000005c70004986 */ /* 0x0005e8000c101d0a */
.L_x_3563:
[----:B------:R-:W-:Y:S05]  /*5960*/  BSYNC.RECONVERGENT B0 ;  /* 0x0000000000007941 */ /* 0x000fea0003800200 */
.L_x_3562:
        /* <DEDUP_REMOVED lines=9> */
[----:B------:R-:W-:Y:S02]  /*5a00*/  PLOP3.LUT P5, PT, PT, PT, UP2, 0x80, 0x8 ;  /* 0x000000000008781c */ /* 0x000fe40003faf028 */
[----:B0-2--5:R-:W-:Y:S02]  /*5a10*/  MOV R101, R105 ;  /* 0x0000006900657202 */ /* 0x025fe40000000f00 */
        /* <DEDUP_REMOVED lines=13> */
[----:B------:R-:W-:-:S02]  /*5af0*/  @P5 FFMA.FTZ R69, R159, UR6, R0 ;  /* 0x000000069f455c23 */ /* 0x000fc40008010000 */
[----:B------:R-:W-:Y:S02]  /*5b00*/  @P5 FADD.FTZ R68, R143, -R68 ;  /* 0x800000448f445221 */ /* 0x000fe40000010000 */
[----:B------:R-:W-:Y:S02]  /*5b10*/  @P5 FADD.FTZ R69, R158, -R69 ;  /* 0x800000459e455221 */ /* 0x000fe40000010000 */
[----:B------:R-:W-:Y:S01]  /*5b20*/  @P5 FFMA.FTZ R103, R68, UR26, R107 ;  /* 0x0000001a44675c23 */ /* 0x000fe2000801006b */
[----:B------:R-:W-:Y:S01]  /*5b30*/  MOV R68, R108 ;  /* 0x0000006c00447202 */ /* 0x000fe20000000f00 */
[----:B------:R-:W-:Y:S01]  /*5b40*/  @P5 FFMA.FTZ R68, R69, UR26, R108 ;  /* 0x0000001a45445c23 */ /* 0x000fe2000801006c */
[----:B------:R-:W-:Y:S01]  /*5b50*/  MOV R69, R109 ;  /* 0x0000006d00457202 */ /* 0x000fe20000000f00 */
[----:B------:R-:W-:Y:S01]  /*5b60*/  @P5 FFMA.FTZ R69, R70, UR26, R109 ;  /* 0x0000001a46455c23 */ /* 0x000fe2000801006d */
[--C-:B------:R-:W-:Y:S01]  /*5b70*/  @P5 FFMA.FTZ R70, R165, UR6, R0.reuse ;  /* 0x00000006a5465c23 */ /* 0x100fe20008010000 */
[----:B------:R-:W-:-:S03]  /*5b80*/  @P5 FFMA.FTZ R0, R147, UR6, R0 ;  /* 0x0000000693005c23 */ /* 0x000fc60008010000 */
[----:B------:R-:W-:Y:S01]  /*5b90*/  @P5 FADD.FTZ R71, R163, -R70 ;  /* 0x80000046a3475221 */ /* 0x000fe20000010000 */
[----:B------:R-:W-:Y:S02]  /*5ba0*/  IMAD.MOV.U32 R70, RZ, RZ, R110 ;  /* 0x000000ffff467224 */ /* 0x000fe400078e006e */
[----:B------:R-:W-:Y:S01]  /*5bb0*/  @P5 FADD.FTZ R113, R145, -R0 ;  /* 0x8000000091715221 */ /* 0x000fe20000010000 */
[----:B------:R-:W-:Y:S01]  /*5bc0*/  @P5 FFMA.FTZ R70, R71, UR26, R110 ;  /* 0x0000001a47465c23 */ /* 0x000fe2000801006e */
        /* <DEDUP_REMOVED lines=11> */
.L_x_3600:
[----:B------:R-:W-:Y:S05]  /*5c80*/  @!P4 BRA `(.L_x_3601) ;  /* 0x000000000018c947 */ /* 0x000fea0003800000 */
[----:B------:R-:W-:Y:S01]  /*5c90*/  FMUL.FTZ R0, R101, UR21 ;  /* 0x0000001565007c20 */ /* 0x000fe20008410000 */
[----:B------:R-:W-:-:S03]  /*5ca0*/  LOP3.LUT P5, RZ, R124, 0xff00, RZ, 0xc0, !PT ;  /* 0x0000ff007cff7812 */ /* 0x000fc600078ac0ff */
[----:B------:R-:W-:-:S05]  /*5cb0*/  FMUL.FTZ R0, R0, UR20 ;  /* 0x0000001400007c20 */ /* 0x000fca0008410000 */
[----:B------:R-:W-:-:S04]  /*5cc0*/  FSEL R0, R0, RZ, P5 ;  /* 0x000000ff00007208 */ /* 0x000fc80002800000 */
[----:B------:R-:W-:-:S04]  /*5cd0*/  F2FP.BF16.F32.PACK_AB R0, RZ, R0 ;  /* 0x00000000ff00723e */ /* 0x000fc800000010ff */
[----:B------:R-:W-:-:S07]  /*5ce0*/  PRMT R92, R92, 0x5410, R0 ;  /* 0x000054105c5c7816 */ /* 0x000fce0000000000 */
.L_x_3601:
[----:B------:R-:W-:Y:S05]  /*5cf0*/  @!P4 BRA `(.L_x_3602) ;  /* 0x000000000018c947 */ /* 0x000fea0003800000 */
[----:B------:R-:W-:Y:S01]  /*5d00*/  FMUL.FTZ R0, R102, UR21 ;  /* 0x0000001566007c20 */ /* 0x000fe20008410000 */
[----:B------:R-:W-:-:S03]  /*5d10*/  LOP3.LUT P5, RZ, R124, 0xff0000, RZ, 0xc0, !PT ;  /* 0x00ff00007cff7812 */ /* 0x000fc600078ac0ff */
[----:B------:R-:W-:-:S05]  /*5d20*/  FMUL.FTZ R0, R0, UR20 ;  /* 0x0000001400007c20 */ /* 0x000fca0008410000 */
[----:B------:R-:W-:-:S04]  /*5d30*/  FSEL R0, R0, RZ, P5 ;  /* 0x000000ff00007208 */ /* 0x000fc80002800000 */
[----:B------:R-:W-:-:S04]  /*5d40*/  F2FP.BF16.F32.PACK_AB R0, RZ, R0 ;  /* 0x00000000ff00723e */ /* 0x000fc800000010ff */
[----:B------:R-:W-:-:S07]  /*5d50*/  PRMT R93, R0, 0x7610, R93 ;  /* 0x00007610005d7816 */ /* 0x000fce000000005d */
.L_x_3602:
[----:B------:R-:W-:Y:S05]  /*5d60*/  @!P4 BRA `(.L_x_3603) ;  /* 0x000000000018c947 */ /* 0x000fea0003800000 */
[----:B------:R-:W-:Y:S01]  /*5d70*/  FMUL.FTZ R0, R103, UR21 ;  /* 0x0000001567007c20 */ /* 0x000fe20008410000 */
[----:B------:R-:W-:-:S03]  /*5d80*/  LOP3.LUT P5, RZ, R124, 0xff000000, RZ, 0xc0, !PT ;  /* 0xff0000007cff7812 */ /* 0x000fc600078ac0ff */
[----:B------:R-:W-:-:S05]  /*5d90*/  FMUL.FTZ R0, R0, UR20 ;  /* 0x0000001400007c20 */ /* 0x000fca0008410000 */
[----:B------:R-:W-:-:S04]  /*5da0*/  FSEL R0, R0, RZ, P5 ;  /* 0x000000ff00007208 */ /* 0x000fc80002800000 */
[----:B------:R-:W-:-:S04]  /*5db0*/  F2FP.BF16.F32.PACK_AB R0, RZ, R0 ;  /* 0x00000000ff00723e */ /* 0x000fc800000010ff */
[----:B------:R-:W-:-:S07]  /*5dc0*/  PRMT R93, R93, 0x5410, R0 ;  /* 0x000054105d5d7816 */ /* 0x000fce0000000000 */
.L_x_3603:
[----:B------:R-:W-:Y:S05]  /*5dd0*/  @!P4 BRA `(.L_x_3604) ;  /* 0x000000000018c947 */ /* 0x000fea0003800000 */
[----:B------:R-:W-:Y:S01]  /*5de0*/  FMUL.FTZ R0, R68, UR21 ;  /* 0x0000001544007c20 */ /* 0x000fe20008410000 */
[----:B------:R-:W-:-:S03]  /*5df0*/  LOP3.LUT P5, RZ, R125, 0xff, RZ, 0xc0, !PT ;  /* 0x000000ff7dff7812 */ /* 0x000fc600078ac0ff */
[----:B------:R-:W-:-:S05]  /*5e00*/  FMUL.FTZ R0, R0, UR20 ;  /* 0x0000001400007c20 */ /* 0x000fca0008410000 */
[----:B------:R-:W-:-:S04]  /*5e10*/  FSEL R0, R0, RZ, P5 ;  /* 0x000000ff00007208 */ /* 0x000fc80002800000 */
[----:B------:R-:W-:-:S04]  /*5e20*/  F2FP.BF16.F32.PACK_AB R0, RZ, R0 ;  /* 0x00000000ff00723e */ /* 0x000fc800000010ff */
[----:B------:R-:W-:-:S07]  /*5e30*/  PRMT R94, R0, 0x7610, R94 ;  /* 0x00007610005e7816 */ /* 0x000fce000000005e */
.L_x_3604:
[----:B------:R-:W-:Y:S05]  /*5e40*/  @!P4 BRA `(.L_x_3605) ;  /* 0x000000000018c947 */ /* 0x000fea0003800000 */
[----:B------:R-:W-:Y:S01]  /*5e50*/  FMUL.FTZ R0, R69, UR21 ;  /* 0x0000001545007c20 */ /* 0x000fe20008410000 */
[----:B------:R-:W-:-:S03]  /*5e60*/  LOP3.LUT P5, RZ, R125, 0xff00, RZ, 0xc0, !PT ;  /* 0x0000ff007dff7812 */ /* 0x000fc600078ac0ff */
[----:B------:R-:W-:-:S05]  /*5e70*/  FMUL.FTZ R0, R0, UR20 ;  /* 0x0000001400007c20 */ /* 0x000fca0008410000 */
[----:B------:R-:W-:-:S04]  /*5e80*/  FSEL R0, R0, RZ, P5 ;  /* 0x000000ff00007208 */ /* 0x000fc80002800000 */
[----:B------:R-:W-:-:S04]  /*5e90*/  F2FP.BF16.F32.PACK_AB R0, RZ, R0 ;  /* 0x00000000ff00723e */ /* 0x000fc800000010ff */
[----:B------:R-:W-:-:S07]  /*5ea0*/  PRMT R94, R94, 0x5410, R0 ;  /* 0x000054105e5e7816 */ /* 0x000fce0000000000 */
.L_x_3605:
[----:B------:R-:W-:Y:S05]  /*5eb0*/  @!P4 BRA `(.L_x_3606) ;  /* 0x000000000018c947 */ /* 0x000fea0003800000 */
[----:B------:R-:W-:Y:S01]  /*5ec0*/  FMUL.FTZ R0, R70, UR21 ;  /* 0x0000001546007c20 */ /* 0x000fe20008410000 */
[----:B------:R-:W-:-:S03]  /*5ed0*/  LOP3.LUT P5, RZ, R125, 0xff0000, RZ, 0xc0, !PT ;  /* 0x00ff00007dff7812 */ /* 0x000fc600078ac0ff */
[----:B------:R-:W-:-:S05]  /*5ee0*/  FMUL.FTZ R0, R0, UR20 ;  /* 0x0000001400007c20 */ /* 0x000fca0008410000 */
[----:B------:R-:W-:-:S04]  /*5ef0*/  FSEL R0, R0, RZ, P5 ;  /* 0x000000ff00007208 */ /* 0x000fc80002800000 */
[----:B------:R-:W-:-:S04]  /*5f00*/  F2FP.BF16.F32.PACK_AB R0, RZ, R0 ;  /* 0x00000000ff00723e */ /* 0x000fc800000010ff */
[----:B------:R-:W-:-:S07]  /*5f10*/  PRMT R95, R0, 0x7610, R95 ;  /* 0x00007610005f7816 */ /* 0x000fce000000005f */
.L_x_3606:
        /* <DEDUP_REMOVED lines=9> */
.L_x_3599:
[----:B------:R-:W-:Y:S05]  /*5fb0*/  @!P4 BRA `(.L_x_3608) ;  /* 0x00000000002cc947 */ /* 0x000fea0003800000 */
[----:B------:R-:W-:-:S13]  /*5fc0*/  PLOP3.LUT P5, PT, PT, PT, UP2, 0x80, 0x8 ;  /* 0x000000000008781c */ /* 0x000fda0003faf028 */
[----:B0-2---:R-:W-:-:S04]  /*5fd0*/  @P5 FFMA.FTZ R112, R147, UR6, R0 ;  /* 0x0000000693705c23 */ /* 0x005fc80008010000 */
        /* <DEDUP_REMOVED lines=9> */
.L_x_3608:
        /* <DEDUP_REMOVED lines=12> */
.L_x_3609:
[----:B------:R-:W-:Y:S05]  /*6130*/  @!P4 BRA `(.L_x_3610) ;  /* 0x00000000002cc947 */ /* 0x000fea0003800000 */
[----:B------:R-:W-:Y:S02]  /*6140*/  PLOP3.LUT P5, PT, PT, PT, UP2, 0x80, 0x8 ;  /* 0x000000000008781c */ /* 0x000fe40003faf028 */
[----:B0-2--5:R-:W-:-:S11]  /*6150*/  MOV R112, R106 ;  /* 0x0000006a00707202 */ /* 0x025fd60000000f00 */
        /* <DEDUP_REMOVED lines=9> */
.L_x_3610:
        /* <DEDUP_REMOVED lines=12> */
.L_x_3611:
[----:B------:R-:W-:Y:S05]  /*62b0*/  @!P4 BRA `(.L_x_3612) ;  /* 0x00000000002cc947 */ /* 0x000fea0003800000 */
[----:B------:R-:W-:Y:S01]  /*62c0*/  PLOP3.LUT P5, PT, PT, PT, UP2, 0x80, 0x8 ;  /* 0x000000000008781c */ /* 0x000fe20003faf028 */
[----:B0-2--5:R-:W-:-:S12]  /*62d0*/  IMAD.MOV.U32 R112, RZ, RZ, R108 ;  /* 0x000000ffff707224 */ /* 0x025fd800078e006c */
        /* <DEDUP_REMOVED lines=9> */
.L_x_3612:
        /* <DEDUP_REMOVED lines=12> */
.L_x_3613:
        /* <DEDUP_REMOVED lines=12> */
.L_x_3614:
[----:B------:R-:W-:Y:S05]  /*64f0*/  @!P4 BRA `(.L_x_3607) ;  /* 0x0000000c00c0c947 */ /* 0x000fea0003800000 */
[----:B------:R-:W-:-:S13]  /*6500*/  PLOP3.LUT P5, PT, PT, PT, UP2, 0x80, 0x8 ;  /* 0x000000000008781c */ /* 0x000fda0003faf028 */
[----:B------:R-:W-:-:S04]  /*6510*/  @P5 FFMA.FTZ R0, R140, UR6, R0 ;  /* 0x000000068c005c23 */ /* 0x000fc80008010000 */
[----:B0-2---:R-:W-:Y:S01]  /*6520*/  @P5 FADD.FTZ R112, R141, -R0 ;  /* 0x800000008d705221 */ /* 0x005fe20000010000 */
        /* <DEDUP_REMOVED lines=10> */
.L_x_3598:
[----:B0-2---:R-:W0:Y:S02]  /*65d0*/  LDC.64 R112, c[0x0][0x478] ;  /* 0x00011e00ff707b82 */ /* 0x005e240000000a00 */
[----:B0-----:R-:W-:-:S04]  /*65e0*/  ISETP.NE.U32.AND P0, PT, R112, RZ, PT ;  /* 0x000000ff7000720c */ /* 0x001fc80003f05070 */
[----:B------:R-:W-:-:S13]  /*65f0*/  ISETP.NE.AND.EX P0, PT, R113, RZ, PT, P0 ;  /* 0x000000ff7100720c */ /* 0x000fda0003f05300 */
[----:B------:R-:W-:Y:S05]  /*6600*/  @!P0 BRA `(.L_x_3615) ;  /* 0x0000000400f88947 */ /* 0x000fea0003800000 */
        /* <DEDUP_REMOVED lines=12> */
.L_x_3616:
        /* <DEDUP_REMOVED lines=12> */
.L_x_3617:
        /* <DEDUP_REMOVED lines=12> */
.L_x_3618:
        /* <DEDUP_REMOVED lines=12> */
.L_x_3619:
        /* <DEDUP_REMOVED lines=12> */
.L_x_3620:
        /* <DEDUP_REMOVED lines=12> */
.L_x_3621:
        /* <DEDUP_REMOVED lines=12> */
.L_x_3622:
        /* <DEDUP_REMOVED lines=42> */
.L_x_3615:
        /* <DEDUP_REMOVED lines=12> */
.L_x_3623:
        /* <DEDUP_REMOVED lines=12> */
.L_x_3624:
        /* <DEDUP_REMOVED lines=12> */
.L_x_3625:
        /* <DEDUP_REMOVED lines=12> */
.L_x_3626:
        /* <DEDUP_REMOVED lines=12> */
.L_x_3627:
        /* <DEDUP_REMOVED lines=12> */
.L_x_3628:
        /* <DEDUP_REMOVED lines=12> */
.L_x_3629:
        /* <DEDUP_REMOVED lines=13> */
.L_x_3607:
[----:B0-2---:R-:W0:Y:S08]  /*7400*/  @P0 LDC.64 R114, c[0x0][0x478] ;  /* 0x00011e00ff720b82 */ /* 0x005e300000000a00 */
[----:B------:R-:W1:Y:S01]  /*7410*/  @P4 LDC.64 R112, c[0x0][0x468] ;  /* 0x00011a00ff704b82 */ /* 0x000e620000000a00 */
[----:B0-----:R-:W-:-:S05]  /*7420*/  @P0 IMAD.WIDE.U32 R114, R2, 0x20, R114 ;  /* 0x0000002002720825 */ /* 0x001fca00078e0072 */
[----:B------:R3:W-:Y:S01]  /*7430*/  @P0 STG.E.128 desc[UR10][R114.64], R100 ;  /* 0x0000006472000986 */ /* 0x0007e2000c101d0a */
[----:B-1----:R-:W-:-:S03]  /*7440*/  @P4 IMAD.WIDE.U32 R112, R117, 0x10, R112 ;  /* 0x0000001075704825 */ /* 0x002fc600078e0070 */
[----:B------:R3:W-:Y:S04]  /*7450*/  @P0 STG.E.128 desc[UR10][R114.64+0x10], R68 ;  /* 0x0000104472000986 */ /* 0x0007e8000c101d0a */
[----:B------:R3:W-:Y:S02]  /*7460*/  @P4 STG.E.128 desc[UR10][R112.64], R92 ;  /* 0x0000005c70004986 */ /* 0x0007e4000c101d0a */
.L_x_3597:
[----:B------:R-:W-:Y:S05]  /*7470*/  BSYNC.RECONVERGENT B0 ;  /* 0x0000000000007941 */ /* 0x000fea0003800200 */
.L_x_3596:
[----:B------:R-:W-:Y:S02]  /*7480*/  UIADD3 UR9, UPT, UPT, UR9, UR24, URZ ;  /* 0x0000001809097290 */ /* 0x000fe4000fffe0ff */
[----:B------:R-:W-:Y:S02]  /*7490*/  UPLOP3.LUT UP1, UPT, UPT, UPT, UP1, 0x40, 0x4 ;  /* 0x000000000004789c */ /* 0x000fe40003f2e810 */
[----:B------:R-:W-:-:S09]  /*74a0*/  UISETP.GE.AND UP0, UPT, UR9, UR25, UPT ;  /* 0x000000190900728c */ /* 0x000fd2000bf06270 */
[----:B------:R-:W-:Y:S05]  /*74b0*/  BRA.U !UP0, `(.L_x_3630) ;  /* 0xffffff91082c7547 */ /* 0x000fea000b83ffff */
.L_x_3517:
        /* <DEDUP_REMOVED lines=32> */
.L_x_3631:
        /* <DEDUP_REMOVED lines=12> */
.L_x_10725:


//--------------------- .text._ZN10layer_norm22ln_bwd_finalize_kernelINS_22Kernel_traits_finalizeILj3072E13__nv_bfloat16S2_fS2_fjLb0ELj1024ELj4ENS_18Kernel_traits_baseILj3072ES2_S2_fS2_fjLj1024EEEEELb0ELb1EEEvNS_9BwdParamsE --------------------------
	.section	.text._ZN10layer_norm22ln_bwd_finalize_kernelINS_22Kernel_traits_finalizeILj3072E13__nv_bfloat16S2_fS2_fjLb0ELj1024ELj4ENS_18Kernel_traits_baseILj3072ES2_S2_fS2_fjLj1024EEEEELb0ELb1EEEvNS_9BwdParamsE,"ax",@progbits
	.align	128
        .global         _ZN10layer_norm22ln_bwd_finalize_kernelINS_22Kernel_traits_finalizeILj3072E13__nv_bfloat16S2_fS2_fjLb0ELj1024ELj4ENS_18Kernel_traits_baseILj3072ES2_S2_fS2_fjLj1024EEEEELb0ELb1EEEvNS_9BwdParamsE
        .type           _ZN10layer_norm22ln_bwd_finalize_kernelINS_22Kernel_traits_finalizeILj3072E13__nv_bfloat16S2_fS2_fjLb0ELj1024ELj4ENS_18Kernel_traits_baseILj3072ES2_S2_fS2_fjLj1024EEEEELb0ELb1EEEvNS_9BwdParamsE,@function
        .size           _ZN10layer_norm22ln_bwd_finalize_kernelINS_22Kernel_traits_finalizeILj3072E13__nv_bfloat16S2_fS2_fjLb0ELj1024ELj4ENS_18Kernel_traits_baseILj3072ES2_S2_fS2_fjLj1024EEEEELb0ELb1EEEvNS_9BwdParamsE,(.L_x_10726 - _ZN10layer_norm22ln_bwd_finalize_kernelINS_22Kernel_traits_finalizeILj3072E13__nv_bfloat16S2_fS2_fjLb0ELj1024ELj4ENS_18Kernel_traits_baseILj3072ES2_S2_fS2_fjLj1024EEEEELb0ELb1EEEvNS_9BwdParamsE)
        .other          _ZN10layer_norm22ln_bwd_finalize_kernelINS_22Kernel_traits_finalizeILj3072E13__nv_bfloat16S2_fS2_fjLb0ELj1024ELj4ENS_18Kernel_traits_baseILj3072ES2_S2_fS2_fjLj1024EEEEELb0ELb1EEEvNS_9BwdParamsE,@"STO_CUDA_ENTRY STV_DEFAULT"
_ZN10layer_norm22ln_bwd_finalize_kernelINS_22Kernel_traits_finalizeILj3072E13__nv_bfloat16S2_fS2_fjLb0ELj1024ELj4ENS_18Kernel_traits_baseILj3072ES2_S2_fS2_fjLj1024EEEEELb0ELb1EEEvNS_9BwdParamsE:
.text._ZN10layer_norm22ln_bwd_finalize_kernelINS_22Kernel_traits_finalizeILj3072E13__nv_bfloat16S2_fS2_fjLb0ELj1024ELj4ENS_18Kernel_traits_baseILj3072ES2_S2_fS2_fjLj1024EEEEELb0ELb1EEEvNS_9BwdParamsE:
        /* <DEDUP_REMOVED lines=77> */
.L_x_3636:
        /* <DEDUP_REMOVED lines=118> */
.L_x_3635:
[----:B------:R-:W-:Y:S05]  /*0c30*/  BSYNC.RECONVERGENT B1 ;  /* 0x0000000000017941 */ /* 0x000fea0003800200 */
.L_x_3634:
        /* <DEDUP_REMOVED lines=69> */
.L_x_3638:
[----:B------:R-:W-:Y:S05]  /*1090*/  BSYNC.RECONVERGENT B1 ;  /* 0x0000000000017941 */ /* 0x000fea0003800200 */
.L_x_3637:
        /* <DEDUP_REMOVED lines=38> */
.L_x_3640:
[----:B------:R-:W-:Y:S05]  /*1300*/  BSYNC.RECONVERGENT B1 ;  /* 0x0000000000017941 */ /* 0x000fea0003800200 */
.L_x_3639:
[----:B------:R-:W-:Y:S05]  /*1310*/  @!P1 BRA `(.L_x_3633) ;  /* 0x0000000000409947 */ /* 0x000fea0003800000 */
[----:B------:R-:W0:Y:S01]  /*1320*/  LDC R12, c[0x0][0x388] ;  /* 0x0000e200ff0c7b82 */ /* 0x000e220000000800 */
[----:B------:R-:W-:-:S07]  /*1330*/  IADD3 R0, PT, PT, -R0, RZ, RZ ;  /* 0x000000ff00007210 */ /* 0x000fce0007ffe1ff */
[----:B------:R-:W1:Y:S08]  /*1340*/  LDC.64 R8, c[0x0][0x440] ;  /* 0x00011000ff087b82 */ /* 0x000e700000000a00 */
[----:B------:R-:W2:Y:S01]  /*1350*/  LDC.64 R10, c[0x0][0x448] ;  /* 0x00011200ff0a7b82 */ /* 0x000ea20000000a00 */
[----:B0-----:R-:W-:-:S05]  /*1360*/  IMAD R2, R2, R12, R5 ;  /* 0x0000000c02027224 */ /* 0x001fca00078e0205 */
[----:B------:R-:W-:-:S07]  /*1370*/  IADD3 R13, PT, PT, R57, R2, RZ ;  /* 0x00000002390d7210 */ /* 0x000fce0007ffe0ff */
.L_x_3641:
        /* <DEDUP_REMOVED lines=10> */
.L_x_3633:
[----:B------:R-:W-:Y:S05]  /*1420*/  BSYNC.RECONVERGENT B0 ;  /* 0x0000000000007941 */ /* 0x000fea0003800200 */
.L_x_3632:
        /* <DEDUP_REMOVED lines=59> */
.L_x_3642:
        /* <DEDUP_REMOVED lines=10> */
.L_x_10726:


//--------------------- .text._ZN10layer_norm13ln_bwd_kernelINS_13Kernel_traitsI13__nv_bfloat16S2_fS2_fjLj3072ELj1ELj1ELj4ELj16ENS_18Kernel_traits_baseILj3072ES2_S2_fS2_fjLj128EEEEELb1ELb0ELb1ELb1EEEvNS_9BwdParamsE --------------------------
	.section	.text._ZN10layer_norm13ln_bwd_kernelINS_13Kernel_traitsI13__nv_bfloat16S2_fS2_fjLj3072ELj1ELj1ELj4ELj16ENS_18Kernel_traits_baseILj3072ES2_S2_fS2_fjLj128EEEEELb1ELb0ELb1ELb1EEEvNS_9BwdParamsE,"ax",@progbits
	.align	128
        .global         _ZN10layer_norm13ln_bwd_kernelINS_13Kernel_traitsI13__nv_bfloat16S2_fS2_fjLj3072ELj1ELj1ELj4ELj16ENS_18Kernel_traits_baseILj3072ES2_S2_fS2_fjLj128EEEEELb1ELb0ELb1ELb1EEEvNS_9BwdParamsE
        .type           _ZN10layer_norm13ln_bwd_kernelINS_13Kernel_traitsI13__nv_bfloat16S2_fS2_fjLj3072ELj1ELj1ELj4ELj16ENS_18Kernel_traits_baseILj3072ES2_S2_fS2_fjLj128EEEEELb1ELb0ELb1ELb1EEEvNS_9BwdParamsE,@function
        .size           _ZN10layer_norm13ln_bwd_kernelINS_13Kernel_traitsI13__nv_bfloat16S2_fS2_fjLj3072ELj1ELj1ELj4ELj16ENS_18Kernel_traits_baseILj3072ES2_S2_fS2_fjLj128EEEEELb1ELb0ELb1ELb1EEEvNS_9BwdParamsE,(.L_x_10727 - _ZN10layer_norm13ln_bwd_kernelINS_13Kernel_traitsI13__nv_bfloat16S2_fS2_fjLj3072ELj1ELj1ELj4ELj16ENS_18Kernel_traits_baseILj3072ES2_S2_fS2_fjLj128EEEEELb1ELb0ELb1ELb1EEEvNS_9BwdParamsE)
        .other          _ZN10layer_norm13ln_bwd_kernelINS_13Kernel_traitsI13__nv_bfloat16S2_fS2_fjLj3072ELj1ELj1ELj4ELj16ENS_18Kernel_traits_baseILj3072ES2_S2_fS2_fjLj128EEEEELb1ELb0ELb1ELb1EEEvNS_9BwdParamsE,@"STO_CUDA_ENTRY STV_DEFAULT"
_ZN10layer_norm13ln_bwd_kernelINS_13Kernel_traitsI13__nv_bfloat16S2_fS2_fjLj3072ELj1ELj1ELj4ELj16ENS_18Kernel_traits_baseILj3072ES2_S2_fS2_fjLj128EEEEELb1ELb0ELb1ELb1EEEvNS_9BwdParamsE:
.text._ZN10layer_norm13ln_bwd_kernelINS_13Kernel_traitsI13__nv_bfloat16S2_fS2_fjLj3072ELj1ELj1ELj4ELj16ENS_18Kernel_traits_baseILj3072ES2_S2_fS2_fjLj128EEEEELb1ELb0ELb1ELb1EEEvNS_9BwdParamsE:
        /* <DEDUP_REMOVED lines=40> */
[----:B0-----:R-:W2:Y:S01]  /*0280*/  LDG.E.128 R72, desc[UR20][R2.64+0x1000] ;  /* 0x0010001402487981 */ /* 0x001ea2000c1e1d00 */
[----:B------:R-:W-:Y:S01]  /*0290*/  HFMA2 R56, -RZ, RZ, 0, 0 ;  /* 0x00000000ff387431 */ /* 0x000fe200000001ff */
[----:B------:R-:W0:Y:S02]  /*02a0*/  LDCU.128 UR16, c[0x0][0x3f0] ;  /* 0x00007e00ff1077ac */ /* 0x000e240008000c00 */
[----:B------:R-:W5:Y:S01]  /*02b0*/  LDG.E.128 R76, desc[UR20][R2.64+0x800] ;  /* 0x00080014024c7981 */ /* 0x000f62000c1e1d00 */
[----:B------:R-:W0:Y:S03]  /*02c0*/  LDCU.64 UR24, c[0x0][0x380] ;  /* 0x00007000ff1877ac */ /* 0x000e260008000a00 */
[----:B------:R3:W5:Y:S01]  /*02d0*/  LDG.E.128 R80, desc[UR20][R2.64] ;  /* 0x0000001402507981 */ /* 0x000762000c1e1d00 */
[----:B------:R-:W-:Y:S01]  /*02e0*/  UPLOP3.LUT UP1, UPT, UPT, UPT, UPT, 0x40, 0x4 ;  /* 0x000000000004789c */ /* 0x000fe20003f2e870 */
[----:B--2---:R-:W-:-:S02]  /*02f0*/  PRMT R0, R73, 0x7632, R0 ;  /* 0x0000763249007816 */ /* 0x004fc40000000000 */
[----:B---3--:R-:W-:Y:S02]  /*0300*/  PRMT R2, R74, 0x7632, R2 ;  /* 0x000076324a027816 */ /* 0x008fe40000000002 */
[----:B01--4-:R-:W-:-:S07]  /*0310*/  PRMT R4, R75, 0x7632, R4 ;  /* 0x000076324b047816 */ /* 0x013fce0000000004 */
.L_x_3745:
[----:B------:R-:W-:-:S06]  /*0320*/  UIMAD.WIDE UR10, UR8, 0x4, UR18 ;  /* 0x00000004080a78a5 */ /* 0x000fcc000f8e0212 */
        /* <DEDUP_REMOVED lines=16> */
[----:B------:R-:W1:Y:S01]  /*0430*/  S2R R144, SR_TID.X ;  /* 0x0000000000907919 */ /* 0x000e620000002100 */
[----:B------:R-:W-:Y:S02]  /*0440*/  UIADD3 UR9, UPT, UPT, UR29, -0x1, URZ ;  /* 0xffffffff1d097890 */ /* 0x000fe4000fffe0ff */
[----:B------:R-:W-:-:S04]  /*0450*/  UIMAD.WIDE UR10, UR8, 0x4, UR12 ;  /* 0x00000004080a78a5 */ /* 0x000fc8000f8e020c */
[----:B------:R-:W2:Y:S02]  /*0460*/  LDC.64 R148, c[0x0][0x3a8] ;  /* 0x0000ea00ff947b82 */ /* 0x000ea40000000a00 */
[----:B------:R-:W-:Y:S02]  /*0470*/  MOV R154, UR10 ;  /* 0x0000000a009a7c02 */ /* 0x000fe40008000f00 */
[----:B------:R-:W-:-:S05]  /*0480*/  MOV R155, UR11 ;  /* 0x0000000b009b7c02 */ /* 0x000fca0008000f00 */
[----:B------:R-:W3:Y:S01]  /*0490*/  LDG.E R154, desc[UR20][R154.64] ;  /* 0x000000149a9a7981 */ /* 0x000ee2000c1e1900 */
[----:B0-----:R-:W-:-:S05]  /*04a0*/  IMAD R3, R136, UR8, RZ ;  /* 0x0000000888037c24 */ /* 0x001fca000f8e02ff */
[----:B------:R-:W-:-:S04]  /*04b0*/  SHF.R.S32.HI R6, RZ, 0x1f, R3 ;  /* 0x0000001fff067819 */ /* 0x000fc80000011403 */
[----:B------:R-:W-:Y:S02]  /*04c0*/  LEA.HI R3, R6, R3, RZ, 0x3 ;  /* 0x0000000306037211 */ /* 0x000fe400078f18ff */
[----:B------:R-:W0:Y:S01]  /*04d0*/  LDC.64 R6, c[0x0][0x428] ;  /* 0x00010a00ff067b82 */ /* 0x000e220000000a00 */
[----:B------:R-:W-:Y:S01]  /*04e0*/  IMAD R8, R136, UR9, RZ ;  /* 0x0000000988087c24 */ /* 0x000fe2000f8e02ff */
[----:B-1----:R-:W-:-:S04]  /*04f0*/  LEA.HI.SX32 R146, R3, R144, 0x1d ;  /* 0x0000009003927211 */ /* 0x002fc800078feaff */
[----:B------:R-:W-:-:S04]  /*0500*/  SHF.R.S32.HI R9, RZ, 0x1f, R8 ;  /* 0x0000001fff097819 */ /* 0x000fc80000011408 */
[----:B------:R-:W-:Y:S02]  /*0510*/  LEA.HI R109, R9, R8, RZ, 0x3 ;  /* 0x00000008096d7211 */ /* 0x000fe400078f18ff */
[C---:B------:R-:W-:Y:S02]  /*0520*/  IADD3 R3, PT, PT, R146.reuse, 0x80, RZ ;  /* 0x0000008092037810 */ /* 0x040fe40007ffe0ff */
[----:B------:R-:W-:Y:S01]  /*0530*/  LEA.HI.SX32 R117, R109, R144, 0x1d ;  /* 0x000000906d757211 */ /* 0x000fe200078feaff */
[C---:B--2---:R-:W-:Y:S01]  /*0540*/  IMAD.WIDE.U32 R112, R146.reuse, 0x20, R148 ;  /* 0x0000002092707825 */ /* 0x044fe200078e0094 */
[----:B------:R-:W-:-:S03]  /*0550*/  IADD3 R145, PT, PT, R146, 0x100, RZ ;  /* 0x0000010092917810 */ /* 0x000fc60007ffe0ff */
[----:B------:R-:W-:Y:S01]  /*0560*/  IMAD.WIDE.U32 R138, R3, 0x20, R148 ;  /* 0x00000020038a7825 */ /* 0x000fe200078e0094 */
[----:B------:R-:W2:Y:S03]  /*0570*/  LDG.E.128 R8, desc[UR20][R112.64+0x10] ;  /* 0x0000101470087981 */ /* 0x000ea6000c1e1d00 */
[----:B0-----:R-:W-:Y:S01]  /*0580*/  IMAD.WIDE.U32 R108, R117, 0x10, R6 ;  /* 0x00000010756c7825 */ /* 0x001fe200078e0006 */
[----:B------:R-:W4:Y:S03]  /*0590*/  LDG.E.128 R132, desc[UR20][R138.64] ;  /* 0x000000148a847981 */ /* 0x000f26000c1e1d00 */
[----:B------:R-:W-:Y:S01]  /*05a0*/  IMAD.WIDE.U32 R148, R145, 0x20, R148 ;  /* 0x0000002091947825 */ /* 0x000fe200078e0094 */
[----:B------:R0:W4:Y:S04]  /*05b0*/  LDG.E.128 R140, desc[UR20][R112.64] ;  /* 0x00000014708c7981 */ /* 0x000128000c1e1d00 */
[----:B------:R-:W4:Y:S04]  /*05c0*/  LDG.E.128 R108, desc[UR20][R108.64] ;  /* 0x000000146c6c7981 */ /* 0x000f28000c1e1d00 */
[----:B------:R-:W4:Y:S01]  /*05d0*/  LDG.E.128 R124, desc[UR20][R148.64] ;  /* 0x00000014947c7981 */ /* 0x000f22000c1e1d00 */
[----:B------:R-:W-:-:S03]  /*05e0*/  IADD3 R115, PT, PT, R117, 0x80, RZ ;  /* 0x0000008075737810 */ /* 0x000fc60007ffe0ff */
[----:B------:R-:W4:Y:S02]  /*05f0*/  LDG.E.128 R120, desc[UR20][R138.64+0x10] ;  /* 0x000010148a787981 */ /* 0x000f24000c1e1d00 */
[----:B0-----:R-:W-:Y:S02]  /*0600*/  IMAD.WIDE.U32 R112, R115, 0x10, R6 ;  /* 0x0000001073707825 */ /* 0x001fe400078e0006 */
[----:B------:R0:W4:Y:S04]  /*0610*/  LDG.E.128 R128, desc[UR20][R148.64+0x10] ;  /* 0x0000101494807981 */ /* 0x000128000c1e1d00 */
[----:B------:R-:W4:Y:S01]  /*0620*/  LDG.E.128 R112, desc[UR20][R112.64] ;  /* 0x0000001470707981 */ /* 0x000f22000c1e1d00 */
[----:B------:R-:W-:-:S05]  /*0630*/  IADD3 R117, PT, PT, R117, 0x100, RZ ;  /* 0x0000010075757810 */ /* 0x000fca0007ffe0ff */
[----:B------:R-:W-:Y:S01]  /*0640*/  IMAD.WIDE.U32 R116, R117, 0x10, R6 ;  /* 0x0000001075747825 */ /* 0x000fe200078e0006 */
[----:B-----5:R-:W-:Y:S01]  /*0650*/  ISETP.GE.AND P1, PT, R5, 0x1, PT ;  /* 0x000000010500780c */ /* 0x020fe20003f26270 */
[----:B------:R-:W1:Y:S04]  /*0660*/  LDC.64 R6, c[0x0][0x3b0] ;  /* 0x0000ec00ff067b82 */ /* 0x000e680000000a00 */
[----:B------:R-:W4:Y:S01]  /*0670*/  LDG.E.128 R116, desc[UR20][R116.64] ;  /* 0x0000001474747981 */ /* 0x000f22000c1e1d00 */
[----:B------:R-:W-:-:S04]  /*0680*/  ISETP.NE.U32.AND P0, PT, RZ, UR4, PT ;  /* 0x00000004ff007c0c */ /* 0x000fc8000bf05070 */
[----:B------:R-:W-:-:S03]  /*0690*/  ISETP.NE.AND.EX P0, PT, RZ, UR5, PT, P0 ;  /* 0x00000005ff007c0c */ /* 0x000fc6000bf05300 */
[----:B------:R-:W-:-:S05]  /*06a0*/  @P1 IADD3 R137, PT, PT, R5, -0x1, RZ ;  /* 0xffffffff05891810 */ /* 0x000fca0007ffe0ff */
[----:B------:R-:W-:-:S05]  /*06b0*/  @P1 IMAD R147, R137, R136, RZ ;  /* 0x0000008889931224 */ /* 0x000fca00078e02ff */
[----:B------:R-:W1:Y:S01]  /*06c0*/  @P0 LDC.64 R152, c[0x0][0x438] ;  /* 0x00010e00ff980b82 */ /* 0x000e620000000a00 */
[----:B0-----:R-:W-:-:S07]  /*06d0*/  @P1 SHF.R.S32.HI R148, RZ, 0x1f, R147 ;  /* 0x0000001fff941819 */ /* 0x001fce0000011493 */
[----:B------:R-:W0:Y:S01]  /*06e0*/  @P0 LDC.64 R136, c[0x0][0x438] ;  /* 0x00010e00ff880b82 */ /* 0x000e220000000a00 */
[----:B------:R-:W-:Y:S02]  /*06f0*/  @P1 LEA.HI R147, R148, R147, RZ, 0x3 ;  /* 0x0000009394931211 */ /* 0x000fe400078f18ff */
[----:B------:R-:W-:-:S05]  /*0700*/  MOV R151, RZ ;  /* 0x000000ff00977202 */ /* 0x000fca0000000f00 */
[----:B------:R-:W0:Y:S01]  /*0710*/  @P0 LDC.64 R138, c[0x0][0x438] ;  /* 0x00010e00ff8a0b82 */ /* 0x000e220000000a00 */
[----:B------:R-:W-:Y:S02]  /*0720*/  @P1 LEA.HI.SX32 R151, R147, R144, 0x1d ;  /* 0x0000009093971211 */ /* 0x000fe400078feaff */
[----:B------:R-:W-:Y:S02]  /*0730*/  ISETP.NE.AND P2, PT, RZ, UR26, PT ;  /* 0x0000001aff007c0c */ /* 0x000fe4000bf45270 */
[C---:B------:R-:W-:Y:S02]  /*0740*/  IADD3 R149, PT, PT, R151.reuse, 0x100, RZ ;  /* 0x0000010097957810 */ /* 0x040fe40007ffe0ff */
[----:B------:R-:W-:Y:S01]  /*0750*/  IADD3 R147, PT, PT, R151, 0x80, RZ ;  /* 0x0000008097937810 */ /* 0x000fe20007ffe0ff */
[----:B-1----:R-:W-:-:S04]  /*0760*/  @P0 IMAD.WIDE.U32 R152, R146, 0x20, R152 ;  /* 0x0000002092980825 */ /* 0x002fc800078e0098 */
[--C-:B------:R-:W-:Y:S01]  /*0770*/  IMAD.WIDE.U32 R148, R149, 0x8, R6.reuse ;  /* 0x0000000895947825 */ /* 0x100fe200078e0006 */
[----:B------:R-:W5:Y:S03]  /*0780*/  @P0 LDG.E.128 R32, desc[UR20][R152.64] ;  /* 0x0000001498200981 */ /* 0x000f66000c1e1d00 */
[--C-:B------:R-:W-:Y:S01]  /*0790*/  IMAD.WIDE.U32 R150, R151, 0x8, R6.reuse ;  /* 0x0000000897967825 */ /* 0x100fe200078e0006 */
[----:B------:R-:W5:Y:S03]  /*07a0*/  @P0 LDG.E.128 R28, desc[UR20][R152.64+0x10] ;  /* 0x00001014981c0981 */ /* 0x000f66000c1e1d00 */
[----:B------:R-:W-:-:S04]  /*07b0*/  IMAD.WIDE.U32 R146, R147, 0x8, R6 ;  /* 0x0000000893927825 */ /* 0x000fc800078e0006 */
[----:B0-----:R-:W-:Y:S02]  /*07c0*/  @P0 IMAD.WIDE.U32 R156, R3, 0x20, R136 ;  /* 0x00000020039c0825 */ /* 0x001fe400078e0088 */
[----:B------:R4:W5:Y:S02]  /*07d0*/  LDG.E.64 R136, desc[UR20][R148.64] ;  /* 0x0000001494887981 */ /* 0x000964000c1e1b00 */
[----:B------:R-:W-:Y:S02]  /*07e0*/  @P0 IMAD.WIDE.U32 R158, R145, 0x20, R138 ;  /* 0x00000020919e0825 */ /* 0x000fe400078e008a */
[----:B------:R0:W5:Y:S04]  /*07f0*/  LDG.E.64 R138, desc[UR20][R146.64] ;  /* 0x00000014928a7981 */ /* 0x000168000c1e1b00 */
[----:B------:R1:W5:Y:S04]  /*0800*/  LDG.E.64 R144, desc[UR20][R150.64] ;  /* 0x0000001496907981 */ /* 0x000368000c1e1b00 */
[----:B------:R-:W5:Y:S04]  /*0810*/  @P0 LDG.E.128 R24, desc[UR20][R156.64] ;  /* 0x000000149c180981 */ /* 0x000f68000c1e1d00 */
[----:B------:R1:W5:Y:S04]  /*0820*/  @P0 LDG.E.128 R20, desc[UR20][R156.64+0x10] ;  /* 0x000010149c140981 */ /* 0x000368000c1e1d00 */
[----:B------:R-:W5:Y:S04]  /*0830*/  @P0 LDG.E.128 R16, desc[UR20][R158.64] ;  /* 0x000000149e100981 */ /* 0x000f68000c1e1d00 */
[----:B------:R1:W5:Y:S01]  /*0840*/  @P0 LDG.E.128 R12, desc[UR20][R158.64+0x10] ;  /* 0x000010149e0c0981 */ /* 0x000362000c1e1d00 */
[----:B---3--:R-:W-:-:S05]  /*0850*/  FSEL R154, R154, RZ, !P2 ;  /* 0x000000ff9a9a7208 */ /* 0x008fca0005000000 */
[C---:B--2---:R-:W-:Y:S01]  /*0860*/  FADD.FTZ R7, -R154.reuse, R8 ;  /* 0x000000089a077221 */ /* 0x044fe20000010100 */
[C---:B------:R-:W-:Y:S01]  /*0870*/  FADD.FTZ R8, -R154.reuse, R10 ;  /* 0x0000000a9a087221 */ /* 0x040fe20000010100 */
[--C-:B----4-:R-:W-:Y:S01]  /*0880*/  FADD.FTZ R148, -R154, R135.reuse ;  /* 0x000000879a947221 */ /* 0x110fe20000010100 */
[----:B------:R-:W-:Y:S01]  /*0890*/  PRMT R135, R80, 0x7632, R135 ;  /* 0x0000763250877816 */ /* 0x000fe20000000087 */
[C---:B------:R-:W-:Y:S01]  /*08a0*/  FADD.FTZ R3, -R154.reuse, R140 ;  /* 0x0000008c9a037221 */ /* 0x040fe20000010100 */
[C---:B------:R-:W-:Y:S01]  /*08b0*/  FADD.FTZ R153, -R154.reuse, R141 ;  /* 0x0000008d9a997221 */ /* 0x040fe20000010100 */
[----:B------:R-:W-:Y:S01]  /*08c0*/  FADD.FTZ R6, -R154, R142 ;  /* 0x0000008e9a067221 */ /* 0x000fe20000010100 */
[----:B------:R-:W-:Y:S01]  /*08d0*/  PRMT R10, R108, 0x7632, R10 ;  /* 0x000076326c0a7816 */ /* 0x000fe2000000000a */
[C---:B------:R-:W-:Y:S01]  /*08e0*/  FADD.FTZ R140, -R154.reuse, R143 ;  /* 0x0000008f9a8c7221 */ /* 0x040fe20000010100 */
[C---:B------:R-:W-:Y:S01]  /*08f0*/  FADD.FTZ R142, -R154.reuse, R9 ;  /* 0x000000099a8e7221 */ /* 0x040fe20000010100 */
[C---:B------:R-:W-:Y:S01]  /*0900*/  FADD.FTZ R9, -R154.reuse, R132 ;  /* 0x000000849a097221 */ /* 0x040fe20000010100 */
[C---:B------:R-:W-:Y:S01]  /*0910*/  FADD.FTZ R143, -R154.reuse, R126 ;  /* 0x0000007e9a8f7221 */ /* 0x040fe20000010100 */
[----:B------:R-:W-:Y:S01]  /*0920*/  SHF.L.U32 R135, R135, 0x10, RZ ;  /* 0x0000001087877819 */ /* 0x000fe200000006ff */
[----:B------:R-:W-:Y:S01]  /*0930*/  FADD.FTZ R132, -R154, R133 ;  /* 0x000000859a847221 */ /* 0x000fe20000010100 */
[----:B------:R-:W-:Y:S01]  /*0940*/  SHF.L.U32 R126, R10, 0x10, RZ ;  /* 0x000000100a7e7819 */ /* 0x000fe200000006ff */
[----:B0-----:R-:W-:Y:S01]  /*0950*/  FADD.FTZ R147, -R154, R123 ;  /* 0x0000007b9a937221 */ /* 0x001fe20000010100 */
[----:B------:R-:W-:Y:S01]  /*0960*/  FMUL.FTZ R10, R153, UR28 ;  /* 0x0000001c990a7c20 */ /* 0x000fe20008410000 */
[----:B------:R-:W-:-:S02]  /*0970*/  PRMT R133, R81, 0x7632, R133 ;  /* 0x0000763251857816 */ /* 0x000fc40000000085 */
[----:B------:R-:W-:Y:S01]  /*0980*/  PRMT R123, R109, 0x7632, R123 ;  /* 0x000076326d7b7816 */ /* 0x000fe2000000007b */
[----:B------:R-:W-:Y:S01]  /*0990*/  FADD.FTZ R141, -R154, R124 ;  /* 0x0000007c9a8d7221 */ /* 0x000fe20000010100 */
[-C--:B------:R-:W-:Y:S01]  /*09a0*/  FMUL.FTZ R135, R135, R126.reuse ;  /* 0x0000007e87877220 */ /* 0x080fe20000410000 */
[----:B------:R-:W-:Y:S01]  /*09b0*/  FFMA.FTZ R45, R10, R126, R45 ;  /* 0x0000007e0a2d7223 */ /* 0x000fe2000001002d */
[----:B------:R-:W-:Y:S01]  /*09c0*/  FADD.FTZ R85, R85, R126 ;  /* 0x0000007e55557221 */ /* 0x000fe20000010000 */
[C---:B------:R-:W-:Y:S01]  /*09d0*/  FADD.FTZ R11, -R154.reuse, R11 ;  /* 0x0000000b9a0b7221 */ /* 0x040fe20000010100 */
        /* <DEDUP_REMOVED lines=9> */
[----:B------:R-:W-:Y:S01]  /*0a70*/  SHF.L.U32 R133, R133, 0x10, RZ ;  /* 0x0000001085857819 */ /* 0x000fe200000006ff */
[--C-:B------:R-:W-:Y:S01]  /*0a80*/  FADD.FTZ R154, -R154, R131.reuse ;  /* 0x000000839a9a7221 */ /* 0x100fe20000010100 */
[----:B------:R-:W-:Y:S01]  /*0a90*/  SHF.L.U32 R126, R123, 0x10, RZ ;  /* 0x000000107b7e7819 */ /* 0x000fe200000006ff */
[----:B------:R-:W-:Y:S01]  /*0aa0*/  FMUL.FTZ R146, R140, UR28 ;  /* 0x0000001c8c927c20 */ /* 0x000fe20008410000 */
[----:B------:R-:W-:-:S02]  /*0ab0*/  PRMT R131, R82, 0x7632, R131 ;  /* 0x0000763252837816 */ /* 0x000fc40000000083 */
[----:B------:R-:W-:Y:S02]  /*0ac0*/  PRMT R129, R83, 0x7632, R129 ;  /* 0x0000763253817816 */ /* 0x000fe40000000081 */
[----:B------:R-:W-:Y:S02]  /*0ad0*/  PRMT R125, R110, 0x7632, R125 ;  /* 0x000076326e7d7816 */ /* 0x000fe4000000007d */
[----:B------:R-:W-:Y:S01]  /*0ae0*/  PRMT R123, R111, 0x7632, R123 ;  /* 0x000076326f7b7816 */ /* 0x000fe2000000007b */
[-C--:B------:R-:W-:Y:S01]  /*0af0*/  FMUL.FTZ R133, R133, R126.reuse ;  /* 0x0000007e85857220 */ /* 0x080fe20000410000 */
[----:B------:R-:W-:Y:S01]  /*0b00*/  FFMA.FTZ R47, R146, R126, R47 ;  /* 0x0000007e922f7223 */ /* 0x000fe2000001002f */
[----:B------:R-:W-:Y:S01]  /*0b10*/  FADD.FTZ R87, R87, R126 ;  /* 0x0000007e57577221 */ /* 0x000fe20000010000 */
[----:B------:R-:W-:Y:S01]  /*0b20*/  SHF.L.U32 R131, R131, 0x10, RZ ;  /* 0x0000001083837819 */ /* 0x000fe200000006ff */
[----:B------:R-:W-:Y:S01]  /*0b30*/  FMUL.FTZ R142, R142, UR28 ;  /* 0x0000001c8e8e7c20 */ /* 0x000fe20008410000 */
[----:B------:R-:W-:Y:S01]  /*0b40*/  SHF.L.U32 R128, R125, 0x10, RZ ;  /* 0x000000107d807819 */ /* 0x000fe200000006ff */
[----:B------:R-:W-:Y:S01]  /*0b50*/  FMUL.FTZ R140, R11, UR28 ;  /* 0x0000001c0b8c7c20 */ /* 0x000fe20008410000 */
[----:B------:R-:W-:-:S02]  /*0b60*/  SHF.L.U32 R129, R129, 0x10, RZ ;  /* 0x0000001081817819 */ /* 0x000fc400000006ff */
[----:B------:R-:W-:Y:S02]  /*0b70*/  SHF.L.U32 R126, R123, 0x10, RZ ;  /* 0x000000107b7e7819 */ /* 0x000fe400000006ff */
[----:B------:R-:W-:Y:S02]  /*0b80*/  PRMT R127, R76, 0x7632, R127 ;  /* 0x000076324c7f7816 */ /* 0x000fe4000000007f */
[----:B------:R-:W-:Y:S02]  /*0b90*/  PRMT R11, R112, 0x7632, R11 ;  /* 0x00007632700b7816 */ /* 0x000fe4000000000b */
[----:B------:R-:W-:Y:S02]  /*0ba0*/  PRMT R125, R77, 0x7632, R125 ;  /* 0x000076324d7d7816 */ /* 0x000fe4000000007d */
[----:B------:R-:W-:Y:S01]  /*0bb0*/  PRMT R123, R113, 0x7632, R123 ;  /* 0x00007632717b7816 */ /* 0x000fe2000000007b */
[-C--:B------:R-:W-:Y:S01]  /*0bc0*/  FMUL.FTZ R131, R131, R128.reuse ;  /* 0x0000008083837220 */ /* 0x080fe20000410000 */
[----:B------:R-:W-:Y:S01]  /*0bd0*/  FADD.FTZ R93, R93, R128 ;  /* 0x000000805d5d7221 */ /* 0x000fe20000010000 */
[----:B------:R-:W-:Y:S01]  /*0be0*/  FFMA.FTZ R49, R142, R128, R49 ;  /* 0x000000808e317223 */ /* 0x000fe20000010031 */
[-C--:B------:R-:W-:Y:S01]  /*0bf0*/  FMUL.FTZ R129, R129, R126.reuse ;  /* 0x0000007e81817220 */ /* 0x080fe20000410000 */
[----:B------:R-:W-:Y:S01]  /*0c00*/  FADD.FTZ R95, R95, R126 ;  /* 0x0000007e5f5f7221 */ /* 0x000fe20000010000 */
[----:B------:R-:W-:Y:S01]  /*0c10*/  FFMA.FTZ R51, R140, R126, R51 ;  /* 0x0000007e8c337223 */ /* 0x000fe20000010033 */
[----:B------:R-:W-:Y:S01]  /*0c20*/  SHF.L.U32 R127, R127, 0x10, RZ ;  /* 0x000000107f7f7819 */ /* 0x000fe200000006ff */
[----:B------:R-:W-:Y:S01]  /*0c30*/  FMUL.FTZ R132, R132, UR28 ;  /* 0x0000001c84847c20 */ /* 0x000fe20008410000 */
[----:B------:R-:W-:Y:S01]  /*0c40*/  SHF.L.U32 R126, R11, 0x10, RZ ;  /* 0x000000100b7e7819 */ /* 0x000fe200000006ff */
[----:B------:R-:W-:Y:S01]  /*0c50*/  FMUL.FTZ R130, R148, UR28 ;  /* 0x0000001c94827c20 */ /* 0x000fe20008410000 */
[----:B------:R-:W-:-:S02]  /*0c60*/  SHF.L.U32 R125, R125, 0x10, RZ ;  /* 0x000000107d7d7819 */ /* 0x000fc400000006ff */
[----:B------:R-:W-:Y:S02]  /*0c70*/  SHF.L.U32 R128, R123, 0x10, RZ ;  /* 0x000000107b807819 */ /* 0x000fe400000006ff */
[----:B------:R-:W-:Y:S02]  /*0c80*/  PRMT R123, R78, 0x7632, R123 ;  /* 0x000076324e7b7816 */ /* 0x000fe4000000007b */
[----:B------:R-:W-:Y:S01]  /*0c90*/  PRMT R11, R114, 0x7632, R11 ;  /* 0x00007632720b7816 */ /* 0x000fe2000000000b */
[-C--:B------:R-:W-:Y:S01]  /*0ca0*/  FMUL.FTZ R127, R127, R126.reuse ;  /* 0x0000007e7f7f7220 */ /* 0x080fe20000410000 */
[----:B------:R-:W-:Y:S01]  /*0cb0*/  FFMA.FTZ R53, R132, R126, R53 ;  /* 0x0000007e84357223 */ /* 0x000fe20000010035 */
[----:B------:R-:W-:Y:S01]  /*0cc0*/  FADD.FTZ R101, R101, R126 ;  /* 0x0000007e65657221 */ /* 0x000fe20000010000 */
[-C--:B------:R-:W-:Y:S01]  /*0cd0*/  FMUL.FTZ R125, R125, R128.reuse ;  /* 0x000000807d7d7220 */ /* 0x080fe20000410000 */
[----:B------:R-:W-:Y:S01]  /*0ce0*/  FFMA.FTZ R55, R130, R128, R55 ;  /* 0x0000008082377223 */ /* 0x000fe20000010037 */
[----:B------:R-:W-:Y:S01]  /*0cf0*/  FADD.FTZ R103, R103, R128 ;  /* 0x0000008067677221 */ /* 0x000fe20000010000 */
[----:B------:R-:W-:Y:S01]  /*0d00*/  SHF.L.U32 R123, R123, 0x10, RZ ;  /* 0x000000107b7b7819 */ /* 0x000fe200000006ff */
[----:B------:R-:W-:Y:S01]  /*0d10*/  FMUL.FTZ R128, R121, UR28 ;  /* 0x0000001c79807c20 */ /* 0x000fe20008410000 */
[----:B------:R-:W-:-:S02]  /*0d20*/  SHF.L.U32 R126, R11, 0x10, RZ ;  /* 0x000000100b7e7819 */ /* 0x000fc400000006ff */
[----:B------:R-:W-:Y:S02]  /*0d30*/  PRMT R121, R79, 0x7632, R121 ;  /* 0x000076324f797816 */ /* 0x000fe40000000079 */
[----:B------:R-:W-:Y:S01]  /*0d40*/  PRMT R11, R115, 0x7632, R11 ;  /* 0x00007632730b7816 */ /* 0x000fe2000000000b */
[-C--:B------:R-:W-:Y:S01]  /*0d50*/  FMUL.FTZ R123, R123, R126.reuse ;  /* 0x0000007e7b7b7220 */ /* 0x080fe20000410000 */
[----:B------:R-:W-:Y:S01]  /*0d60*/  FADD.FTZ R105, R105, R126 ;  /* 0x0000007e69697221 */ /* 0x000fe20000010000 */
[----:B------:R-:W-:Y:S01]  /*0d70*/  FFMA.FTZ R57, R128, R126, R57 ;  /* 0x0000007e80397223 */ /* 0x000fe20000010039 */
[----:B------:R-:W-:Y:S01]  /*0d80*/  SHF.L.U32 R121, R121, 0x10, RZ ;  /* 0x0000001079797819 */ /* 0x000fe200000006ff */
[----:B------:R-:W-:Y:S01]  /*0d90*/  FMUL.FTZ R126, R147, UR28 ;  /* 0x0000001c937e7c20 */ /* 0x000fe20008410000 */
[----:B------:R-:W-:Y:S02]  /*0da0*/  SHF.L.U32 R148, R11, 0x10, RZ ;  /* 0x000000100b947819 */ /* 0x000fe400000006ff */
[----:B------:R-:W-:-:S02]  /*0db0*/  PRMT R147, R72, 0x7632, R147 ;  /* 0x0000763248937816 */ /* 0x000fc40000000093 */
[----:B------:R-:W-:Y:S01]  /*0dc0*/  PRMT R11, R116, 0x7632, R11 ;  /* 0x00007632740b7816 */ /* 0x000fe2000000000b */
[-C--:B------:R-:W-:Y:S01]  /*0dd0*/  FMUL.FTZ R121, R121, R148.reuse ;  /* 0x0000009479797220 */ /* 0x080fe20000410000 */
[----:B------:R-:W-:Y:S01]  /*0de0*/  FADD.FTZ R107, R107, R148 ;  /* 0x000000946b6b7221 */ /* 0x000fe20000010000 */
[----:B------:R-:W-:Y:S01]  /*0df0*/  FFMA.FTZ R59, R126, R148, R59 ;  /* 0x000000947e3b7223 */ /* 0x000fe2000001003b */
[----:B------:R-:W-:Y:S01]  /*0e00*/  SHF.L.U32 R147, R147, 0x10, RZ ;  /* 0x0000001093937819 */ /* 0x000fe200000006ff */
[----:B------:R-:W-:Y:S01]  /*0e10*/  FMUL.FTZ R124, R124, UR28 ;  /* 0x0000001c7c7c7c20 */ /* 0x000fe20008410000 */
[----:B------:R-:W-:Y:S01]  /*0e20*/  SHF.L.U32 R148, R11, 0x10, RZ ;  /* 0x000000100b947819 */ /* 0x000fe200000006ff */
[----:B------:R-:W-:-:S04]  /*0e30*/  FMUL.FTZ R3, R3, UR28 ;  /* 0x0000001c03037c20 */ /* 0x000fc80008410000 */
[-C--:B------:R-:W-:Y:S01]  /*0e40*/  FMUL.FTZ R11, R147, R148.reuse ;  /* 0x00000094930b7220 */ /* 0x080fe20000410000 */
[----:B------:R-:W-:Y:S01]  /*0e50*/  FFMA.FTZ R61, R124, R148, R61 ;  /* 0x000000947c3d7223 */ /* 0x000fe2000001003d */
[----:B------:R-:W-:Y:S01]  /*0e60*/  FADD.FTZ R97, R97, R148 ;  /* 0x0000009461617221 */ /* 0x000fe20000010000 */
[----:B------:R-:W-:Y:S02]  /*0e70*/  SHF.L.U32 R147, R108, 0x10, RZ ;  /* 0x000000106c937819 */ /* 0x000fe400000006ff */
[----:B------:R-:W-:Y:S01]  /*0e80*/  SHF.L.U32 R148, R80, 0x10, RZ ;  /* 0x0000001050947819 */ /* 0x000fe200000006ff */
[----:B------:R-:W-:Y:S02]  /*0e90*/  FMUL.FTZ R157, R9, UR28 ;  /* 0x0000001c099d7c20 */ /* 0x000fe40008410000 */
[----:B------:R-:W-:Y:S01]  /*0ea0*/  FADD.FTZ R84, R84, R147 ;  /* 0x0000009354547221 */ /* 0x000fe20000010000 */
[-C--:B------:R-:W-:Y:S01]  /*0eb0*/  FFMA.FTZ R44, R3, R147.reuse, R44 ;  /* 0x00000093032c7223 */ /* 0x080fe2000001002c */
[----:B------:R-:W-:Y:S01]  /*0ec0*/  FMUL.FTZ R148, R148, R147 ;  /* 0x0000009394947220 */ /* 0x000fe20000410000 */
[----:B------:R-:W-:Y:S01]  /*0ed0*/  FMUL.FTZ R147, R6, UR28 ;  /* 0x0000001c06937c20 */ /* 0x000fe20008410000 */
[----:B------:R-:W-:-:S02]  /*0ee0*/  SHF.L.U32 R109, R109, 0x10, RZ ;  /* 0x000000106d6d7819 */ /* 0x000fc400000006ff */
[----:B------:R-:W-:Y:S02]  /*0ef0*/  SHF.L.U32 R6, R81, 0x10, RZ ;  /* 0x0000001051067819 */ /* 0x000fe400000006ff */
[----:B------:R-:W-:Y:S02]  /*0f00*/  SHF.L.U32 R112, R112, 0x10, RZ ;  /* 0x0000001070707819 */ /* 0x000fe400000006ff */
[----:B------:R-:W-:Y:S01]  /*0f10*/  SHF.L.U32 R9, R76, 0x10, RZ ;  /* 0x000000104c097819 */ /* 0x000fe200000006ff */
[----:B------:R-:W-:Y:S01]  /*0f20*/  FADD.FTZ R86, R86, R109 ;  /* 0x0000006d56567221 */ /* 0x000fe20000010000 */
[-C--:B------:R-:W-:Y:S01]  /*0f30*/  FFMA.FTZ R46, R147, R109.reuse, R46 ;  /* 0x0000006d932e7223 */ /* 0x080fe2000001002e */
[----:B------:R-:W-:Y:S01]  /*0f40*/  FMUL.FTZ R6, R6, R109 ;  /* 0x0000006d06067220 */ /* 0x000fe20000410000 */
[----:B------:R-:W-:Y:S01]  /*0f50*/  FADD.FTZ R100, R100, R112 ;  /* 0x0000007064647221 */ /* 0x000fe20000010000 */
[-C--:B------:R-:W-:Y:S01]  /*0f60*/  FFMA.FTZ R52, R157, R112.reuse, R52 ;  /* 0x000000709d347223 */ /* 0x080fe20000010034 */
[----:B------:R-:W-:Y:S01]  /*0f70*/  FMUL.FTZ R9, R9, R112 ;  /* 0x0000007009097220 */ /* 0x000fe20000410000 */
[----:B------:R-:W-:Y:S01]  /*0f80*/  SHF.L.U32 R109, R113, 0x10, RZ ;  /* 0x00000010716d7819 */ /* 0x000fe200000006ff */
[----:B------:R-:W-:Y:S01]  /*0f90*/  FMUL.FTZ R113, R134, UR28 ;  /* 0x0000001c86717c20 */ /* 0x000fe20008410000 */
[----:B------:R-:W-:-:S03]  /*0fa0*/  SHF.L.U32 R112, R77, 0x10, RZ ;  /* 0x000000104d707819 */ /* 0x000fc600000006ff */
        /* <DEDUP_REMOVED lines=11> */
[----:B------:R-:W-:Y:S01]  /*1060*/  SHF.L.U32 R116, R72, 0x10, RZ ;  /* 0x0000001048747819 */ /* 0x000fe200000006ff */
[----:B------:R-:W-:Y:S01]  /*1070*/  FMUL.FTZ R151, R7, UR28 ;  /* 0x0000001c07977c20 */ /* 0x000fe20008410000 */
[----:B------:R-:W-:Y:S01]  /*1080*/  SHF.L.U32 R120, R73, 0x10, RZ ;  /* 0x0000001049787819 */ /* 0x000fe200000006ff */
[----:B------:R-:W-:Y:S01]  /*1090*/  FADD.FTZ R96, R96, R109 ;  /* 0x0000006d60607221 */ /* 0x000fe20000010000 */
[-C--:B------:R-:W-:Y:S01]  /*10a0*/  FFMA.FTZ R60, R141, R109.reuse, R60 ;  /* 0x0000006d8d3c7223 */ /* 0x080fe2000001003c */
[----:B------:R-:W-:Y:S01]  /*10b0*/  FMUL.FTZ R116, R116, R109 ;  /* 0x0000006d74747220 */ /* 0x000fe20000410000 */
[----:B------:R-:W-:Y:S01]  /*10c0*/  SHF.L.U32 R109, R117, 0x10, RZ ;  /* 0x00000010756d7819 */ /* 0x000fe200000006ff */
[----:B------:R-:W-:Y:S01]  /*10d0*/  FMUL.FTZ R143, R143, UR28 ;  /* 0x0000001c8f8f7c20 */ /* 0x000fe20008410000 */
[----:B------:R-:W-:-:S02]  /*10e0*/  SHF.L.U32 R110, R110, 0x10, RZ ;  /* 0x000000106e6e7819 */ /* 0x000fc400000006ff */
[----:B------:R-:W-:Y:S01]  /*10f0*/  SHF.L.U32 R7, R82, 0x10, RZ ;  /* 0x0000001052077819 */ /* 0x000fe200000006ff */
[----:B------:R-:W-:Y:S01]  /*1100*/  FMUL.FTZ R155, R8, UR28 ;  /* 0x0000001c089b7c20 */ /* 0x000fe20008410000 */
        /* <DEDUP_REMOVED lines=8> */
[----:B------:R-:W-:Y:S01]  /*1190*/  FADD.FTZ R92, R92, R110 ;  /* 0x0000006e5c5c7221 */ /* 0x000fe20000010000 */
[-C--:B------:R-:W-:Y:S01]  /*11a0*/  FFMA.FTZ R48, R151, R110.reuse, R48 ;  /* 0x0000006e97307223 */ /* 0x080fe20000010030 */
[----:B------:R-:W-:Y:S01]  /*11b0*/  FMUL.FTZ R7, R7, R110 ;  /* 0x0000006e07077220 */ /* 0x000fe20000410000 */
[----:B------:R-:W-:Y:S01]  /*11c0*/  FFMA.FTZ R109, R3, R148, RZ ;  /* 0x00000094036d7223 */ /* 0x000fe200000100ff */
[----:B------:R-:W-:Y:S01]  /*11d0*/  FADD.FTZ R110, RZ, R148 ;  /* 0x00000094ff6e7221 */ /* 0x000fe20000010000 */
[----:B------:R-:W-:Y:S01]  /*11e0*/  FADD.FTZ R106, R106, R108 ;  /* 0x0000006c6a6a7221 */ /* 0x000fe20000010000 */
[-C--:B------:R-:W-:Y:S01]  /*11f0*/  FFMA.FTZ R58, R161, R108.reuse, R58 ;  /* 0x0000006ca13a7223 */ /* 0x080fe2000001003a */
[----:B------:R-:W-:Y:S01]  /*1200*/  FMUL.FTZ R115, R115, R108 ;  /* 0x0000006c73737220 */ /* 0x000fe20000410000 */
[----:B------:R-:W-:Y:S01]  /*1210*/  FADD.FTZ R94, R94, R111 ;  /* 0x0000006f5e5e7221 */ /* 0x000fe20000010000 */
[-C--:B------:R-:W-:Y:S01]  /*1220*/  FFMA.FTZ R50, R155, R111.reuse, R50 ;  /* 0x0000006f9b327223 */ /* 0x080fe20000010032 */
[----:B------:R-:W-:Y:S01]  /*1230*/  FMUL.FTZ R8, R8, R111 ;  /* 0x0000006f08087220 */ /* 0x000fe20000410000 */
[----:B------:R-:W-:Y:S01]  /*1240*/  FFMA.FTZ R108, R10, R135, R109 ;  /* 0x000000870a6c7223 */ /* 0x000fe2000001006d */
[----:B------:R-:W-:-:S03]  /*1250*/  FADD.FTZ R111, R135, R110 ;  /* 0x0000006e876f7221 */ /* 0x000fc60000010000 */
        /* <DEDUP_REMOVED lines=26> */
[----:B------:R-:W-:Y:S02]  /*1400*/  PRMT R117, R117, 0x7632, R117 ;  /* 0x0000763275757816 */ /* 0x000fe40000000075 */
[----:B------:R-:W-:Y:S01]  /*1410*/  FFMA.FTZ R108, R126, R121, R109 ;  /* 0x000000797e6c7223 */ /* 0x000fe2000001006d */
[----:B------:R-:W-:Y:S01]  /*1420*/  FADD.FTZ R109, R121, R110 ;  /* 0x0000006e796d7221 */ /* 0x000fe20000010000 */
[----:B------:R-:W-:Y:S02]  /*1430*/  SHF.L.U32 R156, R117, 0x10, RZ ;  /* 0x00000010759c7819 */ /* 0x000fe400000006ff */
[----:B------:R-:W-:Y:S01]  /*1440*/  FFMA.FTZ R111, R141, R116, R108 ;  /* 0x000000748d6f7223 */ /* 0x000fe2000001006c */
[----:B------:R-:W-:Y:S01]  /*1450*/  FADD.FTZ R108, R116, R109 ;  /* 0x0000006d746c7221 */ /* 0x000fe20000010000 */
[----:B------:R-:W-:-:S02]  /*1460*/  SHF.L.U32 R117, R0, 0x10, RZ ;  /* 0x0000001000757819 */ /* 0x000fc400000006ff */
[----:B------:R-:W-:Y:S01]  /*1470*/  FFMA.FTZ R110, R124, R11, R111 ;  /* 0x0000000b7c6e7223 */ /* 0x000fe2000001006f */
[----:B------:R-:W-:Y:S01]  /*1480*/  SHF.L.U32 R165, R118, 0x10, RZ ;  /* 0x0000001076a57819 */ /* 0x000fe200000006ff */
[----:B------:R-:W-:Y:S01]  /*1490*/  FADD.FTZ R109, R108, R11 ;  /* 0x0000000b6c6d7221 */ /* 0x000fe20000010000 */
[----:B------:R-:W-:Y:S01]  /*14a0*/  PRMT R118, R118, 0x7632, R118 ;  /* 0x0000763276767816 */ /* 0x000fe20000000076 */
[----:B------:R-:W-:Y:S01]  /*14b0*/  FMUL.FTZ R163, R150, UR28 ;  /* 0x0000001c96a37c20 */ /* 0x000fe20008410000 */
[----:B------:R-:W-:Y:S01]  /*14c0*/  SHF.L.U32 R122, R74, 0x10, RZ ;  /* 0x000000104a7a7819 */ /* 0x000fe200000006ff */
[----:B------:R-:W-:Y:S01]  /*14d0*/  FMUL.FTZ R150, R149, UR28 ;  /* 0x0000001c95967c20 */ /* 0x000fe20008410000 */
[----:B------:R-:W-:Y:S01]  /*14e0*/  FMUL.FTZ R117, R117, R156 ;  /* 0x0000009c75757220 */ /* 0x000fe20000410000 */
[----:B------:R-:W-:Y:S01]  /*14f0*/  FFMA.FTZ R111, R143, R120, R110 ;  /* 0x000000788f6f7223 */ /* 0x000fe2000001006e */
[----:B------:R-:W-:Y:S01]  /*1500*/  FADD.FTZ R108, R109, R120 ;  /* 0x000000786d6c7221 */ /* 0x000fe20000010000 */
[----:B------:R-:W-:Y:S01]  /*1510*/  SHF.L.U32 R149, R118, 0x10, RZ ;  /* 0x0000001076957819 */ /* 0x000fe200000006ff */
[----:B------:R-:W-:Y:S01]  /*1520*/  FMUL.FTZ R122, R122, R165 ;  /* 0x000000a57a7a7220 */ /* 0x000fe20000410000 */
[----:B------:R-:W-:Y:S01]  /*1530*/  SHF.L.U32 R118, R2, 0x10, RZ ;  /* 0x0000001002767819 */ /* 0x000fe200000006ff */
[----:B------:R-:W-:Y:S01]  /*1540*/  FFMA.FTZ R110, R150, R117, R111 ;  /* 0x00000075966e7223 */ /* 0x000fe2000001006f */
[----:B------:R-:W-:Y:S01]  /*1550*/  FADD.FTZ R109, R108, R117 ;  /* 0x000000756c6d7221 */ /* 0x000fe20000010000 */
[----:B------:R-:W-:Y:S01]  /*1560*/  FADD.FTZ R36, R36, R165 ;  /* 0x000000a524247221 */ /* 0x000fe20000010000 */
[----:B------:R-:W-:Y:S01]  /*1570*/  FFMA.FTZ R40, R163, R165, R40 ;  /* 0x000000a5a3287223 */ /* 0x000fe20000010028 */
[----:B------:R-:W-:Y:S01]  /*1580*/  SHF.L.U32 R165, R119, 0x10, RZ ;  /* 0x0000001077a57819 */ /* 0x000fe200000006ff */
[----:B------:R-:W-:Y:S01]  /*1590*/  FMUL.FTZ R152, R152, UR28 ;  /* 0x0000001c98987c20 */ /* 0x000fe20008410000 */
[----:B------:R-:W-:Y:S01]  /*15a0*/  SHF.L.U32 R134, R75, 0x10, RZ ;  /* 0x000000104b867819 */ /* 0x000fe200000006ff */
[-C--:B------:R-:W-:Y:S01]  /*15b0*/  FMUL.FTZ R118, R118, R149.reuse ;  /* 0x0000009576767220 */ /* 0x080fe20000410000 */
[----:B------:R-:W-:Y:S01]  /*15c0*/  PRMT R119, R119, 0x7632, R119 ;  /* 0x0000763277777816 */ /* 0x000fe20000000077 */
        /* <DEDUP_REMOVED lines=8> */
[----:B------:R-:W-:Y:S01]  /*1650*/  SHF.L.U32 R156, R119, 0x10, RZ ;  /* 0x00000010779c7819 */ /* 0x000fe200000006ff */
[----:B------:R-:W-:Y:S01]  /*1660*/  FFMA.FTZ R108, R152, R118, R111 ;  /* 0x00000076986c7223 */ /* 0x000fe2000001006f */
[----:B------:R-:W-:Y:S01]  /*1670*/  SHF.L.U32 R149, R4, 0x10, RZ ;  /* 0x0000001004957819 */ /* 0x000fe200000006ff */
[----:B------:R-:W-:Y:S01]  /*1680*/  FADD.FTZ R109, R109, R118 ;  /* 0x000000766d6d7221 */ /* 0x000fe20000010000 */
[----:B------:R-:W-:Y:S01]  /*1690*/  FMUL.FTZ R154, R154, UR28 ;  /* 0x0000001c9a9a7c20 */ /* 0x000fe20008410000 */
[----:B------:R-:W-:-:S02]  /*16a0*/  FFMA.FTZ R111, R153, R134, R108 ;  /* 0x00000086996f7223 */ /* 0x000fc4000001006c */
[-C--:B------:R-:W-:Y:S01]  /*16b0*/  FMUL.FTZ R149, R149, R156.reuse ;  /* 0x0000009c95957220 */ /* 0x080fe20000410000 */
[----:B------:R-:W-:Y:S01]  /*16c0*/  FADD.FTZ R108, R109, R134 ;  /* 0x000000866d6c7221 */ /* 0x000fe20000010000 */
[----:B------:R-:W-:Y:S01]  /*16d0*/  FFMA.FTZ R43, R154, R156, R43 ;  /* 0x0000009c9a2b7223 */ /* 0x000fe2000001002b */
[----:B------:R-:W-:Y:S01]  /*16e0*/  FADD.FTZ R39, R39, R156 ;  /* 0x0000009c27277221 */ /* 0x000fe20000010000 */
[----:B------:R-:W-:Y:S01]  /*16f0*/  FADD.FTZ R38, R38, R165 ;  /* 0x000000a526267221 */ /* 0x000fe20000010000 */
[----:B------:R-:W-:Y:S01]  /*1700*/  FFMA.FTZ R42, R153, R165, R42 ;  /* 0x000000a5992a7223 */ /* 0x000fe2000001002a */
[----:B------:R-:W-:Y:S01]  /*1710*/  FFMA.FTZ R156, R154, R149, R111 ;  /* 0x000000959a9c7223 */ /* 0x000fe2000001006f */
[----:B------:R-:W-:Y:S01]  /*1720*/  FADD.FTZ R119, R108, R149 ;  /* 0x000000956c777221 */ /* 0x000fe20000010000 */
[----:B------:R-:W-:Y:S06]  /*1730*/  BRA `(.L_x_3645) ;  /* 0x0000000000c87947 */ /* 0x000fec0003800000 */
.L_x_3644:
[----:B------:R-:W-:Y:S01]  /*1740*/  ISETP.NE.U32.AND P0, PT, RZ, UR4, PT ;  /* 0x00000004ff007c0c */ /* 0x000fe2000bf05070 */
[----:B------:R-:W-:Y:S01]  /*1750*/  HFMA2 R109, -RZ, RZ, 0, 0 ;  /* 0x00000000ff6d7431 */ /* 0x000fe200000001ff */
[----:B-----5:R-:W-:Y:S02]  /*1760*/  ISETP.GE.AND P1, PT, R5, 0x1, PT ;  /* 0x000000010500780c */ /* 0x020fe40003f26270 */
[----:B------:R-:W-:-:S13]  /*1770*/  ISETP.NE.AND.EX P0, PT, RZ, UR5, PT, P0 ;  /* 0x00000005ff007c0c */ /* 0x000fda000bf05300 */
[----:B------:R-:W0:Y:S01]  /*1780*/  @!P0 LDC.64 R136, c[0x0][0x3b0] ;  /* 0x0000ec00ff888b82 */ /* 0x000e220000000a00 */
[----:B------:R-:W-:Y:S05]  /*1790*/  @!P1 BRA `(.L_x_3646) ;  /* 0x0000000000189947 */ /* 0x000fea0003800000 */
[----:B------:R-:W1:Y:S01]  /*17a0*/  S2R R110, SR_TID.X ;  /* 0x00000000006e7919 */ /* 0x000e620000002100 */
[----:B------:R-:W-:-:S05]  /*17b0*/  IADD3 R108, PT, PT, R5, -0x1, RZ ;  /* 0xffffffff056c7810 */ /* 0x000fca0007ffe0ff */
[----:B------:R-:W-:-:S05]  /*17c0*/  IMAD R108, R108, UR30, RZ ;  /* 0x0000001e6c6c7c24 */ /* 0x000fca000f8e02ff */
[----:B------:R-:W-:-:S04]  /*17d0*/  SHF.R.S32.HI R109, RZ, 0x1f, R108 ;  /* 0x0000001fff6d7819 */ /* 0x000fc8000001146c */
[----:B------:R-:W-:-:S04]  /*17e0*/  LEA.HI R109, R109, R108, RZ, 0x3 ;  /* 0x0000006c6d6d7211 */ /* 0x000fc800078f18ff */
[----:B-1----:R-:W-:-:S07]  /*17f0*/  LEA.HI.SX32 R109, R109, R110, 0x1d ;  /* 0x0000006e6d6d7211 */ /* 0x002fce00078feaff */
.L_x_3646:
[C---:B------:R-:W-:Y:S01]  /*1800*/  @!P0 IADD3 R139, PT, PT, R109.reuse, 0x80, RZ ;  /* 0x000000806d8b8810 */ /* 0x040fe20007ffe0ff */
[C---:B0-----:R-:W-:Y:S01]  /*1810*/  @!P0 IMAD.WIDE.U32 R144, R109.reuse, 0x8, R136 ;  /* 0x000000086d908825 */ /* 0x041fe200078e0088 */
[----:B------:R-:W-:-:S03]  /*1820*/  @!P0 IADD3 R111, PT, PT, R109, 0x100, RZ ;  /* 0x000001006d6f8810 */ /* 0x000fc60007ffe0ff */
[--C-:B------:R-:W-:Y:S02]  /*1830*/  @!P0 IMAD.WIDE.U32 R138, R139, 0x8, R136.reuse ;  /* 0x000000088b8a8825 */ /* 0x100fe400078e0088 */
[----:B------:R-:W5:Y:S02]  /*1840*/  @!P0 LDG.E.64 R144, desc[UR20][R144.64] ;  /* 0x0000001490908981 */ /* 0x000f64000c1e1b00 */
[----:B------:R-:W-:Y:S02]  /*1850*/  @!P0 IMAD.WIDE.U32 R136, R111, 0x8, R136 ;  /* 0x000000086f888825 */ /* 0x000fe400078e0088 */
[----:B------:R-:W5:Y:S04]  /*1860*/  @!P0 LDG.E.64 R138, desc[UR20][R138.64] ;  /* 0x000000148a8a8981 */ /* 0x000f68000c1e1b00 */
[----:B------:R-:W5:Y:S01]  /*1870*/  @!P0 LDG.E.64 R136, desc[UR20][R136.64] ;  /* 0x0000001488888981 */ /* 0x000f62000c1e1b00 */
[----:B------:R-:W-:-:S02]  /*1880*/  MOV R119, RZ ;  /* 0x000000ff00777202 */ /* 0x000fc40000000f00 */
[----:B------:R-:W-:Y:S01]  /*1890*/  MOV R156, RZ ;  /* 0x000000ff009c7202 */ /* 0x000fe20000000f00 */
[----:B------:R-:W-:Y:S06]  /*18a0*/  @!P0 BRA `(.L_x_3645) ;  /* 0x00000000006c8947 */ /* 0x000fec0003800000 */
[----:B------:R-:W0:Y:S01]  /*18b0*/  S2R R14, SR_TID.X ;  /* 0x00000000000e7919 */ /* 0x000e220000002100 */
[----:B-----5:R-:W1:Y:S01]  /*18c0*/  LDC.64 R136, c[0x0][0x3b0] ;  /* 0x0000ec00ff887b82 */ /* 0x020e620000000a00 */
[----:B------:R-:W-:Y:S01]  /*18d0*/  UIMAD UR9, UR8, UR30, URZ ;  /* 0x0000001e080972a4 */ /* 0x000fe2000f8e02ff */
[C---:B------:R-:W-:Y:S02]  /*18e0*/  IADD3 R139, PT, PT, R109.reuse, 0x80, RZ ;  /* 0x000000806d8b7810 */ /* 0x040fe40007ffe0ff */
[----:B------:R-:W-:Y:S01]  /*18f0*/  IADD3 R15, PT, PT, R109, 0x100, RZ ;  /* 0x000001006d0f7810 */ /* 0x000fe20007ffe0ff */
[----:B------:R-:W-:-:S03]  /*1900*/  USHF.R.S32.HI UR10, URZ, 0x1f, UR9 ;  /* 0x0000001fff0a7899 */ /* 0x000fc60008011409 */
[----:B------:R-:W2:Y:S01]  /*1910*/  LDC.64 R12, c[0x0][0x438] ;  /* 0x00010e00ff0c7b82 */ /* 0x000ea20000000a00 */
[----:B------:R-:W-:-:S06]  /*1920*/  ULEA.HI UR10, UR10, UR9, URZ, 0x3 ;  /* 0x000000090a0a7291 */ /* 0x000fcc000f8f18ff */
[----:B------:R-:W-:Y:S01]  /*1930*/  MOV R165, UR10 ;  /* 0x0000000a00a57c02 */ /* 0x000fe20008000f00 */
[----:B-1----:R-:W-:-:S04]  /*1940*/  IMAD.WIDE.U32 R144, R109, 0x8, R136 ;  /* 0x000000086d907825 */ /* 0x002fc800078e0088 */
[--C-:B------:R-:W-:Y:S02]  /*1950*/  IMAD.WIDE.U32 R138, R139, 0x8, R136.reuse ;  /* 0x000000088b8a7825 */ /* 0x100fe400078e0088 */
[----:B------:R-:W5:Y:S01]  /*1960*/  LDG.E.64 R144, desc[UR20][R144.64] ;  /* 0x0000001490907981 */ /* 0x000f62000c1e1b00 */
[----:B0-----:R-:W-:Y:S01]  /*1970*/  LEA.HI.SX32 R165, R165, R14, 0x1d ;  /* 0x0000000ea5a57211 */ /* 0x001fe200078feaff */
[----:B------:R-:W-:Y:S02]  /*1980*/  IMAD.WIDE.U32 R136, R15, 0x8, R136 ;  /* 0x000000080f887825 */ /* 0x000fe400078e0088 */
[----:B------:R-:W5:Y:S01]  /*1990*/  LDG.E.64 R138, desc[UR20][R138.64] ;  /* 0x000000148a8a7981 */ /* 0x000f62000c1e1b00 */
[C---:B------:R-:W-:Y:S02]  /*19a0*/  IADD3 R111, PT, PT, R165.reuse, 0x80, RZ ;  /* 0x00000080a56f7810 */ /* 0x040fe40007ffe0ff */
[C---:B------:R-:W-:Y:S01]  /*19b0*/  IADD3 R109, PT, PT, R165.reuse, 0x100, RZ ;  /* 0x00000100a56d7810 */ /* 0x040fe20007ffe0ff */
[--C-:B--2---:R-:W-:Y:S01]  /*19c0*/  IMAD.WIDE.U32 R164, R165, 0x20, R12.reuse ;  /* 0x00000020a5a47825 */ /* 0x104fe200078e000c */
[----:B------:R-:W5:Y:S03]  /*19d0*/  LDG.E.64 R136, desc[UR20][R136.64] ;  /* 0x0000001488887981 */ /* 0x000f66000c1e1b00 */
        /* <DEDUP_REMOVED lines=8> */
.L_x_3645:
[----:B0-----:R-:W0:Y:S01]  /*1a60*/  SHFL.DOWN PT, R108, R119, 0x10, 0x1f ;  /* 0x0a001f00776c7f89 */ /* 0x001e2200000e0000 */
[----:B------:R-:W-:Y:S03]  /*1a70*/  BSSY.RECONVERGENT B0, `(.L_x_3647) ;  /* 0x000001f000007945 */ /* 0x000fe60003800200 */
        /* <DEDUP_REMOVED lines=30> */
.L_x_3648:
[----:B------:R-:W-:Y:S05]  /*1c60*/  BSYNC.RECONVERGENT B0 ;  /* 0x0000000000007941 */ /* 0x000fea0003800200 */
.L_x_3647:
[----:B------:R-:W1:Y:S08]  /*1c70*/  S2UR UR10, SR_CgaCtaId ;  /* 0x00000000000a79c3 */ /* 0x000e700000008800 */
[----:B------:R-:W-:Y:S01]  /*1c80*/  BAR.SYNC.DEFER_BLOCKING 0x0 ;  /* 0x0000000000007b1d */ /* 0x000fe20000010000 */
[----:B------:R-:W-:Y:S01]  /*1c90*/  UISETP.NE.U32.AND UP0, UPT, UR4, URZ, UPT ;  /* 0x000000ff0400728c */ /* 0x000fe2000bf05070 */
[----:B------:R-:W-:-:S03]  /*1ca0*/  ISETP.NE.AND P0, PT, RZ, UR26, PT ;  /* 0x0000001aff007c0c */ /* 0x000fc6000bf05270 */
[----:B------:R-:W-:Y:S01]  /*1cb0*/  UISETP.NE.AND.EX UP0, UPT, UR5, URZ, UPT, UP0 ;  /* 0x000000ff0500728c */ /* 0x000fe2000bf05300 */
        /* <DEDUP_REMOVED lines=14> */
[----:B------:R-:W0:Y:S02]  /*1da0*/  LDC R109, c[0x0][0x388] ;  /* 0x0000e200ff6d7b82 */ /* 0x000e240000000800 */
[----:B------:R-:W-:Y:S01]  /*1db0*/  FADD.FTZ R111, R111, R156 ;  /* 0x0000009c6f6f7221 */ /* 0x000fe20000010000 */
[----:B------:R-:W-:Y:S01]  /*1dc0*/  @P1 IADD3 R156, PT, PT, R5, -0x1, RZ ;  /* 0xffffffff059c1810 */ /* 0x000fe20007ffe0ff */
[----:B------:R-:W-:Y:S02]  /*1dd0*/  FADD.FTZ R110, R110, R165 ;  /* 0x000000a56e6e7221 */ /* 0x000fe40000010000 */
[----:B------:R-:W-:-:S05]  /*1de0*/  FMUL.FTZ R111, R111, UR27 ;  /* 0x0000001b6f6f7c20 */ /* 0x000fca0008410000 */
[----:B------:R-:W-:Y:S01]  /*1df0*/  R2UR UR9, R111 ;  /* 0x000000006f0972ca */ /* 0x000fe200000e0000 */
[----:B0-----:R-:W-:Y:S02]  /*1e00*/  @P1 IMAD R156, R156, R109, RZ ;  /* 0x0000006d9c9c1224 */ /* 0x001fe400078e02ff */
[----:B------:R-:W-:-:S03]  /*1e10*/  IMAD R109, R109, UR8, RZ ;  /* 0x000000086d6d7c24 */ /* 0x000fc6000f8e02ff */
[----:B------:R-:W-:Y:S02]  /*1e20*/  @P1 SHF.R.S32.HI R5, RZ, 0x1f, R156 ;  /* 0x0000001fff051819 */ /* 0x000fe4000001149c */
[----:B------:R-:W-:Y:S02]  /*1e30*/  SHF.R.S32.HI R108, RZ, 0x1f, R109 ;  /* 0x0000001fff6c7819 */ /* 0x000fe4000001146d */
[----:B------:R-:W-:Y:S02]  /*1e40*/  @P1 LEA.HI R156, R5, R156, RZ, 0x3 ;  /* 0x0000009c059c1211 */ /* 0x000fe400078f18ff */
[----:B------:R-:W-:Y:S02]  /*1e50*/  MOV R5, RZ ;  /* 0x000000ff00057202 */ /* 0x000fe40000000f00 */
[----:B------:R-:W-:Y:S01]  /*1e60*/  @P1 LEA.HI.SX32 R5, R156, R119, 0x1d ;  /* 0x000000779c051211 */ /* 0x000fe200078feaff */
[----:B------:R-:W-:Y:S01]  /*1e70*/  FMUL.FTZ R156, R110, UR27 ;  /* 0x0000001b6e9c7c20 */ /* 0x000fe20008410000 */
[----:B------:R-:W-:-:S04]  /*1e80*/  LEA.HI R108, R108, R109, RZ, 0x3 ;  /* 0x0000006d6c6c7211 */ /* 0x000fc800078f18ff */
[----:B------:R-:W-:Y:S02]  /*1e90*/  LEA.HI.SX32 R165, R108, R119, 0x1d ;  /* 0x000000776ca57211 */ /* 0x000fe400078feaff */
[----:B------:R-:W-:Y:S01]  /*1ea0*/  FSEL R156, R156, RZ, !P0 ;  /* 0x000000ff9c9c7208 */ /* 0x000fe20004000000 */
        /* <DEDUP_REMOVED lines=16> */
.L_x_3651:
        /* <DEDUP_REMOVED lines=12> */
.L_x_3652:
        /* <DEDUP_REMOVED lines=12> */
.L_x_3653:
        /* <DEDUP_REMOVED lines=12> */
.L_x_3654:
        /* <DEDUP_REMOVED lines=12> */
.L_x_3655:
        /* <DEDUP_REMOVED lines=12> */
.L_x_3656:
        /* <DEDUP_REMOVED lines=12> */
.L_x_3657:
[----:B------:R-:W-:Y:S05]  /*2430*/  @!P1 BRA `(.L_x_3658) ;  /* 0x0000001400289947 */ /* 0x000fea0003800000 */
[----:B------:R-:W-:Y:S01]  /*2440*/  FFMA.FTZ R108, R140, UR9, R156 ;  /* 0x000000098c6c7c23 */ /* 0x000fe2000801009c */
[----:B------:R-:W-:Y:S02]  /*2450*/  ISETP.LT.AND P2, PT, RZ, UR29, PT ;  /* 0x0000001dff007c0c */ /* 0x000fe4000bf41270 */
[----:B-----5:R-:W-:Y:S01]  /*2460*/  ISETP.GE.U32.AND P0, PT, R144, RZ, PT ;  /* 0x000000ff9000720c */ /* 0x020fe20003f06070 */
        /* <DEDUP_REMOVED lines=10> */
.L_x_3650:
[--C-:B------:R-:W-:Y:S01]  /*2510*/  FFMA.FTZ R67, R147, UR9, R156.reuse ;  /* 0x0000000993437c23 */ /* 0x100fe2000801009c */
[--C-:B------:R-:W-:Y:S01]  /*2520*/  FFMA.FTZ R66, R151, UR9, R156.reuse ;  /* 0x0000000997427c23 */ /* 0x100fe2000801009c */
[--C-:B------:R-:W-:Y:S01]  /*2530*/  FFMA.FTZ R65, R155, UR9, R156.reuse ;  /* 0x000000099b417c23 */ /* 0x100fe2000801009c */
[--C-:B------:R-:W-:Y:S01]  /*2540*/  FFMA.FTZ R64, R142, UR9, R156.reuse ;  /* 0x000000098e407c23 */ /* 0x100fe2000801009c */
[----:B------:R-:W-:Y:S01]  /*2550*/  FADD.FTZ R89, R6, -R67 ;  /* 0x8000004306597221 */ /* 0x000fe20000010000 */
        /* <DEDUP_REMOVED lines=40> */
.L_x_3659:
        /* <DEDUP_REMOVED lines=12> */
.L_x_3660:
        /* <DEDUP_REMOVED lines=12> */
.L_x_3661:
        /* <DEDUP_REMOVED lines=12> */
.L_x_3662:
        /* <DEDUP_REMOVED lines=12> */
.L_x_3663:
        /* <DEDUP_REMOVED lines=12> */
.L_x_3664:
        /* <DEDUP_REMOVED lines=12> */
.L_x_3665:
        /* <DEDUP_REMOVED lines=9> */
.L_x_3649:
        /* <DEDUP_REMOVED lines=15> */
.L_x_3667:
        /* <DEDUP_REMOVED lines=12> */
.L_x_3668:
        /* <DEDUP_REMOVED lines=12> */
.L_x_3669:
        /* <DEDUP_REMOVED lines=12> */
.L_x_3670:
        /* <DEDUP_REMOVED lines=12> */
.L_x_3671:
        /* <DEDUP_REMOVED lines=12> */
.L_x_3672:
        /* <DEDUP_REMOVED lines=12> */
.L_x_3673:
        /* <DEDUP_REMOVED lines=14> */
.L_x_3666:
[----:B------:R-:W-:Y:S02]  /*3340*/  PLOP3.LUT P0, PT, PT, PT, UP2, 0x80, 0x8 ;  /* 0x000000000008781c */ /* 0x000fe40003f0f028 */
[----:B-----5:R-:W-:Y:S02]  /*3350*/  MOV R65, R33 ;  /* 0x0000002100417202 */ /* 0x020fe40000000f00 */
[----:B------:R-:W-:Y:S02]  /*3360*/  MOV R66, R34 ;  /* 0x0000002200427202 */ /* 0x000fe40000000f00 */
[----:B------:R-:W-:Y:S02]  /*3370*/  MOV R88, R28 ;  /* 0x0000001c00587202 */ /* 0x000fe40000000f00 */
[----:B------:R-:W-:-:S05]  /*3380*/  MOV R90, R30 ;  /* 0x0000001e005a7202 */ /* 0x000fca0000000f00 */
        /* <DEDUP_REMOVED lines=11> */
[----:B------:R-:W-:Y:S01]  /*3440*/  MOV R67, R35 ;  /* 0x0000002300437202 */ /* 0x000fe20000000f00 */
[----:B------:R-:W-:Y:S01]  /*3450*/  @P0 FFMA.FTZ R90, R91, UR28, R30 ;  /* 0x0000001c5b5a0c23 */ /* 0x000fe2000801001e */
[----:B------:R-:W-:Y:S01]  /*3460*/  @P0 FADD.FTZ R64, R133, -R64 ;  /* 0x8000004085400221 */ /* 0x000fe20000010000 */
[----:B------:R-:W-:-:S03]  /*3470*/  MOV R91, R31 ;  /* 0x0000001f005b7202 */ /* 0x000fc60000000f00 */
[----:B------:R-:W-:Y:S01]  /*3480*/  @P0 FFMA.FTZ R67, R64, UR28, R35 ;  /* 0x0000001c40430c23 */ /* 0x000fe20008010023 */
[----:B------:R-:W-:-:S04]  /*3490*/  @P0 FFMA.FTZ R64, R151, UR9, R156 ;  /* 0x0000000997400c23 */ /* 0x000fc8000801009c */
[----:B------:R-:W-:Y:S01]  /*34a0*/  @P0 FADD.FTZ R89, R7, -R64 ;  /* 0x8000004007590221 */ /* 0x000fe20000010000 */
[----:B------:R-:W-:-:S03]  /*34b0*/  @P0 FFMA.FTZ R64, R142, UR9, R156 ;  /* 0x000000098e400c23 */ /* 0x000fc6000801009c */
[----:B------:R-:W-:Y:S01]  /*34c0*/  @P0 FFMA.FTZ R88, R89, UR28, R28 ;  /* 0x0000001c59580c23 */ /* 0x000fe2000801001c */
[----:B------:R-:W-:Y:S01]  /*34d0*/  @P0 FADD.FTZ R64, R131, -R64 ;  /* 0x8000004083400221 */ /* 0x000fe20000010000 */
[----:B------:R-:W-:-:S03]  /*34e0*/  MOV R89, R29 ;  /* 0x0000001d00597202 */ /* 0x000fc60000000f00 */
[----:B------:R-:W-:Y:S01]  /*34f0*/  @P0 FFMA.FTZ R89, R64, UR28, R29 ;  /* 0x0000001c40590c23 */ /* 0x000fe2000801001d */
[----:B------:R-:W-:-:S04]  /*3500*/  @P0 FFMA.FTZ R64, R140, UR9, R156 ;  /* 0x000000098c400c23 */ /* 0x000fc8000801009c */
[----:B------:R-:W-:-:S04]  /*3510*/  @P0 FADD.FTZ R64, R129, -R64 ;  /* 0x8000004081400221 */ /* 0x000fc80000010000 */
        /* <DEDUP_REMOVED lines=10> */
.L_x_3674:
[----:B------:R-:W-:Y:S05]  /*35c0*/  @!P1 BRA `(.L_x_3675) ;  /* 0x0000000000189947 */ /* 0x000fea0003800000 */
[----:B------:R-:W-:Y:S01]  /*35d0*/  FMUL.FTZ R108, R65, UR23 ;  /* 0x00000017416c7c20 */ /* 0x000fe20008410000 */
[----:B------:R-:W-:-:S03]  /*35e0*/  LOP3.LUT P0, RZ, R144, 0xff00, RZ, 0xc0, !PT ;  /* 0x0000ff0090ff7812 */ /* 0x000fc6000780c0ff */
[----:B------:R-:W-:-:S05]  /*35f0*/  FMUL.FTZ R108, R108, UR22 ;  /* 0x000000166c6c7c20 */ /* 0x000fca0008410000 */
[----:B------:R-:W-:-:S04]  /*3600*/  FSEL R108, R108, RZ, P0 ;  /* 0x000000ff6c6c7208 */ /* 0x000fc80000000000 */
[----:B------:R-:W-:-:S04]  /*3610*/  F2FP.BF16.F32.PACK_AB R108, RZ, R108 ;  /* 0x0000006cff6c723e */ /* 0x000fc800000010ff */
[----:B------:R-:W-:-:S07]  /*3620*/  PRMT R68, R68, 0x5410, R108 ;  /* 0x0000541044447816 */ /* 0x000fce000000006c */
.L_x_3675:
[----:B------:R-:W-:Y:S05]  /*3630*/  @!P1 BRA `(.L_x_3676) ;  /* 0x0000000000189947 */ /* 0x000fea0003800000 */
[----:B------:R-:W-:Y:S01]  /*3640*/  FMUL.FTZ R108, R66, UR23 ;  /* 0x00000017426c7c20 */ /* 0x000fe20008410000 */
[----:B------:R-:W-:-:S03]  /*3650*/  LOP3.LUT P0, RZ, R144, 0xff0000, RZ, 0xc0, !PT ;  /* 0x00ff000090ff7812 */ /* 0x000fc6000780c0ff */
[----:B------:R-:W-:-:S05]  /*3660*/  FMUL.FTZ R108, R108, UR22 ;  /* 0x000000166c6c7c20 */ /* 0x000fca0008410000 */
[----:B------:R-:W-:-:S04]  /*3670*/  FSEL R108, R108, RZ, P0 ;  /* 0x000000ff6c6c7208 */ /* 0x000fc80000000000 */
[----:B------:R-:W-:-:S04]  /*3680*/  F2FP.BF16.F32.PACK_AB R108, RZ, R108 ;  /* 0x0000006cff6c723e */ /* 0x000fc800000010ff */
[----:B------:R-:W-:-:S07]  /*3690*/  PRMT R69, R108, 0x7610, R69 ;  /* 0x000076106c457816 */ /* 0x000fce0000000045 */
.L_x_3676:
[----:B------:R-:W-:Y:S05]  /*36a0*/  @!P1 BRA `(.L_x_3677) ;  /* 0x0000000000189947 */ /* 0x000fea0003800000 */
[----:B------:R-:W-:Y:S01]  /*36b0*/  FMUL.FTZ R108, R67, UR23 ;  /* 0x00000017436c7c20 */ /* 0x000fe20008410000 */
[----:B------:R-:W-:-:S03]  /*36c0*/  LOP3.LUT P0, RZ, R144, 0xff000000, RZ, 0xc0, !PT ;  /* 0xff00000090ff7812 */ /* 0x000fc6000780c0ff */
[----:B------:R-:W-:-:S05]  /*36d0*/  FMUL.FTZ R108, R108, UR22 ;  /* 0x000000166c6c7c20 */ /* 0x000fca0008410000 */
[----:B------:R-:W-:-:S04]  /*36e0*/  FSEL R108, R108, RZ, P0 ;  /* 0x000000ff6c6c7208 */ /* 0x000fc80000000000 */
[----:B------:R-:W-:-:S04]  /*36f0*/  F2FP.BF16.F32.PACK_AB R108, RZ, R108 ;  /* 0x0000006cff6c723e */ /* 0x000fc800000010ff */
[----:B------:R-:W-:-:S07]  /*3700*/  PRMT R69, R69, 0x5410, R108 ;  /* 0x0000541045457816 */ /* 0x000fce000000006c */
.L_x_3677:
[----:B------:R-:W-:Y:S05]  /*3710*/  @!P1 BRA `(.L_x_3678) ;  /* 0x0000000000189947 */ /* 0x000fea0003800000 */
[----:B------:R-:W-:Y:S01]  /*3720*/  FMUL.FTZ R108, R88, UR23 ;  /* 0x00000017586c7c20 */ /* 0x000fe20008410000 */
[----:B------:R-:W-:-:S03]  /*3730*/  LOP3.LUT P0, RZ, R145, 0xff, RZ, 0xc0, !PT ;  /* 0x000000ff91ff7812 */ /* 0x000fc6000780c0ff */
[----:B------:R-:W-:-:S05]  /*3740*/  FMUL.FTZ R108, R108, UR22 ;  /* 0x000000166c6c7c20 */ /* 0x000fca0008410000 */
[----:B------:R-:W-:-:S04]  /*3750*/  FSEL R108, R108, RZ, P0 ;  /* 0x000000ff6c6c7208 */ /* 0x000fc80000000000 */
[----:B------:R-:W-:-:S04]  /*3760*/  F2FP.BF16.F32.PACK_AB R108, RZ, R108 ;  /* 0x0000006cff6c723e */ /* 0x000fc800000010ff */
[----:B------:R-:W-:-:S07]  /*3770*/  PRMT R70, R108, 0x7610, R70 ;  /* 0x000076106c467816 */ /* 0x000fce0000000046 */
.L_x_3678:
[----:B------:R-:W-:Y:S05]  /*3780*/  @!P1 BRA `(.L_x_3679) ;  /* 0x0000000000189947 */ /* 0x000fea0003800000 */
[----:B------:R-:W-:Y:S01]  /*3790*/  FMUL.FTZ R108, R89, UR23 ;  /* 0x00000017596c7c20 */ /* 0x000fe20008410000 */
[----:B------:R-:W-:-:S03]  /*37a0*/  LOP3.LUT P0, RZ, R145, 0xff00, RZ, 0xc0, !PT ;  /* 0x0000ff0091ff7812 */ /* 0x000fc6000780c0ff */
[----:B------:R-:W-:-:S05]  /*37b0*/  FMUL.FTZ R108, R108, UR22 ;  /* 0x000000166c6c7c20 */ /* 0x000fca0008410000 */
[----:B------:R-:W-:-:S04]  /*37c0*/  FSEL R108, R108, RZ, P0 ;  /* 0x000000ff6c6c7208 */ /* 0x000fc80000000000 */
[----:B------:R-:W-:-:S04]  /*37d0*/  F2FP.BF16.F32.PACK_AB R108, RZ, R108 ;  /* 0x0000006cff6c723e */ /* 0x000fc800000010ff */
[----:B------:R-:W-:-:S07]  /*37e0*/  PRMT R70, R70, 0x5410, R108 ;  /* 0x0000541046467816 */ /* 0x000fce000000006c */
.L_x_3679:
[----:B------:R-:W-:Y:S05]  /*37f0*/  @!P1 BRA `(.L_x_3680) ;  /* 0x0000000000189947 */ /* 0x000fea0003800000 */
[----:B------:R-:W-:Y:S01]  /*3800*/  FMUL.FTZ R108, R90, UR23 ;  /* 0x000000175a6c7c20 */ /* 0x000fe20008410000 */
[----:B------:R-:W-:-:S03]  /*3810*/  LOP3.LUT P0, RZ, R145, 0xff0000, RZ, 0xc0, !PT ;  /* 0x00ff000091ff7812 */ /* 0x000fc6000780c0ff */
[----:B------:R-:W-:-:S05]  /*3820*/  FMUL.FTZ R108, R108, UR22 ;  /* 0x000000166c6c7c20 */ /* 0x000fca0008410000 */
[----:B------:R-:W-:-:S04]  /*3830*/  FSEL R108, R108, RZ, P0 ;  /* 0x000000ff6c6c7208 */ /* 0x000fc80000000000 */
[----:B------:R-:W-:-:S04]  /*3840*/  F2FP.BF16.F32.PACK_AB R108, RZ, R108 ;  /* 0x0000006cff6c723e */ /* 0x000fc800000010ff */
[----:B------:R-:W-:-:S07]  /*3850*/  PRMT R71, R108, 0x7610, R71 ;  /* 0x000076106c477816 */ /* 0x000fce0000000047 */
.L_x_3680:
        /* <DEDUP_REMOVED lines=8> */
.L_x_3658:
        /* <DEDUP_REMOVED lines=9> */
[----:B------:R0:W-:Y:S04]  /*3970*/  @P0 STG.E.128 desc[UR20][R110.64+0x10], R88 ;  /* 0x000010586e000986 */ /* 0x0001e8000c101d14 */
[----:B------:R0:W-:Y:S01]  /*3980*/  @P1 STG.E.128 desc[UR20][R108.64], R68 ;  /* 0x000000446c001986 */ /* 0x0001e2000c101d14 */
[----:B------:R-:W-:Y:S05]  /*3990*/  BRA.U !UP0, `(.L_x_3681) ;  /* 0x0000000908f87547 */ /* 0x000fea000b800000 */
[----:B------:R-:W-:Y:S05]  /*39a0*/  @!P0 BRA `(.L_x_3682) ;  /* 0x00000004006c8947 */ /* 0x000fea0003800000 */
[----:B------:R-:W-:Y:S02]  /*39b0*/  PLOP3.LUT P2, PT, PT, PT, UP2, 0x80, 0x8 ;  /* 0x000000000008781c */ /* 0x000fe40003f4f028 */
[----:B0----5:R-:W-:Y:S02]  /*39c0*/  MOV R66, R26 ;  /* 0x0000001a00427202 */ /* 0x021fe40000000f00 */
[----:B------:R-:W-:Y:S02]  /*39d0*/  MOV R88, R20 ;  /* 0x0000001400587202 */ /* 0x000fe40000000f00 */
[----:B------:R-:W-:-:S07]  /*39e0*/  MOV R90, R22 ;  /* 0x00000016005a7202 */ /* 0x000fce0000000f00 */
[--C-:B------:R-:W-:Y:S01]  /*39f0*/  @P2 FFMA.FTZ R64, R132, UR9, R156.reuse ;  /* 0x0000000984402c23 */ /* 0x100fe2000801009c */
[--C-:B------:R-:W-:Y:S01]  /*3a00*/  @P2 FFMA.FTZ R65, R113, UR9, R156.reuse ;  /* 0x0000000971412c23 */ /* 0x100fe2000801009c */
[----:B------:R-:W-:Y:S02]  /*3a10*/  @P2 FFMA.FTZ R89, R159, UR9, R156 ;  /* 0x000000099f592c23 */ /* 0x000fe4000801009c */
[----:B------:R-:W-:Y:S01]  /*3a20*/  @P2 FADD.FTZ R64, R127, -R64 ;  /* 0x800000407f402221 */ /* 0x000fe20000010000 */
[----:B------:R-:W-:Y:S01]  /*3a30*/  @P2 FADD.FTZ R67, R112, -R65 ;  /* 0x8000004170432221 */ /* 0x000fe20000010000 */
[----:B------:R-:W-:Y:S01]  /*3a40*/  MOV R65, R25 ;  /* 0x0000001900417202 */ /* 0x000fe20000000f00 */
        /* <DEDUP_REMOVED lines=10> */
[----:B------:R-:W-:-:S04]  /*3af0*/  @P2 FADD.FTZ R64, R123, -R64 ;  /* 0x800000407b402221 */ /* 0x000fc80000010000 */
        /* <DEDUP_REMOVED lines=9> */
[----:B------:R-:W-:Y:S01]  /*3b90*/  @P2 FADD.FTZ R109, R9, -R64 ;  /* 0x80000040096d2221 */ /* 0x000fe20000010000 */
[----:B------:R-:W-:-:S03]  /*3ba0*/  MOV R64, R24 ;  /* 0x0000001800407202 */ /* 0x000fc60000000f00 */
        /* <DEDUP_REMOVED lines=8> */
.L_x_3683:
[----:B------:R-:W-:Y:S05]  /*3c30*/  @!P1 BRA `(.L_x_3684) ;  /* 0x0000000000189947 */ /* 0x000fea0003800000 */
[----:B------:R-:W-:Y:S01]  /*3c40*/  FMUL.FTZ R108, R65, UR23 ;  /* 0x00000017416c7c20 */ /* 0x000fe20008410000 */
[----:B------:R-:W-:-:S03]  /*3c50*/  LOP3.LUT P2, RZ, R138, 0xff00, RZ, 0xc0, !PT ;  /* 0x0000ff008aff7812 */ /* 0x000fc6000784c0ff */
[----:B------:R-:W-:-:S05]  /*3c60*/  FMUL.FTZ R108, R108, UR22 ;  /* 0x000000166c6c7c20 */ /* 0x000fca0008410000 */
[----:B------:R-:W-:-:S04]  /*3c70*/  FSEL R108, R108, RZ, P2 ;  /* 0x000000ff6c6c7208 */ /* 0x000fc80001000000 */
[----:B------:R-:W-:-:S04]  /*3c80*/  F2FP.BF16.F32.PACK_AB R108, RZ, R108 ;  /* 0x0000006cff6c723e */ /* 0x000fc800000010ff */
[----:B------:R-:W-:-:S07]  /*3c90*/  PRMT R68, R68, 0x5410, R108 ;  /* 0x0000541044447816 */ /* 0x000fce000000006c */
.L_x_3684:
[----:B------:R-:W-:Y:S05]  /*3ca0*/  @!P1 BRA `(.L_x_3685) ;  /* 0x0000000000189947 */ /* 0x000fea0003800000 */
[----:B------:R-:W-:Y:S01]  /*3cb0*/  FMUL.FTZ R108, R66, UR23 ;  /* 0x00000017426c7c20 */ /* 0x000fe20008410000 */
[----:B------:R-:W-:-:S03]  /*3cc0*/  LOP3.LUT P2, RZ, R138, 0xff0000, RZ, 0xc0, !PT ;  /* 0x00ff00008aff7812 */ /* 0x000fc6000784c0ff */
[----:B------:R-:W-:-:S05]  /*3cd0*/  FMUL.FTZ R108, R108, UR22 ;  /* 0x000000166c6c7c20 */ /* 0x000fca0008410000 */
[----:B------:R-:W-:-:S04]  /*3ce0*/  FSEL R108, R108, RZ, P2 ;  /* 0x000000ff6c6c7208 */ /* 0x000fc80001000000 */
[----:B------:R-:W-:-:S04]  /*3cf0*/  F2FP.BF16.F32.PACK_AB R108, RZ, R108 ;  /* 0x0000006cff6c723e */ /* 0x000fc800000010ff */
[----:B------:R-:W-:-:S07]  /*3d00*/  PRMT R69, R108, 0x7610, R69 ;  /* 0x000076106c457816 */ /* 0x000fce0000000045 */
.L_x_3685:
[----:B------:R-:W-:Y:S05]  /*3d10*/  @!P1 BRA `(.L_x_3686) ;  /* 0x0000000000189947 */ /* 0x000fea0003800000 */
[----:B------:R-:W-:Y:S01]  /*3d20*/  FMUL.FTZ R108, R67, UR23 ;  /* 0x00000017436c7c20 */ /* 0x000fe20008410000 */
[----:B------:R-:W-:-:S03]  /*3d30*/  LOP3.LUT P2, RZ, R138, 0xff000000, RZ, 0xc0, !PT ;  /* 0xff0000008aff7812 */ /* 0x000fc6000784c0ff */
[----:B------:R-:W-:-:S05]  /*3d40*/  FMUL.FTZ R108, R108, UR22 ;  /* 0x000000166c6c7c20 */ /* 0x000fca0008410000 */
[----:B------:R-:W-:-:S04]  /*3d50*/  FSEL R108, R108, RZ, P2 ;  /* 0x000000ff6c6c7208 */ /* 0x000fc80001000000 */
[----:B------:R-:W-:-:S04]  /*3d60*/  F2FP.BF16.F32.PACK_AB R108, RZ, R108 ;  /* 0x0000006cff6c723e */ /* 0x000fc800000010ff */
[----:B------:R-:W-:-:S07]  /*3d70*/  PRMT R69, R69, 0x5410, R108 ;  /* 0x0000541045457816 */ /* 0x000fce000000006c */
.L_x_3686:
[----:B------:R-:W-:Y:S05]  /*3d80*/  @!P1 BRA `(.L_x_3687) ;  /* 0x0000000000189947 */ /* 0x000fea0003800000 */
[----:B------:R-:W-:Y:S01]  /*3d90*/  FMUL.FTZ R108, R88, UR23 ;  /* 0x00000017586c7c20 */ /* 0x000fe20008410000 */
[----:B------:R-:W-:-:S03]  /*3da0*/  LOP3.LUT P2, RZ, R139, 0xff, RZ, 0xc0, !PT ;  /* 0x000000ff8bff7812 */ /* 0x000fc6000784c0ff */
[----:B------:R-:W-:-:S05]  /*3db0*/  FMUL.FTZ R108, R108, UR22 ;  /* 0x000000166c6c7c20 */ /* 0x000fca0008410000 */
[----:B------:R-:W-:-:S04]  /*3dc0*/  FSEL R108, R108, RZ, P2 ;  /* 0x000000ff6c6c7208 */ /* 0x000fc80001000000 */
[----:B------:R-:W-:-:S04]  /*3dd0*/  F2FP.BF16.F32.PACK_AB R108, RZ, R108 ;  /* 0x0000006cff6c723e */ /* 0x000fc800000010ff */
[----:B------:R-:W-:-:S07]  /*3de0*/  PRMT R70, R108, 0x7610, R70 ;  /* 0x000076106c467816 */ /* 0x000fce0000000046 */
.L_x_3687:
[----:B------:R-:W-:Y:S05]  /*3df0*/  @!P1 BRA `(.L_x_3688) ;  /* 0x0000000000189947 */ /* 0x000fea0003800000 */
[----:B------:R-:W-:Y:S01]  /*3e00*/  FMUL.FTZ R108, R89, UR23 ;  /* 0x00000017596c7c20 */ /* 0x000fe20008410000 */
[----:B------:R-:W-:-:S03]  /*3e10*/  LOP3.LUT P2, RZ, R139, 0xff00, RZ, 0xc0, !PT ;  /* 0x0000ff008bff7812 */ /* 0x000fc6000784c0ff */
[----:B------:R-:W-:-:S05]  /*3e20*/  FMUL.FTZ R108, R108, UR22 ;  /* 0x000000166c6c7c20 */ /* 0x000fca0008410000 */
[----:B------:R-:W-:-:S04]  /*3e30*/  FSEL R108, R108, RZ, P2 ;  /* 0x000000ff6c6c7208 */ /* 0x000fc80001000000 */
[----:B------:R-:W-:-:S04]  /*3e40*/  F2FP.BF16.F32.PACK_AB R108, RZ, R108 ;  /* 0x0000006cff6c723e */ /* 0x000fc800000010ff */
[----:B------:R-:W-:-:S07]  /*3e50*/  PRMT R70, R70, 0x5410, R108 ;  /* 0x0000541046467816 */ /* 0x000fce000000006c */
.L_x_3688:
[----:B------:R-:W-:Y:S05]  /*3e60*/  @!P1 BRA `(.L_x_3689) ;  /* 0x0000000000189947 */ /* 0x000fea0003800000 */
[----:B------:R-:W-:Y:S01]  /*3e70*/  FMUL.FTZ R108, R90, UR23 ;  /* 0x000000175a6c7c20 */ /* 0x000fe20008410000 */
[----:B------:R-:W-:-:S03]  /*3e80*/  LOP3.LUT P2, RZ, R139, 0xff0000, RZ, 0xc0, !PT ;  /* 0x00ff00008bff7812 */ /* 0x000fc6000784c0ff */
[----:B------:R-:W-:-:S05]  /*3e90*/  FMUL.FTZ R108, R108, UR22 ;  /* 0x000000166c6c7c20 */ /* 0x000fca0008410000 */
[----:B------:R-:W-:-:S04]  /*3ea0*/  FSEL R108, R108, RZ, P2 ;  /* 0x000000ff6c6c7208 */ /* 0x000fc80001000000 */
[----:B------:R-:W-:-:S04]  /*3eb0*/  F2FP.BF16.F32.PACK_AB R108, RZ, R108 ;  /* 0x0000006cff6c723e */ /* 0x000fc800000010ff */
[----:B------:R-:W-:-:S07]  /*3ec0*/  PRMT R71, R108, 0x7610, R71 ;  /* 0x000076106c477816 */ /* 0x000fce0000000047 */
.L_x_3689:
        /* <DEDUP_REMOVED lines=9> */
.L_x_3682:
        /* <DEDUP_REMOVED lines=12> */
.L_x_3691:
        /* <DEDUP_REMOVED lines=12> */
.L_x_3692:
        /* <DEDUP_REMOVED lines=12> */
.L_x_3693:
        /* <DEDUP_REMOVED lines=12> */
.L_x_3694:
        /* <DEDUP_REMOVED lines=12> */
.L_x_3695:
        /* <DEDUP_REMOVED lines=12> */
.L_x_3696:
        /* <DEDUP_REMOVED lines=12> */
.L_x_3697:
[----:B------:R-:W-:Y:S05]  /*44a0*/  @!P1 BRA `(.L_x_3690) ;  /* 0x0000000c00b49947 */ /* 0x000fea0003800000 */
[----:B------:R-:W-:-:S13]  /*44b0*/  PLOP3.LUT P2, PT, PT, PT, UP2, 0x80, 0x8 ;  /* 0x000000000008781c */ /* 0x000fda0003f4f028 */
[----:B0-----:R-:W-:-:S04]  /*44c0*/  @P2 FFMA.FTZ R108, R126, UR9, R156 ;  /* 0x000000097e6c2c23 */ /* 0x001fc8000801009c */
        /* <DEDUP_REMOVED lines=11> */
.L_x_3681:
        /* <DEDUP_REMOVED lines=21> */
[----:B------:R-:W-:Y:S01]  /*46d0*/  ISETP.LT.AND P2, PT, RZ, UR29, PT ;  /* 0x0000001dff007c0c */ /* 0x000fe2000bf41270 */
        /* <DEDUP_REMOVED lines=24> */
.L_x_3699:
        /* <DEDUP_REMOVED lines=12> */
.L_x_3700:
        /* <DEDUP_REMOVED lines=12> */
.L_x_3701:
        /* <DEDUP_REMOVED lines=12> */
.L_x_3702:
        /* <DEDUP_REMOVED lines=12> */
.L_x_3703:
        /* <DEDUP_REMOVED lines=12> */
.L_x_3704:
        /* <DEDUP_REMOVED lines=12> */
.L_x_3705:
        /* <DEDUP_REMOVED lines=9> */
.L_x_3698:
[----:B------:R-:W-:Y:S05]  /*4d70*/  @!P1 BRA `(.L_x_3706) ;  /* 0x00000000002c9947 */ /* 0x000fea0003800000 */
[----:B0-----:R-:W-:Y:S01]  /*4d80*/  FFMA.FTZ R108, R157, UR9, R156 ;  /* 0x000000099d6c7c23 */ /* 0x001fe2000801009c */
        /* <DEDUP_REMOVED lines=10> */
.L_x_3706:
        /* <DEDUP_REMOVED lines=12> */
.L_x_3707:
        /* <DEDUP_REMOVED lines=12> */
.L_x_3708:
        /* <DEDUP_REMOVED lines=12> */
.L_x_3709:
        /* <DEDUP_REMOVED lines=12> */
.L_x_3710:
        /* <DEDUP_REMOVED lines=12> */
.L_x_3711:
        /* <DEDUP_REMOVED lines=12> */
.L_x_3712:
[----:B------:R-:W-:Y:S05]  /*52b0*/  @!P1 BRA `(.L_x_3690) ;  /* 0x0000000000309947 */ /* 0x000fea0003800000 */
[----:B0-----:R-:W-:Y:S01]  /*52c0*/  FFMA.FTZ R108, R126, UR9, R156 ;  /* 0x000000097e6c7c23 */ /* 0x001fe2000801009c */
        /* <DEDUP_REMOVED lines=10> */
[----:B------:R-:W-:-:S07]  /*5370*/  PRMT R71, R71, 0x5410, R108 ;  /* 0x0000541047477816 */ /* 0x000fce000000006c */
.L_x_3690:
[----:B0-----:R-:W0:Y:S01]  /*5380*/  @P0 LDC.64 R110, c[0x0][0x478] ;  /* 0x00011e00ff6e0b82 */ /* 0x001e220000000a00 */
[----:B-----5:R-:W-:-:S07]  /*5390*/  @P0 IADD3 R139, PT, PT, R165, 0x80, RZ ;  /* 0x00000080a58b0810 */ /* 0x020fce0007ffe0ff */
[----:B------:R-:W1:Y:S01]  /*53a0*/  @P1 LDC.64 R108, c[0x0][0x468] ;  /* 0x00011a00ff6c1b82 */ /* 0x000e620000000a00 */
[----:B0-----:R-:W-:Y:S01]  /*53b0*/  @P0 IMAD.WIDE.U32 R110, R139, 0x20, R110 ;  /* 0x000000208b6e0825 */ /* 0x001fe200078e006e */
[----:B------:R-:W-:-:S04]  /*53c0*/  @P1 IADD3 R139, PT, PT, R5, 0x80, RZ ;  /* 0x00000080058b1810 */ /* 0x000fc80007ffe0ff */
[----:B------:R0:W-:Y:S01]  /*53d0*/  @P0 STG.E.128 desc[UR20][R110.64], R64 ;  /* 0x000000406e000986 */ /* 0x0001e2000c101d14 */
[----:B-1----:R-:W-:-:S03]  /*53e0*/  @P1 IMAD.WIDE.U32 R108, R139, 0x10, R108 ;  /* 0x000000108b6c1825 */ /* 0x002fc600078e006c */
[----:B------:R0:W-:Y:S04]  /*53f0*/  @P0 STG.E.128 desc[UR20][R110.64+0x10], R88 ;  /* 0x000010586e000986 */ /* 0x0001e8000c101d14 */
[----:B------:R0:W-:Y:S01]  /*5400*/  @P1 STG.E.128 desc[UR20][R108.64], R68 ;  /* 0x000000446c001986 */ /* 0x0001e2000c101d14 */
[----:B------:R-:W-:Y:S05]  /*5410*/  BRA.U !UP0, `(.L_x_3713) ;  /* 0x0000000908f87547 */ /* 0x000fea000b800000 */
[----:B------:R-:W-:Y:S05]  /*5420*/  @!P0 BRA `(.L_x_3714) ;  /* 0x00000004006c8947 */ /* 0x000fea0003800000 */
[----:B------:R-:W-:Y:S02]  /*5430*/  PLOP3.LUT P2, PT, PT, PT, UP2, 0x80, 0x8 ;  /* 0x000000000008781c */ /* 0x000fe40003f4f028 */
[----:B0-----:R-:W-:Y:S02]  /*5440*/  MOV R65, R17 ;  /* 0x0000001100417202 */ /* 0x001fe40000000f00 */
        /* <DEDUP_REMOVED lines=14> */
[----:B------:R-:W-:Y:S01]  /*5530*/  @P2 FFMA.FTZ R89, R152, UR9, R156 ;  /* 0x0000000998592c23 */ /* 0x000fe2000801009c */
[----:B------:R-:W-:Y:S01]  /*5540*/  @P2 FFMA.FTZ R66, R67, UR28, R18 ;  /* 0x0000001c43422c23 */ /* 0x000fe20008010012 */
[----:B------:R-:W-:Y:S01]  /*5550*/  @P2 FADD.FTZ R64, R117, -R64 ;  /* 0x8000004075402221 */ /* 0x000fe20000010000 */
[----:B------:R-:W-:Y:S01]  /*5560*/  MOV R67, R19 ;  /* 0x0000001300437202 */ /* 0x000fe20000000f00 */
[----:B------:R-:W-:Y:S01]  /*5570*/  @P2 FFMA.FTZ R109, R141, UR9, R156 ;  /* 0x000000098d6d2c23 */ /* 0x000fe2000801009c */
[----:B------:R-:W-:Y:S01]  /*5580*/  @P2 FFMA.FTZ R90, R91, UR28, R14 ;  /* 0x0000001c5b5a2c23 */ /* 0x000fe2000801000e */
[----:B------:R-:W-:Y:S01]  /*5590*/  @P2 FFMA.FTZ R67, R64, UR28, R19 ;  /* 0x0000001c40432c23 */ /* 0x000fe20008010013 */
[----:B------:R-:W-:Y:S01]  /*55a0*/  @P2 FADD.FTZ R64, R118, -R89 ;  /* 0x8000005976402221 */ /* 0x000fe20000010000 */
[----:B------:R-:W-:Y:S01]  /*55b0*/  MOV R89, R13 ;  /* 0x0000000d00597202 */ /* 0x000fe20000000f00 */
[----:B------:R-:W-:Y:S01]  /*55c0*/  @P2 FADD.FTZ R109, R116, -R109 ;  /* 0x8000006d746d2221 */ /* 0x000fe20000010000 */
[----:B------:R-:W-:Y:S01]  /*55d0*/  MOV R91, R15 ;  /* 0x0000000f005b7202 */ /* 0x000fe20000000f00 */
        /* <DEDUP_REMOVED lines=13> */
.L_x_3715:
[----:B------:R-:W-:Y:S05]  /*56b0*/  @!P1 BRA `(.L_x_3716) ;  /* 0x0000000000189947 */ /* 0x000fea0003800000 */
[----:B------:R-:W-:Y:S01]  /*56c0*/  FMUL.FTZ R108, R65, UR23 ;  /* 0x00000017416c7c20 */ /* 0x000fe20008410000 */
[----:B------:R-:W-:-:S03]  /*56d0*/  LOP3.LUT P2, RZ, R136, 0xff00, RZ, 0xc0, !PT ;  /* 0x0000ff0088ff7812 */ /* 0x000fc6000784c0ff */
[----:B------:R-:W-:-:S05]  /*56e0*/  FMUL.FTZ R108, R108, UR22 ;  /* 0x000000166c6c7c20 */ /* 0x000fca0008410000 */
[----:B------:R-:W-:-:S04]  /*56f0*/  FSEL R108, R108, RZ, P2 ;  /* 0x000000ff6c6c7208 */ /* 0x000fc80001000000 */
[----:B------:R-:W-:-:S04]  /*5700*/  F2FP.BF16.F32.PACK_AB R108, RZ, R108 ;  /* 0x0000006cff6c723e */ /* 0x000fc800000010ff */
[----:B------:R-:W-:-:S07]  /*5710*/  PRMT R68, R68, 0x5410, R108 ;  /* 0x0000541044447816 */ /* 0x000fce000000006c */
.L_x_3716:
[----:B------:R-:W-:Y:S05]  /*5720*/  @!P1 BRA `(.L_x_3717) ;  /* 0x0000000000189947 */ /* 0x000fea0003800000 */
[----:B------:R-:W-:Y:S01]  /*5730*/  FMUL.FTZ R108, R66, UR23 ;  /* 0x00000017426c7c20 */ /* 0x000fe20008410000 */
[----:B------:R-:W-:-:S03]  /*5740*/  LOP3.LUT P2, RZ, R136, 0xff0000, RZ, 0xc0, !PT ;  /* 0x00ff000088ff7812 */ /* 0x000fc6000784c0ff */
[----:B------:R-:W-:-:S05]  /*5750*/  FMUL.FTZ R108, R108, UR22 ;  /* 0x000000166c6c7c20 */ /* 0x000fca0008410000 */
[----:B------:R-:W-:-:S04]  /*5760*/  FSEL R108, R108, RZ, P2 ;  /* 0x000000ff6c6c7208 */ /* 0x000fc80001000000 */
[----:B------:R-:W-:-:S04]  /*5770*/  F2FP.BF16.F32.PACK_AB R108, RZ, R108 ;  /* 0x0000006cff6c723e */ /* 0x000fc800000010ff */
[----:B------:R-:W-:-:S07]  /*5780*/  PRMT R69, R108, 0x7610, R69 ;  /* 0x000076106c457816 */ /* 0x000fce0000000045 */
.L_x_3717:
[----:B------:R-:W-:Y:S05]  /*5790*/  @!P1 BRA `(.L_x_3718) ;  /* 0x0000000000189947 */ /* 0x000fea0003800000 */
[----:B------:R-:W-:Y:S01]  /*57a0*/  FMUL.FTZ R108, R67, UR23 ;  /* 0x00000017436c7c20 */ /* 0x000fe20008410000 */
[----:B------:R-:W-:-:S03]  /*57b0*/  LOP3.LUT P2, RZ, R136, 0xff000000, RZ, 0xc0, !PT ;  /* 0xff00000088ff7812 */ /* 0x000fc6000784c0ff */
[----:B------:R-:W-:-:S05]  /*57c0*/  FMUL.FTZ R108, R108, UR22 ;  /* 0x000000166c6c7c20 */ /* 0x000fca0008410000 */
[----:B------:R-:W-:-:S04]  /*57d0*/  FSEL R108, R108, RZ, P2 ;  /* 0x000000ff6c6c7208 */ /* 0x000fc80001000000 */
[----:B------:R-:W-:-:S04]  /*57e0*/  F2FP.BF16.F32.PACK_AB R108, RZ, R108 ;  /* 0x0000006cff6c723e */ /* 0x000fc800000010ff */
[----:B------:R-:W-:-:S07]  /*57f0*/  PRMT R69, R69, 0x5410, R108 ;  /* 0x0000541045457816 */ /* 0x000fce000000006c */
.L_x_3718:
[----:B------:R-:W-:Y:S05]  /*5800*/  @!P1 BRA `(.L_x_3719) ;  /* 0x0000000000189947 */ /* 0x000fea0003800000 */
[----:B------:R-:W-:Y:S01]  /*5810*/  FMUL.FTZ R108, R88, UR23 ;  /* 0x00000017586c7c20 */ /* 0x000fe20008410000 */
[----:B------:R-:W-:-:S03]  /*5820*/  LOP3.LUT P2, RZ, R137, 0xff, RZ, 0xc0, !PT ;  /* 0x000000ff89ff7812 */ /* 0x000fc6000784c0ff */
[----:B------:R-:W-:-:S05]  /*5830*/  FMUL.FTZ R108, R108, UR22 ;  /* 0x000000166c6c7c20 */ /* 0x000fca0008410000 */
[----:B------:R-:W-:-:S04]  /*5840*/  FSEL R108, R108, RZ, P2 ;  /* 0x000000ff6c6c7208 */ /* 0x000fc80001000000 */
[----:B------:R-:W-:-:S04]  /*5850*/  F2FP.BF16.F32.PACK_AB R108, RZ, R108 ;  /* 0x0000006cff6c723e */ /* 0x000fc800000010ff */
[----:B------:R-:W-:-:S07]  /*5860*/  PRMT R70, R108, 0x7610, R70 ;  /* 0x000076106c467816 */ /* 0x000fce0000000046 */
.L_x_3719:
[----:B------:R-:W-:Y:S05]  /*5870*/  @!P1 BRA `(.L_x_3720) ;  /* 0x0000000000189947 */ /* 0x000fea0003800000 */
[----:B------:R-:W-:Y:S01]  /*5880*/  FMUL.FTZ R108, R89, UR23 ;  /* 0x00000017596c7c20 */ /* 0x000fe20008410000 */
[----:B------:R-:W-:-:S03]  /*5890*/  LOP3.LUT P2, RZ, R137, 0xff00, RZ, 0xc0, !PT ;  /* 0x0000ff0089ff7812 */ /* 0x000fc6000784c0ff */
[----:B------:R-:W-:-:S05]  /*58a0*/  FMUL.FTZ R108, R108, UR22 ;  /* 0x000000166c6c7c20 */ /* 0x000fca0008410000 */
[----:B------:R-:W-:-:S04]  /*58b0*/  FSEL R108, R108, RZ, P2 ;  /* 0x000000ff6c6c7208 */ /* 0x000fc80001000000 */
[----:B------:R-:W-:-:S04]  /*58c0*/  F2FP.BF16.F32.PACK_AB R108, RZ, R108 ;  /* 0x0000006cff6c723e */ /* 0x000fc800000010ff */
[----:B------:R-:W-:-:S07]  /*58d0*/  PRMT R70, R70, 0x5410, R108 ;  /* 0x0000541046467816 */ /* 0x000fce000000006c */
.L_x_3720:
[----:B------:R-:W-:Y:S05]  /*58e0*/  @!P1 BRA `(.L_x_3721) ;  /* 0x0000000000189947 */ /* 0x000fea0003800000 */
[----:B------:R-:W-:Y:S01]  /*58f0*/  FMUL.FTZ R108, R90, UR23 ;  /* 0x000000175a6c7c20 */ /* 0x000fe20008410000 */
[----:B------:R-:W-:-:S03]  /*5900*/  LOP3.LUT P2, RZ, R137, 0xff0000, RZ, 0xc0, !PT ;  /* 0x00ff000089ff7812 */ /* 0x000fc6000784c0ff */
[----:B------:R-:W-:-:S05]  /*5910*/  FMUL.FTZ R108, R108, UR22 ;  /* 0x000000166c6c7c20 */ /* 0x000fca0008410000 */
[----:B------:R-:W-:-:S04]  /*5920*/  FSEL R108, R108, RZ, P2 ;  /* 0x000000ff6c6c7208 */ /* 0x000fc80001000000 */
[----:B------:R-:W-:-:S04]  /*5930*/  F2FP.BF16.F32.PACK_AB R108, RZ, R108 ;  /* 0x0000006cff6c723e */ /* 0x000fc800000010ff */
[----:B------:R-:W-:-:S07]  /*5940*/  PRMT R71, R108, 0x7610, R71 ;  /* 0x000076106c477816 */ /* 0x000fce0000000047 */
.L_x_3721:
        /* <DEDUP_REMOVED lines=9> */
.L_x_3714:
[----:B------:R-:W-:Y:S05]  /*59e0*/  @!P1 BRA `(.L_x_3723) ;  /* 0x00000000002c9947 */ /* 0x000fea0003800000 */
[----:B------:R-:W-:Y:S02]  /*59f0*/  PLOP3.LUT P2, PT, PT, PT, UP2, 0x80, 0x8 ;  /* 0x000000000008781c */ /* 0x000fe40003f4f028 */
[----:B0-----:R-:W-:-:S11]  /*5a00*/  MOV R108, R16 ;  /* 0x00000010006c7202 */ /* 0x001fd60000000f00 */
        /* <DEDUP_REMOVED lines=9> */
.L_x_3723:
[----:B------:R-:W-:Y:S05]  /*5aa0*/  @!P1 BRA `(.L_x_3724) ;  /* 0x00000000002c9947 */ /* 0x000fea0003800000 */
[----:B------:R-:W-:-:S13]  /*5ab0*/  PLOP3.LUT P2, PT, PT, PT, UP2, 0x80, 0x8 ;  /* 0x000000000008781c */ /* 0x000fda0003f4f028 */
[----:B0-----:R-:W-:-:S04]  /*5ac0*/  @P2 FFMA.FTZ R108, R124, UR9, R156 ;  /* 0x000000097c6c2c23 */ /* 0x001fc8000801009c */
[----:B------:R-:W-:Y:S01]  /*5ad0*/  @P2 FADD.FTZ R110, R11, -R108 ;  /* 0x8000006c0b6e2221 */ /* 0x000fe20000010000 */
[----:B------:R-:W-:-:S03]  /*5ae0*/  MOV R108, R17 ;  /* 0x00000011006c7202 */ /* 0x000fc60000000f00 */
[----:B------:R-:W-:Y:S01]  /*5af0*/  @P2 FFMA.FTZ R108, R110, UR28, R17 ;  /* 0x0000001c6e6c2c23 */ /* 0x000fe20008010011 */
[----:B------:R-:W-:-:S03]  /*5b00*/  LOP3.LUT P2, RZ, R136, 0xff00, RZ, 0xc0, !PT ;  /* 0x0000ff0088ff7812 */ /* 0x000fc6000784c0ff */
[----:B------:R-:W-:-:S04]  /*5b10*/  FMUL.FTZ R108, R108, UR23 ;  /* 0x000000176c6c7c20 */ /* 0x000fc80008410000 */
[----:B------:R-:W-:-:S05]  /*5b20*/  FMUL.FTZ R108, R108, UR22 ;  /* 0x000000166c6c7c20 */ /* 0x000fca0008410000 */
[----:B------:R-:W-:-:S04]  /*5b30*/  FSEL R108, R108, RZ, P2 ;  /* 0x000000ff6c6c7208 */ /* 0x000fc80001000000 */
[----:B------:R-:W-:-:S04]  /*5b40*/  F2FP.BF16.F32.PACK_AB R108, RZ, R108 ;  /* 0x0000006cff6c723e */ /* 0x000fc800000010ff */
[----:B------:R-:W-:-:S07]  /*5b50*/  PRMT R68, R68, 0x5410, R108 ;  /* 0x0000541044447816 */ /* 0x000fce000000006c */
.L_x_3724:
        /* <DEDUP_REMOVED lines=12> */
.L_x_3725:
        /* <DEDUP_REMOVED lines=12> */
.L_x_3726:
        /* <DEDUP_REMOVED lines=12> */
.L_x_3727:
        /* <DEDUP_REMOVED lines=12> */
.L_x_3728:
        /* <DEDUP_REMOVED lines=12> */
.L_x_3729:
[----:B------:R-:W-:Y:S05]  /*5f20*/  @!P1 BRA `(.L_x_3722) ;  /* 0x0000000c00b49947 */ /* 0x000fea0003800000 */
[----:B------:R-:W-:Y:S02]  /*5f30*/  PLOP3.LUT P2, PT, PT, PT, UP2, 0x80, 0x8 ;  /* 0x000000000008781c */ /* 0x000fe40003f4f028 */
[----:B0-----:R-:W-:-:S11]  /*5f40*/  MOV R108, R15 ;  /* 0x0000000f006c7202 */ /* 0x001fd60000000f00 */
        /* <DEDUP_REMOVED lines=11> */
.L_x_3713:
[----:B------:R-:W-:Y:S05]  /*6000*/  @!P0 BRA `(.L_x_3730) ;  /* 0x0000000400f88947 */ /* 0x000fea0003800000 */
[--C-:B0-----:R-:W-:Y:S01]  /*6010*/  FFMA.FTZ R64, R154, UR9, R156.reuse ;  /* 0x000000099a407c23 */ /* 0x101fe2000801009c */
        /* <DEDUP_REMOVED lines=16> */
.L_x_3731:
        /* <DEDUP_REMOVED lines=12> */
.L_x_3732:
        /* <DEDUP_REMOVED lines=12> */
.L_x_3733:
        /* <DEDUP_REMOVED lines=12> */
.L_x_3734:
        /* <DEDUP_REMOVED lines=12> */
.L_x_3735:
        /* <DEDUP_REMOVED lines=12> */
.L_x_3736:
        /* <DEDUP_REMOVED lines=12> */
.L_x_3737:
        /* <DEDUP_REMOVED lines=37> */
.L_x_3730:
        /* <DEDUP_REMOVED lines=12> */
.L_x_3738:
        /* <DEDUP_REMOVED lines=12> */
.L_x_3739:
        /* <DEDUP_REMOVED lines=12> */
.L_x_3740:
        /* <DEDUP_REMOVED lines=12> */
.L_x_3741:
        /* <DEDUP_REMOVED lines=12> */
.L_x_3742:
        /* <DEDUP_REMOVED lines=12> */
.L_x_3743:
        /* <DEDUP_REMOVED lines=12> */
.L_x_3744:
[----:B------:R-:W-:Y:S05]  /*6d30*/  @!P1 BRA `(.L_x_3722) ;  /* 0x0000000000309947 */ /* 0x000fea0003800000 */
[----:B------:R-:W-:Y:S01]  /*6d40*/  FFMA.FTZ R156, R154, UR9, R156 ;  /* 0x000000099a9c7c23 */ /* 0x000fe2000801009c */
[----:B------:R-:W-:Y:S02]  /*6d50*/  ISETP.LT.AND P3, PT, RZ, UR29, PT ;  /* 0x0000001dff007c0c */ /* 0x000fe4000bf61270 */
[----:B------:R-:W-:Y:S01]  /*6d60*/  ISETP.GE.U32.AND P2, PT, R136, RZ, PT ;  /* 0x000000ff8800720c */ /* 0x000fe20003f46070 */
[----:B------:R-:W-:-:S03]  /*6d70*/  FADD.FTZ R156, R149, -R156 ;  /* 0x8000009c959c7221 */ /* 0x000fc60000010000 */
[----:B------:R-:W-:Y:S01]  /*6d80*/  ISETP.GE.U32.AND.EX P2, PT, R137, 0x1000000, PT, P2 ;  /* 0x010000008900780c */ /* 0x000fe20003f46120 */
[----:B------:R-:W-:-:S05]  /*6d90*/  FMUL.FTZ R156, R156, UR28 ;  /* 0x0000001c9c9c7c20 */ /* 0x000fca0008410000 */
[----:B0-----:R-:W-:-:S05]  /*6da0*/  FSEL R108, R156, RZ, P3 ;  /* 0x000000ff9c6c7208 */ /* 0x001fca0001800000 */
[----:B------:R-:W-:-:S04]  /*6db0*/  FMUL.FTZ R108, R108, UR23 ;  /* 0x000000176c6c7c20 */ /* 0x000fc80008410000 */
[----:B------:R-:W-:-:S05]  /*6dc0*/  FMUL.FTZ R108, R108, UR22 ;  /* 0x000000166c6c7c20 */ /* 0x000fca0008410000 */
[----:B------:R-:W-:-:S04]  /*6dd0*/  FSEL R108, R108, RZ, P2 ;  /* 0x000000ff6c6c7208 */ /* 0x000fc80001000000 */
[----:B------:R-:W-:-:S04]  /*6de0*/  F2FP.BF16.F32.PACK_AB R108, RZ, R108 ;  /* 0x0000006cff6c723e */ /* 0x000fc800000010ff */
[----:B------:R-:W-:-:S07]  /*6df0*/  PRMT R71, R71, 0x5410, R108 ;  /* 0x0000541047477816 */ /* 0x000fce000000006c */
.L_x_3722:
        /* <DEDUP_REMOVED lines=13> */
.L_x_3643:
        /* <DEDUP_REMOVED lines=21> */
.L_x_3746:
        /* <DEDUP_REMOVED lines=14> */
.L_x_10727:


//--------------------- .text._ZN10layer_norm13ln_bwd_kernelINS_13Kernel_traitsI13__nv_bfloat16S2_fS2_fjLj3072ELj1ELj1ELj4ELj16ENS_18Kernel_traits_baseILj3072ES2_S2_fS2_fjLj128EEEEELb1ELb1ELb0ELb0EEEvNS_9BwdParamsE --------------------------
	.section	.text._ZN10layer_norm13ln_bwd_kernelINS_13Kernel_traitsI13__nv_bfloat16S2_fS2_fjLj3072ELj1ELj1ELj4ELj16ENS_18Kernel_traits_baseILj3072ES2_S2_fS2_fjLj128EEEEELb1ELb1ELb0ELb0EEEvNS_9BwdParamsE,"ax",@progbits
	.align	128
        .global         _ZN10layer_norm13ln_bwd_kernelINS_13Kernel_traitsI13__nv_bfloat16S2_fS2_fjLj3072ELj1ELj1ELj4ELj16ENS_18Kernel_traits_baseILj3072ES2_S2_fS2_fjLj128EEEEELb1ELb1ELb0ELb0EEEvNS_9BwdParamsE
        .type           _ZN10layer_norm13ln_bwd_kernelINS_13Kernel_traitsI13__nv_bfloat16S2_fS2_fjLj3072ELj1ELj1ELj4ELj16ENS_18Kernel_traits_baseILj3072ES2_S2_fS2_fjLj128EEEEELb1ELb1ELb0ELb0EEEvNS_9BwdParamsE,@function
        .size           _ZN10layer_norm13ln_bwd_kernelINS_13Kernel_traitsI13__nv_bfloat16S2_fS2_fjLj3072ELj1ELj1ELj4ELj16ENS_18Kernel_traits_baseILj3072ES2_S2_fS2_fjLj128EEEEELb1ELb1ELb0ELb0EEEvNS_9BwdParamsE,(.L_x_10728 - _ZN10layer_norm13ln_bwd_kernelINS_13Kernel_traitsI13__nv_bfloat16S2_fS2_fjLj3072ELj1ELj1ELj4ELj16ENS_18Kernel_traits_baseILj3072ES2_S2_fS2_fjLj128EEEEELb1ELb1ELb0ELb0EEEvNS_9BwdParamsE)
        .other          _ZN10layer_norm13ln_bwd_kernelINS_13Kernel_traitsI13__nv_bfloat16S2_fS2_fjLj3072ELj1ELj1ELj4ELj16ENS_18Kernel_traits_baseILj3072ES2_S2_fS2_fjLj128EEEEELb1ELb1ELb0ELb0EEEvNS_9BwdParamsE,@"STO_CUDA_ENTRY STV_DEFAULT"
_ZN10layer_norm13ln_bwd_kernelINS_13Kernel_traitsI13__nv_bfloat16S2_fS2_fjLj3072ELj1ELj1ELj4ELj16ENS_18Kernel_traits_baseILj3072ES2_S2_fS2_fjLj128EEEEELb1ELb1ELb0ELb0EEEvNS_9BwdParamsE:
.text._ZN10layer_norm13ln_bwd_kernelINS_13Kernel_traitsI13__nv_bfloat16S2_fS2_fjLj3072ELj1ELj1ELj4ELj16ENS_18Kernel_traits_baseILj3072ES2_S2_fS2_fjLj128EEEEELb1ELb1ELb0ELb0EEEvNS_9BwdParamsE:
[----:B------:R-:W-:Y:S01]  /*0000*/  LDC R1, c[0x0][0x37c] ;  /* 0x0000df00ff017b82 */ /* 0x000fe20000000800 */
[----:B------:R-:W0:Y:S01]  /*0010*/  S2R R168, SR_TID.X ;  /* 0x0000000000a87919 */ /* 0x000e220000002100 */
[----:B------:R-:W1:Y:S01]  /*0020*/  LDCU UR4, c[0x0][0x388] ;  /* 0x00007100ff0477ac */ /* 0x000e620008000800 */
[----:B------:R-:W2:Y:S01]  /*0030*/  LDCU.64 UR10, c[0x0][0x358] ;  /* 0x00006b00ff0a77ac */ /* 0x000ea20008000a00 */
[----:B-1----:R-:W-:-:S04]  /*0040*/  MOV R169, UR4 ;  /* 0x0000000400a97c02 */ /* 0x002fc80008000f00 */
[----:B------:R-:W1:Y:S01]  /*0050*/  S2UR UR9, SR_CTAID.X ;  /* 0x00000000000979c3 */ /* 0x000e620000002500 */
[----:B------:R-:W1:Y:S01]  /*0060*/  LDCU UR4, c[0x0][0x384] ;  /* 0x00007080ff0477ac */ /* 0x000e620008000800 */
        /* <DEDUP_REMOVED lines=12> */
[----:B------:R-:W1:Y:S01]  /*0130*/  @P4 LDC.64 R12, c[0x0][0x3e8] ;  /* 0x0000fa00ff0c4b82 */ /* 0x000e620000000a00 */
[----:B0-----:R-:W-:-:S05]  /*0140*/  @P3 IMAD.WIDE.U32 R6, R15, 0x10, R6 ;  /* 0x000000100f063825 */ /* 0x001fca00078e0006 */
[----:B--2---:R0:W5:Y:S02]  /*0150*/  @P3 LDG.E.128 R36, desc[UR10][R6.64] ;  /* 0x0000000a06243981 */ /* 0x004164000c1e1d00 */
[----:B------:R-:W2:Y:S01]  /*0160*/  @P5 LDC.64 R2, c[0x0][0x3d0] ;  /* 0x0000f400ff025b82 */ /* 0x000ea20000000a00 */
[C---:B---3--:R-:W-:Y:S01]  /*0170*/  @P3 IMAD.WIDE.U32 R8, R15.reuse, 0x10, R8 ;  /* 0x000000100f083825 */ /* 0x048fe200078e0008 */
[----:B------:R-:W-:-:S04]  /*0180*/  @P3 IADD3 R15, PT, PT, R15, 0x80, RZ ;  /* 0x000000800f0f3810 */ /* 0x000fc80007ffe0ff */
[----:B------:R0:W5:Y:S02]  /*0190*/  @P3 LDG.E.128 R40, desc[UR10][R8.64] ;  /* 0x0000000a08283981 */ /* 0x000164000c1e1d00 */
[----:B------:R-:W3:Y:S01]  /*01a0*/  @P5 LDC.64 R4, c[0x0][0x3e8] ;  /* 0x0000fa00ff045b82 */ /* 0x000ee20000000a00 */
[----:B----4-:R-:W-:-:S05]  /*01b0*/  @P4 IMAD.WIDE.U32 R10, R15, 0x10, R10 ;  /* 0x000000100f0a4825 */ /* 0x010fca00078e000a */
[----:B------:R0:W5:Y:S01]  /*01c0*/  @P4 LDG.E.128 R44, desc[UR10][R10.64] ;  /* 0x0000000a0a2c4981 */ /* 0x000162000c1e1d00 */
[----:B-1----:R-:W-:-:S05]  /*01d0*/  @P4 IMAD.WIDE.U32 R12, R15, 0x10, R12 ;  /* 0x000000100f0c4825 */ /* 0x002fca00078e000c */
[----:B------:R0:W5:Y:S01]  /*01e0*/  @P4 LDG.E.128 R48, desc[UR10][R12.64] ;  /* 0x0000000a0c304981 */ /* 0x000162000c1e1d00 */
[----:B--2---:R-:W-:-:S05]  /*01f0*/  @P5 IMAD.WIDE.U32 R2, R168, 0x10, R2 ;  /* 0x00000010a8025825 */ /* 0x004fca00078e0002 */
        /* <DEDUP_REMOVED lines=42> */
[----:B------:R-:W-:Y:S02]  /*04a0*/  MOV R26, UR9 ;  /* 0x00000009001a7c02 */ /* 0x000fe40008000f00 */
[----:B------:R-:W-:Y:S02]  /*04b0*/  CS2R R60, SRZ ;  /* 0x00000000003c7805 */ /* 0x000fe4000001ff00 */
[----:B-----5:R-:W-:Y:S02]  /*04c0*/  PRMT R25, R59, 0x7632, R25 ;  /* 0x000076323b197816 */ /* 0x020fe40000000019 */
        /* <DEDUP_REMOVED lines=59> */
[----:B------:R-:W-:Y:S01]  /*0880*/  CS2R R126, SRZ ;  /* 0x00000000007e7805 */ /* 0x000fe2000001ff00 */
[----:B------:R-:W0:Y:S01]  /*0890*/  LDCU.U8 UR12, c[0x0][0x410] ;  /* 0x00008200ff0c77ac */ /* 0x000e220008000000 */
[----:B------:R-:W-:Y:S01]  /*08a0*/  UPLOP3.LUT UP1, UPT, UPT, UPT, UPT, 0x40, 0x4 ;  /* 0x000000000004789c */ /* 0x000fe20003f2e870 */
[----:B------:R-:W1:Y:S01]  /*08b0*/  LDCU UR16, c[0x0][0x408] ;  /* 0x00008100ff1077ac */ /* 0x000e620008000800 */
[----:B------:R-:W2:Y:S01]  /*08c0*/  LDCU UR13, c[0x0][0x400] ;  /* 0x00008000ff0d77ac */ /* 0x000ea20008000800 */
[----:B------:R-:W3:Y:S01]  /*08d0*/  LDCU.64 UR14, c[0x0][0x438] ;  /* 0x00008700ff0e77ac */ /* 0x000ee20008000a00 */
[----:B------:R-:W4:Y:S07]  /*08e0*/  LDCU.64 UR6, c[0x0][0x478] ;  /* 0x00008f00ff0677ac */ /* 0x000f2e0008000a00 */
.L_x_3774:
[----:B------:R-:W0:Y:S08]  /*08f0*/  @P0 LDC.64 R156, c[0x0][0x3e0] ;  /* 0x0000f800ff9c0b82 */ /* 0x000e300000000a00 */
[----:B------:R-:W1:Y:S08]  /*0900*/  LDC.64 R158, c[0x0][0x3c0] ;  /* 0x0000f000ff9e7b82 */ /* 0x000e700000000a00 */
[----:B------:R-:W2:Y:S01]  /*0910*/  LDC R169, c[0x0][0x388] ;  /* 0x0000e200ffa97b82 */ /* 0x000ea20000000800 */
[----:B0-----:R-:W-:-:S07]  /*0920*/  @P0 IMAD.WIDE R160, R26, 0x2, R156 ;  /* 0x000000021aa00825 */ /* 0x001fce00078e029c */
[----:B------:R-:W0:Y:S01]  /*0930*/  LDC.64 R156, c[0x0][0x3c8] ;  /* 0x0000f200ff9c7b82 */ /* 0x000e220000000a00 */
[----:B------:R0:W5:Y:S01]  /*0940*/  @P0 LDG.E.U16 R218, desc[UR10][R160.64] ;  /* 0x0000000aa0da0981 */ /* 0x000162000c1e1500 */
[----:B-1----:R-:W-:-:S06]  /*0950*/  IMAD.WIDE R158, R26, 0x4, R158 ;  /* 0x000000041a9e7825 */ /* 0x002fcc00078e029e */
[----:B------:R-:W3:Y:S01]  /*0960*/  LDG.E R158, desc[UR10][R158.64] ;  /* 0x0000000a9e9e7981 */ /* 0x000ee2000c1e1900 */
[----:B0-----:R-:W-:-:S05]  /*0970*/  IMAD.WIDE R156, R26, 0x4, R156 ;  /* 0x000000041a9c7825 */ /* 0x001fca00078e029c */
[----:B------:R0:W5:Y:S01]  /*0980*/  LDG.E R171, desc[UR10][R156.64] ;  /* 0x0000000a9cab7981 */ /* 0x000162000c1e1900 */
[----:B--2---:R-:W-:Y:S01]  /*0990*/  IMAD R0, R26, R169, RZ ;  /* 0x000000a91a007224 */ /* 0x004fe200078e02ff */
[----:B------:R-:W-:-:S04]  /*09a0*/  ISETP.GE.U32.AND P5, PT, R27, 0x80, PT ;  /* 0x000000801b00780c */ /* 0x000fc80003fa6070 */
[----:B------:R-:W-:-:S04]  /*09b0*/  SHF.R.S32.HI R163, RZ, 0x1f, R0 ;  /* 0x0000001fffa37819 */ /* 0x000fc80000011400 */
[----:B------:R-:W-:Y:S01]  /*09c0*/  LEA.HI R163, R163, R0, RZ, 0x3 ;  /* 0x00000000a3a37211 */ /* 0x000fe200078f18ff */
[----:B------:R-:W-:Y:S01]  /*09d0*/  BSSY.RECONVERGENT B0, `(.L_x_3748) ;  /* 0x0000066000007945 */ /* 0x000fe20003800200 */
[----:B------:R-:W-:Y:S02]  /*09e0*/  ISETP.NE.AND P2, PT, RZ, UR12, PT ;  /* 0x0000000cff007c0c */ /* 0x000fe4000bf45270 */
[----:B------:R-:W-:Y:S02]  /*09f0*/  LEA.HI.SX32 R0, R163, R168, 0x1d ;  /* 0x000000a8a3007211 */ /* 0x000fe400078feaff */
[----:B------:R-:W-:Y:S02]  /*0a00*/  CS2R R228, SRZ ;  /* 0x0000000000e47805 */ /* 0x000fe4000001ff00 */
[C---:B------:R-:W-:Y:S02]  /*0a10*/  ISETP.GE.U32.AND P3, PT, R27.reuse, 0x100, PT ;  /* 0x000001001b00780c */ /* 0x040fe40003f66070 */
[----:B------:R-:W-:-:S02]  /*0a20*/  ISETP.GE.U32.AND P4, PT, R27, 0x180, PT ;  /* 0x000001801b00780c */ /* 0x000fc40003f86070 */
[----:B------:R-:W-:Y:S02]  /*0a30*/  MOV R227, R0 ;  /* 0x0000000000e37202 */ /* 0x000fe40000000f00 */
[----:B---3--:R-:W-:Y:S01]  /*0a40*/  FSEL R226, R158, RZ, !P2 ;  /* 0x000000ff9ee27208 */ /* 0x008fe20005000000 */
[----:B0-----:R-:W-:Y:S08]  /*0a50*/  @!P5 BRA `(.L_x_3749) ;  /* 0x000000040074d947 */ /* 0x001ff00003800000 */
[----:B------:R-:W0:Y:S08]  /*0a60*/  LDC.64 R208, c[0x0][0x3a8] ;  /* 0x0000ea00ffd07b82 */ /* 0x000e300000000a00 */
[----:B------:R-:W1:Y:S01]  /*0a70*/  LDC.64 R160, c[0x0][0x428] ;  /* 0x00010a00ffa07b82 */ /* 0x000e620000000a00 */
[----:B------:R-:W-:-:S07]  /*0a80*/  ISETP.NE.U32.AND P1, PT, RZ, UR14, PT ;  /* 0x0000000eff007c0c */ /* 0x000fce000bf25070 */
[----:B------:R-:W2:Y:S01]  /*0a90*/  LDC.64 R204, c[0x0][0x3b0] ;  /* 0x0000ec00ffcc7b82 */ /* 0x000ea20000000a00 */
[----:B0-----:R-:W-:-:S05]  /*0aa0*/  IMAD.WIDE.U32 R208, R0, 0x20, R208 ;  /* 0x0000002000d07825 */ /* 0x001fca00078e00d0 */
[----:B------:R-:W3:Y:S01]  /*0ab0*/  LDG.E.128 R156, desc[UR10][R208.64] ;  /* 0x0000000ad09c7981 */ /* 0x000ee2000c1e1d00 */
[----:B-1----:R-:W-:-:S03]  /*0ac0*/  IMAD.WIDE.U32 R160, R0, 0x10, R160 ;  /* 0x0000001000a07825 */ /* 0x002fc600078e00a0 */
[----:B------:R0:W4:Y:S04]  /*0ad0*/  LDG.E.128 R164, desc[UR10][R208.64+0x10] ;  /* 0x0000100ad0a47981 */ /* 0x000128000c1e1d00 */
[----:B------:R-:W4:Y:S01]  /*0ae0*/  LDG.E.128 R160, desc[UR10][R160.64] ;  /* 0x0000000aa0a07981 */ /* 0x000f22000c1e1d00 */
[----:B------:R-:W-:Y:S02]  /*0af0*/  ISETP.NE.AND.EX P1, PT, RZ, UR15, PT, P1 ;  /* 0x0000000fff007c0c */ /* 0x000fe4000bf25310 */
[----:B------:R-:W-:-:S11]  /*0b00*/  SHF.L.U32 R217, R52, 0x10, RZ ;  /* 0x0000001034d97819 */ /* 0x000fd600000006ff */
[----:B------:R-:W1:Y:S01]  /*0b10*/  @P1 LDC.64 R206, c[0x0][0x438] ;  /* 0x00010e00ffce1b82 */ /* 0x000e620000000a00 */
[----:B------:R-:W-:Y:S02]  /*0b20*/  SHF.L.U32 R214, R18, 0x10, RZ ;  /* 0x0000001012d67819 */ /* 0x000fe400000006ff */
[----:B------:R-:W-:Y:S02]  /*0b30*/  SHF.L.U32 R210, R19, 0x10, RZ ;  /* 0x0000001013d27819 */ /* 0x000fe400000006ff */
[----:B------:R-:W-:Y:S01]  /*0b40*/  SHF.L.U32 R213, R53, 0x10, RZ ;  /* 0x0000001035d57819 */ /* 0x000fe200000006ff */
[----:B--2---:R-:W-:Y:S01]  /*0b50*/  IMAD.WIDE.U32 R204, R0, 0x8, R204 ;  /* 0x0000000800cc7825 */ /* 0x004fe200078e00cc */
[----:B0-----:R-:W-:-:S04]  /*0b60*/  SHF.L.U32 R209, R54, 0x10, RZ ;  /* 0x0000001036d17819 */ /* 0x001fc800000006ff */
[----:B------:R-:W5:Y:S01]  /*0b70*/  LDG.E.64 R224, desc[UR10][R204.64] ;  /* 0x0000000acce07981 */ /* 0x000f62000c1e1b00 */
[----:B-1----:R-:W-:-:S05]  /*0b80*/  @P1 IMAD.WIDE.U32 R206, R0, 0x20, R206 ;  /* 0x0000002000ce1825 */ /* 0x002fca00078e00ce */
[----:B------:R-:W5:Y:S04]  /*0b90*/  @P1 LDG.E.128 R128, desc[UR10][R206.64] ;  /* 0x0000000ace801981 */ /* 0x000f68000c1e1d00 */
[----:B------:R0:W5:Y:S02]  /*0ba0*/  @P1 LDG.E.128 R132, desc[UR10][R206.64+0x10] ;  /* 0x0000100ace841981 */ /* 0x000164000c1e1d00 */
[----:B0-----:R-:W-:Y:S02]  /*0bb0*/  SHF.L.U32 R206, R20, 0x10, RZ ;  /* 0x0000001014ce7819 */ /* 0x001fe400000006ff */
[----:B------:R-:W-:Y:S01]  /*0bc0*/  IADD3 R227, PT, PT, R0, 0x80, RZ ;  /* 0x0000008000e37810 */ /* 0x000fe20007ffe0ff */
[C---:B---3--:R-:W-:Y:S01]  /*0bd0*/  FADD.FTZ R216, -R226.reuse, R157 ;  /* 0x0000009de2d87221 */ /* 0x048fe20000010100 */
[C---:B------:R-:W-:Y:S01]  /*0be0*/  FADD.FTZ R212, -R226.reuse, R159 ;  /* 0x0000009fe2d47221 */ /* 0x040fe20000010100 */
[----:B------:R-:W-:-:S02]  /*0bf0*/  FADD.FTZ R156, -R226, R156 ;  /* 0x0000009ce29c7221 */ /* 0x000fc40000010100 */
[----:B-----5:R-:W-:Y:S01]  /*0c00*/  FMUL.FTZ R216, R171, R216 ;  /* 0x000000d8abd87220 */ /* 0x020fe20000410000 */
[C---:B----4-:R-:W-:Y:S02]  /*0c10*/  PRMT R157, R160.reuse, 0x7632, R157 ;  /* 0x00007632a09d7816 */ /* 0x050fe4000000009d */
        /* <DEDUP_REMOVED lines=33> */
[----:B------:R-:W-:Y:S01]  /*0e30*/  FADD.FTZ R80, R80, R160 ;  /* 0x000000a050507221 */ /* 0x000fe20000010000 */
[----:B------:R-:W-:Y:S01]  /*0e40*/  FFMA.FTZ R60, R219, R160, R60 ;  /* 0x000000a0db3c7223 */ /* 0x000fe2000001003c */
[----:B------:R-:W-:Y:S01]  /*0e50*/  FMUL.FTZ R208, R171, R208 ;  /* 0x000000d0abd07220 */ /* 0x000fe20000410000 */
[----:B------:R-:W-:Y:S01]  /*0e60*/  SHF.L.U32 R163, R163, 0x10, RZ ;  /* 0x00000010a3a37819 */ /* 0x000fe200000006ff */
[----:B------:R-:W-:Y:S01]  /*0e70*/  FADD.FTZ R166, -R226, R166 ;  /* 0x000000a6e2a67221 */ /* 0x000fe20000010100 */
        /* <DEDUP_REMOVED lines=27> */
.L_x_3749:
[----:B----4-:R-:W-:Y:S05]  /*1030*/  BSYNC.RECONVERGENT B0 ;  /* 0x0000000000007941 */ /* 0x010fea0003800200 */
.L_x_3748:
[----:B------:R-:W-:Y:S04]  /*1040*/  BSSY.RECONVERGENT B0, `(.L_x_3750) ;  /* 0x000005f000007945 */ /* 0x000fe80003800200 */
[----:B------:R-:W-:Y:S05]  /*1050*/  @!P3 BRA `(.L_x_3751) ;  /* 0x000000040074b947 */ /* 0x000fea0003800000 */
        /* <DEDUP_REMOVED lines=9> */
[----:B------:R-:W-:-:S13]  /*10f0*/  ISETP.NE.AND.EX P1, PT, RZ, UR15, PT, P1 ;  /* 0x0000000fff007c0c */ /* 0x000fda000bf25310 */
[----:B------:R-:W1:Y:S01]  /*1100*/  @P1 LDC.64 R174, c[0x0][0x438] ;  /* 0x00010e00ffae1b82 */ /* 0x000e620000000a00 */
[----:B--2---:R-:W-:-:S05]  /*1110*/  IMAD.WIDE.U32 R172, R227, 0x8, R172 ;  /* 0x00000008e3ac7825 */ /* 0x004fca00078e00ac */
[----:B------:R2:W5:Y:S01]  /*1120*/  LDG.E.64 R222, desc[UR10][R172.64] ;  /* 0x0000000aacde7981 */ /* 0x000562000c1e1b00 */
[----:B0-----:R-:W-:Y:S02]  /*1130*/  SHF.L.U32 R176, R37, 0x10, RZ ;  /* 0x0000001025b07819 */ /* 0x001fe400000006ff */
[----:B--2---:R-:W-:Y:S01]  /*1140*/  SHF.L.U32 R172, R36, 0x10, RZ ;  /* 0x0000001024ac7819 */ /* 0x004fe200000006ff */
[----:B-1----:R-:W-:-:S05]  /*1150*/  @P1 IMAD.WIDE.U32 R174, R227, 0x20, R174 ;  /* 0x00000020e3ae1825 */ /* 0x002fca00078e00ae */
[----:B------:R-:W5:Y:S04]  /*1160*/  @P1 LDG.E.128 R32, desc[UR10][R174.64] ;  /* 0x0000000aae201981 */ /* 0x000f68000c1e1d00 */
[----:B------:R0:W5:Y:S02]  /*1170*/  @P1 LDG.E.128 R28, desc[UR10][R174.64+0x10] ;  /* 0x0000100aae1c1981 */ /* 0x000164000c1e1d00 */
[----:B0-----:R-:W-:Y:S02]  /*1180*/  SHF.L.U32 R175, R10, 0x10, RZ ;  /* 0x000000100aaf7819 */ /* 0x001fe400000006ff */
[----:B------:R-:W-:Y:S02]  /*1190*/  SHF.L.U32 R179, R11, 0x10, RZ ;  /* 0x000000100bb37819 */ /* 0x000fe400000006ff */
[----:B------:R-:W-:-:S02]  /*11a0*/  SHF.L.U32 R182, R39, 0x10, RZ ;  /* 0x0000001027b67819 */ /* 0x000fc400000006ff */
[----:B------:R-:W-:Y:S02]  /*11b0*/  SHF.L.U32 R187, R13, 0x10, RZ ;  /* 0x000000100dbb7819 */ /* 0x000fe400000006ff */
[----:B------:R-:W-:Y:S01]  /*11c0*/  IADD3 R227, PT, PT, R227, 0x80, RZ ;  /* 0x00000080e3e37810 */ /* 0x000fe20007ffe0ff */
[C---:B---3--:R-:W-:Y:S01]  /*11d0*/  FADD.FTZ R156, -R226.reuse, R156 ;  /* 0x0000009ce29c7221 */ /* 0x048fe20000010100 */
[C---:B------:R-:W-:Y:S01]  /*11e0*/  FADD.FTZ R170, -R226.reuse, R157 ;  /* 0x0000009de2aa7221 */ /* 0x040fe20000010100 */
[C---:B------:R-:W-:Y:S01]  /*11f0*/  FADD.FTZ R178, -R226.reuse, R159 ;  /* 0x0000009fe2b27221 */ /* 0x040fe20000010100 */
[C---:B------:R-:W-:Y:S01]  /*1200*/  FADD.FTZ R158, -R226.reuse, R158 ;  /* 0x0000009ee29e7221 */ /* 0x040fe20000010100 */
[C---:B-----5:R-:W-:Y:S01]  /*1210*/  FMUL.FTZ R173, R171.reuse, R156 ;  /* 0x0000009cabad7220 */ /* 0x060fe20000410000 */
[----:B----4-:R-:W-:Y:S01]  /*1220*/  FADD.FTZ R164, -R226, R164 ;  /* 0x000000a4e2a47221 */ /* 0x010fe20000010100 */
[C---:B------:R-:W-:Y:S02]  /*1230*/  PRMT R157, R160.reuse, 0x7632, R157 ;  /* 0x00007632a09d7816 */ /* 0x040fe4000000009d */
        /* <DEDUP_REMOVED lines=63> */
.L_x_3751:
[----:B------:R-:W-:Y:S05]  /*1630*/  BSYNC.RECONVERGENT B0 ;  /* 0x0000000000007941 */ /* 0x000fea0003800200 */
.L_x_3750:
        /* <DEDUP_REMOVED lines=9> */
[----:B------:R-:W4:Y:S04]  /*16d0*/  LDG.E.128 R160, desc[UR10][R192.64+0x10] ;  /* 0x0000100ac0a07981 */ /* 0x000f28000c1e1d00 */
[----:B------:R-:W4:Y:S01]  /*16e0*/  LDG.E.128 R164, desc[UR10][R164.64] ;  /* 0x0000000aa4a47981 */ /* 0x000f22000c1e1d00 */
[----:B------:R-:W-:Y:S01]  /*16f0*/  ISETP.NE.AND.EX P1, PT, RZ, UR15, PT, P1 ;  /* 0x0000000fff007c0c */ /* 0x000fe2000bf25310 */
[----:B--2---:R-:W-:-:S05]  /*1700*/  IMAD.WIDE.U32 R188, R227, 0x8, R188 ;  /* 0x00000008e3bc7825 */ /* 0x004fca00078e00bc */
[----:B------:R0:W5:Y:S07]  /*1710*/  LDG.E.64 R220, desc[UR10][R188.64] ;  /* 0x0000000abcdc7981 */ /* 0x00016e000c1e1b00 */
[----:B------:R-:W1:Y:S01]  /*1720*/  @P1 LDC.64 R190, c[0x0][0x438] ;  /* 0x00010e00ffbe1b82 */ /* 0x000e620000000a00 */
[----:B0-----:R-:W-:Y:S02]  /*1730*/  SHF.L.U32 R188, R44, 0x10, RZ ;  /* 0x000000102cbc7819 */ /* 0x001fe400000006ff */
[----:B------:R-:W-:-:S02]  /*1740*/  SHF.L.U32 R192, R45, 0x10, RZ ;  /* 0x000000102dc07819 */ /* 0x000fc400000006ff */
[----:B------:R-:W-:Y:S01]  /*1750*/  SHF.L.U32 R199, R4, 0x10, RZ ;  /* 0x0000001004c77819 */ /* 0x000fe200000006ff */
[----:B-1----:R-:W-:-:S05]  /*1760*/  @P1 IMAD.WIDE.U32 R190, R227, 0x20, R190 ;  /* 0x00000020e3be1825 */ /* 0x002fca00078e00be */
[----:B------:R-:W5:Y:S04]  /*1770*/  @P1 LDG.E.128 R148, desc[UR10][R190.64] ;  /* 0x0000000abe941981 */ /* 0x000f68000c1e1d00 */
[----:B------:R0:W5:Y:S02]  /*1780*/  @P1 LDG.E.128 R152, desc[UR10][R190.64+0x10] ;  /* 0x0000100abe981981 */ /* 0x000164000c1e1d00 */
[----:B0-----:R-:W-:Y:S02]  /*1790*/  SHF.L.U32 R191, R2, 0x10, RZ ;  /* 0x0000001002bf7819 */ /* 0x001fe400000006ff */
[----:B------:R-:W-:Y:S02]  /*17a0*/  SHF.L.U32 R195, R3, 0x10, RZ ;  /* 0x0000001003c37819 */ /* 0x000fe400000006ff */
[----:B------:R-:W-:Y:S01]  /*17b0*/  SHF.L.U32 R203, R5, 0x10, RZ ;  /* 0x0000001005cb7819 */ /* 0x000fe200000006ff */
[C---:B---3--:R-:W-:Y:S01]  /*17c0*/  FADD.FTZ R156, -R226.reuse, R156 ;  /* 0x0000009ce29c7221 */ /* 0x048fe20000010100 */
[C---:B------:R-:W-:Y:S01]  /*17d0*/  FADD.FTZ R186, -R226.reuse, R157 ;  /* 0x0000009de2ba7221 */ /* 0x040fe20000010100 */
[----:B------:R-:W-:-:S02]  /*17e0*/  FADD.FTZ R194, -R226, R159 ;  /* 0x0000009fe2c27221 */ /* 0x000fc40000010100 */
[C---:B-----5:R-:W-:Y:S01]  /*17f0*/  FMUL.FTZ R189, R171.reuse, R156 ;  /* 0x0000009cabbd7220 */ /* 0x060fe20000410000 */
[C---:B----4-:R-:W-:Y:S02]  /*1800*/  PRMT R157, R164.reuse, 0x7632, R157 ;  /* 0x00007632a49d7816 */ /* 0x050fe4000000009d */
[----:B------:R-:W-:Y:S01]  /*1810*/  SHF.L.U32 R159, R164, 0x10, RZ ;  /* 0x00000010a49f7819 */ /* 0x000fe200000006ff */
[----:B------:R-:W-:Y:S01]  /*1820*/  FMUL.FTZ R186, R171, R186 ;  /* 0x000000baabba7220 */ /* 0x000fe20000410000 */
[----:B------:R-:W-:Y:S01]  /*1830*/  SHF.L.U32 R156, R157, 0x10, RZ ;  /* 0x000000109d9c7819 */ /* 0x000fe200000006ff */
[----:B------:R-:W-:Y:S02]  /*1840*/  FADD.FTZ R158, -R226, R158 ;  /* 0x0000009ee29e7221 */ /* 0x000fe40000010100 */
[-C--:B------:R-:W-:Y:S01]  /*1850*/  FMUL.FTZ R188, R188, R159.reuse ;  /* 0x0000009fbcbc7220 */ /* 0x080fe20000410000 */
[C-C-:B------:R-:W-:Y:S01]  /*1860*/  FADD.FTZ R196, -R226.reuse, R160.reuse ;  /* 0x000000a0e2c47221 */ /* 0x140fe20000010100 */
[--C-:B------:R-:W-:Y:S01]  /*1870*/  FADD.FTZ R198, -R226, R161.reuse ;  /* 0x000000a1e2c67221 */ /* 0x100fe20000010100 */
[----:B------:R-:W-:Y:S01]  /*1880*/  PRMT R160, R165, 0x7632, R160 ;  /* 0x00007632a5a07816 */ /* 0x000fe200000000a0 */
[-C--:B------:R-:W-:Y:S01]  /*1890*/  FMUL.FTZ R191, R191, R156.reuse ;  /* 0x0000009cbfbf7220 */ /* 0x080fe20000410000 */
[----:B------:R-:W-:Y:S01]  /*18a0*/  PRMT R161, R166, 0x7632, R161 ;  /* 0x00007632a6a17816 */ /* 0x000fe200000000a1 */
[----:B------:R-:W-:Y:S01]  /*18b0*/  FFMA.FTZ R73, R186, R156, R73 ;  /* 0x0000009cba497223 */ /* 0x000fe20000010049 */
[----:B------:R-:W-:Y:S01]  /*18c0*/  FADD.FTZ R97, R97, R156 ;  /* 0x0000009c61617221 */ /* 0x000fe20000010000 */
[----:B------:R-:W-:Y:S01]  /*18d0*/  SHF.L.U32 R165, R165, 0x10, RZ ;  /* 0x00000010a5a57819 */ /* 0x000fe200000006ff */
[----:B------:R-:W-:Y:S01]  /*18e0*/  FADD.FTZ R156, R229, R188 ;  /* 0x000000bce59c7221 */ /* 0x000fe20000010000 */
[----:B------:R-:W-:Y:S01]  /*18f0*/  FFMA.FTZ R157, R189, R188, R228 ;  /* 0x000000bcbd9d7223 */ /* 0x000fe200000100e4 */
[----:B------:R-:W-:Y:S01]  /*1900*/  FMUL.FTZ R193, R171, R158 ;  /* 0x0000009eabc17220 */ /* 0x000fe20000410000 */
[----:B------:R-:W-:Y:S01]  /*1910*/  FADD.FTZ R96, R96, R159 ;  /* 0x0000009f60607221 */ /* 0x000fe20000010000 */
[----:B------:R-:W-:Y:S01]  /*1920*/  FFMA.FTZ R72, R189, R159, R72 ;  /* 0x0000009fbd487223 */ /* 0x000fe20000010048 */
[----:B------:R-:W-:Y:S01]  /*1930*/  FMUL.FTZ R197, R171, R196 ;  /* 0x000000c4abc57220 */ /* 0x000fe20000410000 */
[----:B------:R-:W-:Y:S01]  /*1940*/  SHF.L.U32 R158, R161, 0x10, RZ ;  /* 0x00000010a19e7819 */ /* 0x000fe200000006ff */
[C---:B------:R-:W-:Y:S01]  /*1950*/  FMUL.FTZ R196, R171.reuse, R198 ;  /* 0x000000c6abc47220 */ /* 0x040fe20000410000 */
[----:B------:R-:W-:Y:S01]  /*1960*/  SHF.L.U32 R160, R160, 0x10, RZ ;  /* 0x00000010a0a07819 */ /* 0x000fe200000006ff */
[----:B------:R-:W-:Y:S01]  /*1970*/  FADD.FTZ R159, R156, R191 ;  /* 0x000000bf9c9f7221 */ /* 0x000fe20000010000 */
[----:B------:R-:W-:Y:S01]  /*1980*/  FMUL.FTZ R192, R192, R165 ;  /* 0x000000a5c0c07220 */ /* 0x000fe20000410000 */
[----:B------:R-:W-:Y:S01]  /*1990*/  FFMA.FTZ R156, R186, R191, R157 ;  /* 0x000000bfba9c7223 */ /* 0x000fe2000001009d */
[----:B------:R-:W-:Y:S01]  /*19a0*/  FADD.FTZ R200, -R226, R163 ;  /* 0x000000a3e2c87221 */ /* 0x000fe20000010100 */
[----:B------:R-:W-:Y:S01]  /*19b0*/  FMUL.FTZ R190, R171, R194 ;  /* 0x000000c2abbe7220 */ /* 0x000fe20000410000 */
[----:B------:R-:W-:Y:S01]  /*19c0*/  SHF.L.U32 R163, R166, 0x10, RZ ;  /* 0x00000010a6a37819 */ /* 0x000fe200000006ff */
[-C--:B------:R-:W-:Y:S01]  /*19d0*/  FMUL.FTZ R199, R199, R158.reuse ;  /* 0x0000009ec7c77220 */ /* 0x080fe20000410000 */
[----:B------:R-:W-:Y:S01]  /*19e0*/  SHF.L.U32 R194, R46, 0x10, RZ ;  /* 0x000000102ec27819 */ /* 0x000fe200000006ff */
[----:B------:R-:W-:Y:S01]  /*19f0*/  FFMA.FTZ R77, R196, R158, R77 ;  /* 0x0000009ec44d7223 */ /* 0x000fe2000001004d */
[----:B------:R-:W-:Y:S01]  /*1a00*/  FADD.FTZ R101, R101, R158 ;  /* 0x0000009e65657221 */ /* 0x000fe20000010000 */
[----:B------:R-:W-:Y:S01]  /*1a10*/  FMUL.FTZ R195, R195, R160 ;  /* 0x000000a0c3c37220 */ /* 0x000fe20000410000 */
[----:B------:R-:W-:Y:S01]  /*1a20*/  FADD.FTZ R158, R159, R192 ;  /* 0x000000c09f9e7221 */ /* 0x000fe20000010000 */
[----:B------:R-:W-:Y:S01]  /*1a30*/  FFMA.FTZ R157, R193, R192, R156 ;  /* 0x000000c0c19d7223 */ /* 0x000fe2000001009c */
[----:B------:R-:W-:-:S02]  /*1a40*/  FMUL.FTZ R194, R194, R163 ;  /* 0x000000a3c2c27220 */ /* 0x000fc40000410000 */
[----:B------:R-:W-:Y:S01]  /*1a50*/  FADD.FTZ R159, R158, R195 ;  /* 0x000000c39e9f7221 */ /* 0x000fe20000010000 */
[----:B------:R-:W-:Y:S01]  /*1a60*/  FFMA.FTZ R156, R190, R195, R157 ;  /* 0x000000c3be9c7223 */ /* 0x000fe2000001009d */
[C---:B------:R-:W-:Y:S01]  /*1a70*/  PRMT R164, R167.reuse, 0x7632, R164 ;  /* 0x00007632a7a47816 */ /* 0x040fe200000000a4 */
[----:B------:R-:W-:Y:S01]  /*1a80*/  FADD.FTZ R162, -R226, R162 ;  /* 0x000000a2e2a27221 */ /* 0x000fe20000010100 */
[----:B------:R-:W-:Y:S01]  /*1a90*/  SHF.L.U32 R167, R167, 0x10, RZ ;  /* 0x00000010a7a77819 */ /* 0x000fe200000006ff */
[----:B------:R-:W-:Y:S01]  /*1aa0*/  FADD.FTZ R158, R159, R194 ;  /* 0x000000c29f9e7221 */ /* 0x000fe20000010000 */
[----:B------:R-:W-:Y:S01]  /*1ab0*/  SHF.L.U32 R198, R47, 0x10, RZ ;  /* 0x000000102fc67819 */ /* 0x000fe200000006ff */
[----:B------:R-:W-:Y:S01]  /*1ac0*/  FFMA.FTZ R157, R197, R194, R156 ;  /* 0x000000c2c59d7223 */ /* 0x000fe2000001009c */
[----:B------:R-:W-:Y:S01]  /*1ad0*/  SHF.L.U32 R164, R164, 0x10, RZ ;  /* 0x00000010a4a47819 */ /* 0x000fe200000006ff */
[C---:B------:R-:W-:Y:S01]  /*1ae0*/  FMUL.FTZ R201, R171.reuse, R162 ;  /* 0x000000a2abc97220 */ /* 0x040fe20000410000 */
        /* <DEDUP_REMOVED lines=19> */
.L_x_3753:
[----:B------:R-:W-:Y:S05]  /*1c20*/  BSYNC.RECONVERGENT B0 ;  /* 0x0000000000007941 */ /* 0x000fea0003800200 */
.L_x_3752:
        /* <DEDUP_REMOVED lines=23> */
[----:B------:R-:W0:Y:S01]  /*1da0*/  S2R R168, SR_TID.X ;  /* 0x0000000000a87919 */ /* 0x000e220000002100 */
[----:B------:R-:W1:Y:S01]  /*1db0*/  S2UR UR5, SR_CgaCtaId ;  /* 0x00000000000579c3 */ /* 0x000e620000008800 */
[----:B------:R-:W-:Y:S02]  /*1dc0*/  UMOV UR4, 0x400 ;  /* 0x0000040000047882 */ /* 0x000fe40000000000 */
[----:B-1----:R-:W-:-:S04]  /*1dd0*/  ULEA UR4, UR5, UR4, 0x18 ;  /* 0x0000000405047291 */ /* 0x002fc8000f8ec0ff */
[----:B------:R-:W-:Y:S02]  /*1de0*/  UIADD3 UR5, UPT, UPT, UR4, 0x3020, URZ ;  /* 0x0000302004057890 */ /* 0x000fe4000fffe0ff */
[----:B------:R-:W-:Y:S01]  /*1df0*/  @!UP1 UIADD3 UR5, UPT, UPT, UR4, 0x3000, URZ ;  /* 0x0000300004059890 */ /* 0x000fe2000fffe0ff */
[----:B0-----:R-:W-:-:S04]  /*1e00*/  SHF.R.U32.HI R158, RZ, 0x2, R168 ;  /* 0x00000002ff9e7819 */ /* 0x001fc800000116a8 */
[----:B------:R-:W-:-:S05]  /*1e10*/  LOP3.LUT R158, R158, 0x18, RZ, 0xc0, !PT ;  /* 0x000000189e9e7812 */ /* 0x000fca00078ec0ff */
[----:B------:R0:W-:Y:S02]  /*1e20*/  STS.64 [R158+UR5], R156 ;  /* 0x0000009c9e007988 */ /* 0x0001e40008000a05 */
.L_x_3755:
[----:B------:R-:W-:Y:S05]  /*1e30*/  BSYNC.RECONVERGENT B0 ;  /* 0x0000000000007941 */ /* 0x000fea0003800200 */
.L_x_3754:
[----:B------:R-:W1:Y:S08]  /*1e40*/  S2UR UR5, SR_CgaCtaId ;  /* 0x00000000000579c3 */ /* 0x000e700000008800 */
[----:B------:R-:W-:Y:S06]  /*1e50*/  BAR.SYNC.DEFER_BLOCKING 0x0 ;  /* 0x0000000000007b1d */ /* 0x000fec0000010000 */
        /* <DEDUP_REMOVED lines=34> */
[C---:B------:R-:W-:Y:S01]  /*2080*/  LOP3.LUT P1, RZ, R224.reuse, 0xff, RZ, 0xc0, !PT ;  /* 0x000000ffe0ff7812 */ /* 0x040fe2000782c0ff */
[-CC-:B------:R-:W-:Y:S01]  /*2090*/  FFMA.FTZ R160, R219, R163.reuse, R164.reuse ;  /* 0x000000a3dba07223 */ /* 0x180fe200000100a4 */
[----:B------:R-:W-:Y:S01]  /*20a0*/  LOP3.LUT P2, RZ, R224, 0xff00, RZ, 0xc0, !PT ;  /* 0x0000ff00e0ff7812 */ /* 0x000fe2000784c0ff */
[-C--:B------:R-:W-:Y:S01]  /*20b0*/  FFMA.FTZ R167, R216, R163.reuse, R164 ;  /* 0x000000a3d8a77223 */ /* 0x080fe200000100a4 */
[----:B------:R-:W-:Y:S02]  /*20c0*/  HFMA2 R165, -RZ, RZ, 0, 0 ;  /* 0x00000000ffa57431 */ /* 0x000fe400000001ff */
[----:B------:R-:W-:Y:S01]  /*20d0*/  FADD.FTZ R160, R217, -R160 ;  /* 0x800000a0d9a07221 */ /* 0x000fe20000010000 */
[----:B------:R-:W-:Y:S01]  /*20e0*/  LOP3.LUT P6, RZ, R224, 0xff0000, RZ, 0xc0, !PT ;  /* 0x00ff0000e0ff7812 */ /* 0x000fe200078cc0ff */
[----:B------:R-:W-:Y:S01]  /*20f0*/  FADD.FTZ R218, R214, -R167 ;  /* 0x800000a7d6da7221 */ /* 0x000fe20000010000 */
[----:B------:R-:W-:Y:S01]  /*2100*/  FFMA.FTZ R227, R212, R163, R164 ;  /* 0x000000a3d4e37223 */ /* 0x000fe200000100a4 */
[C---:B------:R-:W-:Y:S01]  /*2110*/  FMUL.FTZ R161, R171.reuse, R160 ;  /* 0x000000a0aba17220 */ /* 0x040fe20000410000 */
[----:B------:R-:W-:Y:S01]  /*2120*/  MOV R160, RZ ;  /* 0x000000ff00a07202 */ /* 0x000fe20000000f00 */
[----:B------:R-:W-:Y:S01]  /*2130*/  FMUL.FTZ R167, R171, R218 ;  /* 0x000000daaba77220 */ /* 0x000fe20000410000 */
[----:B------:R-:W-:-:S02]  /*2140*/  HFMA2 R218, -RZ, RZ, 0, 0 ;  /* 0x00000000ffda7431 */ /* 0x000fc400000001ff */
[-C--:B------:R-:W-:Y:S01]  /*2150*/  FMUL.FTZ R161, R161, R162.reuse ;  /* 0x000000a2a1a17220 */ /* 0x080fe20000410000 */
[C---:B-----5:R-:W-:Y:S01]  /*2160*/  @P1 SHF.L.U32 R166, R156.reuse, 0x10, RZ ;  /* 0x000000109ca61819 */ /* 0x060fe200000006ff */
[----:B------:R-:W-:Y:S01]  /*2170*/  FMUL.FTZ R167, R167, R162 ;  /* 0x000000a2a7a77220 */ /* 0x000fe20000410000 */
[----:B------:R-:W-:Y:S01]  /*2180*/  @P2 PRMT R156, R156, 0x7632, R156 ;  /* 0x000076329c9c2816 */ /* 0x000fe2000000009c */
[----:B------:R-:W-:Y:S01]  /*2190*/  FMUL.FTZ R226, R161, UR16 ;  /* 0x00000010a1e27c20 */ /* 0x000fe20008410000 */
[----:B------:R-:W-:Y:S01]  /*21a0*/  @P1 SHF.L.U32 R161, R56, 0x10, RZ ;  /* 0x0000001038a11819 */ /* 0x000fe200000006ff */
[----:B------:R-:W-:Y:S01]  /*21b0*/  FMUL.FTZ R167, R167, UR16 ;  /* 0x00000010a7a77c20 */ /* 0x000fe20008410000 */
[----:B------:R-:W-:Y:S01]  /*21c0*/  @P2 SHF.L.U32 R156, R156, 0x10, RZ ;  /* 0x000000109c9c2819 */ /* 0x000fe200000006ff */
[----:B------:R-:W-:Y:S01]  /*21d0*/  @P1 FMUL.FTZ R165, R226, R166 ;  /* 0x000000a6e2a51220 */ /* 0x000fe20000410000 */
[----:B------:R-:W-:Y:S01]  /*21e0*/  @P2 SHF.L.U32 R166, R22, 0x10, RZ ;  /* 0x0000001016a62819 */ /* 0x000fe200000006ff */
[----:B------:R-:W-:Y:S01]  /*21f0*/  @P1 FMUL.FTZ R160, R226, R161 ;  /* 0x000000a1e2a01220 */ /* 0x000fe20000410000 */
[----:B------:R-:W-:Y:S01]  /*2200*/  LOP3.LUT P1, RZ, R224, 0xff000000, RZ, 0xc0, !PT ;  /* 0xff000000e0ff7812 */ /* 0x000fe2000782c0ff */
[----:B------:R-:W-:Y:S01]  /*2210*/  @P2 FMUL.FTZ R218, R167, R156 ;  /* 0x0000009ca7da2220 */ /* 0x000fe20000410000 */
[-C--:B------:R-:W-:Y:S01]  /*2220*/  FFMA.FTZ R156, R215, R163.reuse, R164 ;  /* 0x000000a3d79c7223 */ /* 0x080fe200000100a4 */
[----:B------:R-:W-:Y:S01]  /*2230*/  MOV R161, RZ ;  /* 0x000000ff00a17202 */ /* 0x000fe20000000f00 */
[----:B------:R-:W-:Y:S01]  /*2240*/  @P2 FMUL.FTZ R161, R167, R166 ;  /* 0x000000a6a7a12220 */ /* 0x000fe20000410000 */
[----:B------:R-:W-:Y:S01]  /*2250*/  FADD.FTZ R228, R210, -R227 ;  /* 0x800000e3d2e47221 */ /* 0x000fe20000010000 */
[----:B------:R-:W-:Y:S01]  /*2260*/  FADD.FTZ R166, R213, -R156 ;  /* 0x8000009cd5a67221 */ /* 0x000fe20000010000 */
[----:B------:R-:W-:Y:S01]  /*2270*/  FFMA.FTZ R230, R211, R163, R164 ;  /* 0x000000a3d3e67223 */ /* 0x000fe200000100a4 */
[----:B------:R-:W-:-:S02]  /*2280*/  HFMA2 R156, -RZ, RZ, 0, 0 ;  /* 0x00000000ff9c7431 */ /* 0x000fc400000001ff */
[C---:B------:R-:W-:Y:S01]  /*2290*/  FMUL.FTZ R229, R171.reuse, R228 ;  /* 0x000000e4abe57220 */ /* 0x040fe20000410000 */
[----:B------:R-:W-:Y:S01]  /*22a0*/  FMUL.FTZ R227, R171, R166 ;  /* 0x000000a6abe37220 */ /* 0x000fe20000410000 */
[----:B------:R-:W-:Y:S01]  /*22b0*/  @P6 SHF.L.U32 R226, R157, 0x10, RZ ;  /* 0x000000109de26819 */ /* 0x000fe200000006ff */
[----:B------:R-:W-:Y:S01]  /*22c0*/  FADD.FTZ R230, R209, -R230 ;  /* 0x800000e6d1e67221 */ /* 0x000fe20000010000 */
[----:B------:R-:W-:Y:S01]  /*22d0*/  @P1 PRMT R228, R157, 0x7632, R228 ;  /* 0x000076329de41816 */ /* 0x000fe200000000e4 */
[-C--:B------:R-:W-:Y:S01]  /*22e0*/  FMUL.FTZ R227, R227, R162.reuse ;  /* 0x000000a2e3e37220 */ /* 0x080fe20000410000 */
[----:B------:R-:W-:Y:S02]  /*22f0*/  LOP3.LUT P2, RZ, R225, 0xff, RZ, 0xc0, !PT ;  /* 0x000000ffe1ff7812 */ /* 0x000fe4000784c0ff */
[----:B------:R-:W-:Y:S02]  /*2300*/  CS2R R166, SRZ ;  /* 0x0000000000a67805 */ /* 0x000fe4000001ff00 */
[----:B------:R-:W-:Y:S01]  /*2310*/  @P6 SHF.L.U32 R157, R57, 0x10, RZ ;  /* 0x00000010399d6819 */ /* 0x000fe200000006ff */
[----:B------:R-:W-:Y:S01]  /*2320*/  FMUL.FTZ R227, R227, UR16 ;  /* 0x00000010e3e37c20 */ /* 0x000fe20008410000 */
[----:B------:R-:W-:Y:S01]  /*2330*/  FMUL.FTZ R229, R229, R162 ;  /* 0x000000a2e5e57220 */ /* 0x000fe20000410000 */
[----:B------:R-:W-:Y:S01]  /*2340*/  @P1 SHF.L.U32 R228, R228, 0x10, RZ ;  /* 0x00000010e4e41819 */ /* 0x000fe200000006ff */
[----:B------:R-:W-:Y:S01]  /*2350*/  FFMA.FTZ R233, R208, R163, R164 ;  /* 0x000000a3d0e97223 */ /* 0x000fe200000100a4 */
[C---:B------:R-:W-:Y:S01]  /*2360*/  @P6 FMUL.FTZ R167, R227.reuse, R226 ;  /* 0x000000e2e3a76220 */ /* 0x040fe20000410000 */
[----:B------:R-:W-:Y:S01]  /*2370*/  @P6 FMUL.FTZ R156, R227, R157 ;  /* 0x0000009de39c6220 */ /* 0x000fe20000410000 */
[----:B------:R-:W-:Y:S01]  /*2380*/  FMUL.FTZ R227, R171, R230 ;  /* 0x000000e6abe37220 */ /* 0x000fe20000410000 */
[----:B------:R-:W-:Y:S01]  /*2390*/  @P1 SHF.L.U32 R226, R23, 0x10, RZ ;  /* 0x0000001017e21819 */ /* 0x000fe200000006ff */
[----:B------:R-:W-:Y:S01]  /*23a0*/  FMUL.FTZ R235, R229, UR16 ;  /* 0x00000010e5eb7c20 */ /* 0x000fe20008410000 */
[----:B------:R-:W-:Y:S01]  /*23b0*/  MOV R157, RZ ;  /* 0x000000ff009d7202 */ /* 0x000fe20000000f00 */
[----:B------:R-:W-:Y:S01]  /*23c0*/  FMUL.FTZ R227, R227, R162 ;  /* 0x000000a2e3e37220 */ /* 0x000fe20000410000 */
[----:B------:R-:W-:Y:S01]  /*23d0*/  @P2 SHF.L.U32 R230, R158, 0x10, RZ ;  /* 0x000000109ee62819 */ /* 0x000fe200000006ff */
[----:B------:R-:W-:Y:S01]  /*23e0*/  @P1 FMUL.FTZ R157, R235, R226 ;  /* 0x000000e2eb9d1220 */ /* 0x000fe20000410000 */
[----:B------:R-:W-:Y:S01]  /*23f0*/  @P2 SHF.L.U32 R231, R58, 0x10, RZ ;  /* 0x000000103ae72819 */ /* 0x000fe200000006ff */
[----:B------:R-:W-:Y:S01]  /*2400*/  FMUL.FTZ R227, R227, UR16 ;  /* 0x00000010e3e37c20 */ /* 0x000fe20008410000 */
[----:B------:R-:W-:Y:S01]  /*2410*/  LOP3.LUT P6, RZ, R225, 0xff00, RZ, 0xc0, !PT ;  /* 0x0000ff00e1ff7812 */ /* 0x000fe200078cc0ff */
[----:B------:R-:W-:Y:S01]  /*2420*/  @P1 FMUL.FTZ R166, R235, R228 ;  /* 0x000000e4eba61220 */ /* 0x000fe20000410000 */
[----:B------:R-:W-:Y:S01]  /*2430*/  FADD.FTZ R226, R206, -R233 ;  /* 0x800000e9cee27221 */ /* 0x000fe20000010000 */
[----:B------:R-:W-:-:S02]  /*2440*/  CS2R R228, SRZ ;  /* 0x0000000000e47805 */ /* 0x000fc4000001ff00 */
[----:B------:R-:W-:Y:S01]  /*2450*/  ISETP.GE.U32.AND P1, PT, R224, RZ, PT ;  /* 0x000000ffe000720c */ /* 0x000fe20003f26070 */
[C---:B------:R-:W-:Y:S01]  /*2460*/  @P2 FMUL.FTZ R229, R227.reuse, R230 ;  /* 0x000000e6e3e52220 */ /* 0x040fe20000410000 */
[----:B------:R-:W-:Y:S01]  /*2470*/  @P2 FMUL.FTZ R228, R227, R231 ;  /* 0x000000e7e3e42220 */ /* 0x000fe20000410000 */
[----:B------:R-:W-:Y:S01]  /*2480*/  FMUL.FTZ R227, R171, R226 ;  /* 0x000000e2abe37220 */ /* 0x000fe20000410000 */
[-CC-:B------:R-:W-:Y:S01]  /*2490*/  FFMA.FTZ R226, R207, R163.reuse, R164.reuse ;  /* 0x000000a3cfe27223 */ /* 0x180fe200000100a4 */
[----:B------:R-:W-:Y:S01]  /*24a0*/  LOP3.LUT P2, RZ, R225, 0xff0000, RZ, 0xc0, !PT ;  /* 0x00ff0000e1ff7812 */ /* 0x000fe2000784c0ff */
[----:B------:R-:W-:Y:S01]  /*24b0*/  FFMA.FTZ R235, R204, R163, R164 ;  /* 0x000000a3cceb7223 */ /* 0x000fe200000100a4 */
[----:B------:R-:W-:Y:S01]  /*24c0*/  FMUL.FTZ R227, R227, R162 ;  /* 0x000000a2e3e37220 */ /* 0x000fe20000410000 */
[----:B------:R-:W-:Y:S01]  /*24d0*/  FADD.FTZ R232, R205, -R226 ;  /* 0x800000e2cde87221 */ /* 0x000fe20000010000 */
[----:B------:R-:W-:Y:S01]  /*24e0*/  @P6 PRMT R158, R158, 0x7632, R158 ;  /* 0x000076329e9e6816 */ /* 0x000fe2000000009e */
[----:B------:R-:W-:Y:S01]  /*24f0*/  FADD.FTZ R234, R202, -R235 ;  /* 0x800000ebcaea7221 */ /* 0x000fe20000010000 */
[----:B------:R-:W-:Y:S01]  /*2500*/  FMUL.FTZ R233, R227, UR16 ;  /* 0x00000010e3e97c20 */ /* 0x000fe20008410000 */
[----:B------:R-:W-:Y:S01]  /*2510*/  ISETP.GE.U32.AND.EX P1, PT, R225, 0x1000000, PT, P1 ;  /* 0x01000000e100780c */ /* 0x000fe20003f26110 */
[----:B------:R-:W-:Y:S01]  /*2520*/  FMUL.FTZ R227, R171, R232 ;  /* 0x000000e8abe37220 */ /* 0x000fe20000410000 */
[----:B------:R-:W-:-:S02]  /*2530*/  @P6 SHF.L.U32 R158, R158, 0x10, RZ ;  /* 0x000000109e9e6819 */ /* 0x000fc400000006ff */
[----:B------:R-:W-:Y:S02]  /*2540*/  CS2R R230, SRZ ;  /* 0x0000000000e67805 */ /* 0x000fe4000001ff00 */
[----:B------:R-:W-:Y:S01]  /*2550*/  @P6 SHF.L.U32 R226, R24, 0x10, RZ ;  /* 0x0000001018e26819 */ /* 0x000fe200000006ff */
[----:B------:R-:W-:Y:S01]  /*2560*/  FMUL.FTZ R227, R227, R162 ;  /* 0x000000a2e3e37220 */ /* 0x000fe20000410000 */
[----:B------:R-:W-:Y:S01]  /*2570*/  F2FP.BF16.F32.PACK_AB R157, R157, R156 ;  /* 0x0000009c9d9d723e */ /* 0x000fe200000010ff */
[----:B------:R-:W-:Y:S01]  /*2580*/  @P6 FMUL.FTZ R230, R233, R158 ;  /* 0x0000009ee9e66220 */ /* 0x000fe20000410000 */
[----:B------:R-:W-:Y:S01]  /*2590*/  @P2 SHF.L.U32 R158, R159, 0x10, RZ ;  /* 0x000000109f9e2819 */ /* 0x000fe200000006ff */
[----:B------:R-:W-:Y:S01]  /*25a0*/  FMUL.FTZ R235, R227, UR16 ;  /* 0x00000010e3eb7c20 */ /* 0x000fe20008410000 */
[----:B------:R-:W-:Y:S01]  /*25b0*/  @P6 FMUL.FTZ R231, R233, R226 ;  /* 0x000000e2e9e76220 */ /* 0x000fe20000410000 */
[----:B------:R-:W-:Y:S01]  /*25c0*/  FMUL.FTZ R227, R171, R234 ;  /* 0x000000eaabe37220 */ /* 0x000fe20000410000 */
[----:B------:R-:W-:-:S02]  /*25d0*/  @P2 SHF.L.U32 R226, R59, 0x10, RZ ;  /* 0x000000103be22819 */ /* 0x000fc400000006ff */
[----:B------:R-:W-:Y:S02]  /*25e0*/  CS2R R232, SRZ ;  /* 0x0000000000e87805 */ /* 0x000fe4000001ff00 */
[----:B------:R-:W-:Y:S01]  /*25f0*/  @P1 PRMT R159, R159, 0x7632, R159 ;  /* 0x000076329f9f1816 */ /* 0x000fe2000000009f */
[----:B------:R-:W-:Y:S01]  /*2600*/  FMUL.FTZ R227, R227, R162 ;  /* 0x000000a2e3e37220 */ /* 0x000fe20000410000 */
[C---:B------:R-:W-:Y:S01]  /*2610*/  @P2 FMUL.FTZ R233, R235.reuse, R158 ;  /* 0x0000009eebe92220 */ /* 0x040fe20000410000 */
[----:B------:R-:W-:Y:S01]  /*2620*/  @P2 FMUL.FTZ R232, R235, R226 ;  /* 0x000000e2ebe82220 */ /* 0x000fe20000410000 */
[----:B------:R-:W-:Y:S01]  /*2630*/  HFMA2 R158, -RZ, RZ, 0, 0 ;  /* 0x00000000ff9e7431 */ /* 0x000fe200000001ff */
[----:B------:R-:W-:Y:S01]  /*2640*/  @P1 SHF.L.U32 R159, R159, 0x10, RZ ;  /* 0x000000109f9f1819 */ /* 0x000fe200000006ff */
[----:B------:R-:W-:Y:S01]  /*2650*/  FMUL.FTZ R227, R227, UR16 ;  /* 0x00000010e3e37c20 */ /* 0x000fe20008410000 */
[----:B------:R-:W-:Y:S01]  /*2660*/  @P1 SHF.L.U32 R226, R25, 0x10, RZ ;  /* 0x0000001019e21819 */ /* 0x000fe200000006ff */
[----:B------:R-:W-:Y:S01]  /*2670*/  FADD.FTZ R165, R104, R165 ;  /* 0x000000a568a57221 */ /* 0x000fe20000010000 */
[----:B------:R-:W-:Y:S01]  /*2680*/  MOV R235, RZ ;  /* 0x000000ff00eb7202 */ /* 0x000fe20000000f00 */
[----:B------:R-:W-:Y:S01]  /*2690*/  @P1 FMUL.FTZ R158, R227, R159 ;  /* 0x0000009fe39e1220 */ /* 0x000fe20000410000 */
[----:B------:R-:W-:Y:S01]  /*26a0*/  FADD.FTZ R218, R105, R218 ;  /* 0x000000da69da7221 */ /* 0x000fe20000010000 */
[----:B------:R-:W-:Y:S01]  /*26b0*/  @P1 FMUL.FTZ R235, R227, R226 ;  /* 0x000000e2e3eb1220 */ /* 0x000fe20000410000 */
[----:B------:R-:W-:Y:S01]  /*26c0*/  FADD.FTZ R226, R106, R167 ;  /* 0x000000a76ae27221 */ /* 0x000fe20000010000 */
[----:B------:R-:W-:Y:S01]  /*26d0*/  FADD.FTZ R111, R111, R158 ;  /* 0x0000009e6f6f7221 */ /* 0x000fe20000010000 */
[----:B------:R-:W-:Y:S01]  /*26e0*/  FADD.FTZ R227, R107, R166 ;  /* 0x000000a66be37221 */ /* 0x000fe20000010000 */
[----:B------:R-:W-:Y:S01]  /*26f0*/  FADD.FTZ R108, R108, R229 ;  /* 0x000000e56c6c7221 */ /* 0x000fe20000010000 */
[----:B------:R-:W-:Y:S01]  /*2700*/  FADD.FTZ R109, R109, R230 ;  /* 0x000000e66d6d7221 */ /* 0x000fe20000010000 */
[----:B------:R-:W-:Y:S01]  /*2710*/  FADD.FTZ R110, R110, R233 ;  /* 0x000000e96e6e7221 */ /* 0x000fe20000010000 */
[----:B------:R-:W-:-:S02]  /*2720*/  F2FP.BF16.F32.PACK_AB R159, R235, R232 ;  /* 0x000000e8eb9f723e */ /* 0x000fc400000010ff */
[----:B------:R-:W-:Y:S02]  /*2730*/  F2FP.BF16.F32.PACK_AB R158, R231, R228 ;  /* 0x000000e4e79e723e */ /* 0x000fe400000010ff */
[----:B------:R-:W-:Y:S01]  /*2740*/  F2FP.BF16.F32.PACK_AB R156, R161, R160 ;  /* 0x000000a0a19c723e */ /* 0x000fe200000010ff */
[----:B------:R-:W-:Y:S06]  /*2750*/  BRA `(.L_x_3760) ;  /* 0x0000001400507947 */ /* 0x000fec0003800000 */
.L_x_3759:
[-C--:B------:R-:W-:Y:S01]  /*2760*/  FFMA.FTZ R68, R219, R163.reuse, R164 ;  /* 0x000000a3db447223 */ /* 0x080fe200000100a4 */
[C---:B------:R-:W-:Y:S01]  /*2770*/  LOP3.LUT P1, RZ, R224.reuse, 0xff, RZ, 0xc0, !PT ;  /* 0x000000ffe0ff7812 */ /* 0x040fe2000782c0ff */
[----:B------:R-:W-:Y:S01]  /*2780*/  HFMA2 R165, -RZ, RZ, 0, 0 ;  /* 0x00000000ffa57431 */ /* 0x000fe200000001ff */
[C---:B------:R-:W-:Y:S01]  /*2790*/  LOP3.LUT P2, RZ, R224.reuse, 0xff00, RZ, 0xc0, !PT ;  /* 0x0000ff00e0ff7812 */ /* 0x040fe2000784c0ff */
[----:B------:R-:W-:Y:S01]  /*27a0*/  FADD.FTZ R68, R217, -R68 ;  /* 0x80000044d9447221 */ /* 0x000fe20000010000 */
[-C--:B------:R-:W-:Y:S01]  /*27b0*/  FFMA.FTZ R136, R215, R163.reuse, R164 ;  /* 0x000000a3d7887223 */ /* 0x080fe200000100a4 */
[----:B------:R-:W-:Y:S02]  /*27c0*/  LOP3.LUT P6, RZ, R224, 0xff0000, RZ, 0xc0, !PT ;  /* 0x00ff0000e0ff7812 */ /* 0x000fe400078cc0ff */
[----:B------:R-:W-:Y:S01]  /*27d0*/  CS2R R160, SRZ ;  /* 0x0000000000a07805 */ /* 0x000fe2000001ff00 */
[----:B------:R-:W-:Y:S01]  /*27e0*/  FMUL.FTZ R68, R171, R68 ;  /* 0x00000044ab447220 */ /* 0x000fe20000410000 */
[----:B------:R-:W-:Y:S01]  /*27f0*/  FADD.FTZ R136, R213, -R136 ;  /* 0x80000088d5887221 */ /* 0x000fe20000010000 */
[----:B------:R-:W-:Y:S01]  /*2800*/  HFMA2 R227, -RZ, RZ, 0, 0 ;  /* 0x00000000ffe37431 */ /* 0x000fe200000001ff */
[----:B------:R-:W-:Y:S01]  /*2810*/  MOV R218, RZ ;  /* 0x000000ff00da7202 */ /* 0x000fe20000000f00 */
[----:B------:R-:W-:Y:S01]  /*2820*/  FMUL.FTZ R69, R68, R162 ;  /* 0x000000a244457220 */ /* 0x000fe20000410000 */
[----:B------:R-:W-:Y:S01]  /*2830*/  MOV R166, RZ ;  /* 0x000000ff00a67202 */ /* 0x000fe20000000f00 */
[-CC-:B------:R-:W-:Y:S01]  /*2840*/  FFMA.FTZ R231, R208, R163.reuse, R164.reuse ;  /* 0x000000a3d0e77223 */ /* 0x180fe200000100a4 */
[----:B-----5:R-:W-:Y:S01]  /*2850*/  @P1 SHF.L.U32 R70, R156, 0x10, RZ ;  /* 0x000000109c461819 */ /* 0x020fe200000006ff */
[----:B------:R-:W-:Y:S01]  /*2860*/  FMUL.FTZ R137, R69, UR16 ;  /* 0x0000001045897c20 */ /* 0x000fe20008410000 */
[----:B------:R-:W-:Y:S01]  /*2870*/  FFMA.FTZ R69, R216, R163, R164 ;  /* 0x000000a3d8457223 */ /* 0x000fe200000100a4 */
[----:B------:R-:W-:-:S02]  /*2880*/  @P2 PRMT R156, R156, 0x7632, R156 ;  /* 0x000076329c9c2816 */ /* 0x000fc4000000009c */
[----:B------:R-:W-:Y:S01]  /*2890*/  CS2R R228, SRZ ;  /* 0x0000000000e47805 */ /* 0x000fe2000001ff00 */
[----:B------:R-:W-:Y:S01]  /*28a0*/  @P1 FMUL.FTZ R165, R70, R137 ;  /* 0x0000008946a51220 */ /* 0x000fe20000410000 */
[----:B------:R-:W-:Y:S01]  /*28b0*/  FADD.FTZ R70, R214, -R69 ;  /* 0x80000045d6467221 */ /* 0x000fe20000010000 */
[----:B------:R-:W-:Y:S01]  /*28c0*/  @P1 SHF.L.U32 R138, R56, 0x10, RZ ;  /* 0x00000010388a1819 */ /* 0x000fe200000006ff */
[--C-:B------:R-:W-:Y:S01]  /*28d0*/  FFMA.FTZ R233, R204, R163, R164.reuse ;  /* 0x000000a3cce97223 */ /* 0x100fe200000100a4 */
[----:B------:R-:W-:Y:S01]  /*28e0*/  @P2 SHF.L.U32 R226, R22, 0x10, RZ ;  /* 0x0000001016e22819 */ /* 0x000fe200000006ff */
[C---:B------:R-:W-:Y:S01]  /*28f0*/  FMUL.FTZ R69, R171.reuse, R70 ;  /* 0x00000046ab457220 */ /* 0x040fe20000410000 */
[----:B------:R-:W-:Y:S01]  /*2900*/  FMUL.FTZ R70, R171, R136 ;  /* 0x00000088ab467220 */ /* 0x000fe20000410000 */
[----:B------:R-:W-:Y:S01]  /*2910*/  @P2 SHF.L.U32 R156, R156, 0x10, RZ ;  /* 0x000000109c9c2819 */ /* 0x000fe200000006ff */
[----:B------:R-:W-:Y:S01]  /*2920*/  @P1 FMUL.FTZ R161, R138, R137 ;  /* 0x000000898aa11220 */ /* 0x000fe20000410000 */
[-C--:B------:R-:W-:Y:S01]  /*2930*/  FMUL.FTZ R71, R69, R162.reuse ;  /* 0x000000a245477220 */ /* 0x080fe20000410000 */
[----:B------:R-:W-:Y:S01]  /*2940*/  FMUL.FTZ R136, R70, R162 ;  /* 0x000000a246887220 */ /* 0x000fe20000410000 */
[----:B------:R-:W-:Y:S01]  /*2950*/  @P6 SHF.L.U32 R139, R157, 0x10, RZ ;  /* 0x000000109d8b6819 */ /* 0x000fe200000006ff */
[--C-:B------:R-:W-:Y:S01]  /*2960*/  FFMA.FTZ R138, R211, R163, R164.reuse ;  /* 0x000000a3d38a7223 */ /* 0x100fe200000100a4 */
[----:B------:R-:W-:Y:S01]  /*2970*/  FMUL.FTZ R71, R71, UR16 ;  /* 0x0000001047477c20 */ /* 0x000fe20008410000 */
[----:B------:R-:W-:Y:S01]  /*2980*/  @P6 SHF.L.U32 R167, R57, 0x10, RZ ;  /* 0x0000001039a76819 */ /* 0x000fe200000006ff */
[----:B------:R-:W-:Y:S01]  /*2990*/  FMUL.FTZ R136, R136, UR16 ;  /* 0x0000001088887c20 */ /* 0x000fe20008410000 */
[----:B------:R-:W-:Y:S01]  /*29a0*/  LOP3.LUT P1, RZ, R224, 0xff000000, RZ, 0xc0, !PT ;  /* 0xff000000e0ff7812 */ /* 0x000fe2000782c0ff */
[-C--:B------:R-:W-:Y:S01]  /*29b0*/  @P2 FMUL.FTZ R218, R156, R71.reuse ;  /* 0x000000479cda2220 */ /* 0x080fe20000410000 */
[----:B------:R-:W-:Y:S01]  /*29c0*/  @P2 FMUL.FTZ R160, R226, R71 ;  /* 0x00000047e2a02220 */ /* 0x000fe20000410000 */
[----:B------:R-:W-:Y:S01]  /*29d0*/  FFMA.FTZ R71, R212, R163, R164 ;  /* 0x000000a3d4477223 */ /* 0x000fe200000100a4 */
[-C--:B------:R-:W-:Y:S01]  /*29e0*/  @P6 FMUL.FTZ R227, R139, R136.reuse ;  /* 0x000000888be36220 */ /* 0x080fe20000410000 */
[----:B------:R-:W-:Y:S01]  /*29f0*/  @P6 FMUL.FTZ R166, R167, R136 ;  /* 0x00000088a7a66220 */ /* 0x000fe20000410000 */
[----:B------:R-:W-:Y:S01]  /*2a00*/  LOP3.LUT P2, RZ, R225, 0xff, RZ, 0xc0, !PT ;  /* 0x000000ffe1ff7812 */ /* 0x000fe2000784c0ff */
[----:B------:R-:W-:Y:S01]  /*2a10*/  FADD.FTZ R136, R210, -R71 ;  /* 0x80000047d2887221 */ /* 0x000fe20000010000 */
[----:B------:R-:W-:Y:S01]  /*2a20*/  FADD.FTZ R138, R209, -R138 ;  /* 0x8000008ad18a7221 */ /* 0x000fe20000010000 */
[----:B------:R-:W-:Y:S01]  /*2a30*/  LOP3.LUT P6, RZ, R225, 0xff00, RZ, 0xc0, !PT ;  /* 0x0000ff00e1ff7812 */ /* 0x000fe200078cc0ff */
[----:B------:R-:W-:-:S02]  /*2a40*/  HFMA2 R167, -RZ, RZ, 0, 0 ;  /* 0x00000000ffa77431 */ /* 0x000fc400000001ff */
[C---:B------:R-:W-:Y:S01]  /*2a50*/  FMUL.FTZ R71, R171.reuse, R136 ;  /* 0x00000088ab477220 */ /* 0x040fe20000410000 */
[----:B------:R-:W-:Y:S01]  /*2a60*/  FMUL.FTZ R136, R171, R138 ;  /* 0x0000008aab887220 */ /* 0x000fe20000410000 */
[----:B------:R-:W-:Y:S01]  /*2a70*/  @P1 PRMT R157, R157, 0x7632, R157 ;  /* 0x000076329d9d1816 */ /* 0x000fe2000000009d */
[----:B------:R-:W-:Y:S01]  /*2a80*/  FADD.FTZ R232, R202, -R233 ;  /* 0x800000e9cae87221 */ /* 0x000fe20000010000 */
[-C--:B------:R-:W-:Y:S01]  /*2a90*/  FMUL.FTZ R137, R71, R162.reuse ;  /* 0x000000a247897220 */ /* 0x080fe20000410000 */
[----:B------:R-:W-:Y:S01]  /*2aa0*/  @P1 SHF.L.U32 R230, R23, 0x10, RZ ;  /* 0x0000001017e61819 */ /* 0x000fe200000006ff */
[----:B------:R-:W-:Y:S01]  /*2ab0*/  FMUL.FTZ R138, R136, R162 ;  /* 0x000000a2888a7220 */ /* 0x000fe20000410000 */
[----:B------:R-:W-:Y:S01]  /*2ac0*/  @P1 SHF.L.U32 R226, R157, 0x10, RZ ;  /* 0x000000109de21819 */ /* 0x000fe200000006ff */
[----:B------:R-:W-:Y:S01]  /*2ad0*/  FMUL.FTZ R137, R137, UR16 ;  /* 0x0000001089897c20 */ /* 0x000fe20008410000 */
[----:B------:R-:W-:Y:S01]  /*2ae0*/  @P2 SHF.L.U32 R139, R158, 0x10, RZ ;  /* 0x000000109e8b2819 */ /* 0x000fe200000006ff */
[----:B------:R-:W-:Y:S01]  /*2af0*/  FMUL.FTZ R138, R138, UR16 ;  /* 0x000000108a8a7c20 */ /* 0x000fe20008410000 */
[----:B------:R-:W-:Y:S01]  /*2b00*/  @P2 SHF.L.U32 R157, R58, 0x10, RZ ;  /* 0x000000103a9d2819 */ /* 0x000fe200000006ff */
[-C--:B------:R-:W-:Y:S01]  /*2b10*/  @P1 FMUL.FTZ R228, R226, R137.reuse ;  /* 0x00000089e2e41220 */ /* 0x080fe20000410000 */
[----:B------:R-:W-:Y:S01]  /*2b20*/  FADD.FTZ R226, R206, -R231 ;  /* 0x800000e7cee27221 */ /* 0x000fe20000010000 */
[----:B------:R-:W-:Y:S01]  /*2b30*/  @P1 FMUL.FTZ R167, R230, R137 ;  /* 0x00000089e6a71220 */ /* 0x000fe20000410000 */
[----:B------:R-:W-:Y:S01]  /*2b40*/  MOV R156, RZ ;  /* 0x000000ff009c7202 */ /* 0x000fe20000000f00 */
[----:B------:R-:W-:Y:S01]  /*2b50*/  @P2 FMUL.FTZ R229, R139, R138 ;  /* 0x0000008a8be52220 */ /* 0x000fe20000410000 */
[----:B------:R-:W-:Y:S01]  /*2b60*/  FMUL.FTZ R137, R171, R226 ;  /* 0x000000e2ab897220 */ /* 0x000fe20000410000 */
[----:B------:R-:W-:Y:S01]  /*2b70*/  @P2 FMUL.FTZ R156, R157, R138 ;  /* 0x0000008a9d9c2220 */ /* 0x000fe20000410000 */
[----:B------:R-:W-:Y:S01]  /*2b80*/  @P6 PRMT R158, R158, 0x7632, R158 ;  /* 0x000076329e9e6816 */ /* 0x000fe2000000009e */
[----:B------:R-:W-:Y:S01]  /*2b90*/  FFMA.FTZ R226, R207, R163, R164 ;  /* 0x000000a3cfe27223 */ /* 0x000fe200000100a4 */
[----:B------:R-:W-:Y:S01]  /*2ba0*/  FMUL.FTZ R138, R137, R162 ;  /* 0x000000a2898a7220 */ /* 0x000fe20000410000 */
[----:B------:R-:W-:Y:S01]  /*2bb0*/  HFMA2 R230, -RZ, RZ, 0, 0 ;  /* 0x00000000ffe67431 */ /* 0x000fe200000001ff */
[----:B------:R-:W-:Y:S01]  /*2bc0*/  @P6 SHF.L.U32 R139, R158, 0x10, RZ ;  /* 0x000000109e8b6819 */ /* 0x000fe200000006ff */
[----:B------:R-:W-:Y:S01]  /*2bd0*/  FADD.FTZ R226, R205, -R226 ;  /* 0x800000e2cde27221 */ /* 0x000fe20000010000 */
[----:B------:R-:W-:Y:S01]  /*2be0*/  @P6 SHF.L.U32 R231, R24, 0x10, RZ ;  /* 0x0000001018e76819 */ /* 0x000fe200000006ff */
[----:B------:R-:W-:Y:S01]  /*2bf0*/  FMUL.FTZ R138, R138, UR16 ;  /* 0x000000108a8a7c20 */ /* 0x000fe20008410000 */
[----:B------:R-:W-:Y:S01]  /*2c00*/  ISETP.GE.U32.AND P1, PT, R224, RZ, PT ;  /* 0x000000ffe000720c */ /* 0x000fe20003f26070 */
[----:B------:R-:W-:Y:S01]  /*2c10*/  FADD.FTZ R165, R104, R165 ;  /* 0x000000a568a57221 */ /* 0x000fe20000010000 */
[----:B------:R-:W-:Y:S01]  /*2c20*/  LOP3.LUT P2, RZ, R225, 0xff0000, RZ, 0xc0, !PT ;  /* 0x00ff0000e1ff7812 */ /* 0x000fe2000784c0ff */
[-C--:B------:R-:W-:Y:S01]  /*2c30*/  @P6 FMUL.FTZ R230, R139, R138.reuse ;  /* 0x0000008a8be66220 */ /* 0x080fe20000410000 */
[----:B------:R-:W-:Y:S01]  /*2c40*/  MOV R157, RZ ;  /* 0x000000ff009d7202 */ /* 0x000fe20000000f00 */
[----:B------:R-:W-:Y:S01]  /*2c50*/  @P6 FMUL.FTZ R157, R231, R138 ;  /* 0x0000008ae79d6220 */ /* 0x000fe20000410000 */
[----:B------:R-:W-:Y:S01]  /*2c60*/  ISETP.GE.U32.AND.EX P1, PT, R225, 0x1000000, PT, P1 ;  /* 0x01000000e100780c */ /* 0x000fe20003f26110 */
[----:B------:R-:W-:Y:S01]  /*2c70*/  FMUL.FTZ R138, R171, R226 ;  /* 0x000000e2ab8a7220 */ /* 0x000fe20000410000 */
[----:B------:R-:W-:Y:S01]  /*2c80*/  HFMA2 R231, -RZ, RZ, 0, 0 ;  /* 0x00000000ffe77431 */ /* 0x000fe200000001ff */
[----:B------:R-:W-:Y:S01]  /*2c90*/  MOV R158, RZ ;  /* 0x000000ff009e7202 */ /* 0x000fe20000000f00 */
[----:B------:R-:W-:Y:S01]  /*2ca0*/  FADD.FTZ R218, R105, R218 ;  /* 0x000000da69da7221 */ /* 0x000fe20000010000 */
[----:B------:R-:W-:Y:S01]  /*2cb0*/  FMUL.FTZ R139, R138, R162 ;  /* 0x000000a28a8b7220 */ /* 0x000fe20000410000 */
[----:B------:R-:W-:Y:S01]  /*2cc0*/  FADD.FTZ R108, R108, R229 ;  /* 0x000000e56c6c7221 */ /* 0x000fe20000010000 */
[----:B------:R-:W-:-:S02]  /*2cd0*/  FADD.FTZ R109, R109, R230 ;  /* 0x000000e66d6d7221 */ /* 0x000fc40000010000 */
[----:B------:R-:W-:Y:S01]  /*2ce0*/  FMUL.FTZ R226, R139, UR16 ;  /* 0x000000108be27c20 */ /* 0x000fe20008410000 */
[----:B------:R-:W-:Y:S01]  /*2cf0*/  FMUL.FTZ R139, R171, R232 ;  /* 0x000000e8ab8b7220 */ /* 0x000fe20000410000 */
[----:B------:R-:W-:Y:S02]  /*2d00*/  @P2 SHF.L.U32 R233, R159, 0x10, RZ ;  /* 0x000000109fe92819 */ /* 0x000fe400000006ff */
[----:B------:R-:W-:Y:S02]  /*2d10*/  @P2 SHF.L.U32 R235, R59, 0x10, RZ ;  /* 0x000000103beb2819 */ /* 0x000fe400000006ff */
[----:B------:R-:W-:Y:S01]  /*2d20*/  @P1 PRMT R234, R159, 0x7632, R234 ;  /* 0x000076329fea1816 */ /* 0x000fe200000000ea */
[----:B------:R-:W-:Y:S01]  /*2d30*/  FMUL.FTZ R159, R139, R162 ;  /* 0x000000a28b9f7220 */ /* 0x000fe20000410000 */
[-C--:B------:R-:W-:Y:S01]  /*2d40*/  @P2 FMUL.FTZ R231, R233, R226.reuse ;  /* 0x000000e2e9e72220 */ /* 0x080fe20000410000 */
[----:B------:R-:W-:Y:S01]  /*2d50*/  @P2 FMUL.FTZ R158, R235, R226 ;  /* 0x000000e2eb9e2220 */ /* 0x000fe20000410000 */
[----:B------:R-:W-:Y:S01]  /*2d60*/  @P1 SHF.L.U32 R226, R25, 0x10, RZ ;  /* 0x0000001019e21819 */ /* 0x000fe200000006ff */
[----:B------:R-:W-:Y:S01]  /*2d70*/  FMUL.FTZ R159, R159, UR16 ;  /* 0x000000109f9f7c20 */ /* 0x000fe20008410000 */
[----:B------:R-:W-:-:S02]  /*2d80*/  CS2R R232, SRZ ;  /* 0x0000000000e87805 */ /* 0x000fc4000001ff00 */
[----:B------:R-:W-:Y:S01]  /*2d90*/  @P1 SHF.L.U32 R234, R234, 0x10, RZ ;  /* 0x00000010eaea1819 */ /* 0x000fe200000006ff */
[----:B------:R-:W-:Y:S01]  /*2da0*/  FADD.FTZ R110, R110, R231 ;  /* 0x000000e76e6e7221 */ /* 0x000fe20000010000 */
[-C--:B------:R-:W-:Y:S01]  /*2db0*/  @P1 FMUL.FTZ R233, R226, R159.reuse ;  /* 0x0000009fe2e91220 */ /* 0x080fe20000410000 */
[----:B------:R-:W-:Y:S01]  /*2dc0*/  FADD.FTZ R226, R106, R227 ;  /* 0x000000e36ae27221 */ /* 0x000fe20000010000 */
[----:B------:R-:W-:Y:S01]  /*2dd0*/  FADD.FTZ R227, R107, R228 ;  /* 0x000000e46be37221 */ /* 0x000fe20000010000 */
[----:B------:R-:W-:Y:S02]  /*2de0*/  @P1 FMUL.FTZ R232, R234, R159 ;  /* 0x0000009feae81220 */ /* 0x000fe40000410000 */
[----:B------:R-:W-:Y:S02]  /*2df0*/  F2FP.BF16.F32.PACK_AB R159, R233, R158 ;  /* 0x0000009ee99f723e */ /* 0x000fe400000010ff */
[----:B------:R-:W-:Y:S01]  /*2e00*/  F2FP.BF16.F32.PACK_AB R158, R157, R156 ;  /* 0x0000009c9d9e723e */ /* 0x000fe200000010ff */
[----:B------:R-:W-:Y:S01]  /*2e10*/  FADD.FTZ R111, R111, R232 ;  /* 0x000000e86f6f7221 */ /* 0x000fe20000010000 */
[----:B------:R-:W-:-:S02]  /*2e20*/  F2FP.BF16.F32.PACK_AB R157, R167, R166 ;  /* 0x000000a6a79d723e */ /* 0x000fc400000010ff */
[----:B------:R-:W-:Y:S01]  /*2e30*/  F2FP.BF16.F32.PACK_AB R156, R160, R161 ;  /* 0x000000a1a09c723e */ /* 0x000fe200000010ff */
[----:B------:R-:W-:Y:S06]  /*2e40*/  BRA `(.L_x_3760) ;  /* 0x0000000c00947947 */ /* 0x000fec0003800000 */
.L_x_3758:
[----:B------:R-:W-:Y:S01]  /*2e50*/  UMOV UR4, UR6 ;  /* 0x0000000600047c82 */ /* 0x000fe20008000000 */
[----:B------:R-:W-:Y:S01]  /*2e60*/  UMOV UR5, UR7 ;  /* 0x0000000700057c82 */ /* 0x000fe20008000000 */
[----:B------:R-:W-:-:S04]  /*2e70*/  UISETP.NE.U32.AND UP0, UPT, UR4, URZ, UPT ;  /* 0x000000ff0400728c */ /* 0x000fc8000bf05070 */
[----:B------:R-:W-:-:S09]  /*2e80*/  UISETP.NE.AND.EX UP0, UPT, UR5, URZ, UPT, UP0 ;  /* 0x000000ff0500728c */ /* 0x000fd2000bf05300 */
[----:B------:R-:W-:Y:S05]  /*2e90*/  BRA.U UP0, `(.L_x_3761) ;  /* 0x0000000500c87547 */ /* 0x000fea000b800000 */
[-CC-:B------:R-:W-:Y:S01]  /*2ea0*/  FFMA.FTZ R160, R219, R163.reuse, R164.reuse ;  /* 0x000000a3dba07223 */ /* 0x180fe200000100a4 */
[----:B------:R-:W-:Y:S01]  /*2eb0*/  LOP3.LUT P1, RZ, R224, 0xff, RZ, 0xc0, !PT ;  /* 0x000000ffe0ff7812 */ /* 0x000fe2000782c0ff */
[-C--:B------:R-:W-:Y:S01]  /*2ec0*/  FFMA.FTZ R167, R216, R163.reuse, R164 ;  /* 0x000000a3d8a77223 */ /* 0x080fe200000100a4 */
[----:B------:R-:W-:Y:S01]  /*2ed0*/  LOP3.LUT P2, RZ, R224, 0xff00, RZ, 0xc0, !PT ;  /* 0x0000ff00e0ff7812 */ /* 0x000fe2000784c0ff */
[----:B------:R-:W-:Y:S01]  /*2ee0*/  FADD.FTZ R160, R217, -R160 ;  /* 0x800000a0d9a07221 */ /* 0x000fe20000010000 */
[----:B------:R-:W-:Y:S02]  /*2ef0*/  HFMA2 R165, -RZ, RZ, 0, 0 ;  /* 0x00000000ffa57431 */ /* 0x000fe400000001ff */
[----:B------:R-:W-:Y:S01]  /*2f00*/  FADD.FTZ R218, R214, -R167 ;  /* 0x800000a7d6da7221 */ /* 0x000fe20000010000 */
[----:B------:R-:W-:Y:S01]  /*2f10*/  LOP3.LUT P6, RZ, R224, 0xff0000, RZ, 0xc0, !PT ;  /* 0x00ff0000e0ff7812 */ /* 0x000fe200078cc0ff */
[----:B------:R-:W-:Y:S01]  /*2f20*/  FFMA.FTZ R161, R171, R160, R128 ;  /* 0x000000a0aba17223 */ /* 0x000fe20000010080 */
[----:B------:R-:W-:Y:S01]  /*2f30*/  MOV R160, RZ ;  /* 0x000000ff00a07202 */ /* 0x000fe20000000f00 */
[-CC-:B------:R-:W-:Y:S01]  /*2f40*/  FFMA.FTZ R232, R211, R163.reuse, R164.reuse ;  /* 0x000000a3d3e87223 */ /* 0x180fe200000100a4 */
[----:B------:R-:W-:Y:S01]  /*2f50*/  FFMA.FTZ R235, R208, R163, R164 ;  /* 0x000000a3d0eb7223 */ /* 0x000fe200000100a4 */
[----:B------:R-:W-:Y:S01]  /*2f60*/  FMUL.FTZ R161, R161, R162 ;  /* 0x000000a2a1a17220 */ /* 0x000fe20000410000 */
[----:B-----5:R-:W-:Y:S01]  /*2f70*/  @P1 SHF.L.U32 R167, R156, 0x10, RZ ;  /* 0x000000109ca71819 */ /* 0x020fe200000006ff */
[----:B------:R-:W-:-:S02]  /*2f80*/  FADD.FTZ R231, R209, -R232 ;  /* 0x800000e8d1e77221 */ /* 0x000fc40000010000 */
[----:B------:R-:W-:Y:S01]  /*2f90*/  FMUL.FTZ R166, R161, UR16 ;  /* 0x00000010a1a67c20 */ /* 0x000fe20008410000 */
[----:B------:R-:W-:Y:S01]  /*2fa0*/  FFMA.FTZ R161, R171, R218, R129 ;  /* 0x000000daaba17223 */ /* 0x000fe20000010081 */
[----:B------:R-:W-:Y:S01]  /*2fb0*/  @P2 PRMT R156, R156, 0x7632, R156 ;  /* 0x000076329c9c2816 */ /* 0x000fe2000000009c */
[----:B------:R-:W-:Y:S01]  /*2fc0*/  HFMA2 R218, -RZ, RZ, 0, 0 ;  /* 0x00000000ffda7431 */ /* 0x000fe200000001ff */
[----:B------:R-:W-:Y:S01]  /*2fd0*/  @P1 SHF.L.U32 R227, R56, 0x10, RZ ;  /* 0x0000001038e31819 */ /* 0x000fe200000006ff */
[----:B------:R-:W-:Y:S01]  /*2fe0*/  FMUL.FTZ R161, R161, R162 ;  /* 0x000000a2a1a17220 */ /* 0x000fe20000410000 */
[-C--:B------:R-:W-:Y:S01]  /*2ff0*/  @P1 FMUL.FTZ R165, R167, R166.reuse ;  /* 0x000000a6a7a51220 */ /* 0x080fe20000410000 */
[----:B------:R-:W-:Y:S01]  /*3000*/  @P2 SHF.L.U32 R167, R156, 0x10, RZ ;  /* 0x000000109ca72819 */ /* 0x000fe200000006ff */
[----:B------:R-:W-:Y:S01]  /*3010*/  FFMA.FTZ R231, R171, R231, R132 ;  /* 0x000000e7abe77223 */ /* 0x000fe20000010084 */
[----:B------:R-:W-:Y:S01]  /*3020*/  FMUL.FTZ R156, R161, UR16 ;  /* 0x00000010a19c7c20 */ /* 0x000fe20008410000 */
[----:B------:R-:W-:Y:S01]  /*3030*/  @P1 FMUL.FTZ R160, R227, R166 ;  /* 0x000000a6e3a01220 */ /* 0x000fe20000410000 */
[-CC-:B------:R-:W-:Y:S01]  /*3040*/  FFMA.FTZ R166, R215, R163.reuse, R164.reuse ;  /* 0x000000a3d7a67223 */ /* 0x180fe200000100a4 */
[----:B------:R-:W-:Y:S01]  /*3050*/  LOP3.LUT P1, RZ, R224, 0xff000000, RZ, 0xc0, !PT ;  /* 0xff000000e0ff7812 */ /* 0x000fe2000782c0ff */
[----:B------:R-:W-:Y:S01]  /*3060*/  @P2 FMUL.FTZ R218, R167, R156 ;  /* 0x0000009ca7da2220 */ /* 0x000fe20000410000 */
[----:B------:R-:W-:Y:S01]  /*3070*/  FFMA.FTZ R167, R212, R163, R164 ;  /* 0x000000a3d4a77223 */ /* 0x000fe200000100a4 */
[----:B------:R-:W-:Y:S01]  /*3080*/  FADD.FTZ R166, R213, -R166 ;  /* 0x800000a6d5a67221 */ /* 0x000fe20000010000 */
[----:B------:R-:W-:Y:S01]  /*3090*/  @P2 SHF.L.U32 R227, R22, 0x10, RZ ;  /* 0x0000001016e32819 */ /* 0x000fe200000006ff */
[----:B------:R-:W-:Y:S01]  /*30a0*/  FMUL.FTZ R231, R231, R162 ;  /* 0x000000a2e7e77220 */ /* 0x000fe20000410000 */
[----:B------:R-:W-:Y:S01]  /*30b0*/  FADD.FTZ R226, R210, -R167 ;  /* 0x800000a7d2e27221 */ /* 0x000fe20000010000 */
[----:B------:R-:W-:Y:S01]  /*30c0*/  FFMA.FTZ R167, R171, R166, R130 ;  /* 0x000000a6aba77223 */ /* 0x000fe20000010082 */
[----:B------:R-:W-:Y:S01]  /*30d0*/  MOV R161, RZ ;  /* 0x000000ff00a17202 */ /* 0x000fe20000000f00 */
[----:B------:R-:W-:Y:S01]  /*30e0*/  @P2 FMUL.FTZ R161, R227, R156 ;  /* 0x0000009ce3a12220 */ /* 0x000fe20000410000 */
[----:B------:R-:W-:Y:S01]  /*30f0*/  LOP3.LUT P2, RZ, R225, 0xff, RZ, 0xc0, !PT ;  /* 0x000000ffe1ff7812 */ /* 0x000fe2000784c0ff */
[----:B------:R-:W-:Y:S01]  /*3100*/  FFMA.FTZ R229, R171, R226, R131 ;  /* 0x000000e2abe57223 */ /* 0x000fe20000010083 */
[-C--:B------:R-:W-:Y:S01]  /*3110*/  FMUL.FTZ R167, R167, R162.reuse ;  /* 0x000000a2a7a77220 */ /* 0x080fe20000410000 */
[----:B------:R-:W-:Y:S01]  /*3120*/  HFMA2 R227, -RZ, RZ, 0, 0 ;  /* 0x00000000ffe37431 */ /* 0x000fe200000001ff */
[----:B------:R-:W-:Y:S01]  /*3130*/  @P6 SHF.L.U32 R228, R157, 0x10, RZ ;  /* 0x000000109de46819 */ /* 0x000fe200000006ff */
[----:B------:R-:W-:Y:S01]  /*3140*/  FMUL.FTZ R229, R229, R162 ;  /* 0x000000a2e5e57220 */ /* 0x000fe20000410000 */
[----:B------:R-:W-:Y:S01]  /*3150*/  @P1 PRMT R157, R157, 0x7632, R157 ;  /* 0x000076329d9d1816 */ /* 0x000fe2000000009d */
[----:B------:R-:W-:Y:S01]  /*3160*/  FMUL.FTZ R167, R167, UR16 ;  /* 0x00000010a7a77c20 */ /* 0x000fe20008410000 */
[----:B------:R-:W-:Y:S01]  /*3170*/  @P6 SHF.L.U32 R230, R57, 0x10, RZ ;  /* 0x0000001039e66819 */ /* 0x000fe200000006ff */
[----:B------:R-:W-:Y:S01]  /*3180*/  HFMA2 R166, -RZ, RZ, 0, 0 ;  /* 0x00000000ffa67431 */ /* 0x000fe200000001ff */
[----:B------:R-:W-:Y:S01]  /*3190*/  MOV R156, RZ ;  /* 0x000000ff009c7202 */ /* 0x000fe20000000f00 */
[----:B------:R-:W-:Y:S01]  /*31a0*/  FMUL.FTZ R226, R229, UR16 ;  /* 0x00000010e5e27c20 */ /* 0x000fe20008410000 */
[----:B------:R-:W-:Y:S01]  /*31b0*/  @P1 SHF.L.U32 R157, R157, 0x10, RZ ;  /* 0x000000109d9d1819 */ /* 0x000fe200000006ff */
[-C--:B------:R-:W-:Y:S01]  /*31c0*/  @P6 FMUL.FTZ R227, R228, R167.reuse ;  /* 0x000000a7e4e36220 */ /* 0x080fe20000410000 */
[----:B------:R-:W-:Y:S01]  /*31d0*/  @P6 FMUL.FTZ R156, R230, R167 ;  /* 0x000000a7e69c6220 */ /* 0x000fe20000410000 */
[----:B------:R-:W-:Y:S01]  /*31e0*/  LOP3.LUT P6, RZ, R225, 0xff00, RZ, 0xc0, !PT ;  /* 0x0000ff00e1ff7812 */ /* 0x000fe200078cc0ff */
[----:B------:R-:W-:Y:S01]  /*31f0*/  HFMA2 R229, -RZ, RZ, 0, 0 ;  /* 0x00000000ffe57431 */ /* 0x000fe200000001ff */
[----:B------:R-:W-:Y:S01]  /*3200*/  @P1 SHF.L.U32 R233, R23, 0x10, RZ ;  /* 0x0000001017e91819 */ /* 0x000fe200000006ff */
[-C--:B------:R-:W-:Y:S01]  /*3210*/  @P1 FMUL.FTZ R166, R157, R226.reuse ;  /* 0x000000e29da61220 */ /* 0x080fe20000410000 */
[----:B------:R-:W-:Y:S01]  /*3220*/  MOV R157, RZ ;  /* 0x000000ff009d7202 */ /* 0x000fe20000000f00 */
[----:B------:R-:W-:Y:S01]  /*3230*/  FMUL.FTZ R231, R231, UR16 ;  /* 0x00000010e7e77c20 */ /* 0x000fe20008410000 */
[----:B------:R-:W-:Y:S01]  /*3240*/  @P2 SHF.L.U32 R228, R158, 0x10, RZ ;  /* 0x000000109ee42819 */ /* 0x000fe200000006ff */
[----:B------:R-:W-:Y:S01]  /*3250*/  @P1 FMUL.FTZ R157, R233, R226 ;  /* 0x000000e2e99d1220 */ /* 0x000fe20000410000 */
[----:B------:R-:W-:Y:S01]  /*3260*/  @P2 SHF.L.U32 R230, R58, 0x10, RZ ;  /* 0x000000103ae62819 */ /* 0x000fe200000006ff */
[----:B------:R-:W-:Y:S01]  /*3270*/  FADD.FTZ R226, R206, -R235 ;  /* 0x800000ebcee27221 */ /* 0x000fe20000010000 */
[----:B------:R-:W-:Y:S01]  /*3280*/  MOV R167, RZ ;  /* 0x000000ff00a77202 */ /* 0x000fe20000000f00 */
[-C--:B------:R-:W-:Y:S01]  /*3290*/  @P2 FMUL.FTZ R229, R228, R231.reuse ;  /* 0x000000e7e4e52220 */ /* 0x080fe20000410000 */
[----:B------:R-:W-:Y:S01]  /*32a0*/  ISETP.GE.U32.AND P1, PT, R224, RZ, PT ;  /* 0x000000ffe000720c */ /* 0x000fe20003f26070 */
[----:B------:R-:W-:Y:S01]  /*32b0*/  @P2 FMUL.FTZ R167, R230, R231 ;  /* 0x000000e7e6a72220 */ /* 0x000fe20000410000 */
[----:B------:R-:W-:Y:S01]  /*32c0*/  FFMA.FTZ R231, R171, R226, R133 ;  /* 0x000000e2abe77223 */ /* 0x000fe20000010085 */
[----:B------:R-:W-:Y:S01]  /*32d0*/  @P6 PRMT R226, R158, 0x7632, R226 ;  /* 0x000076329ee26816 */ /* 0x000fe200000000e2 */
[----:B------:R-:W-:Y:S01]  /*32e0*/  FFMA.FTZ R230, R207, R163, R164 ;  /* 0x000000a3cfe67223 */ /* 0x000fe200000100a4 */
[----:B------:R-:W-:Y:S01]  /*32f0*/  @P6 SHF.L.U32 R235, R24, 0x10, RZ ;  /* 0x0000001018eb6819 */ /* 0x000fe200000006ff */
[----:B------:R-:W-:Y:S01]  /*3300*/  FMUL.FTZ R231, R231, R162 ;  /* 0x000000a2e7e77220 */ /* 0x000fe20000410000 */
[----:B------:R-:W-:Y:S01]  /*3310*/  @P6 SHF.L.U32 R233, R226, 0x10, RZ ;  /* 0x00000010e2e96819 */ /* 0x000fe200000006ff */
[----:B------:R-:W-:Y:S01]  /*3320*/  FADD.FTZ R230, R205, -R230 ;  /* 0x800000e6cde67221 */ /* 0x000fe20000010000 */
[----:B------:R-:W-:Y:S01]  /*3330*/  LOP3.LUT P2, RZ, R225, 0xff0000, RZ, 0xc0, !PT ;  /* 0x00ff0000e1ff7812 */ /* 0x000fe2000784c0ff */
[----:B------:R-:W-:Y:S01]  /*3340*/  FMUL.FTZ R226, R231, UR16 ;  /* 0x00000010e7e27c20 */ /* 0x000fe20008410000 */
[----:B------:R-:W-:Y:S01]  /*3350*/  MOV R158, RZ ;  /* 0x000000ff009e7202 */ /* 0x000fe20000000f00 */
[----:B------:R-:W-:Y:S01]  /*3360*/  FFMA.FTZ R231, R171, R230, R134 ;  /* 0x000000e6abe77223 */ /* 0x000fe20000010086 */
[----:B------:R-:W-:Y:S01]  /*3370*/  ISETP.GE.U32.AND.EX P1, PT, R225, 0x1000000, PT, P1 ;  /* 0x01000000e100780c */ /* 0x000fe20003f26110 */
[----:B------:R-:W-:Y:S01]  /*3380*/  @P6 FMUL.FTZ R158, R235, R226 ;  /* 0x000000e2eb9e6220 */ /* 0x000fe20000410000 */
[----:B------:R-:W-:-:S02]  /*3390*/  HFMA2 R228, -RZ, RZ, 0, 0 ;  /* 0x00000000ffe47431 */ /* 0x000fc400000001ff */
[----:B------:R-:W-:Y:S01]  /*33a0*/  FFMA.FTZ R235, R204, R163, R164 ;  /* 0x000000a3cceb7223 */ /* 0x000fe200000100a4 */
[----:B------:R-:W-:Y:S01]  /*33b0*/  FMUL.FTZ R231, R231, R162 ;  /* 0x000000a2e7e77220 */ /* 0x000fe20000410000 */
[----:B------:R-:W-:Y:S01]  /*33c0*/  MOV R230, RZ ;  /* 0x000000ff00e67202 */ /* 0x000fe20000000f00 */
[----:B------:R-:W-:Y:S01]  /*33d0*/  FADD.FTZ R165, R104, R165 ;  /* 0x000000a568a57221 */ /* 0x000fe20000010000 */
[----:B------:R-:W-:Y:S01]  /*33e0*/  FADD.FTZ R232, R202, -R235 ;  /* 0x800000ebcae87221 */ /* 0x000fe20000010000 */
[----:B------:R-:W-:Y:S01]  /*33f0*/  @P6 FMUL.FTZ R228, R233, R226 ;  /* 0x000000e2e9e46220 */ /* 0x000fe20000410000 */
[----:B------:R-:W-:Y:S01]  /*3400*/  FMUL.FTZ R226, R231, UR16 ;  /* 0x00000010e7e27c20 */ /* 0x000fe20008410000 */
[----:B------:R-:W-:Y:S02]  /*3410*/  HFMA2 R233, -RZ, RZ, 0, 0 ;  /* 0x00000000ffe97431 */ /* 0x000fe400000001ff */
[----:B------:R-:W-:Y:S01]  /*3420*/  FFMA.FTZ R231, R171, R232, R135 ;  /* 0x000000e8abe77223 */ /* 0x000fe20000010087 */
[----:B------:R-:W-:Y:S01]  /*3430*/  @P2 SHF.L.U32 R235, R159, 0x10, RZ ;  /* 0x000000109feb2819 */ /* 0x000fe200000006ff */
[----:B------:R-:W-:Y:S01]  /*3440*/  HFMA2 R232, -RZ, RZ, 0, 0 ;  /* 0x00000000ffe87431 */ /* 0x000fe200000001ff */
[----:B------:R-:W-:Y:S01]  /*3450*/  @P2 SHF.L.U32 R237, R59, 0x10, RZ ;  /* 0x000000103bed2819 */ /* 0x000fe200000006ff */
[----:B------:R-:W-:Y:S01]  /*3460*/  FMUL.FTZ R231, R231, R162 ;  /* 0x000000a2e7e77220 */ /* 0x000fe20000410000 */
[----:B------:R-:W-:Y:S01]  /*3470*/  @P1 PRMT R234, R159, 0x7632, R234 ;  /* 0x000076329fea1816 */ /* 0x000fe200000000ea */
[-C--:B------:R-:W-:Y:S01]  /*3480*/  @P2 FMUL.FTZ R233, R235, R226.reuse ;  /* 0x000000e2ebe92220 */ /* 0x080fe20000410000 */
[----:B------:R-:W-:Y:S01]  /*3490*/  MOV R159, RZ ;  /* 0x000000ff009f7202 */ /* 0x000fe20000000f00 */
[----:B------:R-:W-:Y:S01]  /*34a0*/  @P2 FMUL.FTZ R230, R237, R226 ;  /* 0x000000e2ede62220 */ /* 0x000fe20000410000 */
[----:B------:R-:W-:Y:S01]  /*34b0*/  @P1 SHF.L.U32 R226, R25, 0x10, RZ ;  /* 0x0000001019e21819 */ /* 0x000fe200000006ff */
[----:B------:R-:W-:Y:S01]  /*34c0*/  FMUL.FTZ R231, R231, UR16 ;  /* 0x00000010e7e77c20 */ /* 0x000fe20008410000 */
[----:B------:R-:W-:Y:S01]  /*34d0*/  @P1 SHF.L.U32 R234, R234, 0x10, RZ ;  /* 0x00000010eaea1819 */ /* 0x000fe200000006ff */
[----:B------:R-:W-:Y:S01]  /*34e0*/  FADD.FTZ R218, R105, R218 ;  /* 0x000000da69da7221 */ /* 0x000fe20000010000 */
[----:B------:R-:W-:Y:S01]  /*34f0*/  F2FP.BF16.F32.PACK_AB R157, R157, R156 ;  /* 0x0000009c9d9d723e */ /* 0x000fe200000010ff */
[-C--:B------:R-:W-:Y:S01]  /*3500*/  @P1 FMUL.FTZ R159, R226, R231.reuse ;  /* 0x000000e7e29f1220 */ /* 0x080fe20000410000 */
[----:B------:R-:W-:Y:S01]  /*3510*/  FADD.FTZ R226, R106, R227 ;  /* 0x000000e36ae27221 */ /* 0x000fe20000010000 */
[----:B------:R-:W-:Y:S01]  /*3520*/  @P1 FMUL.FTZ R232, R234, R231 ;  /* 0x000000e7eae81220 */ /* 0x000fe20000410000 */
        /* <DEDUP_REMOVED lines=9> */
.L_x_3761:
        /* <DEDUP_REMOVED lines=8> */
[----:B------:R-:W-:Y:S01]  /*3640*/  FFMA.FTZ R68, R171, R68, R128 ;  /* 0x00000044ab447223 */ /* 0x000fe20000010080 */
        /* <DEDUP_REMOVED lines=14> */
[----:B------:R-:W-:Y:S01]  /*3730*/  FFMA.FTZ R233, R204, R163, R164 ;  /* 0x000000a3cce97223 */ /* 0x000fe200000100a4 */
[----:B------:R-:W-:Y:S01]  /*3740*/  @P2 SHF.L.U32 R226, R22, 0x10, RZ ;  /* 0x0000001016e22819 */ /* 0x000fe200000006ff */
[C---:B------:R-:W-:Y:S01]  /*3750*/  FFMA.FTZ R69, R171.reuse, R70, R129 ;  /* 0x00000046ab457223 */ /* 0x040fe20000010081 */
[----:B------:R-:W-:Y:S01]  /*3760*/  FFMA.FTZ R70, R171, R71, R130 ;  /* 0x00000047ab467223 */ /* 0x000fe20000010082 */
        /* <DEDUP_REMOVED lines=15> */
[----:B------:R-:W-:Y:S01]  /*3860*/  FADD.FTZ R137, R209, -R138 ;  /* 0x8000008ad1897221 */ /* 0x000fe20000010000 */
[----:B------:R-:W-:Y:S01]  /*3870*/  FADD.FTZ R136, R210, -R71 ;  /* 0x80000047d2887221 */ /* 0x000fe20000010000 */
[C---:B------:R-:W-:Y:S01]  /*3880*/  LOP3.LUT P2, RZ, R225.reuse, 0xff, RZ, 0xc0, !PT ;  /* 0x000000ffe1ff7812 */ /* 0x040fe2000784c0ff */
[----:B------:R-:W-:Y:S01]  /*3890*/  HFMA2 R167, -RZ, RZ, 0, 0 ;  /* 0x00000000ffa77431 */ /* 0x000fe200000001ff */
[----:B------:R-:W-:Y:S01]  /*38a0*/  LOP3.LUT P6, RZ, R225, 0xff00, RZ, 0xc0, !PT ;  /* 0x0000ff00e1ff7812 */ /* 0x000fe200078cc0ff */
[C---:B------:R-:W-:Y:S01]  /*38b0*/  FFMA.FTZ R71, R171.reuse, R136, R131 ;  /* 0x00000088ab477223 */ /* 0x040fe20000010083 */
[----:B------:R-:W-:Y:S01]  /*38c0*/  FFMA.FTZ R136, R171, R137, R132 ;  /* 0x00000089ab887223 */ /* 0x000fe20000010084 */
[----:B------:R-:W-:Y:S01]  /*38d0*/  @P1 PRMT R157, R157, 0x7632, R157 ;  /* 0x000076329d9d1816 */ /* 0x000fe2000000009d */
[----:B------:R-:W-:Y:S01]  /*38e0*/  FADD.FTZ R232, R202, -R233 ;  /* 0x800000e9cae87221 */ /* 0x000fe20000010000 */
[-C--:B------:R-:W-:Y:S01]  /*38f0*/  FMUL.FTZ R137, R71, R162.reuse ;  /* 0x000000a247897220 */ /* 0x080fe20000410000 */
[----:B------:R-:W-:Y:S01]  /*3900*/  @P1 SHF.L.U32 R230, R23, 0x10, RZ ;  /* 0x0000001017e61819 */ /* 0x000fe200000006ff */
[----:B------:R-:W-:Y:S01]  /*3910*/  FMUL.FTZ R138, R136, R162 ;  /* 0x000000a2888a7220 */ /* 0x000fe20000410000 */
[----:B------:R-:W-:Y:S01]  /*3920*/  @P1 SHF.L.U32 R226, R157, 0x10, RZ ;  /* 0x000000109de21819 */ /* 0x000fe200000006ff */
[----:B------:R-:W-:Y:S01]  /*3930*/  FMUL.FTZ R137, R137, UR16 ;  /* 0x0000001089897c20 */ /* 0x000fe20008410000 */
[----:B------:R-:W-:Y:S01]  /*3940*/  MOV R156, RZ ;  /* 0x000000ff009c7202 */ /* 0x000fe20000000f00 */
[----:B------:R-:W-:Y:S01]  /*3950*/  FMUL.FTZ R138, R138, UR16 ;  /* 0x000000108a8a7c20 */ /* 0x000fe20008410000 */
[----:B------:R-:W-:Y:S01]  /*3960*/  @P2 SHF.L.U32 R139, R158, 0x10, RZ ;  /* 0x000000109e8b2819 */ /* 0x000fe200000006ff */
[-C--:B------:R-:W-:Y:S01]  /*3970*/  @P1 FMUL.FTZ R228, R226, R137.reuse ;  /* 0x00000089e2e41220 */ /* 0x080fe20000410000 */
[----:B------:R-:W-:Y:S01]  /*3980*/  FADD.FTZ R226, R206, -R231 ;  /* 0x800000e7cee27221 */ /* 0x000fe20000010000 */
[----:B------:R-:W-:Y:S01]  /*3990*/  @P2 SHF.L.U32 R157, R58, 0x10, RZ ;  /* 0x000000103a9d2819 */ /* 0x000fe200000006ff */
[----:B------:R-:W-:Y:S01]  /*39a0*/  @P1 FMUL.FTZ R167, R230, R137 ;  /* 0x00000089e6a71220 */ /* 0x000fe20000410000 */
[----:B------:R-:W-:Y:S01]  /*39b0*/  @P2 FMUL.FTZ R229, R139, R138 ;  /* 0x0000008a8be52220 */ /* 0x000fe20000410000 */
[----:B------:R-:W-:Y:S01]  /*39c0*/  FFMA.FTZ R137, R171, R226, R133 ;  /* 0x000000e2ab897223 */ /* 0x000fe20000010085 */
[----:B------:R-:W-:Y:S01]  /*39d0*/  @P6 PRMT R158, R158, 0x7632, R158 ;  /* 0x000076329e9e6816 */ /* 0x000fe2000000009e */
[----:B------:R-:W-:Y:S01]  /*39e0*/  @P2 FMUL.FTZ R156, R157, R138 ;  /* 0x0000008a9d9c2220 */ /* 0x000fe20000410000 */
        /* <DEDUP_REMOVED lines=14> */
[----:B------:R-:W-:Y:S01]  /*3ad0*/  FFMA.FTZ R138, R171, R226, R134 ;  /* 0x000000e2ab8a7223 */ /* 0x000fe20000010086 */
[----:B------:R-:W-:Y:S01]  /*3ae0*/  HFMA2 R231, -RZ, RZ, 0, 0 ;  /* 0x00000000ffe77431 */ /* 0x000fe200000001ff */
[----:B------:R-:W-:Y:S01]  /*3af0*/  MOV R158, RZ ;  /* 0x000000ff009e7202 */ /* 0x000fe20000000f00 */
[----:B------:R-:W-:Y:S01]  /*3b00*/  FADD.FTZ R218, R105, R218 ;  /* 0x000000da69da7221 */ /* 0x000fe20000010000 */
[----:B------:R-:W-:Y:S01]  /*3b10*/  FMUL.FTZ R139, R138, R162 ;  /* 0x000000a28a8b7220 */ /* 0x000fe20000410000 */
[----:B------:R-:W-:Y:S01]  /*3b20*/  FADD.FTZ R108, R108, R229 ;  /* 0x000000e56c6c7221 */ /* 0x000fe20000010000 */
[----:B------:R-:W-:-:S02]  /*3b30*/  FADD.FTZ R109, R109, R230 ;  /* 0x000000e66d6d7221 */ /* 0x000fc40000010000 */
[----:B------:R-:W-:Y:S01]  /*3b40*/  FMUL.FTZ R226, R139, UR16 ;  /* 0x000000108be27c20 */ /* 0x000fe20008410000 */
[----:B------:R-:W-:Y:S01]  /*3b50*/  FFMA.FTZ R139, R171, R232, R135 ;  /* 0x000000e8ab8b7223 */ /* 0x000fe20000010087 */
        /* <DEDUP_REMOVED lines=19> */
[----:B------:R-:W-:-:S07]  /*3c90*/  F2FP.BF16.F32.PACK_AB R156, R160, R161 ;  /* 0x000000a1a09c723e */ /* 0x000fce00000010ff */
.L_x_3760:
        /* <DEDUP_REMOVED lines=14> */
.L_x_3757:
[----:B------:R-:W-:Y:S05]  /*3d80*/  BSYNC.RECONVERGENT B0 ;  /* 0x0000000000007941 */ /* 0x000fea0003800200 */
.L_x_3756:
        /* <DEDUP_REMOVED lines=12> */
[C---:B------:R-:W-:Y:S01]  /*3e50*/  LOP3.LUT P2, RZ, R222.reuse, 0xff, RZ, 0xc0, !PT ;  /* 0x000000ffdeff7812 */ /* 0x040fe2000784c0ff */
[-CC-:B------:R-:W-:Y:S01]  /*3e60*/  FFMA.FTZ R69, R173, R163.reuse, R164.reuse ;  /* 0x000000a3ad457223 */ /* 0x180fe200000100a4 */
[----:B------:R-:W-:Y:S01]  /*3e70*/  LOP3.LUT P6, RZ, R222, 0xff00, RZ, 0xc0, !PT ;  /* 0x0000ff00deff7812 */ /* 0x000fe200078cc0ff */
[----:B------:R-:W-:Y:S01]  /*3e80*/  FFMA.FTZ R68, R170, R163, R164 ;  /* 0x000000a3aa447223 */ /* 0x000fe200000100a4 */
[----:B------:R-:W-:Y:S02]  /*3e90*/  HFMA2 R165, -RZ, RZ, 0, 0 ;  /* 0x00000000ffa57431 */ /* 0x000fe400000001ff */
[----:B------:R-:W-:Y:S01]  /*3ea0*/  FADD.FTZ R69, R172, -R69 ;  /* 0x80000045ac457221 */ /* 0x000fe20000010000 */
[----:B------:R-:W-:Y:S01]  /*3eb0*/  CS2R R160, SRZ ;  /* 0x0000000000a07805 */ /* 0x000fe2000001ff00 */
[----:B------:R-:W-:Y:S01]  /*3ec0*/  FADD.FTZ R70, R175, -R68 ;  /* 0x80000044af467221 */ /* 0x000fe20000010000 */
[----:B------:R-:W-:Y:S01]  /*3ed0*/  CS2R R166, SRZ ;  /* 0x0000000000a67805 */ /* 0x000fe2000001ff00 */
[C---:B------:R-:W-:Y:S01]  /*3ee0*/  FFMA.FTZ R68, R171.reuse, R69, R32 ;  /* 0x00000045ab447223 */ /* 0x040fe20000010020 */
[----:B------:R-:W-:Y:S01]  /*3ef0*/  MOV R227, RZ ;  /* 0x000000ff00e37202 */ /* 0x000fe20000000f00 */
[----:B------:R-:W-:Y:S01]  /*3f00*/  FFMA.FTZ R69, R171, R70, R33 ;  /* 0x00000046ab457223 */ /* 0x000fe20000010021 */
[----:B------:R-:W-:Y:S01]  /*3f10*/  MOV R218, RZ ;  /* 0x000000ff00da7202 */ /* 0x000fe20000000f00 */
        /* <DEDUP_REMOVED lines=11> */
[-CC-:B------:R-:W-:Y:S01]  /*3fd0*/  FFMA.FTZ R71, R177, R163.reuse, R164.reuse ;  /* 0x000000a3b1477223 */ /* 0x180fe200000100a4 */
[----:B------:R-:W-:Y:S01]  /*3fe0*/  @P6 FMUL.FTZ R166, R137, R156 ;  /* 0x0000009c89a66220 */ /* 0x000fe20000410000 */
[----:B------:R-:W-:Y:S01]  /*3ff0*/  LOP3.LUT P6, RZ, R222, 0xff0000, RZ, 0xc0, !PT ;  /* 0x00ff0000deff7812 */ /* 0x000fe200078cc0ff */
[----:B------:R-:W-:Y:S01]  /*4000*/  @P2 FMUL.FTZ R160, R70, R136 ;  /* 0x0000008846a02220 */ /* 0x000fe20000410000 */
[----:B------:R-:W-:Y:S01]  /*4010*/  LOP3.LUT P2, RZ, R222, 0xff000000, RZ, 0xc0, !PT ;  /* 0xff000000deff7812 */ /* 0x000fe2000784c0ff */
[----:B------:R-:W-:Y:S01]  /*4020*/  FFMA.FTZ R70, R174, R163, R164 ;  /* 0x000000a3ae467223 */ /* 0x000fe200000100a4 */
[----:B------:R-:W-:Y:S01]  /*4030*/  FADD.FTZ R71, R176, -R71 ;  /* 0x80000047b0477221 */ /* 0x000fe20000010000 */
[----:B------:R-:W-:Y:S01]  /*4040*/  HFMA2 R156, -RZ, RZ, 0, 0 ;  /* 0x00000000ff9c7431 */ /* 0x000fe200000001ff */
[----:B------:R-:W-:Y:S01]  /*4050*/  CS2R R228, SRZ ;  /* 0x0000000000e47805 */ /* 0x000fe2000001ff00 */
[----:B------:R-:W-:Y:S01]  /*4060*/  FADD.FTZ R136, R179, -R70 ;  /* 0x80000046b3887221 */ /* 0x000fe20000010000 */
[----:B------:R-:W-:Y:S01]  /*4070*/  FFMA.FTZ R70, R171, R71, R34 ;  /* 0x00000047ab467223 */ /* 0x000fe20000010022 */
[----:B------:R-:W-:Y:S01]  /*4080*/  FADD.FTZ R112, R112, R165 ;  /* 0x000000a570707221 */ /* 0x000fe20000010000 */
[----:B------:R-:W-:Y:S01]  /*4090*/  FADD.FTZ R113, R113, R166 ;  /* 0x000000a671717221 */ /* 0x000fe20000010000 */
[----:B------:R-:W-:Y:S01]  /*40a0*/  FFMA.FTZ R71, R171, R136, R35 ;  /* 0x00000088ab477223 */ /* 0x000fe20000010023 */
[----:B------:R-:W-:Y:S01]  /*40b0*/  FMUL.FTZ R136, R70, R162 ;  /* 0x000000a246887220 */ /* 0x000fe20000410000 */
[----:B------:R-:W-:-:S02]  /*40c0*/  @P6 SHF.L.U32 R137, R157, 0x10, RZ ;  /* 0x000000109d896819 */ /* 0x000fc400000006ff */
[----:B------:R-:W-:Y:S01]  /*40d0*/  @P2 PRMT R157, R157, 0x7632, R157 ;  /* 0x000076329d9d2816 */ /* 0x000fe2000000009d */
[----:B------:R-:W-:Y:S01]  /*40e0*/  FMUL.FTZ R139, R71, R162 ;  /* 0x000000a2478b7220 */ /* 0x000fe20000410000 */
[----:B------:R-:W-:Y:S01]  /*40f0*/  FMUL.FTZ R226, R136, UR16 ;  /* 0x0000001088e27c20 */ /* 0x000fe20008410000 */
[----:B------:R-:W-:Y:S02]  /*4100*/  @P6 SHF.L.U32 R138, R41, 0x10, RZ ;  /* 0x00000010298a6819 */ /* 0x000fe400000006ff */
[----:B------:R-:W-:Y:S01]  /*4110*/  @P2 SHF.L.U32 R157, R157, 0x10, RZ ;  /* 0x000000109d9d2819 */ /* 0x000fe200000006ff */
[----:B------:R-:W-:Y:S01]  /*4120*/  FMUL.FTZ R139, R139, UR16 ;  /* 0x000000108b8b7c20 */ /* 0x000fe20008410000 */
[----:B------:R-:W-:Y:S01]  /*4130*/  @P2 SHF.L.U32 R136, R15, 0x10, RZ ;  /* 0x000000100f882819 */ /* 0x000fe200000006ff */
[C---:B------:R-:W-:Y:S01]  /*4140*/  @P6 FMUL.FTZ R227, R226.reuse, R137 ;  /* 0x00000089e2e36220 */ /* 0x040fe20000410000 */
[--C-:B------:R-:W-:Y:S01]  /*4150*/  FFMA.FTZ R137, R181, R163, R164.reuse ;  /* 0x000000a3b5897223 */ /* 0x100fe200000100a4 */
[----:B------:R-:W-:Y:S01]  /*4160*/  @P6 FMUL.FTZ R156, R226, R138 ;  /* 0x0000008ae29c6220 */ /* 0x000fe20000410000 */
[----:B------:R-:W-:Y:S01]  /*4170*/  @P2 FMUL.FTZ R218, R139, R157 ;  /* 0x0000009d8bda2220 */ /* 0x000fe20000410000 */
[----:B------:R-:W-:Y:S01]  /*4180*/  LOP3.LUT P6, RZ, R223, 0xff, RZ, 0xc0, !PT ;  /* 0x000000ffdfff7812 */ /* 0x000fe200078cc0ff */
[----:B------:R-:W-:Y:S01]  /*4190*/  @P2 FMUL.FTZ R167, R139, R136 ;  /* 0x000000888ba72220 */ /* 0x000fe20000410000 */
[----:B------:R-:W-:Y:S01]  /*41a0*/  LOP3.LUT P2, RZ, R223, 0xff00, RZ, 0xc0, !PT ;  /* 0x0000ff00dfff7812 */ /* 0x000fe2000784c0ff */
[----:B------:R-:W-:Y:S01]  /*41b0*/  FFMA.FTZ R136, R180, R163, R164 ;  /* 0x000000a3b4887223 */ /* 0x000fe200000100a4 */
[----:B------:R-:W-:Y:S01]  /*41c0*/  FADD.FTZ R137, R178, -R137 ;  /* 0x80000089b2897221 */ /* 0x000fe20000010000 */
[----:B------:R-:W-:Y:S01]  /*41d0*/  HFMA2 R157, -RZ, RZ, 0, 0 ;  /* 0x00000000ff9d7431 */ /* 0x000fe200000001ff */
[----:B------:R-:W-:Y:S01]  /*41e0*/  MOV R226, RZ ;  /* 0x000000ff00e27202 */ /* 0x000fe20000000f00 */
        /* <DEDUP_REMOVED lines=8> */
[----:B------:R-:W-:Y:S01]  /*4270*/  FMUL.FTZ R138, R138, UR16 ;  /* 0x000000108a8a7c20 */ /* 0x000fe20008410000 */
[----:B------:R-:W-:Y:S01]  /*4280*/  @P6 SHF.L.U32 R158, R42, 0x10, RZ ;  /* 0x000000102a9e6819 */ /* 0x000fe200000006ff */
[----:B------:R-:W-:Y:S01]  /*4290*/  FMUL.FTZ R230, R137, R162 ;  /* 0x000000a289e67220 */ /* 0x000fe20000410000 */
[----:B------:R-:W-:Y:S01]  /*42a0*/  @P2 SHF.L.U32 R232, R16, 0x10, RZ ;  /* 0x0000001010e82819 */ /* 0x000fe200000006ff */
[----:B------:R-:W-:Y:S01]  /*42b0*/  @P6 FMUL.FTZ R229, R138, R139 ;  /* 0x0000008b8ae56220 */ /* 0x000fe20000410000 */
[----:B------:R-:W-:Y:S01]  /*42c0*/  @P2 SHF.L.U32 R231, R231, 0x10, RZ ;  /* 0x00000010e7e72819 */ /* 0x000fe200000006ff */
[----:B------:R-:W-:Y:S01]  /*42d0*/  FFMA.FTZ R139, R185, R163, R164 ;  /* 0x000000a3b98b7223 */ /* 0x000fe200000100a4 */
[----:B------:R-:W-:Y:S01]  /*42e0*/  FMUL.FTZ R230, R230, UR16 ;  /* 0x00000010e6e67c20 */ /* 0x000fe20008410000 */
[----:B------:R-:W-:Y:S01]  /*42f0*/  @P6 FMUL.FTZ R157, R138, R158 ;  /* 0x0000009e8a9d6220 */ /* 0x000fe20000410000 */
[----:B------:R-:W-:Y:S01]  /*4300*/  LOP3.LUT P6, RZ, R223, 0xff0000, RZ, 0xc0, !PT ;  /* 0x00ff0000dfff7812 */ /* 0x000fe200078cc0ff */
[----:B------:R-:W-:Y:S01]  /*4310*/  FADD.FTZ R139, R182, -R139 ;  /* 0x8000008bb68b7221 */ /* 0x000fe20000010000 */
[C---:B------:R-:W-:Y:S01]  /*4320*/  @P2 FMUL.FTZ R228, R230.reuse, R231 ;  /* 0x000000e7e6e42220 */ /* 0x040fe20000410000 */
[----:B------:R-:W-:Y:S01]  /*4330*/  @P2 FMUL.FTZ R226, R230, R232 ;  /* 0x000000e8e6e22220 */ /* 0x000fe20000410000 */
[----:B------:R-:W-:Y:S01]  /*4340*/  ISETP.GE.U32.AND P2, PT, R222, RZ, PT ;  /* 0x000000ffde00720c */ /* 0x000fe20003f46070 */
[----:B------:R-:W-:Y:S01]  /*4350*/  FFMA.FTZ R138, R171, R139, R30 ;  /* 0x0000008bab8a7223 */ /* 0x000fe2000001001e */
[----:B------:R-:W-:Y:S01]  /*4360*/  FFMA.FTZ R158, R184, R163, R164 ;  /* 0x000000a3b89e7223 */ /* 0x000fe200000100a4 */
[----:B------:R-:W-:-:S02]  /*4370*/  CS2R R230, SRZ ;  /* 0x0000000000e67805 */ /* 0x000fc4000001ff00 */
[----:B------:R-:W-:Y:S01]  /*4380*/  ISETP.GE.U32.AND.EX P2, PT, R223, 0x1000000, PT, P2 ;  /* 0x01000000df00780c */ /* 0x000fe20003f46120 */
[----:B------:R-:W-:Y:S01]  /*4390*/  FMUL.FTZ R139, R138, R162 ;  /* 0x000000a28a8b7220 */ /* 0x000fe20000410000 */
[----:B------:R-:W-:Y:S01]  /*43a0*/  FADD.FTZ R234, R187, -R158 ;  /* 0x8000009ebbea7221 */ /* 0x000fe20000010000 */
[----:B------:R-:W-:Y:S01]  /*43b0*/  FADD.FTZ R116, R116, R229 ;  /* 0x000000e574747221 */ /* 0x000fe20000010000 */
[----:B------:R-:W-:Y:S01]  /*43c0*/  FADD.FTZ R117, R117, R228 ;  /* 0x000000e475757221 */ /* 0x000fe20000010000 */
[----:B------:R-:W-:Y:S01]  /*43d0*/  @P6 SHF.L.U32 R158, R159, 0x10, RZ ;  /* 0x000000109f9e6819 */ /* 0x000fe200000006ff */
[----:B------:R-:W-:Y:S01]  /*43e0*/  FMUL.FTZ R233, R139, UR16 ;  /* 0x000000108be97c20 */ /* 0x000fe20008410000 */
[----:B------:R-:W-:Y:S01]  /*43f0*/  FFMA.FTZ R139, R171, R234, R31 ;  /* 0x000000eaab8b7223 */ /* 0x000fe2000001001f */
[----:B------:R-:W-:Y:S02]  /*4400*/  @P6 SHF.L.U32 R232, R43, 0x10, RZ ;  /* 0x000000102be86819 */ /* 0x000fe400000006ff */
[----:B------:R-:W-:Y:S01]  /*4410*/  @P6 FMUL.FTZ R231, R233, R158 ;  /* 0x0000009ee9e76220 */ /* 0x000fe20000410000 */
[----:B------:R-:W-:-:S02]  /*4420*/  FMUL.FTZ R158, R139, R162 ;  /* 0x000000a28b9e7220 */ /* 0x000fc40000410000 */
[----:B------:R-:W-:Y:S01]  /*4430*/  @P2 PRMT R159, R159, 0x7632, R159 ;  /* 0x000076329f9f2816 */ /* 0x000fe2000000009f */
[----:B------:R-:W-:Y:S01]  /*4440*/  @P6 FMUL.FTZ R230, R233, R232 ;  /* 0x000000e8e9e66220 */ /* 0x000fe20000410000 */
[----:B------:R-:W-:Y:S01]  /*4450*/  FMUL.FTZ R234, R158, UR16 ;  /* 0x000000109eea7c20 */ /* 0x000fe20008410000 */
[----:B------:R-:W-:Y:S02]  /*4460*/  @P2 SHF.L.U32 R158, R17, 0x10, RZ ;  /* 0x00000010119e2819 */ /* 0x000fe400000006ff */
[----:B------:R-:W-:Y:S02]  /*4470*/  CS2R R232, SRZ ;  /* 0x0000000000e87805 */ /* 0x000fe4000001ff00 */
[----:B------:R-:W-:Y:S01]  /*4480*/  @P2 SHF.L.U32 R159, R159, 0x10, RZ ;  /* 0x000000109f9f2819 */ /* 0x000fe200000006ff */
[----:B------:R-:W-:Y:S01]  /*4490*/  FADD.FTZ R118, R118, R231 ;  /* 0x000000e776767221 */ /* 0x000fe20000010000 */
[----:B------:R-:W-:Y:S01]  /*44a0*/  @P2 FMUL.FTZ R233, R234, R158 ;  /* 0x0000009eeae92220 */ /* 0x000fe20000410000 */
[----:B------:R-:W-:-:S02]  /*44b0*/  F2FP.BF16.F32.PACK_AB R158, R226, R157 ;  /* 0x0000009de29e723e */ /* 0x000fc400000010ff */
[----:B------:R-:W-:Y:S01]  /*44c0*/  @P2 FMUL.FTZ R232, R234, R159 ;  /* 0x0000009feae82220 */ /* 0x000fe20000410000 */
[----:B------:R-:W-:Y:S02]  /*44d0*/  F2FP.BF16.F32.PACK_AB R157, R167, R156 ;  /* 0x0000009ca79d723e */ /* 0x000fe400000010ff */
[----:B------:R-:W-:Y:S01]  /*44e0*/  F2FP.BF16.F32.PACK_AB R159, R233, R230 ;  /* 0x000000e6e99f723e */ /* 0x000fe200000010ff */
[----:B------:R-:W-:Y:S01]  /*44f0*/  FADD.FTZ R119, R119, R232 ;  /* 0x000000e877777221 */ /* 0x000fe20000010000 */
[----:B------:R-:W-:Y:S01]  /*4500*/  F2FP.BF16.F32.PACK_AB R156, R161, R160 ;  /* 0x000000a0a19c723e */ /* 0x000fe200000010ff */
[----:B------:R-:W-:Y:S06]  /*4510*/  BRA `(.L_x_3766) ;  /* 0x0000001400507947 */ /* 0x000fec0003800000 */
.L_x_3765:
[-CC-:B------:R-:W-:Y:S01]  /*4520*/  FFMA.FTZ R161, R173, R163.reuse, R164.reuse ;  /* 0x000000a3ada17223 */ /* 0x180fe200000100a4 */
[----:B------:R-:W-:Y:S01]  /*4530*/  LOP3.LUT P2, RZ, R222, 0xff, RZ, 0xc0, !PT ;  /* 0x000000ffdeff7812 */ /* 0x000fe2000784c0ff */
[----:B------:R-:W-:Y:S01]  /*4540*/  FFMA.FTZ R226, R170, R163, R164 ;  /* 0x000000a3aae27223 */ /* 0x000fe200000100a4 */
[----:B------:R-:W-:Y:S01]  /*4550*/  LOP3.LUT P6, RZ, R222, 0xff00, RZ, 0xc0, !PT ;  /* 0x0000ff00deff7812 */ /* 0x000fe200078cc0ff */
[----:B------:R-:W-:Y:S01]  /*4560*/  FADD.FTZ R161, R172, -R161 ;  /* 0x800000a1aca17221 */ /* 0x000fe20000010000 */
[----:B------:R-:W-:Y:S02]  /*4570*/  HFMA2 R167, -RZ, RZ, 0, 0 ;  /* 0x00000000ffa77431 */ /* 0x000fe400000001ff */
[----:B------:R-:W-:Y:S01]  /*4580*/  FADD.FTZ R226, R175, -R226 ;  /* 0x800000e2afe27221 */ /* 0x000fe20000010000 */
[----:B------:R-:W-:Y:S01]  /*4590*/  MOV R160, RZ ;  /* 0x000000ff00a07202 */ /* 0x000fe20000000f00 */
[----:B------:R-:W-:Y:S01]  /*45a0*/  FFMA.FTZ R161, R171, R161, R32 ;  /* 0x000000a1aba17223 */ /* 0x000fe20000010020 */
[-CC-:B------:R-:W-:Y:S01]  /*45b0*/  FFMA.FTZ R227, R177, R163.reuse, R164.reuse ;  /* 0x000000a3b1e37223 */ /* 0x180fe200000100a4 */
[-CC-:B------:R-:W-:Y:S01]  /*45c0*/  FFMA.FTZ R228, R174, R163.reuse, R164.reuse ;  /* 0x000000a3aee47223 */ /* 0x180fe200000100a4 */
[----:B------:R-:W-:Y:S01]  /*45d0*/  FFMA.FTZ R231, R181, R163, R164 ;  /* 0x000000a3b5e77223 */ /* 0x000fe200000100a4 */
[----:B------:R-:W-:Y:S01]  /*45e0*/  FMUL.FTZ R161, R162, R161 ;  /* 0x000000a1a2a17220 */ /* 0x000fe20000410000 */
[----:B-----5:R-:W-:Y:S01]  /*45f0*/  @P2 SHF.L.U32 R166, R156, 0x10, RZ ;  /* 0x000000109ca62819 */ /* 0x020fe200000006ff */
[----:B------:R-:W-:Y:S01]  /*4600*/  FADD.FTZ R228, R179, -R228 ;  /* 0x800000e4b3e47221 */ /* 0x000fe20000010000 */
[----:B------:R-:W-:Y:S01]  /*4610*/  @P2 SHF.L.U32 R218, R40, 0x10, RZ ;  /* 0x0000001028da2819 */ /* 0x000fe200000006ff */
[----:B------:R-:W-:Y:S01]  /*4620*/  FMUL.FTZ R161, R161, UR16 ;  /* 0x00000010a1a17c20 */ /* 0x000fe20008410000 */
[----:B------:R-:W-:Y:S01]  /*4630*/  @P6 PRMT R165, R156, 0x7632, R165 ;  /* 0x000076329ca56816 */ /* 0x000fe200000000a5 */
[C---:B------:R-:W-:Y:S01]  /*4640*/  FFMA.FTZ R229, R171.reuse, R228, R35 ;  /* 0x000000e4abe57223 */ /* 0x040fe20000010023 */
[----:B------:R-:W-:Y:S01]  /*4650*/  FADD.FTZ R231, R178, -R231 ;  /* 0x800000e7b2e77221 */ /* 0x000fe20000010000 */
[-C--:B------:R-:W-:Y:S01]  /*4660*/  @P2 FMUL.FTZ R167, R166, R161.reuse ;  /* 0x000000a1a6a72220 */ /* 0x080fe20000410000 */
[----:B------:R-:W-:Y:S01]  /*4670*/  @P2 FMUL.FTZ R160, R218, R161 ;  /* 0x000000a1daa02220 */ /* 0x000fe20000410000 */
[----:B------:R-:W-:Y:S01]  /*4680*/  FFMA.FTZ R161, R171, R226, R33 ;  /* 0x000000e2aba17223 */ /* 0x000fe20000010021 */
[----:B------:R-:W-:-:S02]  /*4690*/  HFMA2 R166, -RZ, RZ, 0, 0 ;  /* 0x00000000ffa67431 */ /* 0x000fc400000001ff */
[----:B------:R-:W-:Y:S01]  /*46a0*/  FADD.FTZ R218, R176, -R227 ;  /* 0x800000e3b0da7221 */ /* 0x000fe20000010000 */
[----:B------:R-:W-:Y:S01]  /*46b0*/  LOP3.LUT P2, RZ, R222, 0xff0000, RZ, 0xc0, !PT ;  /* 0x00ff0000deff7812 */ /* 0x000fe2000784c0ff */
[----:B------:R-:W-:Y:S01]  /*46c0*/  FMUL.FTZ R156, R162, R161 ;  /* 0x000000a1a29c7220 */ /* 0x000fe20000410000 */
[----:B------:R-:W-:Y:S01]  /*46d0*/  @P6 SHF.L.U32 R165, R165, 0x10, RZ ;  /* 0x00000010a5a56819 */ /* 0x000fe200000006ff */
[----:B------:R-:W-:Y:S01]  /*46e0*/  FFMA.FTZ R231, R171, R231, R28 ;  /* 0x000000e7abe77223 */ /* 0x000fe2000001001c */
[----:B------:R-:W-:Y:S01]  /*46f0*/  @P6 SHF.L.U32 R227, R14, 0x10, RZ ;  /* 0x000000100ee36819 */ /* 0x000fe200000006ff */
[----:B------:R-:W-:Y:S01]  /*4700*/  FMUL.FTZ R156, R156, UR16 ;  /* 0x000000109c9c7c20 */ /* 0x000fe20008410000 */
[----:B------:R-:W-:Y:S01]  /*4710*/  MOV R161, RZ ;  /* 0x000000ff00a17202 */ /* 0x000fe20000000f00 */
[----:B------:R-:W-:Y:S02]  /*4720*/  FADD.FTZ R112, R112, R167 ;  /* 0x000000a770707221 */ /* 0x000fe40000010000 */
[-C--:B------:R-:W-:Y:S01]  /*4730*/  @P6 FMUL.FTZ R166, R165, R156.reuse ;  /* 0x0000009ca5a66220 */ /* 0x080fe20000410000 */
[----:B------:R-:W-:Y:S01]  /*4740*/  @P6 FMUL.FTZ R161, R227, R156 ;  /* 0x0000009ce3a16220 */ /* 0x000fe20000410000 */
[----:B------:R-:W-:Y:S01]  /*4750*/  FFMA.FTZ R165, R171, R218, R34 ;  /* 0x000000daaba57223 */ /* 0x000fe20000010022 */
[----:B------:R-:W-:Y:S01]  /*4760*/  LOP3.LUT P6, RZ, R222, 0xff000000, RZ, 0xc0, !PT ;  /* 0xff000000deff7812 */ /* 0x000fe200078cc0ff */
[----:B------:R-:W-:Y:S01]  /*4770*/  HFMA2 R227, -RZ, RZ, 0, 0 ;  /* 0x00000000ffe37431 */ /* 0x000fe200000001ff */
[----:B------:R-:W-:Y:S01]  /*4780*/  @P2 SHF.L.U32 R226, R41, 0x10, RZ ;  /* 0x0000001029e22819 */ /* 0x000fe200000006ff */
[----:B------:R-:W-:Y:S01]  /*4790*/  FMUL.FTZ R165, R162, R165 ;  /* 0x000000a5a2a57220 */ /* 0x000fe20000410000 */
[----:B------:R-:W-:Y:S01]  /*47a0*/  @P2 SHF.L.U32 R218, R157, 0x10, RZ ;  /* 0x000000109dda2819 */ /* 0x000fe200000006ff */
[----:B------:R-:W-:Y:S01]  /*47b0*/  FADD.FTZ R113, R113, R166 ;  /* 0x000000a671717221 */ /* 0x000fe20000010000 */
[----:B------:R-:W-:Y:S01]  /*47c0*/  MOV R156, RZ ;  /* 0x000000ff009c7202 */ /* 0x000fe20000000f00 */
[----:B------:R-:W-:-:S04]  /*47d0*/  FMUL.FTZ R165, R165, UR16 ;  /* 0x00000010a5a57c20 */ /* 0x000fc80008410000 */
[-C--:B------:R-:W-:Y:S01]  /*47e0*/  @P2 FMUL.FTZ R156, R226, R165.reuse ;  /* 0x000000a5e29c2220 */ /* 0x080fe20000410000 */
[----:B------:R-:W-:Y:S01]  /*47f0*/  @P2 FMUL.FTZ R227, R218, R165 ;  /* 0x000000a5dae32220 */ /* 0x000fe20000410000 */
[----:B------:R-:W-:Y:S01]  /*4800*/  @P6 PRMT R226, R157, 0x7632, R226 ;  /* 0x000076329de26816 */ /* 0x000fe200000000e2 */
[----:B------:R-:W-:Y:S01]  /*4810*/  FMUL.FTZ R157, R162, R229 ;  /* 0x000000e5a29d7220 */ /* 0x000fe20000410000 */
[----:B------:R-:W-:Y:S01]  /*4820*/  LOP3.LUT P2, RZ, R223, 0xff, RZ, 0xc0, !PT ;  /* 0x000000ffdfff7812 */ /* 0x000fe2000784c0ff */
[----:B------:R-:W-:Y:S01]  /*4830*/  HFMA2 R218, -RZ, RZ, 0, 0 ;  /* 0x00000000ffda7431 */ /* 0x000fe200000001ff */
[----:B------:R-:W-:Y:S01]  /*4840*/  @P6 SHF.L.U32 R228, R15, 0x10, RZ ;  /* 0x000000100fe46819 */ /* 0x000fe200000006ff */
[----:B------:R-:W-:Y:S01]  /*4850*/  FMUL.FTZ R157, R157, UR16 ;  /* 0x000000109d9d7c20 */ /* 0x000fe20008410000 */
[----:B------:R-:W-:Y:S01]  /*4860*/  @P6 SHF.L.U32 R226, R226, 0x10, RZ ;  /* 0x00000010e2e26819 */ /* 0x000fe200000006ff */
[----:B------:R-:W-:Y:S01]  /*4870*/  HFMA2 R229, -RZ, RZ, 0, 0 ;  /* 0x00000000ffe57431 */ /* 0x000fe200000001ff */
[----:B------:R-:W-:Y:S01]  /*4880*/  MOV R165, RZ ;  /* 0x000000ff00a57202 */ /* 0x000fe20000000f00 */
[-C--:B------:R-:W-:Y:S01]  /*4890*/  @P6 FMUL.FTZ R165, R228, R157.reuse ;  /* 0x0000009de4a56220 */ /* 0x080fe20000410000 */
[----:B------:R-:W-:Y:S01]  /*48a0*/  FADD.FTZ R114, R114, R227 ;  /* 0x000000e372727221 */ /* 0x000fe20000010000 */
[----:B------:R-:W-:Y:S01]  /*48b0*/  @P6 FMUL.FTZ R218, R226, R157 ;  /* 0x0000009de2da6220 */ /* 0x000fe20000410000 */
[----:B------:R-:W-:Y:S01]  /*48c0*/  LOP3.LUT P6, RZ, R223, 0xff00, RZ, 0xc0, !PT ;  /* 0x0000ff00dfff7812 */ /* 0x000fe200078cc0ff */
[----:B------:R-:W-:Y:S01]  /*48d0*/  FMUL.FTZ R157, R162, R231 ;  /* 0x000000e7a29d7220 */ /* 0x000fe20000410000 */
[----:B------:R-:W-:Y:S01]  /*48e0*/  FFMA.FTZ R226, R180, R163, R164 ;  /* 0x000000a3b4e27223 */ /* 0x000fe200000100a4 */
[----:B------:R-:W-:Y:S01]  /*48f0*/  @P2 SHF.L.U32 R231, R158, 0x10, RZ ;  /* 0x000000109ee72819 */ /* 0x000fe200000006ff */
[----:B------:R-:W-:Y:S01]  /*4900*/  FADD.FTZ R115, R115, R218 ;  /* 0x000000da73737221 */ /* 0x000fe20000010000 */
[----:B------:R-:W-:Y:S01]  /*4910*/  FMUL.FTZ R230, R157, UR16 ;  /* 0x000000109de67c20 */ /* 0x000fe20008410000 */
[----:B------:R-:W-:Y:S01]  /*4920*/  FADD.FTZ R226, R183, -R226 ;  /* 0x800000e2b7e27221 */ /* 0x000fe20000010000 */
[----:B------:R-:W-:-:S02]  /*4930*/  MOV R157, RZ ;  /* 0x000000ff009d7202 */ /* 0x000fc40000000f00 */
[----:B------:R-:W-:Y:S01]  /*4940*/  @P2 FMUL.FTZ R229, R231, R230 ;  /* 0x000000e6e7e52220 */ /* 0x000fe20000410000 */
[----:B------:R-:W-:Y:S01]  /*4950*/  FFMA.FTZ R231, R171, R226, R29 ;  /* 0x000000e2abe77223 */ /* 0x000fe2000001001d */
[----:B------:R-:W-:Y:S02]  /*4960*/  HFMA2 R226, -RZ, RZ, 0, 0 ;  /* 0x00000000ffe27431 */ /* 0x000fe400000001ff */
[----:B------:R-:W-:Y:S01]  /*4970*/  @P6 PRMT R232, R158, 0x7632, R232 ;  /* 0x000076329ee86816 */ /* 0x000fe200000000e8 */
[----:B------:R-:W-:Y:S01]  /*4980*/  FMUL.FTZ R228, R162, R231 ;  /* 0x000000e7a2e47220 */ /* 0x000fe20000410000 */
[----:B------:R-:W-:Y:S01]  /*4990*/  @P2 SHF.L.U32 R231, R42, 0x10, RZ ;  /* 0x000000102ae72819 */ /* 0x000fe200000006ff */
[----:B------:R-:W-:Y:S01]  /*49a0*/  FADD.FTZ R116, R116, R229 ;  /* 0x000000e574747221 */ /* 0x000fe20000010000 */
[----:B------:R-:W-:Y:S01]  /*49b0*/  @P6 SHF.L.U32 R233, R232, 0x10, RZ ;  /* 0x00000010e8e96819 */ /* 0x000fe200000006ff */
[----:B------:R-:W-:Y:S01]  /*49c0*/  FMUL.FTZ R228, R228, UR16 ;  /* 0x00000010e4e47c20 */ /* 0x000fe20008410000 */
[----:B------:R-:W-:Y:S01]  /*49d0*/  @P6 SHF.L.U32 R235, R16, 0x10, RZ ;  /* 0x0000001010eb6819 */ /* 0x000fe200000006ff */
[----:B------:R-:W-:Y:S01]  /*49e0*/  @P2 FMUL.FTZ R157, R231, R230 ;  /* 0x000000e6e79d2220 */ /* 0x000fe20000410000 */
[----:B------:R-:W-:Y:S01]  /*49f0*/  MOV R158, RZ ;  /* 0x000000ff009e7202 */ /* 0x000fe20000000f00 */
[-CC-:B------:R-:W-:Y:S01]  /*4a00*/  FFMA.FTZ R231, R185, R163.reuse, R164.reuse ;  /* 0x000000a3b9e77223 */ /* 0x180fe200000100a4 */
[----:B------:R-:W-:Y:S01]  /*4a10*/  ISETP.GE.U32.AND P2, PT, R222, RZ, PT ;  /* 0x000000ffde00720c */ /* 0x000fe20003f46070 */
[-C--:B------:R-:W-:Y:S01]  /*4a20*/  @P6 FMUL.FTZ R226, R233, R228.reuse ;  /* 0x000000e4e9e26220 */ /* 0x080fe20000410000 */
[----:B------:R-:W-:Y:S01]  /*4a30*/  @P6 FMUL.FTZ R158, R235, R228 ;  /* 0x000000e4eb9e6220 */ /* 0x000fe20000410000 */
[C---:B------:R-:W-:Y:S01]  /*4a40*/  LOP3.LUT P6, RZ, R223.reuse, 0xff0000, RZ, 0xc0, !PT ;  /* 0x00ff0000dfff7812 */ /* 0x040fe200078cc0ff */
[----:B------:R-:W-:Y:S01]  /*4a50*/  FADD.FTZ R231, R182, -R231 ;  /* 0x800000e7b6e77221 */ /* 0x000fe20000010000 */
[----:B------:R-:W-:Y:S01]  /*4a60*/  ISETP.GE.U32.AND.EX P2, PT, R223, 0x1000000, PT, P2 ;  /* 0x01000000df00780c */ /* 0x000fe20003f46120 */
[----:B------:R-:W-:Y:S01]  /*4a70*/  FFMA.FTZ R232, R184, R163, R164 ;  /* 0x000000a3b8e87223 */ /* 0x000fe200000100a4 */
[----:B------:R-:W-:Y:S01]  /*4a80*/  F2FP.BF16.F32.PACK_AB R158, R158, R157 ;  /* 0x0000009d9e9e723e */ /* 0x000fe200000010ff */
[----:B------:R-:W-:Y:S01]  /*4a90*/  FFMA.FTZ R233, R171, R231, R30 ;  /* 0x000000e7abe97223 */ /* 0x000fe2000001001e */
[----:B------:R-:W-:Y:S01]  /*4aa0*/  CS2R R230, SRZ ;  /* 0x0000000000e67805 */ /* 0x000fe2000001ff00 */
[----:B------:R-:W-:Y:S01]  /*4ab0*/  FADD.FTZ R232, R187, -R232 ;  /* 0x800000e8bbe87221 */ /* 0x000fe20000010000 */
[----:B------:R-:W-:Y:S01]  /*4ac0*/  F2FP.BF16.F32.PACK_AB R157, R165, R156 ;  /* 0x0000009ca59d723e */ /* 0x000fe200000010ff */
[----:B------:R-:W-:Y:S01]  /*4ad0*/  FMUL.FTZ R228, R162, R233 ;  /* 0x000000e9a2e47220 */ /* 0x000fe20000410000 */
[----:B------:R-:W-:Y:S01]  /*4ae0*/  FADD.FTZ R117, R117, R226 ;  /* 0x000000e275757221 */ /* 0x000fe20000010000 */
[----:B------:R-:W-:Y:S01]  /*4af0*/  FFMA.FTZ R237, R171, R232, R31 ;  /* 0x000000e8abed7223 */ /* 0x000fe2000001001f */
[----:B------:R-:W-:Y:S01]  /*4b00*/  F2FP.BF16.F32.PACK_AB R156, R161, R160 ;  /* 0x000000a0a19c723e */ /* 0x000fe200000010ff */
[----:B------:R-:W-:Y:S01]  /*4b10*/  FMUL.FTZ R228, R228, UR16 ;  /* 0x00000010e4e47c20 */ /* 0x000fe20008410000 */
[----:B------:R-:W-:-:S02]  /*4b20*/  @P6 SHF.L.U32 R233, R159, 0x10, RZ ;  /* 0x000000109fe96819 */ /* 0x000fc400000006ff */
[----:B------:R-:W-:Y:S02]  /*4b30*/  @P6 SHF.L.U32 R235, R43, 0x10, RZ ;  /* 0x000000102beb6819 */ /* 0x000fe400000006ff */
[----:B------:R-:W-:Y:S01]  /*4b40*/  @P2 PRMT R232, R159, 0x7632, R232 ;  /* 0x000076329fe82816 */ /* 0x000fe200000000e8 */
[----:B------:R-:W-:Y:S01]  /*4b50*/  FMUL.FTZ R159, R162, R237 ;  /* 0x000000eda29f7220 */ /* 0x000fe20000410000 */
[-C--:B------:R-:W-:Y:S01]  /*4b60*/  @P6 FMUL.FTZ R231, R233, R228.reuse ;  /* 0x000000e4e9e76220 */ /* 0x080fe20000410000 */
[----:B------:R-:W-:Y:S01]  /*4b70*/  @P6 FMUL.FTZ R230, R235, R228 ;  /* 0x000000e4ebe66220 */ /* 0x000fe20000410000 */
[----:B------:R-:W-:Y:S01]  /*4b80*/  HFMA2 R228, -RZ, RZ, 0, 0 ;  /* 0x00000000ffe47431 */ /* 0x000fe200000001ff */
[----:B------:R-:W-:Y:S01]  /*4b90*/  @P2 SHF.L.U32 R234, R17, 0x10, RZ ;  /* 0x0000001011ea2819 */ /* 0x000fe200000006ff */
[----:B------:R-:W-:Y:S01]  /*4ba0*/  FMUL.FTZ R159, R159, UR16 ;  /* 0x000000109f9f7c20 */ /* 0x000fe20008410000 */
[----:B------:R-:W-:Y:S01]  /*4bb0*/  @P2 SHF.L.U32 R232, R232, 0x10, RZ ;  /* 0x00000010e8e82819 */ /* 0x000fe200000006ff */
[----:B------:R-:W-:Y:S01]  /*4bc0*/  FADD.FTZ R118, R118, R231 ;  /* 0x000000e776767221 */ /* 0x000fe20000010000 */
[----:B------:R-:W-:Y:S01]  /*4bd0*/  MOV R233, RZ ;  /* 0x000000ff00e97202 */ /* 0x000fe20000000f00 */
[----:B------:R-:W-:-:S02]  /*4be0*/  @P2 FMUL.FTZ R233, R234, R159 ;  /* 0x0000009feae92220 */ /* 0x000fc40000410000 */
[----:B------:R-:W-:-:S03]  /*4bf0*/  @P2 FMUL.FTZ R228, R232, R159 ;  /* 0x0000009fe8e42220 */ /* 0x000fc60000410000 */
[----:B------:R-:W-:Y:S01]  /*4c00*/  F2FP.BF16.F32.PACK_AB R159, R233, R230 ;  /* 0x000000e6e99f723e */ /* 0x000fe200000010ff */
[----:B------:R-:W-:Y:S01]  /*4c10*/  FADD.FTZ R119, R119, R228 ;  /* 0x000000e477777221 */ /* 0x000fe20000010000 */
[----:B------:R-:W-:Y:S06]  /*4c20*/  BRA `(.L_x_3766) ;  /* 0x0000000c008c7947 */ /* 0x000fec0003800000 */
.L_x_3764:
[----:B------:R-:W0:Y:S02]  /*4c30*/  LDC.64 R160, c[0x0][0x478] ;  /* 0x00011e00ffa07b82 */ /* 0x000e240000000a00 */
[----:B0-----:R-:W-:-:S04]  /*4c40*/  ISETP.NE.U32.AND P1, PT, R160, RZ, PT ;  /* 0x000000ffa000720c */ /* 0x001fc80003f25070 */
[----:B------:R-:W-:-:S13]  /*4c50*/  ISETP.NE.AND.EX P1, PT, R161, RZ, PT, P1 ;  /* 0x000000ffa100720c */ /* 0x000fda0003f25310 */
[----:B------:R-:W-:Y:S05]  /*4c60*/  @!P1 BRA `(.L_x_3767) ;  /* 0x0000000400bc9947 */ /* 0x000fea0003800000 */
[C---:B------:R-:W-:Y:S01]  /*4c70*/  LOP3.LUT P2, RZ, R222.reuse, 0xff, RZ, 0xc0, !PT ;  /* 0x000000ffdeff7812 */ /* 0x040fe2000784c0ff */
[-CC-:B------:R-:W-:Y:S01]  /*4c80*/  FFMA.FTZ R69, R173, R163.reuse, R164.reuse ;  /* 0x000000a3ad457223 */ /* 0x180fe200000100a4 */
[----:B------:R-:W-:Y:S01]  /*4c90*/  LOP3.LUT P6, RZ, R222, 0xff00, RZ, 0xc0, !PT ;  /* 0x0000ff00deff7812 */ /* 0x000fe200078cc0ff */
[----:B------:R-:W-:Y:S01]  /*4ca0*/  FFMA.FTZ R70, R170, R163, R164 ;  /* 0x000000a3aa467223 */ /* 0x000fe200000100a4 */
[----:B------:R-:W-:Y:S01]  /*4cb0*/  CS2R R166, SRZ ;  /* 0x0000000000a67805 */ /* 0x000fe2000001ff00 */
[----:B------:R-:W-:Y:S01]  /*4cc0*/  FADD.FTZ R68, R172, -R69 ;  /* 0x80000045ac447221 */ /* 0x000fe20000010000 */
[----:B------:R-:W-:Y:S01]  /*4cd0*/  CS2R R160, SRZ ;  /* 0x0000000000a07805 */ /* 0x000fe2000001ff00 */
[----:B------:R-:W-:Y:S01]  /*4ce0*/  FADD.FTZ R70, R175, -R70 ;  /* 0x80000046af467221 */ /* 0x000fe20000010000 */
[----:B------:R-:W-:Y:S02]  /*4cf0*/  HFMA2 R227, -RZ, RZ, 0, 0 ;  /* 0x00000000ffe37431 */ /* 0x000fe400000001ff */
[----:B------:R-:W-:Y:S01]  /*4d00*/  FMUL.FTZ R68, R171, R68 ;  /* 0x00000044ab447220 */ /* 0x000fe20000410000 */
[----:B------:R-:W-:-:S02]  /*4d10*/  HFMA2 R218, -RZ, RZ, 0, 0 ;  /* 0x00000000ffda7431 */ /* 0x000fc400000001ff */
[----:B------:R-:W-:Y:S01]  /*4d20*/  FMUL.FTZ R69, R171, R70 ;  /* 0x00000046ab457220 */ /* 0x000fe20000410000 */
        /* <DEDUP_REMOVED lines=9> */
[-C--:B------:R-:W-:Y:S01]  /*4dc0*/  @P2 FMUL.FTZ R167, R137, R70.reuse ;  /* 0x0000004689a72220 */ /* 0x080fe20000410000 */
[----:B------:R-:W-:Y:S01]  /*4dd0*/  @P6 SHF.L.U32 R156, R156, 0x10, RZ ;  /* 0x000000109c9c6819 */ /* 0x000fe200000006ff */
[----:B------:R-:W-:Y:S01]  /*4de0*/  @P2 FMUL.FTZ R161, R139, R70 ;  /* 0x000000468ba12220 */ /* 0x000fe20000410000 */
[----:B------:R-:W-:Y:S01]  /*4df0*/  LOP3.LUT P2, RZ, R222, 0xff000000, RZ, 0xc0, !PT ;  /* 0xff000000deff7812 */ /* 0x000fe2000784c0ff */
[----:B------:R-:W-:Y:S01]  /*4e00*/  @P6 FMUL.FTZ R160, R136, R71 ;  /* 0x0000004788a06220 */ /* 0x000fe20000410000 */
[--C-:B------:R-:W-:Y:S01]  /*4e10*/  FFMA.FTZ R136, R174, R163, R164.reuse ;  /* 0x000000a3ae887223 */ /* 0x100fe200000100a4 */
[----:B------:R-:W-:Y:S01]  /*4e20*/  @P6 FMUL.FTZ R166, R156, R71 ;  /* 0x000000479ca66220 */ /* 0x000fe20000410000 */
[----:B------:R-:W-:Y:S01]  /*4e30*/  FFMA.FTZ R71, R177, R163, R164 ;  /* 0x000000a3b1477223 */ /* 0x000fe200000100a4 */
[----:B------:R-:W-:Y:S01]  /*4e40*/  LOP3.LUT P6, RZ, R222, 0xff0000, RZ, 0xc0, !PT ;  /* 0x00ff0000deff7812 */ /* 0x000fe200078cc0ff */
[----:B------:R-:W-:Y:S01]  /*4e50*/  FADD.FTZ R136, R179, -R136 ;  /* 0x80000088b3887221 */ /* 0x000fe20000010000 */
[----:B------:R-:W-:Y:S01]  /*4e60*/  MOV R156, RZ ;  /* 0x000000ff009c7202 */ /* 0x000fe20000000f00 */
[----:B------:R-:W-:Y:S01]  /*4e70*/  FADD.FTZ R70, R176, -R71 ;  /* 0x80000047b0467221 */ /* 0x000fe20000010000 */
[----:B------:R-:W-:Y:S01]  /*4e80*/  CS2R R228, SRZ ;  /* 0x0000000000e47805 */ /* 0x000fe2000001ff00 */
[C---:B------:R-:W-:Y:S01]  /*4e90*/  FMUL.FTZ R71, R171.reuse, R136 ;  /* 0x00000088ab477220 */ /* 0x040fe20000410000 */
[----:B------:R-:W-:Y:S01]  /*4ea0*/  FADD.FTZ R112, R112, R167 ;  /* 0x000000a770707221 */ /* 0x000fe20000010000 */
[----:B------:R-:W-:Y:S01]  /*4eb0*/  FMUL.FTZ R70, R171, R70 ;  /* 0x00000046ab467220 */ /* 0x000fe20000410000 */
        /* <DEDUP_REMOVED lines=10> */
[----:B------:R-:W-:Y:S01]  /*4f60*/  @P2 FMUL.FTZ R156, R226, R137 ;  /* 0x00000089e29c2220 */ /* 0x000fe20000410000 */
[-C--:B------:R-:W-:Y:S01]  /*4f70*/  @P6 FMUL.FTZ R227, R139, R136.reuse ;  /* 0x000000888be36220 */ /* 0x080fe20000410000 */
[----:B------:R-:W-:Y:S01]  /*4f80*/  LOP3.LUT P2, RZ, R223, 0xff00, RZ, 0xc0, !PT ;  /* 0x0000ff00dfff7812 */ /* 0x000fe2000784c0ff */
[----:B------:R-:W-:Y:S01]  /*4f90*/  @P6 FMUL.FTZ R165, R157, R136 ;  /* 0x000000889da56220 */ /* 0x000fe20000410000 */
[----:B------:R-:W-:Y:S01]  /*4fa0*/  LOP3.LUT P6, RZ, R223, 0xff, RZ, 0xc0, !PT ;  /* 0x000000ffdfff7812 */ /* 0x000fe200078cc0ff */
[-CC-:B------:R-:W-:Y:S01]  /*4fb0*/  FFMA.FTZ R138, R180, R163.reuse, R164.reuse ;  /* 0x000000a3b48a7223 */ /* 0x180fe200000100a4 */
[----:B------:R-:W-:Y:S01]  /*4fc0*/  FFMA.FTZ R137, R181, R163, R164 ;  /* 0x000000a3b5897223 */ /* 0x000fe200000100a4 */
[----:B------:R-:W-:Y:S01]  /*4fd0*/  HFMA2 R157, -RZ, RZ, 0, 0 ;  /* 0x00000000ff9d7431 */ /* 0x000fe200000001ff */
[----:B------:R-:W-:Y:S01]  /*4fe0*/  MOV R226, RZ ;  /* 0x000000ff00e27202 */ /* 0x000fe20000000f00 */
[----:B------:R-:W-:Y:S01]  /*4ff0*/  FADD.FTZ R138, R183, -R138 ;  /* 0x8000008ab78a7221 */ /* 0x000fe20000010000 */
[----:B------:R-:W-:Y:S01]  /*5000*/  FADD.FTZ R136, R178, -R137 ;  /* 0x80000089b2887221 */ /* 0x000fe20000010000 */
[----:B------:R-:W-:Y:S01]  /*5010*/  FADD.FTZ R113, R113, R166 ;  /* 0x000000a671717221 */ /* 0x000fe20000010000 */
[----:B------:R-:W-:Y:S01]  /*5020*/  FADD.FTZ R114, R114, R227 ;  /* 0x000000e372727221 */ /* 0x000fe20000010000 */
[C---:B------:R-:W-:Y:S01]  /*5030*/  FMUL.FTZ R137, R171.reuse, R138 ;  /* 0x0000008aab897220 */ /* 0x040fe20000410000 */
[----:B------:R-:W-:Y:S01]  /*5040*/  FMUL.FTZ R136, R171, R136 ;  /* 0x00000088ab887220 */ /* 0x000fe20000410000 */
[----:B------:R-:W-:Y:S01]  /*5050*/  @P2 SHF.L.U32 R230, R16, 0x10, RZ ;  /* 0x0000001010e62819 */ /* 0x000fe200000006ff */
[----:B------:R-:W-:Y:S01]  /*5060*/  FADD.FTZ R115, R115, R218 ;  /* 0x000000da73737221 */ /* 0x000fe20000010000 */
[C---:B------:R-:W-:Y:S01]  /*5070*/  @P6 SHF.L.U32 R231, R158.reuse, 0x10, RZ ;  /* 0x000000109ee76819 */ /* 0x040fe200000006ff */
[-C--:B------:R-:W-:Y:S01]  /*5080*/  FMUL.FTZ R139, R137, R162.reuse ;  /* 0x000000a2898b7220 */ /* 0x080fe20000410000 */
[----:B------:R-:W-:Y:S01]  /*5090*/  @P2 PRMT R158, R158, 0x7632, R158 ;  /* 0x000076329e9e2816 */ /* 0x000fe2000000009e */
[----:B------:R-:W-:Y:S01]  /*50a0*/  FMUL.FTZ R138, R136, R162 ;  /* 0x000000a2888a7220 */ /* 0x000fe20000410000 */
[----:B------:R-:W-:Y:S01]  /*50b0*/  @P6 SHF.L.U32 R233, R42, 0x10, RZ ;  /* 0x000000102ae96819 */ /* 0x000fe200000006ff */
[----:B------:R-:W-:Y:S01]  /*50c0*/  FMUL.FTZ R139, R139, UR16 ;  /* 0x000000108b8b7c20 */ /* 0x000fe20008410000 */
[----:B------:R-:W-:Y:S01]  /*50d0*/  @P2 SHF.L.U32 R158, R158, 0x10, RZ ;  /* 0x000000109e9e2819 */ /* 0x000fe200000006ff */
[----:B------:R-:W-:-:S02]  /*50e0*/  FMUL.FTZ R138, R138, UR16 ;  /* 0x000000108a8a7c20 */ /* 0x000fc40008410000 */
[----:B------:R-:W-:Y:S01]  /*50f0*/  @P2 FMUL.FTZ R226, R230, R139 ;  /* 0x0000008be6e22220 */ /* 0x000fe20000410000 */
[--C-:B------:R-:W-:Y:S01]  /*5100*/  FFMA.FTZ R230, R184, R163, R164.reuse ;  /* 0x000000a3b8e67223 */ /* 0x100fe200000100a4 */
[----:B------:R-:W-:Y:S01]  /*5110*/  @P2 FMUL.FTZ R228, R158, R139 ;  /* 0x0000008b9ee42220 */ /* 0x000fe20000410000 */
[----:B------:R-:W-:Y:S01]  /*5120*/  FFMA.FTZ R139, R185, R163, R164 ;  /* 0x000000a3b98b7223 */ /* 0x000fe200000100a4 */
[-C--:B------:R-:W-:Y:S01]  /*5130*/  @P6 FMUL.FTZ R229, R231, R138.reuse ;  /* 0x0000008ae7e56220 */ /* 0x080fe20000410000 */
[----:B------:R-:W-:Y:S01]  /*5140*/  @P6 FMUL.FTZ R157, R233, R138 ;  /* 0x0000008ae99d6220 */ /* 0x000fe20000410000 */
[----:B------:R-:W-:Y:S01]  /*5150*/  ISETP.GE.U32.AND P2, PT, R222, RZ, PT ;  /* 0x000000ffde00720c */ /* 0x000fe20003f46070 */
[----:B------:R-:W-:Y:S01]  /*5160*/  FADD.FTZ R138, R182, -R139 ;  /* 0x8000008bb68a7221 */ /* 0x000fe20000010000 */
[----:B------:R-:W-:Y:S01]  /*5170*/  LOP3.LUT P6, RZ, R223, 0xff0000, RZ, 0xc0, !PT ;  /* 0x00ff0000dfff7812 */ /* 0x000fe200078cc0ff */
[----:B------:R-:W-:Y:S01]  /*5180*/  FADD.FTZ R232, R187, -R230 ;  /* 0x800000e6bbe87221 */ /* 0x000fe20000010000 */
[----:B------:R-:W-:Y:S01]  /*5190*/  ISETP.GE.U32.AND.EX P2, PT, R223, 0x1000000, PT, P2 ;  /* 0x01000000df00780c */ /* 0x000fe20003f46120 */
[----:B------:R-:W-:Y:S01]  /*51a0*/  FMUL.FTZ R138, R171, R138 ;  /* 0x0000008aab8a7220 */ /* 0x000fe20000410000 */
[----:B------:R-:W-:Y:S01]  /*51b0*/  HFMA2 R231, -RZ, RZ, 0, 0 ;  /* 0x00000000ffe77431 */ /* 0x000fe200000001ff */
[----:B------:R-:W-:Y:S01]  /*51c0*/  MOV R158, RZ ;  /* 0x000000ff009e7202 */ /* 0x000fe20000000f00 */
[----:B------:R-:W-:Y:S01]  /*51d0*/  FADD.FTZ R116, R116, R229 ;  /* 0x000000e574747221 */ /* 0x000fe20000010000 */
[----:B------:R-:W-:Y:S01]  /*51e0*/  FMUL.FTZ R139, R138, R162 ;  /* 0x000000a28a8b7220 */ /* 0x000fe20000410000 */
[----:B------:R-:W-:-:S03]  /*51f0*/  FADD.FTZ R117, R117, R228 ;  /* 0x000000e475757221 */ /* 0x000fc60000010000 */
[----:B------:R-:W-:Y:S01]  /*5200*/  FMUL.FTZ R230, R139, UR16 ;  /* 0x000000108be67c20 */ /* 0x000fe20008410000 */
[----:B------:R-:W-:Y:S01]  /*5210*/  FMUL.FTZ R139, R171, R232 ;  /* 0x000000e8ab8b7220 */ /* 0x000fe20000410000 */
[C---:B------:R-:W-:Y:S02]  /*5220*/  @P6 SHF.L.U32 R233, R159.reuse, 0x10, RZ ;  /* 0x000000109fe96819 */ /* 0x040fe400000006ff */
[----:B------:R-:W-:Y:S01]  /*5230*/  @P2 PRMT R232, R159, 0x7632, R232 ;  /* 0x000076329fe82816 */ /* 0x000fe200000000e8 */
[----:B------:R-:W-:Y:S01]  /*5240*/  FMUL.FTZ R159, R139, R162 ;  /* 0x000000a28b9f7220 */ /* 0x000fe20000410000 */
[----:B------:R-:W-:Y:S01]  /*5250*/  @P6 SHF.L.U32 R235, R43, 0x10, RZ ;  /* 0x000000102beb6819 */ /* 0x000fe200000006ff */
[-C--:B------:R-:W-:Y:S01]  /*5260*/  @P6 FMUL.FTZ R231, R233, R230.reuse ;  /* 0x000000e6e9e76220 */ /* 0x080fe20000410000 */
[----:B------:R-:W-:Y:S01]  /*5270*/  @P2 SHF.L.U32 R234, R17, 0x10, RZ ;  /* 0x0000001011ea2819 */ /* 0x000fe200000006ff */
[----:B------:R-:W-:Y:S01]  /*5280*/  FMUL.FTZ R159, R159, UR16 ;  /* 0x000000109f9f7c20 */ /* 0x000fe20008410000 */
[----:B------:R-:W-:Y:S01]  /*5290*/  MOV R233, RZ ;  /* 0x000000ff00e97202 */ /* 0x000fe20000000f00 */
[----:B------:R-:W-:Y:S01]  /*52a0*/  @P6 FMUL.FTZ R158, R235, R230 ;  /* 0x000000e6eb9e6220 */ /* 0x000fe20000410000 */
[----:B------:R-:W-:Y:S01]  /*52b0*/  HFMA2 R230, -RZ, RZ, 0, 0 ;  /* 0x00000000ffe67431 */ /* 0x000fe200000001ff */
[----:B------:R-:W-:Y:S01]  /*52c0*/  @P2 SHF.L.U32 R232, R232, 0x10, RZ ;  /* 0x00000010e8e82819 */ /* 0x000fe200000006ff */
[----:B------:R-:W-:Y:S01]  /*52d0*/  @P2 FMUL.FTZ R233, R234, R159 ;  /* 0x0000009feae92220 */ /* 0x000fe20000410000 */
[----:B------:R-:W-:-:S03]  /*52e0*/  FADD.FTZ R118, R118, R231 ;  /* 0x000000e776767221 */ /* 0x000fc60000010000 */
[----:B------:R-:W-:Y:S01]  /*52f0*/  @P2 FMUL.FTZ R230, R232, R159 ;  /* 0x0000009fe8e62220 */ /* 0x000fe20000410000 */
[----:B------:R-:W-:Y:S02]  /*5300*/  F2FP.BF16.F32.PACK_AB R159, R233, R158 ;  /* 0x0000009ee99f723e */ /* 0x000fe400000010ff */
[----:B------:R-:W-:Y:S01]  /*5310*/  F2FP.BF16.F32.PACK_AB R158, R226, R157 ;  /* 0x0000009de29e723e */ /* 0x000fe200000010ff */
[----:B------:R-:W-:Y:S01]  /*5320*/  FADD.FTZ R119, R119, R230 ;  /* 0x000000e677777221 */ /* 0x000fe20000010000 */
[----:B------:R-:W-:Y:S02]  /*5330*/  F2FP.BF16.F32.PACK_AB R157, R156, R165 ;  /* 0x000000a59c9d723e */ /* 0x000fe400000010ff */
[----:B------:R-:W-:Y:S01]  /*5340*/  F2FP.BF16.F32.PACK_AB R156, R160, R161 ;  /* 0x000000a1a09c723e */ /* 0x000fe200000010ff */
[----:B------:R-:W-:Y:S06]  /*5350*/  BRA `(.L_x_3766) ;  /* 0x0000000400c07947 */ /* 0x000fec0003800000 */
.L_x_3767:
[-CC-:B------:R-:W-:Y:S01]  /*5360*/  FFMA.FTZ R161, R173, R163.reuse, R164.reuse ;  /* 0x000000a3ada17223 */ /* 0x180fe200000100a4 */
[----:B------:R-:W-:Y:S01]  /*5370*/  LOP3.LUT P2, RZ, R222, 0xff, RZ, 0xc0, !PT ;  /* 0x000000ffdeff7812 */ /* 0x000fe2000784c0ff */
[-C--:B------:R-:W-:Y:S01]  /*5380*/  FFMA.FTZ R226, R170, R163.reuse, R164 ;  /* 0x000000a3aae27223 */ /* 0x080fe200000100a4 */
[----:B------:R-:W-:Y:S01]  /*5390*/  LOP3.LUT P6, RZ, R222, 0xff00, RZ, 0xc0, !PT ;  /* 0x0000ff00deff7812 */ /* 0x000fe200078cc0ff */
[----:B------:R-:W-:Y:S01]  /*53a0*/  FADD.FTZ R160, R172, -R161 ;  /* 0x800000a1aca07221 */ /* 0x000fe20000010000 */
[----:B------:R-:W-:Y:S02]  /*53b0*/  HFMA2 R167, -RZ, RZ, 0, 0 ;  /* 0x00000000ffa77431 */ /* 0x000fe400000001ff */
[----:B------:R-:W-:Y:S01]  /*53c0*/  FADD.FTZ R226, R175, -R226 ;  /* 0x800000e2afe27221 */ /* 0x000fe20000010000 */
[-CC-:B------:R-:W-:Y:S01]  /*53d0*/  FFMA.FTZ R227, R177, R163.reuse, R164.reuse ;  /* 0x000000a3b1e37223 */ /* 0x180fe200000100a4 */
[----:B------:R-:W-:Y:S01]  /*53e0*/  FMUL.FTZ R161, R171, R160 ;  /* 0x000000a0aba17220 */ /* 0x000fe20000410000 */
[----:B------:R-:W-:Y:S01]  /*53f0*/  MOV R160, RZ ;  /* 0x000000ff00a07202 */ /* 0x000fe20000000f00 */
        /* <DEDUP_REMOVED lines=8> */
[C---:B------:R-:W-:Y:S01]  /*5480*/  FMUL.FTZ R229, R171.reuse, R228 ;  /* 0x000000e4abe57220 */ /* 0x040fe20000410000 */
[----:B------:R-:W-:Y:S01]  /*5490*/  FADD.FTZ R230, R178, -R231 ;  /* 0x800000e7b2e67221 */ /* 0x000fe20000010000 */
[-C--:B------:R-:W-:Y:S01]  /*54a0*/  @P2 FMUL.FTZ R167, R166, R161.reuse ;  /* 0x000000a1a6a72220 */ /* 0x080fe20000410000 */
[----:B------:R-:W-:Y:S01]  /*54b0*/  @P2 FMUL.FTZ R160, R218, R161 ;  /* 0x000000a1daa02220 */ /* 0x000fe20000410000 */
[----:B------:R-:W-:Y:S01]  /*54c0*/  FMUL.FTZ R161, R171, R226 ;  /* 0x000000e2aba17220 */ /* 0x000fe20000410000 */
[----:B------:R-:W-:-:S02]  /*54d0*/  HFMA2 R166, -RZ, RZ, 0, 0 ;  /* 0x00000000ffa67431 */ /* 0x000fc400000001ff */
[----:B------:R-:W-:Y:S01]  /*54e0*/  FADD.FTZ R218, R176, -R227 ;  /* 0x800000e3b0da7221 */ /* 0x000fe20000010000 */
[----:B------:R-:W-:Y:S01]  /*54f0*/  LOP3.LUT P2, RZ, R222, 0xff0000, RZ, 0xc0, !PT ;  /* 0x00ff0000deff7812 */ /* 0x000fe2000784c0ff */
[----:B------:R-:W-:Y:S01]  /*5500*/  FMUL.FTZ R156, R162, R161 ;  /* 0x000000a1a29c7220 */ /* 0x000fe20000410000 */
[----:B------:R-:W-:Y:S01]  /*5510*/  @P6 SHF.L.U32 R165, R165, 0x10, RZ ;  /* 0x00000010a5a56819 */ /* 0x000fe200000006ff */
[----:B------:R-:W-:Y:S01]  /*5520*/  FADD.FTZ R112, R112, R167 ;  /* 0x000000a770707221 */ /* 0x000fe20000010000 */
[----:B------:R-:W-:Y:S01]  /*5530*/  @P6 SHF.L.U32 R227, R14, 0x10, RZ ;  /* 0x000000100ee36819 */ /* 0x000fe200000006ff */
[----:B------:R-:W-:Y:S01]  /*5540*/  FMUL.FTZ R156, R156, UR16 ;  /* 0x000000109c9c7c20 */ /* 0x000fe20008410000 */
[----:B------:R-:W-:-:S03]  /*5550*/  MOV R161, RZ ;  /* 0x000000ff00a17202 */ /* 0x000fc60000000f00 */
[-C--:B------:R-:W-:Y:S01]  /*5560*/  @P6 FMUL.FTZ R166, R165, R156.reuse ;  /* 0x0000009ca5a66220 */ /* 0x080fe20000410000 */
[----:B------:R-:W-:Y:S01]  /*5570*/  @P6 FMUL.FTZ R161, R227, R156 ;  /* 0x0000009ce3a16220 */ /* 0x000fe20000410000 */
[----:B------:R-:W-:Y:S01]  /*5580*/  FMUL.FTZ R165, R171, R218 ;  /* 0x000000daaba57220 */ /* 0x000fe20000410000 */
        /* <DEDUP_REMOVED lines=17> */
[----:B------:R-:W-:Y:S01]  /*56a0*/  FMUL.FTZ R229, R171, R230 ;  /* 0x000000e6abe57220 */ /* 0x000fe20000410000 */
[----:B------:R-:W-:Y:S01]  /*56b0*/  MOV R165, RZ ;  /* 0x000000ff00a57202 */ /* 0x000fe20000000f00 */
[-C--:B------:R-:W-:Y:S01]  /*56c0*/  @P6 FMUL.FTZ R165, R228, R157.reuse ;  /* 0x0000009de4a56220 */ /* 0x080fe20000410000 */
[----:B------:R-:W-:Y:S01]  /*56d0*/  FADD.FTZ R114, R114, R227 ;  /* 0x000000e372727221 */ /* 0x000fe20000010000 */
[----:B------:R-:W-:Y:S01]  /*56e0*/  @P6 FMUL.FTZ R218, R226, R157 ;  /* 0x0000009de2da6220 */ /* 0x000fe20000410000 */
[----:B------:R-:W-:Y:S01]  /*56f0*/  LOP3.LUT P6, RZ, R223, 0xff00, RZ, 0xc0, !PT ;  /* 0x0000ff00dfff7812 */ /* 0x000fe200078cc0ff */
[----:B------:R-:W-:Y:S01]  /*5700*/  FMUL.FTZ R157, R162, R229 ;  /* 0x000000e5a29d7220 */ /* 0x000fe20000410000 */
[----:B------:R-:W-:Y:S01]  /*5710*/  FFMA.FTZ R226, R180, R163, R164 ;  /* 0x000000a3b4e27223 */ /* 0x000fe200000100a4 */
[----:B------:R-:W-:Y:S01]  /*5720*/  HFMA2 R229, -RZ, RZ, 0, 0 ;  /* 0x00000000ffe57431 */ /* 0x000fe200000001ff */
[----:B------:R-:W-:Y:S01]  /*5730*/  @P2 SHF.L.U32 R231, R158, 0x10, RZ ;  /* 0x000000109ee72819 */ /* 0x000fe200000006ff */
[----:B------:R-:W-:Y:S01]  /*5740*/  FMUL.FTZ R230, R157, UR16 ;  /* 0x000000109de67c20 */ /* 0x000fe20008410000 */
[----:B------:R-:W-:Y:S01]  /*5750*/  FADD.FTZ R226, R183, -R226 ;  /* 0x800000e2b7e27221 */ /* 0x000fe20000010000 */
[----:B------:R-:W-:Y:S01]  /*5760*/  MOV R157, RZ ;  /* 0x000000ff009d7202 */ /* 0x000fe20000000f00 */
[----:B------:R-:W-:Y:S01]  /*5770*/  FADD.FTZ R115, R115, R218 ;  /* 0x000000da73737221 */ /* 0x000fe20000010000 */
[----:B------:R-:W-:Y:S01]  /*5780*/  @P2 FMUL.FTZ R229, R231, R230 ;  /* 0x000000e6e7e52220 */ /* 0x000fe20000410000 */
[----:B------:R-:W-:Y:S01]  /*5790*/  FMUL.FTZ R231, R171, R226 ;  /* 0x000000e2abe77220 */ /* 0x000fe20000410000 */
[----:B------:R-:W-:-:S02]  /*57a0*/  HFMA2 R226, -RZ, RZ, 0, 0 ;  /* 0x00000000ffe27431 */ /* 0x000fc400000001ff */
        /* <DEDUP_REMOVED lines=17> */
[----:B------:R-:W-:Y:S01]  /*58c0*/  CS2R R230, SRZ ;  /* 0x0000000000e67805 */ /* 0x000fe2000001ff00 */
[----:B------:R-:W-:Y:S01]  /*58d0*/  FMUL.FTZ R233, R171, R228 ;  /* 0x000000e4abe97220 */ /* 0x000fe20000410000 */
[----:B------:R-:W-:Y:S01]  /*58e0*/  F2FP.BF16.F32.PACK_AB R158, R158, R157 ;  /* 0x0000009d9e9e723e */ /* 0x000fe200000010ff */
[----:B------:R-:W-:Y:S01]  /*58f0*/  FADD.FTZ R232, R187, -R232 ;  /* 0x800000e8bbe87221 */ /* 0x000fe20000010000 */
[----:B------:R-:W-:Y:S01]  /*5900*/  F2FP.BF16.F32.PACK_AB R157, R165, R156 ;  /* 0x0000009ca59d723e */ /* 0x000fe200000010ff */
[----:B------:R-:W-:Y:S01]  /*5910*/  FMUL.FTZ R228, R162, R233 ;  /* 0x000000e9a2e47220 */ /* 0x000fe20000410000 */
[----:B------:R-:W-:Y:S01]  /*5920*/  FADD.FTZ R117, R117, R226 ;  /* 0x000000e275757221 */ /* 0x000fe20000010000 */
[----:B------:R-:W-:Y:S01]  /*5930*/  FMUL.FTZ R237, R171, R232 ;  /* 0x000000e8abed7220 */ /* 0x000fe20000410000 */
        /* <DEDUP_REMOVED lines=17> */
[----:B------:R-:W-:-:S07]  /*5a50*/  FADD.FTZ R119, R119, R228 ;  /* 0x000000e477777221 */ /* 0x000fce0000010000 */
.L_x_3766:
        /* <DEDUP_REMOVED lines=8> */
.L_x_3763:
[----:B------:R-:W-:Y:S05]  /*5ae0*/  BSYNC.RECONVERGENT B0 ;  /* 0x0000000000007941 */ /* 0x000fea0003800200 */
.L_x_3762:
        /* <DEDUP_REMOVED lines=21> */
[----:B------:R-:W-:Y:S01]  /*5c40*/  FFMA.FTZ R68, R171, R69, R148 ;  /* 0x00000045ab447223 */ /* 0x000fe20000010094 */
[----:B------:R-:W-:-:S02]  /*5c50*/  HFMA2 R218, -RZ, RZ, 0, 0 ;  /* 0x00000000ffda7431 */ /* 0x000fc400000001ff */
        /* <DEDUP_REMOVED lines=13> */
[C---:B------:R-:W-:Y:S01]  /*5d30*/  LOP3.LUT P2, RZ, R220.reuse, 0xff0000, RZ, 0xc0, !PT ;  /* 0x00ff0000dcff7812 */ /* 0x040fe2000784c0ff */
[----:B------:R-:W-:Y:S01]  /*5d40*/  @P6 FMUL.FTZ R161, R137, R138 ;  /* 0x0000008a89a16220 */ /* 0x000fe20000410000 */
[-CC-:B------:R-:W-:Y:S01]  /*5d50*/  FFMA.FTZ R71, R193, R163.reuse, R164.reuse ;  /* 0x000000a3c1477223 */ /* 0x180fe200000100a4 */
[----:B------:R-:W-:Y:S01]  /*5d60*/  @P6 FMUL.FTZ R166, R137, R156 ;  /* 0x0000009c89a66220 */ /* 0x000fe20000410000 */
[----:B------:R-:W-:Y:S01]  /*5d70*/  LOP3.LUT P6, RZ, R220, 0xff000000, RZ, 0xc0, !PT ;  /* 0xff000000dcff7812 */ /* 0x000fe200078cc0ff */
[----:B------:R-:W-:Y:S01]  /*5d80*/  FFMA.FTZ R70, R190, R163, R164 ;  /* 0x000000a3be467223 */ /* 0x000fe200000100a4 */
[----:B------:R-:W-:Y:S01]  /*5d90*/  FADD.FTZ R71, R192, -R71 ;  /* 0x80000047c0477221 */ /* 0x000fe20000010000 */
[----:B------:R-:W-:-:S02]  /*5da0*/  MOV R156, RZ ;  /* 0x000000ff009c7202 */ /* 0x000fc40000000f00 */
[----:B------:R-:W-:Y:S01]  /*5db0*/  CS2R R228, SRZ ;  /* 0x0000000000e47805 */ /* 0x000fe2000001ff00 */
[----:B------:R-:W-:Y:S01]  /*5dc0*/  FADD.FTZ R136, R195, -R70 ;  /* 0x80000046c3887221 */ /* 0x000fe20000010000 */
[----:B------:R-:W-:-:S03]  /*5dd0*/  FFMA.FTZ R70, R171, R71, R150 ;  /* 0x00000047ab467223 */ /* 0x000fc60000010096 */
[----:B------:R-:W-:Y:S01]  /*5de0*/  FFMA.FTZ R71, R171, R136, R151 ;  /* 0x00000088ab477223 */ /* 0x000fe20000010097 */
[----:B------:R-:W-:Y:S01]  /*5df0*/  @P2 SHF.L.U32 R137, R157, 0x10, RZ ;  /* 0x000000109d892819 */ /* 0x000fe200000006ff */
[-C--:B------:R-:W-:Y:S01]  /*5e00*/  FMUL.FTZ R136, R70, R162.reuse ;  /* 0x000000a246887220 */ /* 0x080fe20000410000 */
[----:B------:R-:W-:Y:S01]  /*5e10*/  @P2 SHF.L.U32 R138, R49, 0x10, RZ ;  /* 0x00000010318a2819 */ /* 0x000fe200000006ff */
[----:B------:R-:W-:Y:S01]  /*5e20*/  FMUL.FTZ R139, R71, R162 ;  /* 0x000000a2478b7220 */ /* 0x000fe20000410000 */
[----:B------:R-:W-:Y:S01]  /*5e30*/  @P6 PRMT R157, R157, 0x7632, R157 ;  /* 0x000076329d9d6816 */ /* 0x000fe2000000009d */
[----:B------:R-:W-:Y:S01]  /*5e40*/  FMUL.FTZ R226, R136, UR16 ;  /* 0x0000001088e27c20 */ /* 0x000fe20008410000 */
[----:B------:R-:W-:Y:S01]  /*5e50*/  @P6 SHF.L.U32 R136, R7, 0x10, RZ ;  /* 0x0000001007886819 */ /* 0x000fe200000006ff */
[----:B------:R-:W-:Y:S01]  /*5e60*/  FMUL.FTZ R139, R139, UR16 ;  /* 0x000000108b8b7c20 */ /* 0x000fe20008410000 */
[----:B------:R-:W-:Y:S01]  /*5e70*/  @P6 SHF.L.U32 R157, R157, 0x10, RZ ;  /* 0x000000109d9d6819 */ /* 0x000fe200000006ff */
[C---:B------:R-:W-:Y:S01]  /*5e80*/  @P2 FMUL.FTZ R167, R226.reuse, R137 ;  /* 0x00000089e2a72220 */ /* 0x040fe20000410000 */
[----:B------:R-:W-:Y:S01]  /*5e90*/  @P2 FMUL.FTZ R156, R226, R138 ;  /* 0x0000008ae29c2220 */ /* 0x000fe20000410000 */
[----:B------:R-:W-:Y:S01]  /*5ea0*/  @P6 FMUL.FTZ R227, R139, R136 ;  /* 0x000000888be36220 */ /* 0x000fe20000410000 */
[--C-:B------:R-:W-:Y:S01]  /*5eb0*/  FFMA.FTZ R137, R197, R163, R164.reuse ;  /* 0x000000a3c5897223 */ /* 0x100fe200000100a4 */
[----:B------:R-:W-:Y:S01]  /*5ec0*/  @P6 FMUL.FTZ R218, R139, R157 ;  /* 0x0000009d8bda6220 */ /* 0x000fe20000410000 */
[C---:B------:R-:W-:Y:S01]  /*5ed0*/  LOP3.LUT P2, RZ, R221.reuse, 0xff, RZ, 0xc0, !PT ;  /* 0x000000ffddff7812 */ /* 0x040fe2000784c0ff */
[----:B------:R-:W-:Y:S01]  /*5ee0*/  FFMA.FTZ R136, R196, R163, R164 ;  /* 0x000000a3c4887223 */ /* 0x000fe200000100a4 */
[----:B------:R-:W-:Y:S01]  /*5ef0*/  LOP3.LUT P6, RZ, R221, 0xff00, RZ, 0xc0, !PT ;  /* 0x0000ff00ddff7812 */ /* 0x000fe200078cc0ff */
[----:B------:R-:W-:Y:S01]  /*5f00*/  FADD.FTZ R137, R194, -R137 ;  /* 0x80000089c2897221 */ /* 0x000fe20000010000 */
[----:B------:R-:W-:-:S02]  /*5f10*/  HFMA2 R157, -RZ, RZ, 0, 0 ;  /* 0x00000000ff9d7431 */ /* 0x000fc400000001ff */
[----:B------:R-:W-:Y:S01]  /*5f20*/  FADD.FTZ R138, R199, -R136 ;  /* 0x80000088c78a7221 */ /* 0x000fe20000010000 */
[----:B------:R-:W-:Y:S01]  /*5f30*/  MOV R226, RZ ;  /* 0x000000ff00e27202 */ /* 0x000fe20000000f00 */
[C---:B------:R-:W-:Y:S02]  /*5f40*/  FFMA.FTZ R136, R171.reuse, R137, R152 ;  /* 0x00000089ab887223 */ /* 0x040fe40000010098 */
[----:B------:R-:W-:Y:S02]  /*5f50*/  FFMA.FTZ R137, R171, R138, R153 ;  /* 0x0000008aab897223 */ /* 0x000fe40000010099 */
[-C--:B------:R-:W-:Y:S01]  /*5f60*/  FMUL.FTZ R138, R136, R162.reuse ;  /* 0x000000a2888a7220 */ /* 0x080fe20000410000 */
[C---:B------:R-:W-:Y:S01]  /*5f70*/  @P2 SHF.L.U32 R139, R158.reuse, 0x10, RZ ;  /* 0x000000109e8b2819 */ /* 0x040fe200000006ff */
[----:B------:R-:W-:Y:S01]  /*5f80*/  FMUL.FTZ R230, R137, R162 ;  /* 0x000000a289e67220 */ /* 0x000fe20000410000 */
[----:B------:R-:W-:Y:S01]  /*5f90*/  @P6 PRMT R231, R158, 0x7632, R231 ;  /* 0x000076329ee76816 */ /* 0x000fe200000000e7 */
[----:B------:R-:W-:Y:S01]  /*5fa0*/  FMUL.FTZ R232, R138, UR16 ;  /* 0x000000108ae87c20 */ /* 0x000fe20008410000 */
[----:B------:R-:W-:Y:S01]  /*5fb0*/  @P2 SHF.L.U32 R158, R50, 0x10, RZ ;  /* 0x00000010329e2819 */ /* 0x000fe200000006ff */
[----:B------:R-:W-:Y:S01]  /*5fc0*/  FMUL.FTZ R230, R230, UR16 ;  /* 0x00000010e6e67c20 */ /* 0x000fe20008410000 */
[----:B------:R-:W-:Y:S01]  /*5fd0*/  @P6 SHF.L.U32 R138, R8, 0x10, RZ ;  /* 0x00000010088a6819 */ /* 0x000fe200000006ff */
[C---:B------:R-:W-:Y:S01]  /*5fe0*/  @P2 FMUL.FTZ R229, R232.reuse, R139 ;  /* 0x0000008be8e52220 */ /* 0x040fe20000410000 */
[----:B------:R-:W-:Y:S01]  /*5ff0*/  @P6 SHF.L.U32 R231, R231, 0x10, RZ ;  /* 0x00000010e7e76819 */ /* 0x000fe200000006ff */
[----:B------:R-:W-:Y:S01]  /*6000*/  @P2 FMUL.FTZ R157, R232, R158 ;  /* 0x0000009ee89d2220 */ /* 0x000fe20000410000 */
[----:B------:R-:W-:Y:S01]  /*6010*/  ISETP.GE.U32.AND P2, PT, R220, RZ, PT ;  /* 0x000000ffdc00720c */ /* 0x000fe20003f46070 */
[C---:B------:R-:W-:Y:S01]  /*6020*/  @P6 FMUL.FTZ R226, R230.reuse, R138 ;  /* 0x0000008ae6e26220 */ /* 0x040fe20000410000 */
[--C-:B------:R-:W-:Y:S01]  /*6030*/  FFMA.FTZ R139, R201, R163, R164.reuse ;  /* 0x000000a3c98b7223 */ /* 0x100fe200000100a4 */
[----:B------:R-:W-:Y:S01]  /*6040*/  @P6 FMUL.FTZ R228, R230, R231 ;  /* 0x000000e7e6e46220 */ /* 0x000fe20000410000 */
[C---:B------:R-:W-:Y:S01]  /*6050*/  ISETP.GE.U32.AND.EX P2, PT, R221.reuse, 0x1000000, PT, P2 ;  /* 0x01000000dd00780c */ /* 0x040fe20003f46120 */
[----:B------:R-:W-:Y:S01]  /*6060*/  FFMA.FTZ R164, R200, R163, R164 ;  /* 0x000000a3c8a47223 */ /* 0x000fe200000100a4 */
[----:B------:R-:W-:Y:S01]  /*6070*/  LOP3.LUT P6, RZ, R221, 0xff0000, RZ, 0xc0, !PT ;  /* 0x00ff0000ddff7812 */ /* 0x000fe200078cc0ff */
[----:B------:R-:W-:Y:S01]  /*6080*/  FADD.FTZ R139, R198, -R139 ;  /* 0x8000008bc68b7221 */ /* 0x000fe20000010000 */
[----:B------:R-:W-:-:S02]  /*6090*/  HFMA2 R230, -RZ, RZ, 0, 0 ;  /* 0x00000000ffe67431 */ /* 0x000fc400000001ff */
[----:B------:R-:W-:Y:S01]  /*60a0*/  FADD.FTZ R164, R203, -R164 ;  /* 0x800000a4cba47221 */ /* 0x000fe20000010000 */
[----:B------:R-:W-:Y:S01]  /*60b0*/  MOV R232, RZ ;  /* 0x000000ff00e87202 */ /* 0x000fe20000000f00 */
[C---:B------:R-:W-:Y:S01]  /*60c0*/  FFMA.FTZ R138, R171.reuse, R139, R154 ;  /* 0x0000008bab8a7223 */ /* 0x040fe2000001009a */
[----:B------:R-:W-:Y:S01]  /*60d0*/  FADD.FTZ R124, R124, R229 ;  /* 0x000000e57c7c7221 */ /* 0x000fe20000010000 */
[----:B------:R-:W-:Y:S01]  /*60e0*/  FFMA.FTZ R139, R171, R164, R155 ;  /* 0x000000a4ab8b7223 */ /* 0x000fe2000001009b */
[----:B------:R-:W-:Y:S01]  /*60f0*/  MOV R171, RZ ;  /* 0x000000ff00ab7202 */ /* 0x000fe20000000f00 */
[-C--:B------:R-:W-:Y:S01]  /*6100*/  FMUL.FTZ R158, R138, R162.reuse ;  /* 0x000000a28a9e7220 */ /* 0x080fe20000410000 */
[----:B------:R-:W-:Y:S01]  /*6110*/  FADD.FTZ R125, R125, R228 ;  /* 0x000000e47d7d7221 */ /* 0x000fe20000010000 */
[----:B------:R-:W-:Y:S01]  /*6120*/  @P2 PRMT R231, R159, 0x7632, R231 ;  /* 0x000076329fe72816 */ /* 0x000fe200000000e7 */
[----:B------:R-:W-:Y:S01]  /*6130*/  FMUL.FTZ R162, R139, R162 ;  /* 0x000000a28ba27220 */ /* 0x000fe20000410000 */
[----:B------:R-:W-:Y:S01]  /*6140*/  @P6 SHF.L.U32 R163, R159, 0x10, RZ ;  /* 0x000000109fa36819 */ /* 0x000fe200000006ff */
[----:B------:R-:W-:Y:S01]  /*6150*/  HFMA2 R159, -RZ, RZ, 0, 0 ;  /* 0x00000000ff9f7431 */ /* 0x000fe200000001ff */
[----:B------:R-:W-:Y:S01]  /*6160*/  @P6 SHF.L.U32 R164, R51, 0x10, RZ ;  /* 0x0000001033a46819 */ /* 0x000fe200000006ff */
[----:B------:R-:W-:Y:S01]  /*6170*/  FMUL.FTZ R158, R158, UR16 ;  /* 0x000000109e9e7c20 */ /* 0x000fe20008410000 */
[----:B------:R-:W-:Y:S01]  /*6180*/  @P2 SHF.L.U32 R233, R9, 0x10, RZ ;  /* 0x0000001009e92819 */ /* 0x000fe200000006ff */
[----:B------:R-:W-:Y:S01]  /*6190*/  FMUL.FTZ R162, R162, UR16 ;  /* 0x00000010a2a27c20 */ /* 0x000fe20008410000 */
[----:B------:R-:W-:Y:S01]  /*61a0*/  @P2 SHF.L.U32 R231, R231, 0x10, RZ ;  /* 0x00000010e7e72819 */ /* 0x000fe200000006ff */
[C---:B------:R-:W-:Y:S01]  /*61b0*/  @P6 FMUL.FTZ R159, R158.reuse, R163 ;  /* 0x000000a39e9f6220 */ /* 0x040fe20000410000 */
[----:B------:R-:W-:Y:S01]  /*61c0*/  @P6 FMUL.FTZ R171, R158, R164 ;  /* 0x000000a49eab6220 */ /* 0x000fe20000410000 */
[----:B------:R-:W-:Y:S01]  /*61d0*/  @P2 FMUL.FTZ R232, R162, R233 ;  /* 0x000000e9a2e82220 */ /* 0x000fe20000410000 */
[----:B------:R-:W-:Y:S01]  /*61e0*/  FADD.FTZ R164, R120, R165 ;  /* 0x000000a578a47221 */ /* 0x000fe20000010000 */
[----:B------:R-:W-:Y:S01]  /*61f0*/  @P2 FMUL.FTZ R230, R162, R231 ;  /* 0x000000e7a2e62220 */ /* 0x000fe20000410000 */
[----:B------:R-:W-:Y:S01]  /*6200*/  FADD.FTZ R165, R121, R166 ;  /* 0x000000a679a57221 */ /* 0x000fe20000010000 */
[----:B------:R-:W-:Y:S01]  /*6210*/  F2FP.BF16.F32.PACK_AB R158, R226, R157 ;  /* 0x0000009de29e723e */ /* 0x000fe200000010ff */
[----:B------:R-:W-:Y:S01]  /*6220*/  FADD.FTZ R166, R122, R167 ;  /* 0x000000a77aa67221 */ /* 0x000fe20000010000 */
[----:B------:R-:W-:Y:S01]  /*6230*/  FADD.FTZ R126, R126, R159 ;  /* 0x0000009f7e7e7221 */ /* 0x000fe20000010000 */
[----:B------:R-:W-:Y:S01]  /*6240*/  F2FP.BF16.F32.PACK_AB R157, R227, R156 ;  /* 0x0000009ce39d723e */ /* 0x000fe200000010ff */
[----:B------:R-:W-:Y:S01]  /*6250*/  FADD.FTZ R167, R123, R218 ;  /* 0x000000da7ba77221 */ /* 0x000fe20000010000 */
[----:B------:R-:W-:Y:S01]  /*6260*/  FADD.FTZ R127, R127, R230 ;  /* 0x000000e67f7f7221 */ /* 0x000fe20000010000 */
[----:B------:R-:W-:-:S02]  /*6270*/  F2FP.BF16.F32.PACK_AB R159, R232, R171 ;  /* 0x000000abe89f723e */ /* 0x000fc400000010ff */
[----:B------:R-:W-:Y:S01]  /*6280*/  F2FP.BF16.F32.PACK_AB R156, R161, R160 ;  /* 0x000000a0a19c723e */ /* 0x000fe200000010ff */
[----:B------:R-:W-:Y:S06]  /*6290*/  BRA `(.L_x_3772) ;  /* 0x0000001400507947 */ /* 0x000fec0003800000 */
.L_x_3771:
        /* <DEDUP_REMOVED lines=10> */
[----:B------:R-:W-:-:S02]  /*6340*/  FFMA.FTZ R231, R197, R163, R164 ;  /* 0x000000a3c5e77223 */ /* 0x000fc400000100a4 */
[----:B------:R-:W-:Y:S01]  /*6350*/  FMUL.FTZ R161, R162, R161 ;  /* 0x000000a1a2a17220 */ /* 0x000fe20000410000 */
[----:B-----5:R-:W-:Y:S01]  /*6360*/  @P2 SHF.L.U32 R166, R156, 0x10, RZ ;  /* 0x000000109ca62819 */ /* 0x020fe200000006ff */
[----:B------:R-:W-:Y:S01]  /*6370*/  FADD.FTZ R231, R194, -R231 ;  /* 0x800000e7c2e77221 */ /* 0x000fe20000010000 */
[----:B------:R-:W-:Y:S01]  /*6380*/  @P2 SHF.L.U32 R218, R48, 0x10, RZ ;  /* 0x0000001030da2819 */ /* 0x000fe200000006ff */
[----:B------:R-:W-:Y:S01]  /*6390*/  FMUL.FTZ R161, R161, UR16 ;  /* 0x00000010a1a17c20 */ /* 0x000fe20008410000 */
[----:B------:R-:W-:Y:S01]  /*63a0*/  @P6 PRMT R167, R156, 0x7632, R167 ;  /* 0x000076329ca76816 */ /* 0x000fe200000000a7 */
[C---:B------:R-:W-:Y:S02]  /*63b0*/  FFMA.FTZ R231, R171.reuse, R231, R152 ;  /* 0x000000e7abe77223 */ /* 0x040fe40000010098 */
[-C--:B------:R-:W-:Y:S01]  /*63c0*/  @P2 FMUL.FTZ R165, R166, R161.reuse ;  /* 0x000000a1a6a52220 */ /* 0x080fe20000410000 */
[----:B------:R-:W-:Y:S01]  /*63d0*/  @P2 FMUL.FTZ R160, R218, R161 ;  /* 0x000000a1daa02220 */ /* 0x000fe20000410000 */
[----:B------:R-:W-:Y:S01]  /*63e0*/  FFMA.FTZ R161, R171, R226, R149 ;  /* 0x000000e2aba17223 */ /* 0x000fe20000010095 */
[----:B------:R-:W-:Y:S01]  /*63f0*/  LOP3.LUT P2, RZ, R220, 0xff0000, RZ, 0xc0, !PT ;  /* 0x00ff0000dcff7812 */ /* 0x000fe2000784c0ff */
[----:B------:R-:W-:-:S02]  /*6400*/  HFMA2 R166, -RZ, RZ, 0, 0 ;  /* 0x00000000ffa67431 */ /* 0x000fc400000001ff */
[----:B------:R-:W-:Y:S01]  /*6410*/  FADD.FTZ R218, R192, -R227 ;  /* 0x800000e3c0da7221 */ /* 0x000fe20000010000 */
[----:B------:R-:W-:Y:S01]  /*6420*/  FMUL.FTZ R156, R162, R161 ;  /* 0x000000a1a29c7220 */ /* 0x000fe20000410000 */
[----:B------:R-:W-:Y:S01]  /*6430*/  @P6 SHF.L.U32 R167, R167, 0x10, RZ ;  /* 0x00000010a7a76819 */ /* 0x000fe200000006ff */
[----:B------:R-:W-:Y:S01]  /*6440*/  FFMA.FTZ R226, R190, R163, R164 ;  /* 0x000000a3bee27223 */ /* 0x000fe200000100a4 */
[----:B------:R-:W-:Y:S01]  /*6450*/  @P6 SHF.L.U32 R227, R6, 0x10, RZ ;  /* 0x0000001006e36819 */ /* 0x000fe200000006ff */
[----:B------:R-:W-:Y:S01]  /*6460*/  FMUL.FTZ R156, R156, UR16 ;  /* 0x000000109c9c7c20 */ /* 0x000fe20008410000 */
[----:B------:R-:W-:Y:S01]  /*6470*/  FFMA.FTZ R229, R171, R218, R150 ;  /* 0x000000daabe57223 */ /* 0x000fe20000010096 */
[----:B------:R-:W-:Y:S01]  /*6480*/  MOV R161, RZ ;  /* 0x000000ff00a17202 */ /* 0x000fe20000000f00 */
[----:B------:R-:W-:Y:S01]  /*6490*/  FADD.FTZ R226, R195, -R226 ;  /* 0x800000e2c3e27221 */ /* 0x000fe20000010000 */
[-C--:B------:R-:W-:Y:S01]  /*64a0*/  @P6 FMUL.FTZ R166, R167, R156.reuse ;  /* 0x0000009ca7a66220 */ /* 0x080fe20000410000 */
[----:B------:R-:W-:Y:S01]  /*64b0*/  @P6 FMUL.FTZ R161, R227, R156 ;  /* 0x0000009ce3a16220 */ /* 0x000fe20000410000 */
[----:B------:R-:W-:Y:S01]  /*64c0*/  LOP3.LUT P6, RZ, R220, 0xff000000, RZ, 0xc0, !PT ;  /* 0xff000000dcff7812 */ /* 0x000fe200078cc0ff */
[----:B------:R-:W-:Y:S01]  /*64d0*/  FMUL.FTZ R218, R162, R229 ;  /* 0x000000e5a2da7220 */ /* 0x000fe20000410000 */
[----:B------:R-:W-:Y:S01]  /*64e0*/  @P2 SHF.L.U32 R229, R49, 0x10, RZ ;  /* 0x0000001031e52819 */ /* 0x000fe200000006ff */
[----:B------:R-:W-:Y:S01]  /*64f0*/  HFMA2 R167, -RZ, RZ, 0, 0 ;  /* 0x00000000ffa77431 */ /* 0x000fe200000001ff */
[----:B------:R-:W-:Y:S01]  /*6500*/  MOV R156, RZ ;  /* 0x000000ff009c7202 */ /* 0x000fe20000000f00 */
[----:B------:R-:W-:Y:S01]  /*6510*/  FMUL.FTZ R218, R218, UR16 ;  /* 0x00000010dada7c20 */ /* 0x000fe20008410000 */
[----:B------:R-:W-:-:S03]  /*6520*/  @P2 SHF.L.U32 R227, R157, 0x10, RZ ;  /* 0x000000109de32819 */ /* 0x000fc600000006ff */
[----:B------:R-:W-:Y:S01]  /*6530*/  @P2 FMUL.FTZ R156, R229, R218 ;  /* 0x000000dae59c2220 */ /* 0x000fe20000410000 */
[----:B------:R-:W-:Y:S01]  /*6540*/  FFMA.FTZ R229, R171, R226, R151 ;  /* 0x000000e2abe57223 */ /* 0x000fe20000010097 */
[----:B------:R-:W-:Y:S01]  /*6550*/  @P2 FMUL.FTZ R167, R227, R218 ;  /* 0x000000dae3a72220 */ /* 0x000fe20000410000 */
[----:B------:R-:W-:Y:S01]  /*6560*/  LOP3.LUT P2, RZ, R221, 0xff, RZ, 0xc0, !PT ;  /* 0x000000ffddff7812 */ /* 0x000fe2000784c0ff */
[----:B------:R-:W-:Y:S01]  /*6570*/  HFMA2 R218, -RZ, RZ, 0, 0 ;  /* 0x00000000ffda7431 */ /* 0x000fe200000001ff */
[----:B------:R-:W-:Y:S01]  /*6580*/  @P6 PRMT R226, R157, 0x7632, R226 ;  /* 0x000076329de26816 */ /* 0x000fe200000000e2 */
[----:B------:R-:W-:Y:S01]  /*6590*/  FMUL.FTZ R157, R162, R229 ;  /* 0x000000e5a29d7220 */ /* 0x000fe20000410000 */
[----:B------:R-:W-:Y:S02]  /*65a0*/  @P6 SHF.L.U32 R228, R7, 0x10, RZ ;  /* 0x0000001007e46819 */ /* 0x000fe400000006ff */
[----:B------:R-:W-:Y:S01]  /*65b0*/  @P6 SHF.L.U32 R226, R226, 0x10, RZ ;  /* 0x00000010e2e26819 */ /* 0x000fe200000006ff */
[----:B------:R-:W-:Y:S01]  /*65c0*/  FMUL.FTZ R157, R157, UR16 ;  /* 0x000000109d9d7c20 */ /* 0x000fe20008410000 */
[----:B------:R-:W-:-:S03]  /*65d0*/  MOV R227, RZ ;  /* 0x000000ff00e37202 */ /* 0x000fc60000000f00 */
[-C--:B------:R-:W-:Y:S01]  /*65e0*/  @P6 FMUL.FTZ R218, R226, R157.reuse ;  /* 0x0000009de2da6220 */ /* 0x080fe20000410000 */
[----:B------:R-:W-:Y:S01]  /*65f0*/  @P6 FMUL.FTZ R227, R228, R157 ;  /* 0x0000009de4e36220 */ /* 0x000fe20000410000 */
[----:B------:R-:W-:Y:S01]  /*6600*/  LOP3.LUT P6, RZ, R221, 0xff00, RZ, 0xc0, !PT ;  /* 0x0000ff00ddff7812 */ /* 0x000fe200078cc0ff */
[----:B------:R-:W-:Y:S01]  /*6610*/  FMUL.FTZ R157, R162, R231 ;  /* 0x000000e7a29d7220 */ /* 0x000fe20000410000 */
[----:B------:R-:W-:Y:S01]  /*6620*/  FFMA.FTZ R226, R196, R163, R164 ;  /* 0x000000a3c4e27223 */ /* 0x000fe200000100a4 */
[----:B------:R-:W-:Y:S02]  /*6630*/  @P2 SHF.L.U32 R231, R158, 0x10, RZ ;  /* 0x000000109ee72819 */ /* 0x000fe400000006ff */
[----:B------:R-:W-:Y:S01]  /*6640*/  CS2R R228, SRZ ;  /* 0x0000000000e47805 */ /* 0x000fe2000001ff00 */
[----:B------:R-:W-:Y:S01]  /*6650*/  FMUL.FTZ R230, R157, UR16 ;  /* 0x000000109de67c20 */ /* 0x000fe20008410000 */
[----:B------:R-:W-:Y:S01]  /*6660*/  FADD.FTZ R226, R199, -R226 ;  /* 0x800000e2c7e27221 */ /* 0x000fe20000010000 */
[----:B------:R-:W-:-:S02]  /*6670*/  HFMA2 R157, -RZ, RZ, 0, 0 ;  /* 0x00000000ff9d7431 */ /* 0x000fc400000001ff */
[----:B------:R-:W-:Y:S01]  /*6680*/  @P2 FMUL.FTZ R229, R231, R230 ;  /* 0x000000e6e7e52220 */ /* 0x000fe20000410000 */
[----:B------:R-:W-:Y:S01]  /*6690*/  FFMA.FTZ R231, R171, R226, R153 ;  /* 0x000000e2abe77223 */ /* 0x000fe20000010099 */
[----:B------:R-:W-:Y:S02]  /*66a0*/  MOV R226, RZ ;  /* 0x000000ff00e27202 */ /* 0x000fe40000000f00 */
        /* <DEDUP_REMOVED lines=8> */
[----:B------:R-:W-:Y:S01]  /*6730*/  ISETP.GE.U32.AND P2, PT, R220, RZ, PT ;  /* 0x000000ffdc00720c */ /* 0x000fe20003f46070 */
[-C--:B------:R-:W-:Y:S01]  /*6740*/  @P6 FMUL.FTZ R226, R235, R158.reuse ;  /* 0x0000009eebe26220 */ /* 0x080fe20000410000 */
[-CC-:B------:R-:W-:Y:S01]  /*6750*/  FFMA.FTZ R231, R201, R163.reuse, R164.reuse ;  /* 0x000000a3c9e77223 */ /* 0x180fe200000100a4 */
[----:B------:R-:W-:Y:S01]  /*6760*/  @P6 FMUL.FTZ R228, R233, R158 ;  /* 0x0000009ee9e46220 */ /* 0x000fe20000410000 */
[C---:B------:R-:W-:Y:S01]  /*6770*/  ISETP.GE.U32.AND.EX P2, PT, R221.reuse, 0x1000000, PT, P2 ;  /* 0x01000000dd00780c */ /* 0x040fe20003f46120 */
[----:B------:R-:W-:Y:S01]  /*6780*/  FFMA.FTZ R164, R200, R163, R164 ;  /* 0x000000a3c8a47223 */ /* 0x000fe200000100a4 */
[----:B------:R-:W-:Y:S01]  /*6790*/  LOP3.LUT P6, RZ, R221, 0xff0000, RZ, 0xc0, !PT ;  /* 0x00ff0000ddff7812 */ /* 0x000fe200078cc0ff */
[----:B------:R-:W-:Y:S01]  /*67a0*/  FADD.FTZ R231, R198, -R231 ;  /* 0x800000e7c6e77221 */ /* 0x000fe20000010000 */
[----:B------:R-:W-:-:S02]  /*67b0*/  HFMA2 R230, -RZ, RZ, 0, 0 ;  /* 0x00000000ffe67431 */ /* 0x000fc400000001ff */
[----:B------:R-:W-:Y:S01]  /*67c0*/  FADD.FTZ R164, R203, -R164 ;  /* 0x800000a4cba47221 */ /* 0x000fe20000010000 */
[----:B------:R-:W-:Y:S01]  /*67d0*/  FADD.FTZ R125, R125, R228 ;  /* 0x000000e47d7d7221 */ /* 0x000fe20000010000 */
[C---:B------:R-:W-:Y:S02]  /*67e0*/  FFMA.FTZ R231, R171.reuse, R231, R154 ;  /* 0x000000e7abe77223 */ /* 0x040fe4000001009a */
[----:B------:R-:W-:Y:S01]  /*67f0*/  FFMA.FTZ R163, R171, R164, R155 ;  /* 0x000000a4aba37223 */ /* 0x000fe2000001009b */
[----:B------:R-:W-:Y:S01]  /*6800*/  MOV R171, RZ ;  /* 0x000000ff00ab7202 */ /* 0x000fe20000000f00 */
[C---:B------:R-:W-:Y:S01]  /*6810*/  FMUL.FTZ R158, R162.reuse, R231 ;  /* 0x000000e7a29e7220 */ /* 0x040fe20000410000 */
[C---:B------:R-:W-:Y:S01]  /*6820*/  @P2 PRMT R164, R159.reuse, 0x7632, R164 ;  /* 0x000076329fa42816 */ /* 0x040fe200000000a4 */
        /* <DEDUP_REMOVED lines=13> */
[----:B------:R-:W-:Y:S01]  /*6900*/  FADD.FTZ R164, R120, R165 ;  /* 0x000000a578a47221 */ /* 0x000fe20000010000 */
        /* <DEDUP_REMOVED lines=10> */
.L_x_3770:
[----:B------:R-:W0:Y:S02]  /*69b0*/  LDC.64 R160, c[0x0][0x478] ;  /* 0x00011e00ffa07b82 */ /* 0x000e240000000a00 */
[----:B0-----:R-:W-:-:S04]  /*69c0*/  ISETP.NE.U32.AND P1, PT, R160, RZ, PT ;  /* 0x000000ffa000720c */ /* 0x001fc80003f25070 */
[----:B------:R-:W-:-:S13]  /*69d0*/  ISETP.NE.AND.EX P1, PT, R161, RZ, PT, P1 ;  /* 0x000000ffa100720c */ /* 0x000fda0003f25310 */
[----:B------:R-:W-:Y:S05]  /*69e0*/  @!P1 BRA `(.L_x_3773) ;  /* 0x0000000400bc9947 */ /* 0x000fea0003800000 */
[----:B------:R-:W-:Y:S01]  /*69f0*/  LOP3.LUT P2, RZ, R220, 0xff, RZ, 0xc0, !PT ;  /* 0x000000ffdcff7812 */ /* 0x000fe2000784c0ff */
        /* <DEDUP_REMOVED lines=8> */
[----:B------:R-:W-:Y:S01]  /*6a80*/  FMUL.FTZ R69, R171, R70 ;  /* 0x00000046ab457220 */ /* 0x000fe20000410000 */
[----:B------:R-:W-:-:S02]  /*6a90*/  HFMA2 R218, -RZ, RZ, 0, 0 ;  /* 0x00000000ffda7431 */ /* 0x000fc400000001ff */
[----:B------:R-:W-:Y:S01]  /*6aa0*/  FMUL.FTZ R68, R171, R68 ;  /* 0x00000044ab447220 */ /* 0x000fe20000410000 */
[----:B------:R-:W-:Y:S01]  /*6ab0*/  MOV R227, RZ ;  /* 0x000000ff00e37202 */ /* 0x000fe20000000f00 */
[-C--:B------:R-:W-:Y:S01]  /*6ac0*/  FMUL.FTZ R71, R69, R162.reuse ;  /* 0x000000a245477220 */ /* 0x080fe20000410000 */
[----:B-----5:R-:W-:Y:S01]  /*6ad0*/  @P2 SHF.L.U32 R137, R156, 0x10, RZ ;  /* 0x000000109c892819 */ /* 0x020fe200000006ff */
[----:B------:R-:W-:Y:S01]  /*6ae0*/  FMUL.FTZ R70, R68, R162 ;  /* 0x000000a244467220 */ /* 0x000fe20000410000 */
[----:B------:R-:W-:Y:S01]  /*6af0*/  @P6 PRMT R156, R156, 0x7632, R156 ;  /* 0x000076329c9c6816 */ /* 0x000fe2000000009c */
[----:B------:R-:W-:Y:S01]  /*6b00*/  FMUL.FTZ R71, R71, UR16 ;  /* 0x0000001047477c20 */ /* 0x000fe20008410000 */
[----:B------:R-:W-:Y:S01]  /*6b10*/  @P6 SHF.L.U32 R136, R6, 0x10, RZ ;  /* 0x0000001006886819 */ /* 0x000fe200000006ff */
[----:B------:R-:W-:Y:S01]  /*6b20*/  FMUL.FTZ R70, R70, UR16 ;  /* 0x0000001046467c20 */ /* 0x000fe20008410000 */
[----:B------:R-:W-:Y:S02]  /*6b30*/  @P6 SHF.L.U32 R156, R156, 0x10, RZ ;  /* 0x000000109c9c6819 */ /* 0x000fe400000006ff */
[----:B------:R-:W-:-:S02]  /*6b40*/  CS2R R228, SRZ ;  /* 0x0000000000e47805 */ /* 0x000fc4000001ff00 */
[----:B------:R-:W-:Y:S01]  /*6b50*/  @P2 SHF.L.U32 R139, R48, 0x10, RZ ;  /* 0x00000010308b2819 */ /* 0x000fe200000006ff */
[----:B------:R-:W-:Y:S01]  /*6b60*/  @P6 FMUL.FTZ R160, R136, R71 ;  /* 0x0000004788a06220 */ /* 0x000fe20000410000 */
[--C-:B------:R-:W-:Y:S01]  /*6b70*/  FFMA.FTZ R136, R190, R163, R164.reuse ;  /* 0x000000a3be887223 */ /* 0x100fe200000100a4 */
[----:B------:R-:W-:Y:S01]  /*6b80*/  @P6 FMUL.FTZ R166, R156, R71 ;  /* 0x000000479ca66220 */ /* 0x000fe20000410000 */
[C---:B------:R-:W-:Y:S01]  /*6b90*/  LOP3.LUT P6, RZ, R220.reuse, 0xff000000, RZ, 0xc0, !PT ;  /* 0xff000000dcff7812 */ /* 0x040fe200078cc0ff */
[-C--:B------:R-:W-:Y:S01]  /*6ba0*/  @P2 FMUL.FTZ R165, R137, R70.reuse ;  /* 0x0000004689a52220 */ /* 0x080fe20000410000 */
[----:B------:R-:W-:Y:S01]  /*6bb0*/  @P2 FMUL.FTZ R161, R139, R70 ;  /* 0x000000468ba12220 */ /* 0x000fe20000410000 */
[----:B------:R-:W-:Y:S01]  /*6bc0*/  FFMA.FTZ R71, R193, R163, R164 ;  /* 0x000000a3c1477223 */ /* 0x000fe200000100a4 */
[----:B------:R-:W-:Y:S01]  /*6bd0*/  LOP3.LUT P2, RZ, R220, 0xff0000, RZ, 0xc0, !PT ;  /* 0x00ff0000dcff7812 */ /* 0x000fe2000784c0ff */
[----:B------:R-:W-:Y:S01]  /*6be0*/  FADD.FTZ R136, R195, -R136 ;  /* 0x80000088c3887221 */ /* 0x000fe20000010000 */
[----:B------:R-:W-:Y:S01]  /*6bf0*/  MOV R156, RZ ;  /* 0x000000ff009c7202 */ /* 0x000fe20000000f00 */
[----:B------:R-:W-:Y:S01]  /*6c00*/  FADD.FTZ R70, R192, -R71 ;  /* 0x80000047c0467221 */ /* 0x000fe20000010000 */
[----:B------:R-:W-:Y:S01]  /*6c10*/  MOV R232, RZ ;  /* 0x000000ff00e87202 */ /* 0x000fe20000000f00 */
[----:B------:R-:W-:-:S02]  /*6c20*/  FMUL.FTZ R71, R171, R136 ;  /* 0x00000088ab477220 */ /* 0x000fc40000410000 */
[----:B------:R-:W-:Y:S02]  /*6c30*/  FMUL.FTZ R70, R171, R70 ;  /* 0x00000046ab467220 */ /* 0x000fe40000410000 */
        /* <DEDUP_REMOVED lines=14> */
[-CC-:B------:R-:W-:Y:S01]  /*6d20*/  FFMA.FTZ R137, R197, R163.reuse, R164.reuse ;  /* 0x000000a3c5897223 */ /* 0x180fe200000100a4 */
[C---:B------:R-:W-:Y:S01]  /*6d30*/  LOP3.LUT P2, RZ, R221.reuse, 0xff, RZ, 0xc0, !PT ;  /* 0x000000ffddff7812 */ /* 0x040fe2000784c0ff */
[----:B------:R-:W-:Y:S01]  /*6d40*/  FFMA.FTZ R138, R196, R163, R164 ;  /* 0x000000a3c48a7223 */ /* 0x000fe200000100a4 */
[----:B------:R-:W-:Y:S01]  /*6d50*/  LOP3.LUT P6, RZ, R221, 0xff00, RZ, 0xc0, !PT ;  /* 0x0000ff00ddff7812 */ /* 0x000fe200078cc0ff */
[----:B------:R-:W-:Y:S01]  /*6d60*/  FADD.FTZ R136, R194, -R137 ;  /* 0x80000089c2887221 */ /* 0x000fe20000010000 */
[----:B------:R-:W-:-:S02]  /*6d70*/  HFMA2 R157, -RZ, RZ, 0, 0 ;  /* 0x00000000ff9d7431 */ /* 0x000fc400000001ff */
[----:B------:R-:W-:Y:S01]  /*6d80*/  FADD.FTZ R138, R199, -R138 ;  /* 0x8000008ac78a7221 */ /* 0x000fe20000010000 */
[----:B------:R-:W-:-:S03]  /*6d90*/  FMUL.FTZ R136, R171, R136 ;  /* 0x00000088ab887220 */ /* 0x000fc60000410000 */
[----:B------:R-:W-:Y:S01]  /*6da0*/  FMUL.FTZ R137, R171, R138 ;  /* 0x0000008aab897220 */ /* 0x000fe20000410000 */
[-C--:B------:R-:W-:Y:S02]  /*6db0*/  FMUL.FTZ R138, R136, R162.reuse ;  /* 0x000000a2888a7220 */ /* 0x080fe40000410000 */
[C---:B------:R-:W-:Y:S01]  /*6dc0*/  @P2 SHF.L.U32 R231, R158.reuse, 0x10, RZ ;  /* 0x000000109ee72819 */ /* 0x040fe200000006ff */
        /* <DEDUP_REMOVED lines=9> */
[----:B------:R-:W-:Y:S01]  /*6e60*/  ISETP.GE.U32.AND P2, PT, R220, RZ, PT ;  /* 0x000000ffdc00720c */ /* 0x000fe20003f46070 */
[----:B------:R-:W-:Y:S01]  /*6e70*/  @P6 FMUL.FTZ R226, R230, R139 ;  /* 0x0000008be6e26220 */ /* 0x000fe20000410000 */
[----:B------:R-:W-:-:S02]  /*6e80*/  HFMA2 R230, -RZ, RZ, 0, 0 ;  /* 0x00000000ffe67431 */ /* 0x000fc400000001ff */
[----:B------:R-:W-:Y:S01]  /*6e90*/  @P6 FMUL.FTZ R228, R158, R139 ;  /* 0x0000008b9ee46220 */ /* 0x000fe20000410000 */
[----:B------:R-:W-:Y:S01]  /*6ea0*/  ISETP.GE.U32.AND.EX P2, PT, R221, 0x1000000, PT, P2 ;  /* 0x01000000dd00780c */ /* 0x000fe20003f46120 */
[-CC-:B------:R-:W-:Y:S01]  /*6eb0*/  FFMA.FTZ R139, R201, R163.reuse, R164.reuse ;  /* 0x000000a3c98b7223 */ /* 0x180fe200000100a4 */
[----:B------:R-:W-:Y:S01]  /*6ec0*/  LOP3.LUT P6, RZ, R221, 0xff0000, RZ, 0xc0, !PT ;  /* 0x00ff0000ddff7812 */ /* 0x000fe200078cc0ff */
[----:B------:R-:W-:Y:S01]  /*6ed0*/  FFMA.FTZ R164, R200, R163, R164 ;  /* 0x000000a3c8a47223 */ /* 0x000fe200000100a4 */
[----:B------:R-:W-:Y:S01]  /*6ee0*/  MOV R163, RZ ;  /* 0x000000ff00a37202 */ /* 0x000fe20000000f00 */
[----:B------:R-:W-:Y:S01]  /*6ef0*/  FADD.FTZ R138, R198, -R139 ;  /* 0x8000008bc68a7221 */ /* 0x000fe20000010000 */
[----:B------:R-:W-:Y:S01]  /*6f00*/  FADD.FTZ R124, R124, R229 ;  /* 0x000000e57c7c7221 */ /* 0x000fe20000010000 */
[----:B------:R-:W-:Y:S01]  /*6f10*/  FADD.FTZ R164, R203, -R164 ;  /* 0x800000a4cba47221 */ /* 0x000fe20000010000 */
[----:B------:R-:W-:Y:S01]  /*6f20*/  FADD.FTZ R125, R125, R228 ;  /* 0x000000e47d7d7221 */ /* 0x000fe20000010000 */
[----:B------:R-:W-:-:S02]  /*6f30*/  FMUL.FTZ R138, R171, R138 ;  /* 0x0000008aab8a7220 */ /* 0x000fc40000410000 */
[----:B------:R-:W-:Y:S01]  /*6f40*/  FMUL.FTZ R139, R171, R164 ;  /* 0x000000a4ab8b7220 */ /* 0x000fe20000410000 */
[----:B------:R-:W-:Y:S01]  /*6f50*/  FADD.FTZ R164, R120, R165 ;  /* 0x000000a578a47221 */ /* 0x000fe20000010000 */
[-C--:B------:R-:W-:Y:S01]  /*6f60*/  FMUL.FTZ R158, R138, R162.reuse ;  /* 0x000000a28a9e7220 */ /* 0x080fe20000410000 */
        /* <DEDUP_REMOVED lines=12> */
[----:B------:R-:W-:Y:S01]  /*7030*/  FADD.FTZ R165, R121, R166 ;  /* 0x000000a679a57221 */ /* 0x000fe20000010000 */
[----:B------:R-:W-:Y:S01]  /*7040*/  @P2 FMUL.FTZ R230, R233, R162 ;  /* 0x000000a2e9e62220 */ /* 0x000fe20000410000 */
        /* <DEDUP_REMOVED lines=9> */
.L_x_3773:
        /* <DEDUP_REMOVED lines=10> */
[----:B------:R-:W-:-:S02]  /*7180*/  FFMA.FTZ R231, R197, R163, R164 ;  /* 0x000000a3c5e77223 */ /* 0x000fc400000100a4 */
[----:B------:R-:W-:Y:S01]  /*7190*/  FMUL.FTZ R161, R162, R161 ;  /* 0x000000a1a2a17220 */ /* 0x000fe20000410000 */
[----:B-----5:R-:W-:Y:S01]  /*71a0*/  @P2 SHF.L.U32 R166, R156, 0x10, RZ ;  /* 0x000000109ca62819 */ /* 0x020fe200000006ff */
[----:B------:R-:W-:Y:S01]  /*71b0*/  FADD.FTZ R230, R194, -R231 ;  /* 0x800000e7c2e67221 */ /* 0x000fe20000010000 */
[----:B------:R-:W-:Y:S01]  /*71c0*/  @P2 SHF.L.U32 R218, R48, 0x10, RZ ;  /* 0x0000001030da2819 */ /* 0x000fe200000006ff */
[----:B------:R-:W-:Y:S01]  /*71d0*/  FMUL.FTZ R161, R161, UR16 ;  /* 0x00000010a1a17c20 */ /* 0x000fe20008410000 */
[----:B------:R-:W-:-:S03]  /*71e0*/  @P6 PRMT R167, R156, 0x7632, R167 ;  /* 0x000076329ca76816 */ /* 0x000fc600000000a7 */
[-C--:B------:R-:W-:Y:S01]  /*71f0*/  @P2 FMUL.FTZ R165, R166, R161.reuse ;  /* 0x000000a1a6a52220 */ /* 0x080fe20000410000 */
[----:B------:R-:W-:Y:S01]  /*7200*/  @P2 FMUL.FTZ R160, R218, R161 ;  /* 0x000000a1daa02220 */ /* 0x000fe20000410000 */
[----:B------:R-:W-:Y:S01]  /*7210*/  FMUL.FTZ R161, R171, R226 ;  /* 0x000000e2aba17220 */ /* 0x000fe20000410000 */
[----:B------:R-:W-:Y:S01]  /*7220*/  LOP3.LUT P2, RZ, R220, 0xff0000, RZ, 0xc0, !PT ;  /* 0x00ff0000dcff7812 */ /* 0x000fe2000784c0ff */
[----:B------:R-:W-:Y:S02]  /*7230*/  HFMA2 R166, -RZ, RZ, 0, 0 ;  /* 0x00000000ffa67431 */ /* 0x000fe400000001ff */
[----:B------:R-:W-:Y:S01]  /*7240*/  FADD.FTZ R218, R192, -R227 ;  /* 0x800000e3c0da7221 */ /* 0x000fe20000010000 */
[----:B------:R-:W-:Y:S01]  /*7250*/  FMUL.FTZ R156, R162, R161 ;  /* 0x000000a1a29c7220 */ /* 0x000fe20000410000 */
[----:B------:R-:W-:Y:S01]  /*7260*/  @P6 SHF.L.U32 R167, R167, 0x10, RZ ;  /* 0x00000010a7a76819 */ /* 0x000fe200000006ff */
[----:B------:R-:W-:Y:S01]  /*7270*/  FFMA.FTZ R226, R190, R163, R164 ;  /* 0x000000a3bee27223 */ /* 0x000fe200000100a4 */
[----:B------:R-:W-:Y:S01]  /*7280*/  @P6 SHF.L.U32 R227, R6, 0x10, RZ ;  /* 0x0000001006e36819 */ /* 0x000fe200000006ff */
[----:B------:R-:W-:Y:S01]  /*7290*/  FMUL.FTZ R156, R156, UR16 ;  /* 0x000000109c9c7c20 */ /* 0x000fe20008410000 */
[----:B------:R-:W-:Y:S01]  /*72a0*/  FMUL.FTZ R229, R171, R218 ;  /* 0x000000daabe57220 */ /* 0x000fe20000410000 */
        /* <DEDUP_REMOVED lines=12> */
[----:B------:R-:W-:Y:S01]  /*7370*/  FMUL.FTZ R229, R171, R226 ;  /* 0x000000e2abe57220 */ /* 0x000fe20000410000 */
[----:B------:R-:W-:Y:S01]  /*7380*/  @P2 FMUL.FTZ R167, R227, R218 ;  /* 0x000000dae3a72220 */ /* 0x000fe20000410000 */
[----:B------:R-:W-:Y:S01]  /*7390*/  LOP3.LUT P2, RZ, R221, 0xff, RZ, 0xc0, !PT ;  /* 0x000000ffddff7812 */ /* 0x000fe2000784c0ff */
[----:B------:R-:W-:Y:S01]  /*73a0*/  HFMA2 R218, -RZ, RZ, 0, 0 ;  /* 0x00000000ffda7431 */ /* 0x000fe200000001ff */
[----:B------:R-:W-:Y:S01]  /*73b0*/  @P6 PRMT R226, R157, 0x7632, R226 ;  /* 0x000076329de26816 */ /* 0x000fe200000000e2 */
[----:B------:R-:W-:Y:S01]  /*73c0*/  FMUL.FTZ R157, R162, R229 ;  /* 0x000000e5a29d7220 */ /* 0x000fe20000410000 */
[----:B------:R-:W-:Y:S01]  /*73d0*/  @P6 SHF.L.U32 R228, R7, 0x10, RZ ;  /* 0x0000001007e46819 */ /* 0x000fe200000006ff */
[----:B------:R-:W-:Y:S01]  /*73e0*/  FMUL.FTZ R229, R171, R230 ;  /* 0x000000e6abe57220 */ /* 0x000fe20000410000 */
        /* <DEDUP_REMOVED lines=14> */
[----:B------:R-:W-:Y:S01]  /*74d0*/  FMUL.FTZ R231, R171, R226 ;  /* 0x000000e2abe77220 */ /* 0x000fe20000410000 */
        /* <DEDUP_REMOVED lines=20> */
[C---:B------:R-:W-:Y:S02]  /*7620*/  FMUL.FTZ R163, R171.reuse, R158 ;  /* 0x0000009eaba37220 */ /* 0x040fe40000410000 */
[----:B------:R-:W-:Y:S02]  /*7630*/  FMUL.FTZ R171, R171, R164 ;  /* 0x000000a4abab7220 */ /* 0x000fe40000410000 */
        /* <DEDUP_REMOVED lines=25> */
[----:B------:R-:W-:-:S07]  /*77d0*/  F2FP.BF16.F32.PACK_AB R156, R161, R160 ;  /* 0x000000a0a19c723e */ /* 0x000fce00000010ff */
.L_x_3772:
        /* <DEDUP_REMOVED lines=11> */
.L_x_3769:
[----:B------:R-:W-:Y:S05]  /*7890*/  BSYNC.RECONVERGENT B0 ;  /* 0x0000000000007941 */ /* 0x000fea0003800200 */
.L_x_3768:
[----:B0-23--:R-:W0:Y:S01]  /*78a0*/  LDC.64 R156, c[0x0][0x380] ;  /* 0x0000e000ff9c7b82 */ /* 0x00de220000000a00 */
[----:B------:R-:W-:Y:S01]  /*78b0*/  UPLOP3.LUT UP1, UPT, UPT, UPT, UP1, 0x40, 0x4 ;  /* 0x000000000004789c */ /* 0x000fe20003f2e810 */
[----:B0-----:R-:W-:-:S04]  /*78c0*/  IADD3 R26, PT, PT, R26, R156, RZ ;  /* 0x0000009c1a1a7210 */ /* 0x001fc80007ffe0ff */
[----:B------:R-:W-:-:S13]  /*78d0*/  ISETP.GE.AND P1, PT, R26, R157, PT ;  /* 0x0000009d1a00720c */ /* 0x000fda0003f26270 */
[----:B------:R-:W-:Y:S05]  /*78e0*/  @!P1 BRA `(.L_x_3774) ;  /* 0xffffff9000009947 */ /* 0x000fea000383ffff */
.L_x_3747:
        /* <DEDUP_REMOVED lines=17> */
.L_x_3776:
[----:B------:R-:W-:Y:S05]  /*7a00*/  BSYNC.RECONVERGENT B0 ;  /* 0x0000000000007941 */ /* 0x000fea0003800200 */
.L_x_3775:
        /* <DEDUP_REMOVED lines=15> */
.L_x_3778:
[----:B------:R-:W-:Y:S05]  /*7b00*/  BSYNC.RECONVERGENT B0 ;  /* 0x0000000000007941 */ /* 0x000fea0003800200 */
.L_x_3777:
        /* <DEDUP_REMOVED lines=14> */
.L_x_3779:
        /* <DEDUP_REMOVED lines=9> */
.L_x_10728:


//--------------------- .text._ZN10layer_norm13ln_bwd_kernelINS_13Kernel_traitsI13__nv_bfloat16S2_fS2_fjLj3072ELj1ELj1ELj4ELj16ENS_18Kernel_traits_baseILj3072ES2_S2_fS2_fjLj128EEEEELb1ELb1ELb0ELb1EEEvNS_9BwdParamsE --------------------------
	.section	.text._ZN10layer_norm13ln_bwd_kernelINS_13Kernel_traitsI13__nv_bfloat16S2_fS2_fjLj3072ELj1ELj1ELj4ELj16ENS_18Kernel_traits_baseILj3072ES2_S2_fS2_fjLj128EEEEELb1ELb1ELb0ELb1EEEvNS_9BwdParamsE,"ax",@progbits
	.align	128
        .global         _ZN10layer_norm13ln_bwd_kernelINS_13Kernel_traitsI13__nv_bfloat16S2_fS2_fjLj3072ELj1ELj1ELj4ELj16ENS_18Kernel_traits_baseILj3072ES2_S2_fS2_fjLj128EEEEELb1ELb1ELb0ELb1EEEvNS_9BwdParamsE
        .type           _ZN10layer_norm13ln_bwd_kernelINS_13Kernel_traitsI13__nv_bfloat16S2_fS2_fjLj3072ELj1ELj1ELj4ELj16ENS_18Kernel_traits_baseILj3072ES2_S2_fS2_fjLj128EEEEELb1ELb1ELb0ELb1EEEvNS_9BwdParamsE,@function
        .size           _ZN10layer_norm13ln_bwd_kernelINS_13Kernel_traitsI13__nv_bfloat16S2_fS2_fjLj3072ELj1ELj1ELj4ELj16ENS_18Kernel_traits_baseILj3072ES2_S2_fS2_fjLj128EEEEELb1ELb1ELb0ELb1EEEvNS_9BwdParamsE,(.L_x_10729 - _ZN10layer_norm13ln_bwd_kernelINS_13Kernel_traitsI13__nv_bfloat16S2_fS2_fjLj3072ELj1ELj1ELj4ELj16ENS_18Kernel_traits_baseILj3072ES2_S2_fS2_fjLj128EEEEELb1ELb1ELb0ELb1EEEvNS_9BwdParamsE)
        .other          _ZN10layer_norm13ln_bwd_kernelINS_13Kernel_traitsI13__nv_bfloat16S2_fS2_fjLj3072ELj1ELj1ELj4ELj16ENS_18Kernel_traits_baseILj3072ES2_S2_fS2_fjLj128EEEEELb1ELb1ELb0ELb1EEEvNS_9BwdParamsE,@"STO_CUDA_ENTRY STV_DEFAULT"
_ZN10layer_norm13ln_bwd_kernelINS_13Kernel_traitsI13__nv_bfloat16S2_fS2_fjLj3072ELj1ELj1ELj4ELj16ENS_18Kernel_traits_baseILj3072ES2_S2_fS2_fjLj128EEEEELb1ELb1ELb0ELb1EEEvNS_9BwdParamsE:
.text._ZN10layer_norm13ln_bwd_kernelINS_13Kernel_traitsI13__nv_bfloat16S2_fS2_fjLj3072ELj1ELj1ELj4ELj16ENS_18Kernel_traits_baseILj3072ES2_S2_fS2_fjLj128EEEEELb1ELb1ELb0ELb1EEEvNS_9BwdParamsE:
        /* <DEDUP_REMOVED lines=87> */
[----:B------:R-:W-:Y:S02]  /*0570*/  MOV R181, RZ ;  /* 0x000000ff00b57202 */ /* 0x000fe40000000f00 */
[----:B-1----:R-:W-:Y:S02]  /*0580*/  CS2R R6, SRZ ;  /* 0x0000000000067805 */ /* 0x002fe4000001ff00 */
[----:B------:R-:W-:Y:S01]  /*0590*/  MOV R179, UR7 ;  /* 0x0000000700b37c02 */ /* 0x000fe20008000f00 */
[----:B------:R-:W0:Y:S01]  /*05a0*/  LDCU.U8 UR10, c[0x0][0x410] ;  /* 0x00008200ff0a77ac */ /* 0x000e220008000000 */
[----:B------:R-:W1:Y:S01]  /*05b0*/  LDCU UR6, c[0x0][0x408] ;  /* 0x00008100ff0677ac */ /* 0x000e620008000800 */
[----:B------:R-:W3:Y:S01]  /*05c0*/  LDCU UR11, c[0x0][0x388] ;  /* 0x00007100ff0b77ac */ /* 0x000ee20008000800 */
[----:B------:R-:W0:Y:S01]  /*05d0*/  LDCU UR14, c[0x0][0x400] ;  /* 0x00008000ff0e77ac */ /* 0x000e220008000800 */
[----:B------:R-:W0:Y:S01]  /*05e0*/  LDCU.64 UR4, c[0x0][0x478] ;  /* 0x00008f00ff0477ac */ /* 0x000e220008000a00 */
[----:B------:R-:W0:Y:S01]  /*05f0*/  LDCU.64 UR12, c[0x0][0x438] ;  /* 0x00008700ff0c77ac */ /* 0x000e220008000a00 */
[----:B----4-:R-:W-:-:S02]  /*0600*/  PRMT R166, R16, 0x7632, R166 ;  /* 0x0000763210a67816 */ /* 0x010fc400000000a6 */
[----:B------:R-:W-:Y:S02]  /*0610*/  PRMT R165, R17, 0x7632, R165 ;  /* 0x0000763211a57816 */ /* 0x000fe400000000a5 */
[----:B------:R-:W-:Y:S02]  /*0620*/  PRMT R164, R18, 0x7632, R164 ;  /* 0x0000763212a47816 */ /* 0x000fe400000000a4 */
[----:B------:R-:W-:Y:S02]  /*0630*/  PRMT R163, R19, 0x7632, R163 ;  /* 0x0000763213a37816 */ /* 0x000fe400000000a3 */
[----:B--2---:R-:W-:Y:S02]  /*0640*/  PRMT R162, R12, 0x7632, R162 ;  /* 0x000076320ca27816 */ /* 0x004fe400000000a2 */
[----:B------:R-:W-:Y:S02]  /*0650*/  PRMT R161, R13, 0x7632, R161 ;  /* 0x000076320da17816 */ /* 0x000fe400000000a1 */
[----:B------:R-:W-:-:S02]  /*0660*/  PRMT R160, R14, 0x7632, R160 ;  /* 0x000076320ea07816 */ /* 0x000fc400000000a0 */
[----:B------:R-:W-:Y:S02]  /*0670*/  PRMT R159, R15, 0x7632, R159 ;  /* 0x000076320f9f7816 */ /* 0x000fe4000000009f */
[----:B-----5:R-:W-:Y:S02]  /*0680*/  PRMT R158, R8, 0x7632, R158 ;  /* 0x00007632089e7816 */ /* 0x020fe4000000009e */
[----:B------:R-:W-:Y:S02]  /*0690*/  PRMT R157, R9, 0x7632, R157 ;  /* 0x00007632099d7816 */ /* 0x000fe4000000009d */
[----:B------:R-:W-:Y:S02]  /*06a0*/  PRMT R156, R10, 0x7632, R156 ;  /* 0x000076320a9c7816 */ /* 0x000fe4000000009c */
[----:B------:R-:W-:Y:S02]  /*06b0*/  PRMT R155, R11, 0x7632, R155 ;  /* 0x000076320b9b7816 */ /* 0x000fe4000000009b */
        /* <DEDUP_REMOVED lines=41> */
[----:B01-3--:R-:W-:-:S07]  /*0950*/  SHF.L.U32 R155, R155, 0x10, RZ ;  /* 0x000000109b9b7819 */ /* 0x00bfce00000006ff */
.L_x_3793:
[----:B0-----:R-:W0:Y:S01]  /*0960*/  LDC.64 R106, c[0x0][0x3c0] ;  /* 0x0000f000ff6a7b82 */ /* 0x001e220000000a00 */
[----:B------:R-:W-:-:S05]  /*0970*/  IMAD R0, R179, UR11, RZ ;  /* 0x0000000bb3007c24 */ /* 0x000fca000f8e02ff */
[----:B------:R-:W-:Y:S02]  /*0980*/  SHF.R.S32.HI R89, RZ, 0x1f, R0 ;  /* 0x0000001fff597819 */ /* 0x000fe40000011400 */
[----:B------:R-:W1:Y:S02]  /*0990*/  LDC.64 R200, c[0x0][0x3a8] ;  /* 0x0000ea00ffc87b82 */ /* 0x000e640000000a00 */
[----:B------:R-:W-:-:S04]  /*09a0*/  LEA.HI R89, R89, R0, RZ, 0x3 ;  /* 0x0000000059597211 */ /* 0x000fc800078f18ff */
[----:B------:R-:W-:Y:S02]  /*09b0*/  LEA.HI.SX32 R199, R89, R2, 0x1d ;  /* 0x0000000259c77211 */ /* 0x000fe400078feaff */
[----:B------:R-:W2:Y:S08]  /*09c0*/  LDC.64 R120, c[0x0][0x428] ;  /* 0x00010a00ff787b82 */ /* 0x000eb00000000a00 */
[----:B------:R-:W3:Y:S01]  /*09d0*/  LDC.64 R194, c[0x0][0x3c8] ;  /* 0x0000f200ffc27b82 */ /* 0x000ee20000000a00 */
[----:B0-----:R-:W-:-:S05]  /*09e0*/  IMAD.WIDE R106, R179, 0x4, R106 ;  /* 0x00000004b36a7825 */ /* 0x001fca00078e026a */
[----:B------:R-:W4:Y:S01]  /*09f0*/  LDG.E R0, desc[UR8][R106.64] ;  /* 0x000000086a007981 */ /* 0x000f22000c1e1900 */
[C---:B-1----:R-:W-:Y:S01]  /*0a00*/  IMAD.WIDE.U32 R122, R199.reuse, 0x20, R200 ;  /* 0x00000020c77a7825 */ /* 0x042fe200078e00c8 */
[----:B------:R-:W-:-:S04]  /*0a10*/  IADD3 R197, PT, PT, R199, 0x80, RZ ;  /* 0x00000080c7c57810 */ /* 0x000fc80007ffe0ff */
[----:B------:R-:W4:Y:S01]  /*0a20*/  LDG.E.128 R88, desc[UR8][R122.64] ;  /* 0x000000087a587981 */ /* 0x000f22000c1e1d00 */
[----:B--2---:R-:W-:-:S03]  /*0a30*/  IMAD.WIDE.U32 R92, R199, 0x10, R120 ;  /* 0x00000010c75c7825 */ /* 0x004fc600078e0078 */
[----:B------:R-:W2:Y:S04]  /*0a40*/  LDG.E.128 R96, desc[UR8][R122.64+0x10] ;  /* 0x000010087a607981 */ /* 0x000ea8000c1e1d00 */
[----:B------:R-:W2:Y:S01]  /*0a50*/  LDG.E.128 R92, desc[UR8][R92.64] ;  /* 0x000000085c5c7981 */ /* 0x000ea2000c1e1d00 */
[----:B---3--:R-:W-:-:S04]  /*0a60*/  IMAD.WIDE R194, R179, 0x4, R194 ;  /* 0x00000004b3c27825 */ /* 0x008fc800078e02c2 */
[C---:B------:R-:W-:Y:S02]  /*0a70*/  IMAD.WIDE.U32 R104, R197.reuse, 0x10, R120 ;  /* 0x00000010c5687825 */ /* 0x040fe400078e0078 */
[----:B------:R-:W3:Y:S04]  /*0a80*/  LDG.E R195, desc[UR8][R194.64] ;  /* 0x00000008c2c37981 */ /* 0x000ee8000c1e1900 */
[----:B------:R-:W3:Y:S01]  /*0a90*/  LDG.E.128 R104, desc[UR8][R104.64] ;  /* 0x0000000868687981 */ /* 0x000ee2000c1e1d00 */
[----:B------:R-:W-:Y:S01]  /*0aa0*/  IMAD.WIDE.U32 R202, R197, 0x20, R200 ;  /* 0x00000020c5ca7825 */ /* 0x000fe200078e00c8 */
[----:B------:R-:W-:-:S04]  /*0ab0*/  IADD3 R154, PT, PT, R199, 0x100, RZ ;  /* 0x00000100c79a7810 */ /* 0x000fc80007ffe0ff */
[----:B------:R-:W3:Y:S01]  /*0ac0*/  LDG.E.128 R100, desc[UR8][R202.64] ;  /* 0x00000008ca647981 */ /* 0x000ee2000c1e1d00 */
[----:B------:R-:W-:-:S03]  /*0ad0*/  IMAD.WIDE.U32 R200, R154, 0x20, R200 ;  /* 0x000000209ac87825 */ /* 0x000fc600078e00c8 */
[----:B------:R0:W3:Y:S04]  /*0ae0*/  LDG.E.128 R108, desc[UR8][R202.64+0x10] ;  /* 0x00001008ca6c7981 */ /* 0x0000e8000c1e1d00 */
[----:B------:R-:W3:Y:S04]  /*0af0*/  LDG.E.128 R112, desc[UR8][R200.64] ;  /* 0x00000008c8707981 */ /* 0x000ee8000c1e1d00 */
[----:B------:R1:W3:Y:S01]  /*0b00*/  LDG.E.128 R116, desc[UR8][R200.64+0x10] ;  /* 0x00001008c8747981 */ /* 0x0002e2000c1e1d00 */
[----:B------:R-:W-:-:S06]  /*0b10*/  IMAD.WIDE.U32 R120, R154, 0x10, R120 ;  /* 0x000000109a787825 */ /* 0x000fcc00078e0078 */
[----:B------:R-:W3:Y:S01]  /*0b20*/  LDG.E.128 R120, desc[UR8][R120.64] ;  /* 0x0000000878787981 */ /* 0x000ee2000c1e1d00 */
[----:B------:R-:W-:Y:S02]  /*0b30*/  ISETP.NE.AND P5, PT, RZ, UR10, PT ;  /* 0x0000000aff007c0c */ /* 0x000fe4000bfa5270 */
[----:B------:R-:W-:Y:S02]  /*0b40*/  LOP3.LUT P3, RZ, R2, 0x1f, RZ, 0xc0, !PT ;  /* 0x0000001f02ff7812 */ /* 0x000fe4000786c0ff */
[----:B------:R-:W-:Y:S02]  /*0b50*/  PLOP3.LUT P0, PT, PT, PT, PT, 0x80, 0x8 ;  /* 0x000000000008781c */ /* 0x000fe40003f0f070 */
[----:B------:R-:W-:-:S04]  /*0b60*/  ISETP.NE.U32.AND P2, PT, RZ, UR12, PT ;  /* 0x0000000cff007c0c */ /* 0x000fc8000bf45070 */
[----:B------:R-:W-:-:S05]  /*0b70*/  ISETP.NE.AND.EX P2, PT, RZ, UR13, PT, P2 ;  /* 0x0000000dff007c0c */ /* 0x000fca000bf45320 */
[----:B------:R-:W-:-:S08]  /*0b80*/  @!P3 PLOP3.LUT P0, PT, P4, PT, PT, 0x80, 0x8 ;  /* 0x000000000008b81c */ /* 0x000fd0000270f070 */
[----:B------:R-:W1:Y:S01]  /*0b90*/  @P2 LDC.64 R248, c[0x0][0x438] ;  /* 0x00010e00fff82b82 */ /* 0x000e620000000a00 */
[----:B----4-:R-:W-:-:S05]  /*0ba0*/  FSEL R211, R0, RZ, !P5 ;  /* 0x000000ff00d37208 */ /* 0x010fca0006800000 */
[C---:B------:R-:W-:Y:S01]  /*0bb0*/  FADD.FTZ R204, -R211.reuse, R89 ;  /* 0x00000059d3cc7221 */ /* 0x040fe20000010100 */
[C---:B------:R-:W-:Y:S01]  /*0bc0*/  FADD.FTZ R0, -R211.reuse, R88 ;  /* 0x00000058d3007221 */ /* 0x040fe20000010100 */
[----:B--2---:R-:W-:Y:S01]  /*0bd0*/  FADD.FTZ R210, -R211, R97 ;  /* 0x00000061d3d27221 */ /* 0x004fe20000010100 */
[C---:B------:R-:W-:Y:S02]  /*0be0*/  PRMT R89, R92.reuse, 0x7632, R89 ;  /* 0x000076325c597816 */ /* 0x040fe40000000059 */
[----:B------:R-:W-:Y:S02]  /*0bf0*/  SHF.L.U32 R92, R92, 0x10, RZ ;  /* 0x000000105c5c7819 */ /* 0x000fe400000006ff */
[----:B------:R-:W-:Y:S01]  /*0c00*/  SHF.L.U32 R97, R89, 0x10, RZ ;  /* 0x0000001059617819 */ /* 0x000fe200000006ff */
[--C-:B------:R-:W-:Y:S02]  /*0c10*/  FADD.FTZ R206, -R211, R91.reuse ;  /* 0x0000005bd3ce7221 */ /* 0x100fe40000010100 */
[----:B------:R-:W-:Y:S01]  /*0c20*/  FMUL.FTZ R227, R193, R92 ;  /* 0x0000005cc1e37220 */ /* 0x000fe20000410000 */
[----:B---3--:R-:W-:Y:S01]  /*0c30*/  FMUL.FTZ R0, R195, R0 ;  /* 0x00000000c3007220 */ /* 0x008fe20000410000 */
[C---:B------:R-:W-:Y:S01]  /*0c40*/  PRMT R91, R93.reuse, 0x7632, R91 ;  /* 0x000076325d5b7816 */ /* 0x040fe2000000005b */
[----:B------:R-:W-:Y:S01]  /*0c50*/  FMUL.FTZ R228, R166, R97 ;  /* 0x00000061a6e47220 */ /* 0x000fe20000410000 */
[----:B------:R-:W-:Y:S01]  /*0c60*/  SHF.L.U32 R93, R93, 0x10, RZ ;  /* 0x000000105d5d7819 */ /* 0x000fe200000006ff */
[----:B------:R-:W-:Y:S01]  /*0c70*/  FADD.FTZ R89, RZ, R227 ;  /* 0x000000e3ff597221 */ /* 0x000fe20000010000 */
[C---:B------:R-:W-:Y:S01]  /*0c80*/  PRMT R237, R104.reuse, 0x7632, R237 ;  /* 0x0000763268ed7816 */ /* 0x040fe200000000ed */
[----:B0-----:R-:W-:Y:S01]  /*0c90*/  FADD.FTZ R202, -R211, R90 ;  /* 0x0000005ad3ca7221 */ /* 0x001fe20000010100 */
[----:B-1----:R-:W-:Y:S01]  /*0ca0*/  SHF.L.U32 R201, R104, 0x10, RZ ;  /* 0x0000001068c97819 */ /* 0x002fe200000006ff */
[----:B------:R-:W-:Y:S01]  /*0cb0*/  FMUL.FTZ R221, R195, R204 ;  /* 0x000000ccc3dd7220 */ /* 0x000fe20000410000 */
[----:B------:R-:W-:Y:S01]  /*0cc0*/  FFMA.FTZ R104, R0, R227, RZ ;  /* 0x000000e300687223 */ /* 0x000fe200000100ff */
        /* <DEDUP_REMOVED lines=10> */
[----:B------:R-:W-:Y:S01]  /*0d70*/  FMUL.FTZ R230, R165, R98 ;  /* 0x00000062a5e67220 */ /* 0x000fe20000410000 */
[----:B------:R-:W-:Y:S01]  /*0d80*/  FADD.FTZ R89, R89, R222 ;  /* 0x000000de59597221 */ /* 0x000fe20000010000 */
[----:B------:R-:W-:Y:S01]  /*0d90*/  FADD.FTZ R208, -R211, R96 ;  /* 0x00000060d3d07221 */ /* 0x000fe20000010100 */
        /* <DEDUP_REMOVED lines=21> */
[----:B------:R-:W-:Y:S01]  /*0ef0*/  FFMA.FTZ R104, R233, R226, R104 ;  /* 0x000000e2e9687223 */ /* 0x000fe20000010068 */
[----:B------:R-:W-:Y:S01]  /*0f00*/  SHF.L.U32 R237, R237, 0x10, RZ ;  /* 0x00000010eded7819 */ /* 0x000fe200000006ff */
[----:B------:R-:W-:Y:S01]  /*0f10*/  FMUL.FTZ R212, R189, R201 ;  /* 0x000000c9bdd47220 */ /* 0x000fe20000410000 */
[----:B------:R-:W-:Y:S01]  /*0f20*/  FADD.FTZ R89, R89, R234 ;  /* 0x000000ea59597221 */ /* 0x000fe20000010000 */
[----:B------:R-:W-:Y:S01]  /*0f30*/  FADD.FTZ R214, -R211, R101 ;  /* 0x00000065d3d67221 */ /* 0x000fe20000010100 */
[----:B------:R-:W-:Y:S01]  /*0f40*/  FMUL.FTZ R213, R195, R196 ;  /* 0x000000c4c3d57220 */ /* 0x000fe20000410000 */
[----:B------:R-:W-:Y:S01]  /*0f50*/  FFMA.FTZ R104, R235, R234, R104 ;  /* 0x000000eaeb687223 */ /* 0x000fe20000010068 */
[----:B------:R-:W-:Y:S01]  /*0f60*/  PRMT R220, R105, 0x7632, R220 ;  /* 0x0000763269dc7816 */ /* 0x000fe200000000dc */
[----:B------:R-:W-:Y:S01]  /*0f70*/  FADD.FTZ R100, -R211, R108 ;  /* 0x0000006cd3647221 */ /* 0x000fe20000010100 */
        /* <DEDUP_REMOVED lines=21> */
[C---:B------:R-:W-:Y:S01]  /*10d0*/  FMUL.FTZ R211, R195.reuse, R100 ;  /* 0x00000064c3d37220 */ /* 0x040fe20000410000 */
        /* <DEDUP_REMOVED lines=20> */
[----:B------:R-:W-:Y:S01]  /*1220*/  FMUL.FTZ R109, R195, R96 ;  /* 0x00000060c36d7220 */ /* 0x000fe20000410000 */
[----:B------:R-:W-:Y:S01]  /*1230*/  FADD.FTZ R89, R89, R196 ;  /* 0x000000c459597221 */ /* 0x000fe20000010000 */
[----:B------:R-:W-:Y:S01]  /*1240*/  FMUL.FTZ R209, R195, R110 ;  /* 0x0000006ec3d17220 */ /* 0x000fe20000410000 */
[----:B------:R-:W-:Y:S01]  /*1250*/  FFMA.FTZ R96, R200, R196, R91 ;  /* 0x000000c4c8607223 */ /* 0x000fe2000001005b */
[C---:B------:R-:W-:Y:S01]  /*1260*/  PRMT R241, R120.reuse, 0x7632, R241 ;  /* 0x0000763278f17816 */ /* 0x040fe200000000f1 */
[----:B------:R-:W-:Y:S01]  /*1270*/  FADD.FTZ R100, R89, R204 ;  /* 0x000000cc59647221 */ /* 0x000fe20000010000 */
[----:B------:R-:W-:-:S02]  /*1280*/  SHF.L.U32 R217, R120, 0x10, RZ ;  /* 0x0000001078d97819 */ /* 0x000fc400000006ff */
[C---:B------:R-:W-:Y:S02]  /*1290*/  PRMT R236, R123.reuse, 0x7632, R236 ;  /* 0x000076327bec7816 */ /* 0x040fe400000000ec */
[----:B------:R-:W-:Y:S01]  /*12a0*/  SHF.L.U32 R239, R123, 0x10, RZ ;  /* 0x000000107bef7819 */ /* 0x000fe200000006ff */
[----:B------:R-:W-:Y:S01]  /*12b0*/  FMUL.FTZ R123, R159, R244 ;  /* 0x000000f49f7b7220 */ /* 0x000fe20000410000 */
        /* <DEDUP_REMOVED lines=40> */
[----:B------:R-:W-:Y:S02]  /*1540*/  FFMA.FTZ R89, R121, R120, R88 ;  /* 0x0000007879597223 */ /* 0x000fe40000010058 */
[----:B------:R-:W-:-:S02]  /*1550*/  FADD.FTZ R91, R91, R122 ;  /* 0x0000007a5b5b7221 */ /* 0x000fc40000010000 */
[----:B------:R-:W-:-:S03]  /*1560*/  FFMA.FTZ R89, R194, R122, R89 ;  /* 0x0000007ac2597223 */ /* 0x000fc60000010059 */
        /* <DEDUP_REMOVED lines=10> */
[----:B------:R-:W2:Y:S01]  /*1610*/  S2R R105, SR_CgaCtaId ;  /* 0x0000000000697919 */ /* 0x000ea20000008800 */
[----:B0-----:R-:W-:Y:S01]  /*1620*/  FADD.FTZ R102, R101, R96 ;  /* 0x0000006065667221 */ /* 0x001fe20000010000 */
[----:B-1----:R-:W-:-:S04]  /*1630*/  FADD.FTZ R100, R103, R100 ;  /* 0x0000006467647221 */ /* 0x002fc80000010000 */
[----:B------:R-:W0:Y:S04]  /*1640*/  SHFL.DOWN PT, R89, R102, 0x2, 0x1f ;  /* 0x08401f0066597f89 */ /* 0x000e2800000e0000 */
[----:B------:R-:W1:Y:S01]  /*1650*/  SHFL.DOWN PT, R91, R100, 0x2, 0x1f ;  /* 0x08401f00645b7f89 */ /* 0x000e6200000e0000 */
[----:B------:R-:W-:-:S04]  /*1660*/  MOV R96, 0x400 ;  /* 0x0000040000607802 */ /* 0x000fc80000000f00 */
[----:B--2---:R-:W-:-:S04]  /*1670*/  LEA R96, R105, R96, 0x18 ;  /* 0x0000006069607211 */ /* 0x004fc800078ec0ff */
[----:B------:R-:W-:-:S04]  /*1680*/  IADD3 R245, PT, PT, R96, 0x3020, RZ ;  /* 0x0000302060f57810 */ /* 0x000fc80007ffe0ff */
[----:B------:R-:W-:Y:S02]  /*1690*/  @!P3 MOV R90, R245 ;  /* 0x000000f5005ab202 */ /* 0x000fe40000000f00 */
[----:B------:R-:W-:Y:S01]  /*16a0*/  @!P0 IADD3 R90, PT, PT, R96, 0x3000, RZ ;  /* 0x00003000605a8810 */ /* 0x000fe20007ffe0ff */
[----:B0-----:R-:W-:Y:S01]  /*16b0*/  FADD.FTZ R89, R102, R89 ;  /* 0x0000005966597221 */ /* 0x001fe20000010000 */
[----:B-1----:R-:W-:-:S04]  /*16c0*/  FADD.FTZ R104, R100, R91 ;  /* 0x0000005b64687221 */ /* 0x002fc80000010000 */
[----:B------:R-:W0:Y:S01]  /*16d0*/  SHFL.DOWN PT, R88, R89, 0x1, 0x1f ;  /* 0x08201f0059587f89 */ /* 0x000e2200000e0000 */
[----:B------:R-:W1:Y:S01]  /*16e0*/  @P2 LDC.64 R100, c[0x0][0x438] ;  /* 0x00010e00ff642b82 */ /* 0x000e620000000a00 */
[----:B------:R-:W-:Y:S02]  /*16f0*/  @!P3 MOV R105, R90 ;  /* 0x0000005a0069b202 */ /* 0x000fe40000000f00 */
[----:B------:R-:W2:Y:S05]  /*1700*/  SHFL.DOWN PT, R103, R104, 0x1, 0x1f ;  /* 0x08201f0068677f89 */ /* 0x000eaa00000e0000 */
[----:B------:R-:W3:Y:S01]  /*1710*/  @P2 LDC.64 R90, c[0x0][0x438] ;  /* 0x00010e00ff5a2b82 */ /* 0x000ee20000000a00 */
[----:B------:R-:W-:Y:S01]  /*1720*/  @!P3 LEA R102, R180, R105, 0x3 ;  /* 0x00000069b466b211 */ /* 0x000fe200078e18ff */
[----:B0-----:R-:W-:Y:S01]  /*1730*/  FADD.FTZ R88, R89, R88 ;  /* 0x0000005859587221 */ /* 0x001fe20000010000 */
[----:B-1----:R-:W-:-:S05]  /*1740*/  @P2 IMAD.WIDE.U32 R106, R199, 0x20, R100 ;  /* 0x00000020c76a2825 */ /* 0x002fca00078e0064 */
[----:B------:R-:W0:Y:S01]  /*1750*/  LDC.64 R100, c[0x0][0x3b0] ;  /* 0x0000ec00ff647b82 */ /* 0x000e220000000a00 */
[----:B--2---:R-:W-:Y:S01]  /*1760*/  FADD.FTZ R89, R104, R103 ;  /* 0x0000006768597221 */ /* 0x004fe20000010000 */
[----:B------:R-:W5:Y:S01]  /*1770*/  @P2 LDG.E.128 R68, desc[UR8][R106.64] ;  /* 0x000000086a442981 */ /* 0x000f62000c1e1d00 */
[----:B---3--:R-:W-:-:S03]  /*1780*/  @P2 IMAD.WIDE.U32 R104, R197, 0x20, R90 ;  /* 0x00000020c5682825 */ /* 0x008fc600078e005a */
[----:B------:R0:W5:Y:S02]  /*1790*/  @P2 LDG.E.128 R72, desc[UR8][R106.64+0x10] ;  /* 0x000010086a482981 */ /* 0x000164000c1e1d00 */
[----:B------:R-:W1:Y:S02]  /*17a0*/  @P1 LDC.64 R90, c[0x0][0x3e0] ;  /* 0x0000f800ff5a1b82 */ /* 0x000e640000000a00 */
[----:B------:R-:W5:Y:S01]  /*17b0*/  @P2 LDG.E.128 R76, desc[UR8][R104.64] ;  /* 0x00000008684c2981 */ /* 0x000f62000c1e1d00 */
[----:B------:R-:W-:-:S03]  /*17c0*/  @P2 IMAD.WIDE.U32 R248, R154, 0x20, R248 ;  /* 0x000000209af82825 */ /* 0x000fc600078e00f8 */
[----:B------:R2:W5:Y:S04]  /*17d0*/  @P2 LDG.E.128 R80, desc[UR8][R104.64+0x10] ;  /* 0x0000100868502981 */ /* 0x000568000c1e1d00 */
[----:B------:R3:W-:Y:S04]  /*17e0*/  @!P3 STS.64 [R102], R88 ;  /* 0x000000586600b388 */ /* 0x0007e80000000a00 */
[----:B------:R4:W5:Y:S01]  /*17f0*/  @P2 LDG.E.128 R84, desc[UR8][R248.64] ;  /* 0x00000008f8542981 */ /* 0x000962000c1e1d00 */
[----:B0-----:R-:W-:-:S03]  /*1800*/  IMAD.WIDE.U32 R106, R199, 0x8, R100 ;  /* 0x00000008c76a7825 */ /* 0x001fc600078e0064 */
[----:B------:R4:W5:Y:S01]  /*1810*/  @P2 LDG.E.128 R64, desc[UR8][R248.64+0x10] ;  /* 0x00001008f8402981 */ /* 0x000962000c1e1d00 */
[--C-:B--2---:R-:W-:Y:S01]  /*1820*/  IMAD.WIDE.U32 R104, R197, 0x8, R100.reuse ;  /* 0x00000008c5687825 */ /* 0x104fe200078e0064 */
[----:B---3--:R-:W0:Y:S03]  /*1830*/  LDC.64 R102, c[0x0][0x390] ;  /* 0x0000e400ff667b82 */ /* 0x008e260000000a00 */
[----:B------:R-:W-:Y:S01]  /*1840*/  IMAD.WIDE.U32 R100, R154, 0x8, R100 ;  /* 0x000000089a647825 */ /* 0x000fe200078e0064 */
[----:B------:R-:W5:Y:S03]  /*1850*/  LDG.E.64 R106, desc[UR8][R106.64] ;  /* 0x000000086a6a7981 */ /* 0x000f66000c1e1b00 */
[----:B-1----:R-:W-:Y:S01]  /*1860*/  @P1 IMAD.WIDE R250, R179, 0x2, R90 ;  /* 0x00000002b3fa1825 */ /* 0x002fe200078e025a */
[----:B------:R-:W5:Y:S04]  /*1870*/  LDG.E.64 R104, desc[UR8][R104.64] ;  /* 0x0000000868687981 */ /* 0x000f68000c1e1b00 */
[----:B------:R-:W2:Y:S04]  /*1880*/  @P1 LDG.E.U16 R243, desc[UR8][R250.64] ;  /* 0x00000008faf31981 */ /* 0x000ea8000c1e1500 */
[----:B------:R-:W5:Y:S01]  /*1890*/  LDG.E.64 R100, desc[UR8][R100.64] ;  /* 0x0000000864647981 */ /* 0x000f62000c1e1b00 */
[----:B0-----:R-:W-:Y:S01]  /*18a0*/  IMAD.WIDE.U32 R88, R199, 0x10, R102 ;  /* 0x00000010c7587825 */ /* 0x001fe200078e0066 */
[----:B------:R-:W-:Y:S06]  /*18b0*/  BAR.SYNC.DEFER_BLOCKING 0x0 ;  /* 0x0000000000007b1d */ /* 0x000fec0000010000 */
[----:B------:R-:W5:Y:S01]  /*18c0*/  LDG.E.128 R88, desc[UR8][R88.64] ;  /* 0x0000000858587981 */ /* 0x000f62000c1e1d00 */
        /* <DEDUP_REMOVED lines=8> */
[----:B------:R-:W-:-:S02]  /*1950*/  FFMA.FTZ R142, R233, R95, R142 ;  /* 0x0000005fe98e7223 */ /* 0x000fc4000001008e */
[----:B------:R-:W0:Y:S01]  /*1960*/  LDS.128 R92, [R245] ;  /* 0x00000000f55c7984 */ /* 0x000e220000000c00 */
[C---:B------:R-:W-:Y:S02]  /*1970*/  IADD3 R247, PT, PT, R96.reuse, 0x3030, RZ ;  /* 0x0000303060f77810 */ /* 0x040fe40007ffe0ff */
[----:B------:R-:W-:Y:S01]  /*1980*/  @!P4 IADD3 R247, PT, PT, R96, 0x3010, RZ ;  /* 0x0000301060f7c810 */ /* 0x000fe20007ffe0ff */
[----:B------:R-:W-:Y:S01]  /*1990*/  FFMA.FTZ R152, R221, R97, R152 ;  /* 0x00000061dd987223 */ /* 0x000fe20000010098 */
[----:B------:R-:W-:Y:S01]  /*19a0*/  FADD.FTZ R151, R97, R151 ;  /* 0x0000009761977221 */ /* 0x000fe20000010000 */
[----:B------:R-:W-:Y:S01]  /*19b0*/  FFMA.FTZ R148, R225, R98, R148 ;  /* 0x00000062e1947223 */ /* 0x000fe20000010094 */
[----:B------:R-:W-:Y:S01]  /*19c0*/  FADD.FTZ R147, R98, R147 ;  /* 0x0000009362937221 */ /* 0x000fe20000010000 */
[----:B------:R-:W-:Y:S01]  /*19d0*/  FADD.FTZ R143, R99, R143 ;  /* 0x0000008f638f7221 */ /* 0x000fe20000010000 */
[----:B------:R-:W-:Y:S02]  /*19e0*/  FFMA.FTZ R144, R231, R99, R144 ;  /* 0x00000063e7907223 */ /* 0x000fe40000010090 */
[----:B------:R-:W1:Y:S01]  /*19f0*/  LDS.128 R96, [R247] ;  /* 0x00000000f7607984 */ /* 0x000e620000000c00 */
[----:B------:R-:W-:Y:S01]  /*1a00*/  FADD.FTZ R42, R201, R42 ;  /* 0x0000002ac92a7221 */ /* 0x000fe20000010000 */
[----:B------:R-:W-:Y:S01]  /*1a10*/  FFMA.FTZ R138, R213, R201, R138 ;  /* 0x000000c9d58a7223 */ /* 0x000fe2000001008a */
[----:B------:R-:W-:-:S04]  /*1a20*/  UISETP.NE.U32.AND UP0, UPT, UR12, URZ, UPT ;  /* 0x000000ff0c00728c */ /* 0x000fc8000bf05070 */
[----:B------:R-:W-:Y:S01]  /*1a30*/  UISETP.NE.AND.EX UP0, UPT, UR13, URZ, UPT, UP0 ;  /* 0x000000ff0d00728c */ /* 0x000fe2000bf05300 */
        /* <DEDUP_REMOVED lines=13> */
[----:B------:R-:W-:Y:S01]  /*1b10*/  MOV R201, 0x3f800000 ;  /* 0x3f80000000c97802 */ /* 0x000fe20000000f00 */
[----:B------:R-:W-:Y:S01]  /*1b20*/  FADD.FTZ R139, R246, R139 ;  /* 0x0000008bf68b7221 */ /* 0x000fe20000010000 */
[----:B------:R-:W-:Y:S01]  /*1b30*/  FFMA.FTZ R140, R235, R246, R140 ;  /* 0x000000f6eb8c7223 */ /* 0x000fe2000001008c */
        /* <DEDUP_REMOVED lines=26> */
[----:B------:R-:W-:Y:S01]  /*1ce0*/  FMUL.FTZ R218, R92, UR14 ;  /* 0x0000000e5cda7c20 */ /* 0x000fe20008410000 */
[----:B------:R-:W-:-:S02]  /*1cf0*/  FSEL R203, R98, RZ, !P5 ;  /* 0x000000ff62cb7208 */ /* 0x000fc40006800000 */
[----:B--2---:R-:W-:Y:S01]  /*1d00*/  @P1 SHF.L.U32 R201, R243, 0x10, RZ ;  /* 0x00000010f3c91819 */ /* 0x004fe200000006ff */
[----:B----4-:R-:W-:Y:S06]  /*1d10*/  BRA.U UP0, `(.L_x_3781) ;  /* 0x0000000d005c7547 */ /* 0x010fec000b800000 */
[----:B------:R-:W-:-:S04]  /*1d20*/  UISETP.NE.U32.AND UP0, UPT, UR4, URZ, UPT ;  /* 0x000000ff0400728c */ /* 0x000fc8000bf05070 */
[----:B------:R-:W-:-:S09]  /*1d30*/  UISETP.NE.AND.EX UP0, UPT, UR5, URZ, UPT, UP0 ;  /* 0x000000ff0500728c */ /* 0x000fd2000bf05300 */
[----:B------:R-:W-:Y:S05]  /*1d40*/  BRA.U UP0, `(.L_x_3782) ;  /* 0x0000000500a87547 */ /* 0x000fea000b800000 */
[-CC-:B------:R-:W-:Y:S01]  /*1d50*/  FFMA.FTZ R0, R0, R218.reuse, R203.reuse ;  /* 0x000000da00007223 */ /* 0x180fe200000100cb */
[C---:B-----5:R-:W-:Y:S01]  /*1d60*/  LOP3.LUT P0, RZ, R106.reuse, 0xff, RZ, 0xc0, !PT ;  /* 0x000000ff6aff7812 */ /* 0x060fe2000780c0ff */
[-CC-:B------:R-:W-:Y:S01]  /*1d70*/  FFMA.FTZ R221, R221, R218.reuse, R203.reuse ;  /* 0x000000dadddd7223 */ /* 0x180fe200000100cb */
[C---:B------:R-:W-:Y:S01]  /*1d80*/  LOP3.LUT P3, RZ, R106.reuse, 0xff00, RZ, 0xc0, !PT ;  /* 0x0000ff006aff7812 */ /* 0x040fe2000786c0ff */
[----:B------:R-:W-:Y:S01]  /*1d90*/  FADD.FTZ R0, R227, -R0 ;  /* 0x80000000e3007221 */ /* 0x000fe20000010000 */
[----:B------:R-:W-:Y:S01]  /*1da0*/  LOP3.LUT P6, RZ, R106, 0xff000000, RZ, 0xc0, !PT ;  /* 0xff0000006aff7812 */ /* 0x000fe200078cc0ff */
[-CC-:B------:R-:W-:Y:S01]  /*1db0*/  FFMA.FTZ R223, R223, R218.reuse, R203.reuse ;  /* 0x000000dadfdf7223 */ /* 0x180fe200000100cb */
[----:B------:R-:W-:Y:S01]  /*1dc0*/  FFMA.FTZ R225, R225, R218, R203 ;  /* 0x000000dae1e17223 */ /* 0x000fe200000100cb */
[----:B------:R-:W-:Y:S01]  /*1dd0*/  FADD.FTZ R228, R228, -R221 ;  /* 0x800000dde4e47221 */ /* 0x000fe20000010000 */
[----:B------:R-:W-:Y:S01]  /*1de0*/  LOP3.LUT P5, RZ, R106, 0xff0000, RZ, 0xc0, !PT ;  /* 0x00ff00006aff7812 */ /* 0x000fe200078ac0ff */
[C---:B------:R-:W-:Y:S01]  /*1df0*/  FMUL.FTZ R94, R195.reuse, R0 ;  /* 0x00000000c35e7220 */ /* 0x040fe20000410000 */
[----:B------:R-:W-:Y:S01]  /*1e00*/  FADD.FTZ R222, R222, -R223 ;  /* 0x800000dfdede7221 */ /* 0x000fe20000010000 */
[----:B------:R-:W-:Y:S01]  /*1e10*/  FADD.FTZ R230, R230, -R225 ;  /* 0x800000e1e6e67221 */ /* 0x000fe20000010000 */
[C---:B------:R-:W-:Y:S01]  /*1e20*/  FMUL.FTZ R228, R195.reuse, R228 ;  /* 0x000000e4c3e47220 */ /* 0x040fe20000410000 */
[-C--:B------:R-:W-:Y:S01]  /*1e30*/  FMUL.FTZ R94, R94, R201.reuse ;  /* 0x000000c95e5e7220 */ /* 0x080fe20000410000 */
[----:B------:R-:W-:Y:S01]  /*1e40*/  HFMA2 R205, -RZ, RZ, 0, 0 ;  /* 0x00000000ffcd7431 */ /* 0x000fe200000001ff */
[C---:B------:R-:W-:Y:S01]  /*1e50*/  @P0 SHF.L.U32 R93, R88.reuse, 0x10, RZ ;  /* 0x00000010585d0819 */ /* 0x040fe200000006ff */
[C---:B------:R-:W-:Y:S01]  /*1e60*/  FMUL.FTZ R222, R195.reuse, R222 ;  /* 0x000000dec3de7220 */ /* 0x040fe20000410000 */
[----:B------:R-:W-:Y:S01]  /*1e70*/  @P3 PRMT R95, R88, 0x7632, R95 ;  /* 0x00007632585f3816 */ /* 0x000fe2000000005f */
[----:B------:R-:W-:Y:S01]  /*1e80*/  FMUL.FTZ R230, R195, R230 ;  /* 0x000000e6c3e67220 */ /* 0x000fe20000410000 */
[----:B------:R-:W-:Y:S01]  /*1e90*/  @P0 SHF.L.U32 R88, R52, 0x10, RZ ;  /* 0x0000001034580819 */ /* 0x000fe200000006ff */
[-C--:B------:R-:W-:Y:S01]  /*1ea0*/  FMUL.FTZ R228, R228, R201.reuse ;  /* 0x000000c9e4e47220 */ /* 0x080fe20000410000 */
[----:B------:R-:W-:Y:S01]  /*1eb0*/  FMUL.FTZ R94, R94, UR6 ;  /* 0x000000065e5e7c20 */ /* 0x000fe20008410000 */
[----:B------:R-:W-:Y:S01]  /*1ec0*/  HFMA2 R0, -RZ, RZ, 0, 0 ;  /* 0x00000000ff007431 */ /* 0x000fe200000001ff */
[----:B------:R-:W-:Y:S01]  /*1ed0*/  @P6 PRMT R97, R89, 0x7632, R97 ;  /* 0x0000763259616816 */ /* 0x000fe20000000061 */
[-C--:B------:R-:W-:Y:S01]  /*1ee0*/  FMUL.FTZ R222, R222, R201.reuse ;  /* 0x000000c9dede7220 */ /* 0x080fe20000410000 */
[----:B------:R-:W-:Y:S01]  /*1ef0*/  MOV R92, RZ ;  /* 0x000000ff005c7202 */ /* 0x000fe20000000f00 */
[----:B------:R-:W-:Y:S01]  /*1f00*/  FMUL.FTZ R230, R230, R201 ;  /* 0x000000c9e6e67220 */ /* 0x000fe20000410000 */
[----:B------:R-:W-:Y:S01]  /*1f10*/  @P3 SHF.L.U32 R95, R95, 0x10, RZ ;  /* 0x000000105f5f3819 */ /* 0x000fe200000006ff */
[----:B------:R-:W-:Y:S01]  /*1f20*/  FMUL.FTZ R228, R228, UR6 ;  /* 0x00000006e4e47c20 */ /* 0x000fe20008410000 */
[C---:B------:R-:W-:Y:S01]  /*1f30*/  @P0 FMUL.FTZ R205, R94.reuse, R93 ;  /* 0x0000005d5ecd0220 */ /* 0x040fe20000410000 */
        /* <DEDUP_REMOVED lines=12> */
[----:B------:R-:W-:Y:S01]  /*2000*/  MOV R88, RZ ;  /* 0x000000ff00587202 */ /* 0x000fe20000000f00 */
[----:B------:R-:W-:Y:S01]  /*2010*/  @P5 FMUL.FTZ R95, R99, R96 ;  /* 0x00000060635f5220 */ /* 0x000fe20000410000 */
[C---:B------:R-:W-:Y:S01]  /*2020*/  @P6 FMUL.FTZ R220, R230.reuse, R97 ;  /* 0x00000061e6dc6220 */ /* 0x040fe20000410000 */
[----:B------:R-:W-:Y:S01]  /*2030*/  @P6 FMUL.FTZ R88, R230, R98 ;  /* 0x00000062e6586220 */ /* 0x000fe20000410000 */
[----:B------:R-:W-:Y:S01]  /*2040*/  LOP3.LUT P5, RZ, R107, 0xff00, RZ, 0xc0, !PT ;  /* 0x0000ff006bff7812 */ /* 0x000fe200078ac0ff */
[-CC-:B------:R-:W-:Y:S01]  /*2050*/  FFMA.FTZ R229, R229, R218.reuse, R203.reuse ;  /* 0x000000dae5e57223 */ /* 0x180fe200000100cb */
[----:B------:R-:W-:Y:S01]  /*2060*/  LOP3.LUT P6, RZ, R107, 0xff, RZ, 0xc0, !PT ;  /* 0x000000ff6bff7812 */ /* 0x000fe200078cc0ff */
[-C--:B------:R-:W-:Y:S01]  /*2070*/  FFMA.FTZ R231, R231, R218.reuse, R203 ;  /* 0x000000dae7e77223 */ /* 0x080fe200000100cb */
[----:B------:R-:W-:Y:S01]  /*2080*/  @P3 SHF.L.U32 R89, R170, 0x10, RZ ;  /* 0x00000010aa593819 */ /* 0x000fe200000006ff */
[----:B------:R-:W-:Y:S01]  /*2090*/  FADD.FTZ R224, R224, -R229 ;  /* 0x800000e5e0e07221 */ /* 0x000fe20000010000 */
[----:B------:R-:W-:Y:S01]  /*20a0*/  ISETP.GE.U32.AND P0, PT, R106, RZ, PT ;  /* 0x000000ff6a00720c */ /* 0x000fe20003f06070 */
[----:B------:R-:W-:Y:S01]  /*20b0*/  FADD.FTZ R232, R232, -R231 ;  /* 0x800000e7e8e87221 */ /* 0x000fe20000010000 */
[----:B------:R-:W-:Y:S01]  /*20c0*/  MOV R93, RZ ;  /* 0x000000ff005d7202 */ /* 0x000fe20000000f00 */
[-CC-:B------:R-:W-:Y:S01]  /*20d0*/  FFMA.FTZ R233, R233, R218.reuse, R203.reuse ;  /* 0x000000dae9e97223 */ /* 0x180fe200000100cb */
[----:B------:R-:W-:Y:S01]  /*20e0*/  FFMA.FTZ R235, R235, R218, R203 ;  /* 0x000000daebeb7223 */ /* 0x000fe200000100cb */
[----:B------:R-:W-:Y:S01]  /*20f0*/  FMUL.FTZ R224, R195, R224 ;  /* 0x000000e0c3e07220 */ /* 0x000fe20000410000 */
[----:B------:R-:W-:Y:S01]  /*2100*/  @P3 FMUL.FTZ R93, R228, R89 ;  /* 0x00000059e45d3220 */ /* 0x000fe20000410000 */
[----:B------:R-:W-:Y:S01]  /*2110*/  LOP3.LUT P3, RZ, R107, 0xff0000, RZ, 0xc0, !PT ;  /* 0x00ff00006bff7812 */ /* 0x000fe2000786c0ff */
[----:B------:R-:W-:Y:S01]  /*2120*/  FMUL.FTZ R232, R195, R232 ;  /* 0x000000e8c3e87220 */ /* 0x000fe20000410000 */
[----:B------:R-:W-:Y:S01]  /*2130*/  ISETP.GE.U32.AND.EX P0, PT, R107, 0x1000000, PT, P0 ;  /* 0x010000006b00780c */ /* 0x000fe20003f06100 */
[----:B------:R-:W-:Y:S01]  /*2140*/  FADD.FTZ R226, R226, -R233 ;  /* 0x800000e9e2e27221 */ /* 0x000fe20000010000 */
[----:B------:R-:W-:Y:S01]  /*2150*/  FADD.FTZ R234, R234, -R235 ;  /* 0x800000ebeaea7221 */ /* 0x000fe20000010000 */
[-C--:B------:R-:W-:Y:S01]  /*2160*/  FMUL.FTZ R224, R224, R201.reuse ;  /* 0x000000c9e0e07220 */ /* 0x080fe20000410000 */
[----:B------:R-:W-:Y:S01]  /*2170*/  @P5 PRMT R96, R90, 0x7632, R96 ;  /* 0x000076325a605816 */ /* 0x000fe20000000060 */
[----:B------:R-:W-:Y:S01]  /*2180*/  FMUL.FTZ R232, R232, R201 ;  /* 0x000000c9e8e87220 */ /* 0x000fe20000410000 */
[----:B------:R-:W-:Y:S01]  /*2190*/  @P6 SHF.L.U32 R89, R90, 0x10, RZ ;  /* 0x000000105a596819 */ /* 0x000fe200000006ff */
[----:B------:R-:W-:Y:S01]  /*21a0*/  HFMA2 R222, -RZ, RZ, 0, 0 ;  /* 0x00000000ffde7431 */ /* 0x000fe200000001ff */
[----:B------:R-:W-:Y:S01]  /*21b0*/  @P6 SHF.L.U32 R90, R54, 0x10, RZ ;  /* 0x00000010365a6819 */ /* 0x000fe200000006ff */
[----:B------:R-:W-:Y:S01]  /*21c0*/  FMUL.FTZ R224, R224, UR6 ;  /* 0x00000006e0e07c20 */ /* 0x000fe20008410000 */
[C---:B------:R-:W-:Y:S01]  /*21d0*/  FMUL.FTZ R226, R195.reuse, R226 ;  /* 0x000000e2c3e27220 */ /* 0x040fe20000410000 */
[----:B------:R-:W-:Y:S01]  /*21e0*/  FMUL.FTZ R234, R195, R234 ;  /* 0x000000eac3ea7220 */ /* 0x000fe20000410000 */
[----:B------:R-:W-:Y:S01]  /*21f0*/  @P5 SHF.L.U32 R96, R96, 0x10, RZ ;  /* 0x0000001060605819 */ /* 0x000fe200000006ff */
[----:B------:R-:W-:-:S02]  /*2200*/  HFMA2 R217, -RZ, RZ, 0, 0 ;  /* 0x00000000ffd97431 */ /* 0x000fc400000001ff */
[----:B------:R-:W-:Y:S01]  /*2210*/  FMUL.FTZ R107, R232, UR6 ;  /* 0x00000006e86b7c20 */ /* 0x000fe20008410000 */
[----:B------:R-:W-:Y:S01]  /*2220*/  MOV R94, RZ ;  /* 0x000000ff005e7202 */ /* 0x000fe20000000f00 */
[----:B------:R-:W-:Y:S01]  /*2230*/  @P6 FMUL.FTZ R94, R224, R90 ;  /* 0x0000005ae05e6220 */ /* 0x000fe20000410000 */
[-C--:B------:R-:W-:Y:S01]  /*2240*/  FMUL.FTZ R226, R226, R201.reuse ;  /* 0x000000c9e2e27220 */ /* 0x080fe20000410000 */
[----:B------:R-:W-:Y:S01]  /*2250*/  FMUL.FTZ R234, R234, R201 ;  /* 0x000000c9eaea7220 */ /* 0x000fe20000410000 */
[----:B------:R-:W-:Y:S01]  /*2260*/  @P5 SHF.L.U32 R90, R168, 0x10, RZ ;  /* 0x00000010a85a5819 */ /* 0x000fe200000006ff */
[----:B------:R-:W-:Y:S01]  /*2270*/  @P5 FMUL.FTZ R222, R107, R96 ;  /* 0x000000606bde5220 */ /* 0x000fe20000410000 */
[----:B------:R-:W-:Y:S01]  /*2280*/  @P3 SHF.L.U32 R96, R55, 0x10, RZ ;  /* 0x0000001037603819 */ /* 0x000fe200000006ff */
[----:B------:R-:W-:Y:S01]  /*2290*/  @P6 FMUL.FTZ R217, R224, R89 ;  /* 0x00000059e0d96220 */ /* 0x000fe20000410000 */
[----:B------:R-:W-:Y:S01]  /*22a0*/  @P0 SHF.L.U32 R99, R167, 0x10, RZ ;  /* 0x00000010a7630819 */ /* 0x000fe200000006ff */
[----:B------:R-:W-:Y:S01]  /*22b0*/  FMUL.FTZ R226, R226, UR6 ;  /* 0x00000006e2e27c20 */ /* 0x000fe20008410000 */
[----:B------:R-:W-:Y:S01]  /*22c0*/  @P0 PRMT R98, R91, 0x7632, R98 ;  /* 0x000076325b620816 */ /* 0x000fe20000000062 */
[----:B------:R-:W-:Y:S01]  /*22d0*/  FMUL.FTZ R234, R234, UR6 ;  /* 0x00000006eaea7c20 */ /* 0x000fe20008410000 */
[----:B------:R-:W-:Y:S01]  /*22e0*/  MOV R89, RZ ;  /* 0x000000ff00597202 */ /* 0x000fe20000000f00 */
[----:B------:R-:W-:Y:S01]  /*22f0*/  @P5 FMUL.FTZ R89, R107, R90 ;  /* 0x0000005a6b595220 */ /* 0x000fe20000410000 */
[----:B------:R-:W-:Y:S01]  /*2300*/  @P3 SHF.L.U32 R97, R91, 0x10, RZ ;  /* 0x000000105b613819 */ /* 0x000fe200000006ff */
[----:B------:R-:W-:Y:S01]  /*2310*/  HFMA2 R219, -RZ, RZ, 0, 0 ;  /* 0x00000000ffdb7431 */ /* 0x000fe200000001ff */
[----:B------:R-:W-:Y:S01]  /*2320*/  MOV R91, RZ ;  /* 0x000000ff005b7202 */ /* 0x000fe20000000f00 */
[----:B------:R-:W-:Y:S01]  /*2330*/  HFMA2 R224, -RZ, RZ, 0, 0 ;  /* 0x00000000ffe07431 */ /* 0x000fe200000001ff */
        /* <DEDUP_REMOVED lines=9> */
[----:B------:R-:W-:Y:S01]  /*23d0*/  F2FP.BF16.F32.PACK_AB R91, R106, R91 ;  /* 0x0000005b6a5b723e */ /* 0x000fe200000010ff */
[----:B------:R-:W-:Y:S06]  /*23e0*/  BRA `(.L_x_3783) ;  /* 0x0000001000fc7947 */ /* 0x000fec0003800000 */
.L_x_3782:
[-CC-:B------:R-:W-:Y:S01]  /*23f0*/  FFMA.FTZ R0, R0, R218.reuse, R203.reuse ;  /* 0x000000da00007223 */ /* 0x180fe200000100cb */
[-CC-:B------:R-:W-:Y:S01]  /*2400*/  FFMA.FTZ R221, R221, R218.reuse, R203.reuse ;  /* 0x000000dadddd7223 */ /* 0x180fe200000100cb */
[----:B-----5:R-:W-:Y:S01]  /*2410*/  LOP3.LUT P0, RZ, R106, 0xff, RZ, 0xc0, !PT ;  /* 0x000000ff6aff7812 */ /* 0x020fe2000780c0ff */
[-C--:B------:R-:W-:Y:S01]  /*2420*/  FFMA.FTZ R225, R225, R218.reuse, R203 ;  /* 0x000000dae1e17223 */ /* 0x080fe200000100cb */
[----:B------:R-:W-:Y:S01]  /*2430*/  FADD.FTZ R0, R227, -R0 ;  /* 0x80000000e3007221 */ /* 0x000fe20000010000 */
[----:B------:R-:W-:Y:S01]  /*2440*/  FADD.FTZ R228, R228, -R221 ;  /* 0x800000dde4e47221 */ /* 0x000fe20000010000 */
[C---:B------:R-:W-:Y:S01]  /*2450*/  LOP3.LUT P6, RZ, R106.reuse, 0xff000000, RZ, 0xc0, !PT ;  /* 0xff0000006aff7812 */ /* 0x040fe200078cc0ff */
[----:B------:R-:W-:Y:S01]  /*2460*/  FFMA.FTZ R223, R223, R218, R203 ;  /* 0x000000dadfdf7223 */ /* 0x000fe200000100cb */
[C---:B------:R-:W-:Y:S01]  /*2470*/  FMUL.FTZ R56, R195.reuse, R0 ;  /* 0x00000000c3387220 */ /* 0x040fe20000410000 */
[----:B------:R-:W-:Y:S01]  /*2480*/  FMUL.FTZ R57, R195, R228 ;  /* 0x000000e4c3397220 */ /* 0x000fe20000410000 */
[----:B------:R-:W-:Y:S01]  /*2490*/  LOP3.LUT P3, RZ, R106, 0xff00, RZ, 0xc0, !PT ;  /* 0x0000ff006aff7812 */ /* 0x000fe2000786c0ff */
[----:B------:R-:W-:-:S02]  /*24a0*/  HFMA2 R205, -RZ, RZ, 0, 0 ;  /* 0x00000000ffcd7431 */ /* 0x000fc400000001ff */
[-C--:B------:R-:W-:Y:S01]  /*24b0*/  FMUL.FTZ R58, R56, R201.reuse ;  /* 0x000000c9383a7220 */ /* 0x080fe20000410000 */
[----:B------:R-:W-:Y:S01]  /*24c0*/  LOP3.LUT P5, RZ, R106, 0xff0000, RZ, 0xc0, !PT ;  /* 0x00ff00006aff7812 */ /* 0x000fe200078ac0ff */
[-C--:B------:R-:W-:Y:S01]  /*24d0*/  FMUL.FTZ R59, R57, R201.reuse ;  /* 0x000000c9393b7220 */ /* 0x080fe20000410000 */
[----:B------:R-:W-:Y:S01]  /*24e0*/  @P0 SHF.L.U32 R61, R88, 0x10, RZ ;  /* 0x00000010583d0819 */ /* 0x000fe200000006ff */
[----:B------:R-:W-:Y:S01]  /*24f0*/  FADD.FTZ R230, R230, -R225 ;  /* 0x800000e1e6e67221 */ /* 0x000fe20000010000 */
[----:B------:R-:W-:Y:S01]  /*2500*/  @P0 SHF.L.U32 R63, R52, 0x10, RZ ;  /* 0x00000010343f0819 */ /* 0x000fe200000006ff */
[----:B------:R-:W-:Y:S01]  /*2510*/  FMUL.FTZ R58, R58, UR6 ;  /* 0x000000063a3a7c20 */ /* 0x000fe20008410000 */
[----:B------:R-:W-:Y:S01]  /*2520*/  FADD.FTZ R222, R222, -R223 ;  /* 0x800000dfdede7221 */ /* 0x000fe20000010000 */
[----:B------:R-:W-:Y:S01]  /*2530*/  FMUL.FTZ R62, R59, UR6 ;  /* 0x000000063b3e7c20 */ /* 0x000fe20008410000 */
[----:B------:R-:W-:Y:S01]  /*2540*/  MOV R92, RZ ;  /* 0x000000ff005c7202 */ /* 0x000fe20000000f00 */
[----:B------:R-:W-:Y:S01]  /*2550*/  FMUL.FTZ R59, R195, R230 ;  /* 0x000000e6c33b7220 */ /* 0x000fe20000410000 */
[-C--:B------:R-:W-:Y:S01]  /*2560*/  @P0 FMUL.FTZ R205, R61, R58.reuse ;  /* 0x0000003a3dcd0220 */ /* 0x080fe20000410000 */
[----:B------:R-:W-:Y:S01]  /*2570*/  @P0 FMUL.FTZ R92, R63, R58 ;  /* 0x0000003a3f5c0220 */ /* 0x000fe20000410000 */
[----:B------:R-:W-:Y:S01]  /*2580*/  FMUL.FTZ R58, R195, R222 ;  /* 0x000000dec33a7220 */ /* 0x000fe20000410000 */
[----:B------:R-:W-:Y:S01]  /*2590*/  @P6 PRMT R94, R89, 0x7632, R94 ;  /* 0x00007632595e6816 */ /* 0x000fe2000000005e */
        /* <DEDUP_REMOVED lines=9> */
[----:B------:R-:W-:Y:S01]  /*2630*/  @P5 SHF.L.U32 R97, R89, 0x10, RZ ;  /* 0x0000001059615819 */ /* 0x000fe200000006ff */
[--C-:B------:R-:W-:Y:S01]  /*2640*/  FFMA.FTZ R229, R229, R218, R203.reuse ;  /* 0x000000dae5e57223 */ /* 0x100fe200000100cb */
[----:B------:R-:W-:Y:S01]  /*2650*/  @P5 SHF.L.U32 R89, R53, 0x10, RZ ;  /* 0x0000001035595819 */ /* 0x000fe200000006ff */
[-C--:B------:R-:W-:Y:S01]  /*2660*/  @P6 FMUL.FTZ R220, R94, R61.reuse ;  /* 0x0000003d5edc6220 */ /* 0x080fe20000410000 */
[----:B------:R-:W-:Y:S01]  /*2670*/  MOV R95, RZ ;  /* 0x000000ff005f7202 */ /* 0x000fe20000000f00 */
[----:B------:R-:W-:Y:S01]  /*2680*/  @P6 FMUL.FTZ R95, R96, R61 ;  /* 0x0000003d605f6220 */ /* 0x000fe20000410000 */
[----:B------:R-:W-:Y:S01]  /*2690*/  @P3 SHF.L.U32 R93, R88, 0x10, RZ ;  /* 0x00000010585d3819 */ /* 0x000fe200000006ff */
[----:B------:R-:W-:Y:S01]  /*26a0*/  HFMA2 R0, -RZ, RZ, 0, 0 ;  /* 0x00000000ff007431 */ /* 0x000fe200000001ff */
[----:B------:R-:W-:Y:S01]  /*26b0*/  MOV R88, RZ ;  /* 0x000000ff00587202 */ /* 0x000fe20000000f00 */
[-C--:B------:R-:W-:Y:S01]  /*26c0*/  @P5 FMUL.FTZ R207, R97, R60.reuse ;  /* 0x0000003c61cf5220 */ /* 0x080fe20000410000 */
[----:B------:R-:W-:Y:S01]  /*26d0*/  LOP3.LUT P6, RZ, R107, 0xff, RZ, 0xc0, !PT ;  /* 0x000000ff6bff7812 */ /* 0x000fe200078cc0ff */
[----:B------:R-:W-:Y:S01]  /*26e0*/  @P5 FMUL.FTZ R88, R89, R60 ;  /* 0x0000003c59585220 */ /* 0x000fe20000410000 */
[----:B------:R-:W-:Y:S01]  /*26f0*/  FFMA.FTZ R231, R231, R218, R203 ;  /* 0x000000dae7e77223 */ /* 0x000fe200000100cb */
[----:B------:R-:W-:Y:S01]  /*2700*/  FADD.FTZ R60, R224, -R229 ;  /* 0x800000e5e03c7221 */ /* 0x000fe20000010000 */
[----:B------:R-:W-:Y:S01]  /*2710*/  @P3 SHF.L.U32 R63, R170, 0x10, RZ ;  /* 0x00000010aa3f3819 */ /* 0x000fe200000006ff */
[----:B------:R-:W-:Y:S01]  /*2720*/  @P3 FMUL.FTZ R0, R93, R62 ;  /* 0x0000003e5d003220 */ /* 0x000fe20000410000 */
[----:B------:R-:W-:Y:S01]  /*2730*/  LOP3.LUT P5, RZ, R107, 0xff00, RZ, 0xc0, !PT ;  /* 0x0000ff006bff7812 */ /* 0x000fe200078ac0ff */
[----:B------:R-:W-:Y:S01]  /*2740*/  FADD.FTZ R232, R232, -R231 ;  /* 0x800000e7e8e87221 */ /* 0x000fe20000010000 */
[----:B------:R-:W-:Y:S01]  /*2750*/  ISETP.GE.U32.AND P0, PT, R106, RZ, PT ;  /* 0x000000ff6a00720c */ /* 0x000fe20003f06070 */
[----:B------:R-:W-:Y:S01]  /*2760*/  FMUL.FTZ R60, R195, R60 ;  /* 0x0000003cc33c7220 */ /* 0x000fe20000410000 */
[----:B------:R-:W-:Y:S01]  /*2770*/  MOV R93, RZ ;  /* 0x000000ff005d7202 */ /* 0x000fe20000000f00 */
[----:B------:R-:W-:Y:S01]  /*2780*/  @P3 FMUL.FTZ R93, R63, R62 ;  /* 0x0000003e3f5d3220 */ /* 0x000fe20000410000 */
[----:B------:R-:W-:Y:S01]  /*2790*/  LOP3.LUT P3, RZ, R107, 0xff0000, RZ, 0xc0, !PT ;  /* 0x00ff00006bff7812 */ /* 0x000fe2000786c0ff */
[----:B------:R-:W-:Y:S01]  /*27a0*/  FMUL.FTZ R61, R195, R232 ;  /* 0x000000e8c33d7220 */ /* 0x000fe20000410000 */
[----:B------:R-:W-:Y:S01]  /*27b0*/  ISETP.GE.U32.AND.EX P0, PT, R107, 0x1000000, PT, P0 ;  /* 0x010000006b00780c */ /* 0x000fe20003f06100 */
[-C--:B------:R-:W-:Y:S01]  /*27c0*/  FMUL.FTZ R62, R60, R201.reuse ;  /* 0x000000c93c3e7220 */ /* 0x080fe20000410000 */
[-CC-:B------:R-:W-:Y:S01]  /*27d0*/  FFMA.FTZ R233, R233, R218.reuse, R203.reuse ;  /* 0x000000dae9e97223 */ /* 0x180fe200000100cb */
[----:B------:R-:W-:Y:S01]  /*27e0*/  FFMA.FTZ R235, R235, R218, R203 ;  /* 0x000000daebeb7223 */ /* 0x000fe200000100cb */
[----:B------:R-:W-:Y:S01]  /*27f0*/  HFMA2 R217, -RZ, RZ, 0, 0 ;  /* 0x00000000ffd97431 */ /* 0x000fe200000001ff */
[----:B------:R-:W-:Y:S01]  /*2800*/  @P6 SHF.L.U32 R97, R90, 0x10, RZ ;  /* 0x000000105a616819 */ /* 0x000fe200000006ff */
[----:B------:R-:W-:Y:S01]  /*2810*/  FMUL.FTZ R63, R61, R201 ;  /* 0x000000c93d3f7220 */ /* 0x000fe20000410000 */
[----:B------:R-:W-:Y:S01]  /*2820*/  @P6 SHF.L.U32 R99, R54, 0x10, RZ ;  /* 0x0000001036636819 */ /* 0x000fe200000006ff */
[----:B------:R-:W-:Y:S01]  /*2830*/  FMUL.FTZ R62, R62, UR6 ;  /* 0x000000063e3e7c20 */ /* 0x000fe20008410000 */
[----:B------:R-:W-:Y:S01]  /*2840*/  FADD.FTZ R226, R226, -R233 ;  /* 0x800000e9e2e27221 */ /* 0x000fe20000010000 */
[----:B------:R-:W-:Y:S01]  /*2850*/  FADD.FTZ R234, R234, -R235 ;  /* 0x800000ebeaea7221 */ /* 0x000fe20000010000 */
[----:B------:R-:W-:Y:S01]  /*2860*/  @P5 PRMT R90, R90, 0x7632, R90 ;  /* 0x000076325a5a5816 */ /* 0x000fe2000000005a */
[----:B------:R-:W-:Y:S01]  /*2870*/  FMUL.FTZ R98, R63, UR6 ;  /* 0x000000063f627c20 */ /* 0x000fe20008410000 */
[----:B------:R-:W-:Y:S01]  /*2880*/  MOV R89, RZ ;  /* 0x000000ff00597202 */ /* 0x000fe20000000f00 */
[-C--:B------:R-:W-:Y:S01]  /*2890*/  @P6 FMUL.FTZ R217, R97, R62.reuse ;  /* 0x0000003e61d96220 */ /* 0x080fe20000410000 */
[----:B------:R-:W-:Y:S01]  /*28a0*/  @P6 FMUL.FTZ R89, R99, R62 ;  /* 0x0000003e63596220 */ /* 0x000fe20000410000 */
[----:B------:R-:W-:-:S02]  /*28b0*/  HFMA2 R222, -RZ, RZ, 0, 0 ;  /* 0x00000000ffde7431 */ /* 0x000fc400000001ff */
[C---:B------:R-:W-:Y:S01]  /*28c0*/  FMUL.FTZ R62, R195.reuse, R226 ;  /* 0x000000e2c33e7220 */ /* 0x040fe20000410000 */
[----:B------:R-:W-:Y:S01]  /*28d0*/  FMUL.FTZ R63, R195, R234 ;  /* 0x000000eac33f7220 */ /* 0x000fe20000410000 */
[----:B------:R-:W-:Y:S01]  /*28e0*/  @P5 SHF.L.U32 R107, R90, 0x10, RZ ;  /* 0x000000105a6b5819 */ /* 0x000fe200000006ff */
[----:B------:R-:W-:Y:S01]  /*28f0*/  HFMA2 R219, -RZ, RZ, 0, 0 ;  /* 0x00000000ffdb7431 */ /* 0x000fe200000001ff */
[----:B------:R-:W-:Y:S01]  /*2900*/  @P3 SHF.L.U32 R106, R91, 0x10, RZ ;  /* 0x000000105b6a3819 */ /* 0x000fe200000006ff */
[-C--:B------:R-:W-:Y:S01]  /*2910*/  FMUL.FTZ R96, R63, R201.reuse ;  /* 0x000000c93f607220 */ /* 0x080fe20000410000 */
[----:B------:R-:W-:Y:S01]  /*2920*/  @P0 PRMT R221, R91, 0x7632, R221 ;  /* 0x000076325bdd0816 */ /* 0x000fe200000000dd */
[----:B------:R-:W-:Y:S01]  /*2930*/  FMUL.FTZ R91, R62, R201 ;  /* 0x000000c93e5b7220 */ /* 0x000fe20000410000 */
[----:B------:R-:W-:Y:S01]  /*2940*/  @P5 SHF.L.U32 R99, R168, 0x10, RZ ;  /* 0x00000010a8635819 */ /* 0x000fe200000006ff */
[-C--:B------:R-:W-:Y:S01]  /*2950*/  @P5 FMUL.FTZ R222, R107, R98.reuse ;  /* 0x000000626bde5220 */ /* 0x080fe20000410000 */
[----:B------:R-:W-:Y:S01]  /*2960*/  @P3 SHF.L.U32 R226, R55, 0x10, RZ ;  /* 0x0000001037e23819 */ /* 0x000fe200000006ff */
[----:B------:R-:W-:Y:S01]  /*2970*/  FMUL.FTZ R91, R91, UR6 ;  /* 0x000000065b5b7c20 */ /* 0x000fe20008410000 */
[----:B------:R-:W-:Y:S01]  /*2980*/  @P0 SHF.L.U32 R107, R167, 0x10, RZ ;  /* 0x00000010a76b0819 */ /* 0x000fe200000006ff */
[----:B------:R-:W-:Y:S01]  /*2990*/  FMUL.FTZ R96, R96, UR6 ;  /* 0x0000000660607c20 */ /* 0x000fe20008410000 */
[----:B------:R-:W-:Y:S01]  /*29a0*/  MOV R90, RZ ;  /* 0x000000ff005a7202 */ /* 0x000fe20000000f00 */
[----:B------:R-:W-:Y:S01]  /*29b0*/  @P5 FMUL.FTZ R90, R99, R98 ;  /* 0x00000062635a5220 */ /* 0x000fe20000410000 */
        /* <DEDUP_REMOVED lines=13> */
.L_x_3781:
[----:B------:R-:W-:-:S04]  /*2a90*/  UISETP.NE.U32.AND UP0, UPT, UR4, URZ, UPT ;  /* 0x000000ff0400728c */ /* 0x000fc8000bf05070 */
[----:B------:R-:W-:-:S09]  /*2aa0*/  UISETP.NE.AND.EX UP0, UPT, UR5, URZ, UPT, UP0 ;  /* 0x000000ff0500728c */ /* 0x000fd2000bf05300 */
[----:B------:R-:W-:Y:S05]  /*2ab0*/  BRA.U UP0, `(.L_x_3784) ;  /* 0x0000000500a47547 */ /* 0x000fea000b800000 */
        /* <DEDUP_REMOVED lines=8> */
[C---:B------:R-:W-:Y:S01]  /*2b40*/  FFMA.FTZ R96, R195.reuse, R96, R69 ;  /* 0x00000060c3607223 */ /* 0x040fe20000010045 */
[----:B------:R-:W-:Y:S01]  /*2b50*/  FFMA.FTZ R94, R195, R0, R68 ;  /* 0x00000000c35e7223 */ /* 0x000fe20000010044 */
[----:B------:R-:W-:Y:S01]  /*2b60*/  LOP3.LUT P6, RZ, R106, 0xff000000, RZ, 0xc0, !PT ;  /* 0xff0000006aff7812 */ /* 0x000fe200078cc0ff */
[----:B------:R-:W-:-:S02]  /*2b70*/  HFMA2 R205, -RZ, RZ, 0, 0 ;  /* 0x00000000ffcd7431 */ /* 0x000fc400000001ff */
[-C--:B------:R-:W-:Y:S01]  /*2b80*/  FMUL.FTZ R96, R96, R201.reuse ;  /* 0x000000c960607220 */ /* 0x080fe20000410000 */
[----:B------:R-:W-:Y:S01]  /*2b90*/  FMUL.FTZ R94, R94, R201 ;  /* 0x000000c95e5e7220 */ /* 0x000fe20000410000 */
[----:B------:R-:W-:Y:S01]  /*2ba0*/  LOP3.LUT P5, RZ, R106, 0xff0000, RZ, 0xc0, !PT ;  /* 0x00ff00006aff7812 */ /* 0x000fe200078ac0ff */
[----:B------:R-:W-:Y:S01]  /*2bb0*/  FADD.FTZ R223, R222, -R223 ;  /* 0x800000dfdedf7221 */ /* 0x000fe20000010000 */
[----:B------:R-:W-:Y:S01]  /*2bc0*/  FMUL.FTZ R97, R96, UR6 ;  /* 0x0000000660617c20 */ /* 0x000fe20008410000 */
[----:B------:R-:W-:Y:S01]  /*2bd0*/  @P0 SHF.L.U32 R93, R88, 0x10, RZ ;  /* 0x00000010585d0819 */ /* 0x000fe200000006ff */
[----:B------:R-:W-:Y:S01]  /*2be0*/  FADD.FTZ R96, R230, -R225 ;  /* 0x800000e1e6607221 */ /* 0x000fe20000010000 */
[----:B------:R-:W-:Y:S01]  /*2bf0*/  @P0 SHF.L.U32 R95, R52, 0x10, RZ ;  /* 0x00000010345f0819 */ /* 0x000fe200000006ff */
[----:B------:R-:W-:Y:S01]  /*2c00*/  FMUL.FTZ R94, R94, UR6 ;  /* 0x000000065e5e7c20 */ /* 0x000fe20008410000 */
[----:B------:R-:W-:Y:S01]  /*2c10*/  MOV R92, RZ ;  /* 0x000000ff005c7202 */ /* 0x000fe20000000f00 */
[----:B------:R-:W-:Y:S01]  /*2c20*/  FFMA.FTZ R96, R195, R96, R71 ;  /* 0x00000060c3607223 */ /* 0x000fe20000010047 */
[----:B------:R-:W-:Y:S01]  /*2c30*/  @P3 PRMT R88, R88, 0x7632, R88 ;  /* 0x0000763258583816 */ /* 0x000fe20000000058 */
[-C--:B------:R-:W-:Y:S01]  /*2c40*/  @P0 FMUL.FTZ R205, R93, R94.reuse ;  /* 0x0000005e5dcd0220 */ /* 0x080fe20000410000 */
[----:B------:R-:W-:Y:S01]  /*2c50*/  @P0 FMUL.FTZ R92, R95, R94 ;  /* 0x0000005e5f5c0220 */ /* 0x000fe20000410000 */
[----:B------:R-:W-:Y:S01]  /*2c60*/  FFMA.FTZ R94, R195, R223, R70 ;  /* 0x000000dfc35e7223 */ /* 0x000fe20000010046 */
[----:B------:R-:W-:Y:S01]  /*2c70*/  @P6 PRMT R217, R89, 0x7632, R217 ;  /* 0x0000763259d96816 */ /* 0x000fe200000000d9 */
[----:B------:R-:W-:-:S02]  /*2c80*/  HFMA2 R0, -RZ, RZ, 0, 0 ;  /* 0x00000000ff007431 */ /* 0x000fc400000001ff */
[-C--:B------:R-:W-:Y:S01]  /*2c90*/  FMUL.FTZ R96, R96, R201.reuse ;  /* 0x000000c960607220 */ /* 0x080fe20000410000 */
[----:B------:R-:W-:Y:S01]  /*2ca0*/  @P3 SHF.L.U32 R88, R88, 0x10, RZ ;  /* 0x0000001058583819 */ /* 0x000fe200000006ff */
[----:B------:R-:W-:Y:S02]  /*2cb0*/  HFMA2 R220, -RZ, RZ, 0, 0 ;  /* 0x00000000ffdc7431 */ /* 0x000fe400000001ff */
[----:B------:R-:W-:Y:S01]  /*2cc0*/  FMUL.FTZ R94, R94, R201 ;  /* 0x000000c95e5e7220 */ /* 0x000fe20000410000 */
[----:B------:R-:W-:Y:S01]  /*2cd0*/  @P6 SHF.L.U32 R219, R169, 0x10, RZ ;  /* 0x00000010a9db6819 */ /* 0x000fe200000006ff */
[----:B------:R-:W-:Y:S01]  /*2ce0*/  HFMA2 R207, -RZ, RZ, 0, 0 ;  /* 0x00000000ffcf7431 */ /* 0x000fe200000001ff */
[----:B------:R-:W-:Y:S01]  /*2cf0*/  @P6 SHF.L.U32 R217, R217, 0x10, RZ ;  /* 0x00000010d9d96819 */ /* 0x000fe200000006ff */
[----:B------:R-:W-:Y:S01]  /*2d00*/  FMUL.FTZ R96, R96, UR6 ;  /* 0x0000000660607c20 */ /* 0x000fe20008410000 */
[----:B------:R-:W-:Y:S01]  /*2d10*/  @P5 SHF.L.U32 R99, R89, 0x10, RZ ;  /* 0x0000001059635819 */ /* 0x000fe200000006ff */
[----:B------:R-:W-:Y:S01]  /*2d20*/  @P3 FMUL.FTZ R0, R88, R97 ;  /* 0x0000006158003220 */ /* 0x000fe20000410000 */
[----:B------:R-:W-:Y:S01]  /*2d30*/  @P5 SHF.L.U32 R89, R53, 0x10, RZ ;  /* 0x0000001035595819 */ /* 0x000fe200000006ff */
[----:B------:R-:W-:Y:S01]  /*2d40*/  FMUL.FTZ R94, R94, UR6 ;  /* 0x000000065e5e7c20 */ /* 0x000fe20008410000 */
[----:B------:R-:W-:Y:S01]  /*2d50*/  MOV R88, RZ ;  /* 0x000000ff00587202 */ /* 0x000fe20000000f00 */
[--C-:B------:R-:W-:Y:S01]  /*2d60*/  FFMA.FTZ R229, R229, R218, R203.reuse ;  /* 0x000000dae5e57223 */ /* 0x100fe200000100cb */
[-C--:B------:R-:W-:Y:S01]  /*2d70*/  @P6 FMUL.FTZ R220, R217, R96.reuse ;  /* 0x00000060d9dc6220 */ /* 0x080fe20000410000 */
[----:B------:R-:W-:Y:S01]  /*2d80*/  @P6 FMUL.FTZ R88, R219, R96 ;  /* 0x00000060db586220 */ /* 0x000fe20000410000 */
[----:B------:R-:W-:Y:S01]  /*2d90*/  MOV R95, RZ ;  /* 0x000000ff005f7202 */ /* 0x000fe20000000f00 */
[-C--:B------:R-:W-:Y:S01]  /*2da0*/  @P5 FMUL.FTZ R207, R99, R94.reuse ;  /* 0x0000005e63cf5220 */ /* 0x080fe20000410000 */
[----:B------:R-:W-:Y:S01]  /*2db0*/  LOP3.LUT P6, RZ, R107, 0xff, RZ, 0xc0, !PT ;  /* 0x000000ff6bff7812 */ /* 0x000fe200078cc0ff */
[----:B------:R-:W-:Y:S01]  /*2dc0*/  @P5 FMUL.FTZ R95, R89, R94 ;  /* 0x0000005e595f5220 */ /* 0x000fe20000410000 */
[-C--:B------:R-:W-:Y:S01]  /*2dd0*/  FFMA.FTZ R231, R231, R218.reuse, R203 ;  /* 0x000000dae7e77223 */ /* 0x080fe200000100cb */
[----:B------:R-:W-:Y:S01]  /*2de0*/  FADD.FTZ R94, R224, -R229 ;  /* 0x800000e5e05e7221 */ /* 0x000fe20000010000 */
[----:B------:R-:W-:Y:S01]  /*2df0*/  LOP3.LUT P5, RZ, R107, 0xff00, RZ, 0xc0, !PT ;  /* 0x0000ff006bff7812 */ /* 0x000fe200078ac0ff */
[----:B------:R-:W-:Y:S01]  /*2e00*/  FFMA.FTZ R233, R233, R218, R203 ;  /* 0x000000dae9e97223 */ /* 0x000fe200000100cb */
[----:B------:R-:W-:Y:S01]  /*2e10*/  @P3 SHF.L.U32 R98, R170, 0x10, RZ ;  /* 0x00000010aa623819 */ /* 0x000fe200000006ff */
[----:B------:R-:W-:Y:S01]  /*2e20*/  FADD.FTZ R96, R232, -R231 ;  /* 0x800000e7e8607221 */ /* 0x000fe20000010000 */
[----:B------:R-:W-:Y:S01]  /*2e30*/  FFMA.FTZ R94, R195, R94, R72 ;  /* 0x0000005ec35e7223 */ /* 0x000fe20000010048 */
[----:B------:R-:W-:Y:S01]  /*2e40*/  ISETP.GE.U32.AND P0, PT, R106, RZ, PT ;  /* 0x000000ff6a00720c */ /* 0x000fe20003f06070 */
[----:B------:R-:W-:Y:S01]  /*2e50*/  FFMA.FTZ R235, R235, R218, R203 ;  /* 0x000000daebeb7223 */ /* 0x000fe200000100cb */
[----:B------:R-:W-:Y:S01]  /*2e60*/  MOV R93, RZ ;  /* 0x000000ff005d7202 */ /* 0x000fe20000000f00 */
[----:B------:R-:W-:Y:S01]  /*2e70*/  FFMA.FTZ R96, R195, R96, R73 ;  /* 0x00000060c3607223 */ /* 0x000fe20000010049 */
[----:B------:R-:W-:Y:S01]  /*2e80*/  FMUL.FTZ R94, R94, R201 ;  /* 0x000000c95e5e7220 */ /* 0x000fe20000410000 */
[----:B------:R-:W-:Y:S01]  /*2e90*/  @P3 FMUL.FTZ R93, R98, R97 ;  /* 0x00000061625d3220 */ /* 0x000fe20000410000 */
[C---:B------:R-:W-:Y:S01]  /*2ea0*/  LOP3.LUT P3, RZ, R107.reuse, 0xff0000, RZ, 0xc0, !PT ;  /* 0x00ff00006bff7812 */ /* 0x040fe2000786c0ff */
[----:B------:R-:W-:Y:S01]  /*2eb0*/  HFMA2 R217, -RZ, RZ, 0, 0 ;  /* 0x00000000ffd97431 */ /* 0x000fe200000001ff */
[----:B------:R-:W-:Y:S01]  /*2ec0*/  ISETP.GE.U32.AND.EX P0, PT, R107, 0x1000000, PT, P0 ;  /* 0x010000006b00780c */ /* 0x000fe20003f06100 */
[----:B------:R-:W-:Y:S01]  /*2ed0*/  FMUL.FTZ R96, R96, R201 ;  /* 0x000000c960607220 */ /* 0x000fe20000410000 */
[----:B------:R-:W-:Y:S01]  /*2ee0*/  @P6 SHF.L.U32 R99, R90, 0x10, RZ ;  /* 0x000000105a636819 */ /* 0x000fe200000006ff */
[----:B------:R-:W-:Y:S01]  /*2ef0*/  FMUL.FTZ R94, R94, UR6 ;  /* 0x000000065e5e7c20 */ /* 0x000fe20008410000 */
[----:B------:R-:W-:Y:S01]  /*2f00*/  @P6 SHF.L.U32 R107, R54, 0x10, RZ ;  /* 0x00000010366b6819 */ /* 0x000fe200000006ff */
[----:B------:R-:W-:Y:S01]  /*2f10*/  FADD.FTZ R233, R226, -R233 ;  /* 0x800000e9e2e97221 */ /* 0x000fe20000010000 */
[----:B------:R-:W-:Y:S01]  /*2f20*/  FADD.FTZ R234, R234, -R235 ;  /* 0x800000ebeaea7221 */ /* 0x000fe20000010000 */
[----:B------:R-:W-:Y:S01]  /*2f30*/  MOV R89, RZ ;  /* 0x000000ff00597202 */ /* 0x000fe20000000f00 */
[----:B------:R-:W-:Y:S01]  /*2f40*/  FMUL.FTZ R97, R96, UR6 ;  /* 0x0000000660617c20 */ /* 0x000fe20008410000 */
[----:B------:R-:W-:Y:S01]  /*2f50*/  @P5 PRMT R90, R90, 0x7632, R90 ;  /* 0x000076325a5a5816 */ /* 0x000fe2000000005a */
[-C--:B------:R-:W-:Y:S01]  /*2f60*/  @P6 FMUL.FTZ R217, R99, R94.reuse ;  /* 0x0000005e63d96220 */ /* 0x080fe20000410000 */
[----:B------:R-:W-:Y:S01]  /*2f70*/  @P6 FMUL.FTZ R89, R107, R94 ;  /* 0x0000005e6b596220 */ /* 0x000fe20000410000 */
[C---:B------:R-:W-:Y:S01]  /*2f80*/  FFMA.FTZ R94, R195.reuse, R233, R74 ;  /* 0x000000e9c35e7223 */ /* 0x040fe2000001004a */
[----:B------:R-:W-:Y:S01]  /*2f90*/  FFMA.FTZ R96, R195, R234, R75 ;  /* 0x000000eac3607223 */ /* 0x000fe2000001004b */
[----:B------:R-:W-:Y:S01]  /*2fa0*/  HFMA2 R222, -RZ, RZ, 0, 0 ;  /* 0x00000000ffde7431 */ /* 0x000fe200000001ff */
[----:B------:R-:W-:Y:S01]  /*2fb0*/  @P5 SHF.L.U32 R90, R90, 0x10, RZ ;  /* 0x000000105a5a5819 */ /* 0x000fe200000006ff */
[-C--:B------:R-:W-:Y:S01]  /*2fc0*/  FMUL.FTZ R94, R94, R201.reuse ;  /* 0x000000c95e5e7220 */ /* 0x080fe20000410000 */
[----:B------:R-:W-:Y:S01]  /*2fd0*/  FMUL.FTZ R96, R96, R201 ;  /* 0x000000c960607220 */ /* 0x000fe20000410000 */
[----:B------:R-:W-:Y:S01]  /*2fe0*/  @P5 SHF.L.U32 R106, R168, 0x10, RZ ;  /* 0x00000010a86a5819 */ /* 0x000fe200000006ff */
[----:B------:R-:W-:Y:S01]  /*2ff0*/  HFMA2 R224, -RZ, RZ, 0, 0 ;  /* 0x00000000ffe07431 */ /* 0x000fe200000001ff */
[C---:B------:R-:W-:Y:S01]  /*3000*/  @P3 SHF.L.U32 R221, R91.reuse, 0x10, RZ ;  /* 0x000000105bdd3819 */ /* 0x040fe200000006ff */
[----:B------:R-:W-:Y:S01]  /*3010*/  @P5 FMUL.FTZ R222, R90, R97 ;  /* 0x000000615ade5220 */ /* 0x000fe20000410000 */
[----:B------:R-:W-:-:S02]  /*3020*/  @P0 PRMT R223, R91, 0x7632, R223 ;  /* 0x000076325bdf0816 */ /* 0x000fc400000000df */
[----:B------:R-:W-:Y:S02]  /*3030*/  CS2R R90, SRZ ;  /* 0x00000000005a7805 */ /* 0x000fe4000001ff00 */
[----:B------:R-:W-:Y:S01]  /*3040*/  @P3 SHF.L.U32 R99, R55, 0x10, RZ ;  /* 0x0000001037633819 */ /* 0x000fe200000006ff */
[----:B------:R-:W-:Y:S01]  /*3050*/  FMUL.FTZ R94, R94, UR6 ;  /* 0x000000065e5e7c20 */ /* 0x000fe20008410000 */
[----:B------:R-:W-:Y:S01]  /*3060*/  @P0 SHF.L.U32 R107, R167, 0x10, RZ ;  /* 0x00000010a76b0819 */ /* 0x000fe200000006ff */
[----:B------:R-:W-:Y:S01]  /*3070*/  FMUL.FTZ R96, R96, UR6 ;  /* 0x0000000660607c20 */ /* 0x000fe20008410000 */
[----:B------:R-:W-:Y:S01]  /*3080*/  @P5 FMUL.FTZ R90, R106, R97 ;  /* 0x000000616a5a5220 */ /* 0x000fe20000410000 */
[----:B------:R-:W-:Y:S01]  /*3090*/  MOV R98, RZ ;  /* 0x000000ff00627202 */ /* 0x000fe20000000f00 */
[----:B------:R-:W-:Y:S01]  /*30a0*/  @P3 FMUL.FTZ R91, R99, R94 ;  /* 0x0000005e635b3220 */ /* 0x000fe20000410000 */
[----:B------:R-:W-:Y:S01]  /*30b0*/  @P0 SHF.L.U32 R223, R223, 0x10, RZ ;  /* 0x00000010dfdf0819 */ /* 0x000fe200000006ff */
[----:B------:R-:W-:Y:S01]  /*30c0*/  @P0 FMUL.FTZ R98, R107, R96 ;  /* 0x000000606b620220 */ /* 0x000fe20000410000 */
[----:B------:R-:W-:-:S02]  /*30d0*/  F2FP.BF16.F32.PACK_AB R90, R90, R89 ;  /* 0x000000595a5a723e */ /* 0x000fc400000010ff */
[----:B------:R-:W-:Y:S01]  /*30e0*/  MOV R219, RZ ;  /* 0x000000ff00db7202 */ /* 0x000fe20000000f00 */
[----:B------:R-:W-:Y:S01]  /*30f0*/  @P3 FMUL.FTZ R219, R221, R94 ;  /* 0x0000005edddb3220 */ /* 0x000fe20000410000 */
[----:B------:R-:W-:Y:S01]  /*3100*/  F2FP.BF16.F32.PACK_AB R89, R88, R95 ;  /* 0x0000005f5859723e */ /* 0x000fe200000010ff */
[----:B------:R-:W-:Y:S01]  /*3110*/  @P0 FMUL.FTZ R224, R223, R96 ;  /* 0x00000060dfe00220 */ /* 0x000fe20000410000 */
[----:B------:R-:W-:Y:S02]  /*3120*/  F2FP.BF16.F32.PACK_AB R88, R93, R92 ;  /* 0x0000005c5d58723e */ /* 0x000fe400000010ff */
[----:B------:R-:W-:Y:S01]  /*3130*/  F2FP.BF16.F32.PACK_AB R91, R98, R91 ;  /* 0x0000005b625b723e */ /* 0x000fe200000010ff */
[----:B------:R-:W-:Y:S06]  /*3140*/  BRA `(.L_x_3783) ;  /* 0x0000000400a47947 */ /* 0x000fec0003800000 */
.L_x_3784:
        /* <DEDUP_REMOVED lines=16> */
[----:B------:R-:W-:Y:S01]  /*3250*/  @P0 SHF.L.U32 R61, R88, 0x10, RZ ;  /* 0x00000010583d0819 */ /* 0x000fe200000006ff */
[----:B------:R-:W-:Y:S01]  /*3260*/  FMUL.FTZ R58, R58, UR6 ;  /* 0x000000063a3a7c20 */ /* 0x000fe20008410000 */
[----:B------:R-:W-:Y:S01]  /*3270*/  @P0 SHF.L.U32 R63, R52, 0x10, RZ ;  /* 0x00000010343f0819 */ /* 0x000fe200000006ff */
[----:B------:R-:W-:Y:S01]  /*3280*/  FADD.FTZ R223, R222, -R223 ;  /* 0x800000dfdedf7221 */ /* 0x000fe20000010000 */
[----:B------:R-:W-:Y:S01]  /*3290*/  FMUL.FTZ R62, R59, UR6 ;  /* 0x000000063b3e7c20 */ /* 0x000fe20008410000 */
[----:B------:R-:W-:Y:S01]  /*32a0*/  FFMA.FTZ R59, R195, R230, R71 ;  /* 0x000000e6c33b7223 */ /* 0x000fe20000010047 */
[----:B------:R-:W-:Y:S01]  /*32b0*/  MOV R92, RZ ;  /* 0x000000ff005c7202 */ /* 0x000fe20000000f00 */
[-C--:B------:R-:W-:Y:S01]  /*32c0*/  @P0 FMUL.FTZ R205, R61, R58.reuse ;  /* 0x0000003a3dcd0220 */ /* 0x080fe20000410000 */
[----:B------:R-:W-:Y:S01]  /*32d0*/  @P0 FMUL.FTZ R92, R63, R58 ;  /* 0x0000003a3f5c0220 */ /* 0x000fe20000410000 */
[----:B------:R-:W-:Y:S01]  /*32e0*/  FFMA.FTZ R58, R195, R223, R70 ;  /* 0x000000dfc33a7223 */ /* 0x000fe20000010046 */
[----:B------:R-:W-:Y:S01]  /*32f0*/  @P6 PRMT R94, R89, 0x7632, R94 ;  /* 0x00007632595e6816 */ /* 0x000fe2000000005e */
[----:B------:R-:W-:Y:S01]  /*3300*/  FMUL.FTZ R61, R59, R201 ;  /* 0x000000c93b3d7220 */ /* 0x000fe20000410000 */
[----:B------:R-:W-:-:S02]  /*3310*/  HFMA2 R220, -RZ, RZ, 0, 0 ;  /* 0x00000000ffdc7431 */ /* 0x000fc400000001ff */
[----:B------:R-:W-:Y:S01]  /*3320*/  FMUL.FTZ R60, R58, R201 ;  /* 0x000000c93a3c7220 */ /* 0x000fe20000410000 */
[----:B------:R-:W-:Y:S01]  /*3330*/  @P6 SHF.L.U32 R96, R169, 0x10, RZ ;  /* 0x00000010a9606819 */ /* 0x000fe200000006ff */
[----:B------:R-:W-:Y:S01]  /*3340*/  FMUL.FTZ R61, R61, UR6 ;  /* 0x000000063d3d7c20 */ /* 0x000fe20008410000 */
[----:B------:R-:W-:Y:S01]  /*3350*/  @P6 SHF.L.U32 R94, R94, 0x10, RZ ;  /* 0x000000105e5e6819 */ /* 0x000fe200000006ff */
[----:B------:R-:W-:Y:S01]  /*3360*/  HFMA2 R207, -RZ, RZ, 0, 0 ;  /* 0x00000000ffcf7431 */ /* 0x000fe200000001ff */
        /* <DEDUP_REMOVED lines=8> */
[----:B------:R-:W-:Y:S01]  /*33f0*/  HFMA2 R0, -RZ, RZ, 0, 0 ;  /* 0x00000000ff007431 */ /* 0x000fe200000001ff */
[----:B------:R-:W-:Y:S01]  /*3400*/  @P3 SHF.L.U32 R93, R88, 0x10, RZ ;  /* 0x00000010585d3819 */ /* 0x000fe200000006ff */
[----:B------:R-:W-:Y:S01]  /*3410*/  @P5 FMUL.FTZ R207, R97, R60 ;  /* 0x0000003c61cf5220 */ /* 0x000fe20000410000 */
[----:B------:R-:W-:Y:S01]  /*3420*/  LOP3.LUT P6, RZ, R107, 0xff, RZ, 0xc0, !PT ;  /* 0x000000ff6bff7812 */ /* 0x000fe200078cc0ff */
[----:B------:R-:W-:Y:S01]  /*3430*/  FFMA.FTZ R231, R231, R218, R203 ;  /* 0x000000dae7e77223 */ /* 0x000fe200000100cb */
[----:B------:R-:W-:Y:S01]  /*3440*/  MOV R88, RZ ;  /* 0x000000ff00587202 */ /* 0x000fe20000000f00 */
[----:B------:R-:W-:Y:S01]  /*3450*/  @P5 FMUL.FTZ R88, R89, R60 ;  /* 0x0000003c59585220 */ /* 0x000fe20000410000 */
[----:B------:R-:W-:Y:S01]  /*3460*/  FADD.FTZ R229, R224, -R229 ;  /* 0x800000e5e0e57221 */ /* 0x000fe20000010000 */
[----:B------:R-:W-:Y:S01]  /*3470*/  @P3 SHF.L.U32 R63, R170, 0x10, RZ ;  /* 0x00000010aa3f3819 */ /* 0x000fe200000006ff */
[-C--:B------:R-:W-:Y:S01]  /*3480*/  @P3 FMUL.FTZ R0, R93, R62.reuse ;  /* 0x0000003e5d003220 */ /* 0x080fe20000410000 */
[----:B------:R-:W-:Y:S01]  /*3490*/  LOP3.LUT P5, RZ, R107, 0xff00, RZ, 0xc0, !PT ;  /* 0x0000ff006bff7812 */ /* 0x000fe200078ac0ff */
[----:B------:R-:W-:Y:S01]  /*34a0*/  FADD.FTZ R232, R232, -R231 ;  /* 0x800000e7e8e87221 */ /* 0x000fe20000010000 */
[----:B------:R-:W-:Y:S01]  /*34b0*/  ISETP.GE.U32.AND P0, PT, R106, RZ, PT ;  /* 0x000000ff6a00720c */ /* 0x000fe20003f06070 */
[----:B------:R-:W-:Y:S01]  /*34c0*/  FFMA.FTZ R60, R195, R229, R72 ;  /* 0x000000e5c33c7223 */ /* 0x000fe20000010048 */
[----:B------:R-:W-:Y:S01]  /*34d0*/  MOV R93, RZ ;  /* 0x000000ff005d7202 */ /* 0x000fe20000000f00 */
[----:B------:R-:W-:Y:S01]  /*34e0*/  @P3 FMUL.FTZ R93, R63, R62 ;  /* 0x0000003e3f5d3220 */ /* 0x000fe20000410000 */
[----:B------:R-:W-:Y:S01]  /*34f0*/  LOP3.LUT P3, RZ, R107, 0xff0000, RZ, 0xc0, !PT ;  /* 0x00ff00006bff7812 */ /* 0x000fe2000786c0ff */
[----:B------:R-:W-:Y:S01]  /*3500*/  FFMA.FTZ R61, R195, R232, R73 ;  /* 0x000000e8c33d7223 */ /* 0x000fe20000010049 */
        /* <DEDUP_REMOVED lines=17> */
[C---:B------:R-:W-:Y:S01]  /*3620*/  FFMA.FTZ R62, R195.reuse, R233, R74 ;  /* 0x000000e9c33e7223 */ /* 0x040fe2000001004a */
[----:B------:R-:W-:Y:S01]  /*3630*/  FFMA.FTZ R63, R195, R234, R75 ;  /* 0x000000eac33f7223 */ /* 0x000fe2000001004b */
        /* <DEDUP_REMOVED lines=25> */
[----:B------:R-:W-:-:S07]  /*37d0*/  F2FP.BF16.F32.PACK_AB R91, R97, R94 ;  /* 0x0000005e615b723e */ /* 0x000fce00000010ff */
.L_x_3783:
[----:B------:R-:W-:Y:S01]  /*37e0*/  ISETP.NE.U32.AND P0, PT, RZ, UR4, PT ;  /* 0x00000004ff007c0c */ /* 0x000fe2000bf05070 */
[----:B------:R-:W0:Y:S01]  /*37f0*/  LDC.64 R96, c[0x0][0x468] ;  /* 0x00011a00ff607b82 */ /* 0x000e220000000a00 */
[----:B------:R-:W-:Y:S02]  /*3800*/  IMAD.WIDE.U32 R92, R197, 0x10, R102 ;  /* 0x00000010c55c7825 */ /* 0x000fe400078e0066 */
[----:B------:R-:W-:-:S13]  /*3810*/  ISETP.NE.AND.EX P0, PT, RZ, UR5, PT, P0 ;  /* 0x00000005ff007c0c */ /* 0x000fda000bf05300 */
[----:B------:R-:W1:Y:S01]  /*3820*/  @P0 LDC.64 R98, c[0x0][0x478] ;  /* 0x00011e00ff620b82 */ /* 0x000e620000000a00 */
[----:B0-----:R-:W-:-:S04]  /*3830*/  IMAD.WIDE.U32 R106, R199, 0x10, R96 ;  /* 0x00000010c76a7825 */ /* 0x001fc800078e0060 */
[----:B------:R-:W-:Y:S01]  /*3840*/  FADD.FTZ R26, R205, R26 ;  /* 0x0000001acd1a7221 */ /* 0x000fe20000010000 */
[----:B------:R-:W-:Y:S01]  /*3850*/  FADD.FTZ R25, R0, R25 ;  /* 0x0000001900197221 */ /* 0x000fe20000010000 */
[----:B------:R-:W-:Y:S01]  /*3860*/  FADD.FTZ R24, R207, R24 ;  /* 0x00000018cf187221 */ /* 0x000fe20000010000 */
[----:B------:R-:W-:Y:S01]  /*3870*/  FADD.FTZ R23, R220, R23 ;  /* 0x00000017dc177221 */ /* 0x000fe20000010000 */
[----:B------:R-:W-:Y:S01]  /*3880*/  FADD.FTZ R22, R217, R22 ;  /* 0x00000016d9167221 */ /* 0x000fe20000010000 */
[----:B------:R-:W-:Y:S01]  /*3890*/  FADD.FTZ R21, R222, R21 ;  /* 0x00000015de157221 */ /* 0x000fe20000010000 */
[----:B-1----:R-:W-:-:S05]  /*38a0*/  @P0 IMAD.WIDE.U32 R98, R199, 0x20, R98 ;  /* 0x00000020c7620825 */ /* 0x002fca00078e0062 */
[----:B------:R0:W-:Y:S04]  /*38b0*/  @P0 STG.E.128 desc[UR8][R98.64], R56 ;  /* 0x0000003862000986 */ /* 0x0001e8000c101d08 */
[----:B------:R0:W-:Y:S04]  /*38c0*/  @P0 STG.E.128 desc[UR8][R98.64+0x10], R60 ;  /* 0x0000103c62000986 */ /* 0x0001e8000c101d08 */
[----:B------:R0:W-:Y:S01]  /*38d0*/  STG.E.128 desc[UR8][R106.64], R88 ;  /* 0x000000586a007986 */ /* 0x0001e2000c101d08 */
[----:B------:R-:W-:-:S03]  /*38e0*/  FADD.FTZ R20, R219, R20 ;  /* 0x00000014db147221 */ /* 0x000fc60000010000 */
[----:B------:R-:W5:Y:S01]  /*38f0*/  LDG.E.128 R92, desc[UR8][R92.64] ;  /* 0x000000085c5c7981 */ /* 0x000f62000c1e1d00 */
[----:B------:R-:W-:Y:S01]  /*3900*/  FADD.FTZ R19, R224, R19 ;  /* 0x00000013e0137221 */ /* 0x000fe20000010000 */
[----:B------:R-:W-:Y:S06]  /*3910*/  @!P2 BRA `(.L_x_3785) ;  /* 0x0000000c0044a947 */ /* 0x000fec0003800000 */
[----:B------:R-:W-:Y:S05]  /*3920*/  @!P0 BRA `(.L_x_3786) ;  /* 0x00000004009c8947 */ /* 0x000fea0003800000 */
[-CC-:B------:R-:W-:Y:S01]  /*3930*/  FFMA.FTZ R213, R213, R218.reuse, R203.reuse ;  /* 0x000000dad5d57223 */ /* 0x180fe200000100cb */
[----:B------:R-:W-:Y:S01]  /*3940*/  LOP3.LUT P3, RZ, R104, 0xff, RZ, 0xc0, !PT ;  /* 0x000000ff68ff7812 */ /* 0x000fe2000786c0ff */
[-C--:B0-----:R-:W-:Y:S01]  /*3950*/  FFMA.FTZ R57, R214, R218.reuse, R203 ;  /* 0x000000dad6397223 */ /* 0x081fe200000100cb */
[----:B------:R-:W-:Y:S01]  /*3960*/  LOP3.LUT P5, RZ, R104, 0xff00, RZ, 0xc0, !PT ;  /* 0x0000ff0068ff7812 */ /* 0x000fe200078ac0ff */
[----:B------:R-:W-:Y:S01]  /*3970*/  FADD.FTZ R213, R212, -R213 ;  /* 0x800000d5d4d57221 */ /* 0x000fe20000010000 */
[-C--:B------:R-:W-:Y:S01]  /*3980*/  FFMA.FTZ R215, R215, R218.reuse, R203 ;  /* 0x000000dad7d77223 */ /* 0x080fe200000100cb */
[----:B------:R-:W-:Y:S01]  /*3990*/  FADD.FTZ R208, R208, -R57 ;  /* 0x80000039d0d07221 */ /* 0x000fe20000010000 */
[----:B------:R-:W-:Y:S01]  /*39a0*/  LOP3.LUT P6, RZ, R104, 0xff0000, RZ, 0xc0, !PT ;  /* 0x00ff000068ff7812 */ /* 0x000fe200078cc0ff */
[----:B------:R-:W-:Y:S01]  /*39b0*/  FFMA.FTZ R56, R195, R213, R76 ;  /* 0x000000d5c3387223 */ /* 0x000fe2000001004c */
[----:B------:R-:W-:Y:S01]  /*39c0*/  CS2R R106, SRZ ;  /* 0x00000000006a7805 */ /* 0x000fe2000001ff00 */
[----:B------:R-:W-:Y:S01]  /*39d0*/  FADD.FTZ R215, R210, -R215 ;  /* 0x800000d7d2d77221 */ /* 0x000fe20000010000 */
[----:B------:R-:W-:Y:S01]  /*39e0*/  FFMA.FTZ R59, R216, R218, R203 ;  /* 0x000000dad83b7223 */ /* 0x000fe200000100cb */
[----:B------:R-:W-:Y:S01]  /*39f0*/  FMUL.FTZ R0, R56, R201 ;  /* 0x000000c938007220 */ /* 0x000fe20000410000 */
[----:B------:R-:W-:-:S02]  /*3a00*/  CS2R R88, SRZ ;  /* 0x0000000000587805 */ /* 0x000fc4000001ff00 */
[----:B-----5:R-:W-:Y:S01]  /*3a10*/  @P3 SHF.L.U32 R57, R92, 0x10, RZ ;  /* 0x000000105c393819 */ /* 0x020fe200000006ff */
[----:B------:R-:W-:Y:S01]  /*3a20*/  FADD.FTZ R202, R202, -R59 ;  /* 0x8000003bcaca7221 */ /* 0x000fe20000010000 */
[----:B------:R-:W-:Y:S01]  /*3a30*/  FMUL.FTZ R58, R0, UR6 ;  /* 0x00000006003a7c20 */ /* 0x000fe20008410000 */
[----:B------:R-:W-:Y:S02]  /*3a40*/  @P3 SHF.L.U32 R0, R48, 0x10, RZ ;  /* 0x0000001030003819 */ /* 0x000fe400000006ff */
[----:B------:R-:W-:Y:S02]  /*3a50*/  CS2R R90, SRZ ;  /* 0x00000000005a7805 */ /* 0x000fe4000001ff00 */
[----:B------:R-:W-:Y:S01]  /*3a60*/  @P5 PRMT R92, R92, 0x7632, R92 ;  /* 0x000076325c5c5816 */ /* 0x000fe2000000005c */
[C---:B------:R-:W-:Y:S01]  /*3a70*/  @P3 FMUL.FTZ R107, R58.reuse, R57 ;  /* 0x000000393a6b3220 */ /* 0x040fe20000410000 */
[C---:B------:R-:W-:Y:S01]  /*3a80*/  FFMA.FTZ R57, R195.reuse, R208, R77 ;  /* 0x000000d0c3397223 */ /* 0x040fe2000001004d */
[----:B------:R-:W-:Y:S01]  /*3a90*/  @P3 FMUL.FTZ R88, R58, R0 ;  /* 0x000000003a583220 */ /* 0x000fe20000410000 */
[----:B------:R-:W-:Y:S01]  /*3aa0*/  FFMA.FTZ R58, R195, R215, R78 ;  /* 0x000000d7c33a7223 */ /* 0x000fe2000001004e */
[----:B------:R-:W-:Y:S01]  /*3ab0*/  LOP3.LUT P3, RZ, R104, 0xff000000, RZ, 0xc0, !PT ;  /* 0xff00000068ff7812 */ /* 0x000fe2000786c0ff */
[----:B------:R-:W-:Y:S01]  /*3ac0*/  FMUL.FTZ R59, R57, R201 ;  /* 0x000000c9393b7220 */ /* 0x000fe20000410000 */
[----:B------:R-:W-:-:S02]  /*3ad0*/  HFMA2 R0, -RZ, RZ, 0, 0 ;  /* 0x00000000ff007431 */ /* 0x000fc400000001ff */
[----:B------:R-:W-:Y:S01]  /*3ae0*/  FMUL.FTZ R61, R58, R201 ;  /* 0x000000c93a3d7220 */ /* 0x000fe20000410000 */
[----:B------:R-:W-:Y:S01]  /*3af0*/  @P5 SHF.L.U32 R60, R174, 0x10, RZ ;  /* 0x00000010ae3c5819 */ /* 0x000fe200000006ff */
[----:B------:R-:W-:Y:S01]  /*3b00*/  FMUL.FTZ R99, R59, UR6 ;  /* 0x000000063b637c20 */ /* 0x000fe20008410000 */
[----:B------:R-:W-:Y:S01]  /*3b10*/  @P5 SHF.L.U32 R92, R92, 0x10, RZ ;  /* 0x000000105c5c5819 */ /* 0x000fe200000006ff */
[----:B------:R-:W-:Y:S01]  /*3b20*/  FMUL.FTZ R61, R61, UR6 ;  /* 0x000000063d3d7c20 */ /* 0x000fe20008410000 */
[----:B------:R-:W-:Y:S01]  /*3b30*/  @P6 SHF.L.U32 R59, R49, 0x10, RZ ;  /* 0x00000010313b6819 */ /* 0x000fe200000006ff */
[----:B------:R-:W-:Y:S01]  /*3b40*/  FFMA.FTZ R211, R211, R218, R203 ;  /* 0x000000dad3d37223 */ /* 0x000fe200000100cb */
[C---:B------:R-:W-:Y:S01]  /*3b50*/  @P5 FMUL.FTZ R91, R99.reuse, R60 ;  /* 0x0000003c635b5220 */ /* 0x040fe20000410000 */
[----:B------:R-:W-:Y:S01]  /*3b60*/  @P5 FMUL.FTZ R0, R99, R92 ;  /* 0x0000005c63005220 */ /* 0x000fe20000410000 */
[----:B------:R-:W-:Y:S01]  /*3b70*/  @P6 SHF.L.U32 R62, R93, 0x10, RZ ;  /* 0x000000105d3e6819 */ /* 0x000fe200000006ff */
[----:B------:R-:W-:Y:S01]  /*3b80*/  @P6 FMUL.FTZ R89, R61, R59 ;  /* 0x0000003b3d596220 */ /* 0x000fe20000410000 */
[----:B------:R-:W-:Y:S01]  /*3b90*/  LOP3.LUT P5, RZ, R105, 0xff, RZ, 0xc0, !PT ;  /* 0x000000ff69ff7812 */ /* 0x000fe200078ac0ff */
[----:B------:R-:W-:Y:S01]  /*3ba0*/  FADD.FTZ R211, R206, -R211 ;  /* 0x800000d3ced37221 */ /* 0x000fe20000010000 */
[----:B------:R-:W-:Y:S01]  /*3bb0*/  FFMA.FTZ R59, R195, R202, R79 ;  /* 0x000000cac33b7223 */ /* 0x000fe2000001004f */
[----:B------:R-:W-:Y:S01]  /*3bc0*/  MOV R199, RZ ;  /* 0x000000ff00c77202 */ /* 0x000fe20000000f00 */
[----:B------:R-:W-:Y:S01]  /*3bd0*/  FFMA.FTZ R63, R200, R218, R203 ;  /* 0x000000dac83f7223 */ /* 0x000fe200000100cb */
[----:B------:R-:W-:Y:S01]  /*3be0*/  @P6 FMUL.FTZ R199, R61, R62 ;  /* 0x0000003e3dc76220 */ /* 0x000fe20000410000 */
[----:B------:R-:W-:Y:S01]  /*3bf0*/  @P3 PRMT R93, R93, 0x7632, R93 ;  /* 0x000076325d5d3816 */ /* 0x000fe2000000005d */
[----:B------:R-:W-:Y:S01]  /*3c00*/  FFMA.FTZ R60, R195, R211, R80 ;  /* 0x000000d3c33c7223 */ /* 0x000fe20000010050 */
[----:B------:R-:W-:Y:S01]  /*3c10*/  FMUL.FTZ R61, R59, R201 ;  /* 0x000000c93b3d7220 */ /* 0x000fe20000410000 */
[----:B------:R-:W-:-:S02]  /*3c20*/  HFMA2 R92, -RZ, RZ, 0, 0 ;  /* 0x00000000ff5c7431 */ /* 0x000fc400000001ff */
[----:B------:R-:W-:Y:S01]  /*3c30*/  FADD.FTZ R196, R196, -R63 ;  /* 0x8000003fc4c47221 */ /* 0x000fe20000010000 */
[----:B------:R-:W-:Y:S01]  /*3c40*/  @P3 SHF.L.U32 R62, R173, 0x10, RZ ;  /* 0x00000010ad3e3819 */ /* 0x000fe200000006ff */
[----:B------:R-:W-:Y:S01]  /*3c50*/  FMUL.FTZ R63, R60, R201 ;  /* 0x000000c93c3f7220 */ /* 0x000fe20000410000 */
[----:B------:R-:W-:Y:S01]  /*3c60*/  @P3 SHF.L.U32 R93, R93, 0x10, RZ ;  /* 0x000000105d5d3819 */ /* 0x000fe200000006ff */
[----:B------:R-:W-:Y:S01]  /*3c70*/  FMUL.FTZ R99, R61, UR6 ;  /* 0x000000063d637c20 */ /* 0x000fe20008410000 */
[----:B------:R-:W-:Y:S01]  /*3c80*/  LOP3.LUT P6, RZ, R105, 0xff00, RZ, 0xc0, !PT ;  /* 0x0000ff0069ff7812 */ /* 0x000fe200078cc0ff */
[----:B------:R-:W-:Y:S01]  /*3c90*/  FMUL.FTZ R63, R63, UR6 ;  /* 0x000000063f3f7c20 */ /* 0x000fe20008410000 */
[----:B------:R-:W-:Y:S01]  /*3ca0*/  @P5 SHF.L.U32 R61, R94, 0x10, RZ ;  /* 0x000000105e3d5819 */ /* 0x000fe200000006ff */
[C---:B------:R-:W-:Y:S01]  /*3cb0*/  @P3 FMUL.FTZ R106, R99.reuse, R93 ;  /* 0x0000005d636a3220 */ /* 0x040fe20000410000 */
[----:B------:R-:W-:Y:S01]  /*3cc0*/  @P5 SHF.L.U32 R98, R50, 0x10, RZ ;  /* 0x0000001032625819 */ /* 0x000fe200000006ff */
[----:B------:R-:W-:Y:S01]  /*3cd0*/  @P3 FMUL.FTZ R92, R99, R62 ;  /* 0x0000003e635c3220 */ /* 0x000fe20000410000 */
[----:B------:R-:W-:Y:S01]  /*3ce0*/  ISETP.GE.U32.AND P3, PT, R104, RZ, PT ;  /* 0x000000ff6800720c */ /* 0x000fe20003f66070 */
[----:B------:R-:W-:Y:S01]  /*3cf0*/  FFMA.FTZ R209, R209, R218, R203 ;  /* 0x000000dad1d17223 */ /* 0x000fe200000100cb */
[----:B------:R-:W-:Y:S01]  /*3d00*/  MOV R205, RZ ;  /* 0x000000ff00cd7202 */ /* 0x000fe20000000f00 */
[C---:B------:R-:W-:Y:S01]  /*3d10*/  @P5 FMUL.FTZ R205, R63.reuse, R61 ;  /* 0x0000003d3fcd5220 */ /* 0x040fe20000410000 */
[----:B------:R-:W-:Y:S01]  /*3d20*/  @P5 FMUL.FTZ R90, R63, R98 ;  /* 0x000000623f5a5220 */ /* 0x000fe20000410000 */
[----:B------:R-:W-:Y:S01]  /*3d30*/  LOP3.LUT P5, RZ, R105, 0xff0000, RZ, 0xc0, !PT ;  /* 0x00ff000069ff7812 */ /* 0x000fe200078ac0ff */
[----:B------:R-:W-:Y:S01]  /*3d40*/  FFMA.FTZ R61, R195, R196, R81 ;  /* 0x000000c4c33d7223 */ /* 0x000fe20000010051 */
[----:B------:R-:W-:Y:S01]  /*3d50*/  ISETP.GE.U32.AND.EX P3, PT, R105, 0x1000000, PT, P3 ;  /* 0x010000006900780c */ /* 0x000fe20003f66130 */
[----:B------:R-:W-:Y:S01]  /*3d60*/  FFMA.FTZ R198, R198, R218, R203 ;  /* 0x000000dac6c67223 */ /* 0x000fe200000100cb */
[----:B------:R-:W-:Y:S01]  /*3d70*/  FADD.FTZ R209, R204, -R209 ;  /* 0x800000d1ccd17221 */ /* 0x000fe20000010000 */
[----:B------:R-:W-:Y:S01]  /*3d80*/  FMUL.FTZ R62, R61, R201 ;  /* 0x000000c93d3e7220 */ /* 0x000fe20000410000 */
[----:B------:R-:W-:Y:S01]  /*3d90*/  @P6 PRMT R94, R94, 0x7632, R94 ;  /* 0x000076325e5e6816 */ /* 0x000fe2000000005e */
[----:B------:R-:W-:Y:S01]  /*3da0*/  FADD.FTZ R104, R123, -R198 ;  /* 0x800000c67b687221 */ /* 0x000fe20000010000 */
[----:B------:R-:W-:-:S02]  /*3db0*/  HFMA2 R196, -RZ, RZ, 0, 0 ;  /* 0x00000000ffc47431 */ /* 0x000fc400000001ff */
[----:B------:R-:W-:Y:S01]  /*3dc0*/  FMUL.FTZ R207, R62, UR6 ;  /* 0x000000063ecf7c20 */ /* 0x000fe20008410000 */
        /* <DEDUP_REMOVED lines=8> */
[----:B------:R-:W-:Y:S01]  /*3e50*/  @P6 FMUL.FTZ R196, R207, R94 ;  /* 0x0000005ecfc46220 */ /* 0x000fe20000410000 */
        /* <DEDUP_REMOVED lines=20> */
.L_x_3786:
[-CC-:B------:R-:W-:Y:S01]  /*3fa0*/  FFMA.FTZ R213, R213, R218.reuse, R203.reuse ;  /* 0x000000dad5d57223 */ /* 0x180fe200000100cb */
[----:B------:R-:W-:Y:S01]  /*3fb0*/  LOP3.LUT P3, RZ, R104, 0xff, RZ, 0xc0, !PT ;  /* 0x000000ff68ff7812 */ /* 0x000fe2000786c0ff */
[-C--:B0-----:R-:W-:Y:S01]  /*3fc0*/  FFMA.FTZ R89, R214, R218.reuse, R203 ;  /* 0x000000dad6597223 */ /* 0x081fe200000100cb */
[----:B------:R-:W-:Y:S01]  /*3fd0*/  LOP3.LUT P5, RZ, R104, 0xff00, RZ, 0xc0, !PT ;  /* 0x0000ff0068ff7812 */ /* 0x000fe200078ac0ff */
[----:B------:R-:W-:Y:S01]  /*3fe0*/  FADD.FTZ R213, R212, -R213 ;  /* 0x800000d5d4d57221 */ /* 0x000fe20000010000 */
[----:B------:R-:W-:Y:S02]  /*3ff0*/  HFMA2 R88, -RZ, RZ, 0, 0 ;  /* 0x00000000ff587431 */ /* 0x000fe400000001ff */
[----:B------:R-:W-:Y:S01]  /*4000*/  FADD.FTZ R208, R208, -R89 ;  /* 0x80000059d0d07221 */ /* 0x000fe20000010000 */
[-CC-:B------:R-:W-:Y:S01]  /*4010*/  FFMA.FTZ R215, R215, R218.reuse, R203.reuse ;  /* 0x000000dad7d77223 */ /* 0x180fe200000100cb */
[C---:B------:R-:W-:Y:S01]  /*4020*/  FFMA.FTZ R0, R195.reuse, R213, R76 ;  /* 0x000000d5c3007223 */ /* 0x040fe2000001004c */
[----:B------:R-:W-:Y:S01]  /*4030*/  FFMA.FTZ R99, R216, R218, R203 ;  /* 0x000000dad8637223 */ /* 0x000fe200000100cb */
[----:B------:R-:W-:Y:S01]  /*4040*/  FFMA.FTZ R90, R195, R208, R77 ;  /* 0x000000d0c35a7223 */ /* 0x000fe2000001004d */
[----:B------:R-:W-:Y:S01]  /*4050*/  CS2R R106, SRZ ;  /* 0x00000000006a7805 */ /* 0x000fe2000001ff00 */
[C---:B------:R-:W-:Y:S01]  /*4060*/  FMUL.FTZ R0, R201.reuse, R0 ;  /* 0x00000000c9007220 */ /* 0x040fe20000410000 */
[----:B------:R-:W-:Y:S01]  /*4070*/  LOP3.LUT P6, RZ, R104, 0xff0000, RZ, 0xc0, !PT ;  /* 0x00ff000068ff7812 */ /* 0x000fe200078cc0ff */
[----:B------:R-:W-:Y:S01]  /*4080*/  FMUL.FTZ R90, R201, R90 ;  /* 0x0000005ac95a7220 */ /* 0x000fe20000410000 */
[----:B-----5:R-:W-:Y:S01]  /*4090*/  @P3 SHF.L.U32 R89, R92, 0x10, RZ ;  /* 0x000000105c593819 */ /* 0x020fe200000006ff */
[----:B------:R-:W-:Y:S01]  /*40a0*/  FMUL.FTZ R0, R0, UR6 ;  /* 0x0000000600007c20 */ /* 0x000fe20008410000 */
[----:B------:R-:W-:Y:S01]  /*40b0*/  @P3 SHF.L.U32 R91, R48, 0x10, RZ ;  /* 0x00000010305b3819 */ /* 0x000fe200000006ff */
[----:B------:R-:W-:Y:S01]  /*40c0*/  FADD.FTZ R215, R210, -R215 ;  /* 0x800000d7d2d77221 */ /* 0x000fe20000010000 */
[----:B------:R-:W-:Y:S01]  /*40d0*/  @P5 PRMT R98, R92, 0x7632, R98 ;  /* 0x000076325c625816 */ /* 0x000fe20000000062 */
[-C--:B------:R-:W-:Y:S01]  /*40e0*/  @P3 FMUL.FTZ R107, R89, R0.reuse ;  /* 0x00000000596b3220 */ /* 0x080fe20000410000 */
[----:B------:R-:W-:Y:S01]  /*40f0*/  FADD.FTZ R202, R202, -R99 ;  /* 0x80000063caca7221 */ /* 0x000fe20000010000 */
[----:B------:R-:W-:Y:S01]  /*4100*/  @P3 FMUL.FTZ R88, R91, R0 ;  /* 0x000000005b583220 */ /* 0x000fe20000410000 */
[----:B------:R-:W-:Y:S01]  /*4110*/  LOP3.LUT P3, RZ, R104, 0xff000000, RZ, 0xc0, !PT ;  /* 0xff00000068ff7812 */ /* 0x000fe2000786c0ff */
[----:B------:R-:W-:Y:S01]  /*4120*/  HFMA2 R91, -RZ, RZ, 0, 0 ;  /* 0x00000000ff5b7431 */ /* 0x000fe200000001ff */
[----:B------:R-:W-:Y:S01]  /*4130*/  @P5 SHF.L.U32 R205, R174, 0x10, RZ ;  /* 0x00000010aecd5819 */ /* 0x000fe200000006ff */
[----:B------:R-:W-:Y:S01]  /*4140*/  FMUL.FTZ R90, R90, UR6 ;  /* 0x000000065a5a7c20 */ /* 0x000fe20008410000 */
[----:B------:R-:W-:Y:S01]  /*4150*/  @P5 SHF.L.U32 R99, R98, 0x10, RZ ;  /* 0x0000001062635819 */ /* 0x000fe200000006ff */
[----:B------:R-:W-:Y:S01]  /*4160*/  FFMA.FTZ R92, R195, R215, R78 ;  /* 0x000000d7c35c7223 */ /* 0x000fe2000001004e */
[--C-:B------:R-:W-:Y:S01]  /*4170*/  FFMA.FTZ R211, R211, R218, R203.reuse ;  /* 0x000000dad3d37223 */ /* 0x100fe200000100cb */
[----:B------:R-:W-:Y:S01]  /*4180*/  MOV R0, RZ ;  /* 0x000000ff00007202 */ /* 0x000fe20000000f00 */
[-C--:B------:R-:W-:Y:S01]  /*4190*/  @P5 FMUL.FTZ R91, R205, R90.reuse ;  /* 0x0000005acd5b5220 */ /* 0x080fe20000410000 */
[----:B------:R-:W-:Y:S01]  /*41a0*/  @P5 FMUL.FTZ R0, R99, R90 ;  /* 0x0000005a63005220 */ /* 0x000fe20000410000 */
[----:B------:R-:W-:Y:S01]  /*41b0*/  FMUL.FTZ R92, R201, R92 ;  /* 0x0000005cc95c7220 */ /* 0x000fe20000410000 */
[----:B------:R-:W-:Y:S01]  /*41c0*/  LOP3.LUT P5, RZ, R105, 0xff, RZ, 0xc0, !PT ;  /* 0x000000ff69ff7812 */ /* 0x000fe200078ac0ff */
[----:B------:R-:W-:Y:S01]  /*41d0*/  FFMA.FTZ R217, R200, R218, R203 ;  /* 0x000000dac8d97223 */ /* 0x000fe200000100cb */
[----:B------:R-:W-:Y:S01]  /*41e0*/  FADD.FTZ R213, R206, -R211 ;  /* 0x800000d3ced57221 */ /* 0x000fe20000010000 */
[----:B------:R-:W-:Y:S01]  /*41f0*/  FFMA.FTZ R90, R195, R202, R79 ;  /* 0x000000cac35a7223 */ /* 0x000fe2000001004f */
[C---:B------:R-:W-:Y:S01]  /*4200*/  @P6 SHF.L.U32 R207, R93.reuse, 0x10, RZ ;  /* 0x000000105dcf6819 */ /* 0x040fe200000006ff */
[----:B------:R-:W-:Y:S01]  /*4210*/  FMUL.FTZ R92, R92, UR6 ;  /* 0x000000065c5c7c20 */ /* 0x000fe20008410000 */
[----:B------:R-:W-:Y:S01]  /*4220*/  FADD.FTZ R206, R196, -R217 ;  /* 0x800000d9c4ce7221 */ /* 0x000fe20000010000 */
[----:B------:R-:W-:Y:S01]  /*4230*/  @P3 PRMT R93, R93, 0x7632, R93 ;  /* 0x000076325d5d3816 */ /* 0x000fe2000000005d */
[----:B------:R-:W-:-:S02]  /*4240*/  HFMA2 R89, -RZ, RZ, 0, 0 ;  /* 0x00000000ff597431 */ /* 0x000fc400000001ff */
[----:B------:R-:W-:Y:S01]  /*4250*/  FFMA.FTZ R196, R195, R213, R80 ;  /* 0x000000d5c3c47223 */ /* 0x000fe20000010050 */
[----:B------:R-:W-:Y:S01]  /*4260*/  FMUL.FTZ R90, R201, R90 ;  /* 0x0000005ac95a7220 */ /* 0x000fe20000410000 */
[----:B------:R-:W-:Y:S01]  /*4270*/  MOV R199, RZ ;  /* 0x000000ff00c77202 */ /* 0x000fe20000000f00 */
[----:B------:R-:W-:Y:S01]  /*4280*/  @P6 FMUL.FTZ R199, R207, R92 ;  /* 0x0000005ccfc76220 */ /* 0x000fe20000410000 */
[----:B------:R-:W-:Y:S01]  /*4290*/  @P6 SHF.L.U32 R211, R49, 0x10, RZ ;  /* 0x0000001031d36819 */ /* 0x000fe200000006ff */
[----:B------:R-:W-:Y:S01]  /*42a0*/  FMUL.FTZ R90, R90, UR6 ;  /* 0x000000065a5a7c20 */ /* 0x000fe20008410000 */
[----:B------:R-:W-:Y:S01]  /*42b0*/  @P3 SHF.L.U32 R207, R173, 0x10, RZ ;  /* 0x00000010adcf3819 */ /* 0x000fe200000006ff */
[----:B------:R-:W-:Y:S01]  /*42c0*/  HFMA2 R205, -RZ, RZ, 0, 0 ;  /* 0x00000000ffcd7431 */ /* 0x000fe200000001ff */
[----:B------:R-:W-:Y:S01]  /*42d0*/  @P3 SHF.L.U32 R99, R93, 0x10, RZ ;  /* 0x000000105d633819 */ /* 0x000fe200000006ff */
[----:B------:R-:W-:Y:S01]  /*42e0*/  FMUL.FTZ R93, R201, R196 ;  /* 0x000000c4c95d7220 */ /* 0x000fe20000410000 */
[----:B------:R-:W-:Y:S01]  /*42f0*/  @P6 FMUL.FTZ R89, R211, R92 ;  /* 0x0000005cd3596220 */ /* 0x000fe20000410000 */
[----:B------:R-:W-:Y:S01]  /*4300*/  MOV R92, RZ ;  /* 0x000000ff005c7202 */ /* 0x000fe20000000f00 */
[-C--:B------:R-:W-:Y:S01]  /*4310*/  @P3 FMUL.FTZ R92, R207, R90.reuse ;  /* 0x0000005acf5c3220 */ /* 0x080fe20000410000 */
[----:B------:R-:W-:Y:S01]  /*4320*/  @P5 SHF.L.U32 R196, R94, 0x10, RZ ;  /* 0x000000105ec45819 */ /* 0x000fe200000006ff */
[----:B------:R-:W-:Y:S01]  /*4330*/  FMUL.FTZ R93, R93, UR6 ;  /* 0x000000065d5d7c20 */ /* 0x000fe20008410000 */
[----:B------:R-:W-:Y:S01]  /*4340*/  @P5 SHF.L.U32 R200, R50, 0x10, RZ ;  /* 0x0000001032c85819 */ /* 0x000fe200000006ff */
[----:B------:R-:W-:Y:S01]  /*4350*/  @P3 FMUL.FTZ R106, R99, R90 ;  /* 0x0000005a636a3220 */ /* 0x000fe20000410000 */
[----:B------:R-:W-:Y:S01]  /*4360*/  ISETP.GE.U32.AND P3, PT, R104, RZ, PT ;  /* 0x000000ff6800720c */ /* 0x000fe20003f66070 */
[-C--:B------:R-:W-:Y:S01]  /*4370*/  @P5 FMUL.FTZ R205, R196, R93.reuse ;  /* 0x0000005dc4cd5220 */ /* 0x080fe20000410000 */
[----:B------:R-:W-:Y:S01]  /*4380*/  LOP3.LUT P6, RZ, R105, 0xff00, RZ, 0xc0, !PT ;  /* 0x0000ff0069ff7812 */ /* 0x000fe200078cc0ff */
[----:B------:R-:W-:Y:S01]  /*4390*/  FFMA.FTZ R90, R195, R206, R81 ;  /* 0x000000cec35a7223 */ /* 0x000fe20000010051 */
[----:B------:R-:W-:Y:S01]  /*43a0*/  MOV R98, RZ ;  /* 0x000000ff00627202 */ /* 0x000fe20000000f00 */
[----:B------:R-:W-:Y:S01]  /*43b0*/  @P5 FMUL.FTZ R98, R200, R93 ;  /* 0x0000005dc8625220 */ /* 0x000fe20000410000 */
[----:B------:R-:W-:Y:S01]  /*43c0*/  LOP3.LUT P5, RZ, R105, 0xff0000, RZ, 0xc0, !PT ;  /* 0x00ff000069ff7812 */ /* 0x000fe200078ac0ff */
[-CC-:B------:R-:W-:Y:S01]  /*43d0*/  FFMA.FTZ R209, R209, R218.reuse, R203.reuse ;  /* 0x000000dad1d17223 */ /* 0x180fe200000100cb */
[----:B------:R-:W-:Y:S01]  /*43e0*/  ISETP.GE.U32.AND.EX P3, PT, R105, 0x1000000, PT, P3 ;  /* 0x010000006900780c */ /* 0x000fe20003f66130 */
[----:B------:R-:W-:Y:S01]  /*43f0*/  FFMA.FTZ R198, R198, R218, R203 ;  /* 0x000000dac6c67223 */ /* 0x000fe200000100cb */
[----:B------:R-:W-:Y:S01]  /*4400*/  FMUL.FTZ R90, R201, R90 ;  /* 0x0000005ac95a7220 */ /* 0x000fe20000410000 */
[----:B------:R-:W-:Y:S01]  /*4410*/  FADD.FTZ R209, R204, -R209 ;  /* 0x800000d1ccd17221 */ /* 0x000fe20000010000 */
[----:B------:R-:W-:-:S02]  /*4420*/  HFMA2 R196, -RZ, RZ, 0, 0 ;  /* 0x00000000ffc47431 */ /* 0x000fc400000001ff */
[----:B------:R-:W-:Y:S01]  /*4430*/  FADD.FTZ R200, R123, -R198 ;  /* 0x800000c67bc87221 */ /* 0x000fe20000010000 */
[----:B------:R-:W-:Y:S01]  /*4440*/  FMUL.FTZ R104, R90, UR6 ;  /* 0x000000065a687c20 */ /* 0x000fe20008410000 */
[C---:B------:R-:W-:Y:S01]  /*4450*/  FFMA.FTZ R90, R195.reuse, R209, R82 ;  /* 0x000000d1c35a7223 */ /* 0x040fe20000010052 */
[----:B------:R-:W-:Y:S01]  /*4460*/  @P6 PRMT R94, R94, 0x7632, R94 ;  /* 0x000076325e5e6816 */ /* 0x000fe2000000005e */
[----:B------:R-:W-:Y:S01]  /*4470*/  FFMA.FTZ R200, R195, R200, R83 ;  /* 0x000000c8c3c87223 */ /* 0x000fe20000010053 */
[----:B------:R-:W-:Y:S01]  /*4480*/  @P6 SHF.L.U32 R105, R172, 0x10, RZ ;  /* 0x00000010ac696819 */ /* 0x000fe200000006ff */
[----:B------:R-:W-:Y:S01]  /*4490*/  FMUL.FTZ R90, R201, R90 ;  /* 0x0000005ac95a7220 */ /* 0x000fe20000410000 */
[C---:B------:R-:W-:Y:S01]  /*44a0*/  @P5 SHF.L.U32 R207, R95.reuse, 0x10, RZ ;  /* 0x000000105fcf5819 */ /* 0x040fe200000006ff */
[----:B------:R-:W-:Y:S01]  /*44b0*/  HFMA2 R123, -RZ, RZ, 0, 0 ;  /* 0x00000000ff7b7431 */ /* 0x000fe200000001ff */
[----:B------:R-:W-:Y:S01]  /*44c0*/  @P3 PRMT R202, R95, 0x7632, R202 ;  /* 0x000076325fca3816 */ /* 0x000fe200000000ca */
[----:B------:R-:W-:Y:S01]  /*44d0*/  FMUL.FTZ R95, R201, R200 ;  /* 0x000000c8c95f7220 */ /* 0x000fe20000410000 */
[----:B------:R-:W-:Y:S01]  /*44e0*/  @P6 SHF.L.U32 R93, R94, 0x10, RZ ;  /* 0x000000105e5d6819 */ /* 0x000fe200000006ff */
[----:B------:R-:W-:Y:S01]  /*44f0*/  FMUL.FTZ R90, R90, UR6 ;  /* 0x000000065a5a7c20 */ /* 0x000fe20008410000 */
[----:B------:R-:W-:Y:S01]  /*4500*/  @P5 SHF.L.U32 R209, R51, 0x10, RZ ;  /* 0x0000001033d15819 */ /* 0x000fe200000006ff */
[----:B------:R-:W-:Y:S01]  /*4510*/  FMUL.FTZ R95, R95, UR6 ;  /* 0x000000065f5f7c20 */ /* 0x000fe20008410000 */
[----:B------:R-:W-:Y:S01]  /*4520*/  @P3 SHF.L.U32 R200, R171, 0x10, RZ ;  /* 0x00000010abc83819 */ /* 0x000fe200000006ff */
[-C--:B------:R-:W-:Y:S01]  /*4530*/  @P6 FMUL.FTZ R196, R93, R104.reuse ;  /* 0x000000685dc46220 */ /* 0x080fe20000410000 */
[----:B------:R-:W-:Y:S01]  /*4540*/  MOV R93, RZ ;  /* 0x000000ff005d7202 */ /* 0x000fe20000000f00 */
[----:B------:R-:W-:Y:S01]  /*4550*/  HFMA2 R198, -RZ, RZ, 0, 0 ;  /* 0x00000000ffc67431 */ /* 0x000fe200000001ff */
[----:B------:R-:W-:Y:S01]  /*4560*/  MOV R94, RZ ;  /* 0x000000ff005e7202 */ /* 0x000fe20000000f00 */
[----:B------:R-:W-:Y:S01]  /*4570*/  @P6 FMUL.FTZ R93, R105, R104 ;  /* 0x00000068695d6220 */ /* 0x000fe20000410000 */
[----:B------:R-:W-:Y:S01]  /*4580*/  MOV R99, RZ ;  /* 0x000000ff00637202 */ /* 0x000fe20000000f00 */
[-C--:B------:R-:W-:Y:S01]  /*4590*/  @P5 FMUL.FTZ R94, R209, R90.reuse ;  /* 0x0000005ad15e5220 */ /* 0x080fe20000410000 */
[----:B------:R-:W-:Y:S01]  /*45a0*/  @P3 SHF.L.U32 R202, R202, 0x10, RZ ;  /* 0x00000010caca3819 */ /* 0x000fe200000006ff */
[----:B------:R-:W-:Y:S01]  /*45b0*/  @P3 FMUL.FTZ R99, R200, R95 ;  /* 0x0000005fc8633220 */ /* 0x000fe20000410000 */
[----:B------:R-:W-:Y:S01]  /*45c0*/  @P5 FMUL.FTZ R123, R207, R90 ;  /* 0x0000005acf7b5220 */ /* 0x000fe20000410000 */
[----:B------:R-:W-:-:S02]  /*45d0*/  F2FP.BF16.F32.PACK_AB R88, R91, R88 ;  /* 0x000000585b58723e */ /* 0x000fc400000010ff */
[----:B------:R-:W-:Y:S01]  /*45e0*/  @P3 FMUL.FTZ R198, R202, R95 ;  /* 0x0000005fcac63220 */ /* 0x000fe20000410000 */
[----:B------:R-:W-:Y:S02]  /*45f0*/  F2FP.BF16.F32.PACK_AB R90, R93, R98 ;  /* 0x000000625d5a723e */ /* 0x000fe400000010ff */
[----:B------:R-:W-:Y:S02]  /*4600*/  F2FP.BF16.F32.PACK_AB R89, R92, R89 ;  /* 0x000000595c59723e */ /* 0x000fe400000010ff */
[----:B------:R-:W-:Y:S01]  /*4610*/  F2FP.BF16.F32.PACK_AB R91, R99, R94 ;  /* 0x0000005e635b723e */ /* 0x000fe200000010ff */
[----:B------:R-:W-:Y:S06]  /*4620*/  BRA `(.L_x_3787) ;  /* 0x0000000c00407947 */ /* 0x000fec0003800000 */
.L_x_3785:
[----:B------:R-:W-:Y:S05]  /*4630*/  @!P0 BRA `(.L_x_3788) ;  /* 0x00000004009c8947 */ /* 0x000fea0003800000 */
[-CC-:B------:R-:W-:Y:S01]  /*4640*/  FFMA.FTZ R213, R213, R218.reuse, R203.reuse ;  /* 0x000000dad5d57223 */ /* 0x180fe200000100cb */
[----:B------:R-:W-:Y:S01]  /*4650*/  LOP3.LUT P3, RZ, R104, 0xff, RZ, 0xc0, !PT ;  /* 0x000000ff68ff7812 */ /* 0x000fe2000786c0ff */
[-C--:B0-----:R-:W-:Y:S01]  /*4660*/  FFMA.FTZ R57, R214, R218.reuse, R203 ;  /* 0x000000dad6397223 */ /* 0x081fe200000100cb */
[----:B------:R-:W-:Y:S01]  /*4670*/  LOP3.LUT P5, RZ, R104, 0xff00, RZ, 0xc0, !PT ;  /* 0x0000ff0068ff7812 */ /* 0x000fe200078ac0ff */
[----:B------:R-:W-:Y:S01]  /*4680*/  FADD.FTZ R56, R212, -R213 ;  /* 0x800000d5d4387221 */ /* 0x000fe20000010000 */
[----:B------:R-:W-:Y:S01]  /*4690*/  CS2R R106, SRZ ;  /* 0x00000000006a7805 */ /* 0x000fe2000001ff00 */
[----:B------:R-:W-:Y:S01]  /*46a0*/  FADD.FTZ R208, R208, -R57 ;  /* 0x80000039d0d07221 */ /* 0x000fe20000010000 */
[----:B------:R-:W-:Y:S01]  /*46b0*/  FFMA.FTZ R215, R215, R218, R203 ;  /* 0x000000dad7d77223 */ /* 0x000fe200000100cb */
[C---:B------:R-:W-:Y:S01]  /*46c0*/  FMUL.FTZ R56, R195.reuse, R56 ;  /* 0x00000038c3387220 */ /* 0x040fe20000410000 */
[----:B------:R-:W-:Y:S02]  /*46d0*/  LOP3.LUT P6, RZ, R104, 0xff0000, RZ, 0xc0, !PT ;  /* 0x00ff000068ff7812 */ /* 0x000fe400078cc0ff */
[----:B------:R-:W-:Y:S01]  /*46e0*/  CS2R R88, SRZ ;  /* 0x0000000000587805 */ /* 0x000fe2000001ff00 */
[----:B------:R-:W-:Y:S01]  /*46f0*/  FADD.FTZ R58, R210, -R215 ;  /* 0x800000d7d23a7221 */ /* 0x000fe20000010000 */
[----:B------:R-:W-:Y:S01]  /*4700*/  FMUL.FTZ R0, R56, R201 ;  /* 0x000000c938007220 */ /* 0x000fe20000410000 */
[----:B------:R-:W-:Y:S01]  /*4710*/  FFMA.FTZ R61, R216, R218, R203 ;  /* 0x000000dad83d7223 */ /* 0x000fe200000100cb */
[----:B-----5:R-:W-:Y:S01]  /*4720*/  @P3 SHF.L.U32 R57, R92, 0x10, RZ ;  /* 0x000000105c393819 */ /* 0x020fe200000006ff */
[----:B------:R-:W-:Y:S01]  /*4730*/  FMUL.FTZ R58, R195, R58 ;  /* 0x0000003ac33a7220 */ /* 0x000fe20000410000 */
[----:B------:R-:W-:Y:S01]  /*4740*/  FMUL.FTZ R0, R0, UR6 ;  /* 0x0000000600007c20 */ /* 0x000fe20008410000 */
[----:B------:R-:W-:-:S02]  /*4750*/  @P3 SHF.L.U32 R59, R48, 0x10, RZ ;  /* 0x00000010303b3819 */ /* 0x000fc400000006ff */
[----:B------:R-:W-:Y:S02]  /*4760*/  CS2R R90, SRZ ;  /* 0x00000000005a7805 */ /* 0x000fe4000001ff00 */
[----:B------:R-:W-:Y:S01]  /*4770*/  @P5 PRMT R92, R92, 0x7632, R92 ;  /* 0x000076325c5c5816 */ /* 0x000fe2000000005c */
[----:B------:R-:W-:Y:S01]  /*4780*/  @P3 FMUL.FTZ R107, R57, R0 ;  /* 0x00000000396b3220 */ /* 0x000fe20000410000 */
[----:B------:R-:W-:Y:S01]  /*4790*/  FMUL.FTZ R57, R195, R208 ;  /* 0x000000d0c3397220 */ /* 0x000fe20000410000 */
[----:B------:R-:W-:Y:S01]  /*47a0*/  @P3 FMUL.FTZ R88, R59, R0 ;  /* 0x000000003b583220 */ /* 0x000fe20000410000 */
[----:B------:R-:W-:Y:S01]  /*47b0*/  LOP3.LUT P3, RZ, R104, 0xff000000, RZ, 0xc0, !PT ;  /* 0xff00000068ff7812 */ /* 0x000fe2000786c0ff */
[----:B------:R-:W-:Y:S02]  /*47c0*/  HFMA2 R0, -RZ, RZ, 0, 0 ;  /* 0x00000000ff007431 */ /* 0x000fe400000001ff */
[-C--:B------:R-:W-:Y:S01]  /*47d0*/  FMUL.FTZ R59, R57, R201.reuse ;  /* 0x000000c9393b7220 */ /* 0x080fe20000410000 */
[----:B------:R-:W-:Y:S01]  /*47e0*/  @P5 SHF.L.U32 R62, R174, 0x10, RZ ;  /* 0x00000010ae3e5819 */ /* 0x000fe200000006ff */
[----:B------:R-:W-:Y:S01]  /*47f0*/  FMUL.FTZ R60, R58, R201 ;  /* 0x000000c93a3c7220 */ /* 0x000fe20000410000 */
[----:B------:R-:W-:Y:S01]  /*4800*/  @P5 SHF.L.U32 R92, R92, 0x10, RZ ;  /* 0x000000105c5c5819 */ /* 0x000fe200000006ff */
[----:B------:R-:W-:Y:S01]  /*4810*/  FMUL.FTZ R59, R59, UR6 ;  /* 0x000000063b3b7c20 */ /* 0x000fe20008410000 */
[----:B------:R-:W-:Y:S01]  /*4820*/  FFMA.FTZ R211, R211, R218, R203 ;  /* 0x000000dad3d37223 */ /* 0x000fe200000100cb */
[----:B------:R-:W-:Y:S01]  /*4830*/  FADD.FTZ R202, R202, -R61 ;  /* 0x8000003dcaca7221 */ /* 0x000fe20000010000 */
[----:B------:R-:W-:Y:S01]  /*4840*/  @P6 SHF.L.U32 R61, R93, 0x10, RZ ;  /* 0x000000105d3d6819 */ /* 0x000fe200000006ff */
[-C--:B------:R-:W-:Y:S01]  /*4850*/  @P5 FMUL.FTZ R0, R92, R59.reuse ;  /* 0x0000003b5c005220 */ /* 0x080fe20000410000 */
[----:B------:R-:W-:Y:S01]  /*4860*/  @P5 FMUL.FTZ R91, R62, R59 ;  /* 0x0000003b3e5b5220 */ /* 0x000fe20000410000 */
[----:B------:R-:W-:Y:S01]  /*4870*/  @P6 SHF.L.U32 R63, R49, 0x10, RZ ;  /* 0x00000010313f6819 */ /* 0x000fe200000006ff */
[----:B------:R-:W-:Y:S01]  /*4880*/  FMUL.FTZ R60, R60, UR6 ;  /* 0x000000063c3c7c20 */ /* 0x000fe20008410000 */
[----:B------:R-:W-:Y:S01]  /*4890*/  LOP3.LUT P5, RZ, R105, 0xff, RZ, 0xc0, !PT ;  /* 0x000000ff69ff7812 */ /* 0x000fe200078ac0ff */
[----:B------:R-:W-:Y:S01]  /*48a0*/  FADD.FTZ R206, R206, -R211 ;  /* 0x800000d3cece7221 */ /* 0x000fe20000010000 */
[----:B------:R-:W-:Y:S01]  /*48b0*/  FMUL.FTZ R59, R195, R202 ;  /* 0x000000cac33b7220 */ /* 0x000fe20000410000 */
[----:B------:R-:W-:Y:S01]  /*48c0*/  FFMA.FTZ R99, R200, R218, R203 ;  /* 0x000000dac8637223 */ /* 0x000fe200000100cb */
[----:B------:R-:W-:Y:S01]  /*48d0*/  MOV R199, RZ ;  /* 0x000000ff00c77202 */ /* 0x000fe20000000f00 */
[-C--:B------:R-:W-:Y:S01]  /*48e0*/  @P6 FMUL.FTZ R199, R61, R60.reuse ;  /* 0x0000003c3dc76220 */ /* 0x080fe20000410000 */
[----:B------:R-:W-:Y:S01]  /*48f0*/  @P6 FMUL.FTZ R89, R63, R60 ;  /* 0x0000003c3f596220 */ /* 0x000fe20000410000 */
[----:B------:R-:W-:Y:S01]  /*4900*/  @P3 PRMT R93, R93, 0x7632, R93 ;  /* 0x000076325d5d3816 */ /* 0x000fe2000000005d */
[----:B------:R-:W-:Y:S01]  /*4910*/  FMUL.FTZ R60, R195, R206 ;  /* 0x000000cec33c7220 */ /* 0x000fe20000410000 */
[----:B------:R-:W-:Y:S01]  /*4920*/  LOP3.LUT P6, RZ, R105, 0xff00, RZ, 0xc0, !PT ;  /* 0x0000ff0069ff7812 */ /* 0x000fe200078cc0ff */
[-C--:B------:R-:W-:Y:S01]  /*4930*/  FMUL.FTZ R61, R59, R201.reuse ;  /* 0x000000c93b3d7220 */ /* 0x080fe20000410000 */
[----:B------:R-:W-:Y:S01]  /*4940*/  FADD.FTZ R200, R196, -R99 ;  /* 0x80000063c4c87221 */ /* 0x000fe20000010000 */
[----:B------:R-:W-:Y:S01]  /*4950*/  HFMA2 R92, -RZ, RZ, 0, 0 ;  /* 0x00000000ff5c7431 */ /* 0x000fe200000001ff */
        /* <DEDUP_REMOVED lines=9> */
[----:B------:R-:W-:Y:S01]  /*49f0*/  ISETP.GE.U32.AND P3, PT, R104, RZ, PT ;  /* 0x000000ff6800720c */ /* 0x000fe20003f66070 */
[----:B------:R-:W-:Y:S01]  /*4a00*/  FMUL.FTZ R61, R195, R200 ;  /* 0x000000c8c33d7220 */ /* 0x000fe20000410000 */
[----:B------:R-:W-:Y:S01]  /*4a10*/  MOV R205, RZ ;  /* 0x000000ff00cd7202 */ /* 0x000fe20000000f00 */
[-CC-:B------:R-:W-:Y:S01]  /*4a20*/  FFMA.FTZ R209, R209, R218.reuse, R203.reuse ;  /* 0x000000dad1d17223 */ /* 0x180fe200000100cb */
[----:B------:R-:W-:Y:S01]  /*4a30*/  FFMA.FTZ R198, R198, R218, R203 ;  /* 0x000000dac6c67223 */ /* 0x000fe200000100cb */
[-C--:B------:R-:W-:Y:S01]  /*4a40*/  @P5 FMUL.FTZ R205, R63, R62.reuse ;  /* 0x0000003e3fcd5220 */ /* 0x080fe20000410000 */
[----:B------:R-:W-:Y:S01]  /*4a50*/  @P5 FMUL.FTZ R90, R93, R62 ;  /* 0x0000003e5d5a5220 */ /* 0x000fe20000410000 */
[----:B------:R-:W-:Y:S01]  /*4a60*/  LOP3.LUT P5, RZ, R105, 0xff0000, RZ, 0xc0, !PT ;  /* 0x00ff000069ff7812 */ /* 0x000fe200078ac0ff */
[----:B------:R-:W-:Y:S01]  /*4a70*/  FMUL.FTZ R62, R61, R201 ;  /* 0x000000c93d3e7220 */ /* 0x000fe20000410000 */
[----:B------:R-:W-:Y:S01]  /*4a80*/  ISETP.GE.U32.AND.EX P3, PT, R105, 0x1000000, PT, P3 ;  /* 0x010000006900780c */ /* 0x000fe20003f66130 */
[----:B------:R-:W-:Y:S01]  /*4a90*/  FADD.FTZ R204, R204, -R209 ;  /* 0x800000d1cccc7221 */ /* 0x000fe20000010000 */
[----:B------:R-:W-:Y:S01]  /*4aa0*/  @P6 PRMT R94, R94, 0x7632, R94 ;  /* 0x000076325e5e6816 */ /* 0x000fe2000000005e */
[----:B------:R-:W-:Y:S01]  /*4ab0*/  FADD.FTZ R98, R123, -R198 ;  /* 0x800000c67b627221 */ /* 0x000fe20000010000 */
[----:B------:R-:W-:-:S02]  /*4ac0*/  HFMA2 R196, -RZ, RZ, 0, 0 ;  /* 0x00000000ffc47431 */ /* 0x000fc400000001ff */
[----:B------:R-:W-:Y:S01]  /*4ad0*/  FMUL.FTZ R99, R62, UR6 ;  /* 0x000000063e637c20 */ /* 0x000fe20008410000 */
[----:B------:R-:W-:Y:S01]  /*4ae0*/  @P6 SHF.L.U32 R94, R94, 0x10, RZ ;  /* 0x000000105e5e6819 */ /* 0x000fe200000006ff */
[C---:B------:R-:W-:Y:S01]  /*4af0*/  FMUL.FTZ R62, R195.reuse, R204 ;  /* 0x000000ccc33e7220 */ /* 0x040fe20000410000 */
[----:B------:R-:W-:Y:S01]  /*4b00*/  FMUL.FTZ R63, R195, R98 ;  /* 0x00000062c33f7220 */ /* 0x000fe20000410000 */
[----:B------:R-:W-:Y:S01]  /*4b10*/  @P6 SHF.L.U32 R200, R172, 0x10, RZ ;  /* 0x00000010acc86819 */ /* 0x000fe200000006ff */
[----:B------:R-:W-:Y:S02]  /*4b20*/  HFMA2 R123, -RZ, RZ, 0, 0 ;  /* 0x00000000ff7b7431 */ /* 0x000fe400000001ff */
[----:B------:R-:W-:Y:S01]  /*4b30*/  @P6 FMUL.FTZ R196, R94, R99 ;  /* 0x000000635ec46220 */ /* 0x000fe20000410000 */
[-C--:B------:R-:W-:Y:S01]  /*4b40*/  FMUL.FTZ R94, R62, R201.reuse ;  /* 0x000000c93e5e7220 */ /* 0x080fe20000410000 */
[----:B------:R-:W-:Y:S01]  /*4b50*/  FMUL.FTZ R98, R63, R201 ;  /* 0x000000c93f627220 */ /* 0x000fe20000410000 */
[----:B------:R-:W-:Y:S01]  /*4b60*/  @P5 SHF.L.U32 R207, R51, 0x10, RZ ;  /* 0x0000001033cf5819 */ /* 0x000fe200000006ff */
[----:B------:R-:W-:Y:S01]  /*4b70*/  HFMA2 R198, -RZ, RZ, 0, 0 ;  /* 0x00000000ffc67431 */ /* 0x000fe200000001ff */
[----:B------:R-:W-:Y:S01]  /*4b80*/  @P3 SHF.L.U32 R211, R171, 0x10, RZ ;  /* 0x00000010abd33819 */ /* 0x000fe200000006ff */
[----:B------:R-:W-:Y:S01]  /*4b90*/  FMUL.FTZ R94, R94, UR6 ;  /* 0x000000065e5e7c20 */ /* 0x000fe20008410000 */
[C---:B------:R-:W-:Y:S01]  /*4ba0*/  @P3 PRMT R202, R95.reuse, 0x7632, R202 ;  /* 0x000076325fca3816 */ /* 0x040fe200000000ca */
[----:B------:R-:W-:Y:S01]  /*4bb0*/  FMUL.FTZ R98, R98, UR6 ;  /* 0x0000000662627c20 */ /* 0x000fe20008410000 */
[----:B------:R-:W-:-:S02]  /*4bc0*/  @P5 SHF.L.U32 R105, R95, 0x10, RZ ;  /* 0x000000105f695819 */ /* 0x000fc400000006ff */
        /* <DEDUP_REMOVED lines=8> */
[----:B------:R-:W-:Y:S02]  /*4c50*/  F2FP.BF16.F32.PACK_AB R88, R91, R88 ;  /* 0x000000585b58723e */ /* 0x000fe400000010ff */
[----:B------:R-:W-:Y:S01]  /*4c60*/  F2FP.BF16.F32.PACK_AB R90, R93, R90 ;  /* 0x0000005a5d5a723e */ /* 0x000fe200000010ff */
[----:B------:R-:W-:Y:S01]  /*4c70*/  @P3 FMUL.FTZ R198, R209, R98 ;  /* 0x00000062d1c63220 */ /* 0x000fe20000410000 */
[----:B------:R-:W-:-:S02]  /*4c80*/  F2FP.BF16.F32.PACK_AB R89, R92, R89 ;  /* 0x000000595c59723e */ /* 0x000fc400000010ff */
[----:B------:R-:W-:Y:S01]  /*4c90*/  F2FP.BF16.F32.PACK_AB R91, R104, R95 ;  /* 0x0000005f685b723e */ /* 0x000fe200000010ff */
[----:B------:R-:W-:Y:S06]  /*4ca0*/  BRA `(.L_x_3787) ;  /* 0x0000000400a07947 */ /* 0x000fec0003800000 */
.L_x_3788:
[-CC-:B------:R-:W-:Y:S01]  /*4cb0*/  FFMA.FTZ R213, R213, R218.reuse, R203.reuse ;  /* 0x000000dad5d57223 */ /* 0x180fe200000100cb */
[----:B------:R-:W-:Y:S01]  /*4cc0*/  LOP3.LUT P3, RZ, R104, 0xff, RZ, 0xc0, !PT ;  /* 0x000000ff68ff7812 */ /* 0x000fe2000786c0ff */
[-C--:B0-----:R-:W-:Y:S01]  /*4cd0*/  FFMA.FTZ R89, R214, R218.reuse, R203 ;  /* 0x000000dad6597223 */ /* 0x081fe200000100cb */
[----:B------:R-:W-:Y:S01]  /*4ce0*/  LOP3.LUT P5, RZ, R104, 0xff00, RZ, 0xc0, !PT ;  /* 0x0000ff0068ff7812 */ /* 0x000fe200078ac0ff */
[----:B------:R-:W-:Y:S01]  /*4cf0*/  FADD.FTZ R212, R212, -R213 ;  /* 0x800000d5d4d47221 */ /* 0x000fe20000010000 */
[----:B------:R-:W-:Y:S02]  /*4d00*/  HFMA2 R88, -RZ, RZ, 0, 0 ;  /* 0x00000000ff587431 */ /* 0x000fe400000001ff */
[----:B------:R-:W-:Y:S01]  /*4d10*/  FADD.FTZ R208, R208, -R89 ;  /* 0x80000059d0d07221 */ /* 0x000fe20000010000 */
[--C-:B------:R-:W-:Y:S01]  /*4d20*/  FFMA.FTZ R215, R215, R218, R203.reuse ;  /* 0x000000dad7d77223 */ /* 0x100fe200000100cb */
[C---:B------:R-:W-:Y:S01]  /*4d30*/  FMUL.FTZ R0, R195.reuse, R212 ;  /* 0x000000d4c3007220 */ /* 0x040fe20000410000 */
[----:B------:R-:W-:Y:S01]  /*4d40*/  FFMA.FTZ R99, R216, R218, R203 ;  /* 0x000000dad8637223 */ /* 0x000fe200000100cb */
[----:B------:R-:W-:Y:S01]  /*4d50*/  FMUL.FTZ R90, R195, R208 ;  /* 0x000000d0c35a7220 */ /* 0x000fe20000410000 */
        /* <DEDUP_REMOVED lines=17> */
[----:B------:R-:W-:Y:S01]  /*4e70*/  FMUL.FTZ R92, R195, R210 ;  /* 0x000000d2c35c7220 */ /* 0x000fe20000410000 */
[----:B------:R-:W-:Y:S01]  /*4e80*/  FFMA.FTZ R211, R211, R218, R203 ;  /* 0x000000dad3d37223 */ /* 0x000fe200000100cb */
[----:B------:R-:W-:Y:S01]  /*4e90*/  MOV R0, RZ ;  /* 0x000000ff00007202 */ /* 0x000fe20000000f00 */
[-C--:B------:R-:W-:Y:S01]  /*4ea0*/  @P5 FMUL.FTZ R91, R205, R90.reuse ;  /* 0x0000005acd5b5220 */ /* 0x080fe20000410000 */
[----:B------:R-:W-:Y:S01]  /*4eb0*/  @P5 FMUL.FTZ R0, R99, R90 ;  /* 0x0000005a63005220 */ /* 0x000fe20000410000 */
[----:B------:R-:W-:Y:S01]  /*4ec0*/  FMUL.FTZ R92, R201, R92 ;  /* 0x0000005cc95c7220 */ /* 0x000fe20000410000 */
[----:B------:R-:W-:Y:S01]  /*4ed0*/  LOP3.LUT P5, RZ, R105, 0xff, RZ, 0xc0, !PT ;  /* 0x000000ff69ff7812 */ /* 0x000fe200078ac0ff */
[----:B------:R-:W-:Y:S01]  /*4ee0*/  FADD.FTZ R206, R206, -R211 ;  /* 0x800000d3cece7221 */ /* 0x000fe20000010000 */
[----:B------:R-:W-:Y:S01]  /*4ef0*/  FMUL.FTZ R90, R195, R202 ;  /* 0x000000cac35a7220 */ /* 0x000fe20000410000 */
[C---:B------:R-:W-:Y:S01]  /*4f00*/  @P6 SHF.L.U32 R207, R93.reuse, 0x10, RZ ;  /* 0x000000105dcf6819 */ /* 0x040fe200000006ff */
[----:B------:R-:W-:Y:S01]  /*4f10*/  FMUL.FTZ R92, R92, UR6 ;  /* 0x000000065c5c7c20 */ /* 0x000fe20008410000 */
[----:B------:R-:W-:Y:S01]  /*4f20*/  @P3 PRMT R93, R93, 0x7632, R93 ;  /* 0x000076325d5d3816 */ /* 0x000fe2000000005d */
[----:B------:R-:W-:-:S02]  /*4f30*/  HFMA2 R89, -RZ, RZ, 0, 0 ;  /* 0x00000000ff597431 */ /* 0x000fc400000001ff */
[----:B------:R-:W-:Y:S01]  /*4f40*/  FMUL.FTZ R206, R195, R206 ;  /* 0x000000cec3ce7220 */ /* 0x000fe20000410000 */
[----:B------:R-:W-:Y:S01]  /*4f50*/  FMUL.FTZ R90, R201, R90 ;  /* 0x0000005ac95a7220 */ /* 0x000fe20000410000 */
[----:B------:R-:W-:Y:S01]  /*4f60*/  MOV R199, RZ ;  /* 0x000000ff00c77202 */ /* 0x000fe20000000f00 */
[----:B------:R-:W-:Y:S01]  /*4f70*/  FFMA.FTZ R213, R200, R218, R203 ;  /* 0x000000dac8d57223 */ /* 0x000fe200000100cb */
[----:B------:R-:W-:Y:S01]  /*4f80*/  @P6 SHF.L.U32 R211, R49, 0x10, RZ ;  /* 0x0000001031d36819 */ /* 0x000fe200000006ff */
[----:B------:R-:W-:Y:S01]  /*4f90*/  @P6 FMUL.FTZ R199, R207, R92 ;  /* 0x0000005ccfc76220 */ /* 0x000fe20000410000 */
[----:B------:R-:W-:Y:S01]  /*4fa0*/  @P3 SHF.L.U32 R207, R173, 0x10, RZ ;  /* 0x00000010adcf3819 */ /* 0x000fe200000006ff */
[----:B------:R-:W-:Y:S01]  /*4fb0*/  FMUL.FTZ R90, R90, UR6 ;  /* 0x000000065a5a7c20 */ /* 0x000fe20008410000 */
[----:B------:R-:W-:Y:S01]  /*4fc0*/  @P3 SHF.L.U32 R99, R93, 0x10, RZ ;  /* 0x000000105d633819 */ /* 0x000fe200000006ff */
[----:B------:R-:W-:Y:S01]  /*4fd0*/  FMUL.FTZ R93, R201, R206 ;  /* 0x000000cec95d7220 */ /* 0x000fe20000410000 */
[----:B------:R-:W-:Y:S01]  /*4fe0*/  FADD.FTZ R208, R196, -R213 ;  /* 0x800000d5c4d07221 */ /* 0x000fe20000010000 */
[----:B------:R-:W-:Y:S01]  /*4ff0*/  @P6 FMUL.FTZ R89, R211, R92 ;  /* 0x0000005cd3596220 */ /* 0x000fe20000410000 */
[----:B------:R-:W-:Y:S01]  /*5000*/  HFMA2 R205, -RZ, RZ, 0, 0 ;  /* 0x00000000ffcd7431 */ /* 0x000fe200000001ff */
[----:B------:R-:W-:Y:S01]  /*5010*/  MOV R92, RZ ;  /* 0x000000ff005c7202 */ /* 0x000fe20000000f00 */
[----:B------:R-:W-:Y:S01]  /*5020*/  FMUL.FTZ R93, R93, UR6 ;  /* 0x000000065d5d7c20 */ /* 0x000fe20008410000 */
[----:B------:R-:W-:Y:S01]  /*5030*/  @P5 SHF.L.U32 R196, R94, 0x10, RZ ;  /* 0x000000105ec45819 */ /* 0x000fe200000006ff */
[-C--:B------:R-:W-:Y:S01]  /*5040*/  @P3 FMUL.FTZ R106, R99, R90.reuse ;  /* 0x0000005a636a3220 */ /* 0x080fe20000410000 */
[----:B------:R-:W-:Y:S01]  /*5050*/  @P5 SHF.L.U32 R200, R50, 0x10, RZ ;  /* 0x0000001032c85819 */ /* 0x000fe200000006ff */
[----:B------:R-:W-:Y:S01]  /*5060*/  @P3 FMUL.FTZ R92, R207, R90 ;  /* 0x0000005acf5c3220 */ /* 0x000fe20000410000 */
[----:B------:R-:W-:Y:S01]  /*5070*/  ISETP.GE.U32.AND P3, PT, R104, RZ, PT ;  /* 0x000000ff6800720c */ /* 0x000fe20003f66070 */
[-C--:B------:R-:W-:Y:S01]  /*5080*/  @P5 FMUL.FTZ R205, R196, R93.reuse ;  /* 0x0000005dc4cd5220 */ /* 0x080fe20000410000 */
[----:B------:R-:W-:Y:S01]  /*5090*/  LOP3.LUT P6, RZ, R105, 0xff00, RZ, 0xc0, !PT ;  /* 0x0000ff0069ff7812 */ /* 0x000fe200078cc0ff */
[----:B------:R-:W-:Y:S01]  /*50a0*/  FMUL.FTZ R90, R195, R208 ;  /* 0x000000d0c35a7220 */ /* 0x000fe20000410000 */
        /* <DEDUP_REMOVED lines=11> */
[C---:B------:R-:W-:Y:S01]  /*5160*/  FMUL.FTZ R90, R195.reuse, R204 ;  /* 0x000000ccc35a7220 */ /* 0x040fe20000410000 */
[----:B------:R-:W-:Y:S01]  /*5170*/  @P6 PRMT R94, R94, 0x7632, R94 ;  /* 0x000076325e5e6816 */ /* 0x000fe2000000005e */
[----:B------:R-:W-:Y:S01]  /*5180*/  FMUL.FTZ R200, R195, R200 ;  /* 0x000000c8c3c87220 */ /* 0x000fe20000410000 */
        /* <DEDUP_REMOVED lines=25> */
[----:B------:R-:W-:-:S07]  /*5320*/  F2FP.BF16.F32.PACK_AB R91, R99, R94 ;  /* 0x0000005e635b723e */ /* 0x000fce00000010ff */
.L_x_3787:
[----:B------:R-:W0:Y:S01]  /*5330*/  @P0 LDC.64 R92, c[0x0][0x478] ;  /* 0x00011e00ff5c0b82 */ /* 0x000e220000000a00 */
[----:B------:R-:W-:-:S04]  /*5340*/  IMAD.WIDE.U32 R104, R197, 0x10, R96 ;  /* 0x00000010c5687825 */ /* 0x000fc800078e0060 */
        /* <DEDUP_REMOVED lines=8> */
[----:B0-----:R-:W-:-:S04]  /*53d0*/  @P0 IMAD.WIDE.U32 R98, R197, 0x20, R92 ;  /* 0x00000020c5620825 */ /* 0x001fc800078e005c */
[----:B------:R-:W-:Y:S01]  /*53e0*/  IMAD.WIDE.U32 R92, R154, 0x10, R102 ;  /* 0x000000109a5c7825 */ /* 0x000fe200078e0066 */
[----:B------:R0:W-:Y:S04]  /*53f0*/  @P0 STG.E.128 desc[UR8][R98.64], R56 ;  /* 0x0000003862000986 */ /* 0x0001e8000c101d08 */
[----:B------:R0:W-:Y:S04]  /*5400*/  @P0 STG.E.128 desc[UR8][R98.64+0x10], R60 ;  /* 0x0000103c62000986 */ /* 0x0001e8000c101d08 */
[----:B------:R0:W-:Y:S04]  /*5410*/  STG.E.128 desc[UR8][R104.64], R88 ;  /* 0x0000005868007986 */ /* 0x0001e8000c101d08 */
[----:B------:R-:W5:Y:S01]  /*5420*/  LDG.E.128 R92, desc[UR8][R92.64] ;  /* 0x000000085c5c7981 */ /* 0x000f62000c1e1d00 */
[----:B------:R-:W-:Y:S05]  /*5430*/  @!P2 BRA `(.L_x_3789) ;  /* 0x0000000c0038a947 */ /* 0x000fea0003800000 */
[----:B------:R-:W-:Y:S05]  /*5440*/  @!P0 BRA `(.L_x_3790) ;  /* 0x0000000400988947 */ /* 0x000fea0003800000 */
[-CC-:B------:R-:W-:Y:S01]  /*5450*/  FFMA.FTZ R109, R109, R218.reuse, R203.reuse ;  /* 0x000000da6d6d7223 */ /* 0x180fe200000100cb */
[----:B------:R-:W-:Y:S01]  /*5460*/  LOP3.LUT P2, RZ, R100, 0xff, RZ, 0xc0, !PT ;  /* 0x000000ff64ff7812 */ /* 0x000fe2000784c0ff */
[-C--:B------:R-:W-:Y:S01]  /*5470*/  FFMA.FTZ R108, R108, R218.reuse, R203 ;  /* 0x000000da6c6c7223 */ /* 0x080fe200000100cb */
[----:B------:R-:W-:Y:S01]  /*5480*/  LOP3.LUT P5, RZ, R100, 0xff00, RZ, 0xc0, !PT ;  /* 0x0000ff0064ff7812 */ /* 0x000fe200078ac0ff */
[----:B------:R-:W-:Y:S01]  /*5490*/  FADD.FTZ R109, R110, -R109 ;  /* 0x8000006d6e6d7221 */ /* 0x000fe20000010000 */
[----:B0-----:R-:W-:Y:S01]  /*54a0*/  CS2R R98, SRZ ;  /* 0x0000000000627805 */ /* 0x001fe2000001ff00 */
[----:B------:R-:W-:Y:S01]  /*54b0*/  FADD.FTZ R108, R113, -R108 ;  /* 0x8000006c716c7221 */ /* 0x000fe20000010000 */
[----:B------:R-:W-:Y:S01]  /*54c0*/  CS2R R88, SRZ ;  /* 0x0000000000587805 */ /* 0x000fe2000001ff00 */
[----:B------:R-:W-:Y:S01]  /*54d0*/  FFMA.FTZ R56, R195, R109, R84 ;  /* 0x0000006dc3387223 */ /* 0x000fe20000010054 */
[-CC-:B------:R-:W-:Y:S01]  /*54e0*/  FFMA.FTZ R111, R111, R218.reuse, R203.reuse ;  /* 0x000000da6f6f7223 */ /* 0x180fe200000100cb */
[----:B------:R-:W-:Y:S01]  /*54f0*/  FFMA.FTZ R112, R112, R218, R203 ;  /* 0x000000da70707223 */ /* 0x000fe200000100cb */
[----:B------:R-:W-:Y:S01]  /*5500*/  LOP3.LUT P3, RZ, R100, 0xff000000, RZ, 0xc0, !PT ;  /* 0xff00000064ff7812 */ /* 0x000fe2000786c0ff */
[----:B------:R-:W-:Y:S01]  /*5510*/  FMUL.FTZ R0, R56, R201 ;  /* 0x000000c938007220 */ /* 0x000fe20000410000 */
[----:B------:R-:W-:Y:S01]  /*5520*/  FADD.FTZ R111, R114, -R111 ;  /* 0x8000006f726f7221 */ /* 0x000fe20000010000 */
[----:B-----5:R-:W-:Y:S01]  /*5530*/  @P2 SHF.L.U32 R57, R92, 0x10, RZ ;  /* 0x000000105c392819 */ /* 0x020fe200000006ff */
[----:B------:R-:W-:Y:S01]  /*5540*/  FADD.FTZ R112, R117, -R112 ;  /* 0x8000007075707221 */ /* 0x000fe20000010000 */
[----:B------:R-:W-:Y:S01]  /*5550*/  FMUL.FTZ R0, R0, UR6 ;  /* 0x0000000600007c20 */ /* 0x000fe20008410000 */
[----:B------:R-:W-:-:S02]  /*5560*/  @P2 SHF.L.U32 R58, R44, 0x10, RZ ;  /* 0x000000102c3a2819 */ /* 0x000fc400000006ff */
[----:B------:R-:W-:Y:S02]  /*5570*/  CS2R R90, SRZ ;  /* 0x00000000005a7805 */ /* 0x000fe4000001ff00 */
[----:B------:R-:W-:Y:S01]  /*5580*/  @P5 PRMT R92, R92, 0x7632, R92 ;  /* 0x000076325c5c5816 */ /* 0x000fe2000000005c */
[C---:B------:R-:W-:Y:S01]  /*5590*/  @P2 FMUL.FTZ R99, R0.reuse, R57 ;  /* 0x0000003900632220 */ /* 0x040fe20000410000 */
[----:B------:R-:W-:Y:S01]  /*55a0*/  FFMA.FTZ R57, R195, R108, R85 ;  /* 0x0000006cc3397223 */ /* 0x000fe20000010055 */
[----:B------:R-:W-:Y:S01]  /*55b0*/  @P2 FMUL.FTZ R88, R0, R58 ;  /* 0x0000003a00582220 */ /* 0x000fe20000410000 */
[----:B------:R-:W-:Y:S01]  /*55c0*/  LOP3.LUT P2, RZ, R100, 0xff0000, RZ, 0xc0, !PT ;  /* 0x00ff000064ff7812 */ /* 0x000fe2000784c0ff */
[----:B------:R-:W-:Y:S02]  /*55d0*/  HFMA2 R0, -RZ, RZ, 0, 0 ;  /* 0x00000000ff007431 */ /* 0x000fe400000001ff */
[----:B------:R-:W-:Y:S01]  /*55e0*/  FMUL.FTZ R59, R57, R201 ;  /* 0x000000c9393b7220 */ /* 0x000fe20000410000 */
[----:B------:R-:W-:Y:S01]  /*55f0*/  @P5 SHF.L.U32 R60, R178, 0x10, RZ ;  /* 0x00000010b23c5819 */ /* 0x000fe200000006ff */
[----:B------:R-:W-:Y:S01]  /*5600*/  FFMA.FTZ R58, R195, R111, R86 ;  /* 0x0000006fc33a7223 */ /* 0x000fe20000010056 */
[----:B------:R-:W-:Y:S01]  /*5610*/  @P5 SHF.L.U32 R92, R92, 0x10, RZ ;  /* 0x000000105c5c5819 */ /* 0x000fe200000006ff */
[----:B------:R-:W-:Y:S01]  /*5620*/  FMUL.FTZ R59, R59, UR6 ;  /* 0x000000063b3b7c20 */ /* 0x000fe20008410000 */
[----:B------:R-:W-:Y:S01]  /*5630*/  FFMA.FTZ R115, R115, R218, R203 ;  /* 0x000000da73737223 */ /* 0x000fe200000100cb */
[-C--:B------:R-:W-:Y:S01]  /*5640*/  FMUL.FTZ R61, R58, R201.reuse ;  /* 0x000000c93a3d7220 */ /* 0x080fe20000410000 */
[----:B------:R-:W-:Y:S01]  /*5650*/  MOV R103, RZ ;  /* 0x000000ff00677202 */ /* 0x000fe20000000f00 */
[C---:B------:R-:W-:Y:S01]  /*5660*/  @P5 FMUL.FTZ R0, R59.reuse, R92 ;  /* 0x0000005c3b005220 */ /* 0x040fe20000410000 */
[----:B------:R-:W-:Y:S01]  /*5670*/  @P5 FMUL.FTZ R91, R59, R60 ;  /* 0x0000003c3b5b5220 */ /* 0x000fe20000410000 */
[----:B------:R-:W-:Y:S01]  /*5680*/  FFMA.FTZ R59, R195, R112, R87 ;  /* 0x00000070c33b7223 */ /* 0x000fe20000010057 */
[----:B------:R-:W-:Y:S01]  /*5690*/  @P2 SHF.L.U32 R62, R93, 0x10, RZ ;  /* 0x000000105d3e2819 */ /* 0x000fe200000006ff */
[----:B------:R-:W-:Y:S01]  /*56a0*/  FMUL.FTZ R63, R61, UR6 ;  /* 0x000000063d3f7c20 */ /* 0x000fe20008410000 */
[----:B------:R-:W-:Y:S01]  /*56b0*/  @P3 PRMT R93, R93, 0x7632, R93 ;  /* 0x000076325d5d3816 */ /* 0x000fe2000000005d */
[----:B------:R-:W-:Y:S01]  /*56c0*/  FMUL.FTZ R61, R59, R201 ;  /* 0x000000c93b3d7220 */ /* 0x000fe20000410000 */
[----:B------:R-:W-:Y:S01]  /*56d0*/  @P2 SHF.L.U32 R60, R45, 0x10, RZ ;  /* 0x000000102d3c2819 */ /* 0x000fe200000006ff */
[----:B------:R-:W-:Y:S01]  /*56e0*/  @P2 FMUL.FTZ R103, R63, R62 ;  /* 0x0000003e3f672220 */ /* 0x000fe20000410000 */
[----:B------:R-:W-:Y:S01]  /*56f0*/  LOP3.LUT P6, RZ, R101, 0xff, RZ, 0xc0, !PT ;  /* 0x000000ff65ff7812 */ /* 0x000fe200078cc0ff */
[----:B------:R-:W-:Y:S01]  /*5700*/  FMUL.FTZ R62, R61, UR6 ;  /* 0x000000063d3e7c20 */ /* 0x000fe20008410000 */
[----:B------:R-:W-:-:S02]  /*5710*/  HFMA2 R92, -RZ, RZ, 0, 0 ;  /* 0x00000000ff5c7431 */ /* 0x000fc400000001ff */
[----:B------:R-:W-:Y:S01]  /*5720*/  FADD.FTZ R115, R116, -R115 ;  /* 0x8000007374737221 */ /* 0x000fe20000010000 */
[----:B------:R-:W-:Y:S01]  /*5730*/  @P3 SHF.L.U32 R93, R93, 0x10, RZ ;  /* 0x000000105d5d3819 */ /* 0x000fe200000006ff */
[----:B------:R-:W-:Y:S01]  /*5740*/  @P2 FMUL.FTZ R89, R63, R60 ;  /* 0x0000003c3f592220 */ /* 0x000fe20000410000 */
[----:B------:R-:W-:Y:S01]  /*5750*/  @P3 SHF.L.U32 R61, R177, 0x10, RZ ;  /* 0x00000010b13d3819 */ /* 0x000fe200000006ff */
[----:B------:R-:W-:Y:S01]  /*5760*/  FFMA.FTZ R60, R195, R115, R64 ;  /* 0x00000073c33c7223 */ /* 0x000fe20000010040 */
[----:B------:R-:W-:Y:S01]  /*5770*/  ISETP.GE.U32.AND P2, PT, R100, RZ, PT ;  /* 0x000000ff6400720c */ /* 0x000fe20003f46070 */
[C---:B------:R-:W-:Y:S01]  /*5780*/  @P3 FMUL.FTZ R98, R62.reuse, R93 ;  /* 0x0000005d3e623220 */ /* 0x040fe20000410000 */
[C---:B------:R-:W-:Y:S01]  /*5790*/  LOP3.LUT P5, RZ, R101.reuse, 0xff00, RZ, 0xc0, !PT ;  /* 0x0000ff0065ff7812 */ /* 0x040fe200078ac0ff */
[----:B------:R-:W-:Y:S01]  /*57a0*/  @P3 FMUL.FTZ R92, R62, R61 ;  /* 0x0000003d3e5c3220 */ /* 0x000fe20000410000 */
[C---:B------:R-:W-:Y:S01]  /*57b0*/  LOP3.LUT P3, RZ, R101.reuse, 0xff0000, RZ, 0xc0, !PT ;  /* 0x00ff000065ff7812 */ /* 0x040fe2000786c0ff */
[-CC-:B------:R-:W-:Y:S01]  /*57c0*/  FFMA.FTZ R118, R118, R218.reuse, R203.reuse ;  /* 0x000000da76767223 */ /* 0x180fe200000100cb */
[----:B------:R-:W-:Y:S01]  /*57d0*/  ISETP.GE.U32.AND.EX P2, PT, R101, 0x1000000, PT, P2 ;  /* 0x010000006500780c */ /* 0x000fe20003f46120 */
[----:B------:R-:W-:Y:S01]  /*57e0*/  FMUL.FTZ R62, R60, R201 ;  /* 0x000000c93c3e7220 */ /* 0x000fe20000410000 */
[-CC-:B------:R-:W-:Y:S01]  /*57f0*/  FFMA.FTZ R121, R121, R218.reuse, R203.reuse ;  /* 0x000000da79797223 */ /* 0x180fe200000100cb */
[----:B------:R-:W-:Y:S01]  /*5800*/  FFMA.FTZ R203, R194, R218, R203 ;  /* 0x000000dac2cb7223 */ /* 0x000fe200000100cb */
[----:B------:R-:W-:Y:S01]  /*5810*/  @P6 SHF.L.U32 R63, R94, 0x10, RZ ;  /* 0x000000105e3f6819 */ /* 0x000fe200000006ff */
[----:B------:R-:W-:Y:S01]  /*5820*/  FADD.FTZ R118, R119, -R118 ;  /* 0x8000007677767221 */ /* 0x000fe20000010000 */
[----:B------:R-:W-:Y:S01]  /*5830*/  @P6 SHF.L.U32 R93, R46, 0x10, RZ ;  /* 0x000000102e5d6819 */ /* 0x000fe200000006ff */
[----:B------:R-:W-:Y:S01]  /*5840*/  FMUL.FTZ R62, R62, UR6 ;  /* 0x000000063e3e7c20 */ /* 0x000fe20008410000 */
[----:B------:R-:W-:Y:S01]  /*5850*/  FADD.FTZ R121, R120, -R121 ;  /* 0x8000007978797221 */ /* 0x000fe20000010000 */
[----:B------:R-:W-:Y:S01]  /*5860*/  FADD.FTZ R122, R122, -R203 ;  /* 0x800000cb7a7a7221 */ /* 0x000fe20000010000 */
[----:B------:R-:W-:Y:S01]  /*5870*/  CS2R R100, SRZ ;  /* 0x0000000000647805 */ /* 0x000fe2000001ff00 */
[C---:B------:R-:W-:Y:S01]  /*5880*/  FFMA.FTZ R61, R195.reuse, R118, R65 ;  /* 0x00000076c33d7223 */ /* 0x040fe20000010041 */
[C---:B------:R-:W-:Y:S01]  /*5890*/  @P6 FMUL.FTZ R101, R62.reuse, R63 ;  /* 0x0000003f3e656220 */ /* 0x040fe20000410000 */
[----:B------:R-:W-:Y:S01]  /*58a0*/  @P6 FMUL.FTZ R90, R62, R93 ;  /* 0x0000005d3e5a6220 */ /* 0x000fe20000410000 */
[C---:B------:R-:W-:Y:S01]  /*58b0*/  FFMA.FTZ R62, R195.reuse, R121, R66 ;  /* 0x00000079c33e7223 */ /* 0x040fe20000010042 */
[----:B------:R-:W-:Y:S01]  /*58c0*/  FFMA.FTZ R63, R195, R122, R67 ;  /* 0x0000007ac33f7223 */ /* 0x000fe20000010043 */
[----:B------:R-:W-:Y:S01]  /*58d0*/  @P5 PRMT R102, R94, 0x7632, R102 ;  /* 0x000076325e665816 */ /* 0x000fe20000000066 */
[-C--:B------:R-:W-:Y:S01]  /*58e0*/  FMUL.FTZ R94, R61, R201.reuse ;  /* 0x000000c93d5e7220 */ /* 0x080fe20000410000 */
[C---:B------:R-:W-:Y:S01]  /*58f0*/  @P3 SHF.L.U32 R104, R95.reuse, 0x10, RZ ;  /* 0x000000105f683819 */ /* 0x040fe200000006ff */
[----:B------:R-:W-:Y:S01]  /*5900*/  HFMA2 R105, -RZ, RZ, 0, 0 ;  /* 0x00000000ff697431 */ /* 0x000fe200000001ff */
[----:B------:R-:W-:Y:S01]  /*5910*/  @P2 PRMT R108, R95, 0x7632, R108 ;  /* 0x000076325f6c2816 */ /* 0x000fe2000000006c */
[-C--:B------:R-:W-:Y:S01]  /*5920*/  FMUL.FTZ R95, R62, R201.reuse ;  /* 0x000000c93e5f7220 */ /* 0x080fe20000410000 */
[----:B------:R-:W-:Y:S01]  /*5930*/  FMUL.FTZ R201, R63, R201 ;  /* 0x000000c93fc97220 */ /* 0x000fe20000410000 */
[----:B------:R-:W-:Y:S01]  /*5940*/  @P5 SHF.L.U32 R102, R102, 0x10, RZ ;  /* 0x0000001066665819 */ /* 0x000fe200000006ff */
[----:B------:R-:W-:Y:S01]  /*5950*/  FMUL.FTZ R111, R94, UR6 ;  /* 0x000000065e6f7c20 */ /* 0x000fe20008410000 */
[----:B------:R-:W-:Y:S01]  /*5960*/  @P5 SHF.L.U32 R94, R176, 0x10, RZ ;  /* 0x00000010b05e5819 */ /* 0x000fe200000006ff */
[----:B------:R-:W-:Y:S01]  /*5970*/  FMUL.FTZ R95, R95, UR6 ;  /* 0x000000065f5f7c20 */ /* 0x000fe20008410000 */
[----:B------:R-:W-:Y:S01]  /*5980*/  @P3 SHF.L.U32 R107, R47, 0x10, RZ ;  /* 0x000000102f6b3819 */ /* 0x000fe200000006ff */
[----:B------:R-:W-:Y:S01]  /*5990*/  FMUL.FTZ R201, R201, UR6 ;  /* 0x00000006c9c97c20 */ /* 0x000fe20008410000 */
[----:B------:R-:W-:Y:S01]  /*59a0*/  @P2 SHF.L.U32 R110, R175, 0x10, RZ ;  /* 0x00000010af6e2819 */ /* 0x000fe200000006ff */
[C---:B------:R-:W-:Y:S01]  /*59b0*/  @P5 FMUL.FTZ R100, R111.reuse, R102 ;  /* 0x000000666f645220 */ /* 0x040fe20000410000 */
[----:B------:R-:W-:Y:S01]  /*59c0*/  MOV R93, RZ ;  /* 0x000000ff005d7202 */ /* 0x000fe20000000f00 */
[----:B------:R-:W-:Y:S01]  /*59d0*/  HFMA2 R102, -RZ, RZ, 0, 0 ;  /* 0x00000000ff667431 */ /* 0x000fe200000001ff */
        /* <DEDUP_REMOVED lines=13> */
.L_x_3790:
[-CC-:B------:R-:W-:Y:S01]  /*5ab0*/  FFMA.FTZ R109, R109, R218.reuse, R203.reuse ;  /* 0x000000da6d6d7223 */ /* 0x180fe200000100cb */
[----:B------:R-:W-:Y:S01]  /*5ac0*/  LOP3.LUT P2, RZ, R100, 0xff, RZ, 0xc0, !PT ;  /* 0x000000ff64ff7812 */ /* 0x000fe2000784c0ff */
[-C--:B------:R-:W-:Y:S01]  /*5ad0*/  FFMA.FTZ R108, R108, R218.reuse, R203 ;  /* 0x000000da6c6c7223 */ /* 0x080fe200000100cb */
[----:B------:R-:W-:Y:S01]  /*5ae0*/  LOP3.LUT P3, RZ, R100, 0xff00, RZ, 0xc0, !PT ;  /* 0x0000ff0064ff7812 */ /* 0x000fe2000786c0ff */
[----:B------:R-:W-:Y:S01]  /*5af0*/  FADD.FTZ R109, R110, -R109 ;  /* 0x8000006d6e6d7221 */ /* 0x000fe20000010000 */
[----:B------:R-:W-:Y:S01]  /*5b00*/  LOP3.LUT P6, RZ, R100, 0xff000000, RZ, 0xc0, !PT ;  /* 0xff00000064ff7812 */ /* 0x000fe200078cc0ff */
[----:B------:R-:W-:Y:S01]  /*5b10*/  FADD.FTZ R108, R113, -R108 ;  /* 0x8000006c716c7221 */ /* 0x000fe20000010000 */
[-CC-:B------:R-:W-:Y:S01]  /*5b20*/  FFMA.FTZ R111, R111, R218.reuse, R203.reuse ;  /* 0x000000da6f6f7223 */ /* 0x180fe200000100cb */
[C---:B0-----:R-:W-:Y:S01]  /*5b30*/  FFMA.FTZ R88, R195.reuse, R109, R84 ;  /* 0x0000006dc3587223 */ /* 0x041fe20000010054 */
[----:B------:R-:W-:Y:S01]  /*5b40*/  FFMA.FTZ R112, R112, R218, R203 ;  /* 0x000000da70707223 */ /* 0x000fe200000100cb */
[----:B------:R-:W-:Y:S01]  /*5b50*/  FFMA.FTZ R108, R195, R108, R85 ;  /* 0x0000006cc36c7223 */ /* 0x000fe20000010055 */
[----:B------:R-:W-:Y:S01]  /*5b60*/  FADD.FTZ R111, R114, -R111 ;  /* 0x8000006f726f7221 */ /* 0x000fe20000010000 */
[----:B------:R-:W-:Y:S01]  /*5b70*/  FMUL.FTZ R88, R201, R88 ;  /* 0x00000058c9587220 */ /* 0x000fe20000410000 */
[----:B------:R-:W-:Y:S01]  /*5b80*/  LOP3.LUT P5, RZ, R100, 0xff0000, RZ, 0xc0, !PT ;  /* 0x00ff000064ff7812 */ /* 0x000fe200078ac0ff */
[----:B------:R-:W-:-:S02]  /*5b90*/  HFMA2 R91, -RZ, RZ, 0, 0 ;  /* 0x00000000ff5b7431 */ /* 0x000fc400000001ff */
[----:B------:R-:W-:Y:S01]  /*5ba0*/  FADD.FTZ R112, R117, -R112 ;  /* 0x8000007075707221 */ /* 0x000fe20000010000 */
[----:B------:R-:W-:Y:S01]  /*5bb0*/  @P2 SHF.L.U32 R105, R44, 0x10, RZ ;  /* 0x000000102c692819 */ /* 0x000fe200000006ff */
[----:B------:R-:W-:Y:S01]  /*5bc0*/  FMUL.FTZ R89, R201, R108 ;  /* 0x0000006cc9597220 */ /* 0x000fe20000410000 */
[----:B------:R-:W-:Y:S01]  /*5bd0*/  FMUL.FTZ R88, R88, UR6 ;  /* 0x0000000658587c20 */ /* 0x000fe20008410000 */
[C---:B------:R-:W-:Y:S01]  /*5be0*/  FFMA.FTZ R90, R195.reuse, R111, R86 ;  /* 0x0000006fc35a7223 */ /* 0x040fe20000010056 */
[C---:B-----5:R-:W-:Y:S01]  /*5bf0*/  @P2 SHF.L.U32 R103, R92.reuse, 0x10, RZ ;  /* 0x000000105c672819 */ /* 0x060fe200000006ff */
[----:B------:R-:W-:Y:S01]  /*5c00*/  FFMA.FTZ R112, R195, R112, R87 ;  /* 0x00000070c3707223 */ /* 0x000fe20000010057 */
[----:B------:R-:W-:Y:S01]  /*5c10*/  @P3 PRMT R92, R92, 0x7632, R92 ;  /* 0x000076325c5c3816 */ /* 0x000fe2000000005c */
[----:B------:R-:W-:Y:S01]  /*5c20*/  FMUL.FTZ R102, R89, UR6 ;  /* 0x0000000659667c20 */ /* 0x000fe20008410000 */
[----:B------:R-:W-:Y:S01]  /*5c30*/  @P2 FMUL.FTZ R91, R105, R88 ;  /* 0x00000058695b2220 */ /* 0x000fe20000410000 */
[----:B------:R-:W-:Y:S01]  /*5c40*/  @P6 PRMT R105, R93, 0x7632, R105 ;  /* 0x000076325d696816 */ /* 0x000fe20000000069 */
[C---:B------:R-:W-:Y:S01]  /*5c50*/  FMUL.FTZ R89, R201.reuse, R90 ;  /* 0x0000005ac9597220 */ /* 0x040fe20000410000 */
[----:B------:R-:W-:Y:S01]  /*5c60*/  FMUL.FTZ R90, R201, R112 ;  /* 0x00000070c95a7220 */ /* 0x000fe20000410000 */
[----:B------:R-:W-:Y:S01]  /*5c70*/  @P3 SHF.L.U32 R107, R92, 0x10, RZ ;  /* 0x000000105c6b3819 */ /* 0x000fe200000006ff */
[----:B------:R-:W-:Y:S01]  /*5c80*/  HFMA2 R92, -RZ, RZ, 0, 0 ;  /* 0x00000000ff5c7431 */ /* 0x000fe200000001ff */
[----:B------:R-:W-:-:S02]  /*5c90*/  @P6 SHF.L.U32 R109, R177, 0x10, RZ ;  /* 0x00000010b16d6819 */ /* 0x000fc400000006ff */
[----:B------:R-:W-:Y:S02]  /*5ca0*/  CS2R R98, SRZ ;  /* 0x0000000000627805 */ /* 0x000fe4000001ff00 */
        /* <DEDUP_REMOVED lines=8> */
[----:B------:R-:W-:Y:S01]  /*5d30*/  HFMA2 R88, -RZ, RZ, 0, 0 ;  /* 0x00000000ff587431 */ /* 0x000fe200000001ff */
[----:B------:R-:W-:Y:S01]  /*5d40*/  MOV R107, RZ ;  /* 0x000000ff006b7202 */ /* 0x000fe20000000f00 */
[-C--:B------:R-:W-:Y:S01]  /*5d50*/  @P6 FMUL.FTZ R98, R105, R90.reuse ;  /* 0x0000005a69626220 */ /* 0x080fe20000410000 */
[----:B------:R-:W-:Y:S01]  /*5d60*/  MOV R103, RZ ;  /* 0x000000ff00677202 */ /* 0x000fe20000000f00 */
[----:B------:R-:W-:Y:S01]  /*5d70*/  @P6 FMUL.FTZ R107, R109, R90 ;  /* 0x0000005a6d6b6220 */ /* 0x000fe20000410000 */
[----:B------:R-:W-:Y:S01]  /*5d80*/  @P3 SHF.L.U32 R93, R178, 0x10, RZ ;  /* 0x00000010b25d3819 */ /* 0x000fe200000006ff */
[-C--:B------:R-:W-:Y:S01]  /*5d90*/  @P5 FMUL.FTZ R103, R104, R89.reuse ;  /* 0x0000005968675220 */ /* 0x080fe20000410000 */
[----:B------:R-:W-:Y:S01]  /*5da0*/  @P5 FMUL.FTZ R92, R106, R89 ;  /* 0x000000596a5c5220 */ /* 0x000fe20000410000 */
[----:B------:R-:W-:Y:S01]  /*5db0*/  LOP3.LUT P6, RZ, R101, 0xff, RZ, 0xc0, !PT ;  /* 0x000000ff65ff7812 */ /* 0x000fe200078cc0ff */
[--C-:B------:R-:W-:Y:S01]  /*5dc0*/  FFMA.FTZ R118, R118, R218, R203.reuse ;  /* 0x000000da76767223 */ /* 0x100fe200000100cb */
[----:B------:R-:W-:Y:S01]  /*5dd0*/  ISETP.GE.U32.AND P2, PT, R100, RZ, PT ;  /* 0x000000ff6400720c */ /* 0x000fe20003f46070 */
[----:B------:R-:W-:Y:S01]  /*5de0*/  @P3 FMUL.FTZ R88, R93, R102 ;  /* 0x000000665d583220 */ /* 0x000fe20000410000 */
[----:B------:R-:W-:Y:S01]  /*5df0*/  LOP3.LUT P5, RZ, R101, 0xff00, RZ, 0xc0, !PT ;  /* 0x0000ff0065ff7812 */ /* 0x000fe200078ac0ff */
[-CC-:B------:R-:W-:Y:S01]  /*5e00*/  FFMA.FTZ R115, R115, R218.reuse, R203.reuse ;  /* 0x000000da73737223 */ /* 0x180fe200000100cb */
[----:B------:R-:W-:Y:S01]  /*5e10*/  LOP3.LUT P3, RZ, R101, 0xff0000, RZ, 0xc0, !PT ;  /* 0x00ff000065ff7812 */ /* 0x000fe2000786c0ff */
[----:B------:R-:W-:Y:S01]  /*5e20*/  FADD.FTZ R118, R119, -R118 ;  /* 0x8000007677767221 */ /* 0x000fe20000010000 */
[----:B------:R-:W-:Y:S01]  /*5e30*/  ISETP.GE.U32.AND.EX P2, PT, R101, 0x1000000, PT, P2 ;  /* 0x010000006500780c */ /* 0x000fe20003f46120 */
[-CC-:B------:R-:W-:Y:S01]  /*5e40*/  FFMA.FTZ R121, R121, R218.reuse, R203.reuse ;  /* 0x000000da79797223 */ /* 0x180fe200000100cb */
[----:B------:R-:W-:Y:S01]  /*5e50*/  FFMA.FTZ R203, R194, R218, R203 ;  /* 0x000000dac2cb7223 */ /* 0x000fe200000100cb */
[----:B------:R-:W-:Y:S01]  /*5e60*/  FADD.FTZ R115, R116, -R115 ;  /* 0x8000007374737221 */ /* 0x000fe20000010000 */
[C---:B------:R-:W-:Y:S01]  /*5e70*/  FFMA.FTZ R118, R195.reuse, R118, R65 ;  /* 0x00000076c3767223 */ /* 0x040fe20000010041 */
[----:B------:R-:W-:Y:S01]  /*5e80*/  FADD.FTZ R121, R120, -R121 ;  /* 0x8000007978797221 */ /* 0x000fe20000010000 */
[----:B------:R-:W-:Y:S01]  /*5e90*/  @P6 SHF.L.U32 R104, R94, 0x10, RZ ;  /* 0x000000105e686819 */ /* 0x000fe200000006ff */
[----:B------:R-:W-:Y:S01]  /*5ea0*/  FADD.FTZ R122, R122, -R203 ;  /* 0x800000cb7a7a7221 */ /* 0x000fe20000010000 */
[----:B------:R-:W-:Y:S01]  /*5eb0*/  FFMA.FTZ R102, R195, R115, R64 ;  /* 0x00000073c3667223 */ /* 0x000fe20000010040 */
[----:B------:R-:W-:Y:S01]  /*5ec0*/  @P5 PRMT R94, R94, 0x7632, R94 ;  /* 0x000076325e5e5816 */ /* 0x000fe2000000005e */
[----:B------:R-:W-:Y:S01]  /*5ed0*/  FMUL.FTZ R93, R201, R118 ;  /* 0x00000076c95d7220 */ /* 0x000fe20000410000 */
[C---:B------:R-:W-:Y:S01]  /*5ee0*/  FFMA.FTZ R108, R195.reuse, R121, R66 ;  /* 0x00000079c36c7223 */ /* 0x040fe20000010042 */
[----:B------:R-:W-:Y:S01]  /*5ef0*/  FFMA.FTZ R122, R195, R122, R67 ;  /* 0x0000007ac37a7223 */ /* 0x000fe20000010043 */
[----:B------:R-:W-:Y:S01]  /*5f00*/  @P3 SHF.L.U32 R109, R95, 0x10, RZ ;  /* 0x000000105f6d3819 */ /* 0x000fe200000006ff */
[----:B------:R-:W-:Y:S01]  /*5f10*/  FMUL.FTZ R89, R201, R102 ;  /* 0x00000066c9597220 */ /* 0x000fe20000410000 */
[----:B------:R-:W-:Y:S01]  /*5f20*/  @P2 PRMT R110, R95, 0x7632, R110 ;  /* 0x000076325f6e2816 */ /* 0x000fe2000000006e */
[----:B------:R-:W-:Y:S01]  /*5f30*/  FMUL.FTZ R95, R93, UR6 ;  /* 0x000000065d5f7c20 */ /* 0x000fe20008410000 */
[----:B------:R-:W-:-:S02]  /*5f40*/  @P5 SHF.L.U32 R106, R94, 0x10, RZ ;  /* 0x000000105e6a5819 */ /* 0x000fc400000006ff */
[----:B------:R-:W-:Y:S01]  /*5f50*/  CS2R R100, SRZ ;  /* 0x0000000000647805 */ /* 0x000fe2000001ff00 */
[----:B------:R-:W-:Y:S02]  /*5f60*/  HFMA2 R90, -RZ, RZ, 0, 0 ;  /* 0x00000000ff5a7431 */ /* 0x000fe400000001ff */
[C---:B------:R-:W-:Y:S01]  /*5f70*/  FMUL.FTZ R94, R201.reuse, R108 ;  /* 0x0000006cc95e7220 */ /* 0x040fe20000410000 */
[----:B------:R-:W-:Y:S01]  /*5f80*/  @P6 SHF.L.U32 R102, R46, 0x10, RZ ;  /* 0x000000102e666819 */ /* 0x000fe200000006ff */
[----:B------:R-:W-:Y:S01]  /*5f90*/  FMUL.FTZ R201, R201, R122 ;  /* 0x0000007ac9c97220 */ /* 0x000fe20000410000 */
[----:B------:R-:W-:Y:S01]  /*5fa0*/  FMUL.FTZ R89, R89, UR6 ;  /* 0x0000000659597c20 */ /* 0x000fe20008410000 */
        /* <DEDUP_REMOVED lines=9> */
[----:B------:R-:W-:-:S02]  /*6040*/  MOV R89, RZ ;  /* 0x000000ff00597202 */ /* 0x000fc40000000f00 */
[----:B------:R-:W-:Y:S01]  /*6050*/  CS2R R104, SRZ ;  /* 0x0000000000687805 */ /* 0x000fe2000001ff00 */
[----:B------:R-:W-:Y:S01]  /*6060*/  @P5 FMUL.FTZ R89, R106, R95 ;  /* 0x0000005f6a595220 */ /* 0x000fe20000410000 */
[----:B------:R-:W-:Y:S01]  /*6070*/  @P2 SHF.L.U32 R110, R110, 0x10, RZ ;  /* 0x000000106e6e2819 */ /* 0x000fe200000006ff */
[-C--:B------:R-:W-:Y:S01]  /*6080*/  @P3 FMUL.FTZ R93, R111, R94.reuse ;  /* 0x0000005e6f5d3220 */ /* 0x080fe20000410000 */
[-C--:B------:R-:W-:Y:S01]  /*6090*/  @P2 FMUL.FTZ R104, R108, R201.reuse ;  /* 0x000000c96c682220 */ /* 0x080fe20000410000 */
[----:B------:R-:W-:Y:S01]  /*60a0*/  MOV R102, RZ ;  /* 0x000000ff00667202 */ /* 0x000fe20000000f00 */
[----:B------:R-:W-:Y:S01]  /*60b0*/  @P3 FMUL.FTZ R105, R109, R94 ;  /* 0x0000005e6d693220 */ /* 0x000fe20000410000 */
[----:B------:R-:W-:Y:S01]  /*60c0*/  F2FP.BF16.F32.PACK_AB R90, R89, R90 ;  /* 0x0000005a595a723e */ /* 0x000fe200000010ff */
[----:B------:R-:W-:Y:S01]  /*60d0*/  @P2 FMUL.FTZ R102, R110, R201 ;  /* 0x000000c96e662220 */ /* 0x000fe20000410000 */
[----:B------:R-:W-:Y:S02]  /*60e0*/  F2FP.BF16.F32.PACK_AB R88, R88, R91 ;  /* 0x0000005b5858723e */ /* 0x000fe400000010ff */
[----:B------:R-:W-:-:S02]  /*60f0*/  F2FP.BF16.F32.PACK_AB R89, R107, R92 ;  /* 0x0000005c6b59723e */ /* 0x000fc400000010ff */
[----:B------:R-:W-:Y:S01]  /*6100*/  F2FP.BF16.F32.PACK_AB R91, R104, R93 ;  /* 0x0000005d685b723e */ /* 0x000fe200000010ff */
[----:B------:R-:W-:Y:S06]  /*6110*/  BRA `(.L_x_3791) ;  /* 0x0000000c00307947 */ /* 0x000fec0003800000 */
.L_x_3789:
[----:B------:R-:W-:Y:S05]  /*6120*/  @!P0 BRA `(.L_x_3792) ;  /* 0x0000000400948947 */ /* 0x000fea0003800000 */
[-CC-:B------:R-:W-:Y:S01]  /*6130*/  FFMA.FTZ R109, R109, R218.reuse, R203.reuse ;  /* 0x000000da6d6d7223 */ /* 0x180fe200000100cb */
[----:B------:R-:W-:Y:S01]  /*6140*/  LOP3.LUT P2, RZ, R100, 0xff, RZ, 0xc0, !PT ;  /* 0x000000ff64ff7812 */ /* 0x000fe2000784c0ff */
[----:B------:R-:W-:Y:S01]  /*6150*/  FFMA.FTZ R108, R108, R218, R203 ;  /* 0x000000da6c6c7223 */ /* 0x000fe200000100cb */
[----:B------:R-:W-:Y:S01]  /*6160*/  LOP3.LUT P5, RZ, R100, 0xff00, RZ, 0xc0, !PT ;  /* 0x0000ff0064ff7812 */ /* 0x000fe200078ac0ff */
[----:B0-----:R-:W-:Y:S01]  /*6170*/  FADD.FTZ R56, R110, -R109 ;  /* 0x8000006d6e387221 */ /* 0x001fe20000010000 */
[----:B------:R-:W-:Y:S01]  /*6180*/  CS2R R98, SRZ ;  /* 0x0000000000627805 */ /* 0x000fe2000001ff00 */
[----:B------:R-:W-:Y:S01]  /*6190*/  FADD.FTZ R108, R113, -R108 ;  /* 0x8000006c716c7221 */ /* 0x000fe20000010000 */
[----:B------:R-:W-:Y:S01]  /*61a0*/  CS2R R88, SRZ ;  /* 0x0000000000587805 */ /* 0x000fe2000001ff00 */
[----:B------:R-:W-:Y:S01]  /*61b0*/  FMUL.FTZ R56, R195, R56 ;  /* 0x00000038c3387220 */ /* 0x000fe20000410000 */
[-CC-:B------:R-:W-:Y:S01]  /*61c0*/  FFMA.FTZ R111, R111, R218.reuse, R203.reuse ;  /* 0x000000da6f6f7223 */ /* 0x180fe200000100cb */
[----:B------:R-:W-:Y:S01]  /*61d0*/  LOP3.LUT P3, RZ, R100, 0xff000000, RZ, 0xc0, !PT ;  /* 0xff00000064ff7812 */ /* 0x000fe2000786c0ff */
[----:B------:R-:W-:Y:S01]  /*61e0*/  FFMA.FTZ R112, R112, R218, R203 ;  /* 0x000000da70707223 */ /* 0x000fe200000100cb */
[----:B------:R-:W-:Y:S01]  /*61f0*/  FMUL.FTZ R0, R56, R201 ;  /* 0x000000c938007220 */ /* 0x000fe20000410000 */
[----:B------:R-:W-:Y:S01]  /*6200*/  FADD.FTZ R58, R114, -R111 ;  /* 0x8000006f723a7221 */ /* 0x000fe20000010000 */
[----:B-----5:R-:W-:Y:S01]  /*6210*/  @P2 SHF.L.U32 R57, R92, 0x10, RZ ;  /* 0x000000105c392819 */ /* 0x020fe200000006ff */
[----:B------:R-:W-:Y:S01]  /*6220*/  FADD.FTZ R112, R117, -R112 ;  /* 0x8000007075707221 */ /* 0x000fe20000010000 */
[----:B------:R-:W-:Y:S01]  /*6230*/  FMUL.FTZ R0, R0, UR6 ;  /* 0x0000000600007c20 */ /* 0x000fe20008410000 */
[----:B------:R-:W-:Y:S01]  /*6240*/  @P2 SHF.L.U32 R59, R44, 0x10, RZ ;  /* 0x000000102c3b2819 */ /* 0x000fe200000006ff */
[----:B------:R-:W-:Y:S01]  /*6250*/  FMUL.FTZ R58, R195, R58 ;  /* 0x0000003ac33a7220 */ /* 0x000fe20000410000 */
[----:B------:R-:W-:Y:S01]  /*6260*/  @P5 PRMT R92, R92, 0x7632, R92 ;  /* 0x000076325c5c5816 */ /* 0x000fe2000000005c */
[----:B------:R-:W-:Y:S01]  /*6270*/  @P2 FMUL.FTZ R99, R57, R0 ;  /* 0x0000000039632220 */ /* 0x000fe20000410000 */
[----:B------:R-:W-:Y:S01]  /*6280*/  FMUL.FTZ R57, R195, R108 ;  /* 0x0000006cc3397220 */ /* 0x000fe20000410000 */
[----:B------:R-:W-:Y:S01]  /*6290*/  @P2 FMUL.FTZ R88, R59, R0 ;  /* 0x000000003b582220 */ /* 0x000fe20000410000 */
[----:B------:R-:W-:Y:S01]  /*62a0*/  LOP3.LUT P2, RZ, R100, 0xff0000, RZ, 0xc0, !PT ;  /* 0x00ff000064ff7812 */ /* 0x000fe2000784c0ff */
[----:B------:R-:W-:-:S02]  /*62b0*/  HFMA2 R0, -RZ, RZ, 0, 0 ;  /* 0x00000000ff007431 */ /* 0x000fc400000001ff */
        /* <DEDUP_REMOVED lines=9> */
[----:B------:R-:W-:Y:S01]  /*6350*/  @P5 FMUL.FTZ R91, R62, R59 ;  /* 0x0000003b3e5b5220 */ /* 0x000fe20000410000 */
[----:B------:R-:W-:Y:S01]  /*6360*/  FMUL.FTZ R59, R195, R112 ;  /* 0x00000070c33b7220 */ /* 0x000fe20000410000 */
[C---:B------:R-:W-:Y:S01]  /*6370*/  @P2 SHF.L.U32 R90, R93.reuse, 0x10, RZ ;  /* 0x000000105d5a2819 */ /* 0x040fe200000006ff */
[----:B------:R-:W-:Y:S01]  /*6380*/  HFMA2 R92, -RZ, RZ, 0, 0 ;  /* 0x00000000ff5c7431 */ /* 0x000fe200000001ff */
[----:B------:R-:W-:Y:S01]  /*6390*/  @P3 PRMT R93, R93, 0x7632, R93 ;  /* 0x000076325d5d3816 */ /* 0x000fe2000000005d */
[----:B------:R-:W-:Y:S01]  /*63a0*/  FMUL.FTZ R60, R59, R201 ;  /* 0x000000c93b3c7220 */ /* 0x000fe20000410000 */
[-CC-:B------:R-:W-:Y:S01]  /*63b0*/  FFMA.FTZ R115, R115, R218.reuse, R203.reuse ;  /* 0x000000da73737223 */ /* 0x180fe200000100cb */
[----:B------:R-:W-:Y:S01]  /*63c0*/  LOP3.LUT P6, RZ, R101, 0xff, RZ, 0xc0, !PT ;  /* 0x000000ff65ff7812 */ /* 0x000fe200078cc0ff */
[----:B------:R-:W-:Y:S01]  /*63d0*/  FFMA.FTZ R118, R118, R218, R203 ;  /* 0x000000da76767223 */ /* 0x000fe200000100cb */
[----:B------:R-:W-:Y:S01]  /*63e0*/  @P3 SHF.L.U32 R93, R93, 0x10, RZ ;  /* 0x000000105d5d3819 */ /* 0x000fe200000006ff */
[----:B------:R-:W-:Y:S01]  /*63f0*/  FMUL.FTZ R60, R60, UR6 ;  /* 0x000000063c3c7c20 */ /* 0x000fe20008410000 */
[----:B------:R-:W-:-:S02]  /*6400*/  @P2 SHF.L.U32 R62, R45, 0x10, RZ ;  /* 0x000000102d3e2819 */ /* 0x000fc400000006ff */
[----:B------:R-:W-:Y:S02]  /*6410*/  CS2R R102, SRZ ;  /* 0x0000000000667805 */ /* 0x000fe4000001ff00 */
[----:B------:R-:W-:Y:S01]  /*6420*/  LOP3.LUT P5, RZ, R101, 0xff00, RZ, 0xc0, !PT ;  /* 0x0000ff0065ff7812 */ /* 0x000fe200078ac0ff */
[-C--:B------:R-:W-:Y:S01]  /*6430*/  @P3 FMUL.FTZ R98, R93, R60.reuse ;  /* 0x0000003c5d623220 */ /* 0x080fe20000410000 */
[----:B------:R-:W-:Y:S01]  /*6440*/  @P3 FMUL.FTZ R92, R63, R60 ;  /* 0x0000003c3f5c3220 */ /* 0x000fe20000410000 */
[----:B------:R-:W-:Y:S01]  /*6450*/  FADD.FTZ R60, R116, -R115 ;  /* 0x80000073743c7221 */ /* 0x000fe20000010000 */
[----:B------:R-:W-:Y:S01]  /*6460*/  FADD.FTZ R118, R119, -R118 ;  /* 0x8000007677767221 */ /* 0x000fe20000010000 */
[-C--:B------:R-:W-:Y:S01]  /*6470*/  @P2 FMUL.FTZ R103, R90, R61.reuse ;  /* 0x0000003d5a672220 */ /* 0x080fe20000410000 */
[----:B------:R-:W-:Y:S01]  /*6480*/  @P2 FMUL.FTZ R89, R62, R61 ;  /* 0x0000003d3e592220 */ /* 0x000fe20000410000 */
[----:B------:R-:W-:Y:S01]  /*6490*/  FMUL.FTZ R60, R195, R60 ;  /* 0x0000003cc33c7220 */ /* 0x000fe20000410000 */
[----:B------:R-:W-:Y:S01]  /*64a0*/  ISETP.GE.U32.AND P2, PT, R100, RZ, PT ;  /* 0x000000ff6400720c */ /* 0x000fe20003f46070 */
[--C-:B------:R-:W-:Y:S01]  /*64b0*/  FFMA.FTZ R121, R121, R218, R203.reuse ;  /* 0x000000da79797223 */ /* 0x100fe200000100cb */
[----:B------:R-:W-:Y:S01]  /*64c0*/  FMUL.FTZ R61, R195, R118 ;  /* 0x00000076c33d7220 */ /* 0x000fe20000410000 */
[-C--:B------:R-:W-:Y:S01]  /*64d0*/  FMUL.FTZ R62, R60, R201.reuse ;  /* 0x000000c93c3e7220 */ /* 0x080fe20000410000 */
[----:B------:R-:W-:Y:S01]  /*64e0*/  FFMA.FTZ R203, R194, R218, R203 ;  /* 0x000000dac2cb7223 */ /* 0x000fe200000100cb */
[----:B------:R-:W-:Y:S01]  /*64f0*/  @P6 SHF.L.U32 R93, R94, 0x10, RZ ;  /* 0x000000105e5d6819 */ /* 0x000fe200000006ff */
[----:B------:R-:W-:Y:S01]  /*6500*/  FADD.FTZ R120, R120, -R121 ;  /* 0x8000007978787221 */ /* 0x000fe20000010000 */
[----:B------:R-:W-:Y:S01]  /*6510*/  @P6 SHF.L.U32 R105, R46, 0x10, RZ ;  /* 0x000000102e696819 */ /* 0x000fe200000006ff */
[----:B------:R-:W-:Y:S01]  /*6520*/  FMUL.FTZ R62, R62, UR6 ;  /* 0x000000063e3e7c20 */ /* 0x000fe20008410000 */
[----:B------:R-:W-:Y:S01]  /*6530*/  LOP3.LUT P3, RZ, R101, 0xff0000, RZ, 0xc0, !PT ;  /* 0x00ff000065ff7812 */ /* 0x000fe2000786c0ff */
[----:B------:R-:W-:Y:S01]  /*6540*/  FMUL.FTZ R63, R61, R201 ;  /* 0x000000c93d3f7220 */ /* 0x000fe20000410000 */
[----:B------:R-:W-:Y:S01]  /*6550*/  ISETP.GE.U32.AND.EX P2, PT, R101, 0x1000000, PT, P2 ;  /* 0x010000006500780c */ /* 0x000fe20003f46120 */
[----:B------:R-:W-:Y:S01]  /*6560*/  FADD.FTZ R122, R122, -R203 ;  /* 0x800000cb7a7a7221 */ /* 0x000fe20000010000 */
[----:B------:R-:W-:-:S02]  /*6570*/  CS2R R100, SRZ ;  /* 0x0000000000647805 */ /* 0x000fc4000001ff00 */
[----:B------:R-:W-:Y:S01]  /*6580*/  MOV R90, RZ ;  /* 0x000000ff005a7202 */ /* 0x000fe20000000f00 */
[-C--:B------:R-:W-:Y:S01]  /*6590*/  @P6 FMUL.FTZ R101, R93, R62.reuse ;  /* 0x0000003e5d656220 */ /* 0x080fe20000410000 */
[----:B------:R-:W-:Y:S01]  /*65a0*/  @P5 PRMT R94, R94, 0x7632, R94 ;  /* 0x000076325e5e5816 */ /* 0x000fe2000000005e */
[----:B------:R-:W-:Y:S01]  /*65b0*/  @P6 FMUL.FTZ R90, R105, R62 ;  /* 0x0000003e695a6220 */ /* 0x000fe20000410000 */
[----:B------:R-:W-:Y:S01]  /*65c0*/  FMUL.FTZ R106, R63, UR6 ;  /* 0x000000063f6a7c20 */ /* 0x000fe20008410000 */
[C---:B------:R-:W-:Y:S01]  /*65d0*/  FMUL.FTZ R62, R195.reuse, R120 ;  /* 0x00000078c33e7220 */ /* 0x040fe20000410000 */
[----:B------:R-:W-:Y:S01]  /*65e0*/  FMUL.FTZ R63, R195, R122 ;  /* 0x0000007ac33f7220 */ /* 0x000fe20000410000 */
[----:B------:R-:W-:Y:S01]  /*65f0*/  @P5 SHF.L.U32 R107, R94, 0x10, RZ ;  /* 0x000000105e6b5819 */ /* 0x000fe200000006ff */
[----:B------:R-:W-:Y:S02]  /*6600*/  HFMA2 R93, -RZ, RZ, 0, 0 ;  /* 0x00000000ff5d7431 */ /* 0x000fe400000001ff */
        /* <DEDUP_REMOVED lines=8> */
[----:B------:R-:W-:-:S02]  /*6690*/  @P2 PRMT R108, R95, 0x7632, R108 ;  /* 0x000076325f6c2816 */ /* 0x000fc4000000006c */
[----:B------:R-:W-:Y:S02]  /*66a0*/  CS2R R104, SRZ ;  /* 0x0000000000687805 */ /* 0x000fe4000001ff00 */
[----:B------:R-:W-:Y:S01]  /*66b0*/  @P3 SHF.L.U32 R109, R95, 0x10, RZ ;  /* 0x000000105f6d3819 */ /* 0x000fe200000006ff */
[----:B------:R-:W-:Y:S01]  /*66c0*/  @P5 FMUL.FTZ R93, R107, R106 ;  /* 0x0000006a6b5d5220 */ /* 0x000fe20000410000 */
[----:B------:R-:W-:Y:S01]  /*66d0*/  MOV R95, RZ ;  /* 0x000000ff005f7202 */ /* 0x000fe20000000f00 */
[----:B------:R-:W-:Y:S01]  /*66e0*/  @P3 FMUL.FTZ R95, R111, R94 ;  /* 0x0000005e6f5f3220 */ /* 0x000fe20000410000 */
[----:B------:R-:W-:Y:S01]  /*66f0*/  @P2 SHF.L.U32 R108, R108, 0x10, RZ ;  /* 0x000000106c6c2819 */ /* 0x000fe200000006ff */
[-C--:B------:R-:W-:Y:S01]  /*6700*/  @P2 FMUL.FTZ R104, R110, R201.reuse ;  /* 0x000000c96e682220 */ /* 0x080fe20000410000 */
[----:B------:R-:W-:Y:S01]  /*6710*/  F2FP.BF16.F32.PACK_AB R88, R91, R88 ;  /* 0x000000585b58723e */ /* 0x000fe200000010ff */
[----:B------:R-:W-:Y:S01]  /*6720*/  @P3 FMUL.FTZ R105, R109, R94 ;  /* 0x0000005e6d693220 */ /* 0x000fe20000410000 */
[----:B------:R-:W-:Y:S01]  /*6730*/  F2FP.BF16.F32.PACK_AB R90, R93, R90 ;  /* 0x0000005a5d5a723e */ /* 0x000fe200000010ff */
[----:B------:R-:W-:Y:S01]  /*6740*/  @P2 FMUL.FTZ R102, R108, R201 ;  /* 0x000000c96c662220 */ /* 0x000fe20000410000 */
[----:B------:R-:W-:-:S02]  /*6750*/  F2FP.BF16.F32.PACK_AB R89, R92, R89 ;  /* 0x000000595c59723e */ /* 0x000fc400000010ff */
[----:B------:R-:W-:Y:S01]  /*6760*/  F2FP.BF16.F32.PACK_AB R91, R104, R95 ;  /* 0x0000005f685b723e */ /* 0x000fe200000010ff */
[----:B------:R-:W-:Y:S06]  /*6770*/  BRA `(.L_x_3791) ;  /* 0x0000000400987947 */ /* 0x000fec0003800000 */
.L_x_3792:
[-CC-:B------:R-:W-:Y:S01]  /*6780*/  FFMA.FTZ R109, R109, R218.reuse, R203.reuse ;  /* 0x000000da6d6d7223 */ /* 0x180fe200000100cb */
[----:B------:R-:W-:Y:S01]  /*6790*/  LOP3.LUT P2, RZ, R100, 0xff, RZ, 0xc0, !PT ;  /* 0x000000ff64ff7812 */ /* 0x000fe2000784c0ff */
[-C--:B------:R-:W-:Y:S01]  /*67a0*/  FFMA.FTZ R108, R108, R218.reuse, R203 ;  /* 0x000000da6c6c7223 */ /* 0x080fe200000100cb */
[----:B------:R-:W-:Y:S01]  /*67b0*/  LOP3.LUT P3, RZ, R100, 0xff00, RZ, 0xc0, !PT ;  /* 0x0000ff0064ff7812 */ /* 0x000fe2000786c0ff */
[----:B------:R-:W-:Y:S01]  /*67c0*/  FADD.FTZ R110, R110, -R109 ;  /* 0x8000006d6e6e7221 */ /* 0x000fe20000010000 */
[----:B------:R-:W-:Y:S01]  /*67d0*/  LOP3.LUT P6, RZ, R100, 0xff000000, RZ, 0xc0, !PT ;  /* 0xff00000064ff7812 */ /* 0x000fe200078cc0ff */
[----:B------:R-:W-:Y:S01]  /*67e0*/  FADD.FTZ R108, R113, -R108 ;  /* 0x8000006c716c7221 */ /* 0x000fe20000010000 */
[--C-:B------:R-:W-:Y:S01]  /*67f0*/  FFMA.FTZ R112, R112, R218, R203.reuse ;  /* 0x000000da70707223 */ /* 0x100fe200000100cb */
[----:B0-----:R-:W-:Y:S01]  /*6800*/  FMUL.FTZ R88, R195, R110 ;  /* 0x0000006ec3587220 */ /* 0x001fe20000410000 */
[----:B------:R-:W-:Y:S01]  /*6810*/  FFMA.FTZ R111, R111, R218, R203 ;  /* 0x000000da6f6f7223 */ /* 0x000fe200000100cb */
[----:B------:R-:W-:Y:S01]  /*6820*/  LOP3.LUT P5, RZ, R100, 0xff0000, RZ, 0xc0, !PT ;  /* 0x00ff000064ff7812 */ /* 0x000fe200078ac0ff */
[----:B------:R-:W-:-:S02]  /*6830*/  HFMA2 R91, -RZ, RZ, 0, 0 ;  /* 0x00000000ff5b7431 */ /* 0x000fc400000001ff */
[----:B------:R-:W-:Y:S01]  /*6840*/  FMUL.FTZ R88, R201, R88 ;  /* 0x00000058c9587220 */ /* 0x000fe20000410000 */
[----:B------:R-:W-:Y:S01]  /*6850*/  FMUL.FTZ R108, R195, R108 ;  /* 0x0000006cc36c7220 */ /* 0x000fe20000410000 */
[----:B------:R-:W-:Y:S01]  /*6860*/  FADD.FTZ R112, R117, -R112 ;  /* 0x8000007075707221 */ /* 0x000fe20000010000 */
[----:B------:R-:W-:Y:S01]  /*6870*/  FADD.FTZ R114, R114, -R111 ;  /* 0x8000006f72727221 */ /* 0x000fe20000010000 */
[----:B------:R-:W-:Y:S01]  /*6880*/  @P2 SHF.L.U32 R105, R44, 0x10, RZ ;  /* 0x000000102c692819 */ /* 0x000fe200000006ff */
[----:B------:R-:W-:Y:S01]  /*6890*/  FMUL.FTZ R88, R88, UR6 ;  /* 0x0000000658587c20 */ /* 0x000fe20008410000 */
[C---:B-----5:R-:W-:Y:S01]  /*68a0*/  @P2 SHF.L.U32 R103, R92.reuse, 0x10, RZ ;  /* 0x000000105c672819 */ /* 0x060fe200000006ff */
[----:B------:R-:W-:Y:S01]  /*68b0*/  FMUL.FTZ R89, R201, R108 ;  /* 0x0000006cc9597220 */ /* 0x000fe20000410000 */
[C---:B------:R-:W-:Y:S01]  /*68c0*/  FMUL.FTZ R90, R195.reuse, R112 ;  /* 0x00000070c35a7220 */ /* 0x040fe20000410000 */
[----:B------:R-:W-:Y:S01]  /*68d0*/  @P3 PRMT R92, R92, 0x7632, R92 ;  /* 0x000076325c5c3816 */ /* 0x000fe2000000005c */
[----:B------:R-:W-:Y:S01]  /*68e0*/  FMUL.FTZ R114, R195, R114 ;  /* 0x00000072c3727220 */ /* 0x000fe20000410000 */
[----:B------:R-:W-:Y:S01]  /*68f0*/  @P2 FMUL.FTZ R91, R105, R88 ;  /* 0x00000058695b2220 */ /* 0x000fe20000410000 */
[----:B------:R-:W-:Y:S01]  /*6900*/  @P6 PRMT R105, R93, 0x7632, R105 ;  /* 0x000076325d696816 */ /* 0x000fe20000000069 */
[----:B------:R-:W-:Y:S01]  /*6910*/  FMUL.FTZ R102, R89, UR6 ;  /* 0x0000000659667c20 */ /* 0x000fe20008410000 */
[C---:B------:R-:W-:Y:S01]  /*6920*/  FMUL.FTZ R90, R201.reuse, R90 ;  /* 0x0000005ac95a7220 */ /* 0x040fe20000410000 */
[----:B------:R-:W-:Y:S01]  /*6930*/  @P3 SHF.L.U32 R107, R92, 0x10, RZ ;  /* 0x000000105c6b3819 */ /* 0x000fe200000006ff */
[----:B------:R-:W-:Y:S01]  /*6940*/  FMUL.FTZ R89, R201, R114 ;  /* 0x00000072c9597220 */ /* 0x000fe20000410000 */
        /* <DEDUP_REMOVED lines=31> */
[C---:B------:R-:W-:Y:S01]  /*6b40*/  FMUL.FTZ R118, R195.reuse, R118 ;  /* 0x00000076c3767220 */ /* 0x040fe20000410000 */
[----:B------:R-:W-:Y:S01]  /*6b50*/  FADD.FTZ R120, R120, -R121 ;  /* 0x8000007978787221 */ /* 0x000fe20000010000 */
[----:B------:R-:W-:Y:S01]  /*6b60*/  @P6 SHF.L.U32 R102, R94, 0x10, RZ ;  /* 0x000000105e666819 */ /* 0x000fe200000006ff */
[----:B------:R-:W-:Y:S01]  /*6b70*/  FADD.FTZ R122, R122, -R203 ;  /* 0x800000cb7a7a7221 */ /* 0x000fe20000010000 */
[----:B------:R-:W-:Y:S01]  /*6b80*/  FMUL.FTZ R116, R195, R116 ;  /* 0x00000074c3747220 */ /* 0x000fe20000410000 */
[----:B------:R-:W-:Y:S01]  /*6b90*/  @P5 PRMT R94, R94, 0x7632, R94 ;  /* 0x000076325e5e5816 */ /* 0x000fe2000000005e */
[----:B------:R-:W-:Y:S01]  /*6ba0*/  FMUL.FTZ R93, R201, R118 ;  /* 0x00000076c95d7220 */ /* 0x000fe20000410000 */
[C---:B------:R-:W-:Y:S01]  /*6bb0*/  FMUL.FTZ R120, R195.reuse, R120 ;  /* 0x00000078c3787220 */ /* 0x040fe20000410000 */
[----:B------:R-:W-:Y:S01]  /*6bc0*/  FMUL.FTZ R122, R195, R122 ;  /* 0x0000007ac37a7220 */ /* 0x000fe20000410000 */
        /* <DEDUP_REMOVED lines=32> */
[----:B------:R-:W-:-:S07]  /*6dd0*/  F2FP.BF16.F32.PACK_AB R91, R104, R93 ;  /* 0x0000005d685b723e */ /* 0x000fce00000010ff */
.L_x_3791:
[----:B------:R-:W0:Y:S01]  /*6de0*/  @P0 LDC.64 R94, c[0x0][0x478] ;  /* 0x00011e00ff5e0b82 */ /* 0x000e220000000a00 */
[----:B------:R-:W-:-:S04]  /*6df0*/  IMAD.WIDE.U32 R96, R154, 0x10, R96 ;  /* 0x000000109a607825 */ /* 0x000fc800078e0060 */
[----:B------:R-:W-:Y:S01]  /*6e00*/  FADD.FTZ R10, R99, R10 ;  /* 0x0000000a630a7221 */ /* 0x000fe20000010000 */
[----:B------:R-:W-:Y:S01]  /*6e10*/  FADD.FTZ R9, R0, R9 ;  /* 0x0000000900097221 */ /* 0x000fe20000010000 */
[----:B------:R-:W-:Y:S01]  /*6e20*/  PLOP3.LUT P4, PT, P4, PT, PT, 0x8, 0x80 ;  /* 0x000000000080781c */ /* 0x000fe2000278e170 */
[----:B------:R-:W-:Y:S01]  /*6e30*/  FADD.FTZ R8, R103, R8 ;  /* 0x0000000867087221 */ /* 0x000fe20000010000 */
[----:B------:R-:W-:Y:S01]  /*6e40*/  FADD.FTZ R7, R98, R7 ;  /* 0x0000000762077221 */ /* 0x000fe20000010000 */
[----:B------:R-:W-:Y:S01]  /*6e50*/  FADD.FTZ R6, R101, R6 ;  /* 0x0000000665067221 */ /* 0x000fe20000010000 */
[----:B------:R-:W1:Y:S01]  /*6e60*/  LDC.64 R92, c[0x0][0x380] ;  /* 0x0000e000ff5c7b82 */ /* 0x000e620000000a00 */
[----:B------:R-:W-:Y:S01]  /*6e70*/  FADD.FTZ R5, R100, R5 ;  /* 0x0000000564057221 */ /* 0x000fe20000010000 */
[----:B------:R-:W-:Y:S01]  /*6e80*/  FADD.FTZ R4, R105, R4 ;  /* 0x0000000469047221 */ /* 0x000fe20000010000 */
[----:B------:R-:W-:Y:S01]  /*6e90*/  FADD.FTZ R3, R102, R3 ;  /* 0x0000000366037221 */ /* 0x000fe20000010000 */
[----:B0-----:R-:W-:-:S05]  /*6ea0*/  @P0 IMAD.WIDE.U32 R94, R154, 0x20, R94 ;  /* 0x000000209a5e0825 */ /* 0x001fca00078e005e */
[----:B------:R0:W-:Y:S01]  /*6eb0*/  @P0 STG.E.128 desc[UR8][R94.64], R56 ;  /* 0x000000385e000986 */ /* 0x0001e2000c101d08 */
[----:B-1----:R-:W-:-:S03]  /*6ec0*/  IADD3 R179, PT, PT, R179, R92, RZ ;  /* 0x0000005cb3b37210 */ /* 0x002fc60007ffe0ff */
[----:B------:R0:W-:Y:S01]  /*6ed0*/  @P0 STG.E.128 desc[UR8][R94.64+0x10], R60 ;  /* 0x0000103c5e000986 */ /* 0x0001e2000c101d08 */
[----:B------:R-:W-:-:S03]  /*6ee0*/  ISETP.GE.AND P0, PT, R179, R93, PT ;  /* 0x0000005db300720c */ /* 0x000fc60003f06270 */
[----:B------:R0:W-:Y:S10]  /*6ef0*/  STG.E.128 desc[UR8][R96.64], R88 ;  /* 0x0000005860007986 */ /* 0x0001f4000c101d08 */
        /* <DEDUP_REMOVED lines=42> */
[----:B0-----:R-:W-:-:S02]  /*71a0*/  MOV R56, R145 ;  /* 0x0000009100387202 */ /* 0x001fc40000000f00 */
        /* <DEDUP_REMOVED lines=30> */
.L_x_3780:
        /* <DEDUP_REMOVED lines=28> */
.L_x_3794:
        /* <DEDUP_REMOVED lines=11> */
.L_x_10729:


//--------------------- .text._ZN10layer_norm22ln_bwd_finalize_kernelINS_22Kernel_traits_finalizeILj3072E13__nv_bfloat16S2_fS2_fjLb1ELj1024ELj4ENS_18Kernel_traits_baseILj3072ES2_S2_fS2_fjLj1024EEEEELb1ELb0EEEvNS_9BwdParamsE --------------------------
	.section	.text._ZN10layer_norm22ln_bwd_finalize_kernelINS_22Kernel_traits_finalizeILj3072E13__nv_bfloat16S2_fS2_fjLb1ELj1024ELj4ENS_18Kernel_traits_baseILj3072ES2_S2_fS2_fjLj1024EEEEELb1ELb0EEEvNS_9BwdParamsE,"ax",@progbits
	.align	128
        .global         _ZN10layer_norm22ln_bwd_finalize_kernelINS_22Kernel_traits_finalizeILj3072E13__nv_bfloat16S2_fS2_fjLb1ELj1024ELj4ENS_18Kernel_traits_baseILj3072ES2_S2_fS2_fjLj1024EEEEELb1ELb0EEEvNS_9BwdParamsE
        .type           _ZN10layer_norm22ln_bwd_finalize_kernelINS_22Kernel_traits_finalizeILj3072E13__nv_bfloat16S2_fS2_fjLb1ELj1024ELj4ENS_18Kernel_traits_baseILj3072ES2_S2_fS2_fjLj1024EEEEELb1ELb0EEEvNS_9BwdParamsE,@function
        .size           _ZN10layer_norm22ln_bwd_finalize_kernelINS_22Kernel_traits_finalizeILj3072E13__nv_bfloat16S2_fS2_fjLb1ELj1024ELj4ENS_18Kernel_traits_baseILj3072ES2_S2_fS2_fjLj1024EEEEELb1ELb0EEEvNS_9BwdParamsE,(.L_x_10730 - _ZN10layer_norm22ln_bwd_finalize_kernelINS_22Kernel_traits_finalizeILj3072E13__nv_bfloat16S2_fS2_fjLb1ELj1024ELj4ENS_18Kernel_traits_baseILj3072ES2_S2_fS2_fjLj1024EEEEELb1ELb0EEEvNS_9BwdParamsE)
        .other          _ZN10layer_norm22ln_bwd_finalize_kernelINS_22Kernel_traits_finalizeILj3072E13__nv_bfloat16S2_fS2_fjLb1ELj1024ELj4ENS_18Kernel_traits_baseILj3072ES2_S2_fS2_fjLj1024EEEEELb1ELb0EEEvNS_9BwdParamsE,@"STO_CUDA_ENTRY STV_DEFAULT"
_ZN10layer_norm22ln_bwd_finalize_kernelINS_22Kernel_traits_finalizeILj3072E13__nv_bfloat16S2_fS2_fjLb1ELj1024ELj4ENS_18Kernel_traits_baseILj3072ES2_S2_fS2_fjLj1024EEEEELb1ELb0EEEvNS_9BwdParamsE:
.text._ZN10layer_norm22ln_bwd_finalize_kernelINS_22Kernel_traits_finalizeILj3072E13__nv_bfloat16S2_fS2_fjLb1ELj1024ELj4ENS_18Kernel_traits_baseILj3072ES2_S2_fS2_fjLj1024EEEEELb1ELb0EEEvNS_9BwdParamsE:
        /* <DEDUP_REMOVED lines=57> */
.L_x_3799:
        /* <DEDUP_REMOVED lines=87> */
.L_x_3798:
[----:B------:R-:W-:Y:S05]  /*0900*/  BSYNC.RECONVERGENT B1 ;  /* 0x0000000000017941 */ /* 0x000fea0003800200 */
.L_x_3797:
        /* <DEDUP_REMOVED lines=50> */
.L_x_3801:
[----:B------:R-:W-:Y:S05]  /*0c30*/  BSYNC.RECONVERGENT B1 ;  /* 0x0000000000017941 */ /* 0x000fea0003800200 */
.L_x_3800:
        /* <DEDUP_REMOVED lines=29> */
.L_x_3803:
[----:B------:R-:W-:Y:S05]  /*0e10*/  BSYNC.RECONVERGENT B1 ;  /* 0x0000000000017941 */ /* 0x000fea0003800200 */
.L_x_3802:
        /* <DEDUP_REMOVED lines=14> */
.L_x_3796:
[----:B------:R-:W-:Y:S05]  /*0f00*/  BSYNC.RECONVERGENT B0 ;  /* 0x0000000000007941 */ /* 0x000fea0003800200 */
.L_x_3795:
        /* <DEDUP_REMOVED lines=78> */
.L_x_3804:
        /* <DEDUP_REMOVED lines=9> */
.L_x_10730:


//--------------------- .text._ZN10layer_norm13ln_bwd_kernelINS_13Kernel_traitsI13__nv_bfloat16S2_fS2_fjLj3072ELj1ELj1ELj4ELj16ENS_18Kernel_traits_baseILj3072ES2_S2_fS2_fjLj128EEEEELb1ELb1ELb1ELb0EEEvNS_9BwdParamsE --------------------------
	.section	.text._ZN10layer_norm13ln_bwd_kernelINS_13Kernel_traitsI13__nv_bfloat16S2_fS2_fjLj3072ELj1ELj1ELj4ELj16ENS_18Kernel_traits_baseILj3072ES2_S2_fS2_fjLj128EEEEELb1ELb1ELb1ELb0EEEvNS_9BwdParamsE,"ax",@progbits
	.align	128
        .global         _ZN10layer_norm13ln_bwd_kernelINS_13Kernel_traitsI13__nv_bfloat16S2_fS2_fjLj3072ELj1ELj1ELj4ELj16ENS_18Kernel_traits_baseILj3072ES2_S2_fS2_fjLj128EEEEELb1ELb1ELb1ELb0EEEvNS_9BwdParamsE
        .type           _ZN10layer_norm13ln_bwd_kernelINS_13Kernel_traitsI13__nv_bfloat16S2_fS2_fjLj3072ELj1ELj1ELj4ELj16ENS_18Kernel_traits_baseILj3072ES2_S2_fS2_fjLj128EEEEELb1ELb1ELb1ELb0EEEvNS_9BwdParamsE,@function
        .size           _ZN10layer_norm13ln_bwd_kernelINS_13Kernel_traitsI13__nv_bfloat16S2_fS2_fjLj3072ELj1ELj1ELj4ELj16ENS_18Kernel_traits_baseILj3072ES2_S2_fS2_fjLj128EEEEELb1ELb1ELb1ELb0EEEvNS_9BwdParamsE,(.L_x_10731 - _ZN10layer_norm13ln_bwd_kernelINS_13Kernel_traitsI13__nv_bfloat16S2_fS2_fjLj3072ELj1ELj1ELj4ELj16ENS_18Kernel_traits_baseILj3072ES2_S2_fS2_fjLj128EEEEELb1ELb1ELb1ELb0EEEvNS_9BwdParamsE)
        .other          _ZN10layer_norm13ln_bwd_kernelINS_13Kernel_traitsI13__nv_bfloat16S2_fS2_fjLj3072ELj1ELj1ELj4ELj16ENS_18Kernel_traits_baseILj3072ES2_S2_fS2_fjLj128EEEEELb1ELb1ELb1ELb0EEEvNS_9BwdParamsE,@"STO_CUDA_ENTRY STV_DEFAULT"
_ZN10layer_norm13ln_bwd_kernelINS_13Kernel_traitsI13__nv_bfloat16S2_fS2_fjLj3072ELj1ELj1ELj4ELj16ENS_18Kernel_traits_baseILj3072ES2_S2_fS2_fjLj128EEEEELb1ELb1ELb1ELb0EEEvNS_9BwdParamsE:
.text._ZN10layer_norm13ln_bwd_kernelINS_13Kernel_traitsI13__nv_bfloat16S2_fS2_fjLj3072ELj1ELj1ELj4ELj16ENS_18Kernel_traits_baseILj3072ES2_S2_fS2_fjLj128EEEEELb1ELb1ELb1ELb0EEEvNS_9BwdParamsE:
        /* <DEDUP_REMOVED lines=124> */
.L_x_4005:
[----:B0-----:R-:W0:Y:S08]  /*07c0*/  LDC.64 R164, c[0x0][0x3f8] ;  /* 0x0000fe00ffa47b82 */ /* 0x001e300000000a00 */
[----:B------:R-:W1:Y:S08]  /*07d0*/  LDC.64 R212, c[0x0][0x3c8] ;  /* 0x0000f200ffd47b82 */ /* 0x000e700000000a00 */
[----:B--2---:R-:W2:Y:S01]  /*07e0*/  LDC.64 R214, c[0x0][0x3f0] ;  /* 0x0000fc00ffd67b82 */ /* 0x004ea20000000a00 */
[----:B0--3--:R-:W-:-:S07]  /*07f0*/  IMAD.WIDE R166, R3, 0x4, R164 ;  /* 0x0000000403a67825 */ /* 0x009fce00078e02a4 */
[----:B------:R-:W0:Y:S01]  /*0800*/  LDC.64 R164, c[0x0][0x3c0] ;  /* 0x0000f000ffa47b82 */ /* 0x000e220000000a00 */
[----:B------:R-:W3:Y:S01]  /*0810*/  LDG.E R211, desc[UR8][R166.64] ;  /* 0x00000008a6d37981 */ /* 0x000ee2000c1e1900 */
[----:B-1----:R-:W-:-:S06]  /*0820*/  IMAD.WIDE R212, R3, 0x4, R212 ;  /* 0x0000000403d47825 */ /* 0x002fcc00078e02d4 */
[----:B-----5:R1:W5:Y:S01]  /*0830*/  LDG.E R212, desc[UR8][R212.64] ;  /* 0x00000008d4d47981 */ /* 0x020362000c1e1900 */
[----:B--2---:R-:W-:-:S06]  /*0840*/  IMAD.WIDE R214, R3, 0x4, R214 ;  /* 0x0000000403d67825 */ /* 0x004fcc00078e02d6 */
[----:B------:R1:W5:Y:S01]  /*0850*/  LDG.E R214, desc[UR8][R214.64] ;  /* 0x00000008d6d67981 */ /* 0x000362000c1e1900 */
[----:B------:R-:W-:Y:S01]  /*0860*/  BSSY.RECONVERGENT B0, `(.L_x_3806) ;  /* 0x000018a000007945 */ /* 0x000fe20003800200 */
[----:B---3--:R-:W-:-:S13]  /*0870*/  ISETP.GE.AND P3, PT, R211, 0x1, PT ;  /* 0x00000001d300780c */ /* 0x008fda0003f66270 */
[----:B01----:R-:W-:Y:S05]  /*0880*/  @!P3 BRA `(.L_x_3807) ;  /* 0x000000140024b947 */ /* 0x003fea0003800000 */
[----:B------:R-:W-:Y:S01]  /*0890*/  IMAD.WIDE R164, R3, 0x4, R164 ;  /* 0x0000000403a47825 */ /* 0x000fe200078e02a4 */
[----:B-----5:R-:W-:Y:S01]  /*08a0*/  ISETP.GE.AND P4, PT, R214, 0x1, PT ;  /* 0x00000001d600780c */ /* 0x020fe20003f86270 */
[----:B------:R-:W0:Y:S04]  /*08b0*/  LDC R0, c[0x0][0x388] ;  /* 0x0000e200ff007b82 */ /* 0x000e280000000800 */
[----:B------:R1:W2:Y:S01]  /*08c0*/  LDG.E R164, desc[UR8][R164.64] ;  /* 0x00000008a4a47981 */ /* 0x0002a2000c1e1900 */
[----:B------:R-:W-:Y:S01]  /*08d0*/  IADD3 R167, PT, PT, R211, -0x1, RZ ;  /* 0xffffffffd3a77810 */ /* 0x000fe20007ffe0ff */
[----:B------:R-:W-:Y:S01]  /*08e0*/  HFMA2 R215, -RZ, RZ, 0, 0 ;  /* 0x00000000ffd77431 */ /* 0x000fe200000001ff */
[----:B------:R-:W-:Y:S01]  /*08f0*/  ISETP.GE.U32.AND P0, PT, R2, 0x80, PT ;  /* 0x000000800200780c */ /* 0x000fe20003f06070 */
[----:B------:R-:W-:Y:S01]  /*0900*/  BSSY.RECONVERGENT B1, `(.L_x_3808) ;  /* 0x0000079000017945 */ /* 0x000fe20003800200 */
[----:B------:R-:W-:-:S02]  /*0910*/  ISETP.NE.AND P5, PT, RZ, UR7, PT ;  /* 0x00000007ff007c0c */ /* 0x000fc4000bfa5270 */
[----:B------:R-:W-:Y:S02]  /*0920*/  CS2R R220, SRZ ;  /* 0x0000000000dc7805 */ /* 0x000fe4000001ff00 */
[----:B------:R-:W-:Y:S01]  /*0930*/  ISETP.GE.U32.AND P1, PT, R2, 0x100, PT ;  /* 0x000001000200780c */ /* 0x000fe20003f26070 */
[----:B------:R-:W3:Y:S01]  /*0940*/  @P4 S2R R218, SR_TID.X ;  /* 0x0000000000da4919 */ /* 0x000ee20000002100 */
[----:B------:R-:W-:Y:S02]  /*0950*/  @P4 IADD3 R169, PT, PT, R214, -0x1, RZ ;  /* 0xffffffffd6a94810 */ /* 0x000fe40007ffe0ff */
[----:B------:R-:W-:Y:S01]  /*0960*/  ISETP.GE.U32.AND P2, PT, R2, 0x180, PT ;  /* 0x000001800200780c */ /* 0x000fe20003f46070 */
[-C--:B0-----:R-:W-:Y:S02]  /*0970*/  IMAD R166, R3, R0.reuse, RZ ;  /* 0x0000000003a67224 */ /* 0x081fe400078e02ff */
[-C--:B------:R-:W-:Y:S02]  /*0980*/  IMAD R168, R167, R0.reuse, RZ ;  /* 0x00000000a7a87224 */ /* 0x080fe400078e02ff */
[----:B------:R-:W-:Y:S01]  /*0990*/  @P4 IMAD R170, R169, R0, RZ ;  /* 0x00000000a9aa4224 */ /* 0x000fe200078e02ff */
[----:B------:R-:W-:-:S02]  /*09a0*/  SHF.R.S32.HI R167, RZ, 0x1f, R166 ;  /* 0x0000001fffa77819 */ /* 0x000fc400000114a6 */
[----:B------:R-:W-:Y:S02]  /*09b0*/  SHF.R.S32.HI R169, RZ, 0x1f, R168 ;  /* 0x0000001fffa97819 */ /* 0x000fe400000114a8 */
[----:B-1----:R-:W-:Y:S02]  /*09c0*/  @P4 SHF.R.S32.HI R165, RZ, 0x1f, R170 ;  /* 0x0000001fffa54819 */ /* 0x002fe400000114aa */
[----:B------:R-:W-:Y:S02]  /*09d0*/  LEA.HI R167, R167, R166, RZ, 0x3 ;  /* 0x000000a6a7a77211 */ /* 0x000fe400078f18ff */
[----:B------:R-:W-:Y:S02]  /*09e0*/  LEA.HI R169, R169, R168, RZ, 0x3 ;  /* 0x000000a8a9a97211 */ /* 0x000fe400078f18ff */
[----:B------:R-:W-:Y:S02]  /*09f0*/  @P4 LEA.HI R165, R165, R170, RZ, 0x3 ;  /* 0x000000aaa5a54211 */ /* 0x000fe400078f18ff */
[----:B------:R-:W-:-:S02]  /*0a00*/  LEA.HI.SX32 R213, R167, R210, 0x1d ;  /* 0x000000d2a7d57211 */ /* 0x000fc400078feaff */
[----:B------:R-:W-:Y:S02]  /*0a10*/  LEA.HI.SX32 R216, R169, R210, 0x1d ;  /* 0x000000d2a9d87211 */ /* 0x000fe400078feaff */
[----:B---3--:R-:W-:Y:S02]  /*0a20*/  @P4 LEA.HI.SX32 R215, R165, R218, 0x1d ;  /* 0x000000daa5d74211 */ /* 0x008fe400078feaff */
[----:B------:R-:W-:Y:S02]  /*0a30*/  MOV R217, R213 ;  /* 0x000000d500d97202 */ /* 0x000fe40000000f00 */
[----:B--2---:R-:W-:Y:S01]  /*0a40*/  FSEL R210, R164, RZ, !P5 ;  /* 0x000000ffa4d27208 */ /* 0x004fe20006800000 */
[----:B------:R-:W-:Y:S06]  /*0a50*/  @!P0 BRA `(.L_x_3809) ;  /* 0x00000004008c8947 */ /* 0x000fec0003800000 */
        /* <DEDUP_REMOVED lines=11> */
[C---:B------:R-:W-:Y:S02]  /*0b10*/  SHF.L.U32 R207, R136.reuse, 0x10, RZ ;  /* 0x0000001088cf7819 */ /* 0x040fe400000006ff */
[----:B------:R-:W-:Y:S01]  /*0b20*/  PRMT R206, R136, 0x7632, R206 ;  /* 0x0000763288ce7816 */ /* 0x000fe200000000ce */
[----:B--2---:R-:W-:-:S03]  /*0b30*/  IMAD.WIDE.U32 R164, R215, 0x8, R164 ;  /* 0x00000008d7a47825 */ /* 0x004fc600078e00a4 */
[----:B------:R-:W-:Y:S02]  /*0b40*/  SHF.L.U32 R206, R206, 0x10, RZ ;  /* 0x00000010cece7819 */ /* 0x000fe400000006ff */
[----:B------:R-:W5:Y:S01]  /*0b50*/  LDG.E.64 R184, desc[UR8][R164.64] ;  /* 0x00000008a4b87981 */ /* 0x000f62000c1e1b00 */
[----:B-1----:R-:W-:-:S05]  /*0b60*/  @P5 IMAD.WIDE.U32 R166, R217, 0x20, R166 ;  /* 0x00000020d9a65825 */ /* 0x002fca00078e00a6 */
[----:B------:R-:W5:Y:S04]  /*0b70*/  @P5 LDG.E.128 R40, desc[UR8][R166.64] ;  /* 0x00000008a6285981 */ /* 0x000f68000c1e1d00 */
[----:B------:R1:W5:Y:S01]  /*0b80*/  @P5 LDG.E.128 R36, desc[UR8][R166.64+0x10] ;  /* 0x00001008a6245981 */ /* 0x000362000c1e1d00 */
[----:B------:R-:W-:Y:S02]  /*0b90*/  IADD3 R216, PT, PT, R216, 0x80, RZ ;  /* 0x00000080d8d87810 */ /* 0x000fe40007ffe0ff */
[----:B------:R-:W-:Y:S02]  /*0ba0*/  IADD3 R215, PT, PT, R215, 0x80, RZ ;  /* 0x00000080d7d77810 */ /* 0x000fe40007ffe0ff */
[----:B------:R-:W-:Y:S01]  /*0bb0*/  IADD3 R217, PT, PT, R217, 0x80, RZ ;  /* 0x00000080d9d97810 */ /* 0x000fe20007ffe0ff */
[C---:B---3--:R-:W-:Y:S01]  /*0bc0*/  FADD.FTZ R209, -R210.reuse, R12 ;  /* 0x0000000cd2d17221 */ /* 0x048fe20000010100 */
[C---:B------:R-:W-:Y:S01]  /*0bd0*/  FADD.FTZ R13, -R210.reuse, R13 ;  /* 0x0000000dd20d7221 */ /* 0x040fe20000010100 */
[----:B------:R-:W-:-:S02]  /*0be0*/  FADD.FTZ R171, -R210, R15 ;  /* 0x0000000fd2ab7221 */ /* 0x000fc40000010100 */
[----:B------:R-:W-:Y:S01]  /*0bf0*/  FMUL.FTZ R209, R212, R209 ;  /* 0x000000d1d4d17220 */ /* 0x000fe20000410000 */
[C---:B----4-:R-:W-:Y:S02]  /*0c00*/  PRMT R12, R16.reuse, 0x7632, R12 ;  /* 0x00007632100c7816 */ /* 0x050fe4000000000c */
[----:B------:R-:W-:Y:S01]  /*0c10*/  SHF.L.U32 R16, R16, 0x10, RZ ;  /* 0x0000001010107819 */ /* 0x000fe200000006ff */
[----:B0-----:R-:W-:Y:S01]  /*0c20*/  FADD.FTZ R169, -R210, R14 ;  /* 0x0000000ed2a97221 */ /* 0x001fe20000010100 */
[----:B------:R-:W-:Y:S01]  /*0c30*/  PRMT R15, R17, 0x7632, R15 ;  /* 0x00007632110f7816 */ /* 0x000fe2000000000f */
[----:B------:R-:W-:Y:S01]  /*0c40*/  FMUL.FTZ R208, R212, R13 ;  /* 0x0000000dd4d07220 */ /* 0x000fe20000410000 */
[----:B------:R-:W-:Y:S01]  /*0c50*/  SHF.L.U32 R12, R12, 0x10, RZ ;  /* 0x000000100c0c7819 */ /* 0x000fe200000006ff */
[-C--:B------:R-:W-:Y:S01]  /*0c60*/  FMUL.FTZ R207, R207, R16.reuse ;  /* 0x00000010cfcf7220 */ /* 0x080fe20000410000 */
[----:B------:R-:W-:Y:S01]  /*0c70*/  SHF.L.U32 R17, R17, 0x10, RZ ;  /* 0x0000001011117819 */ /* 0x000fe200000006ff */
[----:B------:R-:W-:Y:S01]  /*0c80*/  FADD.FTZ R88, R88, R16 ;  /* 0x0000001058587221 */ /* 0x000fe20000010000 */
[----:B------:R-:W-:Y:S01]  /*0c90*/  FFMA.FTZ R112, R209, R16, R112 ;  /* 0x00000010d1707223 */ /* 0x000fe20000010070 */
[----:B------:R-:W-:-:S02]  /*0ca0*/  SHF.L.U32 R14, R137, 0x10, RZ ;  /* 0x00000010890e7819 */ /* 0x000fc400000006ff */
[----:B------:R-:W-:Y:S01]  /*0cb0*/  PRMT R16, R137, 0x7632, R16 ;  /* 0x0000763289107816 */ /* 0x000fe20000000010 */
[-C--:B------:R-:W-:Y:S01]  /*0cc0*/  FMUL.FTZ R206, R206, R12.reuse ;  /* 0x0000000ccece7220 */ /* 0x080fe20000410000 */
[----:B------:R-:W-:Y:S01]  /*0cd0*/  PRMT R168, R18, 0x7632, R168 ;  /* 0x0000763212a87816 */ /* 0x000fe200000000a8 */
[----:B------:R-:W-:Y:S01]  /*0ce0*/  FFMA.FTZ R113, R208, R12, R113 ;  /* 0x0000000cd0717223 */ /* 0x000fe20000010071 */
[----:B-1----:R-:W-:Y:S01]  /*0cf0*/  SHF.L.U32 R167, R18, 0x10, RZ ;  /* 0x0000001012a77819 */ /* 0x002fe200000006ff */
[----:B------:R-:W-:Y:S01]  /*0d00*/  FADD.FTZ R89, R89, R12 ;  /* 0x0000000c59597221 */ /* 0x000fe20000010000 */
[----:B------:R-:W-:Y:S01]  /*0d10*/  SHF.L.U32 R16, R16, 0x10, RZ ;  /* 0x0000001010107819 */ /* 0x000fe200000006ff */
[----:B------:R-:W-:Y:S01]  /*0d20*/  FMUL.FTZ R12, R14, R17 ;  /* 0x000000110e0c7220 */ /* 0x000fe20000410000 */
[----:B------:R-:W-:Y:S01]  /*0d30*/  SHF.L.U32 R18, R15, 0x10, RZ ;  /* 0x000000100f127819 */ /* 0x000fe200000006ff */
[--C-:B------:R-:W-:Y:S01]  /*0d40*/  FADD.FTZ R165, -R210, R22.reuse ;  /* 0x00000016d2a57221 */ /* 0x100fe20000010100 */
[----:B------:R-:W-:Y:S01]  /*0d50*/  FMUL.FTZ R14, R212, R171 ;  /* 0x000000abd40e7220 */ /* 0x000fe20000410000 */
[----:B------:R-:W-:Y:S01]  /*0d60*/  FADD.FTZ R21, -R210, R21 ;  /* 0x00000015d2157221 */ /* 0x000fe20000010100 */
[----:B------:R-:W-:Y:S01]  /*0d70*/  PRMT R22, R138, 0x7632, R22 ;  /* 0x000076328a167816 */ /* 0x000fe20000000016 */
[----:B------:R-:W-:Y:S01]  /*0d80*/  FMUL.FTZ R13, R212, R169 ;  /* 0x000000a9d40d7220 */ /* 0x000fe20000410000 */
[C---:B------:R-:W-:Y:S01]  /*0d90*/  PRMT R164, R19.reuse, 0x7632, R164 ;  /* 0x0000763213a47816 */ /* 0x040fe200000000a4 */
[-C--:B------:R-:W-:Y:S01]  /*0da0*/  FMUL.FTZ R15, R16, R18.reuse ;  /* 0x00000012100f7220 */ /* 0x080fe20000410000 */
[----:B------:R-:W-:Y:S01]  /*0db0*/  SHF.L.U32 R219, R19, 0x10, RZ ;  /* 0x0000001013db7819 */ /* 0x000fe200000006ff */
[----:B------:R-:W-:Y:S01]  /*0dc0*/  FFMA.FTZ R115, R14, R18, R115 ;  /* 0x000000120e737223 */ /* 0x000fe20000010073 */
[----:B------:R-:W-:Y:S01]  /*0dd0*/  FADD.FTZ R91, R91, R18 ;  /* 0x000000125b5b7221 */ /* 0x000fe20000010000 */
[----:B------:R-:W-:Y:S01]  /*0de0*/  FADD.FTZ R19, -R210, R20 ;  /* 0x00000014d2137221 */ /* 0x000fe20000010100 */
[----:B------:R-:W-:Y:S01]  /*0df0*/  SHF.L.U32 R22, R22, 0x10, RZ ;  /* 0x0000001016167819 */ /* 0x000fe200000006ff */
[----:B------:R-:W-:Y:S01]  /*0e00*/  FMUL.FTZ R18, R212, R21 ;  /* 0x00000015d4127220 */ /* 0x000fe20000410000 */
[----:B------:R-:W-:Y:S01]  /*0e10*/  SHF.L.U32 R168, R168, 0x10, RZ ;  /* 0x00000010a8a87819 */ /* 0x000fe200000006ff */
[----:B------:R-:W-:Y:S01]  /*0e20*/  FADD.FTZ R221, -R210, R23 ;  /* 0x00000017d2dd7221 */ /* 0x000fe20000010100 */
[----:B------:R-:W-:Y:S01]  /*0e30*/  FADD.FTZ R21, RZ, R207 ;  /* 0x000000cfff157221 */ /* 0x000fe20000010000 */
[----:B------:R-:W-:Y:S01]  /*0e40*/  FFMA.FTZ R23, R209, R207, RZ ;  /* 0x000000cfd1177223 */ /* 0x000fe200000100ff */
[----:B------:R-:W-:Y:S01]  /*0e50*/  FADD.FTZ R90, R90, R17 ;  /* 0x000000115a5a7221 */ /* 0x000fe20000010000 */
[----:B------:R-:W-:Y:S01]  /*0e60*/  FFMA.FTZ R114, R13, R17, R114 ;  /* 0x000000110d727223 */ /* 0x000fe20000010072 */
[----:B------:R-:W-:Y:S01]  /*0e70*/  FMUL.FTZ R17, R212, R19 ;  /* 0x00000013d4117220 */ /* 0x000fe20000410000 */
[----:B------:R-:W-:Y:S01]  /*0e80*/  FMUL.FTZ R19, R22, R168 ;  /* 0x000000a816137220 */ /* 0x000fe20000410000 */
[----:B------:R-:W-:Y:S01]  /*0e90*/  FADD.FTZ R21, R21, R206 ;  /* 0x000000ce15157221 */ /* 0x000fe20000010000 */
[----:B------:R-:W-:Y:S01]  /*0ea0*/  SHF.L.U32 R20, R138, 0x10, RZ ;  /* 0x000000108a147819 */ /* 0x000fe200000006ff */
[----:B------:R-:W-:Y:S01]  /*0eb0*/  FFMA.FTZ R22, R208, R206, R23 ;  /* 0x000000ced0167223 */ /* 0x000fe20000010017 */
[----:B------:R-:W-:Y:S01]  /*0ec0*/  FADD.FTZ R85, R85, R168 ;  /* 0x000000a855557221 */ /* 0x000fe20000010000 */
[----:B------:R-:W-:Y:S01]  /*0ed0*/  FFMA.FTZ R109, R18, R168, R109 ;  /* 0x000000a8126d7223 */ /* 0x000fe2000001006d */
[----:B------:R-:W-:Y:S01]  /*0ee0*/  SHF.L.U32 R168, R164, 0x10, RZ ;  /* 0x00000010a4a87819 */ /* 0x000fe200000006ff */
[----:B------:R-:W-:Y:S01]  /*0ef0*/  FADD.FTZ R164, R21, R12 ;  /* 0x0000000c15a47221 */ /* 0x000fe20000010000 */
[----:B------:R-:W-:Y:S01]  /*0f00*/  FFMA.FTZ R23, R13, R12, R22 ;  /* 0x0000000c0d177223 */ /* 0x000fe20000010016 */
[-C--:B------:R-:W-:Y:S01]  /*0f10*/  FMUL.FTZ R16, R20, R167.reuse ;  /* 0x000000a714107220 */ /* 0x080fe20000410000 */
[--C-:B------:R-:W-:Y:S01]  /*0f20*/  FADD.FTZ R84, R84, R167.reuse ;  /* 0x000000a754547221 */ /* 0x100fe20000010000 */
[----:B------:R-:W-:Y:S01]  /*0f30*/  FFMA.FTZ R108, R17, R167, R108 ;  /* 0x000000a7116c7223 */ /* 0x000fe2000001006c */
[----:B------:R-:W-:Y:S01]  /*0f40*/  PRMT R167, R139, 0x7632, R167 ;  /* 0x000076328ba77816 */ /* 0x000fe200000000a7 */
[----:B------:R-:W-:Y:S01]  /*0f50*/  FMUL.FTZ R21, R212, R165 ;  /* 0x000000a5d4157220 */ /* 0x000fe20000410000 */
[----:B------:R-:W-:Y:S01]  /*0f60*/  FADD.FTZ R165, R164, R15 ;  /* 0x0000000fa4a57221 */ /* 0x000fe20000010000 */
[----:B------:R-:W-:Y:S01]  /*0f70*/  FFMA.FTZ R164, R14, R15, R23 ;  /* 0x0000000f0ea47223 */ /* 0x000fe20000010017 */
[----:B------:R-:W-:-:S02]  /*0f80*/  SHF.L.U32 R167, R167, 0x10, RZ ;  /* 0x00000010a7a77819 */ /* 0x000fc400000006ff */
[----:B------:R-:W-:Y:S01]  /*0f90*/  SHF.L.U32 R20, R139, 0x10, RZ ;  /* 0x000000108b147819 */ /* 0x000fe200000006ff */
[----:B------:R-:W-:Y:S01]  /*0fa0*/  FADD.FTZ R166, R165, R16 ;  /* 0x00000010a5a67221 */ /* 0x000fe20000010000 */
[----:B------:R-:W-:Y:S01]  /*0fb0*/  FFMA.FTZ R165, R17, R16, R164 ;  /* 0x0000001011a57223 */ /* 0x000fe200000100a4 */
[----:B------:R-:W-:Y:S02]  /*0fc0*/  FMUL.FTZ R23, R167, R168 ;  /* 0x000000a8a7177220 */ /* 0x000fe40000410000 */
[----:B------:R-:W-:Y:S01]  /*0fd0*/  FMUL.FTZ R20, R20, R219 ;  /* 0x000000db14147220 */ /* 0x000fe20000410000 */
[----:B------:R-:W-:Y:S01]  /*0fe0*/  FADD.FTZ R167, R166, R19 ;  /* 0x00000013a6a77221 */ /* 0x000fe20000010000 */
[----:B------:R-:W-:Y:S01]  /*0ff0*/  FFMA.FTZ R164, R18, R19, R165 ;  /* 0x0000001312a47223 */ /* 0x000fe200000100a5 */
[----:B------:R-:W-:Y:S02]  /*1000*/  FMUL.FTZ R22, R212, R221 ;  /* 0x000000ddd4167220 */ /* 0x000fe40000410000 */
        /* <DEDUP_REMOVED lines=8> */
.L_x_3809:
[----:B----4-:R-:W-:Y:S05]  /*1090*/  BSYNC.RECONVERGENT B1 ;  /* 0x0000000000017941 */ /* 0x010fea0003800200 */
.L_x_3808:
        /* <DEDUP_REMOVED lines=11> */
[----:B------:R-:W-:-:S13]  /*1150*/  ISETP.NE.AND.EX P5, PT, RZ, UR11, PT, P5 ;  /* 0x0000000bff007c0c */ /* 0x000fda000bfa5350 */
[----:B------:R-:W0:Y:S01]  /*1160*/  @P5 LDC.64 R178, c[0x0][0x438] ;  /* 0x00010e00ffb25b82 */ /* 0x000e220000000a00 */
[----:B--2---:R-:W-:-:S05]  /*1170*/  IMAD.WIDE.U32 R176, R215, 0x8, R176 ;  /* 0x00000008d7b07825 */ /* 0x004fca00078e00b0 */
[----:B------:R1:W5:Y:S02]  /*1180*/  LDG.E.64 R186, desc[UR8][R176.64] ;  /* 0x00000008b0ba7981 */ /* 0x000364000c1e1b00 */
[----:B-1----:R-:W-:Y:S01]  /*1190*/  SHF.L.U32 R176, R129, 0x10, RZ ;  /* 0x0000001081b07819 */ /* 0x002fe200000006ff */
[----:B0-----:R-:W-:-:S05]  /*11a0*/  @P5 IMAD.WIDE.U32 R178, R217, 0x20, R178 ;  /* 0x00000020d9b25825 */ /* 0x001fca00078e00b2 */
[----:B------:R-:W5:Y:S04]  /*11b0*/  @P5 LDG.E.128 R32, desc[UR8][R178.64] ;  /* 0x00000008b2205981 */ /* 0x000f68000c1e1d00 */
[----:B------:R0:W5:Y:S02]  /*11c0*/  @P5 LDG.E.128 R28, desc[UR8][R178.64+0x10] ;  /* 0x00001008b21c5981 */ /* 0x000164000c1e1d00 */
[----:B0-----:R-:W-:-:S04]  /*11d0*/  PRMT R179, R129, 0x7632, R179 ;  /* 0x0000763281b37816 */ /* 0x001fc800000000b3 */
[----:B------:R-:W-:Y:S02]  /*11e0*/  SHF.L.U32 R179, R179, 0x10, RZ ;  /* 0x00000010b3b37819 */ /* 0x000fe400000006ff */
[----:B------:R-:W-:Y:S02]  /*11f0*/  SHF.L.U32 R190, R131, 0x10, RZ ;  /* 0x0000001083be7819 */ /* 0x000fe400000006ff */
[----:B------:R-:W-:Y:S02]  /*1200*/  IADD3 R216, PT, PT, R216, 0x80, RZ ;  /* 0x00000080d8d87810 */ /* 0x000fe40007ffe0ff */
[----:B------:R-:W-:Y:S02]  /*1210*/  IADD3 R215, PT, PT, R215, 0x80, RZ ;  /* 0x00000080d7d77810 */ /* 0x000fe40007ffe0ff */
[----:B------:R-:W-:Y:S01]  /*1220*/  IADD3 R217, PT, PT, R217, 0x80, RZ ;  /* 0x00000080d9d97810 */ /* 0x000fe20007ffe0ff */
[C---:B---3--:R-:W-:Y:S01]  /*1230*/  FADD.FTZ R223, -R210.reuse, R26 ;  /* 0x0000001ad2df7221 */ /* 0x048fe20000010100 */
[C---:B------:R-:W-:Y:S01]  /*1240*/  FADD.FTZ R225, -R210.reuse, R27 ;  /* 0x0000001bd2e17221 */ /* 0x040fe20000010100 */
[C---:B------:R-:W-:Y:S01]  /*1250*/  FADD.FTZ R193, -R210.reuse, R24 ;  /* 0x00000018d2c17221 */ /* 0x040fe20000010100 */
[----:B------:R-:W-:Y:S01]  /*1260*/  FADD.FTZ R219, -R210, R25 ;  /* 0x00000019d2db7221 */ /* 0x000fe20000010100 */
[----:B------:R-:W-:-:S02]  /*1270*/  SHF.L.U32 R24, R128, 0x10, RZ ;  /* 0x0000001080187819 */ /* 0x000fc400000006ff */
[C---:B----4-:R-:W-:Y:S02]  /*1280*/  PRMT R26, R164.reuse, 0x7632, R26 ;  /* 0x00007632a41a7816 */ /* 0x050fe4000000001a */
[----:B------:R-:W-:Y:S02]  /*1290*/  SHF.L.U32 R27, R164, 0x10, RZ ;  /* 0x00000010a41b7819 */ /* 0x000fe400000006ff */
[----:B------:R-:W-:Y:S01]  /*12a0*/  PRMT R164, R128, 0x7632, R164 ;  /* 0x0000763280a47816 */ /* 0x000fe200000000a4 */
[----:B------:R-:W-:Y:S01]  /*12b0*/  FMUL.FTZ R25, R212, R193 ;  /* 0x000000c1d4197220 */ /* 0x000fe20000410000 */
[C---:B------:R-:W-:Y:S02]  /*12c0*/  PRMT R180, R165.reuse, 0x7632, R180 ;  /* 0x00007632a5b47816 */ /* 0x040fe400000000b4 */
[----:B------:R-:W-:Y:S02]  /*12d0*/  SHF.L.U32 R181, R165, 0x10, RZ ;  /* 0x00000010a5b57819 */ /* 0x000fe400000006ff */
[----:B------:R-:W-:-:S02]  /*12e0*/  SHF.L.U32 R164, R164, 0x10, RZ ;  /* 0x00000010a4a47819 */ /* 0x000fc400000006ff */
[----:B------:R-:W-:Y:S01]  /*12f0*/  SHF.L.U32 R165, R26, 0x10, RZ ;  /* 0x000000101aa57819 */ /* 0x000fe200000006ff */
[----:B------:R-:W-:Y:S01]  /*1300*/  FMUL.FTZ R26, R212, R219 ;  /* 0x000000dbd41a7220 */ /* 0x000fe20000410000 */
[-C--:B------:R-:W-:Y:S01]  /*1310*/  FMUL.FTZ R24, R24, R27.reuse ;  /* 0x0000001b18187220 */ /* 0x080fe20000410000 */
[----:B------:R-:W-:Y:S01]  /*1320*/  FADD.FTZ R80, R80, R27 ;  /* 0x0000001b50507221 */ /* 0x000fe20000010000 */
[----:B------:R-:W-:Y:S01]  /*1330*/  FFMA.FTZ R104, R25, R27, R104 ;  /* 0x0000001b19687223 */ /* 0x000fe20000010068 */
[-C--:B------:R-:W-:Y:S01]  /*1340*/  FMUL.FTZ R27, R164, R165.reuse ;  /* 0x000000a5a41b7220 */ /* 0x080fe20000410000 */
[----:B------:R-:W-:Y:S01]  /*1350*/  FFMA.FTZ R105, R26, R165, R105 ;  /* 0x000000a51a697223 */ /* 0x000fe20000010069 */
[--C-:B------:R-:W-:Y:S01]  /*1360*/  FADD.FTZ R81, R81, R165.reuse ;  /* 0x000000a551517221 */ /* 0x100fe20000010000 */
[----:B------:R-:W-:Y:S01]  /*1370*/  FMUL.FTZ R177, R212, R223 ;  /* 0x000000dfd4b17220 */ /* 0x000fe20000410000 */
[----:B------:R-:W-:Y:S01]  /*1380*/  PRMT R182, R166, 0x7632, R182 ;  /* 0x00007632a6b67816 */ /* 0x000fe200000000b6 */
[----:B------:R-:W-:Y:S01]  /*1390*/  FADD.FTZ R227, -R210, R168 ;  /* 0x000000a8d2e37221 */ /* 0x000fe20000010100 */
[----:B------:R-:W-:Y:S01]  /*13a0*/  PRMT R165, R130, 0x7632, R165 ;  /* 0x0000763282a57816 */ /* 0x000fe200000000a5 */
[-C--:B------:R-:W-:Y:S01]  /*13b0*/  FMUL.FTZ R176, R176, R181.reuse ;  /* 0x000000b5b0b07220 */ /* 0x080fe20000410000 */
[----:B------:R-:W-:Y:S01]  /*13c0*/  SHF.L.U32 R180, R180, 0x10, RZ ;  /* 0x00000010b4b47819 */ /* 0x000fe200000006ff */
[----:B------:R-:W-:Y:S01]  /*13d0*/  FADD.FTZ R82, R82, R181 ;  /* 0x000000b552527221 */ /* 0x000fe20000010000 */
[----:B------:R-:W-:Y:S01]  /*13e0*/  SHF.L.U32 R183, R166, 0x10, RZ ;  /* 0x00000010a6b77819 */ /* 0x000fe200000006ff */
[----:B------:R-:W-:Y:S01]  /*13f0*/  FFMA.FTZ R106, R177, R181, R106 ;  /* 0x000000b5b16a7223 */ /* 0x000fe2000001006a */
[----:B------:R-:W-:Y:S01]  /*1400*/  FMUL.FTZ R178, R212, R225 ;  /* 0x000000e1d4b27220 */ /* 0x000fe20000410000 */
[----:B------:R-:W-:Y:S01]  /*1410*/  SHF.L.U32 R164, R130, 0x10, RZ ;  /* 0x0000001082a47819 */ /* 0x000fe200000006ff */
[----:B------:R-:W-:Y:S01]  /*1420*/  FMUL.FTZ R181, R212, R227 ;  /* 0x000000e3d4b57220 */ /* 0x000fe20000410000 */
[----:B------:R-:W-:-:S02]  /*1430*/  SHF.L.U32 R165, R165, 0x10, RZ ;  /* 0x00000010a5a57819 */ /* 0x000fc400000006ff */
[----:B------:R-:W-:Y:S01]  /*1440*/  SHF.L.U32 R166, R182, 0x10, RZ ;  /* 0x00000010b6a67819 */ /* 0x000fe200000006ff */
[-C--:B------:R-:W-:Y:S01]  /*1450*/  FMUL.FTZ R179, R179, R180.reuse ;  /* 0x000000b4b3b37220 */ /* 0x080fe20000410000 */
[----:B------:R-:W-:Y:S01]  /*1460*/  FFMA.FTZ R107, R178, R180, R107 ;  /* 0x000000b4b26b7223 */ /* 0x000fe2000001006b */
[----:B------:R-:W-:Y:S01]  /*1470*/  FADD.FTZ R83, R83, R180 ;  /* 0x000000b453537221 */ /* 0x000fe20000010000 */
[----:B------:R-:W-:Y:S01]  /*1480*/  FADD.FTZ R169, -R210, R169 ;  /* 0x000000a9d2a97221 */ /* 0x000fe20000010100 */
[-C--:B------:R-:W-:Y:S01]  /*1490*/  FMUL.FTZ R180, R164, R183.reuse ;  /* 0x000000b7a4b47220 */ /* 0x080fe20000410000 */
[----:B------:R-:W-:Y:S01]  /*14a0*/  FADD.FTZ R76, R76, R183 ;  /* 0x000000b74c4c7221 */ /* 0x000fe20000010000 */
[----:B------:R-:W-:Y:S01]  /*14b0*/  FFMA.FTZ R100, R181, R183, R100 ;  /* 0x000000b7b5647223 */ /* 0x000fe20000010064 */
[----:B------:R-:W-:Y:S01]  /*14c0*/  FMUL.FTZ R183, R165, R166 ;  /* 0x000000a6a5b77220 */ /* 0x000fe20000410000 */
[----:B------:R-:W-:Y:S01]  /*14d0*/  FADD.FTZ R164, R221, R24 ;  /* 0x00000018dda47221 */ /* 0x000fe20000010000 */
        /* <DEDUP_REMOVED lines=8> */
[C---:B------:R-:W-:Y:S01]  /*1560*/  PRMT R191, R167.reuse, 0x7632, R191 ;  /* 0x00007632a7bf7816 */ /* 0x040fe200000000bf */
[----:B------:R-:W-:Y:S01]  /*1570*/  FADD.FTZ R229, -R210, R170 ;  /* 0x000000aad2e57221 */ /* 0x000fe20000010100 */
[----:B------:R-:W-:Y:S01]  /*1580*/  FADD.FTZ R169, R166, R179 ;  /* 0x000000b3a6a97221 */ /* 0x000fe20000010000 */
[----:B------:R-:W-:Y:S01]  /*1590*/  FFMA.FTZ R164, R178, R179, R165 ;  /* 0x000000b3b2a47223 */ /* 0x000fe200000100a5 */
[----:B------:R-:W-:-:S02]  /*15a0*/  SHF.L.U32 R167, R167, 0x10, RZ ;  /* 0x00000010a7a77819 */ /* 0x000fc400000006ff */
[----:B------:R-:W-:Y:S01]  /*15b0*/  SHF.L.U32 R168, R191, 0x10, RZ ;  /* 0x00000010bfa87819 */ /* 0x000fe200000006ff */
[----:B------:R-:W-:Y:S01]  /*15c0*/  FMUL.FTZ R191, R212, R229 ;  /* 0x000000e5d4bf7220 */ /* 0x000fe20000410000 */
[----:B------:R-:W-:Y:S01]  /*15d0*/  PRMT R193, R131, 0x7632, R193 ;  /* 0x0000763283c17816 */ /* 0x000fe200000000c1 */
[----:B------:R-:W-:Y:S01]  /*15e0*/  FADD.FTZ R166, R169, R180 ;  /* 0x000000b4a9a67221 */ /* 0x000fe20000010000 */
[----:B------:R-:W-:Y:S01]  /*15f0*/  FFMA.FTZ R165, R181, R180, R164 ;  /* 0x000000b4b5a57223 */ /* 0x000fe200000100a4 */
[-C--:B------:R-:W-:Y:S01]  /*1600*/  FMUL.FTZ R190, R190, R167.reuse ;  /* 0x000000a7bebe7220 */ /* 0x080fe20000410000 */
[----:B------:R-:W-:Y:S01]  /*1610*/  SHF.L.U32 R193, R193, 0x10, RZ ;  /* 0x00000010c1c17819 */ /* 0x000fe200000006ff */
[----:B------:R-:W-:Y:S01]  /*1620*/  FADD.FTZ R78, R78, R167 ;  /* 0x000000a74e4e7221 */ /* 0x000fe20000010000 */
[----:B------:R-:W-:Y:S01]  /*1630*/  FFMA.FTZ R102, R191, R167, R102 ;  /* 0x000000a7bf667223 */ /* 0x000fe20000010066 */
        /* <DEDUP_REMOVED lines=11> */
.L_x_3811:
[----:B------:R-:W-:Y:S05]  /*16f0*/  BSYNC.RECONVERGENT B1 ;  /* 0x0000000000017941 */ /* 0x000fea0003800200 */
.L_x_3810:
[----:B------:R-:W-:Y:S05]  /*1700*/  @!P2 BRA `(.L_x_3812) ;  /* 0x00000008007ca947 */ /* 0x000fea0003800000 */
        /* <DEDUP_REMOVED lines=8> */
[----:B------:R-:W-:Y:S01]  /*1790*/  ISETP.NE.U32.AND P5, PT, RZ, UR10, PT ;  /* 0x0000000aff007c0c */ /* 0x000fe2000bfa5070 */
[----:B--2---:R-:W-:-:S03]  /*17a0*/  IMAD.WIDE.U32 R188, R215, 0x8, R188 ;  /* 0x00000008d7bc7825 */ /* 0x004fc600078e00bc */
[----:B------:R-:W-:-:S03]  /*17b0*/  ISETP.NE.AND.EX P5, PT, RZ, UR11, PT, P5 ;  /* 0x0000000bff007c0c */ /* 0x000fc6000bfa5350 */
[----:B------:R-:W5:Y:S10]  /*17c0*/  LDG.E.64 R188, desc[UR8][R188.64] ;  /* 0x00000008bcbc7981 */ /* 0x000f74000c1e1b00 */
[----:B------:R-:W0:Y:S01]  /*17d0*/  @P5 LDC.64 R194, c[0x0][0x438] ;  /* 0x00010e00ffc25b82 */ /* 0x000e220000000a00 */
[----:B------:R-:W-:Y:S01]  /*17e0*/  SHF.L.U32 R198, R122, 0x10, RZ ;  /* 0x000000107ac67819 */ /* 0x000fe200000006ff */
[----:B0-----:R-:W-:-:S05]  /*17f0*/  @P5 IMAD.WIDE.U32 R194, R217, 0x20, R194 ;  /* 0x00000020d9c25825 */ /* 0x001fca00078e00c2 */
[----:B------:R-:W5:Y:S04]  /*1800*/  @P5 LDG.E.128 R140, desc[UR8][R194.64] ;  /* 0x00000008c28c5981 */ /* 0x000f68000c1e1d00 */
[----:B------:R0:W5:Y:S02]  /*1810*/  @P5 LDG.E.128 R144, desc[UR8][R194.64+0x10] ;  /* 0x00001008c2905981 */ /* 0x000164000c1e1d00 */
[----:B0-----:R-:W-:Y:S02]  /*1820*/  SHF.L.U32 R194, R121, 0x10, RZ ;  /* 0x0000001079c27819 */ /* 0x001fe400000006ff */
[----:B------:R-:W-:Y:S01]  /*1830*/  SHF.L.U32 R202, R123, 0x10, RZ ;  /* 0x000000107bca7819 */ /* 0x000fe200000006ff */
[C---:B---3--:R-:W-:Y:S01]  /*1840*/  FADD.FTZ R201, -R210.reuse, R166 ;  /* 0x000000a6d2c97221 */ /* 0x048fe20000010100 */
[C---:B------:R-:W-:Y:S01]  /*1850*/  FADD.FTZ R197, -R210.reuse, R164 ;  /* 0x000000a4d2c57221 */ /* 0x040fe20000010100 */
[C---:B------:R-:W-:Y:S01]  /*1860*/  FADD.FTZ R199, -R210.reuse, R165 ;  /* 0x000000a5d2c77221 */ /* 0x040fe20000010100 */
[----:B------:R-:W-:Y:S01]  /*1870*/  FADD.FTZ R203, -R210, R167 ;  /* 0x000000a7d2cb7221 */ /* 0x000fe20000010100 */
[----:B------:R-:W-:-:S02]  /*1880*/  PRMT R166, R120, 0x7632, R166 ;  /* 0x0000763278a67816 */ /* 0x000fc400000000a6 */
[----:B------:R-:W-:Y:S02]  /*1890*/  SHF.L.U32 R164, R120, 0x10, RZ ;  /* 0x0000001078a47819 */ /* 0x000fe400000006ff */
[C---:B----4-:R-:W-:Y:S02]  /*18a0*/  PRMT R165, R172.reuse, 0x7632, R165 ;  /* 0x00007632aca57816 */ /* 0x050fe400000000a5 */
[----:B------:R-:W-:Y:S02]  /*18b0*/  SHF.L.U32 R167, R172, 0x10, RZ ;  /* 0x00000010aca77819 */ /* 0x000fe400000006ff */
[C---:B------:R-:W-:Y:S02]  /*18c0*/  PRMT R204, R175.reuse, 0x7632, R204 ;  /* 0x00007632afcc7816 */ /* 0x040fe400000000cc */
[----:B------:R-:W-:Y:S01]  /*18d0*/  SHF.L.U32 R223, R175, 0x10, RZ ;  /* 0x00000010afdf7819 */ /* 0x000fe200000006ff */
[--C-:B------:R-:W-:Y:S01]  /*18e0*/  FADD.FTZ R205, -R210, R168.reuse ;  /* 0x000000a8d2cd7221 */ /* 0x100fe20000010100 */
[----:B------:R-:W-:Y:S01]  /*18f0*/  SHF.L.U32 R175, R166, 0x10, RZ ;  /* 0x00000010a6af7819 */ /* 0x000fe200000006ff */
[----:B------:R-:W-:Y:S01]  /*1900*/  FADD.FTZ R217, -R210, R169 ;  /* 0x000000a9d2d97221 */ /* 0x000fe20000010100 */
[----:B------:R-:W-:Y:S01]  /*1910*/  SHF.L.U32 R166, R165, 0x10, RZ ;  /* 0x00000010a5a67819 */ /* 0x000fe200000006ff */
[----:B------:R-:W-:Y:S01]  /*1920*/  FMUL.FTZ R172, R164, R167 ;  /* 0x000000a7a4ac7220 */ /* 0x000fe20000410000 */
[----:B------:R-:W-:-:S02]  /*1930*/  PRMT R168, R173, 0x7632, R168 ;  /* 0x00007632ada87816 */ /* 0x000fc400000000a8 */
[----:B------:R-:W-:Y:S01]  /*1940*/  SHF.L.U32 R169, R173, 0x10, RZ ;  /* 0x00000010ada97819 */ /* 0x000fe200000006ff */
[----:B------:R-:W-:Y:S01]  /*1950*/  FMUL.FTZ R173, R212, R197 ;  /* 0x000000c5d4ad7220 */ /* 0x000fe20000410000 */
[--C-:B------:R-:W-:Y:S01]  /*1960*/  FADD.FTZ R219, -R210, R170.reuse ;  /* 0x000000aad2db7221 */ /* 0x100fe20000010100 */
[C---:B------:R-:W-:Y:S01]  /*1970*/  PRMT R170, R174.reuse, 0x7632, R170 ;  /* 0x00007632aeaa7816 */ /* 0x040fe200000000aa */
[----:B------:R-:W-:Y:S01]  /*1980*/  FMUL.FTZ R175, R175, R166 ;  /* 0x000000a6afaf7220 */ /* 0x000fe20000410000 */
[----:B------:R-:W-:Y:S01]  /*1990*/  SHF.L.U32 R215, R174, 0x10, RZ ;  /* 0x00000010aed77819 */ /* 0x000fe200000006ff */
[----:B------:R-:W-:Y:S01]  /*19a0*/  FADD.FTZ R164, R221, R172 ;  /* 0x000000acdda47221 */ /* 0x000fe20000010000 */
[----:B------:R-:W-:Y:S01]  /*19b0*/  PRMT R197, R121, 0x7632, R197 ;  /* 0x0000763279c57816 */ /* 0x000fe200000000c5 */
[----:B------:R-:W-:Y:S01]  /*19c0*/  FMUL.FTZ R174, R212, R199 ;  /* 0x000000c7d4ae7220 */ /* 0x000fe20000410000 */
[C---:B------:R-:W-:Y:S01]  /*19d0*/  FFMA.FTZ R165, R173.reuse, R172, R220 ;  /* 0x000000acada57223 */ /* 0x040fe200000100dc */
[----:B------:R-:W-:Y:S01]  /*19e0*/  FADD.FTZ R72, R72, R167 ;  /* 0x000000a748487221 */ /* 0x000fe20000010000 */
[----:B------:R-:W-:Y:S01]  /*19f0*/  FFMA.FTZ R96, R173, R167, R96 ;  /* 0x000000a7ad607223 */ /* 0x000fe20000010060 */
[----:B------:R-:W-:Y:S01]  /*1a00*/  SHF.L.U32 R197, R197, 0x10, RZ ;  /* 0x00000010c5c57819 */ /* 0x000fe200000006ff */
[----:B------:R-:W-:Y:S01]  /*1a10*/  FADD.FTZ R167, R164, R175 ;  /* 0x000000afa4a77221 */ /* 0x000fe20000010000 */
[----:B------:R-:W-:Y:S01]  /*1a20*/  SHF.L.U32 R168, R168, 0x10, RZ ;  /* 0x00000010a8a87819 */ /* 0x000fe200000006ff */
[----:B------:R-:W-:Y:S01]  /*1a30*/  FMUL.FTZ R195, R212, R201 ;  /* 0x000000c9d4c37220 */ /* 0x000fe20000410000 */
[----:B------:R-:W-:Y:S01]  /*1a40*/  FMUL.FTZ R194, R194, R169 ;  /* 0x000000a9c2c27220 */ /* 0x000fe20000410000 */
[C---:B------:R-:W-:Y:S01]  /*1a50*/  FFMA.FTZ R164, R174.reuse, R175, R165 ;  /* 0x000000afaea47223 */ /* 0x040fe200000100a5 */
[----:B------:R-:W-:Y:S01]  /*1a60*/  FFMA.FTZ R97, R174, R166, R97 ;  /* 0x000000a6ae617223 */ /* 0x000fe20000010061 */
[----:B------:R-:W-:Y:S01]  /*1a70*/  FADD.FTZ R73, R73, R166 ;  /* 0x000000a649497221 */ /* 0x000fe20000010000 */
[----:B------:R-:W-:Y:S01]  /*1a80*/  PRMT R201, R122, 0x7632, R201 ;  /* 0x000076327ac97816 */ /* 0x000fe200000000c9 */
[C---:B------:R-:W-:Y:S01]  /*1a90*/  FMUL.FTZ R196, R212.reuse, R203 ;  /* 0x000000cbd4c47220 */ /* 0x040fe20000410000 */
        /* <DEDUP_REMOVED lines=9> */
[----:B------:R-:W-:Y:S01]  /*1b30*/  PRMT R205, R123, 0x7632, R205 ;  /* 0x000076327bcd7816 */ /* 0x000fe200000000cd */
[----:B------:R-:W-:Y:S01]  /*1b40*/  FMUL.FTZ R200, R212, R217 ;  /* 0x000000d9d4c87220 */ /* 0x000fe20000410000 */
[----:B------:R-:W-:Y:S01]  /*1b50*/  FMUL.FTZ R201, R201, R170 ;  /* 0x000000aac9c97220 */ /* 0x000fe20000410000 */
        /* <DEDUP_REMOVED lines=27> */
[----:B------:R-:W-:Y:S06]  /*1d10*/  BRA `(.L_x_3812) ;  /* 0x0000000000f87947 */ /* 0x000fec0003800000 */
.L_x_3807:
        /* <DEDUP_REMOVED lines=26> */
[----:B------:R-:W-:Y:S02]  /*1ec0*/  CS2R R220, SRZ ;  /* 0x0000000000dc7805 */ /* 0x000fe4000001ff00 */
[----:B------:R-:W-:-:S09]  /*1ed0*/  @P1 IADD3 R223, PT, PT, R223, 0x80, RZ ;  /* 0x00000080dfdf1810 */ /* 0x000fd20007ffe0ff */
[----:B--2---:R-:W-:Y:S05]  /*1ee0*/  @!P2 BRA `(.L_x_3812) ;  /* 0x000000000084a947 */ /* 0x004fea0003800000 */
[----:B------:R-:W0:Y:S02]  /*1ef0*/  LDC.64 R164, c[0x0][0x3b0] ;  /* 0x0000ec00ffa47b82 */ /* 0x000e240000000a00 */
[----:B0-----:R-:W-:-:S05]  /*1f00*/  IMAD.WIDE.U32 R164, R223, 0x8, R164 ;  /* 0x00000008dfa47825 */ /* 0x001fca00078e00a4 */
[----:B------:R1:W5:Y:S01]  /*1f10*/  LDG.E.64 R188, desc[UR8][R164.64] ;  /* 0x00000008a4bc7981 */ /* 0x000362000c1e1b00 */
[----:B------:R-:W-:Y:S05]  /*1f20*/  BRA `(.L_x_3812) ;  /* 0x0000000000747947 */ /* 0x000fea0003800000 */
.L_x_3813:
        /* <DEDUP_REMOVED lines=16> */
[----:B------:R-:W-:Y:S01]  /*2030*/  @P1 IADD3 R223, PT, PT, R223, 0x80, RZ ;  /* 0x00000080dfdf1810 */ /* 0x000fe20007ffe0ff */
[----:B------:R0:W5:Y:S04]  /*2040*/  @P0 LDG.E.128 R36, desc[UR8][R218.64+0x10] ;  /* 0x00001008da240981 */ /* 0x000168000c1e1d00 */
[----:B------:R0:W5:Y:S01]  /*2050*/  @P1 LDG.E.64 R186, desc[UR8][R168.64] ;  /* 0x00000008a8ba1981 */ /* 0x000162000c1e1b00 */
[C---:B---3--:R-:W-:Y:S01]  /*2060*/  @P1 IMAD.WIDE.U32 R170, R215.reuse, 0x20, R170 ;  /* 0x00000020d7aa1825 */ /* 0x048fe200078e00aa */
[----:B------:R-:W-:-:S04]  /*2070*/  @P1 IADD3 R215, PT, PT, R215, 0x80, RZ ;  /* 0x00000080d7d71810 */ /* 0x000fc80007ffe0ff */
[----:B------:R0:W5:Y:S01]  /*2080*/  @P1 LDG.E.128 R32, desc[UR8][R170.64] ;  /* 0x00000008aa201981 */ /* 0x000162000c1e1d00 */
[----:B----4-:R-:W-:-:S03]  /*2090*/  @P2 IMAD.WIDE.U32 R164, R223, 0x8, R164 ;  /* 0x00000008dfa42825 */ /* 0x010fc600078e00a4 */
[----:B------:R0:W5:Y:S04]  /*20a0*/  @P1 LDG.E.128 R28, desc[UR8][R170.64+0x10] ;  /* 0x00001008aa1c1981 */ /* 0x000168000c1e1d00 */
[----:B------:R0:W5:Y:S01]  /*20b0*/  @P2 LDG.E.64 R188, desc[UR8][R164.64] ;  /* 0x00000008a4bc2981 */ /* 0x000162000c1e1b00 */
[----:B-1----:R-:W-:-:S05]  /*20c0*/  @P2 IMAD.WIDE.U32 R166, R215, 0x20, R166 ;  /* 0x00000020d7a62825 */ /* 0x002fca00078e00a6 */
[----:B------:R0:W5:Y:S04]  /*20d0*/  @P2 LDG.E.128 R140, desc[UR8][R166.64] ;  /* 0x00000008a68c2981 */ /* 0x000168000c1e1d00 */
[----:B------:R0:W5:Y:S01]  /*20e0*/  @P2 LDG.E.128 R144, desc[UR8][R166.64+0x10] ;  /* 0x00001008a6902981 */ /* 0x000162000c1e1d00 */
[----:B------:R-:W-:-:S07]  /*20f0*/  CS2R R220, SRZ ;  /* 0x0000000000dc7805 */ /* 0x000fce000001ff00 */
.L_x_3812:
[----:B----4-:R-:W-:Y:S05]  /*2100*/  BSYNC.RECONVERGENT B0 ;  /* 0x0000000000007941 */ /* 0x010fea0003800200 */
.L_x_3806:
        /* <DEDUP_REMOVED lines=32> */
.L_x_3815:
[----:B------:R-:W-:Y:S05]  /*2310*/  BSYNC.RECONVERGENT B0 ;  /* 0x0000000000007941 */ /* 0x000fea0003800200 */
.L_x_3814:
        /* <DEDUP_REMOVED lines=16> */
[----:B------:R-:W-:Y:S02]  /*2420*/  MOV R165, R213 ;  /* 0x000000d500a57202 */ /* 0x000fe40000000f00 */
[----:B------:R-:W-:Y:S01]  /*2430*/  FADD.FTZ R215, R166, R215 ;  /* 0x000000d7a6d77221 */ /* 0x000fe20000010000 */
[----:B------:R-:W-:Y:S01]  /*2440*/  FADD.FTZ R164, R167, R164 ;  /* 0x000000a4a7a47221 */ /* 0x000fe20000010000 */
[----:B------:R-:W-:-:S02]  /*2450*/  @P4 SHF.R.S32.HI R166, RZ, 0x1f, R217 ;  /* 0x0000001fffa64819 */ /* 0x000fc400000114d9 */
[----:B-1----:R-:W-:Y:S01]  /*2460*/  FADD.FTZ R215, R215, R168 ;  /* 0x000000a8d7d77221 */ /* 0x002fe20000010000 */
[----:B------:R-:W-:Y:S01]  /*2470*/  FADD.FTZ R164, R164, R169 ;  /* 0x000000a9a4a47221 */ /* 0x000fe20000010000 */
[----:B------:R-:W-:Y:S02]  /*2480*/  @P4 LEA.HI R217, R166, R217, RZ, 0x3 ;  /* 0x000000d9a6d94211 */ /* 0x000fe400078f18ff */
        /* <DEDUP_REMOVED lines=14> */
.L_x_3818:
[----:B------:R-:W-:Y:S05]  /*2570*/  BRA.U UP0, `(.L_x_3819) ;  /* 0x0000001900707547 */ /* 0x000fea000b800000 */
[----:B------:R-:W-:Y:S02]  /*2580*/  MOV R170, UR16 ;  /* 0x0000001000aa7c02 */ /* 0x000fe40008000f00 */
[----:B------:R-:W-:Y:S02]  /*2590*/  MOV R169, UR17 ;  /* 0x0000001100a97c02 */ /* 0x000fe40008000f00 */
[----:B------:R-:W-:-:S04]  /*25a0*/  ISETP.NE.U32.AND P5, PT, R170, RZ, PT ;  /* 0x000000ffaa00720c */ /* 0x000fc80003fa5070 */
[----:B------:R-:W-:-:S13]  /*25b0*/  ISETP.NE.AND.EX P5, PT, R169, RZ, PT, P5 ;  /* 0x000000ffa900720c */ /* 0x000fda0003fa5350 */
[----:B------:R-:W-:Y:S05]  /*25c0*/  @P5 BRA `(.L_x_3820) ;  /* 0x0000000c00c45947 */ /* 0x000fea0003800000 */
[----:B------:R-:W-:Y:S05]  /*25d0*/  @!P4 BRA `(.L_x_3821) ;  /* 0x000000000078c947 */ /* 0x000fea0003800000 */
[----:B-----5:R-:W-:Y:S01]  /*25e0*/  LOP3.LUT P6, RZ, R184, 0xff, RZ, 0xc0, !PT ;  /* 0x000000ffb8ff7812 */ /* 0x020fe200078cc0ff */
[----:B------:R-:W-:Y:S01]  /*25f0*/  BSSY.RECONVERGENT B1, `(.L_x_3822) ;  /* 0x000000c000017945 */ /* 0x000fe20003800200 */
[----:B------:R-:W-:-:S11]  /*2600*/  HFMA2 R171, -RZ, RZ, 0, 0 ;  /* 0x00000000ffab7431 */ /* 0x000fd600000001ff */
[----:B------:R-:W-:Y:S05]  /*2610*/  @!P6 BRA `(.L_x_3823) ;  /* 0x000000000024e947 */ /* 0x000fea0003800000 */
[----:B------:R-:W-:Y:S01]  /*2620*/  FFMA.FTZ R168, R209, R167, R166 ;  /* 0x000000a7d1a87223 */ /* 0x000fe200000100a6 */
[----:B------:R-:W-:-:S03]  /*2630*/  ISETP.GT.AND P5, PT, R211, RZ, PT ;  /* 0x000000ffd300720c */ /* 0x000fc60003fa4270 */
[----:B------:R-:W-:-:S04]  /*2640*/  FADD.FTZ R171, R207, -R168 ;  /* 0x800000a8cfab7221 */ /* 0x000fc80000010000 */
[----:B------:R-:W-:-:S05]  /*2650*/  FMUL.FTZ R171, R212, R171 ;  /* 0x000000abd4ab7220 */ /* 0x000fca0000410000 */
[----:B------:R-:W-:-:S05]  /*2660*/  FSEL R171, R171, RZ, P5 ;  /* 0x000000ffabab7208 */ /* 0x000fca0002800000 */
[----:B------:R-:W-:Y:S01]  /*2670*/  FMUL.FTZ R168, R171, UR15 ;  /* 0x0000000faba87c20 */ /* 0x000fe20008410000 */
[----:B------:R-:W-:-:S03]  /*2680*/  SHF.L.U32 R171, R148, 0x10, RZ ;  /* 0x0000001094ab7819 */ /* 0x000fc600000006ff */
[----:B------:R-:W-:-:S04]  /*2690*/  FMUL.FTZ R168, R168, UR14 ;  /* 0x0000000ea8a87c20 */ /* 0x000fc80008410000 */
[----:B------:R-:W-:-:S07]  /*26a0*/  FMUL.FTZ R171, R171, R168 ;  /* 0x000000a8abab7220 */ /* 0x000fce0000410000 */
.L_x_3823:
[----:B------:R-:W-:Y:S05]  /*26b0*/  BSYNC.RECONVERGENT B1 ;  /* 0x0000000000017941 */ /* 0x000fea0003800200 */
.L_x_3822:
[----:B------:R-:W-:Y:S01]  /*26c0*/  BSSY.RECONVERGENT B1, `(.L_x_3824) ;  /* 0x000000d000017945 */ /* 0x000fe20003800200 */
[----:B------:R-:W-:Y:S01]  /*26d0*/  FADD.FTZ R64, R64, R171 ;  /* 0x000000ab40407221 */ /* 0x000fe20000010000 */
[----:B------:R-:W-:Y:S02]  /*26e0*/  MOV R168, RZ ;  /* 0x000000ff00a87202 */ /* 0x000fe40000000f00 */
[----:B------:R-:W-:Y:S05]  /*26f0*/  @!P6 BRA `(.L_x_3825) ;  /* 0x000000000024e947 */ /* 0x000fea0003800000 */
[----:B------:R-:W-:Y:S01]  /*2700*/  FFMA.FTZ R168, R209, R167, R166 ;  /* 0x000000a7d1a87223 */ /* 0x000fe200000100a6 */
[----:B------:R-:W-:-:S03]  /*2710*/  ISETP.GT.AND P5, PT, R211, RZ, PT ;  /* 0x000000ffd300720c */ /* 0x000fc60003fa4270 */
[----:B------:R-:W-:Y:S01]  /*2720*/  FADD.FTZ R171, R207, -R168 ;  /* 0x800000a8cfab7221 */ /* 0x000fe20000010000 */
[----:B------:R-:W-:-:S03]  /*2730*/  SHF.L.U32 R168, R132, 0x10, RZ ;  /* 0x0000001084a87819 */ /* 0x000fc600000006ff */
[----:B------:R-:W-:-:S05]  /*2740*/  FMUL.FTZ R171, R212, R171 ;  /* 0x000000abd4ab7220 */ /* 0x000fca0000410000 */
[----:B------:R-:W-:-:S05]  /*2750*/  FSEL R171, R171, RZ, P5 ;  /* 0x000000ffabab7208 */ /* 0x000fca0002800000 */
[----:B------:R-:W-:-:S04]  /*2760*/  FMUL.FTZ R171, R171, UR15 ;  /* 0x0000000fabab7c20 */ /* 0x000fc80008410000 */
[----:B------:R-:W-:-:S04]  /*2770*/  FMUL.FTZ R171, R171, UR14 ;  /* 0x0000000eabab7c20 */ /* 0x000fc80008410000 */
[----:B------:R-:W-:-:S07]  /*2780*/  FMUL.FTZ R168, R171, R168 ;  /* 0x000000a8aba87220 */ /* 0x000fce0000410000 */
.L_x_3825:
[----:B------:R-:W-:Y:S05]  /*2790*/  BSYNC.RECONVERGENT B1 ;  /* 0x0000000000017941 */ /* 0x000fea0003800200 */
.L_x_3824:
[----:B------:R-:W-:-:S04]  /*27a0*/  F2FP.BF16.F32.PACK_AB R168, RZ, R168 ;  /* 0x000000a8ffa8723e */ /* 0x000fc800000010ff */
[----:B------:R-:W-:-:S07]  /*27b0*/  PRMT R152, R168, 0x7610, R152 ;  /* 0x00007610a8987816 */ /* 0x000fce0000000098 */
.L_x_3821:
[----:B------:R-:W-:Y:S05]  /*27c0*/  @!P4 BRA `(.L_x_3826) ;  /* 0x00000000007cc947 */ /* 0x000fea0003800000 */
[----:B-----5:R-:W-:Y:S01]  /*27d0*/  LOP3.LUT P5, RZ, R184, 0xff00, RZ, 0xc0, !PT ;  /* 0x0000ff00b8ff7812 */ /* 0x020fe200078ac0ff */
[----:B------:R-:W-:Y:S01]  /*27e0*/  BSSY.RECONVERGENT B1, `(.L_x_3827) ;  /* 0x000000d000017945 */ /* 0x000fe20003800200 */
[----:B------:R-:W-:-:S11]  /*27f0*/  HFMA2 R168, -RZ, RZ, 0, 0 ;  /* 0x00000000ffa87431 */ /* 0x000fd600000001ff */
[----:B------:R-:W-:Y:S05]  /*2800*/  @!P5 BRA `(.L_x_3828) ;  /* 0x000000000028d947 */ /* 0x000fea0003800000 */
[----:B------:R-:W-:Y:S01]  /*2810*/  FFMA.FTZ R171, R208, R167, R166 ;  /* 0x000000a7d0ab7223 */ /* 0x000fe200000100a6 */
[----:B------:R-:W-:Y:S02]  /*2820*/  ISETP.GT.AND P6, PT, R211, RZ, PT ;  /* 0x000000ffd300720c */ /* 0x000fe40003fc4270 */
[----:B------:R-:W-:Y:S01]  /*2830*/  PRMT R168, R148, 0x7632, R168 ;  /* 0x0000763294a87816 */ /* 0x000fe200000000a8 */
[----:B------:R-:W-:-:S03]  /*2840*/  FADD.FTZ R171, R206, -R171 ;  /* 0x800000abceab7221 */ /* 0x000fc60000010000 */
[----:B------:R-:W-:Y:S01]  /*2850*/  SHF.L.U32 R168, R168, 0x10, RZ ;  /* 0x00000010a8a87819 */ /* 0x000fe200000006ff */
[----:B------:R-:W-:-:S05]  /*2860*/  FMUL.FTZ R171, R212, R171 ;  /* 0x000000abd4ab7220 */ /* 0x000fca0000410000 */
[----:B------:R-:W-:-:S05]  /*2870*/  FSEL R171, R171, RZ, P6 ;  /* 0x000000ffabab7208 */ /* 0x000fca0003000000 */
[----:B------:R-:W-:-:S04]  /*2880*/  FMUL.FTZ R171, R171, UR15 ;  /* 0x0000000fabab7c20 */ /* 0x000fc80008410000 */
[----:B------:R-:W-:-:S04]  /*2890*/  FMUL.FTZ R171, R171, UR14 ;  /* 0x0000000eabab7c20 */ /* 0x000fc80008410000 */
[----:B------:R-:W-:-:S07]  /*28a0*/  FMUL.FTZ R168, R168, R171 ;  /* 0x000000aba8a87220 */ /* 0x000fce0000410000 */
.L_x_3828:
[----:B------:R-:W-:Y:S05]  /*28b0*/  BSYNC.RECONVERGENT B1 ;  /* 0x0000000000017941 */ /* 0x000fea0003800200 */
.L_x_3827:
[----:B------:R-:W-:Y:S01]  /*28c0*/  BSSY.RECONVERGENT B1, `(.L_x_3829) ;  /* 0x000000d000017945 */ /* 0x000fe20003800200 */
[----:B------:R-:W-:Y:S01]  /*28d0*/  FADD.FTZ R65, R65, R168 ;  /* 0x000000a841417221 */ /* 0x000fe20000010000 */
[----:B------:R-:W-:Y:S02]  /*28e0*/  MOV R168, RZ ;  /* 0x000000ff00a87202 */ /* 0x000fe40000000f00 */
        /* <DEDUP_REMOVED lines=8> */
[----:B------:R-:W-:-:S04]  /*2970*/  FMUL.FTZ R171, R171, UR14 ;  /* 0x0000000eabab7c20 */ /* 0x000fc80008410000 */
[----:B------:R-:W-:-:S07]  /*2980*/  FMUL.FTZ R168, R171, R168 ;  /* 0x000000a8aba87220 */ /* 0x000fce0000410000 */
.L_x_3830:
[----:B------:R-:W-:Y:S05]  /*2990*/  BSYNC.RECONVERGENT B1 ;  /* 0x0000000000017941 */ /* 0x000fea0003800200 */
.L_x_3829:
[----:B------:R-:W-:-:S04]  /*29a0*/  F2FP.BF16.F32.PACK_AB R168, RZ, R168 ;  /* 0x000000a8ffa8723e */ /* 0x000fc800000010ff */
[----:B------:R-:W-:-:S07]  /*29b0*/  PRMT R152, R152, 0x5410, R168 ;  /* 0x0000541098987816 */ /* 0x000fce00000000a8 */
.L_x_3826:
        /* <DEDUP_REMOVED lines=11> */
[----:B------:R-:W-:-:S03]  /*2a70*/  IMAD.U32 R171, R149, 0x10000, RZ ;  /* 0x0001000095ab7824 */ /* 0x000fc600078e00ff */
[----:B------:R-:W-:-:S04]  /*2a80*/  FMUL.FTZ R168, R168, UR14 ;  /* 0x0000000ea8a87c20 */ /* 0x000fc80008410000 */
[----:B------:R-:W-:-:S07]  /*2a90*/  FMUL.FTZ R171, R171, R168 ;  /* 0x000000a8abab7220 */ /* 0x000fce0000410000 */
.L_x_3833:
[----:B------:R-:W-:Y:S05]  /*2aa0*/  BSYNC.RECONVERGENT B1 ;  /* 0x0000000000017941 */ /* 0x000fea0003800200 */
.L_x_3832:
        /* <DEDUP_REMOVED lines=13> */
.L_x_3835:
[----:B------:R-:W-:Y:S05]  /*2b80*/  BSYNC.RECONVERGENT B1 ;  /* 0x0000000000017941 */ /* 0x000fea0003800200 */
.L_x_3834:
[----:B------:R-:W-:-:S04]  /*2b90*/  F2FP.BF16.F32.PACK_AB R168, RZ, R168 ;  /* 0x000000a8ffa8723e */ /* 0x000fc800000010ff */
[----:B------:R-:W-:-:S07]  /*2ba0*/  PRMT R153, R168, 0x7610, R153 ;  /* 0x00007610a8997816 */ /* 0x000fce0000000099 */
.L_x_3831:
[----:B------:R-:W-:Y:S05]  /*2bb0*/  @!P4 BRA `(.L_x_3836) ;  /* 0x00000000007cc947 */ /* 0x000fea0003800000 */
[----:B-----5:R-:W-:Y:S01]  /*2bc0*/  LOP3.LUT P5, RZ, R184, 0xff000000, RZ, 0xc0, !PT ;  /* 0xff000000b8ff7812 */ /* 0x020fe200078ac0ff */
[----:B------:R-:W-:Y:S01]  /*2bd0*/  BSSY.RECONVERGENT B1, `(.L_x_3837) ;  /* 0x000000d000017945 */ /* 0x000fe20003800200 */
[----:B------:R-:W-:-:S11]  /*2be0*/  HFMA2 R168, -RZ, RZ, 0, 0 ;  /* 0x00000000ffa87431 */ /* 0x000fd600000001ff */
[----:B------:R-:W-:Y:S05]  /*2bf0*/  @!P5 BRA `(.L_x_3838) ;  /* 0x000000000028d947 */ /* 0x000fea0003800000 */
[----:B------:R-:W-:Y:S01]  /*2c00*/  FFMA.FTZ R168, R14, R167, R166 ;  /* 0x000000a70ea87223 */ /* 0x000fe200000100a6 */
[----:B------:R-:W-:-:S03]  /*2c10*/  ISETP.GT.AND P6, PT, R211, RZ, PT ;  /* 0x000000ffd300720c */ /* 0x000fc60003fc4270 */
[--C-:B------:R-:W-:Y:S01]  /*2c20*/  FADD.FTZ R171, R15, -R168.reuse ;  /* 0x800000a80fab7221 */ /* 0x100fe20000010000 */
[----:B------:R-:W-:-:S03]  /*2c30*/  PRMT R168, R149, 0x7632, R168 ;  /* 0x0000763295a87816 */ /* 0x000fc600000000a8 */
[----:B------:R-:W-:Y:S01]  /*2c40*/  FMUL.FTZ R171, R212, R171 ;  /* 0x000000abd4ab7220 */ /* 0x000fe20000410000 */
[----:B------:R-:W-:-:S04]  /*2c50*/  SHF.L.U32 R168, R168, 0x10, RZ ;  /* 0x00000010a8a87819 */ /* 0x000fc800000006ff */
[----:B------:R-:W-:-:S05]  /*2c60*/  FSEL R171, R171, RZ, P6 ;  /* 0x000000ffabab7208 */ /* 0x000fca0003000000 */
[----:B------:R-:W-:-:S04]  /*2c70*/  FMUL.FTZ R171, R171, UR15 ;  /* 0x0000000fabab7c20 */ /* 0x000fc80008410000 */
[----:B------:R-:W-:-:S04]  /*2c80*/  FMUL.FTZ R171, R171, UR14 ;  /* 0x0000000eabab7c20 */ /* 0x000fc80008410000 */
[----:B------:R-:W-:-:S07]  /*2c90*/  FMUL.FTZ R168, R168, R171 ;  /* 0x000000aba8a87220 */ /* 0x000fce0000410000 */
.L_x_3838:
[----:B------:R-:W-:Y:S05]  /*2ca0*/  BSYNC.RECONVERGENT B1 ;  /* 0x0000000000017941 */ /* 0x000fea0003800200 */
.L_x_3837:
        /* <DEDUP_REMOVED lines=13> */
.L_x_3840:
[----:B------:R-:W-:Y:S05]  /*2d80*/  BSYNC.RECONVERGENT B1 ;  /* 0x0000000000017941 */ /* 0x000fea0003800200 */
.L_x_3839:
[----:B------:R-:W-:-:S04]  /*2d90*/  F2FP.BF16.F32.PACK_AB R168, RZ, R168 ;  /* 0x000000a8ffa8723e */ /* 0x000fc800000010ff */
[----:B------:R-:W-:-:S07]  /*2da0*/  PRMT R153, R153, 0x5410, R168 ;  /* 0x0000541099997816 */ /* 0x000fce00000000a8 */
.L_x_3836:
        /* <DEDUP_REMOVED lines=14> */
.L_x_3843:
[----:B------:R-:W-:Y:S05]  /*2e90*/  BSYNC.RECONVERGENT B1 ;  /* 0x0000000000017941 */ /* 0x000fea0003800200 */
.L_x_3842:
        /* <DEDUP_REMOVED lines=13> */
.L_x_3845:
[----:B------:R-:W-:Y:S05]  /*2f70*/  BSYNC.RECONVERGENT B1 ;  /* 0x0000000000017941 */ /* 0x000fea0003800200 */
.L_x_3844:
[----:B------:R-:W-:-:S04]  /*2f80*/  F2FP.BF16.F32.PACK_AB R168, RZ, R168 ;  /* 0x000000a8ffa8723e */ /* 0x000fc800000010ff */
[----:B------:R-:W-:-:S07]  /*2f90*/  PRMT R154, R168, 0x7610, R154 ;  /* 0x00007610a89a7816 */ /* 0x000fce000000009a */
.L_x_3841:
        /* <DEDUP_REMOVED lines=15> */
.L_x_3848:
[----:B------:R-:W-:Y:S05]  /*3090*/  BSYNC.RECONVERGENT B1 ;  /* 0x0000000000017941 */ /* 0x000fea0003800200 */
.L_x_3847:
        /* <DEDUP_REMOVED lines=13> */
.L_x_3850:
[----:B------:R-:W-:Y:S05]  /*3170*/  BSYNC.RECONVERGENT B1 ;  /* 0x0000000000017941 */ /* 0x000fea0003800200 */
.L_x_3849:
[----:B------:R-:W-:-:S04]  /*3180*/  F2FP.BF16.F32.PACK_AB R168, RZ, R168 ;  /* 0x000000a8ffa8723e */ /* 0x000fc800000010ff */
[----:B------:R-:W-:-:S07]  /*3190*/  PRMT R154, R154, 0x5410, R168 ;  /* 0x000054109a9a7816 */ /* 0x000fce00000000a8 */
.L_x_3846:
        /* <DEDUP_REMOVED lines=14> */
.L_x_3853:
[----:B------:R-:W-:Y:S05]  /*3280*/  BSYNC.RECONVERGENT B1 ;  /* 0x0000000000017941 */ /* 0x000fea0003800200 */
.L_x_3852:
        /* <DEDUP_REMOVED lines=13> */
.L_x_3855:
[----:B------:R-:W-:Y:S05]  /*3360*/  BSYNC.RECONVERGENT B1 ;  /* 0x0000000000017941 */ /* 0x000fea0003800200 */
.L_x_3854:
[----:B------:R-:W-:-:S04]  /*3370*/  F2FP.BF16.F32.PACK_AB R168, RZ, R168 ;  /* 0x000000a8ffa8723e */ /* 0x000fc800000010ff */
[----:B------:R-:W-:-:S07]  /*3380*/  PRMT R155, R168, 0x7610, R155 ;  /* 0x00007610a89b7816 */ /* 0x000fce000000009b */
.L_x_3851:
        /* <DEDUP_REMOVED lines=21> */
.L_x_3820:
        /* <DEDUP_REMOVED lines=46> */
.L_x_3857:
        /* <DEDUP_REMOVED lines=13> */
.L_x_3858:
[----:B------:R-:W-:Y:S05]  /*3890*/  @!P4 BRA `(.L_x_3859) ;  /* 0x000000000040c947 */ /* 0x000fea0003800000 */
[----:B-----5:R-:W-:Y:S01]  /*38a0*/  LOP3.LUT P5, RZ, R184, 0xff0000, RZ, 0xc0, !PT ;  /* 0x00ff0000b8ff7812 */ /* 0x020fe200078ac0ff */
[----:B------:R-:W-:-:S12]  /*38b0*/  HFMA2 R213, -RZ, RZ, 0, 0 ;  /* 0x00000000ffd57431 */ /* 0x000fd800000001ff */
[----:B------:R-:W0:Y:S01]  /*38c0*/  @P5 LDC.64 R156, c[0x0][0x408] ;  /* 0x00010200ff9c5b82 */ /* 0x000e220000000a00 */
[----:B------:R-:W-:-:S07]  /*38d0*/  @P5 SHF.L.U32 R215, R149, 0x10, RZ ;  /* 0x0000001095d75819 */ /* 0x000fce00000006ff */
[----:B------:R-:W1:Y:S01]  /*38e0*/  @P5 LDC.64 R158, c[0x0][0x408] ;  /* 0x00010200ff9e5b82 */ /* 0x000e620000000a00 */
[----:B0-----:R-:W-:-:S04]  /*38f0*/  @P5 FMUL.FTZ R157, R214, R157 ;  /* 0x0000009dd69d5220 */ /* 0x001fc80000410000 */
[----:B------:R-:W-:Y:S01]  /*3900*/  @P5 FMUL.FTZ R217, R157, R156 ;  /* 0x0000009c9dd95220 */ /* 0x000fe20000410000 */
[----:B------:R-:W-:Y:S02]  /*3910*/  @P5 SHF.L.U32 R156, R133, 0x10, RZ ;  /* 0x00000010859c5819 */ /* 0x000fe400000006ff */
[----:B------:R-:W-:Y:S01]  /*3920*/  MOV R157, RZ ;  /* 0x000000ff009d7202 */ /* 0x000fe20000000f00 */
[----:B-1----:R-:W-:Y:S02]  /*3930*/  @P5 FMUL.FTZ R159, R214, R159 ;  /* 0x0000009fd69f5220 */ /* 0x002fe40000410000 */
[----:B------:R-:W-:Y:S02]  /*3940*/  @P5 FMUL.FTZ R213, R156, R217 ;  /* 0x000000d99cd55220 */ /* 0x000fe40000410000 */
[----:B------:R-:W-:-:S03]  /*3950*/  @P5 FMUL.FTZ R158, R159, R158 ;  /* 0x0000009e9f9e5220 */ /* 0x000fc60000410000 */
[----:B------:R-:W-:Y:S01]  /*3960*/  F2FP.BF16.F32.PACK_AB R213, RZ, R213 ;  /* 0x000000d5ffd5723e */ /* 0x000fe200000010ff */
[----:B------:R-:W-:-:S03]  /*3970*/  @P5 FMUL.FTZ R157, R215, R158 ;  /* 0x0000009ed79d5220 */ /* 0x000fc60000410000 */
[----:B------:R-:W-:Y:S01]  /*3980*/  PRMT R153, R213, 0x7610, R153 ;  /* 0x00007610d5997816 */ /* 0x000fe20000000099 */
[----:B------:R-:W-:-:S07]  /*3990*/  FADD.FTZ R66, R66, R157 ;  /* 0x0000009d42427221 */ /* 0x000fce0000010000 */
.L_x_3859:
        /* <DEDUP_REMOVED lines=8> */
[----:B------:R-:W-:Y:S02]  /*3a20*/  @P5 PRMT R157, R149, 0x7632, R157 ;  /* 0x00007632959d5816 */ /* 0x000fe4000000009d */
[----:B------:R-:W-:Y:S01]  /*3a30*/  MOV R156, RZ ;  /* 0x000000ff009c7202 */ /* 0x000fe20000000f00 */
[----:B-1----:R-:W-:Y:S01]  /*3a40*/  @P5 FMUL.FTZ R159, R216, R159 ;  /* 0x0000009fd89f5220 */ /* 0x002fe20000410000 */
[----:B------:R-:W-:Y:S01]  /*3a50*/  @P5 SHF.L.U32 R157, R157, 0x10, RZ ;  /* 0x000000109d9d5819 */ /* 0x000fe200000006ff */
[----:B------:R-:W-:Y:S02]  /*3a60*/  @P5 FMUL.FTZ R213, R215, R218 ;  /* 0x000000dad7d55220 */ /* 0x000fe40000410000 */
[----:B------:R-:W-:-:S03]  /*3a70*/  @P5 FMUL.FTZ R158, R159, R158 ;  /* 0x0000009e9f9e5220 */ /* 0x000fc60000410000 */
[----:B------:R-:W-:Y:S01]  /*3a80*/  F2FP.BF16.F32.PACK_AB R213, RZ, R213 ;  /* 0x000000d5ffd5723e */ /* 0x000fe200000010ff */
[----:B------:R-:W-:-:S03]  /*3a90*/  @P5 FMUL.FTZ R156, R157, R158 ;  /* 0x0000009e9d9c5220 */ /* 0x000fc60000410000 */
[----:B------:R-:W-:Y:S01]  /*3aa0*/  PRMT R153, R153, 0x5410, R213 ;  /* 0x0000541099997816 */ /* 0x000fe200000000d5 */
[----:B------:R-:W-:-:S07]  /*3ab0*/  FADD.FTZ R67, R67, R156 ;  /* 0x0000009c43437221 */ /* 0x000fce0000010000 */
.L_x_3860:
        /* <DEDUP_REMOVED lines=17> */
.L_x_3861:
        /* <DEDUP_REMOVED lines=18> */
.L_x_3862:
        /* <DEDUP_REMOVED lines=17> */
.L_x_3863:
[----:B------:R-:W-:Y:S02]  /*3e00*/  MOV R159, R216 ;  /* 0x000000d8009f7202 */ /* 0x000fe40000000f00 */
[----:B------:R-:W-:Y:S02]  /*3e10*/  MOV R158, R214 ;  /* 0x000000d6009e7202 */ /* 0x000fe40000000f00 */
[----:B------:R-:W-:Y:S02]  /*3e20*/  MOV R157, R171 ;  /* 0x000000ab009d7202 */ /* 0x000fe40000000f00 */
[----:B------:R-:W-:Y:S01]  /*3e30*/  MOV R156, R168 ;  /* 0x000000a8009c7202 */ /* 0x000fe20000000f00 */
[----:B------:R-:W-:Y:S06]  /*3e40*/  @!P4 BRA `(.L_x_3856) ;  /* 0x000000140018c947 */ /* 0x000fec0003800000 */
[----:B-----5:R-:W-:Y:S01]  /*3e50*/  ISETP.GE.U32.AND P5, PT, R184, RZ, PT ;  /* 0x000000ffb800720c */ /* 0x020fe20003fa6070 */
[----:B------:R-:W-:Y:S01]  /*3e60*/  FMUL.FTZ R168, R163, UR15 ;  /* 0x0000000fa3a87c20 */ /* 0x000fe20008410000 */
[----:B------:R-:W-:Y:S02]  /*3e70*/  HFMA2 R213, -RZ, RZ, 0, 0 ;  /* 0x00000000ffd57431 */ /* 0x000fe400000001ff */
        /* <DEDUP_REMOVED lines=12> */
.L_x_3819:
[----:B------:R-:W-:Y:S02]  /*3f40*/  MOV R170, UR16 ;  /* 0x0000001000aa7c02 */ /* 0x000fe40008000f00 */
[----:B------:R-:W-:Y:S02]  /*3f50*/  MOV R169, UR17 ;  /* 0x0000001100a97c02 */ /* 0x000fe40008000f00 */
[----:B------:R-:W-:-:S04]  /*3f60*/  ISETP.NE.U32.AND P5, PT, R170, RZ, PT ;  /* 0x000000ffaa00720c */ /* 0x000fc80003fa5070 */
[----:B------:R-:W-:-:S13]  /*3f70*/  ISETP.NE.AND.EX P5, PT, R169, RZ, PT, P5 ;  /* 0x000000ffa900720c */ /* 0x000fda0003fa5350 */
[----:B------:R-:W-:Y:S05]  /*3f80*/  @P5 BRA `(.L_x_3864) ;  /* 0x0000000800385947 */ /* 0x000fea0003800000 */
[----:B------:R-:W-:Y:S05]  /*3f90*/  @!P4 BRA `(.L_x_3865) ;  /* 0x000000000040c947 */ /* 0x000fea0003800000 */
[----:B------:R-:W-:Y:S01]  /*3fa0*/  @P3 FFMA.FTZ R214, R209, R167, R166 ;  /* 0x000000a7d1d63223 */ /* 0x000fe200000100a6 */
[----:B-----5:R-:W-:Y:S02]  /*3fb0*/  LOP3.LUT P5, RZ, R184, 0xff, RZ, 0xc0, !PT ;  /* 0x000000ffb8ff7812 */ /* 0x020fe400078ac0ff */
[----:B------:R-:W-:Y:S01]  /*3fc0*/  MOV R168, R40 ;  /* 0x0000002800a87202 */ /* 0x000fe20000000f00 */
[----:B------:R-:W-:Y:S01]  /*3fd0*/  @P3 FADD.FTZ R171, R207, -R214 ;  /* 0x800000d6cfab3221 */ /* 0x000fe20000010000 */
[----:B------:R-:W-:-:S03]  /*3fe0*/  MOV R213, RZ ;  /* 0x000000ff00d57202 */ /* 0x000fc60000000f00 */
        /* <DEDUP_REMOVED lines=11> */
.L_x_3865:
[----:B------:R-:W-:Y:S05]  /*40a0*/  @!P4 BRA `(.L_x_3866) ;  /* 0x000000000044c947 */ /* 0x000fea0003800000 */
[----:B------:R-:W-:Y:S01]  /*40b0*/  @P3 FFMA.FTZ R171, R208, R167, R166 ;  /* 0x000000a7d0ab3223 */ /* 0x000fe200000100a6 */
[----:B-----5:R-:W-:Y:S01]  /*40c0*/  LOP3.LUT P5, RZ, R184, 0xff00, RZ, 0xc0, !PT ;  /* 0x0000ff00b8ff7812 */ /* 0x020fe200078ac0ff */
[----:B------:R-:W-:Y:S01]  /*40d0*/  HFMA2 R214, -RZ, RZ, 0, 0 ;  /* 0x00000000ffd67431 */ /* 0x000fe200000001ff */
[----:B------:R-:W-:Y:S01]  /*40e0*/  MOV R168, R41 ;  /* 0x0000002900a87202 */ /* 0x000fe20000000f00 */
        /* <DEDUP_REMOVED lines=13> */
.L_x_3866:
[----:B------:R-:W-:Y:S05]  /*41c0*/  @!P4 BRA `(.L_x_3867) ;  /* 0x000000000040c947 */ /* 0x000fea0003800000 */
[----:B------:R-:W-:Y:S01]  /*41d0*/  @P3 FFMA.FTZ R171, R13, R167, R166 ;  /* 0x000000a70dab3223 */ /* 0x000fe200000100a6 */
[----:B-----5:R-:W-:Y:S01]  /*41e0*/  LOP3.LUT P5, RZ, R184, 0xff0000, RZ, 0xc0, !PT ;  /* 0x00ff0000b8ff7812 */ /* 0x020fe200078ac0ff */
[----:B------:R-:W-:Y:S01]  /*41f0*/  IMAD.MOV.U32 R213, RZ, RZ, RZ ;  /* 0x000000ffffd57224 */ /* 0x000fe200078e00ff */
[----:B------:R-:W-:Y:S01]  /*4200*/  MOV R168, R42 ;  /* 0x0000002a00a87202 */ /* 0x000fe20000000f00 */
        /* <DEDUP_REMOVED lines=12> */
.L_x_3867:
        /* <DEDUP_REMOVED lines=18> */
.L_x_3868:
        /* <DEDUP_REMOVED lines=17> */
.L_x_3869:
        /* <DEDUP_REMOVED lines=18> */
.L_x_3870:
        /* <DEDUP_REMOVED lines=17> */
.L_x_3871:
[----:B------:R-:W-:Y:S05]  /*4730*/  @!P4 BRA `(.L_x_3856) ;  /* 0x0000000800dcc947 */ /* 0x000fea0003800000 */
[----:B-----5:R-:W-:Y:S01]  /*4740*/  ISETP.GE.U32.AND P5, PT, R184, RZ, PT ;  /* 0x000000ffb800720c */ /* 0x020fe20003fa6070 */
[----:B------:R-:W-:Y:S01]  /*4750*/  @P3 FFMA.FTZ R214, R22, R167, R166 ;  /* 0x000000a716d63223 */ /* 0x000fe200000100a6 */
[----:B------:R-:W-:Y:S01]  /*4760*/  MOV R168, R39 ;  /* 0x0000002700a87202 */ /* 0x000fe20000000f00 */
[----:B------:R-:W-:Y:S01]  /*4770*/  HFMA2 R213, -RZ, RZ, 0, 0 ;  /* 0x00000000ffd57431 */ /* 0x000fe200000001ff */
[----:B------:R-:W-:Y:S01]  /*4780*/  ISETP.GE.U32.AND.EX P5, PT, R185, 0x1000000, PT, P5 ;  /* 0x01000000b900780c */ /* 0x000fe20003fa6150 */
[----:B------:R-:W-:-:S04]  /*4790*/  @P3 FADD.FTZ R214, R23, -R214 ;  /* 0x800000d617d63221 */ /* 0x000fc80000010000 */
[----:B------:R-:W-:-:S04]  /*47a0*/  @P3 FFMA.FTZ R168, R212, R214, R39 ;  /* 0x000000d6d4a83223 */ /* 0x000fc80000010027 */
[----:B------:R-:W-:-:S04]  /*47b0*/  FMUL.FTZ R168, R168, UR15 ;  /* 0x0000000fa8a87c20 */ /* 0x000fc80008410000 */
        /* <DEDUP_REMOVED lines=11> */
.L_x_3864:
[-CC-:B------:R-:W-:Y:S01]  /*4870*/  @P3 FFMA.FTZ R157, R208, R167.reuse, R166.reuse ;  /* 0x000000a7d09d3223 */ /* 0x180fe200000100a6 */
[--C-:B------:R-:W-:Y:S01]  /*4880*/  @P3 FFMA.FTZ R156, R14, R167, R166.reuse ;  /* 0x000000a70e9c3223 */ /* 0x100fe200000100a6 */
[----:B-----5:R-:W-:Y:S01]  /*4890*/  MOV R171, R41 ;  /* 0x0000002900ab7202 */ /* 0x020fe20000000f00 */
[----:B------:R-:W-:Y:S01]  /*48a0*/  @P3 FFMA.FTZ R161, R21, R167, R166 ;  /* 0x000000a715a13223 */ /* 0x000fe200000100a6 */
[----:B------:R-:W-:Y:S01]  /*48b0*/  @P3 FADD.FTZ R157, R206, -R157 ;  /* 0x8000009dce9d3221 */ /* 0x000fe20000010000 */
[----:B------:R-:W-:Y:S01]  /*48c0*/  @P3 FADD.FTZ R156, R15, -R156 ;  /* 0x8000009c0f9c3221 */ /* 0x000fe20000010000 */
[----:B------:R-:W-:Y:S01]  /*48d0*/  MOV R216, R43 ;  /* 0x0000002b00d87202 */ /* 0x000fe20000000f00 */
[--C-:B------:R-:W-:Y:S01]  /*48e0*/  @P3 FFMA.FTZ R159, R13, R167, R166.reuse ;  /* 0x000000a70d9f3223 */ /* 0x100fe200000100a6 */
[C---:B------:R-:W-:Y:S01]  /*48f0*/  @P3 FFMA.FTZ R171, R212.reuse, R157, R41 ;  /* 0x0000009dd4ab3223 */ /* 0x040fe20000010029 */
[-CC-:B------:R-:W-:Y:S01]  /*4900*/  @P3 FFMA.FTZ R157, R17, R167.reuse, R166.reuse ;  /* 0x000000a7119d3223 */ /* 0x180fe200000100a6 */
[----:B------:R-:W-:Y:S01]  /*4910*/  @P3 FFMA.FTZ R216, R212, R156, R43 ;  /* 0x0000009cd4d83223 */ /* 0x000fe2000001002b */
[-CC-:B------:R-:W-:Y:S01]  /*4920*/  @P3 FFMA.FTZ R156, R209, R167.reuse, R166.reuse ;  /* 0x000000a7d19c3223 */ /* 0x180fe200000100a6 */
[-CC-:B------:R-:W-:Y:S01]  /*4930*/  @P3 FFMA.FTZ R158, R18, R167.reuse, R166.reuse ;  /* 0x000000a7129e3223 */ /* 0x180fe200000100a6 */
[----:B------:R-:W-:Y:S01]  /*4940*/  @P3 FADD.FTZ R157, R16, -R157 ;  /* 0x8000009d109d3221 */ /* 0x000fe20000010000 */
[----:B------:R-:W-:Y:S01]  /*4950*/  @P3 FFMA.FTZ R168, R22, R167, R166 ;  /* 0x000000a716a83223 */ /* 0x000fe200000100a6 */
[----:B------:R-:W-:Y:S01]  /*4960*/  MOV R160, R36 ;  /* 0x0000002400a07202 */ /* 0x000fe20000000f00 */
[----:B------:R-:W-:Y:S01]  /*4970*/  @P3 FADD.FTZ R161, R20, -R161 ;  /* 0x800000a114a13221 */ /* 0x000fe20000010000 */
        /* <DEDUP_REMOVED lines=28> */
.L_x_3872:
[----:B------:R-:W-:Y:S05]  /*4b40*/  @!P4 BRA `(.L_x_3873) ;  /* 0x000000000030c947 */ /* 0x000fea0003800000 */
[----:B------:R-:W-:Y:S01]  /*4b50*/  LOP3.LUT P5, RZ, R184, 0xff00, RZ, 0xc0, !PT ;  /* 0x0000ff00b8ff7812 */ /* 0x000fe200078ac0ff */
        /* <DEDUP_REMOVED lines=11> */
.L_x_3873:
[----:B------:R-:W-:Y:S05]  /*4c10*/  @!P4 BRA `(.L_x_3874) ;  /* 0x000000000040c947 */ /* 0x000fea0003800000 */
[----:B------:R-:W-:Y:S01]  /*4c20*/  LOP3.LUT P5, RZ, R184, 0xff0000, RZ, 0xc0, !PT ;  /* 0x00ff0000b8ff7812 */ /* 0x000fe200078ac0ff */
        /* <DEDUP_REMOVED lines=15> */
.L_x_3874:
        /* <DEDUP_REMOVED lines=18> */
.L_x_3875:
        /* <DEDUP_REMOVED lines=17> */
.L_x_3876:
        /* <DEDUP_REMOVED lines=18> */
.L_x_3877:
        /* <DEDUP_REMOVED lines=17> */
.L_x_3878:
[----:B------:R-:W-:Y:S02]  /*5180*/  MOV R159, R216 ;  /* 0x000000d8009f7202 */ /* 0x000fe40000000f00 */
[----:B------:R-:W-:Y:S02]  /*5190*/  MOV R158, R214 ;  /* 0x000000d6009e7202 */ /* 0x000fe40000000f00 */
[----:B------:R-:W-:Y:S02]  /*51a0*/  MOV R157, R171 ;  /* 0x000000ab009d7202 */ /* 0x000fe40000000f00 */
[----:B------:R-:W-:Y:S01]  /*51b0*/  MOV R156, R168 ;  /* 0x000000a8009c7202 */ /* 0x000fe20000000f00 */
        /* <DEDUP_REMOVED lines=15> */
.L_x_3856:
[----:B------:R-:W-:-:S04]  /*52b0*/  ISETP.NE.U32.AND P5, PT, R170, RZ, PT ;  /* 0x000000ffaa00720c */ /* 0x000fc80003fa5070 */
[----:B------:R-:W-:Y:S02]  /*52c0*/  ISETP.NE.AND.EX P5, PT, R169, RZ, PT, P5 ;  /* 0x000000ffa900720c */ /* 0x000fe40003fa5350 */
[----:B------:R-:W0:Y:S11]  /*52d0*/  @P4 LDC.64 R168, c[0x0][0x468] ;  /* 0x00011a00ffa84b82 */ /* 0x000e360000000a00 */
        /* <DEDUP_REMOVED lines=8> */
.L_x_3817:
[----:B------:R-:W-:Y:S05]  /*5360*/  BSYNC.RECONVERGENT B0 ;  /* 0x0000000000007941 */ /* 0x000fea0003800200 */
.L_x_3816:
        /* <DEDUP_REMOVED lines=8> */
.L_x_3881:
[----:B------:R-:W-:Y:S05]  /*53f0*/  BRA.U !UP0, `(.L_x_3882) ;  /* 0x0000001108cc7547 */ /* 0x000fea000b800000 */
[----:B------:R-:W-:-:S04]  /*5400*/  UISETP.NE.U32.AND UP0, UPT, UR16, URZ, UPT ;  /* 0x000000ff1000728c */ /* 0x000fc8000bf05070 */
[----:B------:R-:W-:-:S06]  /*5410*/  UISETP.NE.AND.EX UP0, UPT, UR17, URZ, UPT, UP0 ;  /* 0x000000ff1100728c */ /* 0x000fcc000bf05300 */
[----:B------:R-:W-:-:S13]  /*5420*/  PLOP3.LUT P5, PT, PT, PT, UP0, 0x80, 0x8 ;  /* 0x000000000008781c */ /* 0x000fda0003faf008 */
[----:B------:R-:W-:Y:S05]  /*5430*/  @!P5 BRA `(.L_x_3883) ;  /* 0x000000080094d947 */ /* 0x000fea0003800000 */
[-CC-:B0-----:R-:W-:Y:S01]  /*5440*/  @P3 FFMA.FTZ R156, R26, R167.reuse, R166.reuse ;  /* 0x000000a71a9c3223 */ /* 0x181fe200000100a6 */
[----:B-----5:R-:W-:Y:S02]  /*5450*/  IMAD.MOV.U32 R163, RZ, RZ, R33 ;  /* 0x000000ffffa37224 */ /* 0x020fe400078e0021 */
[----:B------:R-:W-:Y:S01]  /*5460*/  @P3 FFMA.FTZ R157, R177, R167, R166 ;  /* 0x000000a7b19d3223 */ /* 0x000fe200000100a6 */
[----:B------:R-:W-:Y:S01]  /*5470*/  MOV R168, R34 ;  /* 0x0000002200a87202 */ /* 0x000fe20000000f00 */
[----:B------:R-:W-:Y:S01]  /*5480*/  @P3 FADD.FTZ R156, R27, -R156 ;  /* 0x8000009c1b9c3221 */ /* 0x000fe20000010000 */
[----:B------:R-:W-:Y:S01]  /*5490*/  MOV R214, R35 ;  /* 0x0000002300d67202 */ /* 0x000fe20000000f00 */
[----:B------:R-:W-:Y:S01]  /*54a0*/  @P3 FADD.FTZ R157, R176, -R157 ;  /* 0x8000009db09d3221 */ /* 0x000fe20000010000 */
[-CC-:B------:R-:W-:Y:S01]  /*54b0*/  @P3 FFMA.FTZ R161, R191, R167.reuse, R166.reuse ;  /* 0x000000a7bfa13223 */ /* 0x180fe200000100a6 */
[----:B------:R-:W-:Y:S01]  /*54c0*/  @P3 FFMA.FTZ R163, R212, R156, R33 ;  /* 0x0000009cd4a33223 */ /* 0x000fe20000010021 */
[----:B------:R-:W-:Y:S01]  /*54d0*/  @P3 FFMA.FTZ R156, R178, R167, R166 ;  /* 0x000000a7b29c3223 */ /* 0x000fe200000100a6 */
[----:B------:R-:W-:Y:S01]  /*54e0*/  @P3 FFMA.FTZ R168, R212, R157, R34 ;  /* 0x0000009dd4a83223 */ /* 0x000fe20000010022 */
[-CC-:B------:R-:W-:Y:S01]  /*54f0*/  @P3 FFMA.FTZ R159, R181, R167.reuse, R166.reuse ;  /* 0x000000a7b59f3223 */ /* 0x180fe200000100a6 */
[-C--:B------:R-:W-:Y:S01]  /*5500*/  @P3 FFMA.FTZ R157, R25, R167.reuse, R166 ;  /* 0x000000a7199d3223 */ /* 0x080fe200000100a6 */
[----:B------:R-:W-:Y:S01]  /*5510*/  @P3 FADD.FTZ R156, R179, -R156 ;  /* 0x8000009cb39c3221 */ /* 0x000fe20000010000 */
[-CC-:B------:R-:W-:Y:S01]  /*5520*/  @P3 FFMA.FTZ R158, R192, R167.reuse, R166.reuse ;  /* 0x000000a7c09e3223 */ /* 0x180fe200000100a6 */
[----:B------:R-:W-:Y:S01]  /*5530*/  @P3 FADD.FTZ R161, R190, -R161 ;  /* 0x800000a1bea13221 */ /* 0x000fe20000010000 */
[----:B------:R-:W-:Y:S01]  /*5540*/  @P3 FADD.FTZ R159, R180, -R159 ;  /* 0x8000009fb49f3221 */ /* 0x000fe20000010000 */
[----:B------:R-:W-:Y:S01]  /*5550*/  @P3 FFMA.FTZ R214, R212, R156, R35 ;  /* 0x0000009cd4d63223 */ /* 0x000fe20000010023 */
[----:B------:R-:W-:Y:S01]  /*5560*/  @P3 FFMA.FTZ R156, R182, R167, R166 ;  /* 0x000000a7b69c3223 */ /* 0x000fe200000100a6 */
[----:B------:R-:W-:Y:S01]  /*5570*/  @P3 FADD.FTZ R158, R193, -R158 ;  /* 0x8000009ec19e3221 */ /* 0x000fe20000010000 */
[----:B------:R-:W-:Y:S01]  /*5580*/  @P3 FADD.FTZ R157, R24, -R157 ;  /* 0x8000009d189d3221 */ /* 0x000fe20000010000 */
[----:B------:R-:W-:Y:S01]  /*5590*/  MOV R162, R30 ;  /* 0x0000001e00a27202 */ /* 0x000fe20000000f00 */
[----:B------:R-:W-:Y:S01]  /*55a0*/  @P3 FADD.FTZ R156, R183, -R156 ;  /* 0x8000009cb79c3221 */ /* 0x000fe20000010000 */
        /* <DEDUP_REMOVED lines=22> */
.L_x_3884:
        /* <DEDUP_REMOVED lines=13> */
.L_x_3885:
[----:B------:R-:W-:Y:S05]  /*57e0*/  @!P4 BRA `(.L_x_3886) ;  /* 0x000000000040c947 */ /* 0x000fea0003800000 */
[----:B------:R-:W-:-:S13]  /*57f0*/  LOP3.LUT P6, RZ, R186, 0xff0000, RZ, 0xc0, !PT ;  /* 0x00ff0000baff7812 */ /* 0x000fda00078cc0ff */
[----:B------:R-:W0:Y:S01]  /*5800*/  @P6 LDC.64 R156, c[0x0][0x408] ;  /* 0x00010200ff9c6b82 */ /* 0x000e220000000a00 */
[----:B------:R-:W-:-:S07]  /*5810*/  @P6 SHF.L.U32 R213, R149, 0x10, RZ ;  /* 0x0000001095d56819 */ /* 0x000fce00000006ff */
[----:B------:R-:W1:Y:S01]  /*5820*/  @P6 LDC.64 R158, c[0x0][0x408] ;  /* 0x00010200ff9e6b82 */ /* 0x000e620000000a00 */
[----:B0-----:R-:W-:Y:S01]  /*5830*/  @P6 FMUL.FTZ R171, R168, R157 ;  /* 0x0000009da8ab6220 */ /* 0x001fe20000410000 */
[----:B------:R-:W-:-:S03]  /*5840*/  HFMA2 R157, -RZ, RZ, 0, 0 ;  /* 0x00000000ff9d7431 */ /* 0x000fc600000001ff */
[----:B------:R-:W-:Y:S01]  /*5850*/  @P6 FMUL.FTZ R156, R171, R156 ;  /* 0x0000009cab9c6220 */ /* 0x000fe20000410000 */
[----:B------:R-:W-:Y:S01]  /*5860*/  @P6 SHF.L.U32 R171, R125, 0x10, RZ ;  /* 0x000000107dab6819 */ /* 0x000fe200000006ff */
[----:B-1----:R-:W-:Y:S01]  /*5870*/  @P6 FMUL.FTZ R215, R168, R159 ;  /* 0x0000009fa8d76220 */ /* 0x002fe20000410000 */
[----:B------:R-:W-:Y:S01]  /*5880*/  MOV R159, RZ ;  /* 0x000000ff009f7202 */ /* 0x000fe20000000f00 */
[----:B------:R-:W-:Y:S02]  /*5890*/  @P6 FMUL.FTZ R157, R213, R156 ;  /* 0x0000009cd59d6220 */ /* 0x000fe40000410000 */
[----:B------:R-:W-:Y:S02]  /*58a0*/  @P6 FMUL.FTZ R158, R215, R158 ;  /* 0x0000009ed79e6220 */ /* 0x000fe40000410000 */
[----:B------:R-:W-:Y:S02]  /*58b0*/  FADD.FTZ R58, R58, R157 ;  /* 0x0000009d3a3a7221 */ /* 0x000fe40000010000 */
[----:B------:R-:W-:-:S05]  /*58c0*/  @P6 FMUL.FTZ R159, R158, R171 ;  /* 0x000000ab9e9f6220 */ /* 0x000fca0000410000 */
[----:B------:R-:W-:-:S04]  /*58d0*/  F2FP.BF16.F32.PACK_AB R159, RZ, R159 ;  /* 0x0000009fff9f723e */ /* 0x000fc800000010ff */
[----:B------:R-:W-:-:S07]  /*58e0*/  PRMT R153, R159, 0x7610, R153 ;  /* 0x000076109f997816 */ /* 0x000fce0000000099 */
.L_x_3886:
[----:B------:R-:W-:Y:S05]  /*58f0*/  @!P4 BRA `(.L_x_3887) ;  /* 0x000000000044c947 */ /* 0x000fea0003800000 */
[----:B------:R-:W-:-:S13]  /*5900*/  LOP3.LUT P6, RZ, R186, 0xff000000, RZ, 0xc0, !PT ;  /* 0xff000000baff7812 */ /* 0x000fda00078cc0ff */
[----:B------:R-:W0:Y:S08]  /*5910*/  @P6 LDC.64 R156, c[0x0][0x408] ;  /* 0x00010200ff9c6b82 */ /* 0x000e300000000a00 */
[----:B------:R-:W1:Y:S01]  /*5920*/  @P6 LDC.64 R158, c[0x0][0x408] ;  /* 0x00010200ff9e6b82 */ /* 0x000e620000000a00 */
[----:B0-----:R-:W-:Y:S01]  /*5930*/  @P6 FMUL.FTZ R171, R214, R157 ;  /* 0x0000009dd6ab6220 */ /* 0x001fe20000410000 */
[----:B------:R-:W-:-:S03]  /*5940*/  @P6 PRMT R157, R149, 0x7632, R157 ;  /* 0x00007632959d6816 */ /* 0x000fc6000000009d */
[----:B------:R-:W-:Y:S01]  /*5950*/  @P6 FMUL.FTZ R216, R171, R156 ;  /* 0x0000009cabd86220 */ /* 0x000fe20000410000 */
[----:B------:R-:W-:Y:S01]  /*5960*/  @P6 SHF.L.U32 R171, R10, 0x10, RZ ;  /* 0x000000100aab6819 */ /* 0x000fe200000006ff */
[----:B------:R-:W-:Y:S01]  /*5970*/  HFMA2 R156, -RZ, RZ, 0, 0 ;  /* 0x00000000ff9c7431 */ /* 0x000fe200000001ff */
[----:B------:R-:W-:Y:S01]  /*5980*/  @P6 SHF.L.U32 R157, R157, 0x10, RZ ;  /* 0x000000109d9d6819 */ /* 0x000fe200000006ff */
[----:B-1----:R-:W-:Y:S01]  /*5990*/  @P6 FMUL.FTZ R213, R214, R159 ;  /* 0x0000009fd6d56220 */ /* 0x002fe20000410000 */
[----:B------:R-:W-:-:S03]  /*59a0*/  MOV R159, RZ ;  /* 0x000000ff009f7202 */ /* 0x000fc60000000f00 */
[----:B------:R-:W-:Y:S01]  /*59b0*/  @P6 FMUL.FTZ R158, R213, R158 ;  /* 0x0000009ed59e6220 */ /* 0x000fe20000410000 */
[----:B------:R-:W-:-:S03]  /*59c0*/  @P6 FMUL.FTZ R156, R157, R216 ;  /* 0x000000d89d9c6220 */ /* 0x000fc60000410000 */
[----:B------:R-:W-:Y:S01]  /*59d0*/  @P6 FMUL.FTZ R159, R158, R171 ;  /* 0x000000ab9e9f6220 */ /* 0x000fe20000410000 */
[----:B------:R-:W-:-:S04]  /*59e0*/  FADD.FTZ R59, R59, R156 ;  /* 0x0000009c3b3b7221 */ /* 0x000fc80000010000 */
[----:B------:R-:W-:-:S04]  /*59f0*/  F2FP.BF16.F32.PACK_AB R159, RZ, R159 ;  /* 0x0000009fff9f723e */ /* 0x000fc800000010ff */
[----:B------:R-:W-:-:S07]  /*5a00*/  PRMT R153, R153, 0x5410, R159 ;  /* 0x0000541099997816 */ /* 0x000fce000000009f */
.L_x_3887:
        /* <DEDUP_REMOVED lines=17> */
.L_x_3888:
        /* <DEDUP_REMOVED lines=18> */
.L_x_3889:
        /* <DEDUP_REMOVED lines=17> */
.L_x_3890:
[----:B------:R-:W-:Y:S02]  /*5d50*/  MOV R157, R163 ;  /* 0x000000a3009d7202 */ /* 0x000fe40000000f00 */
[----:B------:R-:W-:Y:S02]  /*5d60*/  MOV R159, R214 ;  /* 0x000000d6009f7202 */ /* 0x000fe40000000f00 */
[----:B------:R-:W-:Y:S02]  /*5d70*/  MOV R158, R168 ;  /* 0x000000a8009e7202 */ /* 0x000fe40000000f00 */
[----:B------:R-:W-:Y:S02]  /*5d80*/  MOV R156, R170 ;  /* 0x000000aa009c7202 */ /* 0x000fe40000000f00 */
[----:B------:R-:W-:Y:S01]  /*5d90*/  MOV R163, R169 ;  /* 0x000000a900a37202 */ /* 0x000fe20000000f00 */
[----:B------:R-:W-:Y:S06]  /*5da0*/  @!P4 BRA `(.L_x_3891) ;  /* 0x0000002000fcc947 */ /* 0x000fec0003800000 */
[----:B------:R-:W-:Y:S01]  /*5db0*/  ISETP.GE.U32.AND P6, PT, R186, RZ, PT ;  /* 0x000000ffba00720c */ /* 0x000fe20003fc6070 */
[----:B------:R-:W-:Y:S01]  /*5dc0*/  FMUL.FTZ R168, R169, UR15 ;  /* 0x0000000fa9a87c20 */ /* 0x000fe20008410000 */
[----:B------:R-:W-:Y:S02]  /*5dd0*/  CS2R R170, SRZ ;  /* 0x0000000000aa7805 */ /* 0x000fe4000001ff00 */
        /* <DEDUP_REMOVED lines=11> */
.L_x_3883:
[----:B------:R-:W-:Y:S05]  /*5e90*/  @!P4 BRA `(.L_x_3892) ;  /* 0x000000000040c947 */ /* 0x000fea0003800000 */
[----:B0-----:R-:W-:Y:S01]  /*5ea0*/  @P3 FFMA.FTZ R169, R25, R167, R166 ;  /* 0x000000a719a93223 */ /* 0x001fe200000100a6 */
        /* <DEDUP_REMOVED lines=15> */
.L_x_3892:
[----:B------:R-:W-:Y:S05]  /*5fa0*/  @!P4 BRA `(.L_x_3893) ;  /* 0x000000000040c947 */ /* 0x000fea0003800000 */
[----:B0-----:R-:W-:Y:S01]  /*5fb0*/  @P3 FFMA.FTZ R170, R26, R167, R166 ;  /* 0x000000a71aaa3223 */ /* 0x001fe200000100a6 */
[----:B-----5:R-:W-:Y:S02]  /*5fc0*/  LOP3.LUT P6, RZ, R186, 0xff00, RZ, 0xc0, !PT ;  /* 0x0000ff00baff7812 */ /* 0x020fe400078cc0ff */
[----:B------:R-:W-:Y:S01]  /*5fd0*/  MOV R168, R33 ;  /* 0x0000002100a87202 */ /* 0x000fe20000000f00 */
[----:B------:R-:W-:-:S04]  /*5fe0*/  @P3 FADD.FTZ R170, R27, -R170 ;  /* 0x800000aa1baa3221 */ /* 0x000fc80000010000 */
[----:B------:R-:W-:Y:S01]  /*5ff0*/  @P3 FFMA.FTZ R168, R212, R170, R33 ;  /* 0x000000aad4a83223 */ /* 0x000fe20000010021 */
[----:B------:R-:W-:-:S03]  /*6000*/  CS2R R170, SRZ ;  /* 0x0000000000aa7805 */ /* 0x000fc6000001ff00 */
        /* <DEDUP_REMOVED lines=10> */
.L_x_3893:
        /* <DEDUP_REMOVED lines=17> */
.L_x_3894:
        /* <DEDUP_REMOVED lines=17> */
.L_x_3895:
        /* <DEDUP_REMOVED lines=17> */
.L_x_3896:
        /* <DEDUP_REMOVED lines=17> */
.L_x_3897:
        /* <DEDUP_REMOVED lines=17> */
.L_x_3898:
[----:B------:R-:W-:Y:S05]  /*6600*/  @!P4 BRA `(.L_x_3891) ;  /* 0x0000001800e4c947 */ /* 0x000fea0003800000 */
[----:B-----5:R-:W-:Y:S01]  /*6610*/  ISETP.GE.U32.AND P6, PT, R186, RZ, PT ;  /* 0x000000ffba00720c */ /* 0x020fe20003fc6070 */
[----:B0-----:R-:W-:Y:S01]  /*6620*/  @P3 FFMA.FTZ R170, R192, R167, R166 ;  /* 0x000000a7c0aa3223 */ /* 0x001fe200000100a6 */
[----:B------:R-:W-:Y:S02]  /*6630*/  MOV R168, R31 ;  /* 0x0000001f00a87202 */ /* 0x000fe40000000f00 */
[----:B------:R-:W-:Y:S01]  /*6640*/  ISETP.GE.U32.AND.EX P6, PT, R187, 0x1000000, PT, P6 ;  /* 0x01000000bb00780c */ /* 0x000fe20003fc6160 */
[----:B------:R-:W-:-:S04]  /*6650*/  @P3 FADD.FTZ R170, R193, -R170 ;  /* 0x800000aac1aa3221 */ /* 0x000fc80000010000 */
[----:B------:R-:W-:Y:S01]  /*6660*/  @P3 FFMA.FTZ R168, R212, R170, R31 ;  /* 0x000000aad4a83223 */ /* 0x000fe2000001001f */
[----:B------:R-:W-:-:S03]  /*6670*/  CS2R R170, SRZ ;  /* 0x0000000000aa7805 */ /* 0x000fc6000001ff00 */
[----:B------:R-:W-:-:S04]  /*6680*/  FMUL.FTZ R168, R168, UR15 ;  /* 0x0000000fa8a87c20 */ /* 0x000fc80008410000 */
[----:B------:R-:W-:Y:S01]  /*6690*/  @P6 SHF.L.U32 R213, R8, 0x10, RZ ;  /* 0x0000001008d56819 */ /* 0x000fe200000006ff */
[----:B------:R-:W-:Y:S01]  /*66a0*/  FMUL.FTZ R168, R168, UR14 ;  /* 0x0000000ea8a87c20 */ /* 0x000fe20008410000 */
        /* <DEDUP_REMOVED lines=8> */
.L_x_3882:
[----:B------:R-:W-:-:S04]  /*6730*/  UISETP.NE.U32.AND UP0, UPT, UR16, URZ, UPT ;  /* 0x000000ff1000728c */ /* 0x000fc8000bf05070 */
[----:B------:R-:W-:-:S06]  /*6740*/  UISETP.NE.AND.EX UP0, UPT, UR17, URZ, UPT, UP0 ;  /* 0x000000ff1100728c */ /* 0x000fcc000bf05300 */
[----:B------:R-:W-:-:S13]  /*6750*/  PLOP3.LUT P5, PT, PT, PT, UP0, 0x80, 0x8 ;  /* 0x000000000008781c */ /* 0x000fda0003faf008 */
        /* <DEDUP_REMOVED lines=47> */
.L_x_3900:
        /* <DEDUP_REMOVED lines=13> */
.L_x_3901:
[----:B------:R-:W-:Y:S05]  /*6b20*/  @!P4 BRA `(.L_x_3902) ;  /* 0x000000000040c947 */ /* 0x000fea0003800000 */
[----:B-----5:R-:W-:-:S13]  /*6b30*/  LOP3.LUT P6, RZ, R186, 0xff0000, RZ, 0xc0, !PT ;  /* 0x00ff0000baff7812 */ /* 0x020fda00078cc0ff */
[----:B------:R-:W0:Y:S01]  /*6b40*/  @P6 LDC.64 R158, c[0x0][0x408] ;  /* 0x00010200ff9e6b82 */ /* 0x000e220000000a00 */
[----:B------:R-:W-:-:S07]  /*6b50*/  @P6 SHF.L.U32 R213, R125, 0x10, RZ ;  /* 0x000000107dd56819 */ /* 0x000fce00000006ff */
[----:B------:R-:W1:Y:S01]  /*6b60*/  @P6 LDC.64 R156, c[0x0][0x408] ;  /* 0x00010200ff9c6b82 */ /* 0x000e620000000a00 */
[----:B0-----:R-:W-:Y:S01]  /*6b70*/  @P6 FMUL.FTZ R215, R170, R159 ;  /* 0x0000009faad76220 */ /* 0x001fe20000410000 */
[----:B------:R-:W-:-:S03]  /*6b80*/  MOV R159, RZ ;  /* 0x000000ff009f7202 */ /* 0x000fc60000000f00 */
[----:B------:R-:W-:Y:S01]  /*6b90*/  @P6 FMUL.FTZ R158, R215, R158 ;  /* 0x0000009ed79e6220 */ /* 0x000fe20000410000 */
[----:B-1----:R-:W-:Y:S01]  /*6ba0*/  @P6 FMUL.FTZ R171, R170, R157 ;  /* 0x0000009daaab6220 */ /* 0x002fe20000410000 */
[----:B------:R-:W-:Y:S02]  /*6bb0*/  HFMA2 R157, -RZ, RZ, 0, 0 ;  /* 0x00000000ff9d7431 */ /* 0x000fe400000001ff */
[----:B------:R-:W-:Y:S01]  /*6bc0*/  @P6 FMUL.FTZ R159, R213, R158 ;  /* 0x0000009ed59f6220 */ /* 0x000fe20000410000 */
[----:B------:R-:W-:Y:S01]  /*6bd0*/  @P6 FMUL.FTZ R156, R171, R156 ;  /* 0x0000009cab9c6220 */ /* 0x000fe20000410000 */
[----:B------:R-:W-:-:S03]  /*6be0*/  @P6 SHF.L.U32 R171, R149, 0x10, RZ ;  /* 0x0000001095ab6819 */ /* 0x000fc600000006ff */
[----:B------:R-:W-:Y:S02]  /*6bf0*/  F2FP.BF16.F32.PACK_AB R159, RZ, R159 ;  /* 0x0000009fff9f723e */ /* 0x000fe400000010ff */
[----:B------:R-:W-:Y:S02]  /*6c00*/  @P6 FMUL.FTZ R157, R171, R156 ;  /* 0x0000009cab9d6220 */ /* 0x000fe40000410000 */
[----:B------:R-:W-:Y:S02]  /*6c10*/  PRMT R153, R159, 0x7610, R153 ;  /* 0x000076109f997816 */ /* 0x000fe40000000099 */
[----:B------:R-:W-:-:S07]  /*6c20*/  FADD.FTZ R58, R58, R157 ;  /* 0x0000009d3a3a7221 */ /* 0x000fce0000010000 */
.L_x_3902:
[----:B------:R-:W-:Y:S05]  /*6c30*/  @!P4 BRA `(.L_x_3903) ;  /* 0x000000000044c947 */ /* 0x000fea0003800000 */
[----:B-----5:R-:W-:-:S13]  /*6c40*/  LOP3.LUT P6, RZ, R186, 0xff000000, RZ, 0xc0, !PT ;  /* 0xff000000baff7812 */ /* 0x020fda00078cc0ff */
        /* <DEDUP_REMOVED lines=16> */
.L_x_3903:
        /* <DEDUP_REMOVED lines=17> */
.L_x_3904:
        /* <DEDUP_REMOVED lines=18> */
.L_x_3905:
        /* <DEDUP_REMOVED lines=17> */
.L_x_3906:
[----:B------:R-:W-:Y:S02]  /*7090*/  MOV R156, R163 ;  /* 0x000000a3009c7202 */ /* 0x000fe40000000f00 */
[----:B------:R-:W-:Y:S02]  /*70a0*/  MOV R159, R214 ;  /* 0x000000d6009f7202 */ /* 0x000fe40000000f00 */
[----:B------:R-:W-:Y:S02]  /*70b0*/  MOV R158, R170 ;  /* 0x000000aa009e7202 */ /* 0x000fe40000000f00 */
[----:B------:R-:W-:Y:S02]  /*70c0*/  MOV R157, R169 ;  /* 0x000000a9009d7202 */ /* 0x000fe40000000f00 */
[----:B------:R-:W-:Y:S01]  /*70d0*/  MOV R163, R168 ;  /* 0x000000a800a37202 */ /* 0x000fe20000000f00 */
[----:B------:R-:W-:Y:S06]  /*70e0*/  @!P4 BRA `(.L_x_3891) ;  /* 0x00000010002cc947 */ /* 0x000fec0003800000 */
[----:B-----5:R-:W-:Y:S01]  /*70f0*/  ISETP.GE.U32.AND P6, PT, R186, RZ, PT ;  /* 0x000000ffba00720c */ /* 0x020fe20003fc6070 */
        /* <DEDUP_REMOVED lines=13> */
.L_x_3899:
[----:B------:R-:W-:Y:S05]  /*71d0*/  @!P4 BRA `(.L_x_3907) ;  /* 0x000000000080c947 */ /* 0x000fea0003800000 */
[----:B-----5:R-:W-:Y:S01]  /*71e0*/  LOP3.LUT P6, RZ, R186, 0xff, RZ, 0xc0, !PT ;  /* 0x000000ffbaff7812 */ /* 0x020fe200078cc0ff */
[----:B------:R-:W-:Y:S01]  /*71f0*/  BSSY.RECONVERGENT B1, `(.L_x_3908) ;  /* 0x000000e000017945 */ /* 0x000fe20003800200 */
[----:B0-----:R-:W-:-:S11]  /*7200*/  HFMA2 R169, -RZ, RZ, 0, 0 ;  /* 0x00000000ffa97431 */ /* 0x001fd600000001ff */
[----:B------:R-:W-:Y:S05]  /*7210*/  @!P6 BRA `(.L_x_3909) ;  /* 0x00000000002ce947 */ /* 0x000fea0003800000 */
[----:B------:R-:W-:Y:S01]  /*7220*/  FFMA.FTZ R169, R25, R167, R166 ;  /* 0x000000a719a97223 */ /* 0x000fe200000100a6 */
[----:B------:R-:W-:Y:S02]  /*7230*/  P2R R170, PR, RZ, 0x1 ;  /* 0x00000001ffaa7803 */ /* 0x000fe40000000000 */
[----:B------:R-:W-:Y:S01]  /*7240*/  ISETP.GT.AND P0, PT, R211, RZ, PT ;  /* 0x000000ffd300720c */ /* 0x000fe20003f04270 */
[----:B------:R-:W-:-:S04]  /*7250*/  FADD.FTZ R169, R24, -R169 ;  /* 0x800000a918a97221 */ /* 0x000fc80000010000 */
[----:B------:R-:W-:Y:S01]  /*7260*/  FMUL.FTZ R168, R212, R169 ;  /* 0x000000a9d4a87220 */ /* 0x000fe20000410000 */
[----:B------:R-:W-:-:S04]  /*7270*/  SHF.L.U32 R169, R148, 0x10, RZ ;  /* 0x0000001094a97819 */ /* 0x000fc800000006ff */
[----:B------:R-:W-:Y:S02]  /*7280*/  FSEL R168, R168, RZ, P0 ;  /* 0x000000ffa8a87208 */ /* 0x000fe40000000000 */
[----:B------:R-:W-:-:S03]  /*7290*/  ISETP.NE.AND P0, PT, R170, RZ, PT ;  /* 0x000000ffaa00720c */ /* 0x000fc60003f05270 */
[----:B------:R-:W-:-:S04]  /*72a0*/  FMUL.FTZ R168, R168, UR15 ;  /* 0x0000000fa8a87c20 */ /* 0x000fc80008410000 */
[----:B------:R-:W-:-:S04]  /*72b0*/  FMUL.FTZ R168, R168, UR14 ;  /* 0x0000000ea8a87c20 */ /* 0x000fc80008410000 */
[----:B------:R-:W-:-:S07]  /*72c0*/  FMUL.FTZ R169, R169, R168 ;  /* 0x000000a8a9a97220 */ /* 0x000fce0000410000 */
.L_x_3909:
[----:B------:R-:W-:Y:S05]  /*72d0*/  BSYNC.RECONVERGENT B1 ;  /* 0x0000000000017941 */ /* 0x000fea0003800200 */
.L_x_3908:
        /* <DEDUP_REMOVED lines=13> */
.L_x_3911:
[----:B------:R-:W-:Y:S05]  /*73b0*/  BSYNC.RECONVERGENT B1 ;  /* 0x0000000000017941 */ /* 0x000fea0003800200 */
.L_x_3910:
[----:B------:R-:W-:-:S04]  /*73c0*/  F2FP.BF16.F32.PACK_AB R168, RZ, R168 ;  /* 0x000000a8ffa8723e */ /* 0x000fc800000010ff */
[----:B------:R-:W-:-:S07]  /*73d0*/  PRMT R152, R168, 0x7610, R152 ;  /* 0x00007610a8987816 */ /* 0x000fce0000000098 */
.L_x_3907:
        /* <DEDUP_REMOVED lines=8> */
[--C-:B------:R-:W-:Y:S01]  /*7460*/  FADD.FTZ R169, R27, -R168.reuse ;  /* 0x800000a81ba97221 */ /* 0x100fe20000010000 */
[----:B------:R-:W-:-:S03]  /*7470*/  PRMT R168, R148, 0x7632, R168 ;  /* 0x0000763294a87816 */ /* 0x000fc600000000a8 */
[----:B------:R-:W-:Y:S01]  /*7480*/  FMUL.FTZ R169, R212, R169 ;  /* 0x000000a9d4a97220 */ /* 0x000fe20000410000 */
[----:B------:R-:W-:-:S04]  /*7490*/  SHF.L.U32 R168, R168, 0x10, RZ ;  /* 0x00000010a8a87819 */ /* 0x000fc800000006ff */
[----:B------:R-:W-:Y:S02]  /*74a0*/  FSEL R169, R169, RZ, P0 ;  /* 0x000000ffa9a97208 */ /* 0x000fe40000000000 */
[----:B------:R-:W-:-:S03]  /*74b0*/  ISETP.NE.AND P0, PT, R170, RZ, PT ;  /* 0x000000ffaa00720c */ /* 0x000fc60003f05270 */
[----:B------:R-:W-:-:S04]  /*74c0*/  FMUL.FTZ R169, R169, UR15 ;  /* 0x0000000fa9a97c20 */ /* 0x000fc80008410000 */
[----:B------:R-:W-:-:S04]  /*74d0*/  FMUL.FTZ R169, R169, UR14 ;  /* 0x0000000ea9a97c20 */ /* 0x000fc80008410000 */
[----:B------:R-:W-:-:S07]  /*74e0*/  FMUL.FTZ R168, R168, R169 ;  /* 0x000000a9a8a87220 */ /* 0x000fce0000410000 */
.L_x_3914:
[----:B------:R-:W-:Y:S05]  /*74f0*/  BSYNC.RECONVERGENT B1 ;  /* 0x0000000000017941 */ /* 0x000fea0003800200 */
.L_x_3913:
        /* <DEDUP_REMOVED lines=13> */
.L_x_3916:
[----:B------:R-:W-:Y:S05]  /*75d0*/  BSYNC.RECONVERGENT B1 ;  /* 0x0000000000017941 */ /* 0x000fea0003800200 */
.L_x_3915:
[----:B------:R-:W-:-:S04]  /*75e0*/  F2FP.BF16.F32.PACK_AB R168, RZ, R168 ;  /* 0x000000a8ffa8723e */ /* 0x000fc800000010ff */
[----:B------:R-:W-:-:S07]  /*75f0*/  PRMT R152, R152, 0x5410, R168 ;  /* 0x0000541098987816 */ /* 0x000fce00000000a8 */
.L_x_3912:
        /* <DEDUP_REMOVED lines=16> */
.L_x_3919:
[----:B------:R-:W-:Y:S05]  /*7700*/  BSYNC.RECONVERGENT B1 ;  /* 0x0000000000017941 */ /* 0x000fea0003800200 */
.L_x_3918:
        /* <DEDUP_REMOVED lines=13> */
.L_x_3921:
[----:B------:R-:W-:Y:S05]  /*77e0*/  BSYNC.RECONVERGENT B1 ;  /* 0x0000000000017941 */ /* 0x000fea0003800200 */
.L_x_3920:
[----:B------:R-:W-:-:S04]  /*77f0*/  F2FP.BF16.F32.PACK_AB R168, RZ, R168 ;  /* 0x000000a8ffa8723e */ /* 0x000fc800000010ff */
[----:B------:R-:W-:-:S07]  /*7800*/  PRMT R153, R168, 0x7610, R153 ;  /* 0x00007610a8997816 */ /* 0x000fce0000000099 */
.L_x_3917:
        /* <DEDUP_REMOVED lines=17> */
.L_x_3924:
[----:B------:R-:W-:Y:S05]  /*7920*/  BSYNC.RECONVERGENT B1 ;  /* 0x0000000000017941 */ /* 0x000fea0003800200 */
.L_x_3923:
        /* <DEDUP_REMOVED lines=13> */
.L_x_3926:
[----:B------:R-:W-:Y:S05]  /*7a00*/  BSYNC.RECONVERGENT B1 ;  /* 0x0000000000017941 */ /* 0x000fea0003800200 */
.L_x_3925:
[----:B------:R-:W-:-:S04]  /*7a10*/  F2FP.BF16.F32.PACK_AB R168, RZ, R168 ;  /* 0x000000a8ffa8723e */ /* 0x000fc800000010ff */
[----:B------:R-:W-:-:S07]  /*7a20*/  PRMT R153, R153, 0x5410, R168 ;  /* 0x0000541099997816 */ /* 0x000fce00000000a8 */
.L_x_3922:
        /* <DEDUP_REMOVED lines=16> */
.L_x_3929:
[----:B------:R-:W-:Y:S05]  /*7b30*/  BSYNC.RECONVERGENT B1 ;  /* 0x0000000000017941 */ /* 0x000fea0003800200 */
.L_x_3928:
        /* <DEDUP_REMOVED lines=13> */
.L_x_3931:
[----:B------:R-:W-:Y:S05]  /*7c10*/  BSYNC.RECONVERGENT B1 ;  /* 0x0000000000017941 */ /* 0x000fea0003800200 */
.L_x_3930:
[----:B------:R-:W-:-:S04]  /*7c20*/  F2FP.BF16.F32.PACK_AB R168, RZ, R168 ;  /* 0x000000a8ffa8723e */ /* 0x000fc800000010ff */
[----:B------:R-:W-:-:S07]  /*7c30*/  PRMT R154, R168, 0x7610, R154 ;  /* 0x00007610a89a7816 */ /* 0x000fce000000009a */
.L_x_3927:
        /* <DEDUP_REMOVED lines=17> */
.L_x_3934:
[----:B------:R-:W-:Y:S05]  /*7d50*/  BSYNC.RECONVERGENT B1 ;  /* 0x0000000000017941 */ /* 0x000fea0003800200 */
.L_x_3933:
        /* <DEDUP_REMOVED lines=13> */
.L_x_3936:
[----:B------:R-:W-:Y:S05]  /*7e30*/  BSYNC.RECONVERGENT B1 ;  /* 0x0000000000017941 */ /* 0x000fea0003800200 */
.L_x_3935:
[----:B------:R-:W-:-:S04]  /*7e40*/  F2FP.BF16.F32.PACK_AB R168, RZ, R168 ;  /* 0x000000a8ffa8723e */ /* 0x000fc800000010ff */
[----:B------:R-:W-:-:S07]  /*7e50*/  PRMT R154, R154, 0x5410, R168 ;  /* 0x000054109a9a7816 */ /* 0x000fce00000000a8 */
.L_x_3932:
        /* <DEDUP_REMOVED lines=16> */
.L_x_3939:
[----:B------:R-:W-:Y:S05]  /*7f60*/  BSYNC.RECONVERGENT B1 ;  /* 0x0000000000017941 */ /* 0x000fea0003800200 */
.L_x_3938:
        /* <DEDUP_REMOVED lines=13> */
.L_x_3941:
[----:B------:R-:W-:Y:S05]  /*8040*/  BSYNC.RECONVERGENT B1 ;  /* 0x0000000000017941 */ /* 0x000fea0003800200 */
.L_x_3940:
[----:B------:R-:W-:-:S04]  /*8050*/  F2FP.BF16.F32.PACK_AB R168, RZ, R168 ;  /* 0x000000a8ffa8723e */ /* 0x000fc800000010ff */
[----:B------:R-:W-:-:S07]  /*8060*/  PRMT R155, R168, 0x7610, R155 ;  /* 0x00007610a89b7816 */ /* 0x000fce000000009b */
.L_x_3937:
[----:B------:R-:W-:Y:S05]  /*8070*/  @!P4 BRA `(.L_x_3891) ;  /* 0x000000000048c947 */ /* 0x000fea0003800000 */
[----:B0-----:R-:W-:Y:S01]  /*8080*/  FFMA.FTZ R168, R192, R167, R166 ;  /* 0x000000a7c0a87223 */ /* 0x001fe200000100a6 */
[----:B------:R-:W-:Y:S02]  /*8090*/  ISETP.GT.AND P6, PT, R211, RZ, PT ;  /* 0x000000ffd300720c */ /* 0x000fe40003fc4270 */
[----:B------:R-:W-:Y:S01]  /*80a0*/  CS2R R170, SRZ ;  /* 0x0000000000aa7805 */ /* 0x000fe2000001ff00 */
[----:B------:R-:W-:-:S04]  /*80b0*/  FADD.FTZ R169, R193, -R168 ;  /* 0x800000a8c1a97221 */ /* 0x000fc80000010000 */
[----:B------:R-:W-:-:S05]  /*80c0*/  FMUL.FTZ R168, R212, R169 ;  /* 0x000000a9d4a87220 */ /* 0x000fca0000410000 */
[----:B------:R-:W-:Y:S02]  /*80d0*/  FSEL R168, R168, RZ, P6 ;  /* 0x000000ffa8a87208 */ /* 0x000fe40003000000 */
[----:B-----5:R-:W-:-:S03]  /*80e0*/  ISETP.GE.U32.AND P6, PT, R186, RZ, PT ;  /* 0x000000ffba00720c */ /* 0x020fc60003fc6070 */
[----:B------:R-:W-:Y:S01]  /*80f0*/  FMUL.FTZ R168, R168, UR15 ;  /* 0x0000000fa8a87c20 */ /* 0x000fe20008410000 */
[----:B------:R-:W-:-:S03]  /*8100*/  ISETP.GE.U32.AND.EX P6, PT, R187, 0x1000000, PT, P6 ;  /* 0x01000000bb00780c */ /* 0x000fc60003fc6160 */
[----:B------:R-:W-:-:S10]  /*8110*/  FMUL.FTZ R168, R168, UR14 ;  /* 0x0000000ea8a87c20 */ /* 0x000fd40008410000 */
        /* <DEDUP_REMOVED lines=8> */
.L_x_3891:
        /* <DEDUP_REMOVED lines=9> */
.L_x_3880:
[----:B------:R-:W-:Y:S05]  /*8230*/  BSYNC.RECONVERGENT B0 ;  /* 0x0000000000007941 */ /* 0x000fea0003800200 */
.L_x_3879:
        /* <DEDUP_REMOVED lines=8> */
.L_x_3944:
[----:B------:R-:W-:Y:S05]  /*82c0*/  BRA.U !UP0, `(.L_x_3945) ;  /* 0x0000001108e87547 */ /* 0x000fea000b800000 */
[----:B------:R-:W-:Y:S01]  /*82d0*/  UISETP.NE.U32.AND UP0, UPT, UR16, URZ, UPT ;  /* 0x000000ff1000728c */ /* 0x000fe2000bf05070 */
[----:B------:R-:W-:Y:S02]  /*82e0*/  PRMT R211, R116, 0x7632, R211 ;  /* 0x0000763274d37816 */ /* 0x000fe400000000d3 */
[----:B0-2---:R-:W-:Y:S01]  /*82f0*/  PRMT R168, R119, 0x7632, R168 ;  /* 0x0000763277a87816 */ /* 0x005fe200000000a8 */
[----:B------:R-:W-:Y:S01]  /*8300*/  UISETP.NE.AND.EX UP0, UPT, UR17, URZ, UPT, UP0 ;  /* 0x000000ff1100728c */ /* 0x000fe2000bf05300 */
[----:B------:R-:W-:Y:S02]  /*8310*/  PRMT R169, R118, 0x7632, R169 ;  /* 0x0000763276a97816 */ /* 0x000fe400000000a9 */
[----:B------:R-:W-:-:S03]  /*8320*/  PRMT R171, R117, 0x7632, R171 ;  /* 0x0000763275ab7816 */ /* 0x000fc600000000ab */
[----:B------:R-:W-:-:S13]  /*8330*/  PLOP3.LUT P5, PT, PT, PT, UP0, 0x80, 0x8 ;  /* 0x000000000008781c */ /* 0x000fda0003faf008 */
[----:B------:R-:W-:Y:S05]  /*8340*/  @!P5 BRA `(.L_x_3946) ;  /* 0x000000080098d947 */ /* 0x000fea0003800000 */
        /* <DEDUP_REMOVED lines=12> */
[----:B------:R-:W-:Y:S01]  /*8410*/  @P3 FADD.FTZ R213, R202, -R213 ;  /* 0x800000d5cad53221 */ /* 0x000fe20000010000 */
[----:B------:R-:W-:Y:S01]  /*8420*/  @P3 FADD.FTZ R216, R201, -R216 ;  /* 0x800000d8c9d83221 */ /* 0x000fe20000010000 */
[----:B------:R-:W-:Y:S01]  /*8430*/  @P3 FADD.FTZ R218, R205, -R218 ;  /* 0x800000dacdda3221 */ /* 0x000fe20000010000 */
[----:B------:R-:W-:Y:S01]  /*8440*/  @P3 FADD.FTZ R157, R172, -R157 ;  /* 0x8000009dac9d3221 */ /* 0x000fe20000010000 */
[----:B-----5:R-:W-:Y:S01]  /*8450*/  MOV R160, R144 ;  /* 0x0000009000a07202 */ /* 0x020fe20000000f00 */
[C---:B------:R-:W-:Y:S01]  /*8460*/  @P3 FFMA.FTZ R160, R212.reuse, R161, R144 ;  /* 0x000000a1d4a03223 */ /* 0x040fe20000010090 */
[----:B------:R-:W-:Y:S01]  /*8470*/  MOV R163, R141 ;  /* 0x0000008d00a37202 */ /* 0x000fe20000000f00 */
[----:B------:R-:W-:Y:S01]  /*8480*/  IMAD.MOV.U32 R166, RZ, RZ, R147 ;  /* 0x000000ffffa67224 */ /* 0x000fe200078e0093 */
        /* <DEDUP_REMOVED lines=25> */
.L_x_3947:
        /* <DEDUP_REMOVED lines=13> */
.L_x_3948:
        /* <DEDUP_REMOVED lines=17> */
.L_x_3949:
        /* <DEDUP_REMOVED lines=18> */
.L_x_3950:
        /* <DEDUP_REMOVED lines=17> */
.L_x_3951:
        /* <DEDUP_REMOVED lines=18> */
.L_x_3952:
        /* <DEDUP_REMOVED lines=17> */
.L_x_3953:
        /* <DEDUP_REMOVED lines=21> */
.L_x_3946:
        /* <DEDUP_REMOVED lines=17> */
.L_x_3955:
[----:B------:R-:W-:Y:S05]  /*8ec0*/  @!P4 BRA `(.L_x_3956) ;  /* 0x000000000040c947 */ /* 0x000fea0003800000 */
[----:B------:R-:W-:Y:S01]  /*8ed0*/  @P3 FFMA.FTZ R214, R174, R167, R166 ;  /* 0x000000a7aed63223 */ /* 0x000fe200000100a6 */
        /* <DEDUP_REMOVED lines=15> */
.L_x_3956:
        /* <DEDUP_REMOVED lines=17> */
.L_x_3957:
        /* <DEDUP_REMOVED lines=18> */
.L_x_3958:
        /* <DEDUP_REMOVED lines=17> */
.L_x_3959:
        /* <DEDUP_REMOVED lines=18> */
.L_x_3960:
        /* <DEDUP_REMOVED lines=16> */
.L_x_3961:
        /* <DEDUP_REMOVED lines=13> */
[----:B------:R-:W-:Y:S02]  /*9600*/  @P6 FMUL.FTZ R169, R171, R168 ;  /* 0x000000a8aba96220 */ /* 0x000fe40000410000 */
[----:B------:R-:W-:-:S03]  /*9610*/  @P6 IMAD.U32 R167, R167, 0x10000, RZ ;  /* 0x00010000a7a76824 */ /* 0x000fc600078e00ff */
[----:B------:R-:W-:Y:S01]  /*9620*/  F2FP.BF16.F32.PACK_AB R169, RZ, R169 ;  /* 0x000000a9ffa9723e */ /* 0x000fe200000010ff */
[----:B------:R-:W-:-:S03]  /*9630*/  @P6 FMUL.FTZ R166, R168, R167 ;  /* 0x000000a7a8a66220 */ /* 0x000fc60000410000 */
[----:B------:R-:W-:Y:S01]  /*9640*/  PRMT R155, R155, 0x5410, R169 ;  /* 0x000054109b9b7816 */ /* 0x000fe200000000a9 */
[----:B------:R-:W-:Y:S01]  /*9650*/  FADD.FTZ R47, R47, R166 ;  /* 0x000000a62f2f7221 */ /* 0x000fe20000010000 */
[----:B------:R-:W-:Y:S06]  /*9660*/  BRA `(.L_x_3954) ;  /* 0x0000001800807947 */ /* 0x000fec0003800000 */
.L_x_3945:
[----:B------:R-:W-:Y:S01]  /*9670*/  UISETP.NE.U32.AND UP0, UPT, UR16, URZ, UPT ;  /* 0x000000ff1000728c */ /* 0x000fe2000bf05070 */
[----:B0-2---:R-:W-:Y:S02]  /*9680*/  PRMT R170, R117, 0x7632, R170 ;  /* 0x0000763275aa7816 */ /* 0x005fe400000000aa */
[----:B------:R-:W-:Y:S01]  /*9690*/  PRMT R169, R118, 0x7632, R169 ;  /* 0x0000763276a97816 */ /* 0x000fe200000000a9 */
[----:B------:R-:W-:Y:S01]  /*96a0*/  UISETP.NE.AND.EX UP0, UPT, UR17, URZ, UPT, UP0 ;  /* 0x000000ff1100728c */ /* 0x000fe2000bf05300 */
[----:B------:R-:W-:Y:S02]  /*96b0*/  PRMT R171, R116, 0x7632, R171 ;  /* 0x0000763274ab7816 */ /* 0x000fe400000000ab */
[----:B------:R-:W-:-:S03]  /*96c0*/  PRMT R168, R119, 0x7632, R168 ;  /* 0x0000763277a87816 */ /* 0x000fc600000000a8 */
[----:B------:R-:W-:-:S13]  /*96d0*/  PLOP3.LUT P5, PT, PT, PT, UP0, 0x80, 0x8 ;  /* 0x000000000008781c */ /* 0x000fda0003faf008 */
        /* <DEDUP_REMOVED lines=41> */
.L_x_3963:
        /* <DEDUP_REMOVED lines=13> */
.L_x_3964:
[----:B------:R-:W-:Y:S02]  /*9a40*/  FSEL R212, R162, RZ, P3 ;  /* 0x000000ffa2d47208 */ /* 0x000fe40001800000 */
[----:B------:R-:W-:Y:S02]  /*9a50*/  FSEL R162, R211, RZ, P3 ;  /* 0x000000ffd3a27208 */ /* 0x000fe40001800000 */
[----:B------:R-:W-:Y:S01]  /*9a60*/  FSEL R214, R214, RZ, P3 ;  /* 0x000000ffd6d67208 */ /* 0x000fe20001800000 */
[----:B------:R-:W-:Y:S06]  /*9a70*/  @!P4 BRA `(.L_x_3965) ;  /* 0x000000000040c947 */ /* 0x000fec0003800000 */
        /* <DEDUP_REMOVED lines=16> */
.L_x_3965:
[----:B------:R-:W-:Y:S05]  /*9b80*/  @!P4 BRA `(.L_x_3966) ;  /* 0x000000000044c947 */ /* 0x000fea0003800000 */
[----:B-----5:R-:W-:-:S13]  /*9b90*/  LOP3.LUT P6, RZ, R188, 0xff000000, RZ, 0xc0, !PT ;  /* 0xff000000bcff7812 */ /* 0x020fda00078cc0ff */
[----:B------:R-:W0:Y:S01]  /*9ba0*/  @P6 LDC.64 R156, c[0x0][0x408] ;  /* 0x00010200ff9c6b82 */ /* 0x000e220000000a00 */
[----:B------:R-:W-:-:S07]  /*9bb0*/  @P6 SHF.L.U32 R170, R170, 0x10, RZ ;  /* 0x00000010aaaa6819 */ /* 0x000fce00000006ff */
[----:B------:R-:W1:Y:S01]  /*9bc0*/  @P6 LDC.64 R158, c[0x0][0x408] ;  /* 0x00010200ff9e6b82 */ /* 0x000e620000000a00 */
[----:B0-----:R-:W-:Y:S01]  /*9bd0*/  @P6 FMUL.FTZ R171, R212, R157 ;  /* 0x0000009dd4ab6220 */ /* 0x001fe20000410000 */
[----:B------:R-:W-:-:S03]  /*9be0*/  @P6 PRMT R157, R149, 0x7632, R157 ;  /* 0x00007632959d6816 */ /* 0x000fc6000000009d */
[----:B------:R-:W-:Y:S01]  /*9bf0*/  @P6 FMUL.FTZ R216, R171, R156 ;  /* 0x0000009cabd86220 */ /* 0x000fe20000410000 */
[----:B------:R-:W-:Y:S01]  /*9c00*/  HFMA2 R156, -RZ, RZ, 0, 0 ;  /* 0x00000000ff9c7431 */ /* 0x000fe200000001ff */
[----:B------:R-:W-:Y:S01]  /*9c10*/  @P6 SHF.L.U32 R157, R157, 0x10, RZ ;  /* 0x000000109d9d6819 */ /* 0x000fe200000006ff */
[----:B-1----:R-:W-:Y:S01]  /*9c20*/  @P6 FMUL.FTZ R171, R212, R159 ;  /* 0x0000009fd4ab6220 */ /* 0x002fe20000410000 */
[----:B------:R-:W-:-:S03]  /*9c30*/  MOV R159, RZ ;  /* 0x000000ff009f7202 */ /* 0x000fc60000000f00 */
[----:B------:R-:W-:Y:S01]  /*9c40*/  @P6 FMUL.FTZ R156, R157, R216 ;  /* 0x000000d89d9c6220 */ /* 0x000fe20000410000 */
[----:B------:R-:W-:-:S03]  /*9c50*/  @P6 FMUL.FTZ R171, R171, R158 ;  /* 0x0000009eabab6220 */ /* 0x000fc60000410000 */
[----:B------:R-:W-:Y:S01]  /*9c60*/  FADD.FTZ R51, R51, R156 ;  /* 0x0000009c33337221 */ /* 0x000fe20000010000 */
[----:B------:R-:W-:-:S05]  /*9c70*/  @P6 FMUL.FTZ R159, R170, R171 ;  /* 0x000000abaa9f6220 */ /* 0x000fca0000410000 */
[----:B------:R-:W-:-:S04]  /*9c80*/  F2FP.BF16.F32.PACK_AB R159, RZ, R159 ;  /* 0x0000009fff9f723e */ /* 0x000fc800000010ff */
[----:B------:R-:W-:-:S07]  /*9c90*/  PRMT R153, R153, 0x5410, R159 ;  /* 0x0000541099997816 */ /* 0x000fce000000009f */
.L_x_3966:
[----:B------:R-:W-:Y:S02]  /*9ca0*/  FSEL R161, R161, RZ, P3 ;  /* 0x000000ffa1a17208 */ /* 0x000fe40001800000 */
[----:B------:R-:W-:Y:S02]  /*9cb0*/  FSEL R167, R167, RZ, P3 ;  /* 0x000000ffa7a77208 */ /* 0x000fe40001800000 */
[----:B------:R-:W-:Y:S01]  /*9cc0*/  FSEL R170, R160, RZ, P3 ;  /* 0x000000ffa0aa7208 */ /* 0x000fe20001800000 */
[----:B------:R-:W-:Y:S06]  /*9cd0*/  @!P4 BRA `(.L_x_3967) ;  /* 0x000000000040c947 */ /* 0x000fec0003800000 */
        /* <DEDUP_REMOVED lines=16> */
.L_x_3967:
        /* <DEDUP_REMOVED lines=18> */
.L_x_3968:
        /* <DEDUP_REMOVED lines=17> */
.L_x_3969:
[----:B------:R-:W-:Y:S02]  /*a010*/  MOV R157, R163 ;  /* 0x000000a3009d7202 */ /* 0x000fe40000000f00 */
        /* <DEDUP_REMOVED lines=21> */
.L_x_3962:
[----:B------:R-:W-:Y:S05]  /*a170*/  @!P4 BRA `(.L_x_3970) ;  /* 0x000000000078c947 */ /* 0x000fea0003800000 */
[----:B-----5:R-:W-:Y:S01]  /*a180*/  LOP3.LUT P3, RZ, R188, 0xff, RZ, 0xc0, !PT ;  /* 0x000000ffbcff7812 */ /* 0x020fe2000786c0ff */
[----:B------:R-:W-:Y:S01]  /*a190*/  BSSY.RECONVERGENT B1, `(.L_x_3971) ;  /* 0x000000c000017945 */ /* 0x000fe20003800200 */
[----:B------:R-:W-:-:S11]  /*a1a0*/  HFMA2 R213, -RZ, RZ, 0, 0 ;  /* 0x00000000ffd57431 */ /* 0x000fd600000001ff */
        /* <DEDUP_REMOVED lines=10> */
.L_x_3972:
[----:B------:R-:W-:Y:S05]  /*a250*/  BSYNC.RECONVERGENT B1 ;  /* 0x0000000000017941 */ /* 0x000fea0003800200 */
.L_x_3971:
[----:B------:R-:W-:Y:S01]  /*a260*/  BSSY.RECONVERGENT B1, `(.L_x_3973) ;  /* 0x000000d000017945 */ /* 0x000fe20003800200 */
[----:B------:R-:W-:Y:S01]  /*a270*/  FADD.FTZ R48, R48, R213 ;  /* 0x000000d530307221 */ /* 0x000fe20000010000 */
[----:B------:R-:W-:Y:S02]  /*a280*/  MOV R213, RZ ;  /* 0x000000ff00d57202 */ /* 0x000fe40000000f00 */
        /* <DEDUP_REMOVED lines=10> */
.L_x_3974:
[----:B------:R-:W-:Y:S05]  /*a330*/  BSYNC.RECONVERGENT B1 ;  /* 0x0000000000017941 */ /* 0x000fea0003800200 */
.L_x_3973:
[----:B------:R-:W-:-:S04]  /*a340*/  F2FP.BF16.F32.PACK_AB R213, RZ, R213 ;  /* 0x000000d5ffd5723e */ /* 0x000fc800000010ff */
[----:B------:R-:W-:-:S07]  /*a350*/  PRMT R152, R213, 0x7610, R152 ;  /* 0x00007610d5987816 */ /* 0x000fce0000000098 */
.L_x_3970:
        /* <DEDUP_REMOVED lines=9> */
[----:B------:R-:W-:Y:S02]  /*a3f0*/  FSEL R214, R213, RZ, P6 ;  /* 0x000000ffd5d67208 */ /* 0x000fe40003000000 */
[----:B------:R-:W-:-:S03]  /*a400*/  PRMT R213, R148, 0x7632, R213 ;  /* 0x0000763294d57816 */ /* 0x000fc600000000d5 */
[----:B------:R-:W-:Y:S01]  /*a410*/  FMUL.FTZ R214, R214, UR15 ;  /* 0x0000000fd6d67c20 */ /* 0x000fe20008410000 */
[----:B------:R-:W-:-:S03]  /*a420*/  SHF.L.U32 R213, R213, 0x10, RZ ;  /* 0x00000010d5d57819 */ /* 0x000fc600000006ff */
[----:B------:R-:W-:-:S04]  /*a430*/  FMUL.FTZ R214, R214, UR14 ;  /* 0x0000000ed6d67c20 */ /* 0x000fc80008410000 */
[----:B------:R-:W-:-:S07]  /*a440*/  FMUL.FTZ R214, R213, R214 ;  /* 0x000000d6d5d67220 */ /* 0x000fce0000410000 */
.L_x_3977:
[----:B------:R-:W-:Y:S05]  /*a450*/  BSYNC.RECONVERGENT B1 ;  /* 0x0000000000017941 */ /* 0x000fea0003800200 */
.L_x_3976:
        /* <DEDUP_REMOVED lines=13> */
.L_x_3979:
[----:B------:R-:W-:Y:S05]  /*a530*/  BSYNC.RECONVERGENT B1 ;  /* 0x0000000000017941 */ /* 0x000fea0003800200 */
.L_x_3978:
[----:B------:R-:W-:-:S04]  /*a540*/  F2FP.BF16.F32.PACK_AB R213, RZ, R213 ;  /* 0x000000d5ffd5723e */ /* 0x000fc800000010ff */
[----:B------:R-:W-:-:S07]  /*a550*/  PRMT R152, R152, 0x5410, R213 ;  /* 0x0000541098987816 */ /* 0x000fce00000000d5 */
.L_x_3975:
        /* <DEDUP_REMOVED lines=14> */
.L_x_3982:
[----:B------:R-:W-:Y:S05]  /*a640*/  BSYNC.RECONVERGENT B1 ;  /* 0x0000000000017941 */ /* 0x000fea0003800200 */
.L_x_3981:
        /* <DEDUP_REMOVED lines=13> */
.L_x_3984:
[----:B------:R-:W-:Y:S05]  /*a720*/  BSYNC.RECONVERGENT B1 ;  /* 0x0000000000017941 */ /* 0x000fea0003800200 */
.L_x_3983:
[----:B------:R-:W-:-:S04]  /*a730*/  F2FP.BF16.F32.PACK_AB R171, RZ, R171 ;  /* 0x000000abffab723e */ /* 0x000fc800000010ff */
[----:B------:R-:W-:-:S07]  /*a740*/  PRMT R153, R171, 0x7610, R153 ;  /* 0x00007610ab997816 */ /* 0x000fce0000000099 */
.L_x_3980:
        /* <DEDUP_REMOVED lines=15> */
.L_x_3987:
[----:B------:R-:W-:Y:S05]  /*a840*/  BSYNC.RECONVERGENT B1 ;  /* 0x0000000000017941 */ /* 0x000fea0003800200 */
.L_x_3986:
        /* <DEDUP_REMOVED lines=13> */
.L_x_3989:
[----:B------:R-:W-:Y:S05]  /*a920*/  BSYNC.RECONVERGENT B1 ;  /* 0x0000000000017941 */ /* 0x000fea0003800200 */
.L_x_3988:
[----:B------:R-:W-:-:S04]  /*a930*/  F2FP.BF16.F32.PACK_AB R171, RZ, R171 ;  /* 0x000000abffab723e */ /* 0x000fc800000010ff */
[----:B------:R-:W-:-:S07]  /*a940*/  PRMT R153, R153, 0x5410, R171 ;  /* 0x0000541099997816 */ /* 0x000fce00000000ab */
.L_x_3985:
        /* <DEDUP_REMOVED lines=8> */
[----:B------:R-:W-:Y:S01]  /*a9d0*/  FMUL.FTZ R170, R212, R171 ;  /* 0x000000abd4aa7220 */ /* 0x000fe20000410000 */
[----:B------:R-:W-:-:S04]  /*a9e0*/  SHF.L.U32 R171, R150, 0x10, RZ ;  /* 0x0000001096ab7819 */ /* 0x000fc800000006ff */
[----:B------:R-:W-:-:S05]  /*a9f0*/  FSEL R170, R170, RZ, P6 ;  /* 0x000000ffaaaa7208 */ /* 0x000fca0003000000 */
[----:B------:R-:W-:-:S04]  /*aa00*/  FMUL.FTZ R170, R170, UR15 ;  /* 0x0000000faaaa7c20 */ /* 0x000fc80008410000 */
[----:B------:R-:W-:-:S04]  /*aa10*/  FMUL.FTZ R170, R170, UR14 ;  /* 0x0000000eaaaa7c20 */ /* 0x000fc80008410000 */
[----:B------:R-:W-:-:S07]  /*aa20*/  FMUL.FTZ R171, R171, R170 ;  /* 0x000000aaabab7220 */ /* 0x000fce0000410000 */
.L_x_3992:
[----:B------:R-:W-:Y:S05]  /*aa30*/  BSYNC.RECONVERGENT B1 ;  /* 0x0000000000017941 */ /* 0x000fea0003800200 */
.L_x_3991:
        /* <DEDUP_REMOVED lines=13> */
.L_x_3994:
[----:B------:R-:W-:Y:S05]  /*ab10*/  BSYNC.RECONVERGENT B1 ;  /* 0x0000000000017941 */ /* 0x000fea0003800200 */
.L_x_3993:
[----:B------:R-:W-:-:S04]  /*ab20*/  F2FP.BF16.F32.PACK_AB R170, RZ, R170 ;  /* 0x000000aaffaa723e */ /* 0x000fc800000010ff */
[----:B------:R-:W-:-:S07]  /*ab30*/  PRMT R154, R170, 0x7610, R154 ;  /* 0x00007610aa9a7816 */ /* 0x000fce000000009a */
.L_x_3990:
        /* <DEDUP_REMOVED lines=15> */
.L_x_3997:
[----:B------:R-:W-:Y:S05]  /*ac30*/  BSYNC.RECONVERGENT B1 ;  /* 0x0000000000017941 */ /* 0x000fea0003800200 */
.L_x_3996:
        /* <DEDUP_REMOVED lines=13> */
.L_x_3999:
[----:B------:R-:W-:Y:S05]  /*ad10*/  BSYNC.RECONVERGENT B1 ;  /* 0x0000000000017941 */ /* 0x000fea0003800200 */
.L_x_3998:
[----:B------:R-:W-:-:S04]  /*ad20*/  F2FP.BF16.F32.PACK_AB R170, RZ, R170 ;  /* 0x000000aaffaa723e */ /* 0x000fc800000010ff */
[----:B------:R-:W-:-:S07]  /*ad30*/  PRMT R154, R154, 0x5410, R170 ;  /* 0x000054109a9a7816 */ /* 0x000fce00000000aa */
.L_x_3995:
        /* <DEDUP_REMOVED lines=14> */
.L_x_4002:
[----:B------:R-:W-:Y:S05]  /*ae20*/  BSYNC.RECONVERGENT B1 ;  /* 0x0000000000017941 */ /* 0x000fea0003800200 */
.L_x_4001:
        /* <DEDUP_REMOVED lines=13> */
.L_x_4004:
[----:B------:R-:W-:Y:S05]  /*af00*/  BSYNC.RECONVERGENT B1 ;  /* 0x0000000000017941 */ /* 0x000fea0003800200 */
.L_x_4003:
[----:B------:R-:W-:-:S04]  /*af10*/  F2FP.BF16.F32.PACK_AB R169, RZ, R169 ;  /* 0x000000a9ffa9723e */ /* 0x000fc800000010ff */
[----:B------:R-:W-:-:S07]  /*af20*/  PRMT R155, R169, 0x7610, R155 ;  /* 0x00007610a99b7816 */ /* 0x000fce000000009b */
.L_x_4000:
        /* <DEDUP_REMOVED lines=20> */
.L_x_3954:
[----:B------:R-:W0:Y:S08]  /*b070*/  @P5 LDC.64 R168, c[0x0][0x478] ;  /* 0x00011e00ffa85b82 */ /* 0x000e300000000a00 */
[----:B------:R-:W1:Y:S01]  /*b080*/  @P4 LDC.64 R166, c[0x0][0x468] ;  /* 0x00011a00ffa64b82 */ /* 0x000e620000000a00 */
[----:B0-----:R-:W-:-:S05]  /*b090*/  @P5 IMAD.WIDE.U32 R168, R165, 0x20, R168 ;  /* 0x00000020a5a85825 */ /* 0x001fca00078e00a8 */
[----:B------:R3:W-:Y:S01]  /*b0a0*/  @P5 STG.E.128 desc[UR8][R168.64], R156 ;  /* 0x0000009ca8005986 */ /* 0x0007e2000c101d08 */
[----:B-1----:R-:W-:-:S03]  /*b0b0*/  @P4 IMAD.WIDE.U32 R166, R164, 0x10, R166 ;  /* 0x00000010a4a64825 */ /* 0x002fc600078e00a6 */
[----:B------:R3:W-:Y:S04]  /*b0c0*/  @P5 STG.E.128 desc[UR8][R168.64+0x10], R160 ;  /* 0x000010a0a8005986 */ /* 0x0007e8000c101d08 */
[----:B------:R3:W-:Y:S02]  /*b0d0*/  @P4 STG.E.128 desc[UR8][R166.64], R152 ;  /* 0x00000098a6004986 */ /* 0x0007e4000c101d08 */
.L_x_3943:
[----:B------:R-:W-:Y:S05]  /*b0e0*/  BSYNC.RECONVERGENT B0 ;  /* 0x0000000000007941 */ /* 0x000fea0003800200 */
.L_x_3942:
[----:B------:R-:W1:Y:S01]  /*b0f0*/  LDC.64 R164, c[0x0][0x380] ;  /* 0x0000e000ffa47b82 */ /* 0x000e620000000a00 */
[----:B------:R-:W-:Y:S01]  /*b100*/  UPLOP3.LUT UP1, UPT, UPT, UPT, UP1, 0x40, 0x4 ;  /* 0x000000000004789c */ /* 0x000fe20003f2e810 */
[----:B-1----:R-:W-:-:S04]  /*b110*/  IADD3 R3, PT, PT, R3, R164, RZ ;  /* 0x000000a403037210 */ /* 0x002fc80007ffe0ff */
[----:B------:R-:W-:-:S13]  /*b120*/  ISETP.GE.AND P3, PT, R3, R165, PT ;  /* 0x000000a50300720c */ /* 0x000fda0003f66270 */
[----:B------:R-:W-:Y:S05]  /*b130*/  @!P3 BRA `(.L_x_4005) ;  /* 0xffffff5400a0b947 */ /* 0x000fea000383ffff */
.L_x_3805:
[----:B------:R-:W1:Y:S01]  /*b140*/  S2UR UR4, SR_CTAID.X ;  /* 0x00000000000479c3 */ /* 0x000e620000002500 */
[----:B------:R-:W-:Y:S01]  /*b150*/  BSSY.RECONVERGENT B0, `(.L_x_4006) ;  /* 0x0000011000007945 */ /* 0x000fe20003800200 */
[----:B-1----:R-:W-:-:S05]  /*b160*/  IMAD R3, R0, UR4, RZ ;  /* 0x0000000400037c24 */ /* 0x002fca000f8e02ff */
[----:B------:R-:W-:Y:S01]  /*b170*/  LEA.HI R9, R3, R210, RZ, 0x1d ;  /* 0x000000d203097211 */ /* 0x000fe200078fe8ff */
[----:B------:R-:W-:Y:S06]  /*b180*/  @!P0 BRA `(.L_x_4007) ;  /* 0x0000000000348947 */ /* 0x000fec0003800000 */
[----:B------:R-:W1:Y:S08]  /*b190*/  LDC.64 R2, c[0x0][0x440] ;  /* 0x00011000ff027b82 */ /* 0x000e700000000a00 */
[----:B------:R-:W4:Y:S08]  /*b1a0*/  LDC.64 R4, c[0x0][0x448] ;  /* 0x00011200ff047b82 */ /* 0x000f300000000a00 */
[----:B------:R-:W0:Y:S01]  /*b1b0*/  LDC.64 R6, c[0x0][0x460] ;  /* 0x00011800ff067b82 */ /* 0x000e220000000a00 */
[----:B-1----:R-:W-:-:S05]  /*b1c0*/  IMAD.WIDE.U32 R2, R9, 0x20, R2 ;  /* 0x0000002009027825 */ /* 0x002fca00078e0002 */
[----:B------:R1:W-:Y:S01]  /*b1d0*/  STG.E.128 desc[UR8][R2.64], R88 ;  /* 0x0000005802007986 */ /* 0x0003e2000c101d08 */
[----:B----4-:R-:W-:-:S03]  /*b1e0*/  IMAD.WIDE.U32 R4, R9, 0x20, R4 ;  /* 0x0000002009047825 */ /* 0x010fc600078e0004 */
[----:B------:R1:W-:Y:S04]  /*b1f0*/  STG.E.128 desc[UR8][R2.64+0x10], R84 ;  /* 0x0000105402007986 */ /* 0x0003e8000c101d08 */
[----:B------:R1:W-:Y:S01]  /*b200*/  STG.E.128 desc[UR8][R4.64], R112 ;  /* 0x0000007004007986 */ /* 0x0003e2000c101d08 */
[----:B0-----:R-:W-:-:S03]  /*b210*/  IMAD.WIDE.U32 R6, R9, 0x20, R6 ;  /* 0x0000002009067825 */ /* 0x001fc600078e0006 */
[----:B------:R1:W-:Y:S01]  /*b220*/  STG.E.128 desc[UR8][R4.64+0x10], R108 ;  /* 0x0000106c04007986 */ /* 0x0003e2000c101d08 */
[----:B------:R-:W-:-:S03]  /*b230*/  IADD3 R9, PT, PT, R9, 0x80, RZ ;  /* 0x0000008009097810 */ /* 0x000fc60007ffe0ff */
[----:B------:R1:W-:Y:S04]  /*b240*/  STG.E.128 desc[UR8][R6.64], R64 ;  /* 0x0000004006007986 */ /* 0x0003e8000c101d08 */
[----:B------:R1:W-:Y:S02]  /*b250*/  STG.E.128 desc[UR8][R6.64+0x10], R60 ;  /* 0x0000103c06007986 */ /* 0x0003e4000c101d08 */
.L_x_4007:
[----:B------:R-:W-:Y:S05]  /*b260*/  BSYNC.RECONVERGENT B0 ;  /* 0x0000000000007941 */ /* 0x000fea0003800200 */
.L_x_4006:
[----:B------:R-:W-:Y:S04]  /*b270*/  BSSY.RECONVERGENT B0, `(.L_x_4008) ;  /* 0x000000f000007945 */ /* 0x000fe80003800200 */
[----:B------:R-:W-:Y:S05]  /*b280*/  @!P1 BRA `(.L_x_4009) ;  /* 0x0000000000349947 */ /* 0x000fea0003800000 */
[----:B-1----:R-:W1:Y:S08]  /*b290*/  LDC.64 R2, c[0x0][0x440] ;  /* 0x00011000ff027b82 */ /* 0x002e700000000a00 */
        /* <DEDUP_REMOVED lines=12> */
.L_x_4009:
[----:B------:R-:W-:Y:S05]  /*b360*/  BSYNC.RECONVERGENT B0 ;  /* 0x0000000000007941 */ /* 0x000fea0003800200 */
.L_x_4008:
[----:B------:R-:W-:Y:S05]  /*b370*/  @!P2 EXIT ;  /* 0x000000000000a94d */ /* 0x000fea0003800000 */
[----:B-1----:R-:W1:Y:S08]  /*b380*/  LDC.64 R2, c[0x0][0x440] ;  /* 0x00011000ff027b82 */ /* 0x002e700000000a00 */
[----:B------:R-:W4:Y:S08]  /*b390*/  LDC.64 R4, c[0x0][0x448] ;  /* 0x00011200ff047b82 */ /* 0x000f300000000a00 */
[----:B------:R-:W0:Y:S01]  /*b3a0*/  LDC.64 R6, c[0x0][0x460] ;  /* 0x00011800ff067b82 */ /* 0x000e220000000a00 */
[----:B-1----:R-:W-:-:S05]  /*b3b0*/  IMAD.WIDE.U32 R2, R9, 0x20, R2 ;  /* 0x0000002009027825 */ /* 0x002fca00078e0002 */
[----:B------:R-:W-:Y:S01]  /*b3c0*/  STG.E.128 desc[UR8][R2.64], R72 ;  /* 0x0000004802007986 */ /* 0x000fe2000c101d08 */
[----:B----4-:R-:W-:-:S03]  /*b3d0*/  IMAD.WIDE.U32 R4, R9, 0x20, R4 ;  /* 0x0000002009047825 */ /* 0x010fc600078e0004 */
[----:B------:R-:W-:Y:S04]  /*b3e0*/  STG.E.128 desc[UR8][R2.64+0x10], R68 ;  /* 0x0000104402007986 */ /* 0x000fe8000c101d08 */
[----:B------:R-:W-:Y:S01]  /*b3f0*/  STG.E.128 desc[UR8][R4.64], R96 ;  /* 0x0000006004007986 */ /* 0x000fe2000c101d08 */
[----:B0-----:R-:W-:-:S03]  /*b400*/  IMAD.WIDE.U32 R6, R9, 0x20, R6 ;  /* 0x0000002009067825 */ /* 0x001fc600078e0006 */
[----:B------:R-:W-:Y:S04]  /*b410*/  STG.E.128 desc[UR8][R4.64+0x10], R92 ;  /* 0x0000105c04007986 */ /* 0x000fe8000c101d08 */
[----:B------:R-:W-:Y:S04]  /*b420*/  STG.E.128 desc[UR8][R6.64], R48 ;  /* 0x0000003006007986 */ /* 0x000fe8000c101d08 */
[----:B------:R-:W-:Y:S01]  /*b430*/  STG.E.128 desc[UR8][R6.64+0x10], R44 ;  /* 0x0000102c06007986 */ /* 0x000fe2000c101d08 */
[----:B------:R-:W-:Y:S05]  /*b440*/  EXIT ;  /* 0x000000000000794d */ /* 0x000fea0003800000 */
.L_x_4010:
        /* <DEDUP_REMOVED lines=11> */
.L_x_10731:


//--------------------- .text._ZN10layer_norm22ln_bwd_finalize_kernelINS_22Kernel_traits_finalizeILj3072E13__nv_bfloat16S2_fS2_fjLb1ELj1024ELj4ENS_18Kernel_traits_baseILj3072ES2_S2_fS2_fjLj1024EEEEELb1ELb1EEEvNS_9BwdParamsE --------------------------
	.section	.text._ZN10layer_norm22ln_bwd_finalize_kernelINS_22Kernel_traits_finalizeILj3072E13__nv_bfloat16S2_fS2_fjLb1ELj1024ELj4ENS_18Kernel_traits_baseILj3072ES2_S2_fS2_fjLj1024EEEEELb1ELb1EEEvNS_9BwdParamsE,"ax",@progbits
	.align	128
        .global         _ZN10layer_norm22ln_bwd_finalize_kernelINS_22Kernel_traits_finalizeILj3072E13__nv_bfloat16S2_fS2_fjLb1ELj1024ELj4ENS_18Kernel_traits_baseILj3072ES2_S2_fS2_fjLj1024EEEEELb1ELb1EEEvNS_9BwdParamsE
        .type           _ZN10layer_norm22ln_bwd_finalize_kernelINS_22Kernel_traits_finalizeILj3072E13__nv_bfloat16S2_fS2_fjLb1ELj1024ELj4ENS_18Kernel_traits_baseILj3072ES2_S2_fS2_fjLj1024EEEEELb1ELb1EEEvNS_9BwdParamsE,@function
        .size           _ZN10layer_norm22ln_bwd_finalize_kernelINS_22Kernel_traits_finalizeILj3072E13__nv_bfloat16S2_fS2_fjLb1ELj1024ELj4ENS_18Kernel_traits_baseILj3072ES2_S2_fS2_fjLj1024EEEEELb1ELb1EEEvNS_9BwdParamsE,(.L_x_10732 - _ZN10layer_norm22ln_bwd_finalize_kernelINS_22Kernel_traits_finalizeILj3072E13__nv_bfloat16S2_fS2_fjLb1ELj1024ELj4ENS_18Kernel_traits_baseILj3072ES2_S2_fS2_fjLj1024EEEEELb1ELb1EEEvNS_9BwdParamsE)
        .other          _ZN10layer_norm22ln_bwd_finalize_kernelINS_22Kernel_traits_finalizeILj3072E13__nv_bfloat16S2_fS2_fjLb1ELj1024ELj4ENS_18Kernel_traits_baseILj3072ES2_S2_fS2_fjLj1024EEEEELb1ELb1EEEvNS_9BwdParamsE,@"STO_CUDA_ENTRY STV_DEFAULT"
_ZN10layer_norm22ln_bwd_finalize_kernelINS_22Kernel_traits_finalizeILj3072E13__nv_bfloat16S2_fS2_fjLb1ELj1024ELj4ENS_18Kernel_traits_baseILj3072ES2_S2_fS2_fjLj1024EEEEELb1ELb1EEEvNS_9BwdParamsE:
.text._ZN10layer_norm22ln_bwd_finalize_kernelINS_22Kernel_traits_finalizeILj3072E13__nv_bfloat16S2_fS2_fjLb1ELj1024ELj4ENS_18Kernel_traits_baseILj3072ES2_S2_fS2_fjLj1024EEEEELb1ELb1EEEvNS_9BwdParamsE:
        /* <DEDUP_REMOVED lines=56> */
.L_x_4015:
        /* <DEDUP_REMOVED lines=87> */
.L_x_4014:
[----:B------:R-:W-:Y:S05]  /*08f0*/  BSYNC.RECONVERGENT B1 ;  /* 0x0000000000017941 */ /* 0x000fea0003800200 */
.L_x_4013:
        /* <DEDUP_REMOVED lines=51> */
.L_x_4017:
[----:B------:R-:W-:Y:S05]  /*0c30*/  BSYNC.RECONVERGENT B1 ;  /* 0x0000000000017941 */ /* 0x000fea0003800200 */
.L_x_4016:
        /* <DEDUP_REMOVED lines=30> */
.L_x_4019:
[----:B------:R-:W-:Y:S05]  /*0e20*/  BSYNC.RECONVERGENT B1 ;  /* 0x0000000000017941 */ /* 0x000fea0003800200 */
.L_x_4018:
        /* <DEDUP_REMOVED lines=15> */
.L_x_4012:
[----:B------:R-:W-:Y:S05]  /*0f20*/  BSYNC.RECONVERGENT B0 ;  /* 0x0000000000007941 */ /* 0x000fea0003800200 */
.L_x_4011:
        /* <DEDUP_REMOVED lines=75> */
.L_x_4020:
        /* <DEDUP_REMOVED lines=10> */
.L_x_10732:


//--------------------- .text._ZN10layer_norm13ln_bwd_kernelINS_13Kernel_traitsI13__nv_bfloat16S2_fS2_fjLj3072ELj1ELj1ELj4ELj16ENS_18Kernel_traits_baseILj3072ES2_S2_fS2_fjLj128EEEEELb1ELb1ELb1ELb1EEEvNS_9BwdParamsE --------------------------
	.section	.text._ZN10layer_norm13ln_bwd_kernelINS_13Kernel_traitsI13__nv_bfloat16S2_fS2_fjLj3072ELj1ELj1ELj4ELj16ENS_18Kernel_traits_baseILj3072ES2_S2_fS2_fjLj128EEEEELb1ELb1ELb1ELb1EEEvNS_9BwdParamsE,"ax",@progbits
	.align	128
        .global         _ZN10layer_norm13ln_bwd_kernelINS_13Kernel_traitsI13__nv_bfloat16S2_fS2_fjLj3072ELj1ELj1ELj4ELj16ENS_18Kernel_traits_baseILj3072ES2_S2_fS2_fjLj128EEEEELb1ELb1ELb1ELb1EEEvNS_9BwdParamsE
        .type           _ZN10layer_norm13ln_bwd_kernelINS_13Kernel_traitsI13__nv_bfloat16S2_fS2_fjLj3072ELj1ELj1ELj4ELj16ENS_18Kernel_traits_baseILj3072ES2_S2_fS2_fjLj128EEEEELb1ELb1ELb1ELb1EEEvNS_9BwdParamsE,@function
        .size           _ZN10layer_norm13ln_bwd_kernelINS_13Kernel_traitsI13__nv_bfloat16S2_fS2_fjLj3072ELj1ELj1ELj4ELj16ENS_18Kernel_traits_baseILj3072ES2_S2_fS2_fjLj128EEEEELb1ELb1ELb1ELb1EEEvNS_9BwdParamsE,(.L_x_10733 - _ZN10layer_norm13ln_bwd_kernelINS_13Kernel_traitsI13__nv_bfloat16S2_fS2_fjLj3072ELj1ELj1ELj4ELj16ENS_18Kernel_traits_baseILj3072ES2_S2_fS2_fjLj128EEEEELb1ELb1ELb1ELb1EEEvNS_9BwdParamsE)
        .other          _ZN10layer_norm13ln_bwd_kernelINS_13Kernel_traitsI13__nv_bfloat16S2_fS2_fjLj3072ELj1ELj1ELj4ELj16ENS_18Kernel_traits_baseILj3072ES2_S2_fS2_fjLj128EEEEELb1ELb1ELb1ELb1EEEvNS_9BwdParamsE,@"STO_CUDA_ENTRY STV_DEFAULT"
_ZN10layer_norm13ln_bwd_kernelINS_13Kernel_traitsI13__nv_bfloat16S2_fS2_fjLj3072ELj1ELj1ELj4ELj16ENS_18Kernel_traits_baseILj3072ES2_S2_fS2_fjLj128EEEEELb1ELb1ELb1ELb1EEEvNS_9BwdParamsE:
.text._ZN10layer_norm13ln_bwd_kernelINS_13Kernel_traitsI13__nv_bfloat16S2_fS2_fjLj3072ELj1ELj1ELj4ELj16ENS_18Kernel_traits_baseILj3072ES2_S2_fS2_fjLj128EEEEELb1ELb1ELb1ELb1EEEvNS_9BwdParamsE:
        /* <DEDUP_REMOVED lines=52> */
[----:B0-----:R-:W2:Y:S04]  /*0340*/  LDG.E.128 R72, desc[UR12][R4.64+0x800] ;  /* 0x0008000c04487981 */ /* 0x001ea8000c1e1d00 */
[----:B------:R-:W3:Y:S01]  /*0350*/  LDG.E.128 R68, desc[UR12][R4.64] ;  /* 0x0000000c04447981 */ /* 0x000ee2000c1e1d00 */
[----:B----4-:R-:W-:-:S04]  /*0360*/  IMAD.WIDE.U32 R2, R11, 0x10, R2 ;  /* 0x000000100b027825 */ /* 0x010fc800078e0002 */
[----:B------:R-:W-:Y:S01]  /*0370*/  HFMA2 R144, -RZ, RZ, 0, 0 ;  /* 0x00000000ff907431 */ /* 0x000fe200000001ff */
[----:B------:R-:W-:Y:S01]  /*0380*/  MOV R10, UR4 ;  /* 0x00000004000a7c02 */ /* 0x000fe20008000f00 */
[----:B------:R3:W5:Y:S04]  /*0390*/  LDG.E.128 R52, desc[UR12][R4.64+0x1000] ;  /* 0x0010000c04347981 */ /* 0x000768000c1e1d00 */
[----:B------:R-:W5:Y:S04]  /*03a0*/  LDG.E.128 R64, desc[UR12][R2.64+0x1000] ;  /* 0x0010000c02407981 */ /* 0x000f68000c1e1d00 */
[----:B------:R-:W5:Y:S04]  /*03b0*/  LDG.E.128 R60, desc[UR12][R2.64+0x800] ;  /* 0x0008000c023c7981 */ /* 0x000f68000c1e1d00 */
[----:B------:R0:W5:Y:S01]  /*03c0*/  LDG.E.128 R56, desc[UR12][R2.64] ;  /* 0x0000000c02387981 */ /* 0x000162000c1e1d00 */
[----:B------:R-:W-:Y:S01]  /*03d0*/  UPLOP3.LUT UP1, UPT, UPT, UPT, UPT, 0x40, 0x4 ;  /* 0x000000000004789c */ /* 0x000fe20003f2e870 */
[----:B--2---:R-:W-:-:S02]  /*03e0*/  PRMT R9, R72, 0x7632, R9 ;  /* 0x0000763248097816 */ /* 0x004fc40000000009 */
[----:B------:R-:W-:Y:S02]  /*03f0*/  PRMT R8, R73, 0x7632, R8 ;  /* 0x0000763249087816 */ /* 0x000fe40000000008 */
[----:B------:R-:W-:Y:S02]  /*0400*/  PRMT R7, R74, 0x7632, R7 ;  /* 0x000076324a077816 */ /* 0x000fe40000000007 */
[----:B------:R-:W-:Y:S02]  /*0410*/  PRMT R6, R75, 0x7632, R6 ;  /* 0x000076324b067816 */ /* 0x000fe40000000006 */
[----:B---3--:R-:W-:Y:S02]  /*0420*/  PRMT R5, R68, 0x7632, R5 ;  /* 0x0000763244057816 */ /* 0x008fe40000000005 */
[----:B------:R-:W-:Y:S02]  /*0430*/  PRMT R4, R69, 0x7632, R4 ;  /* 0x0000763245047816 */ /* 0x000fe40000000004 */
[----:B0-----:R-:W-:-:S02]  /*0440*/  PRMT R2, R70, 0x7632, R2 ;  /* 0x0000763246027816 */ /* 0x001fc40000000002 */
[----:B------:R-:W-:-:S07]  /*0450*/  PRMT R0, R71, 0x7632, R0 ;  /* 0x0000763247007816 */ /* 0x000fce0000000000 */
.L_x_4124:
[----:B------:R-:W0:Y:S08]  /*0460*/  LDC.64 R166, c[0x0][0x3f8] ;  /* 0x0000fe00ffa67b82 */ /* 0x000e300000000a00 */
        /* <DEDUP_REMOVED lines=12> */
[----:B------:R-:W-:Y:S01]  /*0530*/  IADD3 R12, PT, PT, R211, -0x1, RZ ;  /* 0xffffffffd30c7810 */ /* 0x000fe20007ffe0ff */
[----:B------:R-:W-:-:S05]  /*0540*/  IMAD.WIDE R166, R10, 0x4, R166 ;  /* 0x000000040aa67825 */ /* 0x000fca00078e02a6 */
[----:B------:R-:W2:Y:S01]  /*0550*/  LDG.E R194, desc[UR12][R166.64] ;  /* 0x0000000ca6c27981 */ /* 0x000ea2000c1e1900 */
[----:B------:R-:W1:Y:S08]  /*0560*/  LDC.64 R188, c[0x0][0x3a8] ;  /* 0x0000ea00ffbc7b82 */ /* 0x000e700000000a00 */
[----:B------:R-:W3:Y:S01]  /*0570*/  LDC.64 R14, c[0x0][0x428] ;  /* 0x00010a00ff0e7b82 */ /* 0x000ee20000000a00 */
[-C--:B0-----:R-:W-:Y:S01]  /*0580*/  IMAD R3, R10, R171.reuse, RZ ;  /* 0x000000ab0a037224 */ /* 0x081fe200078e02ff */
[----:B-----5:R-:W-:Y:S01]  /*0590*/  ISETP.GE.AND P3, PT, R170, 0x1, PT ;  /* 0x00000001aa00780c */ /* 0x020fe20003f66270 */
[----:B------:R-:W-:-:S05]  /*05a0*/  IMAD R13, R12, R171, RZ ;  /* 0x000000ab0c0d7224 */ /* 0x000fca00078e02ff */
        /* <DEDUP_REMOVED lines=10> */
[----:B---3--:R-:W-:Y:S01]  /*0650*/  IMAD.WIDE.U32 R180, R3, 0x10, R14 ;  /* 0x0000001003b47825 */ /* 0x008fe200078e000e */
[----:B------:R-:W-:Y:S01]  /*0660*/  IADD3 R205, PT, PT, R195, 0x100, RZ ;  /* 0x00000100c3cd7810 */ /* 0x000fe20007ffe0ff */
[----:B------:R-:W3:Y:S02]  /*0670*/  LDG.E.128 R184, desc[UR12][R12.64] ;  /* 0x0000000c0cb87981 */ /* 0x000ee4000c1e1d00 */
[----:B------:R-:W-:Y:S02]  /*0680*/  IMAD.WIDE.U32 R168, R203, 0x20, R188 ;  /* 0x00000020cba87825 */ /* 0x000fe400078e00bc */
[----:B------:R-:W4:Y:S02]  /*0690*/  LDG.E.128 R180, desc[UR12][R180.64] ;  /* 0x0000000cb4b47981 */ /* 0x000f24000c1e1d00 */
[----:B------:R-:W-:Y:S02]  /*06a0*/  IMAD.WIDE.U32 R164, R165, 0x10, R14 ;  /* 0x00000010a5a47825 */ /* 0x000fe400078e000e */
[----:B------:R-:W4:Y:S01]  /*06b0*/  LDG.E.128 R24, desc[UR12][R168.64+0x10] ;  /* 0x0000100ca8187981 */ /* 0x000f22000c1e1d00 */
[----:B------:R-:W-:Y:S01]  /*06c0*/  IADD3 R3, PT, PT, R3, 0x100, RZ ;  /* 0x0000010003037810 */ /* 0x000fe20007ffe0ff */
[----:B------:R-:W-:-:S02]  /*06d0*/  IMAD.WIDE.U32 R188, R205, 0x20, R188 ;  /* 0x00000020cdbc7825 */ /* 0x000fc400078e00bc */
[----:B------:R-:W4:Y:S04]  /*06e0*/  LDG.E.128 R176, desc[UR12][R12.64+0x10] ;  /* 0x0000100c0cb07981 */ /* 0x000f28000c1e1d00 */
[----:B------:R-:W4:Y:S01]  /*06f0*/  LDG.E.128 R172, desc[UR12][R168.64] ;  /* 0x0000000ca8ac7981 */ /* 0x000f22000c1e1d00 */
[----:B------:R-:W-:-:S03]  /*0700*/  IMAD.WIDE.U32 R14, R3, 0x10, R14 ;  /* 0x00000010030e7825 */ /* 0x000fc600078e000e */
[----:B------:R-:W4:Y:S04]  /*0710*/  LDG.E.128 R164, desc[UR12][R164.64] ;  /* 0x0000000ca4a47981 */ /* 0x000f28000c1e1d00 */
[----:B------:R-:W4:Y:S04]  /*0720*/  LDG.E.128 R20, desc[UR12][R188.64] ;  /* 0x0000000cbc147981 */ /* 0x000f28000c1e1d00 */
[----:B------:R1:W4:Y:S04]  /*0730*/  LDG.E.128 R16, desc[UR12][R188.64+0x10] ;  /* 0x0000100cbc107981 */ /* 0x000328000c1e1d00 */
[----:B------:R-:W4:Y:S01]  /*0740*/  LDG.E.128 R12, desc[UR12][R14.64] ;  /* 0x0000000c0e0c7981 */ /* 0x000f22000c1e1d00 */
[----:B------:R-:W-:-:S05]  /*0750*/  @P3 IADD3 R3, PT, PT, R170, -0x1, RZ ;  /* 0xffffffffaa033810 */ /* 0x000fca0007ffe0ff */
[----:B------:R-:W-:-:S05]  /*0760*/  @P3 IMAD R3, R3, R171, RZ ;  /* 0x000000ab03033224 */ /* 0x000fca00078e02ff */
[----:B-1----:R-:W-:-:S04]  /*0770*/  @P3 SHF.R.S32.HI R188, RZ, 0x1f, R3 ;  /* 0x0000001fffbc3819 */ /* 0x002fc80000011403 */
[----:B------:R-:W-:Y:S02]  /*0780*/  @P3 LEA.HI R188, R188, R3, RZ, 0x3 ;  /* 0x00000003bcbc3211 */ /* 0x000fe400078f18ff */
[----:B------:R-:W-:Y:S02]  /*0790*/  MOV R201, RZ ;  /* 0x000000ff00c97202 */ /* 0x000fe40000000f00 */
        /* <DEDUP_REMOVED lines=14> */
[----:B------:R-:W1:Y:S01]  /*0880*/  @P0 LDC.64 R192, c[0x0][0x438] ;  /* 0x00010e00ffc00b82 */ /* 0x000e620000000a00 */
[----:B0-----:R-:W-:-:S05]  /*0890*/  @P0 IMAD.WIDE.U32 R188, R203, 0x20, R190 ;  /* 0x00000020cbbc0825 */ /* 0x001fca00078e00be */
[----:B------:R-:W5:Y:S01]  /*08a0*/  @P0 LDG.E.128 R40, desc[UR12][R188.64] ;  /* 0x0000000cbc280981 */ /* 0x000f62000c1e1d00 */
[----:B-1----:R-:W-:-:S03]  /*08b0*/  @P0 IMAD.WIDE.U32 R168, R195, 0x20, R168 ;  /* 0x00000020c3a80825 */ /* 0x002fc600078e00a8 */
[----:B------:R-:W5:Y:S04]  /*08c0*/  @P0 LDG.E.128 R36, desc[UR12][R188.64+0x10] ;  /* 0x0000100cbc240981 */ /* 0x000f68000c1e1d00 */
[----:B------:R-:W5:Y:S01]  /*08d0*/  @P0 LDG.E.128 R48, desc[UR12][R168.64] ;  /* 0x0000000ca8300981 */ /* 0x000f62000c1e1d00 */
[----:B------:R-:W-:-:S03]  /*08e0*/  @P0 IMAD.WIDE.U32 R190, R205, 0x20, R192 ;  /* 0x00000020cdbe0825 */ /* 0x000fc600078e00c0 */
[----:B------:R-:W5:Y:S04]  /*08f0*/  @P0 LDG.E.128 R44, desc[UR12][R168.64+0x10] ;  /* 0x0000100ca82c0981 */ /* 0x000f68000c1e1d00 */
[----:B------:R-:W5:Y:S04]  /*0900*/  @P0 LDG.E.128 R32, desc[UR12][R190.64] ;  /* 0x0000000cbe200981 */ /* 0x000f68000c1e1d00 */
[----:B------:R0:W5:Y:S01]  /*0910*/  @P0 LDG.E.128 R28, desc[UR12][R190.64+0x10] ;  /* 0x0000100cbe1c0981 */ /* 0x000162000c1e1d00 */
[----:B------:R-:W-:Y:S02]  /*0920*/  ISETP.NE.AND P0, PT, RZ, UR11, PT ;  /* 0x0000000bff007c0c */ /* 0x000fe4000bf05270 */
[----:B------:R-:W-:-:S02]  /*0930*/  PRMT R192, R63, 0x7632, R192 ;  /* 0x000076323fc07816 */ /* 0x000fc400000000c0 */
[----:B------:R-:W-:-:S04]  /*0940*/  PRMT R204, R65, 0x7632, R204 ;  /* 0x0000763241cc7816 */ /* 0x000fc800000000cc */
[----:B------:R-:W-:Y:S02]  /*0950*/  SHF.L.U32 R204, R204, 0x10, RZ ;  /* 0x00000010cccc7819 */ /* 0x000fe400000006ff */
[----:B--2---:R-:W-:-:S05]  /*0960*/  FSEL R194, R194, RZ, !P0 ;  /* 0x000000ffc2c27208 */ /* 0x004fca0004000000 */
[--C-:B---3--:R-:W-:Y:S01]  /*0970*/  FADD.FTZ R3, -R194, R184.reuse ;  /* 0x000000b8c2037221 */ /* 0x108fe20000010100 */
[C---:B----4-:R-:W-:Y:S02]  /*0980*/  PRMT R184, R182.reuse, 0x7632, R184 ;  /* 0x00007632b6b87816 */ /* 0x050fe400000000b8 */
[----:B------:R-:W-:Y:S01]  /*0990*/  SHF.L.U32 R227, R182, 0x10, RZ ;  /* 0x00000010b6e37819 */ /* 0x000fe200000006ff */
[C-C-:B------:R-:W-:Y:S01]  /*09a0*/  FADD.FTZ R217, -R194.reuse, R25.reuse ;  /* 0x00000019c2d97221 */ /* 0x140fe20000010100 */
[----:B------:R-:W-:Y:S02]  /*09b0*/  PRMT R182, R183, 0x7632, R182 ;  /* 0x00007632b7b67816 */ /* 0x000fe400000000b6 */
[----:B------:R-:W-:Y:S01]  /*09c0*/  PRMT R25, R59, 0x7632, R25 ;  /* 0x000076323b197816 */ /* 0x000fe20000000019 */
[C---:B------:R-:W-:Y:S01]  /*09d0*/  FADD.FTZ R223, -R194.reuse, R179 ;  /* 0x000000b3c2df7221 */ /* 0x040fe20000010100 */
[C---:B------:R-:W-:Y:S01]  /*09e0*/  FADD.FTZ R229, -R194.reuse, R177 ;  /* 0x000000b1c2e57221 */ /* 0x040fe20000010100 */
[C---:B------:R-:W-:Y:S01]  /*09f0*/  FADD.FTZ R213, -R194.reuse, R26 ;  /* 0x0000001ac2d57221 */ /* 0x040fe20000010100 */
[----:B------:R-:W-:Y:S01]  /*0a00*/  SHF.L.U32 R25, R25, 0x10, RZ ;  /* 0x0000001019197819 */ /* 0x000fe200000006ff */
[----:B------:R-:W-:Y:S01]  /*0a10*/  FADD.FTZ R219, -R194, R172 ;  /* 0x000000acc2db7221 */ /* 0x000fe20000010100 */
[----:B------:R-:W-:Y:S01]  /*0a20*/  SHF.L.U32 R182, R182, 0x10, RZ ;  /* 0x00000010b6b67819 */ /* 0x000fe200000006ff */
[C---:B------:R-:W-:Y:S01]  /*0a30*/  FADD.FTZ R179, -R194.reuse, R174 ;  /* 0x000000aec2b37221 */ /* 0x040fe20000010100 */
[----:B------:R-:W-:Y:S01]  /*0a40*/  FADD.FTZ R177, -R194, R175 ;  /* 0x000000afc2b17221 */ /* 0x000fe20000010100 */
[----:B------:R-:W-:Y:S01]  /*0a50*/  FMUL.FTZ R26, R212, R223 ;  /* 0x000000dfd41a7220 */ /* 0x000fe20000410000 */
[----:B------:R-:W-:Y:S01]  /*0a60*/  FADD.FTZ R225, -R194, R178 ;  /* 0x000000b2c2e17221 */ /* 0x000fe20000010100 */
[----:B------:R-:W-:Y:S01]  /*0a70*/  PRMT R172, R164, 0x7632, R172 ;  /* 0x00007632a4ac7816 */ /* 0x000fe200000000ac */
[----:B------:R-:W-:Y:S01]  /*0a80*/  FADD.FTZ R209, -R194, R27 ;  /* 0x0000001bc2d17221 */ /* 0x000fe20000010100 */
[----:B------:R-:W-:Y:S01]  /*0a90*/  SHF.L.U32 R175, R164, 0x10, RZ ;  /* 0x00000010a4af7819 */ /* 0x000fe200000006ff */
[----:B------:R-:W-:Y:S01]  /*0aa0*/  FADD.FTZ R171, -R194, R21 ;  /* 0x00000015c2ab7221 */ /* 0x000fe20000010100 */
[----:B------:R-:W-:Y:S01]  /*0ab0*/  SHF.L.U32 R174, R60, 0x10, RZ ;  /* 0x000000103cae7819 */ /* 0x000fe200000006ff */
[----:B------:R-:W-:Y:S01]  /*0ac0*/  FADD.FTZ R241, -R194, R176 ;  /* 0x000000b0c2f17221 */ /* 0x000fe20000010100 */
[----:B------:R-:W-:Y:S01]  /*0ad0*/  PRMT R178, R60, 0x7632, R178 ;  /* 0x000076323cb27816 */ /* 0x000fe200000000b2 */
[----:B------:R-:W-:Y:S01]  /*0ae0*/  FADD.FTZ R173, -R194, R173 ;  /* 0x000000adc2ad7221 */ /* 0x000fe20000010100 */
[----:B------:R-:W-:Y:S01]  /*0af0*/  PRMT R21, R58, 0x7632, R21 ;  /* 0x000076323a157816 */ /* 0x000fe20000000015 */
[----:B------:R-:W-:Y:S01]  /*0b00*/  FMUL.FTZ R27, R212, R219 ;  /* 0x000000dbd41b7220 */ /* 0x000fe20000410000 */
[----:B------:R-:W-:Y:S01]  /*0b10*/  PRMT R176, R165, 0x7632, R176 ;  /* 0x00007632a5b07816 */ /* 0x000fe200000000b0 */
[-C--:B------:R-:W-:Y:S01]  /*0b20*/  FMUL.FTZ R25, R25, R182.reuse ;  /* 0x000000b619197220 */ /* 0x080fe20000410000 */
[----:B------:R-:W-:Y:S01]  /*0b30*/  SHF.L.U32 R215, R165, 0x10, RZ ;  /* 0x00000010a5d77819 */ /* 0x000fe200000006ff */
[----:B------:R-:W-:Y:S01]  /*0b40*/  FADD.FTZ R143, R143, R182 ;  /* 0x000000b68f8f7221 */ /* 0x000fe20000010000 */
[----:B------:R-:W-:Y:S01]  /*0b50*/  FFMA.FTZ R83, R26, R182, R83 ;  /* 0x000000b61a537223 */ /* 0x000fe20000010053 */
[C-C-:B------:R-:W-:Y:S01]  /*0b60*/  FADD.FTZ R235, -R194.reuse, R186.reuse ;  /* 0x000000bac2eb7221 */ /* 0x140fe20000010100 */
[----:B------:R-:W-:Y:S01]  /*0b70*/  FADD.FTZ R165, -R194, R17 ;  /* 0x00000011c2a57221 */ /* 0x000fe20000010100 */
[----:B------:R-:W-:Y:S01]  /*0b80*/  SHF.L.U32 R182, R172, 0x10, RZ ;  /* 0x00000010acb67819 */ /* 0x000fe200000006ff */
[-C--:B------:R-:W-:Y:S01]  /*0b90*/  FMUL.FTZ R172, R174, R175.reuse ;  /* 0x000000afaeac7220 */ /* 0x080fe20000410000 */
[----:B------:R-:W-:Y:S01]  /*0ba0*/  PRMT R186, R180, 0x7632, R186 ;  /* 0x00007632b4ba7816 */ /* 0x000fe200000000ba */
[----:B------:R-:W-:Y:S01]  /*0bb0*/  FADD.FTZ R233, -R194, R185 ;  /* 0x000000b9c2e97221 */ /* 0x000fe20000010100 */
[----:B------:R-:W-:Y:S01]  /*0bc0*/  PRMT R17, R56, 0x7632, R17 ;  /* 0x0000763238117816 */ /* 0x000fe20000000011 */
[----:B0-----:R-:W-:Y:S01]  /*0bd0*/  FADD.FTZ R191, -R194, R22 ;  /* 0x00000016c2bf7221 */ /* 0x001fe20000010100 */
[----:B------:R-:W-:Y:S01]  /*0be0*/  SHF.L.U32 R178, R178, 0x10, RZ ;  /* 0x00000010b2b27819 */ /* 0x000fe200000006ff */
[----:B------:R-:W-:Y:S01]  /*0bf0*/  FADD.FTZ R136, R136, R175 ;  /* 0x000000af88887221 */ /* 0x000fe20000010000 */
[----:B------:R-:W-:Y:S01]  /*0c00*/  SHF.L.U32 R21, R21, 0x10, RZ ;  /* 0x0000001015157819 */ /* 0x000fe200000006ff */
[----:B------:R-:W-:Y:S01]  /*0c10*/  FFMA.FTZ R84, R27, R175, R84 ;  /* 0x000000af1b547223 */ /* 0x000fe20000010054 */
[----:B------:R-:W-:Y:S01]  /*0c20*/  SHF.L.U32 R184, R184, 0x10, RZ ;  /* 0x00000010b8b87819 */ /* 0x000fe200000006ff */
[----:B------:R-:W-:Y:S01]  /*0c30*/  FMUL.FTZ R174, R212, R173 ;  /* 0x000000add4ae7220 */ /* 0x000fe20000410000 */
[----:B------:R-:W-:Y:S01]  /*0c40*/  SHF.L.U32 R231, R180, 0x10, RZ ;  /* 0x00000010b4e77819 */ /* 0x000fe200000006ff */
[----:B------:R-:W-:Y:S01]  /*0c50*/  FMUL.FTZ R22, R212, R229 ;  /* 0x000000e5d4167220 */ /* 0x000fe20000410000 */
[----:B------:R-:W-:-:S02]  /*0c60*/  PRMT R190, R181, 0x7632, R190 ;  /* 0x00007632b5be7816 */ /* 0x000fc400000000be */
[----:B------:R-:W-:Y:S02]  /*0c70*/  SHF.L.U32 R237, R181, 0x10, RZ ;  /* 0x00000010b5ed7819 */ /* 0x000fe400000006ff */
[----:B------:R-:W-:Y:S02]  /*0c80*/  PRMT R175, R61, 0x7632, R175 ;  /* 0x000076323daf7816 */ /* 0x000fe400000000af */
[C---:B------:R-:W-:Y:S02]  /*0c90*/  PRMT R180, R166.reuse, 0x7632, R180 ;  /* 0x00007632a6b47816 */ /* 0x040fe400000000b4 */
[----:B------:R-:W-:Y:S02]  /*0ca0*/  SHF.L.U32 R181, R166, 0x10, RZ ;  /* 0x00000010a6b57819 */ /* 0x000fe400000006ff */
[C---:B------:R-:W-:Y:S02]  /*0cb0*/  PRMT R168, R13.reuse, 0x7632, R168 ;  /* 0x000076320da87816 */ /* 0x040fe400000000a8 */
[----:B------:R-:W-:Y:S01]  /*0cc0*/  SHF.L.U32 R193, R13, 0x10, RZ ;  /* 0x000000100dc17819 */ /* 0x000fe200000006ff */
[-C--:B------:R-:W-:Y:S01]  /*0cd0*/  FMUL.FTZ R173, R178, R182.reuse ;  /* 0x000000b6b2ad7220 */ /* 0x080fe20000410000 */
[----:B------:R-:W-:Y:S01]  /*0ce0*/  PRMT R166, R14, 0x7632, R166 ;  /* 0x000076320ea67816 */ /* 0x000fe200000000a6 */
[----:B------:R-:W-:Y:S01]  /*0cf0*/  FFMA.FTZ R85, R174, R182, R85 ;  /* 0x000000b6ae557223 */ /* 0x000fe20000010055 */
[----:B------:R-:W-:Y:S01]  /*0d00*/  SHF.L.U32 R203, R14, 0x10, RZ ;  /* 0x000000100ecb7819 */ /* 0x000fe200000006ff */
[----:B------:R-:W-:Y:S01]  /*0d10*/  FMUL.FTZ R14, R212, R233 ;  /* 0x000000e9d40e7220 */ /* 0x000fe20000410000 */
[----:B------:R-:W-:Y:S01]  /*0d20*/  SHF.L.U32 R13, R17, 0x10, RZ ;  /* 0x00000010110d7819 */ /* 0x000fe200000006ff */
[----:B------:R-:W-:Y:S01]  /*0d30*/  FADD.FTZ R137, R137, R182 ;  /* 0x000000b689897221 */ /* 0x000fe20000010000 */
[----:B------:R-:W-:Y:S01]  /*0d40*/  SHF.L.U32 R186, R186, 0x10, RZ ;  /* 0x00000010baba7819 */ /* 0x000fe200000006ff */
[----:B------:R-:W-:Y:S01]  /*0d50*/  FADD.FTZ R239, -R194, R187 ;  /* 0x000000bbc2ef7221 */ /* 0x000fe20000010100 */
[----:B------:R-:W-:Y:S01]  /*0d60*/  PRMT R17, R57, 0x7632, R17 ;  /* 0x0000763239117816 */ /* 0x000fe20000000011 */
[-C--:B------:R-:W-:Y:S01]  /*0d70*/  FMUL.FTZ R21, R21, R184.reuse ;  /* 0x000000b815157220 */ /* 0x080fe20000410000 */
[----:B------:R-:W-:Y:S01]  /*0d80*/  FADD.FTZ R141, R141, R184 ;  /* 0x000000b88d8d7221 */ /* 0x000fe20000010000 */
[----:B------:R-:W-:Y:S01]  /*0d90*/  FFMA.FTZ R81, R22, R184, R81 ;  /* 0x000000b816517223 */ /* 0x000fe20000010051 */
[----:B------:R-:W-:Y:S01]  /*0da0*/  SHF.L.U32 R182, R175, 0x10, RZ ;  /* 0x00000010afb67819 */ /* 0x000fe200000006ff */
[----:B------:R-:W-:Y:S01]  /*0db0*/  FMUL.FTZ R175, R212, R179 ;  /* 0x000000b3d4af7220 */ /* 0x000fe20000410000 */
[----:B------:R-:W-:Y:S01]  /*0dc0*/  SHF.L.U32 R184, R61, 0x10, RZ ;  /* 0x000000103db87819 */ /* 0x000fe200000006ff */
[----:B------:R-:W-:Y:S01]  /*0dd0*/  FADD.FTZ R207, -R194, R18 ;  /* 0x00000012c2cf7221 */ /* 0x000fe20000010100 */
[----:B------:R-:W-:Y:S01]  /*0de0*/  SHF.L.U32 R179, R176, 0x10, RZ ;  /* 0x00000010b0b37819 */ /* 0x000fe200000006ff */
[-C--:B------:R-:W-:Y:S01]  /*0df0*/  FMUL.FTZ R13, R13, R186.reuse ;  /* 0x000000ba0d0d7220 */ /* 0x080fe20000410000 */
[----:B------:R-:W-:Y:S01]  /*0e00*/  FFMA.FTZ R77, R14, R186, R77 ;  /* 0x000000ba0e4d7223 */ /* 0x000fe2000001004d */
[----:B------:R-:W-:Y:S01]  /*0e10*/  FADD.FTZ R145, R145, R186 ;  /* 0x000000ba91917221 */ /* 0x000fe20000010000 */
[----:B------:R-:W-:Y:S01]  /*0e20*/  SHF.L.U32 R17, R17, 0x10, RZ ;  /* 0x0000001011117819 */ /* 0x000fe200000006ff */
[----:B------:R-:W-:Y:S01]  /*0e30*/  FMUL.FTZ R178, R212, R177 ;  /* 0x000000b1d4b27220 */ /* 0x000fe20000410000 */
[----:B------:R-:W-:Y:S01]  /*0e40*/  SHF.L.U32 R190, R190, 0x10, RZ ;  /* 0x00000010bebe7819 */ /* 0x000fe200000006ff */
[----:B------:R-:W-:Y:S01]  /*0e50*/  FADD.FTZ R221, -R194, R24 ;  /* 0x00000018c2dd7221 */ /* 0x000fe20000010100 */
[----:B------:R-:W-:Y:S01]  /*0e60*/  FMUL.FTZ R18, R212, R239 ;  /* 0x000000efd4127220 */ /* 0x000fe20000410000 */
[----:B------:R-:W-:Y:S01]  /*0e70*/  PRMT R186, R62, 0x7632, R186 ;  /* 0x000076323eba7816 */ /* 0x000fe200000000ba */
[----:B------:R-:W-:Y:S01]  /*0e80*/  FMUL.FTZ R176, R184, R215 ;  /* 0x000000d7b8b07220 */ /* 0x000fe20000410000 */
[----:B------:R-:W-:Y:S01]  /*0e90*/  SHF.L.U32 R184, R62, 0x10, RZ ;  /* 0x000000103eb87819 */ /* 0x000fe200000006ff */
[-C--:B------:R-:W-:Y:S01]  /*0ea0*/  FMUL.FTZ R177, R182, R179.reuse ;  /* 0x000000b3b6b17220 */ /* 0x080fe20000410000 */
[----:B------:R-:W-:Y:S01]  /*0eb0*/  FFMA.FTZ R87, R178, R179, R87 ;  /* 0x000000b3b2577223 */ /* 0x000fe20000010057 */
[----:B------:R-:W-:Y:S01]  /*0ec0*/  FADD.FTZ R139, R139, R179 ;  /* 0x000000b38b8b7221 */ /* 0x000fe20000010000 */
[-C--:B------:R-:W-:Y:S01]  /*0ed0*/  FMUL.FTZ R17, R17, R190.reuse ;  /* 0x000000be11117220 */ /* 0x080fe20000410000 */
[----:B------:R-:W-:Y:S01]  /*0ee0*/  FFMA.FTZ R79, R18, R190, R79 ;  /* 0x000000be124f7223 */ /* 0x000fe2000001004f */
[----:B------:R-:W-:Y:S01]  /*0ef0*/  FADD.FTZ R147, R147, R190 ;  /* 0x000000be93937221 */ /* 0x000fe20000010000 */
[----:B------:R-:W-:Y:S01]  /*0f00*/  SHF.L.U32 R186, R186, 0x10, RZ ;  /* 0x00000010baba7819 */ /* 0x000fe200000006ff */
[----:B------:R-:W-:Y:S01]  /*0f10*/  FMUL.FTZ R179, R212, R221 ;  /* 0x000000ddd4b37220 */ /* 0x000fe20000410000 */
[----:B------:R-:W-:-:S02]  /*0f20*/  IMAD.U32 R190, R180, 0x10000, RZ ;  /* 0x00010000b4be7824 */ /* 0x000fc400078e00ff */
[----:B------:R-:W-:Y:S01]  /*0f30*/  FMUL.FTZ R182, R212, R217 ;  /* 0x000000d9d4b67220 */ /* 0x000fe20000410000 */
[----:B------:R-:W-:Y:S01]  /*0f40*/  SHF.L.U32 R205, R183, 0x10, RZ ;  /* 0x00000010b7cd7819 */ /* 0x000fe200000006ff */
[----:B------:R-:W-:Y:S01]  /*0f50*/  FADD.FTZ R195, -R194, R16 ;  /* 0x00000010c2c37221 */ /* 0x000fe20000010100 */
[----:B------:R-:W-:Y:S01]  /*0f60*/  PRMT R183, R167, 0x7632, R183 ;  /* 0x00007632a7b77816 */ /* 0x000fe200000000b7 */
[-C--:B------:R-:W-:Y:S01]  /*0f70*/  FMUL.FTZ R180, R184, R181.reuse ;  /* 0x000000b5b8b47220 */ /* 0x080fe20000410000 */
[----:B------:R-:W-:Y:S01]  /*0f80*/  FADD.FTZ R132, R132, R181 ;  /* 0x000000b584847221 */ /* 0x000fe20000010000 */
[----:B------:R-:W-:Y:S01]  /*0f90*/  FFMA.FTZ R88, R179, R181, R88 ;  /* 0x000000b5b3587223 */ /* 0x000fe20000010058 */
[----:B------:R-:W-:Y:S01]  /*0fa0*/  SHF.L.U32 R16, R56, 0x10, RZ ;  /* 0x0000001038107819 */ /* 0x000fe200000006ff */
[-C--:B------:R-:W-:Y:S01]  /*0fb0*/  FMUL.FTZ R181, R186, R190.reuse ;  /* 0x000000bebab57220 */ /* 0x080fe20000410000 */
[----:B------:R-:W-:Y:S01]  /*0fc0*/  FADD.FTZ R133, R133, R190 ;  /* 0x000000be85857221 */ /* 0x000fe20000010000 */
[----:B------:R-:W-:Y:S01]  /*0fd0*/  FFMA.FTZ R89, R182, R190, R89 ;  /* 0x000000beb6597223 */ /* 0x000fe20000010059 */
[----:B------:R-:W-:-:S02]  /*0fe0*/  SHF.L.U32 R190, R192, 0x10, RZ ;  /* 0x00000010c0be7819 */ /* 0x000fc400000006ff */
[----:B------:R-:W-:Y:S02]  /*0ff0*/  SHF.L.U32 R185, R167, 0x10, RZ ;  /* 0x00000010a7b97819 */ /* 0x000fe400000006ff */
[----:B------:R-:W-:Y:S02]  /*1000*/  SHF.L.U32 R184, R63, 0x10, RZ ;  /* 0x000000103fb87819 */ /* 0x000fe400000006ff */
[----:B------:R-:W-:Y:S01]  /*1010*/  SHF.L.U32 R192, R183, 0x10, RZ ;  /* 0x00000010b7c07819 */ /* 0x000fe200000006ff */
[----:B------:R-:W-:Y:S01]  /*1020*/  FMUL.FTZ R183, R212, R213 ;  /* 0x000000d5d4b77220 */ /* 0x000fe20000410000 */
[----:B------:R-:W-:Y:S01]  /*1030*/  FADD.FTZ R167, -R194, R23 ;  /* 0x00000017c2a77221 */ /* 0x000fe20000010100 */
[----:B------:R-:W-:Y:S01]  /*1040*/  PRMT R188, R12, 0x7632, R188 ;  /* 0x000076320cbc7816 */ /* 0x000fe200000000bc */
[----:B------:R-:W-:Y:S01]  /*1050*/  FMUL.FTZ R23, R212, R225 ;  /* 0x000000e1d4177220 */ /* 0x000fe20000410000 */
[----:B------:R-:W-:Y:S01]  /*1060*/  SHF.L.U32 R189, R12, 0x10, RZ ;  /* 0x000000100cbd7819 */ /* 0x000fe200000006ff */
[----:B------:R-:W-:Y:S01]  /*1070*/  FMUL.FTZ R12, R16, R231 ;  /* 0x000000e7100c7220 */ /* 0x000fe20000410000 */
[----:B------:R-:W-:Y:S01]  /*1080*/  SHF.L.U32 R24, R59, 0x10, RZ ;  /* 0x000000103b187819 */ /* 0x000fe200000006ff */
[C---:B------:R-:W-:Y:S01]  /*1090*/  FMUL.FTZ R3, R212.reuse, R3 ;  /* 0x00000003d4037220 */ /* 0x040fe20000410000 */
[----:B------:R-:W-:Y:S01]  /*10a0*/  FMUL.FTZ R186, R212, R209 ;  /* 0x000000d1d4ba7220 */ /* 0x000fe20000410000 */
[-C--:B------:R-:W-:Y:S01]  /*10b0*/  FMUL.FTZ R184, R184, R185.reuse ;  /* 0x000000b9b8b87220 */ /* 0x080fe20000410000 */
[----:B------:R-:W-:Y:S01]  /*10c0*/  FADD.FTZ R134, R134, R185 ;  /* 0x000000b986867221 */ /* 0x000fe20000010000 */
[----:B------:R-:W-:Y:S01]  /*10d0*/  FFMA.FTZ R90, R183, R185, R90 ;  /* 0x000000b9b75a7223 */ /* 0x000fe2000001005a */
[----:B------:R-:W-:Y:S01]  /*10e0*/  SHF.L.U32 R16, R57, 0x10, RZ ;  /* 0x0000001039107819 */ /* 0x000fe200000006ff */
[-C--:B------:R-:W-:Y:S01]  /*10f0*/  FMUL.FTZ R185, R190, R192.reuse ;  /* 0x000000c0beb97220 */ /* 0x080fe20000410000 */
[-C--:B------:R-:W-:Y:S01]  /*1100*/  FMUL.FTZ R24, R24, R205.reuse ;  /* 0x000000cd18187220 */ /* 0x080fe20000410000 */
[----:B------:R-:W-:Y:S01]  /*1110*/  FADD.FTZ R142, R142, R205 ;  /* 0x000000cd8e8e7221 */ /* 0x000fe20000010000 */
[----:B------:R-:W-:Y:S01]  /*1120*/  FFMA.FTZ R82, R23, R205, R82 ;  /* 0x000000cd17527223 */ /* 0x000fe20000010052 */
[----:B------:R-:W-:Y:S01]  /*1130*/  FADD.FTZ R190, RZ, R12 ;  /* 0x0000000cffbe7221 */ /* 0x000fe20000010000 */
[----:B------:R-:W-:Y:S01]  /*1140*/  FADD.FTZ R135, R135, R192 ;  /* 0x000000c087877221 */ /* 0x000fe20000010000 */
[----:B------:R-:W-:Y:S01]  /*1150*/  FFMA.FTZ R91, R186, R192, R91 ;  /* 0x000000c0ba5b7223 */ /* 0x000fe2000001005b */
[----:B------:R-:W-:Y:S01]  /*1160*/  FFMA.FTZ R205, R3, R12, RZ ;  /* 0x0000000c03cd7223 */ /* 0x000fe200000100ff */
[----:B------:R-:W-:Y:S01]  /*1170*/  SHF.L.U32 R192, R64, 0x10, RZ ;  /* 0x0000001040c07819 */ /* 0x000fe200000006ff */
[----:B------:R-:W-:Y:S01]  /*1180*/  FMUL.FTZ R16, R16, R237 ;  /* 0x000000ed10107220 */ /* 0x000fe20000410000 */
[C---:B------:R-:W-:Y:S01]  /*1190*/  PRMT R164, R15.reuse, 0x7632, R164 ;  /* 0x000076320fa47816 */ /* 0x040fe200000000a4 */
[----:B------:R-:W-:Y:S01]  /*11a0*/  FADD.FTZ R209, R190, R13 ;  /* 0x0000000dbed17221 */ /* 0x000fe20000010000 */
[----:B------:R-:W-:Y:S01]  /*11b0*/  SHF.L.U32 R169, R15, 0x10, RZ ;  /* 0x000000100fa97819 */ /* 0x000fe200000006ff */
[C---:B------:R-:W-:Y:S01]  /*11c0*/  FADD.FTZ R187, -R194.reuse, R20 ;  /* 0x00000014c2bb7221 */ /* 0x040fe20000010100 */
[----:B------:R-:W-:Y:S01]  /*11d0*/  FADD.FTZ R11, -R194, R19 ;  /* 0x00000013c20b7221 */ /* 0x000fe20000010100 */
[----:B------:R-:W-:Y:S01]  /*11e0*/  FMUL.FTZ R15, R212, R235 ;  /* 0x000000ebd40f7220 */ /* 0x000fe20000410000 */
[----:B------:R-:W-:Y:S01]  /*11f0*/  FFMA.FTZ R190, R14, R13, R205 ;  /* 0x0000000d0ebe7223 */ /* 0x000fe200000100cd */
[----:B------:R-:W-:-:S02]  /*1200*/  PRMT R194, R64, 0x7632, R194 ;  /* 0x0000763240c27816 */ /* 0x000fc400000000c2 */
[----:B------:R-:W-:Y:S01]  /*1210*/  SHF.L.U32 R202, R188, 0x10, RZ ;  /* 0x00000010bcca7819 */ /* 0x000fe200000006ff */
[----:B------:R-:W-:Y:S01]  /*1220*/  FMUL.FTZ R188, R192, R189 ;  /* 0x000000bdc0bc7220 */ /* 0x000fe20000410000 */
[----:B------:R-:W-:Y:S01]  /*1230*/  SHF.L.U32 R20, R58, 0x10, RZ ;  /* 0x000000103a147819 */ /* 0x000fe200000006ff */
        /* <DEDUP_REMOVED lines=20> */
[----:B------:R-:W-:Y:S01]  /*1380*/  SHF.L.U32 R206, R168, 0x10, RZ ;  /* 0x00000010a8ce7819 */ /* 0x000fe200000006ff */
[----:B------:R-:W-:Y:S01]  /*1390*/  FFMA.FTZ R93, R190, R202, R93 ;  /* 0x000000cabe5d7223 */ /* 0x000fe2000001005d */
[----:B------:R-:W-:Y:S01]  /*13a0*/  FADD.FTZ R168, R205, R172 ;  /* 0x000000accda87221 */ /* 0x000fe20000010000 */
[----:B------:R-:W-:Y:S01]  /*13b0*/  FADD.FTZ R129, R129, R202 ;  /* 0x000000ca81817221 */ /* 0x000fe20000010000 */
[----:B------:R-:W-:Y:S01]  /*13c0*/  FFMA.FTZ R171, R27, R172, R194 ;  /* 0x000000ac1bab7223 */ /* 0x000fe200000100c2 */
[----:B------:R-:W-:Y:S01]  /*13d0*/  SHF.L.U32 R202, R65, 0x10, RZ ;  /* 0x0000001041ca7819 */ /* 0x000fe200000006ff */
[----:B------:R-:W-:Y:S02]  /*13e0*/  FADD.FTZ R205, R168, R173 ;  /* 0x000000ada8cd7221 */ /* 0x000fe40000010000 */
        /* <DEDUP_REMOVED lines=13> */
[----:B------:R-:W-:Y:S01]  /*14c0*/  FFMA.FTZ R167, R183, R184, R168 ;  /* 0x000000b8b7a77223 */ /* 0x000fe200000100a8 */
[----:B------:R-:W-:Y:S02]  /*14d0*/  FMUL.FTZ R191, R212, R191 ;  /* 0x000000bfd4bf7220 */ /* 0x000fe40000410000 */
[----:B------:R-:W-:Y:S01]  /*14e0*/  FADD.FTZ R171, R166, R185 ;  /* 0x000000b9a6ab7221 */ /* 0x000fe20000010000 */
[----:B------:R-:W-:Y:S01]  /*14f0*/  FFMA.FTZ R168, R186, R185, R167 ;  /* 0x000000b9baa87223 */ /* 0x000fe200000100a7 */
[----:B------:R-:W-:Y:S01]  /*1500*/  FADD.FTZ R130, R130, R193 ;  /* 0x000000c182827221 */ /* 0x000fe20000010000 */
[----:B------:R-:W-:Y:S01]  /*1510*/  FFMA.FTZ R94, R191, R193, R94 ;  /* 0x000000c1bf5e7223 */ /* 0x000fe2000001005e */
[-C--:B------:R-:W-:Y:S01]  /*1520*/  FMUL.FTZ R193, R204, R206.reuse ;  /* 0x000000ceccc17220 */ /* 0x080fe20000410000 */
[----:B------:R-:W-:Y:S01]  /*1530*/  FFMA.FTZ R95, R194, R206, R95 ;  /* 0x000000cec25f7223 */ /* 0x000fe2000001005f */
[----:B------:R-:W-:Y:S01]  /*1540*/  FADD.FTZ R131, R131, R206 ;  /* 0x000000ce83837221 */ /* 0x000fe20000010000 */
[----:B------:R-:W-:Y:S01]  /*1550*/  FMUL.FTZ R206, R212, R165 ;  /* 0x000000a5d4ce7220 */ /* 0x000fe20000410000 */
        /* <DEDUP_REMOVED lines=10> */
[----:B------:R-:W-:Y:S01]  /*1600*/  FMUL.FTZ R202, R204, R203 ;  /* 0x000000cbccca7220 */ /* 0x000fe20000410000 */
[----:B------:R-:W-:Y:S01]  /*1610*/  FADD.FTZ R167, R168, R193 ;  /* 0x000000c1a8a77221 */ /* 0x000fe20000010000 */
        /* <DEDUP_REMOVED lines=8> */
[----:B------:R-:W-:Y:S01]  /*16a0*/  PRMT R209, R67, 0x7632, R209 ;  /* 0x0000763243d17816 */ /* 0x000fe200000000d1 */
[----:B------:R-:W-:Y:S01]  /*16b0*/  FFMA.FTZ R165, R195, R202, R166 ;  /* 0x000000cac3a57223 */ /* 0x000fe200000100a6 */
[----:B------:R-:W-:Y:S01]  /*16c0*/  SHF.L.U32 R208, R67, 0x10, RZ ;  /* 0x0000001043d07819 */ /* 0x000fe200000006ff */
[----:B------:R-:W-:Y:S01]  /*16d0*/  FADD.FTZ R167, R164, R203 ;  /* 0x000000cba4a77221 */ /* 0x000fe20000010000 */
[----:B------:R-:W-:Y:S01]  /*16e0*/  SHF.L.U32 R209, R209, 0x10, RZ ;  /* 0x00000010d1d17819 */ /* 0x000fe200000006ff */
[----:B------:R-:W-:Y:S01]  /*16f0*/  FMUL.FTZ R207, R212, R207 ;  /* 0x000000cfd4cf7220 */ /* 0x000fe20000410000 */
[----:B------:R-:W-:Y:S01]  /*1700*/  FFMA.FTZ R164, R206, R203, R165 ;  /* 0x000000cbcea47223 */ /* 0x000fe200000100a5 */
[----:B------:R-:W-:Y:S01]  /*1710*/  FMUL.FTZ R208, R208, R169 ;  /* 0x000000a9d0d07220 */ /* 0x000fe20000410000 */
[----:B------:R-:W-:Y:S01]  /*1720*/  FMUL.FTZ R210, R212, R11 ;  /* 0x0000000bd4d27220 */ /* 0x000fe20000410000 */
[----:B------:R-:W-:-:S02]  /*1730*/  FMUL.FTZ R209, R209, R168 ;  /* 0x000000a8d1d17220 */ /* 0x000fc40000410000 */
        /* <DEDUP_REMOVED lines=17> */
.L_x_4022:
        /* <DEDUP_REMOVED lines=25> */
[----:B------:R-:W-:-:S04]  /*19e0*/  IADD3 R199, PT, PT, R167, 0x80, RZ ;  /* 0x00000080a7c77810 */ /* 0x000fc80007ffe0ff */
[----:B------:R-:W-:Y:S02]  /*19f0*/  SHF.R.S32.HI R29, RZ, 0x1f, R28 ;  /* 0x0000001fff1d7819 */ /* 0x000fe4000001141c */
[----:B------:R-:W1:Y:S02]  /*1a00*/  LDC.64 R164, c[0x0][0x438] ;  /* 0x00010e00ffa47b82 */ /* 0x000e640000000a00 */
[----:B------:R-:W-:Y:S02]  /*1a10*/  LEA.HI R28, R29, R28, RZ, 0x3 ;  /* 0x0000001c1d1c7211 */ /* 0x000fe400078f18ff */
[----:B------:R-:W-:Y:S02]  /*1a20*/  IADD3 R29, PT, PT, R167, 0x100, RZ ;  /* 0x00000100a71d7810 */ /* 0x000fe40007ffe0ff */
[----:B------:R-:W-:-:S04]  /*1a30*/  LEA.HI.SX32 R169, R28, R11, 0x1d ;  /* 0x0000000b1ca97211 */ /* 0x000fc800078feaff */
[----:B------:R-:W-:Y:S01]  /*1a40*/  IADD3 R11, PT, PT, R169, 0x100, RZ ;  /* 0x00000100a90b7810 */ /* 0x000fe20007ffe0ff */
[----:B0-----:R-:W-:Y:S01]  /*1a50*/  IMAD.WIDE.U32 R200, R167, 0x8, R196 ;  /* 0x00000008a7c87825 */ /* 0x001fe200078e00c4 */
[----:B------:R-:W-:-:S03]  /*1a60*/  IADD3 R167, PT, PT, R169, 0x80, RZ ;  /* 0x00000080a9a77810 */ /* 0x000fc60007ffe0ff */
[--C-:B------:R-:W-:Y:S02]  /*1a70*/  IMAD.WIDE.U32 R198, R199, 0x8, R196.reuse ;  /* 0x00000008c7c67825 */ /* 0x100fe400078e00c4 */
[----:B------:R-:W5:Y:S02]  /*1a80*/  LDG.E.64 R200, desc[UR12][R200.64] ;  /* 0x0000000cc8c87981 */ /* 0x000f64000c1e1b00 */
[----:B------:R-:W-:Y:S02]  /*1a90*/  IMAD.WIDE.U32 R196, R29, 0x8, R196 ;  /* 0x000000081dc47825 */ /* 0x000fe400078e00c4 */
[----:B------:R-:W5:Y:S02]  /*1aa0*/  LDG.E.64 R198, desc[UR12][R198.64] ;  /* 0x0000000cc6c67981 */ /* 0x000f64000c1e1b00 */
[--C-:B-1----:R-:W-:Y:S02]  /*1ab0*/  IMAD.WIDE.U32 R168, R169, 0x20, R164.reuse ;  /* 0x00000020a9a87825 */ /* 0x102fe400078e00a4 */
[----:B------:R-:W5:Y:S02]  /*1ac0*/  LDG.E.64 R196, desc[UR12][R196.64] ;  /* 0x0000000cc4c47981 */ /* 0x000f64000c1e1b00 */
[----:B------:R-:W-:-:S02]  /*1ad0*/  IMAD.WIDE.U32 R166, R167, 0x20, R164 ;  /* 0x00000020a7a67825 */ /* 0x000fc400078e00a4 */
[----:B------:R0:W5:Y:S02]  /*1ae0*/  LDG.E.128 R48, desc[UR12][R168.64] ;  /* 0x0000000ca8307981 */ /* 0x000164000c1e1d00 */
[----:B------:R-:W-:Y:S02]  /*1af0*/  IMAD.WIDE.U32 R164, R11, 0x20, R164 ;  /* 0x000000200ba47825 */ /* 0x000fe400078e00a4 */
[----:B------:R0:W5:Y:S04]  /*1b00*/  LDG.E.128 R44, desc[UR12][R168.64+0x10] ;  /* 0x0000100ca82c7981 */ /* 0x000168000c1e1d00 */
[----:B------:R0:W5:Y:S04]  /*1b10*/  LDG.E.128 R40, desc[UR12][R166.64] ;  /* 0x0000000ca6287981 */ /* 0x000168000c1e1d00 */
[----:B------:R0:W5:Y:S04]  /*1b20*/  LDG.E.128 R36, desc[UR12][R166.64+0x10] ;  /* 0x0000100ca6247981 */ /* 0x000168000c1e1d00 */
[----:B------:R0:W5:Y:S04]  /*1b30*/  LDG.E.128 R32, desc[UR12][R164.64] ;  /* 0x0000000ca4207981 */ /* 0x000168000c1e1d00 */
[----:B------:R0:W5:Y:S02]  /*1b40*/  LDG.E.128 R28, desc[UR12][R164.64+0x10] ;  /* 0x0000100ca41c7981 */ /* 0x000164000c1e1d00 */
.L_x_4023:
[----:B0-----:R-:W0:Y:S01]  /*1b50*/  SHFL.DOWN PT, R164, R171, 0x10, 0x1f ;  /* 0x0a001f00aba47f89 */ /* 0x001e2200000e0000 */
[----:B------:R-:W1:Y:S01]  /*1b60*/  LDC R217, c[0x0][0x388] ;  /* 0x0000e200ffd97b82 */ /* 0x000e620000000800 */
[----:B------:R-:W-:Y:S01]  /*1b70*/  @P3 IADD3 R170, PT, PT, R170, -0x1, RZ ;  /* 0xffffffffaaaa3810 */ /* 0x000fe20007ffe0ff */
[----:B------:R-:W-:Y:S01]  /*1b80*/  BSSY.RECONVERGENT B0, `(.L_x_4024) ;  /* 0x0000026000007945 */ /* 0x000fe20003800200 */
[----:B------:R-:W2:Y:S01]  /*1b90*/  SHFL.DOWN PT, R11, R204, 0x10, 0x1f ;  /* 0x0a001f00cc0b7f89 */ /* 0x000ea200000e0000 */
[----:B------:R-:W-:Y:S01]  /*1ba0*/  MOV R213, RZ ;  /* 0x000000ff00d57202 */ /* 0x000fe20000000f00 */
[----:B0-----:R-:W-:Y:S01]  /*1bb0*/  FADD.FTZ R164, R164, R171 ;  /* 0x000000aba4a47221 */ /* 0x001fe20000010000 */
[----:B-1----:R-:W-:Y:S02]  /*1bc0*/  @P3 IMAD R170, R170, R217, RZ ;  /* 0x000000d9aaaa3224 */ /* 0x002fe400078e02ff */
[----:B--2---:R-:W-:Y:S02]  /*1bd0*/  FADD.FTZ R165, R11, R204 ;  /* 0x000000cc0ba57221 */ /* 0x004fe40000010000 */
[----:B------:R-:W0:Y:S04]  /*1be0*/  SHFL.DOWN PT, R11, R164, 0x8, 0x1f ;  /* 0x09001f00a40b7f89 */ /* 0x000e2800000e0000 */
[----:B------:R-:W1:Y:S01]  /*1bf0*/  SHFL.DOWN PT, R166, R165, 0x8, 0x1f ;  /* 0x09001f00a5a67f89 */ /* 0x000e6200000e0000 */
[----:B0-----:R-:W-:Y:S01]  /*1c00*/  FADD.FTZ R167, R164, R11 ;  /* 0x0000000ba4a77221 */ /* 0x001fe20000010000 */
[----:B-1----:R-:W-:-:S04]  /*1c10*/  FADD.FTZ R166, R165, R166 ;  /* 0x000000a6a5a67221 */ /* 0x002fc80000010000 */
[----:B------:R-:W0:Y:S01]  /*1c20*/  SHFL.DOWN PT, R168, R167, 0x4, 0x1f ;  /* 0x08801f00a7a87f89 */ /* 0x000e2200000e0000 */
[----:B------:R-:W-:-:S03]  /*1c30*/  @P3 SHF.R.S32.HI R165, RZ, 0x1f, R170 ;  /* 0x0000001fffa53819 */ /* 0x000fc600000114aa */
[----:B------:R-:W1:Y:S01]  /*1c40*/  SHFL.DOWN PT, R11, R166, 0x4, 0x1f ;  /* 0x08801f00a60b7f89 */ /* 0x000e6200000e0000 */
[----:B------:R-:W-:Y:S01]  /*1c50*/  @P3 LEA.HI R170, R165, R170, RZ, 0x3 ;  /* 0x000000aaa5aa3211 */ /* 0x000fe200078f18ff */
[----:B0-----:R-:W-:Y:S01]  /*1c60*/  FADD.FTZ R168, R167, R168 ;  /* 0x000000a8a7a87221 */ /* 0x001fe20000010000 */
[----:B-1----:R-:W-:-:S04]  /*1c70*/  FADD.FTZ R169, R166, R11 ;  /* 0x0000000ba6a97221 */ /* 0x002fc80000010000 */
[----:B------:R-:W0:Y:S04]  /*1c80*/  SHFL.DOWN PT, R171, R168, 0x2, 0x1f ;  /* 0x08401f00a8ab7f89 */ /* 0x000e2800000e0000 */
[----:B------:R-:W1:Y:S01]  /*1c90*/  SHFL.DOWN PT, R204, R169, 0x2, 0x1f ;  /* 0x08401f00a9cc7f89 */ /* 0x000e6200000e0000 */
[----:B------:R-:W2:Y:S01]  /*1ca0*/  S2R R11, SR_TID.X ;  /* 0x00000000000b7919 */ /* 0x000ea20000002100 */
[----:B0-----:R-:W-:Y:S01]  /*1cb0*/  FADD.FTZ R171, R168, R171 ;  /* 0x000000aba8ab7221 */ /* 0x001fe20000010000 */
[----:B-1----:R-:W-:-:S04]  /*1cc0*/  FADD.FTZ R215, R169, R204 ;  /* 0x000000cca9d77221 */ /* 0x002fc80000010000 */
[----:B------:R-:W0:Y:S01]  /*1cd0*/  SHFL.DOWN PT, R164, R171, 0x1, 0x1f ;  /* 0x08201f00aba47f89 */ /* 0x000e2200000e0000 */
[----:B------:R-:W1:Y:S03]  /*1ce0*/  @P3 LDC.64 R204, c[0x0][0x390] ;  /* 0x0000e400ffcc3b82 */ /* 0x000e660000000a00 */
[----:B------:R-:W3:Y:S01]  /*1cf0*/  SHFL.DOWN PT, R166, R215, 0x1, 0x1f ;  /* 0x08201f00d7a67f89 */ /* 0x000ee200000e0000 */
[----:B--2---:R-:W-:Y:S02]  /*1d00*/  LOP3.LUT P0, RZ, R11, 0x1f, RZ, 0xc0, !PT ;  /* 0x0000001f0bff7812 */ /* 0x004fe4000780c0ff */
[----:B------:R-:W-:Y:S01]  /*1d10*/  @P3 LEA.HI.SX32 R213, R170, R11, 0x1d ;  /* 0x0000000baad53211 */ /* 0x000fe200078feaff */
[----:B0-----:R-:W-:-:S04]  /*1d20*/  FADD.FTZ R164, R171, R164 ;  /* 0x000000a4aba47221 */ /* 0x001fc80000010000 */
[----:B-1----:R-:W-:-:S04]  /*1d30*/  @P3 IMAD.WIDE.U32 R204, R213, 0x10, R204 ;  /* 0x00000010d5cc3825 */ /* 0x002fc800078e00cc */
[----:B---3--:R-:W-:Y:S02]  /*1d40*/  FADD.FTZ R165, R215, R166 ;  /* 0x000000a6d7a57221 */ /* 0x008fe40000010000 */
        /* <DEDUP_REMOVED lines=9> */
.L_x_4025:
[----:B------:R-:W-:Y:S05]  /*1de0*/  BSYNC.RECONVERGENT B0 ;  /* 0x0000000000007941 */ /* 0x000fea0003800200 */
.L_x_4024:
        /* <DEDUP_REMOVED lines=52> */
.L_x_4028:
        /* <DEDUP_REMOVED lines=19> */
.L_x_4029:
        /* <DEDUP_REMOVED lines=17> */
.L_x_4030:
        /* <DEDUP_REMOVED lines=19> */
.L_x_4031:
        /* <DEDUP_REMOVED lines=17> */
.L_x_4032:
        /* <DEDUP_REMOVED lines=19> */
.L_x_4033:
        /* <DEDUP_REMOVED lines=17> */
.L_x_4034:
        /* <DEDUP_REMOVED lines=21> */
.L_x_4027:
        /* <DEDUP_REMOVED lines=46> */
.L_x_4036:
        /* <DEDUP_REMOVED lines=13> */
.L_x_4037:
[----:B------:R-:W-:Y:S05]  /*2cf0*/  @!P3 BRA `(.L_x_4038) ;  /* 0x000000000030b947 */ /* 0x000fea0003800000 */
        /* <DEDUP_REMOVED lines=12> */
.L_x_4038:
        /* <DEDUP_REMOVED lines=13> */
.L_x_4039:
        /* <DEDUP_REMOVED lines=13> */
.L_x_4040:
        /* <DEDUP_REMOVED lines=18> */
.L_x_4041:
        /* <DEDUP_REMOVED lines=17> */
.L_x_4042:
        /* <DEDUP_REMOVED lines=20> */
.L_x_4026:
[----:B------:R-:W-:Y:S01]  /*32d0*/  UMOV UR4, UR8 ;  /* 0x0000000800047c82 */ /* 0x000fe20008000000 */
[----:B------:R-:W-:Y:S01]  /*32e0*/  UMOV UR5, UR9 ;  /* 0x0000000900057c82 */ /* 0x000fe20008000000 */
[----:B------:R-:W-:-:S04]  /*32f0*/  UISETP.NE.U32.AND UP0, UPT, UR4, URZ, UPT ;  /* 0x000000ff0400728c */ /* 0x000fc8000bf05070 */
[----:B------:R-:W-:-:S09]  /*3300*/  UISETP.NE.AND.EX UP0, UPT, UR5, URZ, UPT, UP0 ;  /* 0x000000ff0500728c */ /* 0x000fd2000bf05300 */
[----:B------:R-:W-:Y:S05]  /*3310*/  BRA.U UP0, `(.L_x_4043) ;  /* 0x00000009002c7547 */ /* 0x000fea000b800000 */
        /* <DEDUP_REMOVED lines=17> */
.L_x_4044:
        /* <DEDUP_REMOVED lines=17> */
.L_x_4045:
        /* <DEDUP_REMOVED lines=17> */
.L_x_4046:
        /* <DEDUP_REMOVED lines=17> */
.L_x_4047:
        /* <DEDUP_REMOVED lines=17> */
.L_x_4048:
        /* <DEDUP_REMOVED lines=17> */
.L_x_4049:
        /* <DEDUP_REMOVED lines=17> */
.L_x_4050:
[----:B------:R-:W-:Y:S05]  /*3a90*/  @!P3 BRA `(.L_x_4035) ;  /* 0x0000000800a4b947 */ /* 0x000fea0003800000 */
[----:B-----5:R-:W-:Y:S01]  /*3aa0*/  ISETP.GE.U32.AND P0, PT, R200, RZ, PT ;  /* 0x000000ffc800720c */ /* 0x020fe20003f06070 */
[----:B------:R-:W-:Y:S01]  /*3ab0*/  @P2 FFMA.FTZ R166, R26, R169, R168 ;  /* 0x000000a91aa62223 */ /* 0x000fe200000100a8 */
[----:B------:R-:W-:Y:S02]  /*3ac0*/  MOV R164, R47 ;  /* 0x0000002f00a47202 */ /* 0x000fe40000000f00 */
[----:B------:R-:W-:Y:S01]  /*3ad0*/  ISETP.GE.U32.AND.EX P0, PT, R201, 0x1000000, PT, P0 ;  /* 0x01000000c900780c */ /* 0x000fe20003f06100 */
[----:B------:R-:W-:-:S04]  /*3ae0*/  @P2 FADD.FTZ R166, R25, -R166 ;  /* 0x800000a619a62221 */ /* 0x000fc80000010000 */
[----:B------:R-:W-:Y:S01]  /*3af0*/  @P2 FFMA.FTZ R164, R212, R166, R47 ;  /* 0x000000a6d4a42223 */ /* 0x000fe2000001002f */
[----:B------:R-:W-:-:S03]  /*3b00*/  HFMA2 R166, -RZ, RZ, 0, 0 ;  /* 0x00000000ffa67431 */ /* 0x000fc600000001ff */
        /* <DEDUP_REMOVED lines=12> */
.L_x_4043:
[--C-:B------:R-:W-:Y:S01]  /*3bd0*/  @P2 FFMA.FTZ R156, R14, R169, R168.reuse ;  /* 0x000000a90e9c2223 */ /* 0x100fe200000100a8 */
[----:B-----5:R-:W-:Y:S01]  /*3be0*/  MOV R165, R49 ;  /* 0x0000003100a57202 */ /* 0x020fe20000000f00 */
        /* <DEDUP_REMOVED lines=19> */
[----:B------:R-:W-:-:S02]  /*3d20*/  IMAD.MOV.U32 R162, RZ, RZ, R46 ;  /* 0x000000ffffa27224 */ /* 0x000fc400078e002e */
        /* <DEDUP_REMOVED lines=23> */
.L_x_4051:
        /* <DEDUP_REMOVED lines=13> */
.L_x_4052:
        /* <DEDUP_REMOVED lines=13> */
.L_x_4053:
        /* <DEDUP_REMOVED lines=13> */
.L_x_4054:
        /* <DEDUP_REMOVED lines=13> */
.L_x_4055:
        /* <DEDUP_REMOVED lines=18> */
.L_x_4056:
        /* <DEDUP_REMOVED lines=17> */
.L_x_4057:
        /* <DEDUP_REMOVED lines=18> */
.L_x_4035:
[----:B------:R-:W-:Y:S01]  /*4530*/  ISETP.NE.U32.AND P0, PT, RZ, UR4, PT ;  /* 0x00000004ff007c0c */ /* 0x000fe2000bf05070 */
[----:B------:R-:W0:Y:S01]  /*4540*/  @P3 LDC.64 R164, c[0x0][0x468] ;  /* 0x00011a00ffa43b82 */ /* 0x000e220000000a00 */
[----:B------:R-:W-:Y:S02]  /*4550*/  ISETP.NE.U32.AND P1, PT, RZ, UR6, PT ;  /* 0x00000006ff007c0c */ /* 0x000fe4000bf25070 */
[----:B------:R-:W-:Y:S02]  /*4560*/  ISETP.NE.AND.EX P0, PT, RZ, UR5, PT, P0 ;  /* 0x00000005ff007c0c */ /* 0x000fe4000bf05300 */
[----:B------:R-:W-:-:S11]  /*4570*/  ISETP.NE.AND.EX P1, PT, R214, RZ, PT, P1 ;  /* 0x000000ffd600720c */ /* 0x000fd60003f25310 */
        /* <DEDUP_REMOVED lines=11> */
.L_x_4058:
[----:B------:R-:W-:Y:S05]  /*4630*/  @!P1 BRA `(.L_x_4059) ;  /* 0x00000010005c9947 */ /* 0x000fea0003800000 */
[----:B------:R-:W-:Y:S05]  /*4640*/  @!P0 BRA `(.L_x_4060) ;  /* 0x00000008002c8947 */ /* 0x000fea0003800000 */
[--C-:B0-----:R-:W-:Y:S01]  /*4650*/  @P2 FFMA.FTZ R156, R174, R169, R168.reuse ;  /* 0x000000a9ae9c2223 */ /* 0x101fe200000100a8 */
[----:B-----5:R-:W-:Y:S01]  /*4660*/  MOV R157, R41 ;  /* 0x00000029009d7202 */ /* 0x020fe20000000f00 */
[-CC-:B------:R-:W-:Y:S01]  /*4670*/  @P2 FFMA.FTZ R165, R183, R169.reuse, R168.reuse ;  /* 0x000000a9b7a52223 */ /* 0x180fe200000100a8 */
[----:B------:R-:W-:Y:S01]  /*4680*/  @P2 FFMA.FTZ R161, R175, R169, R168 ;  /* 0x000000a9afa12223 */ /* 0x000fe200000100a8 */
[----:B------:R-:W-:Y:S01]  /*4690*/  @P2 FADD.FTZ R156, R173, -R156 ;  /* 0x8000009cad9c2221 */ /* 0x000fe20000010000 */
[----:B------:R-:W-:Y:S01]  /*46a0*/  MOV R159, R43 ;  /* 0x0000002b009f7202 */ /* 0x000fe20000000f00 */
[----:B------:R-:W-:Y:S01]  /*46b0*/  @P2 FADD.FTZ R165, R184, -R165 ;  /* 0x800000a5b8a52221 */ /* 0x000fe20000010000 */
[-CC-:B------:R-:W-:Y:S01]  /*46c0*/  @P2 FFMA.FTZ R163, R179, R169.reuse, R168.reuse ;  /* 0x000000a9b3a32223 */ /* 0x180fe200000100a8 */
[----:B------:R-:W-:Y:S01]  /*46d0*/  @P2 FFMA.FTZ R157, R212, R156, R41 ;  /* 0x0000009cd49d2223 */ /* 0x000fe20000010029 */
[----:B------:R-:W-:Y:S01]  /*46e0*/  @P2 FFMA.FTZ R156, R178, R169, R168 ;  /* 0x000000a9b29c2223 */ /* 0x000fe200000100a8 */
[----:B------:R-:W-:Y:S01]  /*46f0*/  MOV R162, R38 ;  /* 0x0000002600a27202 */ /* 0x000fe20000000f00 */
[----:B------:R-:W-:Y:S01]  /*4700*/  @P2 FFMA.FTZ R162, R212, R165, R38 ;  /* 0x000000a5d4a22223 */ /* 0x000fe20000010026 */
        /* <DEDUP_REMOVED lines=11> */
[----:B------:R-:W-:Y:S01]  /*47c0*/  MOV R160, R36 ;  /* 0x0000002400a07202 */ /* 0x000fe20000000f00 */
[C---:B------:R-:W-:Y:S01]  /*47d0*/  @P2 FFMA.FTZ R158, R212.reuse, R161, R42 ;  /* 0x000000a1d49e2223 */ /* 0x040fe2000001002a */
[C---:B------:R-:W-:Y:S01]  /*47e0*/  @P2 FFMA.FTZ R160, R212.reuse, R163, R36 ;  /* 0x000000a3d4a02223 */ /* 0x040fe20000010024 */
[----:B------:R-:W-:Y:S01]  /*47f0*/  MOV R161, R37 ;  /* 0x0000002500a17202 */ /* 0x000fe20000000f00 */
[----:B------:R-:W-:Y:S01]  /*4800*/  IMAD.MOV.U32 R163, RZ, RZ, R39 ;  /* 0x000000ffffa37224 */ /* 0x000fe200078e0027 */
        /* <DEDUP_REMOVED lines=17> */
.L_x_4061:
        /* <DEDUP_REMOVED lines=13> */
.L_x_4062:
        /* <DEDUP_REMOVED lines=13> */
.L_x_4063:
        /* <DEDUP_REMOVED lines=13> */
.L_x_4064:
        /* <DEDUP_REMOVED lines=13> */
.L_x_4065:
        /* <DEDUP_REMOVED lines=13> */
.L_x_4066:
        /* <DEDUP_REMOVED lines=13> */
.L_x_4067:
[----:B------:R-:W-:Y:S05]  /*4e00*/  @!P3 BRA `(.L_x_4068) ;  /* 0x0000001800e0b947 */ /* 0x000fea0003800000 */
        /* <DEDUP_REMOVED lines=15> */
.L_x_4060:
        /* <DEDUP_REMOVED lines=17> */
.L_x_4069:
        /* <DEDUP_REMOVED lines=17> */
.L_x_4070:
        /* <DEDUP_REMOVED lines=17> */
.L_x_4071:
[----:B------:R-:W-:Y:S05]  /*5230*/  @!P3 BRA `(.L_x_4072) ;  /* 0x000000000040b947 */ /* 0x000fea0003800000 */
[----:B0-----:R-:W-:Y:S01]  /*5240*/  @P2 FFMA.FTZ R166, R178, R169, R168 ;  /* 0x000000a9b2a62223 */ /* 0x001fe200000100a8 */
[----:B-----5:R-:W-:Y:S01]  /*5250*/  LOP3.LUT P4, RZ, R198, 0xff000000, RZ, 0xc0, !PT ;  /* 0xff000000c6ff7812 */ /* 0x020fe2000788c0ff */
[----:B------:R-:W-:Y:S02]  /*5260*/  IMAD.MOV.U32 R164, RZ, RZ, R43 ;  /* 0x000000ffffa47224 */ /* 0x000fe400078e002b */
        /* <DEDUP_REMOVED lines=13> */
.L_x_4072:
        /* <DEDUP_REMOVED lines=17> */
.L_x_4073:
        /* <DEDUP_REMOVED lines=17> */
.L_x_4074:
        /* <DEDUP_REMOVED lines=17> */
.L_x_4075:
[----:B------:R-:W-:Y:S05]  /*5670*/  @!P3 BRA `(.L_x_4068) ;  /* 0x0000001000c4b947 */ /* 0x000fea0003800000 */
[----:B-----5:R-:W-:Y:S01]  /*5680*/  ISETP.GE.U32.AND P4, PT, R198, RZ, PT ;  /* 0x000000ffc600720c */ /* 0x020fe20003f86070 */
[----:B0-----:R-:W-:Y:S01]  /*5690*/  @P2 FFMA.FTZ R166, R186, R169, R168 ;  /* 0x000000a9baa62223 */ /* 0x001fe200000100a8 */
        /* <DEDUP_REMOVED lines=17> */
.L_x_4059:
[----:B------:R-:W-:Y:S05]  /*57b0*/  @!P0 BRA `(.L_x_4076) ;  /* 0x0000000800308947 */ /* 0x000fea0003800000 */
[-CC-:B0-----:R-:W-:Y:S01]  /*57c0*/  FFMA.FTZ R157, R27, R169.reuse, R168.reuse ;  /* 0x000000a91b9d7223 */ /* 0x181fe200000100a8 */
[-CC-:B------:R-:W-:Y:S01]  /*57d0*/  FFMA.FTZ R156, R174, R169.reuse, R168.reuse ;  /* 0x000000a9ae9c7223 */ /* 0x180fe200000100a8 */
[-CC-:B------:R-:W-:Y:S01]  /*57e0*/  FFMA.FTZ R161, R175, R169.reuse, R168.reuse ;  /* 0x000000a9afa17223 */ /* 0x180fe200000100a8 */
[-CC-:B------:R-:W-:Y:S01]  /*57f0*/  FFMA.FTZ R158, R178, R169.reuse, R168.reuse ;  /* 0x000000a9b29e7223 */ /* 0x180fe200000100a8 */
[-CC-:B------:R-:W-:Y:S01]  /*5800*/  FFMA.FTZ R165, R179, R169.reuse, R168.reuse ;  /* 0x000000a9b3a57223 */ /* 0x180fe200000100a8 */
[-CC-:B------:R-:W-:Y:S01]  /*5810*/  FFMA.FTZ R160, R182, R169.reuse, R168.reuse ;  /* 0x000000a9b6a07223 */ /* 0x180fe200000100a8 */
[-CC-:B-----5:R-:W-:Y:S01]  /*5820*/  FFMA.FTZ R201, R183, R169.reuse, R168.reuse ;  /* 0x000000a9b7c97223 */ /* 0x1a0fe200000100a8 */
        /* <DEDUP_REMOVED lines=39> */
.L_x_4077:
        /* <DEDUP_REMOVED lines=13> */
.L_x_4078:
        /* <DEDUP_REMOVED lines=13> */
.L_x_4079:
        /* <DEDUP_REMOVED lines=13> */
.L_x_4080:
        /* <DEDUP_REMOVED lines=13> */
.L_x_4081:
        /* <DEDUP_REMOVED lines=13> */
.L_x_4082:
        /* <DEDUP_REMOVED lines=13> */
.L_x_4083:
        /* <DEDUP_REMOVED lines=16> */
.L_x_4076:
[----:B------:R-:W-:Y:S05]  /*6080*/  @!P3 BRA `(.L_x_4084) ;  /* 0x000000000044b947 */ /* 0x000fea0003800000 */
[----:B0-----:R-:W-:Y:S01]  /*6090*/  FFMA.FTZ R165, R27, R169, R168 ;  /* 0x000000a91ba57223 */ /* 0x001fe200000100a8 */
[----:B-----5:R-:W-:Y:S02]  /*60a0*/  LOP3.LUT P5, RZ, R198, 0xff, RZ, 0xc0, !PT ;  /* 0x000000ffc6ff7812 */ /* 0x020fe400078ac0ff */
[----:B------:R-:W-:Y:S01]  /*60b0*/  ISETP.GT.AND P4, PT, R211, RZ, PT ;  /* 0x000000ffd300720c */ /* 0x000fe20003f84270 */
[----:B------:R-:W-:Y:S01]  /*60c0*/  FADD.FTZ R165, R172, -R165 ;  /* 0x800000a5aca57221 */ /* 0x000fe20000010000 */
[----:B------:R-:W-:-:S03]  /*60d0*/  MOV R166, RZ ;  /* 0x000000ff00a67202 */ /* 0x000fc60000000f00 */
[----:B------:R-:W-:Y:S01]  /*60e0*/  FMUL.FTZ R164, R212, R165 ;  /* 0x000000a5d4a47220 */ /* 0x000fe20000410000 */
[----:B------:R-:W-:-:S04]  /*60f0*/  HFMA2 R165, -RZ, RZ, 0, 0 ;  /* 0x00000000ffa57431 */ /* 0x000fc800000001ff */
        /* <DEDUP_REMOVED lines=10> */
.L_x_4084:
[----:B------:R-:W-:Y:S05]  /*61a0*/  @!P3 BRA `(.L_x_4085) ;  /* 0x000000000044b947 */ /* 0x000fea0003800000 */
[----:B0-----:R-:W-:Y:S01]  /*61b0*/  FFMA.FTZ R164, R174, R169, R168 ;  /* 0x000000a9aea47223 */ /* 0x001fe200000100a8 */
[----:B-----5:R-:W-:Y:S02]  /*61c0*/  LOP3.LUT P5, RZ, R198, 0xff00, RZ, 0xc0, !PT ;  /* 0x0000ff00c6ff7812 */ /* 0x020fe400078ac0ff */
[----:B------:R-:W-:Y:S02]  /*61d0*/  CS2R R166, SRZ ;  /* 0x0000000000a67805 */ /* 0x000fe4000001ff00 */
[----:B------:R-:W-:Y:S01]  /*61e0*/  ISETP.GT.AND P4, PT, R211, RZ, PT ;  /* 0x000000ffd300720c */ /* 0x000fe20003f84270 */
[----:B------:R-:W-:-:S04]  /*61f0*/  FADD.FTZ R165, R173, -R164 ;  /* 0x800000a4ada57221 */ /* 0x000fc80000010000 */
        /* <DEDUP_REMOVED lines=12> */
.L_x_4085:
        /* <DEDUP_REMOVED lines=18> */
.L_x_4086:
        /* <DEDUP_REMOVED lines=18> */
.L_x_4087:
        /* <DEDUP_REMOVED lines=18> */
.L_x_4088:
        /* <DEDUP_REMOVED lines=18> */
.L_x_4089:
        /* <DEDUP_REMOVED lines=18> */
.L_x_4090:
[----:B------:R-:W-:Y:S05]  /*6860*/  @!P3 BRA `(.L_x_4068) ;  /* 0x000000000048b947 */ /* 0x000fea0003800000 */
[----:B0-----:R-:W-:Y:S01]  /*6870*/  FFMA.FTZ R164, R186, R169, R168 ;  /* 0x000000a9baa47223 */ /* 0x001fe200000100a8 */
        /* <DEDUP_REMOVED lines=17> */
.L_x_4068:
[----:B0-----:R-:W0:Y:S01]  /*6990*/  @P0 LDC.64 R164, c[0x0][0x478] ;  /* 0x00011e00ffa40b82 */ /* 0x001e220000000a00 */
[----:B-----5:R-:W-:Y:S02]  /*69a0*/  @P0 IADD3 R199, PT, PT, R171, 0x80, RZ ;  /* 0x00000080abc70810 */ /* 0x020fe40007ffe0ff */
        /* <DEDUP_REMOVED lines=9> */
[----:B------:R-:W1:Y:S02]  /*6a40*/  LDC.64 R148, c[0x0][0x390] ;  /* 0x0000e400ff947b82 */ /* 0x000e640000000a00 */
[----:B-1----:R-:W-:-:S06]  /*6a50*/  IMAD.WIDE.U32 R148, R213, 0x10, R148 ;  /* 0x00000010d5947825 */ /* 0x002fcc00078e0094 */
[----:B------:R-:W5:Y:S02]  /*6a60*/  LDG.E.128 R148, desc[UR12][R148.64] ;  /* 0x0000000c94947981 */ /* 0x000f64000c1e1d00 */
.L_x_4091:
[----:B------:R-:W-:Y:S05]  /*6a70*/  @!P1 BRA `(.L_x_4092) ;  /* 0x0000001000709947 */ /* 0x000fea0003800000 */
[----:B0-----:R-:W-:Y:S02]  /*6a80*/  PRMT R164, R55, 0x7632, R164 ;  /* 0x0000763237a47816 */ /* 0x001fe400000000a4 */
[----:B------:R-:W-:Y:S02]  /*6a90*/  PRMT R167, R52, 0x7632, R167 ;  /* 0x0000763234a77816 */ /* 0x000fe400000000a7 */
[----:B------:R-:W-:Y:S02]  /*6aa0*/  PRMT R166, R53, 0x7632, R166 ;  /* 0x0000763235a67816 */ /* 0x000fe400000000a6 */
[----:B------:R-:W-:Y:S01]  /*6ab0*/  PRMT R165, R54, 0x7632, R165 ;  /* 0x0000763236a57816 */ /* 0x000fe200000000a5 */
[----:B------:R-:W-:Y:S06]  /*6ac0*/  @!P0 BRA `(.L_x_4093) ;  /* 0x00000008002c8947 */ /* 0x000fec0003800000 */
        /* <DEDUP_REMOVED lines=45> */
.L_x_4094:
        /* <DEDUP_REMOVED lines=14> */
.L_x_4095:
[----:B------:R-:W-:Y:S05]  /*6e80*/  @!P3 BRA `(.L_x_4096) ;  /* 0x00000000002cb947 */ /* 0x000fea0003800000 */
[----:B------:R-:W-:Y:S01]  /*6e90*/  LOP3.LUT P1, RZ, R196, 0xff0000, RZ, 0xc0, !PT ;  /* 0x00ff0000c4ff7812 */ /* 0x000fe2000782c0ff */
[----:B------:R-:W-:Y:S01]  /*6ea0*/  FMUL.FTZ R167, R158, UR17 ;  /* 0x000000119ea77c20 */ /* 0x000fe20008410000 */
[----:B------:R-:W-:-:S03]  /*6eb0*/  CS2R R168, SRZ ;  /* 0x0000000000a87805 */ /* 0x000fc6000001ff00 */
        /* <DEDUP_REMOVED lines=8> */
.L_x_4096:
        /* <DEDUP_REMOVED lines=14> */
.L_x_4097:
        /* <DEDUP_REMOVED lines=13> */
.L_x_4098:
[----:B------:R-:W-:Y:S05]  /*70f0*/  @!P3 BRA `(.L_x_4099) ;  /* 0x000000000030b947 */ /* 0x000fea0003800000 */
[----:B------:R-:W-:Y:S01]  /*7100*/  LOP3.LUT P1, RZ, R197, 0xff00, RZ, 0xc0, !PT ;  /* 0x0000ff00c5ff7812 */ /* 0x000fe2000782c0ff */
[----:B------:R-:W-:Y:S01]  /*7110*/  FMUL.FTZ R166, R161, UR17 ;  /* 0x00000011a1a67c20 */ /* 0x000fe20008410000 */
[----:B------:R-:W-:-:S03]  /*7120*/  CS2R R168, SRZ ;  /* 0x0000000000a87805 */ /* 0x000fc6000001ff00 */
        /* <DEDUP_REMOVED lines=9> */
.L_x_4099:
        /* <DEDUP_REMOVED lines=12> */
.L_x_4100:
[----:B------:R-:W-:Y:S05]  /*7280*/  @!P3 BRA `(.L_x_4101) ;  /* 0x0000001c0014b947 */ /* 0x000fea0003800000 */
[----:B------:R-:W-:Y:S01]  /*7290*/  ISETP.GE.U32.AND P1, PT, R196, RZ, PT ;  /* 0x000000ffc400720c */ /* 0x000fe20003f26070 */
[----:B------:R-:W-:Y:S01]  /*72a0*/  FMUL.FTZ R165, R163, UR17 ;  /* 0x00000011a3a57c20 */ /* 0x000fe20008410000 */
[----:B------:R-:W-:Y:S02]  /*72b0*/  MOV R167, RZ ;  /* 0x000000ff00a77202 */ /* 0x000fe40000000f00 */
[----:B------:R-:W-:Y:S01]  /*72c0*/  ISETP.GE.U32.AND.EX P1, PT, R197, 0x1000000, PT, P1 ;  /* 0x01000000c500780c */ /* 0x000fe20003f26110 */
[----:B------:R-:W-:-:S12]  /*72d0*/  FMUL.FTZ R165, R165, UR16 ;  /* 0x00000010a5a57c20 */ /* 0x000fd80008410000 */
[----:B------:R-:W-:Y:S01]  /*72e0*/  @P1 SHF.L.U32 R168, R164, 0x10, RZ ;  /* 0x00000010a4a81819 */ /* 0x000fe200000006ff */
[----:B------:R-:W-:Y:S01]  /*72f0*/  HFMA2 R164, -RZ, RZ, 0, 0 ;  /* 0x00000000ffa47431 */ /* 0x000fe200000001ff */
        /* <DEDUP_REMOVED lines=8> */
.L_x_4093:
[----:B------:R-:W-:Y:S05]  /*7380*/  @!P3 BRA `(.L_x_4102) ;  /* 0x00000000003cb947 */ /* 0x000fea0003800000 */
[----:B------:R-:W-:Y:S01]  /*7390*/  @P2 FFMA.FTZ R199, R187, R169, R168 ;  /* 0x000000a9bbc72223 */ /* 0x000fe200000100a8 */
[----:B------:R-:W-:Y:S02]  /*73a0*/  LOP3.LUT P1, RZ, R196, 0xff, RZ, 0xc0, !PT ;  /* 0x000000ffc4ff7812 */ /* 0x000fe4000782c0ff */
[----:B------:R-:W-:Y:S01]  /*73b0*/  MOV R170, R32 ;  /* 0x0000002000aa7202 */ /* 0x000fe20000000f00 */
[----:B------:R-:W-:-:S04]  /*73c0*/  @P2 FADD.FTZ R199, R188, -R199 ;  /* 0x800000c7bcc72221 */ /* 0x000fc80000010000 */
[----:B------:R-:W-:Y:S01]  /*73d0*/  @P2 FFMA.FTZ R170, R212, R199, R32 ;  /* 0x000000c7d4aa2223 */ /* 0x000fe20000010020 */
[----:B------:R-:W-:-:S03]  /*73e0*/  CS2R R198, SRZ ;  /* 0x0000000000c67805 */ /* 0x000fc6000001ff00 */
        /* <DEDUP_REMOVED lines=9> */
.L_x_4102:
[----:B------:R-:W-:Y:S05]  /*7480*/  @!P3 BRA `(.L_x_4103) ;  /* 0x000000000044b947 */ /* 0x000fea0003800000 */
[----:B------:R-:W-:Y:S01]  /*7490*/  @P2 FFMA.FTZ R198, R190, R169, R168 ;  /* 0x000000a9bec62223 */ /* 0x000fe200000100a8 */
[----:B------:R-:W-:Y:S02]  /*74a0*/  LOP3.LUT P1, RZ, R196, 0xff00, RZ, 0xc0, !PT ;  /* 0x0000ff00c4ff7812 */ /* 0x000fe4000782c0ff */
[----:B------:R-:W-:Y:S01]  /*74b0*/  MOV R170, R33 ;  /* 0x0000002100aa7202 */ /* 0x000fe20000000f00 */
[----:B------:R-:W-:Y:S01]  /*74c0*/  @P2 FADD.FTZ R198, R189, -R198 ;  /* 0x800000c6bdc62221 */ /* 0x000fe20000010000 */
[----:B------:R-:W-:-:S03]  /*74d0*/  MOV R200, RZ ;  /* 0x000000ff00c87202 */ /* 0x000fc60000000f00 */
[----:B------:R-:W-:Y:S01]  /*74e0*/  @P2 FFMA.FTZ R170, R212, R198, R33 ;  /* 0x000000c6d4aa2223 */ /* 0x000fe20000010021 */
[----:B------:R-:W-:-:S03]  /*74f0*/  HFMA2 R198, -RZ, RZ, 0, 0 ;  /* 0x00000000ffc67431 */ /* 0x000fc600000001ff */
        /* <DEDUP_REMOVED lines=10> */
.L_x_4103:
        /* <DEDUP_REMOVED lines=17> */
.L_x_4104:
[----:B------:R-:W-:Y:S05]  /*76b0*/  @!P3 BRA `(.L_x_4105) ;  /* 0x000000000044b947 */ /* 0x000fea0003800000 */
[----:B------:R-:W-:Y:S01]  /*76c0*/  @P2 FFMA.FTZ R170, R194, R169, R168 ;  /* 0x000000a9c2aa2223 */ /* 0x000fe200000100a8 */
[----:B------:R-:W-:Y:S01]  /*76d0*/  LOP3.LUT P1, RZ, R196, 0xff000000, RZ, 0xc0, !PT ;  /* 0xff000000c4ff7812 */ /* 0x000fe2000782c0ff */
[----:B------:R-:W-:Y:S01]  /*76e0*/  IMAD.MOV.U32 R199, RZ, RZ, RZ ;  /* 0x000000ffffc77224 */ /* 0x000fe200078e00ff */
[----:B------:R-:W-:Y:S01]  /*76f0*/  MOV R167, R35 ;  /* 0x0000002300a77202 */ /* 0x000fe20000000f00 */
[----:B------:R-:W-:-:S04]  /*7700*/  @P2 FADD.FTZ R170, R193, -R170 ;  /* 0x800000aac1aa2221 */ /* 0x000fc80000010000 */
        /* <DEDUP_REMOVED lines=12> */
.L_x_4105:
        /* <DEDUP_REMOVED lines=17> */
.L_x_4106:
        /* <DEDUP_REMOVED lines=18> */
.L_x_4107:
        /* <DEDUP_REMOVED lines=16> */
.L_x_4108:
[----:B------:R-:W-:Y:S05]  /*7b00*/  @!P3 BRA `(.L_x_4101) ;  /* 0x0000001000f4b947 */ /* 0x000fea0003800000 */
[----:B------:R-:W-:Y:S01]  /*7b10*/  ISETP.GE.U32.AND P1, PT, R196, RZ, PT ;  /* 0x000000ffc400720c */ /* 0x000fe20003f26070 */
        /* <DEDUP_REMOVED lines=9> */
[----:B-----5:R-:W-:Y:S02]  /*7bb0*/  @P1 PRMT R166, R151, 0x7632, R166 ;  /* 0x0000763297a61816 */ /* 0x020fe400000000a6 */
        /* <DEDUP_REMOVED lines=8> */
.L_x_4092:
[----:B0-----:R-:W-:Y:S02]  /*7c40*/  PRMT R165, R54, 0x7632, R165 ;  /* 0x0000763236a57816 */ /* 0x001fe400000000a5 */
[----:B------:R-:W-:Y:S02]  /*7c50*/  PRMT R166, R53, 0x7632, R166 ;  /* 0x0000763235a67816 */ /* 0x000fe400000000a6 */
[----:B------:R-:W-:Y:S02]  /*7c60*/  PRMT R164, R55, 0x7632, R164 ;  /* 0x0000763237a47816 */ /* 0x000fe400000000a4 */
[----:B------:R-:W-:Y:S01]  /*7c70*/  PRMT R167, R52, 0x7632, R167 ;  /* 0x0000763234a77816 */ /* 0x000fe200000000a7 */
[----:B------:R-:W-:Y:S06]  /*7c80*/  @!P0 BRA `(.L_x_4109) ;  /* 0x0000000800488947 */ /* 0x000fec0003800000 */
[-CC-:B------:R-:W-:Y:S01]  /*7c90*/  FFMA.FTZ R157, R187, R169.reuse, R168.reuse ;  /* 0x000000a9bb9d7223 */ /* 0x180fe200000100a8 */
[-CC-:B------:R-:W-:Y:S01]  /*7ca0*/  FFMA.FTZ R156, R190, R169.reuse, R168.reuse ;  /* 0x000000a9be9c7223 */ /* 0x180fe200000100a8 */
[-CC-:B------:R-:W-:Y:S01]  /*7cb0*/  FFMA.FTZ R161, R191, R169.reuse, R168.reuse ;  /* 0x000000a9bfa17223 */ /* 0x180fe200000100a8 */
[-CC-:B------:R-:W-:Y:S01]  /*7cc0*/  FFMA.FTZ R158, R194, R169.reuse, R168.reuse ;  /* 0x000000a9c29e7223 */ /* 0x180fe200000100a8 */
[----:B------:R-:W-:Y:S01]  /*7cd0*/  FADD.FTZ R157, R188, -R157 ;  /* 0x8000009dbc9d7221 */ /* 0x000fe20000010000 */
[-CC-:B------:R-:W-:Y:S01]  /*7ce0*/  FFMA.FTZ R199, R195, R169.reuse, R168.reuse ;  /* 0x000000a9c3c77223 */ /* 0x180fe200000100a8 */
[-CC-:B------:R-:W-:Y:S01]  /*7cf0*/  FFMA.FTZ R160, R206, R169.reuse, R168.reuse ;  /* 0x000000a9cea07223 */ /* 0x180fe200000100a8 */
[-C--:B------:R-:W-:Y:S01]  /*7d00*/  FFMA.FTZ R201, R207, R169.reuse, R168 ;  /* 0x000000a9cfc97223 */ /* 0x080fe200000100a8 */
[----:B------:R-:W-:Y:S01]  /*7d10*/  FADD.FTZ R159, R189, -R156 ;  /* 0x8000009cbd9f7221 */ /* 0x000fe20000010000 */
[----:B------:R-:W-:Y:S01]  /*7d20*/  FFMA.FTZ R168, R210, R169, R168 ;  /* 0x000000a9d2a87223 */ /* 0x000fe200000100a8 */
[----:B------:R-:W-:Y:S01]  /*7d30*/  FMUL.FTZ R156, R212, R157 ;  /* 0x0000009dd49c7220 */ /* 0x000fe20000410000 */
[----:B------:R-:W-:Y:S01]  /*7d40*/  FADD.FTZ R161, R192, -R161 ;  /* 0x800000a1c0a17221 */ /* 0x000fe20000010000 */
[----:B------:R-:W-:Y:S01]  /*7d50*/  FADD.FTZ R163, R193, -R158 ;  /* 0x8000009ec1a37221 */ /* 0x000fe20000010000 */
[----:B------:R-:W-:Y:S01]  /*7d60*/  FADD.FTZ R199, R202, -R199 ;  /* 0x800000c7cac77221 */ /* 0x000fe20000010000 */
[----:B------:R-:W-:Y:S01]  /*7d70*/  FADD.FTZ R169, R203, -R160 ;  /* 0x800000a0cba97221 */ /* 0x000fe20000010000 */
[----:B------:R-:W-:Y:S01]  /*7d80*/  FADD.FTZ R201, R208, -R201 ;  /* 0x800000c9d0c97221 */ /* 0x000fe20000010000 */
[C---:B------:R-:W-:Y:S01]  /*7d90*/  FMUL.FTZ R157, R212.reuse, R159 ;  /* 0x0000009fd49d7220 */ /* 0x040fe20000410000 */
[----:B------:R-:W-:Y:S01]  /*7da0*/  ISETP.GT.AND P1, PT, R211, RZ, PT ;  /* 0x000000ffd300720c */ /* 0x000fe20003f24270 */
        /* <DEDUP_REMOVED lines=22> */
.L_x_4110:
        /* <DEDUP_REMOVED lines=13> */
.L_x_4111:
[----:B------:R-:W-:Y:S02]  /*7fe0*/  FSEL R167, R163, RZ, P1 ;  /* 0x000000ffa3a77208 */ /* 0x000fe40000800000 */
        /* <DEDUP_REMOVED lines=15> */
.L_x_4112:
        /* <DEDUP_REMOVED lines=13> */
.L_x_4113:
[----:B------:R-:W-:Y:S02]  /*81b0*/  FSEL R169, R169, RZ, P1 ;  /* 0x000000ffa9a97208 */ /* 0x000fe40000800000 */
[----:B------:R-:W-:Y:S02]  /*81c0*/  FSEL R212, R212, RZ, P1 ;  /* 0x000000ffd4d47208 */ /* 0x000fe40000800000 */
[----:B------:R-:W-:Y:S02]  /*81d0*/  MOV R162, R170 ;  /* 0x000000aa00a27202 */ /* 0x000fe40000000f00 */
        /* <DEDUP_REMOVED lines=14> */
.L_x_4114:
        /* <DEDUP_REMOVED lines=13> */
.L_x_4115:
        /* <DEDUP_REMOVED lines=8> */
[-C--:B------:R-:W-:Y:S02]  /*8410*/  @P1 FMUL.FTZ R160, R165, R158.reuse ;  /* 0x0000009ea5a01220 */ /* 0x080fe40000410000 */
[----:B------:R-:W-:-:S03]  /*8420*/  @P1 FMUL.FTZ R159, R161, R158 ;  /* 0x0000009ea19f1220 */ /* 0x000fc60000410000 */
[----:B------:R-:W-:Y:S01]  /*8430*/  F2FP.BF16.F32.PACK_AB R160, RZ, R160 ;  /* 0x000000a0ffa0723e */ /* 0x000fe200000010ff */
[----:B------:R-:W-:-:S03]  /*8440*/  FADD.FTZ R102, R102, R159 ;  /* 0x0000009f66667221 */ /* 0x000fc60000010000 */
[----:B------:R-:W-:-:S07]  /*8450*/  PRMT R155, R160, 0x7610, R155 ;  /* 0x00007610a09b7816 */ /* 0x000fce000000009b */
.L_x_4116:
        /* <DEDUP_REMOVED lines=21> */
.L_x_4109:
[----:B------:R-:W-:Y:S05]  /*85b0*/  @!P3 BRA `(.L_x_4117) ;  /* 0x000000000040b947 */ /* 0x000fea0003800000 */
[----:B------:R-:W-:Y:S01]  /*85c0*/  FFMA.FTZ R199, R187, R169, R168 ;  /* 0x000000a9bbc77223 */ /* 0x000fe200000100a8 */
[----:B------:R-:W-:Y:S02]  /*85d0*/  LOP3.LUT P2, RZ, R196, 0xff, RZ, 0xc0, !PT ;  /* 0x000000ffc4ff7812 */ /* 0x000fe4000784c0ff */
[----:B------:R-:W-:Y:S01]  /*85e0*/  ISETP.GT.AND P1, PT, R211, RZ, PT ;  /* 0x000000ffd300720c */ /* 0x000fe20003f24270 */
[----:B------:R-:W-:-:S04]  /*85f0*/  FADD.FTZ R199, R188, -R199 ;  /* 0x800000c7bcc77221 */ /* 0x000fc80000010000 */
[----:B------:R-:W-:Y:S01]  /*8600*/  FMUL.FTZ R170, R212, R199 ;  /* 0x000000c7d4aa7220 */ /* 0x000fe20000410000 */
[----:B------:R-:W-:-:S04]  /*8610*/  CS2R R198, SRZ ;  /* 0x0000000000c67805 */ /* 0x000fc8000001ff00 */
        /* <DEDUP_REMOVED lines=10> */
.L_x_4117:
[----:B------:R-:W-:Y:S05]  /*86c0*/  @!P3 BRA `(.L_x_4118) ;  /* 0x000000000048b947 */ /* 0x000fea0003800000 */
[----:B------:R-:W-:Y:S01]  /*86d0*/  FFMA.FTZ R170, R190, R169, R168 ;  /* 0x000000a9beaa7223 */ /* 0x000fe200000100a8 */
        /* <DEDUP_REMOVED lines=17> */
.L_x_4118:
        /* <DEDUP_REMOVED lines=18> */
.L_x_4119:
        /* <DEDUP_REMOVED lines=19> */
.L_x_4120:
[----:B------:R-:W-:Y:S05]  /*8a40*/  @!P3 BRA `(.L_x_4121) ;  /* 0x000000000044b947 */ /* 0x000fea0003800000 */
[----:B------:R-:W-:Y:S01]  /*8a50*/  FFMA.FTZ R167, R195, R169, R168 ;  /* 0x000000a9c3a77223 */ /* 0x000fe200000100a8 */
[----:B------:R-:W-:Y:S01]  /*8a60*/  LOP3.LUT P2, RZ, R197, 0xff, RZ, 0xc0, !PT ;  /* 0x000000ffc5ff7812 */ /* 0x000fe2000784c0ff */
[----:B------:R-:W-:Y:S01]  /*8a70*/  HFMA2 R170, -RZ, RZ, 0, 0 ;  /* 0x00000000ffaa7431 */ /* 0x000fe200000001ff */
[----:B------:R-:W-:Y:S01]  /*8a80*/  ISETP.GT.AND P1, PT, R211, RZ, PT ;  /* 0x000000ffd300720c */ /* 0x000fe20003f24270 */
[----:B------:R-:W-:-:S04]  /*8a90*/  FADD.FTZ R167, R202, -R167 ;  /* 0x800000a7caa77221 */ /* 0x000fc80000010000 */
[----:B------:R-:W-:Y:S01]  /*8aa0*/  FMUL.FTZ R166, R212, R167 ;  /* 0x000000a7d4a67220 */ /* 0x000fe20000410000 */
[----:B------:R-:W-:-:S04]  /*8ab0*/  MOV R167, RZ ;  /* 0x000000ff00a77202 */ /* 0x000fc80000000f00 */
        /* <DEDUP_REMOVED lines=10> */
.L_x_4121:
        /* <DEDUP_REMOVED lines=19> */
.L_x_4122:
        /* <DEDUP_REMOVED lines=17> */
.L_x_4123:
[----:B------:R-:W-:Y:S05]  /*8da0*/  @!P3 BRA `(.L_x_4101) ;  /* 0x00000000004cb947 */ /* 0x000fea0003800000 */
[----:B------:R-:W-:Y:S01]  /*8db0*/  FFMA.FTZ R168, R210, R169, R168 ;  /* 0x000000a9d2a87223 */ /* 0x000fe200000100a8 */
[----:B------:R-:W-:Y:S02]  /*8dc0*/  ISETP.GE.U32.AND P1, PT, R196, RZ, PT ;  /* 0x000000ffc400720c */ /* 0x000fe40003f26070 */
        /* <DEDUP_REMOVED lines=17> */
.L_x_4101:
[----:B------:R-:W0:Y:S01]  /*8ee0*/  @P0 LDC.64 R168, c[0x0][0x478] ;  /* 0x00011e00ffa80b82 */ /* 0x000e220000000a00 */
        /* <DEDUP_REMOVED lines=12> */
.L_x_4021:
        /* <DEDUP_REMOVED lines=29> */
.L_x_4125:
        /* <DEDUP_REMOVED lines=16> */
.L_x_10733:


//--------------------- .text._ZN10layer_norm13ln_bwd_kernelINS_13Kernel_traitsIf13__nv_bfloat16fS2_fjLj3072ELj1ELj1ELj4ELj16ENS_18Kernel_traits_baseILj3072EfS2_fS2_fjLj128EEEEELb0ELb0ELb0ELb0EEEvNS_9BwdParamsE --------------------------
	.section	.text._ZN10layer_norm13ln_bwd_kernelINS_13Kernel_traitsIf13__nv_bfloat16fS2_fjLj3072ELj1ELj1ELj4ELj16ENS_18Kernel_traits_baseILj3072EfS2_fS2_fjLj128EEEEELb0ELb0ELb0ELb0EEEvNS_9BwdParamsE,"ax",@progbits
	.align	128
        .global         _ZN10layer_norm13ln_bwd_kernelINS_13Kernel_traitsIf13__nv_bfloat16fS2_fjLj3072ELj1ELj1ELj4ELj16ENS_18Kernel_traits_baseILj3072EfS2_fS2_fjLj128EEEEELb0ELb0ELb0ELb0EEEvNS_9BwdParamsE
        .type           _ZN10layer_norm13ln_bwd_kernelINS_13Kernel_traitsIf13__nv_bfloat16fS2_fjLj3072ELj1ELj1ELj4ELj16ENS_18Kernel_traits_baseILj3072EfS2_fS2_fjLj128EEEEELb0ELb0ELb0ELb0EEEvNS_9BwdParamsE,@function
        .size           _ZN10layer_norm13ln_bwd_kernelINS_13Kernel_traitsIf13__nv_bfloat16fS2_fjLj3072ELj1ELj1ELj4ELj16ENS_18Kernel_traits_baseILj3072EfS2_fS2_fjLj128EEEEELb0ELb0ELb0ELb0EEEvNS_9BwdParamsE,(.L_x_10734 - _ZN10layer_norm13ln_bwd_kernelINS_13Kernel_traitsIf13__nv_bfloat16fS2_fjLj3072ELj1ELj1ELj4ELj16ENS_18Kernel_traits_baseILj3072EfS2_fS2_fjLj128EEEEELb0ELb0ELb0ELb0EEEvNS_9BwdParamsE)
        .other          _ZN10layer_norm13ln_bwd_kernelINS_13Kernel_traitsIf13__nv_bfloat16fS2_fjLj3072ELj1ELj1ELj4ELj16ENS_18Kernel_traits_baseILj3072EfS2_fS2_fjLj128EEEEELb0ELb0ELb0ELb0EEEvNS_9BwdParamsE,@"STO_CUDA_ENTRY STV_DEFAULT"
_ZN10layer_norm13ln_bwd_kernelINS_13Kernel_traitsIf13__nv_bfloat16fS2_fjLj3072ELj1ELj1ELj4ELj16ENS_18Kernel_traits_baseILj3072EfS2_fS2_fjLj128EEEEELb0ELb0ELb0ELb0EEEvNS_9BwdParamsE:
.text._ZN10layer_norm13ln_bwd_kernelINS_13Kernel_traitsIf13__nv_bfloat16fS2_fjLj3072ELj1ELj1ELj4ELj16ENS_18Kernel_traits_baseILj3072EfS2_fS2_fjLj128EEEEELb0ELb0ELb0ELb0EEEvNS_9BwdParamsE:
        /* <DEDUP_REMOVED lines=90> */
.L_x_4158:
[----:B-1----:R-:W1:Y:S01]  /*05a0*/  @UP0 LDCU.64 UR4, c[0x0][0x3e0] ;  /* 0x00007c00ff0407ac */ /* 0x002e620008000a00 */
[----:B------:R-:W-:Y:S01]  /*05b0*/  PLOP3.LUT P0, PT, PT, PT, UP0, 0x80, 0x8 ;  /* 0x000000000008781c */ /* 0x000fe20003f0f008 */
[----:B0-----:R-:W-:-:S06]  /*05c0*/  UIMAD.WIDE UR12, UR7, 0x4, UR8 ;  /* 0x00000004070c78a5 */ /* 0x001fcc000f8e0208 */
[----:B---3--:R-:W-:Y:S02]  /*05d0*/  MOV R120, UR12 ;  /* 0x0000000c00787c02 */ /* 0x008fe40008000f00 */
[----:B------:R-:W-:Y:S01]  /*05e0*/  MOV R121, UR13 ;  /* 0x0000000d00797c02 */ /* 0x000fe20008000f00 */
[----:B-1----:R-:W-:-:S04]  /*05f0*/  @UP0 UIMAD.WIDE UR4, UR7, 0x2, UR4 ;  /* 0x00000002070408a5 */ /* 0x002fc8000f8e0204 */
[----:B--2---:R-:W2:Y:S01]  /*0600*/  LDG.E R120, desc[UR14][R120.64] ;  /* 0x0000000e78787981 */ /* 0x004ea2000c1e1900 */
[----:B------:R-:W-:Y:S01]  /*0610*/  UIMAD.WIDE UR12, UR7, 0x4, UR10 ;  /* 0x00000004070c78a5 */ /* 0x000fe2000f8e020a */
[----:B------:R-:W-:Y:S02]  /*0620*/  MOV R116, UR4 ;  /* 0x0000000400747c02 */ /* 0x000fe40008000f00 */
[----:B------:R-:W-:-:S05]  /*0630*/  MOV R117, UR5 ;  /* 0x0000000500757c02 */ /* 0x000fca0008000f00 */
[----:B------:R0:W3:Y:S01]  /*0640*/  @P0 LDG.E.U16 R116, desc[UR14][R116.64] ;  /* 0x0000000e74740981 */ /* 0x0000e2000c1e1500 */
[----:B------:R-:W-:Y:S02]  /*0650*/  MOV R118, UR12 ;  /* 0x0000000c00767c02 */ /* 0x000fe40008000f00 */
[----:B------:R-:W-:-:S05]  /*0660*/  MOV R119, UR13 ;  /* 0x0000000d00777c02 */ /* 0x000fca0008000f00 */
[----:B------:R-:W4:Y:S01]  /*0670*/  LDG.E R118, desc[UR14][R118.64] ;  /* 0x0000000e76767981 */ /* 0x000f22000c1e1900 */
[----:B------:R-:W-:Y:S01]  /*0680*/  UIMAD UR4, UR7, UR6, URZ ;  /* 0x00000006070472a4 */ /* 0x000fe2000f8e02ff */
[C---:B------:R-:W-:Y:S01]  /*0690*/  ISETP.GE.U32.AND P3, PT, R135.reuse, 0x80, PT ;  /* 0x000000808700780c */ /* 0x040fe20003f66070 */
[----:B------:R-:W-:Y:S01]  /*06a0*/  UMOV UR12, 0x3f800000 ;  /* 0x3f800000000c7882 */ /* 0x000fe20000000000 */
[----:B------:R-:W1:Y:S01]  /*06b0*/  S2R R132, SR_TID.X ;  /* 0x0000000000847919 */ /* 0x000e620000002100 */
[----:B------:R-:W-:Y:S01]  /*06c0*/  USHF.R.S32.HI UR5, URZ, 0x1f, UR4 ;  /* 0x0000001fff057899 */ /* 0x000fe20008011404 */
[----:B------:R-:W-:Y:S01]  /*06d0*/  ISETP.NE.AND P4, PT, RZ, UR16, PT ;  /* 0x00000010ff007c0c */ /* 0x000fe2000bf85270 */
[----:B------:R-:W-:Y:S01]  /*06e0*/  BSSY.RECONVERGENT B0, `(.L_x_4127) ;  /* 0x0000061000007945 */ /* 0x000fe20003800200 */
[----:B------:R-:W-:Y:S01]  /*06f0*/  HFMA2 R172, -RZ, RZ, 0, 0 ;  /* 0x00000000ffac7431 */ /* 0x000fe200000001ff */
[----:B------:R-:W-:Y:S01]  /*0700*/  ULEA.HI UR5, UR5, UR4, URZ, 0x3 ;  /* 0x0000000405057291 */ /* 0x000fe2000f8f18ff */
[----:B------:R-:W-:-:S02]  /*0710*/  ISETP.GE.U32.AND P2, PT, R135, 0x100, PT ;  /* 0x000001008700780c */ /* 0x000fc40003f46070 */
[----:B------:R-:W-:Y:S02]  /*0720*/  ISETP.GE.U32.AND P1, PT, R135, 0x180, PT ;  /* 0x000001808700780c */ /* 0x000fe40003f26070 */
[----:B------:R-:W-:Y:S02]  /*0730*/  MOV R170, RZ ;  /* 0x000000ff00aa7202 */ /* 0x000fe40000000f00 */
[----:B0-----:R-:W-:-:S04]  /*0740*/  MOV R117, UR5 ;  /* 0x0000000500757c02 */ /* 0x001fc80008000f00 */
[----:B-1----:R-:W-:-:S04]  /*0750*/  LEA.HI.SX32 R134, R117, R132, 0x1d ;  /* 0x0000008475867211 */ /* 0x002fc800078feaff */
[----:B------:R-:W-:Y:S02]  /*0760*/  MOV R168, R134 ;  /* 0x0000008600a87202 */ /* 0x000fe40000000f00 */
[----:B--2---:R-:W-:-:S04]  /*0770*/  FSEL R122, R120, RZ, !P4 ;  /* 0x000000ff787a7208 */ /* 0x004fc80006000000 */
[----:B------:R-:W-:Y:S02]  /*0780*/  R2UR UR25, R122 ;  /* 0x000000007a1972ca */ /* 0x000fe400000e0000 */
[----:B---3--:R-:W-:Y:S02]  /*0790*/  @P0 R2UR UR13, R116 ;  /* 0x00000000740d02ca */ /* 0x008fe400000e0000 */
[----:B----4-:R-:W-:-:S11]  /*07a0*/  R2UR UR24, R118 ;  /* 0x00000000761872ca */ /* 0x010fd600000e0000 */
        /* <DEDUP_REMOVED lines=12> */
[C---:B------:R-:W-:Y:S01]  /*0870*/  IADD3 R168, PT, PT, R134.reuse, 0x80, RZ ;  /* 0x0000008086a87810 */ /* 0x040fe20007ffe0ff */
[----:B-1----:R-:W-:-:S05]  /*0880*/  @P0 IMAD.WIDE.U32 R152, R134, 0x20, R152 ;  /* 0x0000002086980825 */ /* 0x002fca00078e0098 */
[----:B------:R-:W5:Y:S04]  /*0890*/  @P0 LDG.E.128 R100, desc[UR14][R152.64] ;  /* 0x0000000e98640981 */ /* 0x000f68000c1e1d00 */
[----:B------:R1:W5:Y:S01]  /*08a0*/  @P0 LDG.E.128 R104, desc[UR14][R152.64+0x10] ;  /* 0x0000100e98680981 */ /* 0x000362000c1e1d00 */
[----:B--2---:R-:W-:Y:S01]  /*08b0*/  FADD.FTZ R163, R118, -UR25 ;  /* 0x8000001976a37e21 */ /* 0x004fe20008010000 */
[----:B------:R-:W-:Y:S01]  /*08c0*/  FADD.FTZ R165, R117, -UR25 ;  /* 0x8000001975a57e21 */ /* 0x000fe20008010000 */
[----:B------:R-:W-:Y:S01]  /*08d0*/  FADD.FTZ R167, R116, -UR25 ;  /* 0x8000001974a77e21 */ /* 0x000fe20008010000 */
[C---:B----4-:R-:W-:Y:S02]  /*08e0*/  PRMT R118, R120.reuse, 0x7632, R118 ;  /* 0x0000763278767816 */ /* 0x050fe40000000076 */
[----:B0-----:R-:W-:Y:S01]  /*08f0*/  SHF.L.U32 R155, R120, 0x10, RZ ;  /* 0x00000010789b7819 */ /* 0x001fe200000006ff */
[----:B------:R-:W-:Y:S01]  /*0900*/  FMUL.FTZ R165, R165, UR24 ;  /* 0x00000018a5a57c20 */ /* 0x000fe20008410000 */
[----:B------:R-:W-:Y:S01]  /*0910*/  SHF.L.U32 R118, R118, 0x10, RZ ;  /* 0x0000001076767819 */ /* 0x000fe200000006ff */
[----:B------:R-:W-:Y:S01]  /*0920*/  FMUL.FTZ R167, R167, UR24 ;  /* 0x00000018a7a77c20 */ /* 0x000fe20008410000 */
[----:B------:R-:W-:Y:S01]  /*0930*/  PRMT R117, R122, 0x7632, R117 ;  /* 0x000076327a757816 */ /* 0x000fe20000000075 */
[----:B-----5:R-:W-:Y:S01]  /*0940*/  FMUL.FTZ R166, R20, R155 ;  /* 0x0000009b14a67220 */ /* 0x020fe20000410000 */
[----:B------:R-:W-:Y:S01]  /*0950*/  FADD.FTZ R162, R119, -UR25 ;  /* 0x8000001977a27e21 */ /* 0x000fe20008010000 */
[----:B------:R-:W-:Y:S01]  /*0960*/  PRMT R119, R121, 0x7632, R119 ;  /* 0x0000763279777816 */ /* 0x000fe20000000077 */
[-C--:B------:R-:W-:Y:S01]  /*0970*/  FFMA.FTZ R45, R165, R118.reuse, R45 ;  /* 0x00000076a52d7223 */ /* 0x080fe2000001002d */
[----:B------:R-:W-:Y:S01]  /*0980*/  SHF.L.U32 R121, R121, 0x10, RZ ;  /* 0x0000001079797819 */ /* 0x000fe200000006ff */
[----:B------:R-:W-:Y:S01]  /*0990*/  FADD.FTZ R69, R69, R118 ;  /* 0x0000007645457221 */ /* 0x000fe20000010000 */
[----:B------:R-:W-:Y:S01]  /*09a0*/  SHF.L.U32 R156, R117, 0x10, RZ ;  /* 0x00000010759c7819 */ /* 0x000fe200000006ff */
[----:B------:R-:W-:Y:S01]  /*09b0*/  FMUL.FTZ R164, R21, R118 ;  /* 0x0000007615a47220 */ /* 0x000fe20000410000 */
[----:B------:R-:W-:Y:S01]  /*09c0*/  FADD.FTZ R117, RZ, R166 ;  /* 0x000000a6ff757221 */ /* 0x000fe20000010000 */
[----:B------:R-:W-:Y:S01]  /*09d0*/  FFMA.FTZ R118, R167, R166, RZ ;  /* 0x000000a6a7767223 */ /* 0x000fe200000100ff */
[----:B------:R-:W-:Y:S01]  /*09e0*/  SHF.L.U32 R160, R119, 0x10, RZ ;  /* 0x0000001077a07819 */ /* 0x000fe200000006ff */
[----:B---3--:R-:W-:Y:S01]  /*09f0*/  FADD.FTZ R124, R124, -UR25 ;  /* 0x800000197c7c7e21 */ /* 0x008fe20008010000 */
[----:B------:R-:W-:Y:S01]  /*0a00*/  FMUL.FTZ R162, R162, UR24 ;  /* 0x00000018a2a27c20 */ /* 0x000fe20008410000 */
[----:B------:R-:W-:Y:S01]  /*0a10*/  FMUL.FTZ R163, R163, UR24 ;  /* 0x00000018a3a37c20 */ /* 0x000fe20008410000 */
[----:B------:R-:W-:Y:S01]  /*0a20*/  FMUL.FTZ R161, R22, R121 ;  /* 0x0000007916a17220 */ /* 0x000fe20000410000 */
[----:B------:R-:W-:Y:S01]  /*0a30*/  FADD.FTZ R120, R117, R164 ;  /* 0x000000a475787221 */ /* 0x000fe20000010000 */
[----:B------:R-:W-:Y:S01]  /*0a40*/  FFMA.FTZ R118, R165, R164, R118 ;  /* 0x000000a4a5767223 */ /* 0x000fe20000010076 */
[----:B------:R-:W-:Y:S01]  /*0a50*/  SHF.L.U32 R157, R122, 0x10, RZ ;  /* 0x000000107a9d7819 */ /* 0x000fe200000006ff */
[----:B------:R-:W-:Y:S01]  /*0a60*/  FADD.FTZ R125, R125, -UR25 ;  /* 0x800000197d7d7e21 */ /* 0x000fe20008010000 */
[----:B------:R-:W-:Y:S01]  /*0a70*/  FMUL.FTZ R159, R124, UR24 ;  /* 0x000000187c9f7c20 */ /* 0x000fe20008410000 */
[-C--:B------:R-:W-:Y:S01]  /*0a80*/  FFMA.FTZ R47, R162, R160.reuse, R47 ;  /* 0x000000a0a22f7223 */ /* 0x080fe2000001002f */
[----:B------:R-:W-:Y:S01]  /*0a90*/  FADD.FTZ R71, R71, R160 ;  /* 0x000000a047477221 */ /* 0x000fe20000010000 */
[----:B------:R-:W-:Y:S01]  /*0aa0*/  FMUL.FTZ R160, R23, R160 ;  /* 0x000000a017a07220 */ /* 0x000fe20000410000 */
[----:B------:R-:W-:Y:S01]  /*0ab0*/  FADD.FTZ R117, R120, R161 ;  /* 0x000000a178757221 */ /* 0x000fe20000010000 */
[----:B------:R-:W-:Y:S01]  /*0ac0*/  FFMA.FTZ R119, R163, R161, R118 ;  /* 0x000000a1a3777223 */ /* 0x000fe20000010076 */
[----:B------:R-:W-:Y:S01]  /*0ad0*/  FADD.FTZ R72, R72, R157 ;  /* 0x0000009d48487221 */ /* 0x000fe20000010000 */
[-C--:B------:R-:W-:Y:S01]  /*0ae0*/  FFMA.FTZ R48, R159, R157.reuse, R48 ;  /* 0x0000009d9f307223 */ /* 0x080fe20000010030 */
[----:B------:R-:W-:Y:S01]  /*0af0*/  FMUL.FTZ R158, R125, UR24 ;  /* 0x000000187d9e7c20 */ /* 0x000fe20008410000 */
[----:B------:R-:W-:Y:S01]  /*0b00*/  FMUL.FTZ R157, R24, R157 ;  /* 0x0000009d189d7220 */ /* 0x000fe20000410000 */
[----:B------:R-:W-:Y:S01]  /*0b10*/  FADD.FTZ R118, R117, R160 ;  /* 0x000000a075767221 */ /* 0x000fe20000010000 */
[----:B------:R-:W-:Y:S01]  /*0b20*/  FFMA.FTZ R120, R162, R160, R119 ;  /* 0x000000a0a2787223 */ /* 0x000fe20000010077 */
[----:B------:R-:W-:Y:S01]  /*0b30*/  PRMT R116, R123, 0x7632, R116 ;  /* 0x000076327b747816 */ /* 0x000fe20000000074 */
[----:B------:R-:W-:Y:S01]  /*0b40*/  FADD.FTZ R73, R73, R156 ;  /* 0x0000009c49497221 */ /* 0x000fe20000010000 */
[----:B------:R-:W-:Y:S01]  /*0b50*/  SHF.L.U32 R123, R123, 0x10, RZ ;  /* 0x000000107b7b7819 */ /* 0x000fe200000006ff */
[-C--:B------:R-:W-:Y:S01]  /*0b60*/  FFMA.FTZ R49, R158, R156.reuse, R49 ;  /* 0x0000009c9e317223 */ /* 0x080fe20000010031 */
[----:B------:R-:W-:Y:S01]  /*0b70*/  FADD.FTZ R126, R126, -UR25 ;  /* 0x800000197e7e7e21 */ /* 0x000fe20008010000 */
[----:B------:R-:W-:Y:S01]  /*0b80*/  FMUL.FTZ R156, R25, R156 ;  /* 0x0000009c199c7220 */ /* 0x000fe20000410000 */
[----:B------:R-:W-:Y:S01]  /*0b90*/  FADD.FTZ R117, R118, R157 ;  /* 0x0000009d76757221 */ /* 0x000fe20000010000 */
[----:B------:R-:W-:Y:S01]  /*0ba0*/  FFMA.FTZ R119, R159, R157, R120 ;  /* 0x0000009d9f777223 */ /* 0x000fe20000010078 */
[----:B------:R-:W-:Y:S01]  /*0bb0*/  FADD.FTZ R68, R68, R155 ;  /* 0x0000009b44447221 */ /* 0x000fe20000010000 */
[----:B------:R-:W-:Y:S01]  /*0bc0*/  FFMA.FTZ R44, R167, R155, R44 ;  /* 0x0000009ba72c7223 */ /* 0x000fe2000001002c */
[----:B------:R-:W-:Y:S01]  /*0bd0*/  SHF.L.U32 R116, R116, 0x10, RZ ;  /* 0x0000001074747819 */ /* 0x000fe200000006ff */
[----:B------:R-:W-:Y:S01]  /*0be0*/  FADD.FTZ R127, R127, -UR25 ;  /* 0x800000197f7f7e21 */ /* 0x000fe20008010000 */
[----:B------:R-:W-:Y:S01]  /*0bf0*/  FMUL.FTZ R155, R126, UR24 ;  /* 0x000000187e9b7c20 */ /* 0x000fe20008410000 */
[----:B-1----:R-:W-:Y:S01]  /*0c00*/  FMUL.FTZ R153, R26, R123 ;  /* 0x0000007b1a997220 */ /* 0x002fe20000410000 */
[----:B------:R-:W-:Y:S01]  /*0c10*/  FADD.FTZ R118, R117, R156 ;  /* 0x0000009c75767221 */ /* 0x000fe20000010000 */
[----:B------:R-:W-:Y:S01]  /*0c20*/  FFMA.FTZ R120, R158, R156, R119 ;  /* 0x0000009c9e787223 */ /* 0x000fe20000010077 */
[----:B------:R-:W-:Y:S01]  /*0c30*/  FMUL.FTZ R154, R127, UR24 ;  /* 0x000000187f9a7c20 */ /* 0x000fe20008410000 */
        /* <DEDUP_REMOVED lines=11> */
.L_x_4128:
[----:B------:R-:W-:Y:S05]  /*0cf0*/  BSYNC.RECONVERGENT B0 ;  /* 0x0000000000007941 */ /* 0x000fea0003800200 */
.L_x_4127:
[----:B------:R-:W-:Y:S04]  /*0d00*/  BSSY.RECONVERGENT B0, `(.L_x_4129) ;  /* 0x0000054000007945 */ /* 0x000fe80003800200 */
[----:B------:R-:W-:Y:S05]  /*0d10*/  @!P2 BRA `(.L_x_4130) ;  /* 0x000000040048a947 */ /* 0x000fea0003800000 */
[----:B------:R-:W0:Y:S08]  /*0d20*/  LDC.64 R138, c[0x0][0x3a8] ;  /* 0x0000ea00ff8a7b82 */ /* 0x000e300000000a00 */
[----:B------:R-:W1:Y:S01]  /*0d30*/  LDC.64 R120, c[0x0][0x428] ;  /* 0x00010a00ff787b82 */ /* 0x000e620000000a00 */
[----:B0-----:R-:W-:-:S05]  /*0d40*/  IMAD.WIDE.U32 R138, R168, 0x20, R138 ;  /* 0x00000020a88a7825 */ /* 0x001fca00078e008a */
[----:B------:R-:W2:Y:S01]  /*0d50*/  LDG.E.128 R116, desc[UR14][R138.64] ;  /* 0x0000000e8a747981 */ /* 0x000ea2000c1e1d00 */
[----:B-1----:R-:W-:-:S03]  /*0d60*/  IMAD.WIDE.U32 R120, R168, 0x10, R120 ;  /* 0x00000010a8787825 */ /* 0x002fc600078e0078 */
[----:B------:R-:W3:Y:S04]  /*0d70*/  LDG.E.128 R124, desc[UR14][R138.64+0x10] ;  /* 0x0000100e8a7c7981 */ /* 0x000ee8000c1e1d00 */
[----:B------:R-:W4:Y:S01]  /*0d80*/  LDG.E.128 R120, desc[UR14][R120.64] ;  /* 0x0000000e78787981 */ /* 0x000f22000c1e1d00 */
[----:B------:R-:W-:-:S04]  /*0d90*/  ISETP.NE.U32.AND P0, PT, RZ, UR18, PT ;  /* 0x00000012ff007c0c */ /* 0x000fc8000bf05070 */
[----:B------:R-:W-:-:S13]  /*0da0*/  ISETP.NE.AND.EX P0, PT, RZ, UR19, PT, P0 ;  /* 0x00000013ff007c0c */ /* 0x000fda000bf05300 */
[----:B------:R-:W0:Y:S02]  /*0db0*/  @P0 LDC.64 R136, c[0x0][0x438] ;  /* 0x00010e00ff880b82 */ /* 0x000e240000000a00 */
[----:B0-----:R-:W-:-:S05]  /*0dc0*/  @P0 IMAD.WIDE.U32 R136, R168, 0x20, R136 ;  /* 0x00000020a8880825 */ /* 0x001fca00078e0088 */
[----:B------:R-:W5:Y:S04]  /*0dd0*/  @P0 LDG.E.128 R16, desc[UR14][R136.64] ;  /* 0x0000000e88100981 */ /* 0x000f68000c1e1d00 */
[----:B------:R0:W5:Y:S01]  /*0de0*/  @P0 LDG.E.128 R12, desc[UR14][R136.64+0x10] ;  /* 0x0000100e880c0981 */ /* 0x000162000c1e1d00 */
[----:B------:R-:W-:Y:S01]  /*0df0*/  IADD3 R168, PT, PT, R168, 0x80, RZ ;  /* 0x00000080a8a87810 */ /* 0x000fe20007ffe0ff */
[----:B--2---:R-:W-:Y:S01]  /*0e00*/  FADD.FTZ R151, R116, -UR25 ;  /* 0x8000001974977e21 */ /* 0x004fe20008010000 */
[----:B------:R-:W-:-:S03]  /*0e10*/  FADD.FTZ R147, R118, -UR25 ;  /* 0x8000001976937e21 */ /* 0x000fc60008010000 */
[----:B------:R-:W-:Y:S01]  /*0e20*/  FMUL.FTZ R151, R151, UR24 ;  /* 0x0000001897977c20 */ /* 0x000fe20008410000 */
[----:B------:R-:W-:Y:S01]  /*0e30*/  FADD.FTZ R150, R117, -UR25 ;  /* 0x8000001975967e21 */ /* 0x000fe20008010000 */
[C---:B----4-:R-:W-:Y:S02]  /*0e40*/  SHF.L.U32 R149, R120.reuse, 0x10, RZ ;  /* 0x0000001078957819 */ /* 0x050fe400000006ff */
[----:B------:R-:W-:Y:S01]  /*0e50*/  PRMT R118, R120, 0x7632, R118 ;  /* 0x0000763278767816 */ /* 0x000fe20000000076 */
        /* <DEDUP_REMOVED lines=8> */
[----:B------:R-:W-:Y:S01]  /*0ee0*/  FMUL.FTZ R150, R150, UR24 ;  /* 0x0000001896967c20 */ /* 0x000fe20008410000 */
[----:B------:R-:W-:Y:S01]  /*0ef0*/  SHF.L.U32 R144, R119, 0x10, RZ ;  /* 0x0000001077907819 */ /* 0x000fe200000006ff */
[----:B------:R-:W-:Y:S01]  /*0f00*/  FFMA.FTZ R119, R151, R149, R170 ;  /* 0x0000009597777223 */ /* 0x000fe200000100aa */
[----:B0-----:R-:W-:Y:S01]  /*0f10*/  SHF.L.U32 R136, R117, 0x10, RZ ;  /* 0x0000001075887819 */ /* 0x001fe200000006ff */
[----:B------:R-:W-:Y:S01]  /*0f20*/  FADD.FTZ R117, R172, R149 ;  /* 0x00000095ac757221 */ /* 0x000fe20000010000 */
[-C--:B------:R-:W-:Y:S01]  /*0f30*/  FMUL.FTZ R148, R29, R118.reuse ;  /* 0x000000761d947220 */ /* 0x080fe20000410000 */
[----:B---3--:R-:W-:Y:S01]  /*0f40*/  FADD.FTZ R124, R124, -UR25 ;  /* 0x800000197c7c7e21 */ /* 0x008fe20008010000 */
[----:B------:R-:W-:Y:S01]  /*0f50*/  FMUL.FTZ R146, R146, UR24 ;  /* 0x0000001892927c20 */ /* 0x000fe20008410000 */
[----:B------:R-:W-:Y:S01]  /*0f60*/  FFMA.FTZ R77, R150, R118, R77 ;  /* 0x00000076964d7223 */ /* 0x000fe2000001004d */
[----:B------:R-:W-:Y:S01]  /*0f70*/  FADD.FTZ R81, R81, R118 ;  /* 0x0000007651517221 */ /* 0x000fe20000010000 */
[----:B------:R-:W-:Y:S01]  /*0f80*/  FMUL.FTZ R147, R147, UR24 ;  /* 0x0000001893937c20 */ /* 0x000fe20008410000 */
[----:B------:R-:W-:Y:S01]  /*0f90*/  FMUL.FTZ R145, R30, R121 ;  /* 0x000000791e917220 */ /* 0x000fe20000410000 */
[----:B------:R-:W-:Y:S01]  /*0fa0*/  FADD.FTZ R118, R117, R148 ;  /* 0x0000009475767221 */ /* 0x000fe20000010000 */
[----:B------:R-:W-:Y:S01]  /*0fb0*/  FFMA.FTZ R120, R150, R148, R119 ;  /* 0x0000009496787223 */ /* 0x000fe20000010077 */
[----:B------:R-:W-:Y:S01]  /*0fc0*/  SHF.L.U32 R141, R122, 0x10, RZ ;  /* 0x000000107a8d7819 */ /* 0x000fe200000006ff */
[----:B------:R-:W-:Y:S01]  /*0fd0*/  FMUL.FTZ R143, R124, UR24 ;  /* 0x000000187c8f7c20 */ /* 0x000fe20008410000 */
[----:B------:R-:W-:Y:S01]  /*0fe0*/  PRMT R116, R122, 0x7632, R116 ;  /* 0x000076327a747816 */ /* 0x000fe20000000074 */
[-C--:B------:R-:W-:Y:S01]  /*0ff0*/  FFMA.FTZ R79, R146, R144.reuse, R79 ;  /* 0x00000090924f7223 */ /* 0x080fe2000001004f */
[----:B------:R-:W-:Y:S01]  /*1000*/  FADD.FTZ R83, R83, R144 ;  /* 0x0000009053537221 */ /* 0x000fe20000010000 */
[----:B------:R-:W-:Y:S01]  /*1010*/  FMUL.FTZ R144, R31, R144 ;  /* 0x000000901f907220 */ /* 0x000fe20000410000 */
[----:B------:R-:W-:Y:S01]  /*1020*/  FADD.FTZ R117, R118, R145 ;  /* 0x0000009176757221 */ /* 0x000fe20000010000 */
[----:B------:R-:W-:Y:S01]  /*1030*/  FFMA.FTZ R119, R147, R145, R120 ;  /* 0x0000009193777223 */ /* 0x000fe20000010078 */
[----:B------:R-:W-:Y:S01]  /*1040*/  FADD.FTZ R125, R125, -UR25 ;  /* 0x800000197d7d7e21 */ /* 0x000fe20008010000 */
[----:B------:R-:W-:Y:S01]  /*1050*/  SHF.L.U32 R116, R116, 0x10, RZ ;  /* 0x0000001074747819 */ /* 0x000fe200000006ff */
[----:B------:R-:W-:Y:S01]  /*1060*/  FADD.FTZ R56, R56, R141 ;  /* 0x0000008d38387221 */ /* 0x000fe20000010000 */
[-C--:B------:R-:W-:Y:S01]  /*1070*/  FFMA.FTZ R88, R143, R141.reuse, R88 ;  /* 0x0000008d8f587223 */ /* 0x080fe20000010058 */
[----:B------:R-:W-:Y:S01]  /*1080*/  FMUL.FTZ R141, R32, R141 ;  /* 0x0000008d208d7220 */ /* 0x000fe20000410000 */
[----:B------:R-:W-:Y:S01]  /*1090*/  FADD.FTZ R118, R117, R144 ;  /* 0x0000009075767221 */ /* 0x000fe20000010000 */
[----:B------:R-:W-:Y:S01]  /*10a0*/  FFMA.FTZ R120, R146, R144, R119 ;  /* 0x0000009092787223 */ /* 0x000fe20000010077 */
[----:B------:R-:W-:Y:S01]  /*10b0*/  SHF.L.U32 R123, R123, 0x10, RZ ;  /* 0x000000107b7b7819 */ /* 0x000fe200000006ff */
[----:B------:R-:W-:Y:S01]  /*10c0*/  FADD.FTZ R127, R127, -UR25 ;  /* 0x800000197f7f7e21 */ /* 0x000fe20008010000 */
[----:B------:R-:W-:Y:S01]  /*10d0*/  FMUL.FTZ R142, R125, UR24 ;  /* 0x000000187d8e7c20 */ /* 0x000fe20008410000 */
[----:B------:R-:W-:Y:S01]  /*10e0*/  FADD.FTZ R126, R126, -UR25 ;  /* 0x800000197e7e7e21 */ /* 0x000fe20008010000 */
[-C--:B------:R-:W-:Y:S01]  /*10f0*/  FMUL.FTZ R140, R33, R116.reuse ;  /* 0x00000074218c7220 */ /* 0x080fe20000410000 */
[----:B------:R-:W-:Y:S01]  /*1100*/  FADD.FTZ R117, R118, R141 ;  /* 0x0000008d76757221 */ /* 0x000fe20000010000 */
[----:B------:R-:W-:Y:S01]  /*1110*/  FFMA.FTZ R119, R143, R141, R120 ;  /* 0x0000008d8f777223 */ /* 0x000fe20000010078 */
[----:B------:R-:W-:Y:S01]  /*1120*/  FADD.FTZ R57, R57, R116 ;  /* 0x0000007439397221 */ /* 0x000fe20000010000 */
[----:B------:R-:W-:Y:S01]  /*1130*/  FFMA.FTZ R89, R142, R116, R89 ;  /* 0x000000748e597223 */ /* 0x000fe20000010059 */
        /* <DEDUP_REMOVED lines=16> */
.L_x_4130:
[----:B------:R-:W-:Y:S05]  /*1240*/  BSYNC.RECONVERGENT B0 ;  /* 0x0000000000007941 */ /* 0x000fea0003800200 */
.L_x_4129:
        /* <DEDUP_REMOVED lines=15> */
[----:B--2---:R-:W-:Y:S01]  /*1340*/  FADD.FTZ R133, R4, -UR25 ;  /* 0x8000001904857e21 */ /* 0x004fe20008010000 */
[----:B------:R-:W-:Y:S01]  /*1350*/  FADD.FTZ R130, R5, -UR25 ;  /* 0x8000001905827e21 */ /* 0x000fe20008010000 */
[----:B------:R-:W-:Y:S01]  /*1360*/  FADD.FTZ R3, R6, -UR25 ;  /* 0x8000001906037e21 */ /* 0x000fe20008010000 */
[----:B---3--:R-:W-:Y:S01]  /*1370*/  FADD.FTZ R116, R116, -UR25 ;  /* 0x8000001974747e21 */ /* 0x008fe20008010000 */
[----:B------:R-:W-:Y:S01]  /*1380*/  FMUL.FTZ R133, R133, UR24 ;  /* 0x0000001885857c20 */ /* 0x000fe20008410000 */
[----:B------:R-:W-:Y:S01]  /*1390*/  FADD.FTZ R0, R7, -UR25 ;  /* 0x8000001907007e21 */ /* 0x000fe20008010000 */
[----:B----4-:R-:W-:-:S02]  /*13a0*/  PRMT R5, R9, 0x7632, R5 ;  /* 0x0000763209057816 */ /* 0x010fc40000000005 */
[C---:B------:R-:W-:Y:S02]  /*13b0*/  SHF.L.U32 R131, R8.reuse, 0x10, RZ ;  /* 0x0000001008837819 */ /* 0x040fe400000006ff */
[----:B------:R-:W-:Y:S02]  /*13c0*/  PRMT R2, R8, 0x7632, R2 ;  /* 0x0000763208027816 */ /* 0x000fe40000000002 */
[C---:B------:R-:W-:Y:S02]  /*13d0*/  PRMT R4, R10.reuse, 0x7632, R4 ;  /* 0x000076320a047816 */ /* 0x040fe40000000004 */
[----:B------:R-:W-:Y:S02]  /*13e0*/  SHF.L.U32 R7, R10, 0x10, RZ ;  /* 0x000000100a077819 */ /* 0x000fe400000006ff */
[----:B0-----:R-:W-:Y:S01]  /*13f0*/  SHF.L.U32 R120, R5, 0x10, RZ ;  /* 0x0000001005787819 */ /* 0x001fe200000006ff */
[----:B------:R-:W-:Y:S01]  /*1400*/  FMUL.FTZ R5, R116, UR24 ;  /* 0x0000001874057c20 */ /* 0x000fe20008410000 */
[----:B------:R-:W-:Y:S01]  /*1410*/  SHF.L.U32 R9, R9, 0x10, RZ ;  /* 0x0000001009097819 */ /* 0x000fe200000006ff */
[----:B------:R-:W-:Y:S01]  /*1420*/  FADD.FTZ R118, R118, -UR25 ;  /* 0x8000001976767e21 */ /* 0x000fe20008010000 */
[----:B------:R-:W-:Y:S01]  /*1430*/  PRMT R6, R11, 0x7632, R6 ;  /* 0x000076320b067816 */ /* 0x000fe20000000006 */
[----:B------:R-:W-:Y:S01]  /*1440*/  FMUL.FTZ R3, R3, UR24 ;  /* 0x0000001803037c20 */ /* 0x000fe20008410000 */
[----:B------:R-:W-:Y:S01]  /*1450*/  SHF.L.U32 R8, R2, 0x10, RZ ;  /* 0x0000001002087819 */ /* 0x000fe200000006ff */
[----:B------:R-:W-:Y:S01]  /*1460*/  FADD.FTZ R92, R92, R131 ;  /* 0x000000835c5c7221 */ /* 0x000fe20000010000 */
[-C--:B------:R-:W-:Y:S01]  /*1470*/  FFMA.FTZ R60, R133, R131.reuse, R60 ;  /* 0x00000083853c7223 */ /* 0x080fe2000001003c */
[----:B-----5:R-:W-:Y:S01]  /*1480*/  FMUL.FTZ R131, R36, R131 ;  /* 0x0000008324837220 */ /* 0x020fe20000410000 */
[----:B------:R-:W-:Y:S01]  /*1490*/  SHF.L.U32 R116, R4, 0x10, RZ ;  /* 0x0000001004747819 */ /* 0x000fe200000006ff */
[----:B------:R-:W-:Y:S01]  /*14a0*/  FMUL.FTZ R130, R130, UR24 ;  /* 0x0000001882827c20 */ /* 0x000fe20008410000 */
        /* <DEDUP_REMOVED lines=9> */
[----:B------:R-:W-:Y:S01]  /*1540*/  FADD.FTZ R10, R117, -UR25 ;  /* 0x80000019750a7e21 */ /* 0x000fe20008010000 */
[----:B------:R-:W-:Y:S01]  /*1550*/  FADD.FTZ R9, R172, R131 ;  /* 0x00000083ac097221 */ /* 0x000fe20000010000 */
[-C--:B------:R-:W-:Y:S01]  /*1560*/  FMUL.FTZ R6, R37, R8.reuse ;  /* 0x0000000825067220 */ /* 0x080fe20000410000 */
[----:B------:R-:W-:Y:S01]  /*1570*/  FFMA.FTZ R117, R133, R131, R170 ;  /* 0x0000008385757223 */ /* 0x000fe200000100aa */
[----:B------:R-:W-:Y:S01]  /*1580*/  FFMA.FTZ R61, R130, R8, R61 ;  /* 0x00000008823d7223 */ /* 0x000fe2000001003d */
[----:B------:R-:W-:Y:S01]  /*1590*/  FADD.FTZ R93, R93, R8 ;  /* 0x000000085d5d7221 */ /* 0x000fe20000010000 */
[----:B------:R-:W-:Y:S01]  /*15a0*/  FMUL.FTZ R0, R0, UR24 ;  /* 0x0000001800007c20 */ /* 0x000fe20008410000 */
[----:B------:R-:W-:Y:S01]  /*15b0*/  FADD.FTZ R98, R98, R11 ;  /* 0x0000000b62627221 */ /* 0x000fe20000010000 */
[-C--:B------:R-:W-:Y:S01]  /*15c0*/  FFMA.FTZ R66, R7, R11.reuse, R66 ;  /* 0x0000000b07427223 */ /* 0x080fe20000010042 */
[----:B------:R-:W-:Y:S01]  /*15d0*/  FMUL.FTZ R8, R42, R11 ;  /* 0x0000000b2a087220 */ /* 0x000fe20000410000 */
[----:B------:R-:W-:Y:S01]  /*15e0*/  FADD.FTZ R11, R9, R6 ;  /* 0x00000006090b7221 */ /* 0x000fe20000010000 */
[----:B------:R-:W-:Y:S01]  /*15f0*/  FFMA.FTZ R118, R130, R6, R117 ;  /* 0x0000000682767223 */ /* 0x000fe20000010075 */
[-C--:B------:R-:W-:Y:S01]  /*1600*/  FFMA.FTZ R63, R0, R120.reuse, R63 ;  /* 0x00000078003f7223 */ /* 0x080fe2000001003f */
[----:B------:R-:W-:Y:S01]  /*1610*/  FADD.FTZ R95, R95, R120 ;  /* 0x000000785f5f7221 */ /* 0x000fe20000010000 */
[----:B------:R-:W-:Y:S01]  /*1620*/  FMUL.FTZ R9, R39, R120 ;  /* 0x0000007827097220 */ /* 0x000fe20000410000 */
[----:B------:R-:W-:Y:S01]  /*1630*/  FADD.FTZ R120, R11, R2 ;  /* 0x000000020b787221 */ /* 0x000fe20000010000 */
[----:B------:R-:W-:Y:S01]  /*1640*/  FFMA.FTZ R11, R3, R2, R118 ;  /* 0x00000002030b7223 */ /* 0x000fe20000010076 */
[----:B------:R-:W-:-:S02]  /*1650*/  FMUL.FTZ R10, R10, UR24 ;  /* 0x000000180a0a7c20 */ /* 0x000fc40008410000 */
        /* <DEDUP_REMOVED lines=8> */
[----:B------:R-:W-:Y:S02]  /*16e0*/  FMUL.FTZ R128, R119, UR24 ;  /* 0x0000001877807c20 */ /* 0x000fe40008410000 */
        /* <DEDUP_REMOVED lines=8> */
[----:B------:R-:W-:-:S07]  /*1770*/  FFMA.FTZ R170, R128, R129, R117 ;  /* 0x0000008180aa7223 */ /* 0x000fce0000010075 */
.L_x_4132:
[----:B------:R-:W-:Y:S05]  /*1780*/  BSYNC.RECONVERGENT B0 ;  /* 0x0000000000007941 */ /* 0x000fea0003800200 */
.L_x_4131:
        /* <DEDUP_REMOVED lines=31> */
.L_x_4134:
[----:B------:R-:W-:Y:S05]  /*1980*/  BSYNC.RECONVERGENT B0 ;  /* 0x0000000000007941 */ /* 0x000fea0003800200 */
.L_x_4133:
        /* <DEDUP_REMOVED lines=47> */
[----:B------:R-:W-:-:S03]  /*1c80*/  FFMA.FTZ R122, R155, UR4, R120 ;  /* 0x000000049b7a7c23 */ /* 0x000fc60008010078 */
        /* <DEDUP_REMOVED lines=9> */
[----:B------:R-:W-:-:S02]  /*1d20*/  FMUL.FTZ R118, R118, UR24 ;  /* 0x0000001876767c20 */ /* 0x000fc40008410000 */
[----:B------:R-:W-:Y:S02]  /*1d30*/  FMUL.FTZ R119, R119, UR12 ;  /* 0x0000000c77777c20 */ /* 0x000fe40008410000 */
[----:B------:R-:W-:-:S05]  /*1d40*/  FMUL.FTZ R118, R118, UR12 ;  /* 0x0000000c76767c20 */ /* 0x000fca0008410000 */
[----:B------:R-:W-:Y:S01]  /*1d50*/  F2FP.BF16.F32.PACK_AB R118, R119, R118 ;  /* 0x000000767776723e */ /* 0x000fe200000010ff */
[----:B------:R-:W-:-:S04]  /*1d60*/  FFMA.FTZ R119, R154, UR4, R120 ;  /* 0x000000049a777c23 */ /* 0x000fc80008010078 */
[----:B------:R-:W-:-:S04]  /*1d70*/  FADD.FTZ R119, R152, -R119 ;  /* 0x8000007798777221 */ /* 0x000fc80000010000 */
[----:B------:R-:W-:Y:S01]  /*1d80*/  FMUL.FTZ R121, R119, UR24 ;  /* 0x0000001877797c20 */ /* 0x000fe20008410000 */
[----:B------:R-:W-:-:S03]  /*1d90*/  FMUL.FTZ R119, R122, UR12 ;  /* 0x0000000c7a777c20 */ /* 0x000fc60008410000 */
[----:B------:R-:W-:-:S05]  /*1da0*/  FMUL.FTZ R122, R121, UR12 ;  /* 0x0000000c797a7c20 */ /* 0x000fca0008410000 */
[----:B------:R-:W-:Y:S01]  /*1db0*/  F2FP.BF16.F32.PACK_AB R119, R122, R119 ;  /* 0x000000777a77723e */ /* 0x000fe200000010ff */
[----:B------:R-:W-:Y:S06]  /*1dc0*/  BRA `(.L_x_4140) ;  /* 0x0000000000907947 */ /* 0x000fec0003800000 */
.L_x_4139:
[--C-:B------:R-:W-:Y:S01]  /*1dd0*/  FFMA.FTZ R52, R155, UR4, R120.reuse ;  /* 0x000000049b347c23 */ /* 0x100fe20008010078 */
[--C-:B------:R-:W-:Y:S01]  /*1de0*/  FFMA.FTZ R55, R154, UR4, R120.reuse ;  /* 0x000000049a377c23 */ /* 0x100fe20008010078 */
        /* <DEDUP_REMOVED lines=33> */
[----:B------:R-:W-:-:S07]  /*2000*/  F2FP.BF16.F32.PACK_AB R116, R121, R116 ;  /* 0x000000747974723e */ /* 0x000fce00000010ff */
.L_x_4140:
        /* <DEDUP_REMOVED lines=8> */
.L_x_4138:
[----:B------:R-:W-:Y:S05]  /*2090*/  BSYNC.RECONVERGENT B1 ;  /* 0x0000000000017941 */ /* 0x000fea0003800200 */
.L_x_4137:
[----:B------:R-:W-:Y:S04]  /*20a0*/  BSSY.RECONVERGENT B1, `(.L_x_4141) ;  /* 0x0000056000017945 */ /* 0x000fe80003800200 */
[----:B------:R-:W-:Y:S05]  /*20b0*/  @!P2 BRA `(.L_x_4142) ;  /* 0x000000040050a947 */ /* 0x000fea0003800000 */
[----:B------:R-:W-:-:S04]  /*20c0*/  ISETP.NE.U32.AND P0, PT, RZ, UR20, PT ;  /* 0x00000014ff007c0c */ /* 0x000fc8000bf05070 */
[----:B------:R-:W-:-:S13]  /*20d0*/  ISETP.NE.AND.EX P0, PT, RZ, UR21, PT, P0 ;  /* 0x00000015ff007c0c */ /* 0x000fda000bf05300 */
[----:B------:R-:W-:Y:S05]  /*20e0*/  @!P0 BRA `(.L_x_4143) ;  /* 0x0000000000948947 */ /* 0x000fea0003800000 */
[--C-:B-1----:R-:W-:Y:S01]  /*20f0*/  FFMA.FTZ R52, R139, UR4, R120.reuse ;  /* 0x000000048b347c23 */ /* 0x102fe20008010078 */
[--C-:B------:R-:W-:Y:S01]  /*2100*/  FFMA.FTZ R55, R138, UR4, R120.reuse ;  /* 0x000000048a377c23 */ /* 0x100fe20008010078 */
[----:B------:R-:W-:Y:S02]  /*2110*/  FFMA.FTZ R53, R142, UR4, R120 ;  /* 0x000000048e357c23 */ /* 0x000fe40008010078 */
        /* <DEDUP_REMOVED lines=12> */
[----:B------:R-:W-:Y:S02]  /*21e0*/  FMUL.FTZ R118, R84, UR12 ;  /* 0x0000000c54767c20 */ /* 0x000fe40008410000 */
[----:B------:R-:W-:Y:S01]  /*21f0*/  F2FP.BF16.F32.PACK_AB R119, R52, R119 ;  /* 0x000000773477723e */ /* 0x000fe200000010ff */
[--C-:B------:R-:W-:Y:S02]  /*2200*/  FFMA.FTZ R52, R147, UR4, R120.reuse ;  /* 0x0000000493347c23 */ /* 0x100fe40008010078 */
[----:B------:R-:W-:Y:S01]  /*2210*/  F2FP.BF16.F32.PACK_AB R118, R53, R118 ;  /* 0x000000763576723e */ /* 0x000fe200000010ff */
[----:B------:R-:W-:Y:S01]  /*2220*/  FFMA.FTZ R53, R146, UR4, R120 ;  /* 0x0000000492357c23 */ /* 0x000fe20008010078 */
[----:B------:R-:W-:-:S03]  /*2230*/  FADD.FTZ R52, R145, -R52 ;  /* 0x8000003491347221 */ /* 0x000fc60000010000 */
[----:B------:R-:W-:Y:S01]  /*2240*/  FADD.FTZ R55, R144, -R53 ;  /* 0x8000003590377221 */ /* 0x000fe20000010000 */
[----:B------:R-:W-:Y:S01]  /*2250*/  FMUL.FTZ R54, R52, UR24 ;  /* 0x0000001834367c20 */ /* 0x000fe20008410000 */
[--C-:B------:R-:W-:Y:S01]  /*2260*/  FFMA.FTZ R52, R151, UR4, R120.reuse ;  /* 0x0000000497347c23 */ /* 0x100fe20008010078 */
[----:B------:R-:W-:Y:S01]  /*2270*/  FFMA.FTZ R53, R150, UR4, R120 ;  /* 0x0000000496357c23 */ /* 0x000fe20008010078 */
[----:B------:R-:W-:Y:S01]  /*2280*/  FMUL.FTZ R55, R55, UR24 ;  /* 0x0000001837377c20 */ /* 0x000fe20008410000 */
[----:B------:R-:W-:Y:S01]  /*2290*/  FMUL.FTZ R117, R54, UR12 ;  /* 0x0000000c36757c20 */ /* 0x000fe20008410000 */
[----:B------:R-:W-:Y:S01]  /*22a0*/  FADD.FTZ R52, R149, -R52 ;  /* 0x8000003495347221 */ /* 0x000fe20000010000 */
[----:B------:R-:W-:Y:S01]  /*22b0*/  FADD.FTZ R53, R148, -R53 ;  /* 0x8000003594357221 */ /* 0x000fe20000010000 */
[----:B------:R-:W-:Y:S02]  /*22c0*/  FMUL.FTZ R116, R55, UR12 ;  /* 0x0000000c37747c20 */ /* 0x000fe40008410000 */
[----:B------:R-:W-:Y:S01]  /*22d0*/  FMUL.FTZ R52, R52, UR24 ;  /* 0x0000001834347c20 */ /* 0x000fe20008410000 */
[----:B------:R-:W-:-:S02]  /*22e0*/  FMUL.FTZ R53, R53, UR24 ;  /* 0x0000001835357c20 */ /* 0x000fc40008410000 */
[----:B------:R-:W-:Y:S01]  /*22f0*/  F2FP.BF16.F32.PACK_AB R117, R116, R117 ;  /* 0x000000757475723e */ /* 0x000fe200000010ff */
[----:B------:R-:W-:Y:S01]  /*2300*/  FMUL.FTZ R116, R52, UR12 ;  /* 0x0000000c34747c20 */ /* 0x000fe20008410000 */
[----:B------:R-:W-:-:S05]  /*2310*/  FMUL.FTZ R121, R53, UR12 ;  /* 0x0000000c35797c20 */ /* 0x000fca0008410000 */
[----:B------:R-:W-:Y:S01]  /*2320*/  F2FP.BF16.F32.PACK_AB R116, R121, R116 ;  /* 0x000000747974723e */ /* 0x000fe200000010ff */
[----:B------:R-:W-:Y:S06]  /*2330*/  BRA `(.L_x_4144) ;  /* 0x0000000000907947 */ /* 0x000fec0003800000 */
.L_x_4143:
        /* <DEDUP_REMOVED lines=26> */
[----:B------:R-:W-:-:S03]  /*24e0*/  FMUL.FTZ R119, R119, UR24 ;  /* 0x0000001877777c20 */ /* 0x000fc60008410000 */
[----:B------:R-:W-:Y:S01]  /*24f0*/  FMUL.FTZ R118, R118, UR12 ;  /* 0x0000000c76767c20 */ /* 0x000fe20008410000 */
[----:B------:R-:W-:-:S05]  /*2500*/  FMUL.FTZ R119, R119, UR12 ;  /* 0x0000000c77777c20 */ /* 0x000fca0008410000 */
[----:B------:R-:W-:Y:S01]  /*2510*/  F2FP.BF16.F32.PACK_AB R118, R119, R118 ;  /* 0x000000767776723e */ /* 0x000fe200000010ff */
[----:B------:R-:W-:-:S04]  /*2520*/  FFMA.FTZ R119, R138, UR4, R120 ;  /* 0x000000048a777c23 */ /* 0x000fc80008010078 */
[----:B------:R-:W-:-:S04]  /*2530*/  FADD.FTZ R119, R136, -R119 ;  /* 0x8000007788777221 */ /* 0x000fc80000010000 */
[----:B------:R-:W-:Y:S01]  /*2540*/  FMUL.FTZ R121, R119, UR24 ;  /* 0x0000001877797c20 */ /* 0x000fe20008410000 */
[----:B------:R-:W-:-:S03]  /*2550*/  FMUL.FTZ R119, R122, UR12 ;  /* 0x0000000c7a777c20 */ /* 0x000fc60008410000 */
[----:B------:R-:W-:-:S05]  /*2560*/  FMUL.FTZ R122, R121, UR12 ;  /* 0x0000000c797a7c20 */ /* 0x000fca0008410000 */
[----:B------:R-:W-:-:S07]  /*2570*/  F2FP.BF16.F32.PACK_AB R119, R122, R119 ;  /* 0x000000777a77723e */ /* 0x000fce00000010ff */
.L_x_4144:
        /* <DEDUP_REMOVED lines=8> */
.L_x_4142:
[----:B------:R-:W-:Y:S05]  /*2600*/  BSYNC.RECONVERGENT B1 ;  /* 0x0000000000017941 */ /* 0x000fea0003800200 */
.L_x_4141:
[----:B------:R-:W-:Y:S05]  /*2610*/  @!P1 BRA `(.L_x_4145) ;  /* 0x0000001400609947 */ /* 0x000fea0003800000 */
[----:B------:R-:W-:-:S04]  /*2620*/  ISETP.NE.U32.AND P0, PT, RZ, UR20, PT ;  /* 0x00000014ff007c0c */ /* 0x000fc8000bf05070 */
[----:B------:R-:W-:-:S13]  /*2630*/  ISETP.NE.AND.EX P0, PT, RZ, UR21, PT, P0 ;  /* 0x00000015ff007c0c */ /* 0x000fda000bf05300 */
[----:B------:R-:W-:Y:S05]  /*2640*/  @!P0 BRA `(.L_x_4146) ;  /* 0x0000000000948947 */ /* 0x000fea0003800000 */
[--C-:B01----:R-:W-:Y:S01]  /*2650*/  FFMA.FTZ R53, R7, UR4, R120.reuse ;  /* 0x0000000407357c23 */ /* 0x103fe20008010078 */
        /* <DEDUP_REMOVED lines=19> */
[----:B------:R-:W-:Y:S01]  /*2790*/  FADD.FTZ R55, R9, -R52 ;  /* 0x8000003409377221 */ /* 0x000fe20000010000 */
[--C-:B------:R-:W-:Y:S02]  /*27a0*/  FFMA.FTZ R52, R133, UR4, R120.reuse ;  /* 0x0000000485347c23 */ /* 0x100fe40008010078 */
[----:B------:R-:W-:Y:S01]  /*27b0*/  FADD.FTZ R54, R2, -R53 ;  /* 0x8000003502367221 */ /* 0x000fe20000010000 */
[----:B------:R-:W-:Y:S01]  /*27c0*/  FFMA.FTZ R53, R130, UR4, R120 ;  /* 0x0000000482357c23 */ /* 0x000fe20008010078 */
[----:B------:R-:W-:Y:S01]  /*27d0*/  FMUL.FTZ R55, R55, UR24 ;  /* 0x0000001837377c20 */ /* 0x000fe20008410000 */
[----:B------:R-:W-:Y:S01]  /*27e0*/  FADD.FTZ R52, R131, -R52 ;  /* 0x8000003483347221 */ /* 0x000fe20000010000 */
[----:B------:R-:W-:Y:S01]  /*27f0*/  FMUL.FTZ R54, R54, UR24 ;  /* 0x0000001836367c20 */ /* 0x000fe20008410000 */
[----:B------:R-:W-:Y:S01]  /*2800*/  FADD.FTZ R53, R6, -R53 ;  /* 0x8000003506357221 */ /* 0x000fe20000010000 */
[----:B------:R-:W-:Y:S01]  /*2810*/  FMUL.FTZ R116, R55, UR12 ;  /* 0x0000000c37747c20 */ /* 0x000fe20008410000 */
[----:B------:R-:W-:Y:S01]  /*2820*/  FMUL.FTZ R52, R52, UR24 ;  /* 0x0000001834347c20 */ /* 0x000fe20008410000 */
[----:B------:R-:W-:Y:S01]  /*2830*/  FMUL.FTZ R117, R54, UR12 ;  /* 0x0000000c36757c20 */ /* 0x000fe20008410000 */
[----:B------:R-:W-:-:S04]  /*2840*/  FMUL.FTZ R53, R53, UR24 ;  /* 0x0000001835357c20 */ /* 0x000fc80008410000 */
[----:B------:R-:W-:Y:S01]  /*2850*/  F2FP.BF16.F32.PACK_AB R117, R116, R117 ;  /* 0x000000757475723e */ /* 0x000fe200000010ff */
[----:B------:R-:W-:Y:S01]  /*2860*/  FMUL.FTZ R116, R52, UR12 ;  /* 0x0000000c34747c20 */ /* 0x000fe20008410000 */
[----:B------:R-:W-:-:S05]  /*2870*/  FMUL.FTZ R121, R53, UR12 ;  /* 0x0000000c35797c20 */ /* 0x000fca0008410000 */
[----:B------:R-:W-:Y:S01]  /*2880*/  F2FP.BF16.F32.PACK_AB R116, R121, R116 ;  /* 0x000000747974723e */ /* 0x000fe200000010ff */
[----:B------:R-:W-:Y:S06]  /*2890*/  BRA `(.L_x_4147) ;  /* 0x0000000000907947 */ /* 0x000fec0003800000 */
.L_x_4146:
        /* <DEDUP_REMOVED lines=36> */
.L_x_4147:
        /* <DEDUP_REMOVED lines=8> */
.L_x_4136:
        /* <DEDUP_REMOVED lines=25> */
[----:B------:R-:W-:Y:S01]  /*2cf0*/  FADD.FTZ R122, R156, -R121 ;  /* 0x800000799c7a7221 */ /* 0x000fe20000010000 */
[----:B------:R-:W-:Y:S02]  /*2d00*/  FFMA.FTZ R121, R154, UR4, R120 ;  /* 0x000000049a797c23 */ /* 0x000fe40008010078 */
[----:B------:R-:W-:-:S04]  /*2d10*/  FADD.FTZ R119, R157, -R118 ;  /* 0x800000769d777221 */ /* 0x000fc80000010000 */
[----:B------:R-:W-:Y:S01]  /*2d20*/  FFMA.FTZ R118, R119, UR24, R104 ;  /* 0x0000001877767c23 */ /* 0x000fe20008010068 */
[----:B------:R-:W-:Y:S01]  /*2d30*/  FFMA.FTZ R119, R122, UR24, R105 ;  /* 0x000000187a777c23 */ /* 0x000fe20008010069 */
[----:B------:R-:W-:Y:S02]  /*2d40*/  FFMA.FTZ R122, R155, UR4, R120 ;  /* 0x000000049b7a7c23 */ /* 0x000fe40008010078 */
[----:B------:R-:W-:Y:S01]  /*2d50*/  FMUL.FTZ R118, R118, UR12 ;  /* 0x0000000c76767c20 */ /* 0x000fe20008410000 */
[----:B------:R-:W-:-:S05]  /*2d60*/  FMUL.FTZ R119, R119, UR12 ;  /* 0x0000000c77777c20 */ /* 0x000fca0008410000 */
[----:B------:R-:W-:Y:S01]  /*2d70*/  F2FP.BF16.F32.PACK_AB R118, R119, R118 ;  /* 0x000000767776723e */ /* 0x000fe200000010ff */
[----:B------:R-:W-:Y:S01]  /*2d80*/  FADD.FTZ R119, R153, -R122 ;  /* 0x8000007a99777221 */ /* 0x000fe20000010000 */
[----:B------:R-:W-:-:S03]  /*2d90*/  FADD.FTZ R122, R152, -R121 ;  /* 0x80000079987a7221 */ /* 0x000fc60000010000 */
[----:B------:R-:W-:Y:S01]  /*2da0*/  FFMA.FTZ R119, R119, UR24, R106 ;  /* 0x0000001877777c23 */ /* 0x000fe2000801006a */
[----:B------:R-:W-:-:S03]  /*2db0*/  FFMA.FTZ R121, R122, UR24, R107 ;  /* 0x000000187a797c23 */ /* 0x000fc6000801006b */
[----:B------:R-:W-:Y:S01]  /*2dc0*/  FMUL.FTZ R119, R119, UR12 ;  /* 0x0000000c77777c20 */ /* 0x000fe20008410000 */
[----:B------:R-:W-:-:S05]  /*2dd0*/  FMUL.FTZ R122, R121, UR12 ;  /* 0x0000000c797a7c20 */ /* 0x000fca0008410000 */
[----:B------:R-:W-:Y:S01]  /*2de0*/  F2FP.BF16.F32.PACK_AB R119, R122, R119 ;  /* 0x000000777a77723e */ /* 0x000fe200000010ff */
[----:B------:R-:W-:Y:S06]  /*2df0*/  BRA `(.L_x_4151) ;  /* 0x0000000000907947 */ /* 0x000fec0003800000 */
.L_x_4150:
        /* <DEDUP_REMOVED lines=15> */
[----:B------:R-:W-:Y:S01]  /*2ef0*/  FMUL.FTZ R52, R87, UR12 ;  /* 0x0000000c57347c20 */ /* 0x000fe20008410000 */
[----:B------:R-:W-:Y:S01]  /*2f00*/  FFMA.FTZ R55, R162, UR4, R120 ;  /* 0x00000004a2377c23 */ /* 0x000fe20008010078 */
[----:B------:R-:W-:Y:S01]  /*2f10*/  FMUL.FTZ R118, R84, UR12 ;  /* 0x0000000c54767c20 */ /* 0x000fe20008410000 */
[----:B------:R-:W-:-:S02]  /*2f20*/  FMUL.FTZ R53, R85, UR12 ;  /* 0x0000000c55357c20 */ /* 0x000fc40008410000 */
[----:B------:R-:W-:Y:S01]  /*2f30*/  F2FP.BF16.F32.PACK_AB R119, R52, R119 ;  /* 0x000000773477723e */ /* 0x000fe200000010ff */
[----:B------:R-:W-:Y:S02]  /*2f40*/  FFMA.FTZ R52, R163, UR4, R120 ;  /* 0x00000004a3347c23 */ /* 0x000fe40008010078 */
[----:B------:R-:W-:Y:S02]  /*2f50*/  F2FP.BF16.F32.PACK_AB R118, R53, R118 ;  /* 0x000000763576723e */ /* 0x000fe400000010ff */
[----:B------:R-:W-:Y:S01]  /*2f60*/  FADD.FTZ R53, R161, -R52 ;  /* 0x80000034a1357221 */ /* 0x000fe20000010000 */
[----:B------:R-:W-:-:S03]  /*2f70*/  FADD.FTZ R52, R160, -R55 ;  /* 0x80000037a0347221 */ /* 0x000fc60000010000 */
[----:B------:R-:W-:Y:S01]  /*2f80*/  FFMA.FTZ R54, R53, UR24, R102 ;  /* 0x0000001835367c23 */ /* 0x000fe20008010066 */
[----:B------:R-:W-:Y:S01]  /*2f90*/  FFMA.FTZ R53, R167, UR4, R120 ;  /* 0x00000004a7357c23 */ /* 0x000fe20008010078 */
[----:B------:R-:W-:Y:S02]  /*2fa0*/  FFMA.FTZ R55, R52, UR24, R103 ;  /* 0x0000001834377c23 */ /* 0x000fe40008010067 */
[----:B------:R-:W-:Y:S01]  /*2fb0*/  FMUL.FTZ R117, R54, UR12 ;  /* 0x0000000c36757c20 */ /* 0x000fe20008410000 */
[----:B------:R-:W-:Y:S01]  /*2fc0*/  FADD.FTZ R53, R166, -R53 ;  /* 0x80000035a6357221 */ /* 0x000fe20000010000 */
[----:B------:R-:W-:-:S03]  /*2fd0*/  FMUL.FTZ R122, R55, UR12 ;  /* 0x0000000c377a7c20 */ /* 0x000fc60008410000 */
[----:B------:R-:W-:Y:S01]  /*2fe0*/  FFMA.FTZ R52, R53, UR24, R100 ;  /* 0x0000001835347c23 */ /* 0x000fe20008010064 */
[----:B------:R-:W-:Y:S01]  /*2ff0*/  FFMA.FTZ R53, R116, UR24, R101 ;  /* 0x0000001874357c23 */ /* 0x000fe20008010065 */
[----:B------:R-:W-:Y:S02]  /*3000*/  F2FP.BF16.F32.PACK_AB R117, R122, R117 ;  /* 0x000000757a75723e */ /* 0x000fe400000010ff */
[----:B------:R-:W-:Y:S01]  /*3010*/  FMUL.FTZ R116, R52, UR12 ;  /* 0x0000000c34747c20 */ /* 0x000fe20008410000 */
[----:B------:R-:W-:-:S05]  /*3020*/  FMUL.FTZ R121, R53, UR12 ;  /* 0x0000000c35797c20 */ /* 0x000fca0008410000 */
[----:B------:R-:W-:-:S07]  /*3030*/  F2FP.BF16.F32.PACK_AB R116, R121, R116 ;  /* 0x000000747974723e */ /* 0x000fce00000010ff */
.L_x_4151:
        /* <DEDUP_REMOVED lines=10> */
.L_x_4149:
[----:B------:R-:W-:Y:S05]  /*30e0*/  BSYNC.RECONVERGENT B1 ;  /* 0x0000000000017941 */ /* 0x000fea0003800200 */
.L_x_4148:
        /* <DEDUP_REMOVED lines=25> */
[----:B------:R-:W-:Y:S01]  /*3280*/  FFMA.FTZ R52, R147, UR4, R120 ;  /* 0x0000000493347c23 */ /* 0x000fe20008010078 */
[----:B------:R-:W-:Y:S01]  /*3290*/  FADD.FTZ R116, R144, -R55 ;  /* 0x8000003790747221 */ /* 0x000fe20000010000 */
[----:B------:R-:W-:Y:S02]  /*32a0*/  F2FP.BF16.F32.PACK_AB R118, R53, R118 ;  /* 0x000000763576723e */ /* 0x000fe400000010ff */
[----:B------:R-:W-:Y:S01]  /*32b0*/  FADD.FTZ R53, R145, -R52 ;  /* 0x8000003491357221 */ /* 0x000fe20000010000 */
[----:B------:R-:W-:Y:S01]  /*32c0*/  FFMA.FTZ R52, R151, UR4, R120 ;  /* 0x0000000497347c23 */ /* 0x000fe20008010078 */
[----:B------:R-:W-:Y:S02]  /*32d0*/  FFMA.FTZ R55, R116, UR24, R19 ;  /* 0x0000001874377c23 */ /* 0x000fe40008010013 */
[----:B------:R-:W-:Y:S01]  /*32e0*/  FFMA.FTZ R54, R53, UR24, R18 ;  /* 0x0000001835367c23 */ /* 0x000fe20008010012 */
[----:B------:R-:W-:Y:S01]  /*32f0*/  FADD.FTZ R53, R149, -R52 ;  /* 0x8000003495357221 */ /* 0x000fe20000010000 */
[----:B------:R-:W-:-:S02]  /*3300*/  FMUL.FTZ R116, R55, UR12 ;  /* 0x0000000c37747c20 */ /* 0x000fc40008410000 */
        /* <DEDUP_REMOVED lines=8> */
.L_x_4154:
        /* <DEDUP_REMOVED lines=16> */
[--C-:B------:R-:W-:Y:S01]  /*3490*/  FFMA.FTZ R118, R143, UR4, R120.reuse ;  /* 0x000000048f767c23 */ /* 0x100fe20008010078 */
[----:B------:R-:W-:Y:S01]  /*34a0*/  FFMA.FTZ R121, R142, UR4, R120 ;  /* 0x000000048e797c23 */ /* 0x000fe20008010078 */
[----:B------:R-:W-:-:S02]  /*34b0*/  F2FP.BF16.F32.PACK_AB R116, R117, R116 ;  /* 0x000000747574723e */ /* 0x000fc400000010ff */
[----:B------:R-:W-:Y:S01]  /*34c0*/  F2FP.BF16.F32.PACK_AB R117, R122, R119 ;  /* 0x000000777a75723e */ /* 0x000fe200000010ff */
[----:B------:R-:W-:Y:S01]  /*34d0*/  FADD.FTZ R119, R141, -R118 ;  /* 0x800000768d777221 */ /* 0x000fe20000010000 */
[----:B------:R-:W-:Y:S01]  /*34e0*/  FADD.FTZ R118, R140, -R121 ;  /* 0x800000798c767221 */ /* 0x000fe20000010000 */
[----:B------:R-:W-:Y:S02]  /*34f0*/  FFMA.FTZ R122, R139, UR4, R120 ;  /* 0x000000048b7a7c23 */ /* 0x000fe40008010078 */
[----:B------:R-:W-:Y:S01]  /*3500*/  FFMA.FTZ R119, R119, UR24, R12 ;  /* 0x0000001877777c23 */ /* 0x000fe2000801000c */
[----:B------:R-:W-:-:S03]  /*3510*/  FFMA.FTZ R121, R118, UR24, R13 ;  /* 0x0000001876797c23 */ /* 0x000fc6000801000d */
[----:B------:R-:W-:Y:S01]  /*3520*/  FMUL.FTZ R118, R119, UR12 ;  /* 0x0000000c77767c20 */ /* 0x000fe20008410000 */
[----:B------:R-:W-:Y:S01]  /*3530*/  FMUL.FTZ R121, R121, UR12 ;  /* 0x0000000c79797c20 */ /* 0x000fe20008410000 */
[----:B------:R-:W-:-:S04]  /*3540*/  FADD.FTZ R119, R137, -R122 ;  /* 0x8000007a89777221 */ /* 0x000fc80000010000 */
[----:B------:R-:W-:Y:S01]  /*3550*/  F2FP.BF16.F32.PACK_AB R118, R121, R118 ;  /* 0x000000767976723e */ /* 0x000fe200000010ff */
[----:B------:R-:W-:Y:S01]  /*3560*/  FFMA.FTZ R121, R138, UR4, R120 ;  /* 0x000000048a797c23 */ /* 0x000fe20008010078 */
[----:B------:R-:W-:-:S03]  /*3570*/  FFMA.FTZ R119, R119, UR24, R14 ;  /* 0x0000001877777c23 */ /* 0x000fc6000801000e */
[----:B------:R-:W-:Y:S01]  /*3580*/  FADD.FTZ R122, R136, -R121 ;  /* 0x80000079887a7221 */ /* 0x000fe20000010000 */
[----:B------:R-:W-:-:S03]  /*3590*/  FMUL.FTZ R119, R119, UR12 ;  /* 0x0000000c77777c20 */ /* 0x000fc60008410000 */
[----:B------:R-:W-:-:S04]  /*35a0*/  FFMA.FTZ R122, R122, UR24, R15 ;  /* 0x000000187a7a7c23 */ /* 0x000fc8000801000f */
[----:B------:R-:W-:-:S05]  /*35b0*/  FMUL.FTZ R122, R122, UR12 ;  /* 0x0000000c7a7a7c20 */ /* 0x000fca0008410000 */
[----:B------:R-:W-:-:S07]  /*35c0*/  F2FP.BF16.F32.PACK_AB R119, R122, R119 ;  /* 0x000000777a77723e */ /* 0x000fce00000010ff */
.L_x_4155:
        /* <DEDUP_REMOVED lines=8> */
.L_x_4153:
[----:B------:R-:W-:Y:S05]  /*3650*/  BSYNC.RECONVERGENT B1 ;  /* 0x0000000000017941 */ /* 0x000fea0003800200 */
.L_x_4152:
        /* <DEDUP_REMOVED lines=12> */
[----:B------:R-:W-:Y:S01]  /*3720*/  FFMA.FTZ R86, R55, UR24, R114 ;  /* 0x0000001837567c23 */ /* 0x000fe20008010072 */
[----:B------:R-:W-:Y:S01]  /*3730*/  FADD.FTZ R53, R4, -R53 ;  /* 0x8000003504357221 */ /* 0x000fe20000010000 */
[----:B------:R-:W-:Y:S01]  /*3740*/  FFMA.FTZ R87, R54, UR24, R115 ;  /* 0x0000001836577c23 */ /* 0x000fe20008010073 */
[----:B------:R-:W-:Y:S01]  /*3750*/  FFMA.FTZ R85, R52, UR24, R113 ;  /* 0x0000001834557c23 */ /* 0x000fe20008010071 */
[----:B------:R-:W-:Y:S01]  /*3760*/  FMUL.FTZ R119, R86, UR12 ;  /* 0x0000000c56777c20 */ /* 0x000fe20008410000 */
[----:B------:R-:W-:Y:S01]  /*3770*/  FFMA.FTZ R84, R53, UR24, R112 ;  /* 0x0000001835547c23 */ /* 0x000fe20008010070 */
        /* <DEDUP_REMOVED lines=8> */
[----:B------:R-:W-:Y:S01]  /*3800*/  FFMA.FTZ R52, R133, UR4, R120 ;  /* 0x0000000485347c23 */ /* 0x000fe20008010078 */
[----:B------:R-:W-:Y:S01]  /*3810*/  FADD.FTZ R120, R6, -R117 ;  /* 0x8000007506787221 */ /* 0x000fe20000010000 */
[----:B------:R-:W-:Y:S01]  /*3820*/  FADD.FTZ R53, R2, -R53 ;  /* 0x8000003502357221 */ /* 0x000fe20000010000 */
[----:B------:R-:W-:-:S03]  /*3830*/  FFMA.FTZ R55, R116, UR24, R111 ;  /* 0x0000001874377c23 */ /* 0x000fc6000801006f */
[----:B------:R-:W-:Y:S01]  /*3840*/  FFMA.FTZ R54, R53, UR24, R110 ;  /* 0x0000001835367c23 */ /* 0x000fe2000801006e */
[----:B------:R-:W-:Y:S01]  /*3850*/  FADD.FTZ R53, R131, -R52 ;  /* 0x8000003483357221 */ /* 0x000fe20000010000 */
[----:B------:R-:W-:Y:S02]  /*3860*/  FMUL.FTZ R116, R55, UR12 ;  /* 0x0000000c37747c20 */ /* 0x000fe40008410000 */
        /* <DEDUP_REMOVED lines=8> */
.L_x_4156:
        /* <DEDUP_REMOVED lines=36> */
.L_x_4157:
[----:B------:R-:W0:Y:S02]  /*3b30*/  @P0 LDC.64 R120, c[0x0][0x478] ;  /* 0x00011e00ff780b82 */ /* 0x000e240000000a00 */
[----:B0-----:R-:W-:-:S06]  /*3b40*/  @P0 IMAD.WIDE.U32 R122, R134, 0x20, R120 ;  /* 0x00000020867a0825 */ /* 0x001fcc00078e0078 */
[----:B------:R-:W0:Y:S01]  /*3b50*/  LDC.64 R120, c[0x0][0x468] ;  /* 0x00011a00ff787b82 */ /* 0x000e220000000a00 */
[----:B------:R1:W-:Y:S04]  /*3b60*/  @P0 STG.E.128 desc[UR14][R122.64], R52 ;  /* 0x000000347a000986 */ /* 0x0003e8000c101d0e */
[----:B------:R1:W-:Y:S01]  /*3b70*/  @P0 STG.E.128 desc[UR14][R122.64+0x10], R84 ;  /* 0x000010547a000986 */ /* 0x0003e2000c101d0e */
[----:B0-----:R-:W-:-:S05]  /*3b80*/  IMAD.WIDE.U32 R120, R134, 0x10, R120 ;  /* 0x0000001086787825 */ /* 0x001fca00078e0078 */
[----:B------:R1:W-:Y:S02]  /*3b90*/  STG.E.128 desc[UR14][R120.64], R116 ;  /* 0x0000007478007986 */ /* 0x0003e4000c101d0e */
.L_x_4145:
[----:B------:R-:W-:Y:S05]  /*3ba0*/  BSYNC.RECONVERGENT B0 ;  /* 0x0000000000007941 */ /* 0x000fea0003800200 */
.L_x_4135:
[----:B------:R-:W-:Y:S02]  /*3bb0*/  UIADD3 UR7, UPT, UPT, UR7, UR22, URZ ;  /* 0x0000001607077290 */ /* 0x000fe4000fffe0ff */
[----:B------:R-:W-:Y:S02]  /*3bc0*/  UPLOP3.LUT UP2, UPT, UPT, UPT, UP2, 0x40, 0x4 ;  /* 0x000000000004789c */ /* 0x000fe40003f4e820 */
[----:B------:R-:W-:-:S09]  /*3bd0*/  UISETP.GE.AND UP1, UPT, UR7, UR23, UPT ;  /* 0x000000170700728c */ /* 0x000fd2000bf26270 */
[----:B------:R-:W-:Y:S05]  /*3be0*/  BRA.U !UP1, `(.L_x_4158) ;  /* 0xffffffc9096c7547 */ /* 0x000fea000b83ffff */
.L_x_4126:
        /* <DEDUP_REMOVED lines=32> */
.L_x_4159:
        /* <DEDUP_REMOVED lines=9> */
.L_x_10734:


//--------------------- .text._ZN10layer_norm13ln_bwd_kernelINS_13Kernel_traitsIf13__nv_bfloat16fS2_fjLj3072ELj1ELj1ELj4ELj16ENS_18Kernel_traits_baseILj3072EfS2_fS2_fjLj128EEEEELb0ELb0ELb0ELb1EEEvNS_9BwdParamsE --------------------------
	.section	.text._ZN10layer_norm13ln_bwd_kernelINS_13Kernel_traitsIf13__nv_bfloat16fS2_fjLj3072ELj1ELj1ELj4ELj16ENS_18Kernel_traits_baseILj3072EfS2_fS2_fjLj128EEEEELb0ELb0ELb0ELb1EEEvNS_9BwdParamsE,"ax",@progbits
	.align	128
        .global         _ZN10layer_norm13ln_bwd_kernelINS_13Kernel_traitsIf13__nv_bfloat16fS2_fjLj3072ELj1ELj1ELj4ELj16ENS_18Kernel_traits_baseILj3072EfS2_fS2_fjLj128EEEEELb0ELb0ELb0ELb1EEEvNS_9BwdParamsE
        .type           _ZN10layer_norm13ln_bwd_kernelINS_13Kernel_traitsIf13__nv_bfloat16fS2_fjLj3072ELj1ELj1ELj4ELj16ENS_18Kernel_traits_baseILj3072EfS2_fS2_fjLj128EEEEELb0ELb0ELb0ELb1EEEvNS_9BwdParamsE,@function
        .size           _ZN10layer_norm13ln_bwd_kernelINS_13Kernel_traitsIf13__nv_bfloat16fS2_fjLj3072ELj1ELj1ELj4ELj16ENS_18Kernel_traits_baseILj3072EfS2_fS2_fjLj128EEEEELb0ELb0ELb0ELb1EEEvNS_9BwdParamsE,(.L_x_10735 - _ZN10layer_norm13ln_bwd_kernelINS_13Kernel_traitsIf13__nv_bfloat16fS2_fjLj3072ELj1ELj1ELj4ELj16ENS_18Kernel_traits_baseILj3072EfS2_fS2_fjLj128EEEEELb0ELb0ELb0ELb1EEEvNS_9BwdParamsE)
        .other          _ZN10layer_norm13ln_bwd_kernelINS_13Kernel_traitsIf13__nv_bfloat16fS2_fjLj3072ELj1ELj1ELj4ELj16ENS_18Kernel_traits_baseILj3072EfS2_fS2_fjLj128EEEEELb0ELb0ELb0ELb1EEEvNS_9BwdParamsE,@"STO_CUDA_ENTRY STV_DEFAULT"
_ZN10layer_norm13ln_bwd_kernelINS_13Kernel_traitsIf13__nv_bfloat16fS2_fjLj3072ELj1ELj1ELj4ELj16ENS_18Kernel_traits_baseILj3072EfS2_fS2_fjLj128EEEEELb0ELb0ELb0ELb1EEEvNS_9BwdParamsE:
.text._ZN10layer_norm13ln_bwd_kernelINS_13Kernel_traitsIf13__nv_bfloat16fS2_fjLj3072ELj1ELj1ELj4ELj16ENS_18Kernel_traits_baseILj3072EfS2_fS2_fjLj128EEEEELb0ELb0ELb0ELb1EEEvNS_9BwdParamsE:
        /* <DEDUP_REMOVED lines=33> */
[----:B------:R-:W-:Y:S01]  /*0210*/  HFMA2 R140, -RZ, RZ, 0, 0 ;  /* 0x00000000ff8c7431 */ /* 0x000fe200000001ff */
        /* <DEDUP_REMOVED lines=16> */
[----:B--2---:R-:W-:Y:S01]  /*0320*/  UISETP.NE.U32.AND UP0, UPT, UR4, URZ, UPT ;  /* 0x000000ff0400728c */ /* 0x004fe2000bf05070 */
[----:B------:R-:W-:-:S02]  /*0330*/  CS2R R116, SRZ ;  /* 0x0000000000747805 */ /* 0x000fc4000001ff00 */
[----:B------:R-:W-:Y:S02]  /*0340*/  CS2R R118, SRZ ;  /* 0x0000000000767805 */ /* 0x000fe4000001ff00 */
[----:B------:R-:W-:Y:S02]  /*0350*/  CS2R R120, SRZ ;  /* 0x0000000000787805 */ /* 0x000fe4000001ff00 */
[----:B------:R-:W-:Y:S01]  /*0360*/  CS2R R122, SRZ ;  /* 0x00000000007a7805 */ /* 0x000fe2000001ff00 */
[----:B-1----:R-:W-:Y:S01]  /*0370*/  IMAD.WIDE.U32 R6, R0, 0x20, R6 ;  /* 0x0000002000067825 */ /* 0x002fe200078e0006 */
[----:B------:R-:W-:Y:S02]  /*0380*/  CS2R R124, SRZ ;  /* 0x00000000007c7805 */ /* 0x000fe4000001ff00 */
[----:B------:R-:W-:Y:S02]  /*0390*/  CS2R R128, SRZ ;  /* 0x0000000000807805 */ /* 0x000fe4000001ff00 */
[----:B------:R-:W-:Y:S01]  /*03a0*/  MOV R142, RZ ;  /* 0x000000ff008e7202 */ /* 0x000fe20000000f00 */
[----:B------:R-:W-:Y:S01]  /*03b0*/  UPLOP3.LUT UP2, UPT, UPT, UPT, UPT, 0x40, 0x4 ;  /* 0x000000000004789c */ /* 0x000fe20003f4e870 */
[----:B0-----:R-:W5:Y:S01]  /*03c0*/  LDG.E.128 R40, desc[UR16][R6.64] ;  /* 0x0000001006287981 */ /* 0x001f62000c1e1d00 */
[----:B------:R-:W0:Y:S03]  /*03d0*/  LDCU UR19, c[0x0][0x388] ;  /* 0x00007100ff1377ac */ /* 0x000e260008000800 */
[----:B------:R-:W5:Y:S01]  /*03e0*/  LDG.E.128 R36, desc[UR16][R6.64+0x10] ;  /* 0x0000101006247981 */ /* 0x000f62000c1e1d00 */
[----:B------:R-:W1:Y:S03]  /*03f0*/  LDCU.U8 UR18, c[0x0][0x410] ;  /* 0x00008200ff1277ac */ /* 0x000e660008000000 */
[----:B------:R-:W5:Y:S01]  /*0400*/  LDG.E.128 R32, desc[UR16][R6.64+0x1000] ;  /* 0x0010001006207981 */ /* 0x000f62000c1e1d00 */
[----:B------:R-:W2:Y:S03]  /*0410*/  LDCU UR22, c[0x0][0x400] ;  /* 0x00008000ff1677ac */ /* 0x000ea60008000800 */
[----:B------:R-:W5:Y:S01]  /*0420*/  LDG.E.128 R28, desc[UR16][R6.64+0x1010] ;  /* 0x00101010061c7981 */ /* 0x000f62000c1e1d00 */
[----:B------:R-:W3:Y:S03]  /*0430*/  LDCU.64 UR24, c[0x0][0x478] ;  /* 0x00008f00ff1877ac */ /* 0x000ee60008000a00 */
[----:B------:R-:W5:Y:S01]  /*0440*/  LDG.E.128 R24, desc[UR16][R6.64+0x2000] ;  /* 0x0020001006187981 */ /* 0x000f62000c1e1d00 */
[----:B------:R-:W4:Y:S03]  /*0450*/  LDCU.128 UR12, c[0x0][0x3c0] ;  /* 0x00007800ff0c77ac */ /* 0x000f260008000c00 */
[----:B------:R0:W5:Y:S01]  /*0460*/  LDG.E.128 R20, desc[UR16][R6.64+0x2010] ;  /* 0x0020101006147981 */ /* 0x000162000c1e1d00 */
[----:B------:R-:W-:Y:S01]  /*0470*/  UISETP.NE.AND.EX UP0, UPT, UR5, URZ, UPT, UP0 ;  /* 0x000000ff0500728c */ /* 0x000fe2000bf05300 */
[----:B------:R-:W1:Y:S01]  /*0480*/  LDCU.64 UR20, c[0x0][0x438] ;  /* 0x00008700ff1477ac */ /* 0x000e620008000a00 */
[----:B------:R-:W1:Y:S01]  /*0490*/  LDCU.64 UR26, c[0x0][0x380] ;  /* 0x00007000ff1a77ac */ /* 0x000e620008000a00 */
[----:B0-----:R-:W-:Y:S01]  /*04a0*/  CS2R R6, SRZ ;  /* 0x0000000000067805 */ /* 0x001fe2000001ff00 */
[----:B--23--:R-:W-:-:S07]  /*04b0*/  UMOV UR6, UR9 ;  /* 0x0000000900067c82 */ /* 0x00cfce0008000000 */
.L_x_4177:
[----:B0-----:R-:W0:Y:S01]  /*04c0*/  S2R R0, SR_TID.X ;  /* 0x0000000000007919 */ /* 0x001e220000002100 */
[----:B------:R-:W2:Y:S01]  /*04d0*/  @UP0 LDCU.64 UR4, c[0x0][0x3e0] ;  /* 0x00007c00ff0407ac */ /* 0x000ea20008000a00 */
[----:B------:R-:W3:Y:S01]  /*04e0*/  LDC.64 R104, c[0x0][0x428] ;  /* 0x00010a00ff687b82 */ /* 0x000ee20000000a00 */
[----:B------:R-:W-:Y:S02]  /*04f0*/  UIMAD UR7, UR6, UR19, URZ ;  /* 0x00000013060772a4 */ /* 0x000fe4000f8e02ff */
[----:B----4-:R-:W-:Y:S02]  /*0500*/  UIMAD.WIDE UR10, UR6, 0x4, UR12 ;  /* 0x00000004060a78a5 */ /* 0x010fe4000f8e020c */
[----:B------:R-:W-:-:S03]  /*0510*/  USHF.R.S32.HI UR8, URZ, 0x1f, UR7 ;  /* 0x0000001fff087899 */ /* 0x000fc60008011407 */
[----:B------:R-:W4:Y:S01]  /*0520*/  LDC.64 R148, c[0x0][0x3a8] ;  /* 0x0000ea00ff947b82 */ /* 0x000f220000000a00 */
[----:B-1----:R-:W-:Y:S01]  /*0530*/  MOV R76, UR10 ;  /* 0x0000000a004c7c02 */ /* 0x002fe20008000f00 */
[----:B------:R-:W-:Y:S01]  /*0540*/  ULEA.HI UR8, UR8, UR7, URZ, 0x3 ;  /* 0x0000000708087291 */ /* 0x000fe2000f8f18ff */
[----:B------:R-:W-:Y:S01]  /*0550*/  MOV R77, UR11 ;  /* 0x0000000b004d7c02 */ /* 0x000fe20008000f00 */
[----:B------:R-:W-:Y:S01]  /*0560*/  UIMAD.WIDE UR10, UR6, 0x4, UR14 ;  /* 0x00000004060a78a5 */ /* 0x000fe2000f8e020e */
[----:B------:R-:W-:-:S03]  /*0570*/  PLOP3.LUT P1, PT, PT, PT, UP0, 0x80, 0x8 ;  /* 0x000000000008781c */ /* 0x000fc60003f2f008 */
[----:B------:R-:W4:Y:S01]  /*0580*/  LDG.E R157, desc[UR16][R76.64] ;  /* 0x000000104c9d7981 */ /* 0x000f22000c1e1900 */
[----:B------:R-:W-:Y:S01]  /*0590*/  MOV R79, UR8 ;  /* 0x00000008004f7c02 */ /* 0x000fe20008000f00 */
[----:B--2---:R-:W-:Y:S01]  /*05a0*/  @UP0 UIMAD.WIDE UR4, UR6, 0x2, UR4 ;  /* 0x00000002060408a5 */ /* 0x004fe2000f8e0204 */
[----:B------:R-:W-:Y:S02]  /*05b0*/  MOV R98, UR10 ;  /* 0x0000000a00627c02 */ /* 0x000fe40008000f00 */
[----:B------:R-:W-:-:S03]  /*05c0*/  MOV R99, UR11 ;  /* 0x0000000b00637c02 */ /* 0x000fc60008000f00 */
[----:B------:R-:W-:Y:S02]  /*05d0*/  MOV R96, UR4 ;  /* 0x0000000400607c02 */ /* 0x000fe40008000f00 */
[----:B------:R-:W2:Y:S01]  /*05e0*/  LDG.E R156, desc[UR16][R98.64] ;  /* 0x00000010629c7981 */ /* 0x000ea2000c1e1900 */
[----:B------:R-:W-:Y:S02]  /*05f0*/  MOV R97, UR5 ;  /* 0x0000000500617c02 */ /* 0x000fe40008000f00 */
[----:B0-----:R-:W-:-:S03]  /*0600*/  LEA.HI.SX32 R144, R79, R0, 0x1d ;  /* 0x000000004f907211 */ /* 0x001fc600078feaff */
[----:B------:R-:W2:Y:S01]  /*0610*/  @P1 LDG.E.U16 R145, desc[UR16][R96.64] ;  /* 0x0000001060911981 */ /* 0x000ea2000c1e1500 */
[C---:B------:R-:W-:Y:S01]  /*0620*/  IADD3 R143, PT, PT, R144.reuse, 0x80, RZ ;  /* 0x00000080908f7810 */ /* 0x040fe20007ffe0ff */
[C---:B---3--:R-:W-:Y:S01]  /*0630*/  IMAD.WIDE.U32 R80, R144.reuse, 0x10, R104 ;  /* 0x0000001090507825 */ /* 0x048fe200078e0068 */
[----:B------:R-:W-:-:S03]  /*0640*/  IADD3 R141, PT, PT, R144, 0x100, RZ ;  /* 0x00000100908d7810 */ /* 0x000fc60007ffe0ff */
[----:B----4-:R-:W-:Y:S02]  /*0650*/  IMAD.WIDE.U32 R146, R144, 0x20, R148 ;  /* 0x0000002090927825 */ /* 0x010fe400078e0094 */
[----:B------:R-:W3:Y:S02]  /*0660*/  LDG.E.128 R80, desc[UR16][R80.64] ;  /* 0x0000001050507981 */ /* 0x000ee4000c1e1d00 */
[--C-:B------:R-:W-:Y:S02]  /*0670*/  IMAD.WIDE.U32 R92, R143, 0x10, R104.reuse ;  /* 0x000000108f5c7825 */ /* 0x100fe400078e0068 */
[----:B------:R-:W4:Y:S02]  /*0680*/  LDG.E.128 R84, desc[UR16][R146.64+0x10] ;  /* 0x0000101092547981 */ /* 0x000f24000c1e1d00 */
[----:B------:R-:W-:Y:S02]  /*0690*/  IMAD.WIDE.U32 R104, R141, 0x10, R104 ;  /* 0x000000108d687825 */ /* 0x000fe400078e0068 */
[----:B------:R0:W4:Y:S02]  /*06a0*/  LDG.E.128 R76, desc[UR16][R146.64] ;  /* 0x00000010924c7981 */ /* 0x000124000c1e1d00 */
[----:B------:R-:W-:-:S02]  /*06b0*/  IMAD.WIDE.U32 R150, R143, 0x20, R148 ;  /* 0x000000208f967825 */ /* 0x000fc400078e0094 */
[----:B------:R-:W4:Y:S02]  /*06c0*/  LDG.E.128 R104, desc[UR16][R104.64] ;  /* 0x0000001068687981 */ /* 0x000f24000c1e1d00 */
[----:B------:R-:W-:Y:S02]  /*06d0*/  IMAD.WIDE.U32 R148, R141, 0x20, R148 ;  /* 0x000000208d947825 */ /* 0x000fe400078e0094 */
[----:B------:R-:W4:Y:S04]  /*06e0*/  LDG.E.128 R88, desc[UR16][R150.64] ;  /* 0x0000001096587981 */ /* 0x000f28000c1e1d00 */
[----:B------:R-:W4:Y:S04]  /*06f0*/  LDG.E.128 R100, desc[UR16][R148.64] ;  /* 0x0000001094647981 */ /* 0x000f28000c1e1d00 */
[----:B------:R-:W4:Y:S04]  /*0700*/  LDG.E.128 R92, desc[UR16][R92.64] ;  /* 0x000000105c5c7981 */ /* 0x000f28000c1e1d00 */
[----:B------:R-:W4:Y:S04]  /*0710*/  LDG.E.128 R108, desc[UR16][R148.64+0x10] ;  /* 0x00001010946c7981 */ /* 0x000f28000c1e1d00 */
[----:B------:R-:W4:Y:S01]  /*0720*/  LDG.E.128 R96, desc[UR16][R150.64+0x10] ;  /* 0x0000101096607981 */ /* 0x000f22000c1e1d00 */
[----:B-1----:R-:W-:-:S04]  /*0730*/  ISETP.NE.U32.AND P0, PT, RZ, UR20, PT ;  /* 0x00000014ff007c0c */ /* 0x002fc8000bf05070 */
        /* <DEDUP_REMOVED lines=11> */
[----:B------:R1:W5:Y:S04]  /*07f0*/  @P0 LDG.E.128 R64, desc[UR16][R152.64+0x10] ;  /* 0x0000101098400981 */ /* 0x000368000c1e1d00 */
[----:B------:R-:W5:Y:S04]  /*0800*/  @P0 LDG.E.128 R52, desc[UR16][R154.64] ;  /* 0x000000109a340981 */ /* 0x000f68000c1e1d00 */
[----:B------:R1:W5:Y:S01]  /*0810*/  @P0 LDG.E.128 R56, desc[UR16][R154.64+0x10] ;  /* 0x000010109a380981 */ /* 0x000362000c1e1d00 */
[----:B------:R-:W-:-:S04]  /*0820*/  FSEL R157, R157, RZ, !P2 ;  /* 0x000000ff9d9d7208 */ /* 0x000fc80005000000 */
[----:B------:R-:W-:Y:S02]  /*0830*/  R2UR UR5, R157 ;  /* 0x000000009d0572ca */ /* 0x000fe400000e0000 */
[----:B--2---:R-:W-:Y:S02]  /*0840*/  R2UR UR8, R156 ;  /* 0x000000009c0872ca */ /* 0x004fe400000e0000 */
[----:B------:R-:W-:Y:S02]  /*0850*/  @P1 R2UR UR4, R145 ;  /* 0x00000000910412ca */ /* 0x000fe400000e0000 */
[C---:B---3--:R-:W-:Y:S02]  /*0860*/  PRMT R145, R80.reuse, 0x7632, R145 ;  /* 0x0000763250917816 */ /* 0x048fe40000000091 */
[----:B0-----:R-:W-:Y:S02]  /*0870*/  SHF.L.U32 R147, R80, 0x10, RZ ;  /* 0x0000001050937819 */ /* 0x001fe400000006ff */
[----:B------:R-:W-:-:S03]  /*0880*/  PRMT R80, R81, 0x7632, R80 ;  /* 0x0000763251507816 */ /* 0x000fc60000000050 */
[----:B----4-:R-:W-:Y:S01]  /*0890*/  FADD.FTZ R86, R86, -UR5 ;  /* 0x8000000556567e21 */ /* 0x010fe20008010000 */
[----:B------:R-:W-:Y:S01]  /*08a0*/  SHF.L.U32 R148, R83, 0x10, RZ ;  /* 0x0000001053947819 */ /* 0x000fe200000006ff */
[----:B------:R-:W-:Y:S01]  /*08b0*/  FADD.FTZ R79, R79, -UR5 ;  /* 0x800000054f4f7e21 */ /* 0x000fe20008010000 */
[----:B------:R-:W-:Y:S01]  /*08c0*/  FADD.FTZ R77, R77, -UR5 ;  /* 0x800000054d4d7e21 */ /* 0x000fe20008010000 */
[C---:B------:R-:W-:Y:S01]  /*08d0*/  PRMT R146, R82.reuse, 0x7632, R146 ;  /* 0x0000763252927816 */ /* 0x040fe20000000092 */
[----:B------:R-:W-:Y:S01]  /*08e0*/  FADD.FTZ R87, R87, -UR5 ;  /* 0x8000000557577e21 */ /* 0x000fe20008010000 */
[----:B------:R-:W-:Y:S01]  /*08f0*/  SHF.L.U32 R151, R82, 0x10, RZ ;  /* 0x0000001052977819 */ /* 0x000fe200000006ff */
[----:B------:R-:W-:Y:S01]  /*0900*/  FMUL.FTZ R86, R86, UR8 ;  /* 0x0000000856567c20 */ /* 0x000fe20008410000 */
[C---:B------:R-:W-:Y:S02]  /*0910*/  PRMT R158, R106.reuse, 0x7632, R158 ;  /* 0x000076326a9e7816 */ /* 0x040fe4000000009e */
[----:B------:R-:W-:Y:S01]  /*0920*/  SHF.L.U32 R159, R106, 0x10, RZ ;  /* 0x000000106a9f7819 */ /* 0x000fe200000006ff */
[----:B------:R-:W-:Y:S01]  /*0930*/  FADD.FTZ R90, R90, -UR5 ;  /* 0x800000055a5a7e21 */ /* 0x000fe20008010000 */
[----:B------:R-:W-:Y:S01]  /*0940*/  SHF.L.U32 R80, R80, 0x10, RZ ;  /* 0x0000001050507819 */ /* 0x000fe200000006ff */
[----:B------:R-:W-:Y:S01]  /*0950*/  FMUL.FTZ R106, R79, UR8 ;  /* 0x000000084f6a7c20 */ /* 0x000fe20008410000 */
[----:B------:R-:W-:Y:S01]  /*0960*/  PRMT R82, R83, 0x7632, R82 ;  /* 0x0000763253527816 */ /* 0x000fe20000000052 */
[----:B-1----:R-:W-:Y:S01]  /*0970*/  FADD.FTZ R152, R102, -UR5 ;  /* 0x8000000566987e21 */ /* 0x002fe20008010000 */
[----:B------:R-:W-:Y:S01]  /*0980*/  SHF.L.U32 R162, R145, 0x10, RZ ;  /* 0x0000001091a27819 */ /* 0x000fe200000006ff */
[----:B------:R-:W-:Y:S01]  /*0990*/  FADD.FTZ R78, R78, -UR5 ;  /* 0x800000054e4e7e21 */ /* 0x000fe20008010000 */
[----:B------:R-:W-:Y:S01]  /*09a0*/  FADD.FTZ R89, R89, -UR5 ;  /* 0x8000000559597e21 */ /* 0x000fe20008010000 */
[C---:B------:R-:W-:Y:S01]  /*09b0*/  PRMT R83, R92.reuse, 0x7632, R83 ;  /* 0x000076325c537816 */ /* 0x040fe20000000053 */
[----:B------:R-:W-:Y:S01]  /*09c0*/  FMUL.FTZ R102, R77, UR8 ;  /* 0x000000084d667c20 */ /* 0x000fe20008410000 */
[----:B------:R-:W-:Y:S01]  /*09d0*/  SHF.L.U32 R153, R92, 0x10, RZ ;  /* 0x000000105c997819 */ /* 0x000fe200000006ff */
[----:B------:R-:W-:Y:S01]  /*09e0*/  FADD.FTZ R161, R108, -UR5 ;  /* 0x800000056ca17e21 */ /* 0x000fe20008010000 */
[C---:B------:R-:W-:Y:S01]  /*09f0*/  PRMT R92, R93.reuse, 0x7632, R92 ;  /* 0x000076325d5c7816 */ /* 0x040fe2000000005c */
[----:B------:R-:W-:Y:S01]  /*0a00*/  FMUL.FTZ R108, R40, R147 ;  /* 0x00000093286c7220 */ /* 0x000fe20000410000 */
[----:B------:R-:W-:Y:S01]  /*0a10*/  SHF.L.U32 R93, R93, 0x10, RZ ;  /* 0x000000105d5d7819 */ /* 0x000fe200000006ff */
[----:B------:R-:W-:Y:S01]  /*0a20*/  FADD.FTZ R154, R103, -UR5 ;  /* 0x80000005679a7e21 */ /* 0x000fe20008010000 */
[----:B------:R-:W-:Y:S01]  /*0a30*/  FADD.FTZ R127, R148, R127 ;  /* 0x0000007f947f7221 */ /* 0x000fe20000010000 */
[-C--:B------:R-:W-:Y:S01]  /*0a40*/  FFMA.FTZ R129, R86, R148.reuse, R129 ;  /* 0x0000009456817223 */ /* 0x080fe20000010081 */
[----:B------:R-:W-:Y:S01]  /*0a50*/  FMUL.FTZ R145, R38, R148 ;  /* 0x0000009426917220 */ /* 0x000fe20000410000 */
[----:B------:R-:W-:Y:S01]  /*0a60*/  FMUL.FTZ R163, R87, UR8 ;  /* 0x0000000857a37c20 */ /* 0x000fe20008410000 */
[----:B------:R-:W-:Y:S01]  /*0a70*/  SHF.L.U32 R149, R81, 0x10, RZ ;  /* 0x0000001051957819 */ /* 0x000fe200000006ff */
[-C--:B------:R-:W-:Y:S01]  /*0a80*/  FFMA.FTZ R135, R106, R80.reuse, R135 ;  /* 0x000000506a877223 */ /* 0x080fe20000010087 */
[----:B------:R-:W-:Y:S01]  /*0a90*/  PRMT R103, R104, 0x7632, R103 ;  /* 0x0000763268677816 */ /* 0x000fe20000000067 */
[----:B------:R-:W-:Y:S01]  /*0aa0*/  FADD.FTZ R134, R80, R134 ;  /* 0x0000008650867221 */ /* 0x000fe20000010000 */
[----:B------:R-:W-:Y:S01]  /*0ab0*/  SHF.L.U32 R157, R104, 0x10, RZ ;  /* 0x00000010689d7819 */ /* 0x000fe200000006ff */
[----:B------:R-:W-:Y:S01]  /*0ac0*/  FMUL.FTZ R148, R43, R80 ;  /* 0x000000502b947220 */ /* 0x000fe20000410000 */
[----:B------:R-:W-:Y:S01]  /*0ad0*/  FMUL.FTZ R87, R90, UR8 ;  /* 0x000000085a577c20 */ /* 0x000fe20008410000 */
[----:B------:R-:W-:Y:S01]  /*0ae0*/  FADD.FTZ R98, R98, -UR5 ;  /* 0x8000000562627e21 */ /* 0x000fe20008010000 */
[----:B------:R-:W-:Y:S01]  /*0af0*/  FMUL.FTZ R104, R78, UR8 ;  /* 0x000000084e687c20 */ /* 0x000fe20008410000 */
[-C--:B------:R-:W-:Y:S01]  /*0b00*/  FFMA.FTZ R139, R102, R162.reuse, R139 ;  /* 0x000000a2668b7223 */ /* 0x080fe2000001008b */
[----:B------:R-:W-:Y:S01]  /*0b10*/  FADD.FTZ R138, R162, R138 ;  /* 0x0000008aa28a7221 */ /* 0x000fe20000010000 */
[----:B------:R-:W-:Y:S01]  /*0b20*/  FMUL.FTZ R80, R89, UR8 ;  /* 0x0000000859507c20 */ /* 0x000fe20008410000 */
[C---:B------:R-:W-:Y:S01]  /*0b30*/  PRMT R150, R94.reuse, 0x7632, R150 ;  /* 0x000076325e967816 */ /* 0x040fe20000000096 */
[----:B------:R-:W-:Y:S01]  /*0b40*/  FMUL.FTZ R162, R41, R162 ;  /* 0x000000a229a27220 */ /* 0x000fe20000410000 */
[----:B------:R-:W-:Y:S01]  /*0b50*/  SHF.L.U32 R155, R94, 0x10, RZ ;  /* 0x000000105e9b7819 */ /* 0x000fe200000006ff */
[----:B------:R-:W-:Y:S01]  /*0b60*/  FADD.FTZ R89, RZ, R108 ;  /* 0x0000006cff597221 */ /* 0x000fe20000010000 */
[----:B------:R-:W-:Y:S01]  /*0b70*/  PRMT R94, R95, 0x7632, R94 ;  /* 0x000076325f5e7816 */ /* 0x000fe2000000005e */
[----:B------:R-:W-:Y:S01]  /*0b80*/  FADD.FTZ R15, R93, R15 ;  /* 0x0000000f5d0f7221 */ /* 0x000fe20000010000 */
[----:B------:R-:W-:Y:S01]  /*0b90*/  SHF.L.U32 R95, R95, 0x10, RZ ;  /* 0x000000105f5f7819 */ /* 0x000fe200000006ff */
[-C--:B------:R-:W-:Y:S01]  /*0ba0*/  FFMA.FTZ R124, R87, R93.reuse, R124 ;  /* 0x0000005d577c7223 */ /* 0x080fe2000001007c */
[----:B------:R-:W-:Y:S01]  /*0bb0*/  FMUL.FTZ R90, R34, R93 ;  /* 0x0000005d225a7220 */ /* 0x000fe20000410000 */
[----:B------:R-:W-:Y:S01]  /*0bc0*/  FADD.FTZ R84, R84, -UR5 ;  /* 0x8000000554547e21 */ /* 0x000fe20008010000 */
[----:B------:R-:W-:Y:S01]  /*0bd0*/  FADD.FTZ R136, R149, R136 ;  /* 0x0000008895887221 */ /* 0x000fe20000010000 */
[-C--:B------:R-:W-:Y:S01]  /*0be0*/  FFMA.FTZ R137, R104, R149.reuse, R137 ;  /* 0x0000009568897223 */ /* 0x080fe20000010089 */
[----:B------:R-:W-:Y:S01]  /*0bf0*/  SHF.L.U32 R77, R92, 0x10, RZ ;  /* 0x000000105c4d7819 */ /* 0x000fe200000006ff */
[----:B------:R-:W-:Y:S01]  /*0c00*/  FMUL.FTZ R93, R98, UR8 ;  /* 0x00000008625d7c20 */ /* 0x000fe20008410000 */
[----:B------:R-:W-:Y:S01]  /*0c10*/  FMUL.FTZ R149, R42, R149 ;  /* 0x000000952a957220 */ /* 0x000fe20000410000 */
[----:B------:R-:W-:Y:S01]  /*0c20*/  FADD.FTZ R92, R162, R89 ;  /* 0x00000059a25c7221 */ /* 0x000fe20000010000 */
[----:B------:R-:W-:Y:S01]  /*0c30*/  FADD.FTZ R85, R85, -UR5 ;  /* 0x8000000555557e21 */ /* 0x000fe20008010000 */
[----:B------:R-:W-:Y:S01]  /*0c40*/  FMUL.FTZ R84, R84, UR8 ;  /* 0x0000000854547c20 */ /* 0x000fe20008410000 */
[----:B------:R-:W-:Y:S01]  /*0c50*/  FADD.FTZ R11, R95, R11 ;  /* 0x0000000b5f0b7221 */ /* 0x000fe20000010000 */
[-C--:B------:R-:W-:Y:S01]  /*0c60*/  FFMA.FTZ R120, R93, R95.reuse, R120 ;  /* 0x0000005f5d787223 */ /* 0x080fe20000010078 */
[----:B------:R-:W-:Y:S01]  /*0c70*/  FMUL.FTZ R98, R30, R95 ;  /* 0x0000005f1e627220 */ /* 0x000fe20000410000 */
[----:B------:R-:W-:Y:S01]  /*0c80*/  FADD.FTZ R95, R149, R92 ;  /* 0x0000005c955f7221 */ /* 0x000fe20000010000 */
[----:B------:R-:W-:Y:S01]  /*0c90*/  SHF.L.U32 R165, R146, 0x10, RZ ;  /* 0x0000001092a57819 */ /* 0x000fe200000006ff */
[----:B------:R-:W-:Y:S01]  /*0ca0*/  FADD.FTZ R100, R100, -UR5 ;  /* 0x8000000564647e21 */ /* 0x000fe20008010000 */
[----:B------:R-:W-:Y:S01]  /*0cb0*/  FADD.FTZ R132, R151, R132 ;  /* 0x0000008497847221 */ /* 0x000fe20000010000 */
[-C--:B------:R-:W-:Y:S01]  /*0cc0*/  FFMA.FTZ R133, R84, R151.reuse, R133 ;  /* 0x0000009754857223 */ /* 0x080fe20000010085 */
[----:B------:R-:W-:Y:S01]  /*0cd0*/  FMUL.FTZ R146, R85, UR8 ;  /* 0x0000000855927c20 */ /* 0x000fe20008410000 */
[----:B------:R-:W-:Y:S01]  /*0ce0*/  SHF.L.U32 R78, R94, 0x10, RZ ;  /* 0x000000105e4e7819 */ /* 0x000fe200000006ff */
[----:B------:R-:W-:Y:S01]  /*0cf0*/  FADD.FTZ R76, R76, -UR5 ;  /* 0x800000054c4c7e21 */ /* 0x000fe20008010000 */
[----:B------:R-:W-:Y:S01]  /*0d00*/  FMUL.FTZ R151, R36, R151 ;  /* 0x0000009724977220 */ /* 0x000fe20000410000 */
[----:B------:R-:W-:Y:S01]  /*0d10*/  FADD.FTZ R94, R148, R95 ;  /* 0x0000005f945e7221 */ /* 0x000fe20000010000 */
[----:B------:R-:W-:Y:S01]  /*0d20*/  FADD.FTZ R130, R165, R130 ;  /* 0x00000082a5827221 */ /* 0x000fe20000010000 */
[-C--:B------:R-:W-:Y:S01]  /*0d30*/  FFMA.FTZ R131, R146, R165.reuse, R131 ;  /* 0x000000a592837223 */ /* 0x080fe20000010083 */
[----:B------:R-:W-:Y:S01]  /*0d40*/  FMUL.FTZ R89, R100, UR8 ;  /* 0x0000000864597c20 */ /* 0x000fe20008410000 */
[----:B------:R-:W-:Y:S01]  /*0d50*/  FMUL.FTZ R81, R76, UR8 ;  /* 0x000000084c517c20 */ /* 0x000fe20008410000 */
[----:B------:R-:W-:Y:S01]  /*0d60*/  SHF.L.U32 R82, R82, 0x10, RZ ;  /* 0x0000001052527819 */ /* 0x000fe200000006ff */
[----:B------:R-:W-:Y:S01]  /*0d70*/  FMUL.FTZ R165, R37, R165 ;  /* 0x000000a525a57220 */ /* 0x000fe20000410000 */
[----:B------:R-:W-:Y:S01]  /*0d80*/  FADD.FTZ R100, R151, R94 ;  /* 0x0000005e97647221 */ /* 0x000fe20000010000 */
[----:B------:R-:W-:Y:S01]  /*0d90*/  FADD.FTZ R91, R91, -UR5 ;  /* 0x800000055b5b7e21 */ /* 0x000fe20008010000 */
[----:B------:R-:W-:Y:S01]  /*0da0*/  FADD.FTZ R140, R147, R140 ;  /* 0x0000008c938c7221 */ /* 0x000fe20000010000 */
[----:B------:R-:W-:Y:S01]  /*0db0*/  FFMA.FTZ R142, R81, R147, R142 ;  /* 0x00000093518e7223 */ /* 0x000fe2000001008e */
[----:B------:R-:W-:Y:S01]  /*0dc0*/  FADD.FTZ R100, R165, R100 ;  /* 0x00000064a5647221 */ /* 0x000fe20000010000 */
[----:B------:R-:W-:Y:S01]  /*0dd0*/  FADD.FTZ R18, R82, R18 ;  /* 0x0000001252127221 */ /* 0x000fe20000010000 */
[-C--:B------:R-:W-:Y:S01]  /*0de0*/  FFMA.FTZ R128, R163, R82.reuse, R128 ;  /* 0x00000052a3807223 */ /* 0x080fe20000010080 */
[----:B------:R-:W-:Y:S01]  /*0df0*/  FMUL.FTZ R147, R39, R82 ;  /* 0x0000005227937220 */ /* 0x000fe20000410000 */
[----:B------:R-:W-:Y:S01]  /*0e00*/  FADD.FTZ R88, R88, -UR5 ;  /* 0x8000000558587e21 */ /* 0x000fe20008010000 */
[----:B------:R-:W-:Y:S01]  /*0e10*/  FMUL.FTZ R82, R91, UR8 ;  /* 0x000000085b527c20 */ /* 0x000fe20008410000 */
[----:B------:R-:W-:Y:S01]  /*0e20*/  FADD.FTZ R97, R97, -UR5 ;  /* 0x8000000561617e21 */ /* 0x000fe20008010000 */
[----:B------:R-:W-:Y:S01]  /*0e30*/  FMUL.FTZ R91, R152, UR8 ;  /* 0x00000008985b7c20 */ /* 0x000fe20008410000 */
[----:B------:R-:W-:Y:S01]  /*0e40*/  FFMA.FTZ R95, R81, R108, RZ ;  /* 0x0000006c515f7223 */ /* 0x000fe200000100ff */
[----:B------:R-:W-:Y:S01]  /*0e50*/  FADD.FTZ R152, R145, R100 ;  /* 0x0000006491987221 */ /* 0x000fe20000010000 */
[----:B------:R-:W-:Y:S01]  /*0e60*/  FMUL.FTZ R85, R88, UR8 ;  /* 0x0000000858557c20 */ /* 0x000fe20008410000 */
[----:B------:R-:W-:Y:S01]  /*0e70*/  SHF.L.U32 R76, R83, 0x10, RZ ;  /* 0x00000010534c7819 */ /* 0x000fe200000006ff */
[----:B------:R-:W-:Y:S01]  /*0e80*/  FFMA.FTZ R95, R102, R162, R95 ;  /* 0x000000a2665f7223 */ /* 0x000fe2000001005f */
[----:B------:R-:W-:Y:S01]  /*0e90*/  SHF.L.U32 R79, R150, 0x10, RZ ;  /* 0x00000010964f7819 */ /* 0x000fe200000006ff */
[----:B------:R-:W-:Y:S01]  /*0ea0*/  FMUL.FTZ R150, R97, UR8 ;  /* 0x0000000861967c20 */ /* 0x000fe20008410000 */
[-C--:B------:R-:W-:Y:S01]  /*0eb0*/  FMUL.FTZ R88, R32, R153.reuse ;  /* 0x0000009920587220 */ /* 0x080fe20000410000 */
[----:B------:R-:W-:Y:S01]  /*0ec0*/  FADD.FTZ R97, R147, R152 ;  /* 0x0000009893617221 */ /* 0x000fe20000010000 */
[----:B------:R-:W-:Y:S01]  /*0ed0*/  FADD.FTZ R17, R153, R17 ;  /* 0x0000001199117221 */ /* 0x000fe20000010000 */
[----:B------:R-:W-:Y:S01]  /*0ee0*/  FFMA.FTZ R126, R85, R153, R126 ;  /* 0x00000099557e7223 */ /* 0x000fe2000001007e */
[-C--:B------:R-:W-:Y:S01]  /*0ef0*/  FFMA.FTZ R125, R80, R76.reuse, R125 ;  /* 0x0000004c507d7223 */ /* 0x080fe2000001007d */
[----:B------:R-:W-:Y:S01]  /*0f00*/  FADD.FTZ R16, R76, R16 ;  /* 0x000000104c107221 */ /* 0x000fe20000010000 */
[----:B------:R-:W-:Y:S01]  /*0f10*/  FMUL.FTZ R153, R33, R76 ;  /* 0x0000004c21997220 */ /* 0x000fe20000410000 */
[----:B------:R-:W-:Y:S01]  /*0f20*/  FFMA.FTZ R95, R104, R149, R95 ;  /* 0x00000095685f7223 */ /* 0x000fe2000001005f */
[----:B------:R-:W-:-:S03]  /*0f30*/  FADD.FTZ R76, R88, R97 ;  /* 0x00000061584c7221 */ /* 0x000fc60000010000 */
[----:B------:R-:W-:Y:S01]  /*0f40*/  FFMA.FTZ R95, R106, R148, R95 ;  /* 0x000000946a5f7223 */ /* 0x000fe2000001005f */
[----:B------:R-:W-:Y:S01]  /*0f50*/  FADD.FTZ R97, R153, R76 ;  /* 0x0000004c99617221 */ /* 0x000fe20000010000 */
[----:B------:R-:W-:Y:S01]  /*0f60*/  FADD.FTZ R96, R96, -UR5 ;  /* 0x8000000560607e21 */ /* 0x000fe20008010000 */
[----:B------:R-:W-:Y:S01]  /*0f70*/  FADD.FTZ R9, R157, R9 ;  /* 0x000000099d097221 */ /* 0x000fe20000010000 */
[-C--:B------:R-:W-:Y:S01]  /*0f80*/  FFMA.FTZ R118, R89, R157.reuse, R118 ;  /* 0x0000009d59767223 */ /* 0x080fe20000010076 */
[----:B------:R-:W-:Y:S01]  /*0f90*/  FMUL.FTZ R94, R24, R157 ;  /* 0x0000009d185e7220 */ /* 0x000fe20000410000 */
[----:B------:R-:W-:Y:S01]  /*0fa0*/  FFMA.FTZ R95, R84, R151, R95 ;  /* 0x00000097545f7223 */ /* 0x000fe2000001005f */
[-C--:B------:R-:W-:Y:S01]  /*0fb0*/  FMUL.FTZ R157, R35, R77.reuse ;  /* 0x0000004d239d7220 */ /* 0x080fe20000410000 */
[----:B------:R-:W-:Y:S01]  /*0fc0*/  FADD.FTZ R76, R90, R97 ;  /* 0x000000615a4c7221 */ /* 0x000fe20000010000 */
[----:B------:R-:W-:Y:S01]  /*0fd0*/  FMUL.FTZ R83, R96, UR8 ;  /* 0x0000000860537c20 */ /* 0x000fe20008410000 */
[----:B------:R-:W-:Y:S01]  /*0fe0*/  FFMA.FTZ R123, R82, R77, R123 ;  /* 0x0000004d527b7223 */ /* 0x000fe2000001007b */
[----:B------:R-:W-:Y:S01]  /*0ff0*/  FADD.FTZ R14, R77, R14 ;  /* 0x0000000e4d0e7221 */ /* 0x000fe20000010000 */
[----:B------:R-:W-:Y:S01]  /*1000*/  FFMA.FTZ R95, R146, R165, R95 ;  /* 0x000000a5925f7223 */ /* 0x000fe2000001005f */
[-C--:B------:R-:W-:Y:S01]  /*1010*/  FMUL.FTZ R96, R28, R155.reuse ;  /* 0x0000009b1c607220 */ /* 0x080fe20000410000 */
[----:B------:R-:W-:Y:S01]  /*1020*/  FADD.FTZ R77, R157, R76 ;  /* 0x0000004c9d4d7221 */ /* 0x000fe20000010000 */
[----:B------:R-:W-:Y:S01]  /*1030*/  FADD.FTZ R13, R155, R13 ;  /* 0x0000000d9b0d7221 */ /* 0x000fe20000010000 */
[----:B------:R-:W-:Y:S01]  /*1040*/  FFMA.FTZ R122, R83, R155, R122 ;  /* 0x0000009b537a7223 */ /* 0x000fe2000001007a */
[----:B------:R-:W-:Y:S01]  /*1050*/  FFMA.FTZ R76, R86, R145, R95 ;  /* 0x00000091564c7223 */ /* 0x000fe2000001005f */
[-C--:B------:R-:W-:Y:S01]  /*1060*/  FMUL.FTZ R155, R29, R79.reuse ;  /* 0x0000004f1d9b7220 */ /* 0x080fe20000410000 */
[----:B------:R-:W-:Y:S01]  /*1070*/  FADD.FTZ R152, R96, R77 ;  /* 0x0000004d60987221 */ /* 0x000fe20000010000 */
[----:B------:R-:W-:Y:S01]  /*1080*/  FADD.FTZ R99, R99, -UR5 ;  /* 0x8000000563637e21 */ /* 0x000fe20008010000 */
[----:B------:R-:W-:Y:S01]  /*1090*/  FADD.FTZ R12, R79, R12 ;  /* 0x0000000c4f0c7221 */ /* 0x000fe20000010000 */
[----:B------:R-:W-:Y:S01]  /*10a0*/  FFMA.FTZ R121, R150, R79, R121 ;  /* 0x0000004f96797223 */ /* 0x000fe20000010079 */
[----:B------:R-:W-:Y:S01]  /*10b0*/  FFMA.FTZ R76, R163, R147, R76 ;  /* 0x00000093a34c7223 */ /* 0x000fe2000001004c */
[----:B------:R-:W-:Y:S01]  /*10c0*/  FADD.FTZ R79, R155, R152 ;  /* 0x000000989b4f7221 */ /* 0x000fe20000010000 */
[----:B------:R-:W-:Y:S01]  /*10d0*/  FMUL.FTZ R164, R99, UR8 ;  /* 0x0000000863a47c20 */ /* 0x000fe20008410000 */
[----:B------:R-:W-:Y:S01]  /*10e0*/  SHF.L.U32 R99, R158, 0x10, RZ ;  /* 0x000000109e637819 */ /* 0x000fe200000006ff */
[----:B------:R-:W-:Y:S01]  /*10f0*/  FFMA.FTZ R77, R85, R88, R76 ;  /* 0x00000058554d7223 */ /* 0x000fe2000001004c */
[----:B------:R-:W-:Y:S01]  /*1100*/  FMUL.FTZ R158, R31, R78 ;  /* 0x0000004e1f9e7220 */ /* 0x000fe20000410000 */
[----:B------:R-:W-:Y:S01]  /*1110*/  FADD.FTZ R79, R98, R79 ;  /* 0x0000004f624f7221 */ /* 0x000fe20000010000 */
[----:B------:R-:W-:Y:S01]  /*1120*/  SHF.L.U32 R103, R103, 0x10, RZ ;  /* 0x0000001067677819 */ /* 0x000fe200000006ff */
[----:B------:R-:W-:-:S02]  /*1130*/  FFMA.FTZ R76, R80, R153, R77 ;  /* 0x00000099504c7223 */ /* 0x000fc4000001004d */
[----:B------:R-:W-:Y:S01]  /*1140*/  FADD.FTZ R79, R158, R79 ;  /* 0x0000004f9e4f7221 */ /* 0x000fe20000010000 */
[C---:B------:R-:W-:Y:S01]  /*1150*/  PRMT R156, R105.reuse, 0x7632, R156 ;  /* 0x00007632699c7816 */ /* 0x040fe2000000009c */
[----:B------:R-:W-:Y:S01]  /*1160*/  FADD.FTZ R10, R78, R10 ;  /* 0x0000000a4e0a7221 */ /* 0x000fe20000010000 */
[----:B------:R-:W-:Y:S01]  /*1170*/  SHF.L.U32 R105, R105, 0x10, RZ ;  /* 0x0000001069697819 */ /* 0x000fe200000006ff */
[----:B------:R-:W-:Y:S01]  /*1180*/  FFMA.FTZ R119, R164, R78, R119 ;  /* 0x0000004ea4777223 */ /* 0x000fe20000010077 */
[----:B------:R-:W-:Y:S01]  /*1190*/  FFMA.FTZ R77, R87, R90, R76 ;  /* 0x0000005a574d7223 */ /* 0x000fe2000001004c */
[----:B------:R-:W-:Y:S01]  /*11a0*/  FMUL.FTZ R95, R25, R103 ;  /* 0x00000067195f7220 */ /* 0x000fe20000410000 */
[----:B------:R-:W-:Y:S01]  /*11b0*/  FADD.FTZ R78, R94, R79 ;  /* 0x0000004f5e4e7221 */ /* 0x000fe20000010000 */
[----:B------:R-:W-:Y:S01]  /*11c0*/  SHF.L.U32 R156, R156, 0x10, RZ ;  /* 0x000000109c9c7819 */ /* 0x000fe200000006ff */
[----:B------:R-:W-:Y:S01]  /*11d0*/  FFMA.FTZ R76, R82, R157, R77 ;  /* 0x0000009d524c7223 */ /* 0x000fe2000001004d */
[----:B------:R-:W-:Y:S01]  /*11e0*/  FMUL.FTZ R100, R26, R105 ;  /* 0x000000691a647220 */ /* 0x000fe20000410000 */
[----:B------:R-:W-:Y:S01]  /*11f0*/  FADD.FTZ R79, R78, R95 ;  /* 0x0000005f4e4f7221 */ /* 0x000fe20000010000 */
[----:B------:R-:W-:Y:S01]  /*1200*/  FMUL.FTZ R154, R154, UR8 ;  /* 0x000000089a9a7c20 */ /* 0x000fe20008410000 */
[----:B------:R-:W-:Y:S01]  /*1210*/  FADD.FTZ R109, R109, -UR5 ;  /* 0x800000056d6d7e21 */ /* 0x000fe20008010000 */
[----:B------:R-:W-:Y:S01]  /*1220*/  FFMA.FTZ R77, R83, R96, R76 ;  /* 0x00000060534d7223 */ /* 0x000fe2000001004c */
[-C--:B------:R-:W-:Y:S01]  /*1230*/  FMUL.FTZ R97, R27, R156.reuse ;  /* 0x0000009c1b617220 */ /* 0x080fe20000410000 */
[----:B------:R-:W-:Y:S01]  /*1240*/  FADD.FTZ R78, R79, R100 ;  /* 0x000000644f4e7221 */ /* 0x000fe20000010000 */
[----:B------:R-:W-:Y:S01]  /*1250*/  FFMA.FTZ R115, R154, R156, R115 ;  /* 0x0000009c9a737223 */ /* 0x000fe20000010073 */
[----:B------:R-:W-:Y:S01]  /*1260*/  FADD.FTZ R6, R156, R6 ;  /* 0x000000069c067221 */ /* 0x000fe20000010000 */
[----:B------:R-:W-:Y:S01]  /*1270*/  FMUL.FTZ R156, R109, UR8 ;  /* 0x000000086d9c7c20 */ /* 0x000fe20008410000 */
[----:B------:R-:W-:Y:S01]  /*1280*/  FFMA.FTZ R76, R150, R155, R77 ;  /* 0x0000009b964c7223 */ /* 0x000fe2000001004d */
[----:B------:R-:W-:Y:S01]  /*1290*/  FMUL.FTZ R152, R20, R159 ;  /* 0x0000009f14987220 */ /* 0x000fe20000410000 */
[----:B------:R-:W-:Y:S01]  /*12a0*/  FADD.FTZ R79, R78, R97 ;  /* 0x000000614e4f7221 */ /* 0x000fe20000010000 */
[----:B------:R-:W-:Y:S01]  /*12b0*/  PRMT R160, R107, 0x7632, R160 ;  /* 0x000076326ba07816 */ /* 0x000fe200000000a0 */
[----:B------:R-:W-:Y:S01]  /*12c0*/  FADD.FTZ R101, R101, -UR5 ;  /* 0x8000000565657e21 */ /* 0x000fe20008010000 */
[----:B------:R-:W-:Y:S01]  /*12d0*/  SHF.L.U32 R107, R107, 0x10, RZ ;  /* 0x000000106b6b7819 */ /* 0x000fe200000006ff */
[----:B------:R-:W-:Y:S01]  /*12e0*/  FADD.FTZ R4, R99, R4 ;  /* 0x0000000463047221 */ /* 0x000fe20000010000 */
[-C--:B------:R-:W-:Y:S01]  /*12f0*/  FFMA.FTZ R113, R156, R99.reuse, R113 ;  /* 0x000000639c717223 */ /* 0x080fe20000010071 */
[----:B------:R-:W-:Y:S01]  /*1300*/  FFMA.FTZ R77, R93, R98, R76 ;  /* 0x000000625d4d7223 */ /* 0x000fe2000001004c */
[----:B------:R-:W-:Y:S01]  /*1310*/  FMUL.FTZ R99, R21, R99 ;  /* 0x0000006315637220 */ /* 0x000fe20000410000 */
[----:B------:R-:W-:Y:S01]  /*1320*/  FADD.FTZ R76, R79, R152 ;  /* 0x000000984f4c7221 */ /* 0x000fe20000010000 */
[----:B------:R-:W-:Y:S01]  /*1330*/  FMUL.FTZ R92, R101, UR8 ;  /* 0x00000008655c7c20 */ /* 0x000fe20008410000 */
[----:B------:R-:W-:Y:S01]  /*1340*/  SHF.L.U32 R160, R160, 0x10, RZ ;  /* 0x00000010a0a07819 */ /* 0x000fe200000006ff */
[----:B------:R-:W-:Y:S01]  /*1350*/  FMUL.FTZ R101, R22, R107 ;  /* 0x0000006b16657220 */ /* 0x000fe20000410000 */
[----:B------:R-:W-:Y:S01]  /*1360*/  FADD.FTZ R76, R76, R99 ;  /* 0x000000634c4c7221 */ /* 0x000fe20000010000 */
[----:B------:R-:W-:Y:S01]  /*1370*/  FFMA.FTZ R78, R164, R158, R77 ;  /* 0x0000009ea44e7223 */ /* 0x000fe2000001004d */
[----:B------:R-:W-:Y:S01]  /*1380*/  FFMA.FTZ R117, R92, R103, R117 ;  /* 0x000000675c757223 */ /* 0x000fe20000010075 */
[----:B------:R-:W-:Y:S01]  /*1390*/  FADD.FTZ R8, R103, R8 ;  /* 0x0000000867087221 */ /* 0x000fe20000010000 */
[----:B------:R-:W-:Y:S01]  /*13a0*/  FADD.FTZ R76, R76, R101 ;  /* 0x000000654c4c7221 */ /* 0x000fe20000010000 */
[----:B------:R-:W-:Y:S01]  /*13b0*/  FMUL.FTZ R103, R23, R160 ;  /* 0x000000a017677220 */ /* 0x000fe20000410000 */
[----:B------:R-:W-:-:S03]  /*13c0*/  FFMA.FTZ R77, R89, R94, R78 ;  /* 0x0000005e594d7223 */ /* 0x000fc6000001004e */
[----:B------:R-:W-:Y:S01]  /*13d0*/  FADD.FTZ R76, R76, R103 ;  /* 0x000000674c4c7221 */ /* 0x000fe20000010000 */
[----:B------:R-:W-:-:S04]  /*13e0*/  FFMA.FTZ R78, R92, R95, R77 ;  /* 0x0000005f5c4e7223 */ /* 0x000fc8000001004d */
[----:B------:R-:W-:Y:S01]  /*13f0*/  FFMA.FTZ R79, R91, R100, R78 ;  /* 0x000000645b4f7223 */ /* 0x000fe2000001004e */
[----:B------:R-:W0:Y:S01]  /*1400*/  SHFL.DOWN PT, R77, R76, 0x10, 0x1f ;  /* 0x0a001f004c4d7f89 */ /* 0x000e2200000e0000 */
[----:B------:R-:W-:Y:S02]  /*1410*/  FMUL.FTZ R161, R161, UR8 ;  /* 0x00000008a1a17c20 */ /* 0x000fe40008410000 */
[----:B------:R-:W-:Y:S01]  /*1420*/  FFMA.FTZ R78, R154, R97, R79 ;  /* 0x000000619a4e7223 */ /* 0x000fe2000001004f */
[----:B------:R-:W-:Y:S01]  /*1430*/  FADD.FTZ R7, R105, R7 ;  /* 0x0000000769077221 */ /* 0x000fe20000010000 */
[----:B------:R-:W-:Y:S01]  /*1440*/  FFMA.FTZ R116, R91, R105, R116 ;  /* 0x000000695b747223 */ /* 0x000fe20000010074 */
[----:B------:R-:W-:Y:S01]  /*1450*/  FADD.FTZ R105, R110, -UR5 ;  /* 0x800000056e697e21 */ /* 0x000fe20008010000 */
[----:B------:R-:W-:Y:S01]  /*1460*/  FFMA.FTZ R79, R161, R152, R78 ;  /* 0x00000098a14f7223 */ /* 0x000fe2000001004e */
[----:B------:R-:W-:Y:S02]  /*1470*/  FADD.FTZ R110, R111, -UR5 ;  /* 0x800000056f6e7e21 */ /* 0x000fe40008010000 */
[----:B------:R-:W-:Y:S01]  /*1480*/  FMUL.FTZ R105, R105, UR8 ;  /* 0x0000000869697c20 */ /* 0x000fe20008410000 */
[----:B------:R-:W-:Y:S01]  /*1490*/  FFMA.FTZ R78, R156, R99, R79 ;  /* 0x000000639c4e7223 */ /* 0x000fe2000001004f */
[----:B------:R-:W-:-:S03]  /*14a0*/  FMUL.FTZ R110, R110, UR8 ;  /* 0x000000086e6e7c20 */ /* 0x000fc60008410000 */
[----:B------:R-:W-:-:S04]  /*14b0*/  FFMA.FTZ R79, R105, R101, R78 ;  /* 0x00000065694f7223 */ /* 0x000fc8000001004e */
[----:B------:R-:W-:Y:S01]  /*14c0*/  FFMA.FTZ R79, R110, R103, R79 ;  /* 0x000000676e4f7223 */ /* 0x000fe2000001004f */
[----:B0-----:R-:W-:-:S04]  /*14d0*/  FADD.FTZ R77, R76, R77 ;  /* 0x0000004d4c4d7221 */ /* 0x001fc80000010000 */
[----:B------:R-:W0:Y:S04]  /*14e0*/  SHFL.DOWN PT, R78, R79, 0x10, 0x1f ;  /* 0x0a001f004f4e7f89 */ /* 0x000e2800000e0000 */
[----:B------:R-:W1:Y:S01]  /*14f0*/  SHFL.DOWN PT, R76, R77, 0x8, 0x1f ;  /* 0x09001f004d4c7f89 */ /* 0x000e6200000e0000 */
[----:B------:R-:W-:Y:S01]  /*1500*/  FADD.FTZ R3, R107, R3 ;  /* 0x000000036b037221 */ /* 0x000fe20000010000 */
[----:B------:R-:W-:Y:S01]  /*1510*/  FFMA.FTZ R112, R105, R107, R112 ;  /* 0x0000006b69707223 */ /* 0x000fe20000010070 */
[----:B0-----:R-:W-:Y:S01]  /*1520*/  FADD.FTZ R78, R79, R78 ;  /* 0x0000004e4f4e7221 */ /* 0x001fe20000010000 */
[----:B-1----:R-:W-:-:S04]  /*1530*/  FADD.FTZ R109, R77, R76 ;  /* 0x0000004c4d6d7221 */ /* 0x002fc80000010000 */
[----:B------:R-:W0:Y:S04]  /*1540*/  SHFL.DOWN PT, R107, R78, 0x8, 0x1f ;  /* 0x09001f004e6b7f89 */ /* 0x000e2800000e0000 */
[----:B------:R-:W1:Y:S01]  /*1550*/  SHFL.DOWN PT, R76, R109, 0x4, 0x1f ;  /* 0x08801f006d4c7f89 */ /* 0x000e6200000e0000 */
[----:B0-----:R-:W-:Y:S01]  /*1560*/  FADD.FTZ R107, R78, R107 ;  /* 0x0000006b4e6b7221 */ /* 0x001fe20000010000 */
[----:B-1----:R-:W-:-:S04]  /*1570*/  FADD.FTZ R111, R109, R76 ;  /* 0x0000004c6d6f7221 */ /* 0x002fc80000010000 */
[----:B------:R-:W0:Y:S01]  /*1580*/  SHFL.DOWN PT, R76, R107, 0x4, 0x1f ;  /* 0x08801f006b4c7f89 */ /* 0x000e2200000e0000 */
[----:B------:R-:W-:Y:S01]  /*1590*/  FADD.FTZ R5, R159, R5 ;  /* 0x000000059f057221 */ /* 0x000fe20000010000 */
[----:B------:R-:W-:Y:S01]  /*15a0*/  FFMA.FTZ R114, R161, R159, R114 ;  /* 0x0000009fa1727223 */ /* 0x000fe20000010072 */
[----:B0-----:R-:W-:Y:S02]  /*15b0*/  FADD.FTZ R159, R107, R76 ;  /* 0x0000004c6b9f7221 */ /* 0x001fe40000010000 */
[----:B------:R-:W0:Y:S02]  /*15c0*/  SHFL.DOWN PT, R76, R111, 0x2, 0x1f ;  /* 0x08401f006f4c7f89 */ /* 0x000e2400000e0000 */
[----:B0-----:R-:W-:Y:S02]  /*15d0*/  FADD.FTZ R79, R111, R76 ;  /* 0x0000004c6f4f7221 */ /* 0x001fe40000010000 */
[----:B------:R-:W0:Y:S01]  /*15e0*/  SHFL.DOWN PT, R76, R159, 0x2, 0x1f ;  /* 0x08401f009f4c7f89 */ /* 0x000e2200000e0000 */
[----:B------:R-:W-:Y:S01]  /*15f0*/  LOP3.LUT P1, RZ, R0, 0x1f, RZ, 0xc0, !PT ;  /* 0x0000001f00ff7812 */ /* 0x000fe2000782c0ff */
[----:B0-----:R-:W-:-:S02]  /*1600*/  FADD.FTZ R77, R159, R76 ;  /* 0x0000004c9f4d7221 */ /* 0x001fc40000010000 */
[----:B------:R-:W0:Y:S04]  /*1610*/  SHFL.DOWN PT, R76, R79, 0x1, 0x1f ;  /* 0x08201f004f4c7f89 */ /* 0x000e2800000e0000 */
[----:B------:R-:W1:Y:S01]  /*1620*/  SHFL.DOWN PT, R78, R77, 0x1, 0x1f ;  /* 0x08201f004d4e7f89 */ /* 0x000e6200000e0000 */
[----:B------:R-:W-:Y:S01]  /*1630*/  UMOV UR7, 0x3f800000 ;  /* 0x3f80000000077882 */ /* 0x000fe20000000000 */
[----:B------:R-:W-:Y:S01]  /*1640*/  @UP0 USHF.L.U32 UR7, UR4, 0x10, URZ ;  /* 0x0000001004070899 */ /* 0x000fe200080006ff */
[----:B------:R-:W-:Y:S01]  /*1650*/  BSSY.RECONVERGENT B0, `(.L_x_4161) ;  /* 0x000000c000007945 */ /* 0x000fe20003800200 */
[----:B0-----:R-:W-:Y:S01]  /*1660*/  FADD.FTZ R76, R79, R76 ;  /* 0x0000004c4f4c7221 */ /* 0x001fe20000010000 */
[----:B-1----:R-:W-:Y:S02]  /*1670*/  FADD.FTZ R77, R77, R78 ;  /* 0x0000004e4d4d7221 */ /* 0x002fe40000010000 */
        /* <DEDUP_REMOVED lines=9> */
.L_x_4162:
[----:B------:R-:W-:Y:S05]  /*1710*/  BSYNC.RECONVERGENT B0 ;  /* 0x0000000000007941 */ /* 0x000fea0003800200 */
.L_x_4161:
        /* <DEDUP_REMOVED lines=65> */
.L_x_4164:
        /* <DEDUP_REMOVED lines=36> */
.L_x_4165:
        /* <DEDUP_REMOVED lines=17> */
[----:B0-----:R-:W-:Y:S01]  /*1e80*/  FFMA.FTZ R69, R164, UR4, R107 ;  /* 0x00000004a4457c23 */ /* 0x001fe2000801006b */
        /* <DEDUP_REMOVED lines=29> */
.L_x_4166:
        /* <DEDUP_REMOVED lines=36> */
.L_x_4167:
        /* <DEDUP_REMOVED lines=13> */
[--C-:B0-----:R-:W-:Y:S01]  /*2370*/  FFMA.FTZ R68, R105, UR4, R107.reuse ;  /* 0x0000000469447c23 */ /* 0x101fe2000801006b */
        /* <DEDUP_REMOVED lines=30> */
.L_x_4168:
        /* <DEDUP_REMOVED lines=36> */
.L_x_4169:
[----:B------:R-:W0:Y:S01]  /*27a0*/  @P0 LDC.64 R80, c[0x0][0x478] ;  /* 0x00011e00ff500b82 */ /* 0x000e220000000a00 */
[----:B------:R-:W-:-:S04]  /*27b0*/  IMAD.WIDE.U32 R108, R141, 0x10, R108 ;  /* 0x000000108d6c7825 */ /* 0x000fc800078e006c */
[----:B0-----:R-:W-:-:S05]  /*27c0*/  @P0 IMAD.WIDE.U32 R80, R141, 0x20, R80 ;  /* 0x000000208d500825 */ /* 0x001fca00078e0050 */
[----:B------:R1:W-:Y:S04]  /*27d0*/  @P0 STG.E.128 desc[UR16][R80.64], R68 ;  /* 0x0000004450000986 */ /* 0x0003e8000c101d10 */
[----:B------:R1:W-:Y:S04]  /*27e0*/  @P0 STG.E.128 desc[UR16][R80.64+0x10], R72 ;  /* 0x0000104850000986 */ /* 0x0003e8000c101d10 */
[----:B------:R1:W-:Y:S01]  /*27f0*/  STG.E.128 desc[UR16][R108.64], R76 ;  /* 0x0000004c6c007986 */ /* 0x0003e2000c101d10 */
[----:B------:R-:W-:Y:S05]  /*2800*/  BRA `(.L_x_4170) ;  /* 0x0000000c00cc7947 */ /* 0x000fea0003800000 */
.L_x_4163:
        /* <DEDUP_REMOVED lines=40> */
.L_x_4171:
        /* <DEDUP_REMOVED lines=36> */
.L_x_4172:
        /* <DEDUP_REMOVED lines=45> */
.L_x_4173:
[--C-:B------:R-:W-:Y:S01]  /*2fa0*/  FFMA.FTZ R83, R83, UR4, R107.reuse ;  /* 0x0000000453537c23 */ /* 0x100fe2000801006b */
[--C-:B0-----:R-:W-:Y:S01]  /*2fb0*/  FFMA.FTZ R77, R164, UR4, R107.reuse ;  /* 0x00000004a44d7c23 */ /* 0x101fe2000801006b */
        /* <DEDUP_REMOVED lines=34> */
.L_x_4174:
        /* <DEDUP_REMOVED lines=44> */
.L_x_4175:
        /* <DEDUP_REMOVED lines=36> */
.L_x_4176:
[----:B------:R-:W0:Y:S01]  /*36e0*/  @P0 LDC.64 R80, c[0x0][0x478] ;  /* 0x00011e00ff500b82 */ /* 0x000e220000000a00 */
[----:B------:R-:W-:-:S04]  /*36f0*/  IMAD.WIDE.U32 R108, R141, 0x10, R108 ;  /* 0x000000108d6c7825 */ /* 0x000fc800078e006c */
[----:B0-----:R-:W-:-:S05]  /*3700*/  @P0 IMAD.WIDE.U32 R80, R141, 0x20, R80 ;  /* 0x000000208d500825 */ /* 0x001fca00078e0050 */
[----:B------:R0:W-:Y:S04]  /*3710*/  @P0 STG.E.128 desc[UR16][R80.64], R68 ;  /* 0x0000004450000986 */ /* 0x0001e8000c101d10 */
[----:B------:R0:W-:Y:S04]  /*3720*/  @P0 STG.E.128 desc[UR16][R80.64+0x10], R72 ;  /* 0x0000104850000986 */ /* 0x0001e8000c101d10 */
[----:B------:R0:W-:Y:S02]  /*3730*/  STG.E.128 desc[UR16][R108.64], R76 ;  /* 0x0000004c6c007986 */ /* 0x0001e4000c101d10 */
.L_x_4170:
        /* <DEDUP_REMOVED lines=50> */
[----:B------:R-:W-:-:S07]  /*3a60*/  MOV R11, R2 ;  /* 0x00000002000b7202 */ /* 0x000fce0000000f00 */
.L_x_4160:
[----:B------:R-:W2:Y:S08]  /*3a70*/  LDC R7, c[0x0][0x388] ;  /* 0x0000e200ff077b82 */ /* 0x000eb00000000800 */
[----:B------:R-:W3:Y:S08]  /*3a80*/  LDC.64 R2, c[0x0][0x440] ;  /* 0x00011000ff027b82 */ /* 0x000ef00000000a00 */
[----:B------:R-:W4:Y:S01]  /*3a90*/  LDC.64 R4, c[0x0][0x448] ;  /* 0x00011200ff047b82 */ /* 0x000f220000000a00 */
[----:B--2---:R-:W-:-:S05]  /*3aa0*/  IMAD R7, R7, UR9, RZ ;  /* 0x0000000907077c24 */ /* 0x004fca000f8e02ff */
        /* <DEDUP_REMOVED lines=16> */
.L_x_4178:
        /* <DEDUP_REMOVED lines=13> */
.L_x_10735:


//--------------------- .text._ZN10layer_norm13ln_bwd_kernelINS_13Kernel_traitsIf13__nv_bfloat16fS2_fjLj3072ELj1ELj1ELj4ELj16ENS_18Kernel_traits_baseILj3072EfS2_fS2_fjLj128EEEEELb0ELb0ELb1ELb0EEEvNS_9BwdParamsE --------------------------
	.section	.text._ZN10layer_norm13ln_bwd_kernelINS_13Kernel_traitsIf13__nv_bfloat16fS2_fjLj3072ELj1ELj1ELj4ELj16ENS_18Kernel_traits_baseILj3072EfS2_fS2_fjLj128EEEEELb0ELb0ELb1ELb0EEEvNS_9BwdParamsE,"ax",@progbits
	.align	128
        .global         _ZN10layer_norm13ln_bwd_kernelINS_13Kernel_traitsIf13__nv_bfloat16fS2_fjLj3072ELj1ELj1ELj4ELj16ENS_18Kernel_traits_baseILj3072EfS2_fS2_fjLj128EEEEELb0ELb0ELb1ELb0EEEvNS_9BwdParamsE
        .type           _ZN10layer_norm13ln_bwd_kernelINS_13Kernel_traitsIf13__nv_bfloat16fS2_fjLj3072ELj1ELj1ELj4ELj16ENS_18Kernel_traits_baseILj3072EfS2_fS2_fjLj128EEEEELb0ELb0ELb1ELb0EEEvNS_9BwdParamsE,@function
        .size           _ZN10layer_norm13ln_bwd_kernelINS_13Kernel_traitsIf13__nv_bfloat16fS2_fjLj3072ELj1ELj1ELj4ELj16ENS_18Kernel_traits_baseILj3072EfS2_fS2_fjLj128EEEEELb0ELb0ELb1ELb0EEEvNS_9BwdParamsE,(.L_x_10736 - _ZN10layer_norm13ln_bwd_kernelINS_13Kernel_traitsIf13__nv_bfloat16fS2_fjLj3072ELj1ELj1ELj4ELj16ENS_18Kernel_traits_baseILj3072EfS2_fS2_fjLj128EEEEELb0ELb0ELb1ELb0EEEvNS_9BwdParamsE)
        .other          _ZN10layer_norm13ln_bwd_kernelINS_13Kernel_traitsIf13__nv_bfloat16fS2_fjLj3072ELj1ELj1ELj4ELj16ENS_18Kernel_traits_baseILj3072EfS2_fS2_fjLj128EEEEELb0ELb0ELb1ELb0EEEvNS_9BwdParamsE,@"STO_CUDA_ENTRY STV_DEFAULT"
_ZN10layer_norm13ln_bwd_kernelINS_13Kernel_traitsIf13__nv_bfloat16fS2_fjLj3072ELj1ELj1ELj4ELj16ENS_18Kernel_traits_baseILj3072EfS2_fS2_fjLj128EEEEELb0ELb0ELb1ELb0EEEvNS_9BwdParamsE:
.text._ZN10layer_norm13ln_bwd_kernelINS_13Kernel_traitsIf13__nv_bfloat16fS2_fjLj3072ELj1ELj1ELj4ELj16ENS_18Kernel_traits_baseILj3072EfS2_fS2_fjLj128EEEEELb0ELb0ELb1ELb0EEEvNS_9BwdParamsE:
        /* <DEDUP_REMOVED lines=20> */
[----:B--2---:R-:W5:Y:S01]  /*0140*/  @P2 LDG.E.128 R96, desc[UR10][R2.64] ;  /* 0x0000000a02602981 */ /* 0x004f62000c1e1d00 */
[C---:B-1----:R-:W-:Y:S01]  /*0150*/  @P4 IMAD.WIDE.U32 R6, R11.reuse, 0x20, R4 ;  /* 0x000000200b064825 */ /* 0x042fe200078e0004 */
[----:B------:R-:W-:Y:S02]  /*0160*/  @P4 IADD3 R11, PT, PT, R11, 0x80, RZ ;  /* 0x000000800b0b4810 */ /* 0x000fe40007ffe0ff */
[----:B------:R0:W5:Y:S04]  /*0170*/  @P2 LDG.E.128 R92, desc[UR10][R2.64+0x10] ;  /* 0x0000100a025c2981 */ /* 0x000168000c1e1d00 */
[----:B------:R1:W5:Y:S01]  /*0180*/  @P4 LDG.E.128 R88, desc[UR10][R6.64] ;  /* 0x0000000a06584981 */ /* 0x000362000c1e1d00 */
[----:B----4-:R-:W-:-:S03]  /*0190*/  @P5 IMAD.WIDE.U32 R4, R11, 0x20, R8 ;  /* 0x000000200b045825 */ /* 0x010fc600078e0008 */
[----:B------:R1:W5:Y:S04]  /*01a0*/  @P4 LDG.E.128 R84, desc[UR10][R6.64+0x10] ;  /* 0x0000100a06544981 */ /* 0x000368000c1e1d00 */
[----:B------:R1:W5:Y:S04]  /*01b0*/  @P5 LDG.E.128 R80, desc[UR10][R4.64] ;  /* 0x0000000a04505981 */ /* 0x000368000c1e1d00 */
        /* <DEDUP_REMOVED lines=58> */
.L_x_4249:
[----:B0-----:R-:W0:Y:S08]  /*0560*/  LDC.64 R124, c[0x0][0x3f8] ;  /* 0x0000fe00ff7c7b82 */ /* 0x001e300000000a00 */
[----:B------:R-:W1:Y:S08]  /*0570*/  LDC.64 R112, c[0x0][0x3c8] ;  /* 0x0000f200ff707b82 */ /* 0x000e700000000a00 */
[----:B--2---:R-:W2:Y:S01]  /*0580*/  LDC.64 R114, c[0x0][0x3f0] ;  /* 0x0000fc00ff727b82 */ /* 0x004ea20000000a00 */
        /* <DEDUP_REMOVED lines=46> */
[----:B------:R-:W-:Y:S02]  /*0870*/  IADD3 R179, PT, PT, R179, 0x80, RZ ;  /* 0x00000080b3b37810 */ /* 0x000fe40007ffe0ff */
[----:B------:R-:W-:Y:S01]  /*0880*/  IADD3 R178, PT, PT, R178, 0x80, RZ ;  /* 0x00000080b2b27810 */ /* 0x000fe20007ffe0ff */
[C---:B--2---:R-:W-:Y:S01]  /*0890*/  FADD.FTZ R112, -R177.reuse, R112 ;  /* 0x00000070b1707221 */ /* 0x044fe20000010100 */
[C---:B------:R-:W-:Y:S01]  /*08a0*/  FADD.FTZ R164, -R177.reuse, R113 ;  /* 0x00000071b1a47221 */ /* 0x040fe20000010100 */
[C---:B------:R-:W-:Y:S01]  /*08b0*/  FADD.FTZ R166, -R177.reuse, R115 ;  /* 0x00000073b1a67221 */ /* 0x040fe20000010100 */
[----:B---3--:R-:W-:Y:S01]  /*08c0*/  FADD.FTZ R120, -R177, R120 ;  /* 0x00000078b1787221 */ /* 0x008fe20000010100 */
[----:B-----5:R-:W-:Y:S01]  /*08d0*/  FMUL.FTZ R3, R145, R112 ;  /* 0x0000007091037220 */ /* 0x020fe20000410000 */
[----:B----4-:R-:W-:-:S02]  /*08e0*/  PRMT R113, R116, 0x7632, R113 ;  /* 0x0000763274717816 */ /* 0x010fc40000000071 */
[----:B------:R-:W-:Y:S01]  /*08f0*/  SHF.L.U32 R115, R116, 0x10, RZ ;  /* 0x0000001074737819 */ /* 0x000fe200000006ff */
[C---:B------:R-:W-:Y:S01]  /*0900*/  FMUL.FTZ R163, R145.reuse, R120 ;  /* 0x0000007891a37220 */ /* 0x040fe20000410000 */
[----:B------:R-:W-:Y:S01]  /*0910*/  SHF.L.U32 R167, R118, 0x10, RZ ;  /* 0x0000001076a77819 */ /* 0x000fe200000006ff */
[----:B0-----:R-:W-:Y:S01]  /*0920*/  FMUL.FTZ R160, R145, R164 ;  /* 0x000000a491a07220 */ /* 0x001fe20000410000 */
[----:B------:R-:W-:Y:S01]  /*0930*/  SHF.L.U32 R112, R113, 0x10, RZ ;  /* 0x0000001071707819 */ /* 0x000fe200000006ff */
[----:B------:R-:W-:Y:S01]  /*0940*/  FMUL.FTZ R164, R96, R115 ;  /* 0x0000007360a47220 */ /* 0x000fe20000410000 */
[----:B------:R-:W-:Y:S01]  /*0950*/  PRMT R116, R117, 0x7632, R116 ;  /* 0x0000763275747816 */ /* 0x000fe20000000074 */
[----:B------:R-:W-:Y:S01]  /*0960*/  FADD.FTZ R44, R44, R167 ;  /* 0x000000a72c2c7221 */ /* 0x000fe20000010000 */
[-C--:B------:R-:W-:Y:S01]  /*0970*/  FFMA.FTZ R68, R163, R167.reuse, R68 ;  /* 0x000000a7a3447223 */ /* 0x080fe20000010044 */
[----:B------:R-:W-:Y:S01]  /*0980*/  FMUL.FTZ R168, R92, R167 ;  /* 0x000000a75ca87220 */ /* 0x000fe20000410000 */
[-C--:B------:R-:W-:Y:S01]  /*0990*/  FFMA.FTZ R73, R160, R112.reuse, R73 ;  /* 0x00000070a0497223 */ /* 0x080fe20000010049 */
[----:B------:R-:W-:Y:S01]  /*09a0*/  FADD.FTZ R49, R49, R112 ;  /* 0x0000007031317221 */ /* 0x000fe20000010000 */
[----:B------:R-:W-:Y:S01]  /*09b0*/  FMUL.FTZ R167, R97, R112 ;  /* 0x0000007061a77220 */ /* 0x000fe20000410000 */
[----:B------:R-:W-:Y:S01]  /*09c0*/  SHF.L.U32 R117, R117, 0x10, RZ ;  /* 0x0000001075757819 */ /* 0x000fe200000006ff */
[----:B------:R-:W-:Y:S01]  /*09d0*/  FADD.FTZ R112, RZ, R164 ;  /* 0x000000a4ff707221 */ /* 0x000fe20000010000 */
[----:B------:R-:W-:Y:S01]  /*09e0*/  FADD.FTZ R114, -R177, R114 ;  /* 0x00000072b1727221 */ /* 0x000fe20000010100 */
[C---:B------:R-:W-:Y:S01]  /*09f0*/  FFMA.FTZ R113, R3.reuse, R164, RZ ;  /* 0x000000a403717223 */ /* 0x040fe200000100ff */
[----:B------:R-:W-:Y:S01]  /*0a00*/  FADD.FTZ R48, R48, R115 ;  /* 0x0000007330307221 */ /* 0x000fe20000010000 */
[----:B------:R-:W-:Y:S01]  /*0a10*/  FFMA.FTZ R72, R3, R115, R72 ;  /* 0x0000007303487223 */ /* 0x000fe20000010048 */
[----:B------:R-:W-:Y:S01]  /*0a20*/  PRMT R169, R119, 0x7632, R169 ;  /* 0x0000763277a97816 */ /* 0x000fe200000000a9 */
[C---:B------:R-:W-:Y:S01]  /*0a30*/  FMUL.FTZ R162, R145.reuse, R166 ;  /* 0x000000a691a27220 */ /* 0x040fe20000410000 */
[----:B------:R-:W-:Y:S01]  /*0a40*/  SHF.L.U32 R116, R116, 0x10, RZ ;  /* 0x0000001074747819 */ /* 0x000fe200000006ff */
[----:B------:R-:W-:Y:S01]  /*0a50*/  FADD.FTZ R115, R112, R167 ;  /* 0x000000a770737221 */ /* 0x000fe20000010000 */
[----:B------:R-:W-:Y:S01]  /*0a60*/  FMUL.FTZ R161, R145, R114 ;  /* 0x0000007291a17220 */ /* 0x000fe20000410000 */
[----:B------:R-:W-:Y:S01]  /*0a70*/  FMUL.FTZ R166, R98, R117 ;  /* 0x0000007562a67220 */ /* 0x000fe20000410000 */
[----:B------:R-:W-:Y:S01]  /*0a80*/  FFMA.FTZ R112, R160, R167, R113 ;  /* 0x000000a7a0707223 */ /* 0x000fe20000010071 */
[----:B------:R-:W-:-:S02]  /*0a90*/  PRMT R165, R118, 0x7632, R165 ;  /* 0x0000763276a57816 */ /* 0x000fc400000000a5 */
[----:B------:R-:W-:Y:S01]  /*0aa0*/  SHF.L.U32 R120, R169, 0x10, RZ ;  /* 0x00000010a9787819 */ /* 0x000fe200000006ff */
[----:B------:R-:W-:Y:S01]  /*0ab0*/  FMUL.FTZ R169, R99, R116 ;  /* 0x0000007463a97220 */ /* 0x000fe20000410000 */
        /* <DEDUP_REMOVED lines=33> */
.L_x_4183:
[----:B----4-:R-:W-:Y:S05]  /*0cd0*/  BSYNC.RECONVERGENT B1 ;  /* 0x0000000000017941 */ /* 0x010fea0003800200 */
.L_x_4182:
[----:B------:R-:W-:Y:S04]  /*0ce0*/  BSSY.RECONVERGENT B1, `(.L_x_4184) ;  /* 0x0000055000017945 */ /* 0x000fe80003800200 */
[----:B------:R-:W-:Y:S05]  /*0cf0*/  @!P4 BRA `(.L_x_4185) ;  /* 0x00000004004cc947 */ /* 0x000fea0003800000 */
[----:B------:R-:W0:Y:S08]  /*0d00*/  LDC.64 R114, c[0x0][0x3a8] ;  /* 0x0000ea00ff727b82 */ /* 0x000e300000000a00 */
[----:B------:R-:W1:Y:S01]  /*0d10*/  LDC.64 R112, c[0x0][0x428] ;  /* 0x00010a00ff707b82 */ /* 0x000e620000000a00 */
[----:B0-----:R-:W-:-:S05]  /*0d20*/  IMAD.WIDE.U32 R130, R178, 0x20, R114 ;  /* 0x00000020b2827825 */ /* 0x001fca00078e0072 */
[----:B------:R0:W2:Y:S01]  /*0d30*/  LDG.E.128 R120, desc[UR10][R130.64+0x10] ;  /* 0x0000100a82787981 */ /* 0x0000a2000c1e1d00 */
[----:B-1----:R-:W-:-:S03]  /*0d40*/  IMAD.WIDE.U32 R116, R179, 0x10, R112 ;  /* 0x00000010b3747825 */ /* 0x002fc600078e0070 */
[----:B------:R-:W3:Y:S04]  /*0d50*/  LDG.E.128 R112, desc[UR10][R130.64] ;  /* 0x0000000a82707981 */ /* 0x000ee8000c1e1d00 */
[----:B------:R-:W4:Y:S01]  /*0d60*/  LDG.E.128 R116, desc[UR10][R116.64] ;  /* 0x0000000a74747981 */ /* 0x000f22000c1e1d00 */
[----:B------:R-:W-:-:S04]  /*0d70*/  ISETP.NE.U32.AND P0, PT, RZ, UR12, PT ;  /* 0x0000000cff007c0c */ /* 0x000fc8000bf05070 */
[----:B------:R-:W-:-:S13]  /*0d80*/  ISETP.NE.AND.EX P0, PT, RZ, UR13, PT, P0 ;  /* 0x0000000dff007c0c */ /* 0x000fda000bf05300 */
[----:B------:R-:W1:Y:S02]  /*0d90*/  @P0 LDC.64 R128, c[0x0][0x438] ;  /* 0x00010e00ff800b82 */ /* 0x000e640000000a00 */
[----:B-1----:R-:W-:-:S05]  /*0da0*/  @P0 IMAD.WIDE.U32 R128, R178, 0x20, R128 ;  /* 0x00000020b2800825 */ /* 0x002fca00078e0080 */
[----:B------:R-:W5:Y:S04]  /*0db0*/  @P0 LDG.E.128 R16, desc[UR10][R128.64] ;  /* 0x0000000a80100981 */ /* 0x000f68000c1e1d00 */
[----:B------:R1:W5:Y:S01]  /*0dc0*/  @P0 LDG.E.128 R12, desc[UR10][R128.64+0x10] ;  /* 0x0000100a800c0981 */ /* 0x000362000c1e1d00 */
[----:B------:R-:W-:Y:S02]  /*0dd0*/  IADD3 R179, PT, PT, R179, 0x80, RZ ;  /* 0x00000080b3b37810 */ /* 0x000fe40007ffe0ff */
[----:B------:R-:W-:Y:S01]  /*0de0*/  IADD3 R178, PT, PT, R178, 0x80, RZ ;  /* 0x00000080b2b27810 */ /* 0x000fe20007ffe0ff */
[C---:B---3--:R-:W-:Y:S01]  /*0df0*/  FADD.FTZ R126, -R177.reuse, R112 ;  /* 0x00000070b17e7221 */ /* 0x048fe20000010100 */
[C---:B------:R-:W-:Y:S01]  /*0e00*/  FADD.FTZ R132, -R177.reuse, R113 ;  /* 0x00000071b1847221 */ /* 0x040fe20000010100 */
[----:B------:R-:W-:Y:S01]  /*0e10*/  FADD.FTZ R114, -R177, R114 ;  /* 0x00000072b1727221 */ /* 0x000fe20000010100 */
[----:B----4-:R-:W-:-:S02]  /*0e20*/  PRMT R112, R116, 0x7632, R112 ;  /* 0x0000763274707816 */ /* 0x010fc40000000070 */
[----:B------:R-:W-:Y:S01]  /*0e30*/  SHF.L.U32 R113, R116, 0x10, RZ ;  /* 0x0000001074717819 */ /* 0x000fe200000006ff */
[C---:B0----5:R-:W-:Y:S01]  /*0e40*/  FMUL.FTZ R131, R145.reuse, R114 ;  /* 0x0000007291837220 */ /* 0x061fe20000410000 */
[----:B------:R-:W-:Y:S01]  /*0e50*/  SHF.L.U32 R114, R112, 0x10, RZ ;  /* 0x0000001070727819 */ /* 0x000fe200000006ff */
[----:B-1----:R-:W-:Y:S02]  /*0e60*/  FMUL.FTZ R129, R145, R126 ;  /* 0x0000007e91817220 */ /* 0x002fe40000410000 */
[-C--:B------:R-:W-:Y:S01]  /*0e70*/  FMUL.FTZ R130, R88, R113.reuse ;  /* 0x0000007158827220 */ /* 0x080fe20000410000 */
[--C-:B------:R-:W-:Y:S01]  /*0e80*/  FADD.FTZ R138, -R177, R115.reuse ;  /* 0x00000073b18a7221 */ /* 0x100fe20000010100 */
[C---:B------:R-:W-:Y:S01]  /*0e90*/  PRMT R115, R117.reuse, 0x7632, R115 ;  /* 0x0000763275737816 */ /* 0x040fe20000000073 */
[----:B------:R-:W-:Y:S01]  /*0ea0*/  FADD.FTZ R40, R40, R113 ;  /* 0x0000007128287221 */ /* 0x000fe20000010000 */
[----:B------:R-:W-:Y:S01]  /*0eb0*/  SHF.L.U32 R117, R117, 0x10, RZ ;  /* 0x0000001075757819 */ /* 0x000fe200000006ff */
[----:B------:R-:W-:Y:S01]  /*0ec0*/  FFMA.FTZ R64, R129, R113, R64 ;  /* 0x0000007181407223 */ /* 0x000fe20000010040 */
[----:B------:R-:W-:Y:S01]  /*0ed0*/  FADD.FTZ R112, R181, R130 ;  /* 0x00000082b5707221 */ /* 0x000fe20000010000 */
[----:B------:R-:W-:Y:S01]  /*0ee0*/  FMUL.FTZ R137, R89, R114 ;  /* 0x0000007259897220 */ /* 0x000fe20000410000 */
[----:B------:R-:W-:Y:S01]  /*0ef0*/  FMUL.FTZ R126, R145, R132 ;  /* 0x00000084917e7220 */ /* 0x000fe20000410000 */
[----:B------:R-:W-:Y:S01]  /*0f00*/  FFMA.FTZ R113, R129, R130, R180 ;  /* 0x0000008281717223 */ /* 0x000fe200000100b4 */
[----:B------:R-:W-:Y:S01]  /*0f10*/  SHF.L.U32 R116, R115, 0x10, RZ ;  /* 0x0000001073747819 */ /* 0x000fe200000006ff */
[----:B------:R-:W-:Y:S01]  /*0f20*/  FADD.FTZ R115, R112, R137 ;  /* 0x0000008970737221 */ /* 0x000fe20000010000 */
[----:B------:R-:W-:Y:S01]  /*0f30*/  FMUL.FTZ R132, R90, R117 ;  /* 0x000000755a847220 */ /* 0x000fe20000410000 */
[----:B------:R-:W-:Y:S01]  /*0f40*/  FFMA.FTZ R112, R126, R137, R113 ;  /* 0x000000897e707223 */ /* 0x000fe20000010071 */
[----:B------:R-:W-:Y:S01]  /*0f50*/  PRMT R134, R118, 0x7632, R134 ;  /* 0x0000763276867816 */ /* 0x000fe20000000086 */
[----:B------:R-:W-:Y:S01]  /*0f60*/  FFMA.FTZ R65, R126, R114, R65 ;  /* 0x000000727e417223 */ /* 0x000fe20000010041 */
[----:B------:R-:W-:Y:S01]  /*0f70*/  SHF.L.U32 R135, R118, 0x10, RZ ;  /* 0x0000001076877819 */ /* 0x000fe200000006ff */
[----:B------:R-:W-:Y:S01]  /*0f80*/  FADD.FTZ R41, R41, R114 ;  /* 0x0000007229297221 */ /* 0x000fe20000010000 */
[----:B--2---:R-:W-:Y:S01]  /*0f90*/  FADD.FTZ R120, -R177, R120 ;  /* 0x00000078b1787221 */ /* 0x004fe20000010100 */
        /* <DEDUP_REMOVED lines=16> */
[C---:B------:R-:W-:Y:S01]  /*10a0*/  FFMA.FTZ R113, R133.reuse, R134, R112 ;  /* 0x0000008685717223 */ /* 0x040fe20000010070 */
        /* <DEDUP_REMOVED lines=24> */
.L_x_4185:
[----:B------:R-:W-:Y:S05]  /*1230*/  BSYNC.RECONVERGENT B1 ;  /* 0x0000000000017941 */ /* 0x000fea0003800200 */
.L_x_4184:
        /* <DEDUP_REMOVED lines=10> */
[----:B------:R-:W1:Y:S02]  /*12e0*/  @P0 LDC.64 R146, c[0x0][0x438] ;  /* 0x00010e00ff920b82 */ /* 0x000e640000000a00 */
[----:B-1----:R-:W-:-:S05]  /*12f0*/  @P0 IMAD.WIDE.U32 R146, R178, 0x20, R146 ;  /* 0x00000020b2920825 */ /* 0x002fca00078e0092 */
[----:B------:R-:W5:Y:S04]  /*1300*/  @P0 LDG.E.128 R8, desc[UR10][R146.64] ;  /* 0x0000000a92080981 */ /* 0x000f68000c1e1d00 */
[----:B------:R1:W5:Y:S01]  /*1310*/  @P0 LDG.E.128 R4, desc[UR10][R146.64+0x10] ;  /* 0x0000100a92040981 */ /* 0x000362000c1e1d00 */
[C---:B--2---:R-:W-:Y:S01]  /*1320*/  FADD.FTZ R142, -R177.reuse, R113 ;  /* 0x00000071b18e7221 */ /* 0x044fe20000010100 */
[C---:B------:R-:W-:Y:S01]  /*1330*/  FADD.FTZ R114, -R177.reuse, R114 ;  /* 0x00000072b1727221 */ /* 0x040fe20000010100 */
[C---:B0-----:R-:W-:Y:S01]  /*1340*/  FADD.FTZ R148, -R177.reuse, R115 ;  /* 0x00000073b1947221 */ /* 0x041fe20000010100 */
[C---:B------:R-:W-:Y:S01]  /*1350*/  FADD.FTZ R112, -R177.reuse, R112 ;  /* 0x00000070b1707221 */ /* 0x040fe20000010100 */
[----:B---3--:R-:W-:Y:S01]  /*1360*/  FADD.FTZ R144, -R177, R116 ;  /* 0x00000074b1907221 */ /* 0x008fe20000010100 */
[C---:B-----5:R-:W-:Y:S01]  /*1370*/  FMUL.FTZ R149, R145.reuse, R114 ;  /* 0x0000007291957220 */ /* 0x060fe20000410000 */
[C---:B-1----:R-:W-:Y:S01]  /*1380*/  FMUL.FTZ R146, R145.reuse, R142 ;  /* 0x0000008e91927220 */ /* 0x042fe20000410000 */
[----:B------:R-:W-:Y:S01]  /*1390*/  FMUL.FTZ R147, R145, R112 ;  /* 0x0000007091937220 */ /* 0x000fe20000410000 */
[C---:B------:R-:W-:Y:S01]  /*13a0*/  FADD.FTZ R150, -R177.reuse, R117 ;  /* 0x00000075b1967221 */ /* 0x040fe20000010100 */
[C---:B----4-:R-:W-:Y:S01]  /*13b0*/  PRMT R113, R120.reuse, 0x7632, R113 ;  /* 0x0000763278717816 */ /* 0x050fe20000000071 */
[C---:B------:R-:W-:Y:S01]  /*13c0*/  FADD.FTZ R118, -R177.reuse, R118 ;  /* 0x00000076b1767221 */ /* 0x040fe20000010100 */
[----:B------:R-:W-:Y:S01]  /*13d0*/  SHF.L.U32 R115, R120, 0x10, RZ ;  /* 0x0000001078737819 */ /* 0x000fe200000006ff */
[----:B------:R-:W-:Y:S01]  /*13e0*/  FADD.FTZ R178, -R177, R119 ;  /* 0x00000077b1b27221 */ /* 0x000fe20000010100 */
[----:B------:R-:W-:Y:S01]  /*13f0*/  SHF.L.U32 R114, R113, 0x10, RZ ;  /* 0x0000001071727819 */ /* 0x000fe200000006ff */
[----:B------:R-:W-:Y:S01]  /*1400*/  FMUL.FTZ R148, R145, R148 ;  /* 0x0000009491947220 */ /* 0x000fe20000410000 */
[C---:B------:R-:W-:Y:S01]  /*1410*/  PRMT R116, R121.reuse, 0x7632, R116 ;  /* 0x0000763279747816 */ /* 0x040fe20000000074 */
[-C--:B------:R-:W-:Y:S01]  /*1420*/  FMUL.FTZ R152, R80, R115.reuse ;  /* 0x0000007350987220 */ /* 0x080fe20000410000 */
[----:B------:R-:W-:Y:S01]  /*1430*/  SHF.L.U32 R121, R121, 0x10, RZ ;  /* 0x0000001079797819 */ /* 0x000fe200000006ff */
[----:B------:R-:W-:Y:S01]  /*1440*/  FMUL.FTZ R155, R81, R114 ;  /* 0x00000072519b7220 */ /* 0x000fe20000410000 */
[----:B------:R-:W-:Y:S01]  /*1450*/  FADD.FTZ R32, R32, R115 ;  /* 0x0000007320207221 */ /* 0x000fe20000010000 */
[----:B------:R-:W-:Y:S01]  /*1460*/  FADD.FTZ R112, R181, R152 ;  /* 0x00000098b5707221 */ /* 0x000fe20000010000 */
[C---:B------:R-:W-:Y:S01]  /*1470*/  FFMA.FTZ R113, R147.reuse, R152, R180 ;  /* 0x0000009893717223 */ /* 0x040fe200000100b4 */
        /* <DEDUP_REMOVED lines=9> */
[----:B------:R-:W-:Y:S01]  /*1510*/  FMUL.FTZ R157, R83, R116 ;  /* 0x00000074539d7220 */ /* 0x000fe20000410000 */
[----:B------:R-:W-:Y:S01]  /*1520*/  FADD.FTZ R114, R115, R154 ;  /* 0x0000009a73727221 */ /* 0x000fe20000010000 */
[----:B------:R-:W-:Y:S01]  /*1530*/  FFMA.FTZ R113, R149, R154, R112 ;  /* 0x0000009a95717223 */ /* 0x000fe20000010070 */
[----:B------:R-:W-:Y:S01]  /*1540*/  FMUL.FTZ R153, R145, R118 ;  /* 0x0000007691997220 */ /* 0x000fe20000410000 */
        /* <DEDUP_REMOVED lines=34> */
.L_x_4181:
        /* <DEDUP_REMOVED lines=27> */
.L_x_4186:
[----:B----4-:R-:W-:Y:S05]  /*1920*/  BSYNC.RECONVERGENT B0 ;  /* 0x0000000000007941 */ /* 0x010fea0003800200 */
.L_x_4180:
        /* <DEDUP_REMOVED lines=31> */
.L_x_4188:
[----:B------:R-:W-:Y:S05]  /*1b20*/  BSYNC.RECONVERGENT B0 ;  /* 0x0000000000007941 */ /* 0x000fea0003800200 */
.L_x_4187:
[----:B------:R-:W1:Y:S08]  /*1b30*/  S2UR UR5, SR_CgaCtaId ;  /* 0x00000000000579c3 */ /* 0x000e700000008800 */
[----:B------:R-:W-:Y:S01]  /*1b40*/  BAR.SYNC.DEFER_BLOCKING 0x0 ;  /* 0x0000000000007b1d */ /* 0x000fe20000010000 */
[----:B-----5:R-:W-:Y:S02]  /*1b50*/  ISETP.GE.AND P3, PT, R175, 0x1, PT ;  /* 0x00000001af00780c */ /* 0x020fe40003f66270 */
[----:B------:R-:W-:-:S02]  /*1b60*/  ISETP.GE.U32.AND P2, PT, R0, 0x80, PT ;  /* 0x000000800000780c */ /* 0x000fc40003f46070 */
[----:B------:R-:W-:Y:S01]  /*1b70*/  ISETP.NE.AND P0, PT, RZ, UR9, PT ;  /* 0x00000009ff007c0c */ /* 0x000fe2000bf05270 */
[----:B------:R-:W-:Y:S01]  /*1b80*/  UMOV UR4, 0x400 ;  /* 0x0000040000047882 */ /* 0x000fe20000000000 */
[----:B------:R-:W-:Y:S07]  /*1b90*/  BSSY.RECONVERGENT B0, `(.L_x_4189) ;  /* 0x0000162000007945 */ /* 0x000fee0003800200 */
[----:B0-----:R-:W-:-:S05]  /*1ba0*/  @P3 IADD3 R120, PT, PT, R175, -0x1, RZ ;  /* 0xffffffffaf783810 */ /* 0x001fca0007ffe0ff */
[----:B------:R-:W-:Y:S01]  /*1bb0*/  @P3 IMAD R120, R120, R127, RZ ;  /* 0x0000007f78783224 */ /* 0x000fe200078e02ff */
[----:B-1----:R-:W-:-:S04]  /*1bc0*/  ULEA UR4, UR5, UR4, 0x18 ;  /* 0x0000000405047291 */ /* 0x002fc8000f8ec0ff */
[----:B------:R-:W-:Y:S02]  /*1bd0*/  UIADD3 UR5, UPT, UPT, UR4, 0x3020, URZ ;  /* 0x0000302004057890 */ /* 0x000fe4000fffe0ff */
[----:B------:R-:W-:Y:S02]  /*1be0*/  @!UP1 UIADD3 UR5, UPT, UPT, UR4, 0x3000, URZ ;  /* 0x0000300004059890 */ /* 0x000fe4000fffe0ff */
[----:B------:R-:W-:Y:S02]  /*1bf0*/  UIADD3 UR8, UPT, UPT, UR4, 0x3030, URZ ;  /* 0x0000303004087890 */ /* 0x000fe4000fffe0ff */
[----:B------:R-:W-:-:S05]  /*1c00*/  @!UP1 UIADD3 UR8, UPT, UPT, UR4, 0x3010, URZ ;  /* 0x0000301004089890 */ /* 0x000fca000fffe0ff */
[----:B------:R-:W0:Y:S04]  /*1c10*/  LDS.128 R112, [UR5] ;  /* 0x00000005ff707984 */ /* 0x000e280008000c00 */
        /* <DEDUP_REMOVED lines=34> */
.L_x_4193:
        /* <DEDUP_REMOVED lines=9> */
.L_x_4194:
        /* <DEDUP_REMOVED lines=9> */
.L_x_4195:
        /* <DEDUP_REMOVED lines=9> */
.L_x_4196:
        /* <DEDUP_REMOVED lines=9> */
.L_x_4197:
        /* <DEDUP_REMOVED lines=9> */
.L_x_4198:
        /* <DEDUP_REMOVED lines=9> */
.L_x_4199:
        /* <DEDUP_REMOVED lines=10> */
.L_x_4192:
        /* <DEDUP_REMOVED lines=42> */
.L_x_4201:
        /* <DEDUP_REMOVED lines=9> */
.L_x_4202:
        /* <DEDUP_REMOVED lines=9> */
.L_x_4203:
        /* <DEDUP_REMOVED lines=9> */
.L_x_4204:
        /* <DEDUP_REMOVED lines=9> */
.L_x_4205:
        /* <DEDUP_REMOVED lines=9> */
.L_x_4206:
        /* <DEDUP_REMOVED lines=9> */
.L_x_4207:
[----:B------:R-:W-:Y:S05]  /*2840*/  @!P3 BRA `(.L_x_4200) ;  /* 0x00000008002cb947 */ /* 0x000fea0003800000 */
[----:B------:R-:W-:-:S05]  /*2850*/  FMUL.FTZ R115, R111, UR15 ;  /* 0x0000000f6f737c20 */ /* 0x000fca0008410000 */
[----:B------:R-:W-:-:S04]  /*2860*/  F2FP.BF16.F32.PACK_AB R115, RZ, R115 ;  /* 0x00000073ff73723e */ /* 0x000fc800000010ff */
[----:B------:R-:W-:Y:S01]  /*2870*/  PRMT R103, R103, 0x5410, R115 ;  /* 0x0000541067677816 */ /* 0x000fe20000000073 */
[----:B------:R-:W-:Y:S06]  /*2880*/  BRA `(.L_x_4200) ;  /* 0x00000008001c7947 */ /* 0x000fec0003800000 */
.L_x_4191:
        /* <DEDUP_REMOVED lines=70> */
.L_x_4208:
        /* <DEDUP_REMOVED lines=17> */
[-CC-:B------:R-:W-:Y:S01]  /*2e00*/  @P1 FFMA.FTZ R123, R163, R114.reuse, R113.reuse ;  /* 0x00000072a37b1223 */ /* 0x180fe20000010071 */
[----:B------:R-:W-:Y:S01]  /*2e10*/  @P1 FADD.FTZ R108, R167, -R108 ;  /* 0x8000006ca76c1221 */ /* 0x000fe20000010000 */
[-C--:B------:R-:W-:Y:S01]  /*2e20*/  @P1 FFMA.FTZ R118, R162, R114.reuse, R113 ;  /* 0x00000072a2761223 */ /* 0x080fe20000010071 */
[----:B------:R-:W-:Y:S01]  /*2e30*/  @P1 FADD.FTZ R117, R166, -R117 ;  /* 0x80000075a6751221 */ /* 0x000fe20000010000 */
[----:B------:R-:W-:Y:S01]  /*2e40*/  @P1 FFMA.FTZ R178, R172, R114, R113 ;  /* 0x00000072acb21223 */ /* 0x000fe20000010071 */
[----:B------:R-:W-:Y:S01]  /*2e50*/  @P1 FADD.FTZ R123, R168, -R123 ;  /* 0x8000007ba87b1221 */ /* 0x000fe20000010000 */
[----:B------:R-:W-:Y:S01]  /*2e60*/  @P1 FADD.FTZ R118, R169, -R118 ;  /* 0x80000076a9761221 */ /* 0x000fe20000010000 */
[----:B------:R-:W3:Y:S01]  /*2e70*/  @P3 LDC R119, c[0x0][0x40c] ;  /* 0x00010300ff773b82 */ /* 0x000ee20000000800 */
[----:B0-----:R-:W-:Y:S01]  /*2e80*/  @P3 FMUL.FTZ R106, R121, R106 ;  /* 0x0000006a796a3220 */ /* 0x001fe20000410000 */
[----:B------:R-:W-:Y:S01]  /*2e90*/  @P1 FADD.FTZ R178, R171, -R178 ;  /* 0x800000b2abb21221 */ /* 0x000fe20000010000 */
[----:B------:R-:W-:Y:S01]  /*2ea0*/  MOV R107, R27 ;  /* 0x0000001b006b7202 */ /* 0x000fe20000000f00 */
[----:B------:R-:W-:-:S02]  /*2eb0*/  @P1 FFMA.FTZ R107, R145, R118, R27 ;  /* 0x00000076916b1223 */ /* 0x000fc4000001001b */
[----:B------:R-:W-:Y:S02]  /*2ec0*/  @P3 F2FP.BF16.F32.PACK_AB R122, RZ, R106 ;  /* 0x0000006aff7a323e */ /* 0x000fe400000010ff */
        /* <DEDUP_REMOVED lines=35> */
.L_x_4200:
        /* <DEDUP_REMOVED lines=11> */
.L_x_4190:
[----:B------:R-:W-:Y:S05]  /*31b0*/  BSYNC.RECONVERGENT B0 ;  /* 0x0000000000007941 */ /* 0x000fea0003800200 */
.L_x_4189:
        /* <DEDUP_REMOVED lines=76> */
.L_x_4212:
        /* <DEDUP_REMOVED lines=65> */
.L_x_4211:
        /* <DEDUP_REMOVED lines=46> */
.L_x_4215:
        /* <DEDUP_REMOVED lines=9> */
.L_x_4216:
        /* <DEDUP_REMOVED lines=9> */
.L_x_4217:
        /* <DEDUP_REMOVED lines=9> */
.L_x_4218:
        /* <DEDUP_REMOVED lines=9> */
.L_x_4219:
        /* <DEDUP_REMOVED lines=9> */
.L_x_4220:
        /* <DEDUP_REMOVED lines=9> */
.L_x_4221:
[----:B------:R-:W-:Y:S01]  /*40d0*/  MOV R104, R115 ;  /* 0x0000007300687202 */ /* 0x000fe20000000f00 */
[----:B------:R-:W-:Y:S06]  /*40e0*/  @!P3 BRA `(.L_x_4213) ;  /* 0x000000040034b947 */ /* 0x000fec0003800000 */
[----:B------:R-:W-:Y:S01]  /*40f0*/  FMUL.FTZ R116, R111, UR15 ;  /* 0x0000000f6f747c20 */ /* 0x000fe20008410000 */
[----:B------:R-:W-:-:S04]  /*4100*/  MOV R104, R115 ;  /* 0x0000007300687202 */ /* 0x000fc80000000f00 */
[----:B------:R-:W-:-:S04]  /*4110*/  F2FP.BF16.F32.PACK_AB R116, RZ, R116 ;  /* 0x00000074ff74723e */ /* 0x000fc800000010ff */
[----:B------:R-:W-:Y:S01]  /*4120*/  PRMT R103, R103, 0x5410, R116 ;  /* 0x0000541067677816 */ /* 0x000fe20000000074 */
[----:B------:R-:W-:Y:S06]  /*4130*/  BRA `(.L_x_4213) ;  /* 0x0000000400207947 */ /* 0x000fec0003800000 */
.L_x_4214:
        /* <DEDUP_REMOVED lines=9> */
.L_x_4222:
        /* <DEDUP_REMOVED lines=9> */
.L_x_4223:
        /* <DEDUP_REMOVED lines=9> */
.L_x_4224:
        /* <DEDUP_REMOVED lines=9> */
.L_x_4225:
        /* <DEDUP_REMOVED lines=9> */
.L_x_4226:
        /* <DEDUP_REMOVED lines=9> */
.L_x_4227:
        /* <DEDUP_REMOVED lines=9> */
.L_x_4228:
        /* <DEDUP_REMOVED lines=9> */
.L_x_4213:
        /* <DEDUP_REMOVED lines=9> */
.L_x_4210:
[----:B------:R-:W-:Y:S05]  /*4650*/  BSYNC.RECONVERGENT B0 ;  /* 0x0000000000007941 */ /* 0x000fea0003800200 */
.L_x_4209:
        /* <DEDUP_REMOVED lines=76> */
.L_x_4232:
        /* <DEDUP_REMOVED lines=65> */
.L_x_4231:
        /* <DEDUP_REMOVED lines=38> */
.L_x_4235:
        /* <DEDUP_REMOVED lines=9> */
.L_x_4236:
        /* <DEDUP_REMOVED lines=9> */
.L_x_4237:
        /* <DEDUP_REMOVED lines=9> */
.L_x_4238:
        /* <DEDUP_REMOVED lines=9> */
.L_x_4239:
        /* <DEDUP_REMOVED lines=9> */
.L_x_4240:
        /* <DEDUP_REMOVED lines=9> */
.L_x_4241:
        /* <DEDUP_REMOVED lines=13> */
.L_x_4234:
        /* <DEDUP_REMOVED lines=16> */
.L_x_4242:
        /* <DEDUP_REMOVED lines=9> */
.L_x_4243:
        /* <DEDUP_REMOVED lines=9> */
.L_x_4244:
        /* <DEDUP_REMOVED lines=9> */
.L_x_4245:
        /* <DEDUP_REMOVED lines=9> */
.L_x_4246:
        /* <DEDUP_REMOVED lines=9> */
.L_x_4247:
        /* <DEDUP_REMOVED lines=9> */
.L_x_4248:
[----:B------:R-:W-:-:S04]  /*5a20*/  @P3 F2FP.BF16.F32.PACK_AB R115, RZ, R115 ;  /* 0x00000073ff73323e */ /* 0x000fc800000010ff */
[----:B------:R-:W-:-:S07]  /*5a30*/  @P3 PRMT R103, R103, 0x5410, R115 ;  /* 0x0000541067673816 */ /* 0x000fce0000000073 */
.L_x_4233:
[----:B------:R-:W0:Y:S08]  /*5a40*/  @P0 LDC.64 R114, c[0x0][0x478] ;  /* 0x00011e00ff720b82 */ /* 0x000e300000000a00 */
[----:B------:R-:W1:Y:S01]  /*5a50*/  @P3 LDC.64 R116, c[0x0][0x468] ;  /* 0x00011a00ff743b82 */ /* 0x000e620000000a00 */
[----:B0-----:R-:W-:-:S05]  /*5a60*/  @P0 IMAD.WIDE.U32 R176, R176, 0x20, R114 ;  /* 0x00000020b0b00825 */ /* 0x001fca00078e0072 */
[----:B------:R3:W-:Y:S01]  /*5a70*/  @P0 STG.E.128 desc[UR10][R176.64], R104 ;  /* 0x00000068b0000986 */ /* 0x0007e2000c101d0a */
[----:B-1----:R-:W-:-:S03]  /*5a80*/  @P3 IMAD.WIDE.U32 R112, R112, 0x10, R116 ;  /* 0x0000001070703825 */ /* 0x002fc600078e0074 */
[----:B------:R3:W-:Y:S04]  /*5a90*/  @P0 STG.E.128 desc[UR10][R176.64+0x10], R108 ;  /* 0x0000106cb0000986 */ /* 0x0007e8000c101d0a */
[----:B------:R3:W-:Y:S02]  /*5aa0*/  @P3 STG.E.128 desc[UR10][R112.64], R100 ;  /* 0x0000006470003986 */ /* 0x0007e4000c101d0a */
.L_x_4230:
[----:B------:R-:W-:Y:S05]  /*5ab0*/  BSYNC.RECONVERGENT B0 ;  /* 0x0000000000007941 */ /* 0x000fea0003800200 */
.L_x_4229:
[----:B---3--:R-:W1:Y:S01]  /*5ac0*/  LDC.64 R112, c[0x0][0x380] ;  /* 0x0000e000ff707b82 */ /* 0x008e620000000a00 */
[----:B------:R-:W-:Y:S01]  /*5ad0*/  UPLOP3.LUT UP1, UPT, UPT, UPT, UP1, 0x40, 0x4 ;  /* 0x000000000004789c */ /* 0x000fe20003f2e810 */
[----:B-1----:R-:W-:-:S04]  /*5ae0*/  IADD3 R2, PT, PT, R2, R112, RZ ;  /* 0x0000007002027210 */ /* 0x002fc80007ffe0ff */
[----:B------:R-:W-:-:S13]  /*5af0*/  ISETP.GE.AND P0, PT, R2, R113, PT ;  /* 0x000000710200720c */ /* 0x000fda0003f06270 */
[----:B------:R-:W-:Y:S05]  /*5b00*/  @!P0 BRA `(.L_x_4249) ;  /* 0xffffffa800948947 */ /* 0x000fea000383ffff */
.L_x_4179:
        /* <DEDUP_REMOVED lines=31> */
.L_x_4250:
        /* <DEDUP_REMOVED lines=16> */
.L_x_10736:


//--------------------- .text._ZN10layer_norm13ln_bwd_kernelINS_13Kernel_traitsIf13__nv_bfloat16fS2_fjLj3072ELj1ELj1ELj4ELj16ENS_18Kernel_traits_baseILj3072EfS2_fS2_fjLj128EEEEELb0ELb0ELb1ELb1EEEvNS_9BwdParamsE --------------------------
	.section	.text._ZN10layer_norm13ln_bwd_kernelINS_13Kernel_traitsIf13__nv_bfloat16fS2_fjLj3072ELj1ELj1ELj4ELj16ENS_18Kernel_traits_baseILj3072EfS2_fS2_fjLj128EEEEELb0ELb0ELb1ELb1EEEvNS_9BwdParamsE,"ax",@progbits
	.align	128
        .global         _ZN10layer_norm13ln_bwd_kernelINS_13Kernel_traitsIf13__nv_bfloat16fS2_fjLj3072ELj1ELj1ELj4ELj16ENS_18Kernel_traits_baseILj3072EfS2_fS2_fjLj128EEEEELb0ELb0ELb1ELb1EEEvNS_9BwdParamsE
        .type           _ZN10layer_norm13ln_bwd_kernelINS_13Kernel_traitsIf13__nv_bfloat16fS2_fjLj3072ELj1ELj1ELj4ELj16ENS_18Kernel_traits_baseILj3072EfS2_fS2_fjLj128EEEEELb0ELb0ELb1ELb1EEEvNS_9BwdParamsE,@function
        .size           _ZN10layer_norm13ln_bwd_kernelINS_13Kernel_traitsIf13__nv_bfloat16fS2_fjLj3072ELj1ELj1ELj4ELj16ENS_18Kernel_traits_baseILj3072EfS2_fS2_fjLj128EEEEELb0ELb0ELb1ELb1EEEvNS_9BwdParamsE,(.L_x_10737 - _ZN10layer_norm13ln_bwd_kernelINS_13Kernel_traitsIf13__nv_bfloat16fS2_fjLj3072ELj1ELj1ELj4ELj16ENS_18Kernel_traits_baseILj3072EfS2_fS2_fjLj128EEEEELb0ELb0ELb1ELb1EEEvNS_9BwdParamsE)
        .other          _ZN10layer_norm13ln_bwd_kernelINS_13Kernel_traitsIf13__nv_bfloat16fS2_fjLj3072ELj1ELj1ELj4ELj16ENS_18Kernel_traits_baseILj3072EfS2_fS2_fjLj128EEEEELb0ELb0ELb1ELb1EEEvNS_9BwdParamsE,@"STO_CUDA_ENTRY STV_DEFAULT"
_ZN10layer_norm13ln_bwd_kernelINS_13Kernel_traitsIf13__nv_bfloat16fS2_fjLj3072ELj1ELj1ELj4ELj16ENS_18Kernel_traits_baseILj3072EfS2_fS2_fjLj128EEEEELb0ELb0ELb1ELb1EEEvNS_9BwdParamsE:
.text._ZN10layer_norm13ln_bwd_kernelINS_13Kernel_traitsIf13__nv_bfloat16fS2_fjLj3072ELj1ELj1ELj4ELj16ENS_18Kernel_traits_baseILj3072EfS2_fS2_fjLj128EEEEELb0ELb0ELb1ELb1EEEvNS_9BwdParamsE:
        /* <DEDUP_REMOVED lines=50> */
[----:B-1234-:R-:W-:-:S11]  /*0320*/  UPLOP3.LUT UP1, UPT, UPT, UPT, UPT, 0x40, 0x4 ;  /* 0x000000000004789c */ /* 0x01efd60003f2e870 */
.L_x_4310:
        /* <DEDUP_REMOVED lines=19> */
[----:B------:R-:W1:Y:S01]  /*0460*/  LDC.64 R140, c[0x0][0x428] ;  /* 0x00010a00ff8c7b82 */ /* 0x000e620000000a00 */
[----:B------:R-:W-:Y:S02]  /*0470*/  UIADD3 UR11, UPT, UPT, UR31, -0x1, URZ ;  /* 0xffffffff1f0b7890 */ /* 0x000fe4000fffe0ff */
[----:B------:R-:W-:Y:S02]  /*0480*/  USHF.R.S32.HI UR10, URZ, 0x1f, UR9 ;  /* 0x0000001fff0a7899 */ /* 0x000fe40008011409 */
[----:B------:R-:W-:Y:S02]  /*0490*/  UIMAD UR11, UR11, UR27, URZ ;  /* 0x0000001b0b0b72a4 */ /* 0x000fe4000f8e02ff */
[----:B------:R-:W-:Y:S01]  /*04a0*/  ULEA.HI UR10, UR10, UR9, URZ, 0x3 ;  /* 0x000000090a0a7291 */ /* 0x000fe2000f8f18ff */
[----:B------:R-:W2:Y:S01]  /*04b0*/  LDC.64 R146, c[0x0][0x3a8] ;  /* 0x0000ea00ff927b82 */ /* 0x000ea20000000a00 */
[----:B------:R-:W-:-:S02]  /*04c0*/  USHF.R.S32.HI UR9, URZ, 0x1f, UR11 ;  /* 0x0000001fff097899 */ /* 0x000fc4000801140b */
[----:B------:R-:W-:Y:S02]  /*04d0*/  USHF.R.S32.HI UR12, URZ, 0x1f, UR8 ;  /* 0x0000001fff0c7899 */ /* 0x000fe40008011408 */
[----:B------:R-:W-:Y:S01]  /*04e0*/  ULEA.HI UR9, UR9, UR11, URZ, 0x3 ;  /* 0x0000000b09097291 */ /* 0x000fe2000f8f18ff */
[----:B------:R-:W-:Y:S01]  /*04f0*/  MOV R2, UR10 ;  /* 0x0000000a00027c02 */ /* 0x000fe20008000f00 */
[----:B------:R-:W-:-:S04]  /*0500*/  ULEA UR13, UP0, UR8, UR22, 0x2 ;  /* 0x00000016080d7291 */ /* 0x000fc8000f8010ff */
[----:B------:R-:W-:Y:S02]  /*0510*/  ULEA.HI.X UR12, UR8, UR23, UR12, 0x2, UP0 ;  /* 0x00000017080c7291 */ /* 0x000fe400080f140c */
[----:B------:R-:W-:-:S04]  /*0520*/  MOV R116, UR13 ;  /* 0x0000000d00747c02 */ /* 0x000fc80008000f00 */
[----:B------:R-:W-:Y:S02]  /*0530*/  MOV R117, UR12 ;  /* 0x0000000c00757c02 */ /* 0x000fe40008000f00 */
[----:B0-----:R-:W-:-:S03]  /*0540*/  LEA.HI.SX32 R157, R2, R137, 0x1d ;  /* 0x00000089029d7211 */ /* 0x001fc600078feaff */
[----:B------:R-:W3:Y:S01]  /*0550*/  LDG.E R150, desc[UR14][R116.64] ;  /* 0x0000000e74967981 */ /* 0x000ee2000c1e1900 */
[----:B------:R-:W-:-:S04]  /*0560*/  MOV R2, UR9 ;  /* 0x0000000900027c02 */ /* 0x000fc80008000f00 */
[----:B------:R-:W-:Y:S01]  /*0570*/  LEA.HI.SX32 R137, R2, R137, 0x1d ;  /* 0x0000008902897211 */ /* 0x000fe200078feaff */
[----:B--2---:R-:W-:-:S03]  /*0580*/  IMAD.WIDE.U32 R2, R157, 0x20, R146 ;  /* 0x000000209d027825 */ /* 0x004fc600078e0092 */
[C---:B------:R-:W-:Y:S01]  /*0590*/  IADD3 R121, PT, PT, R137.reuse, 0x80, RZ ;  /* 0x0000008089797810 */ /* 0x040fe20007ffe0ff */
[--C-:B-1----:R-:W-:Y:S01]  /*05a0*/  IMAD.WIDE.U32 R124, R137, 0x10, R140.reuse ;  /* 0x00000010897c7825 */ /* 0x102fe200078e008c */
[----:B------:R-:W-:Y:S01]  /*05b0*/  IADD3 R151, PT, PT, R157, 0x80, RZ ;  /* 0x000000809d977810 */ /* 0x000fe20007ffe0ff */
[----:B------:R-:W2:Y:S01]  /*05c0*/  LDG.E.128 R152, desc[UR14][R2.64] ;  /* 0x0000000e02987981 */ /* 0x000ea2000c1e1d00 */
[----:B------:R-:W-:Y:S01]  /*05d0*/  IADD3 R137, PT, PT, R137, 0x100, RZ ;  /* 0x0000010089897810 */ /* 0x000fe20007ffe0ff */
[----:B------:R-:W-:Y:S02]  /*05e0*/  IMAD.WIDE.U32 R120, R121, 0x10, R140 ;  /* 0x0000001079787825 */ /* 0x000fe400078e008c */
[----:B------:R-:W4:Y:S02]  /*05f0*/  LDG.E.128 R124, desc[UR14][R124.64] ;  /* 0x0000000e7c7c7981 */ /* 0x000f24000c1e1d00 */
[----:B------:R-:W-:Y:S02]  /*0600*/  IMAD.WIDE.U32 R144, R151, 0x20, R146 ;  /* 0x0000002097907825 */ /* 0x000fe400078e0092 */
[----:B------:R-:W4:Y:S02]  /*0610*/  LDG.E.128 R112, desc[UR14][R2.64+0x10] ;  /* 0x0000100e02707981 */ /* 0x000f24000c1e1d00 */
[----:B------:R-:W-:-:S02]  /*0620*/  IMAD.WIDE.U32 R140, R137, 0x10, R140 ;  /* 0x00000010898c7825 */ /* 0x000fc400078e008c */
[----:B------:R-:W4:Y:S01]  /*0630*/  LDG.E.128 R120, desc[UR14][R120.64] ;  /* 0x0000000e78787981 */ /* 0x000f22000c1e1d00 */
[----:B------:R-:W-:-:S03]  /*0640*/  IADD3 R159, PT, PT, R157, 0x100, RZ ;  /* 0x000001009d9f7810 */ /* 0x000fc60007ffe0ff */
[----:B------:R-:W4:Y:S04]  /*0650*/  LDG.E.128 R116, desc[UR14][R144.64] ;  /* 0x0000000e90747981 */ /* 0x000f28000c1e1d00 */
[----:B------:R-:W4:Y:S01]  /*0660*/  LDG.E.128 R140, desc[UR14][R140.64] ;  /* 0x0000000e8c8c7981 */ /* 0x000f22000c1e1d00 */
[----:B------:R-:W-:-:S03]  /*0670*/  IMAD.WIDE.U32 R146, R159, 0x20, R146 ;  /* 0x000000209f927825 */ /* 0x000fc600078e0092 */
[----:B------:R0:W4:Y:S04]  /*0680*/  LDG.E.128 R128, desc[UR14][R144.64+0x10] ;  /* 0x0000100e90807981 */ /* 0x000128000c1e1d00 */
[----:B------:R-:W4:Y:S04]  /*0690*/  LDG.E.128 R132, desc[UR14][R146.64] ;  /* 0x0000000e92847981 */ /* 0x000f28000c1e1d00 */
[----:B------:R1:W4:Y:S01]  /*06a0*/  LDG.E.128 R136, desc[UR14][R146.64+0x10] ;  /* 0x0000100e92887981 */ /* 0x000322000c1e1d00 */
        /* <DEDUP_REMOVED lines=16> */
[----:B---3--:R-:W-:-:S05]  /*07b0*/  FSEL R169, R150, RZ, !P1 ;  /* 0x000000ff96a97208 */ /* 0x008fca0004800000 */
[C---:B--2---:R-:W-:Y:S01]  /*07c0*/  FADD.FTZ R152, -R169.reuse, R152 ;  /* 0x00000098a9987221 */ /* 0x044fe20000010100 */
[----:B------:R-:W-:Y:S01]  /*07d0*/  FADD.FTZ R154, -R169, R154 ;  /* 0x0000009aa99a7221 */ /* 0x000fe20000010100 */
[C---:B----4-:R-:W-:Y:S02]  /*07e0*/  PRMT R148, R124.reuse, 0x7632, R148 ;  /* 0x000076327c947816 */ /* 0x050fe40000000094 */
[----:B------:R-:W-:Y:S02]  /*07f0*/  SHF.L.U32 R149, R124, 0x10, RZ ;  /* 0x000000107c957819 */ /* 0x000fe400000006ff */
[C---:B0-----:R-:W-:Y:S02]  /*0800*/  PRMT R144, R125.reuse, 0x7632, R144 ;  /* 0x000076327d907816 */ /* 0x041fe40000000090 */
[----:B------:R-:W-:Y:S01]  /*0810*/  SHF.L.U32 R145, R125, 0x10, RZ ;  /* 0x000000107d917819 */ /* 0x000fe200000006ff */
[C---:B------:R-:W-:Y:S01]  /*0820*/  FADD.FTZ R125, -R169.reuse, R113 ;  /* 0x00000071a97d7221 */ /* 0x040fe20000010100 */
[C---:B------:R-:W-:Y:S01]  /*0830*/  FADD.FTZ R114, -R169.reuse, R114 ;  /* 0x00000072a9727221 */ /* 0x040fe20000010100 */
[C---:B-1----:R-:W-:Y:S01]  /*0840*/  PRMT R146, R126.reuse, 0x7632, R146 ;  /* 0x000076327e927816 */ /* 0x042fe20000000092 */
[C---:B------:R-:W-:Y:S01]  /*0850*/  FADD.FTZ R124, -R169.reuse, R112 ;  /* 0x00000070a97c7221 */ /* 0x040fe20000010100 */
[C---:B------:R-:W-:Y:S01]  /*0860*/  FADD.FTZ R155, -R169.reuse, R155 ;  /* 0x0000009ba99b7221 */ /* 0x040fe20000010100 */
[----:B------:R-:W-:Y:S01]  /*0870*/  SHF.L.U32 R147, R126, 0x10, RZ ;  /* 0x000000107e937819 */ /* 0x000fe200000006ff */
[C---:B------:R-:W-:Y:S01]  /*0880*/  FADD.FTZ R115, -R169.reuse, R115 ;  /* 0x00000073a9737221 */ /* 0x040fe20000010100 */
[C---:B------:R-:W-:Y:S01]  /*0890*/  PRMT R161, R122.reuse, 0x7632, R161 ;  /* 0x000076327aa17816 */ /* 0x040fe200000000a1 */
[----:B------:R-:W-:Y:S01]  /*08a0*/  FADD.FTZ R153, -R169, R153 ;  /* 0x00000099a9997221 */ /* 0x000fe20000010100 */
[----:B------:R-:W-:Y:S01]  /*08b0*/  SHF.L.U32 R163, R122, 0x10, RZ ;  /* 0x000000107aa37819 */ /* 0x000fe200000006ff */
[----:B------:R-:W-:Y:S01]  /*08c0*/  FMUL.FTZ R3, R152, UR30 ;  /* 0x0000001e98037c20 */ /* 0x000fe20008410000 */
[----:B------:R-:W-:Y:S01]  /*08d0*/  SHF.L.U32 R148, R148, 0x10, RZ ;  /* 0x0000001094947819 */ /* 0x000fe200000006ff */
[----:B------:R-:W-:Y:S01]  /*08e0*/  FMUL.FTZ R122, R125, UR30 ;  /* 0x0000001e7d7a7c20 */ /* 0x000fe20008410000 */
[----:B------:R-:W-:Y:S01]  /*08f0*/  FMUL.FTZ R126, R48, R149 ;  /* 0x00000095307e7220 */ /* 0x000fe20000410000 */
[C---:B------:R-:W-:Y:S01]  /*0900*/  FADD.FTZ R151, -R169.reuse, R116 ;  /* 0x00000074a9977221 */ /* 0x040fe20000010100 */
[C---:B------:R-:W-:Y:S01]  /*0910*/  FADD.FTZ R156, -R169.reuse, R117 ;  /* 0x00000075a99c7221 */ /* 0x040fe20000010100 */
[----:B------:R-:W-:Y:S01]  /*0920*/  FADD.FTZ R158, -R169, R119 ;  /* 0x00000077a99e7221 */ /* 0x000fe20000010100 */
[C---:B------:R-:W-:Y:S01]  /*0930*/  PRMT R157, R121.reuse, 0x7632, R157 ;  /* 0x00007632799d7816 */ /* 0x040fe2000000009d */
[----:B------:R-:W-:Y:S01]  /*0940*/  FMUL.FTZ R125, R114, UR30 ;  /* 0x0000001e727d7c20 */ /* 0x000fe20008410000 */
[----:B------:R-:W-:Y:S01]  /*0950*/  SHF.L.U32 R159, R121, 0x10, RZ ;  /* 0x00000010799f7819 */ /* 0x000fe200000006ff */
[----:B------:R-:W-:Y:S01]  /*0960*/  FMUL.FTZ R121, R154, UR30 ;  /* 0x0000001e9a797c20 */ /* 0x000fe20008410000 */
[----:B------:R-:W-:-:S02]  /*0970*/  PRMT R165, R123, 0x7632, R165 ;  /* 0x000076327ba57816 */ /* 0x000fc400000000a5 */
[----:B------:R-:W-:Y:S01]  /*0980*/  SHF.L.U32 R167, R123, 0x10, RZ ;  /* 0x000000107ba77819 */ /* 0x000fe200000006ff */
[----:B------:R-:W-:Y:S01]  /*0990*/  FMUL.FTZ R123, R124, UR30 ;  /* 0x0000001e7c7b7c20 */ /* 0x000fe20008410000 */
[C---:B------:R-:W-:Y:S01]  /*09a0*/  PRMT R117, R120.reuse, 0x7632, R117 ;  /* 0x0000763278757816 */ /* 0x040fe20000000075 */
[----:B------:R-:W-:Y:S01]  /*09b0*/  FMUL.FTZ R124, R115, UR30 ;  /* 0x0000001e737c7c20 */ /* 0x000fe20008410000 */
[----:B------:R-:W-:Y:S01]  /*09c0*/  SHF.L.U32 R119, R120, 0x10, RZ ;  /* 0x0000001078777819 */ /* 0x000fe200000006ff */
[----:B------:R-:W-:Y:S01]  /*09d0*/  FMUL.FTZ R120, R155, UR30 ;  /* 0x0000001e9b787c20 */ /* 0x000fe20008410000 */
[----:B------:R-:W-:Y:S02]  /*09e0*/  SHF.L.U32 R114, R144, 0x10, RZ ;  /* 0x0000001090727819 */ /* 0x000fe400000006ff */
[----:B------:R-:W-:Y:S01]  /*09f0*/  SHF.L.U32 R116, R146, 0x10, RZ ;  /* 0x0000001092747819 */ /* 0x000fe200000006ff */
[----:B------:R-:W-:Y:S01]  /*0a00*/  FMUL.FTZ R2, R153, UR30 ;  /* 0x0000001e99027c20 */ /* 0x000fe20008410000 */
[----:B------:R-:W-:Y:S01]  /*0a10*/  PRMT R181, R143, 0x7632, R181 ;  /* 0x000076328fb57816 */ /* 0x000fe200000000b5 */
[----:B------:R-:W-:Y:S01]  /*0a20*/  FFMA.FTZ R115, R3, R126, RZ ;  /* 0x0000007e03737223 */ /* 0x000fe200000100ff */
[----:B------:R-:W-:Y:S01]  /*0a30*/  SHF.L.U32 R113, R143, 0x10, RZ ;  /* 0x000000108f717819 */ /* 0x000fe200000006ff */
[----:B------:R-:W-:Y:S01]  /*0a40*/  FMUL.FTZ R143, R49, R148 ;  /* 0x00000094318f7220 */ /* 0x000fe20000410000 */
[C---:B------:R-:W-:Y:S01]  /*0a50*/  FADD.FTZ R160, -R169.reuse, R128 ;  /* 0x00000080a9a07221 */ /* 0x040fe20000010100 */
[----:B------:R-:W-:Y:S01]  /*0a60*/  FADD.FTZ R164, -R169, R130 ;  /* 0x00000082a9a47221 */ /* 0x000fe20000010100 */
[----:B------:R-:W-:Y:S01]  /*0a70*/  FADD.FTZ R154, RZ, R126 ;  /* 0x0000007eff9a7221 */ /* 0x000fe20000010000 */
[-C--:B------:R-:W-:Y:S01]  /*0a80*/  FFMA.FTZ R54, R121, R145.reuse, R54 ;  /* 0x0000009179367223 */ /* 0x080fe20000010036 */
[----:B------:R-:W-:Y:S01]  /*0a90*/  FADD.FTZ R98, R98, R145 ;  /* 0x0000009162627221 */ /* 0x000fe20000010000 */
[----:B------:R-:W-:Y:S01]  /*0aa0*/  FMUL.FTZ R128, R50, R145 ;  /* 0x0000009132807220 */ /* 0x000fe20000410000 */
[----:B------:R-:W-:Y:S01]  /*0ab0*/  FADD.FTZ R92, R92, R147 ;  /* 0x000000935c5c7221 */ /* 0x000fe20000010000 */
[-C--:B------:R-:W-:Y:S01]  /*0ac0*/  FFMA.FTZ R56, R123, R147.reuse, R56 ;  /* 0x000000937b387223 */ /* 0x080fe20000010038 */
[----:B------:R-:W-:Y:S01]  /*0ad0*/  FMUL.FTZ R130, R44, R147 ;  /* 0x000000932c827220 */ /* 0x000fe20000410000 */
[-C--:B------:R-:W-:Y:S01]  /*0ae0*/  FFMA.FTZ R55, R120, R114.reuse, R55 ;  /* 0x0000007278377223 */ /* 0x080fe20000010037 */
[----:B------:R-:W-:Y:S01]  /*0af0*/  FADD.FTZ R99, R99, R114 ;  /* 0x0000007263637221 */ /* 0x000fe20000010000 */
[----:B------:R-:W-:Y:S01]  /*0b00*/  FMUL.FTZ R145, R51, R114 ;  /* 0x0000007233917220 */ /* 0x000fe20000410000 */
[----:B------:R-:W-:Y:S01]  /*0b10*/  FADD.FTZ R93, R93, R116 ;  /* 0x000000745d5d7221 */ /* 0x000fe20000010000 */
[-C--:B------:R-:W-:Y:S01]  /*0b20*/  FFMA.FTZ R57, R122, R116.reuse, R57 ;  /* 0x000000747a397223 */ /* 0x080fe20000010039 */
[----:B------:R-:W-:Y:S01]  /*0b30*/  FMUL.FTZ R147, R45, R116 ;  /* 0x000000742d937220 */ /* 0x000fe20000410000 */
[----:B------:R-:W-:Y:S01]  /*0b40*/  SHF.L.U32 R116, R117, 0x10, RZ ;  /* 0x0000001075747819 */ /* 0x000fe200000006ff */
[----:B------:R-:W-:Y:S01]  /*0b50*/  FFMA.FTZ R114, R2, R143, R115 ;  /* 0x0000008f02727223 */ /* 0x000fe20000010073 */
[----:B------:R-:W-:Y:S01]  /*0b60*/  FADD.FTZ R117, R143, R154 ;  /* 0x0000009a8f757221 */ /* 0x000fe20000010000 */
[----:B------:R-:W-:Y:S01]  /*0b70*/  FADD.FTZ R172, -R169, R134 ;  /* 0x00000086a9ac7221 */ /* 0x000fe20000010100 */
[----:B------:R-:W-:Y:S01]  /*0b80*/  FMUL.FTZ R134, R156, UR30 ;  /* 0x0000001e9c867c20 */ /* 0x000fe20008410000 */
[----:B------:R-:W-:Y:S01]  /*0b90*/  FFMA.FTZ R115, R121, R128, R114 ;  /* 0x0000008079737223 */ /* 0x000fe20000010072 */
[----:B------:R-:W-:Y:S01]  /*0ba0*/  FADD.FTZ R156, R128, R117 ;  /* 0x00000075809c7221 */ /* 0x000fe20000010000 */
[----:B------:R-:W-:-:S02]  /*0bb0*/  PRMT R150, R127, 0x7632, R150 ;  /* 0x000076327f967816 */ /* 0x000fc40000000096 */
[----:B------:R-:W-:Y:S01]  /*0bc0*/  FFMA.FTZ R114, R120, R145, R115 ;  /* 0x0000009178727223 */ /* 0x000fe20000010073 */
[----:B------:R-:W-:Y:S01]  /*0bd0*/  FADD.FTZ R117, R145, R156 ;  /* 0x0000009c91757221 */ /* 0x000fe20000010000 */
[----:B------:R-:W-:Y:S01]  /*0be0*/  SHF.L.U32 R127, R127, 0x10, RZ ;  /* 0x000000107f7f7819 */ /* 0x000fe200000006ff */
[----:B------:R-:W-:Y:S01]  /*0bf0*/  FADD.FTZ R176, -R169, R136 ;  /* 0x00000088a9b07221 */ /* 0x000fe20000010100 */
[----:B------:R-:W-:Y:S01]  /*0c00*/  FMUL.FTZ R136, R158, UR30 ;  /* 0x0000001e9e887c20 */ /* 0x000fe20008410000 */
[----:B------:R-:W-:Y:S01]  /*0c10*/  FFMA.FTZ R115, R123, R130, R114 ;  /* 0x000000827b737223 */ /* 0x000fe20000010072 */
[----:B------:R-:W-:Y:S01]  /*0c20*/  FADD.FTZ R158, R130, R117 ;  /* 0x00000075829e7221 */ /* 0x000fe20000010000 */
[----:B------:R-:W-:Y:S01]  /*0c30*/  FADD.FTZ R168, -R169, R132 ;  /* 0x00000084a9a87221 */ /* 0x000fe20000010100 */
[----:B------:R-:W-:Y:S01]  /*0c40*/  SHF.L.U32 R150, R150, 0x10, RZ ;  /* 0x0000001096967819 */ /* 0x000fe200000006ff */
[----:B------:R-:W-:Y:S01]  /*0c50*/  FMUL.FTZ R132, R46, R127 ;  /* 0x0000007f2e847220 */ /* 0x000fe20000410000 */
[----:B------:R-:W-:Y:S01]  /*0c60*/  FFMA.FTZ R114, R122, R147, R115 ;  /* 0x000000937a727223 */ /* 0x000fe20000010073 */
[----:B------:R-:W-:Y:S01]  /*0c70*/  FADD.FTZ R117, R147, R158 ;  /* 0x0000009e93757221 */ /* 0x000fe20000010000 */
[----:B------:R-:W-:Y:S01]  /*0c80*/  FADD.FTZ R170, -R169, R133 ;  /* 0x00000085a9aa7221 */ /* 0x000fe20000010100 */
[----:B------:R-:W-:Y:S01]  /*0c90*/  FFMA.FTZ R52, R3, R149, R52 ;  /* 0x0000009503347223 */ /* 0x000fe20000010034 */
[----:B------:R-:W-:Y:S01]  /*0ca0*/  FADD.FTZ R96, R96, R149 ;  /* 0x0000009560607221 */ /* 0x000fe20000010000 */
[----:B------:R-:W-:Y:S01]  /*0cb0*/  FMUL.FTZ R133, R164, UR30 ;  /* 0x0000001ea4857c20 */ /* 0x000fe20008410000 */
[----:B------:R-:W-:Y:S01]  /*0cc0*/  FMUL.FTZ R149, R47, R150 ;  /* 0x000000962f957220 */ /* 0x000fe20000410000 */
[C---:B------:R-:W-:Y:S01]  /*0cd0*/  FFMA.FTZ R115, R125.reuse, R132, R114 ;  /* 0x000000847d737223 */ /* 0x040fe20000010072 */
[----:B------:R-:W-:Y:S01]  /*0ce0*/  FADD.FTZ R164, R132, R117 ;  /* 0x0000007584a47221 */ /* 0x000fe20000010000 */
[----:B------:R-:W-:Y:S01]  /*0cf0*/  FADD.FTZ R94, R94, R127 ;  /* 0x0000007f5e5e7221 */ /* 0x000fe20000010000 */
[----:B------:R-:W-:Y:S01]  /*0d00*/  FFMA.FTZ R58, R125, R127, R58 ;  /* 0x0000007f7d3a7223 */ /* 0x000fe2000001003a */
[----:B------:R-:W-:Y:S01]  /*0d10*/  FFMA.FTZ R53, R2, R148, R53 ;  /* 0x0000009402357223 */ /* 0x000fe20000010035 */
[----:B------:R-:W-:Y:S01]  /*0d20*/  FADD.FTZ R97, R97, R148 ;  /* 0x0000009461617221 */ /* 0x000fe20000010000 */
[----:B------:R-:W-:Y:S01]  /*0d30*/  FMUL.FTZ R127, R151, UR30 ;  /* 0x0000001e977f7c20 */ /* 0x000fe20008410000 */
[----:B------:R-:W-:Y:S01]  /*0d40*/  FMUL.FTZ R148, R40, R119 ;  /* 0x0000007728947220 */ /* 0x000fe20000410000 */
[----:B------:R-:W-:Y:S01]  /*0d50*/  FFMA.FTZ R114, R124, R149, R115 ;  /* 0x000000957c727223 */ /* 0x000fe20000010073 */
[----:B------:R-:W-:Y:S01]  /*0d60*/  FADD.FTZ R117, R149, R164 ;  /* 0x000000a495757221 */ /* 0x000fe20000010000 */
[----:B------:R-:W-:Y:S01]  /*0d70*/  FADD.FTZ R118, -R169, R118 ;  /* 0x00000076a9767221 */ /* 0x000fe20000010100 */
[-C--:B------:R-:W-:Y:S01]  /*0d80*/  FFMA.FTZ R61, R134, R116.reuse, R61 ;  /* 0x00000074863d7223 */ /* 0x080fe2000001003d */
[----:B------:R-:W-:Y:S01]  /*0d90*/  FADD.FTZ R89, R89, R116 ;  /* 0x0000007459597221 */ /* 0x000fe20000010000 */
[----:B------:R-:W-:Y:S01]  /*0da0*/  FMUL.FTZ R151, R41, R116 ;  /* 0x0000007429977220 */ /* 0x000fe20000410000 */
[----:B------:R-:W-:Y:S01]  /*0db0*/  FFMA.FTZ R115, R127, R148, R114 ;  /* 0x000000947f737223 */ /* 0x000fe20000010072 */
[----:B------:R-:W-:Y:S01]  /*0dc0*/  FADD.FTZ R162, -R169, R129 ;  /* 0x00000081a9a27221 */ /* 0x000fe20000010100 */
[----:B------:R-:W-:Y:S01]  /*0dd0*/  FADD.FTZ R116, R148, R117 ;  /* 0x0000007594747221 */ /* 0x000fe20000010000 */
[----:B------:R-:W-:Y:S01]  /*0de0*/  FMUL.FTZ R129, R118, UR30 ;  /* 0x0000001e76817c20 */ /* 0x000fe20008410000 */
[----:B------:R-:W-:Y:S01]  /*0df0*/  FADD.FTZ R95, R95, R150 ;  /* 0x000000965f5f7221 */ /* 0x000fe20000010000 */
[----:B------:R-:W-:Y:S01]  /*0e00*/  FFMA.FTZ R59, R124, R150, R59 ;  /* 0x000000967c3b7223 */ /* 0x000fe2000001003b */
[----:B------:R-:W-:Y:S01]  /*0e10*/  SHF.L.U32 R118, R157, 0x10, RZ ;  /* 0x000000109d767819 */ /* 0x000fe200000006ff */
[----:B------:R-:W-:Y:S01]  /*0e20*/  FMUL.FTZ R150, R42, R159 ;  /* 0x0000009f2a967220 */ /* 0x000fe20000410000 */
[----:B------:R-:W-:Y:S01]  /*0e30*/  FFMA.FTZ R114, R134, R151, R115 ;  /* 0x0000009786727223 */ /* 0x000fe20000010073 */
[----:B------:R-:W-:Y:S01]  /*0e40*/  FADD.FTZ R117, R151, R116 ;  /* 0x0000007497757221 */ /* 0x000fe20000010000 */
[----:B------:R-:W-:Y:S01]  /*0e50*/  FADD.FTZ R166, -R169, R131 ;  /* 0x00000083a9a67221 */ /* 0x000fe20000010100 */
[----:B------:R-:W-:Y:S01]  /*0e60*/  FMUL.FTZ R153, R43, R118 ;  /* 0x000000762b997220 */ /* 0x000fe20000410000 */
[----:B------:R-:W-:Y:S01]  /*0e70*/  FFMA.FTZ R115, R129, R150, R114 ;  /* 0x0000009681737223 */ /* 0x000fe20000010072 */
[----:B------:R-:W-:Y:S01]  /*0e80*/  FADD.FTZ R116, R150, R117 ;  /* 0x0000007596747221 */ /* 0x000fe20000010000 */
[----:B------:R-:W-:Y:S01]  /*0e90*/  FMUL.FTZ R131, R160, UR30 ;  /* 0x0000001ea0837c20 */ /* 0x000fe20008410000 */
[----:B------:R-:W-:Y:S01]  /*0ea0*/  SHF.L.U32 R160, R161, 0x10, RZ ;  /* 0x00000010a1a07819 */ /* 0x000fe200000006ff */
[----:B------:R-:W-:Y:S01]  /*0eb0*/  FMUL.FTZ R152, R36, R163 ;  /* 0x000000a324987220 */ /* 0x000fe20000410000 */
[----:B------:R-:W-:Y:S01]  /*0ec0*/  FFMA.FTZ R114, R136, R153, R115 ;  /* 0x0000009988727223 */ /* 0x000fe20000010073 */
[----:B------:R-:W-:Y:S01]  /*0ed0*/  FADD.FTZ R117, R153, R116 ;  /* 0x0000007499757221 */ /* 0x000fe20000010000 */
[----:B------:R-:W-:Y:S01]  /*0ee0*/  FADD.FTZ R180, -R169, R138 ;  /* 0x0000008aa9b47221 */ /* 0x000fe20000010100 */
[----:B------:R-:W-:Y:S01]  /*0ef0*/  FMUL.FTZ R138, R162, UR30 ;  /* 0x0000001ea28a7c20 */ /* 0x000fe20008410000 */
[----:B------:R-:W-:Y:S01]  /*0f00*/  FMUL.FTZ R155, R37, R160 ;  /* 0x000000a0259b7220 */ /* 0x000fe20000410000 */
[----:B------:R-:W-:Y:S01]  /*0f10*/  FFMA.FTZ R115, R131, R152, R114 ;  /* 0x0000009883737223 */ /* 0x000fe20000010072 */
[----:B------:R-:W-:Y:S01]  /*0f20*/  FADD.FTZ R116, R152, R117 ;  /* 0x0000007598747221 */ /* 0x000fe20000010000 */
[----:B------:R-:W-:Y:S01]  /*0f30*/  SHF.L.U32 R162, R165, 0x10, RZ ;  /* 0x00000010a5a27819 */ /* 0x000fe200000006ff */
[----:B------:R-:W-:Y:S01]  /*0f40*/  FMUL.FTZ R154, R38, R167 ;  /* 0x000000a7269a7220 */ /* 0x000fe20000410000 */
[----:B------:R-:W-:Y:S01]  /*0f50*/  FFMA.FTZ R114, R138, R155, R115 ;  /* 0x0000009b8a727223 */ /* 0x000fe20000010073 */
[----:B------:R-:W-:Y:S01]  /*0f60*/  FADD.FTZ R117, R155, R116 ;  /* 0x000000749b757221 */ /* 0x000fe20000010000 */
[C---:B------:R-:W-:Y:S01]  /*0f70*/  FADD.FTZ R174, -R169.reuse, R135 ;  /* 0x00000087a9ae7221 */ /* 0x040fe20000010100 */
[C---:B------:R-:W-:Y:S01]  /*0f80*/  FADD.FTZ R178, -R169.reuse, R137 ;  /* 0x00000089a9b27221 */ /* 0x040fe20000010100 */
[----:B------:R-:W-:Y:S01]  /*0f90*/  FADD.FTZ R112, -R169, R139 ;  /* 0x0000008ba9707221 */ /* 0x000fe20000010100 */
[C---:B------:R-:W-:Y:S01]  /*0fa0*/  PRMT R169, R140.reuse, 0x7632, R169 ;  /* 0x000076328ca97816 */ /* 0x040fe200000000a9 */
[----:B------:R-:W-:Y:S01]  /*0fb0*/  FMUL.FTZ R157, R39, R162 ;  /* 0x000000a2279d7220 */ /* 0x000fe20000410000 */
[----:B------:R-:W-:Y:S01]  /*0fc0*/  SHF.L.U32 R171, R140, 0x10, RZ ;  /* 0x000000108cab7819 */ /* 0x000fe200000006ff */
[----:B------:R-:W-:Y:S01]  /*0fd0*/  FMUL.FTZ R140, R166, UR30 ;  /* 0x0000001ea68c7c20 */ /* 0x000fe20008410000 */
[----:B------:R-:W-:Y:S01]  /*0fe0*/  FFMA.FTZ R115, R133, R154, R114 ;  /* 0x0000009a85737223 */ /* 0x000fe20000010072 */
[----:B------:R-:W-:Y:S01]  /*0ff0*/  FADD.FTZ R114, R154, R117 ;  /* 0x000000759a727221 */ /* 0x000fe20000010000 */
[----:B------:R-:W-:Y:S01]  /*1000*/  SHF.L.U32 R166, R169, 0x10, RZ ;  /* 0x00000010a9a67819 */ /* 0x000fe200000006ff */
[----:B------:R-:W-:Y:S01]  /*1010*/  FMUL.FTZ R135, R168, UR30 ;  /* 0x0000001ea8877c20 */ /* 0x000fe20008410000 */
[----:B------:R-:W-:Y:S01]  /*1020*/  FFMA.FTZ R116, R140, R157, R115 ;  /* 0x0000009d8c747223 */ /* 0x000fe20000010073 */
[----:B------:R-:W-:Y:S01]  /*1030*/  FMUL.FTZ R156, R32, R171 ;  /* 0x000000ab209c7220 */ /* 0x000fe20000410000 */
[----:B------:R-:W-:Y:S01]  /*1040*/  FADD.FTZ R115, R157, R114 ;  /* 0x000000729d737221 */ /* 0x000fe20000010000 */
[----:B------:R-:W-:Y:S01]  /*1050*/  PRMT R173, R141, 0x7632, R173 ;  /* 0x000076328dad7816 */ /* 0x000fe200000000ad */
[----:B------:R-:W-:Y:S01]  /*1060*/  FFMA.FTZ R62, R129, R159, R62 ;  /* 0x0000009f813e7223 */ /* 0x000fe2000001003e */
[----:B------:R-:W-:Y:S01]  /*1070*/  SHF.L.U32 R175, R141, 0x10, RZ ;  /* 0x000000108daf7819 */ /* 0x000fe200000006ff */
[----:B------:R-:W-:Y:S01]  /*1080*/  FADD.FTZ R90, R90, R159 ;  /* 0x0000009f5a5a7221 */ /* 0x000fe20000010000 */
        /* <DEDUP_REMOVED lines=8> */
[----:B------:R-:W-:Y:S01]  /*1110*/  FMUL.FTZ R158, R34, R175 ;  /* 0x000000af229e7220 */ /* 0x000fe20000410000 */
[----:B------:R-:W-:Y:S01]  /*1120*/  FFMA.FTZ R116, R142, R159, R117 ;  /* 0x0000009f8e747223 */ /* 0x000fe20000010075 */
[----:B------:R-:W-:Y:S01]  /*1130*/  FADD.FTZ R115, R114, R159 ;  /* 0x0000009f72737221 */ /* 0x000fe20000010000 */
[----:B------:R-:W-:Y:S01]  /*1140*/  FMUL.FTZ R144, R174, UR30 ;  /* 0x0000001eae907c20 */ /* 0x000fe20008410000 */
[----:B------:R-:W-:Y:S01]  /*1150*/  FMUL.FTZ R161, R35, R168 ;  /* 0x000000a823a17220 */ /* 0x000fe20000410000 */
[----:B------:R-:W-:Y:S01]  /*1160*/  FFMA.FTZ R117, R137, R158, R116 ;  /* 0x0000009e89757223 */ /* 0x000fe20000010074 */
[----:B------:R-:W-:Y:S01]  /*1170*/  FADD.FTZ R114, R115, R158 ;  /* 0x0000009e73727221 */ /* 0x000fe20000010000 */
[----:B------:R-:W-:Y:S01]  /*1180*/  SHF.L.U32 R164, R177, 0x10, RZ ;  /* 0x00000010b1a47819 */ /* 0x000fe200000006ff */
[----:B------:R-:W-:Y:S01]  /*1190*/  FADD.FTZ R85, R85, R160 ;  /* 0x000000a055557221 */ /* 0x000fe20000010000 */
[----:B------:R-:W-:Y:S01]  /*11a0*/  FFMA.FTZ R65, R138, R160, R65 ;  /* 0x000000a08a417223 */ /* 0x000fe20000010041 */
[----:B------:R-:W-:Y:S01]  /*11b0*/  FMUL.FTZ R139, R176, UR30 ;  /* 0x0000001eb08b7c20 */ /* 0x000fe20008410000 */
[----:B------:R-:W-:Y:S01]  /*11c0*/  FMUL.FTZ R160, R28, R179 ;  /* 0x000000b31ca07220 */ /* 0x000fe20000410000 */
[----:B------:R-:W-:Y:S01]  /*11d0*/  FFMA.FTZ R116, R144, R161, R117 ;  /* 0x000000a190747223 */ /* 0x000fe20000010075 */
[----:B------:R-:W-:Y:S01]  /*11e0*/  FADD.FTZ R115, R114, R161 ;  /* 0x000000a172737221 */ /* 0x000fe20000010000 */
[----:B------:R-:W-:Y:S01]  /*11f0*/  FMUL.FTZ R141, R180, UR30 ;  /* 0x0000001eb48d7c20 */ /* 0x000fe20008410000 */
[----:B------:R-:W-:Y:S01]  /*1200*/  FADD.FTZ R84, R84, R163 ;  /* 0x000000a354547221 */ /* 0x000fe20000010000 */
[----:B------:R-:W-:Y:S01]  /*1210*/  FFMA.FTZ R64, R131, R163, R64 ;  /* 0x000000a383407223 */ /* 0x000fe20000010040 */
[----:B------:R-:W-:Y:S01]  /*1220*/  FMUL.FTZ R146, R178, UR30 ;  /* 0x0000001eb2927c20 */ /* 0x000fe20008410000 */
[----:B------:R-:W-:Y:S01]  /*1230*/  FMUL.FTZ R163, R29, R164 ;  /* 0x000000a41da37220 */ /* 0x000fe20000410000 */
[----:B------:R-:W-:Y:S01]  /*1240*/  FFMA.FTZ R117, R139, R160, R116 ;  /* 0x000000a08b757223 */ /* 0x000fe20000010074 */
[----:B------:R-:W-:Y:S01]  /*1250*/  FADD.FTZ R114, R115, R160 ;  /* 0x000000a073727221 */ /* 0x000fe20000010000 */
[----:B------:R-:W-:Y:S01]  /*1260*/  FADD.FTZ R87, R87, R162 ;  /* 0x000000a257577221 */ /* 0x000fe20000010000 */
[----:B------:R-:W-:Y:S01]  /*1270*/  FFMA.FTZ R67, R140, R162, R67 ;  /* 0x000000a28c437223 */ /* 0x000fe20000010043 */
[----:B------:R-:W-:Y:S01]  /*1280*/  FFMA.FTZ R69, R142, R166, R69 ;  /* 0x000000a68e457223 */ /* 0x000fe20000010045 */
[----:B------:R-:W-:Y:S01]  /*1290*/  FADD.FTZ R81, R81, R166 ;  /* 0x000000a651517221 */ /* 0x000fe20000010000 */
[----:B------:R-:W-:Y:S01]  /*12a0*/  SHF.L.U32 R166, R181, 0x10, RZ ;  /* 0x00000010b5a67819 */ /* 0x000fe200000006ff */
[-C--:B------:R-:W-:Y:S01]  /*12b0*/  FFMA.FTZ R74, R141, R113.reuse, R74 ;  /* 0x000000718d4a7223 */ /* 0x080fe2000001004a */
        /* <DEDUP_REMOVED lines=28> */
[----:B------:R-:W-:Y:S06]  /*1480*/  BRA `(.L_x_4253) ;  /* 0x0000000000547947 */ /* 0x000fec0003800000 */
.L_x_4252:
[----:B------:R-:W-:-:S04]  /*1490*/  ISETP.NE.U32.AND P0, PT, RZ, UR4, PT ;  /* 0x00000004ff007c0c */ /* 0x000fc8000bf05070 */
[----:B------:R-:W-:-:S13]  /*14a0*/  ISETP.NE.AND.EX P0, PT, RZ, UR5, PT, P0 ;  /* 0x00000005ff007c0c */ /* 0x000fda000bf05300 */
[----:B------:R-:W-:Y:S05]  /*14b0*/  @!P0 BRA `(.L_x_4253) ;  /* 0x0000000000488947 */ /* 0x000fea0003800000 */
[----:B------:R-:W0:Y:S01]  /*14c0*/  S2R R4, SR_TID.X ;  /* 0x0000000000047919 */ /* 0x000e220000002100 */
[----:B------:R-:W-:Y:S01]  /*14d0*/  UIMAD UR9, UR8, UR27, URZ ;  /* 0x0000001b080972a4 */ /* 0x000fe2000f8e02ff */
[----:B------:R-:W1:Y:S03]  /*14e0*/  LDC.64 R116, c[0x0][0x438] ;  /* 0x00010e00ff747b82 */ /* 0x000e660000000a00 */
[----:B------:R-:W-:-:S04]  /*14f0*/  USHF.R.S32.HI UR10, URZ, 0x1f, UR9 ;  /* 0x0000001fff0a7899 */ /* 0x000fc80008011409 */
[----:B------:R-:W-:-:S06]  /*1500*/  ULEA.HI UR10, UR10, UR9, URZ, 0x3 ;  /* 0x000000090a0a7291 */ /* 0x000fcc000f8f18ff */
[----:B------:R-:W-:-:S04]  /*1510*/  MOV R113, UR10 ;  /* 0x0000000a00717c02 */ /* 0x000fc80008000f00 */
[----:B0-----:R-:W-:-:S04]  /*1520*/  LEA.HI.SX32 R113, R113, R4, 0x1d ;  /* 0x0000000471717211 */ /* 0x001fc800078feaff */
[C---:B------:R-:W-:Y:S02]  /*1530*/  IADD3 R115, PT, PT, R113.reuse, 0x80, RZ ;  /* 0x0000008071737810 */ /* 0x040fe40007ffe0ff */
[C---:B------:R-:W-:Y:S01]  /*1540*/  IADD3 R5, PT, PT, R113.reuse, 0x100, RZ ;  /* 0x0000010071057810 */ /* 0x040fe20007ffe0ff */
[----:B-1----:R-:W-:-:S04]  /*1550*/  IMAD.WIDE.U32 R112, R113, 0x20, R116 ;  /* 0x0000002071707825 */ /* 0x002fc800078e0074 */
        /* <DEDUP_REMOVED lines=8> */
.L_x_4253:
        /* <DEDUP_REMOVED lines=32> */
.L_x_4255:
[----:B------:R-:W-:Y:S05]  /*17e0*/  BSYNC.RECONVERGENT B0 ;  /* 0x0000000000007941 */ /* 0x000fea0003800200 */
.L_x_4254:
        /* <DEDUP_REMOVED lines=14> */
[----:B------:R-:W-:-:S05]  /*18d0*/  @!UP1 UIADD3 UR11, UPT, UPT, UR9, 0x3010, URZ ;  /* 0x00003010090b9890 */ /* 0x000fca000fffe0ff */
[----:B0-----:R-:W0:Y:S04]  /*18e0*/  LDS.128 R112, [UR10] ;  /* 0x0000000aff707984 */ /* 0x001e280008000c00 */
[----:B------:R-:W1:Y:S01]  /*18f0*/  LDS.128 R116, [UR11] ;  /* 0x0000000bff747984 */ /* 0x000e620008000c00 */
[----:B0-----:R-:W-:Y:S01]  /*1900*/  FADD.FTZ R168, RZ, R113 ;  /* 0x00000071ffa87221 */ /* 0x001fe20000010000 */
[----:B------:R-:W-:Y:S01]  /*1910*/  FADD.FTZ R113, RZ, R112 ;  /* 0x00000070ff717221 */ /* 0x000fe20000010000 */
[----:B------:R-:W-:Y:S02]  /*1920*/  IMAD R112, R167, UR8, RZ ;  /* 0x00000008a7707c24 */ /* 0x000fe4000f8e02ff */
[----:B------:R-:W-:Y:S01]  /*1930*/  FADD.FTZ R168, R115, R168 ;  /* 0x000000a873a87221 */ /* 0x000fe20000010000 */
[----:B------:R-:W-:Y:S01]  /*1940*/  FADD.FTZ R113, R114, R113 ;  /* 0x0000007172717221 */ /* 0x000fe20000010000 */
[----:B------:R-:W-:-:S02]  /*1950*/  @P2 SHF.R.S32.HI R115, RZ, 0x1f, R0 ;  /* 0x0000001fff732819 */ /* 0x000fc40000011400 */
[----:B-1----:R-:W-:Y:S01]  /*1960*/  FADD.FTZ R168, R168, R117 ;  /* 0x00000075a8a87221 */ /* 0x002fe20000010000 */
[----:B------:R-:W-:Y:S01]  /*1970*/  FADD.FTZ R113, R113, R116 ;  /* 0x0000007471717221 */ /* 0x000fe20000010000 */
[----:B------:R-:W-:Y:S02]  /*1980*/  SHF.R.S32.HI R117, RZ, 0x1f, R112 ;  /* 0x0000001fff757819 */ /* 0x000fe40000011470 */
[----:B------:R-:W-:Y:S01]  /*1990*/  FADD.FTZ R119, R119, R168 ;  /* 0x000000a877777221 */ /* 0x000fe20000010000 */
[----:B------:R-:W-:Y:S01]  /*19a0*/  FADD.FTZ R113, R118, R113 ;  /* 0x0000007176717221 */ /* 0x000fe20000010000 */
[----:B------:R-:W-:Y:S02]  /*19b0*/  LEA.HI R117, R117, R112, RZ, 0x3 ;  /* 0x0000007075757211 */ /* 0x000fe400078f18ff */
[----:B------:R-:W-:Y:S01]  /*19c0*/  FMUL.FTZ R119, R119, UR28 ;  /* 0x0000001c77777c20 */ /* 0x000fe20008410000 */
[----:B------:R-:W-:Y:S01]  /*19d0*/  FMUL.FTZ R114, R113, UR28 ;  /* 0x0000001c71727c20 */ /* 0x000fe20008410000 */
[----:B------:R-:W-:-:S02]  /*19e0*/  @P2 LEA.HI R115, R115, R0, RZ, 0x3 ;  /* 0x0000000073732211 */ /* 0x000fc400078f18ff */
[----:B------:R-:W-:Y:S02]  /*19f0*/  MOV R0, RZ ;  /* 0x000000ff00007202 */ /* 0x000fe40000000f00 */
[----:B------:R-:W-:Y:S02]  /*1a00*/  R2UR UR9, R119 ;  /* 0x00000000770972ca */ /* 0x000fe400000e0000 */
[-C--:B------:R-:W-:Y:S02]  /*1a10*/  @P2 LEA.HI.SX32 R0, R115, R166.reuse, 0x1d ;  /* 0x000000a673002211 */ /* 0x080fe400078feaff */
[----:B------:R-:W-:Y:S02]  /*1a20*/  LEA.HI.SX32 R112, R117, R166, 0x1d ;  /* 0x000000a675707211 */ /* 0x000fe400078feaff */
[----:B------:R-:W-:Y:S01]  /*1a30*/  FSEL R114, R114, RZ, !P1 ;  /* 0x000000ff72727208 */ /* 0x000fe20004800000 */
[----:B------:R-:W-:Y:S08]  /*1a40*/  BRA.U UP0, `(.L_x_4256) ;  /* 0x0000000900c47547 */ /* 0x000ff0000b800000 */
        /* <DEDUP_REMOVED lines=12> */
.L_x_4258:
        /* <DEDUP_REMOVED lines=9> */
.L_x_4259:
        /* <DEDUP_REMOVED lines=9> */
.L_x_4260:
        /* <DEDUP_REMOVED lines=9> */
.L_x_4261:
        /* <DEDUP_REMOVED lines=9> */
.L_x_4262:
        /* <DEDUP_REMOVED lines=9> */
.L_x_4263:
        /* <DEDUP_REMOVED lines=9> */
.L_x_4264:
        /* <DEDUP_REMOVED lines=10> */
.L_x_4257:
        /* <DEDUP_REMOVED lines=42> */
.L_x_4266:
        /* <DEDUP_REMOVED lines=9> */
.L_x_4267:
        /* <DEDUP_REMOVED lines=9> */
.L_x_4268:
        /* <DEDUP_REMOVED lines=9> */
.L_x_4269:
        /* <DEDUP_REMOVED lines=9> */
.L_x_4270:
        /* <DEDUP_REMOVED lines=9> */
.L_x_4271:
        /* <DEDUP_REMOVED lines=9> */
.L_x_4272:
[----:B------:R-:W-:Y:S05]  /*2510*/  @!P2 BRA `(.L_x_4265) ;  /* 0x00000008002ca947 */ /* 0x000fea0003800000 */
[----:B------:R-:W-:-:S05]  /*2520*/  FMUL.FTZ R113, R111, UR29 ;  /* 0x0000001d6f717c20 */ /* 0x000fca0008410000 */
[----:B------:R-:W-:-:S04]  /*2530*/  F2FP.BF16.F32.PACK_AB R113, RZ, R113 ;  /* 0x00000071ff71723e */ /* 0x000fc800000010ff */
[----:B------:R-:W-:Y:S01]  /*2540*/  PRMT R103, R103, 0x5410, R113 ;  /* 0x0000541067677816 */ /* 0x000fe20000000071 */
[----:B------:R-:W-:Y:S06]  /*2550*/  BRA `(.L_x_4265) ;  /* 0x00000008001c7947 */ /* 0x000fec0003800000 */
.L_x_4256:
[----:B------:R-:W-:-:S04]  /*2560*/  UISETP.NE.U32.AND UP0, UPT, UR6, URZ, UPT ;  /* 0x000000ff0600728c */ /* 0x000fc8000bf05070 */
[----:B------:R-:W-:-:S09]  /*2570*/  UISETP.NE.AND.EX UP0, UPT, UR7, URZ, UPT, UP0 ;  /* 0x000000ff0700728c */ /* 0x000fd2000bf05300 */
[----:B------:R-:W-:Y:S05]  /*2580*/  BRA.U UP0, `(.L_x_4273) ;  /* 0x0000000500087547 */ /* 0x000fea000b800000 */
        /* <DEDUP_REMOVED lines=9> */
[----:B------:R-:W2:Y:S01]  /*2620*/  @P2 LDC R169, c[0x0][0x40c] ;  /* 0x00010300ffa92b82 */ /* 0x000ea20000000800 */
[----:B------:R-:W-:Y:S01]  /*2630*/  @P1 FADD.FTZ R117, R126, -R115 ;  /* 0x800000737e751221 */ /* 0x000fe20000010000 */
[----:B------:R-:W-:Y:S01]  /*2640*/  @P1 FADD.FTZ R118, R143, -R118 ;  /* 0x800000768f761221 */ /* 0x000fe20000010000 */
[----:B------:R-:W-:Y:S01]  /*2650*/  MOV R115, R25 ;  /* 0x0000001900737202 */ /* 0x000fe20000000f00 */
[----:B------:R-:W-:Y:S01]  /*2660*/  @P1 FADD.FTZ R119, R128, -R119 ;  /* 0x8000007780771221 */ /* 0x000fe20000010000 */
[----:B------:R-:W-:Y:S01]  /*2670*/  @P1 FFMA.FTZ R113, R117, UR30, R24 ;  /* 0x0000001e75711c23 */ /* 0x000fe20008010018 */
[----:B------:R-:W-:Y:S01]  /*2680*/  @P1 FFMA.FTZ R115, R118, UR30, R25 ;  /* 0x0000001e76731c23 */ /* 0x000fe20008010019 */
[--C-:B------:R-:W-:Y:S01]  /*2690*/  @P1 FFMA.FTZ R118, R120, UR9, R114.reuse ;  /* 0x0000000978761c23 */ /* 0x100fe20008010072 */
[----:B------:R-:W3:Y:S01]  /*26a0*/  @P2 LDC R173, c[0x0][0x40c] ;  /* 0x00010300ffad2b82 */ /* 0x000ee20000000800 */
[----:B0-----:R-:W-:Y:S01]  /*26b0*/  @P2 FMUL.FTZ R113, R113, R116 ;  /* 0x0000007471712220 */ /* 0x001fe20000410000 */
[----:B------:R-:W-:Y:S01]  /*26c0*/  @P1 FFMA.FTZ R175, R125, UR9, R114 ;  /* 0x000000097daf1c23 */ /* 0x000fe20008010072 */
[----:B------:R-:W-:Y:S01]  /*26d0*/  @P1 FADD.FTZ R118, R145, -R118 ;  /* 0x8000007691761221 */ /* 0x000fe20000010000 */
[----:B------:R-:W-:Y:S01]  /*26e0*/  @P1 FADD.FTZ R171, R130, -R171 ;  /* 0x800000ab82ab1221 */ /* 0x000fe20000010000 */
[----:B------:R-:W-:Y:S01]  /*26f0*/  MOV R117, R27 ;  /* 0x0000001b00757202 */ /* 0x000fe20000000f00 */
[----:B------:R-:W-:Y:S01]  /*2700*/  @P1 FADD.FTZ R175, R132, -R175 ;  /* 0x800000af84af1221 */ /* 0x000fe20000010000 */
[----:B------:R-:W-:Y:S01]  /*2710*/  MOV R116, R26 ;  /* 0x0000001a00747202 */ /* 0x000fe20000000f00 */
[----:B------:R-:W0:Y:S01]  /*2720*/  @P2 LDC R170, c[0x0][0x40c] ;  /* 0x00010300ffaa2b82 */ /* 0x000e220000000800 */
[----:B-1----:R-:W-:Y:S01]  /*2730*/  @P2 FMUL.FTZ R115, R115, R168 ;  /* 0x000000a873732220 */ /* 0x002fe20000410000 */
[----:B------:R-:W-:Y:S01]  /*2740*/  @P1 FFMA.FTZ R168, R122, UR9, R114 ;  /* 0x000000097aa81c23 */ /* 0x000fe20008010072 */
[----:B------:R-:W-:Y:S01]  /*2750*/  @P1 FFMA.FTZ R117, R118, UR30, R27 ;  /* 0x0000001e76751c23 */ /* 0x000fe2000801001b */
[----:B------:R-:W-:Y:S01]  /*2760*/  @P2 F2FP.BF16.F32.PACK_AB R113, RZ, R113 ;  /* 0x00000071ff71223e */ /* 0x000fe200000010ff */
[----:B------:R-:W-:Y:S01]  /*2770*/  @P1 FFMA.FTZ R116, R119, UR30, R26 ;  /* 0x0000001e77741c23 */ /* 0x000fe2000801001a */
[----:B------:R-:W-:Y:S01]  /*2780*/  MOV R118, R20 ;  /* 0x0000001400767202 */ /* 0x000fe20000000f00 */
[----:B------:R-:W-:Y:S01]  /*2790*/  @P1 FADD.FTZ R168, R147, -R168 ;  /* 0x800000a893a81221 */ /* 0x000fe20000010000 */
[----:B------:R-:W1:Y:S01]  /*27a0*/  @P2 LDC R172, c[0x0][0x40c] ;  /* 0x00010300ffac2b82 */ /* 0x000e620000000800 */
[----:B------:R-:W-:Y:S01]  /*27b0*/  @P1 FFMA.FTZ R118, R171, UR30, R20 ;  /* 0x0000001eab761c23 */ /* 0x000fe20008010014 */
[----:B------:R-:W-:Y:S01]  /*27c0*/  @P2 F2FP.BF16.F32.PACK_AB R115, RZ, R115 ;  /* 0x00000073ff73223e */ /* 0x000fe200000010ff */
[----:B------:R-:W-:Y:S01]  /*27d0*/  @P1 FFMA.FTZ R167, R175, UR30, R22 ;  /* 0x0000001eafa71c23 */ /* 0x000fe20008010016 */
[----:B------:R-:W-:Y:S01]  /*27e0*/  @P2 PRMT R100, R113, 0x7610, R100 ;  /* 0x0000761071642816 */ /* 0x000fe20000000064 */
[----:B--2---:R-:W-:Y:S01]  /*27f0*/  @P2 FMUL.FTZ R113, R116, R169 ;  /* 0x000000a974712220 */ /* 0x004fe20000410000 */
[----:B------:R-:W-:Y:S01]  /*2800*/  MOV R119, R21 ;  /* 0x0000001500777202 */ /* 0x000fe20000000f00 */
[----:B------:R-:W-:Y:S01]  /*2810*/  @P1 FFMA.FTZ R119, R168, UR30, R21 ;  /* 0x0000001ea8771c23 */ /* 0x000fe20008010015 */
[----:B------:R-:W2:Y:S01]  /*2820*/  @P2 LDC R174, c[0x0][0x40c] ;  /* 0x00010300ffae2b82 */ /* 0x000ea20000000800 */
[----:B---3--:R-:W-:Y:S01]  /*2830*/  @P2 FMUL.FTZ R116, R118, R173 ;  /* 0x000000ad76742220 */ /* 0x008fe20000410000 */
[----:B------:R-:W-:-:S02]  /*2840*/  @P2 PRMT R100, R100, 0x5410, R115 ;  /* 0x0000541064642816 */ /* 0x000fc40000000073 */
[----:B------:R-:W-:Y:S02]  /*2850*/  @P2 F2FP.BF16.F32.PACK_AB R113, RZ, R113 ;  /* 0x00000071ff71223e */ /* 0x000fe400000010ff */
[----:B------:R-:W-:Y:S01]  /*2860*/  @P2 F2FP.BF16.F32.PACK_AB R116, RZ, R116 ;  /* 0x00000074ff74223e */ /* 0x000fe200000010ff */
[----:B0-----:R-:W-:Y:S01]  /*2870*/  @P2 FMUL.FTZ R115, R117, R170 ;  /* 0x000000aa75732220 */ /* 0x001fe20000410000 */
        /* <DEDUP_REMOVED lines=19> */
.L_x_4273:
        /* <DEDUP_REMOVED lines=12> */
[----:B------:R-:W-:Y:S01]  /*2a70*/  @P1 FFMA.FTZ R117, R123, UR9, R114 ;  /* 0x000000097b751c23 */ /* 0x000fe20008010072 */
        /* <DEDUP_REMOVED lines=9> */
[----:B------:R-:W-:Y:S01]  /*2b10*/  @P1 FADD.FTZ R172, R147, -R172 ;  /* 0x800000ac93ac1221 */ /* 0x000fe20000010000 */
[----:B------:R-:W-:Y:S01]  /*2b20*/  @P1 FADD.FTZ R107, R126, -R107 ;  /* 0x8000006b7e6b1221 */ /* 0x000fe20000010000 */
[----:B------:R-:W-:Y:S01]  /*2b30*/  @P2 F2FP.BF16.F32.PACK_AB R105, RZ, R104 ;  /* 0x00000068ff69223e */ /* 0x000fe200000010ff */
[----:B------:R-:W0:Y:S01]  /*2b40*/  @P2 LDC R115, c[0x0][0x40c] ;  /* 0x00010300ff732b82 */ /* 0x000e220000000800 */
[----:B------:R-:W-:Y:S01]  /*2b50*/  MOV R104, R24 ;  /* 0x0000001800687202 */ /* 0x000fe20000000f00 */
[----:B------:R-:W-:Y:S01]  /*2b60*/  @P1 FFMA.FTZ R104, R107, UR30, R24 ;  /* 0x0000001e6b681c23 */ /* 0x000fe20008010018 */
[----:B------:R-:W-:-:S02]  /*2b70*/  @P2 PRMT R103, R105, 0x7610, R103 ;  /* 0x0000761069672816 */ /* 0x000fc40000000067 */
[----:B------:R-:W-:Y:S01]  /*2b80*/  MOV R105, R25 ;  /* 0x0000001900697202 */ /* 0x000fe20000000f00 */
[----:B-1----:R-:W-:Y:S01]  /*2b90*/  @P2 FMUL.FTZ R106, R104, R109 ;  /* 0x0000006d686a2220 */ /* 0x002fe20000410000 */
[----:B------:R-:W-:Y:S01]  /*2ba0*/  @P1 FFMA.FTZ R105, R108, UR30, R25 ;  /* 0x0000001e6c691c23 */ /* 0x000fe20008010019 */
[----:B------:R-:W1:Y:S01]  /*2bb0*/  @P2 LDC R119, c[0x0][0x40c] ;  /* 0x00010300ff772b82 */ /* 0x000e620000000800 */
[----:B--2---:R-:W-:Y:S01]  /*2bc0*/  @P2 FMUL.FTZ R107, R167, R118 ;  /* 0x00000076a76b2220 */ /* 0x004fe20000410000 */
[----:B------:R-:W-:Y:S01]  /*2bd0*/  @P1 FFMA.FTZ R118, R120, UR9, R114 ;  /* 0x0000000978761c23 */ /* 0x000fe20008010072 */
[----:B------:R-:W-:Y:S02]  /*2be0*/  @P2 F2FP.BF16.F32.PACK_AB R113, RZ, R106 ;  /* 0x0000006aff71223e */ /* 0x000fe400000010ff */
[----:B------:R-:W-:Y:S01]  /*2bf0*/  MOV R106, R26 ;  /* 0x0000001a006a7202 */ /* 0x000fe20000000f00 */
[----:B------:R-:W-:Y:S01]  /*2c00*/  @P1 FADD.FTZ R118, R145, -R118 ;  /* 0x8000007691761221 */ /* 0x000fe20000010000 */
[----:B------:R-:W-:Y:S01]  /*2c10*/  MOV R108, R20 ;  /* 0x00000014006c7202 */ /* 0x000fe20000000f00 */
[----:B------:R-:W2:Y:S01]  /*2c20*/  @P2 LDC R170, c[0x0][0x40c] ;  /* 0x00010300ffaa2b82 */ /* 0x000ea20000000800 */
[----:B------:R-:W-:Y:S01]  /*2c30*/  @P1 FFMA.FTZ R106, R111, UR30, R26 ;  /* 0x0000001e6f6a1c23 */ /* 0x000fe2000801001a */
[----:B------:R-:W-:Y:S01]  /*2c40*/  @P1 FFMA.FTZ R108, R117, UR30, R20 ;  /* 0x0000001e756c1c23 */ /* 0x000fe20008010014 */
[----:B------:R-:W-:Y:S01]  /*2c50*/  @P2 F2FP.BF16.F32.PACK_AB R168, RZ, R107 ;  /* 0x0000006bffa8223e */ /* 0x000fe200000010ff */
[----:B---3--:R-:W-:Y:S01]  /*2c60*/  @P2 FMUL.FTZ R111, R105, R116 ;  /* 0x00000074696f2220 */ /* 0x008fe20000410000 */
[----:B------:R-:W-:Y:S01]  /*2c70*/  MOV R107, R27 ;  /* 0x0000001b006b7202 */ /* 0x000fe20000000f00 */
[----:B------:R-:W-:Y:S01]  /*2c80*/  @P1 FFMA.FTZ R107, R118, UR30, R27 ;  /* 0x0000001e766b1c23 */ /* 0x000fe2000801001b */
[----:B------:R-:W-:Y:S01]  /*2c90*/  MOV R109, R21 ;  /* 0x00000015006d7202 */ /* 0x000fe20000000f00 */
[----:B------:R-:W3:Y:S01]  /*2ca0*/  @P2 LDC R174, c[0x0][0x40c] ;  /* 0x00010300ffae2b82 */ /* 0x000ee20000000800 */
[----:B------:R-:W-:Y:S01]  /*2cb0*/  @P1 FFMA.FTZ R109, R172, UR30, R21 ;  /* 0x0000001eac6d1c23 */ /* 0x000fe20008010015 */
[----:B0-----:R-:W-:Y:S01]  /*2cc0*/  @P2 FMUL.FTZ R116, R106, R115 ;  /* 0x000000736a742220 */ /* 0x001fe20000410000 */
[----:B------:R-:W-:-:S02]  /*2cd0*/  @P2 F2FP.BF16.F32.PACK_AB R115, RZ, R111 ;  /* 0x0000006fff73223e */ /* 0x000fc400000010ff */
[----:B------:R-:W-:Y:S02]  /*2ce0*/  @P2 PRMT R100, R113, 0x7610, R100 ;  /* 0x0000761071642816 */ /* 0x000fe40000000064 */
[----:B------:R-:W-:Y:S01]  /*2cf0*/  @P2 F2FP.BF16.F32.PACK_AB R116, RZ, R116 ;  /* 0x00000074ff74223e */ /* 0x000fe200000010ff */
[----:B-1----:R-:W-:Y:S01]  /*2d00*/  @P2 FMUL.FTZ R118, R108, R119 ;  /* 0x000000776c762220 */ /* 0x002fe20000410000 */
[----:B------:R-:W-:Y:S02]  /*2d10*/  MOV R111, R167 ;  /* 0x000000a7006f7202 */ /* 0x000fe40000000f00 */
[----:B------:R-:W-:Y:S02]  /*2d20*/  @P2 PRMT R101, R116, 0x7610, R101 ;  /* 0x0000761074652816 */ /* 0x000fe40000000065 */
[----:B------:R-:W-:Y:S02]  /*2d30*/  @P2 F2FP.BF16.F32.PACK_AB R118, RZ, R118 ;  /* 0x00000076ff76223e */ /* 0x000fe400000010ff */
[----:B------:R-:W-:Y:S01]  /*2d40*/  @P2 PRMT R103, R103, 0x5410, R168 ;  /* 0x0000541067672816 */ /* 0x000fe200000000a8 */
[----:B--2---:R-:W-:Y:S01]  /*2d50*/  @P2 FMUL.FTZ R117, R107, R170 ;  /* 0x000000aa6b752220 */ /* 0x004fe20000410000 */
[----:B------:R-:W-:-:S02]  /*2d60*/  @P2 PRMT R102, R118, 0x7610, R102 ;  /* 0x0000761076662816 */ /* 0x000fc40000000066 */
[----:B------:R-:W-:Y:S02]  /*2d70*/  @P2 PRMT R100, R100, 0x5410, R115 ;  /* 0x0000541064642816 */ /* 0x000fe40000000073 */
[----:B------:R-:W-:Y:S01]  /*2d80*/  @P2 F2FP.BF16.F32.PACK_AB R117, RZ, R117 ;  /* 0x00000075ff75223e */ /* 0x000fe200000010ff */
[----:B---3--:R-:W-:-:S03]  /*2d90*/  @P2 FMUL.FTZ R119, R109, R174 ;  /* 0x000000ae6d772220 */ /* 0x008fc60000410000 */
[----:B------:R-:W-:Y:S02]  /*2da0*/  @P2 PRMT R101, R101, 0x5410, R117 ;  /* 0x0000541065652816 */ /* 0x000fe40000000075 */
[----:B------:R-:W-:-:S04]  /*2db0*/  @P2 F2FP.BF16.F32.PACK_AB R119, RZ, R119 ;  /* 0x00000077ff77223e */ /* 0x000fc800000010ff */
[----:B------:R-:W-:-:S07]  /*2dc0*/  @P2 PRMT R102, R102, 0x5410, R119 ;  /* 0x0000541066662816 */ /* 0x000fce0000000077 */
.L_x_4265:
        /* <DEDUP_REMOVED lines=30> */
[--C-:B------:R-:W-:Y:S01]  /*2fb0*/  @P3 FFMA.FTZ R109, R129, UR9, R114.reuse ;  /* 0x00000009816d3c23 */ /* 0x100fe20008010072 */
[--C-:B------:R-:W-:Y:S01]  /*2fc0*/  @P3 FFMA.FTZ R118, R138, UR9, R114.reuse ;  /* 0x000000098a763c23 */ /* 0x100fe20008010072 */
[----:B------:R-:W-:Y:S01]  /*2fd0*/  @P3 FFMA.FTZ R117, R133, UR9, R114 ;  /* 0x0000000985753c23 */ /* 0x000fe20008010072 */
[----:B------:R-:W-:Y:S01]  /*2fe0*/  @P3 FADD.FTZ R115, R152, -R115 ;  /* 0x8000007398733221 */ /* 0x000fe20000010000 */
[----:B------:R-:W-:Y:S01]  /*2ff0*/  @P2 F2FP.BF16.F32.PACK_AB R111, RZ, R106 ;  /* 0x0000006aff6f223e */ /* 0x000fe200000010ff */
[----:B------:R-:W-:Y:S01]  /*3000*/  @P3 FADD.FTZ R109, R150, -R109 ;  /* 0x8000006d966d3221 */ /* 0x000fe20000010000 */
[----:B------:R-:W0:Y:S01]  /*3010*/  @P2 LDC R168, c[0x0][0x40c] ;  /* 0x00010300ffa82b82 */ /* 0x000e220000000800 */
[----:B-1----:R-:W-:Y:S01]  /*3020*/  @P2 FMUL.FTZ R107, R105, R110 ;  /* 0x0000006e696b2220 */ /* 0x002fe20000410000 */
[----:B------:R-:W-:Y:S01]  /*3030*/  @P3 FFMA.FTZ R119, R108, UR30, R15 ;  /* 0x0000001e6c773c23 */ /* 0x000fe2000801000f */
[----:B------:R-:W-:Y:S01]  /*3040*/  MOV R106, R18 ;  /* 0x00000012006a7202 */ /* 0x000fe20000000f00 */
[----:B------:R-:W-:Y:S01]  /*3050*/  @P3 FFMA.FTZ R106, R109, UR30, R18 ;  /* 0x0000001e6d6a3c23 */ /* 0x000fe20008010012 */
[----:B------:R-:W-:Y:S01]  /*3060*/  MOV R108, R12 ;  /* 0x0000000c006c7202 */ /* 0x000fe20000000f00 */
[----:B------:R-:W-:Y:S01]  /*3070*/  @P3 FADD.FTZ R116, R153, -R116 ;  /* 0x8000007499743221 */ /* 0x000fe20000010000 */
[----:B------:R-:W-:Y:S01]  /*3080*/  @P2 F2FP.BF16.F32.PACK_AB R113, RZ, R107 ;  /* 0x0000006bff71223e */ /* 0x000fe200000010ff */
[----:B------:R-:W1:Y:S01]  /*3090*/  @P2 LDC R170, c[0x0][0x40c] ;  /* 0x00010300ffaa2b82 */ /* 0x000e620000000800 */
[----:B------:R-:W-:Y:S01]  /*30a0*/  @P2 PRMT R100, R111, 0x7610, R100 ;  /* 0x000076106f642816 */ /* 0x000fe20000000064 */
[----:B------:R-:W-:Y:S01]  /*30b0*/  @P3 FADD.FTZ R118, R155, -R118 ;  /* 0x800000769b763221 */ /* 0x000fe20000010000 */
[----:B------:R-:W-:Y:S01]  /*30c0*/  @P3 FADD.FTZ R117, R154, -R117 ;  /* 0x800000759a753221 */ /* 0x000fe20000010000 */
[----:B------:R-:W-:Y:S01]  /*30d0*/  @P3 FFMA.FTZ R108, R115, UR30, R12 ;  /* 0x0000001e736c3c23 */ /* 0x000fe2000801000c */
[----:B------:R-:W-:Y:S01]  /*30e0*/  MOV R107, R19 ;  /* 0x00000013006b7202 */ /* 0x000fe20000000f00 */
[----:B------:R-:W-:Y:S01]  /*30f0*/  @P3 FFMA.FTZ R107, R116, UR30, R19 ;  /* 0x0000001e746b3c23 */ /* 0x000fe20008010013 */
[----:B------:R-:W-:Y:S01]  /*3100*/  MOV R109, R13 ;  /* 0x0000000d006d7202 */ /* 0x000fe20000000f00 */
[----:B------:R-:W4:Y:S01]  /*3110*/  @P2 LDC R171, c[0x0][0x40c] ;  /* 0x00010300ffab2b82 */ /* 0x000f220000000800 */
[----:B------:R-:W-:Y:S01]  /*3120*/  MOV R110, R14 ;  /* 0x0000000e006e7202 */ /* 0x000fe20000000f00 */
[----:B--2---:R-:W-:Y:S01]  /*3130*/  @P2 FMUL.FTZ R115, R106, R167 ;  /* 0x000000a76a732220 */ /* 0x004fe20000410000 */
[----:B------:R-:W-:Y:S01]  /*3140*/  @P2 PRMT R100, R100, 0x5410, R113 ;  /* 0x0000541064642816 */ /* 0x000fe20000000071 */
[----:B------:R-:W-:Y:S01]  /*3150*/  @P3 FFMA.FTZ R109, R118, UR30, R13 ;  /* 0x0000001e766d3c23 */ /* 0x000fe2000801000d */
[----:B------:R-:W-:Y:S01]  /*3160*/  @P3 FFMA.FTZ R110, R117, UR30, R14 ;  /* 0x0000001e756e3c23 */ /* 0x000fe2000801000e */
[----:B---3--:R-:W-:Y:S01]  /*3170*/  @P2 FMUL.FTZ R113, R108, R169 ;  /* 0x000000a96c712220 */ /* 0x008fe20000410000 */
[----:B------:R-:W-:Y:S01]  /*3180*/  @P2 F2FP.BF16.F32.PACK_AB R115, RZ, R115 ;  /* 0x00000073ff73223e */ /* 0x000fe200000010ff */
[----:B0-----:R-:W-:-:S03]  /*3190*/  @P2 FMUL.FTZ R111, R107, R168 ;  /* 0x000000a86b6f2220 */ /* 0x001fc60000410000 */
[----:B------:R-:W-:Y:S02]  /*31a0*/  @P2 F2FP.BF16.F32.PACK_AB R113, RZ, R113 ;  /* 0x00000071ff71223e */ /* 0x000fe400000010ff */
[----:B------:R-:W-:Y:S02]  /*31b0*/  @P2 F2FP.BF16.F32.PACK_AB R111, RZ, R111 ;  /* 0x0000006fff6f223e */ /* 0x000fe400000010ff */
[----:B------:R-:W-:Y:S01]  /*31c0*/  @P2 PRMT R101, R115, 0x7610, R101 ;  /* 0x0000761073652816 */ /* 0x000fe20000000065 */
[----:B-1----:R-:W-:Y:S01]  /*31d0*/  @P2 FMUL.FTZ R116, R109, R170 ;  /* 0x000000aa6d742220 */ /* 0x002fe20000410000 */
[----:B------:R-:W-:Y:S02]  /*31e0*/  @P2 PRMT R102, R113, 0x7610, R102 ;  /* 0x0000761071662816 */ /* 0x000fe40000000066 */
[----:B------:R-:W-:Y:S02]  /*31f0*/  @P2 PRMT R101, R101, 0x5410, R111 ;  /* 0x0000541065652816 */ /* 0x000fe4000000006f */
[----:B------:R-:W-:-:S02]  /*3200*/  @P2 F2FP.BF16.F32.PACK_AB R116, RZ, R116 ;  /* 0x00000074ff74223e */ /* 0x000fc400000010ff */
[----:B------:R-:W-:Y:S01]  /*3210*/  MOV R111, R119 ;  /* 0x00000077006f7202 */ /* 0x000fe20000000f00 */
[----:B----4-:R-:W-:Y:S01]  /*3220*/  @P2 FMUL.FTZ R117, R110, R171 ;  /* 0x000000ab6e752220 */ /* 0x010fe20000410000 */
        /* <DEDUP_REMOVED lines=8> */
.L_x_4275:
        /* <DEDUP_REMOVED lines=66> */
.L_x_4274:
        /* <DEDUP_REMOVED lines=43> */
.L_x_4278:
        /* <DEDUP_REMOVED lines=9> */
.L_x_4279:
        /* <DEDUP_REMOVED lines=9> */
.L_x_4280:
        /* <DEDUP_REMOVED lines=9> */
.L_x_4281:
        /* <DEDUP_REMOVED lines=9> */
.L_x_4282:
        /* <DEDUP_REMOVED lines=9> */
.L_x_4283:
        /* <DEDUP_REMOVED lines=9> */
.L_x_4284:
[----:B------:R-:W-:Y:S01]  /*3ce0*/  MOV R104, R113 ;  /* 0x0000007100687202 */ /* 0x000fe20000000f00 */
[----:B------:R-:W-:Y:S06]  /*3cf0*/  @!P2 BRA `(.L_x_4276) ;  /* 0x000000040034a947 */ /* 0x000fec0003800000 */
[----:B------:R-:W-:-:S05]  /*3d00*/  FMUL.FTZ R104, R111, UR29 ;  /* 0x0000001d6f687c20 */ /* 0x000fca0008410000 */
[----:B------:R-:W-:Y:S02]  /*3d10*/  F2FP.BF16.F32.PACK_AB R115, RZ, R104 ;  /* 0x00000068ff73723e */ /* 0x000fe400000010ff */
[----:B------:R-:W-:Y:S02]  /*3d20*/  MOV R104, R113 ;  /* 0x0000007100687202 */ /* 0x000fe40000000f00 */
[----:B------:R-:W-:Y:S01]  /*3d30*/  PRMT R103, R103, 0x5410, R115 ;  /* 0x0000541067677816 */ /* 0x000fe20000000073 */
[----:B------:R-:W-:Y:S06]  /*3d40*/  BRA `(.L_x_4276) ;  /* 0x0000000400207947 */ /* 0x000fec0003800000 */
.L_x_4277:
        /* <DEDUP_REMOVED lines=8> */
[----:B0-----:R-:W-:-:S07]  /*3dd0*/  PRMT R100, R113, 0x7610, R100 ;  /* 0x0000761071647816 */ /* 0x001fce0000000064 */
.L_x_4285:
        /* <DEDUP_REMOVED lines=9> */
.L_x_4286:
        /* <DEDUP_REMOVED lines=9> */
.L_x_4287:
        /* <DEDUP_REMOVED lines=9> */
.L_x_4288:
        /* <DEDUP_REMOVED lines=9> */
.L_x_4289:
        /* <DEDUP_REMOVED lines=9> */
.L_x_4290:
        /* <DEDUP_REMOVED lines=9> */
.L_x_4291:
        /* <DEDUP_REMOVED lines=9> */
.L_x_4276:
[----:B0-----:R-:W0:Y:S01]  /*41d0*/  @P1 LDC.64 R116, c[0x0][0x478] ;  /* 0x00011e00ff741b82 */ /* 0x001e220000000a00 */
[----:B------:R-:W-:Y:S02]  /*41e0*/  @P1 IADD3 R113, PT, PT, R112, 0x80, RZ ;  /* 0x0000008070711810 */ /* 0x000fe40007ffe0ff */
[----:B------:R-:W-:-:S05]  /*41f0*/  @P2 IADD3 R115, PT, PT, R0, 0x80, RZ ;  /* 0x0000008000732810 */ /* 0x000fca0007ffe0ff */
[----:B------:R-:W1:Y:S01]  /*4200*/  @P2 LDC.64 R118, c[0x0][0x468] ;  /* 0x00011a00ff762b82 */ /* 0x000e620000000a00 */
[----:B0-----:R-:W-:-:S05]  /*4210*/  @P1 IMAD.WIDE.U32 R116, R113, 0x20, R116 ;  /* 0x0000002071741825 */ /* 0x001fca00078e0074 */
        /* <DEDUP_REMOVED lines=73> */
.L_x_4293:
        /* <DEDUP_REMOVED lines=66> */
.L_x_4292:
        /* <DEDUP_REMOVED lines=18> */
.L_x_4296:
        /* <DEDUP_REMOVED lines=9> */
.L_x_4297:
        /* <DEDUP_REMOVED lines=9> */
.L_x_4298:
        /* <DEDUP_REMOVED lines=9> */
.L_x_4299:
        /* <DEDUP_REMOVED lines=9> */
.L_x_4300:
        /* <DEDUP_REMOVED lines=9> */
.L_x_4301:
        /* <DEDUP_REMOVED lines=9> */
.L_x_4302:
        /* <DEDUP_REMOVED lines=30> */
.L_x_4295:
        /* <DEDUP_REMOVED lines=16> */
.L_x_4303:
        /* <DEDUP_REMOVED lines=9> */
.L_x_4304:
        /* <DEDUP_REMOVED lines=9> */
.L_x_4305:
        /* <DEDUP_REMOVED lines=9> */
.L_x_4306:
        /* <DEDUP_REMOVED lines=9> */
.L_x_4307:
        /* <DEDUP_REMOVED lines=9> */
.L_x_4308:
        /* <DEDUP_REMOVED lines=9> */
.L_x_4309:
[----:B------:R-:W-:-:S04]  /*5590*/  @P2 F2FP.BF16.F32.PACK_AB R113, RZ, R113 ;  /* 0x00000071ff71223e */ /* 0x000fc800000010ff */
[----:B------:R-:W-:-:S07]  /*55a0*/  @P2 PRMT R103, R103, 0x5410, R113 ;  /* 0x0000541067672816 */ /* 0x000fce0000000071 */
.L_x_4294:
        /* <DEDUP_REMOVED lines=13> */
.L_x_4251:
        /* <DEDUP_REMOVED lines=21> */
.L_x_4311:
        /* <DEDUP_REMOVED lines=11> */
.L_x_10737:


//--------------------- .text._ZN10layer_norm13ln_bwd_kernelINS_13Kernel_traitsIf13__nv_bfloat16fS2_fjLj3072ELj1ELj1ELj4ELj16ENS_18Kernel_traits_baseILj3072EfS2_fS2_fjLj128EEEEELb0ELb1ELb0ELb0EEEvNS_9BwdParamsE --------------------------
	.section	.text._ZN10layer_norm13ln_bwd_kernelINS_13Kernel_traitsIf13__nv_bfloat16fS2_fjLj3072ELj1ELj1ELj4ELj16ENS_18Kernel_traits_baseILj3072EfS2_fS2_fjLj128EEEEELb0ELb1ELb0ELb0EEEvNS_9BwdParamsE,"ax",@progbits
	.align	128
        .global         _ZN10layer_norm13ln_bwd_kernelINS_13Kernel_traitsIf13__nv_bfloat16fS2_fjLj3072ELj1ELj1ELj4ELj16ENS_18Kernel_traits_baseILj3072EfS2_fS2_fjLj128EEEEELb0ELb1ELb0ELb0EEEvNS_9BwdParamsE
        .type           _ZN10layer_norm13ln_bwd_kernelINS_13Kernel_traitsIf13__nv_bfloat16fS2_fjLj3072ELj1ELj1ELj4ELj16ENS_18Kernel_traits_baseILj3072EfS2_fS2_fjLj128EEEEELb0ELb1ELb0ELb0EEEvNS_9BwdParamsE,@function
        .size           _ZN10layer_norm13ln_bwd_kernelINS_13Kernel_traitsIf13__nv_bfloat16fS2_fjLj3072ELj1ELj1ELj4ELj16ENS_18Kernel_traits_baseILj3072EfS2_fS2_fjLj128EEEEELb0ELb1ELb0ELb0EEEvNS_9BwdParamsE,(.L_x_10738 - _ZN10layer_norm13ln_bwd_kernelINS_13Kernel_traitsIf13__nv_bfloat16fS2_fjLj3072ELj1ELj1ELj4ELj16ENS_18Kernel_traits_baseILj3072EfS2_fS2_fjLj128EEEEELb0ELb1ELb0ELb0EEEvNS_9BwdParamsE)
        .other          _ZN10layer_norm13ln_bwd_kernelINS_13Kernel_traitsIf13__nv_bfloat16fS2_fjLj3072ELj1ELj1ELj4ELj16ENS_18Kernel_traits_baseILj3072EfS2_fS2_fjLj128EEEEELb0ELb1ELb0ELb0EEEvNS_9BwdParamsE,@"STO_CUDA_ENTRY STV_DEFAULT"
_ZN10layer_norm13ln_bwd_kernelINS_13Kernel_traitsIf13__nv_bfloat16fS2_fjLj3072ELj1ELj1ELj4ELj16ENS_18Kernel_traits_baseILj3072EfS2_fS2_fjLj128EEEEELb0ELb1ELb0ELb0EEEvNS_9BwdParamsE:
.text._ZN10layer_norm13ln_bwd_kernelINS_13Kernel_traitsIf13__nv_bfloat16fS2_fjLj3072ELj1ELj1ELj4ELj16ENS_18Kernel_traits_baseILj3072EfS2_fS2_fjLj128EEEEELb0ELb1ELb0ELb0EEEvNS_9BwdParamsE:
        /* <DEDUP_REMOVED lines=124> */
.L_x_4339:
        /* <DEDUP_REMOVED lines=33> */
[----:B------:R-:W-:-:S13]  /*09d0*/  ISETP.NE.AND.EX P1, PT, RZ, UR13, PT, P1 ;  /* 0x0000000dff007c0c */ /* 0x000fda000bf25310 */
[----:B------:R-:W1:Y:S01]  /*09e0*/  @P1 LDC.64 R188, c[0x0][0x438] ;  /* 0x00010e00ffbc1b82 */ /* 0x000e620000000a00 */
[C---:B------:R-:W-:Y:S01]  /*09f0*/  IADD3 R223, PT, PT, R4.reuse, 0x80, RZ ;  /* 0x0000008004df7810 */ /* 0x040fe20007ffe0ff */
[----:B-1----:R-:W-:-:S05]  /*0a00*/  @P1 IMAD.WIDE.U32 R188, R4, 0x20, R188 ;  /* 0x0000002004bc1825 */ /* 0x002fca00078e00bc */
[----:B------:R-:W5:Y:S04]  /*0a10*/  @P1 LDG.E.128 R156, desc[UR10][R188.64] ;  /* 0x0000000abc9c1981 */ /* 0x000f68000c1e1d00 */
[----:B------:R1:W5:Y:S01]  /*0a20*/  @P1 LDG.E.128 R160, desc[UR10][R188.64+0x10] ;  /* 0x0000100abca01981 */ /* 0x000362000c1e1d00 */
[C---:B--2---:R-:W-:Y:S01]  /*0a30*/  FADD.FTZ R176, -R220.reuse, R176 ;  /* 0x000000b0dcb07221 */ /* 0x044fe20000010100 */
[----:B------:R-:W-:-:S03]  /*0a40*/  FADD.FTZ R216, -R220, R177 ;  /* 0x000000b1dcd87221 */ /* 0x000fc60000010100 */
[C---:B-----5:R-:W-:Y:S01]  /*0a50*/  FMUL.FTZ R219, R7.reuse, R176 ;  /* 0x000000b007db7220 */ /* 0x060fe20000410000 */
[C---:B---3--:R-:W-:Y:S02]  /*0a60*/  PRMT R22, R180.reuse, 0x7632, R22 ;  /* 0x00007632b4167816 */ /* 0x048fe40000000016 */
[----:B------:R-:W-:Y:S01]  /*0a70*/  SHF.L.U32 R217, R180, 0x10, RZ ;  /* 0x00000010b4d97819 */ /* 0x000fe200000006ff */
[----:B------:R-:W-:Y:S01]  /*0a80*/  FADD.FTZ R212, -R220, R179 ;  /* 0x000000b3dcd47221 */ /* 0x000fe20000010100 */
[----:B------:R-:W-:Y:S01]  /*0a90*/  SHF.L.U32 R214, R22, 0x10, RZ ;  /* 0x0000001016d67819 */ /* 0x000fe200000006ff */
[----:B------:R-:W-:Y:S01]  /*0aa0*/  FMUL.FTZ R216, R7, R216 ;  /* 0x000000d807d87220 */ /* 0x000fe20000410000 */
[----:B------:R-:W-:Y:S01]  /*0ab0*/  PRMT R177, R181, 0x7632, R177 ;  /* 0x00007632b5b17816 */ /* 0x000fe200000000b1 */
[----:B------:R-:W-:Y:S01]  /*0ac0*/  FADD.FTZ R100, R100, R217 ;  /* 0x000000d964647221 */ /* 0x000fe20000010000 */
[-C--:B------:R-:W-:Y:S01]  /*0ad0*/  FFMA.FTZ R80, R219, R217.reuse, R80 ;  /* 0x000000d9db507223 */ /* 0x080fe20000010050 */
[----:B------:R-:W-:Y:S01]  /*0ae0*/  PRMT R179, R182, 0x7632, R179 ;  /* 0x00007632b6b37816 */ /* 0x000fe200000000b3 */
[----:B------:R-:W-:Y:S01]  /*0af0*/  FMUL.FTZ R217, R32, R217 ;  /* 0x000000d920d97220 */ /* 0x000fe20000410000 */
[----:B------:R-:W-:Y:S01]  /*0b00*/  SHF.L.U32 R181, R181, 0x10, RZ ;  /* 0x00000010b5b57819 */ /* 0x000fe200000006ff */
[-C--:B------:R-:W-:Y:S01]  /*0b10*/  FFMA.FTZ R81, R216, R214.reuse, R81 ;  /* 0x000000d6d8517223 */ /* 0x080fe20000010051 */
[----:B0-----:R-:W-:Y:S01]  /*0b20*/  SHF.L.U32 R191, R182, 0x10, RZ ;  /* 0x00000010b6bf7819 */ /* 0x001fe200000006ff */
[----:B------:R-:W-:Y:S01]  /*0b30*/  FADD.FTZ R101, R101, R214 ;  /* 0x000000d665657221 */ /* 0x000fe20000010000 */
[----:B------:R-:W-:Y:S01]  /*0b40*/  SHF.L.U32 R210, R177, 0x10, RZ ;  /* 0x00000010b1d27819 */ /* 0x000fe200000006ff */
[----:B------:R-:W-:Y:S01]  /*0b50*/  FADD.FTZ R178, -R220, R178 ;  /* 0x000000b2dcb27221 */ /* 0x000fe20000010100 */
[----:B------:R-:W-:Y:S01]  /*0b60*/  SHF.L.U32 R182, R179, 0x10, RZ ;  /* 0x00000010b3b67819 */ /* 0x000fe200000006ff */
[----:B------:R-:W-:Y:S01]  /*0b70*/  FMUL.FTZ R214, R33, R214 ;  /* 0x000000d621d67220 */ /* 0x000fe20000410000 */
[----:B------:R-:W-:Y:S01]  /*0b80*/  FADD.FTZ R177, RZ, R217 ;  /* 0x000000d9ffb17221 */ /* 0x000fe20000010000 */
[----:B------:R-:W-:Y:S01]  /*0b90*/  FFMA.FTZ R179, R219, R217, RZ ;  /* 0x000000d9dbb37223 */ /* 0x000fe200000100ff */
[C---:B------:R-:W-:Y:S01]  /*0ba0*/  FMUL.FTZ R212, R7.reuse, R212 ;  /* 0x000000d407d47220 */ /* 0x040fe20000410000 */
[----:B------:R-:W-:Y:S01]  /*0bb0*/  FMUL.FTZ R215, R7, R178 ;  /* 0x000000b207d77220 */ /* 0x000fe20000410000 */
[----:B------:R-:W-:Y:S01]  /*0bc0*/  FMUL.FTZ R213, R34, R181 ;  /* 0x000000b522d57220 */ /* 0x000fe20000410000 */
[----:B------:R-:W-:Y:S01]  /*0bd0*/  FADD.FTZ R176, R177, R214 ;  /* 0x000000d6b1b07221 */ /* 0x000fe20000010000 */
[----:B------:R-:W-:Y:S01]  /*0be0*/  FFMA.FTZ R178, R216, R214, R179 ;  /* 0x000000d6d8b27223 */ /* 0x000fe200000100b3 */
[-C--:B------:R-:W-:Y:S01]  /*0bf0*/  FFMA.FTZ R83, R212, R210.reuse, R83 ;  /* 0x000000d2d4537223 */ /* 0x080fe20000010053 */
[----:B------:R-:W-:Y:S01]  /*0c00*/  FADD.FTZ R103, R103, R210 ;  /* 0x000000d267677221 */ /* 0x000fe20000010000 */
[----:B----4-:R-:W-:Y:S01]  /*0c10*/  FADD.FTZ R184, -R220, R184 ;  /* 0x000000b8dcb87221 */ /* 0x010fe20000010100 */
[----:B------:R-:W-:Y:S01]  /*0c20*/  FMUL.FTZ R210, R35, R210 ;  /* 0x000000d223d27220 */ /* 0x000fe20000410000 */
[----:B------:R-:W-:Y:S01]  /*0c30*/  FADD.FTZ R177, R176, R213 ;  /* 0x000000d5b0b17221 */ /* 0x000fe20000010000 */
[----:B------:R-:W-:Y:S01]  /*0c40*/  FFMA.FTZ R179, R215, R213, R178 ;  /* 0x000000d5d7b37223 */ /* 0x000fe200000100b2 */
[----:B------:R-:W-:Y:S01]  /*0c50*/  FMUL.FTZ R211, R7, R184 ;  /* 0x000000b807d37220 */ /* 0x000fe20000410000 */
[-C--:B------:R-:W-:Y:S01]  /*0c60*/  FMUL.FTZ R208, R36, R191.reuse ;  /* 0x000000bf24d07220 */ /* 0x080fe20000410000 */
[----:B------:R-:W-:Y:S01]  /*0c70*/  FADD.FTZ R177, R177, R210 ;  /* 0x000000d2b1b17221 */ /* 0x000fe20000010000 */
[----:B------:R-:W-:Y:S01]  /*0c80*/  FADD.FTZ R180, -R220, R185 ;  /* 0x000000b9dcb47221 */ /* 0x000fe20000010100 */
[----:B------:R-:W-:Y:S01]  /*0c90*/  FFMA.FTZ R176, R212, R210, R179 ;  /* 0x000000d2d4b07223 */ /* 0x000fe200000100b3 */
[C---:B-1----:R-:W-:Y:S01]  /*0ca0*/  PRMT R188, R183.reuse, 0x7632, R188 ;  /* 0x00007632b7bc7816 */ /* 0x042fe200000000bc */
[----:B------:R-:W-:Y:S01]  /*0cb0*/  FADD.FTZ R104, R104, R191 ;  /* 0x000000bf68687221 */ /* 0x000fe20000010000 */
[----:B------:R-:W-:Y:S01]  /*0cc0*/  SHF.L.U32 R183, R183, 0x10, RZ ;  /* 0x00000010b7b77819 */ /* 0x000fe200000006ff */
[----:B------:R-:W-:Y:S01]  /*0cd0*/  FFMA.FTZ R84, R211, R191, R84 ;  /* 0x000000bfd3547223 */ /* 0x000fe20000010054 */
[----:B------:R-:W-:Y:S01]  /*0ce0*/  FADD.FTZ R178, R177, R208 ;  /* 0x000000d0b1b27221 */ /* 0x000fe20000010000 */
[----:B------:R-:W-:Y:S01]  /*0cf0*/  FADD.FTZ R186, -R220, R186 ;  /* 0x000000badcba7221 */ /* 0x000fe20000010100 */
[----:B------:R-:W-:Y:S01]  /*0d00*/  FMUL.FTZ R22, R7, R180 ;  /* 0x000000b407167220 */ /* 0x000fe20000410000 */
[----:B------:R-:W-:Y:S01]  /*0d10*/  FMUL.FTZ R191, R37, R182 ;  /* 0x000000b625bf7220 */ /* 0x000fe20000410000 */
        /* <DEDUP_REMOVED lines=21> */
.L_x_4314:
[----:B---3--:R-:W-:Y:S05]  /*0e70*/  BSYNC.RECONVERGENT B0 ;  /* 0x0000000000007941 */ /* 0x008fea0003800200 */
.L_x_4313:
        /* <DEDUP_REMOVED lines=16> */
[C---:B--2---:R-:W-:Y:S01]  /*0f80*/  FADD.FTZ R178, -R220.reuse, R10 ;  /* 0x0000000adcb27221 */ /* 0x044fe20000010100 */
[C---:B------:R-:W-:Y:S01]  /*0f90*/  FADD.FTZ R8, -R220.reuse, R8 ;  /* 0x00000008dc087221 */ /* 0x040fe20000010100 */
[C---:B------:R-:W-:Y:S01]  /*0fa0*/  FADD.FTZ R6, -R220.reuse, R9 ;  /* 0x00000009dc067221 */ /* 0x040fe20000010100 */
[----:B---3--:R-:W-:Y:S01]  /*0fb0*/  FADD.FTZ R18, -R220, R18 ;  /* 0x00000012dc127221 */ /* 0x008fe20000010100 */
[----:B----4-:R-:W-:-:S02]  /*0fc0*/  PRMT R10, R12, 0x7632, R10 ;  /* 0x000076320c0a7816 */ /* 0x010fc4000000000a */
[----:B------:R-:W-:Y:S02]  /*0fd0*/  SHF.L.U32 R23, R12, 0x10, RZ ;  /* 0x000000100c177819 */ /* 0x000fe400000006ff */
[----:B0-----:R-:W-:Y:S01]  /*0fe0*/  SHF.L.U32 R20, R10, 0x10, RZ ;  /* 0x000000100a147819 */ /* 0x001fe200000006ff */
[----:B-----5:R-:W-:Y:S02]  /*0ff0*/  FMUL.FTZ R9, R7, R8 ;  /* 0x0000000807097220 */ /* 0x020fe40000410000 */
[----:B------:R-:W-:Y:S01]  /*1000*/  FMUL.FTZ R10, R48, R23 ;  /* 0x00000017300a7220 */ /* 0x000fe20000410000 */
[C---:B------:R-:W-:Y:S01]  /*1010*/  FADD.FTZ R180, -R220.reuse, R11 ;  /* 0x0000000bdcb47221 */ /* 0x040fe20000010100 */
[C---:B------:R-:W-:Y:S01]  /*1020*/  PRMT R21, R15.reuse, 0x7632, R21 ;  /* 0x000076320f157816 */ /* 0x040fe20000000015 */
[C---:B------:R-:W-:Y:S01]  /*1030*/  FADD.FTZ R182, -R220.reuse, R17 ;  /* 0x00000011dcb67221 */ /* 0x040fe20000010100 */
[----:B------:R-:W-:Y:S01]  /*1040*/  SHF.L.U32 R183, R15, 0x10, RZ ;  /* 0x000000100fb77819 */ /* 0x000fe200000006ff */
[----:B------:R-:W-:Y:S01]  /*1050*/  FMUL.FTZ R15, R7, R18 ;  /* 0x00000012070f7220 */ /* 0x000fe20000410000 */
[C---:B------:R-:W-:Y:S01]  /*1060*/  PRMT R12, R13.reuse, 0x7632, R12 ;  /* 0x000076320d0c7816 */ /* 0x040fe2000000000c */
[----:B------:R-:W-:Y:S01]  /*1070*/  FADD.FTZ R184, -R220, R19 ;  /* 0x00000013dcb87221 */ /* 0x000fe20000010100 */
[----:B------:R-:W-:Y:S01]  /*1080*/  SHF.L.U32 R177, R13, 0x10, RZ ;  /* 0x000000100db17819 */ /* 0x000fe200000006ff */
[----:B------:R-:W-:Y:S01]  /*1090*/  FADD.FTZ R18, R221, R10 ;  /* 0x0000000add127221 */ /* 0x000fe20000010000 */
[----:B------:R-:W-:Y:S01]  /*10a0*/  FMUL.FTZ R17, R49, R20 ;  /* 0x0000001431117220 */ /* 0x000fe20000410000 */
[----:B------:R-:W-:Y:S01]  /*10b0*/  FMUL.FTZ R6, R7, R6 ;  /* 0x0000000607067220 */ /* 0x000fe20000410000 */
[----:B------:R-:W-:Y:S01]  /*10c0*/  FFMA.FTZ R19, R9, R10, R222 ;  /* 0x0000000a09137223 */ /* 0x000fe200000100de */
[----:B------:R-:W-:Y:S01]  /*10d0*/  FMUL.FTZ R8, R7, R180 ;  /* 0x000000b407087220 */ /* 0x000fe20000410000 */
[----:B------:R-:W-:Y:S01]  /*10e0*/  SHF.L.U32 R176, R12, 0x10, RZ ;  /* 0x000000100cb07819 */ /* 0x000fe200000006ff */
[----:B------:R-:W-:Y:S01]  /*10f0*/  FMUL.FTZ R12, R50, R177 ;  /* 0x000000b1320c7220 */ /* 0x000fe20000410000 */
        /* <DEDUP_REMOVED lines=10> */
[----:B------:R-:W-:Y:S01]  /*11a0*/  FADD.FTZ R16, -R220, R16 ;  /* 0x00000010dc107221 */ /* 0x000fe20000010100 */
        /* <DEDUP_REMOVED lines=8> */
[----:B------:R-:W-:Y:S01]  /*1230*/  FFMA.FTZ R91, R8, R176, R91 ;  /* 0x000000b0085b7223 */ /* 0x000fe2000001005b */
[----:B------:R-:W-:Y:S01]  /*1240*/  FADD.FTZ R111, R111, R176 ;  /* 0x000000b06f6f7221 */ /* 0x000fe20000010000 */
[----:B------:R-:W-:Y:S01]  /*1250*/  FMUL.FTZ R21, R53, R178 ;  /* 0x000000b235157220 */ /* 0x000fe20000410000 */
[----:B------:R-:W-:Y:S01]  /*1260*/  FADD.FTZ R176, R23, R14 ;  /* 0x0000000e17b07221 */ /* 0x000fe20000010000 */
[----:B------:R-:W-:Y:S01]  /*1270*/  FMUL.FTZ R16, R7, R182 ;  /* 0x000000b607107220 */ /* 0x000fe20000410000 */
[----:B------:R-:W-:Y:S01]  /*1280*/  FFMA.FTZ R23, R13, R14, R18 ;  /* 0x0000000e0d177223 */ /* 0x000fe20000010012 */
[----:B------:R-:W-:Y:S01]  /*1290*/  FADD.FTZ R110, R110, R177 ;  /* 0x000000b16e6e7221 */ /* 0x000fe20000010000 */
[----:B------:R-:W-:Y:S01]  /*12a0*/  FFMA.FTZ R90, R11, R177, R90 ;  /* 0x000000b10b5a7223 */ /* 0x000fe2000001005a */
        /* <DEDUP_REMOVED lines=17> */
.L_x_4316:
[----:B------:R-:W-:Y:S05]  /*13c0*/  BSYNC.RECONVERGENT B0 ;  /* 0x0000000000007941 */ /* 0x000fea0003800200 */
.L_x_4315:
        /* <DEDUP_REMOVED lines=19> */
[C-C-:B---3--:R-:W-:Y:S01]  /*1500*/  FADD.FTZ R198, -R220.reuse, R180.reuse ;  /* 0x000000b4dcc67221 */ /* 0x148fe20000010100 */
[C---:B-----5:R-:W-:Y:S01]  /*1510*/  FMUL.FTZ R197, R7.reuse, R178 ;  /* 0x000000b207c57220 */ /* 0x060fe20000410000 */
[----:B------:R-:W-:Y:S01]  /*1520*/  FADD.FTZ R200, -R220, R181 ;  /* 0x000000b5dcc87221 */ /* 0x000fe20000010100 */
[C---:B-1----:R-:W-:Y:S01]  /*1530*/  FMUL.FTZ R195, R7.reuse, R176 ;  /* 0x000000b007c37220 */ /* 0x042fe20000410000 */
[C---:B------:R-:W-:Y:S01]  /*1540*/  FMUL.FTZ R199, R7.reuse, R198 ;  /* 0x000000c607c77220 */ /* 0x040fe20000410000 */
[C---:B----4-:R-:W-:Y:S01]  /*1550*/  PRMT R177, R184.reuse, 0x7632, R177 ;  /* 0x00007632b8b17816 */ /* 0x050fe200000000b1 */
[C---:B------:R-:W-:Y:S01]  /*1560*/  FMUL.FTZ R192, R7.reuse, R192 ;  /* 0x000000c007c07220 */ /* 0x040fe20000410000 */
[----:B------:R-:W-:Y:S01]  /*1570*/  SHF.L.U32 R179, R184, 0x10, RZ ;  /* 0x00000010b8b37819 */ /* 0x000fe200000006ff */
[----:B------:R-:W-:Y:S01]  /*1580*/  FMUL.FTZ R194, R7, R196 ;  /* 0x000000c407c27220 */ /* 0x000fe20000410000 */
        /* <DEDUP_REMOVED lines=14> */
[C---:B------:R-:W-:Y:S01]  /*1670*/  FADD.FTZ R182, -R220.reuse, R182 ;  /* 0x000000b6dcb67221 */ /* 0x040fe20000010100 */
[----:B------:R-:W-:Y:S01]  /*1680*/  FADD.FTZ R206, -R220, R183 ;  /* 0x000000b7dcce7221 */ /* 0x000fe20000010100 */
        /* <DEDUP_REMOVED lines=39> */
.L_x_4318:
[----:B------:R-:W-:Y:S05]  /*1900*/  BSYNC.RECONVERGENT B0 ;  /* 0x0000000000007941 */ /* 0x000fea0003800200 */
.L_x_4317:
        /* <DEDUP_REMOVED lines=31> */
.L_x_4320:
[----:B------:R-:W-:Y:S05]  /*1b00*/  BSYNC.RECONVERGENT B0 ;  /* 0x0000000000007941 */ /* 0x000fea0003800200 */
.L_x_4319:
        /* <DEDUP_REMOVED lines=38> */
[----:B-----5:R-:W-:Y:S01]  /*1d70*/  SHF.L.U32 R183, R179, 0x10, RZ ;  /* 0x00000010b3b77819 */ /* 0x020fe200000006ff */
[----:B------:R-:W-:Y:S01]  /*1d80*/  FFMA.FTZ R220, R22, R185, R186 ;  /* 0x000000b916dc7223 */ /* 0x000fe200000100ba */
[----:B------:R-:W-:Y:S01]  /*1d90*/  FADD.FTZ R180, R188, -R181 ;  /* 0x800000b5bcb47221 */ /* 0x000fe20000010000 */
[--C-:B------:R-:W-:Y:S01]  /*1da0*/  FADD.FTZ R218, R193, -R182.reuse ;  /* 0x800000b6c1da7221 */ /* 0x100fe20000010000 */
[----:B------:R-:W-:Y:S01]  /*1db0*/  PRMT R182, R179, 0x7632, R182 ;  /* 0x00007632b3b67816 */ /* 0x000fe200000000b6 */
[----:B------:R-:W-:Y:S01]  /*1dc0*/  FADD.FTZ R220, R191, -R220 ;  /* 0x800000dcbfdc7221 */ /* 0x000fe20000010000 */
[C---:B------:R-:W-:Y:S01]  /*1dd0*/  FMUL.FTZ R181, R7.reuse, R180 ;  /* 0x000000b407b57220 */ /* 0x040fe20000410000 */
[----:B------:R-:W-:Y:S01]  /*1de0*/  FMUL.FTZ R187, R7, R218 ;  /* 0x000000da07bb7220 */ /* 0x000fe20000410000 */
[----:B------:R-:W-:-:S02]  /*1df0*/  SHF.L.U32 R182, R182, 0x10, RZ ;  /* 0x00000010b6b67819 */ /* 0x000fc400000006ff */
[-C--:B------:R-:W-:Y:S01]  /*1e00*/  FMUL.FTZ R179, R181, R184.reuse ;  /* 0x000000b8b5b37220 */ /* 0x080fe20000410000 */
[----:B------:R-:W-:Y:S01]  /*1e10*/  FMUL.FTZ R180, R187, R184 ;  /* 0x000000b8bbb47220 */ /* 0x000fe20000410000 */
[----:B------:R-:W-:Y:S01]  /*1e20*/  FFMA.FTZ R181, R211, R185, R186 ;  /* 0x000000b9d3b57223 */ /* 0x000fe200000100ba */
[----:B------:R-:W-:Y:S01]  /*1e30*/  FMUL.FTZ R187, R7, R220 ;  /* 0x000000dc07bb7220 */ /* 0x000fe20000410000 */
[----:B------:R-:W-:Y:S01]  /*1e40*/  FFMA.FTZ R138, R179, R183, R138 ;  /* 0x000000b7b38a7223 */ /* 0x000fe2000001008a */
[----:B------:R-:W-:Y:S01]  /*1e50*/  FFMA.FTZ R139, R180, R182, R139 ;  /* 0x000000b6b48b7223 */ /* 0x000fe2000001008b */
[----:B------:R-:W-:Y:S01]  /*1e60*/  FADD.FTZ R218, R208, -R181 ;  /* 0x800000b5d0da7221 */ /* 0x000fe20000010000 */
[----:B------:R-:W-:Y:S01]  /*1e70*/  FFMA.FTZ R182, R215, R185, R186 ;  /* 0x000000b9d7b67223 */ /* 0x000fe200000100ba */
[C---:B------:R-:W-:Y:S01]  /*1e80*/  PRMT R183, R178.reuse, 0x7632, R183 ;  /* 0x00007632b2b77816 */ /* 0x040fe200000000b7 */
[----:B------:R-:W-:Y:S01]  /*1e90*/  FMUL.FTZ R222, R187, R184 ;  /* 0x000000b8bbde7220 */ /* 0x000fe20000410000 */
        /* <DEDUP_REMOVED lines=10> */
[----:B------:R-:W-:Y:S01]  /*1f40*/  FMUL.FTZ R183, R181, R184 ;  /* 0x000000b8b5b77220 */ /* 0x000fe20000410000 */
[-CC-:B------:R-:W-:Y:S01]  /*1f50*/  FFMA.FTZ R181, R212, R185.reuse, R186.reuse ;  /* 0x000000b9d4b57223 */ /* 0x180fe200000100ba */
[----:B------:R-:W-:Y:S01]  /*1f60*/  FFMA.FTZ R178, R219, R185, R186 ;  /* 0x000000b9dbb27223 */ /* 0x000fe200000100ba */
[----:B------:R-:W-:Y:S01]  /*1f70*/  FFMA.FTZ R137, R222, R218, R137 ;  /* 0x000000dade897223 */ /* 0x000fe20000010089 */
[--C-:B------:R-:W-:Y:S01]  /*1f80*/  FFMA.FTZ R187, R183, R187, R134.reuse ;  /* 0x000000bbb7bb7223 */ /* 0x100fe20000010086 */
[----:B------:R-:W-:Y:S01]  /*1f90*/  PRMT R134, R177, 0x7632, R134 ;  /* 0x00007632b1867816 */ /* 0x000fe20000000086 */
[----:B------:R-:W-:Y:S01]  /*1fa0*/  FADD.FTZ R182, R210, -R181 ;  /* 0x800000b5d2b67221 */ /* 0x000fe20000010000 */
[----:B------:R-:W-:Y:S01]  /*1fb0*/  FADD.FTZ R178, R217, -R178 ;  /* 0x800000b2d9b27221 */ /* 0x000fe20000010000 */
[----:B------:R-:W-:Y:S01]  /*1fc0*/  FFMA.FTZ R181, R216, R185, R186 ;  /* 0x000000b9d8b57223 */ /* 0x000fe200000100ba */
[----:B------:R-:W-:Y:S01]  /*1fd0*/  SHF.L.U32 R220, R134, 0x10, RZ ;  /* 0x0000001086dc7819 */ /* 0x000fe200000006ff */
[C---:B------:R-:W-:Y:S01]  /*1fe0*/  FMUL.FTZ R221, R7.reuse, R182 ;  /* 0x000000b607dd7220 */ /* 0x040fe20000410000 */
[----:B------:R-:W-:Y:S01]  /*1ff0*/  FMUL.FTZ R177, R7, R178 ;  /* 0x000000b207b17220 */ /* 0x000fe20000410000 */
[----:B------:R-:W-:Y:S01]  /*2000*/  FADD.FTZ R134, R214, -R181 ;  /* 0x800000b5d6867221 */ /* 0x000fe20000010000 */
[C---:B------:R-:W-:Y:S01]  /*2010*/  SHF.L.U32 R218, R176.reuse, 0x10, RZ ;  /* 0x00000010b0da7819 */ /* 0x040fe200000006ff */
[-C--:B------:R-:W-:Y:S01]  /*2020*/  FMUL.FTZ R178, R221, R184.reuse ;  /* 0x000000b8ddb27220 */ /* 0x080fe20000410000 */
[----:B------:R-:W-:Y:S01]  /*2030*/  FMUL.FTZ R177, R177, R184 ;  /* 0x000000b8b1b17220 */ /* 0x000fe20000410000 */
[----:B------:R-:W-:Y:S01]  /*2040*/  FMUL.FTZ R181, R7, R134 ;  /* 0x0000008607b57220 */ /* 0x000fe20000410000 */
[----:B------:R-:W-:Y:S01]  /*2050*/  PRMT R176, R176, 0x7632, R176 ;  /* 0x00007632b0b07816 */ /* 0x000fe200000000b0 */
[----:B------:R-:W-:Y:S01]  /*2060*/  FFMA.FTZ R220, R178, R220, R135 ;  /* 0x000000dcb2dc7223 */ /* 0x000fe20000010087 */
[----:B------:R-:W-:Y:S01]  /*2070*/  FFMA.FTZ R218, R177, R218, R132 ;  /* 0x000000dab1da7223 */ /* 0x000fe20000010084 */
        /* <DEDUP_REMOVED lines=12> */
[----:B------:R-:W-:Y:S01]  /*2140*/  F2FP.BF16.F32.PACK_AB R176, R135, R176 ;  /* 0x000000b087b0723e */ /* 0x000fe200000010ff */
[----:B------:R-:W-:Y:S06]  /*2150*/  BRA `(.L_x_4325) ;  /* 0x0000000c001c7947 */ /* 0x000fec0003800000 */
.L_x_4324:
[-CC-:B------:R-:W-:Y:S01]  /*2160*/  FFMA.FTZ R97, R216, R185.reuse, R186.reuse ;  /* 0x000000b9d8617223 */ /* 0x180fe200000100ba */
[-CC-:B------:R-:W-:Y:S01]  /*2170*/  FFMA.FTZ R96, R219, R185.reuse, R186.reuse ;  /* 0x000000b9db607223 */ /* 0x180fe200000100ba */
[-C--:B------:R-:W-:Y:S01]  /*2180*/  FFMA.FTZ R99, R212, R185.reuse, R186 ;  /* 0x000000b9d4637223 */ /* 0x080fe200000100ba */
[----:B-----5:R-:W-:Y:S01]  /*2190*/  SHF.L.U32 R187, R177, 0x10, RZ ;  /* 0x00000010b1bb7819 */ /* 0x020fe200000006ff */
[--C-:B------:R-:W-:Y:S01]  /*21a0*/  FADD.FTZ R98, R214, -R97.reuse ;  /* 0x80000061d6627221 */ /* 0x100fe20000010000 */
[----:B------:R-:W-:Y:S01]  /*21b0*/  FADD.FTZ R96, R217, -R96 ;  /* 0x80000060d9607221 */ /* 0x000fe20000010000 */
[----:B------:R-:W-:Y:S02]  /*21c0*/  PRMT R97, R176, 0x7632, R97 ;  /* 0x00007632b0617816 */ /* 0x000fe40000000061 */
[C---:B------:R-:W-:Y:S01]  /*21d0*/  FMUL.FTZ R173, R7.reuse, R98 ;  /* 0x0000006207ad7220 */ /* 0x040fe20000410000 */
[----:B------:R-:W-:Y:S01]  /*21e0*/  FMUL.FTZ R172, R7, R96 ;  /* 0x0000006007ac7220 */ /* 0x000fe20000410000 */
[----:B------:R-:W-:Y:S01]  /*21f0*/  SHF.L.U32 R97, R97, 0x10, RZ ;  /* 0x0000001061617819 */ /* 0x000fe200000006ff */
[----:B------:R-:W-:Y:S01]  /*2200*/  FFMA.FTZ R96, R215, R185, R186 ;  /* 0x000000b9d7607223 */ /* 0x000fe200000100ba */
[-C--:B------:R-:W-:Y:S01]  /*2210*/  FMUL.FTZ R180, R173, R184.reuse ;  /* 0x000000b8adb47220 */ /* 0x080fe20000410000 */
[----:B------:R-:W-:Y:S01]  /*2220*/  FADD.FTZ R98, R210, -R99 ;  /* 0x80000063d2627221 */ /* 0x000fe20000010000 */
[----:B------:R-:W-:Y:S01]  /*2230*/  SHF.L.U32 R176, R176, 0x10, RZ ;  /* 0x00000010b0b07819 */ /* 0x000fe200000006ff */
[----:B------:R-:W-:Y:S01]  /*2240*/  FADD.FTZ R96, R213, -R96 ;  /* 0x80000060d5607221 */ /* 0x000fe20000010000 */
[----:B------:R-:W-:Y:S01]  /*2250*/  FFMA.FTZ R221, R180, R97, R133 ;  /* 0x00000061b4dd7223 */ /* 0x000fe20000010085 */
[----:B------:R-:W-:Y:S01]  /*2260*/  FFMA.FTZ R133, R211, R185, R186 ;  /* 0x000000b9d3857223 */ /* 0x000fe200000100ba */
[----:B------:R-:W-:Y:S01]  /*2270*/  FMUL.FTZ R181, R172, R184 ;  /* 0x000000b8acb57220 */ /* 0x000fe20000410000 */
[----:B------:R-:W-:Y:S01]  /*2280*/  PRMT R97, R177, 0x7632, R97 ;  /* 0x00007632b1617816 */ /* 0x000fe20000000061 */
[C---:B------:R-:W-:Y:S01]  /*2290*/  FMUL.FTZ R174, R7.reuse, R96 ;  /* 0x0000006007ae7220 */ /* 0x040fe20000410000 */
[----:B------:R-:W-:Y:S01]  /*22a0*/  FADD.FTZ R96, R208, -R133 ;  /* 0x80000085d0607221 */ /* 0x000fe20000010000 */
[----:B------:R-:W-:Y:S01]  /*22b0*/  FMUL.FTZ R175, R7, R98 ;  /* 0x0000006207af7220 */ /* 0x000fe20000410000 */
[----:B------:R-:W-:Y:S01]  /*22c0*/  FFMA.FTZ R218, R181, R176, R132 ;  /* 0x000000b0b5da7223 */ /* 0x000fe20000010084 */
[----:B------:R-:W-:Y:S01]  /*22d0*/  SHF.L.U32 R97, R97, 0x10, RZ ;  /* 0x0000001061617819 */ /* 0x000fe200000006ff */
[----:B------:R-:W-:Y:S01]  /*22e0*/  FMUL.FTZ R177, R174, R184 ;  /* 0x000000b8aeb17220 */ /* 0x000fe20000410000 */
[----:B------:R-:W-:Y:S01]  /*22f0*/  FMUL.FTZ R96, R7, R96 ;  /* 0x0000006007607220 */ /* 0x000fe20000410000 */
[-C--:B------:R-:W-:Y:S01]  /*2300*/  FMUL.FTZ R132, R175, R184.reuse ;  /* 0x000000b8af847220 */ /* 0x080fe20000410000 */
[----:B------:R-:W-:Y:S01]  /*2310*/  SHF.L.U32 R98, R178, 0x10, RZ ;  /* 0x00000010b2627819 */ /* 0x000fe200000006ff */
[----:B------:R-:W-:Y:S01]  /*2320*/  FFMA.FTZ R187, R177, R187, R134 ;  /* 0x000000bbb1bb7223 */ /* 0x000fe20000010086 */
[----:B------:R-:W-:Y:S01]  /*2330*/  FMUL.FTZ R183, R96, R184 ;  /* 0x000000b860b77220 */ /* 0x000fe20000410000 */
[----:B------:R-:W-:Y:S01]  /*2340*/  FFMA.FTZ R220, R132, R97, R135 ;  /* 0x0000006184dc7223 */ /* 0x000fe20000010087 */
[-CC-:B------:R-:W-:Y:S01]  /*2350*/  FFMA.FTZ R134, R22, R185.reuse, R186.reuse ;  /* 0x000000b916867223 */ /* 0x180fe200000100ba */
[-CC-:B------:R-:W-:Y:S01]  /*2360*/  FFMA.FTZ R97, R189, R185.reuse, R186.reuse ;  /* 0x000000b9bd617223 */ /* 0x180fe200000100ba */
[----:B------:R-:W-:Y:S01]  /*2370*/  FFMA.FTZ R176, R190, R185, R186 ;  /* 0x000000b9beb07223 */ /* 0x000fe200000100ba */
[----:B------:R-:W-:Y:S01]  /*2380*/  FFMA.FTZ R136, R183, R98, R136 ;  /* 0x00000062b7887223 */ /* 0x000fe20000010088 */
[----:B------:R-:W-:Y:S01]  /*2390*/  FADD.FTZ R134, R191, -R134 ;  /* 0x80000086bf867221 */ /* 0x000fe20000010000 */
[----:B------:R-:W-:Y:S01]  /*23a0*/  FADD.FTZ R98, R188, -R97 ;  /* 0x80000061bc627221 */ /* 0x000fe20000010000 */
        /* <DEDUP_REMOVED lines=9> */
[----:B------:R-:W-:Y:S01]  /*2440*/  PRMT R179, R179, 0x7632, R179 ;  /* 0x00007632b3b37816 */ /* 0x000fe200000000b3 */
[----:B------:R-:W-:Y:S01]  /*2450*/  FMUL.FTZ R182, R99, R184 ;  /* 0x000000b863b67220 */ /* 0x000fe20000410000 */
        /* <DEDUP_REMOVED lines=17> */
.L_x_4323:
        /* <DEDUP_REMOVED lines=13> */
[C---:B------:R-:W-:Y:S01]  /*2640*/  FFMA.FTZ R181, R7.reuse, R181, R162 ;  /* 0x000000b507b57223 */ /* 0x040fe200000100a2 */
[----:B------:R-:W-:Y:S01]  /*2650*/  FFMA.FTZ R183, R7, R182, R163 ;  /* 0x000000b607b77223 */ /* 0x000fe200000100a3 */
[----:B------:R-:W-:Y:S01]  /*2660*/  SHF.L.U32 R182, R180, 0x10, RZ ;  /* 0x00000010b4b67819 */ /* 0x000fe200000006ff */
[-CC-:B------:R-:W-:Y:S01]  /*2670*/  FFMA.FTZ R225, R216, R185.reuse, R186.reuse ;  /* 0x000000b9d8e17223 */ /* 0x180fe200000100ba */
[-C--:B------:R-:W-:Y:S01]  /*2680*/  FMUL.FTZ R179, R181, R184.reuse ;  /* 0x000000b8b5b37220 */ /* 0x080fe20000410000 */
[----:B------:R-:W-:Y:S01]  /*2690*/  FMUL.FTZ R180, R183, R184 ;  /* 0x000000b8b7b47220 */ /* 0x000fe20000410000 */
[----:B------:R-:W-:Y:S01]  /*26a0*/  FFMA.FTZ R181, R211, R185, R186 ;  /* 0x000000b9d3b57223 */ /* 0x000fe200000100ba */
[----:B------:R-:W-:Y:S01]  /*26b0*/  FFMA.FTZ R183, R7, R220, R161 ;  /* 0x000000dc07b77223 */ /* 0x000fe200000100a1 */
[----:B------:R-:W-:Y:S01]  /*26c0*/  FFMA.FTZ R138, R187, R179, R138 ;  /* 0x000000b3bb8a7223 */ /* 0x000fe2000001008a */
[----:B------:R-:W-:Y:S01]  /*26d0*/  FFMA.FTZ R139, R182, R180, R139 ;  /* 0x000000b4b68b7223 */ /* 0x000fe2000001008b */
[----:B------:R-:W-:Y:S01]  /*26e0*/  FADD.FTZ R181, R208, -R181 ;  /* 0x800000b5d0b57221 */ /* 0x000fe20000010000 */
[----:B------:R-:W-:Y:S01]  /*26f0*/  FFMA.FTZ R182, R215, R185, R186 ;  /* 0x000000b9d7b67223 */ /* 0x000fe200000100ba */
[----:B------:R-:W-:Y:S01]  /*2700*/  PRMT R218, R178, 0x7632, R218 ;  /* 0x00007632b2da7816 */ /* 0x000fe200000000da */
[----:B------:R-:W-:Y:S01]  /*2710*/  FMUL.FTZ R179, R46, R179 ;  /* 0x000000b32eb37220 */ /* 0x000fe20000410000 */
[----:B------:R-:W-:Y:S01]  /*2720*/  FFMA.FTZ R181, R7, R181, R160 ;  /* 0x000000b507b57223 */ /* 0x000fe200000100a0 */
[----:B------:R-:W-:Y:S01]  /*2730*/  FADD.FTZ R187, R213, -R182 ;  /* 0x800000b6d5bb7221 */ /* 0x000fe20000010000 */
[-C--:B------:R-:W-:Y:S01]  /*2740*/  FMUL.FTZ R182, R183, R184.reuse ;  /* 0x000000b8b7b67220 */ /* 0x080fe20000410000 */
[----:B------:R-:W-:Y:S01]  /*2750*/  SHF.L.U32 R218, R218, 0x10, RZ ;  /* 0x00000010dada7819 */ /* 0x000fe200000006ff */
[----:B------:R-:W-:Y:S01]  /*2760*/  FMUL.FTZ R221, R181, R184 ;  /* 0x000000b8b5dd7220 */ /* 0x000fe20000410000 */
[----:B------:R-:W-:Y:S01]  /*2770*/  FFMA.FTZ R181, R7, R187, R158 ;  /* 0x000000bb07b57223 */ /* 0x000fe2000001009e */
[----:B------:R-:W-:Y:S01]  /*2780*/  SHF.L.U32 R187, R177, 0x10, RZ ;  /* 0x00000010b1bb7819 */ /* 0x000fe200000006ff */
[----:B------:R-:W-:Y:S01]  /*2790*/  FMUL.FTZ R180, R47, R180 ;  /* 0x000000b42fb47220 */ /* 0x000fe20000410000 */
[----:B------:R-:W-:Y:S01]  /*27a0*/  SHF.L.U32 R223, R178, 0x10, RZ ;  /* 0x00000010b2df7819 */ /* 0x000fe200000006ff */
        /* <DEDUP_REMOVED lines=8> */
[----:B------:R-:W-:Y:S01]  /*2830*/  FADD.FTZ R178, R214, -R225 ;  /* 0x800000e1d6b27221 */ /* 0x000fe20000010000 */
[----:B------:R-:W-:Y:S01]  /*2840*/  FFMA.FTZ R136, R223, R221, R136 ;  /* 0x000000dddf887223 */ /* 0x000fe20000010088 */
[C---:B------:R-:W-:Y:S01]  /*2850*/  FFMA.FTZ R181, R7.reuse, R218, R159 ;  /* 0x000000da07b57223 */ /* 0x040fe2000001009f */
[----:B------:R-:W-:Y:S01]  /*2860*/  FFMA.FTZ R177, R7, R177, R156 ;  /* 0x000000b107b17223 */ /* 0x000fe2000001009c */
[----:B------:R-:W-:Y:S01]  /*2870*/  SHF.L.U32 R223, R176, 0x10, RZ ;  /* 0x00000010b0df7819 */ /* 0x000fe200000006ff */
[----:B------:R-:W-:Y:S01]  /*2880*/  FMUL.FTZ R183, R42, R183 ;  /* 0x000000b72ab77220 */ /* 0x000fe20000410000 */
[----:B------:R-:W-:Y:S01]  /*2890*/  SHF.L.U32 R220, R134, 0x10, RZ ;  /* 0x0000001086dc7819 */ /* 0x000fe200000006ff */
[-C--:B------:R-:W-:Y:S01]  /*28a0*/  FMUL.FTZ R134, R181, R184.reuse ;  /* 0x000000b8b5867220 */ /* 0x080fe20000410000 */
[----:B------:R-:W-:Y:S01]  /*28b0*/  FMUL.FTZ R177, R177, R184 ;  /* 0x000000b8b1b17220 */ /* 0x000fe20000410000 */
[----:B------:R-:W-:Y:S01]  /*28c0*/  FFMA.FTZ R181, R7, R178, R157 ;  /* 0x000000b207b57223 */ /* 0x000fe2000001009d */
        /* <DEDUP_REMOVED lines=16> */
.L_x_4326:
[-CC-:B------:R-:W-:Y:S01]  /*29d0*/  FFMA.FTZ R96, R219, R185.reuse, R186.reuse ;  /* 0x000000b9db607223 */ /* 0x180fe200000100ba */
[-C--:B------:R-:W-:Y:S01]  /*29e0*/  FFMA.FTZ R97, R216, R185.reuse, R186 ;  /* 0x000000b9d8617223 */ /* 0x080fe200000100ba */
[----:B-----5:R-:W-:Y:S02]  /*29f0*/  SHF.L.U32 R99, R176, 0x10, RZ ;  /* 0x00000010b0637819 */ /* 0x020fe400000006ff */
[----:B------:R-:W-:Y:S01]  /*2a00*/  FADD.FTZ R96, R217, -R96 ;  /* 0x80000060d9607221 */ /* 0x000fe20000010000 */
[--C-:B------:R-:W-:Y:S01]  /*2a10*/  FADD.FTZ R98, R214, -R97.reuse ;  /* 0x80000061d6627221 */ /* 0x100fe20000010000 */
[----:B------:R-:W-:Y:S02]  /*2a20*/  PRMT R97, R176, 0x7632, R97 ;  /* 0x00007632b0617816 */ /* 0x000fe40000000061 */
[C---:B------:R-:W-:Y:S01]  /*2a30*/  FFMA.FTZ R172, R7.reuse, R96, R156 ;  /* 0x0000006007ac7223 */ /* 0x040fe2000001009c */
[----:B------:R-:W-:Y:S01]  /*2a40*/  FFMA.FTZ R173, R7, R98, R157 ;  /* 0x0000006207ad7223 */ /* 0x000fe2000001009d */
[----:B------:R-:W-:Y:S01]  /*2a50*/  FFMA.FTZ R98, R215, R185, R186 ;  /* 0x000000b9d7627223 */ /* 0x000fe200000100ba */
[----:B------:R-:W-:Y:S01]  /*2a60*/  SHF.L.U32 R96, R97, 0x10, RZ ;  /* 0x0000001061607819 */ /* 0x000fe200000006ff */
[-C--:B------:R-:W-:Y:S01]  /*2a70*/  FMUL.FTZ R181, R172, R184.reuse ;  /* 0x000000b8acb57220 */ /* 0x080fe20000410000 */
[----:B------:R-:W-:Y:S01]  /*2a80*/  FMUL.FTZ R180, R173, R184 ;  /* 0x000000b8adb47220 */ /* 0x000fe20000410000 */
[----:B------:R-:W-:Y:S01]  /*2a90*/  FADD.FTZ R98, R213, -R98 ;  /* 0x80000062d5627221 */ /* 0x000fe20000010000 */
[----:B------:R-:W-:Y:S01]  /*2aa0*/  SHF.L.U32 R187, R177, 0x10, RZ ;  /* 0x00000010b1bb7819 */ /* 0x000fe200000006ff */
[----:B------:R-:W-:Y:S01]  /*2ab0*/  FFMA.FTZ R218, R99, R181, R132 ;  /* 0x000000b563da7223 */ /* 0x000fe20000010084 */
[-C--:B------:R-:W-:Y:S01]  /*2ac0*/  FFMA.FTZ R99, R211, R185.reuse, R186 ;  /* 0x000000b9d3637223 */ /* 0x080fe200000100ba */
[----:B------:R-:W-:Y:S01]  /*2ad0*/  FFMA.FTZ R221, R96, R180, R133 ;  /* 0x000000b460dd7223 */ /* 0x000fe20000010085 */
[----:B------:R-:W-:Y:S01]  /*2ae0*/  FFMA.FTZ R174, R7, R98, R158 ;  /* 0x0000006207ae7223 */ /* 0x000fe2000001009e */
[----:B------:R-:W-:Y:S01]  /*2af0*/  PRMT R96, R177, 0x7632, R96 ;  /* 0x00007632b1607816 */ /* 0x000fe20000000060 */
[----:B------:R-:W-:Y:S01]  /*2b00*/  FADD.FTZ R99, R208, -R99 ;  /* 0x80000063d0637221 */ /* 0x000fe20000010000 */
[----:B------:R-:W-:Y:S01]  /*2b10*/  FFMA.FTZ R97, R212, R185, R186 ;  /* 0x000000b9d4617223 */ /* 0x000fe200000100ba */
[-C--:B------:R-:W-:Y:S01]  /*2b20*/  FMUL.FTZ R177, R174, R184.reuse ;  /* 0x000000b8aeb17220 */ /* 0x080fe20000410000 */
[----:B------:R-:W-:Y:S01]  /*2b30*/  SHF.L.U32 R220, R96, 0x10, RZ ;  /* 0x0000001060dc7819 */ /* 0x000fe200000006ff */
[----:B------:R-:W-:Y:S01]  /*2b40*/  FFMA.FTZ R96, R7, R99, R160 ;  /* 0x0000006307607223 */ /* 0x000fe200000100a0 */
[----:B------:R-:W-:Y:S01]  /*2b50*/  FFMA.FTZ R98, R22, R185, R186 ;  /* 0x000000b916627223 */ /* 0x000fe200000100ba */
[----:B------:R-:W-:Y:S01]  /*2b60*/  FADD.FTZ R132, R210, -R97 ;  /* 0x80000061d2847221 */ /* 0x000fe20000010000 */
[----:B------:R-:W-:Y:S01]  /*2b70*/  FFMA.FTZ R187, R187, R177, R134 ;  /* 0x000000b1bbbb7223 */ /* 0x000fe20000010086 */
[-CC-:B------:R-:W-:Y:S01]  /*2b80*/  FFMA.FTZ R99, R189, R185.reuse, R186.reuse ;  /* 0x000000b9bd637223 */ /* 0x180fe200000100ba */
[----:B------:R-:W-:Y:S01]  /*2b90*/  SHF.L.U32 R97, R178, 0x10, RZ ;  /* 0x00000010b2617819 */ /* 0x000fe200000006ff */
[----:B------:R-:W-:Y:S01]  /*2ba0*/  FFMA.FTZ R134, R190, R185, R186 ;  /* 0x000000b9be867223 */ /* 0x000fe200000100ba */
[----:B------:R-:W-:Y:S01]  /*2bb0*/  FMUL.FTZ R183, R96, R184 ;  /* 0x000000b860b77220 */ /* 0x000fe20000410000 */
[----:B------:R-:W-:Y:S01]  /*2bc0*/  FADD.FTZ R98, R191, -R98 ;  /* 0x80000062bf627221 */ /* 0x000fe20000010000 */
[----:B------:R-:W-:Y:S01]  /*2bd0*/  FADD.FTZ R99, R188, -R99 ;  /* 0x80000063bc637221 */ /* 0x000fe20000010000 */
[----:B------:R-:W-:Y:S01]  /*2be0*/  FADD.FTZ R176, R193, -R134 ;  /* 0x80000086c1b07221 */ /* 0x000fe20000010000 */
[----:B------:R-:W-:Y:S01]  /*2bf0*/  FFMA.FTZ R136, R97, R183, R136 ;  /* 0x000000b761887223 */ /* 0x000fe20000010088 */
[C---:B------:R-:W-:Y:S01]  /*2c00*/  FFMA.FTZ R175, R7.reuse, R132, R159 ;  /* 0x0000008407af7223 */ /* 0x040fe2000001009f */
[----:B------:R-:W-:Y:S01]  /*2c10*/  PRMT R178, R178, 0x7632, R178 ;  /* 0x00007632b2b27816 */ /* 0x000fe200000000b2 */
[C---:B------:R-:W-:Y:S01]  /*2c20*/  FFMA.FTZ R97, R7.reuse, R98, R161 ;  /* 0x0000006207617223 */ /* 0x040fe200000100a1 */
[C---:B------:R-:W-:Y:S01]  /*2c30*/  FFMA.FTZ R98, R7.reuse, R99, R162 ;  /* 0x0000006307627223 */ /* 0x040fe200000100a2 */
[----:B------:R-:W-:Y:S01]  /*2c40*/  FFMA.FTZ R99, R7, R176, R163 ;  /* 0x000000b007637223 */ /* 0x000fe200000100a3 */
[-C--:B------:R-:W-:Y:S01]  /*2c50*/  FMUL.FTZ R132, R175, R184.reuse ;  /* 0x000000b8af847220 */ /* 0x080fe20000410000 */
[----:B------:R-:W-:Y:S01]  /*2c60*/  SHF.L.U32 R133, R179, 0x10, RZ ;  /* 0x00000010b3857819 */ /* 0x000fe200000006ff */
[-C--:B------:R-:W-:Y:S01]  /*2c70*/  FMUL.FTZ R134, R97, R184.reuse ;  /* 0x000000b861867220 */ /* 0x080fe20000410000 */
[----:B------:R-:W-:Y:S01]  /*2c80*/  SHF.L.U32 R178, R178, 0x10, RZ ;  /* 0x00000010b2b27819 */ /* 0x000fe200000006ff */
[-C--:B------:R-:W-:Y:S01]  /*2c90*/  FMUL.FTZ R223, R98, R184.reuse ;  /* 0x000000b862df7220 */ /* 0x080fe20000410000 */
[----:B------:R-:W-:Y:S01]  /*2ca0*/  PRMT R179, R179, 0x7632, R179 ;  /* 0x00007632b3b37816 */ /* 0x000fe200000000b3 */
[----:B------:R-:W-:Y:S01]  /*2cb0*/  FMUL.FTZ R182, R99, R184 ;  /* 0x000000b863b67220 */ /* 0x000fe20000410000 */
[----:B------:R-:W-:Y:S01]  /*2cc0*/  FFMA.FTZ R220, R220, R132, R135 ;  /* 0x00000084dcdc7223 */ /* 0x000fe20000010087 */
[-C--:B------:R-:W-:Y:S01]  /*2cd0*/  FFMA.FTZ R137, R178, R134.reuse, R137 ;  /* 0x00000086b2897223 */ /* 0x080fe20000010089 */
        /* <DEDUP_REMOVED lines=14> */
[----:B------:R-:W-:-:S07]  /*2dc0*/  F2FP.BF16.F32.PACK_AB R179, R134, R179 ;  /* 0x000000b386b3723e */ /* 0x000fce00000010ff */
.L_x_4325:
        /* <DEDUP_REMOVED lines=14> */
.L_x_4322:
[----:B------:R-:W-:Y:S05]  /*2eb0*/  BSYNC.RECONVERGENT B0 ;  /* 0x0000000000007941 */ /* 0x000fea0003800200 */
.L_x_4321:
        /* <DEDUP_REMOVED lines=14> */
[-CC-:B------:R-:W-:Y:S01]  /*2fa0*/  FFMA.FTZ R99, R13, R185.reuse, R186.reuse ;  /* 0x000000b90d637223 */ /* 0x180fe200000100ba */
[-C--:B------:R-:W-:Y:S01]  /*2fb0*/  FFMA.FTZ R218, R20, R185.reuse, R186 ;  /* 0x000000b914da7223 */ /* 0x080fe200000100ba */
[--C-:B------:R-:W-:Y:S01]  /*2fc0*/  FADD.FTZ R98, R17, -R96.reuse ;  /* 0x8000006011627221 */ /* 0x100fe20000010000 */
[----:B------:R-:W-:Y:S01]  /*2fd0*/  FADD.FTZ R97, R10, -R97 ;  /* 0x800000610a617221 */ /* 0x000fe20000010000 */
[----:B-----5:R-:W-:Y:S01]  /*2fe0*/  PRMT R96, R176, 0x7632, R96 ;  /* 0x00007632b0607816 */ /* 0x020fe20000000060 */
[----:B------:R-:W-:Y:S01]  /*2ff0*/  FADD.FTZ R99, R14, -R99 ;  /* 0x800000630e637221 */ /* 0x000fe20000010000 */
[C---:B------:R-:W-:Y:S01]  /*3000*/  FFMA.FTZ R173, R7.reuse, R98, R165 ;  /* 0x0000006207ad7223 */ /* 0x040fe200000100a5 */
[----:B------:R-:W-:Y:S01]  /*3010*/  FFMA.FTZ R98, R8, R185, R186 ;  /* 0x000000b908627223 */ /* 0x000fe200000100ba */
[----:B------:R-:W-:Y:S01]  /*3020*/  FFMA.FTZ R172, R7, R97, R164 ;  /* 0x0000006107ac7223 */ /* 0x000fe200000100a4 */
[----:B------:R-:W-:Y:S01]  /*3030*/  SHF.L.U32 R96, R96, 0x10, RZ ;  /* 0x0000001060607819 */ /* 0x000fe200000006ff */
[----:B------:R-:W-:Y:S01]  /*3040*/  FMUL.FTZ R180, R173, R184 ;  /* 0x000000b8adb47220 */ /* 0x000fe20000410000 */
[----:B------:R-:W-:Y:S01]  /*3050*/  FFMA.FTZ R97, R11, R185, R186 ;  /* 0x000000b90b617223 */ /* 0x000fe200000100ba */
[----:B------:R-:W-:Y:S01]  /*3060*/  FADD.FTZ R98, R19, -R98 ;  /* 0x8000006213627221 */ /* 0x000fe20000010000 */
[----:B------:R-:W-:Y:S01]  /*3070*/  SHF.L.U32 R176, R176, 0x10, RZ ;  /* 0x00000010b0b07819 */ /* 0x000fe200000006ff */
[----:B------:R-:W-:Y:S01]  /*3080*/  FFMA.FTZ R141, R180, R96, R141 ;  /* 0x00000060b48d7223 */ /* 0x000fe2000001008d */
[----:B------:R-:W-:Y:S01]  /*3090*/  FADD.FTZ R97, R12, -R97 ;  /* 0x800000610c617221 */ /* 0x000fe20000010000 */
[----:B------:R-:W-:Y:S01]  /*30a0*/  PRMT R96, R177, 0x7632, R96 ;  /* 0x00007632b1607816 */ /* 0x000fe20000000060 */
[C---:B------:R-:W-:Y:S01]  /*30b0*/  FFMA.FTZ R175, R7.reuse, R98, R167 ;  /* 0x0000006207af7223 */ /* 0x040fe200000100a7 */
[-C--:B------:R-:W-:Y:S01]  /*30c0*/  FMUL.FTZ R181, R172, R184.reuse ;  /* 0x000000b8acb57220 */ /* 0x080fe20000410000 */
[----:B------:R-:W-:Y:S01]  /*30d0*/  FFMA.FTZ R174, R7, R97, R166 ;  /* 0x0000006107ae7223 */ /* 0x000fe200000100a6 */
[----:B------:R-:W-:Y:S01]  /*30e0*/  SHF.L.U32 R97, R96, 0x10, RZ ;  /* 0x0000001060617819 */ /* 0x000fe200000006ff */
[----:B------:R-:W-:Y:S01]  /*30f0*/  FMUL.FTZ R182, R175, R184 ;  /* 0x000000b8afb67220 */ /* 0x000fe20000410000 */
[----:B------:R-:W-:Y:S01]  /*3100*/  FFMA.FTZ R140, R181, R176, R140 ;  /* 0x000000b0b58c7223 */ /* 0x000fe2000001008c */
[----:B------:R-:W-:Y:S01]  /*3110*/  FFMA.FTZ R176, R16, R185, R186 ;  /* 0x000000b910b07223 */ /* 0x000fe200000100ba */
[----:B------:R-:W-:Y:S01]  /*3120*/  FFMA.FTZ R96, R7, R99, R168 ;  /* 0x0000006307607223 */ /* 0x000fe200000100a8 */
[----:B------:R-:W-:Y:S01]  /*3130*/  FFMA.FTZ R143, R182, R97, R143 ;  /* 0x00000061b68f7223 */ /* 0x000fe2000001008f */
[----:B------:R-:W-:Y:S01]  /*3140*/  FFMA.FTZ R97, R15, R185, R186 ;  /* 0x000000b90f617223 */ /* 0x000fe200000100ba */
[----:B------:R-:W-:Y:S01]  /*3150*/  FADD.FTZ R176, R21, -R176 ;  /* 0x800000b015b07221 */ /* 0x000fe20000010000 */
[----:B------:R-:W-:Y:S01]  /*3160*/  SHF.L.U32 R98, R178, 0x10, RZ ;  /* 0x00000010b2627819 */ /* 0x000fe200000006ff */
[----:B------:R-:W-:Y:S01]  /*3170*/  FMUL.FTZ R187, R96, R184 ;  /* 0x000000b860bb7220 */ /* 0x000fe20000410000 */
[----:B------:R-:W-:Y:S01]  /*3180*/  FADD.FTZ R99, R18, -R97 ;  /* 0x8000006112637221 */ /* 0x000fe20000010000 */
[----:B------:R-:W-:Y:S01]  /*3190*/  SHF.L.U32 R177, R177, 0x10, RZ ;  /* 0x00000010b1b17819 */ /* 0x000fe200000006ff */
[----:B------:R-:W-:Y:S01]  /*31a0*/  FFMA.FTZ R97, R7, R176, R169 ;  /* 0x000000b007617223 */ /* 0x000fe200000100a9 */
[----:B------:R-:W-:Y:S01]  /*31b0*/  FMUL.FTZ R183, R174, R184 ;  /* 0x000000b8aeb77220 */ /* 0x000fe20000410000 */
[----:B------:R-:W-:Y:S01]  /*31c0*/  FADD.FTZ R176, R23, -R218 ;  /* 0x800000da17b07221 */ /* 0x000fe20000010000 */
[----:B------:R-:W-:Y:S01]  /*31d0*/  FFMA.FTZ R144, R187, R98, R144 ;  /* 0x00000062bb907223 */ /* 0x000fe20000010090 */
[----:B------:R-:W-:Y:S01]  /*31e0*/  PRMT R178, R178, 0x7632, R178 ;  /* 0x00007632b2b27816 */ /* 0x000fe200000000b2 */
[----:B------:R-:W-:Y:S01]  /*31f0*/  FFMA.FTZ R98, R7, R99, R170 ;  /* 0x0000006307627223 */ /* 0x000fe200000100aa */
[----:B------:R-:W-:Y:S01]  /*3200*/  FFMA.FTZ R142, R183, R177, R142 ;  /* 0x000000b1b78e7223 */ /* 0x000fe2000001008e */
[----:B------:R-:W-:Y:S01]  /*3210*/  FFMA.FTZ R99, R7, R176, R171 ;  /* 0x000000b007637223 */ /* 0x000fe200000100ab */
        /* <DEDUP_REMOVED lines=21> */
[----:B------:R-:W-:Y:S01]  /*3370*/  F2FP.BF16.F32.PACK_AB R179, R180, R221 ;  /* 0x000000ddb4b3723e */ /* 0x000fe200000010ff */
[----:B------:R-:W-:Y:S06]  /*3380*/  BRA `(.L_x_4331) ;  /* 0x0000000c00187947 */ /* 0x000fec0003800000 */
.L_x_4330:
[-CC-:B------:R-:W-:Y:S01]  /*3390*/  FFMA.FTZ R181, R15, R185.reuse, R186.reuse ;  /* 0x000000b90fb57223 */ /* 0x180fe200000100ba */
[-CC-:B------:R-:W-:Y:S01]  /*33a0*/  FFMA.FTZ R180, R20, R185.reuse, R186.reuse ;  /* 0x000000b914b47223 */ /* 0x180fe200000100ba */
[----:B------:R-:W-:Y:S02]  /*33b0*/  FFMA.FTZ R218, R16, R185, R186 ;  /* 0x000000b910da7223 */ /* 0x000fe400000100ba */
[----:B------:R-:W-:Y:S01]  /*33c0*/  FADD.FTZ R181, R18, -R181 ;  /* 0x800000b512b57221 */ /* 0x000fe20000010000 */
[--C-:B------:R-:W-:Y:S01]  /*33d0*/  FADD.FTZ R182, R23, -R180.reuse ;  /* 0x800000b417b67221 */ /* 0x100fe20000010000 */
[----:B-----5:R-:W-:Y:S01]  /*33e0*/  PRMT R180, R179, 0x7632, R180 ;  /* 0x00007632b3b47816 */ /* 0x020fe200000000b4 */
[----:B------:R-:W-:Y:S01]  /*33f0*/  FADD.FTZ R218, R21, -R218 ;  /* 0x800000da15da7221 */ /* 0x000fe20000010000 */
[C---:B------:R-:W-:Y:S01]  /*3400*/  FFMA.FTZ R181, R7.reuse, R181, R170 ;  /* 0x000000b507b57223 */ /* 0x040fe200000100aa */
[----:B------:R-:W-:Y:S01]  /*3410*/  FFMA.FTZ R183, R7, R182, R171 ;  /* 0x000000b607b77223 */ /* 0x000fe200000100ab */
[----:B------:R-:W-:Y:S01]  /*3420*/  SHF.L.U32 R182, R179, 0x10, RZ ;  /* 0x00000010b3b67819 */ /* 0x000fe200000006ff */
[----:B------:R-:W-:Y:S01]  /*3430*/  FFMA.FTZ R223, R7, R218, R169 ;  /* 0x000000da07df7223 */ /* 0x000fe200000100a9 */
[-C--:B------:R-:W-:Y:S01]  /*3440*/  FMUL.FTZ R179, R181, R184.reuse ;  /* 0x000000b8b5b37220 */ /* 0x080fe20000410000 */
[-C--:B------:R-:W-:Y:S01]  /*3450*/  FFMA.FTZ R181, R13, R185.reuse, R186 ;  /* 0x000000b90db57223 */ /* 0x080fe200000100ba */
[----:B------:R-:W-:Y:S01]  /*3460*/  SHF.L.U32 R187, R180, 0x10, RZ ;  /* 0x00000010b4bb7819 */ /* 0x000fe200000006ff */
[----:B------:R-:W-:Y:S01]  /*3470*/  FMUL.FTZ R180, R183, R184 ;  /* 0x000000b8b7b47220 */ /* 0x000fe20000410000 */
[----:B------:R-:W-:Y:S01]  /*3480*/  FFMA.FTZ R146, R179, R182, R146 ;  /* 0x000000b6b3927223 */ /* 0x000fe20000010092 */
[----:B------:R-:W-:Y:S01]  /*3490*/  FADD.FTZ R182, R14, -R181 ;  /* 0x800000b50eb67221 */ /* 0x000fe20000010000 */
[----:B------:R-:W-:Y:S01]  /*34a0*/  FFMA.FTZ R181, R11, R185, R186 ;  /* 0x000000b90bb57223 */ /* 0x000fe200000100ba */
[----:B------:R-:W-:Y:S01]  /*34b0*/  FFMA.FTZ R147, R180, R187, R147 ;  /* 0x000000bbb4937223 */ /* 0x000fe20000010093 */
[----:B------:R-:W-:Y:S01]  /*34c0*/  PRMT R187, R178, 0x7632, R187 ;  /* 0x00007632b2bb7816 */ /* 0x000fe200000000bb */
[----:B------:R-:W-:Y:S01]  /*34d0*/  FFMA.FTZ R183, R7, R182, R168 ;  /* 0x000000b607b77223 */ /* 0x000fe200000100a8 */
[----:B------:R-:W-:Y:S01]  /*34e0*/  FADD.FTZ R181, R12, -R181 ;  /* 0x800000b50cb57221 */ /* 0x000fe20000010000 */
[----:B------:R-:W-:Y:S01]  /*34f0*/  SHF.L.U32 R178, R178, 0x10, RZ ;  /* 0x00000010b2b27819 */ /* 0x000fe200000006ff */
[----:B------:R-:W-:Y:S01]  /*3500*/  FFMA.FTZ R218, R8, R185, R186 ;  /* 0x000000b908da7223 */ /* 0x000fe200000100ba */
[-C--:B------:R-:W-:Y:S01]  /*3510*/  FMUL.FTZ R221, R183, R184.reuse ;  /* 0x000000b8b7dd7220 */ /* 0x080fe20000410000 */
[----:B------:R-:W-:Y:S01]  /*3520*/  FFMA.FTZ R181, R7, R181, R166 ;  /* 0x000000b507b57223 */ /* 0x000fe200000100a6 */
[----:B------:R-:W-:Y:S01]  /*3530*/  SHF.L.U32 R182, R187, 0x10, RZ ;  /* 0x00000010bbb67819 */ /* 0x000fe200000006ff */
[----:B------:R-:W-:Y:S01]  /*3540*/  FMUL.FTZ R220, R223, R184 ;  /* 0x000000b8dfdc7220 */ /* 0x000fe20000410000 */
[----:B------:R-:W-:Y:S01]  /*3550*/  FFMA.FTZ R144, R221, R178, R144 ;  /* 0x000000b2dd907223 */ /* 0x000fe20000010090 */
[----:B------:R-:W-:Y:S01]  /*3560*/  SHF.L.U32 R178, R177, 0x10, RZ ;  /* 0x00000010b1b27819 */ /* 0x000fe200000006ff */
[----:B------:R-:W-:Y:S01]  /*3570*/  FMUL.FTZ R187, R181, R184 ;  /* 0x000000b8b5bb7220 */ /* 0x000fe20000410000 */
[-C--:B------:R-:W-:Y:S01]  /*3580*/  FFMA.FTZ R181, R9, R185.reuse, R186 ;  /* 0x000000b909b57223 */ /* 0x080fe200000100ba */
[----:B------:R-:W-:Y:S01]  /*3590*/  FADD.FTZ R218, R19, -R218 ;  /* 0x800000da13da7221 */ /* 0x000fe20000010000 */
[----:B------:R-:W-:Y:S01]  /*35a0*/  FFMA.FTZ R145, R220, R182, R145 ;  /* 0x000000b6dc917223 */ /* 0x000fe20000010091 */
[----:B------:R-:W-:Y:S01]  /*35b0*/  FFMA.FTZ R142, R187, R178, R142 ;  /* 0x000000b2bb8e7223 */ /* 0x000fe2000001008e */
[----:B------:R-:W-:Y:S01]  /*35c0*/  FFMA.FTZ R178, R6, R185, R186 ;  /* 0x000000b906b27223 */ /* 0x000fe200000100ba */
[----:B------:R-:W-:Y:S01]  /*35d0*/  FADD.FTZ R181, R10, -R181 ;  /* 0x800000b50ab57221 */ /* 0x000fe20000010000 */
[----:B------:R-:W-:Y:S01]  /*35e0*/  PRMT R182, R177, 0x7632, R182 ;  /* 0x00007632b1b67816 */ /* 0x000fe200000000b6 */
[----:B------:R-:W-:Y:S01]  /*35f0*/  FFMA.FTZ R183, R7, R218, R167 ;  /* 0x000000da07b77223 */ /* 0x000fe200000100a7 */
[----:B------:R-:W-:Y:S01]  /*3600*/  FADD.FTZ R178, R17, -R178 ;  /* 0x800000b211b27221 */ /* 0x000fe20000010000 */
[----:B------:R-:W-:Y:S01]  /*3610*/  FFMA.FTZ R181, R7, R181, R164 ;  /* 0x000000b507b57223 */ /* 0x000fe200000100a4 */
[----:B------:R-:W-:Y:S01]  /*3620*/  SHF.L.U32 R218, R182, 0x10, RZ ;  /* 0x00000010b6da7819 */ /* 0x000fe200000006ff */
[----:B------:R-:W-:Y:S01]  /*3630*/  FMUL.FTZ R182, R183, R184 ;  /* 0x000000b8b7b67220 */ /* 0x000fe20000410000 */
[C---:B------:R-:W-:Y:S01]  /*3640*/  SHF.L.U32 R177, R176.reuse, 0x10, RZ ;  /* 0x00000010b0b17819 */ /* 0x040fe200000006ff */
[----:B------:R-:W-:Y:S01]  /*3650*/  FFMA.FTZ R183, R7, R178, R165 ;  /* 0x000000b207b77223 */ /* 0x000fe200000100a5 */
[----:B------:R-:W-:Y:S01]  /*3660*/  FMUL.FTZ R181, R181, R184 ;  /* 0x000000b8b5b57220 */ /* 0x000fe20000410000 */
[----:B------:R-:W-:Y:S01]  /*3670*/  PRMT R176, R176, 0x7632, R176 ;  /* 0x00007632b0b07816 */ /* 0x000fe200000000b0 */
[----:B------:R-:W-:Y:S01]  /*3680*/  FFMA.FTZ R143, R182, R218, R143 ;  /* 0x000000dab68f7223 */ /* 0x000fe2000001008f */
        /* <DEDUP_REMOVED lines=17> */
.L_x_4329:
[----:B------:R-:W0:Y:S02]  /*37a0*/  LDC.64 R180, c[0x0][0x478] ;  /* 0x00011e00ffb47b82 */ /* 0x000e240000000a00 */
[----:B0-----:R-:W-:-:S04]  /*37b0*/  ISETP.NE.U32.AND P1, PT, R180, RZ, PT ;  /* 0x000000ffb400720c */ /* 0x001fc80003f25070 */
[----:B------:R-:W-:-:S13]  /*37c0*/  ISETP.NE.AND.EX P1, PT, R181, RZ, PT, P1 ;  /* 0x000000ffb500720c */ /* 0x000fda0003f25310 */
        /* <DEDUP_REMOVED lines=9> */
[C---:B------:R-:W-:Y:S01]  /*3860*/  FMUL.FTZ R173, R7.reuse, R98 ;  /* 0x0000006207ad7220 */ /* 0x040fe20000410000 */
[----:B------:R-:W-:Y:S01]  /*3870*/  FMUL.FTZ R172, R7, R172 ;  /* 0x000000ac07ac7220 */ /* 0x000fe20000410000 */
[----:B------:R-:W-:Y:S01]  /*3880*/  FFMA.FTZ R98, R8, R185, R186 ;  /* 0x000000b908627223 */ /* 0x000fe200000100ba */
[----:B------:R-:W-:Y:S01]  /*3890*/  SHF.L.U32 R96, R96, 0x10, RZ ;  /* 0x0000001060607819 */ /* 0x000fe200000006ff */
[-C--:B------:R-:W-:Y:S01]  /*38a0*/  FMUL.FTZ R180, R173, R184.reuse ;  /* 0x000000b8adb47220 */ /* 0x080fe20000410000 */
[----:B------:R-:W-:Y:S01]  /*38b0*/  SHF.L.U32 R97, R176, 0x10, RZ ;  /* 0x00000010b0617819 */ /* 0x000fe200000006ff */
[----:B------:R-:W-:Y:S01]  /*38c0*/  FMUL.FTZ R181, R172, R184 ;  /* 0x000000b8acb57220 */ /* 0x000fe20000410000 */
[----:B------:R-:W-:Y:S01]  /*38d0*/  FADD.FTZ R98, R19, -R98 ;  /* 0x8000006213627221 */ /* 0x000fe20000010000 */
[----:B------:R-:W-:Y:S01]  /*38e0*/  FFMA.FTZ R141, R96, R180, R141 ;  /* 0x000000b4608d7223 */ /* 0x000fe2000001008d */
[----:B------:R-:W-:Y:S01]  /*38f0*/  PRMT R96, R177, 0x7632, R96 ;  /* 0x00007632b1607816 */ /* 0x000fe20000000060 */
[----:B------:R-:W-:Y:S01]  /*3900*/  FFMA.FTZ R140, R97, R181, R140 ;  /* 0x000000b5618c7223 */ /* 0x000fe2000001008c */
[-CC-:B------:R-:W-:Y:S01]  /*3910*/  FFMA.FTZ R97, R13, R185.reuse, R186.reuse ;  /* 0x000000b90d617223 */ /* 0x180fe200000100ba */
[----:B------:R-:W-:Y:S01]  /*3920*/  FMUL.FTZ R175, R7, R98 ;  /* 0x0000006207af7220 */ /* 0x000fe20000410000 */
[----:B------:R-:W-:Y:S01]  /*3930*/  SHF.L.U32 R98, R96, 0x10, RZ ;  /* 0x0000001060627819 */ /* 0x000fe200000006ff */
[-CC-:B------:R-:W-:Y:S01]  /*3940*/  FFMA.FTZ R99, R15, R185.reuse, R186.reuse ;  /* 0x000000b90f637223 */ /* 0x180fe200000100ba */
[----:B------:R-:W-:Y:S01]  /*3950*/  FADD.FTZ R176, R14, -R97 ;  /* 0x800000610eb07221 */ /* 0x000fe20000010000 */
[----:B------:R-:W-:Y:S01]  /*3960*/  FMUL.FTZ R182, R175, R184 ;  /* 0x000000b8afb67220 */ /* 0x000fe20000410000 */
[----:B------:R-:W-:Y:S01]  /*3970*/  SHF.L.U32 R97, R178, 0x10, RZ ;  /* 0x00000010b2617819 */ /* 0x000fe200000006ff */
[C---:B------:R-:W-:Y:S01]  /*3980*/  FMUL.FTZ R174, R7.reuse, R174 ;  /* 0x000000ae07ae7220 */ /* 0x040fe20000410000 */
[----:B------:R-:W-:Y:S01]  /*3990*/  FMUL.FTZ R96, R7, R176 ;  /* 0x000000b007607220 */ /* 0x000fe20000410000 */
[----:B------:R-:W-:Y:S01]  /*39a0*/  FFMA.FTZ R143, R98, R182, R143 ;  /* 0x000000b6628f7223 */ /* 0x000fe2000001008f */
[----:B------:R-:W-:Y:S01]  /*39b0*/  FFMA.FTZ R98, R16, R185, R186 ;  /* 0x000000b910627223 */ /* 0x000fe200000100ba */
[----:B------:R-:W-:Y:S01]  /*39c0*/  FADD.FTZ R176, R18, -R99 ;  /* 0x8000006312b07221 */ /* 0x000fe20000010000 */
[-C--:B------:R-:W-:Y:S01]  /*39d0*/  FMUL.FTZ R187, R96, R184.reuse ;  /* 0x000000b860bb7220 */ /* 0x080fe20000410000 */
[----:B------:R-:W-:Y:S01]  /*39e0*/  SHF.L.U32 R177, R177, 0x10, RZ ;  /* 0x00000010b1b17819 */ /* 0x000fe200000006ff */
[----:B------:R-:W-:Y:S01]  /*39f0*/  FADD.FTZ R98, R21, -R98 ;  /* 0x8000006215627221 */ /* 0x000fe20000010000 */
[----:B------:R-:W-:Y:S01]  /*3a00*/  FMUL.FTZ R183, R174, R184 ;  /* 0x000000b8aeb77220 */ /* 0x000fe20000410000 */
[----:B------:R-:W-:Y:S01]  /*3a10*/  FFMA.FTZ R144, R97, R187, R144 ;  /* 0x000000bb61907223 */ /* 0x000fe20000010090 */
[----:B------:R-:W-:Y:S01]  /*3a20*/  PRMT R178, R178, 0x7632, R178 ;  /* 0x00007632b2b27816 */ /* 0x000fe200000000b2 */
[C---:B------:R-:W-:Y:S01]  /*3a30*/  FMUL.FTZ R97, R7.reuse, R98 ;  /* 0x0000006207617220 */ /* 0x040fe20000410000 */
[----:B------:R-:W-:Y:S01]  /*3a40*/  FMUL.FTZ R98, R7, R176 ;  /* 0x000000b007627220 */ /* 0x000fe20000410000 */
[----:B------:R-:W-:Y:S01]  /*3a50*/  FADD.FTZ R176, R23, -R218 ;  /* 0x800000da17b07221 */ /* 0x000fe20000010000 */
        /* <DEDUP_REMOVED lines=25> */
.L_x_4332:
[-CC-:B------:R-:W-:Y:S01]  /*3bf0*/  FFMA.FTZ R181, R15, R185.reuse, R186.reuse ;  /* 0x000000b90fb57223 */ /* 0x180fe200000100ba */
[-C--:B------:R-:W-:Y:S01]  /*3c00*/  FFMA.FTZ R182, R20, R185.reuse, R186 ;  /* 0x000000b914b67223 */ /* 0x080fe200000100ba */
[----:B-----5:R-:W-:Y:S02]  /*3c10*/  SHF.L.U32 R183, R179, 0x10, RZ ;  /* 0x00000010b3b77819 */ /* 0x020fe400000006ff */
[----:B------:R-:W-:Y:S01]  /*3c20*/  FADD.FTZ R180, R18, -R181 ;  /* 0x800000b512b47221 */ /* 0x000fe20000010000 */
[--C-:B------:R-:W-:Y:S01]  /*3c30*/  FADD.FTZ R218, R23, -R182.reuse ;  /* 0x800000b617da7221 */ /* 0x100fe20000010000 */
[----:B------:R-:W-:Y:S02]  /*3c40*/  PRMT R182, R179, 0x7632, R182 ;  /* 0x00007632b3b67816 */ /* 0x000fe400000000b6 */
[C---:B------:R-:W-:Y:S01]  /*3c50*/  FMUL.FTZ R181, R7.reuse, R180 ;  /* 0x000000b407b57220 */ /* 0x040fe20000410000 */
[----:B------:R-:W-:Y:S01]  /*3c60*/  FMUL.FTZ R187, R7, R218 ;  /* 0x000000da07bb7220 */ /* 0x000fe20000410000 */
[----:B------:R-:W-:Y:S01]  /*3c70*/  SHF.L.U32 R182, R182, 0x10, RZ ;  /* 0x00000010b6b67819 */ /* 0x000fe200000006ff */
[-CC-:B------:R-:W-:Y:S01]  /*3c80*/  FFMA.FTZ R218, R16, R185.reuse, R186.reuse ;  /* 0x000000b910da7223 */ /* 0x180fe200000100ba */
[-C--:B------:R-:W-:Y:S01]  /*3c90*/  FMUL.FTZ R179, R181, R184.reuse ;  /* 0x000000b8b5b37220 */ /* 0x080fe20000410000 */
[----:B------:R-:W-:Y:S01]  /*3ca0*/  FMUL.FTZ R180, R187, R184 ;  /* 0x000000b8bbb47220 */ /* 0x000fe20000410000 */
[-C--:B------:R-:W-:Y:S01]  /*3cb0*/  FFMA.FTZ R181, R13, R185.reuse, R186 ;  /* 0x000000b90db57223 */ /* 0x080fe200000100ba */
[----:B------:R-:W-:Y:S01]  /*3cc0*/  PRMT R187, R178, 0x7632, R187 ;  /* 0x00007632b2bb7816 */ /* 0x000fe200000000bb */
[----:B------:R-:W-:Y:S01]  /*3cd0*/  FADD.FTZ R218, R21, -R218 ;  /* 0x800000da15da7221 */ /* 0x000fe20000010000 */
[----:B------:R-:W-:Y:S01]  /*3ce0*/  FFMA.FTZ R147, R182, R180, R147 ;  /* 0x000000b4b6937223 */ /* 0x000fe20000010093 */
[----:B------:R-:W-:Y:S01]  /*3cf0*/  FADD.FTZ R182, R14, -R181 ;  /* 0x800000b50eb67221 */ /* 0x000fe20000010000 */
[----:B------:R-:W-:Y:S01]  /*3d00*/  FFMA.FTZ R181, R11, R185, R186 ;  /* 0x000000b90bb57223 */ /* 0x000fe200000100ba */
[----:B------:R-:W-:Y:S01]  /*3d10*/  SHF.L.U32 R221, R178, 0x10, RZ ;  /* 0x00000010b2dd7819 */ /* 0x000fe200000006ff */
[----:B------:R-:W-:Y:S01]  /*3d20*/  FFMA.FTZ R146, R183, R179, R146 ;  /* 0x000000b3b7927223 */ /* 0x000fe20000010092 */
[C---:B------:R-:W-:Y:S01]  /*3d30*/  FMUL.FTZ R183, R7.reuse, R182 ;  /* 0x000000b607b77220 */ /* 0x040fe20000410000 */
[----:B------:R-:W-:Y:S01]  /*3d40*/  FADD.FTZ R178, R12, -R181 ;  /* 0x800000b50cb27221 */ /* 0x000fe20000010000 */
[----:B------:R-:W-:Y:S01]  /*3d50*/  FMUL.FTZ R225, R7, R218 ;  /* 0x000000da07e17220 */ /* 0x000fe20000410000 */
[----:B------:R-:W-:Y:S01]  /*3d60*/  SHF.L.U32 R182, R187, 0x10, RZ ;  /* 0x00000010bbb67819 */ /* 0x000fe200000006ff */
[----:B------:R-:W-:Y:S01]  /*3d70*/  FMUL.FTZ R223, R183, R184 ;  /* 0x000000b8b7df7220 */ /* 0x000fe20000410000 */
[----:B------:R-:W-:Y:S01]  /*3d80*/  FMUL.FTZ R181, R7, R178 ;  /* 0x000000b207b57220 */ /* 0x000fe20000410000 */
[-C--:B------:R-:W-:Y:S01]  /*3d90*/  FMUL.FTZ R220, R225, R184.reuse ;  /* 0x000000b8e1dc7220 */ /* 0x080fe20000410000 */
[-CC-:B------:R-:W-:Y:S01]  /*3da0*/  FFMA.FTZ R178, R8, R185.reuse, R186.reuse ;  /* 0x000000b908b27223 */ /* 0x180fe200000100ba */
[----:B------:R-:W-:Y:S01]  /*3db0*/  SHF.L.U32 R183, R177, 0x10, RZ ;  /* 0x00000010b1b77819 */ /* 0x000fe200000006ff */
[----:B------:R-:W-:Y:S01]  /*3dc0*/  FMUL.FTZ R187, R181, R184 ;  /* 0x000000b8b5bb7220 */ /* 0x000fe20000410000 */
[-C--:B------:R-:W-:Y:S01]  /*3dd0*/  FFMA.FTZ R181, R9, R185.reuse, R186 ;  /* 0x000000b909b57223 */ /* 0x080fe200000100ba */
[----:B------:R-:W-:Y:S01]  /*3de0*/  FFMA.FTZ R145, R182, R220, R145 ;  /* 0x000000dcb6917223 */ /* 0x000fe20000010091 */
[----:B------:R-:W-:Y:S01]  /*3df0*/  FADD.FTZ R218, R19, -R178 ;  /* 0x800000b213da7221 */ /* 0x000fe20000010000 */
[----:B------:R-:W-:Y:S01]  /*3e00*/  FFMA.FTZ R182, R6, R185, R186 ;  /* 0x000000b906b67223 */ /* 0x000fe200000100ba */
[----:B------:R-:W-:Y:S01]  /*3e10*/  FFMA.FTZ R142, R183, R187, R142 ;  /* 0x000000bbb78e7223 */ /* 0x000fe2000001008e */
[----:B------:R-:W-:Y:S01]  /*3e20*/  FADD.FTZ R178, R10, -R181 ;  /* 0x800000b50ab27221 */ /* 0x000fe20000010000 */
[----:B------:R-:W-:Y:S01]  /*3e30*/  FFMA.FTZ R144, R221, R223, R144 ;  /* 0x000000dfdd907223 */ /* 0x000fe20000010090 */
[----:B------:R-:W-:Y:S01]  /*3e40*/  PRMT R183, R177, 0x7632, R183 ;  /* 0x00007632b1b77816 */ /* 0x000fe200000000b7 */
[----:B------:R-:W-:Y:S01]  /*3e50*/  FMUL.FTZ R221, R7, R218 ;  /* 0x000000da07dd7220 */ /* 0x000fe20000410000 */
[----:B------:R-:W-:Y:S01]  /*3e60*/  FADD.FTZ R182, R17, -R182 ;  /* 0x800000b611b67221 */ /* 0x000fe20000010000 */
[----:B------:R-:W-:Y:S01]  /*3e70*/  FMUL.FTZ R177, R7, R178 ;  /* 0x000000b207b17220 */ /* 0x000fe20000410000 */
[----:B------:R-:W-:Y:S01]  /*3e80*/  SHF.L.U32 R178, R183, 0x10, RZ ;  /* 0x00000010b7b27819 */ /* 0x000fe200000006ff */
[----:B------:R-:W-:Y:S01]  /*3e90*/  FMUL.FTZ R218, R221, R184 ;  /* 0x000000b8ddda7220 */ /* 0x000fe20000410000 */
[----:B------:R-:W-:Y:S01]  /*3ea0*/  FMUL.FTZ R183, R7, R182 ;  /* 0x000000b607b77220 */ /* 0x000fe20000410000 */
[C---:B------:R-:W-:Y:S01]  /*3eb0*/  SHF.L.U32 R181, R176.reuse, 0x10, RZ ;  /* 0x00000010b0b57819 */ /* 0x040fe200000006ff */
        /* <DEDUP_REMOVED lines=19> */
.L_x_4331:
        /* <DEDUP_REMOVED lines=8> */
.L_x_4328:
[----:B------:R-:W-:Y:S05]  /*4070*/  BSYNC.RECONVERGENT B0 ;  /* 0x0000000000007941 */ /* 0x000fea0003800200 */
.L_x_4327:
        /* <DEDUP_REMOVED lines=14> */
[-C--:B------:R-:W-:Y:S01]  /*4160*/  FFMA.FTZ R99, R197, R185.reuse, R186 ;  /* 0x000000b9c5637223 */ /* 0x080fe200000100ba */
[----:B-----5:R-:W-:Y:S01]  /*4170*/  PRMT R96, R176, 0x7632, R96 ;  /* 0x00007632b0607816 */ /* 0x020fe20000000060 */
[----:B------:R-:W-:Y:S01]  /*4180*/  FADD.FTZ R98, R203, -R98 ;  /* 0x80000062cb627221 */ /* 0x000fe20000010000 */
[----:B------:R-:W-:Y:S01]  /*4190*/  FADD.FTZ R180, R205, -R174 ;  /* 0x800000aecdb47221 */ /* 0x000fe20000010000 */
[----:B------:R-:W-:Y:S01]  /*41a0*/  FADD.FTZ R99, R200, -R99 ;  /* 0x80000063c8637221 */ /* 0x000fe20000010000 */
[-CC-:B------:R-:W-:Y:S01]  /*41b0*/  FFMA.FTZ R97, R195, R185.reuse, R186.reuse ;  /* 0x000000b9c3617223 */ /* 0x180fe200000100ba */
[C---:B------:R-:W-:Y:S01]  /*41c0*/  FFMA.FTZ R173, R7.reuse, R98, R29 ;  /* 0x0000006207ad7223 */ /* 0x040fe2000001001d */
[----:B------:R-:W-:Y:S01]  /*41d0*/  SHF.L.U32 R96, R96, 0x10, RZ ;  /* 0x0000001060607819 */ /* 0x000fe200000006ff */
[----:B------:R-:W-:Y:S01]  /*41e0*/  FFMA.FTZ R175, R7, R180, R31 ;  /* 0x000000b407af7223 */ /* 0x000fe2000001001f */
[----:B------:R-:W-:Y:S01]  /*41f0*/  FFMA.FTZ R222, R206, R185, R186 ;  /* 0x000000b9cede7223 */ /* 0x000fe200000100ba */
[----:B------:R-:W-:Y:S01]  /*4200*/  PRMT R172, R177, 0x7632, R172 ;  /* 0x00007632b1ac7816 */ /* 0x000fe200000000ac */
[----:B------:R-:W-:Y:S01]  /*4210*/  FFMA.FTZ R174, R7, R99, R30 ;  /* 0x0000006307ae7223 */ /* 0x000fe2000001001e */
[-C--:B------:R-:W-:Y:S01]  /*4220*/  FMUL.FTZ R180, R173, R184.reuse ;  /* 0x000000b8adb47220 */ /* 0x080fe20000410000 */
[----:B------:R-:W-:Y:S01]  /*4230*/  FADD.FTZ R97, R198, -R97 ;  /* 0x80000061c6617221 */ /* 0x000fe20000010000 */
[-CC-:B------:R-:W-:Y:S01]  /*4240*/  FFMA.FTZ R183, R199, R185.reuse, R186.reuse ;  /* 0x000000b9c7b77223 */ /* 0x180fe200000100ba */
[-CC-:B------:R-:W-:Y:S01]  /*4250*/  FFMA.FTZ R220, R196, R185.reuse, R186.reuse ;  /* 0x000000b9c4dc7223 */ /* 0x180fe200000100ba */
[----:B------:R-:W-:Y:S01]  /*4260*/  FFMA.FTZ R221, R201, R185, R186 ;  /* 0x000000b9c9dd7223 */ /* 0x000fe200000100ba */
[----:B------:R-:W-:Y:S01]  /*4270*/  SHF.L.U32 R185, R177, 0x10, RZ ;  /* 0x00000010b1b97819 */ /* 0x000fe200000006ff */
[----:B------:R-:W-:Y:S01]  /*4280*/  FMUL.FTZ R181, R174, R184 ;  /* 0x000000b8aeb57220 */ /* 0x000fe20000410000 */
[----:B------:R-:W-:Y:S01]  /*4290*/  SHF.L.U32 R187, R172, 0x10, RZ ;  /* 0x00000010acbb7819 */ /* 0x000fe200000006ff */
[----:B------:R-:W-:Y:S01]  /*42a0*/  FFMA.FTZ R218, R180, R96, R149 ;  /* 0x00000060b4da7223 */ /* 0x000fe20000010095 */
[----:B------:R-:W-:Y:S01]  /*42b0*/  FADD.FTZ R222, R209, -R222 ;  /* 0x800000ded1de7221 */ /* 0x000fe20000010000 */
[----:B------:R-:W-:Y:S01]  /*42c0*/  FFMA.FTZ R172, R7, R97, R28 ;  /* 0x0000006107ac7223 */ /* 0x000fe2000001001c */
[----:B------:R-:W-:Y:S01]  /*42d0*/  FMUL.FTZ R182, R175, R184 ;  /* 0x000000b8afb67220 */ /* 0x000fe20000410000 */
[----:B------:R-:W-:Y:S01]  /*42e0*/  PRMT R96, R178, 0x7632, R96 ;  /* 0x00007632b2607816 */ /* 0x000fe20000000060 */
[----:B------:R-:W-:Y:S01]  /*42f0*/  FADD.FTZ R183, R202, -R183 ;  /* 0x800000b7cab77221 */ /* 0x000fe20000010000 */
[----:B------:R-:W-:Y:S01]  /*4300*/  PRMT R97, R179, 0x7632, R97 ;  /* 0x00007632b3617816 */ /* 0x000fe20000000061 */
[----:B------:R-:W-:Y:S01]  /*4310*/  FADD.FTZ R220, R207, -R220 ;  /* 0x800000dccfdc7221 */ /* 0x000fe20000010000 */
[----:B------:R-:W-:Y:S01]  /*4320*/  FFMA.FTZ R185, R181, R185, R150 ;  /* 0x000000b9b5b97223 */ /* 0x000fe20000010096 */
[C---:B------:R-:W-:Y:S01]  /*4330*/  FFMA.FTZ R99, R7.reuse, R222, R27 ;  /* 0x000000de07637223 */ /* 0x040fe2000001001b */
[----:B------:R-:W-:Y:S01]  /*4340*/  FFMA.FTZ R187, R182, R187, R151 ;  /* 0x000000bbb6bb7223 */ /* 0x000fe20000010097 */
[----:B------:R-:W-:Y:S01]  /*4350*/  SHF.L.U32 R150, R96, 0x10, RZ ;  /* 0x0000001060967819 */ /* 0x000fe200000006ff */
[----:B------:R-:W-:Y:S01]  /*4360*/  FADD.FTZ R221, R204, -R221 ;  /* 0x800000ddccdd7221 */ /* 0x000fe20000010000 */
[----:B------:R-:W-:Y:S01]  /*4370*/  SHF.L.U32 R176, R176, 0x10, RZ ;  /* 0x00000010b0b07819 */ /* 0x000fe200000006ff */
[----:B------:R-:W-:Y:S01]  /*4380*/  FFMA.FTZ R96, R7, R183, R24 ;  /* 0x000000b707607223 */ /* 0x000fe20000010018 */
[----:B------:R-:W-:Y:S01]  /*4390*/  SHF.L.U32 R151, R97, 0x10, RZ ;  /* 0x0000001061977819 */ /* 0x000fe200000006ff */
[----:B------:R-:W-:Y:S01]  /*43a0*/  FMUL.FTZ R177, R172, R184 ;  /* 0x000000b8acb17220 */ /* 0x000fe20000410000 */
[----:B------:R-:W-:Y:S01]  /*43b0*/  FFMA.FTZ R97, R7, R220, R25 ;  /* 0x000000dc07617223 */ /* 0x000fe20000010019 */
[-C--:B------:R-:W-:Y:S01]  /*43c0*/  FMUL.FTZ R220, R99, R184.reuse ;  /* 0x000000b863dc7220 */ /* 0x080fe20000410000 */
[----:B------:R-:W-:Y:S01]  /*43d0*/  SHF.L.U32 R178, R178, 0x10, RZ ;  /* 0x00000010b2b27819 */ /* 0x000fe200000006ff */
[----:B------:R-:W-:Y:S01]  /*43e0*/  FFMA.FTZ R98, R7, R221, R26 ;  /* 0x000000dd07627223 */ /* 0x000fe2000001001a */
[----:B------:R-:W-:Y:S01]  /*43f0*/  FMUL.FTZ R149, R96, R184 ;  /* 0x000000b860957220 */ /* 0x000fe20000410000 */
[----:B------:R-:W-:Y:S01]  /*4400*/  FFMA.FTZ R186, R177, R176, R148 ;  /* 0x000000b0b1ba7223 */ /* 0x000fe20000010094 */
[-C--:B------:R-:W-:Y:S01]  /*4410*/  FMUL.FTZ R148, R97, R184.reuse ;  /* 0x000000b861947220 */ /* 0x080fe20000410000 */
[----:B------:R-:W-:Y:S01]  /*4420*/  FFMA.FTZ R155, R220, R151, R155 ;  /* 0x00000097dc9b7223 */ /* 0x000fe2000001009b */
        /* <DEDUP_REMOVED lines=18> */
.L_x_4336:
        /* <DEDUP_REMOVED lines=15> */
[C---:B-----5:R-:W-:Y:S01]  /*4640*/  PRMT R182, R178.reuse, 0x7632, R182 ;  /* 0x00007632b2b67816 */ /* 0x060fe200000000b6 */
[----:B------:R-:W-:Y:S01]  /*4650*/  FADD.FTZ R186, R203, -R186 ;  /* 0x800000bacbba7221 */ /* 0x000fe20000010000 */
[----:B------:R-:W-:Y:S01]  /*4660*/  SHF.L.U32 R181, R178, 0x10, RZ ;  /* 0x00000010b2b57819 */ /* 0x000fe200000006ff */
[----:B------:R-:W-:Y:S01]  /*4670*/  FFMA.FTZ R231, R7, R225, R26 ;  /* 0x000000e107e77223 */ /* 0x000fe2000001001a */
[----:B------:R-:W-:Y:S01]  /*4680*/  PRMT R178, R177, 0x7632, R178 ;  /* 0x00007632b1b27816 */ /* 0x000fe200000000b2 */
[C---:B------:R-:W-:Y:S01]  /*4690*/  FFMA.FTZ R187, R7.reuse, R187, R28 ;  /* 0x000000bb07bb7223 */ /* 0x040fe2000001001c */
[C---:B------:R-:W-:Y:S01]  /*46a0*/  FFMA.FTZ R227, R7.reuse, R223, R24 ;  /* 0x000000df07e37223 */ /* 0x040fe20000010018 */
[----:B------:R-:W-:Y:S01]  /*46b0*/  FFMA.FTZ R225, R7, R180, R31 ;  /* 0x000000b407e17223 */ /* 0x000fe2000001001f */
[----:B------:R-:W-:Y:S01]  /*46c0*/  PRMT R220, R179, 0x7632, R220 ;  /* 0x00007632b3dc7816 */ /* 0x000fe200000000dc */
[----:B------:R-:W-:Y:S01]  /*46d0*/  FFMA.FTZ R233, R7, R222, R27 ;  /* 0x000000de07e97223 */ /* 0x000fe2000001001b */
[----:B------:R-:W-:Y:S01]  /*46e0*/  SHF.L.U32 R183, R179, 0x10, RZ ;  /* 0x00000010b3b77819 */ /* 0x000fe200000006ff */
[C---:B------:R-:W-:Y:S01]  /*46f0*/  FFMA.FTZ R229, R7.reuse, R218, R25 ;  /* 0x000000da07e57223 */ /* 0x040fe20000010019 */
[----:B------:R-:W-:Y:S01]  /*4700*/  FFMA.FTZ R223, R7, R221, R30 ;  /* 0x000000dd07df7223 */ /* 0x000fe2000001001e */
[----:B------:R-:W-:Y:S01]  /*4710*/  SHF.L.U32 R185, R177, 0x10, RZ ;  /* 0x00000010b1b97819 */ /* 0x000fe200000006ff */
[----:B------:R-:W-:Y:S01]  /*4720*/  FFMA.FTZ R221, R7, R186, R29 ;  /* 0x000000ba07dd7223 */ /* 0x000fe2000001001d */
[C---:B------:R-:W-:Y:S01]  /*4730*/  SHF.L.U32 R179, R176.reuse, 0x10, RZ ;  /* 0x00000010b0b37819 */ /* 0x040fe200000006ff */
        /* <DEDUP_REMOVED lines=10> */
[----:B------:R-:W-:Y:S01]  /*47e0*/  FFMA.FTZ R186, R7, R179, R148 ;  /* 0x000000b307ba7223 */ /* 0x000fe20000010094 */
[----:B------:R-:W-:Y:S01]  /*47f0*/  SHF.L.U32 R220, R220, 0x10, RZ ;  /* 0x00000010dcdc7819 */ /* 0x000fe200000006ff */
[----:B------:R-:W-:Y:S01]  /*4800*/  FFMA.FTZ R187, R176, R178, R151 ;  /* 0x000000b2b0bb7223 */ /* 0x000fe20000010097 */
[----:B------:R-:W-:Y:S01]  /*4810*/  FMUL.FTZ R148, R75, R176 ;  /* 0x000000b04b947220 */ /* 0x000fe20000410000 */
        /* <DEDUP_REMOVED lines=14> */
[----:B------:R-:W-:Y:S01]  /*4900*/  FFMA.FTZ R153, R180, R182, R153 ;  /* 0x000000b6b4997223 */ /* 0x000fe20000010099 */
[----:B------:R-:W-:-:S02]  /*4910*/  F2FP.BF16.F32.PACK_AB R179, R150, R179 ;  /* 0x000000b396b3723e */ /* 0x000fc400000010ff */
[----:B------:R-:W-:Y:S02]  /*4920*/  F2FP.BF16.F32.PACK_AB R178, R151, R178 ;  /* 0x000000b297b2723e */ /* 0x000fe400000010ff */
[----:B------:R-:W-:Y:S02]  /*4930*/  F2FP.BF16.F32.PACK_AB R177, R148, R223 ;  /* 0x000000df94b1723e */ /* 0x000fe400000010ff */
[----:B------:R-:W-:Y:S01]  /*4940*/  F2FP.BF16.F32.PACK_AB R176, R7, R176 ;  /* 0x000000b007b0723e */ /* 0x000fe200000010ff */
[----:B------:R-:W-:Y:S06]  /*4950*/  BRA `(.L_x_4337) ;  /* 0x0000000800147947 */ /* 0x000fec0003800000 */
.L_x_4335:
[----:B------:R-:W0:Y:S02]  /*4960*/  LDC.64 R180, c[0x0][0x478] ;  /* 0x00011e00ffb47b82 */ /* 0x000e240000000a00 */
[----:B0-----:R-:W-:-:S04]  /*4970*/  ISETP.NE.U32.AND P1, PT, R180, RZ, PT ;  /* 0x000000ffb400720c */ /* 0x001fc80003f25070 */
[----:B------:R-:W-:-:S13]  /*4980*/  ISETP.NE.AND.EX P1, PT, R181, RZ, PT, P1 ;  /* 0x000000ffb500720c */ /* 0x000fda0003f25310 */
[----:B------:R-:W-:Y:S05]  /*4990*/  @!P1 BRA `(.L_x_4338) ;  /* 0x0000000400049947 */ /* 0x000fea0003800000 */
[-CC-:B------:R-:W-:Y:S01]  /*49a0*/  FFMA.FTZ R98, R192, R185.reuse, R186.reuse ;  /* 0x000000b9c0627223 */ /* 0x180fe200000100ba */
[-CC-:B------:R-:W-:Y:S01]  /*49b0*/  FFMA.FTZ R173, R197, R185.reuse, R186.reuse ;  /* 0x000000b9c5ad7223 */ /* 0x180fe200000100ba */
[-C--:B------:R-:W-:Y:S01]  /*49c0*/  FFMA.FTZ R180, R194, R185.reuse, R186 ;  /* 0x000000b9c2b47223 */ /* 0x080fe200000100ba */
[----:B-----5:R-:W-:Y:S01]  /*49d0*/  PRMT R175, R177, 0x7632, R175 ;  /* 0x00007632b1af7816 */ /* 0x020fe200000000af */
[----:B------:R-:W-:Y:S01]  /*49e0*/  FADD.FTZ R98, R203, -R98 ;  /* 0x80000062cb627221 */ /* 0x000fe20000010000 */
[-C--:B------:R-:W-:Y:S01]  /*49f0*/  FFMA.FTZ R97, R195, R185.reuse, R186 ;  /* 0x000000b9c3617223 */ /* 0x080fe200000100ba */
[----:B------:R-:W-:Y:S01]  /*4a00*/  PRMT R96, R176, 0x7632, R96 ;  /* 0x00007632b0607816 */ /* 0x000fe20000000060 */
[----:B------:R-:W-:Y:S01]  /*4a10*/  FADD.FTZ R174, R200, -R173 ;  /* 0x800000adc8ae7221 */ /* 0x000fe20000010000 */
[----:B------:R-:W-:Y:S01]  /*4a20*/  FADD.FTZ R180, R205, -R180 ;  /* 0x800000b4cdb47221 */ /* 0x000fe20000010000 */
[----:B------:R-:W-:Y:S01]  /*4a30*/  FMUL.FTZ R173, R7, R98 ;  /* 0x0000006207ad7220 */ /* 0x000fe20000410000 */
[----:B------:R-:W-:Y:S01]  /*4a40*/  SHF.L.U32 R99, R176, 0x10, RZ ;  /* 0x00000010b0637819 */ /* 0x000fe200000006ff */
[----:B------:R-:W-:Y:S01]  /*4a50*/  FADD.FTZ R172, R198, -R97 ;  /* 0x80000061c6ac7221 */ /* 0x000fe20000010000 */
[----:B------:R-:W-:Y:S01]  /*4a60*/  SHF.L.U32 R176, R175, 0x10, RZ ;  /* 0x00000010afb07819 */ /* 0x000fe200000006ff */
[----:B------:R-:W-:Y:S01]  /*4a70*/  FMUL.FTZ R175, R7, R180 ;  /* 0x000000b407af7220 */ /* 0x000fe20000410000 */
[----:B------:R-:W-:Y:S01]  /*4a80*/  SHF.L.U32 R96, R96, 0x10, RZ ;  /* 0x0000001060607819 */ /* 0x000fe200000006ff */
[----:B------:R-:W-:Y:S01]  /*4a90*/  FMUL.FTZ R180, R173, R184 ;  /* 0x000000b8adb47220 */ /* 0x000fe20000410000 */
[-CC-:B------:R-:W-:Y:S01]  /*4aa0*/  FFMA.FTZ R183, R199, R185.reuse, R186.reuse ;  /* 0x000000b9c7b77223 */ /* 0x180fe200000100ba */
[----:B------:R-:W-:Y:S01]  /*4ab0*/  FMUL.FTZ R172, R7, R172 ;  /* 0x000000ac07ac7220 */ /* 0x000fe20000410000 */
[----:B------:R-:W-:Y:S01]  /*4ac0*/  FMUL.FTZ R182, R175, R184 ;  /* 0x000000b8afb67220 */ /* 0x000fe20000410000 */
[-CC-:B------:R-:W-:Y:S01]  /*4ad0*/  FFMA.FTZ R222, R206, R185.reuse, R186.reuse ;  /* 0x000000b9cede7223 */ /* 0x180fe200000100ba */
[-CC-:B------:R-:W-:Y:S01]  /*4ae0*/  FFMA.FTZ R220, R196, R185.reuse, R186.reuse ;  /* 0x000000b9c4dc7223 */ /* 0x180fe200000100ba */
[----:B------:R-:W-:Y:S01]  /*4af0*/  FFMA.FTZ R218, R96, R180, R149 ;  /* 0x000000b460da7223 */ /* 0x000fe20000010095 */
[----:B------:R-:W-:Y:S01]  /*4b00*/  FFMA.FTZ R221, R201, R185, R186 ;  /* 0x000000b9c9dd7223 */ /* 0x000fe200000100ba */
[----:B------:R-:W-:Y:S01]  /*4b10*/  PRMT R98, R179, 0x7632, R98 ;  /* 0x00007632b3627816 */ /* 0x000fe20000000062 */
[----:B------:R-:W-:Y:S01]  /*4b20*/  FADD.FTZ R96, R202, -R183 ;  /* 0x800000b7ca607221 */ /* 0x000fe20000010000 */
[----:B------:R-:W-:Y:S01]  /*4b30*/  SHF.L.U32 R185, R177, 0x10, RZ ;  /* 0x00000010b1b97819 */ /* 0x000fe200000006ff */
[----:B------:R-:W-:Y:S01]  /*4b40*/  FMUL.FTZ R174, R7, R174 ;  /* 0x000000ae07ae7220 */ /* 0x000fe20000410000 */
[----:B------:R-:W-:Y:S01]  /*4b50*/  FMUL.FTZ R177, R172, R184 ;  /* 0x000000b8acb17220 */ /* 0x000fe20000410000 */
[----:B------:R-:W-:Y:S01]  /*4b60*/  FFMA.FTZ R187, R176, R182, R151 ;  /* 0x000000b6b0bb7223 */ /* 0x000fe20000010097 */
[C---:B------:R-:W-:Y:S01]  /*4b70*/  PRMT R97, R178.reuse, 0x7632, R97 ;  /* 0x00007632b2617816 */ /* 0x040fe20000000061 */
[----:B------:R-:W-:Y:S01]  /*4b80*/  FADD.FTZ R222, R209, -R222 ;  /* 0x800000ded1de7221 */ /* 0x000fe20000010000 */
[----:B------:R-:W-:Y:S01]  /*4b90*/  SHF.L.U32 R151, R178, 0x10, RZ ;  /* 0x00000010b2977819 */ /* 0x000fe200000006ff */
[----:B------:R-:W-:Y:S01]  /*4ba0*/  FADD.FTZ R220, R207, -R220 ;  /* 0x800000dccfdc7221 */ /* 0x000fe20000010000 */
[----:B------:R-:W-:Y:S01]  /*4bb0*/  FMUL.FTZ R96, R7, R96 ;  /* 0x0000006007607220 */ /* 0x000fe20000410000 */
[----:B------:R-:W-:Y:S01]  /*4bc0*/  SHF.L.U32 R178, R98, 0x10, RZ ;  /* 0x0000001062b27819 */ /* 0x000fe200000006ff */
[----:B------:R-:W-:Y:S01]  /*4bd0*/  FADD.FTZ R98, R204, -R221 ;  /* 0x800000ddcc627221 */ /* 0x000fe20000010000 */
[----:B------:R-:W-:Y:S01]  /*4be0*/  FMUL.FTZ R181, R174, R184 ;  /* 0x000000b8aeb57220 */ /* 0x000fe20000410000 */
[----:B------:R-:W-:Y:S01]  /*4bf0*/  FFMA.FTZ R186, R99, R177, R148 ;  /* 0x000000b163ba7223 */ /* 0x000fe20000010094 */
[----:B------:R-:W-:Y:S01]  /*4c00*/  SHF.L.U32 R176, R97, 0x10, RZ ;  /* 0x0000001061b07819 */ /* 0x000fe200000006ff */
[C---:B------:R-:W-:Y:S01]  /*4c10*/  FMUL.FTZ R97, R7.reuse, R220 ;  /* 0x000000dc07617220 */ /* 0x040fe20000410000 */
[C---:B------:R-:W-:Y:S01]  /*4c20*/  FMUL.FTZ R99, R7.reuse, R222 ;  /* 0x000000de07637220 */ /* 0x040fe20000410000 */
[----:B------:R-:W-:Y:S01]  /*4c30*/  FMUL.FTZ R149, R96, R184 ;  /* 0x000000b860957220 */ /* 0x000fe20000410000 */
[----:B------:R-:W-:Y:S01]  /*4c40*/  FMUL.FTZ R98, R7, R98 ;  /* 0x0000006207627220 */ /* 0x000fe20000410000 */
[----:B------:R-:W-:Y:S01]  /*4c50*/  FFMA.FTZ R185, R185, R181, R150 ;  /* 0x000000b5b9b97223 */ /* 0x000fe20000010096 */
[-C--:B------:R-:W-:Y:S01]  /*4c60*/  FMUL.FTZ R148, R97, R184.reuse ;  /* 0x000000b861947220 */ /* 0x080fe20000410000 */
[-C--:B------:R-:W-:Y:S01]  /*4c70*/  FMUL.FTZ R150, R99, R184.reuse ;  /* 0x000000b863967220 */ /* 0x080fe20000410000 */
[----:B------:R-:W-:Y:S01]  /*4c80*/  FFMA.FTZ R152, R151, R149, R152 ;  /* 0x0000009597987223 */ /* 0x000fe20000010098 */
        /* <DEDUP_REMOVED lines=18> */
.L_x_4338:
        /* <DEDUP_REMOVED lines=43> */
[----:B------:R-:W-:Y:S01]  /*5060*/  FFMA.FTZ R185, R185, R223, R150 ;  /* 0x000000dfb9b97223 */ /* 0x000fe20000010096 */
[-C--:B------:R-:W-:Y:S01]  /*5070*/  FFMA.FTZ R187, R180, R176.reuse, R151 ;  /* 0x000000b0b4bb7223 */ /* 0x080fe20000010097 */
[----:B------:R-:W-:Y:S01]  /*5080*/  FMUL.FTZ R148, R75, R176 ;  /* 0x000000b04b947220 */ /* 0x000fe20000410000 */
[-C--:B------:R-:W-:Y:S01]  /*5090*/  FFMA.FTZ R155, R226, R178.reuse, R155 ;  /* 0x000000b2e29b7223 */ /* 0x080fe2000001009b */
        /* <DEDUP_REMOVED lines=17> */
.L_x_4337:
        /* <DEDUP_REMOVED lines=11> */
.L_x_4334:
[----:B------:R-:W-:Y:S05]  /*5260*/  BSYNC.RECONVERGENT B0 ;  /* 0x0000000000007941 */ /* 0x000fea0003800200 */
.L_x_4333:
[----:B0-23--:R-:W0:Y:S01]  /*5270*/  LDC.64 R176, c[0x0][0x380] ;  /* 0x0000e000ffb07b82 */ /* 0x00de220000000a00 */
[----:B------:R-:W-:Y:S01]  /*5280*/  UPLOP3.LUT UP1, UPT, UPT, UPT, UP1, 0x40, 0x4 ;  /* 0x000000000004789c */ /* 0x000fe20003f2e810 */
[----:B0-----:R-:W-:-:S04]  /*5290*/  IADD3 R5, PT, PT, R5, R176, RZ ;  /* 0x000000b005057210 */ /* 0x001fc80007ffe0ff */
[----:B------:R-:W-:-:S13]  /*52a0*/  ISETP.GE.AND P1, PT, R5, R177, PT ;  /* 0x000000b10500720c */ /* 0x000fda0003f26270 */
[----:B------:R-:W-:Y:S05]  /*52b0*/  @!P1 BRA `(.L_x_4339) ;  /* 0xffffffb400409947 */ /* 0x000fea000383ffff */
.L_x_4312:
        /* <DEDUP_REMOVED lines=18> */
.L_x_4341:
[----:B------:R-:W-:Y:S05]  /*53e0*/  BSYNC.RECONVERGENT B0 ;  /* 0x0000000000007941 */ /* 0x000fea0003800200 */
.L_x_4340:
        /* <DEDUP_REMOVED lines=15> */
.L_x_4343:
[----:B------:R-:W-:Y:S05]  /*54e0*/  BSYNC.RECONVERGENT B0 ;  /* 0x0000000000007941 */ /* 0x000fea0003800200 */
.L_x_4342:
        /* <DEDUP_REMOVED lines=14> */
.L_x_4344:
        /* <DEDUP_REMOVED lines=11> */
.L_x_10738:


//--------------------- .text._ZN10layer_norm13ln_bwd_kernelINS_13Kernel_traitsIf13__nv_bfloat16fS2_fjLj3072ELj1ELj1ELj4ELj16ENS_18Kernel_traits_baseILj3072EfS2_fS2_fjLj128EEEEELb0ELb1ELb0ELb1EEEvNS_9BwdParamsE --------------------------
	.section	.text._ZN10layer_norm13ln_bwd_kernelINS_13Kernel_traitsIf13__nv_bfloat16fS2_fjLj3072ELj1ELj1ELj4ELj16ENS_18Kernel_traits_baseILj3072EfS2_fS2_fjLj128EEEEELb0ELb1ELb0ELb1EEEvNS_9BwdParamsE,"ax",@progbits
	.align	128
        .global         _ZN10layer_norm13ln_bwd_kernelINS_13Kernel_traitsIf13__nv_bfloat16fS2_fjLj3072ELj1ELj1ELj4ELj16ENS_18Kernel_traits_baseILj3072EfS2_fS2_fjLj128EEEEELb0ELb1ELb0ELb1EEEvNS_9BwdParamsE
        .type           _ZN10layer_norm13ln_bwd_kernelINS_13Kernel_traitsIf13__nv_bfloat16fS2_fjLj3072ELj1ELj1ELj4ELj16ENS_18Kernel_traits_baseILj3072EfS2_fS2_fjLj128EEEEELb0ELb1ELb0ELb1EEEvNS_9BwdParamsE,@function
        .size           _ZN10layer_norm13ln_bwd_kernelINS_13Kernel_traitsIf13__nv_bfloat16fS2_fjLj3072ELj1ELj1ELj4ELj16ENS_18Kernel_traits_baseILj3072EfS2_fS2_fjLj128EEEEELb0ELb1ELb0ELb1EEEvNS_9BwdParamsE,(.L_x_10739 - _ZN10layer_norm13ln_bwd_kernelINS_13Kernel_traitsIf13__nv_bfloat16fS2_fjLj3072ELj1ELj1ELj4ELj16ENS_18Kernel_traits_baseILj3072EfS2_fS2_fjLj128EEEEELb0ELb1ELb0ELb1EEEvNS_9BwdParamsE)
        .other          _ZN10layer_norm13ln_bwd_kernelINS_13Kernel_traitsIf13__nv_bfloat16fS2_fjLj3072ELj1ELj1ELj4ELj16ENS_18Kernel_traits_baseILj3072EfS2_fS2_fjLj128EEEEELb0ELb1ELb0ELb1EEEvNS_9BwdParamsE,@"STO_CUDA_ENTRY STV_DEFAULT"
_ZN10layer_norm13ln_bwd_kernelINS_13Kernel_traitsIf13__nv_bfloat16fS2_fjLj3072ELj1ELj1ELj4ELj16ENS_18Kernel_traits_baseILj3072EfS2_fS2_fjLj128EEEEELb0ELb1ELb0ELb1EEEvNS_9BwdParamsE:
.text._ZN10layer_norm13ln_bwd_kernelINS_13Kernel_traitsIf13__nv_bfloat16fS2_fjLj3072ELj1ELj1ELj4ELj16ENS_18Kernel_traits_baseILj3072EfS2_fS2_fjLj128EEEEELb0ELb1ELb0ELb1EEEvNS_9BwdParamsE:
        /* <DEDUP_REMOVED lines=47> */
[----:B------:R-:W-:-:S02]  /*02f0*/  MOV R191, UR4 ;  /* 0x0000000400bf7c02 */ /* 0x000fc40008000f00 */
[----:B------:R-:W-:Y:S02]  /*0300*/  CS2R R186, SRZ ;  /* 0x0000000000ba7805 */ /* 0x000fe4000001ff00 */
[----:B------:R-:W-:Y:S02]  /*0310*/  MOV R188, RZ ;  /* 0x000000ff00bc7202 */ /* 0x000fe40000000f00 */
        /* <DEDUP_REMOVED lines=19> */
[----:B---3--:R-:W-:Y:S01]  /*0450*/  ISETP.NE.U32.AND P0, PT, R6, RZ, PT ;  /* 0x000000ff0600720c */ /* 0x008fe20003f05070 */
[----:B------:R-:W5:Y:S01]  /*0460*/  LDG.E.128 R68, desc[UR8][R2.64+0x1010] ;  /* 0x0010100802447981 */ /* 0x000f62000c1e1d00 */
[----:B------:R-:W-:-:S02]  /*0470*/  CS2R R24, SRZ ;  /* 0x0000000000187805 */ /* 0x000fc4000001ff00 */
[----:B------:R-:W-:Y:S02]  /*0480*/  CS2R R26, SRZ ;  /* 0x00000000001a7805 */ /* 0x000fe4000001ff00 */
[----:B------:R-:W-:Y:S01]  /*0490*/  ISETP.NE.AND.EX P0, PT, R7, RZ, PT, P0 ;  /* 0x000000ff0700720c */ /* 0x000fe20003f05300 */
[----:B------:R-:W5:Y:S01]  /*04a0*/  LDG.E.128 R64, desc[UR8][R2.64+0x2000] ;  /* 0x0020000802407981 */ /* 0x000f62000c1e1d00 */
        /* <DEDUP_REMOVED lines=13> */
[----:B0-----:R-:W-:Y:S02]  /*0580*/  CS2R R2, SRZ ;  /* 0x0000000000027805 */ /* 0x001fe4000001ff00 */
[----:B------:R-:W-:Y:S01]  /*0590*/  CS2R R162, SRZ ;  /* 0x0000000000a27805 */ /* 0x000fe2000001ff00 */
[----:B------:R-:W5:Y:S01]  /*05a0*/  LDG.E.128 R48, desc[UR8][R4.64+0x1010] ;  /* 0x0010100804307981 */ /* 0x000f62000c1e1d00 */
[----:B------:R-:W-:Y:S02]  /*05b0*/  CS2R R164, SRZ ;  /* 0x0000000000a47805 */ /* 0x000fe4000001ff00 */
[----:B------:R-:W-:Y:S02]  /*05c0*/  CS2R R166, SRZ ;  /* 0x0000000000a67805 */ /* 0x000fe4000001ff00 */
[----:B------:R-:W-:Y:S01]  /*05d0*/  CS2R R168, SRZ ;  /* 0x0000000000a87805 */ /* 0x000fe2000001ff00 */
[----:B------:R-:W5:Y:S01]  /*05e0*/  LDG.E.128 R44, desc[UR8][R4.64+0x1000] ;  /* 0x00100008042c7981 */ /* 0x000f62000c1e1d00 */
[----:B------:R-:W-:-:S02]  /*05f0*/  CS2R R170, SRZ ;  /* 0x0000000000aa7805 */ /* 0x000fc4000001ff00 */
[----:B------:R-:W-:Y:S01]  /*0600*/  CS2R R172, SRZ ;  /* 0x0000000000ac7805 */ /* 0x000fe2000001ff00 */
[----:B------:R-:W-:Y:S01]  /*0610*/  UPLOP3.LUT UP1, UPT, UPT, UPT, UPT, 0x40, 0x4 ;  /* 0x000000000004789c */ /* 0x000fe20003f2e870 */
[----:B------:R-:W5:Y:S01]  /*0620*/  LDG.E.128 R40, desc[UR8][R4.64+0x10] ;  /* 0x0000100804287981 */ /* 0x000f62000c1e1d00 */
[----:B------:R-:W0:Y:S03]  /*0630*/  LDCU UR12, c[0x0][0x388] ;  /* 0x00007100ff0c77ac */ /* 0x000e260008000800 */
[----:B------:R1:W5:Y:S01]  /*0640*/  LDG.E.128 R36, desc[UR8][R4.64] ;  /* 0x0000000804247981 */ /* 0x000362000c1e1d00 */
[----:B------:R-:W2:Y:S01]  /*0650*/  LDCU.U8 UR7, c[0x0][0x410] ;  /* 0x00008200ff0777ac */ /* 0x000ea20008000000 */
[----:B------:R-:W3:Y:S01]  /*0660*/  LDCU UR13, c[0x0][0x400] ;  /* 0x00008000ff0d77ac */ /* 0x000ee20008000800 */
[----:B------:R-:W4:Y:S01]  /*0670*/  LDCU.64 UR14, c[0x0][0x478] ;  /* 0x00008f00ff0e77ac */ /* 0x000f220008000a00 */
[----:B-1----:R-:W-:Y:S01]  /*0680*/  CS2R R4, SRZ ;  /* 0x0000000000047805 */ /* 0x002fe2000001ff00 */
[----:B------:R-:W1:Y:S06]  /*0690*/  LDCU.64 UR10, c[0x0][0x438] ;  /* 0x00008700ff0a77ac */ /* 0x000e6c0008000a00 */
.L_x_4362:
[----:B------:R-:W2:Y:S01]  /*06a0*/  S2R R0, SR_TID.X ;  /* 0x0000000000007919 */ /* 0x000ea20000002100 */
[----:B------:R-:W3:Y:S01]  /*06b0*/  LDC.64 R134, c[0x0][0x3c0] ;  /* 0x0000f000ff867b82 */ /* 0x000ee20000000a00 */
[----:B0-----:R-:W-:-:S05]  /*06c0*/  IMAD R116, R191, UR12, RZ ;  /* 0x0000000cbf747c24 */ /* 0x001fca000f8e02ff */
[----:B------:R-:W-:Y:S02]  /*06d0*/  SHF.R.S32.HI R117, RZ, 0x1f, R116 ;  /* 0x0000001fff757819 */ /* 0x000fe40000011474 */
[----:B------:R-:W0:Y:S02]  /*06e0*/  LDC.64 R206, c[0x0][0x3a8] ;  /* 0x0000ea00ffce7b82 */ /* 0x000e240000000a00 */
[----:B------:R-:W-:-:S06]  /*06f0*/  LEA.HI R117, R117, R116, RZ, 0x3 ;  /* 0x0000007475757211 */ /* 0x000fcc00078f18ff */
[----:B------:R-:W4:Y:S08]  /*0700*/  LDC.64 R148, c[0x0][0x428] ;  /* 0x00010a00ff947b82 */ /* 0x000f300000000a00 */
[----:B------:R-:W1:Y:S01]  /*0710*/  LDC.64 R192, c[0x0][0x3c8] ;  /* 0x0000f200ffc07b82 */ /* 0x000e620000000a00 */
[----:B---3--:R-:W-:-:S05]  /*0720*/  IMAD.WIDE R134, R191, 0x4, R134 ;  /* 0x00000004bf867825 */ /* 0x008fca00078e0286 */
[----:B------:R-:W3:Y:S01]  /*0730*/  LDG.E R194, desc[UR8][R134.64] ;  /* 0x0000000886c27981 */ /* 0x000ee2000c1e1900 */
[----:B--2---:R-:W-:Y:S01]  /*0740*/  LEA.HI.SX32 R197, R117, R0, 0x1d ;  /* 0x0000000075c57211 */ /* 0x004fe200078feaff */
[----:B------:R-:W2:Y:S03]  /*0750*/  @P0 LDC.64 R204, c[0x0][0x3e0] ;  /* 0x0000f800ffcc0b82 */ /* 0x000ea60000000a00 */
[C---:B------:R-:W-:Y:S01]  /*0760*/  IADD3 R195, PT, PT, R197.reuse, 0x80, RZ ;  /* 0x00000080c5c37810 */ /* 0x040fe20007ffe0ff */
[----:B0-----:R-:W-:-:S04]  /*0770*/  IMAD.WIDE.U32 R150, R197, 0x20, R206 ;  /* 0x00000020c5967825 */ /* 0x001fc800078e00ce */
[C---:B----4-:R-:W-:Y:S01]  /*0780*/  IMAD.WIDE.U32 R120, R197.reuse, 0x10, R148 ;  /* 0x00000010c5787825 */ /* 0x050fe200078e0094 */
[----:B------:R-:W-:Y:S01]  /*0790*/  IADD3 R189, PT, PT, R197, 0x100, RZ ;  /* 0x00000100c5bd7810 */ /* 0x000fe20007ffe0ff */
[----:B------:R-:W4:Y:S02]  /*07a0*/  LDG.E.128 R116, desc[UR8][R150.64] ;  /* 0x0000000896747981 */ /* 0x000f24000c1e1d00 */
[----:B------:R-:W-:Y:S02]  /*07b0*/  IMAD.WIDE.U32 R198, R195, 0x20, R206 ;  /* 0x00000020c3c67825 */ /* 0x000fe400078e00ce */
[----:B------:R-:W4:Y:S02]  /*07c0*/  LDG.E.128 R120, desc[UR8][R120.64] ;  /* 0x0000000878787981 */ /* 0x000f24000c1e1d00 */
[----:B-1----:R-:W-:Y:S02]  /*07d0*/  IMAD.WIDE R192, R191, 0x4, R192 ;  /* 0x00000004bfc07825 */ /* 0x002fe400078e02c0 */
[----:B------:R-:W4:Y:S02]  /*07e0*/  LDG.E.128 R128, desc[UR8][R198.64] ;  /* 0x00000008c6807981 */ /* 0x000f24000c1e1d00 */
[----:B------:R-:W-:-:S02]  /*07f0*/  IMAD.WIDE.U32 R132, R195, 0x10, R148 ;  /* 0x00000010c3847825 */ /* 0x000fc400078e0094 */
[----:B------:R-:W4:Y:S02]  /*0800*/  LDG.E.128 R124, desc[UR8][R150.64+0x10] ;  /* 0x00001008967c7981 */ /* 0x000f24000c1e1d00 */
[C---:B------:R-:W-:Y:S02]  /*0810*/  IMAD.WIDE.U32 R148, R189.reuse, 0x10, R148 ;  /* 0x00000010bd947825 */ /* 0x040fe400078e0094 */
[----:B------:R-:W4:Y:S02]  /*0820*/  LDG.E R193, desc[UR8][R192.64] ;  /* 0x00000008c0c17981 */ /* 0x000f24000c1e1900 */
[----:B------:R-:W-:Y:S02]  /*0830*/  IMAD.WIDE.U32 R206, R189, 0x20, R206 ;  /* 0x00000020bdce7825 */ /* 0x000fe400078e00ce */
[----:B------:R-:W4:Y:S04]  /*0840*/  LDG.E.128 R132, desc[UR8][R132.64] ;  /* 0x0000000884847981 */ /* 0x000f28000c1e1d00 */
[----:B------:R0:W4:Y:S04]  /*0850*/  LDG.E.128 R136, desc[UR8][R198.64+0x10] ;  /* 0x00001008c6887981 */ /* 0x000128000c1e1d00 */
[----:B------:R-:W4:Y:S04]  /*0860*/  LDG.E.128 R144, desc[UR8][R206.64+0x10] ;  /* 0x00001008ce907981 */ /* 0x000f28000c1e1d00 */
[----:B------:R-:W4:Y:S04]  /*0870*/  LDG.E.128 R148, desc[UR8][R148.64] ;  /* 0x0000000894947981 */ /* 0x000f28000c1e1d00 */
[----:B------:R3:W4:Y:S01]  /*0880*/  LDG.E.128 R140, desc[UR8][R206.64] ;  /* 0x00000008ce8c7981 */ /* 0x000722000c1e1d00 */
[----:B------:R-:W-:-:S04]  /*0890*/  ISETP.NE.U32.AND P1, PT, RZ, UR10, PT ;  /* 0x0000000aff007c0c */ /* 0x000fc8000bf25070 */
[----:B------:R-:W-:-:S13]  /*08a0*/  ISETP.NE.AND.EX P1, PT, RZ, UR11, PT, P1 ;  /* 0x0000000bff007c0c */ /* 0x000fda000bf25310 */
[----:B------:R-:W1:Y:S01]  /*08b0*/  @P1 LDC.64 R200, c[0x0][0x438] ;  /* 0x00010e00ffc81b82 */ /* 0x000e620000000a00 */
[----:B------:R-:W-:-:S07]  /*08c0*/  ISETP.NE.AND P2, PT, RZ, UR7, PT ;  /* 0x00000007ff007c0c */ /* 0x000fce000bf45270 */
[----:B------:R-:W1:Y:S01]  /*08d0*/  @P1 LDC.64 R202, c[0x0][0x438] ;  /* 0x00010e00ffca1b82 */ /* 0x000e620000000a00 */
[----:B--2---:R-:W-:-:S07]  /*08e0*/  @P0 IMAD.WIDE R204, R191, 0x2, R204 ;  /* 0x00000002bfcc0825 */ /* 0x004fce00078e02cc */
[----:B0-----:R-:W0:Y:S01]  /*08f0*/  @P1 LDC.64 R198, c[0x0][0x438] ;  /* 0x00010e00ffc61b82 */ /* 0x001e220000000a00 */
[----:B-1----:R-:W-:-:S05]  /*0900*/  @P1 IMAD.WIDE.U32 R200, R195, 0x20, R200 ;  /* 0x00000020c3c81825 */ /* 0x002fca00078e00c8 */
[----:B-----5:R-:W5:Y:S04]  /*0910*/  @P1 LDG.E.128 R92, desc[UR8][R200.64] ;  /* 0x00000008c85c1981 */ /* 0x020f68000c1e1d00 */
[----:B------:R-:W5:Y:S01]  /*0920*/  @P1 LDG.E.128 R96, desc[UR8][R200.64+0x10] ;  /* 0x00001008c8601981 */ /* 0x000f62000c1e1d00 */
[----:B------:R-:W-:-:S05]  /*0930*/  @P1 IMAD.WIDE.U32 R202, R197, 0x20, R202 ;  /* 0x00000020c5ca1825 */ /* 0x000fca00078e00ca */
[----:B------:R-:W5:Y:S01]  /*0940*/  @P1 LDG.E.128 R84, desc[UR8][R202.64] ;  /* 0x00000008ca541981 */ /* 0x000f62000c1e1d00 */
[----:B0-----:R-:W-:-:S03]  /*0950*/  @P1 IMAD.WIDE.U32 R198, R189, 0x20, R198 ;  /* 0x00000020bdc61825 */ /* 0x001fc600078e00c6 */
[----:B------:R-:W5:Y:S04]  /*0960*/  @P1 LDG.E.128 R88, desc[UR8][R202.64+0x10] ;  /* 0x00001008ca581981 */ /* 0x000f68000c1e1d00 */
[----:B------:R-:W5:Y:S04]  /*0970*/  @P1 LDG.E.128 R100, desc[UR8][R198.64] ;  /* 0x00000008c6641981 */ /* 0x000f68000c1e1d00 */
[----:B------:R-:W5:Y:S01]  /*0980*/  @P1 LDG.E.128 R104, desc[UR8][R198.64+0x10] ;  /* 0x00001008c6681981 */ /* 0x000f62000c1e1d00 */
[----:B---3--:R-:W-:-:S03]  /*0990*/  FSEL R207, R194, RZ, !P2 ;  /* 0x000000ffc2cf7208 */ /* 0x008fc60005000000 */
[----:B------:R0:W5:Y:S02]  /*09a0*/  @P0 LDG.E.U16 R194, desc[UR8][R204.64] ;  /* 0x00000008ccc20981 */ /* 0x000164000c1e1500 */
[C---:B----4-:R-:W-:Y:S01]  /*09b0*/  FADD.FTZ R216, -R207.reuse, R118 ;  /* 0x00000076cfd87221 */ /* 0x050fe20000010100 */
[C-C-:B------:R-:W-:Y:S01]  /*09c0*/  FADD.FTZ R218, -R207.reuse, R119.reuse ;  /* 0x00000077cfda7221 */ /* 0x140fe20000010100 */
[C---:B------:R-:W-:Y:S01]  /*09d0*/  FADD.FTZ R196, -R207.reuse, R116 ;  /* 0x00000074cfc47221 */ /* 0x040fe20000010100 */
[C---:B------:R-:W-:Y:S02]  /*09e0*/  PRMT R119, R120.reuse, 0x7632, R119 ;  /* 0x0000763278777816 */ /* 0x040fe40000000077 */
[----:B------:R-:W-:Y:S01]  /*09f0*/  SHF.L.U32 R118, R120, 0x10, RZ ;  /* 0x0000001078767819 */ /* 0x000fe200000006ff */
[----:B0-----:R-:W-:Y:S01]  /*0a00*/  FADD.FTZ R204, -R207, R130 ;  /* 0x00000082cfcc7221 */ /* 0x001fe20000010100 */
[----:B------:R-:W-:Y:S01]  /*0a10*/  SHF.L.U32 R119, R119, 0x10, RZ ;  /* 0x0000001077777819 */ /* 0x000fe200000006ff */
[----:B------:R-:W-:-:S02]  /*0a20*/  FADD.FTZ R208, -R207, R117 ;  /* 0x00000075cfd07221 */ /* 0x000fc40000010100 */
[----:B------:R-:W-:Y:S01]  /*0a30*/  FMUL.FTZ R130, R80, R118 ;  /* 0x0000007650827220 */ /* 0x000fe20000410000 */
[C---:B------:R-:W-:Y:S01]  /*0a40*/  FADD.FTZ R222, -R207.reuse, R125 ;  /* 0x0000007dcfde7221 */ /* 0x040fe20000010100 */
[----:B------:R-:W-:Y:S01]  /*0a50*/  FADD.FTZ R220, -R207, R124 ;  /* 0x0000007ccfdc7221 */ /* 0x000fe20000010100 */
[----:B------:R-:W-:Y:S01]  /*0a60*/  PRMT R205, R121, 0x7632, R205 ;  /* 0x0000763279cd7816 */ /* 0x000fe200000000cd */
[----:B------:R-:W-:Y:S01]  /*0a70*/  FMUL.FTZ R125, R193, R196 ;  /* 0x000000c4c17d7220 */ /* 0x000fe20000410000 */
[----:B------:R-:W-:Y:S01]  /*0a80*/  SHF.L.U32 R120, R121, 0x10, RZ ;  /* 0x0000001079787819 */ /* 0x000fe200000006ff */
[----:B------:R-:W-:Y:S01]  /*0a90*/  FADD.FTZ R200, -R207, R129 ;  /* 0x00000081cfc87221 */ /* 0x000fe20000010100 */
[C---:B------:R-:W-:Y:S02]  /*0aa0*/  PRMT R227, R133.reuse, 0x7632, R227 ;  /* 0x0000763285e37816 */ /* 0x040fe400000000e3 */
[----:B------:R-:W-:Y:S01]  /*0ab0*/  SHF.L.U32 R124, R133, 0x10, RZ ;  /* 0x00000010857c7819 */ /* 0x000fe200000006ff */
[----:B------:R-:W-:Y:S01]  /*0ac0*/  FMUL.FTZ R133, R193, R216 ;  /* 0x000000d8c1857220 */ /* 0x000fe20000410000 */
[----:B------:R-:W-:Y:S01]  /*0ad0*/  FADD.FTZ R210, -R207, R136 ;  /* 0x00000088cfd27221 */ /* 0x000fe20000010100 */
[----:B------:R-:W-:Y:S01]  /*0ae0*/  FMUL.FTZ R216, R81, R119 ;  /* 0x0000007751d87220 */ /* 0x000fe20000410000 */
[----:B------:R-:W-:Y:S01]  /*0af0*/  FADD.FTZ R129, RZ, R130 ;  /* 0x00000082ff817221 */ /* 0x000fe20000010000 */
[----:B------:R-:W-:Y:S01]  /*0b00*/  FADD.FTZ R136, -R207, R144 ;  /* 0x00000090cf887221 */ /* 0x000fe20000010100 */
[----:B------:R-:W-:Y:S01]  /*0b10*/  FFMA.FTZ R144, R125, R130, RZ ;  /* 0x000000827d907223 */ /* 0x000fe200000100ff */
[----:B------:R-:W-:-:S02]  /*0b20*/  PRMT R117, R151, 0x7632, R117 ;  /* 0x0000763297757816 */ /* 0x000fc40000000075 */
[----:B------:R-:W-:Y:S01]  /*0b30*/  SHF.L.U32 R231, R151, 0x10, RZ ;  /* 0x0000001097e77819 */ /* 0x000fe200000006ff */
[----:B------:R-:W-:Y:S01]  /*0b40*/  FMUL.FTZ R151, R193, R208 ;  /* 0x000000d0c1977220 */ /* 0x000fe20000410000 */
[----:B------:R-:W-:Y:S01]  /*0b50*/  SHF.L.U32 R121, R205, 0x10, RZ ;  /* 0x00000010cd797819 */ /* 0x000fe200000006ff */
[----:B------:R-:W-:Y:S01]  /*0b60*/  FMUL.FTZ R196, R82, R120 ;  /* 0x0000007852c47220 */ /* 0x000fe20000410000 */
[----:B------:R-:W-:Y:S01]  /*0b70*/  FADD.FTZ R129, R216, R129 ;  /* 0x00000081d8817221 */ /* 0x000fe20000010000 */
[----:B------:R-:W-:Y:S01]  /*0b80*/  FFMA.FTZ R144, R151, R216, R144 ;  /* 0x000000d897907223 */ /* 0x000fe20000010090 */
[C---:B------:R-:W-:Y:S01]  /*0b90*/  PRMT R230, R122.reuse, 0x7632, R230 ;  /* 0x000076327ae67816 */ /* 0x040fe200000000e6 */
        /* <DEDUP_REMOVED lines=11> */
[----:B------:R-:W-:Y:S01]  /*0c50*/  PRMT R229, R123, 0x7632, R229 ;  /* 0x000076327be57816 */ /* 0x000fe200000000e5 */
[----:B------:R-:W-:Y:S01]  /*0c60*/  FADD.FTZ R206, -R207, R128 ;  /* 0x00000080cfce7221 */ /* 0x000fe20000010100 */
[----:B------:R-:W-:Y:S01]  /*0c70*/  SHF.L.U32 R192, R123, 0x10, RZ ;  /* 0x000000107bc07819 */ /* 0x000fe200000006ff */
[----:B------:R-:W-:Y:S01]  /*0c80*/  FMUL.FTZ R220, R77, R230 ;  /* 0x000000e64ddc7220 */ /* 0x000fe20000410000 */
[----:B------:R-:W-:Y:S01]  /*0c90*/  FADD.FTZ R129, R198, R129 ;  /* 0x00000081c6817221 */ /* 0x000fe20000010000 */
[C---:B------:R-:W-:Y:S01]  /*0ca0*/  FADD.FTZ R236, -R207.reuse, R126 ;  /* 0x0000007ecfec7221 */ /* 0x040fe20000010100 */
[----:B------:R-:W-:Y:S01]  /*0cb0*/  FADD.FTZ R128, -R207, R138 ;  /* 0x0000008acf807221 */ /* 0x000fe20000010100 */
[----:B------:R-:W-:Y:S01]  /*0cc0*/  FMUL.FTZ R203, R193, R222 ;  /* 0x000000dec1cb7220 */ /* 0x000fe20000410000 */
[----:B------:R-:W-:Y:S01]  /*0cd0*/  FFMA.FTZ R144, R201, R198, R144 ;  /* 0x000000c6c9907223 */ /* 0x000fe20000010090 */
[C---:B------:R-:W-:Y:S01]  /*0ce0*/  FADD.FTZ R138, -R207.reuse, R142 ;  /* 0x0000008ecf8a7221 */ /* 0x040fe20000010100 */
[----:B------:R-:W-:Y:S01]  /*0cf0*/  FADD.FTZ R142, -R207, R146 ;  /* 0x00000092cf8e7221 */ /* 0x000fe20000010100 */
[----:B------:R-:W-:Y:S01]  /*0d00*/  SHF.L.U32 R229, R229, 0x10, RZ ;  /* 0x00000010e5e57819 */ /* 0x000fe200000006ff */
[----:B------:R-:W-:Y:S01]  /*0d10*/  FMUL.FTZ R199, R78, R192 ;  /* 0x000000c04ec77220 */ /* 0x000fe20000410000 */
[----:B------:R-:W-:Y:S01]  /*0d20*/  FADD.FTZ R146, R220, R129 ;  /* 0x00000081dc927221 */ /* 0x000fe20000010000 */
[----:B------:R-:W-:Y:S01]  /*0d30*/  FADD.FTZ R238, -R207, R127 ;  /* 0x0000007fcfee7221 */ /* 0x000fe20000010100 */
[----:B------:R-:W-:Y:S01]  /*0d40*/  FMUL.FTZ R221, R193, R236 ;  /* 0x000000ecc1dd7220 */ /* 0x000fe20000410000 */
[----:B------:R-:W-:Y:S01]  /*0d50*/  FFMA.FTZ R144, R203, R220, R144 ;  /* 0x000000dccb907223 */ /* 0x000fe20000010090 */
[C---:B------:R-:W-:Y:S01]  /*0d60*/  PRMT R228, R132.reuse, 0x7632, R228 ;  /* 0x0000763284e47816 */ /* 0x040fe200000000e4 */
[----:B------:R-:W-:Y:S01]  /*0d70*/  FMUL.FTZ R222, R79, R229 ;  /* 0x000000e54fde7220 */ /* 0x000fe20000410000 */
[----:B------:R-:W-:Y:S01]  /*0d80*/  SHF.L.U32 R132, R132, 0x10, RZ ;  /* 0x0000001084847819 */ /* 0x000fe200000006ff */
[----:B------:R-:W-:Y:S01]  /*0d90*/  FADD.FTZ R129, R199, R146 ;  /* 0x00000092c7817221 */ /* 0x000fe20000010000 */
[C---:B------:R-:W-:Y:S01]  /*0da0*/  PRMT R226, R134.reuse, 0x7632, R226 ;  /* 0x0000763286e27816 */ /* 0x040fe200000000e2 */
[----:B------:R-:W-:Y:S01]  /*0db0*/  FADD.FTZ R232, -R207, R140 ;  /* 0x0000008ccfe87221 */ /* 0x000fe20000010100 */
[----:B------:R-:W-:Y:S01]  /*0dc0*/  SHF.L.U32 R126, R134, 0x10, RZ ;  /* 0x00000010867e7819 */ /* 0x000fe200000006ff */
[----:B------:R-:W-:Y:S01]  /*0dd0*/  FMUL.FTZ R223, R193, R238 ;  /* 0x000000eec1df7220 */ /* 0x000fe20000410000 */
[----:B------:R-:W-:Y:S01]  /*0de0*/  FFMA.FTZ R144, R221, R199, R144 ;  /* 0x000000c7dd907223 */ /* 0x000fe20000010090 */
[C---:B------:R-:W-:Y:S01]  /*0df0*/  FADD.FTZ R234, -R207.reuse, R137 ;  /* 0x00000089cfea7221 */ /* 0x040fe20000010100 */
[C---:B------:R-:W-:Y:S01]  /*0e00*/  FADD.FTZ R212, -R207.reuse, R139 ;  /* 0x0000008bcfd47221 */ /* 0x040fe20000010100 */
[C---:B------:R-:W-:Y:S01]  /*0e10*/  FADD.FTZ R134, -R207.reuse, R141 ;  /* 0x0000008dcf867221 */ /* 0x040fe20000010100 */
[C---:B------:R-:W-:Y:S01]  /*0e20*/  FADD.FTZ R214, -R207.reuse, R143 ;  /* 0x0000008fcfd67221 */ /* 0x040fe20000010100 */
[C---:B------:R-:W-:Y:S01]  /*0e30*/  FADD.FTZ R140, -R207.reuse, R145 ;  /* 0x00000091cf8c7221 */ /* 0x040fe20000010100 */
[----:B------:R-:W-:Y:S01]  /*0e40*/  FADD.FTZ R116, -R207, R147 ;  /* 0x00000093cf747221 */ /* 0x000fe20000010100 */
[C---:B------:R-:W-:Y:S01]  /*0e50*/  FMUL.FTZ R207, R193.reuse, R200 ;  /* 0x000000c8c1cf7220 */ /* 0x040fe20000410000 */
        /* <DEDUP_REMOVED lines=112> */
.L_x_4347:
[----:B------:R-:W-:Y:S05]  /*1560*/  BSYNC.RECONVERGENT B0 ;  /* 0x0000000000007941 */ /* 0x000fea0003800200 */
.L_x_4346:
        /* <DEDUP_REMOVED lines=36> */
[----:B------:R-:W-:Y:S01]  /*17b0*/  FFMA.FTZ R164, R207, R228, R164 ;  /* 0x000000e4cfa47223 */ /* 0x000fe200000100a4 */
[----:B------:R-:W-:Y:S01]  /*17c0*/  FADD.FTZ R24, R228, R24 ;  /* 0x00000018e4187221 */ /* 0x000fe20000010000 */
[----:B------:R-:W-:Y:S01]  /*17d0*/  FADD.FTZ R23, R124, R23 ;  /* 0x000000177c177221 */ /* 0x000fe20000010000 */
[----:B0-----:R-:W0:Y:S01]  /*17e0*/  LDS.128 R116, [UR5] ;  /* 0x00000005ff747984 */ /* 0x001e220008000c00 */
[----:B------:R-:W-:Y:S01]  /*17f0*/  FFMA.FTZ R163, R209, R124, R163 ;  /* 0x0000007cd1a37223 */ /* 0x000fe200000100a3 */
[----:B------:R-:W-:Y:S01]  /*1800*/  FFMA.FTZ R162, R211, R227, R162 ;  /* 0x000000e3d3a27223 */ /* 0x000fe200000100a2 */
[----:B------:R-:W-:Y:S01]  /*1810*/  FADD.FTZ R22, R227, R22 ;  /* 0x00000016e3167221 */ /* 0x000fe20000010000 */
[----:B------:R-:W1:Y:S01]  /*1820*/  LDS.128 R120, [UR6] ;  /* 0x00000006ff787984 */ /* 0x000e620008000c00 */
        /* <DEDUP_REMOVED lines=42> */
[----:B-----5:R-:W-:Y:S01]  /*1ad0*/  PRMT R121, R117, 0x7632, R121 ;  /* 0x0000763275797816 */ /* 0x020fe20000000079 */
[-CC-:B------:R-:W-:Y:S01]  /*1ae0*/  FFMA.FTZ R203, R203, R149.reuse, R150.reuse ;  /* 0x00000095cbcb7223 */ /* 0x180fe20000010096 */
[----:B------:R-:W-:Y:S01]  /*1af0*/  FFMA.FTZ R223, R223, R149, R150 ;  /* 0x00000095dfdf7223 */ /* 0x000fe20000010096 */
        /* <DEDUP_REMOVED lines=11> */
[----:B------:R-:W-:Y:S01]  /*1bb0*/  PRMT R120, R116, 0x7632, R120 ;  /* 0x0000763274787816 */ /* 0x000fe20000000078 */
[C---:B------:R-:W-:Y:S01]  /*1bc0*/  FMUL.FTZ R125, R193.reuse, R196 ;  /* 0x000000c4c17d7220 */ /* 0x040fe20000410000 */
[----:B------:R-:W-:Y:S01]  /*1bd0*/  PRMT R122, R118, 0x7632, R122 ;  /* 0x00007632767a7816 */ /* 0x000fe2000000007a */
[----:B------:R-:W-:Y:S01]  /*1be0*/  FMUL.FTZ R131, R193, R218 ;  /* 0x000000dac1837220 */ /* 0x000fe20000410000 */
[----:B------:R-:W-:Y:S01]  /*1bf0*/  SHF.L.U32 R225, R123, 0x10, RZ ;  /* 0x000000107be17819 */ /* 0x000fe200000006ff */
[C---:B------:R-:W-:Y:S01]  /*1c00*/  FMUL.FTZ R123, R193.reuse, R216 ;  /* 0x000000d8c17b7220 */ /* 0x040fe20000410000 */
[C---:B------:R-:W-:Y:S01]  /*1c10*/  FMUL.FTZ R133, R193.reuse, R198 ;  /* 0x000000c6c1857220 */ /* 0x040fe20000410000 */
        /* <DEDUP_REMOVED lines=38> */
.L_x_4349:
        /* <DEDUP_REMOVED lines=9> */
[----:B-----5:R-:W-:Y:S01]  /*1f10*/  PRMT R109, R116, 0x7632, R109 ;  /* 0x00007632746d7816 */ /* 0x020fe2000000006d */
[----:B------:R-:W-:Y:S01]  /*1f20*/  FADD.FTZ R112, R198, -R201 ;  /* 0x800000c9c6707221 */ /* 0x000fe20000010000 */
[----:B------:R-:W-:Y:S01]  /*1f30*/  PRMT R111, R117, 0x7632, R111 ;  /* 0x00007632756f7816 */ /* 0x000fe2000000006f */
        /* <DEDUP_REMOVED lines=18> */
[----:B------:R-:W-:Y:S01]  /*2060*/  SHF.L.U32 R116, R116, 0x10, RZ ;  /* 0x0000001074747819 */ /* 0x000fe200000006ff */
        /* <DEDUP_REMOVED lines=33> */
.L_x_4350:
        /* <DEDUP_REMOVED lines=20> */
[----:B------:R-:W-:Y:S01]  /*23c0*/  PRMT R111, R121, 0x7632, R111 ;  /* 0x00007632796f7816 */ /* 0x000fe2000000006f */
[----:B------:R-:W-:Y:S01]  /*23d0*/  FADD.FTZ R206, R206, -R207 ;  /* 0x800000cfcece7221 */ /* 0x000fe20000010000 */
[----:B------:R-:W-:Y:S01]  /*23e0*/  PRMT R113, R122, 0x7632, R113 ;  /* 0x000076327a717816 */ /* 0x000fe20000000071 */
[----:B------:R-:W-:Y:S01]  /*23f0*/  FADD.FTZ R110, R202, -R209 ;  /* 0x800000d1ca6e7221 */ /* 0x000fe20000010000 */
[C---:B------:R-:W-:Y:S01]  /*2400*/  PRMT R115, R123.reuse, 0x7632, R115 ;  /* 0x000076327b737816 */ /* 0x040fe20000000073 */
        /* <DEDUP_REMOVED lines=17> */
[----:B------:R-:W-:Y:S01]  /*2520*/  SHF.L.U32 R120, R120, 0x10, RZ ;  /* 0x0000001078787819 */ /* 0x000fe200000006ff */
        /* <DEDUP_REMOVED lines=30> */
[----:B------:R-:W-:Y:S01]  /*2710*/  F2FP.BF16.F32.PACK_AB R119, R120, R211 ;  /* 0x000000d37877723e */ /* 0x000fe200000010ff */
[----:B------:R-:W-:Y:S06]  /*2720*/  BRA `(.L_x_4352) ;  /* 0x0000000400007947 */ /* 0x000fec0003800000 */
.L_x_4351:
[-CC-:B------:R-:W-:Y:S01]  /*2730*/  FFMA.FTZ R205, R205, R149.reuse, R150.reuse ;  /* 0x00000095cdcd7223 */ /* 0x180fe20000010096 */
[-CC-:B------:R-:W-:Y:S01]  /*2740*/  FFMA.FTZ R207, R207, R149.reuse, R150.reuse ;  /* 0x00000095cfcf7223 */ /* 0x180fe20000010096 */
[-CC-:B------:R-:W-:Y:S01]  /*2750*/  FFMA.FTZ R211, R211, R149.reuse, R150.reuse ;  /* 0x00000095d3d37223 */ /* 0x180fe20000010096 */
[-CC-:B------:R-:W-:Y:S01]  /*2760*/  FFMA.FTZ R213, R213, R149.reuse, R150.reuse ;  /* 0x00000095d5d57223 */ /* 0x180fe20000010096 */
[----:B0----5:R-:W-:Y:S01]  /*2770*/  PRMT R117, R121, 0x7632, R117 ;  /* 0x0000763279757816 */ /* 0x021fe20000000075 */
[-CC-:B------:R-:W-:Y:S01]  /*2780*/  FFMA.FTZ R209, R209, R149.reuse, R150.reuse ;  /* 0x00000095d1d17223 */ /* 0x180fe20000010096 */
[-CC-:B------:R-:W-:Y:S01]  /*2790*/  FFMA.FTZ R215, R215, R149.reuse, R150.reuse ;  /* 0x00000095d7d77223 */ /* 0x180fe20000010096 */
[-CC-:B------:R-:W-:Y:S01]  /*27a0*/  FFMA.FTZ R217, R217, R149.reuse, R150.reuse ;  /* 0x00000095d9d97223 */ /* 0x180fe20000010096 */
[----:B------:R-:W-:Y:S01]  /*27b0*/  PRMT R119, R123, 0x7632, R119 ;  /* 0x000076327b777816 */ /* 0x000fe20000000077 */
[----:B------:R-:W-:Y:S01]  /*27c0*/  FADD.FTZ R200, R200, -R205 ;  /* 0x800000cdc8c87221 */ /* 0x000fe20000010000 */
[----:B------:R-:W-:Y:S01]  /*27d0*/  FFMA.FTZ R219, R219, R149, R150 ;  /* 0x00000095dbdb7223 */ /* 0x000fe20000010096 */
[----:B------:R-:W-:Y:S01]  /*27e0*/  FADD.FTZ R206, R206, -R207 ;  /* 0x800000cfcece7221 */ /* 0x000fe20000010000 */
[----:B------:R-:W-:Y:S01]  /*27f0*/  FADD.FTZ R210, R210, -R211 ;  /* 0x800000d3d2d27221 */ /* 0x000fe20000010000 */
[----:B------:R-:W-:Y:S01]  /*2800*/  FADD.FTZ R204, R204, -R213 ;  /* 0x800000d5cccc7221 */ /* 0x000fe20000010000 */
[----:B------:R-:W-:Y:S01]  /*2810*/  FADD.FTZ R202, R202, -R209 ;  /* 0x800000d1caca7221 */ /* 0x000fe20000010000 */
[----:B------:R-:W-:Y:S01]  /*2820*/  FADD.FTZ R212, R212, -R215 ;  /* 0x800000d7d4d47221 */ /* 0x000fe20000010000 */
[----:B------:R-:W-:Y:S01]  /*2830*/  FADD.FTZ R208, R208, -R217 ;  /* 0x800000d9d0d07221 */ /* 0x000fe20000010000 */
[----:B------:R-:W-:Y:S01]  /*2840*/  SHF.L.U32 R207, R117, 0x10, RZ ;  /* 0x0000001075cf7819 */ /* 0x000fe200000006ff */
[----:B------:R-:W-:Y:S01]  /*2850*/  FADD.FTZ R214, R214, -R219 ;  /* 0x800000dbd6d67221 */ /* 0x000fe20000010000 */
[----:B------:R-:W-:Y:S01]  /*2860*/  PRMT R116, R120, 0x7632, R116 ;  /* 0x0000763278747816 */ /* 0x000fe20000000074 */
[C---:B------:R-:W-:Y:S01]  /*2870*/  FMUL.FTZ R117, R193.reuse, R200 ;  /* 0x000000c8c1757220 */ /* 0x040fe20000410000 */
[----:B------:R-:W-:Y:S01]  /*2880*/  PRMT R118, R122, 0x7632, R118 ;  /* 0x000076327a767816 */ /* 0x000fe20000000076 */
[----:B------:R-:W-:Y:S01]  /*2890*/  FMUL.FTZ R197, R193, R210 ;  /* 0x000000d2c1c57220 */ /* 0x000fe20000410000 */
[----:B------:R-:W-:Y:S01]  /*28a0*/  SHF.L.U32 R217, R119, 0x10, RZ ;  /* 0x0000001077d97819 */ /* 0x000fe200000006ff */
[C---:B------:R-:W-:Y:S01]  /*28b0*/  FMUL.FTZ R119, R193.reuse, R206 ;  /* 0x000000cec1777220 */ /* 0x040fe20000410000 */
[C---:B------:R-:W-:Y:S01]  /*28c0*/  FMUL.FTZ R205, R193.reuse, R204 ;  /* 0x000000ccc1cd7220 */ /* 0x040fe20000410000 */
        /* <DEDUP_REMOVED lines=38> */
.L_x_4352:
        /* <DEDUP_REMOVED lines=21> */
[----:B0----5:R-:W-:Y:S01]  /*2c80*/  PRMT R117, R121, 0x7632, R117 ;  /* 0x0000763279757816 */ /* 0x021fe20000000075 */
[----:B------:R-:W-:Y:S01]  /*2c90*/  FADD.FTZ R136, R143, -R136 ;  /* 0x800000888f887221 */ /* 0x000fe20000010000 */
[----:B------:R-:W-:Y:S01]  /*2ca0*/  SHF.L.U32 R126, R121, 0x10, RZ ;  /* 0x00000010797e7819 */ /* 0x000fe200000006ff */
[----:B------:R-:W-:Y:S01]  /*2cb0*/  FADD.FTZ R144, R144, -R141 ;  /* 0x8000008d90907221 */ /* 0x000fe20000010000 */
[----:B------:R-:W-:Y:S01]  /*2cc0*/  FADD.FTZ R142, R145, -R142 ;  /* 0x8000008e918e7221 */ /* 0x000fe20000010000 */
[----:B------:R-:W-:Y:S01]  /*2cd0*/  PRMT R116, R120, 0x7632, R116 ;  /* 0x0000763278747816 */ /* 0x000fe20000000074 */
[----:B------:R-:W-:Y:S01]  /*2ce0*/  FADD.FTZ R146, R146, -R147 ;  /* 0x8000009392927221 */ /* 0x000fe20000010000 */
[----:B------:R-:W-:Y:S01]  /*2cf0*/  PRMT R118, R122, 0x7632, R118 ;  /* 0x000076327a767816 */ /* 0x000fe20000000076 */
[----:B------:R-:W-:Y:S01]  /*2d00*/  FMUL.FTZ R108, R193, R128 ;  /* 0x00000080c16c7220 */ /* 0x000fe20000410000 */
[----:B------:R-:W-:Y:S01]  /*2d10*/  PRMT R121, R123, 0x7632, R121 ;  /* 0x000076327b797816 */ /* 0x000fe20000000079 */
[C---:B------:R-:W-:Y:S01]  /*2d20*/  FMUL.FTZ R109, R193.reuse, R138 ;  /* 0x0000008ac16d7220 */ /* 0x040fe20000410000 */
[C---:B------:R-:W-:Y:S01]  /*2d30*/  FMUL.FTZ R110, R193.reuse, R134 ;  /* 0x00000086c16e7220 */ /* 0x040fe20000410000 */
[C---:B------:R-:W-:Y:S01]  /*2d40*/  FMUL.FTZ R111, R193.reuse, R140 ;  /* 0x0000008cc16f7220 */ /* 0x040fe20000410000 */
[----:B------:R-:W-:Y:S01]  /*2d50*/  SHF.L.U32 R120, R120, 0x10, RZ ;  /* 0x0000001078787819 */ /* 0x000fe200000006ff */
[C---:B------:R-:W-:Y:S01]  /*2d60*/  FMUL.FTZ R112, R193.reuse, R136 ;  /* 0x00000088c1707220 */ /* 0x040fe20000410000 */
[C---:B------:R-:W-:Y:S01]  /*2d70*/  FMUL.FTZ R113, R193.reuse, R144 ;  /* 0x00000090c1717220 */ /* 0x040fe20000410000 */
        /* <DEDUP_REMOVED lines=37> */
.L_x_4353:
[-CC-:B------:R-:W-:Y:S01]  /*2fd0*/  FFMA.FTZ R129, R129, R149.reuse, R150.reuse ;  /* 0x0000009581817223 */ /* 0x180fe20000010096 */
[-CC-:B------:R-:W-:Y:S01]  /*2fe0*/  FFMA.FTZ R128, R128, R149.reuse, R150.reuse ;  /* 0x0000009580807223 */ /* 0x180fe20000010096 */
[-CC-:B------:R-:W-:Y:S01]  /*2ff0*/  FFMA.FTZ R141, R141, R149.reuse, R150.reuse ;  /* 0x000000958d8d7223 */ /* 0x180fe20000010096 */
[-CC-:B0-----:R-:W-:Y:S01]  /*3000*/  FFMA.FTZ R118, R142, R149.reuse, R150.reuse ;  /* 0x000000958e767223 */ /* 0x181fe20000010096 */
        /* <DEDUP_REMOVED lines=12> */
[----:B-----5:R-:W-:Y:S01]  /*30d0*/  PRMT R116, R120, 0x7632, R116 ;  /* 0x0000763278747816 */ /* 0x020fe20000000074 */
[----:B------:R-:W-:Y:S01]  /*30e0*/  FADD.FTZ R146, R146, -R147 ;  /* 0x8000009392927221 */ /* 0x000fe20000010000 */
[C---:B------:R-:W-:Y:S01]  /*30f0*/  PRMT R132, R122.reuse, 0x7632, R132 ;  /* 0x000076327a847816 */ /* 0x040fe20000000084 */
[C---:B------:R-:W-:Y:S01]  /*3100*/  FMUL.FTZ R117, R193.reuse, R128 ;  /* 0x00000080c1757220 */ /* 0x040fe20000410000 */
        /* <DEDUP_REMOVED lines=12> */
[----:B------:R-:W-:Y:S01]  /*31d0*/  FMUL.FTZ R193, R193, R146 ;  /* 0x00000092c1c17220 */ /* 0x000fe20000410000 */
[-C--:B------:R-:W-:Y:S01]  /*31e0*/  FMUL.FTZ R117, R117, R148.reuse ;  /* 0x0000009475757220 */ /* 0x080fe20000410000 */
        /* <DEDUP_REMOVED lines=30> */
.L_x_4354:
[----:B------:R-:W0:Y:S01]  /*33d0*/  @P1 LDC.64 R120, c[0x0][0x478] ;  /* 0x00011e00ff781b82 */ /* 0x000e220000000a00 */
[----:B------:R-:W-:-:S04]  /*33e0*/  IMAD.WIDE.U32 R124, R189, 0x10, R124 ;  /* 0x00000010bd7c7825 */ /* 0x000fc800078e007c */
[----:B0-----:R-:W-:-:S05]  /*33f0*/  @P1 IMAD.WIDE.U32 R120, R189, 0x20, R120 ;  /* 0x00000020bd781825 */ /* 0x001fca00078e0078 */
[----:B------:R1:W-:Y:S04]  /*3400*/  @P1 STG.E.128 desc[UR8][R120.64], R108 ;  /* 0x0000006c78001986 */ /* 0x0003e8000c101d08 */
[----:B------:R1:W-:Y:S04]  /*3410*/  @P1 STG.E.128 desc[UR8][R120.64+0x10], R112 ;  /* 0x0000107078001986 */ /* 0x0003e8000c101d08 */
[----:B------:R1:W-:Y:S01]  /*3420*/  STG.E.128 desc[UR8][R124.64], R116 ;  /* 0x000000747c007986 */ /* 0x0003e2000c101d08 */
[----:B------:R-:W-:Y:S05]  /*3430*/  BRA `(.L_x_4355) ;  /* 0x0000001800907947 */ /* 0x000fea0003800000 */
.L_x_4348:
        /* <DEDUP_REMOVED lines=25> */
[C---:B------:R-:W-:Y:S01]  /*35d0*/  FFMA.FTZ R121, R193.reuse, R125, R84 ;  /* 0x0000007dc1797223 */ /* 0x040fe20000010054 */
[----:B------:R-:W-:Y:S01]  /*35e0*/  PRMT R120, R116, 0x7632, R120 ;  /* 0x0000763274787816 */ /* 0x000fe20000000078 */
[C---:B------:R-:W-:Y:S01]  /*35f0*/  FFMA.FTZ R125, R193.reuse, R133, R86 ;  /* 0x00000085c17d7223 */ /* 0x040fe20000010056 */
[----:B------:R-:W-:Y:S01]  /*3600*/  PRMT R122, R118, 0x7632, R122 ;  /* 0x00007632767a7816 */ /* 0x000fe2000000007a */
[----:B------:R-:W-:Y:S01]  /*3610*/  FFMA.FTZ R131, R193, R218, R87 ;  /* 0x000000dac1837223 */ /* 0x000fe20000010057 */
[----:B------:R-:W-:Y:S01]  /*3620*/  SHF.L.U32 R225, R123, 0x10, RZ ;  /* 0x000000107be17819 */ /* 0x000fe200000006ff */
[C---:B------:R-:W-:Y:S01]  /*3630*/  FFMA.FTZ R123, R193.reuse, R216, R85 ;  /* 0x000000d8c17b7223 */ /* 0x040fe20000010055 */
[C---:B------:R-:W-:Y:S01]  /*3640*/  FFMA.FTZ R133, R193.reuse, R201, R88 ;  /* 0x000000c9c1857223 */ /* 0x040fe20000010058 */
[C---:B------:R-:W-:Y:S01]  /*3650*/  FFMA.FTZ R221, R193.reuse, R221, R90 ;  /* 0x000000ddc1dd7223 */ /* 0x040fe2000001005a */
[----:B------:R-:W-:Y:S01]  /*3660*/  SHF.L.U32 R116, R116, 0x10, RZ ;  /* 0x0000001074747819 */ /* 0x000fe200000006ff */
[C---:B------:R-:W-:Y:S01]  /*3670*/  FFMA.FTZ R201, R193.reuse, R220, R89 ;  /* 0x000000dcc1c97223 */ /* 0x040fe20000010059 */
[----:B------:R-:W-:Y:S01]  /*3680*/  FFMA.FTZ R223, R193, R222, R91 ;  /* 0x000000dec1df7223 */ /* 0x000fe2000001005b */
        /* <DEDUP_REMOVED lines=34> */
.L_x_4356:
[-CC-:B------:R-:W-:Y:S01]  /*38b0*/  FFMA.FTZ R125, R125, R149.reuse, R150.reuse ;  /* 0x000000957d7d7223 */ /* 0x180fe20000010096 */
[-CC-:B------:R-:W-:Y:S01]  /*38c0*/  FFMA.FTZ R201, R201, R149.reuse, R150.reuse ;  /* 0x00000095c9c97223 */ /* 0x180fe20000010096 */
[-CC-:B------:R-:W-:Y:S01]  /*38d0*/  FFMA.FTZ R151, R151, R149.reuse, R150.reuse ;  /* 0x0000009597977223 */ /* 0x180fe20000010096 */
[-CC-:B------:R-:W-:Y:S01]  /*38e0*/  FFMA.FTZ R133, R133, R149.reuse, R150.reuse ;  /* 0x0000009585857223 */ /* 0x180fe20000010096 */
[-CC-:B------:R-:W-:Y:S01]  /*38f0*/  FFMA.FTZ R131, R131, R149.reuse, R150.reuse ;  /* 0x0000009583837223 */ /* 0x180fe20000010096 */
[-C--:B------:R-:W-:Y:S01]  /*3900*/  FFMA.FTZ R112, R221, R149.reuse, R150 ;  /* 0x00000095dd707223 */ /* 0x080fe20000010096 */
[----:B-----5:R-:W-:Y:S01]  /*3910*/  PRMT R108, R116, 0x7632, R108 ;  /* 0x00007632746c7816 */ /* 0x020fe2000000006c */
[-CC-:B------:R-:W-:Y:S01]  /*3920*/  FFMA.FTZ R203, R203, R149.reuse, R150.reuse ;  /* 0x00000095cbcb7223 */ /* 0x180fe20000010096 */
[----:B------:R-:W-:Y:S01]  /*3930*/  FFMA.FTZ R223, R223, R149, R150 ;  /* 0x00000095dfdf7223 */ /* 0x000fe20000010096 */
        /* <DEDUP_REMOVED lines=55> */
.L_x_4357:
        /* <DEDUP_REMOVED lines=44> */
[----:B------:R-:W-:Y:S01]  /*3f70*/  SHF.L.U32 R120, R120, 0x10, RZ ;  /* 0x0000001078787819 */ /* 0x000fe200000006ff */
[----:B------:R-:W-:Y:S01]  /*3f80*/  FFMA.FTZ R115, R193, R214, R99 ;  /* 0x000000d6c1737223 */ /* 0x000fe20000010063 */
        /* <DEDUP_REMOVED lines=31> */
.L_x_4358:
[-CC-:B------:R-:W-:Y:S01]  /*4180*/  FFMA.FTZ R205, R205, R149.reuse, R150.reuse ;  /* 0x00000095cdcd7223 */ /* 0x180fe20000010096 */
[-CC-:B------:R-:W-:Y:S01]  /*4190*/  FFMA.FTZ R207, R207, R149.reuse, R150.reuse ;  /* 0x00000095cfcf7223 */ /* 0x180fe20000010096 */
[-CC-:B------:R-:W-:Y:S01]  /*41a0*/  FFMA.FTZ R209, R209, R149.reuse, R150.reuse ;  /* 0x00000095d1d17223 */ /* 0x180fe20000010096 */
[-CC-:B------:R-:W-:Y:S01]  /*41b0*/  FFMA.FTZ R211, R211, R149.reuse, R150.reuse ;  /* 0x00000095d3d37223 */ /* 0x180fe20000010096 */
[-CC-:B------:R-:W-:Y:S01]  /*41c0*/  FFMA.FTZ R213, R213, R149.reuse, R150.reuse ;  /* 0x00000095d5d57223 */ /* 0x180fe20000010096 */
[-CC-:B------:R-:W-:Y:S01]  /*41d0*/  FFMA.FTZ R215, R215, R149.reuse, R150.reuse ;  /* 0x00000095d7d77223 */ /* 0x180fe20000010096 */
[-CC-:B------:R-:W-:Y:S01]  /*41e0*/  FFMA.FTZ R217, R217, R149.reuse, R150.reuse ;  /* 0x00000095d9d97223 */ /* 0x180fe20000010096 */
[----:B0----5:R-:W-:Y:S01]  /*41f0*/  PRMT R117, R121, 0x7632, R117 ;  /* 0x0000763279757816 */ /* 0x021fe20000000075 */
        /* <DEDUP_REMOVED lines=8> */
[----:B------:R-:W-:Y:S01]  /*4280*/  PRMT R116, R120, 0x7632, R116 ;  /* 0x0000763278747816 */ /* 0x000fe20000000074 */
[----:B------:R-:W-:Y:S01]  /*4290*/  FADD.FTZ R214, R214, -R219 ;  /* 0x800000dbd6d67221 */ /* 0x000fe20000010000 */
[----:B------:R-:W-:Y:S01]  /*42a0*/  PRMT R118, R122, 0x7632, R118 ;  /* 0x000076327a767816 */ /* 0x000fe20000000076 */
[----:B------:R-:W-:Y:S01]  /*42b0*/  FFMA.FTZ R205, R193, R205, R92 ;  /* 0x000000cdc1cd7223 */ /* 0x000fe2000001005c */
[----:B------:R-:W-:Y:S01]  /*42c0*/  SHF.L.U32 R133, R117, 0x10, RZ ;  /* 0x0000001075857819 */ /* 0x000fe200000006ff */
[----:B------:R-:W-:Y:S01]  /*42d0*/  FFMA.FTZ R117, R193, R206, R93 ;  /* 0x000000cec1757223 */ /* 0x000fe2000001005d */
[----:B------:R-:W-:Y:S01]  /*42e0*/  PRMT R130, R123, 0x7632, R130 ;  /* 0x000076327b827816 */ /* 0x000fe20000000082 */
[C---:B------:R-:W-:Y:S01]  /*42f0*/  FFMA.FTZ R209, R193.reuse, R209, R94 ;  /* 0x000000d1c1d17223 */ /* 0x040fe2000001005e */
[C---:B------:R-:W-:Y:S01]  /*4300*/  FFMA.FTZ R131, R193.reuse, R210, R95 ;  /* 0x000000d2c1837223 */ /* 0x040fe2000001005f */
[C---:B------:R-:W-:Y:S01]  /*4310*/  FFMA.FTZ R213, R193.reuse, R213, R96 ;  /* 0x000000d5c1d57223 */ /* 0x040fe20000010060 */
[C---:B------:R-:W-:Y:S01]  /*4320*/  FFMA.FTZ R197, R193.reuse, R212, R97 ;  /* 0x000000d4c1c57223 */ /* 0x040fe20000010061 */
[C---:B------:R-:W-:Y:S01]  /*4330*/  FFMA.FTZ R217, R193.reuse, R217, R98 ;  /* 0x000000d9c1d97223 */ /* 0x040fe20000010062 */
[----:B------:R-:W-:Y:S01]  /*4340*/  SHF.L.U32 R120, R120, 0x10, RZ ;  /* 0x0000001078787819 */ /* 0x000fe200000006ff */
[----:B------:R-:W-:Y:S01]  /*4350*/  FFMA.FTZ R207, R193, R214, R99 ;  /* 0x000000d6c1cf7223 */ /* 0x000fe20000010063 */
        /* <DEDUP_REMOVED lines=34> */
.L_x_4359:
        /* <DEDUP_REMOVED lines=10> */
[-CC-:B------:R-:W-:Y:S01]  /*4620*/  FFMA.FTZ R129, R129, R149.reuse, R150.reuse ;  /* 0x0000009581817223 */ /* 0x180fe20000010096 */
[-CC-:B0-----:R-:W-:Y:S01]  /*4630*/  FFMA.FTZ R108, R134, R149.reuse, R150.reuse ;  /* 0x00000095866c7223 */ /* 0x181fe20000010096 */
        /* <DEDUP_REMOVED lines=9> */
[----:B-----5:R-:W-:Y:S01]  /*46d0*/  PRMT R117, R121, 0x7632, R117 ;  /* 0x0000763279757816 */ /* 0x020fe20000000075 */
[----:B------:R-:W-:Y:S01]  /*46e0*/  FADD.FTZ R143, R143, -R136 ;  /* 0x800000888f8f7221 */ /* 0x000fe20000010000 */
[----:B------:R-:W-:Y:S01]  /*46f0*/  SHF.L.U32 R126, R121, 0x10, RZ ;  /* 0x00000010797e7819 */ /* 0x000fe200000006ff */
[----:B------:R-:W-:Y:S01]  /*4700*/  FADD.FTZ R144, R144, -R141 ;  /* 0x8000008d90907221 */ /* 0x000fe20000010000 */
[----:B------:R-:W-:Y:S01]  /*4710*/  FADD.FTZ R145, R145, -R142 ;  /* 0x8000008e91917221 */ /* 0x000fe20000010000 */
        /* <DEDUP_REMOVED lines=8> */
[----:B------:R-:W-:Y:S01]  /*47a0*/  SHF.L.U32 R120, R120, 0x10, RZ ;  /* 0x0000001078787819 */ /* 0x000fe200000006ff */
[C---:B------:R-:W-:Y:S01]  /*47b0*/  FFMA.FTZ R112, R193.reuse, R143, R104 ;  /* 0x0000008fc1707223 */ /* 0x040fe20000010068 */
[C---:B------:R-:W-:Y:S01]  /*47c0*/  FFMA.FTZ R113, R193.reuse, R144, R105 ;  /* 0x00000090c1717223 */ /* 0x040fe20000010069 */
[----:B------:R-:W-:Y:S01]  /*47d0*/  FFMA.FTZ R114, R193, R145, R106 ;  /* 0x00000091c1727223 */ /* 0x000fe2000001006a */
        /* <DEDUP_REMOVED lines=36> */
.L_x_4360:
[-CC-:B------:R-:W-:Y:S01]  /*4a20*/  FFMA.FTZ R129, R129, R149.reuse, R150.reuse ;  /* 0x0000009581817223 */ /* 0x180fe20000010096 */
        /* <DEDUP_REMOVED lines=11> */
[----:B-----5:R-:W-:Y:S01]  /*4ae0*/  PRMT R126, R121, 0x7632, R126 ;  /* 0x00007632797e7816 */ /* 0x020fe2000000007e */
[----:B------:R-:W-:Y:S01]  /*4af0*/  FADD.FTZ R143, R143, -R136 ;  /* 0x800000888f8f7221 */ /* 0x000fe20000010000 */
[----:B0-----:R-:W-:Y:S01]  /*4b00*/  SHF.L.U32 R130, R121, 0x10, RZ ;  /* 0x0000001079827819 */ /* 0x001fe200000006ff */
[----:B------:R-:W-:Y:S01]  /*4b10*/  FADD.FTZ R144, R144, -R141 ;  /* 0x8000008d90907221 */ /* 0x000fe20000010000 */
[----:B------:R-:W-:Y:S01]  /*4b20*/  FADD.FTZ R145, R145, -R142 ;  /* 0x8000008e91917221 */ /* 0x000fe20000010000 */
[C---:B------:R-:W-:Y:S01]  /*4b30*/  FFMA.FTZ R119, R193.reuse, R138, R101 ;  /* 0x0000008ac1777223 */ /* 0x040fe20000010065 */
[----:B------:R-:W-:Y:S01]  /*4b40*/  PRMT R116, R120, 0x7632, R116 ;  /* 0x0000763278747816 */ /* 0x000fe20000000074 */
[----:B------:R-:W-:Y:S01]  /*4b50*/  FADD.FTZ R146, R146, -R147 ;  /* 0x8000009392927221 */ /* 0x000fe20000010000 */
[C---:B------:R-:W-:Y:S01]  /*4b60*/  FFMA.FTZ R117, R193.reuse, R128, R100 ;  /* 0x00000080c1757223 */ /* 0x040fe20000010064 */
        /* <DEDUP_REMOVED lines=8> */
[----:B------:R-:W-:Y:S01]  /*4bf0*/  FFMA.FTZ R123, R193, R144, R105 ;  /* 0x00000090c17b7223 */ /* 0x000fe20000010069 */
[----:B------:R-:W-:Y:S01]  /*4c00*/  SHF.L.U32 R120, R120, 0x10, RZ ;  /* 0x0000001078787819 */ /* 0x000fe200000006ff */
[----:B------:R-:W-:Y:S01]  /*4c10*/  FMUL.FTZ R118, R119, R148 ;  /* 0x0000009477767220 */ /* 0x000fe20000410000 */
[----:B------:R-:W-:Y:S01]  /*4c20*/  FFMA.FTZ R193, R193, R146, R107 ;  /* 0x00000092c1c17223 */ /* 0x000fe2000001006b */
[-C--:B------:R-:W-:Y:S01]  /*4c30*/  FMUL.FTZ R117, R117, R148.reuse ;  /* 0x0000009475757220 */ /* 0x080fe20000410000 */
        /* <DEDUP_REMOVED lines=30> */
.L_x_4361:
[----:B------:R-:W0:Y:S01]  /*4e20*/  @P1 LDC.64 R120, c[0x0][0x478] ;  /* 0x00011e00ff781b82 */ /* 0x000e220000000a00 */
[----:B------:R-:W-:-:S04]  /*4e30*/  IMAD.WIDE.U32 R124, R189, 0x10, R124 ;  /* 0x00000010bd7c7825 */ /* 0x000fc800078e007c */
[----:B0-----:R-:W-:-:S05]  /*4e40*/  @P1 IMAD.WIDE.U32 R120, R189, 0x20, R120 ;  /* 0x00000020bd781825 */ /* 0x001fca00078e0078 */
[----:B------:R0:W-:Y:S04]  /*4e50*/  @P1 STG.E.128 desc[UR8][R120.64], R108 ;  /* 0x0000006c78001986 */ /* 0x0001e8000c101d08 */
[----:B------:R0:W-:Y:S04]  /*4e60*/  @P1 STG.E.128 desc[UR8][R120.64+0x10], R112 ;  /* 0x0000107078001986 */ /* 0x0001e8000c101d08 */
[----:B------:R0:W-:Y:S02]  /*4e70*/  STG.E.128 desc[UR8][R124.64], R116 ;  /* 0x000000747c007986 */ /* 0x0001e4000c101d08 */
.L_x_4355:
        /* <DEDUP_REMOVED lines=101> */
.L_x_4345:
        /* <DEDUP_REMOVED lines=29> */
.L_x_4363:
        /* <DEDUP_REMOVED lines=14> */
.L_x_10739:


//--------------------- .text._ZN10layer_norm13ln_bwd_kernelINS_13Kernel_traitsIf13__nv_bfloat16fS2_fjLj3072ELj1ELj1ELj4ELj16ENS_18Kernel_traits_baseILj3072EfS2_fS2_fjLj128EEEEELb0ELb1ELb1ELb0EEEvNS_9BwdParamsE --------------------------
	.section	.text._ZN10layer_norm13ln_bwd_kernelINS_13Kernel_traitsIf13__nv_bfloat16fS2_fjLj3072ELj1ELj1ELj4ELj16ENS_18Kernel_traits_baseILj3072EfS2_fS2_fjLj128EEEEELb0ELb1ELb1ELb0EEEvNS_9BwdParamsE,"ax",@progbits
	.align	128
        .global         _ZN10layer_norm13ln_bwd_kernelINS_13Kernel_traitsIf13__nv_bfloat16fS2_fjLj3072ELj1ELj1ELj4ELj16ENS_18Kernel_traits_baseILj3072EfS2_fS2_fjLj128EEEEELb0ELb1ELb1ELb0EEEvNS_9BwdParamsE
        .type           _ZN10layer_norm13ln_bwd_kernelINS_13Kernel_traitsIf13__nv_bfloat16fS2_fjLj3072ELj1ELj1ELj4ELj16ENS_18Kernel_traits_baseILj3072EfS2_fS2_fjLj128EEEEELb0ELb1ELb1ELb0EEEvNS_9BwdParamsE,@function
        .size           _ZN10layer_norm13ln_bwd_kernelINS_13Kernel_traitsIf13__nv_bfloat16fS2_fjLj3072ELj1ELj1ELj4ELj16ENS_18Kernel_traits_baseILj3072EfS2_fS2_fjLj128EEEEELb0ELb1ELb1ELb0EEEvNS_9BwdParamsE,(.L_x_10740 - _ZN10layer_norm13ln_bwd_kernelINS_13Kernel_traitsIf13__nv_bfloat16fS2_fjLj3072ELj1ELj1ELj4ELj16ENS_18Kernel_traits_baseILj3072EfS2_fS2_fjLj128EEEEELb0ELb1ELb1ELb0EEEvNS_9BwdParamsE)
        .other          _ZN10layer_norm13ln_bwd_kernelINS_13Kernel_traitsIf13__nv_bfloat16fS2_fjLj3072ELj1ELj1ELj4ELj16ENS_18Kernel_traits_baseILj3072EfS2_fS2_fjLj128EEEEELb0ELb1ELb1ELb0EEEvNS_9BwdParamsE,@"STO_CUDA_ENTRY STV_DEFAULT"
_ZN10layer_norm13ln_bwd_kernelINS_13Kernel_traitsIf13__nv_bfloat16fS2_fjLj3072ELj1ELj1ELj4ELj16ENS_18Kernel_traits_baseILj3072EfS2_fS2_fjLj128EEEEELb0ELb1ELb1ELb0EEEvNS_9BwdParamsE:
.text._ZN10layer_norm13ln_bwd_kernelINS_13Kernel_traitsIf13__nv_bfloat16fS2_fjLj3072ELj1ELj1ELj4ELj16ENS_18Kernel_traits_baseILj3072EfS2_fS2_fjLj128EEEEELb0ELb1ELb1ELb0EEEvNS_9BwdParamsE:
        /* <DEDUP_REMOVED lines=20> */
[----:B--2---:R-:W5:Y:S02]  /*0140*/  @P4 LDG.E.128 R28, desc[UR10][R8.64] ;  /* 0x0000000a081c4981 */ /* 0x004f64000c1e1d00 */
[----:B------:R-:W0:Y:S01]  /*0150*/  @P2 LDC.64 R4, c[0x0][0x3e8] ;  /* 0x0000fa00ff042b82 */ /* 0x000e220000000a00 */
[C---:B-1----:R-:W-:Y:S01]  /*0160*/  @P4 IMAD.WIDE.U32 R10, R17.reuse, 0x20, R10 ;  /* 0x00000020110a4825 */ /* 0x042fe200078e000a */
[----:B------:R-:W-:Y:S01]  /*0170*/  @P4 IADD3 R17, PT, PT, R17, 0x80, RZ ;  /* 0x0000008011114810 */ /* 0x000fe20007ffe0ff */
[----:B------:R-:W5:Y:S04]  /*0180*/  @P4 LDG.E.128 R32, desc[UR10][R8.64+0x10] ;  /* 0x0000100a08204981 */ /* 0x000f68000c1e1d00 */
[----:B------:R-:W5:Y:S01]  /*0190*/  @P4 LDG.E.128 R36, desc[UR10][R10.64] ;  /* 0x0000000a0a244981 */ /* 0x000f62000c1e1d00 */
[C---:B----4-:R-:W-:Y:S01]  /*01a0*/  @P5 IMAD.WIDE.U32 R12, R17.reuse, 0x20, R12 ;  /* 0x00000020110c5825 */ /* 0x050fe200078e000c */
[----:B------:R-:W1:Y:S02]  /*01b0*/  @P2 LDC.64 R2, c[0x0][0x3d0] ;  /* 0x0000f400ff022b82 */ /* 0x000e640000000a00 */
[----:B------:R-:W5:Y:S04]  /*01c0*/  @P4 LDG.E.128 R40, desc[UR10][R10.64+0x10] ;  /* 0x0000100a0a284981 */ /* 0x000f68000c1e1d00 */
[----:B------:R-:W5:Y:S01]  /*01d0*/  @P5 LDG.E.128 R44, desc[UR10][R12.64] ;  /* 0x0000000a0c2c5981 */ /* 0x000f62000c1e1d00 */
[----:B---3--:R-:W-:-:S03]  /*01e0*/  @P5 IMAD.WIDE.U32 R14, R17, 0x20, R14 ;  /* 0x00000020110e5825 */ /* 0x008fc600078e000e */
[----:B------:R-:W5:Y:S04]  /*01f0*/  @P5 LDG.E.128 R48, desc[UR10][R12.64+0x10] ;  /* 0x0000100a0c305981 */ /* 0x000f68000c1e1d00 */
[----:B------:R-:W5:Y:S01]  /*0200*/  @P5 LDG.E.128 R52, desc[UR10][R14.64] ;  /* 0x0000000a0e345981 */ /* 0x000f62000c1e1d00 */
[----:B0-----:R-:W-:-:S03]  /*0210*/  @P2 IMAD.WIDE.U32 R4, R188, 0x20, R4 ;  /* 0x00000020bc042825 */ /* 0x001fc600078e0004 */
[----:B------:R-:W5:Y:S04]  /*0220*/  @P5 LDG.E.128 R56, desc[UR10][R14.64+0x10] ;  /* 0x0000100a0e385981 */ /* 0x000f68000c1e1d00 */
[----:B------:R-:W5:Y:S04]  /*0230*/  @P2 LDG.E.128 R68, desc[UR10][R4.64] ;  /* 0x0000000a04442981 */ /* 0x000f68000c1e1d00 */
[----:B------:R-:W5:Y:S01]  /*0240*/  @P2 LDG.E.128 R72, desc[UR10][R4.64+0x10] ;  /* 0x0000100a04482981 */ /* 0x000f62000c1e1d00 */
[----:B------:R-:W0:Y:S01]  /*0250*/  S2UR UR4, SR_CTAID.X ;  /* 0x00000000000479c3 */ /* 0x000e220000002500 */
[----:B-1----:R-:W-:-:S05]  /*0260*/  @P2 IMAD.WIDE.U32 R2, R188, 0x20, R2 ;  /* 0x00000020bc022825 */ /* 0x002fca00078e0002 */
[----:B------:R-:W5:Y:S04]  /*0270*/  @P2 LDG.E.128 R60, desc[UR10][R2.64] ;  /* 0x0000000a023c2981 */ /* 0x000f68000c1e1d00 */
[----:B------:R0:W5:Y:S02]  /*0280*/  @P2 LDG.E.128 R64, desc[UR10][R2.64+0x10] ;  /* 0x0000100a02402981 */ /* 0x000164000c1e1d00 */
        /* <DEDUP_REMOVED lines=81> */
.L_x_4479:
        /* <DEDUP_REMOVED lines=52> */
[----:B--2---:R-:W-:-:S04]  /*0ae0*/  FADD.FTZ R227, -R228, R180 ;  /* 0x000000b4e4e37221 */ /* 0x004fc80000010100 */
[----:B-----5:R-:W-:Y:S01]  /*0af0*/  FMUL.FTZ R227, R4, R227 ;  /* 0x000000e304e37220 */ /* 0x020fe20000410000 */
[----:B---3--:R-:W-:Y:S01]  /*0b00*/  FADD.FTZ R197, -R228, R188 ;  /* 0x000000bce4c57221 */ /* 0x008fe20000010100 */
[C---:B----4-:R-:W-:Y:S02]  /*0b10*/  SHF.L.U32 R225, R184.reuse, 0x10, RZ ;  /* 0x00000010b8e17819 */ /* 0x050fe400000006ff */
[----:B------:R-:W-:Y:S01]  /*0b20*/  PRMT R180, R184, 0x7632, R180 ;  /* 0x00007632b8b47816 */ /* 0x000fe200000000b4 */
[C---:B------:R-:W-:Y:S01]  /*0b30*/  FADD.FTZ R181, -R228.reuse, R181 ;  /* 0x000000b5e4b57221 */ /* 0x040fe20000010100 */
[----:B------:R-:W-:Y:S01]  /*0b40*/  FADD.FTZ R183, -R228, R183 ;  /* 0x000000b7e4b77221 */ /* 0x000fe20000010100 */
[----:B------:R-:W-:Y:S01]  /*0b50*/  FADD.FTZ R96, R96, R225 ;  /* 0x000000e160607221 */ /* 0x000fe20000010000 */
[----:B------:R-:W-:Y:S01]  /*0b60*/  SHF.L.U32 R180, R180, 0x10, RZ ;  /* 0x00000010b4b47819 */ /* 0x000fe200000006ff */
[-C--:B------:R-:W-:Y:S01]  /*0b70*/  FFMA.FTZ R76, R227, R225.reuse, R76 ;  /* 0x000000e1e34c7223 */ /* 0x080fe2000001004c */
[----:B------:R-:W-:Y:S01]  /*0b80*/  PRMT R184, R186, 0x7632, R184 ;  /* 0x00007632bab87816 */ /* 0x000fe200000000b8 */
[----:B------:R-:W-:Y:S01]  /*0b90*/  FMUL.FTZ R225, R60, R225 ;  /* 0x000000e13ce17220 */ /* 0x000fe20000410000 */
[----:B------:R-:W-:Y:S01]  /*0ba0*/  SHF.L.U32 R199, R186, 0x10, RZ ;  /* 0x00000010bac77819 */ /* 0x000fe200000006ff */
[----:B------:R-:W-:Y:S01]  /*0bb0*/  FADD.FTZ R223, -R228, R182 ;  /* 0x000000b6e4df7221 */ /* 0x000fe20000010100 */
[C---:B------:R-:W-:Y:S01]  /*0bc0*/  PRMT R186, R187.reuse, 0x7632, R186 ;  /* 0x00007632bbba7816 */ /* 0x040fe200000000ba */
[----:B------:R-:W-:Y:S01]  /*0bd0*/  FMUL.FTZ R197, R4, R197 ;  /* 0x000000c504c57220 */ /* 0x000fe20000410000 */
[----:B------:R-:W-:Y:S01]  /*0be0*/  SHF.L.U32 R201, R187, 0x10, RZ ;  /* 0x00000010bbc97819 */ /* 0x000fe200000006ff */
[----:B------:R-:W-:Y:S01]  /*0bf0*/  FADD.FTZ R187, -R228, R190 ;  /* 0x000000bee4bb7221 */ /* 0x000fe20000010100 */
[C---:B------:R-:W-:Y:S01]  /*0c00*/  PRMT R182, R185.reuse, 0x7632, R182 ;  /* 0x00007632b9b67816 */ /* 0x040fe200000000b6 */
[C---:B------:R-:W-:Y:S01]  /*0c10*/  FMUL.FTZ R226, R4.reuse, R181 ;  /* 0x000000b504e27220 */ /* 0x040fe20000410000 */
[----:B------:R-:W-:Y:S01]  /*0c20*/  SHF.L.U32 R185, R185, 0x10, RZ ;  /* 0x00000010b9b97819 */ /* 0x000fe200000006ff */
[----:B------:R-:W-:Y:S01]  /*0c30*/  FMUL.FTZ R196, R4, R183 ;  /* 0x000000b704c47220 */ /* 0x000fe20000410000 */
[-C--:B------:R-:W-:Y:S01]  /*0c40*/  FMUL.FTZ R224, R61, R180.reuse ;  /* 0x000000b43de07220 */ /* 0x080fe20000410000 */
[----:B------:R-:W-:Y:S01]  /*0c50*/  FADD.FTZ R181, RZ, R225 ;  /* 0x000000e1ffb57221 */ /* 0x000fe20000010000 */
[----:B------:R-:W-:Y:S01]  /*0c60*/  FADD.FTZ R100, R100, R199 ;  /* 0x000000c764647221 */ /* 0x000fe20000010000 */
[-C--:B------:R-:W-:Y:S01]  /*0c70*/  FFMA.FTZ R80, R197, R199.reuse, R80 ;  /* 0x000000c7c5507223 */ /* 0x080fe20000010050 */
[----:B------:R-:W-:Y:S01]  /*0c80*/  FMUL.FTZ R200, R64, R199 ;  /* 0x000000c740c87220 */ /* 0x000fe20000410000 */
[----:B------:R-:W-:Y:S01]  /*0c90*/  FFMA.FTZ R183, R227, R225, RZ ;  /* 0x000000e1e3b77223 */ /* 0x000fe200000100ff */
[----:B------:R-:W-:Y:S01]  /*0ca0*/  SHF.L.U32 R182, R182, 0x10, RZ ;  /* 0x00000010b6b67819 */ /* 0x000fe200000006ff */
[----:B------:R-:W-:Y:S01]  /*0cb0*/  FMUL.FTZ R199, R4, R187 ;  /* 0x000000bb04c77220 */ /* 0x000fe20000410000 */
[----:B------:R-:W-:Y:S01]  /*0cc0*/  FMUL.FTZ R198, R62, R185 ;  /* 0x000000b93ec67220 */ /* 0x000fe20000410000 */
[----:B------:R-:W-:Y:S01]  /*0cd0*/  FFMA.FTZ R77, R226, R180, R77 ;  /* 0x000000b4e24d7223 */ /* 0x000fe2000001004d */
[----:B------:R-:W-:Y:S01]  /*0ce0*/  FADD.FTZ R97, R97, R180 ;  /* 0x000000b461617221 */ /* 0x000fe20000010000 */
[----:B------:R-:W-:Y:S01]  /*0cf0*/  FADD.FTZ R181, R181, R224 ;  /* 0x000000e0b5b57221 */ /* 0x000fe20000010000 */
[----:B------:R-:W-:Y:S01]  /*0d00*/  FMUL.FTZ R223, R4, R223 ;  /* 0x000000df04df7220 */ /* 0x000fe20000410000 */
[----:B------:R-:W-:Y:S01]  /*0d10*/  FFMA.FTZ R180, R226, R224, R183 ;  /* 0x000000e0e2b47223 */ /* 0x000fe200000100b7 */
[----:B------:R-:W-:Y:S01]  /*0d20*/  FADD.FTZ R102, R102, R201 ;  /* 0x000000c966667221 */ /* 0x000fe20000010000 */
[-C--:B------:R-:W-:Y:S01]  /*0d30*/  FFMA.FTZ R82, R199, R201.reuse, R82 ;  /* 0x000000c9c7527223 */ /* 0x080fe20000010052 */
[----:B------:R-:W-:Y:S01]  /*0d40*/  FMUL.FTZ R202, R66, R201 ;  /* 0x000000c942ca7220 */ /* 0x000fe20000410000 */
[-C--:B------:R-:W-:Y:S01]  /*0d50*/  FFMA.FTZ R79, R196, R182.reuse, R79 ;  /* 0x000000b6c44f7223 */ /* 0x080fe2000001004f */
[----:B------:R-:W-:Y:S01]  /*0d60*/  FADD.FTZ R99, R99, R182 ;  /* 0x000000b663637221 */ /* 0x000fe20000010000 */
[----:B------:R-:W-:Y:S01]  /*0d70*/  FMUL.FTZ R201, R63, R182 ;  /* 0x000000b63fc97220 */ /* 0x000fe20000410000 */
[----:B------:R-:W-:Y:S01]  /*0d80*/  FADD.FTZ R182, R181, R198 ;  /* 0x000000c6b5b67221 */ /* 0x000fe20000010000 */
[----:B------:R-:W-:Y:S01]  /*0d90*/  FFMA.FTZ R181, R223, R198, R180 ;  /* 0x000000c6dfb57223 */ /* 0x000fe200000100b4 */
[----:B------:R-:W-:Y:S01]  /*0da0*/  SHF.L.U32 R184, R184, 0x10, RZ ;  /* 0x00000010b8b87819 */ /* 0x000fe200000006ff */
[----:B------:R-:W-:Y:S01]  /*0db0*/  FADD.FTZ R189, -R228, R189 ;  /* 0x000000bde4bd7221 */ /* 0x000fe20000010100 */
[----:B------:R-:W-:Y:S01]  /*0dc0*/  FADD.FTZ R183, R182, R201 ;  /* 0x000000c9b6b77221 */ /* 0x000fe20000010000 */
[----:B------:R-:W-:-:S02]  /*0dd0*/  FFMA.FTZ R180, R196, R201, R181 ;  /* 0x000000c9c4b47223 */ /* 0x000fc400000100b5 */
[----:B------:R-:W-:Y:S01]  /*0de0*/  FMUL.FTZ R204, R4, R189 ;  /* 0x000000bd04cc7220 */ /* 0x000fe20000410000 */
[----:B------:R-:W-:Y:S01]  /*0df0*/  FMUL.FTZ R203, R65, R184 ;  /* 0x000000b841cb7220 */ /* 0x000fe20000410000 */
[----:B------:R-:W-:Y:S01]  /*0e00*/  FADD.FTZ R182, R183, R200 ;  /* 0x000000c8b7b67221 */ /* 0x000fe20000010000 */
[----:B------:R-:W-:Y:S01]  /*0e10*/  FFMA.FTZ R181, R197, R200, R180 ;  /* 0x000000c8c5b57223 */ /* 0x000fe200000100b4 */
[----:B------:R-:W-:Y:S01]  /*0e20*/  SHF.L.U32 R186, R186, 0x10, RZ ;  /* 0x00000010baba7819 */ /* 0x000fe200000006ff */
[----:B------:R-:W-:Y:S01]  /*0e30*/  FADD.FTZ R191, -R228, R191 ;  /* 0x000000bfe4bf7221 */ /* 0x000fe20000010100 */
[----:B------:R-:W-:Y:S01]  /*0e40*/  FADD.FTZ R183, R182, R203 ;  /* 0x000000cbb6b77221 */ /* 0x000fe20000010000 */
[----:B------:R-:W-:Y:S02]  /*0e50*/  FFMA.FTZ R180, R204, R203, R181 ;  /* 0x000000cbccb47223 */ /* 0x000fe400000100b5 */
        /* <DEDUP_REMOVED lines=12> */
.L_x_4368:
[----:B----4-:R-:W-:Y:S05]  /*0f20*/  BSYNC.RECONVERGENT B1 ;  /* 0x0000000000017941 */ /* 0x010fea0003800200 */
.L_x_4367:
        /* <DEDUP_REMOVED lines=8> */
[----:B------:R2:W4:Y:S01]  /*0fb0*/  LDG.E.128 R16, desc[UR10][R182.64+0x10] ;  /* 0x0000100ab6107981 */ /* 0x000522000c1e1d00 */
[----:B------:R-:W-:-:S04]  /*0fc0*/  ISETP.NE.U32.AND P0, PT, RZ, UR12, PT ;  /* 0x0000000cff007c0c */ /* 0x000fc8000bf05070 */
[----:B------:R-:W-:-:S13]  /*0fd0*/  ISETP.NE.AND.EX P0, PT, RZ, UR13, PT, P0 ;  /* 0x0000000dff007c0c */ /* 0x000fda000bf05300 */
[----:B------:R-:W0:Y:S02]  /*0fe0*/  @P0 LDC.64 R180, c[0x0][0x438] ;  /* 0x00010e00ffb40b82 */ /* 0x000e240000000a00 */
[----:B0-----:R-:W-:-:S05]  /*0ff0*/  @P0 IMAD.WIDE.U32 R180, R229, 0x20, R180 ;  /* 0x00000020e5b40825 */ /* 0x001fca00078e00b4 */
[----:B------:R-:W5:Y:S04]  /*1000*/  @P0 LDG.E.128 R160, desc[UR10][R180.64] ;  /* 0x0000000ab4a00981 */ /* 0x000f68000c1e1d00 */
[----:B------:R0:W5:Y:S01]  /*1010*/  @P0 LDG.E.128 R164, desc[UR10][R180.64+0x10] ;  /* 0x0000100ab4a40981 */ /* 0x000162000c1e1d00 */
[----:B------:R-:W-:Y:S02]  /*1020*/  IADD3 R232, PT, PT, R232, 0x80, RZ ;  /* 0x00000080e8e87810 */ /* 0x000fe40007ffe0ff */
[----:B------:R-:W-:Y:S02]  /*1030*/  IADD3 R229, PT, PT, R229, 0x80, RZ ;  /* 0x00000080e5e57810 */ /* 0x000fe40007ffe0ff */
[C---:B--2---:R-:W-:Y:S02]  /*1040*/  PRMT R182, R12.reuse, 0x7632, R182 ;  /* 0x000076320cb67816 */ /* 0x044fe400000000b6 */
[----:B------:R-:W-:-:S02]  /*1050*/  SHF.L.U32 R183, R12, 0x10, RZ ;  /* 0x000000100cb77819 */ /* 0x000fc400000006ff */
[C---:B0-----:R-:W-:Y:S02]  /*1060*/  PRMT R180, R15.reuse, 0x7632, R180 ;  /* 0x000076320fb47816 */ /* 0x041fe400000000b4 */
[----:B------:R-:W-:Y:S01]  /*1070*/  SHF.L.U32 R181, R15, 0x10, RZ ;  /* 0x000000100fb57819 */ /* 0x000fe200000006ff */
[----:B---3--:R-:W-:Y:S01]  /*1080*/  FADD.FTZ R189, -R228, R8 ;  /* 0x00000008e4bd7221 */ /* 0x008fe20000010100 */
[----:B------:R-:W-:Y:S01]  /*1090*/  SHF.L.U32 R182, R182, 0x10, RZ ;  /* 0x00000010b6b67819 */ /* 0x000fe200000006ff */
[----:B------:R-:W-:Y:S01]  /*10a0*/  FADD.FTZ R191, -R228, R9 ;  /* 0x00000009e4bf7221 */ /* 0x000fe20000010100 */
[----:B------:R-:W-:Y:S01]  /*10b0*/  FMUL.FTZ R12, R28, R183 ;  /* 0x000000b71c0c7220 */ /* 0x000fe20000410000 */
[----:B----4-:R-:W-:Y:S01]  /*10c0*/  FADD.FTZ R15, -R228, R18 ;  /* 0x00000012e40f7221 */ /* 0x010fe20000010100 */
[----:B-----5:R-:W-:Y:S01]  /*10d0*/  FMUL.FTZ R9, R4, R189 ;  /* 0x000000bd04097220 */ /* 0x020fe20000410000 */
[C---:B------:R-:W-:Y:S01]  /*10e0*/  SHF.L.U32 R185, R13.reuse, 0x10, RZ ;  /* 0x000000100db97819 */ /* 0x040fe200000006ff */
[----:B------:R-:W-:Y:S01]  /*10f0*/  FADD.FTZ R233, -R228, R17 ;  /* 0x00000011e4e97221 */ /* 0x000fe20000010100 */
[----:B------:R-:W-:Y:S01]  /*1100*/  SHF.L.U32 R188, R180, 0x10, RZ ;  /* 0x00000010b4bc7819 */ /* 0x000fe200000006ff */
[----:B------:R-:W-:Y:S01]  /*1110*/  FMUL.FTZ R15, R4, R15 ;  /* 0x0000000f040f7220 */ /* 0x000fe20000410000 */
[----:B------:R-:W-:Y:S01]  /*1120*/  PRMT R184, R13, 0x7632, R184 ;  /* 0x000076320db87816 */ /* 0x000fe200000000b8 */
[C---:B------:R-:W-:Y:S01]  /*1130*/  FADD.FTZ R235, -R228.reuse, R19 ;  /* 0x00000013e4eb7221 */ /* 0x040fe20000010100 */
[----:B------:R-:W-:Y:S01]  /*1140*/  FADD.FTZ R180, R231, R12 ;  /* 0x0000000ce7b47221 */ /* 0x000fe20000010000 */
[----:B------:R-:W-:Y:S01]  /*1150*/  FMUL.FTZ R17, R29, R182 ;  /* 0x000000b61d117220 */ /* 0x000fe20000410000 */
[----:B------:R-:W-:Y:S01]  /*1160*/  FADD.FTZ R193, -R228, R10 ;  /* 0x0000000ae4c17221 */ /* 0x000fe20000010100 */
[----:B------:R-:W-:Y:S01]  /*1170*/  FMUL.FTZ R8, R4, R191 ;  /* 0x000000bf04087220 */ /* 0x000fe20000410000 */
[----:B------:R-:W-:Y:S01]  /*1180*/  FFMA.FTZ R19, R9, R12, R230 ;  /* 0x0000000c09137223 */ /* 0x000fe200000100e6 */
[----:B------:R-:W-:Y:S01]  /*1190*/  PRMT R186, R14, 0x7632, R186 ;  /* 0x000076320eba7816 */ /* 0x000fe200000000ba */
[----:B------:R-:W-:Y:S01]  /*11a0*/  FADD.FTZ R110, R110, R181 ;  /* 0x000000b56e6e7221 */ /* 0x000fe20000010000 */
[----:B------:R-:W-:Y:S01]  /*11b0*/  SHF.L.U32 R187, R14, 0x10, RZ ;  /* 0x000000100ebb7819 */ /* 0x000fe200000006ff */
[-C--:B------:R-:W-:Y:S01]  /*11c0*/  FFMA.FTZ R90, R15, R181.reuse, R90 ;  /* 0x000000b50f5a7223 */ /* 0x080fe2000001005a */
[----:B------:R-:W-:Y:S01]  /*11d0*/  FMUL.FTZ R18, R34, R181 ;  /* 0x000000b522127220 */ /* 0x000fe20000410000 */
[----:B------:R-:W-:Y:S01]  /*11e0*/  FADD.FTZ R195, -R228, R11 ;  /* 0x0000000be4c37221 */ /* 0x000fe20000010100 */
[----:B------:R-:W-:Y:S01]  /*11f0*/  SHF.L.U32 R184, R184, 0x10, RZ ;  /* 0x00000010b8b87819 */ /* 0x000fe200000006ff */
[----:B------:R-:W-:Y:S01]  /*1200*/  FMUL.FTZ R14, R30, R185 ;  /* 0x000000b91e0e7220 */ /* 0x000fe20000410000 */
[----:B------:R-:W-:Y:S01]  /*1210*/  FADD.FTZ R181, R180, R17 ;  /* 0x00000011b4b57221 */ /* 0x000fe20000010000 */
[----:B------:R-:W-:Y:S01]  /*1220*/  FMUL.FTZ R11, R4, R193 ;  /* 0x000000c1040b7220 */ /* 0x000fe20000410000 */
[C---:B------:R-:W-:Y:S01]  /*1230*/  FFMA.FTZ R180, R8.reuse, R17, R19 ;  /* 0x0000001108b47223 */ /* 0x040fe20000010013 */
[----:B------:R-:W-:Y:S01]  /*1240*/  FFMA.FTZ R85, R8, R182, R85 ;  /* 0x000000b608557223 */ /* 0x000fe20000010055 */
[----:B------:R-:W-:Y:S01]  /*1250*/  FADD.FTZ R105, R105, R182 ;  /* 0x000000b669697221 */ /* 0x000fe20000010000 */
[----:B------:R-:W-:Y:S01]  /*1260*/  FADD.FTZ R182, R181, R14 ;  /* 0x0000000eb5b67221 */ /* 0x000fe20000010000 */
[----:B------:R-:W-:Y:S01]  /*1270*/  FADD.FTZ R13, -R228, R16 ;  /* 0x00000010e40d7221 */ /* 0x000fe20000010100 */
[----:B------:R-:W-:Y:S01]  /*1280*/  FMUL.FTZ R10, R4, R195 ;  /* 0x000000c3040a7220 */ /* 0x000fe20000410000 */
[----:B------:R-:W-:Y:S01]  /*1290*/  FMUL.FTZ R19, R31, R184 ;  /* 0x000000b81f137220 */ /* 0x000fe20000410000 */
[----:B------:R-:W-:Y:S01]  /*12a0*/  FFMA.FTZ R181, R11, R14, R180 ;  /* 0x0000000e0bb57223 */ /* 0x000fe200000100b4 */
        /* <DEDUP_REMOVED lines=29> */
.L_x_4370:
[----:B------:R-:W-:Y:S05]  /*1480*/  BSYNC.RECONVERGENT B1 ;  /* 0x0000000000017941 */ /* 0x000fea0003800200 */
.L_x_4369:
        /* <DEDUP_REMOVED lines=16> */
[C---:B------:R-:W-:Y:S01]  /*1590*/  FADD.FTZ R215, -R228.reuse, R182 ;  /* 0x000000b6e4d77221 */ /* 0x040fe20000010100 */
[----:B0-----:R-:W-:Y:S01]  /*15a0*/  FADD.FTZ R211, -R228, R183 ;  /* 0x000000b7e4d37221 */ /* 0x001fe20000010100 */
[C---:B-----5:R-:W-:Y:S01]  /*15b0*/  FMUL.FTZ R207, R4.reuse, R207 ;  /* 0x000000cf04cf7220 */ /* 0x060fe20000410000 */
[C---:B-1----:R-:W-:Y:S01]  /*15c0*/  FMUL.FTZ R208, R4.reuse, R213 ;  /* 0x000000d504d07220 */ /* 0x042fe20000410000 */
[----:B------:R-:W-:Y:S01]  /*15d0*/  FMUL.FTZ R209, R4, R215 ;  /* 0x000000d704d17220 */ /* 0x000fe20000410000 */
[C---:B---3--:R-:W-:Y:S01]  /*15e0*/  FADD.FTZ R217, -R228.reuse, R184 ;  /* 0x000000b8e4d97221 */ /* 0x048fe20000010100 */
[----:B------:R-:W-:Y:S01]  /*15f0*/  FADD.FTZ R219, -R228, R185 ;  /* 0x000000b9e4db7221 */ /* 0x000fe20000010100 */
[----:B----4-:R-:W-:Y:S01]  /*1600*/  PRMT R180, R188, 0x7632, R180 ;  /* 0x00007632bcb47816 */ /* 0x010fe200000000b4 */
[----:B------:R-:W-:Y:S01]  /*1610*/  FADD.FTZ R229, -R228, R187 ;  /* 0x000000bbe4e57221 */ /* 0x000fe20000010100 */
[----:B------:R-:W-:Y:S01]  /*1620*/  SHF.L.U32 R181, R188, 0x10, RZ ;  /* 0x00000010bcb57819 */ /* 0x000fe200000006ff */
[----:B------:R-:W-:Y:S01]  /*1630*/  FMUL.FTZ R210, R4, R211 ;  /* 0x000000d304d27220 */ /* 0x000fe20000410000 */
[----:B------:R-:W-:Y:S01]  /*1640*/  SHF.L.U32 R182, R180, 0x10, RZ ;  /* 0x00000010b4b67819 */ /* 0x000fe200000006ff */
[----:B------:R-:W-:Y:S01]  /*1650*/  FMUL.FTZ R211, R4, R217 ;  /* 0x000000d904d37220 */ /* 0x000fe20000410000 */
[C---:B------:R-:W-:Y:S01]  /*1660*/  PRMT R183, R189.reuse, 0x7632, R183 ;  /* 0x00007632bdb77816 */ /* 0x040fe200000000b7 */
[-C--:B------:R-:W-:Y:S01]  /*1670*/  FMUL.FTZ R214, R44, R181.reuse ;  /* 0x000000b52cd67220 */ /* 0x080fe20000410000 */
[----:B------:R-:W-:Y:S01]  /*1680*/  SHF.L.U32 R189, R189, 0x10, RZ ;  /* 0x00000010bdbd7819 */ /* 0x000fe200000006ff */
[----:B------:R-:W-:Y:S01]  /*1690*/  FADD.FTZ R116, R116, R181 ;  /* 0x000000b574747221 */ /* 0x000fe20000010000 */
[----:B------:R-:W-:Y:S01]  /*16a0*/  FFMA.FTZ R112, R207, R181, R112 ;  /* 0x000000b5cf707223 */ /* 0x000fe20000010070 */
[----:B------:R-:W-:Y:S01]  /*16b0*/  FADD.FTZ R180, R231, R214 ;  /* 0x000000d6e7b47221 */ /* 0x000fe20000010000 */
[----:B------:R-:W-:Y:S01]  /*16c0*/  FMUL.FTZ R215, R45, R182 ;  /* 0x000000b62dd77220 */ /* 0x000fe20000410000 */
[----:B------:R-:W-:Y:S01]  /*16d0*/  FFMA.FTZ R181, R207, R214, R230 ;  /* 0x000000d6cfb57223 */ /* 0x000fe200000100e6 */
[----:B------:R-:W-:Y:S01]  /*16e0*/  SHF.L.U32 R184, R183, 0x10, RZ ;  /* 0x00000010b7b87819 */ /* 0x000fe200000006ff */
[----:B------:R-:W-:Y:S01]  /*16f0*/  FMUL.FTZ R216, R46, R189 ;  /* 0x000000bd2ed87220 */ /* 0x000fe20000410000 */
[----:B------:R-:W-:Y:S01]  /*1700*/  FADD.FTZ R183, R180, R215 ;  /* 0x000000d7b4b77221 */ /* 0x000fe20000010000 */
        /* <DEDUP_REMOVED lines=8> */
[----:B------:R-:W-:Y:S01]  /*1790*/  FADD.FTZ R221, -R228, R186 ;  /* 0x000000bae4dd7221 */ /* 0x000fe20000010100 */
        /* <DEDUP_REMOVED lines=34> */
.L_x_4366:
        /* <DEDUP_REMOVED lines=26> */
.L_x_4371:
[----:B----4-:R-:W-:Y:S05]  /*1b60*/  BSYNC.RECONVERGENT B0 ;  /* 0x0000000000007941 */ /* 0x010fea0003800200 */
.L_x_4365:
        /* <DEDUP_REMOVED lines=32> */
.L_x_4373:
[----:B------:R-:W-:Y:S05]  /*1d70*/  BSYNC.RECONVERGENT B0 ;  /* 0x0000000000007941 */ /* 0x000fea0003800200 */
.L_x_4372:
        /* <DEDUP_REMOVED lines=38> */
.L_x_4376:
        /* <DEDUP_REMOVED lines=9> */
[----:B------:R-:W-:Y:S01]  /*2070*/  FADD.FTZ R181, R225, -R180 ;  /* 0x800000b4e1b57221 */ /* 0x000fe20000010000 */
[----:B-----5:R-:W-:-:S03]  /*2080*/  SHF.L.U32 R180, R172, 0x10, RZ ;  /* 0x00000010acb47819 */ /* 0x020fc600000006ff */
[----:B------:R-:W-:-:S05]  /*2090*/  FMUL.FTZ R181, R4, R181 ;  /* 0x000000b504b57220 */ /* 0x000fca0000410000 */
[----:B------:R-:W-:-:S05]  /*20a0*/  FSEL R181, R181, RZ, P0 ;  /* 0x000000ffb5b57208 */ /* 0x000fca0000000000 */
[----:B------:R-:W-:-:S04]  /*20b0*/  FMUL.FTZ R181, R181, UR15 ;  /* 0x0000000fb5b57c20 */ /* 0x000fc80008410000 */
[----:B------:R-:W-:Y:S01]  /*20c0*/  FMUL.FTZ R182, R68, R181 ;  /* 0x000000b544b67220 */ /* 0x000fe20000410000 */
[----:B------:R-:W-:-:S04]  /*20d0*/  FFMA.FTZ R128, R181, R180, R128 ;  /* 0x000000b4b5807223 */ /* 0x000fc80000010080 */
[----:B------:R-:W-:-:S04]  /*20e0*/  F2FP.BF16.F32.PACK_AB R182, RZ, R182 ;  /* 0x000000b6ffb6723e */ /* 0x000fc800000010ff */
[----:B------:R-:W-:-:S07]  /*20f0*/  PRMT R176, R182, 0x7610, R176 ;  /* 0x00007610b6b07816 */ /* 0x000fce00000000b0 */
.L_x_4379:
        /* <DEDUP_REMOVED lines=13> */
.L_x_4380:
        /* <DEDUP_REMOVED lines=12> */
.L_x_4381:
        /* <DEDUP_REMOVED lines=13> */
.L_x_4382:
        /* <DEDUP_REMOVED lines=12> */
.L_x_4383:
        /* <DEDUP_REMOVED lines=13> */
.L_x_4384:
        /* <DEDUP_REMOVED lines=12> */
.L_x_4385:
        /* <DEDUP_REMOVED lines=14> */
.L_x_4378:
        /* <DEDUP_REMOVED lines=40> */
.L_x_4387:
        /* <DEDUP_REMOVED lines=8> */
.L_x_4388:
[----:B------:R-:W-:Y:S05]  /*2990*/  @!P3 BRA `(.L_x_4389) ;  /* 0x000000000018b947 */ /* 0x000fea0003800000 */
[----:B------:R-:W-:Y:S01]  /*29a0*/  FMUL.FTZ R169, R94, UR15 ;  /* 0x0000000f5ea97c20 */ /* 0x000fe20008410000 */
[----:B-----5:R-:W-:-:S03]  /*29b0*/  SHF.L.U32 R181, R173, 0x10, RZ ;  /* 0x00000010adb57819 */ /* 0x020fc600000006ff */
[-C--:B------:R-:W-:Y:S02]  /*29c0*/  FMUL.FTZ R180, R70, R169.reuse ;  /* 0x000000a946b47220 */ /* 0x080fe40000410000 */
[----:B------:R-:W-:-:S03]  /*29d0*/  FFMA.FTZ R130, R181, R169, R130 ;  /* 0x000000a9b5827223 */ /* 0x000fc60000010082 */
[----:B------:R-:W-:-:S04]  /*29e0*/  F2FP.BF16.F32.PACK_AB R180, RZ, R180 ;  /* 0x000000b4ffb4723e */ /* 0x000fc800000010ff */
[----:B------:R-:W-:-:S07]  /*29f0*/  PRMT R177, R180, 0x7610, R177 ;  /* 0x00007610b4b17816 */ /* 0x000fce00000000b1 */
.L_x_4389:
        /* <DEDUP_REMOVED lines=8> */
.L_x_4390:
[----:B------:R-:W-:Y:S05]  /*2a80*/  @!P3 BRA `(.L_x_4391) ;  /* 0x000000000018b947 */ /* 0x000fea0003800000 */
[----:B------:R-:W-:Y:S01]  /*2a90*/  FMUL.FTZ R169, R168, UR15 ;  /* 0x0000000fa8a97c20 */ /* 0x000fe20008410000 */
[----:B-----5:R-:W-:-:S03]  /*2aa0*/  SHF.L.U32 R181, R174, 0x10, RZ ;  /* 0x00000010aeb57819 */ /* 0x020fc600000006ff */
[-C--:B------:R-:W-:Y:S02]  /*2ab0*/  FMUL.FTZ R180, R72, R169.reuse ;  /* 0x000000a948b47220 */ /* 0x080fe40000410000 */
[----:B------:R-:W-:-:S03]  /*2ac0*/  FFMA.FTZ R132, R181, R169, R132 ;  /* 0x000000a9b5847223 */ /* 0x000fc60000010084 */
[----:B------:R-:W-:-:S04]  /*2ad0*/  F2FP.BF16.F32.PACK_AB R180, RZ, R180 ;  /* 0x000000b4ffb4723e */ /* 0x000fc800000010ff */
[----:B------:R-:W-:-:S07]  /*2ae0*/  PRMT R178, R180, 0x7610, R178 ;  /* 0x00007610b4b27816 */ /* 0x000fce00000000b2 */
.L_x_4391:
        /* <DEDUP_REMOVED lines=8> */
.L_x_4392:
[----:B------:R-:W-:Y:S05]  /*2b70*/  @!P3 BRA `(.L_x_4393) ;  /* 0x000000000018b947 */ /* 0x000fea0003800000 */
[----:B------:R-:W-:Y:S01]  /*2b80*/  FMUL.FTZ R169, R170, UR15 ;  /* 0x0000000faaa97c20 */ /* 0x000fe20008410000 */
[----:B-----5:R-:W-:-:S03]  /*2b90*/  SHF.L.U32 R181, R175, 0x10, RZ ;  /* 0x00000010afb57819 */ /* 0x020fc600000006ff */
[-C--:B------:R-:W-:Y:S02]  /*2ba0*/  FMUL.FTZ R180, R74, R169.reuse ;  /* 0x000000a94ab47220 */ /* 0x080fe40000410000 */
[----:B------:R-:W-:-:S03]  /*2bb0*/  FFMA.FTZ R134, R181, R169, R134 ;  /* 0x000000a9b5867223 */ /* 0x000fc60000010086 */
[----:B------:R-:W-:-:S04]  /*2bc0*/  F2FP.BF16.F32.PACK_AB R180, RZ, R180 ;  /* 0x000000b4ffb4723e */ /* 0x000fc800000010ff */
[----:B------:R-:W-:-:S07]  /*2bd0*/  PRMT R179, R180, 0x7610, R179 ;  /* 0x00007610b4b37816 */ /* 0x000fce00000000b3 */
.L_x_4393:
[----:B------:R-:W-:Y:S01]  /*2be0*/  MOV R169, R182 ;  /* 0x000000b600a97202 */ /* 0x000fe20000000f00 */
        /* <DEDUP_REMOVED lines=9> */
.L_x_4377:
        /* <DEDUP_REMOVED lines=8> */
[----:B-----5:R-:W-:Y:S01]  /*2d00*/  SHF.L.U32 R183, R172, 0x10, RZ ;  /* 0x00000010acb77819 */ /* 0x020fe200000006ff */
[----:B------:R-:W-:-:S04]  /*2d10*/  @P1 FADD.FTZ R181, R225, -R182 ;  /* 0x800000b6e1b51221 */ /* 0x000fc80000010000 */
[----:B------:R-:W-:-:S04]  /*2d20*/  @P1 FFMA.FTZ R180, R4, R181, R152 ;  /* 0x000000b504b41223 */ /* 0x000fc80000010098 */
[----:B------:R-:W-:-:S04]  /*2d30*/  FMUL.FTZ R181, R180, UR15 ;  /* 0x0000000fb4b57c20 */ /* 0x000fc80008410000 */
[-C--:B------:R-:W-:Y:S01]  /*2d40*/  FMUL.FTZ R180, R68, R181.reuse ;  /* 0x000000b544b47220 */ /* 0x080fe20000410000 */
[----:B------:R-:W-:-:S04]  /*2d50*/  FFMA.FTZ R128, R183, R181, R128 ;  /* 0x000000b5b7807223 */ /* 0x000fc80000010080 */
[----:B------:R-:W-:-:S04]  /*2d60*/  F2FP.BF16.F32.PACK_AB R180, RZ, R180 ;  /* 0x000000b4ffb4723e */ /* 0x000fc800000010ff */
[----:B------:R-:W-:-:S07]  /*2d70*/  PRMT R176, R180, 0x7610, R176 ;  /* 0x00007610b4b07816 */ /* 0x000fce00000000b0 */
.L_x_4395:
[----:B------:R-:W-:Y:S05]  /*2d80*/  @!P3 BRA `(.L_x_4396) ;  /* 0x00000000002cb947 */ /* 0x000fea0003800000 */
[----:B------:R-:W-:Y:S01]  /*2d90*/  @P1 FFMA.FTZ R181, R226, R184, R5 ;  /* 0x000000b8e2b51223 */ /* 0x000fe20000010005 */
[----:B------:R-:W-:-:S03]  /*2da0*/  MOV R180, R153 ;  /* 0x0000009900b47202 */ /* 0x000fc60000000f00 */
        /* <DEDUP_REMOVED lines=9> */
.L_x_4396:
        /* <DEDUP_REMOVED lines=11> */
.L_x_4397:
[----:B------:R-:W-:Y:S05]  /*2ef0*/  @!P3 BRA `(.L_x_4398) ;  /* 0x00000000002cb947 */ /* 0x000fea0003800000 */
[----:B------:R-:W-:Y:S01]  /*2f00*/  @P1 FFMA.FTZ R182, R196, R184, R5 ;  /* 0x000000b8c4b61223 */ /* 0x000fe20000010005 */
[----:B------:R-:W-:Y:S02]  /*2f10*/  MOV R180, R155 ;  /* 0x0000009b00b47202 */ /* 0x000fe40000000f00 */
[----:B-----5:R-:W-:Y:S01]  /*2f20*/  PRMT R181, R173, 0x7632, R181 ;  /* 0x00007632adb57816 */ /* 0x020fe200000000b5 */
[----:B------:R-:W-:-:S03]  /*2f30*/  @P1 FADD.FTZ R182, R201, -R182 ;  /* 0x800000b6c9b61221 */ /* 0x000fc60000010000 */
[----:B------:R-:W-:Y:S01]  /*2f40*/  SHF.L.U32 R181, R181, 0x10, RZ ;  /* 0x00000010b5b57819 */ /* 0x000fe200000006ff */
[----:B------:R-:W-:-:S04]  /*2f50*/  @P1 FFMA.FTZ R180, R4, R182, R155 ;  /* 0x000000b604b41223 */ /* 0x000fc8000001009b */
[----:B------:R-:W-:-:S04]  /*2f60*/  FMUL.FTZ R180, R180, UR15 ;  /* 0x0000000fb4b47c20 */ /* 0x000fc80008410000 */
[----:B------:R-:W-:Y:S01]  /*2f70*/  FMUL.FTZ R182, R71, R180 ;  /* 0x000000b447b67220 */ /* 0x000fe20000410000 */
[----:B------:R-:W-:-:S04]  /*2f80*/  FFMA.FTZ R131, R180, R181, R131 ;  /* 0x000000b5b4837223 */ /* 0x000fc80000010083 */
[----:B------:R-:W-:-:S04]  /*2f90*/  F2FP.BF16.F32.PACK_AB R182, RZ, R182 ;  /* 0x000000b6ffb6723e */ /* 0x000fc800000010ff */
[----:B------:R-:W-:-:S07]  /*2fa0*/  PRMT R177, R177, 0x5410, R182 ;  /* 0x00005410b1b17816 */ /* 0x000fce00000000b6 */
.L_x_4398:
        /* <DEDUP_REMOVED lines=11> */
.L_x_4399:
        /* <DEDUP_REMOVED lines=12> */
.L_x_4400:
        /* <DEDUP_REMOVED lines=11> */
.L_x_4401:
        /* <DEDUP_REMOVED lines=11> */
[----:B------:R-:W-:Y:S01]  /*3280*/  PRMT R179, R179, 0x5410, R182 ;  /* 0x00005410b3b37816 */ /* 0x000fe200000000b6 */
[----:B------:R-:W-:Y:S06]  /*3290*/  BRA `(.L_x_4386) ;  /* 0x0000000400707947 */ /* 0x000fec0003800000 */
.L_x_4394:
[-CC-:B------:R-:W-:Y:S01]  /*32a0*/  @P1 FFMA.FTZ R95, R226, R184.reuse, R5.reuse ;  /* 0x000000b8e25f1223 */ /* 0x180fe20000010005 */
[-CC-:B------:R-:W-:Y:S01]  /*32b0*/  @P1 FFMA.FTZ R92, R196, R184.reuse, R5.reuse ;  /* 0x000000b8c45c1223 */ /* 0x180fe20000010005 */
[-C--:B------:R-:W-:Y:S01]  /*32c0*/  @P1 FFMA.FTZ R181, R199, R184.reuse, R5 ;  /* 0x000000b8c7b51223 */ /* 0x080fe20000010005 */
[----:B------:R-:W-:Y:S01]  /*32d0*/  MOV R93, R153 ;  /* 0x00000099005d7202 */ /* 0x000fe20000000f00 */
[----:B------:R-:W-:Y:S01]  /*32e0*/  @P1 FADD.FTZ R95, R224, -R95 ;  /* 0x8000005fe05f1221 */ /* 0x000fe20000010000 */
[----:B------:R-:W-:Y:S01]  /*32f0*/  @P1 FADD.FTZ R92, R201, -R92 ;  /* 0x8000005cc95c1221 */ /* 0x000fe20000010000 */
[-CC-:B------:R-:W-:Y:S01]  /*3300*/  @P1 FFMA.FTZ R169, R223, R184.reuse, R5.reuse ;  /* 0x000000b8dfa91223 */ /* 0x180fe20000010005 */
[----:B------:R-:W-:Y:S01]  /*3310*/  @P1 FFMA.FTZ R171, R197, R184, R5 ;  /* 0x000000b8c5ab1223 */ /* 0x000fe20000010005 */
[----:B------:R-:W-:Y:S01]  /*3320*/  @P1 FFMA.FTZ R93, R4, R95, R153 ;  /* 0x0000005f045d1223 */ /* 0x000fe20000010099 */
[----:B------:R-:W-:Y:S01]  /*3330*/  MOV R95, R155 ;  /* 0x0000009b005f7202 */ /* 0x000fe20000000f00 */
[----:B------:R-:W-:Y:S01]  /*3340*/  @P1 FADD.FTZ R181, R202, -R181 ;  /* 0x800000b5cab51221 */ /* 0x000fe20000010000 */
[----:B------:R-:W-:Y:S01]  /*3350*/  @P1 FFMA.FTZ R95, R4, R92, R155 ;  /* 0x0000005c045f1223 */ /* 0x000fe2000001009b */
[-CC-:B------:R-:W-:Y:S01]  /*3360*/  @P1 FFMA.FTZ R180, R227, R184.reuse, R5.reuse ;  /* 0x000000b8e3b41223 */ /* 0x180fe20000010005 */
[-CC-:B------:R-:W-:Y:S01]  /*3370*/  @P1 FFMA.FTZ R92, R204, R184.reuse, R5.reuse ;  /* 0x000000b8cc5c1223 */ /* 0x180fe20000010005 */
[----:B------:R-:W-:Y:S01]  /*3380*/  @P1 FFMA.FTZ R186, R206, R184, R5 ;  /* 0x000000b8ceba1223 */ /* 0x000fe20000010005 */
[----:B------:R-:W-:Y:S01]  /*3390*/  MOV R170, R158 ;  /* 0x0000009e00aa7202 */ /* 0x000fe20000000f00 */
[----:B------:R-:W-:Y:S01]  /*33a0*/  @P1 FADD.FTZ R169, R198, -R169 ;  /* 0x800000a9c6a91221 */ /* 0x000fe20000010000 */
[----:B------:R-:W-:Y:S01]  /*33b0*/  @P1 FADD.FTZ R171, R200, -R171 ;  /* 0x800000abc8ab1221 */ /* 0x000fe20000010000 */
[C---:B------:R-:W-:Y:S01]  /*33c0*/  @P1 FFMA.FTZ R170, R4.reuse, R181, R158 ;  /* 0x000000b504aa1223 */ /* 0x040fe2000001009e */
        /* <DEDUP_REMOVED lines=14> */
[----:B------:R-:W-:Y:S01]  /*34b0*/  FMUL.FTZ R181, R92, UR15 ;  /* 0x0000000f5cb57c20 */ /* 0x000fe20008410000 */
[----:B-----5:R-:W-:-:S03]  /*34c0*/  SHF.L.U32 R183, R172, 0x10, RZ ;  /* 0x00000010acb77819 */ /* 0x020fc600000006ff */
[-C--:B------:R-:W-:Y:S02]  /*34d0*/  FMUL.FTZ R180, R68, R181.reuse ;  /* 0x000000b544b47220 */ /* 0x080fe40000410000 */
[----:B------:R-:W-:-:S03]  /*34e0*/  FFMA.FTZ R128, R183, R181, R128 ;  /* 0x000000b5b7807223 */ /* 0x000fc60000010080 */
[----:B------:R-:W-:-:S04]  /*34f0*/  F2FP.BF16.F32.PACK_AB R180, RZ, R180 ;  /* 0x000000b4ffb4723e */ /* 0x000fc800000010ff */
[----:B------:R-:W-:-:S07]  /*3500*/  PRMT R176, R180, 0x7610, R176 ;  /* 0x00007610b4b07816 */ /* 0x000fce00000000b0 */
.L_x_4402:
        /* <DEDUP_REMOVED lines=8> */
.L_x_4403:
[----:B------:R-:W-:Y:S05]  /*3590*/  @!P3 BRA `(.L_x_4404) ;  /* 0x000000000018b947 */ /* 0x000fea0003800000 */
[----:B------:R-:W-:Y:S01]  /*35a0*/  FMUL.FTZ R181, R94, UR15 ;  /* 0x0000000f5eb57c20 */ /* 0x000fe20008410000 */
[----:B-----5:R-:W-:-:S03]  /*35b0*/  SHF.L.U32 R183, R173, 0x10, RZ ;  /* 0x00000010adb77819 */ /* 0x020fc600000006ff */
[-C--:B------:R-:W-:Y:S02]  /*35c0*/  FMUL.FTZ R180, R70, R181.reuse ;  /* 0x000000b546b47220 */ /* 0x080fe40000410000 */
[----:B------:R-:W-:-:S03]  /*35d0*/  FFMA.FTZ R130, R183, R181, R130 ;  /* 0x000000b5b7827223 */ /* 0x000fc60000010082 */
[----:B------:R-:W-:-:S04]  /*35e0*/  F2FP.BF16.F32.PACK_AB R180, RZ, R180 ;  /* 0x000000b4ffb4723e */ /* 0x000fc800000010ff */
[----:B------:R-:W-:-:S07]  /*35f0*/  PRMT R177, R180, 0x7610, R177 ;  /* 0x00007610b4b17816 */ /* 0x000fce00000000b1 */
.L_x_4404:
        /* <DEDUP_REMOVED lines=8> */
.L_x_4405:
[----:B------:R-:W-:Y:S05]  /*3680*/  @!P3 BRA `(.L_x_4406) ;  /* 0x000000000018b947 */ /* 0x000fea0003800000 */
[----:B------:R-:W-:Y:S01]  /*3690*/  FMUL.FTZ R181, R168, UR15 ;  /* 0x0000000fa8b57c20 */ /* 0x000fe20008410000 */
[----:B-----5:R-:W-:-:S03]  /*36a0*/  SHF.L.U32 R183, R174, 0x10, RZ ;  /* 0x00000010aeb77819 */ /* 0x020fc600000006ff */
[-C--:B------:R-:W-:Y:S02]  /*36b0*/  FMUL.FTZ R180, R72, R181.reuse ;  /* 0x000000b548b47220 */ /* 0x080fe40000410000 */
[----:B------:R-:W-:-:S03]  /*36c0*/  FFMA.FTZ R132, R183, R181, R132 ;  /* 0x000000b5b7847223 */ /* 0x000fc60000010084 */
[----:B------:R-:W-:-:S04]  /*36d0*/  F2FP.BF16.F32.PACK_AB R180, RZ, R180 ;  /* 0x000000b4ffb4723e */ /* 0x000fc800000010ff */
[----:B------:R-:W-:-:S07]  /*36e0*/  PRMT R178, R180, 0x7610, R178 ;  /* 0x00007610b4b27816 */ /* 0x000fce00000000b2 */
.L_x_4406:
        /* <DEDUP_REMOVED lines=8> */
.L_x_4407:
[----:B------:R-:W-:Y:S05]  /*3770*/  @!P3 BRA `(.L_x_4408) ;  /* 0x000000000018b947 */ /* 0x000fea0003800000 */
[----:B------:R-:W-:Y:S01]  /*3780*/  FMUL.FTZ R181, R170, UR15 ;  /* 0x0000000faab57c20 */ /* 0x000fe20008410000 */
[----:B-----5:R-:W-:-:S03]  /*3790*/  SHF.L.U32 R183, R175, 0x10, RZ ;  /* 0x00000010afb77819 */ /* 0x020fc600000006ff */
[-C--:B------:R-:W-:Y:S02]  /*37a0*/  FMUL.FTZ R180, R74, R181.reuse ;  /* 0x000000b54ab47220 */ /* 0x080fe40000410000 */
[----:B------:R-:W-:-:S03]  /*37b0*/  FFMA.FTZ R134, R183, R181, R134 ;  /* 0x000000b5b7867223 */ /* 0x000fc60000010086 */
[----:B------:R-:W-:-:S04]  /*37c0*/  F2FP.BF16.F32.PACK_AB R180, RZ, R180 ;  /* 0x000000b4ffb4723e */ /* 0x000fc800000010ff */
[----:B------:R-:W-:-:S07]  /*37d0*/  PRMT R179, R180, 0x7610, R179 ;  /* 0x00007610b4b37816 */ /* 0x000fce00000000b3 */
.L_x_4408:
        /* <DEDUP_REMOVED lines=8> */
.L_x_4386:
        /* <DEDUP_REMOVED lines=11> */
.L_x_4375:
[----:B------:R-:W-:Y:S05]  /*3910*/  BSYNC.RECONVERGENT B0 ;  /* 0x0000000000007941 */ /* 0x000fea0003800200 */
.L_x_4374:
        /* <DEDUP_REMOVED lines=9> */
.L_x_4411:
[----:B------:R-:W-:Y:S05]  /*39b0*/  BRA.U !UP0, `(.L_x_4412) ;  /* 0x0000000908f87547 */ /* 0x000fea000b800000 */
[----:B------:R-:W-:-:S04]  /*39c0*/  UISETP.NE.U32.AND UP0, UPT, UR6, URZ, UPT ;  /* 0x000000ff0600728c */ /* 0x000fc8000bf05070 */
[----:B------:R-:W-:-:S06]  /*39d0*/  UISETP.NE.AND.EX UP0, UPT, UR7, URZ, UPT, UP0 ;  /* 0x000000ff0700728c */ /* 0x000fcc000bf05300 */
[----:B------:R-:W-:-:S13]  /*39e0*/  PLOP3.LUT P0, PT, PT, PT, UP0, 0x80, 0x8 ;  /* 0x000000000008781c */ /* 0x000fda0003f0f008 */
[----:B------:R-:W-:Y:S05]  /*39f0*/  @!P0 BRA `(.L_x_4413) ;  /* 0x0000000400748947 */ /* 0x000fea0003800000 */
[-CC-:B0-----:R-:W-:Y:S01]  /*3a00*/  @P1 FFMA.FTZ R92, R8, R184.reuse, R5.reuse ;  /* 0x000000b8085c1223 */ /* 0x181fe20000010005 */
[----:B------:R-:W-:Y:S01]  /*3a10*/  MOV R93, R161 ;  /* 0x000000a1005d7202 */ /* 0x000fe20000000f00 */
[-CC-:B------:R-:W-:Y:S01]  /*3a20*/  @P1 FFMA.FTZ R181, R15, R184.reuse, R5.reuse ;  /* 0x000000b80fb51223 */ /* 0x180fe20000010005 */
[-C--:B------:R-:W-:Y:S01]  /*3a30*/  @P1 FFMA.FTZ R169, R11, R184.reuse, R5 ;  /* 0x000000b80ba91223 */ /* 0x080fe20000010005 */
[----:B------:R-:W-:Y:S01]  /*3a40*/  @P1 FADD.FTZ R92, R17, -R92 ;  /* 0x8000005c115c1221 */ /* 0x000fe20000010000 */
[----:B------:R-:W-:Y:S01]  /*3a50*/  MOV R95, R163 ;  /* 0x000000a3005f7202 */ /* 0x000fe20000000f00 */
[----:B------:R-:W-:Y:S01]  /*3a60*/  @P1 FADD.FTZ R181, R18, -R181 ;  /* 0x800000b512b51221 */ /* 0x000fe20000010000 */
[----:B------:R-:W-:Y:S01]  /*3a70*/  @P1 FFMA.FTZ R171, R13, R184, R5 ;  /* 0x000000b80dab1223 */ /* 0x000fe20000010005 */
[----:B------:R-:W-:Y:S01]  /*3a80*/  @P1 FFMA.FTZ R93, R4, R92, R161 ;  /* 0x0000005c045d1223 */ /* 0x000fe200000100a1 */
[--C-:B------:R-:W-:Y:S01]  /*3a90*/  @P1 FFMA.FTZ R92, R10, R184, R5.reuse ;  /* 0x000000b80a5c1223 */ /* 0x100fe20000010005 */
[----:B------:R-:W-:Y:S01]  /*3aa0*/  MOV R170, R166 ;  /* 0x000000a600aa7202 */ /* 0x000fe20000000f00 */
[----:B------:R-:W-:Y:S01]  /*3ab0*/  @P1 FFMA.FTZ R170, R4, R181, R166 ;  /* 0x000000b504aa1223 */ /* 0x000fe200000100a6 */
[-CC-:B------:R-:W-:Y:S01]  /*3ac0*/  @P1 FFMA.FTZ R181, R9, R184.reuse, R5.reuse ;  /* 0x000000b809b51223 */ /* 0x180fe20000010005 */
[----:B------:R-:W-:Y:S01]  /*3ad0*/  @P1 FADD.FTZ R92, R19, -R92 ;  /* 0x8000005c135c1221 */ /* 0x000fe20000010000 */
[----:B------:R-:W-:Y:S01]  /*3ae0*/  @P1 FFMA.FTZ R182, R194, R184, R5 ;  /* 0x000000b8c2b61223 */ /* 0x000fe20000010005 */
        /* <DEDUP_REMOVED lines=24> */
.L_x_4414:
        /* <DEDUP_REMOVED lines=8> */
.L_x_4415:
[----:B------:R-:W-:Y:S05]  /*3cf0*/  @!P3 BRA `(.L_x_4416) ;  /* 0x000000000018b947 */ /* 0x000fea0003800000 */
[----:B------:R-:W-:Y:S01]  /*3d00*/  FMUL.FTZ R181, R94, UR15 ;  /* 0x0000000f5eb57c20 */ /* 0x000fe20008410000 */
[----:B-----5:R-:W-:-:S03]  /*3d10*/  SHF.L.U32 R183, R173, 0x10, RZ ;  /* 0x00000010adb77819 */ /* 0x020fc600000006ff */
[-C--:B------:R-:W-:Y:S02]  /*3d20*/  FMUL.FTZ R180, R38, R181.reuse ;  /* 0x000000b526b47220 */ /* 0x080fe40000410000 */
[----:B------:R-:W-:-:S03]  /*3d30*/  FFMA.FTZ R138, R183, R181, R138 ;  /* 0x000000b5b78a7223 */ /* 0x000fc6000001008a */
[----:B------:R-:W-:-:S04]  /*3d40*/  F2FP.BF16.F32.PACK_AB R180, RZ, R180 ;  /* 0x000000b4ffb4723e */ /* 0x000fc800000010ff */
[----:B------:R-:W-:-:S07]  /*3d50*/  PRMT R177, R180, 0x7610, R177 ;  /* 0x00007610b4b17816 */ /* 0x000fce00000000b1 */
.L_x_4416:
        /* <DEDUP_REMOVED lines=8> */
.L_x_4417:
[----:B------:R-:W-:Y:S05]  /*3de0*/  @!P3 BRA `(.L_x_4418) ;  /* 0x000000000018b947 */ /* 0x000fea0003800000 */
[----:B------:R-:W-:Y:S01]  /*3df0*/  FMUL.FTZ R181, R168, UR15 ;  /* 0x0000000fa8b57c20 */ /* 0x000fe20008410000 */
[----:B-----5:R-:W-:-:S03]  /*3e00*/  SHF.L.U32 R183, R174, 0x10, RZ ;  /* 0x00000010aeb77819 */ /* 0x020fc600000006ff */
[-C--:B------:R-:W-:Y:S02]  /*3e10*/  FMUL.FTZ R180, R40, R181.reuse ;  /* 0x000000b528b47220 */ /* 0x080fe40000410000 */
[----:B------:R-:W-:-:S03]  /*3e20*/  FFMA.FTZ R140, R183, R181, R140 ;  /* 0x000000b5b78c7223 */ /* 0x000fc6000001008c */
[----:B------:R-:W-:-:S04]  /*3e30*/  F2FP.BF16.F32.PACK_AB R180, RZ, R180 ;  /* 0x000000b4ffb4723e */ /* 0x000fc800000010ff */
[----:B------:R-:W-:-:S07]  /*3e40*/  PRMT R178, R180, 0x7610, R178 ;  /* 0x00007610b4b27816 */ /* 0x000fce00000000b2 */
.L_x_4418:
        /* <DEDUP_REMOVED lines=8> */
.L_x_4419:
[----:B------:R-:W-:Y:S05]  /*3ed0*/  @!P3 BRA `(.L_x_4420) ;  /* 0x000000000018b947 */ /* 0x000fea0003800000 */
[----:B------:R-:W-:Y:S01]  /*3ee0*/  FMUL.FTZ R181, R170, UR15 ;  /* 0x0000000faab57c20 */ /* 0x000fe20008410000 */
[----:B-----5:R-:W-:-:S03]  /*3ef0*/  SHF.L.U32 R183, R175, 0x10, RZ ;  /* 0x00000010afb77819 */ /* 0x020fc600000006ff */
[-C--:B------:R-:W-:Y:S02]  /*3f00*/  FMUL.FTZ R180, R42, R181.reuse ;  /* 0x000000b52ab47220 */ /* 0x080fe40000410000 */
[----:B------:R-:W-:-:S03]  /*3f10*/  FFMA.FTZ R142, R183, R181, R142 ;  /* 0x000000b5b78e7223 */ /* 0x000fc6000001008e */
[----:B------:R-:W-:-:S04]  /*3f20*/  F2FP.BF16.F32.PACK_AB R180, RZ, R180 ;  /* 0x000000b4ffb4723e */ /* 0x000fc800000010ff */
[----:B------:R-:W-:-:S07]  /*3f30*/  PRMT R179, R180, 0x7610, R179 ;  /* 0x00007610b4b37816 */ /* 0x000fce00000000b3 */
.L_x_4420:
[----:B------:R-:W-:Y:S05]  /*3f40*/  @!P3 BRA `(.L_x_4421) ;  /* 0x0000001000b0b947 */ /* 0x000fea0003800000 */
        /* <DEDUP_REMOVED lines=8> */
.L_x_4413:
[----:B------:R-:W-:Y:S05]  /*3fd0*/  @!P3 BRA `(.L_x_4422) ;  /* 0x000000000028b947 */ /* 0x000fea0003800000 */
[----:B0-----:R-:W-:Y:S01]  /*3fe0*/  @P1 FFMA.FTZ R181, R9, R184, R5 ;  /* 0x000000b809b51223 */ /* 0x001fe20000010005 */
        /* <DEDUP_REMOVED lines=9> */
.L_x_4422:
[----:B------:R-:W-:Y:S05]  /*4080*/  @!P3 BRA `(.L_x_4423) ;  /* 0x00000000002cb947 */ /* 0x000fea0003800000 */
[----:B0-----:R-:W-:Y:S01]  /*4090*/  @P1 FFMA.FTZ R182, R8, R184, R5 ;  /* 0x000000b808b61223 */ /* 0x001fe20000010005 */
        /* <DEDUP_REMOVED lines=10> */
.L_x_4423:
        /* <DEDUP_REMOVED lines=11> */
.L_x_4424:
        /* <DEDUP_REMOVED lines=12> */
.L_x_4425:
        /* <DEDUP_REMOVED lines=11> */
.L_x_4426:
        /* <DEDUP_REMOVED lines=12> */
.L_x_4427:
        /* <DEDUP_REMOVED lines=11> */
.L_x_4428:
        /* <DEDUP_REMOVED lines=13> */
.L_x_4412:
        /* <DEDUP_REMOVED lines=44> */
.L_x_4430:
        /* <DEDUP_REMOVED lines=8> */
.L_x_4431:
[----:B------:R-:W-:Y:S05]  /*48e0*/  @!P3 BRA `(.L_x_4432) ;  /* 0x000000000018b947 */ /* 0x000fea0003800000 */
[----:B------:R-:W-:Y:S01]  /*48f0*/  FMUL.FTZ R169, R94, UR15 ;  /* 0x0000000f5ea97c20 */ /* 0x000fe20008410000 */
[----:B-----5:R-:W-:-:S03]  /*4900*/  SHF.L.U32 R181, R173, 0x10, RZ ;  /* 0x00000010adb57819 */ /* 0x020fc600000006ff */
[-C--:B------:R-:W-:Y:S02]  /*4910*/  FMUL.FTZ R180, R38, R169.reuse ;  /* 0x000000a926b47220 */ /* 0x080fe40000410000 */
[----:B------:R-:W-:-:S03]  /*4920*/  FFMA.FTZ R138, R181, R169, R138 ;  /* 0x000000a9b58a7223 */ /* 0x000fc6000001008a */
[----:B------:R-:W-:-:S04]  /*4930*/  F2FP.BF16.F32.PACK_AB R180, RZ, R180 ;  /* 0x000000b4ffb4723e */ /* 0x000fc800000010ff */
[----:B------:R-:W-:-:S07]  /*4940*/  PRMT R177, R180, 0x7610, R177 ;  /* 0x00007610b4b17816 */ /* 0x000fce00000000b1 */
.L_x_4432:
        /* <DEDUP_REMOVED lines=8> */
.L_x_4433:
[----:B------:R-:W-:Y:S05]  /*49d0*/  @!P3 BRA `(.L_x_4434) ;  /* 0x000000000018b947 */ /* 0x000fea0003800000 */
[----:B------:R-:W-:Y:S01]  /*49e0*/  FMUL.FTZ R169, R168, UR15 ;  /* 0x0000000fa8a97c20 */ /* 0x000fe20008410000 */
[----:B-----5:R-:W-:-:S03]  /*49f0*/  SHF.L.U32 R181, R174, 0x10, RZ ;  /* 0x00000010aeb57819 */ /* 0x020fc600000006ff */
[-C--:B------:R-:W-:Y:S02]  /*4a00*/  FMUL.FTZ R180, R40, R169.reuse ;  /* 0x000000a928b47220 */ /* 0x080fe40000410000 */
[----:B------:R-:W-:-:S03]  /*4a10*/  FFMA.FTZ R140, R181, R169, R140 ;  /* 0x000000a9b58c7223 */ /* 0x000fc6000001008c */
[----:B------:R-:W-:-:S04]  /*4a20*/  F2FP.BF16.F32.PACK_AB R180, RZ, R180 ;  /* 0x000000b4ffb4723e */ /* 0x000fc800000010ff */
[----:B------:R-:W-:-:S07]  /*4a30*/  PRMT R178, R180, 0x7610, R178 ;  /* 0x00007610b4b27816 */ /* 0x000fce00000000b2 */
.L_x_4434:
        /* <DEDUP_REMOVED lines=8> */
.L_x_4435:
[----:B------:R-:W-:Y:S05]  /*4ac0*/  @!P3 BRA `(.L_x_4436) ;  /* 0x000000000018b947 */ /* 0x000fea0003800000 */
[----:B------:R-:W-:Y:S01]  /*4ad0*/  FMUL.FTZ R169, R170, UR15 ;  /* 0x0000000faaa97c20 */ /* 0x000fe20008410000 */
[----:B-----5:R-:W-:-:S03]  /*4ae0*/  SHF.L.U32 R181, R175, 0x10, RZ ;  /* 0x00000010afb57819 */ /* 0x020fc600000006ff */
[-C--:B------:R-:W-:Y:S02]  /*4af0*/  FMUL.FTZ R180, R42, R169.reuse ;  /* 0x000000a92ab47220 */ /* 0x080fe40000410000 */
[----:B------:R-:W-:-:S03]  /*4b00*/  FFMA.FTZ R142, R181, R169, R142 ;  /* 0x000000a9b58e7223 */ /* 0x000fc6000001008e */
[----:B------:R-:W-:-:S04]  /*4b10*/  F2FP.BF16.F32.PACK_AB R180, RZ, R180 ;  /* 0x000000b4ffb4723e */ /* 0x000fc800000010ff */
[----:B------:R-:W-:-:S07]  /*4b20*/  PRMT R179, R180, 0x7610, R179 ;  /* 0x00007610b4b37816 */ /* 0x000fce00000000b3 */
.L_x_4436:
        /* <DEDUP_REMOVED lines=10> */
.L_x_4429:
        /* <DEDUP_REMOVED lines=12> */
.L_x_4437:
[----:B------:R-:W-:Y:S05]  /*4c90*/  @!P3 BRA `(.L_x_4438) ;  /* 0x000000000030b947 */ /* 0x000fea0003800000 */
[----:B------:R-:W-:Y:S01]  /*4ca0*/  FFMA.FTZ R180, R8, R184, R5 ;  /* 0x000000b808b47223 */ /* 0x000fe20000010005 */
[----:B------:R-:W-:-:S03]  /*4cb0*/  ISETP.GT.AND P5, PT, R3, RZ, PT ;  /* 0x000000ff0300720c */ /* 0x000fc60003fa4270 */
        /* <DEDUP_REMOVED lines=10> */
.L_x_4438:
        /* <DEDUP_REMOVED lines=12> */
.L_x_4439:
        /* <DEDUP_REMOVED lines=13> */
.L_x_4440:
        /* <DEDUP_REMOVED lines=12> */
.L_x_4441:
        /* <DEDUP_REMOVED lines=13> */
.L_x_4442:
        /* <DEDUP_REMOVED lines=12> */
.L_x_4443:
        /* <DEDUP_REMOVED lines=13> */
.L_x_4421:
        /* <DEDUP_REMOVED lines=9> */
.L_x_4410:
[----:B------:R-:W-:Y:S05]  /*52a0*/  BSYNC.RECONVERGENT B0 ;  /* 0x0000000000007941 */ /* 0x000fea0003800200 */
.L_x_4409:
        /* <DEDUP_REMOVED lines=9> */
.L_x_4446:
        /* <DEDUP_REMOVED lines=44> */
.L_x_4449:
        /* <DEDUP_REMOVED lines=8> */
.L_x_4450:
[----:B------:R-:W-:Y:S05]  /*5680*/  @!P3 BRA `(.L_x_4451) ;  /* 0x000000000018b947 */ /* 0x000fea0003800000 */
[----:B------:R-:W-:Y:S01]  /*5690*/  FMUL.FTZ R3, R94, UR15 ;  /* 0x0000000f5e037c20 */ /* 0x000fe20008410000 */
[----:B-----5:R-:W-:-:S03]  /*56a0*/  SHF.L.U32 R5, R173, 0x10, RZ ;  /* 0x00000010ad057819 */ /* 0x020fc600000006ff */
[-C--:B------:R-:W-:Y:S02]  /*56b0*/  FMUL.FTZ R4, R54, R3.reuse ;  /* 0x0000000336047220 */ /* 0x080fe40000410000 */
[----:B------:R-:W-:-:S03]  /*56c0*/  FFMA.FTZ R146, R5, R3, R146 ;  /* 0x0000000305927223 */ /* 0x000fc60000010092 */
[----:B------:R-:W-:-:S04]  /*56d0*/  F2FP.BF16.F32.PACK_AB R4, RZ, R4 ;  /* 0x00000004ff04723e */ /* 0x000fc800000010ff */
[----:B------:R-:W-:-:S07]  /*56e0*/  PRMT R177, R4, 0x7610, R177 ;  /* 0x0000761004b17816 */ /* 0x000fce00000000b1 */
.L_x_4451:
        /* <DEDUP_REMOVED lines=8> */
.L_x_4452:
[----:B------:R-:W-:Y:S05]  /*5770*/  @!P3 BRA `(.L_x_4453) ;  /* 0x000000000018b947 */ /* 0x000fea0003800000 */
[----:B------:R-:W-:Y:S01]  /*5780*/  FMUL.FTZ R3, R168, UR15 ;  /* 0x0000000fa8037c20 */ /* 0x000fe20008410000 */
[----:B-----5:R-:W-:-:S03]  /*5790*/  SHF.L.U32 R5, R174, 0x10, RZ ;  /* 0x00000010ae057819 */ /* 0x020fc600000006ff */
[-C--:B------:R-:W-:Y:S02]  /*57a0*/  FMUL.FTZ R4, R56, R3.reuse ;  /* 0x0000000338047220 */ /* 0x080fe40000410000 */
[----:B------:R-:W-:-:S03]  /*57b0*/  FFMA.FTZ R148, R5, R3, R148 ;  /* 0x0000000305947223 */ /* 0x000fc60000010094 */
[----:B------:R-:W-:-:S04]  /*57c0*/  F2FP.BF16.F32.PACK_AB R4, RZ, R4 ;  /* 0x00000004ff04723e */ /* 0x000fc800000010ff */
[----:B------:R-:W-:-:S07]  /*57d0*/  PRMT R178, R4, 0x7610, R178 ;  /* 0x0000761004b27816 */ /* 0x000fce00000000b2 */
.L_x_4453:
        /* <DEDUP_REMOVED lines=8> */
.L_x_4454:
[----:B------:R-:W-:Y:S05]  /*5860*/  @!P3 BRA `(.L_x_4455) ;  /* 0x000000000018b947 */ /* 0x000fea0003800000 */
[----:B------:R-:W-:Y:S01]  /*5870*/  FMUL.FTZ R3, R170, UR15 ;  /* 0x0000000faa037c20 */ /* 0x000fe20008410000 */
[----:B-----5:R-:W-:-:S03]  /*5880*/  SHF.L.U32 R5, R175, 0x10, RZ ;  /* 0x00000010af057819 */ /* 0x020fc600000006ff */
[-C--:B------:R-:W-:Y:S02]  /*5890*/  FMUL.FTZ R4, R58, R3.reuse ;  /* 0x000000033a047220 */ /* 0x080fe40000410000 */
[----:B------:R-:W-:-:S03]  /*58a0*/  FFMA.FTZ R150, R5, R3, R150 ;  /* 0x0000000305967223 */ /* 0x000fc60000010096 */
[----:B------:R-:W-:-:S04]  /*58b0*/  F2FP.BF16.F32.PACK_AB R4, RZ, R4 ;  /* 0x00000004ff04723e */ /* 0x000fc800000010ff */
[----:B------:R-:W-:-:S07]  /*58c0*/  PRMT R179, R4, 0x7610, R179 ;  /* 0x0000761004b37816 */ /* 0x000fce00000000b3 */
.L_x_4455:
        /* <DEDUP_REMOVED lines=9> */
.L_x_4448:
[----:B------:R-:W-:Y:S05]  /*5960*/  @!P3 BRA `(.L_x_4457) ;  /* 0x000000000028b947 */ /* 0x000fea0003800000 */
[----:B0-2---:R-:W-:Y:S01]  /*5970*/  @P1 FFMA.FTZ R181, R207, R184, R5 ;  /* 0x000000b8cfb51223 */ /* 0x005fe20000010005 */
[----:B------:R-:W-:-:S03]  /*5980*/  MOV R3, R24 ;  /* 0x0000001800037202 */ /* 0x000fc60000000f00 */
        /* <DEDUP_REMOVED lines=8> */
.L_x_4457:
[----:B------:R-:W-:Y:S05]  /*5a10*/  @!P3 BRA `(.L_x_4458) ;  /* 0x00000000002cb947 */ /* 0x000fea0003800000 */
[----:B0-2---:R-:W-:Y:S01]  /*5a20*/  @P1 FFMA.FTZ R180, R208, R184, R5 ;  /* 0x000000b8d0b41223 */ /* 0x005fe20000010005 */
        /* <DEDUP_REMOVED lines=10> */
.L_x_4458:
        /* <DEDUP_REMOVED lines=11> */
.L_x_4459:
        /* <DEDUP_REMOVED lines=12> */
.L_x_4460:
        /* <DEDUP_REMOVED lines=11> */
.L_x_4461:
        /* <DEDUP_REMOVED lines=12> */
.L_x_4462:
        /* <DEDUP_REMOVED lines=11> */
.L_x_4463:
[----:B------:R-:W-:Y:S05]  /*5e60*/  @!P3 BRA `(.L_x_4456) ;  /* 0x0000000c0048b947 */ /* 0x000fea0003800000 */
[----:B------:R-:W-:Y:S01]  /*5e70*/  @P1 FFMA.FTZ R184, R222, R184, R5 ;  /* 0x000000b8deb81223 */ /* 0x000fe20000010005 */
[----:B------:R-:W-:-:S03]  /*5e80*/  MOV R3, R23 ;  /* 0x0000001700037202 */ /* 0x000fc60000000f00 */
        /* <DEDUP_REMOVED lines=8> */
[----:B0-2---:R-:W-:Y:S01]  /*5f10*/  PRMT R179, R179, 0x5410, R5 ;  /* 0x00005410b3b37816 */ /* 0x005fe20000000005 */
[----:B------:R-:W-:Y:S06]  /*5f20*/  BRA `(.L_x_4456) ;  /* 0x0000000c00187947 */ /* 0x000fec0003800000 */
.L_x_4447:
        /* <DEDUP_REMOVED lines=44> */
.L_x_4465:
        /* <DEDUP_REMOVED lines=8> */
.L_x_4466:
[----:B------:R-:W-:Y:S05]  /*6270*/  @!P3 BRA `(.L_x_4467) ;  /* 0x000000000018b947 */ /* 0x000fea0003800000 */
[----:B------:R-:W-:Y:S01]  /*6280*/  FMUL.FTZ R3, R94, UR15 ;  /* 0x0000000f5e037c20 */ /* 0x000fe20008410000 */
[----:B-----5:R-:W-:-:S03]  /*6290*/  SHF.L.U32 R5, R173, 0x10, RZ ;  /* 0x00000010ad057819 */ /* 0x020fc600000006ff */
[-C--:B------:R-:W-:Y:S02]  /*62a0*/  FMUL.FTZ R4, R54, R3.reuse ;  /* 0x0000000336047220 */ /* 0x080fe40000410000 */
[----:B------:R-:W-:-:S03]  /*62b0*/  FFMA.FTZ R146, R5, R3, R146 ;  /* 0x0000000305927223 */ /* 0x000fc60000010092 */
[----:B------:R-:W-:-:S04]  /*62c0*/  F2FP.BF16.F32.PACK_AB R4, RZ, R4 ;  /* 0x00000004ff04723e */ /* 0x000fc800000010ff */
[----:B------:R-:W-:-:S07]  /*62d0*/  PRMT R177, R4, 0x7610, R177 ;  /* 0x0000761004b17816 */ /* 0x000fce00000000b1 */
.L_x_4467:
        /* <DEDUP_REMOVED lines=8> */
.L_x_4468:
[----:B------:R-:W-:Y:S05]  /*6360*/  @!P3 BRA `(.L_x_4469) ;  /* 0x000000000018b947 */ /* 0x000fea0003800000 */
[----:B------:R-:W-:Y:S01]  /*6370*/  FMUL.FTZ R3, R168, UR15 ;  /* 0x0000000fa8037c20 */ /* 0x000fe20008410000 */
[----:B-----5:R-:W-:-:S03]  /*6380*/  SHF.L.U32 R5, R174, 0x10, RZ ;  /* 0x00000010ae057819 */ /* 0x020fc600000006ff */
[-C--:B------:R-:W-:Y:S02]  /*6390*/  FMUL.FTZ R4, R56, R3.reuse ;  /* 0x0000000338047220 */ /* 0x080fe40000410000 */
[----:B------:R-:W-:-:S03]  /*63a0*/  FFMA.FTZ R148, R5, R3, R148 ;  /* 0x0000000305947223 */ /* 0x000fc60000010094 */
[----:B------:R-:W-:-:S04]  /*63b0*/  F2FP.BF16.F32.PACK_AB R4, RZ, R4 ;  /* 0x00000004ff04723e */ /* 0x000fc800000010ff */
[----:B------:R-:W-:-:S07]  /*63c0*/  PRMT R178, R4, 0x7610, R178 ;  /* 0x0000761004b27816 */ /* 0x000fce00000000b2 */
.L_x_4469:
        /* <DEDUP_REMOVED lines=8> */
.L_x_4470:
[----:B------:R-:W-:Y:S05]  /*6450*/  @!P3 BRA `(.L_x_4471) ;  /* 0x000000000018b947 */ /* 0x000fea0003800000 */
[----:B------:R-:W-:Y:S01]  /*6460*/  FMUL.FTZ R3, R170, UR15 ;  /* 0x0000000faa037c20 */ /* 0x000fe20008410000 */
[----:B-----5:R-:W-:-:S03]  /*6470*/  SHF.L.U32 R5, R175, 0x10, RZ ;  /* 0x00000010af057819 */ /* 0x020fc600000006ff */
[-C--:B------:R-:W-:Y:S02]  /*6480*/  FMUL.FTZ R4, R58, R3.reuse ;  /* 0x000000033a047220 */ /* 0x080fe40000410000 */
[----:B------:R-:W-:-:S03]  /*6490*/  FFMA.FTZ R150, R5, R3, R150 ;  /* 0x0000000305967223 */ /* 0x000fc60000010096 */
[----:B------:R-:W-:-:S04]  /*64a0*/  F2FP.BF16.F32.PACK_AB R4, RZ, R4 ;  /* 0x00000004ff04723e */ /* 0x000fc800000010ff */
[----:B------:R-:W-:-:S07]  /*64b0*/  PRMT R179, R4, 0x7610, R179 ;  /* 0x0000761004b37816 */ /* 0x000fce00000000b3 */
.L_x_4471:
        /* <DEDUP_REMOVED lines=9> */
.L_x_4464:
        /* <DEDUP_REMOVED lines=12> */
.L_x_4472:
        /* <DEDUP_REMOVED lines=13> */
.L_x_4473:
        /* <DEDUP_REMOVED lines=12> */
.L_x_4474:
        /* <DEDUP_REMOVED lines=13> */
.L_x_4475:
        /* <DEDUP_REMOVED lines=12> */
.L_x_4476:
        /* <DEDUP_REMOVED lines=13> */
.L_x_4477:
        /* <DEDUP_REMOVED lines=12> */
.L_x_4478:
        /* <DEDUP_REMOVED lines=13> */
.L_x_4456:
[----:B0-2---:R-:W0:Y:S08]  /*6b90*/  @P0 LDC.64 R180, c[0x0][0x478] ;  /* 0x00011e00ffb40b82 */ /* 0x005e300000000a00 */
[----:B------:R-:W1:Y:S01]  /*6ba0*/  @P3 LDC.64 R4, c[0x0][0x468] ;  /* 0x00011a00ff043b82 */ /* 0x000e620000000a00 */
[----:B0-----:R-:W-:-:S05]  /*6bb0*/  @P0 IMAD.WIDE.U32 R180, R6, 0x20, R180 ;  /* 0x0000002006b40825 */ /* 0x001fca00078e00b4 */
[----:B------:R3:W-:Y:S01]  /*6bc0*/  @P0 STG.E.128 desc[UR10][R180.64], R92 ;  /* 0x0000005cb4000986 */ /* 0x0007e2000c101d0a */
[----:B-1----:R-:W-:-:S03]  /*6bd0*/  @P3 IMAD.WIDE.U32 R4, R185, 0x10, R4 ;  /* 0x00000010b9043825 */ /* 0x002fc600078e0004 */
[----:B------:R3:W-:Y:S04]  /*6be0*/  @P0 STG.E.128 desc[UR10][R180.64+0x10], R168 ;  /* 0x000010a8b4000986 */ /* 0x0007e8000c101d0a */
[----:B------:R3:W-:Y:S02]  /*6bf0*/  @P3 STG.E.128 desc[UR10][R4.64], R176 ;  /* 0x000000b004003986 */ /* 0x0007e4000c101d0a */
.L_x_4445:
[----:B------:R-:W-:Y:S05]  /*6c00*/  BSYNC.RECONVERGENT B0 ;  /* 0x0000000000007941 */ /* 0x000fea0003800200 */
.L_x_4444:
[----:B---3--:R-:W1:Y:S01]  /*6c10*/  LDC.64 R4, c[0x0][0x380] ;  /* 0x0000e000ff047b82 */ /* 0x008e620000000a00 */
[----:B------:R-:W-:Y:S01]  /*6c20*/  UPLOP3.LUT UP1, UPT, UPT, UPT, UP1, 0x40, 0x4 ;  /* 0x000000000004789c */ /* 0x000fe20003f2e810 */
[----:B-1----:R-:W-:-:S04]  /*6c30*/  IADD3 R2, PT, PT, R2, R4, RZ ;  /* 0x0000000402027210 */ /* 0x002fc80007ffe0ff */
[----:B------:R-:W-:-:S13]  /*6c40*/  ISETP.GE.AND P0, PT, R2, R5, PT ;  /* 0x000000050200720c */ /* 0x000fda0003f06270 */
[----:B------:R-:W-:Y:S05]  /*6c50*/  @!P0 BRA `(.L_x_4479) ;  /* 0xffffff9800d08947 */ /* 0x000fea000383ffff */
.L_x_4364:
        /* <DEDUP_REMOVED lines=18> */
.L_x_4481:
[----:B------:R-:W-:Y:S05]  /*6d80*/  BSYNC.RECONVERGENT B0 ;  /* 0x0000000000007941 */ /* 0x000fea0003800200 */
.L_x_4480:
        /* <DEDUP_REMOVED lines=15> */
.L_x_4483:
[----:B------:R-:W-:Y:S05]  /*6e80*/  BSYNC.RECONVERGENT B0 ;  /* 0x0000000000007941 */ /* 0x000fea0003800200 */
.L_x_4482:
        /* <DEDUP_REMOVED lines=14> */
.L_x_4484:
        /* <DEDUP_REMOVED lines=9> */
.L_x_10740:


//--------------------- .text._ZN10layer_norm13ln_bwd_kernelINS_13Kernel_traitsIf13__nv_bfloat16fS2_fjLj3072ELj1ELj1ELj4ELj16ENS_18Kernel_traits_baseILj3072EfS2_fS2_fjLj128EEEEELb0ELb1ELb1ELb1EEEvNS_9BwdParamsE --------------------------
	.section	.text._ZN10layer_norm13ln_bwd_kernelINS_13Kernel_traitsIf13__nv_bfloat16fS2_fjLj3072ELj1ELj1ELj4ELj16ENS_18Kernel_traits_baseILj3072EfS2_fS2_fjLj128EEEEELb0ELb1ELb1ELb1EEEvNS_9BwdParamsE,"ax",@progbits
	.align	128
        .global         _ZN10layer_norm13ln_bwd_kernelINS_13Kernel_traitsIf13__nv_bfloat16fS2_fjLj3072ELj1ELj1ELj4ELj16ENS_18Kernel_traits_baseILj3072EfS2_fS2_fjLj128EEEEELb0ELb1ELb1ELb1EEEvNS_9BwdParamsE
        .type           _ZN10layer_norm13ln_bwd_kernelINS_13Kernel_traitsIf13__nv_bfloat16fS2_fjLj3072ELj1ELj1ELj4ELj16ENS_18Kernel_traits_baseILj3072EfS2_fS2_fjLj128EEEEELb0ELb1ELb1ELb1EEEvNS_9BwdParamsE,@function
        .size           _ZN10layer_norm13ln_bwd_kernelINS_13Kernel_traitsIf13__nv_bfloat16fS2_fjLj3072ELj1ELj1ELj4ELj16ENS_18Kernel_traits_baseILj3072EfS2_fS2_fjLj128EEEEELb0ELb1ELb1ELb1EEEvNS_9BwdParamsE,(.L_x_10741 - _ZN10layer_norm13ln_bwd_kernelINS_13Kernel_traitsIf13__nv_bfloat16fS2_fjLj3072ELj1ELj1ELj4ELj16ENS_18Kernel_traits_baseILj3072EfS2_fS2_fjLj128EEEEELb0ELb1ELb1ELb1EEEvNS_9BwdParamsE)
        .other          _ZN10layer_norm13ln_bwd_kernelINS_13Kernel_traitsIf13__nv_bfloat16fS2_fjLj3072ELj1ELj1ELj4ELj16ENS_18Kernel_traits_baseILj3072EfS2_fS2_fjLj128EEEEELb0ELb1ELb1ELb1EEEvNS_9BwdParamsE,@"STO_CUDA_ENTRY STV_DEFAULT"
_ZN10layer_norm13ln_bwd_kernelINS_13Kernel_traitsIf13__nv_bfloat16fS2_fjLj3072ELj1ELj1ELj4ELj16ENS_18Kernel_traits_baseILj3072EfS2_fS2_fjLj128EEEEELb0ELb1ELb1ELb1EEEvNS_9BwdParamsE:
.text._ZN10layer_norm13ln_bwd_kernelINS_13Kernel_traitsIf13__nv_bfloat16fS2_fjLj3072ELj1ELj1ELj4ELj16ENS_18Kernel_traits_baseILj3072EfS2_fS2_fjLj128EEEEELb0ELb1ELb1ELb1EEEvNS_9BwdParamsE:
        /* <DEDUP_REMOVED lines=52> */
[----:B0-----:R-:W5:Y:S01]  /*0340*/  LDG.E.128 R72, desc[UR12][R4.64+0x2010] ;  /* 0x0020100c04487981 */ /* 0x001f62000c1e1d00 */
[----:B----4-:R-:W-:-:S03]  /*0350*/  IMAD.WIDE.U32 R2, R0, 0x20, R2 ;  /* 0x0000002000027825 */ /* 0x010fc600078e0002 */
[----:B------:R-:W5:Y:S04]  /*0360*/  LDG.E.128 R68, desc[UR12][R4.64+0x2000] ;  /* 0x0020000c04447981 */ /* 0x000f68000c1e1d00 */
[----:B------:R-:W5:Y:S04]  /*0370*/  LDG.E.128 R64, desc[UR12][R4.64+0x1010] ;  /* 0x0010100c04407981 */ /* 0x000f68000c1e1d00 */
[----:B------:R-:W5:Y:S04]  /*0380*/  LDG.E.128 R60, desc[UR12][R4.64+0x1000] ;  /* 0x0010000c043c7981 */ /* 0x000f68000c1e1d00 */
[----:B------:R-:W5:Y:S04]  /*0390*/  LDG.E.128 R56, desc[UR12][R4.64+0x10] ;  /* 0x0000100c04387981 */ /* 0x000f68000c1e1d00 */
[----:B------:R-:W5:Y:S01]  /*03a0*/  LDG.E.128 R52, desc[UR12][R4.64] ;  /* 0x0000000c04347981 */ /* 0x000f62000c1e1d00 */
[----:B------:R-:W-:-:S03]  /*03b0*/  HFMA2 R168, -RZ, RZ, 0, 0 ;  /* 0x00000000ffa87431 */ /* 0x000fc600000001ff */
[----:B------:R-:W5:Y:S04]  /*03c0*/  LDG.E.128 R96, desc[UR12][R2.64] ;  /* 0x0000000c02607981 */ /* 0x000f68000c1e1d00 */
[----:B------:R-:W5:Y:S04]  /*03d0*/  LDG.E.128 R92, desc[UR12][R2.64+0x10] ;  /* 0x0000100c025c7981 */ /* 0x000f68000c1e1d00 */
[----:B------:R-:W5:Y:S04]  /*03e0*/  LDG.E.128 R88, desc[UR12][R2.64+0x1000] ;  /* 0x0010000c02587981 */ /* 0x000f68000c1e1d00 */
[----:B------:R-:W5:Y:S04]  /*03f0*/  LDG.E.128 R84, desc[UR12][R2.64+0x1010] ;  /* 0x0010100c02547981 */ /* 0x000f68000c1e1d00 */
[----:B------:R-:W5:Y:S04]  /*0400*/  LDG.E.128 R80, desc[UR12][R2.64+0x2000] ;  /* 0x0020000c02507981 */ /* 0x000f68000c1e1d00 */
[----:B------:R0:W5:Y:S01]  /*0410*/  LDG.E.128 R76, desc[UR12][R2.64+0x2010] ;  /* 0x0020100c024c7981 */ /* 0x000162000c1e1d00 */
[----:B------:R-:W-:Y:S01]  /*0420*/  UPLOP3.LUT UP1, UPT, UPT, UPT, UPT, 0x40, 0x4 ;  /* 0x000000000004789c */ /* 0x000fe20003f2e870 */
[----:B0-23--:R-:W-:-:S10]  /*0430*/  MOV R2, UR4 ;  /* 0x0000000400027c02 */ /* 0x00dfd40008000f00 */
.L_x_4588:
        /* <DEDUP_REMOVED lines=9> */
[----:B------:R-:W-:Y:S02]  /*04d0*/  MOV R195, RZ ;  /* 0x000000ff00c37202 */ /* 0x000fe40000000f00 */
[----:B------:R-:W-:Y:S02]  /*04e0*/  MOV R220, RZ ;  /* 0x000000ff00dc7202 */ /* 0x000fe40000000f00 */
        /* <DEDUP_REMOVED lines=15> */
[----:B0-----:R-:W-:-:S04]  /*05e0*/  LEA R6, P0, R2, R6, 0x2 ;  /* 0x0000000602067211 */ /* 0x001fc800078010ff */
[----:B------:R-:W-:Y:S02]  /*05f0*/  LEA.HI.X R7, R2, R7, R9, 0x2, P0 ;  /* 0x0000000702077211 */ /* 0x000fe400000f1409 */
[----:B------:R-:W-:Y:S02]  /*0600*/  IADD3 R21, PT, PT, R13, 0x80, RZ ;  /* 0x000000800d157810 */ /* 0x000fe40007ffe0ff */
[C---:B------:R-:W-:Y:S01]  /*0610*/  IADD3 R195, PT, PT, R3.reuse, 0x80, RZ ;  /* 0x0000008003c37810 */ /* 0x040fe20007ffe0ff */
[----:B------:R0:W3:Y:S01]  /*0620*/  LDG.E R0, desc[UR12][R6.64] ;  /* 0x0000000c06007981 */ /* 0x0000e2000c1e1900 */
[C---:B-1----:R-:W-:Y:S01]  /*0630*/  IMAD.WIDE.U32 R4, R3.reuse, 0x20, R204 ;  /* 0x0000002003047825 */ /* 0x042fe200078e00cc */
[----:B------:R-:W-:-:S03]  /*0640*/  IADD3 R211, PT, PT, R3, 0x100, RZ ;  /* 0x0000010003d37810 */ /* 0x000fc60007ffe0ff */
[C-C-:B--2---:R-:W-:Y:S01]  /*0650*/  IMAD.WIDE.U32 R188, R13.reuse, 0x10, R16.reuse ;  /* 0x000000100dbc7825 */ /* 0x144fe200078e0010 */
[----:B------:R-:W2:Y:S01]  /*0660*/  LDG.E.128 R200, desc[UR12][R4.64] ;  /* 0x0000000c04c87981 */ /* 0x000ea2000c1e1d00 */
[----:B0-----:R-:W-:Y:S02]  /*0670*/  IADD3 R7, PT, PT, R13, 0x100, RZ ;  /* 0x000001000d077810 */ /* 0x001fe40007ffe0ff */
[----:B------:R-:W-:Y:S01]  /*0680*/  IMAD.WIDE.U32 R20, R21, 0x10, R16 ;  /* 0x0000001015147825 */ /* 0x000fe200078e0010 */
[----:B------:R-:W4:Y:S03]  /*0690*/  LDG.E.128 R24, desc[UR12][R4.64+0x10] ;  /* 0x0000100c04187981 */ /* 0x000f26000c1e1d00 */
[--C-:B------:R-:W-:Y:S01]  /*06a0*/  IMAD.WIDE.U32 R192, R195, 0x20, R204.reuse ;  /* 0x00000020c3c07825 */ /* 0x100fe200078e00cc */
[----:B------:R-:W4:Y:S03]  /*06b0*/  LDG.E.128 R188, desc[UR12][R188.64] ;  /* 0x0000000cbcbc7981 */ /* 0x000f26000c1e1d00 */
[----:B------:R-:W-:Y:S01]  /*06c0*/  IMAD.WIDE.U32 R204, R211, 0x20, R204 ;  /* 0x00000020d3cc7825 */ /* 0x000fe200078e00cc */
[----:B------:R-:W4:Y:S03]  /*06d0*/  LDG.E.128 R20, desc[UR12][R20.64] ;  /* 0x0000000c14147981 */ /* 0x000f26000c1e1d00 */
[----:B------:R-:W-:Y:S01]  /*06e0*/  IMAD.WIDE.U32 R6, R7, 0x10, R16 ;  /* 0x0000001007067825 */ /* 0x000fe200078e0010 */
[----:B------:R-:W4:Y:S04]  /*06f0*/  LDG.E.128 R8, desc[UR12][R192.64+0x10] ;  /* 0x0000100cc0087981 */ /* 0x000f28000c1e1d00 */
[----:B------:R0:W4:Y:S04]  /*0700*/  LDG.E.128 R196, desc[UR12][R192.64] ;  /* 0x0000000cc0c47981 */ /* 0x000128000c1e1d00 */
[----:B------:R-:W4:Y:S04]  /*0710*/  LDG.E.128 R12, desc[UR12][R204.64] ;  /* 0x0000000ccc0c7981 */ /* 0x000f28000c1e1d00 */
[----:B------:R1:W4:Y:S04]  /*0720*/  LDG.E.128 R16, desc[UR12][R204.64+0x10] ;  /* 0x0000100ccc107981 */ /* 0x000328000c1e1d00 */
[----:B------:R-:W4:Y:S01]  /*0730*/  LDG.E.128 R4, desc[UR12][R6.64] ;  /* 0x0000000c06047981 */ /* 0x000f22000c1e1d00 */
[----:B------:R-:W-:-:S04]  /*0740*/  UISETP.NE.U32.AND UP0, UPT, UR6, URZ, UPT ;  /* 0x000000ff0600728c */ /* 0x000fc8000bf05070 */
[----:B------:R-:W-:-:S06]  /*0750*/  UISETP.NE.AND.EX UP0, UPT, UR7, URZ, UPT, UP0 ;  /* 0x000000ff0700728c */ /* 0x000fcc000bf05300 */
[----:B------:R-:W-:-:S13]  /*0760*/  PLOP3.LUT P0, PT, PT, PT, UP0, 0x80, 0x8 ;  /* 0x000000000008781c */ /* 0x000fda0003f0f008 */
[----:B------:R-:W1:Y:S08]  /*0770*/  @P0 LDC.64 R206, c[0x0][0x438] ;  /* 0x00010e00ffce0b82 */ /* 0x000e700000000a00 */
[----:B0-----:R-:W0:Y:S08]  /*0780*/  @P0 LDC.64 R192, c[0x0][0x438] ;  /* 0x00010e00ffc00b82 */ /* 0x001e300000000a00 */
[----:B------:R-:W0:Y:S01]  /*0790*/  @P0 LDC.64 R208, c[0x0][0x438] ;  /* 0x00010e00ffd00b82 */ /* 0x000e220000000a00 */
[----:B------:R-:W-:Y:S01]  /*07a0*/  ISETP.NE.AND P1, PT, RZ, UR11, PT ;  /* 0x0000000bff007c0c */ /* 0x000fe2000bf25270 */
[----:B-1----:R-:W-:-:S05]  /*07b0*/  @P0 IMAD.WIDE.U32 R204, R195, 0x20, R206 ;  /* 0x00000020c3cc0825 */ /* 0x002fca00078e00ce */
[----:B------:R-:W5:Y:S01]  /*07c0*/  @P0 LDG.E.128 R40, desc[UR12][R204.64] ;  /* 0x0000000ccc280981 */ /* 0x000f62000c1e1d00 */
[----:B0-----:R-:W-:-:S03]  /*07d0*/  @P0 IMAD.WIDE.U32 R192, R3, 0x20, R192 ;  /* 0x0000002003c00825 */ /* 0x001fc600078e00c0 */
        /* <DEDUP_REMOVED lines=8> */
[C---:B------:R-:W-:Y:S01]  /*0860*/  FADD.FTZ R225, -R0.reuse, R201 ;  /* 0x000000c900e17221 */ /* 0x040fe20000010100 */
[C---:B----4-:R-:W-:Y:S01]  /*0870*/  FADD.FTZ R233, -R0.reuse, R26 ;  /* 0x0000001a00e97221 */ /* 0x050fe20000010100 */
[C---:B------:R-:W-:Y:S01]  /*0880*/  FADD.FTZ R27, -R0.reuse, R27 ;  /* 0x0000001b001b7221 */ /* 0x040fe20000010100 */
[----:B------:R-:W-:Y:S01]  /*0890*/  FADD.FTZ R231, -R0, R24 ;  /* 0x0000001800e77221 */ /* 0x000fe20000010100 */
[C---:B------:R-:W-:Y:S02]  /*08a0*/  PRMT R200, R191.reuse, 0x7632, R200 ;  /* 0x00007632bfc87816 */ /* 0x040fe400000000c8 */
[C---:B------:R-:W-:Y:S02]  /*08b0*/  PRMT R206, R188.reuse, 0x7632, R206 ;  /* 0x00007632bcce7816 */ /* 0x040fe400000000ce */
[----:B------:R-:W-:Y:S02]  /*08c0*/  SHF.L.U32 R223, R188, 0x10, RZ ;  /* 0x00000010bcdf7819 */ /* 0x000fe400000006ff */
[----:B------:R-:W-:-:S02]  /*08d0*/  SHF.L.U32 R201, R191, 0x10, RZ ;  /* 0x00000010bfc97819 */ /* 0x000fc400000006ff */
[C---:B0-----:R-:W-:Y:S02]  /*08e0*/  PRMT R205, R23.reuse, 0x7632, R205 ;  /* 0x0000763217cd7816 */ /* 0x041fe400000000cd */
[----:B------:R-:W-:Y:S01]  /*08f0*/  SHF.L.U32 R191, R23, 0x10, RZ ;  /* 0x0000001017bf7819 */ /* 0x000fe200000006ff */
[C---:B------:R-:W-:Y:S01]  /*0900*/  FADD.FTZ R23, -R0.reuse, R9 ;  /* 0x0000000900177221 */ /* 0x040fe20000010100 */
[C---:B------:R-:W-:Y:S01]  /*0910*/  PRMT R204, R189.reuse, 0x7632, R204 ;  /* 0x00007632bdcc7816 */ /* 0x040fe200000000cc */
[C---:B------:R-:W-:Y:S01]  /*0920*/  FADD.FTZ R227, -R0.reuse, R202 ;  /* 0x000000ca00e37221 */ /* 0x040fe20000010100 */
[----:B------:R-:W-:Y:S01]  /*0930*/  SHF.L.U32 R221, R189, 0x10, RZ ;  /* 0x00000010bddd7819 */ /* 0x000fe200000006ff */
[C---:B------:R-:W-:Y:S01]  /*0940*/  FADD.FTZ R229, -R0.reuse, R203 ;  /* 0x000000cb00e57221 */ /* 0x040fe20000010100 */
[C---:B-1----:R-:W-:Y:S01]  /*0950*/  PRMT R192, R21.reuse, 0x7632, R192 ;  /* 0x0000763215c07816 */ /* 0x042fe200000000c0 */
        /* <DEDUP_REMOVED lines=17> */
[----:B-----5:R-:W-:Y:S01]  /*0a70*/  FMUL.FTZ R9, R222, R233 ;  /* 0x000000e9de097220 */ /* 0x020fe20000410000 */
[----:B------:R-:W-:Y:S01]  /*0a80*/  SHF.L.U32 R208, R200, 0x10, RZ ;  /* 0x00000010c8d07819 */ /* 0x000fe200000006ff */
[----:B------:R-:W-:Y:S01]  /*0a90*/  FMUL.FTZ R10, R222, R27 ;  /* 0x0000001bde0a7220 */ /* 0x000fe20000410000 */
[----:B------:R-:W-:Y:S01]  /*0aa0*/  SHF.L.U32 R217, R190, 0x10, RZ ;  /* 0x00000010bed97819 */ /* 0x000fe200000006ff */
[----:B------:R-:W-:Y:S01]  /*0ab0*/  FMUL.FTZ R12, R96, R223 ;  /* 0x000000df600c7220 */ /* 0x000fe20000410000 */
[----:B------:R-:W-:-:S02]  /*0ac0*/  PRMT R0, R7, 0x7632, R0 ;  /* 0x0000763207007816 */ /* 0x000fc40000000000 */
[----:B------:R-:W-:Y:S01]  /*0ad0*/  SHF.L.U32 R193, R7, 0x10, RZ ;  /* 0x0000001007c17819 */ /* 0x000fe200000006ff */
[----:B------:R-:W-:Y:S01]  /*0ae0*/  FMUL.FTZ R7, R222, R231 ;  /* 0x000000e7de077220 */ /* 0x000fe20000410000 */
[----:B------:R-:W-:Y:S01]  /*0af0*/  SHF.L.U32 R206, R206, 0x10, RZ ;  /* 0x00000010cece7819 */ /* 0x000fe200000006ff */
[----:B------:R-:W-:Y:S01]  /*0b00*/  FMUL.FTZ R3, R222, R3 ;  /* 0x00000003de037220 */ /* 0x000fe20000410000 */
[----:B------:R-:W-:Y:S01]  /*0b10*/  FADD.FTZ R130, R130, R201 ;  /* 0x000000c982827221 */ /* 0x000fe20000010000 */
[-C--:B------:R-:W-:Y:S01]  /*0b20*/  FFMA.FTZ R106, R9, R201.reuse, R106 ;  /* 0x000000c9096a7223 */ /* 0x080fe2000001006a */
[----:B------:R-:W-:Y:S01]  /*0b30*/  FMUL.FTZ R18, R94, R201 ;  /* 0x000000c95e127220 */ /* 0x000fe20000410000 */
[----:B------:R-:W-:Y:S01]  /*0b40*/  PRMT R202, R190, 0x7632, R202 ;  /* 0x00007632beca7816 */ /* 0x000fe200000000ca */
[----:B------:R-:W-:Y:S01]  /*0b50*/  FADD.FTZ R131, R131, R208 ;  /* 0x000000d083837221 */ /* 0x000fe20000010000 */
[----:B------:R-:W-:Y:S01]  /*0b60*/  PRMT R203, R22, 0x7632, R203 ;  /* 0x0000763216cb7816 */ /* 0x000fe200000000cb */
[-C--:B------:R-:W-:Y:S01]  /*0b70*/  FFMA.FTZ R107, R10, R208.reuse, R107 ;  /* 0x000000d00a6b7223 */ /* 0x080fe2000001006b */
[----:B------:R-:W-:Y:S01]  /*0b80*/  FMUL.FTZ R201, R95, R208 ;  /* 0x000000d05fc97220 */ /* 0x000fe20000410000 */
[----:B------:R-:W-:Y:S01]  /*0b90*/  PRMT R190, R20, 0x7632, R190 ;  /* 0x0000763214be7816 */ /* 0x000fe200000000be */
[----:B------:R-:W-:Y:S01]  /*0ba0*/  FADD.FTZ R128, R128, R217 ;  /* 0x000000d980807221 */ /* 0x000fe20000010000 */
[C---:B------:R-:W-:Y:S01]  /*0bb0*/  PRMT R210, R4.reuse, 0x7632, R210 ;  /* 0x0000763204d27816 */ /* 0x040fe200000000d2 */
[-C--:B------:R-:W-:Y:S01]  /*0bc0*/  FFMA.FTZ R104, R7, R217.reuse, R104 ;  /* 0x000000d907687223 */ /* 0x080fe20000010068 */
[----:B------:R-:W-:Y:S01]  /*0bd0*/  SHF.L.U32 R215, R4, 0x10, RZ ;  /* 0x0000001004d77819 */ /* 0x000fe200000006ff */
[----:B------:R-:W-:Y:S01]  /*0be0*/  FMUL.FTZ R16, R92, R217 ;  /* 0x000000d95c107220 */ /* 0x000fe20000410000 */
[----:B------:R-:W-:Y:S01]  /*0bf0*/  FMUL.FTZ R27, R97, R206 ;  /* 0x000000ce611b7220 */ /* 0x000fe20000410000 */
[----:B------:R-:W-:Y:S01]  /*0c00*/  FADD.FTZ R208, RZ, R12 ;  /* 0x0000000cffd07221 */ /* 0x000fe20000010000 */
[----:B------:R-:W-:Y:S01]  /*0c10*/  FMUL.FTZ R4, R222, R225 ;  /* 0x000000e1de047220 */ /* 0x000fe20000410000 */
[----:B------:R-:W-:Y:S01]  /*0c20*/  FFMA.FTZ R217, R3, R12, RZ ;  /* 0x0000000c03d97223 */ /* 0x000fe200000100ff */
[----:B------:R-:W-:Y:S01]  /*0c30*/  SHF.L.U32 R204, R204, 0x10, RZ ;  /* 0x00000010cccc7819 */ /* 0x000fe200000006ff */
[----:B------:R-:W-:Y:S01]  /*0c40*/  FMUL.FTZ R200, R222, R214 ;  /* 0x000000d6dec87220 */ /* 0x000fe20000410000 */
[----:B------:R-:W-:Y:S01]  /*0c50*/  SHF.L.U32 R218, R203, 0x10, RZ ;  /* 0x00000010cbda7819 */ /* 0x000fe200000006ff */
[----:B------:R-:W-:Y:S01]  /*0c60*/  FMUL.FTZ R14, R98, R221 ;  /* 0x000000dd620e7220 */ /* 0x000fe20000410000 */
[C---:B------:R-:W-:Y:S01]  /*0c70*/  PRMT R212, R5.reuse, 0x7632, R212 ;  /* 0x0000763205d47816 */ /* 0x040fe200000000d4 */
[----:B------:R-:W-:Y:S01]  /*0c80*/  FADD.FTZ R203, R208, R27 ;  /* 0x0000001bd0cb7221 */ /* 0x000fe20000010000 */
[----:B------:R-:W-:Y:S01]  /*0c90*/  SHF.L.U32 R213, R5, 0x10, RZ ;  /* 0x0000001005d57819 */ /* 0x000fe200000006ff */
[----:B------:R-:W-:Y:S01]  /*0ca0*/  FMUL.FTZ R5, R222, R227 ;  /* 0x000000e3de057220 */ /* 0x000fe20000410000 */
[----:B------:R-:W-:Y:S01]  /*0cb0*/  SHF.L.U32 R214, R190, 0x10, RZ ;  /* 0x00000010bed67819 */ /* 0x000fe200000006ff */
[----:B------:R-:W-:Y:S01]  /*0cc0*/  FMUL.FTZ R8, R222, R25 ;  /* 0x00000019de087220 */ /* 0x000fe20000410000 */
[----:B------:R-:W-:Y:S01]  /*0cd0*/  FFMA.FTZ R190, R4, R27, R217 ;  /* 0x0000001b04be7223 */ /* 0x000fe200000100d9 */
[----:B------:R-:W-:Y:S01]  /*0ce0*/  SHF.L.U32 R209, R20, 0x10, RZ ;  /* 0x0000001014d17819 */ /* 0x000fe200000006ff */
[C---:B------:R-:W-:Y:S01]  /*0cf0*/  FMUL.FTZ R25, R222.reuse, R216 ;  /* 0x000000d8de197220 */ /* 0x040fe20000410000 */
[C---:B------:R-:W-:Y:S01]  /*0d00*/  FMUL.FTZ R20, R222.reuse, R197 ;  /* 0x000000c5de147220 */ /* 0x040fe20000410000 */
[----:B------:R-:W-:Y:S01]  /*0d10*/  FMUL.FTZ R17, R222, R239 ;  /* 0x000000efde117220 */ /* 0x000fe20000410000 */
[----:B------:R-:W-:Y:S01]  /*0d20*/  SHF.L.U32 R216, R192, 0x10, RZ ;  /* 0x00000010c0d87819 */ /* 0x000fe200000006ff */
[----:B------:R-:W-:Y:S01]  /*0d30*/  FMUL.FTZ R197, R99, R204 ;  /* 0x000000cc63c57220 */ /* 0x000fe20000410000 */
[C---:B------:R-:W-:Y:S01]  /*0d40*/  PRMT R188, R6.reuse, 0x7632, R188 ;  /* 0x0000763206bc7816 */ /* 0x040fe200000000bc */
[----:B------:R-:W-:Y:S01]  /*0d50*/  FADD.FTZ R192, R203, R14 ;  /* 0x0000000ecbc07221 */ /* 0x000fe20000010000 */
[----:B------:R-:W-:Y:S01]  /*0d60*/  SHF.L.U32 R195, R6, 0x10, RZ ;  /* 0x0000001006c37819 */ /* 0x000fe200000006ff */
[----:B------:R-:W-:Y:S01]  /*0d70*/  FMUL.FTZ R6, R222, R229 ;  /* 0x000000e5de067220 */ /* 0x000fe20000410000 */
[----:B------:R-:W-:Y:S01]  /*0d80*/  FFMA.FTZ R203, R5, R14, R190 ;  /* 0x0000000e05cb7223 */ /* 0x000fe200000100be */
[----:B------:R-:W-:Y:S01]  /*0d90*/  SHF.L.U32 R202, R202, 0x10, RZ ;  /* 0x00000010caca7819 */ /* 0x000fe200000006ff */
[----:B------:R-:W-:Y:S01]  /*0da0*/  FADD.FTZ R138, R138, R191 ;  /* 0x000000bf8a8a7221 */ /* 0x000fe20000010000 */
[-C--:B------:R-:W-:Y:S01]  /*0db0*/  FFMA.FTZ R114, R17, R191.reuse, R114 ;  /* 0x000000bf11727223 */ /* 0x080fe20000010072 */
[----:B------:R-:W-:Y:S01]  /*0dc0*/  FMUL.FTZ R208, R86, R191 ;  /* 0x000000bf56d07220 */ /* 0x000fe20000410000 */
[----:B------:R-:W-:Y:S01]  /*0dd0*/  FADD.FTZ R191, R192, R197 ;  /* 0x000000c5c0bf7221 */ /* 0x000fe20000010000 */
[----:B------:R-:W-:Y:S01]  /*0de0*/  FFMA.FTZ R190, R6, R197, R203 ;  /* 0x000000c506be7223 */ /* 0x000fe200000100cb */
[----:B------:R-:W-:Y:S01]  /*0df0*/  SHF.L.U32 R211, R22, 0x10, RZ ;  /* 0x0000001016d37819 */ /* 0x000fe200000006ff */
[----:B------:R-:W-:Y:S01]  /*0e00*/  FMUL.FTZ R22, R222, R199 ;  /* 0x000000c7de167220 */ /* 0x000fe20000410000 */
[----:B------:R-:W-:Y:S01]  /*0e10*/  FMUL.FTZ R199, R93, R202 ;  /* 0x000000ca5dc77220 */ /* 0x000fe20000410000 */
        /* <DEDUP_REMOVED lines=17> */
[----:B------:R-:W-:Y:S01]  /*0f30*/  FFMA.FTZ R103, R6, R204, R103 ;  /* 0x000000cc06677223 */ /* 0x000fe20000010067 */
[----:B------:R-:W-:Y:S01]  /*0f40*/  FADD.FTZ R127, R127, R204 ;  /* 0x000000cc7f7f7221 */ /* 0x000fe20000010000 */
[-C--:B------:R-:W-:Y:S01]  /*0f50*/  FFMA.FTZ R110, R13, R207.reuse, R110 ;  /* 0x000000cf0d6e7223 */ /* 0x080fe2000001006e */
[----:B------:R-:W-:Y:S01]  /*0f60*/  FADD.FTZ R134, R134, R207 ;  /* 0x000000cf86867221 */ /* 0x000fe20000010000 */
[----:B------:R-:W-:Y:S01]  /*0f70*/  FMUL.FTZ R204, R90, R207 ;  /* 0x000000cf5acc7220 */ /* 0x000fe20000410000 */
[----:B------:R-:W-:Y:S01]  /*0f80*/  SHF.L.U32 R192, R188, 0x10, RZ ;  /* 0x00000010bcc07819 */ /* 0x000fe200000006ff */
[----:B------:R-:W-:Y:S01]  /*0f90*/  FADD.FTZ R207, R190, R203 ;  /* 0x000000cbbecf7221 */ /* 0x000fe20000010000 */
[----:B------:R-:W-:Y:S01]  /*0fa0*/  FFMA.FTZ R188, R20, R203, R191 ;  /* 0x000000cb14bc7223 */ /* 0x000fe200000100bf */
[----:B------:R-:W-:-:S02]  /*0fb0*/  FMUL.FTZ R205, R91, R216 ;  /* 0x000000d85bcd7220 */ /* 0x000fc40000410000 */
[----:B------:R-:W-:Y:S01]  /*0fc0*/  FADD.FTZ R190, R207, R204 ;  /* 0x000000cccfbe7221 */ /* 0x000fe20000010000 */
[----:B------:R-:W-:Y:S01]  /*0fd0*/  FFMA.FTZ R191, R13, R204, R188 ;  /* 0x000000cc0dbf7223 */ /* 0x000fe200000100bc */
[----:B------:R-:W-:Y:S01]  /*0fe0*/  FFMA.FTZ R101, R4, R206, R101 ;  /* 0x000000ce04657223 */ /* 0x000fe20000010065 */
[----:B------:R-:W-:Y:S01]  /*0ff0*/  FADD.FTZ R125, R125, R206 ;  /* 0x000000ce7d7d7221 */ /* 0x000fe20000010000 */
[----:B------:R-:W-:Y:S01]  /*1000*/  FFMA.FTZ R108, R11, R209, R108 ;  /* 0x000000d10b6c7223 */ /* 0x000fe2000001006c */
[----:B------:R-:W-:Y:S01]  /*1010*/  FADD.FTZ R132, R132, R209 ;  /* 0x000000d184847221 */ /* 0x000fe20000010000 */
[----:B------:R-:W-:Y:S01]  /*1020*/  FMUL.FTZ R206, R84, R211 ;  /* 0x000000d354ce7220 */ /* 0x000fe20000410000 */
[----:B------:R-:W-:Y:S01]  /*1030*/  FADD.FTZ R209, R190, R205 ;  /* 0x000000cdbed17221 */ /* 0x000fe20000010000 */
[----:B------:R-:W-:Y:S01]  /*1040*/  FMUL.FTZ R15, R222, R21 ;  /* 0x00000015de0f7220 */ /* 0x000fe20000410000 */
[----:B------:R-:W-:Y:S01]  /*1050*/  FFMA.FTZ R188, R22, R205, R191 ;  /* 0x000000cd16bc7223 */ /* 0x000fe200000100bf */
[----:B------:R-:W-:Y:S01]  /*1060*/  FMUL.FTZ R207, R85, R218 ;  /* 0x000000da55cf7220 */ /* 0x000fe20000410000 */
[----:B------:R-:W-:Y:S01]  /*1070*/  FADD.FTZ R190, R209, R206 ;  /* 0x000000ced1be7221 */ /* 0x000fe20000010000 */
[----:B------:R-:W-:Y:S01]  /*1080*/  FMUL.FTZ R24, R222, R23 ;  /* 0x00000017de187220 */ /* 0x000fe20000410000 */
[C---:B------:R-:W-:Y:S01]  /*1090*/  FFMA.FTZ R191, R15.reuse, R206, R188 ;  /* 0x000000ce0fbf7223 */ /* 0x040fe200000100bc */
[----:B------:R-:W-:Y:S01]  /*10a0*/  FADD.FTZ R136, R136, R211 ;  /* 0x000000d388887221 */ /* 0x000fe20000010000 */
[----:B------:R-:W-:Y:S01]  /*10b0*/  FFMA.FTZ R112, R15, R211, R112 ;  /* 0x000000d30f707223 */ /* 0x000fe20000010070 */
[----:B------:R-:W-:Y:S01]  /*10c0*/  FADD.FTZ R211, R190, R207 ;  /* 0x000000cfbed37221 */ /* 0x000fe20000010000 */
[----:B------:R-:W-:Y:S01]  /*10d0*/  FFMA.FTZ R188, R24, R207, R191 ;  /* 0x000000cf18bc7223 */ /* 0x000fe200000100bf */
[C---:B------:R-:W-:Y:S01]  /*10e0*/  FMUL.FTZ R23, R222.reuse, R251 ;  /* 0x000000fbde177220 */ /* 0x040fe20000410000 */
[----:B------:R-:W-:Y:S01]  /*10f0*/  FMUL.FTZ R209, R87, R220 ;  /* 0x000000dc57d17220 */ /* 0x000fe20000410000 */
[----:B------:R-:W-:Y:S01]  /*1100*/  FADD.FTZ R190, R211, R208 ;  /* 0x000000d0d3be7221 */ /* 0x000fe20000010000 */
[----:B------:R-:W-:Y:S01]  /*1110*/  FMUL.FTZ R26, R222, R241 ;  /* 0x000000f1de1a7220 */ /* 0x000fe20000410000 */
        /* <DEDUP_REMOVED lines=8> */
[----:B------:R-:W-:Y:S01]  /*11a0*/  FMUL.FTZ R19, R222, R243 ;  /* 0x000000f3de137220 */ /* 0x000fe20000410000 */
[----:B------:R-:W-:Y:S01]  /*11b0*/  FMUL.FTZ R210, R80, R215 ;  /* 0x000000d750d27220 */ /* 0x000fe20000410000 */
[----:B------:R-:W-:Y:S01]  /*11c0*/  FFMA.FTZ R190, R26, R209, R191 ;  /* 0x000000d11abe7223 */ /* 0x000fe200000100bf */
[C---:B------:R-:W-:Y:S01]  /*11d0*/  FMUL.FTZ R196, R222.reuse, R245 ;  /* 0x000000f5dec47220 */ /* 0x040fe20000410000 */
[----:B------:R-:W-:Y:S01]  /*11e0*/  FMUL.FTZ R211, R81, R224 ;  /* 0x000000e051d37220 */ /* 0x000fe20000410000 */
        /* <DEDUP_REMOVED lines=8> */
[----:B------:R-:W-:Y:S01]  /*1270*/  FFMA.FTZ R118, R21, R213, R118 ;  /* 0x000000d515767223 */ /* 0x000fe20000010076 */
[----:B------:R-:W-:Y:S01]  /*1280*/  FADD.FTZ R142, R142, R213 ;  /* 0x000000d58e8e7221 */ /* 0x000fe20000010000 */
[----:B------:R-:W-:Y:S01]  /*1290*/  FMUL.FTZ R198, R222, R249 ;  /* 0x000000f9dec67220 */ /* 0x000fe20000410000 */
[----:B------:R-:W-:Y:S01]  /*12a0*/  FMUL.FTZ R213, R83, R226 ;  /* 0x000000e253d57220 */ /* 0x000fe20000410000 */
[----:B------:R-:W-:Y:S01]  /*12b0*/  FADD.FTZ R188, R195, R212 ;  /* 0x000000d4c3bc7221 */ /* 0x000fe20000010000 */
[----:B------:R-:W-:-:S03]  /*12c0*/  FFMA.FTZ R191, R21, R212, R0 ;  /* 0x000000d415bf7223 */ /* 0x000fc60000010000 */
[----:B------:R-:W-:Y:S01]  /*12d0*/  FADD.FTZ R195, R188, R213 ;  /* 0x000000d5bcc37221 */ /* 0x000fe20000010000 */
[----:B------:R-:W-:Y:S01]  /*12e0*/  FFMA.FTZ R0, R198, R213, R191 ;  /* 0x000000d5c6007223 */ /* 0x000fe200000100bf */
[----:B------:R-:W-:Y:S01]  /*12f0*/  FFMA.FTZ R116, R19, R215, R116 ;  /* 0x000000d713747223 */ /* 0x000fe20000010074 */
[----:B------:R-:W-:Y:S01]  /*1300*/  FADD.FTZ R140, R140, R215 ;  /* 0x000000d78c8c7221 */ /* 0x000fe20000010000 */
        /* <DEDUP_REMOVED lines=33> */
.L_x_4486:
        /* <DEDUP_REMOVED lines=19> */
.L_x_4487:
[----:B------:R-:W1:Y:S01]  /*1650*/  SHFL.DOWN PT, R0, R195, 0x10, 0x1f ;  /* 0x0a001f00c3007f89 */ /* 0x000e6200000e0000 */
[----:B------:R-:W2:Y:S01]  /*1660*/  LDC R227, c[0x0][0x388] ;  /* 0x0000e200ffe37b82 */ /* 0x000ea20000000800 */
[----:B-----5:R-:W-:Y:S01]  /*1670*/  ISETP.GE.AND P3, PT, R194, 0x1, PT ;  /* 0x00000001c200780c */ /* 0x020fe20003f66270 */
[----:B------:R-:W-:Y:S01]  /*1680*/  BSSY.RECONVERGENT B0, `(.L_x_4488) ;  /* 0x0000027000007945 */ /* 0x000fe20003800200 */
[----:B0-----:R-:W0:Y:S01]  /*1690*/  SHFL.DOWN PT, R189, R220, 0x10, 0x1f ;  /* 0x0a001f00dcbd7f89 */ /* 0x001e2200000e0000 */
[----:B------:R-:W-:-:S10]  /*16a0*/  MOV R223, RZ ;  /* 0x000000ff00df7202 */ /* 0x000fd40000000f00 */
[----:B------:R-:W-:Y:S01]  /*16b0*/  @P3 IADD3 R194, PT, PT, R194, -0x1, RZ ;  /* 0xffffffffc2c23810 */ /* 0x000fe20007ffe0ff */
[----:B-1----:R-:W-:-:S04]  /*16c0*/  FADD.FTZ R0, R0, R195 ;  /* 0x000000c300007221 */ /* 0x002fc80000010000 */
[----:B--2---:R-:W-:Y:S02]  /*16d0*/  @P3 IMAD R194, R194, R227, RZ ;  /* 0x000000e3c2c23224 */ /* 0x004fe400078e02ff */
[----:B0-----:R-:W-:Y:S01]  /*16e0*/  FADD.FTZ R189, R189, R220 ;  /* 0x000000dcbdbd7221 */ /* 0x001fe20000010000 */
[----:B------:R-:W0:Y:S04]  /*16f0*/  SHFL.DOWN PT, R191, R0, 0x8, 0x1f ;  /* 0x09001f0000bf7f89 */ /* 0x000e2800000e0000 */
[----:B------:R-:W1:Y:S01]  /*1700*/  SHFL.DOWN PT, R188, R189, 0x8, 0x1f ;  /* 0x09001f00bdbc7f89 */ /* 0x000e6200000e0000 */
[----:B0-----:R-:W-:Y:S02]  /*1710*/  FADD.FTZ R191, R0, R191 ;  /* 0x000000bf00bf7221 */ /* 0x001fe40000010000 */
[----:B------:R-:W0:Y:S01]  /*1720*/  S2R R0, SR_TID.X ;  /* 0x0000000000007919 */ /* 0x000e220000002100 */
[----:B-1----:R-:W-:-:S02]  /*1730*/  FADD.FTZ R188, R189, R188 ;  /* 0x000000bcbdbc7221 */ /* 0x002fc40000010000 */
        /* <DEDUP_REMOVED lines=9> */
[----:B------:R-:W0:Y:S01]  /*17d0*/  SHFL.DOWN PT, R188, R195, 0x1, 0x1f ;  /* 0x08201f00c3bc7f89 */ /* 0x000e2200000e0000 */
[----:B------:R-:W1:Y:S01]  /*17e0*/  @P3 LDC.64 R190, c[0x0][0x390] ;  /* 0x0000e400ffbe3b82 */ /* 0x000e620000000a00 */
[----:B------:R-:W-:Y:S02]  /*17f0*/  @P3 SHF.R.S32.HI R193, RZ, 0x1f, R194 ;  /* 0x0000001fffc13819 */ /* 0x000fe400000114c2 */
[----:B------:R-:W2:Y:S02]  /*1800*/  SHFL.DOWN PT, R189, R224, 0x1, 0x1f ;  /* 0x08201f00e0bd7f89 */ /* 0x000ea400000e0000 */
[----:B------:R-:W-:-:S04]  /*1810*/  @P3 LEA.HI R193, R193, R194, RZ, 0x3 ;  /* 0x000000c2c1c13211 */ /* 0x000fc800078f18ff */
[----:B------:R-:W-:Y:S01]  /*1820*/  @P3 LEA.HI.SX32 R223, R193, R0, 0x1d ;  /* 0x00000000c1df3211 */ /* 0x000fe200078feaff */
[----:B0-----:R-:W-:-:S04]  /*1830*/  FADD.FTZ R188, R195, R188 ;  /* 0x000000bcc3bc7221 */ /* 0x001fc80000010000 */
        /* <DEDUP_REMOVED lines=11> */
.L_x_4489:
[----:B------:R-:W-:Y:S05]  /*18f0*/  BSYNC.RECONVERGENT B0 ;  /* 0x0000000000007941 */ /* 0x000fea0003800200 */
.L_x_4488:
        /* <DEDUP_REMOVED lines=47> */
.L_x_4492:
        /* <DEDUP_REMOVED lines=13> */
.L_x_4493:
        /* <DEDUP_REMOVED lines=12> */
.L_x_4494:
        /* <DEDUP_REMOVED lines=13> */
.L_x_4495:
        /* <DEDUP_REMOVED lines=12> */
.L_x_4496:
        /* <DEDUP_REMOVED lines=13> */
.L_x_4497:
        /* <DEDUP_REMOVED lines=12> */
.L_x_4498:
        /* <DEDUP_REMOVED lines=14> */
.L_x_4491:
        /* <DEDUP_REMOVED lines=17> */
[----:B------:R-:W-:Y:S01]  /*2290*/  ISETP.GT.AND P1, PT, R219, RZ, PT ;  /* 0x000000ffdb00720c */ /* 0x000fe20003f24270 */
        /* <DEDUP_REMOVED lines=22> */
.L_x_4500:
        /* <DEDUP_REMOVED lines=8> */
.L_x_4501:
[----:B------:R-:W-:Y:S05]  /*2480*/  @!P3 BRA `(.L_x_4502) ;  /* 0x000000000018b947 */ /* 0x000fea0003800000 */
[----:B------:R-:W-:Y:S01]  /*2490*/  FMUL.FTZ R185, R182, UR16 ;  /* 0x00000010b6b97c20 */ /* 0x000fe20008410000 */
[----:B-----5:R-:W-:-:S03]  /*24a0*/  SHF.L.U32 R191, R173, 0x10, RZ ;  /* 0x00000010adbf7819 */ /* 0x020fc600000006ff */
[-C--:B------:R-:W-:Y:S02]  /*24b0*/  FMUL.FTZ R184, R54, R185.reuse ;  /* 0x000000b936b87220 */ /* 0x080fe40000410000 */
[----:B------:R-:W-:-:S03]  /*24c0*/  FFMA.FTZ R170, R191, R185, R170 ;  /* 0x000000b9bfaa7223 */ /* 0x000fc600000100aa */
[----:B------:R-:W-:-:S04]  /*24d0*/  F2FP.BF16.F32.PACK_AB R184, RZ, R184 ;  /* 0x000000b8ffb8723e */ /* 0x000fc800000010ff */
[----:B------:R-:W-:-:S07]  /*24e0*/  PRMT R177, R184, 0x7610, R177 ;  /* 0x00007610b8b17816 */ /* 0x000fce00000000b1 */
.L_x_4502:
        /* <DEDUP_REMOVED lines=8> */
.L_x_4503:
[----:B------:R-:W-:Y:S05]  /*2570*/  @!P3 BRA `(.L_x_4504) ;  /* 0x000000000018b947 */ /* 0x000fea0003800000 */
[----:B------:R-:W-:Y:S01]  /*2580*/  FMUL.FTZ R185, R189, UR16 ;  /* 0x00000010bdb97c20 */ /* 0x000fe20008410000 */
[----:B-----5:R-:W-:-:S03]  /*2590*/  SHF.L.U32 R191, R174, 0x10, RZ ;  /* 0x00000010aebf7819 */ /* 0x020fc600000006ff */
[-C--:B------:R-:W-:Y:S02]  /*25a0*/  FMUL.FTZ R184, R56, R185.reuse ;  /* 0x000000b938b87220 */ /* 0x080fe40000410000 */
[----:B------:R-:W-:-:S03]  /*25b0*/  FFMA.FTZ R164, R191, R185, R164 ;  /* 0x000000b9bfa47223 */ /* 0x000fc600000100a4 */
[----:B------:R-:W-:-:S04]  /*25c0*/  F2FP.BF16.F32.PACK_AB R184, RZ, R184 ;  /* 0x000000b8ffb8723e */ /* 0x000fc800000010ff */
[----:B------:R-:W-:-:S07]  /*25d0*/  PRMT R178, R184, 0x7610, R178 ;  /* 0x00007610b8b27816 */ /* 0x000fce00000000b2 */
.L_x_4504:
        /* <DEDUP_REMOVED lines=8> */
.L_x_4505:
[----:B------:R-:W-:Y:S05]  /*2660*/  @!P3 BRA `(.L_x_4506) ;  /* 0x000000000018b947 */ /* 0x000fea0003800000 */
[----:B------:R-:W-:Y:S01]  /*2670*/  FMUL.FTZ R185, R186, UR16 ;  /* 0x00000010bab97c20 */ /* 0x000fe20008410000 */
[----:B-----5:R-:W-:-:S03]  /*2680*/  SHF.L.U32 R191, R175, 0x10, RZ ;  /* 0x00000010afbf7819 */ /* 0x020fc600000006ff */
[-C--:B------:R-:W-:Y:S02]  /*2690*/  FMUL.FTZ R184, R58, R185.reuse ;  /* 0x000000b93ab87220 */ /* 0x080fe40000410000 */
[----:B------:R-:W-:-:S03]  /*26a0*/  FFMA.FTZ R166, R191, R185, R166 ;  /* 0x000000b9bfa67223 */ /* 0x000fc600000100a6 */
[----:B------:R-:W-:-:S04]  /*26b0*/  F2FP.BF16.F32.PACK_AB R184, RZ, R184 ;  /* 0x000000b8ffb8723e */ /* 0x000fc800000010ff */
[----:B------:R-:W-:-:S07]  /*26c0*/  PRMT R179, R184, 0x7610, R179 ;  /* 0x00007610b8b37816 */ /* 0x000fce00000000b3 */
.L_x_4506:
[----:B------:R-:W-:Y:S02]  /*26d0*/  MOV R185, R190 ;  /* 0x000000be00b97202 */ /* 0x000fe40000000f00 */
        /* <DEDUP_REMOVED lines=10> */
.L_x_4490:
        /* <DEDUP_REMOVED lines=16> */
.L_x_4508:
        /* <DEDUP_REMOVED lines=12> */
.L_x_4509:
        /* <DEDUP_REMOVED lines=11> */
.L_x_4510:
        /* <DEDUP_REMOVED lines=12> */
.L_x_4511:
        /* <DEDUP_REMOVED lines=11> */
.L_x_4512:
        /* <DEDUP_REMOVED lines=12> */
.L_x_4513:
        /* <DEDUP_REMOVED lines=11> */
.L_x_4514:
        /* <DEDUP_REMOVED lines=13> */
.L_x_4507:
[--C-:B------:R-:W-:Y:S01]  /*2da0*/  @P2 FFMA.FTZ R180, R4, R193, R192.reuse ;  /* 0x000000c104b42223 */ /* 0x100fe200000100c0 */
[----:B------:R-:W-:Y:S01]  /*2db0*/  MOV R181, R49 ;  /* 0x0000003100b57202 */ /* 0x000fe20000000f00 */
        /* <DEDUP_REMOVED lines=37> */
.L_x_4515:
        /* <DEDUP_REMOVED lines=8> */
.L_x_4516:
[----:B------:R-:W-:Y:S05]  /*3090*/  @!P3 BRA `(.L_x_4517) ;  /* 0x000000000018b947 */ /* 0x000fea0003800000 */
[----:B------:R-:W-:Y:S01]  /*30a0*/  FMUL.FTZ R189, R182, UR16 ;  /* 0x00000010b6bd7c20 */ /* 0x000fe20008410000 */
[----:B-----5:R-:W-:-:S03]  /*30b0*/  SHF.L.U32 R191, R173, 0x10, RZ ;  /* 0x00000010adbf7819 */ /* 0x020fc600000006ff */
[-C--:B------:R-:W-:Y:S02]  /*30c0*/  FMUL.FTZ R188, R54, R189.reuse ;  /* 0x000000bd36bc7220 */ /* 0x080fe40000410000 */
[----:B------:R-:W-:-:S03]  /*30d0*/  FFMA.FTZ R170, R191, R189, R170 ;  /* 0x000000bdbfaa7223 */ /* 0x000fc600000100aa */
[----:B------:R-:W-:-:S04]  /*30e0*/  F2FP.BF16.F32.PACK_AB R188, RZ, R188 ;  /* 0x000000bcffbc723e */ /* 0x000fc800000010ff */
[----:B------:R-:W-:-:S07]  /*30f0*/  PRMT R177, R188, 0x7610, R177 ;  /* 0x00007610bcb17816 */ /* 0x000fce00000000b1 */
.L_x_4517:
        /* <DEDUP_REMOVED lines=8> */
.L_x_4518:
[----:B------:R-:W-:Y:S05]  /*3180*/  @!P3 BRA `(.L_x_4519) ;  /* 0x000000000018b947 */ /* 0x000fea0003800000 */
[----:B------:R-:W-:Y:S01]  /*3190*/  FMUL.FTZ R189, R184, UR16 ;  /* 0x00000010b8bd7c20 */ /* 0x000fe20008410000 */
[----:B-----5:R-:W-:-:S03]  /*31a0*/  SHF.L.U32 R191, R174, 0x10, RZ ;  /* 0x00000010aebf7819 */ /* 0x020fc600000006ff */
[-C--:B------:R-:W-:Y:S02]  /*31b0*/  FMUL.FTZ R188, R56, R189.reuse ;  /* 0x000000bd38bc7220 */ /* 0x080fe40000410000 */
[----:B------:R-:W-:-:S03]  /*31c0*/  FFMA.FTZ R164, R191, R189, R164 ;  /* 0x000000bdbfa47223 */ /* 0x000fc600000100a4 */
[----:B------:R-:W-:-:S04]  /*31d0*/  F2FP.BF16.F32.PACK_AB R188, RZ, R188 ;  /* 0x000000bcffbc723e */ /* 0x000fc800000010ff */
[----:B------:R-:W-:-:S07]  /*31e0*/  PRMT R178, R188, 0x7610, R178 ;  /* 0x00007610bcb27816 */ /* 0x000fce00000000b2 */
.L_x_4519:
        /* <DEDUP_REMOVED lines=8> */
.L_x_4520:
[----:B------:R-:W-:Y:S05]  /*3270*/  @!P3 BRA `(.L_x_4521) ;  /* 0x000000000018b947 */ /* 0x000fea0003800000 */
[----:B------:R-:W-:Y:S01]  /*3280*/  FMUL.FTZ R189, R186, UR16 ;  /* 0x00000010babd7c20 */ /* 0x000fe20008410000 */
[----:B-----5:R-:W-:-:S03]  /*3290*/  SHF.L.U32 R191, R175, 0x10, RZ ;  /* 0x00000010afbf7819 */ /* 0x020fc600000006ff */
[-C--:B------:R-:W-:Y:S02]  /*32a0*/  FMUL.FTZ R188, R58, R189.reuse ;  /* 0x000000bd3abc7220 */ /* 0x080fe40000410000 */
[----:B------:R-:W-:-:S03]  /*32b0*/  FFMA.FTZ R166, R191, R189, R166 ;  /* 0x000000bdbfa67223 */ /* 0x000fc600000100a6 */
[----:B------:R-:W-:-:S04]  /*32c0*/  F2FP.BF16.F32.PACK_AB R188, RZ, R188 ;  /* 0x000000bcffbc723e */ /* 0x000fc800000010ff */
[----:B------:R-:W-:-:S07]  /*32d0*/  PRMT R179, R188, 0x7610, R179 ;  /* 0x00007610bcb37816 */ /* 0x000fce00000000b3 */
.L_x_4521:
        /* <DEDUP_REMOVED lines=8> */
.L_x_4499:
        /* <DEDUP_REMOVED lines=14> */
.L_x_4522:
[----:B------:R-:W-:Y:S05]  /*3440*/  @!P0 BRA `(.L_x_4523) ;  /* 0x0000000800ec8947 */ /* 0x000fea0003800000 */
[----:B------:R-:W-:Y:S05]  /*3450*/  @!P1 BRA `(.L_x_4524) ;  /* 0x0000000400749947 */ /* 0x000fea0003800000 */
[--C-:B0-----:R-:W-:Y:S01]  /*3460*/  @P2 FFMA.FTZ R180, R20, R193, R192.reuse ;  /* 0x000000c114b42223 */ /* 0x101fe200000100c0 */
        /* <DEDUP_REMOVED lines=38> */
.L_x_4525:
        /* <DEDUP_REMOVED lines=8> */
.L_x_4526:
[----:B------:R-:W-:Y:S05]  /*3750*/  @!P3 BRA `(.L_x_4527) ;  /* 0x000000000018b947 */ /* 0x000fea0003800000 */
[----:B------:R-:W-:Y:S01]  /*3760*/  FMUL.FTZ R189, R182, UR16 ;  /* 0x00000010b6bd7c20 */ /* 0x000fe20008410000 */
[----:B-----5:R-:W-:-:S03]  /*3770*/  SHF.L.U32 R191, R173, 0x10, RZ ;  /* 0x00000010adbf7819 */ /* 0x020fc600000006ff */
[-C--:B------:R-:W-:Y:S02]  /*3780*/  FMUL.FTZ R188, R62, R189.reuse ;  /* 0x000000bd3ebc7220 */ /* 0x080fe40000410000 */
[----:B------:R-:W-:-:S03]  /*3790*/  FFMA.FTZ R162, R191, R189, R162 ;  /* 0x000000bdbfa27223 */ /* 0x000fc600000100a2 */
[----:B------:R-:W-:-:S04]  /*37a0*/  F2FP.BF16.F32.PACK_AB R188, RZ, R188 ;  /* 0x000000bcffbc723e */ /* 0x000fc800000010ff */
[----:B------:R-:W-:-:S07]  /*37b0*/  PRMT R177, R188, 0x7610, R177 ;  /* 0x00007610bcb17816 */ /* 0x000fce00000000b1 */
.L_x_4527:
        /* <DEDUP_REMOVED lines=8> */
.L_x_4528:
[----:B------:R-:W-:Y:S05]  /*3840*/  @!P3 BRA `(.L_x_4529) ;  /* 0x000000000018b947 */ /* 0x000fea0003800000 */
[----:B------:R-:W-:Y:S01]  /*3850*/  FMUL.FTZ R189, R184, UR16 ;  /* 0x00000010b8bd7c20 */ /* 0x000fe20008410000 */
[----:B-----5:R-:W-:-:S03]  /*3860*/  SHF.L.U32 R191, R174, 0x10, RZ ;  /* 0x00000010aebf7819 */ /* 0x020fc600000006ff */
[-C--:B------:R-:W-:Y:S02]  /*3870*/  FMUL.FTZ R188, R64, R189.reuse ;  /* 0x000000bd40bc7220 */ /* 0x080fe40000410000 */
[----:B------:R-:W-:-:S03]  /*3880*/  FFMA.FTZ R156, R191, R189, R156 ;  /* 0x000000bdbf9c7223 */ /* 0x000fc6000001009c */
[----:B------:R-:W-:-:S04]  /*3890*/  F2FP.BF16.F32.PACK_AB R188, RZ, R188 ;  /* 0x000000bcffbc723e */ /* 0x000fc800000010ff */
[----:B------:R-:W-:-:S07]  /*38a0*/  PRMT R178, R188, 0x7610, R178 ;  /* 0x00007610bcb27816 */ /* 0x000fce00000000b2 */
.L_x_4529:
        /* <DEDUP_REMOVED lines=8> */
.L_x_4530:
[----:B------:R-:W-:Y:S05]  /*3930*/  @!P3 BRA `(.L_x_4531) ;  /* 0x000000000018b947 */ /* 0x000fea0003800000 */
[----:B------:R-:W-:Y:S01]  /*3940*/  FMUL.FTZ R189, R186, UR16 ;  /* 0x00000010babd7c20 */ /* 0x000fe20008410000 */
[----:B-----5:R-:W-:-:S03]  /*3950*/  SHF.L.U32 R191, R175, 0x10, RZ ;  /* 0x00000010afbf7819 */ /* 0x020fc600000006ff */
[-C--:B------:R-:W-:Y:S02]  /*3960*/  FMUL.FTZ R188, R66, R189.reuse ;  /* 0x000000bd42bc7220 */ /* 0x080fe40000410000 */
[----:B------:R-:W-:-:S03]  /*3970*/  FFMA.FTZ R158, R191, R189, R158 ;  /* 0x000000bdbf9e7223 */ /* 0x000fc6000001009e */
[----:B------:R-:W-:-:S04]  /*3980*/  F2FP.BF16.F32.PACK_AB R188, RZ, R188 ;  /* 0x000000bcffbc723e */ /* 0x000fc800000010ff */
[----:B------:R-:W-:-:S07]  /*3990*/  PRMT R179, R188, 0x7610, R179 ;  /* 0x00007610bcb37816 */ /* 0x000fce00000000b3 */
.L_x_4531:
        /* <DEDUP_REMOVED lines=9> */
.L_x_4524:
        /* <DEDUP_REMOVED lines=11> */
.L_x_4533:
        /* <DEDUP_REMOVED lines=12> */
.L_x_4534:
        /* <DEDUP_REMOVED lines=11> */
.L_x_4535:
        /* <DEDUP_REMOVED lines=12> */
.L_x_4536:
        /* <DEDUP_REMOVED lines=11> */
.L_x_4537:
        /* <DEDUP_REMOVED lines=12> */
.L_x_4538:
        /* <DEDUP_REMOVED lines=11> */
.L_x_4539:
        /* <DEDUP_REMOVED lines=13> */
.L_x_4523:
        /* <DEDUP_REMOVED lines=41> */
.L_x_4541:
        /* <DEDUP_REMOVED lines=8> */
.L_x_4542:
[----:B------:R-:W-:Y:S05]  /*4310*/  @!P3 BRA `(.L_x_4543) ;  /* 0x000000000018b947 */ /* 0x000fea0003800000 */
[----:B------:R-:W-:Y:S01]  /*4320*/  FMUL.FTZ R185, R182, UR16 ;  /* 0x00000010b6b97c20 */ /* 0x000fe20008410000 */
[----:B-----5:R-:W-:-:S03]  /*4330*/  SHF.L.U32 R191, R173, 0x10, RZ ;  /* 0x00000010adbf7819 */ /* 0x020fc600000006ff */
[-C--:B------:R-:W-:Y:S02]  /*4340*/  FMUL.FTZ R184, R62, R185.reuse ;  /* 0x000000b93eb87220 */ /* 0x080fe40000410000 */
[----:B------:R-:W-:-:S03]  /*4350*/  FFMA.FTZ R162, R191, R185, R162 ;  /* 0x000000b9bfa27223 */ /* 0x000fc600000100a2 */
[----:B------:R-:W-:-:S04]  /*4360*/  F2FP.BF16.F32.PACK_AB R184, RZ, R184 ;  /* 0x000000b8ffb8723e */ /* 0x000fc800000010ff */
[----:B------:R-:W-:-:S07]  /*4370*/  PRMT R177, R184, 0x7610, R177 ;  /* 0x00007610b8b17816 */ /* 0x000fce00000000b1 */
.L_x_4543:
        /* <DEDUP_REMOVED lines=8> */
.L_x_4544:
[----:B------:R-:W-:Y:S05]  /*4400*/  @!P3 BRA `(.L_x_4545) ;  /* 0x000000000018b947 */ /* 0x000fea0003800000 */
[----:B------:R-:W-:Y:S01]  /*4410*/  FMUL.FTZ R185, R189, UR16 ;  /* 0x00000010bdb97c20 */ /* 0x000fe20008410000 */
[----:B-----5:R-:W-:-:S03]  /*4420*/  SHF.L.U32 R191, R174, 0x10, RZ ;  /* 0x00000010aebf7819 */ /* 0x020fc600000006ff */
[-C--:B------:R-:W-:Y:S02]  /*4430*/  FMUL.FTZ R184, R64, R185.reuse ;  /* 0x000000b940b87220 */ /* 0x080fe40000410000 */
[----:B------:R-:W-:-:S03]  /*4440*/  FFMA.FTZ R156, R191, R185, R156 ;  /* 0x000000b9bf9c7223 */ /* 0x000fc6000001009c */
[----:B------:R-:W-:-:S04]  /*4450*/  F2FP.BF16.F32.PACK_AB R184, RZ, R184 ;  /* 0x000000b8ffb8723e */ /* 0x000fc800000010ff */
[----:B------:R-:W-:-:S07]  /*4460*/  PRMT R178, R184, 0x7610, R178 ;  /* 0x00007610b8b27816 */ /* 0x000fce00000000b2 */
.L_x_4545:
        /* <DEDUP_REMOVED lines=8> */
.L_x_4546:
[----:B------:R-:W-:Y:S05]  /*44f0*/  @!P3 BRA `(.L_x_4547) ;  /* 0x000000000018b947 */ /* 0x000fea0003800000 */
[----:B------:R-:W-:Y:S01]  /*4500*/  FMUL.FTZ R185, R186, UR16 ;  /* 0x00000010bab97c20 */ /* 0x000fe20008410000 */
[----:B-----5:R-:W-:-:S03]  /*4510*/  SHF.L.U32 R191, R175, 0x10, RZ ;  /* 0x00000010afbf7819 */ /* 0x020fc600000006ff */
[-C--:B------:R-:W-:Y:S02]  /*4520*/  FMUL.FTZ R184, R66, R185.reuse ;  /* 0x000000b942b87220 */ /* 0x080fe40000410000 */
[----:B------:R-:W-:-:S03]  /*4530*/  FFMA.FTZ R158, R191, R185, R158 ;  /* 0x000000b9bf9e7223 */ /* 0x000fc6000001009e */
[----:B------:R-:W-:-:S04]  /*4540*/  F2FP.BF16.F32.PACK_AB R184, RZ, R184 ;  /* 0x000000b8ffb8723e */ /* 0x000fc800000010ff */
[----:B------:R-:W-:-:S07]  /*4550*/  PRMT R179, R184, 0x7610, R179 ;  /* 0x00007610b8b37816 */ /* 0x000fce00000000b3 */
.L_x_4547:
        /* <DEDUP_REMOVED lines=11> */
.L_x_4540:
        /* <DEDUP_REMOVED lines=12> */
.L_x_4548:
[----:B------:R-:W-:Y:S05]  /*46d0*/  @!P3 BRA `(.L_x_4549) ;  /* 0x000000000030b947 */ /* 0x000fea0003800000 */
[----:B0-----:R-:W-:Y:S01]  /*46e0*/  FFMA.FTZ R188, R20, R193, R192 ;  /* 0x000000c114bc7223 */ /* 0x001fe200000100c0 */
        /* <DEDUP_REMOVED lines=11> */
.L_x_4549:
        /* <DEDUP_REMOVED lines=12> */
.L_x_4550:
        /* <DEDUP_REMOVED lines=13> */
.L_x_4551:
        /* <DEDUP_REMOVED lines=12> */
.L_x_4552:
        /* <DEDUP_REMOVED lines=13> */
.L_x_4553:
        /* <DEDUP_REMOVED lines=12> */
.L_x_4554:
        /* <DEDUP_REMOVED lines=13> */
.L_x_4532:
        /* <DEDUP_REMOVED lines=14> */
.L_x_4555:
        /* <DEDUP_REMOVED lines=41> */
.L_x_4558:
        /* <DEDUP_REMOVED lines=8> */
.L_x_4559:
[----:B------:R-:W-:Y:S05]  /*5040*/  @!P3 BRA `(.L_x_4560) ;  /* 0x000000000018b947 */ /* 0x000fea0003800000 */
[----:B------:R-:W-:Y:S01]  /*5050*/  FMUL.FTZ R185, R182, UR16 ;  /* 0x00000010b6b97c20 */ /* 0x000fe20008410000 */
[----:B-----5:R-:W-:-:S03]  /*5060*/  SHF.L.U32 R189, R173, 0x10, RZ ;  /* 0x00000010adbd7819 */ /* 0x020fc600000006ff */
[-C--:B------:R-:W-:Y:S02]  /*5070*/  FMUL.FTZ R188, R70, R185.reuse ;  /* 0x000000b946bc7220 */ /* 0x080fe40000410000 */
[----:B------:R-:W-:-:S03]  /*5080*/  FFMA.FTZ R154, R189, R185, R154 ;  /* 0x000000b9bd9a7223 */ /* 0x000fc6000001009a */
[----:B------:R-:W-:-:S04]  /*5090*/  F2FP.BF16.F32.PACK_AB R188, RZ, R188 ;  /* 0x000000bcffbc723e */ /* 0x000fc800000010ff */
[----:B------:R-:W-:-:S07]  /*50a0*/  PRMT R177, R188, 0x7610, R177 ;  /* 0x00007610bcb17816 */ /* 0x000fce00000000b1 */
.L_x_4560:
        /* <DEDUP_REMOVED lines=8> */
.L_x_4561:
[----:B------:R-:W-:Y:S05]  /*5130*/  @!P3 BRA `(.L_x_4562) ;  /* 0x000000000018b947 */ /* 0x000fea0003800000 */
[----:B------:R-:W-:Y:S01]  /*5140*/  FMUL.FTZ R185, R184, UR16 ;  /* 0x00000010b8b97c20 */ /* 0x000fe20008410000 */
[----:B-----5:R-:W-:-:S03]  /*5150*/  SHF.L.U32 R189, R174, 0x10, RZ ;  /* 0x00000010aebd7819 */ /* 0x020fc600000006ff */
[-C--:B------:R-:W-:Y:S02]  /*5160*/  FMUL.FTZ R188, R72, R185.reuse ;  /* 0x000000b948bc7220 */ /* 0x080fe40000410000 */
[----:B------:R-:W-:-:S03]  /*5170*/  FFMA.FTZ R148, R189, R185, R148 ;  /* 0x000000b9bd947223 */ /* 0x000fc60000010094 */
[----:B------:R-:W-:-:S04]  /*5180*/  F2FP.BF16.F32.PACK_AB R188, RZ, R188 ;  /* 0x000000bcffbc723e */ /* 0x000fc800000010ff */
[----:B------:R-:W-:-:S07]  /*5190*/  PRMT R178, R188, 0x7610, R178 ;  /* 0x00007610bcb27816 */ /* 0x000fce00000000b2 */
.L_x_4562:
        /* <DEDUP_REMOVED lines=8> */
.L_x_4563:
[----:B------:R-:W-:Y:S05]  /*5220*/  @!P3 BRA `(.L_x_4564) ;  /* 0x000000000018b947 */ /* 0x000fea0003800000 */
[----:B------:R-:W-:Y:S01]  /*5230*/  FMUL.FTZ R185, R186, UR16 ;  /* 0x00000010bab97c20 */ /* 0x000fe20008410000 */
[----:B-----5:R-:W-:-:S03]  /*5240*/  SHF.L.U32 R189, R175, 0x10, RZ ;  /* 0x00000010afbd7819 */ /* 0x020fc600000006ff */
[-C--:B------:R-:W-:Y:S02]  /*5250*/  FMUL.FTZ R188, R74, R185.reuse ;  /* 0x000000b94abc7220 */ /* 0x080fe40000410000 */
[----:B------:R-:W-:-:S03]  /*5260*/  FFMA.FTZ R150, R189, R185, R150 ;  /* 0x000000b9bd967223 */ /* 0x000fc60000010096 */
[----:B------:R-:W-:-:S04]  /*5270*/  F2FP.BF16.F32.PACK_AB R188, RZ, R188 ;  /* 0x000000bcffbc723e */ /* 0x000fc800000010ff */
[----:B------:R-:W-:-:S07]  /*5280*/  PRMT R179, R188, 0x7610, R179 ;  /* 0x00007610bcb37816 */ /* 0x000fce00000000b3 */
.L_x_4564:
        /* <DEDUP_REMOVED lines=10> */
.L_x_4557:
        /* <DEDUP_REMOVED lines=11> */
.L_x_4566:
        /* <DEDUP_REMOVED lines=12> */
.L_x_4567:
        /* <DEDUP_REMOVED lines=11> */
.L_x_4568:
        /* <DEDUP_REMOVED lines=12> */
.L_x_4569:
        /* <DEDUP_REMOVED lines=11> */
.L_x_4570:
        /* <DEDUP_REMOVED lines=12> */
.L_x_4571:
        /* <DEDUP_REMOVED lines=11> */
.L_x_4572:
[----:B------:R-:W-:Y:S05]  /*5830*/  @!P3 BRA `(.L_x_4565) ;  /* 0x0000000c004cb947 */ /* 0x000fea0003800000 */
[----:B------:R-:W-:Y:S01]  /*5840*/  @P2 FFMA.FTZ R192, R218, R193, R192 ;  /* 0x000000c1dac02223 */ /* 0x000fe200000100c0 */
[----:B0-----:R-:W-:Y:S02]  /*5850*/  MOV R188, R31 ;  /* 0x0000001f00bc7202 */ /* 0x001fe40000000f00 */
        /* <DEDUP_REMOVED lines=10> */
.L_x_4556:
[----:B------:R-:W-:Y:S05]  /*5900*/  @!P1 BRA `(.L_x_4573) ;  /* 0x0000000400889947 */ /* 0x000fea0003800000 */
[-CC-:B0-----:R-:W-:Y:S01]  /*5910*/  FFMA.FTZ R181, R19, R193.reuse, R192.reuse ;  /* 0x000000c113b57223 */ /* 0x181fe200000100c0 */
        /* <DEDUP_REMOVED lines=39> */
.L_x_4574:
        /* <DEDUP_REMOVED lines=8> */
.L_x_4575:
[----:B------:R-:W-:Y:S05]  /*5c10*/  @!P3 BRA `(.L_x_4576) ;  /* 0x000000000018b947 */ /* 0x000fea0003800000 */
[----:B------:R-:W-:Y:S01]  /*5c20*/  FMUL.FTZ R183, R182, UR16 ;  /* 0x00000010b6b77c20 */ /* 0x000fe20008410000 */
[----:B-----5:R-:W-:-:S03]  /*5c30*/  SHF.L.U32 R191, R173, 0x10, RZ ;  /* 0x00000010adbf7819 */ /* 0x020fc600000006ff */
[-C--:B------:R-:W-:Y:S02]  /*5c40*/  FMUL.FTZ R180, R70, R183.reuse ;  /* 0x000000b746b47220 */ /* 0x080fe40000410000 */
[----:B------:R-:W-:-:S03]  /*5c50*/  FFMA.FTZ R154, R191, R183, R154 ;  /* 0x000000b7bf9a7223 */ /* 0x000fc6000001009a */
[----:B------:R-:W-:-:S04]  /*5c60*/  F2FP.BF16.F32.PACK_AB R180, RZ, R180 ;  /* 0x000000b4ffb4723e */ /* 0x000fc800000010ff */
[----:B------:R-:W-:-:S07]  /*5c70*/  PRMT R177, R180, 0x7610, R177 ;  /* 0x00007610b4b17816 */ /* 0x000fce00000000b1 */
.L_x_4576:
        /* <DEDUP_REMOVED lines=8> */
.L_x_4577:
[----:B------:R-:W-:Y:S05]  /*5d00*/  @!P3 BRA `(.L_x_4578) ;  /* 0x000000000018b947 */ /* 0x000fea0003800000 */
[----:B------:R-:W-:Y:S01]  /*5d10*/  FMUL.FTZ R183, R189, UR16 ;  /* 0x00000010bdb77c20 */ /* 0x000fe20008410000 */
[----:B-----5:R-:W-:-:S03]  /*5d20*/  SHF.L.U32 R191, R174, 0x10, RZ ;  /* 0x00000010aebf7819 */ /* 0x020fc600000006ff */
[-C--:B------:R-:W-:Y:S02]  /*5d30*/  FMUL.FTZ R180, R72, R183.reuse ;  /* 0x000000b748b47220 */ /* 0x080fe40000410000 */
[----:B------:R-:W-:-:S03]  /*5d40*/  FFMA.FTZ R148, R191, R183, R148 ;  /* 0x000000b7bf947223 */ /* 0x000fc60000010094 */
[----:B------:R-:W-:-:S04]  /*5d50*/  F2FP.BF16.F32.PACK_AB R180, RZ, R180 ;  /* 0x000000b4ffb4723e */ /* 0x000fc800000010ff */
[----:B------:R-:W-:-:S07]  /*5d60*/  PRMT R178, R180, 0x7610, R178 ;  /* 0x00007610b4b27816 */ /* 0x000fce00000000b2 */
.L_x_4578:
        /* <DEDUP_REMOVED lines=8> */
.L_x_4579:
[----:B------:R-:W-:Y:S05]  /*5df0*/  @!P3 BRA `(.L_x_4580) ;  /* 0x000000000018b947 */ /* 0x000fea0003800000 */
[----:B------:R-:W-:Y:S01]  /*5e00*/  FMUL.FTZ R183, R186, UR16 ;  /* 0x00000010bab77c20 */ /* 0x000fe20008410000 */
[----:B-----5:R-:W-:-:S03]  /*5e10*/  SHF.L.U32 R191, R175, 0x10, RZ ;  /* 0x00000010afbf7819 */ /* 0x020fc600000006ff */
[-C--:B------:R-:W-:Y:S02]  /*5e20*/  FMUL.FTZ R180, R74, R183.reuse ;  /* 0x000000b74ab47220 */ /* 0x080fe40000410000 */
[----:B------:R-:W-:-:S03]  /*5e30*/  FFMA.FTZ R150, R191, R183, R150 ;  /* 0x000000b7bf967223 */ /* 0x000fc60000010096 */
[----:B------:R-:W-:-:S04]  /*5e40*/  F2FP.BF16.F32.PACK_AB R180, RZ, R180 ;  /* 0x000000b4ffb4723e */ /* 0x000fc800000010ff */
[----:B------:R-:W-:-:S07]  /*5e50*/  PRMT R179, R180, 0x7610, R179 ;  /* 0x00007610b4b37816 */ /* 0x000fce00000000b3 */
.L_x_4580:
[----:B------:R-:W-:Y:S02]  /*5e60*/  MOV R180, R187 ;  /* 0x000000bb00b47202 */ /* 0x000fe40000000f00 */
[----:B------:R-:W-:Y:S02]  /*5e70*/  MOV R184, R189 ;  /* 0x000000bd00b87202 */ /* 0x000fe40000000f00 */
        /* <DEDUP_REMOVED lines=11> */
.L_x_4573:
        /* <DEDUP_REMOVED lines=12> */
.L_x_4581:
        /* <DEDUP_REMOVED lines=13> */
.L_x_4582:
        /* <DEDUP_REMOVED lines=12> */
.L_x_4583:
        /* <DEDUP_REMOVED lines=13> */
.L_x_4584:
        /* <DEDUP_REMOVED lines=12> */
.L_x_4585:
        /* <DEDUP_REMOVED lines=13> */
.L_x_4586:
        /* <DEDUP_REMOVED lines=12> */
.L_x_4587:
[----:B------:R-:W-:Y:S05]  /*64a0*/  @!P3 BRA `(.L_x_4565) ;  /* 0x000000000030b947 */ /* 0x000fea0003800000 */
[----:B------:R-:W-:Y:S01]  /*64b0*/  FFMA.FTZ R192, R218, R193, R192 ;  /* 0x000000c1dac07223 */ /* 0x000fe200000100c0 */
[----:B------:R-:W-:-:S03]  /*64c0*/  ISETP.GT.AND P0, PT, R219, RZ, PT ;  /* 0x000000ffdb00720c */ /* 0x000fc60003f04270 */
[----:B0-----:R-:W-:-:S04]  /*64d0*/  FADD.FTZ R189, R217, -R192 ;  /* 0x800000c0d9bd7221 */ /* 0x001fc80000010000 */
        /* <DEDUP_REMOVED lines=9> */
.L_x_4565:
[----:B------:R-:W1:Y:S01]  /*6570*/  @P1 LDC.64 R192, c[0x0][0x478] ;  /* 0x00011e00ffc01b82 */ /* 0x000e620000000a00 */
[----:B------:R-:W-:Y:S01]  /*6580*/  @P1 IADD3 R195, PT, PT, R195, 0x100, RZ ;  /* 0x00000100c3c31810 */ /* 0x000fe20007ffe0ff */
[----:B------:R-:W-:-:S06]  /*6590*/  UPLOP3.LUT UP1, UPT, UPT, UPT, UP1, 0x40, 0x4 ;  /* 0x000000000004789c */ /* 0x000fcc0003f2e810 */
[----:B0-----:R-:W0:Y:S08]  /*65a0*/  @P3 LDC.64 R188, c[0x0][0x468] ;  /* 0x00011a00ffbc3b82 */ /* 0x001e300000000a00 */
[----:B------:R-:W2:Y:S01]  /*65b0*/  LDC.64 R190, c[0x0][0x380] ;  /* 0x0000e000ffbe7b82 */ /* 0x000ea20000000a00 */
[----:B-1----:R-:W-:-:S05]  /*65c0*/  @P1 IMAD.WIDE.U32 R192, R195, 0x20, R192 ;  /* 0x00000020c3c01825 */ /* 0x002fca00078e00c0 */
[----:B------:R1:W-:Y:S01]  /*65d0*/  @P1 STG.E.128 desc[UR12][R192.64], R180 ;  /* 0x000000b4c0001986 */ /* 0x0003e2000c101d0c */
[----:B0-----:R-:W-:-:S03]  /*65e0*/  @P3 IMAD.WIDE.U32 R188, R223, 0x10, R188 ;  /* 0x00000010dfbc3825 */ /* 0x001fc600078e00bc */
[----:B------:R1:W-:Y:S04]  /*65f0*/  @P1 STG.E.128 desc[UR12][R192.64+0x10], R184 ;  /* 0x000010b8c0001986 */ /* 0x0003e8000c101d0c */
[----:B------:R1:W-:Y:S01]  /*6600*/  @P3 STG.E.128 desc[UR12][R188.64], R176 ;  /* 0x000000b0bc003986 */ /* 0x0003e2000c101d0c */
[----:B--2---:R-:W-:-:S04]  /*6610*/  IADD3 R2, PT, PT, R2, R190, RZ ;  /* 0x000000be02027210 */ /* 0x004fc80007ffe0ff */
[----:B------:R-:W-:-:S13]  /*6620*/  ISETP.GE.AND P0, PT, R2, R191, PT ;  /* 0x000000bf0200720c */ /* 0x000fda0003f06270 */
[----:B-1----:R-:W-:Y:S05]  /*6630*/  @!P0 BRA `(.L_x_4588) ;  /* 0xffffff9c00808947 */ /* 0x002fea000383ffff */
.L_x_4485:
        /* <DEDUP_REMOVED lines=29> */
.L_x_4589:
        /* <DEDUP_REMOVED lines=15> */
.L_x_10741:


//--------------------- .text._ZN10layer_norm13ln_bwd_kernelINS_13Kernel_traitsIf13__nv_bfloat16fS2_fjLj3072ELj1ELj1ELj4ELj16ENS_18Kernel_traits_baseILj3072EfS2_fS2_fjLj128EEEEELb1ELb0ELb0ELb0EEEvNS_9BwdParamsE --------------------------
	.section	.text._ZN10layer_norm13ln_bwd_kernelINS_13Kernel_traitsIf13__nv_bfloat16fS2_fjLj3072ELj1ELj1ELj4ELj16ENS_18Kernel_traits_baseILj3072EfS2_fS2_fjLj128EEEEELb1ELb0ELb0ELb0EEEvNS_9BwdParamsE,"ax",@progbits
	.align	128
        .global         _ZN10layer_norm13ln_bwd_kernelINS_13Kernel_traitsIf13__nv_bfloat16fS2_fjLj3072ELj1ELj1ELj4ELj16ENS_18Kernel_traits_baseILj3072EfS2_fS2_fjLj128EEEEELb1ELb0ELb0ELb0EEEvNS_9BwdParamsE
        .type           _ZN10layer_norm13ln_bwd_kernelINS_13Kernel_traitsIf13__nv_bfloat16fS2_fjLj3072ELj1ELj1ELj4ELj16ENS_18Kernel_traits_baseILj3072EfS2_fS2_fjLj128EEEEELb1ELb0ELb0ELb0EEEvNS_9BwdParamsE,@function
        .size           _ZN10layer_norm13ln_bwd_kernelINS_13Kernel_traitsIf13__nv_bfloat16fS2_fjLj3072ELj1ELj1ELj4ELj16ENS_18Kernel_traits_baseILj3072EfS2_fS2_fjLj128EEEEELb1ELb0ELb0ELb0EEEvNS_9BwdParamsE,(.L_x_10742 - _ZN10layer_norm13ln_bwd_kernelINS_13Kernel_traitsIf13__nv_bfloat16fS2_fjLj3072ELj1ELj1ELj4ELj16ENS_18Kernel_traits_baseILj3072EfS2_fS2_fjLj128EEEEELb1ELb0ELb0ELb0EEEvNS_9BwdParamsE)
        .other          _ZN10layer_norm13ln_bwd_kernelINS_13Kernel_traitsIf13__nv_bfloat16fS2_fjLj3072ELj1ELj1ELj4ELj16ENS_18Kernel_traits_baseILj3072EfS2_fS2_fjLj128EEEEELb1ELb0ELb0ELb0EEEvNS_9BwdParamsE,@"STO_CUDA_ENTRY STV_DEFAULT"
_ZN10layer_norm13ln_bwd_kernelINS_13Kernel_traitsIf13__nv_bfloat16fS2_fjLj3072ELj1ELj1ELj4ELj16ENS_18Kernel_traits_baseILj3072EfS2_fS2_fjLj128EEEEELb1ELb0ELb0ELb0EEEvNS_9BwdParamsE:
.text._ZN10layer_norm13ln_bwd_kernelINS_13Kernel_traitsIf13__nv_bfloat16fS2_fjLj3072ELj1ELj1ELj4ELj16ENS_18Kernel_traits_baseILj3072EfS2_fS2_fjLj128EEEEELb1ELb0ELb0ELb0EEEvNS_9BwdParamsE:
        /* <DEDUP_REMOVED lines=91> */
.L_x_4622:
[----:B------:R-:W1:Y:S01]  /*05b0*/  @UP0 LDCU.64 UR4, c[0x0][0x3e0] ;  /* 0x00007c00ff0407ac */ /* 0x000e620008000a00 */
[----:B------:R-:W-:Y:S01]  /*05c0*/  PLOP3.LUT P0, PT, PT, PT, UP0, 0x80, 0x8 ;  /* 0x000000000008781c */ /* 0x000fe20003f0f008 */
[----:B0-----:R-:W-:-:S06]  /*05d0*/  UIMAD.WIDE UR12, UR7, 0x4, UR8 ;  /* 0x00000004070c78a5 */ /* 0x001fcc000f8e0208 */
[----:B--234-:R-:W-:Y:S02]  /*05e0*/  MOV R108, UR12 ;  /* 0x0000000c006c7c02 */ /* 0x01cfe40008000f00 */
[----:B------:R-:W-:-:S05]  /*05f0*/  MOV R109, UR13 ;  /* 0x0000000d006d7c02 */ /* 0x000fca0008000f00 */
[----:B------:R0:W3:Y:S01]  /*0600*/  LDG.E R108, desc[UR14][R108.64] ;  /* 0x0000000e6c6c7981 */ /* 0x0000e2000c1e1900 */
        /* <DEDUP_REMOVED lines=8> */
[----:B------:R-:W1:Y:S01]  /*0690*/  S2R R0, SR_TID.X ;  /* 0x0000000000007919 */ /* 0x000e620000002100 */
[----:B------:R-:W-:Y:S01]  /*06a0*/  UIMAD UR4, UR7, UR6, URZ ;  /* 0x00000006070472a4 */ /* 0x000fe2000f8e02ff */
        /* <DEDUP_REMOVED lines=11> */
[----:B-1----:R-:W-:-:S04]  /*0760*/  LEA.HI.SX32 R126, R109, R0, 0x1d ;  /* 0x000000006d7e7211 */ /* 0x002fc800078feaff */
[----:B------:R-:W-:Y:S02]  /*0770*/  MOV R173, R126 ;  /* 0x0000007e00ad7202 */ /* 0x000fe40000000f00 */
[----:B---3--:R-:W-:Y:S02]  /*0780*/  FSEL R114, R108, RZ, !P4 ;  /* 0x000000ff6c727208 */ /* 0x008fe40006000000 */
[----:B----4-:R-:W-:Y:S02]  /*0790*/  @P0 R2UR UR13, R112 ;  /* 0x00000000700d02ca */ /* 0x010fe400000e0000 */
[----:B------:R-:W-:Y:S02]  /*07a0*/  R2UR UR4, R114 ;  /* 0x00000000720472ca */ /* 0x000fe400000e0000 */
[----:B------:R-:W-:-:S09]  /*07b0*/  R2UR UR23, R110 ;  /* 0x000000006e1772ca */ /* 0x000fd200000e0000 */
        /* <DEDUP_REMOVED lines=14> */
[----:B------:R-:W0:Y:S02]  /*08a0*/  @P0 LDC.64 R160, c[0x0][0x438] ;  /* 0x00010e00ffa00b82 */ /* 0x000e240000000a00 */
[----:B0-----:R-:W-:-:S05]  /*08b0*/  @P0 IMAD.WIDE.U32 R160, R126, 0x20, R160 ;  /* 0x000000207ea00825 */ /* 0x001fca00078e00a0 */
[----:B------:R-:W5:Y:S04]  /*08c0*/  @P0 LDG.E.128 R16, desc[UR14][R160.64] ;  /* 0x0000000ea0100981 */ /* 0x000f68000c1e1d00 */
[----:B------:R0:W5:Y:S01]  /*08d0*/  @P0 LDG.E.128 R12, desc[UR14][R160.64+0x10] ;  /* 0x0000100ea00c0981 */ /* 0x000162000c1e1d00 */
[----:B------:R-:W-:Y:S01]  /*08e0*/  IADD3 R173, PT, PT, R126, 0x80, RZ ;  /* 0x000000807ead7810 */ /* 0x000fe20007ffe0ff */
[----:B---3--:R-:W-:Y:S01]  /*08f0*/  FADD.FTZ R3, R108, -UR4 ;  /* 0x800000046c037e21 */ /* 0x008fe20008010000 */
[----:B------:R-:W-:Y:S01]  /*0900*/  FADD.FTZ R159, R109, -UR4 ;  /* 0x800000046d9f7e21 */ /* 0x000fe20008010000 */
[C---:B----4-:R-:W-:Y:S02]  /*0910*/  PRMT R108, R112.reuse, 0x7632, R108 ;  /* 0x00007632706c7816 */ /* 0x050fe4000000006c */
[----:B------:R-:W-:Y:S01]  /*0920*/  SHF.L.U32 R109, R112, 0x10, RZ ;  /* 0x00000010706d7819 */ /* 0x000fe200000006ff */
[----:B0-----:R-:W-:Y:S01]  /*0930*/  FMUL.FTZ R160, R159, UR23 ;  /* 0x000000179fa07c20 */ /* 0x001fe20008410000 */
[----:B------:R-:W-:Y:S01]  /*0940*/  SHF.L.U32 R108, R108, 0x10, RZ ;  /* 0x000000106c6c7819 */ /* 0x000fe200000006ff */
[----:B------:R-:W-:-:S02]  /*0950*/  FMUL.FTZ R3, R3, UR23 ;  /* 0x0000001703037c20 */ /* 0x000fc40008410000 */
[-C--:B-----5:R-:W-:Y:S01]  /*0960*/  FMUL.FTZ R164, R88, R109.reuse ;  /* 0x0000006d58a47220 */ /* 0x0a0fe20000410000 */
[----:B------:R-:W-:Y:S01]  /*0970*/  FADD.FTZ R110, R110, -UR4 ;  /* 0x800000046e6e7e21 */ /* 0x000fe20008010000 */
[----:B------:R-:W-:Y:S01]  /*0980*/  FADD.FTZ R162, R111, -UR4 ;  /* 0x800000046fa27e21 */ /* 0x000fe20008010000 */
[----:B------:R-:W-:Y:S01]  /*0990*/  PRMT R111, R113, 0x7632, R111 ;  /* 0x00007632716f7816 */ /* 0x000fe2000000006f */
[-C--:B------:R-:W-:Y:S01]  /*09a0*/  FFMA.FTZ R65, R160, R108.reuse, R65 ;  /* 0x0000006ca0417223 */ /* 0x080fe20000010041 */
[----:B------:R-:W-:Y:S01]  /*09b0*/  FADD.FTZ R41, R41, R108 ;  /* 0x0000006c29297221 */ /* 0x000fe20000010000 */
[----:B------:R-:W-:Y:S01]  /*09c0*/  FMUL.FTZ R165, R89, R108 ;  /* 0x0000006c59a57220 */ /* 0x000fe20000410000 */
[----:B------:R-:W-:Y:S01]  /*09d0*/  SHF.L.U32 R113, R113, 0x10, RZ ;  /* 0x0000001071717819 */ /* 0x000fe200000006ff */
[----:B------:R-:W-:Y:S01]  /*09e0*/  FADD.FTZ R40, R40, R109 ;  /* 0x0000006d28287221 */ /* 0x000fe20000010000 */
[C---:B------:R-:W-:Y:S01]  /*09f0*/  FFMA.FTZ R64, R3.reuse, R109, R64 ;  /* 0x0000006d03407223 */ /* 0x040fe20000010040 */
[----:B------:R-:W-:Y:S01]  /*0a00*/  FADD.FTZ R108, RZ, R164 ;  /* 0x000000a4ff6c7221 */ /* 0x000fe20000010000 */
[----:B------:R-:W-:Y:S01]  /*0a10*/  FFMA.FTZ R109, R3, R164, RZ ;  /* 0x000000a4036d7223 */ /* 0x000fe200000100ff */
[----:B------:R-:W-:Y:S01]  /*0a20*/  FMUL.FTZ R159, R110, UR23 ;  /* 0x000000176e9f7c20 */ /* 0x000fe20008410000 */
[----:B------:R-:W-:Y:S01]  /*0a30*/  SHF.L.U32 R110, R111, 0x10, RZ ;  /* 0x000000106f6e7819 */ /* 0x000fe200000006ff */
[----:B------:R-:W-:Y:S01]  /*0a40*/  FMUL.FTZ R162, R162, UR23 ;  /* 0x00000017a2a27c20 */ /* 0x000fe20008410000 */
[----:B------:R-:W-:Y:S01]  /*0a50*/  FADD.FTZ R111, R108, R165 ;  /* 0x000000a56c6f7221 */ /* 0x000fe20000010000 */
[----:B------:R-:W-:Y:S01]  /*0a60*/  FMUL.FTZ R166, R90, R113 ;  /* 0x000000715aa67220 */ /* 0x000fe20000410000 */
[----:B------:R-:W-:Y:S01]  /*0a70*/  FFMA.FTZ R108, R160, R165, R109 ;  /* 0x000000a5a06c7223 */ /* 0x000fe2000001006d */
[----:B------:R-:W-:Y:S01]  /*0a80*/  PRMT R112, R114, 0x7632, R112 ;  /* 0x0000763272707816 */ /* 0x000fe20000000070 */
[-C--:B------:R-:W-:Y:S01]  /*0a90*/  FFMA.FTZ R67, R162, R110.reuse, R67 ;  /* 0x0000006ea2437223 */ /* 0x080fe20000010043 */
[----:B------:R-:W-:Y:S01]  /*0aa0*/  SHF.L.U32 R163, R114, 0x10, RZ ;  /* 0x0000001072a37819 */ /* 0x000fe200000006ff */
[----:B------:R-:W-:Y:S01]  /*0ab0*/  FADD.FTZ R43, R43, R110 ;  /* 0x0000006e2b2b7221 */ /* 0x000fe20000010000 */
[----:B------:R-:W-:Y:S01]  /*0ac0*/  FMUL.FTZ R167, R91, R110 ;  /* 0x0000006e5ba77220 */ /* 0x000fe20000410000 */
[----:B------:R-:W-:Y:S01]  /*0ad0*/  FADD.FTZ R116, R116, -UR4 ;  /* 0x8000000474747e21 */ /* 0x000fe20008010000 */
[----:B------:R-:W-:Y:S01]  /*0ae0*/  FADD.FTZ R110, R111, R166 ;  /* 0x000000a66f6e7221 */ /* 0x000fe20000010000 */
[----:B------:R-:W-:Y:S01]  /*0af0*/  FFMA.FTZ R109, R159, R166, R108 ;  /* 0x000000a69f6d7223 */ /* 0x000fe2000001006c */
[----:B------:R-:W-:Y:S01]  /*0b00*/  SHF.L.U32 R112, R112, 0x10, RZ ;  /* 0x0000001070707819 */ /* 0x000fe200000006ff */
[----:B------:R-:W-:Y:S01]  /*0b10*/  FADD.FTZ R117, R117, -UR4 ;  /* 0x8000000475757e21 */ /* 0x000fe20008010000 */
[----:B------:R-:W-:Y:S01]  /*0b20*/  FMUL.FTZ R161, R116, UR23 ;  /* 0x0000001774a17c20 */ /* 0x000fe20008410000 */
[----:B------:R-:W-:Y:S01]  /*0b30*/  FMUL.FTZ R168, R84, R163 ;  /* 0x000000a354a87220 */ /* 0x000fe20000410000 */
[----:B------:R-:W-:Y:S01]  /*0b40*/  FADD.FTZ R111, R110, R167 ;  /* 0x000000a76e6f7221 */ /* 0x000fe20000010000 */
[----:B------:R-:W-:Y:S01]  /*0b50*/  FFMA.FTZ R108, R162, R167, R109 ;  /* 0x000000a7a26c7223 */ /* 0x000fe2000001006d */
[C---:B------:R-:W-:Y:S01]  /*0b60*/  PRMT R114, R115.reuse, 0x7632, R114 ;  /* 0x0000763273727816 */ /* 0x040fe20000000072 */
[----:B------:R-:W-:Y:S01]  /*0b70*/  FADD.FTZ R118, R118, -UR4 ;  /* 0x8000000476767e21 */ /* 0x000fe20008010000 */
[----:B------:R-:W-:Y:S01]  /*0b80*/  SHF.L.U32 R115, R115, 0x10, RZ ;  /* 0x0000001073737819 */ /* 0x000fe200000006ff */
[----:B------:R-:W-:Y:S01]  /*0b90*/  FMUL.FTZ R170, R117, UR23 ;  /* 0x0000001775aa7c20 */ /* 0x000fe20008410000 */
[----:B------:R-:W-:Y:S01]  /*0ba0*/  FMUL.FTZ R169, R85, R112 ;  /* 0x0000007055a97220 */ /* 0x000fe20000410000 */
[----:B------:R-:W-:Y:S01]  /*0bb0*/  FADD.FTZ R110, R111, R168 ;  /* 0x000000a86f6e7221 */ /* 0x000fe20000010000 */
[C---:B------:R-:W-:Y:S01]  /*0bc0*/  FFMA.FTZ R109, R161.reuse, R168, R108 ;  /* 0x000000a8a16d7223 */ /* 0x040fe2000001006c */
        /* <DEDUP_REMOVED lines=22> */
.L_x_4592:
[----:B------:R-:W-:Y:S05]  /*0d30*/  BSYNC.RECONVERGENT B0 ;  /* 0x0000000000007941 */ /* 0x000fea0003800200 */
.L_x_4591:
        /* <DEDUP_REMOVED lines=21> */
[----:B------:R-:W-:Y:S01]  /*0e90*/  FADD.FTZ R131, R111, -UR4 ;  /* 0x800000046f837e21 */ /* 0x000fe20008010000 */
[----:B----4-:R-:W-:Y:S01]  /*0ea0*/  FADD.FTZ R116, R116, -UR4 ;  /* 0x8000000474747e21 */ /* 0x010fe20008010000 */
[----:B------:R-:W-:Y:S01]  /*0eb0*/  FADD.FTZ R108, R108, -UR4 ;  /* 0x800000046c6c7e21 */ /* 0x000fe20008010000 */
[----:B0-----:R-:W-:Y:S01]  /*0ec0*/  FMUL.FTZ R128, R130, UR23 ;  /* 0x0000001782807c20 */ /* 0x001fe20008410000 */
[----:B------:R-:W-:-:S02]  /*0ed0*/  PRMT R109, R112, 0x7632, R109 ;  /* 0x00007632706d7816 */ /* 0x000fc4000000006d */
[----:B------:R-:W-:Y:S01]  /*0ee0*/  SHF.L.U32 R111, R112, 0x10, RZ ;  /* 0x00000010706f7819 */ /* 0x000fe200000006ff */
[----:B------:R-:W-:Y:S01]  /*0ef0*/  FMUL.FTZ R129, R110, UR23 ;  /* 0x000000176e817c20 */ /* 0x000fe20008410000 */
[----:B------:R-:W-:Y:S01]  /*0f00*/  SHF.L.U32 R135, R114, 0x10, RZ ;  /* 0x0000001072877819 */ /* 0x000fe200000006ff */
[----:B------:R-:W-:Y:S01]  /*0f10*/  FMUL.FTZ R130, R131, UR23 ;  /* 0x0000001783827c20 */ /* 0x000fe20008410000 */
[----:B------:R-:W-:Y:S01]  /*0f20*/  SHF.L.U32 R110, R109, 0x10, RZ ;  /* 0x000000106d6e7819 */ /* 0x000fe200000006ff */
[----:B------:R-:W-:Y:S01]  /*0f30*/  FMUL.FTZ R131, R116, UR23 ;  /* 0x0000001774837c20 */ /* 0x000fe20008410000 */
[----:B-----5:R-:W-:Y:S01]  /*0f40*/  FMUL.FTZ R132, R80, R111 ;  /* 0x0000006f50847220 */ /* 0x020fe20000410000 */
[----:B------:R-:W-:Y:S01]  /*0f50*/  FMUL.FTZ R127, R108, UR23 ;  /* 0x000000176c7f7c20 */ /* 0x000fe20008410000 */
[----:B------:R-:W-:Y:S01]  /*0f60*/  PRMT R112, R113, 0x7632, R112 ;  /* 0x0000763271707816 */ /* 0x000fe20000000070 */
[----:B------:R-:W-:Y:S01]  /*0f70*/  FADD.FTZ R28, R28, R135 ;  /* 0x000000871c1c7221 */ /* 0x000fe20000010000 */
[-C--:B------:R-:W-:Y:S01]  /*0f80*/  FFMA.FTZ R52, R131, R135.reuse, R52 ;  /* 0x0000008783347223 */ /* 0x080fe20000010034 */
[----:B------:R-:W-:Y:S01]  /*0f90*/  FMUL.FTZ R136, R76, R135 ;  /* 0x000000874c887220 */ /* 0x000fe20000410000 */
[----:B------:R-:W-:Y:S01]  /*0fa0*/  SHF.L.U32 R113, R113, 0x10, RZ ;  /* 0x0000001071717819 */ /* 0x000fe200000006ff */
[----:B------:R-:W-:Y:S01]  /*0fb0*/  FADD.FTZ R108, R175, R132 ;  /* 0x00000084af6c7221 */ /* 0x000fe20000010000 */
[----:B------:R-:W-:Y:S01]  /*0fc0*/  FMUL.FTZ R135, R81, R110 ;  /* 0x0000006e51877220 */ /* 0x000fe20000410000 */
[C---:B------:R-:W-:Y:S01]  /*0fd0*/  FFMA.FTZ R109, R127.reuse, R132, R176 ;  /* 0x000000847f6d7223 */ /* 0x040fe200000100b0 */
[----:B------:R-:W-:Y:S01]  /*0fe0*/  FADD.FTZ R32, R32, R111 ;  /* 0x0000006f20207221 */ /* 0x000fe20000010000 */
[----:B------:R-:W-:Y:S01]  /*0ff0*/  FFMA.FTZ R56, R127, R111, R56 ;  /* 0x0000006f7f387223 */ /* 0x000fe20000010038 */
[----:B------:R-:W-:Y:S01]  /*1000*/  PRMT R137, R115, 0x7632, R137 ;  /* 0x0000763273897816 */ /* 0x000fe20000000089 */
[----:B------:R-:W-:Y:S01]  /*1010*/  FADD.FTZ R111, R108, R135 ;  /* 0x000000876c6f7221 */ /* 0x000fe20000010000 */
[----:B------:R-:W-:Y:S01]  /*1020*/  SHF.L.U32 R112, R112, 0x10, RZ ;  /* 0x0000001070707819 */ /* 0x000fe200000006ff */
        /* <DEDUP_REMOVED lines=9> */
[----:B------:R-:W-:Y:S01]  /*10c0*/  SHF.L.U32 R114, R133, 0x10, RZ ;  /* 0x0000001085727819 */ /* 0x000fe200000006ff */
        /* <DEDUP_REMOVED lines=30> */
.L_x_4594:
[----:B------:R-:W-:Y:S05]  /*12b0*/  BSYNC.RECONVERGENT B0 ;  /* 0x0000000000007941 */ /* 0x000fea0003800200 */
.L_x_4593:
        /* <DEDUP_REMOVED lines=18> */
[----:B---3--:R-:W-:Y:S01]  /*13e0*/  FADD.FTZ R146, R109, -UR4 ;  /* 0x800000046d927e21 */ /* 0x008fe20008010000 */
[----:B------:R-:W-:Y:S01]  /*13f0*/  FADD.FTZ R110, R110, -UR4 ;  /* 0x800000046e6e7e21 */ /* 0x000fe20008010000 */
[----:B------:R-:W-:Y:S01]  /*1400*/  FADD.FTZ R147, R111, -UR4 ;  /* 0x800000046f937e21 */ /* 0x000fe20008010000 */
[----:B------:R-:W-:Y:S02]  /*1410*/  FADD.FTZ R108, R108, -UR4 ;  /* 0x800000046c6c7e21 */ /* 0x000fe40008010000 */
[----:B0-----:R-:W-:Y:S01]  /*1420*/  FMUL.FTZ R145, R110, UR23 ;  /* 0x000000176e917c20 */ /* 0x001fe20008410000 */
[----:B----4-:R-:W-:-:S02]  /*1430*/  PRMT R109, R112, 0x7632, R109 ;  /* 0x00007632706d7816 */ /* 0x010fc4000000006d */
[----:B------:R-:W-:Y:S02]  /*1440*/  SHF.L.U32 R111, R112, 0x10, RZ ;  /* 0x00000010706f7819 */ /* 0x000fe400000006ff */
[----:B------:R-:W-:Y:S02]  /*1450*/  PRMT R149, R114, 0x7632, R149 ;  /* 0x0000763272957816 */ /* 0x000fe40000000095 */
[----:B------:R-:W-:Y:S01]  /*1460*/  SHF.L.U32 R110, R109, 0x10, RZ ;  /* 0x000000106d6e7819 */ /* 0x000fe200000006ff */
[-C--:B-----5:R-:W-:Y:S01]  /*1470*/  FMUL.FTZ R148, R72, R111.reuse ;  /* 0x0000006f48947220 */ /* 0x0a0fe20000410000 */
[----:B------:R-:W-:Y:S01]  /*1480*/  FMUL.FTZ R143, R108, UR23 ;  /* 0x000000176c8f7c20 */ /* 0x000fe20008410000 */
[----:B------:R-:W-:Y:S02]  /*1490*/  SHF.L.U32 R151, R114, 0x10, RZ ;  /* 0x0000001072977819 */ /* 0x000fe400000006ff */
[----:B------:R-:W-:Y:S01]  /*14a0*/  PRMT R112, R113, 0x7632, R112 ;  /* 0x0000763271707816 */ /* 0x000fe20000000070 */
[----:B------:R-:W-:Y:S01]  /*14b0*/  FADD.FTZ R108, R175, R148 ;  /* 0x00000094af6c7221 */ /* 0x000fe20000010000 */
[----:B------:R-:W-:Y:S01]  /*14c0*/  SHF.L.U32 R114, R149, 0x10, RZ ;  /* 0x0000001095727819 */ /* 0x000fe200000006ff */
[----:B------:R-:W-:Y:S01]  /*14d0*/  FMUL.FTZ R149, R73, R110 ;  /* 0x0000006e49957220 */ /* 0x000fe20000410000 */
[----:B------:R-:W-:Y:S01]  /*14e0*/  SHF.L.U32 R113, R113, 0x10, RZ ;  /* 0x0000001071717819 */ /* 0x000fe200000006ff */
[----:B------:R-:W-:Y:S01]  /*14f0*/  FMUL.FTZ R144, R146, UR23 ;  /* 0x0000001792907c20 */ /* 0x000fe20008410000 */
[C---:B------:R-:W-:Y:S01]  /*1500*/  FFMA.FTZ R109, R143.reuse, R148, R176 ;  /* 0x000000948f6d7223 */ /* 0x040fe200000100b0 */
[----:B------:R-:W-:Y:S01]  /*1510*/  FADD.FTZ R116, R116, -UR4 ;  /* 0x8000000474747e21 */ /* 0x000fe20008010000 */
[----:B------:R-:W-:Y:S01]  /*1520*/  FADD.FTZ R24, R24, R111 ;  /* 0x0000006f18187221 */ /* 0x000fe20000010000 */
[----:B------:R-:W-:Y:S01]  /*1530*/  FFMA.FTZ R48, R143, R111, R48 ;  /* 0x0000006f8f307223 */ /* 0x000fe20000010030 */
[----:B------:R-:W-:Y:S01]  /*1540*/  PRMT R153, R115, 0x7632, R153 ;  /* 0x0000763273997816 */ /* 0x000fe20000000099 */
[----:B------:R-:W-:Y:S01]  /*1550*/  FADD.FTZ R111, R108, R149 ;  /* 0x000000956c6f7221 */ /* 0x000fe20000010000 */
[----:B------:R-:W-:Y:S01]  /*1560*/  SHF.L.U32 R112, R112, 0x10, RZ ;  /* 0x0000001070707819 */ /* 0x000fe200000006ff */
[----:B------:R-:W-:Y:S01]  /*1570*/  FMUL.FTZ R150, R74, R113 ;  /* 0x000000714a967220 */ /* 0x000fe20000410000 */
[----:B------:R-:W-:Y:S01]  /*1580*/  FFMA.FTZ R108, R144, R149, R109 ;  /* 0x00000095906c7223 */ /* 0x000fe2000001006d */
[----:B------:R-:W-:Y:S01]  /*1590*/  FMUL.FTZ R146, R147, UR23 ;  /* 0x0000001793927c20 */ /* 0x000fe20008410000 */
        /* <DEDUP_REMOVED lines=8> */
[----:B------:R-:W-:Y:S01]  /*1620*/  FMUL.FTZ R152, R68, R151 ;  /* 0x0000009744987220 */ /* 0x000fe20000410000 */
[----:B------:R-:W-:Y:S01]  /*1630*/  FADD.FTZ R111, R110, R153 ;  /* 0x000000996e6f7221 */ /* 0x000fe20000010000 */
[----:B------:R-:W-:Y:S01]  /*1640*/  FFMA.FTZ R108, R146, R153, R109 ;  /* 0x00000099926c7223 */ /* 0x000fe2000001006d */
[----:B------:R-:W-:Y:S01]  /*1650*/  SHF.L.U32 R115, R115, 0x10, RZ ;  /* 0x0000001073737819 */ /* 0x000fe200000006ff */
[----:B------:R-:W-:Y:S01]  /*1660*/  FADD.FTZ R118, R118, -UR4 ;  /* 0x8000000476767e21 */ /* 0x000fe20008010000 */
[----:B------:R-:W-:Y:S01]  /*1670*/  FMUL.FTZ R154, R117, UR23 ;  /* 0x00000017759a7c20 */ /* 0x000fe20008410000 */
[----:B------:R-:W-:Y:S01]  /*1680*/  FMUL.FTZ R155, R69, R114 ;  /* 0x00000072459b7220 */ /* 0x000fe20000410000 */
[----:B------:R-:W-:Y:S01]  /*1690*/  FADD.FTZ R110, R111, R152 ;  /* 0x000000986f6e7221 */ /* 0x000fe20000010000 */
[C---:B------:R-:W-:Y:S01]  /*16a0*/  FFMA.FTZ R109, R147.reuse, R152, R108 ;  /* 0x00000098936d7223 */ /* 0x040fe2000001006c */
        /* <DEDUP_REMOVED lines=23> */
.L_x_4596:
[----:B------:R-:W-:Y:S05]  /*1820*/  BSYNC.RECONVERGENT B0 ;  /* 0x0000000000007941 */ /* 0x000fea0003800200 */
.L_x_4595:
        /* <DEDUP_REMOVED lines=31> */
.L_x_4598:
[----:B------:R-:W-:Y:S05]  /*1a20*/  BSYNC.RECONVERGENT B0 ;  /* 0x0000000000007941 */ /* 0x000fea0003800200 */
.L_x_4597:
        /* <DEDUP_REMOVED lines=34> */
[----:B------:R-:W-:Y:S01]  /*1c50*/  LOP3.LUT P5, RZ, R121, 0xff0000, RZ, 0xc0, !PT ;  /* 0x00ff000079ff7812 */ /* 0x000fe200078ac0ff */
        /* <DEDUP_REMOVED lines=58> */
.L_x_4603:
[--C-:B------:R-:W-:Y:S01]  /*2000*/  FFMA.FTZ R101, R3, UR4, R112.reuse ;  /* 0x0000000403657c23 */ /* 0x100fe20008010070 */
[--C-:B------:R-:W-:Y:S01]  /*2010*/  FFMA.FTZ R100, R160, UR4, R112.reuse ;  /* 0x00000004a0647c23 */ /* 0x100fe20008010070 */
[----:B------:R-:W-:Y:S01]  /*2020*/  FFMA.FTZ R103, R159, UR4, R112 ;  /* 0x000000049f677c23 */ /* 0x000fe20008010070 */
[----:B------:R-:W-:Y:S01]  /*2030*/  LOP3.LUT P4, RZ, R120, 0xff00, RZ, 0xc0, !PT ;  /* 0x0000ff0078ff7812 */ /* 0x000fe2000788c0ff */
        /* <DEDUP_REMOVED lines=57> */
.L_x_4604:
        /* <DEDUP_REMOVED lines=8> */
.L_x_4602:
[----:B------:R-:W-:Y:S05]  /*2450*/  BSYNC.RECONVERGENT B1 ;  /* 0x0000000000017941 */ /* 0x000fea0003800200 */
.L_x_4601:
        /* <DEDUP_REMOVED lines=67> */
.L_x_4607:
[--C-:B0-----:R-:W-:Y:S01]  /*2890*/  FFMA.FTZ R111, R133, UR4, R112.reuse ;  /* 0x00000004856f7c23 */ /* 0x101fe20008010070 */
        /* <DEDUP_REMOVED lines=60> */
.L_x_4608:
        /* <DEDUP_REMOVED lines=8> */
.L_x_4606:
[----:B------:R-:W-:Y:S05]  /*2ce0*/  BSYNC.RECONVERGENT B1 ;  /* 0x0000000000017941 */ /* 0x000fea0003800200 */
.L_x_4605:
        /* <DEDUP_REMOVED lines=66> */
.L_x_4610:
[--C-:B0-2---:R-:W-:Y:S01]  /*3110*/  FFMA.FTZ R111, R151, UR4, R112.reuse ;  /* 0x00000004976f7c23 */ /* 0x105fe20008010070 */
        /* <DEDUP_REMOVED lines=60> */
.L_x_4611:
        /* <DEDUP_REMOVED lines=8> */
.L_x_4600:
        /* <DEDUP_REMOVED lines=8> */
[----:B------:R-:W-:Y:S01]  /*35e0*/  ISETP.GE.U32.AND P0, PT, R120, RZ, PT ;  /* 0x000000ff7800720c */ /* 0x000fe20003f06070 */
        /* <DEDUP_REMOVED lines=58> */
.L_x_4614:
        /* <DEDUP_REMOVED lines=61> */
.L_x_4615:
        /* <DEDUP_REMOVED lines=10> */
.L_x_4613:
[----:B------:R-:W-:Y:S05]  /*3e00*/  BSYNC.RECONVERGENT B1 ;  /* 0x0000000000017941 */ /* 0x000fea0003800200 */
.L_x_4612:
        /* <DEDUP_REMOVED lines=67> */
.L_x_4618:
        /* <DEDUP_REMOVED lines=61> */
.L_x_4619:
        /* <DEDUP_REMOVED lines=8> */
.L_x_4617:
[----:B------:R-:W-:Y:S05]  /*4690*/  BSYNC.RECONVERGENT B1 ;  /* 0x0000000000017941 */ /* 0x000fea0003800200 */
.L_x_4616:
        /* <DEDUP_REMOVED lines=66> */
.L_x_4620:
        /* <DEDUP_REMOVED lines=61> */
.L_x_4621:
[----:B------:R-:W0:Y:S08]  /*4e90*/  @P0 LDC.64 R112, c[0x0][0x478] ;  /* 0x00011e00ff700b82 */ /* 0x000e300000000a00 */
[----:B------:R-:W1:Y:S01]  /*4ea0*/  LDC.64 R114, c[0x0][0x468] ;  /* 0x00011a00ff727b82 */ /* 0x000e620000000a00 */
[----:B0-----:R-:W-:-:S05]  /*4eb0*/  @P0 IMAD.WIDE.U32 R112, R126, 0x20, R112 ;  /* 0x000000207e700825 */ /* 0x001fca00078e0070 */
[----:B------:R3:W-:Y:S01]  /*4ec0*/  @P0 STG.E.128 desc[UR14][R112.64], R100 ;  /* 0x0000006470000986 */ /* 0x0007e2000c101d0e */
[----:B-1----:R-:W-:-:S03]  /*4ed0*/  IMAD.WIDE.U32 R114, R126, 0x10, R114 ;  /* 0x000000107e727825 */ /* 0x002fc600078e0072 */
[----:B------:R3:W-:Y:S04]  /*4ee0*/  @P0 STG.E.128 desc[UR14][R112.64+0x10], R104 ;  /* 0x0000106870000986 */ /* 0x0007e8000c101d0e */
[----:B------:R3:W-:Y:S02]  /*4ef0*/  STG.E.128 desc[UR14][R114.64], R108 ;  /* 0x0000006c72007986 */ /* 0x0007e4000c101d0e */
.L_x_4609:
[----:B------:R-:W-:Y:S05]  /*4f00*/  BSYNC.RECONVERGENT B0 ;  /* 0x0000000000007941 */ /* 0x000fea0003800200 */
.L_x_4599:
[----:B------:R-:W-:Y:S02]  /*4f10*/  UIADD3 UR7, UPT, UPT, UR7, UR24, URZ ;  /* 0x0000001807077290 */ /* 0x000fe4000fffe0ff */
[----:B------:R-:W-:Y:S02]  /*4f20*/  UPLOP3.LUT UP2, UPT, UPT, UPT, UP2, 0x40, 0x4 ;  /* 0x000000000004789c */ /* 0x000fe40003f4e820 */
[----:B------:R-:W-:-:S09]  /*4f30*/  UISETP.GE.AND UP1, UPT, UR7, UR25, UPT ;  /* 0x000000190700728c */ /* 0x000fd2000bf26270 */
[----:B------:R-:W-:Y:S05]  /*4f40*/  BRA.U !UP1, `(.L_x_4622) ;  /* 0xffffffb509987547 */ /* 0x000fea000b83ffff */
.L_x_4590:
[----:B------:R-:W1:Y:S08]  /*4f50*/  S2UR UR4, SR_CTAID.X ;  /* 0x00000000000479c3 */ /* 0x000e700000002500 */
[----:B------:R-:W0:Y:S08]  /*4f60*/  LDC.64 R2, c[0x0][0x440] ;  /* 0x00011000ff027b82 */ /* 0x000e300000000a00 */
        /* <DEDUP_REMOVED lines=30> */
.L_x_4623:
        /* <DEDUP_REMOVED lines=11> */
.L_x_10742:


//--------------------- .text._ZN10layer_norm13ln_bwd_kernelINS_13Kernel_traitsIf13__nv_bfloat16fS2_fjLj3072ELj1ELj1ELj4ELj16ENS_18Kernel_traits_baseILj3072EfS2_fS2_fjLj128EEEEELb1ELb0ELb0ELb1EEEvNS_9BwdParamsE --------------------------
	.section	.text._ZN10layer_norm13ln_bwd_kernelINS_13Kernel_traitsIf13__nv_bfloat16fS2_fjLj3072ELj1ELj1ELj4ELj16ENS_18Kernel_traits_baseILj3072EfS2_fS2_fjLj128EEEEELb1ELb0ELb0ELb1EEEvNS_9BwdParamsE,"ax",@progbits
	.align	128
        .global         _ZN10layer_norm13ln_bwd_kernelINS_13Kernel_traitsIf13__nv_bfloat16fS2_fjLj3072ELj1ELj1ELj4ELj16ENS_18Kernel_traits_baseILj3072EfS2_fS2_fjLj128EEEEELb1ELb0ELb0ELb1EEEvNS_9BwdParamsE
        .type           _ZN10layer_norm13ln_bwd_kernelINS_13Kernel_traitsIf13__nv_bfloat16fS2_fjLj3072ELj1ELj1ELj4ELj16ENS_18Kernel_traits_baseILj3072EfS2_fS2_fjLj128EEEEELb1ELb0ELb0ELb1EEEvNS_9BwdParamsE,@function
        .size           _ZN10layer_norm13ln_bwd_kernelINS_13Kernel_traitsIf13__nv_bfloat16fS2_fjLj3072ELj1ELj1ELj4ELj16ENS_18Kernel_traits_baseILj3072EfS2_fS2_fjLj128EEEEELb1ELb0ELb0ELb1EEEvNS_9BwdParamsE,(.L_x_10743 - _ZN10layer_norm13ln_bwd_kernelINS_13Kernel_traitsIf13__nv_bfloat16fS2_fjLj3072ELj1ELj1ELj4ELj16ENS_18Kernel_traits_baseILj3072EfS2_fS2_fjLj128EEEEELb1ELb0ELb0ELb1EEEvNS_9BwdParamsE)
        .other          _ZN10layer_norm13ln_bwd_kernelINS_13Kernel_traitsIf13__nv_bfloat16fS2_fjLj3072ELj1ELj1ELj4ELj16ENS_18Kernel_traits_baseILj3072EfS2_fS2_fjLj128EEEEELb1ELb0ELb0ELb1EEEvNS_9BwdParamsE,@"STO_CUDA_ENTRY STV_DEFAULT"
_ZN10layer_norm13ln_bwd_kernelINS_13Kernel_traitsIf13__nv_bfloat16fS2_fjLj3072ELj1ELj1ELj4ELj16ENS_18Kernel_traits_baseILj3072EfS2_fS2_fjLj128EEEEELb1ELb0ELb0ELb1EEEvNS_9BwdParamsE:
.text._ZN10layer_norm13ln_bwd_kernelINS_13Kernel_traitsIf13__nv_bfloat16fS2_fjLj3072ELj1ELj1ELj4ELj16ENS_18Kernel_traits_baseILj3072EfS2_fS2_fjLj128EEEEELb1ELb0ELb0ELb1EEEvNS_9BwdParamsE:
        /* <DEDUP_REMOVED lines=54> */
[----:B------:R-:W-:Y:S01]  /*0360*/  CS2R R102, SRZ ;  /* 0x0000000000667805 */ /* 0x000fe2000001ff00 */
[----:B-1----:R-:W-:Y:S01]  /*0370*/  IMAD.WIDE.U32 R2, R96, 0x20, R2 ;  /* 0x0000002060027825 */ /* 0x002fe200078e0002 */
[----:B------:R-:W-:Y:S01]  /*0380*/  CS2R R104, SRZ ;  /* 0x0000000000687805 */ /* 0x000fe2000001ff00 */
[----:B------:R-:W1:Y:S03]  /*0390*/  LDCU UR7, c[0x0][0x408] ;  /* 0x00008100ff0777ac */ /* 0x000e660008000800 */
[----:B0-----:R0:W5:Y:S01]  /*03a0*/  LDG.E.128 R24, desc[UR14][R2.64] ;  /* 0x0000000e02187981 */ /* 0x001162000c1e1d00 */
[----:B------:R-:W3:Y:S03]  /*03b0*/  LDCU UR17, c[0x0][0x388] ;  /* 0x00007100ff1177ac */ /* 0x000ee60008000800 */
[----:B------:R0:W5:Y:S01]  /*03c0*/  LDG.E.128 R20, desc[UR14][R2.64+0x10] ;  /* 0x0000100e02147981 */ /* 0x000162000c1e1d00 */
[----:B------:R-:W4:Y:S03]  /*03d0*/  LDCU.U8 UR16, c[0x0][0x410] ;  /* 0x00008200ff1077ac */ /* 0x000f260008000000 */
[----:B------:R0:W5:Y:S01]  /*03e0*/  LDG.E.128 R16, desc[UR14][R2.64+0x1000] ;  /* 0x0010000e02107981 */ /* 0x000162000c1e1d00 */
[----:B------:R-:W0:Y:S03]  /*03f0*/  LDCU UR20, c[0x0][0x400] ;  /* 0x00008000ff1477ac */ /* 0x000e260008000800 */
[----:B------:R0:W5:Y:S01]  /*0400*/  LDG.E.128 R12, desc[UR14][R2.64+0x1010] ;  /* 0x0010100e020c7981 */ /* 0x000162000c1e1d00 */
[----:B------:R-:W0:Y:S03]  /*0410*/  LDCU.64 UR22, c[0x0][0x478] ;  /* 0x00008f00ff1677ac */ /* 0x000e260008000a00 */
[----:B------:R0:W5:Y:S01]  /*0420*/  LDG.E.128 R8, desc[UR14][R2.64+0x2000] ;  /* 0x0020000e02087981 */ /* 0x000162000c1e1d00 */
[----:B------:R-:W0:Y:S03]  /*0430*/  LDCU.128 UR8, c[0x0][0x3c0] ;  /* 0x00007800ff0877ac */ /* 0x000e260008000c00 */
[----:B------:R0:W5:Y:S01]  /*0440*/  LDG.E.128 R4, desc[UR14][R2.64+0x2010] ;  /* 0x0020100e02047981 */ /* 0x000162000c1e1d00 */
[----:B--2---:R-:W-:Y:S01]  /*0450*/  UISETP.NE.U32.AND UP0, UPT, UR4, URZ, UPT ;  /* 0x000000ff0400728c */ /* 0x004fe2000bf05070 */
[----:B------:R-:W-:-:S02]  /*0460*/  CS2R R110, SRZ ;  /* 0x00000000006e7805 */ /* 0x000fc4000001ff00 */
[----:B------:R-:W-:Y:S02]  /*0470*/  CS2R R112, SRZ ;  /* 0x0000000000707805 */ /* 0x000fe4000001ff00 */
[----:B------:R-:W-:Y:S01]  /*0480*/  MOV R145, RZ ;  /* 0x000000ff00917202 */ /* 0x000fe20000000f00 */
[----:B------:R-:W-:Y:S01]  /*0490*/  UISETP.NE.AND.EX UP0, UPT, UR5, URZ, UPT, UP0 ;  /* 0x000000ff0500728c */ /* 0x000fe2000bf05300 */
[----:B------:R-:W2:Y:S01]  /*04a0*/  LDCU.64 UR18, c[0x0][0x438] ;  /* 0x00008700ff1277ac */ /* 0x000ea20008000a00 */
[----:B-1-34-:R-:W0:Y:S09]  /*04b0*/  LDCU.64 UR24, c[0x0][0x380] ;  /* 0x00007000ff1877ac */ /* 0x01ae320008000a00 */
.L_x_4639:
[----:B-1----:R-:W1:Y:S01]  /*04c0*/  S2R R96, SR_TID.X ;  /* 0x0000000000607919 */ /* 0x002e620000002100 */
[----:B------:R-:W3:Y:S01]  /*04d0*/  LDC.64 R150, c[0x0][0x3a8] ;  /* 0x0000ea00ff967b82 */ /* 0x000ee20000000a00 */
[----:B------:R-:W-:Y:S02]  /*04e0*/  UIMAD UR4, UR6, UR17, URZ ;  /* 0x00000011060472a4 */ /* 0x000fe4000f8e02ff */
[----:B0-----:R-:W-:Y:S02]  /*04f0*/  UIMAD.WIDE UR12, UR6, 0x4, UR8 ;  /* 0x00000004060c78a5 */ /* 0x001fe4000f8e0208 */
[----:B------:R-:W-:-:S03]  /*0500*/  USHF.R.S32.HI UR5, URZ, 0x1f, UR4 ;  /* 0x0000001fff057899 */ /* 0x000fc60008011404 */
[----:B------:R-:W0:Y:S01]  /*0510*/  LDC.64 R92, c[0x0][0x428] ;  /* 0x00010a00ff5c7b82 */ /* 0x000e220000000a00 */
[----:B------:R-:W-:Y:S01]  /*0520*/  ULEA.HI UR5, UR5, UR4, URZ, 0x3 ;  /* 0x0000000405057291 */ /* 0x000fe2000f8f18ff */
[----:B------:R-:W-:Y:S02]  /*0530*/  MOV R78, UR12 ;  /* 0x0000000c004e7c02 */ /* 0x000fe40008000f00 */
[----:B------:R-:W-:-:S03]  /*0540*/  MOV R79, UR13 ;  /* 0x0000000d004f7c02 */ /* 0x000fc60008000f00 */
[----:B------:R-:W-:Y:S01]  /*0550*/  MOV R147, UR5 ;  /* 0x0000000500937c02 */ /* 0x000fe20008000f00 */
[----:B------:R-:W-:Y:S01]  /*0560*/  UIMAD.WIDE UR4, UR6, 0x4, UR10 ;  /* 0x00000004060478a5 */ /* 0x000fe2000f8e020a */
[----:B------:R-:W4:Y:S05]  /*0570*/  LDG.E R0, desc[UR14][R78.64] ;  /* 0x0000000e4e007981 */ /* 0x000f2a000c1e1900 */
[----:B------:R-:W-:Y:S02]  /*0580*/  MOV R80, UR4 ;  /* 0x0000000400507c02 */ /* 0x000fe40008000f00 */
[----:B------:R-:W-:Y:S02]  /*0590*/  MOV R81, UR5 ;  /* 0x0000000500517c02 */ /* 0x000fe40008000f00 */
[----:B--2---:R-:W-:Y:S01]  /*05a0*/  ISETP.NE.U32.AND P1, PT, RZ, UR18, PT ;  /* 0x00000012ff007c0c */ /* 0x004fe2000bf25070 */
[----:B------:R-:W2:Y:S02]  /*05b0*/  @UP0 LDCU.64 UR4, c[0x0][0x3e0] ;  /* 0x00007c00ff0407ac */ /* 0x000ea40008000a00 */
[----:B------:R-:W4:Y:S01]  /*05c0*/  LDG.E R152, desc[UR14][R80.64] ;  /* 0x0000000e50987981 */ /* 0x000f22000c1e1900 */
[----:B-1----:R-:W-:-:S05]  /*05d0*/  LEA.HI.SX32 R147, R147, R96, 0x1d ;  /* 0x0000006093937211 */ /* 0x002fca00078feaff */
[----:B---3--:R-:W-:-:S05]  /*05e0*/  IMAD.WIDE.U32 R2, R147, 0x20, R150 ;  /* 0x0000002093027825 */ /* 0x008fca00078e0096 */
[----:B------:R-:W3:Y:S01]  /*05f0*/  LDG.E.128 R60, desc[UR14][R2.64] ;  /* 0x0000000e023c7981 */ /* 0x000ee2000c1e1d00 */
[C---:B0-----:R-:W-:Y:S01]  /*0600*/  IMAD.WIDE.U32 R64, R147.reuse, 0x10, R92 ;  /* 0x0000001093407825 */ /* 0x041fe200078e005c */
[C---:B------:R-:W-:Y:S02]  /*0610*/  IADD3 R146, PT, PT, R147.reuse, 0x80, RZ ;  /* 0x0000008093927810 */ /* 0x040fe40007ffe0ff */
[----:B------:R-:W-:Y:S01]  /*0620*/  IADD3 R144, PT, PT, R147, 0x100, RZ ;  /* 0x0000010093907810 */ /* 0x000fe20007ffe0ff */
[----:B------:R0:W3:Y:S04]  /*0630*/  LDG.E.128 R68, desc[UR14][R2.64+0x10] ;  /* 0x0000100e02447981 */ /* 0x0000e8000c1e1d00 */
[----:B------:R-:W3:Y:S01]  /*0640*/  LDG.E.128 R64, desc[UR14][R64.64] ;  /* 0x0000000e40407981 */ /* 0x000ee2000c1e1d00 */
[----:B------:R-:W-:-:S04]  /*0650*/  IMAD.WIDE.U32 R148, R146, 0x20, R150 ;  /* 0x0000002092947825 */ /* 0x000fc800078e0096 */
[----:B------:R-:W-:Y:S01]  /*0660*/  IMAD.WIDE.U32 R76, R146, 0x10, R92 ;  /* 0x00000010924c7825 */ /* 0x000fe200078e005c */
[----:B------:R-:W3:Y:S03]  /*0670*/  LDG.E.128 R72, desc[UR14][R148.64] ;  /* 0x0000000e94487981 */ /* 0x000ee6000c1e1d00 */
[C---:B------:R-:W-:Y:S01]  /*0680*/  IMAD.WIDE.U32 R150, R144.reuse, 0x20, R150 ;  /* 0x0000002090967825 */ /* 0x040fe200078e0096 */
[----:B------:R-:W3:Y:S03]  /*0690*/  LDG.E.128 R80, desc[UR14][R148.64+0x10] ;  /* 0x0000100e94507981 */ /* 0x000ee6000c1e1d00 */
[----:B------:R-:W-:Y:S01]  /*06a0*/  IMAD.WIDE.U32 R92, R144, 0x10, R92 ;  /* 0x00000010905c7825 */ /* 0x000fe200078e005c */
[----:B------:R-:W3:Y:S04]  /*06b0*/  LDG.E.128 R84, desc[UR14][R150.64] ;  /* 0x0000000e96547981 */ /* 0x000ee8000c1e1d00 */
[----:B------:R-:W3:Y:S04]  /*06c0*/  LDG.E.128 R76, desc[UR14][R76.64] ;  /* 0x0000000e4c4c7981 */ /* 0x000ee8000c1e1d00 */
[----:B------:R-:W3:Y:S04]  /*06d0*/  LDG.E.128 R92, desc[UR14][R92.64] ;  /* 0x0000000e5c5c7981 */ /* 0x000ee8000c1e1d00 */
[----:B------:R-:W3:Y:S01]  /*06e0*/  LDG.E.128 R88, desc[UR14][R150.64+0x10] ;  /* 0x0000100e96587981 */ /* 0x000ee2000c1e1d00 */
[----:B------:R-:W-:-:S02]  /*06f0*/  ISETP.NE.AND.EX P1, PT, RZ, UR19, PT, P1 ;  /* 0x00000013ff007c0c */ /* 0x000fc4000bf25310 */
[----:B------:R-:W-:Y:S02]  /*0700*/  ISETP.NE.AND P4, PT, RZ, UR16, PT ;  /* 0x00000010ff007c0c */ /* 0x000fe4000bf85270 */
[----:B------:R-:W-:Y:S01]  /*0710*/  PLOP3.LUT P5, PT, PT, PT, UP0, 0x80, 0x8 ;  /* 0x000000000008781c */ /* 0x000fe20003faf008 */
[----:B--2---:R-:W-:-:S06]  /*0720*/  @UP0 UIMAD.WIDE UR4, UR6, 0x2, UR4 ;  /* 0x00000002060408a5 */ /* 0x004fcc000f8e0204 */
[----:B0-----:R-:W-:Y:S02]  /*0730*/  MOV R2, UR4 ;  /* 0x0000000400027c02 */ /* 0x001fe40008000f00 */
[----:B------:R-:W-:-:S05]  /*0740*/  MOV R3, UR5 ;  /* 0x0000000500037c02 */ /* 0x000fca0008000f00 */
[----:B------:R0:W2:Y:S01]  /*0750*/  @P5 LDG.E.U16 R148, desc[UR14][R2.64] ;  /* 0x0000000e02945981 */ /* 0x0000a2000c1e1500 */
[----:B------:R-:W-:Y:S01]  /*0760*/  LOP3.LUT P3, RZ, R96, 0x1f, RZ, 0xc0, !PT ;  /* 0x0000001f60ff7812 */ /* 0x000fe2000786c0ff */
[----:B0-----:R-:W0:Y:S01]  /*0770*/  LDC.64 R2, c[0x0][0x3b0] ;  /* 0x0000ec00ff027b82 */ /* 0x001e220000000a00 */
[----:B----4-:R-:W-:-:S05]  /*0780*/  FSEL R158, R0, RZ, !P4 ;  /* 0x000000ff009e7208 */ /* 0x010fca0006000000 */
[C---:B---3--:R-:W-:Y:S01]  /*0790*/  FADD.FTZ R0, -R158.reuse, R60 ;  /* 0x0000003c9e007221 */ /* 0x048fe20000010100 */
[----:B------:R-:W-:Y:S02]  /*07a0*/  FADD.FTZ R157, -R158, R61 ;  /* 0x0000003d9e9d7221 */ /* 0x000fe40000010100 */
[----:B------:R-:W1:Y:S01]  /*07b0*/  @P1 LDC.64 R60, c[0x0][0x438] ;  /* 0x00010e00ff3c1b82 */ /* 0x000e620000000a00 */
[----:B------:R-:W-:Y:S01]  /*07c0*/  R2UR UR12, R152 ;  /* 0x00000000980c72ca */ /* 0x000fe200000e0000 */
[C---:B------:R-:W-:Y:S01]  /*07d0*/  FADD.FTZ R159, -R158.reuse, R62 ;  /* 0x0000003e9e9f7221 */ /* 0x040fe20000010100 */
[----:B------:R-:W-:-:S05]  /*07e0*/  FADD.FTZ R161, -R158, R63 ;  /* 0x0000003f9ea17221 */ /* 0x000fca0000010100 */
[----:B------:R-:W3:Y:S01]  /*07f0*/  @P1 LDC.64 R62, c[0x0][0x438] ;  /* 0x00010e00ff3e1b82 */ /* 0x000ee20000000a00 */
[C---:B------:R-:W-:Y:S02]  /*0800*/  PRMT R166, R64.reuse, 0x7632, R166 ;  /* 0x0000763240a67816 */ /* 0x040fe400000000a6 */
[----:B------:R-:W-:Y:S02]  /*0810*/  SHF.L.U32 R150, R64, 0x10, RZ ;  /* 0x0000001040967819 */ /* 0x000fe400000006ff */
[----:B------:R-:W-:Y:S01]  /*0820*/  SHF.L.U32 R166, R166, 0x10, RZ ;  /* 0x00000010a6a67819 */ /* 0x000fe200000006ff */
[----:B------:R-:W-:Y:S02]  /*0830*/  FMUL.FTZ R0, R0, UR12 ;  /* 0x0000000c00007c20 */ /* 0x000fe40008410000 */
[----:B-----5:R-:W-:Y:S01]  /*0840*/  FMUL.FTZ R165, R24, R150 ;  /* 0x0000009618a57220 */ /* 0x020fe20000410000 */
[C---:B------:R-:W-:Y:S01]  /*0850*/  PRMT R154, R65.reuse, 0x7632, R154 ;  /* 0x00007632419a7816 */ /* 0x040fe2000000009a */
[----:B------:R-:W-:Y:S01]  /*0860*/  FADD.FTZ R163, -R158, R74 ;  /* 0x0000004a9ea37221 */ /* 0x000fe20000010100 */
[----:B------:R-:W-:Y:S01]  /*0870*/  SHF.L.U32 R149, R65, 0x10, RZ ;  /* 0x0000001041957819 */ /* 0x000fe200000006ff */
[----:B-1----:R-:W-:-:S04]  /*0880*/  @P1 IMAD.WIDE.U32 R60, R144, 0x20, R60 ;  /* 0x00000020903c1825 */ /* 0x002fc800078e003c */
[----:B------:R-:W-:Y:S01]  /*0890*/  FMUL.FTZ R170, R25, R166 ;  /* 0x000000a619aa7220 */ /* 0x000fe20000410000 */
[C---:B------:R-:W-:Y:S01]  /*08a0*/  FADD.FTZ R176, -R158.reuse, R81 ;  /* 0x000000519eb07221 */ /* 0x040fe20000010100 */
[--C-:B------:R-:W-:Y:S01]  /*08b0*/  FADD.FTZ R74, -R158, R84.reuse ;  /* 0x000000549e4a7221 */ /* 0x100fe20000010100 */
[----:B------:R-:W-:Y:S01]  /*08c0*/  FMUL.FTZ R157, R157, UR12 ;  /* 0x0000000c9d9d7c20 */ /* 0x000fe20008410000 */
[----:B------:R-:W5:Y:S01]  /*08d0*/  @P1 LDG.E.128 R44, desc[UR14][R60.64] ;  /* 0x0000000e3c2c1981 */ /* 0x000f62000c1e1d00 */
[----:B------:R-:W-:Y:S01]  /*08e0*/  PRMT R84, R92, 0x7632, R84 ;  /* 0x000076325c547816 */ /* 0x000fe20000000054 */
[----:B------:R-:W-:Y:S01]  /*08f0*/  FMUL.FTZ R159, R159, UR12 ;  /* 0x0000000c9f9f7c20 */ /* 0x000fe20008410000 */
[----:B------:R-:W-:Y:S01]  /*0900*/  PRMT R156, R66, 0x7632, R156 ;  /* 0x00007632429c7816 */ /* 0x000fe2000000009c */
[----:B------:R1:W5:Y:S01]  /*0910*/  @P1 LDG.E.128 R48, desc[UR14][R60.64+0x10] ;  /* 0x0000100e3c301981 */ /* 0x000362000c1e1d00 */
[----:B------:R-:W-:Y:S01]  /*0920*/  SHF.L.U32 R81, R92, 0x10, RZ ;  /* 0x000000105c517819 */ /* 0x000fe200000006ff */
[----:B------:R-:W-:Y:S01]  /*0930*/  FADD.FTZ R152, -R158, R82 ;  /* 0x000000529e987221 */ /* 0x000fe20000010100 */
[----:B------:R-:W-:Y:S01]  /*0940*/  SHF.L.U32 R92, R154, 0x10, RZ ;  /* 0x000000109a5c7819 */ /* 0x000fe200000006ff */
[----:B------:R-:W-:Y:S01]  /*0950*/  FMUL.FTZ R154, R26, R149 ;  /* 0x000000951a9a7220 */ /* 0x000fe20000410000 */
[----:B------:R-:W-:Y:S01]  /*0960*/  SHF.L.U32 R151, R66, 0x10, RZ ;  /* 0x0000001042977819 */ /* 0x000fe200000006ff */
[----:B------:R-:W-:Y:S01]  /*0970*/  FADD.FTZ R167, -R158, R68 ;  /* 0x000000449ea77221 */ /* 0x000fe20000010100 */
[----:B------:R-:W-:Y:S01]  /*0980*/  PRMT R164, R67, 0x7632, R164 ;  /* 0x0000763243a47816 */ /* 0x000fe200000000a4 */
[----:B------:R-:W-:Y:S01]  /*0990*/  FMUL.FTZ R161, R161, UR12 ;  /* 0x0000000ca1a17c20 */ /* 0x000fe20008410000 */
[----:B------:R-:W-:Y:S01]  /*09a0*/  SHF.L.U32 R153, R67, 0x10, RZ ;  /* 0x0000001043997819 */ /* 0x000fe200000006ff */
[----:B-1----:R-:W-:Y:S01]  /*09b0*/  FADD.FTZ R61, RZ, R165 ;  /* 0x000000a5ff3d7221 */ /* 0x002fe20000010000 */
[----:B------:R-:W-:Y:S01]  /*09c0*/  FFMA.FTZ R60, R0, R165, RZ ;  /* 0x000000a5003c7223 */ /* 0x000fe200000100ff */
[----:B---3--:R-:W-:-:S04]  /*09d0*/  @P1 IMAD.WIDE.U32 R62, R146, 0x20, R62 ;  /* 0x00000020923e1825 */ /* 0x008fc800078e003e */
[----:B------:R-:W-:Y:S01]  /*09e0*/  FADD.FTZ R168, -R158, R69 ;  /* 0x000000459ea87221 */ /* 0x000fe20000010100 */
[----:B------:R-:W-:Y:S01]  /*09f0*/  FADD.FTZ R61, R170, R61 ;  /* 0x0000003daa3d7221 */ /* 0x000fe20000010000 */
[----:B------:R-:W-:Y:S01]  /*0a00*/  FFMA.FTZ R60, R157, R170, R60 ;  /* 0x000000aa9d3c7223 */ /* 0x000fe2000001003c */
[----:B------:R-:W-:Y:S01]  /*0a10*/  FMUL.FTZ R174, R27, R92 ;  /* 0x0000005c1bae7220 */ /* 0x000fe20000410000 */
[----:B------:R-:W-:Y:S01]  /*0a20*/  FADD.FTZ R82, -R158, R83 ;  /* 0x000000539e527221 */ /* 0x000fe20000010100 */
[----:B------:R-:W-:Y:S01]  /*0a30*/  FADD.FTZ R61, R154, R61 ;  /* 0x0000003d9a3d7221 */ /* 0x000fe20000010000 */
[----:B------:R-:W-:Y:S01]  /*0a40*/  FFMA.FTZ R60, R159, R154, R60 ;  /* 0x0000009a9f3c7223 */ /* 0x000fe2000001003c */
[C---:B------:R-:W-:Y:S01]  /*0a50*/  PRMT R67, R94.reuse, 0x7632, R67 ;  /* 0x000076325e437816 */ /* 0x040fe20000000043 */
[----:B------:R-:W-:Y:S01]  /*0a60*/  FMUL.FTZ R167, R167, UR12 ;  /* 0x0000000ca7a77c20 */ /* 0x000fe20008410000 */
[----:B------:R-:W-:Y:S01]  /*0a70*/  SHF.L.U32 R83, R94, 0x10, RZ ;  /* 0x000000105e537819 */ /* 0x000fe200000006ff */
[----:B------:R-:W-:Y:S01]  /*0a80*/  FADD.FTZ R61, R174, R61 ;  /* 0x0000003dae3d7221 */ /* 0x000fe20000010000 */
[----:B------:R-:W-:Y:S01]  /*0a90*/  SHF.L.U32 R94, R156, 0x10, RZ ;  /* 0x000000109c5e7819 */ /* 0x000fe200000006ff */
[----:B------:R-:W-:Y:S01]  /*0aa0*/  FMUL.FTZ R156, R20, R151 ;  /* 0x00000097149c7220 */ /* 0x000fe20000410000 */
[----:B------:R-:W-:Y:S01]  /*0ab0*/  FFMA.FTZ R60, R161, R174, R60 ;  /* 0x000000aea13c7223 */ /* 0x000fe2000001003c */
[----:B------:R-:W5:Y:S01]  /*0ac0*/  @P1 LDG.E.128 R36, desc[UR14][R62.64] ;  /* 0x0000000e3e241981 */ /* 0x000f62000c1e1d00 */
[----:B------:R-:W-:Y:S01]  /*0ad0*/  FADD.FTZ R173, -R158, R70 ;  /* 0x000000469ead7221 */ /* 0x000fe20000010100 */
[----:B------:R-:W-:Y:S01]  /*0ae0*/  FMUL.FTZ R168, R168, UR12 ;  /* 0x0000000ca8a87c20 */ /* 0x000fe20008410000 */
[----:B------:R-:W-:Y:S01]  /*0af0*/  FADD.FTZ R160, -R158, R72 ;  /* 0x000000489ea07221 */ /* 0x000fe20000010100 */
[----:B------:R1:W5:Y:S01]  /*0b00*/  @P1 LDG.E.128 R40, desc[UR14][R62.64+0x10] ;  /* 0x0000100e3e281981 */ /* 0x000362000c1e1d00 */
[----:B------:R-:W-:Y:S01]  /*0b10*/  FMUL.FTZ R181, R21, R94 ;  /* 0x0000005e15b57220 */ /* 0x000fe20000410000 */
[----:B------:R-:W-:Y:S01]  /*0b20*/  PRMT R184, R78, 0x7632, R184 ;  /* 0x000076324eb87816 */ /* 0x000fe200000000b8 */
[----:B------:R-:W-:Y:S01]  /*0b30*/  FADD.FTZ R172, -R158, R71 ;  /* 0x000000479eac7221 */ /* 0x000fe20000010100 */
[----:B------:R-:W-:Y:S01]  /*0b40*/  SHF.L.U32 R155, R78, 0x10, RZ ;  /* 0x000000104e9b7819 */ /* 0x000fe200000006ff */
[C---:B------:R-:W-:Y:S01]  /*0b50*/  FADD.FTZ R162, -R158.reuse, R73 ;  /* 0x000000499ea27221 */ /* 0x040fe20000010100 */
[C---:B------:R-:W-:Y:S01]  /*0b60*/  FADD.FTZ R169, -R158.reuse, R75 ;  /* 0x0000004b9ea97221 */ /* 0x040fe20000010100 */
[C---:B------:R-:W-:Y:S01]  /*0b70*/  FADD.FTZ R177, -R158.reuse, R80 ;  /* 0x000000509eb17221 */ /* 0x040fe20000010100 */
[C---:B------:R-:W-:Y:S01]  /*0b80*/  FADD.FTZ R86, -R158.reuse, R86 ;  /* 0x000000569e567221 */ /* 0x040fe20000010100 */
[----:B------:R-:W-:Y:S01]  /*0b90*/  FADD.FTZ R88, -R158, R88 ;  /* 0x000000589e587221 */ /* 0x000fe20000010100 */
[----:B-1----:R-:W-:Y:S01]  /*0ba0*/  FADD.FTZ R62, R156, R61 ;  /* 0x0000003d9c3e7221 */ /* 0x002fe20000010000 */
[----:B------:R-:W-:Y:S01]  /*0bb0*/  FFMA.FTZ R61, R167, R156, R60 ;  /* 0x0000009ca73d7223 */ /* 0x000fe2000001003c */
[C---:B------:R-:W-:Y:S01]  /*0bc0*/  FADD.FTZ R78, -R158.reuse, R85 ;  /* 0x000000559e4e7221 */ /* 0x040fe20000010100 */
[C---:B------:R-:W-:Y:S01]  /*0bd0*/  FADD.FTZ R72, -R158.reuse, R87 ;  /* 0x000000579e487221 */ /* 0x040fe20000010100 */
[C---:B------:R-:W-:Y:S01]  /*0be0*/  FADD.FTZ R89, -R158.reuse, R89 ;  /* 0x000000599e597221 */ /* 0x040fe20000010100 */
[C---:B------:R-:W-:Y:S01]  /*0bf0*/  FADD.FTZ R90, -R158.reuse, R90 ;  /* 0x0000005a9e5a7221 */ /* 0x040fe20000010100 */
[----:B------:R-:W-:Y:S01]  /*0c00*/  FADD.FTZ R91, -R158, R91 ;  /* 0x0000005b9e5b7221 */ /* 0x000fe20000010100 */
[----:B------:R-:W-:Y:S01]  /*0c10*/  SHF.L.U32 R164, R164, 0x10, RZ ;  /* 0x00000010a4a47819 */ /* 0x000fe200000006ff */
[----:B------:R-:W-:Y:S01]  /*0c20*/  FMUL.FTZ R158, R22, R153 ;  /* 0x00000099169e7220 */ /* 0x000fe20000410000 */
[----:B------:R-:W-:Y:S01]  /*0c30*/  FMUL.FTZ R173, R173, UR12 ;  /* 0x0000000cadad7c20 */ /* 0x000fe20008410000 */
        /* <DEDUP_REMOVED lines=8> */
[----:B------:R-:W-:Y:S01]  /*0cc0*/  FMUL.FTZ R85, R160, UR12 ;  /* 0x0000000ca0557c20 */ /* 0x000fe20008410000 */
        /* <DEDUP_REMOVED lines=19> */
[----:B------:R-:W-:Y:S01]  /*0e00*/  SHF.L.U32 R184, R184, 0x10, RZ ;  /* 0x00000010b8b87819 */ /* 0x000fe200000006ff */
[----:B------:R-:W-:Y:S01]  /*0e10*/  FMUL.FTZ R169, R12, R155 ;  /* 0x0000009b0ca97220 */ /* 0x000fe20000410000 */
[----:B------:R-:W-:Y:S01]  /*0e20*/  FMUL.FTZ R177, R177, UR12 ;  /* 0x0000000cb1b17c20 */ /* 0x000fe20008410000 */
        /* <DEDUP_REMOVED lines=53> */
[----:B------:R-:W-:Y:S01]  /*1180*/  FMUL.FTZ R188, R91, UR12 ;  /* 0x0000000c5bbc7c20 */ /* 0x000fe20008410000 */
[----:B------:R-:W-:Y:S01]  /*1190*/  FMUL.FTZ R91, R7, R196 ;  /* 0x000000c4075b7220 */ /* 0x000fe20000410000 */
[----:B------:R-:W-:Y:S01]  /*11a0*/  FADD.FTZ R62, R63, R90 ;  /* 0x0000005a3f3e7221 */ /* 0x000fe20000010000 */
[----:B------:R-:W-:Y:S01]  /*11b0*/  FFMA.FTZ R61, R197, R90, R60 ;  /* 0x0000005ac53d7223 */ /* 0x000fe2000001003c */
[----:B------:R-:W1:Y:S02]  /*11c0*/  @P1 LDC.64 R64, c[0x0][0x438] ;  /* 0x00010e00ff401b82 */ /* 0x000e640000000a00 */
[----:B------:R-:W-:Y:S01]  /*11d0*/  FADD.FTZ R62, R62, R91 ;  /* 0x0000005b3e3e7221 */ /* 0x000fe20000010000 */
[----:B------:R-:W-:-:S04]  /*11e0*/  FFMA.FTZ R61, R188, R91, R61 ;  /* 0x0000005bbc3d7223 */ /* 0x000fc8000001003d */
[----:B------:R-:W3:Y:S04]  /*11f0*/  SHFL.DOWN PT, R63, R62, 0x10, 0x1f ;  /* 0x0a001f003e3f7f89 */ /* 0x000ee800000e0000 */
[----:B------:R-:W4:Y:S01]  /*1200*/  SHFL.DOWN PT, R60, R61, 0x10, 0x1f ;  /* 0x0a001f003d3c7f89 */ /* 0x000f2200000e0000 */
[----:B-1----:R-:W-:-:S05]  /*1210*/  @P1 IMAD.WIDE.U32 R64, R147, 0x20, R64 ;  /* 0x0000002093401825 */ /* 0x002fca00078e0040 */
[----:B------:R-:W5:Y:S01]  /*1220*/  @P1 LDG.E.128 R28, desc[UR14][R64.64] ;  /* 0x0000000e401c1981 */ /* 0x000f62000c1e1d00 */
[----:B---3--:R-:W-:-:S03]  /*1230*/  FADD.FTZ R63, R62, R63 ;  /* 0x0000003f3e3f7221 */ /* 0x008fc60000010000 */
[----:B------:R1:W5:Y:S01]  /*1240*/  @P1 LDG.E.128 R32, desc[UR14][R64.64+0x10] ;  /* 0x0000100e40201981 */ /* 0x000362000c1e1d00 */
[----:B----4-:R-:W-:-:S03]  /*1250*/  FADD.FTZ R60, R61, R60 ;  /* 0x0000003c3d3c7221 */ /* 0x010fc60000010000 */
[----:B-1----:R-:W1:Y:S04]  /*1260*/  SHFL.DOWN PT, R64, R63, 0x8, 0x1f ;  /* 0x09001f003f407f89 */ /* 0x002e6800000e0000 */
        /* <DEDUP_REMOVED lines=12> */
[----:B------:R-:W-:Y:S01]  /*1330*/  @!P3 PLOP3.LUT P0, PT, P2, PT, PT, 0x80, 0x8 ;  /* 0x000000000008b81c */ /* 0x000fe2000170f070 */
[----:B-1----:R-:W-:Y:S01]  /*1340*/  FADD.FTZ R62, R67, R62 ;  /* 0x0000003e433e7221 */ /* 0x002fe20000010000 */
[----:B---3--:R-:W-:-:S04]  /*1350*/  FADD.FTZ R61, R66, R61 ;  /* 0x0000003d423d7221 */ /* 0x008fc80000010000 */
[----:B------:R-:W1:Y:S04]  /*1360*/  SHFL.DOWN PT, R63, R62, 0x1, 0x1f ;  /* 0x08201f003e3f7f89 */ /* 0x000e6800000e0000 */
[----:B------:R-:W3:Y:S01]  /*1370*/  SHFL.DOWN PT, R60, R61, 0x1, 0x1f ;  /* 0x08201f003d3c7f89 */ /* 0x000ee200000e0000 */
[----:B----4-:R-:W-:Y:S02]  /*1380*/  LEA R64, R73, R64, 0x18 ;  /* 0x0000004049407211 */ /* 0x010fe400078ec0ff */
        /* <DEDUP_REMOVED lines=12> */
[----:B---3--:R-:W-:-:S03]  /*1450*/  FADD.FTZ R73, R61, R60 ;  /* 0x0000003c3d497221 */ /* 0x008fc60000010000 */
        /* <DEDUP_REMOVED lines=8> */
[----:B--2---:R-:W-:Y:S01]  /*14e0*/  @P5 R2UR UR4, R148 ;  /* 0x00000000940452ca */ /* 0x004fe200000e0000 */
        /* <DEDUP_REMOVED lines=129> */
.L_x_4626:
        /* <DEDUP_REMOVED lines=61> */
[----:B------:R-:W-:-:S07]  /*20d0*/  F2FP.BF16.F32.PACK_AB R60, R65, R0 ;  /* 0x00000000413c723e */ /* 0x000fce00000010ff */
.L_x_4627:
        /* <DEDUP_REMOVED lines=10> */
[--C-:B------:R-:W-:Y:S01]  /*2180*/  FFMA.FTZ R152, R152, UR13, R66.reuse ;  /* 0x0000000d98987c23 */ /* 0x100fe20008010042 */
[--C-:B------:R-:W-:Y:S01]  /*2190*/  FFMA.FTZ R191, R191, UR13, R66.reuse ;  /* 0x0000000dbfbf7c23 */ /* 0x100fe20008010042 */
[----:B------:R-:W-:Y:S01]  /*21a0*/  FFMA.FTZ R0, R177, UR13, R66 ;  /* 0x0000000db1007c23 */ /* 0x000fe20008010042 */
[----:B------:R-:W-:Y:S01]  /*21b0*/  ISETP.GE.U32.AND P1, PT, R68, RZ, PT ;  /* 0x000000ff4400720c */ /* 0x000fe20003f26070 */
        /* <DEDUP_REMOVED lines=56> */
[----:B------:R-:W-:Y:S01]  /*2540*/  F2FP.BF16.F32.PACK_AB R60, R67, R0 ;  /* 0x00000000433c723e */ /* 0x000fe200000010ff */
[----:B------:R-:W-:Y:S06]  /*2550*/  BRA `(.L_x_4629) ;  /* 0x0000000000f47947 */ /* 0x000fec0003800000 */
.L_x_4628:
        /* <DEDUP_REMOVED lines=41> */
[----:B0-----:R-:W-:Y:S01]  /*27f0*/  FSEL R61, R87, RZ, P6 ;  /* 0x000000ff573d7208 */ /* 0x001fe20003000000 */
        /* <DEDUP_REMOVED lines=19> */
.L_x_4629:
[----:B------:R-:W0:Y:S02]  /*2930*/  @P0 LDC.64 R68, c[0x0][0x478] ;  /* 0x00011e00ff440b82 */ /* 0x000e240000000a00 */
[----:B0-----:R-:W-:-:S04]  /*2940*/  @P0 IMAD.WIDE.U32 R68, R146, 0x20, R68 ;  /* 0x0000002092440825 */ /* 0x001fc800078e0044 */
[----:B------:R-:W-:Y:S01]  /*2950*/  IMAD.WIDE.U32 R146, R146, 0x10, R64 ;  /* 0x0000001092927825 */ /* 0x000fe200078e0040 */
[----:B------:R0:W-:Y:S04]  /*2960*/  @P0 STG.E.128 desc[UR14][R68.64], R56 ;  /* 0x0000003844000986 */ /* 0x0001e8000c101d0e */
[----:B------:R0:W-:Y:S04]  /*2970*/  @P0 STG.E.128 desc[UR14][R68.64+0x10], R52 ;  /* 0x0000103444000986 */ /* 0x0001e8000c101d0e */
[----:B------:R0:W-:Y:S01]  /*2980*/  STG.E.128 desc[UR14][R146.64], R60 ;  /* 0x0000003c92007986 */ /* 0x0001e2000c101d0e */
        /* <DEDUP_REMOVED lines=63> */
.L_x_4630:
        /* <DEDUP_REMOVED lines=8> */
[----:B------:R-:W-:Y:S01]  /*2e00*/  FADD.FTZ R163, R84, -R163 ;  /* 0x800000a354a37221 */ /* 0x000fe20000010000 */
[----:B------:R-:W-:Y:S01]  /*2e10*/  FADD.FTZ R187, R86, -R187 ;  /* 0x800000bb56bb7221 */ /* 0x000fe20000010000 */
[----:B------:R-:W-:Y:S01]  /*2e20*/  FFMA.FTZ R78, R78, UR12, R45 ;  /* 0x0000000c4e4e7c23 */ /* 0x000fe2000801002d */
        /* <DEDUP_REMOVED lines=50> */
.L_x_4631:
[----:B------:R-:W0:Y:S01]  /*3150*/  @P0 LDC.64 R2, c[0x0][0x478] ;  /* 0x00011e00ff020b82 */ /* 0x000e220000000a00 */
[----:B------:R-:W-:-:S04]  /*3160*/  IMAD.WIDE.U32 R64, R144, 0x10, R64 ;  /* 0x0000001090407825 */ /* 0x000fc800078e0040 */
[----:B0-----:R-:W-:-:S05]  /*3170*/  @P0 IMAD.WIDE.U32 R2, R144, 0x20, R2 ;  /* 0x0000002090020825 */ /* 0x001fca00078e0002 */
[----:B------:R0:W-:Y:S04]  /*3180*/  @P0 STG.E.128 desc[UR14][R2.64], R56 ;  /* 0x0000003802000986 */ /* 0x0001e8000c101d0e */
[----:B------:R0:W-:Y:S04]  /*3190*/  @P0 STG.E.128 desc[UR14][R2.64+0x10], R52 ;  /* 0x0000103402000986 */ /* 0x0001e8000c101d0e */
[----:B------:R0:W-:Y:S01]  /*31a0*/  STG.E.128 desc[UR14][R64.64], R60 ;  /* 0x0000003c40007986 */ /* 0x0001e2000c101d0e */
[----:B------:R-:W-:Y:S05]  /*31b0*/  BRA `(.L_x_4632) ;  /* 0x00000018002c7947 */ /* 0x000fea0003800000 */
.L_x_4625:
        /* <DEDUP_REMOVED lines=42> */
[----:B------:R-:W-:Y:S01]  /*3460*/  ISETP.GE.U32.AND P1, PT, R70, RZ, PT ;  /* 0x000000ff4600720c */ /* 0x000fe20003f26070 */
[----:B------:R-:W-:Y:S01]  /*3470*/  FMUL.FTZ R0, R0, UR5 ;  /* 0x0000000500007c20 */ /* 0x000fe20008410000 */
[----:B------:R-:W-:Y:S01]  /*3480*/  FMUL.FTZ R67, R67, UR4 ;  /* 0x0000000443437c20 */ /* 0x000fe20008410000 */
[----:B------:R-:W-:Y:S01]  /*3490*/  FMUL.FTZ R60, R60, UR4 ;  /* 0x000000043c3c7c20 */ /* 0x000fe20008410000 */
[----:B------:R-:W-:Y:S01]  /*34a0*/  LOP3.LUT P4, RZ, R70, 0xff000000, RZ, 0xc0, !PT ;  /* 0xff00000046ff7812 */ /* 0x000fe2000788c0ff */
[----:B------:R-:W-:Y:S01]  /*34b0*/  FMUL.FTZ R64, R64, UR4 ;  /* 0x0000000440407c20 */ /* 0x000fe20008410000 */
[----:B------:R-:W-:Y:S01]  /*34c0*/  FSEL R61, R61, RZ, P6 ;  /* 0x000000ff3d3d7208 */ /* 0x000fe20003000000 */
[----:B------:R-:W-:Y:S01]  /*34d0*/  FMUL.FTZ R63, R63, UR4 ;  /* 0x000000043f3f7c20 */ /* 0x000fe20008410000 */
[----:B------:R-:W-:Y:S01]  /*34e0*/  FSEL R62, R62, RZ, P3 ;  /* 0x000000ff3e3e7208 */ /* 0x000fe20001800000 */
[----:B------:R-:W-:Y:S01]  /*34f0*/  FMUL.FTZ R0, R0, UR4 ;  /* 0x0000000400007c20 */ /* 0x000fe20008410000 */
[----:B------:R-:W-:-:S02]  /*3500*/  ISETP.GE.U32.AND.EX P1, PT, R71, 0x1000000, PT, P1 ;  /* 0x010000004700780c */ /* 0x000fc40003f26110 */
[C---:B------:R-:W-:Y:S02]  /*3510*/  LOP3.LUT P5, RZ, R71.reuse, 0xff00, RZ, 0xc0, !PT ;  /* 0x0000ff0047ff7812 */ /* 0x040fe400078ac0ff */
[----:B------:R-:W-:Y:S02]  /*3520*/  LOP3.LUT P6, RZ, R71, 0xff0000, RZ, 0xc0, !PT ;  /* 0x00ff000047ff7812 */ /* 0x000fe400078cc0ff */
[----:B------:R-:W-:Y:S02]  /*3530*/  LOP3.LUT P3, RZ, R70, 0xff, RZ, 0xc0, !PT ;  /* 0x000000ff46ff7812 */ /* 0x000fe4000786c0ff */
        /* <DEDUP_REMOVED lines=10> */
.L_x_4633:
        /* <DEDUP_REMOVED lines=62> */
.L_x_4634:
        /* <DEDUP_REMOVED lines=70> */
.L_x_4635:
        /* <DEDUP_REMOVED lines=33> */
[----:B------:R-:W-:Y:S01]  /*4030*/  FMUL.FTZ R152, R152, UR5 ;  /* 0x0000000598987c20 */ /* 0x000fe20008410000 */
[----:B------:R-:W-:Y:S01]  /*4040*/  FMUL.FTZ R191, R191, UR5 ;  /* 0x00000005bfbf7c20 */ /* 0x000fe20008410000 */
[----:B------:R-:W-:Y:S01]  /*4050*/  LOP3.LUT P3, RZ, R69, 0xff, RZ, 0xc0, !PT ;  /* 0x000000ff45ff7812 */ /* 0x000fe2000786c0ff */
[----:B------:R-:W-:Y:S01]  /*4060*/  FMUL.FTZ R80, R80, UR5 ;  /* 0x0000000550507c20 */ /* 0x000fe20008410000 */
[----:B------:R-:W-:Y:S01]  /*4070*/  ISETP.GE.U32.AND P1, PT, R68, RZ, PT ;  /* 0x000000ff4400720c */ /* 0x000fe20003f26070 */
[----:B------:R-:W-:Y:S01]  /*4080*/  FMUL.FTZ R176, R176, UR5 ;  /* 0x00000005b0b07c20 */ /* 0x000fe20008410000 */
[----:B------:R-:W-:Y:S01]  /*4090*/  FMUL.FTZ R85, R85, UR5 ;  /* 0x0000000555557c20 */ /* 0x000fe20008410000 */
[----:B0-----:R-:W-:Y:S01]  /*40a0*/  FSEL R61, R87, RZ, P6 ;  /* 0x000000ff573d7208 */ /* 0x001fe20003000000 */
[----:B------:R-:W-:Y:S01]  /*40b0*/  FMUL.FTZ R152, R152, UR4 ;  /* 0x0000000498987c20 */ /* 0x000fe20008410000 */
[----:B------:R-:W-:Y:S01]  /*40c0*/  FMUL.FTZ R191, R191, UR4 ;  /* 0x00000004bfbf7c20 */ /* 0x000fe20008410000 */
[C---:B------:R-:W-:Y:S01]  /*40d0*/  LOP3.LUT P6, RZ, R69.reuse, 0xff0000, RZ, 0xc0, !PT ;  /* 0x00ff000045ff7812 */ /* 0x040fe200078cc0ff */
[----:B------:R-:W-:Y:S01]  /*40e0*/  FMUL.FTZ R176, R176, UR4 ;  /* 0x00000004b0b07c20 */ /* 0x000fe20008410000 */
[----:B------:R-:W-:Y:S01]  /*40f0*/  FSEL R0, R0, RZ, P3 ;  /* 0x000000ff00007208 */ /* 0x000fe20001800000 */
[----:B------:R-:W-:Y:S01]  /*4100*/  FMUL.FTZ R80, R80, UR4 ;  /* 0x0000000450507c20 */ /* 0x000fe20008410000 */
[----:B------:R-:W-:Y:S01]  /*4110*/  ISETP.GE.U32.AND.EX P1, PT, R69, 0x1000000, PT, P1 ;  /* 0x010000004500780c */ /* 0x000fe20003f26110 */
[----:B------:R-:W-:Y:S01]  /*4120*/  FMUL.FTZ R85, R85, UR4 ;  /* 0x0000000455557c20 */ /* 0x000fe20008410000 */
[----:B------:R-:W-:-:S02]  /*4130*/  LOP3.LUT P4, RZ, R68, 0xff000000, RZ, 0xc0, !PT ;  /* 0xff00000044ff7812 */ /* 0x000fc4000788c0ff */
[----:B------:R-:W-:Y:S02]  /*4140*/  LOP3.LUT P5, RZ, R69, 0xff00, RZ, 0xc0, !PT ;  /* 0x0000ff0045ff7812 */ /* 0x000fe400078ac0ff */
[----:B------:R-:W-:Y:S02]  /*4150*/  LOP3.LUT P3, RZ, R68, 0xff, RZ, 0xc0, !PT ;  /* 0x000000ff44ff7812 */ /* 0x000fe4000786c0ff */
[----:B------:R-:W-:Y:S02]  /*4160*/  FSEL R63, R152, RZ, P6 ;  /* 0x000000ff983f7208 */ /* 0x000fe40003000000 */
        /* <DEDUP_REMOVED lines=8> */
.L_x_4636:
        /* <DEDUP_REMOVED lines=69> */
.L_x_4637:
        /* <DEDUP_REMOVED lines=10> */
[----:B------:R-:W-:Y:S01]  /*46e0*/  FMUL.FTZ R78, R78, UR12 ;  /* 0x0000000c4e4e7c20 */ /* 0x000fe20008410000 */
        /* <DEDUP_REMOVED lines=50> */
.L_x_4638:
[----:B------:R-:W0:Y:S01]  /*4a10*/  @P0 LDC.64 R2, c[0x0][0x478] ;  /* 0x00011e00ff020b82 */ /* 0x000e220000000a00 */
[----:B------:R-:W-:-:S04]  /*4a20*/  IMAD.WIDE.U32 R64, R144, 0x10, R64 ;  /* 0x0000001090407825 */ /* 0x000fc800078e0040 */
[----:B0-----:R-:W-:-:S05]  /*4a30*/  @P0 IMAD.WIDE.U32 R2, R144, 0x20, R2 ;  /* 0x0000002090020825 */ /* 0x001fca00078e0002 */
[----:B------:R1:W-:Y:S04]  /*4a40*/  @P0 STG.E.128 desc[UR14][R2.64], R56 ;  /* 0x0000003802000986 */ /* 0x0003e8000c101d0e */
[----:B------:R1:W-:Y:S04]  /*4a50*/  @P0 STG.E.128 desc[UR14][R2.64+0x10], R52 ;  /* 0x0000103402000986 */ /* 0x0003e8000c101d0e */
[----:B------:R1:W-:Y:S02]  /*4a60*/  STG.E.128 desc[UR14][R64.64], R60 ;  /* 0x0000003c40007986 */ /* 0x0003e4000c101d0e */
.L_x_4632:
        /* <DEDUP_REMOVED lines=51> */
.L_x_4624:
        /* <DEDUP_REMOVED lines=21> */
.L_x_4640:
        /* <DEDUP_REMOVED lines=9> */
.L_x_10743:


//--------------------- .text._ZN10layer_norm22ln_bwd_finalize_kernelINS_22Kernel_traits_finalizeILj3072Ef13__nv_bfloat16fS2_fjLb0ELj1024ELj4ENS_18Kernel_traits_baseILj3072EfS2_fS2_fjLj1024EEEEELb0ELb0EEEvNS_9BwdParamsE --------------------------
	.section	.text._ZN10layer_norm22ln_bwd_finalize_kernelINS_22Kernel_traits_finalizeILj3072Ef13__nv_bfloat16fS2_fjLb0ELj1024ELj4ENS_18Kernel_traits_baseILj3072EfS2_fS2_fjLj1024EEEEELb0ELb0EEEvNS_9BwdParamsE,"ax",@progbits
	.align	128
        .global         _ZN10layer_norm22ln_bwd_finalize_kernelINS_22Kernel_traits_finalizeILj3072Ef13__nv_bfloat16fS2_fjLb0ELj1024ELj4ENS_18Kernel_traits_baseILj3072EfS2_fS2_fjLj1024EEEEELb0ELb0EEEvNS_9BwdParamsE
        .type           _ZN10layer_norm22ln_bwd_finalize_kernelINS_22Kernel_traits_finalizeILj3072Ef13__nv_bfloat16fS2_fjLb0ELj1024ELj4ENS_18Kernel_traits_baseILj3072EfS2_fS2_fjLj1024EEEEELb0ELb0EEEvNS_9BwdParamsE,@function
        .size           _ZN10layer_norm22ln_bwd_finalize_kernelINS_22Kernel_traits_finalizeILj3072Ef13__nv_bfloat16fS2_fjLb0ELj1024ELj4ENS_18Kernel_traits_baseILj3072EfS2_fS2_fjLj1024EEEEELb0ELb0EEEvNS_9BwdParamsE,(.L_x_10744 - _ZN10layer_norm22ln_bwd_finalize_kernelINS_22Kernel_traits_finalizeILj3072Ef13__nv_bfloat16fS2_fjLb0ELj1024ELj4ENS_18Kernel_traits_baseILj3072EfS2_fS2_fjLj1024EEEEELb0ELb0EEEvNS_9BwdParamsE)
        .other          _ZN10layer_norm22ln_bwd_finalize_kernelINS_22Kernel_traits_finalizeILj3072Ef13__nv_bfloat16fS2_fjLb0ELj1024ELj4ENS_18Kernel_traits_baseILj3072EfS2_fS2_fjLj1024EEEEELb0ELb0EEEvNS_9BwdParamsE,@"STO_CUDA_ENTRY STV_DEFAULT"
_ZN10layer_norm22ln_bwd_finalize_kernelINS_22Kernel_traits_finalizeILj3072Ef13__nv_bfloat16fS2_fjLb0ELj1024ELj4ENS_18Kernel_traits_baseILj3072EfS2_fS2_fjLj1024EEEEELb0ELb0EEEvNS_9BwdParamsE:
.text._ZN10layer_norm22ln_bwd_finalize_kernelINS_22Kernel_traits_finalizeILj3072Ef13__nv_bfloat16fS2_fjLb0ELj1024ELj4ENS_18Kernel_traits_baseILj3072EfS2_fS2_fjLj1024EEEEELb0ELb0EEEvNS_9BwdParamsE:
        /* <DEDUP_REMOVED lines=78> */
.L_x_4645:
        /* <DEDUP_REMOVED lines=118> */
.L_x_4644:
[----:B------:R-:W-:Y:S05]  /*0c40*/  BSYNC.RECONVERGENT B1 ;  /* 0x0000000000017941 */ /* 0x000fea0003800200 */
.L_x_4643:
        /* <DEDUP_REMOVED lines=68> */
.L_x_4647:
[----:B------:R-:W-:Y:S05]  /*1090*/  BSYNC.RECONVERGENT B1 ;  /* 0x0000000000017941 */ /* 0x000fea0003800200 */
.L_x_4646:
        /* <DEDUP_REMOVED lines=37> */
.L_x_4649:
[----:B------:R-:W-:Y:S05]  /*12f0*/  BSYNC.RECONVERGENT B1 ;  /* 0x0000000000017941 */ /* 0x000fea0003800200 */
.L_x_4648:
[----:B------:R-:W-:Y:S05]  /*1300*/  @!P1 BRA `(.L_x_4642) ;  /* 0x00000000003c9947 */ /* 0x000fea0003800000 */
[----:B------:R-:W0:Y:S01]  /*1310*/  LDC.64 R8, c[0x0][0x440] ;  /* 0x00011000ff087b82 */ /* 0x000e220000000a00 */
[----:B------:R-:W-:Y:S01]  /*1320*/  IMAD R0, R3, R54, R0 ;  /* 0x0000003603007224 */ /* 0x000fe200078e0200 */
[----:B------:R-:W-:-:S04]  /*1330*/  IADD3 R12, PT, PT, -R55, RZ, RZ ;  /* 0x000000ff370c7210 */ /* 0x000fc80007ffe1ff */
[----:B------:R-:W-:Y:S02]  /*1340*/  IADD3 R3, PT, PT, R57, R0, RZ ;  /* 0x0000000039037210 */ /* 0x000fe40007ffe0ff */
[----:B------:R-:W1:Y:S05]  /*1350*/  LDC.64 R10, c[0x0][0x448] ;  /* 0x00011200ff0a7b82 */ /* 0x000e6a0000000a00 */
.L_x_4650:
        /* <DEDUP_REMOVED lines=10> */
.L_x_4642:
[----:B------:R-:W-:Y:S05]  /*1400*/  BSYNC.RECONVERGENT B0 ;  /* 0x0000000000007941 */ /* 0x000fea0003800200 */
.L_x_4641:
        /* <DEDUP_REMOVED lines=60> */
.L_x_4651:
        /* <DEDUP_REMOVED lines=11> */
.L_x_10744:


//--------------------- .text._ZN10layer_norm13ln_bwd_kernelINS_13Kernel_traitsIf13__nv_bfloat16fS2_fjLj3072ELj1ELj1ELj4ELj16ENS_18Kernel_traits_baseILj3072EfS2_fS2_fjLj128EEEEELb1ELb0ELb1ELb0EEEvNS_9BwdParamsE --------------------------
	.section	.text._ZN10layer_norm13ln_bwd_kernelINS_13Kernel_traitsIf13__nv_bfloat16fS2_fjLj3072ELj1ELj1ELj4ELj16ENS_18Kernel_traits_baseILj3072EfS2_fS2_fjLj128EEEEELb1ELb0ELb1ELb0EEEvNS_9BwdParamsE,"ax",@progbits
	.align	128
        .global         _ZN10layer_norm13ln_bwd_kernelINS_13Kernel_traitsIf13__nv_bfloat16fS2_fjLj3072ELj1ELj1ELj4ELj16ENS_18Kernel_traits_baseILj3072EfS2_fS2_fjLj128EEEEELb1ELb0ELb1ELb0EEEvNS_9BwdParamsE
        .type           _ZN10layer_norm13ln_bwd_kernelINS_13Kernel_traitsIf13__nv_bfloat16fS2_fjLj3072ELj1ELj1ELj4ELj16ENS_18Kernel_traits_baseILj3072EfS2_fS2_fjLj128EEEEELb1ELb0ELb1ELb0EEEvNS_9BwdParamsE,@function
        .size           _ZN10layer_norm13ln_bwd_kernelINS_13Kernel_traitsIf13__nv_bfloat16fS2_fjLj3072ELj1ELj1ELj4ELj16ENS_18Kernel_traits_baseILj3072EfS2_fS2_fjLj128EEEEELb1ELb0ELb1ELb0EEEvNS_9BwdParamsE,(.L_x_10745 - _ZN10layer_norm13ln_bwd_kernelINS_13Kernel_traitsIf13__nv_bfloat16fS2_fjLj3072ELj1ELj1ELj4ELj16ENS_18Kernel_traits_baseILj3072EfS2_fS2_fjLj128EEEEELb1ELb0ELb1ELb0EEEvNS_9BwdParamsE)
        .other          _ZN10layer_norm13ln_bwd_kernelINS_13Kernel_traitsIf13__nv_bfloat16fS2_fjLj3072ELj1ELj1ELj4ELj16ENS_18Kernel_traits_baseILj3072EfS2_fS2_fjLj128EEEEELb1ELb0ELb1ELb0EEEvNS_9BwdParamsE,@"STO_CUDA_ENTRY STV_DEFAULT"
_ZN10layer_norm13ln_bwd_kernelINS_13Kernel_traitsIf13__nv_bfloat16fS2_fjLj3072ELj1ELj1ELj4ELj16ENS_18Kernel_traits_baseILj3072EfS2_fS2_fjLj128EEEEELb1ELb0ELb1ELb0EEEvNS_9BwdParamsE:
.text._ZN10layer_norm13ln_bwd_kernelINS_13Kernel_traitsIf13__nv_bfloat16fS2_fjLj3072ELj1ELj1ELj4ELj16ENS_18Kernel_traits_baseILj3072EfS2_fS2_fjLj128EEEEELb1ELb0ELb1ELb0EEEvNS_9BwdParamsE:
        /* <DEDUP_REMOVED lines=86> */
.L_x_4765:
[----:B0-----:R-:W0:Y:S08]  /*0560*/  LDC.64 R130, c[0x0][0x3f8] ;  /* 0x0000fe00ff827b82 */ /* 0x001e300000000a00 */
[----:B------:R-:W1:Y:S08]  /*0570*/  LDC.64 R132, c[0x0][0x3c8] ;  /* 0x0000f200ff847b82 */ /* 0x000e700000000a00 */
[----:B--2---:R-:W2:Y:S01]  /*0580*/  LDC.64 R112, c[0x0][0x3f0] ;  /* 0x0000fc00ff707b82 */ /* 0x004ea20000000a00 */
        /* <DEDUP_REMOVED lines=12> */
[----:B------:R1:W2:Y:S01]  /*0650*/  LDG.E R112, desc[UR10][R112.64] ;  /* 0x0000000a70707981 */ /* 0x0002a2000c1e1900 */
[----:B-----5:R-:W-:Y:S01]  /*0660*/  ISETP.GE.AND P5, PT, R181, 0x1, PT ;  /* 0x00000001b500780c */ /* 0x020fe20003fa6270 */
[----:B------:R-:W-:Y:S01]  /*0670*/  HFMA2 R184, -RZ, RZ, 0, 0 ;  /* 0x00000000ffb87431 */ /* 0x000fe200000001ff */
[----:B------:R-:W-:Y:S01]  /*0680*/  IADD3 R116, PT, PT, R130, -0x1, RZ ;  /* 0xffffffff82747810 */ /* 0x000fe20007ffe0ff */
[----:B------:R-:W3:Y:S01]  /*0690*/  S2R R131, SR_TID.X ;  /* 0x0000000000837919 */ /* 0x000ee20000002100 */
[C---:B------:R-:W-:Y:S01]  /*06a0*/  ISETP.GE.U32.AND P1, PT, R0.reuse, 0x80, PT ;  /* 0x000000800000780c */ /* 0x040fe20003f26070 */
[----:B------:R-:W-:Y:S01]  /*06b0*/  BSSY.RECONVERGENT B1, `(.L_x_4655) ;  /* 0x000006d000017945 */ /* 0x000fe20003800200 */
[----:B------:R-:W-:Y:S01]  /*06c0*/  ISETP.NE.AND P0, PT, RZ, UR9, PT ;  /* 0x00000009ff007c0c */ /* 0x000fe2000bf05270 */
[----:B------:R-:W-:Y:S01]  /*06d0*/  HFMA2 R188, -RZ, RZ, 0, 0 ;  /* 0x00000000ffbc7431 */ /* 0x000fe200000001ff */
[----:B------:R-:W-:-:S02]  /*06e0*/  ISETP.GE.U32.AND P2, PT, R0, 0x100, PT ;  /* 0x000001000000780c */ /* 0x000fc40003f46070 */
[----:B------:R-:W-:Y:S02]  /*06f0*/  ISETP.GE.U32.AND P3, PT, R0, 0x180, PT ;  /* 0x000001800000780c */ /* 0x000fe40003f66070 */
[----:B------:R-:W-:Y:S02]  /*0700*/  MOV R187, RZ ;  /* 0x000000ff00bb7202 */ /* 0x000fe40000000f00 */
[----:B------:R-:W-:Y:S01]  /*0710*/  @P5 IADD3 R114, PT, PT, R181, -0x1, RZ ;  /* 0xffffffffb5725810 */ /* 0x000fe20007ffe0ff */
[----:B0-----:R-:W-:-:S04]  /*0720*/  IMAD R116, R116, R133, RZ ;  /* 0x0000008574747224 */ /* 0x001fc800078e02ff */
[-C--:B------:R-:W-:Y:S02]  /*0730*/  @P5 IMAD R115, R114, R133.reuse, RZ ;  /* 0x0000008572735224 */ /* 0x080fe400078e02ff */
[----:B------:R-:W-:-:S03]  /*0740*/  IMAD R114, R2, R133, RZ ;  /* 0x0000008502727224 */ /* 0x000fc600078e02ff */
[----:B------:R-:W-:Y:S02]  /*0750*/  @P5 SHF.R.S32.HI R118, RZ, 0x1f, R115 ;  /* 0x0000001fff765819 */ /* 0x000fe40000011473 */
[----:B-1----:R-:W-:Y:S02]  /*0760*/  SHF.R.S32.HI R113, RZ, 0x1f, R114 ;  /* 0x0000001fff717819 */ /* 0x002fe40000011472 */
[----:B------:R-:W-:Y:S02]  /*0770*/  @P5 LEA.HI R118, R118, R115, RZ, 0x3 ;  /* 0x0000007376765211 */ /* 0x000fe400078f18ff */
[----:B------:R-:W-:Y:S02]  /*0780*/  SHF.R.S32.HI R115, RZ, 0x1f, R116 ;  /* 0x0000001fff737819 */ /* 0x000fe40000011474 */
[----:B------:R-:W-:Y:S02]  /*0790*/  LEA.HI R114, R113, R114, RZ, 0x3 ;  /* 0x0000007271727211 */ /* 0x000fe400078f18ff */
[----:B------:R-:W-:-:S02]  /*07a0*/  LEA.HI R116, R115, R116, RZ, 0x3 ;  /* 0x0000007473747211 */ /* 0x000fc400078f18ff */
[-C--:B---3--:R-:W-:Y:S02]  /*07b0*/  LEA.HI.SX32 R182, R114, R131.reuse, 0x1d ;  /* 0x0000008372b67211 */ /* 0x088fe400078feaff */
[-C--:B------:R-:W-:Y:S02]  /*07c0*/  @P5 LEA.HI.SX32 R184, R118, R131.reuse, 0x1d ;  /* 0x0000008376b85211 */ /* 0x080fe400078feaff */
[----:B------:R-:W-:Y:S02]  /*07d0*/  LEA.HI.SX32 R186, R116, R131, 0x1d ;  /* 0x0000008374ba7211 */ /* 0x000fe400078feaff */
[----:B------:R-:W-:Y:S02]  /*07e0*/  MOV R185, R182 ;  /* 0x000000b600b97202 */ /* 0x000fe40000000f00 */
[----:B--2---:R-:W-:Y:S01]  /*07f0*/  FSEL R183, R112, RZ, !P0 ;  /* 0x000000ff70b77208 */ /* 0x004fe20004000000 */
[----:B------:R-:W-:Y:S06]  /*0800*/  @!P1 BRA `(.L_x_4656) ;  /* 0x00000004005c9947 */ /* 0x000fec0003800000 */
        /* <DEDUP_REMOVED lines=12> */
[----:B------:R-:W1:Y:S02]  /*08d0*/  @P0 LDC.64 R150, c[0x0][0x438] ;  /* 0x00010e00ff960b82 */ /* 0x000e640000000a00 */
[----:B-1----:R-:W-:-:S05]  /*08e0*/  @P0 IMAD.WIDE.U32 R150, R185, 0x20, R150 ;  /* 0x00000020b9960825 */ /* 0x002fca00078e0096 */
[----:B------:R-:W5:Y:S04]  /*08f0*/  @P0 LDG.E.128 R16, desc[UR10][R150.64] ;  /* 0x0000000a96100981 */ /* 0x000f68000c1e1d00 */
[----:B------:R1:W5:Y:S01]  /*0900*/  @P0 LDG.E.128 R12, desc[UR10][R150.64+0x10] ;  /* 0x0000100a960c0981 */ /* 0x000362000c1e1d00 */
[----:B------:R-:W-:Y:S02]  /*0910*/  IADD3 R186, PT, PT, R186, 0x80, RZ ;  /* 0x00000080baba7810 */ /* 0x000fe40007ffe0ff */
[----:B------:R-:W-:Y:S02]  /*0920*/  IADD3 R184, PT, PT, R184, 0x80, RZ ;  /* 0x00000080b8b87810 */ /* 0x000fe40007ffe0ff */
[----:B------:R-:W-:Y:S01]  /*0930*/  IADD3 R185, PT, PT, R185, 0x80, RZ ;  /* 0x00000080b9b97810 */ /* 0x000fe20007ffe0ff */
[C-C-:B---3--:R-:W-:Y:S01]  /*0940*/  FADD.FTZ R3, -R183.reuse, R112.reuse ;  /* 0x00000070b7037221 */ /* 0x148fe20000010100 */
[----:B0-----:R-:W-:Y:S01]  /*0950*/  FADD.FTZ R153, -R183, R113 ;  /* 0x00000071b7997221 */ /* 0x001fe20000010100 */
[----:B----4-:R-:W-:-:S02]  /*0960*/  PRMT R112, R116, 0x7632, R112 ;  /* 0x0000763274707816 */ /* 0x010fc40000000070 */
[----:B------:R-:W-:Y:S02]  /*0970*/  SHF.L.U32 R113, R116, 0x10, RZ ;  /* 0x0000001074717819 */ /* 0x000fe400000006ff */
[C---:B------:R-:W-:Y:S02]  /*0980*/  PRMT R116, R118.reuse, 0x7632, R116 ;  /* 0x0000763276747816 */ /* 0x040fe40000000074 */
[----:B------:R-:W-:Y:S02]  /*0990*/  SHF.L.U32 R157, R118, 0x10, RZ ;  /* 0x00000010769d7819 */ /* 0x000fe400000006ff */
[C---:B------:R-:W-:Y:S02]  /*09a0*/  PRMT R118, R119.reuse, 0x7632, R118 ;  /* 0x0000763277767816 */ /* 0x040fe40000000076 */
[----:B------:R-:W-:Y:S01]  /*09b0*/  SHF.L.U32 R161, R119, 0x10, RZ ;  /* 0x0000001077a17819 */ /* 0x000fe200000006ff */
[----:B------:R-:W-:Y:S01]  /*09c0*/  FADD.FTZ R119, -R183, R120 ;  /* 0x00000078b7777221 */ /* 0x000fe20000010100 */
[----:B-1----:R-:W-:Y:S01]  /*09d0*/  FMUL.FTZ R150, R132, R153 ;  /* 0x0000009984967220 */ /* 0x002fe20000410000 */
[----:B------:R-:W-:-:S02]  /*09e0*/  SHF.L.U32 R112, R112, 0x10, RZ ;  /* 0x0000001070707819 */ /* 0x000fc400000006ff */
[C---:B------:R-:W-:Y:S01]  /*09f0*/  FMUL.FTZ R153, R132.reuse, R119 ;  /* 0x0000007784997220 */ /* 0x040fe20000410000 */
[----:B------:R-:W-:Y:S01]  /*0a00*/  FMUL.FTZ R3, R132, R3 ;  /* 0x0000000384037220 */ /* 0x000fe20000410000 */
[----:B------:R-:W-:Y:S01]  /*0a10*/  FMUL.FTZ R154, R88, R113 ;  /* 0x00000071589a7220 */ /* 0x000fe20000410000 */
[----:B------:R-:W-:Y:S01]  /*0a20*/  FADD.FTZ R155, -R183, R114 ;  /* 0x00000072b79b7221 */ /* 0x000fe20000010100 */
[----:B------:R-:W-:Y:S01]  /*0a30*/  FADD.FTZ R36, R36, R157 ;  /* 0x0000009d24247221 */ /* 0x000fe20000010000 */
[-C--:B------:R-:W-:Y:S01]  /*0a40*/  FFMA.FTZ R60, R153, R157.reuse, R60 ;  /* 0x0000009d993c7223 */ /* 0x080fe2000001003c */
[----:B------:R-:W-:Y:S01]  /*0a50*/  FMUL.FTZ R158, R84, R157 ;  /* 0x0000009d549e7220 */ /* 0x000fe20000410000 */
[----:B------:R-:W-:Y:S01]  /*0a60*/  FADD.FTZ R115, -R183, R115 ;  /* 0x00000073b7737221 */ /* 0x000fe20000010100 */
        /* <DEDUP_REMOVED lines=9> */
[----:B------:R-:W-:Y:S01]  /*0b00*/  FADD.FTZ R159, -R183, R122 ;  /* 0x0000007ab79f7221 */ /* 0x000fe20000010100 */
[----:B------:R-:W-:Y:S01]  /*0b10*/  FMUL.FTZ R152, R132, R115 ;  /* 0x0000007384987220 */ /* 0x000fe20000410000 */
[----:B------:R-:W-:Y:S01]  /*0b20*/  SHF.L.U32 R114, R114, 0x10, RZ ;  /* 0x0000001072727819 */ /* 0x000fe200000006ff */
[----:B------:R-:W-:Y:S01]  /*0b30*/  FADD.FTZ R115, R112, R157 ;  /* 0x0000009d70737221 */ /* 0x000fe20000010000 */
[----:B------:R-:W-:Y:S01]  /*0b40*/  FMUL.FTZ R151, R132, R155 ;  /* 0x0000009b84977220 */ /* 0x000fe20000410000 */
[----:B------:R-:W-:Y:S01]  /*0b50*/  FMUL.FTZ R156, R90, R117 ;  /* 0x000000755a9c7220 */ /* 0x000fe20000410000 */
[----:B------:R-:W-:Y:S01]  /*0b60*/  FFMA.FTZ R112, R150, R157, R113 ;  /* 0x0000009d96707223 */ /* 0x000fe20000010071 */
        /* <DEDUP_REMOVED lines=11> */
[-C--:B------:R-:W-:Y:S01]  /*0c20*/  FFMA.FTZ R62, R155, R161.reuse, R62 ;  /* 0x000000a19b3e7223 */ /* 0x080fe2000001003e */
[----:B------:R-:W-:Y:S01]  /*0c30*/  FMUL.FTZ R160, R86, R161 ;  /* 0x000000a156a07220 */ /* 0x000fe20000410000 */
[----:B------:R-:W-:Y:S01]  /*0c40*/  FMUL.FTZ R162, R132, R121 ;  /* 0x0000007984a27220 */ /* 0x000fe20000410000 */
        /* <DEDUP_REMOVED lines=19> */
.L_x_4656:
[----:B----4-:R-:W-:Y:S05]  /*0d80*/  BSYNC.RECONVERGENT B1 ;  /* 0x0000000000017941 */ /* 0x010fea0003800200 */
.L_x_4655:
        /* <DEDUP_REMOVED lines=13> */
[----:B--2---:R-:W-:-:S04]  /*0e60*/  IMAD.WIDE.U32 R138, R184, 0x8, R138 ;  /* 0x00000008b88a7825 */ /* 0x004fc800078e008a */
[----:B0-----:R-:W-:Y:S02]  /*0e70*/  @P0 IMAD.WIDE.U32 R134, R185, 0x20, R126 ;  /* 0x00000020b9860825 */ /* 0x001fe400078e007e */
[----:B------:R3:W5:Y:S04]  /*0e80*/  LDG.E.64 R126, desc[UR10][R138.64] ;  /* 0x0000000a8a7e7981 */ /* 0x000768000c1e1b00 */
[----:B------:R-:W5:Y:S04]  /*0e90*/  @P0 LDG.E.128 R8, desc[UR10][R134.64] ;  /* 0x0000000a86080981 */ /* 0x000f68000c1e1d00 */
[----:B------:R0:W5:Y:S01]  /*0ea0*/  @P0 LDG.E.128 R4, desc[UR10][R134.64+0x10] ;  /* 0x0000100a86040981 */ /* 0x000162000c1e1d00 */
[----:B------:R-:W-:-:S02]  /*0eb0*/  IADD3 R186, PT, PT, R186, 0x80, RZ ;  /* 0x00000080baba7810 */ /* 0x000fc40007ffe0ff */
[----:B------:R-:W-:Y:S02]  /*0ec0*/  IADD3 R184, PT, PT, R184, 0x80, RZ ;  /* 0x00000080b8b87810 */ /* 0x000fe40007ffe0ff */
[----:B------:R-:W-:Y:S01]  /*0ed0*/  IADD3 R185, PT, PT, R185, 0x80, RZ ;  /* 0x00000080b9b97810 */ /* 0x000fe20007ffe0ff */
[C---:B---3--:R-:W-:Y:S01]  /*0ee0*/  FADD.FTZ R139, -R183.reuse, R120 ;  /* 0x00000078b78b7221 */ /* 0x048fe20000010100 */
[C-C-:B----4-:R-:W-:Y:S01]  /*0ef0*/  FADD.FTZ R145, -R183.reuse, R112.reuse ;  /* 0x00000070b7917221 */ /* 0x150fe20000010100 */
[C---:B------:R-:W-:Y:S01]  /*0f00*/  FADD.FTZ R137, -R183.reuse, R113 ;  /* 0x00000071b7897221 */ /* 0x040fe20000010100 */
[C---:B------:R-:W-:Y:S02]  /*0f10*/  PRMT R112, R116.reuse, 0x7632, R112 ;  /* 0x0000763274707816 */ /* 0x040fe40000000070 */
[----:B------:R-:W-:Y:S01]  /*0f20*/  SHF.L.U32 R113, R116, 0x10, RZ ;  /* 0x0000001074717819 */ /* 0x000fe200000006ff */
[C---:B------:R-:W-:Y:S01]  /*0f30*/  FADD.FTZ R147, -R183.reuse, R114 ;  /* 0x00000072b7937221 */ /* 0x040fe20000010100 */
[----:B------:R-:W-:Y:S01]  /*0f40*/  SHF.L.U32 R143, R118, 0x10, RZ ;  /* 0x00000010768f7819 */ /* 0x000fe200000006ff */
[----:B------:R-:W-:Y:S01]  /*0f50*/  FMUL.FTZ R139, R132, R139 ;  /* 0x0000008b848b7220 */ /* 0x000fe20000410000 */
[----:B------:R-:W-:Y:S01]  /*0f60*/  SHF.L.U32 R114, R112, 0x10, RZ ;  /* 0x0000001070727819 */ /* 0x000fe200000006ff */
[----:B0-----:R-:W-:Y:S01]  /*0f70*/  FMUL.FTZ R135, R132, R145 ;  /* 0x0000009184877220 */ /* 0x001fe20000410000 */
[----:B------:R-:W-:Y:S01]  /*0f80*/  FMUL.FTZ R138, R80, R113 ;  /* 0x00000071508a7220 */ /* 0x000fe20000410000 */
[--C-:B------:R-:W-:Y:S01]  /*0f90*/  FADD.FTZ R149, -R183, R115.reuse ;  /* 0x00000073b7957221 */ /* 0x100fe20000010100 */
        /* <DEDUP_REMOVED lines=14> */
[----:B------:R-:W-:Y:S01]  /*1080*/  FMUL.FTZ R140, R82, R117 ;  /* 0x00000075528c7220 */ /* 0x000fe20000410000 */
[----:B------:R-:W-:Y:S01]  /*1090*/  FFMA.FTZ R112, R134, R143, R113 ;  /* 0x0000008f86707223 */ /* 0x000fe20000010071 */
[----:B------:R-:W-:Y:S01]  /*10a0*/  PRMT R141, R118, 0x7632, R141 ;  /* 0x00007632768d7816 */ /* 0x000fe2000000008d */
[----:B------:R-:W-:Y:S01]  /*10b0*/  FFMA.FTZ R57, R134, R114, R57 ;  /* 0x0000007286397223 */ /* 0x000fe20000010039 */
[----:B------:R-:W-:Y:S01]  /*10c0*/  FADD.FTZ R33, R33, R114 ;  /* 0x0000007221217221 */ /* 0x000fe20000010000 */
        /* <DEDUP_REMOVED lines=37> */
.L_x_4658:
[----:B------:R-:W-:Y:S05]  /*1320*/  BSYNC.RECONVERGENT B1 ;  /* 0x0000000000017941 */ /* 0x000fea0003800200 */
.L_x_4657:
        /* <DEDUP_REMOVED lines=13> */
[----:B------:R-:W1:Y:S02]  /*1400*/  @P0 LDC.64 R166, c[0x0][0x438] ;  /* 0x00010e00ffa60b82 */ /* 0x000e640000000a00 */
[----:B-1----:R-:W-:-:S05]  /*1410*/  @P0 IMAD.WIDE.U32 R166, R185, 0x20, R166 ;  /* 0x00000020b9a60825 */ /* 0x002fca00078e00a6 */
[----:B------:R-:W5:Y:S04]  /*1420*/  @P0 LDG.E.128 R92, desc[UR10][R166.64] ;  /* 0x0000000aa65c0981 */ /* 0x000f68000c1e1d00 */
[----:B------:R1:W5:Y:S01]  /*1430*/  @P0 LDG.E.128 R96, desc[UR10][R166.64+0x10] ;  /* 0x0000100aa6600981 */ /* 0x000362000c1e1d00 */
[C---:B---3--:R-:W-:Y:S01]  /*1440*/  FADD.FTZ R165, -R183.reuse, R112 ;  /* 0x00000070b7a57221 */ /* 0x048fe20000010100 */
[C---:B0-----:R-:W-:Y:S01]  /*1450*/  FADD.FTZ R169, -R183.reuse, R113 ;  /* 0x00000071b7a97221 */ /* 0x041fe20000010100 */
[C---:B------:R-:W-:Y:S01]  /*1460*/  FADD.FTZ R171, -R183.reuse, R114 ;  /* 0x00000072b7ab7221 */ /* 0x040fe20000010100 */
[----:B------:R-:W-:Y:S01]  /*1470*/  FADD.FTZ R173, -R183, R115 ;  /* 0x00000073b7ad7221 */ /* 0x000fe20000010100 */
[----:B------:R-:W-:Y:S01]  /*1480*/  FMUL.FTZ R165, R132, R165 ;  /* 0x000000a584a57220 */ /* 0x000fe20000410000 */
[----:B----4-:R-:W-:-:S02]  /*1490*/  PRMT R112, R120, 0x7632, R112 ;  /* 0x0000763278707816 */ /* 0x010fc40000000070 */
[----:B------:R-:W-:Y:S02]  /*14a0*/  SHF.L.U32 R113, R120, 0x10, RZ ;  /* 0x0000001078717819 */ /* 0x000fe400000006ff */
[----:B------:R-:W-:-:S03]  /*14b0*/  SHF.L.U32 R114, R112, 0x10, RZ ;  /* 0x0000001070727819 */ /* 0x000fc600000006ff */
[----:B------:R-:W-:Y:S01]  /*14c0*/  FMUL.FTZ R172, R72, R113 ;  /* 0x0000007148ac7220 */ /* 0x000fe20000410000 */
[C---:B------:R-:W-:Y:S01]  /*14d0*/  PRMT R115, R121.reuse, 0x7632, R115 ;  /* 0x0000763279737816 */ /* 0x040fe20000000073 */
[----:B------:R-:W-:Y:S01]  /*14e0*/  FMUL.FTZ R168, R132, R173 ;  /* 0x000000ad84a87220 */ /* 0x000fe20000410000 */
[----:B------:R-:W-:Y:S01]  /*14f0*/  SHF.L.U32 R121, R121, 0x10, RZ ;  /* 0x0000001079797819 */ /* 0x000fe200000006ff */
[----:B------:R-:W-:Y:S01]  /*1500*/  FADD.FTZ R24, R24, R113 ;  /* 0x0000007118187221 */ /* 0x000fe20000010000 */
[----:B------:R-:W-:Y:S01]  /*1510*/  FFMA.FTZ R48, R165, R113, R48 ;  /* 0x00000071a5307223 */ /* 0x000fe20000010030 */
[----:B------:R-:W-:Y:S01]  /*1520*/  FADD.FTZ R112, R187, R172 ;  /* 0x000000acbb707221 */ /* 0x000fe20000010000 */
[----:B------:R-:W-:Y:S01]  /*1530*/  FMUL.FTZ R173, R73, R114 ;  /* 0x0000007249ad7220 */ /* 0x000fe20000410000 */
[----:B-1----:R-:W-:Y:S01]  /*1540*/  FMUL.FTZ R166, R132, R169 ;  /* 0x000000a984a67220 */ /* 0x002fe20000410000 */
[----:B------:R-:W-:Y:S01]  /*1550*/  FFMA.FTZ R113, R165, R172, R188 ;  /* 0x000000aca5717223 */ /* 0x000fe200000100bc */
[----:B------:R-:W-:Y:S01]  /*1560*/  FADD.FTZ R175, -R183, R116 ;  /* 0x00000074b7af7221 */ /* 0x000fe20000010100 */
[----:B------:R-:W-:Y:S01]  /*1570*/  SHF.L.U32 R116, R115, 0x10, RZ ;  /* 0x0000001073747819 */ /* 0x000fe200000006ff */
[----:B------:R-:W-:Y:S01]  /*1580*/  FADD.FTZ R115, R112, R173 ;  /* 0x000000ad70737221 */ /* 0x000fe20000010000 */
[----:B------:R-:W-:Y:S01]  /*1590*/  FMUL.FTZ R167, R132, R171 ;  /* 0x000000ab84a77220 */ /* 0x000fe20000410000 */
[----:B------:R-:W-:Y:S01]  /*15a0*/  FMUL.FTZ R174, R74, R121 ;  /* 0x000000794aae7220 */ /* 0x000fe20000410000 */
[----:B------:R-:W-:Y:S01]  /*15b0*/  FFMA.FTZ R112, R166, R173, R113 ;  /* 0x000000ada6707223 */ /* 0x000fe20000010071 */
[C---:B------:R-:W-:Y:S01]  /*15c0*/  FADD.FTZ R177, -R183.reuse, R117 ;  /* 0x00000075b7b17221 */ /* 0x040fe20000010100 */
[C---:B------:R-:W-:Y:S01]  /*15d0*/  FADD.FTZ R179, -R183.reuse, R118 ;  /* 0x00000076b7b37221 */ /* 0x040fe20000010100 */
[----:B------:R-:W-:Y:S01]  /*15e0*/  FADD.FTZ R183, -R183, R119 ;  /* 0x00000077b7b77221 */ /* 0x000fe20000010100 */
[----:B------:R-:W-:Y:S01]  /*15f0*/  PRMT R117, R122, 0x7632, R117 ;  /* 0x000076327a757816 */ /* 0x000fe20000000075 */
[----:B------:R-:W-:Y:S01]  /*1600*/  FMUL.FTZ R169, R132, R175 ;  /* 0x000000af84a97220 */ /* 0x000fe20000410000 */
[----:B------:R-:W-:Y:S01]  /*1610*/  SHF.L.U32 R119, R122, 0x10, RZ ;  /* 0x000000107a777819 */ /* 0x000fe200000006ff */
[----:B------:R-:W-:Y:S01]  /*1620*/  FFMA.FTZ R49, R166, R114, R49 ;  /* 0x00000072a6317223 */ /* 0x000fe20000010031 */
[----:B------:R-:W-:Y:S01]  /*1630*/  FADD.FTZ R25, R25, R114 ;  /* 0x0000007219197221 */ /* 0x000fe20000010000 */
        /* <DEDUP_REMOVED lines=37> */
.L_x_4654:
[----:B------:R-:W0:Y:S01]  /*1890*/  LDC R133, c[0x0][0x388] ;  /* 0x0000e200ff857b82 */ /* 0x000e220000000800 */
[----:B------:R-:W1:Y:S01]  /*18a0*/  S2R R131, SR_TID.X ;  /* 0x0000000000837919 */ /* 0x000e620000002100 */
        /* <DEDUP_REMOVED lines=11> */
[-C--:B-1----:R-:W-:Y:S02]  /*1960*/  LEA.HI.SX32 R182, R112, R131.reuse, 0x1d ;  /* 0x0000008370b67211 */ /* 0x082fe400078feaff */
        /* <DEDUP_REMOVED lines=21> */
.L_x_4660:
        /* <DEDUP_REMOVED lines=28> */
[----:B------:R-:W-:Y:S02]  /*1c80*/  MOV R187, RZ ;  /* 0x000000ff00bb7202 */ /* 0x000fe40000000f00 */
[----:B------:R-:W-:-:S07]  /*1c90*/  MOV R188, RZ ;  /* 0x000000ff00bc7202 */ /* 0x000fce0000000f00 */
.L_x_4659:
[----:B----4-:R-:W-:Y:S05]  /*1ca0*/  BSYNC.RECONVERGENT B0 ;  /* 0x0000000000007941 */ /* 0x010fea0003800200 */
.L_x_4653:
        /* <DEDUP_REMOVED lines=31> */
.L_x_4662:
[----:B------:R-:W-:Y:S05]  /*1ea0*/  BSYNC.RECONVERGENT B0 ;  /* 0x0000000000007941 */ /* 0x000fea0003800200 */
.L_x_4661:
[----:B------:R-:W1:Y:S08]  /*1eb0*/  S2UR UR5, SR_CgaCtaId ;  /* 0x00000000000579c3 */ /* 0x000e700000008800 */
[----:B------:R-:W-:Y:S01]  /*1ec0*/  BAR.SYNC.DEFER_BLOCKING 0x0 ;  /* 0x0000000000007b1d */ /* 0x000fe20000010000 */
[----:B0-----:R-:W-:Y:S02]  /*1ed0*/  @P5 IADD3 R120, PT, PT, R181, -0x1, RZ ;  /* 0xffffffffb5785810 */ /* 0x001fe40007ffe0ff */
        /* <DEDUP_REMOVED lines=45> */
[----:B------:R-:W-:-:S04]  /*21b0*/  F2FP.BF16.F32.PACK_AB R115, RZ, R115 ;  /* 0x00000073ff73723e */ /* 0x000fc800000010ff */
[----:B------:R-:W-:-:S07]  /*21c0*/  PRMT R100, R115, 0x7610, R100 ;  /* 0x0000761073647816 */ /* 0x000fce0000000064 */
.L_x_4667:
        /* <DEDUP_REMOVED lines=12> */
.L_x_4668:
        /* <DEDUP_REMOVED lines=12> */
.L_x_4669:
        /* <DEDUP_REMOVED lines=12> */
.L_x_4670:
        /* <DEDUP_REMOVED lines=12> */
.L_x_4671:
        /* <DEDUP_REMOVED lines=12> */
.L_x_4672:
        /* <DEDUP_REMOVED lines=12> */
.L_x_4673:
        /* <DEDUP_REMOVED lines=14> */
.L_x_4666:
        /* <DEDUP_REMOVED lines=45> */
.L_x_4675:
        /* <DEDUP_REMOVED lines=12> */
.L_x_4676:
        /* <DEDUP_REMOVED lines=12> */
.L_x_4677:
        /* <DEDUP_REMOVED lines=12> */
.L_x_4678:
        /* <DEDUP_REMOVED lines=12> */
.L_x_4679:
        /* <DEDUP_REMOVED lines=12> */
.L_x_4680:
        /* <DEDUP_REMOVED lines=12> */
.L_x_4681:
        /* <DEDUP_REMOVED lines=9> */
.L_x_4665:
[----:B------:R-:W-:Y:S01]  /*2f10*/  UMOV UR4, UR6 ;  /* 0x0000000600047c82 */ /* 0x000fe20008000000 */
[----:B------:R-:W-:Y:S01]  /*2f20*/  UMOV UR5, UR7 ;  /* 0x0000000700057c82 */ /* 0x000fe20008000000 */
[----:B------:R-:W-:-:S04]  /*2f30*/  UISETP.NE.U32.AND UP0, UPT, UR4, URZ, UPT ;  /* 0x000000ff0400728c */ /* 0x000fc8000bf05070 */
[----:B------:R-:W-:-:S09]  /*2f40*/  UISETP.NE.AND.EX UP0, UPT, UR5, URZ, UPT, UP0 ;  /* 0x000000ff0500728c */ /* 0x000fd2000bf05300 */
[----:B------:R-:W-:Y:S05]  /*2f50*/  BRA.U UP0, `(.L_x_4682) ;  /* 0x0000000500687547 */ /* 0x000fea000b800000 */
[----:B------:R-:W-:Y:S05]  /*2f60*/  @!P5 BRA `(.L_x_4683) ;  /* 0x000000000028d947 */ /* 0x000fea0003800000 */
[----:B------:R-:W-:Y:S01]  /*2f70*/  @P4 FFMA.FTZ R117, R3, R114, R113 ;  /* 0x0000007203754223 */ /* 0x000fe20000010071 */
[----:B-----5:R-:W-:Y:S02]  /*2f80*/  MOV R115, R16 ;  /* 0x0000001000737202 */ /* 0x020fe40000000f00 */
[----:B------:R-:W-:Y:S01]  /*2f90*/  LOP3.LUT P0, RZ, R128, 0xff, RZ, 0xc0, !PT ;  /* 0x000000ff80ff7812 */ /* 0x000fe2000780c0ff */
[----:B------:R-:W-:-:S04]  /*2fa0*/  @P4 FADD.FTZ R117, R154, -R117 ;  /* 0x800000759a754221 */ /* 0x000fc80000010000 */
[----:B------:R-:W-:-:S04]  /*2fb0*/  @P4 FFMA.FTZ R115, R132, R117, R16 ;  /* 0x0000007584734223 */ /* 0x000fc80000010010 */
[----:B------:R-:W-:-:S04]  /*2fc0*/  FMUL.FTZ R115, R115, UR17 ;  /* 0x0000001173737c20 */ /* 0x000fc80008410000 */
[----:B------:R-:W-:-:S05]  /*2fd0*/  FMUL.FTZ R115, R115, UR16 ;  /* 0x0000001073737c20 */ /* 0x000fca0008410000 */
[----:B------:R-:W-:-:S04]  /*2fe0*/  FSEL R115, R115, RZ, P0 ;  /* 0x000000ff73737208 */ /* 0x000fc80000000000 */
[----:B------:R-:W-:-:S04]  /*2ff0*/  F2FP.BF16.F32.PACK_AB R115, RZ, R115 ;  /* 0x00000073ff73723e */ /* 0x000fc800000010ff */
[----:B------:R-:W-:-:S07]  /*3000*/  PRMT R100, R115, 0x7610, R100 ;  /* 0x0000761073647816 */ /* 0x000fce0000000064 */
.L_x_4683:
        /* <DEDUP_REMOVED lines=11> */
.L_x_4684:
        /* <DEDUP_REMOVED lines=11> */
.L_x_4685:
        /* <DEDUP_REMOVED lines=11> */
.L_x_4686:
        /* <DEDUP_REMOVED lines=11> */
.L_x_4687:
        /* <DEDUP_REMOVED lines=11> */
.L_x_4688:
        /* <DEDUP_REMOVED lines=11> */
.L_x_4689:
[----:B------:R-:W-:Y:S05]  /*3430*/  @!P5 BRA `(.L_x_4674) ;  /* 0x00000004009cd947 */ /* 0x000fea0003800000 */
[----:B------:R-:W-:Y:S01]  /*3440*/  @P4 FFMA.FTZ R116, R164, R114, R113 ;  /* 0x00000072a4744223 */ /* 0x000fe20000010071 */
[----:B-----5:R-:W-:Y:S02]  /*3450*/  MOV R115, R15 ;  /* 0x0000000f00737202 */ /* 0x020fe40000000f00 */
[----:B------:R-:W-:Y:S01]  /*3460*/  ISETP.GE.U32.AND P0, PT, R128, RZ, PT ;  /* 0x000000ff8000720c */ /* 0x000fe20003f06070 */
[----:B------:R-:W-:-:S03]  /*3470*/  @P4 FADD.FTZ R116, R163, -R116 ;  /* 0x80000074a3744221 */ /* 0x000fc60000010000 */
[----:B------:R-:W-:Y:S01]  /*3480*/  ISETP.GE.U32.AND.EX P0, PT, R129, 0x1000000, PT, P0 ;  /* 0x010000008100780c */ /* 0x000fe20003f06100 */
[----:B------:R-:W-:-:S04]  /*3490*/  @P4 FFMA.FTZ R115, R132, R116, R15 ;  /* 0x0000007484734223 */ /* 0x000fc8000001000f */
[----:B------:R-:W-:-:S04]  /*34a0*/  FMUL.FTZ R115, R115, UR17 ;  /* 0x0000001173737c20 */ /* 0x000fc80008410000 */
[----:B------:R-:W-:-:S05]  /*34b0*/  FMUL.FTZ R115, R115, UR16 ;  /* 0x0000001073737c20 */ /* 0x000fca0008410000 */
[----:B------:R-:W-:-:S04]  /*34c0*/  FSEL R115, R115, RZ, P0 ;  /* 0x000000ff73737208 */ /* 0x000fc80000000000 */
[----:B------:R-:W-:-:S04]  /*34d0*/  F2FP.BF16.F32.PACK_AB R115, RZ, R115 ;  /* 0x00000073ff73723e */ /* 0x000fc800000010ff */
[----:B------:R-:W-:Y:S01]  /*34e0*/  PRMT R103, R103, 0x5410, R115 ;  /* 0x0000541067677816 */ /* 0x000fe20000000073 */
[----:B------:R-:W-:Y:S06]  /*34f0*/  BRA `(.L_x_4674) ;  /* 0x00000004006c7947 */ /* 0x000fec0003800000 */
.L_x_4682:
[-CC-:B------:R-:W-:Y:S01]  /*3500*/  @P4 FFMA.FTZ R104, R150, R114.reuse, R113.reuse ;  /* 0x0000007296684223 */ /* 0x180fe20000010071 */
[----:B-----5:R-:W-:Y:S01]  /*3510*/  MOV R111, R17 ;  /* 0x00000011006f7202 */ /* 0x020fe20000000f00 */
[----:B------:R-:W-:Y:S01]  /*3520*/  @P4 FFMA.FTZ R105, R151, R114, R113 ;  /* 0x0000007297694223 */ /* 0x000fe20000010071 */
[----:B------:R-:W-:Y:S01]  /*3530*/  MOV R106, R18 ;  /* 0x00000012006a7202 */ /* 0x000fe20000000f00 */
[----:B------:R-:W-:Y:S01]  /*3540*/  @P4 FADD.FTZ R104, R157, -R104 ;  /* 0x800000689d684221 */ /* 0x000fe20000010000 */
[----:B------:R-:W-:Y:S01]  /*3550*/  MOV R107, R19 ;  /* 0x00000013006b7202 */ /* 0x000fe20000000f00 */
[----:B------:R-:W-:Y:S01]  /*3560*/  @P4 FADD.FTZ R105, R156, -R105 ;  /* 0x800000699c694221 */ /* 0x000fe20000010000 */
[----:B------:R-:W-:Y:S01]  /*3570*/  @P4 FFMA.FTZ R109, R153, R114, R113 ;  /* 0x00000072996d4223 */ /* 0x000fe20000010071 */
[----:B------:R-:W-:Y:S01]  /*3580*/  @P4 FFMA.FTZ R111, R132, R104, R17 ;  /* 0x00000068846f4223 */ /* 0x000fe20000010011 */
[-CC-:B------:R-:W-:Y:S01]  /*3590*/  @P4 FFMA.FTZ R104, R152, R114.reuse, R113.reuse ;  /* 0x0000007298684223 */ /* 0x180fe20000010071 */
[-CC-:B------:R-:W-:Y:S01]  /*35a0*/  @P4 FFMA.FTZ R115, R155, R114.reuse, R113.reuse ;  /* 0x000000729b734223 */ /* 0x180fe20000010071 */
        /* <DEDUP_REMOVED lines=23> */
[----:B------:R-:W-:-:S03]  /*3720*/  LOP3.LUT P0, RZ, R128, 0xff, RZ, 0xc0, !PT ;  /* 0x000000ff80ff7812 */ /* 0x000fc6000780c0ff */
[----:B------:R-:W-:-:S05]  /*3730*/  FMUL.FTZ R105, R105, UR16 ;  /* 0x0000001069697c20 */ /* 0x000fca0008410000 */
[----:B------:R-:W-:-:S04]  /*3740*/  FSEL R105, R105, RZ, P0 ;  /* 0x000000ff69697208 */ /* 0x000fc80000000000 */
[----:B------:R-:W-:-:S04]  /*3750*/  F2FP.BF16.F32.PACK_AB R105, RZ, R105 ;  /* 0x00000069ff69723e */ /* 0x000fc800000010ff */
[----:B------:R-:W-:-:S07]  /*3760*/  PRMT R100, R105, 0x7610, R100 ;  /* 0x0000761069647816 */ /* 0x000fce0000000064 */
.L_x_4690:
[----:B------:R-:W-:Y:S05]  /*3770*/  @!P5 BRA `(.L_x_4691) ;  /* 0x000000000018d947 */ /* 0x000fea0003800000 */
[----:B------:R-:W-:Y:S01]  /*3780*/  FMUL.FTZ R105, R111, UR17 ;  /* 0x000000116f697c20 */ /* 0x000fe20008410000 */
[----:B------:R-:W-:-:S03]  /*3790*/  LOP3.LUT P0, RZ, R128, 0xff00, RZ, 0xc0, !PT ;  /* 0x0000ff0080ff7812 */ /* 0x000fc6000780c0ff */
[----:B------:R-:W-:-:S05]  /*37a0*/  FMUL.FTZ R105, R105, UR16 ;  /* 0x0000001069697c20 */ /* 0x000fca0008410000 */
[----:B------:R-:W-:-:S04]  /*37b0*/  FSEL R105, R105, RZ, P0 ;  /* 0x000000ff69697208 */ /* 0x000fc80000000000 */
[----:B------:R-:W-:-:S04]  /*37c0*/  F2FP.BF16.F32.PACK_AB R105, RZ, R105 ;  /* 0x00000069ff69723e */ /* 0x000fc800000010ff */
[----:B------:R-:W-:-:S07]  /*37d0*/  PRMT R100, R100, 0x5410, R105 ;  /* 0x0000541064647816 */ /* 0x000fce0000000069 */
.L_x_4691:
[----:B------:R-:W-:Y:S05]  /*37e0*/  @!P5 BRA `(.L_x_4692) ;  /* 0x000000000018d947 */ /* 0x000fea0003800000 */
[----:B------:R-:W-:Y:S01]  /*37f0*/  FMUL.FTZ R105, R106, UR17 ;  /* 0x000000116a697c20 */ /* 0x000fe20008410000 */
[----:B------:R-:W-:-:S03]  /*3800*/  LOP3.LUT P0, RZ, R128, 0xff0000, RZ, 0xc0, !PT ;  /* 0x00ff000080ff7812 */ /* 0x000fc6000780c0ff */
[----:B------:R-:W-:-:S05]  /*3810*/  FMUL.FTZ R105, R105, UR16 ;  /* 0x0000001069697c20 */ /* 0x000fca0008410000 */
[----:B------:R-:W-:-:S04]  /*3820*/  FSEL R105, R105, RZ, P0 ;  /* 0x000000ff69697208 */ /* 0x000fc80000000000 */
[----:B------:R-:W-:-:S04]  /*3830*/  F2FP.BF16.F32.PACK_AB R105, RZ, R105 ;  /* 0x00000069ff69723e */ /* 0x000fc800000010ff */
[----:B------:R-:W-:-:S07]  /*3840*/  PRMT R101, R105, 0x7610, R101 ;  /* 0x0000761069657816 */ /* 0x000fce0000000065 */
.L_x_4692:
[----:B------:R-:W-:Y:S05]  /*3850*/  @!P5 BRA `(.L_x_4693) ;  /* 0x000000000018d947 */ /* 0x000fea0003800000 */
[----:B------:R-:W-:Y:S01]  /*3860*/  FMUL.FTZ R105, R107, UR17 ;  /* 0x000000116b697c20 */ /* 0x000fe20008410000 */
[----:B------:R-:W-:-:S03]  /*3870*/  LOP3.LUT P0, RZ, R128, 0xff000000, RZ, 0xc0, !PT ;  /* 0xff00000080ff7812 */ /* 0x000fc6000780c0ff */
[----:B------:R-:W-:-:S05]  /*3880*/  FMUL.FTZ R105, R105, UR16 ;  /* 0x0000001069697c20 */ /* 0x000fca0008410000 */
[----:B------:R-:W-:-:S04]  /*3890*/  FSEL R105, R105, RZ, P0 ;  /* 0x000000ff69697208 */ /* 0x000fc80000000000 */
[----:B------:R-:W-:-:S04]  /*38a0*/  F2FP.BF16.F32.PACK_AB R105, RZ, R105 ;  /* 0x00000069ff69723e */ /* 0x000fc800000010ff */
[----:B------:R-:W-:-:S07]  /*38b0*/  PRMT R101, R101, 0x5410, R105 ;  /* 0x0000541065657816 */ /* 0x000fce0000000069 */
.L_x_4693:
[----:B------:R-:W-:Y:S05]  /*38c0*/  @!P5 BRA `(.L_x_4694) ;  /* 0x000000000018d947 */ /* 0x000fea0003800000 */
[----:B------:R-:W-:Y:S01]  /*38d0*/  FMUL.FTZ R105, R108, UR17 ;  /* 0x000000116c697c20 */ /* 0x000fe20008410000 */
[----:B------:R-:W-:-:S03]  /*38e0*/  LOP3.LUT P0, RZ, R129, 0xff, RZ, 0xc0, !PT ;  /* 0x000000ff81ff7812 */ /* 0x000fc6000780c0ff */
[----:B------:R-:W-:-:S05]  /*38f0*/  FMUL.FTZ R105, R105, UR16 ;  /* 0x0000001069697c20 */ /* 0x000fca0008410000 */
[----:B------:R-:W-:-:S04]  /*3900*/  FSEL R105, R105, RZ, P0 ;  /* 0x000000ff69697208 */ /* 0x000fc80000000000 */
[----:B------:R-:W-:-:S04]  /*3910*/  F2FP.BF16.F32.PACK_AB R105, RZ, R105 ;  /* 0x00000069ff69723e */ /* 0x000fc800000010ff */
[----:B------:R-:W-:-:S07]  /*3920*/  PRMT R102, R105, 0x7610, R102 ;  /* 0x0000761069667816 */ /* 0x000fce0000000066 */
.L_x_4694:
[----:B------:R-:W-:Y:S05]  /*3930*/  @!P5 BRA `(.L_x_4695) ;  /* 0x000000000018d947 */ /* 0x000fea0003800000 */
[----:B------:R-:W-:Y:S01]  /*3940*/  FMUL.FTZ R105, R109, UR17 ;  /* 0x000000116d697c20 */ /* 0x000fe20008410000 */
[----:B------:R-:W-:-:S03]  /*3950*/  LOP3.LUT P0, RZ, R129, 0xff00, RZ, 0xc0, !PT ;  /* 0x0000ff0081ff7812 */ /* 0x000fc6000780c0ff */
[----:B------:R-:W-:-:S05]  /*3960*/  FMUL.FTZ R105, R105, UR16 ;  /* 0x0000001069697c20 */ /* 0x000fca0008410000 */
[----:B------:R-:W-:-:S04]  /*3970*/  FSEL R105, R105, RZ, P0 ;  /* 0x000000ff69697208 */ /* 0x000fc80000000000 */
[----:B------:R-:W-:-:S04]  /*3980*/  F2FP.BF16.F32.PACK_AB R105, RZ, R105 ;  /* 0x00000069ff69723e */ /* 0x000fc800000010ff */
[----:B------:R-:W-:-:S07]  /*3990*/  PRMT R102, R102, 0x5410, R105 ;  /* 0x0000541066667816 */ /* 0x000fce0000000069 */
.L_x_4695:
[----:B------:R-:W-:Y:S05]  /*39a0*/  @!P5 BRA `(.L_x_4696) ;  /* 0x000000000018d947 */ /* 0x000fea0003800000 */
[----:B------:R-:W-:Y:S01]  /*39b0*/  FMUL.FTZ R105, R110, UR17 ;  /* 0x000000116e697c20 */ /* 0x000fe20008410000 */
[----:B------:R-:W-:-:S03]  /*39c0*/  LOP3.LUT P0, RZ, R129, 0xff0000, RZ, 0xc0, !PT ;  /* 0x00ff000081ff7812 */ /* 0x000fc6000780c0ff */
[----:B------:R-:W-:-:S05]  /*39d0*/  FMUL.FTZ R105, R105, UR16 ;  /* 0x0000001069697c20 */ /* 0x000fca0008410000 */
[----:B------:R-:W-:-:S04]  /*39e0*/  FSEL R105, R105, RZ, P0 ;  /* 0x000000ff69697208 */ /* 0x000fc80000000000 */
[----:B------:R-:W-:-:S04]  /*39f0*/  F2FP.BF16.F32.PACK_AB R105, RZ, R105 ;  /* 0x00000069ff69723e */ /* 0x000fc800000010ff */
[----:B------:R-:W-:-:S07]  /*3a00*/  PRMT R103, R105, 0x7610, R103 ;  /* 0x0000761069677816 */ /* 0x000fce0000000067 */
.L_x_4696:
[----:B------:R-:W-:Y:S02]  /*3a10*/  MOV R105, R111 ;  /* 0x0000006f00697202 */ /* 0x000fe40000000f00 */
[----:B------:R-:W-:Y:S01]  /*3a20*/  MOV R111, R115 ;  /* 0x00000073006f7202 */ /* 0x000fe20000000f00 */
        /* <DEDUP_REMOVED lines=8> */
.L_x_4674:
        /* <DEDUP_REMOVED lines=11> */
.L_x_4664:
[----:B------:R-:W-:Y:S05]  /*3b60*/  BSYNC.RECONVERGENT B0 ;  /* 0x0000000000007941 */ /* 0x000fea0003800200 */
.L_x_4663:
        /* <DEDUP_REMOVED lines=9> */
[-CC-:B0-----:R-:W-:Y:S01]  /*3c00*/  @P4 FFMA.FTZ R104, R134, R114.reuse, R113.reuse ;  /* 0x0000007286684223 */ /* 0x181fe20000010071 */
[----:B-----5:R-:W-:Y:S01]  /*3c10*/  MOV R111, R9 ;  /* 0x00000009006f7202 */ /* 0x020fe20000000f00 */
[-CC-:B------:R-:W-:Y:S01]  /*3c20*/  @P4 FFMA.FTZ R105, R137, R114.reuse, R113.reuse ;  /* 0x0000007289694223 */ /* 0x180fe20000010071 */
[-C--:B------:R-:W-:Y:S01]  /*3c30*/  @P4 FFMA.FTZ R117, R141, R114.reuse, R113 ;  /* 0x000000728d754223 */ /* 0x080fe20000010071 */
[----:B------:R-:W-:Y:S01]  /*3c40*/  @P4 FADD.FTZ R104, R143, -R104 ;  /* 0x800000688f684221 */ /* 0x000fe20000010000 */
[----:B------:R-:W-:Y:S01]  /*3c50*/  MOV R107, R11 ;  /* 0x0000000b006b7202 */ /* 0x000fe20000000f00 */
[----:B------:R-:W-:Y:S01]  /*3c60*/  @P4 FADD.FTZ R105, R140, -R105 ;  /* 0x800000698c694221 */ /* 0x000fe20000010000 */
[----:B------:R-:W-:Y:S01]  /*3c70*/  @P4 FFMA.FTZ R109, R139, R114, R113 ;  /* 0x000000728b6d4223 */ /* 0x000fe20000010071 */
[----:B------:R-:W-:Y:S01]  /*3c80*/  @P4 FFMA.FTZ R111, R132, R104, R9 ;  /* 0x00000068846f4223 */ /* 0x000fe20000010009 */
[----:B------:R-:W-:Y:S01]  /*3c90*/  @P4 FFMA.FTZ R104, R136, R114, R113 ;  /* 0x0000007288684223 */ /* 0x000fe20000010071 */
[----:B------:R-:W-:Y:S01]  /*3ca0*/  MOV R106, R10 ;  /* 0x0000000a006a7202 */ /* 0x000fe20000000f00 */
[----:B------:R-:W-:Y:S01]  /*3cb0*/  @P4 FADD.FTZ R117, R144, -R117 ;  /* 0x8000007590754221 */ /* 0x000fe20000010000 */
[----:B------:R-:W-:Y:S01]  /*3cc0*/  @P4 FFMA.FTZ R106, R132, R105, R10 ;  /* 0x00000069846a4223 */ /* 0x000fe2000001000a */
[----:B------:R-:W-:Y:S01]  /*3cd0*/  @P4 FADD.FTZ R104, R145, -R104 ;  /* 0x8000006891684221 */ /* 0x000fe20000010000 */
[-CC-:B------:R-:W-:Y:S01]  /*3ce0*/  @P4 FFMA.FTZ R105, R135, R114.reuse, R113.reuse ;  /* 0x0000007287694223 */ /* 0x180fe20000010071 */
[----:B------:R-:W-:Y:S01]  /*3cf0*/  @P4 FFMA.FTZ R118, R148, R114, R113 ;  /* 0x0000007294764223 */ /* 0x000fe20000010071 */
[----:B------:R-:W-:Y:S01]  /*3d00*/  @P4 FADD.FTZ R109, R142, -R109 ;  /* 0x8000006d8e6d4221 */ /* 0x000fe20000010000 */
[----:B------:R-:W-:Y:S01]  /*3d10*/  @P4 FFMA.FTZ R107, R132, R104, R11 ;  /* 0x00000068846b4223 */ /* 0x000fe2000001000b */
[----:B------:R-:W-:Y:S01]  /*3d20*/  @P4 FFMA.FTZ R104, R146, R114, R113 ;  /* 0x0000007292684223 */ /* 0x000fe20000010071 */
[----:B------:R-:W-:Y:S01]  /*3d30*/  MOV R115, R6 ;  /* 0x0000000600737202 */ /* 0x000fe20000000f00 */
[----:B------:R-:W-:Y:S01]  /*3d40*/  @P4 FFMA.FTZ R115, R132, R117, R6 ;  /* 0x0000007584734223 */ /* 0x000fe20000010006 */
[----:B------:R-:W-:Y:S01]  /*3d50*/  MOV R108, R4 ;  /* 0x00000004006c7202 */ /* 0x000fe20000000f00 */
[----:B------:R-:W-:Y:S01]  /*3d60*/  @P4 FADD.FTZ R110, R147, -R104 ;  /* 0x80000068936e4221 */ /* 0x000fe20000010000 */
[----:B------:R-:W-:Y:S01]  /*3d70*/  @P4 FADD.FTZ R118, R149, -R118 ;  /* 0x8000007695764221 */ /* 0x000fe20000010000 */
[----:B------:R-:W-:Y:S01]  /*3d80*/  @P4 FADD.FTZ R105, R138, -R105 ;  /* 0x800000698a694221 */ /* 0x000fe20000010000 */
[C---:B------:R-:W-:Y:S01]  /*3d90*/  @P4 FFMA.FTZ R108, R132.reuse, R109, R4 ;  /* 0x0000006d846c4223 */ /* 0x040fe20000010004 */
[----:B------:R-:W-:Y:S01]  /*3da0*/  MOV R109, R5 ;  /* 0x00000005006d7202 */ /* 0x000fe20000000f00 */
[C---:B------:R-:W-:Y:S01]  /*3db0*/  @P4 FFMA.FTZ R109, R132.reuse, R110, R5 ;  /* 0x0000006e846d4223 */ /* 0x040fe20000010005 */
[----:B------:R-:W-:Y:S01]  /*3dc0*/  MOV R116, R7 ;  /* 0x0000000700747202 */ /* 0x000fe20000000f00 */
[C---:B------:R-:W-:Y:S01]  /*3dd0*/  @P4 FFMA.FTZ R116, R132.reuse, R118, R7 ;  /* 0x0000007684744223 */ /* 0x040fe20000010007 */
[----:B------:R-:W-:Y:S01]  /*3de0*/  MOV R104, R8 ;  /* 0x0000000800687202 */ /* 0x000fe20000000f00 */
[----:B------:R-:W-:Y:S01]  /*3df0*/  @P4 FFMA.FTZ R104, R132, R105, R8 ;  /* 0x0000006984684223 */ /* 0x000fe20000010008 */
[----:B------:R-:W-:Y:S01]  /*3e00*/  MOV R110, R115 ;  /* 0x00000073006e7202 */ /* 0x000fe20000000f00 */
[----:B------:R-:W-:Y:S06]  /*3e10*/  @!P5 BRA `(.L_x_4701) ;  /* 0x000000000018d947 */ /* 0x000fec0003800000 */
[----:B------:R-:W-:Y:S01]  /*3e20*/  FMUL.FTZ R105, R104, UR17 ;  /* 0x0000001168697c20 */ /* 0x000fe20008410000 */
[----:B------:R-:W-:-:S03]  /*3e30*/  LOP3.LUT P6, RZ, R126, 0xff, RZ, 0xc0, !PT ;  /* 0x000000ff7eff7812 */ /* 0x000fc600078cc0ff */
[----:B------:R-:W-:-:S05]  /*3e40*/  FMUL.FTZ R105, R105, UR16 ;  /* 0x0000001069697c20 */ /* 0x000fca0008410000 */
[----:B------:R-:W-:-:S04]  /*3e50*/  FSEL R105, R105, RZ, P6 ;  /* 0x000000ff69697208 */ /* 0x000fc80003000000 */
[----:B------:R-:W-:-:S04]  /*3e60*/  F2FP.BF16.F32.PACK_AB R105, RZ, R105 ;  /* 0x00000069ff69723e */ /* 0x000fc800000010ff */
[----:B------:R-:W-:-:S07]  /*3e70*/  PRMT R100, R105, 0x7610, R100 ;  /* 0x0000761069647816 */ /* 0x000fce0000000064 */
.L_x_4701:
[----:B------:R-:W-:Y:S05]  /*3e80*/  @!P5 BRA `(.L_x_4702) ;  /* 0x000000000018d947 */ /* 0x000fea0003800000 */
[----:B------:R-:W-:Y:S01]  /*3e90*/  FMUL.FTZ R105, R111, UR17 ;  /* 0x000000116f697c20 */ /* 0x000fe20008410000 */
[----:B------:R-:W-:-:S03]  /*3ea0*/  LOP3.LUT P6, RZ, R126, 0xff00, RZ, 0xc0, !PT ;  /* 0x0000ff007eff7812 */ /* 0x000fc600078cc0ff */
[----:B------:R-:W-:-:S05]  /*3eb0*/  FMUL.FTZ R105, R105, UR16 ;  /* 0x0000001069697c20 */ /* 0x000fca0008410000 */
[----:B------:R-:W-:-:S04]  /*3ec0*/  FSEL R105, R105, RZ, P6 ;  /* 0x000000ff69697208 */ /* 0x000fc80003000000 */
[----:B------:R-:W-:-:S04]  /*3ed0*/  F2FP.BF16.F32.PACK_AB R105, RZ, R105 ;  /* 0x00000069ff69723e */ /* 0x000fc800000010ff */
[----:B------:R-:W-:-:S07]  /*3ee0*/  PRMT R100, R100, 0x5410, R105 ;  /* 0x0000541064647816 */ /* 0x000fce0000000069 */
.L_x_4702:
[----:B------:R-:W-:Y:S05]  /*3ef0*/  @!P5 BRA `(.L_x_4703) ;  /* 0x000000000018d947 */ /* 0x000fea0003800000 */
[----:B------:R-:W-:Y:S01]  /*3f00*/  FMUL.FTZ R105, R106, UR17 ;  /* 0x000000116a697c20 */ /* 0x000fe20008410000 */
[----:B------:R-:W-:-:S03]  /*3f10*/  LOP3.LUT P6, RZ, R126, 0xff0000, RZ, 0xc0, !PT ;  /* 0x00ff00007eff7812 */ /* 0x000fc600078cc0ff */
[----:B------:R-:W-:-:S05]  /*3f20*/  FMUL.FTZ R105, R105, UR16 ;  /* 0x0000001069697c20 */ /* 0x000fca0008410000 */
[----:B------:R-:W-:-:S04]  /*3f30*/  FSEL R105, R105, RZ, P6 ;  /* 0x000000ff69697208 */ /* 0x000fc80003000000 */
[----:B------:R-:W-:-:S04]  /*3f40*/  F2FP.BF16.F32.PACK_AB R105, RZ, R105 ;  /* 0x00000069ff69723e */ /* 0x000fc800000010ff */
[----:B------:R-:W-:-:S07]  /*3f50*/  PRMT R101, R105, 0x7610, R101 ;  /* 0x0000761069657816 */ /* 0x000fce0000000065 */
.L_x_4703:
[----:B------:R-:W-:Y:S05]  /*3f60*/  @!P5 BRA `(.L_x_4704) ;  /* 0x000000000018d947 */ /* 0x000fea0003800000 */
[----:B------:R-:W-:Y:S01]  /*3f70*/  FMUL.FTZ R105, R107, UR17 ;  /* 0x000000116b697c20 */ /* 0x000fe20008410000 */
[----:B------:R-:W-:-:S03]  /*3f80*/  LOP3.LUT P6, RZ, R126, 0xff000000, RZ, 0xc0, !PT ;  /* 0xff0000007eff7812 */ /* 0x000fc600078cc0ff */
[----:B------:R-:W-:-:S05]  /*3f90*/  FMUL.FTZ R105, R105, UR16 ;  /* 0x0000001069697c20 */ /* 0x000fca0008410000 */
[----:B------:R-:W-:-:S04]  /*3fa0*/  FSEL R105, R105, RZ, P6 ;  /* 0x000000ff69697208 */ /* 0x000fc80003000000 */
[----:B------:R-:W-:-:S04]  /*3fb0*/  F2FP.BF16.F32.PACK_AB R105, RZ, R105 ;  /* 0x00000069ff69723e */ /* 0x000fc800000010ff */
[----:B------:R-:W-:-:S07]  /*3fc0*/  PRMT R101, R101, 0x5410, R105 ;  /* 0x0000541065657816 */ /* 0x000fce0000000069 */
.L_x_4704:
[----:B------:R-:W-:Y:S05]  /*3fd0*/  @!P5 BRA `(.L_x_4705) ;  /* 0x000000000018d947 */ /* 0x000fea0003800000 */
[----:B------:R-:W-:Y:S01]  /*3fe0*/  FMUL.FTZ R105, R108, UR17 ;  /* 0x000000116c697c20 */ /* 0x000fe20008410000 */
[----:B------:R-:W-:-:S03]  /*3ff0*/  LOP3.LUT P6, RZ, R127, 0xff, RZ, 0xc0, !PT ;  /* 0x000000ff7fff7812 */ /* 0x000fc600078cc0ff */
[----:B------:R-:W-:-:S05]  /*4000*/  FMUL.FTZ R105, R105, UR16 ;  /* 0x0000001069697c20 */ /* 0x000fca0008410000 */
[----:B------:R-:W-:-:S04]  /*4010*/  FSEL R105, R105, RZ, P6 ;  /* 0x000000ff69697208 */ /* 0x000fc80003000000 */
[----:B------:R-:W-:-:S04]  /*4020*/  F2FP.BF16.F32.PACK_AB R105, RZ, R105 ;  /* 0x00000069ff69723e */ /* 0x000fc800000010ff */
[----:B------:R-:W-:-:S07]  /*4030*/  PRMT R102, R105, 0x7610, R102 ;  /* 0x0000761069667816 */ /* 0x000fce0000000066 */
.L_x_4705:
[----:B------:R-:W-:Y:S05]  /*4040*/  @!P5 BRA `(.L_x_4706) ;  /* 0x000000000018d947 */ /* 0x000fea0003800000 */
[----:B------:R-:W-:Y:S01]  /*4050*/  FMUL.FTZ R105, R109, UR17 ;  /* 0x000000116d697c20 */ /* 0x000fe20008410000 */
[----:B------:R-:W-:-:S03]  /*4060*/  LOP3.LUT P6, RZ, R127, 0xff00, RZ, 0xc0, !PT ;  /* 0x0000ff007fff7812 */ /* 0x000fc600078cc0ff */
[----:B------:R-:W-:-:S05]  /*4070*/  FMUL.FTZ R105, R105, UR16 ;  /* 0x0000001069697c20 */ /* 0x000fca0008410000 */
[----:B------:R-:W-:-:S04]  /*4080*/  FSEL R105, R105, RZ, P6 ;  /* 0x000000ff69697208 */ /* 0x000fc80003000000 */
[----:B------:R-:W-:-:S04]  /*4090*/  F2FP.BF16.F32.PACK_AB R105, RZ, R105 ;  /* 0x00000069ff69723e */ /* 0x000fc800000010ff */
[----:B------:R-:W-:-:S07]  /*40a0*/  PRMT R102, R102, 0x5410, R105 ;  /* 0x0000541066667816 */ /* 0x000fce0000000069 */
.L_x_4706:
[----:B------:R-:W-:Y:S05]  /*40b0*/  @!P5 BRA `(.L_x_4707) ;  /* 0x000000000018d947 */ /* 0x000fea0003800000 */
[----:B------:R-:W-:Y:S01]  /*40c0*/  FMUL.FTZ R105, R115, UR17 ;  /* 0x0000001173697c20 */ /* 0x000fe20008410000 */
[----:B------:R-:W-:-:S03]  /*40d0*/  LOP3.LUT P6, RZ, R127, 0xff0000, RZ, 0xc0, !PT ;  /* 0x00ff00007fff7812 */ /* 0x000fc600078cc0ff */
[----:B------:R-:W-:-:S05]  /*40e0*/  FMUL.FTZ R105, R105, UR16 ;  /* 0x0000001069697c20 */ /* 0x000fca0008410000 */
[----:B------:R-:W-:-:S04]  /*40f0*/  FSEL R105, R105, RZ, P6 ;  /* 0x000000ff69697208 */ /* 0x000fc80003000000 */
[----:B------:R-:W-:-:S04]  /*4100*/  F2FP.BF16.F32.PACK_AB R105, RZ, R105 ;  /* 0x00000069ff69723e */ /* 0x000fc800000010ff */
[----:B------:R-:W-:-:S07]  /*4110*/  PRMT R103, R105, 0x7610, R103 ;  /* 0x0000761069677816 */ /* 0x000fce0000000067 */
.L_x_4707:
        /* <DEDUP_REMOVED lines=11> */
.L_x_4700:
[----:B------:R-:W-:Y:S05]  /*41d0*/  @!P5 BRA `(.L_x_4709) ;  /* 0x000000000028d947 */ /* 0x000fea0003800000 */
[----:B0-----:R-:W-:Y:S01]  /*41e0*/  @P4 FFMA.FTZ R117, R135, R114, R113 ;  /* 0x0000007287754223 */ /* 0x001fe20000010071 */
        /* <DEDUP_REMOVED lines=9> */
.L_x_4709:
        /* <DEDUP_REMOVED lines=11> */
.L_x_4710:
        /* <DEDUP_REMOVED lines=11> */
.L_x_4711:
        /* <DEDUP_REMOVED lines=11> */
.L_x_4712:
        /* <DEDUP_REMOVED lines=11> */
.L_x_4713:
        /* <DEDUP_REMOVED lines=11> */
.L_x_4714:
        /* <DEDUP_REMOVED lines=11> */
.L_x_4715:
[----:B------:R-:W-:Y:S05]  /*46a0*/  @!P5 BRA `(.L_x_4708) ;  /* 0x0000000c00c4d947 */ /* 0x000fea0003800000 */
[----:B0-----:R-:W-:Y:S01]  /*46b0*/  @P4 FFMA.FTZ R116, R148, R114, R113 ;  /* 0x0000007294744223 */ /* 0x001fe20000010071 */
        /* <DEDUP_REMOVED lines=11> */
.L_x_4699:
        /* <DEDUP_REMOVED lines=49> */
.L_x_4717:
        /* <DEDUP_REMOVED lines=12> */
.L_x_4718:
        /* <DEDUP_REMOVED lines=12> */
.L_x_4719:
        /* <DEDUP_REMOVED lines=12> */
.L_x_4720:
        /* <DEDUP_REMOVED lines=12> */
.L_x_4721:
        /* <DEDUP_REMOVED lines=12> */
.L_x_4722:
        /* <DEDUP_REMOVED lines=12> */
.L_x_4723:
[----:B------:R-:W-:Y:S01]  /*4f00*/  MOV R104, R115 ;  /* 0x0000007300687202 */ /* 0x000fe20000000f00 */
[----:B------:R-:W-:Y:S06]  /*4f10*/  @!P5 BRA `(.L_x_4708) ;  /* 0x0000000400a8d947 */ /* 0x000fec0003800000 */
[----:B------:R-:W-:Y:S01]  /*4f20*/  FMUL.FTZ R104, R111, UR17 ;  /* 0x000000116f687c20 */ /* 0x000fe20008410000 */
[----:B-----5:R-:W-:-:S03]  /*4f30*/  ISETP.GE.U32.AND P6, PT, R126, RZ, PT ;  /* 0x000000ff7e00720c */ /* 0x020fc60003fc6070 */
[----:B------:R-:W-:Y:S01]  /*4f40*/  FMUL.FTZ R104, R104, UR16 ;  /* 0x0000001068687c20 */ /* 0x000fe20008410000 */
[----:B------:R-:W-:-:S04]  /*4f50*/  ISETP.GE.U32.AND.EX P6, PT, R127, 0x1000000, PT, P6 ;  /* 0x010000007f00780c */ /* 0x000fc80003fc6160 */
[----:B------:R-:W-:-:S04]  /*4f60*/  FSEL R104, R104, RZ, P6 ;  /* 0x000000ff68687208 */ /* 0x000fc80003000000 */
[----:B------:R-:W-:Y:S02]  /*4f70*/  F2FP.BF16.F32.PACK_AB R116, RZ, R104 ;  /* 0x00000068ff74723e */ /* 0x000fe400000010ff */
[----:B------:R-:W-:Y:S02]  /*4f80*/  MOV R104, R115 ;  /* 0x0000007300687202 */ /* 0x000fe40000000f00 */
[----:B------:R-:W-:Y:S01]  /*4f90*/  PRMT R103, R103, 0x5410, R116 ;  /* 0x0000541067677816 */ /* 0x000fe20000000074 */
[----:B------:R-:W-:Y:S06]  /*4fa0*/  BRA `(.L_x_4708) ;  /* 0x0000000400847947 */ /* 0x000fec0003800000 */
.L_x_4716:
        /* <DEDUP_REMOVED lines=12> */
.L_x_4724:
        /* <DEDUP_REMOVED lines=12> */
.L_x_4725:
        /* <DEDUP_REMOVED lines=12> */
.L_x_4726:
        /* <DEDUP_REMOVED lines=12> */
.L_x_4727:
        /* <DEDUP_REMOVED lines=12> */
.L_x_4728:
        /* <DEDUP_REMOVED lines=12> */
.L_x_4729:
        /* <DEDUP_REMOVED lines=12> */
.L_x_4730:
        /* <DEDUP_REMOVED lines=13> */
.L_x_4708:
        /* <DEDUP_REMOVED lines=9> */
.L_x_4698:
[----:B------:R-:W-:Y:S05]  /*5650*/  BSYNC.RECONVERGENT B0 ;  /* 0x0000000000007941 */ /* 0x000fea0003800200 */
.L_x_4697:
        /* <DEDUP_REMOVED lines=19> */
[----:B------:R-:W-:Y:S01]  /*5790*/  @P4 FADD.FTZ R104, R173, -R104 ;  /* 0x80000068ad684221 */ /* 0x000fe20000010000 */
[----:B-----5:R-:W-:Y:S01]  /*57a0*/  MOV R115, R98 ;  /* 0x0000006200737202 */ /* 0x020fe20000000f00 */
[----:B------:R-:W-:Y:S01]  /*57b0*/  @P4 FFMA.FTZ R115, R132, R117, R98 ;  /* 0x0000007584734223 */ /* 0x000fe20000010062 */
[----:B------:R-:W-:Y:S01]  /*57c0*/  @P4 FADD.FTZ R110, R177, -R110 ;  /* 0x8000006eb16e4221 */ /* 0x000fe20000010000 */
[----:B------:R-:W-:Y:S01]  /*57d0*/  MOV R114, R96 ;  /* 0x0000006000727202 */ /* 0x000fe20000000f00 */
[----:B------:R-:W-:Y:S01]  /*57e0*/  @P4 FADD.FTZ R107, R174, -R107 ;  /* 0x8000006bae6b4221 */ /* 0x000fe20000010000 */
[----:B------:R-:W-:Y:S01]  /*57f0*/  @P4 FADD.FTZ R108, R175, -R108 ;  /* 0x8000006caf6c4221 */ /* 0x000fe20000010000 */
[----:B------:R-:W-:Y:S01]  /*5800*/  @P4 FADD.FTZ R118, R179, -R118 ;  /* 0x80000076b3764221 */ /* 0x000fe20000010000 */
        /* <DEDUP_REMOVED lines=22> */
.L_x_4735:
[----:B------:R-:W-:Y:S05]  /*5970*/  @!P5 BRA `(.L_x_4736) ;  /* 0x000000000018d947 */ /* 0x000fea0003800000 */
[----:B------:R-:W-:Y:S01]  /*5980*/  FMUL.FTZ R105, R111, UR17 ;  /* 0x000000116f697c20 */ /* 0x000fe20008410000 */
[----:B------:R-:W-:-:S03]  /*5990*/  LOP3.LUT P4, RZ, R124, 0xff00, RZ, 0xc0, !PT ;  /* 0x0000ff007cff7812 */ /* 0x000fc6000788c0ff */
[----:B------:R-:W-:-:S05]  /*59a0*/  FMUL.FTZ R105, R105, UR16 ;  /* 0x0000001069697c20 */ /* 0x000fca0008410000 */
[----:B------:R-:W-:-:S04]  /*59b0*/  FSEL R105, R105, RZ, P4 ;  /* 0x000000ff69697208 */ /* 0x000fc80002000000 */
[----:B------:R-:W-:-:S04]  /*59c0*/  F2FP.BF16.F32.PACK_AB R105, RZ, R105 ;  /* 0x00000069ff69723e */ /* 0x000fc800000010ff */
[----:B------:R-:W-:-:S07]  /*59d0*/  PRMT R100, R100, 0x5410, R105 ;  /* 0x0000541064647816 */ /* 0x000fce0000000069 */
.L_x_4736:
[----:B------:R-:W-:Y:S05]  /*59e0*/  @!P5 BRA `(.L_x_4737) ;  /* 0x000000000018d947 */ /* 0x000fea0003800000 */
[----:B------:R-:W-:Y:S01]  /*59f0*/  FMUL.FTZ R105, R106, UR17 ;  /* 0x000000116a697c20 */ /* 0x000fe20008410000 */
[----:B------:R-:W-:-:S03]  /*5a00*/  LOP3.LUT P4, RZ, R124, 0xff0000, RZ, 0xc0, !PT ;  /* 0x00ff00007cff7812 */ /* 0x000fc6000788c0ff */
[----:B------:R-:W-:-:S05]  /*5a10*/  FMUL.FTZ R105, R105, UR16 ;  /* 0x0000001069697c20 */ /* 0x000fca0008410000 */
[----:B------:R-:W-:-:S04]  /*5a20*/  FSEL R105, R105, RZ, P4 ;  /* 0x000000ff69697208 */ /* 0x000fc80002000000 */
[----:B------:R-:W-:-:S04]  /*5a30*/  F2FP.BF16.F32.PACK_AB R105, RZ, R105 ;  /* 0x00000069ff69723e */ /* 0x000fc800000010ff */
[----:B------:R-:W-:-:S07]  /*5a40*/  PRMT R101, R105, 0x7610, R101 ;  /* 0x0000761069657816 */ /* 0x000fce0000000065 */
.L_x_4737:
[----:B------:R-:W-:Y:S05]  /*5a50*/  @!P5 BRA `(.L_x_4738) ;  /* 0x000000000018d947 */ /* 0x000fea0003800000 */
[----:B------:R-:W-:Y:S01]  /*5a60*/  FMUL.FTZ R105, R113, UR17 ;  /* 0x0000001171697c20 */ /* 0x000fe20008410000 */
[----:B------:R-:W-:-:S03]  /*5a70*/  LOP3.LUT P4, RZ, R124, 0xff000000, RZ, 0xc0, !PT ;  /* 0xff0000007cff7812 */ /* 0x000fc6000788c0ff */
[----:B------:R-:W-:-:S05]  /*5a80*/  FMUL.FTZ R105, R105, UR16 ;  /* 0x0000001069697c20 */ /* 0x000fca0008410000 */
[----:B------:R-:W-:-:S04]  /*5a90*/  FSEL R105, R105, RZ, P4 ;  /* 0x000000ff69697208 */ /* 0x000fc80002000000 */
[----:B------:R-:W-:-:S04]  /*5aa0*/  F2FP.BF16.F32.PACK_AB R105, RZ, R105 ;  /* 0x00000069ff69723e */ /* 0x000fc800000010ff */
[----:B------:R-:W-:-:S07]  /*5ab0*/  PRMT R101, R101, 0x5410, R105 ;  /* 0x0000541065657816 */ /* 0x000fce0000000069 */
.L_x_4738:
[----:B------:R-:W-:Y:S05]  /*5ac0*/  @!P5 BRA `(.L_x_4739) ;  /* 0x000000000018d947 */ /* 0x000fea0003800000 */
[----:B------:R-:W-:Y:S01]  /*5ad0*/  FMUL.FTZ R105, R114, UR17 ;  /* 0x0000001172697c20 */ /* 0x000fe20008410000 */
[----:B------:R-:W-:-:S03]  /*5ae0*/  LOP3.LUT P4, RZ, R125, 0xff, RZ, 0xc0, !PT ;  /* 0x000000ff7dff7812 */ /* 0x000fc6000788c0ff */
[----:B------:R-:W-:-:S05]  /*5af0*/  FMUL.FTZ R105, R105, UR16 ;  /* 0x0000001069697c20 */ /* 0x000fca0008410000 */
[----:B------:R-:W-:-:S04]  /*5b00*/  FSEL R105, R105, RZ, P4 ;  /* 0x000000ff69697208 */ /* 0x000fc80002000000 */
[----:B------:R-:W-:-:S04]  /*5b10*/  F2FP.BF16.F32.PACK_AB R105, RZ, R105 ;  /* 0x00000069ff69723e */ /* 0x000fc800000010ff */
[----:B------:R-:W-:-:S07]  /*5b20*/  PRMT R102, R105, 0x7610, R102 ;  /* 0x0000761069667816 */ /* 0x000fce0000000066 */
.L_x_4739:
[----:B------:R-:W-:Y:S05]  /*5b30*/  @!P5 BRA `(.L_x_4740) ;  /* 0x000000000018d947 */ /* 0x000fea0003800000 */
[----:B------:R-:W-:Y:S01]  /*5b40*/  FMUL.FTZ R105, R109, UR17 ;  /* 0x000000116d697c20 */ /* 0x000fe20008410000 */
[----:B------:R-:W-:-:S03]  /*5b50*/  LOP3.LUT P4, RZ, R125, 0xff00, RZ, 0xc0, !PT ;  /* 0x0000ff007dff7812 */ /* 0x000fc6000788c0ff */
[----:B------:R-:W-:-:S05]  /*5b60*/  FMUL.FTZ R105, R105, UR16 ;  /* 0x0000001069697c20 */ /* 0x000fca0008410000 */
[----:B------:R-:W-:-:S04]  /*5b70*/  FSEL R105, R105, RZ, P4 ;  /* 0x000000ff69697208 */ /* 0x000fc80002000000 */
[----:B------:R-:W-:-:S04]  /*5b80*/  F2FP.BF16.F32.PACK_AB R105, RZ, R105 ;  /* 0x00000069ff69723e */ /* 0x000fc800000010ff */
[----:B------:R-:W-:-:S07]  /*5b90*/  PRMT R102, R102, 0x5410, R105 ;  /* 0x0000541066667816 */ /* 0x000fce0000000069 */
.L_x_4740:
[----:B------:R-:W-:Y:S05]  /*5ba0*/  @!P5 BRA `(.L_x_4741) ;  /* 0x000000000018d947 */ /* 0x000fea0003800000 */
[----:B------:R-:W-:Y:S01]  /*5bb0*/  FMUL.FTZ R105, R115, UR17 ;  /* 0x0000001173697c20 */ /* 0x000fe20008410000 */
[----:B------:R-:W-:-:S03]  /*5bc0*/  LOP3.LUT P4, RZ, R125, 0xff0000, RZ, 0xc0, !PT ;  /* 0x00ff00007dff7812 */ /* 0x000fc6000788c0ff */
[----:B------:R-:W-:-:S05]  /*5bd0*/  FMUL.FTZ R105, R105, UR16 ;  /* 0x0000001069697c20 */ /* 0x000fca0008410000 */
[----:B------:R-:W-:-:S04]  /*5be0*/  FSEL R105, R105, RZ, P4 ;  /* 0x000000ff69697208 */ /* 0x000fc80002000000 */
[----:B------:R-:W-:-:S04]  /*5bf0*/  F2FP.BF16.F32.PACK_AB R105, RZ, R105 ;  /* 0x00000069ff69723e */ /* 0x000fc800000010ff */
[----:B------:R-:W-:-:S07]  /*5c00*/  PRMT R103, R105, 0x7610, R103 ;  /* 0x0000761069677816 */ /* 0x000fce0000000067 */
.L_x_4741:
[----:B------:R-:W-:Y:S02]  /*5c10*/  MOV R105, R111 ;  /* 0x0000006f00697202 */ /* 0x000fe40000000f00 */
[----:B------:R-:W-:Y:S02]  /*5c20*/  MOV R108, R114 ;  /* 0x00000072006c7202 */ /* 0x000fe40000000f00 */
        /* <DEDUP_REMOVED lines=11> */
.L_x_4734:
[----:B------:R-:W-:Y:S05]  /*5ce0*/  @!P5 BRA `(.L_x_4743) ;  /* 0x000000000028d947 */ /* 0x000fea0003800000 */
[----:B0-2---:R-:W-:Y:S01]  /*5cf0*/  @P4 FFMA.FTZ R117, R165, R114, R113 ;  /* 0x00000072a5754223 */ /* 0x005fe20000010071 */
        /* <DEDUP_REMOVED lines=9> */
.L_x_4743:
        /* <DEDUP_REMOVED lines=11> */
.L_x_4744:
        /* <DEDUP_REMOVED lines=11> */
.L_x_4745:
        /* <DEDUP_REMOVED lines=11> */
.L_x_4746:
        /* <DEDUP_REMOVED lines=11> */
.L_x_4747:
        /* <DEDUP_REMOVED lines=11> */
.L_x_4748:
        /* <DEDUP_REMOVED lines=11> */
.L_x_4749:
[----:B------:R-:W-:Y:S05]  /*61b0*/  @!P5 BRA `(.L_x_4742) ;  /* 0x0000000c00bcd947 */ /* 0x000fea0003800000 */
[----:B------:R-:W-:Y:S01]  /*61c0*/  @P4 FFMA.FTZ R114, R180, R114, R113 ;  /* 0x00000072b4724223 */ /* 0x000fe20000010071 */
[----:B-----5:R-:W-:-:S03]  /*61d0*/  MOV R113, R99 ;  /* 0x0000006300717202 */ /* 0x020fc60000000f00 */
[----:B------:R-:W-:-:S04]  /*61e0*/  @P4 FADD.FTZ R114, R179, -R114 ;  /* 0x80000072b3724221 */ /* 0x000fc80000010000 */
[----:B------:R-:W-:Y:S01]  /*61f0*/  @P4 FFMA.FTZ R113, R132, R114, R99 ;  /* 0x0000007284714223 */ /* 0x000fe20000010063 */
[----:B------:R-:W-:-:S03]  /*6200*/  ISETP.GE.U32.AND P4, PT, R124, RZ, PT ;  /* 0x000000ff7c00720c */ /* 0x000fc60003f86070 */
[----:B------:R-:W-:Y:S01]  /*6210*/  FMUL.FTZ R113, R113, UR17 ;  /* 0x0000001171717c20 */ /* 0x000fe20008410000 */
[----:B------:R-:W-:-:S03]  /*6220*/  ISETP.GE.U32.AND.EX P4, PT, R125, 0x1000000, PT, P4 ;  /* 0x010000007d00780c */ /* 0x000fc60003f86140 */
[----:B------:R-:W-:-:S05]  /*6230*/  FMUL.FTZ R113, R113, UR16 ;  /* 0x0000001071717c20 */ /* 0x000fca0008410000 */
[----:B------:R-:W-:-:S04]  /*6240*/  FSEL R113, R113, RZ, P4 ;  /* 0x000000ff71717208 */ /* 0x000fc80002000000 */
[----:B------:R-:W-:-:S04]  /*6250*/  F2FP.BF16.F32.PACK_AB R113, RZ, R113 ;  /* 0x00000071ff71723e */ /* 0x000fc800000010ff */
[----:B0-2---:R-:W-:Y:S01]  /*6260*/  PRMT R103, R103, 0x5410, R113 ;  /* 0x0000541067677816 */ /* 0x005fe20000000071 */
[----:B------:R-:W-:Y:S06]  /*6270*/  BRA `(.L_x_4742) ;  /* 0x0000000c008c7947 */ /* 0x000fec0003800000 */
.L_x_4733:
[----:B0-2---:R-:W0:Y:S02]  /*6280*/  LDC.64 R116, c[0x0][0x478] ;  /* 0x00011e00ff747b82 */ /* 0x005e240000000a00 */
[----:B0-----:R-:W-:-:S04]  /*6290*/  ISETP.NE.U32.AND P0, PT, R116, RZ, PT ;  /* 0x000000ff7400720c */ /* 0x001fc80003f05070 */
[----:B------:R-:W-:-:S13]  /*62a0*/  ISETP.NE.AND.EX P0, PT, R117, RZ, PT, P0 ;  /* 0x000000ff7500720c */ /* 0x000fda0003f05300 */
[----:B------:R-:W-:Y:S05]  /*62b0*/  @!P0 BRA `(.L_x_4750) ;  /* 0x0000000400f88947 */ /* 0x000fea0003800000 */
        /* <DEDUP_REMOVED lines=12> */
.L_x_4751:
        /* <DEDUP_REMOVED lines=12> */
.L_x_4752:
        /* <DEDUP_REMOVED lines=12> */
.L_x_4753:
        /* <DEDUP_REMOVED lines=12> */
.L_x_4754:
        /* <DEDUP_REMOVED lines=12> */
.L_x_4755:
        /* <DEDUP_REMOVED lines=12> */
.L_x_4756:
        /* <DEDUP_REMOVED lines=12> */
.L_x_4757:
        /* <DEDUP_REMOVED lines=42> */
.L_x_4750:
        /* <DEDUP_REMOVED lines=12> */
.L_x_4758:
        /* <DEDUP_REMOVED lines=12> */
.L_x_4759:
        /* <DEDUP_REMOVED lines=12> */
.L_x_4760:
        /* <DEDUP_REMOVED lines=12> */
.L_x_4761:
        /* <DEDUP_REMOVED lines=12> */
.L_x_4762:
        /* <DEDUP_REMOVED lines=12> */
.L_x_4763:
        /* <DEDUP_REMOVED lines=12> */
.L_x_4764:
        /* <DEDUP_REMOVED lines=13> */
.L_x_4742:
[----:B------:R-:W1:Y:S08]  /*70b0*/  @P0 LDC.64 R114, c[0x0][0x478] ;  /* 0x00011e00ff720b82 */ /* 0x000e700000000a00 */
[----:B0-2---:R-:W0:Y:S01]  /*70c0*/  @P5 LDC.64 R116, c[0x0][0x468] ;  /* 0x00011a00ff745b82 */ /* 0x005e220000000a00 */
[----:B-1----:R-:W-:-:S05]  /*70d0*/  @P0 IMAD.WIDE.U32 R182, R182, 0x20, R114 ;  /* 0x00000020b6b60825 */ /* 0x002fca00078e0072 */
[----:B------:R1:W-:Y:S01]  /*70e0*/  @P0 STG.E.128 desc[UR10][R182.64], R104 ;  /* 0x00000068b6000986 */ /* 0x0003e2000c101d0a */
[----:B0-----:R-:W-:-:S03]  /*70f0*/  @P5 IMAD.WIDE.U32 R112, R112, 0x10, R116 ;  /* 0x0000001070705825 */ /* 0x001fc600078e0074 */
[----:B------:R1:W-:Y:S04]  /*7100*/  @P0 STG.E.128 desc[UR10][R182.64+0x10], R108 ;  /* 0x0000106cb6000986 */ /* 0x0003e8000c101d0a */
[----:B------:R1:W-:Y:S02]  /*7110*/  @P5 STG.E.128 desc[UR10][R112.64], R100 ;  /* 0x0000006470005986 */ /* 0x0003e4000c101d0a */
.L_x_4732:
[----:B------:R-:W-:Y:S05]  /*7120*/  BSYNC.RECONVERGENT B0 ;  /* 0x0000000000007941 */ /* 0x000fea0003800200 */
.L_x_4731:
[----:B-1----:R-:W1:Y:S01]  /*7130*/  LDC.64 R112, c[0x0][0x380] ;  /* 0x0000e000ff707b82 */ /* 0x002e620000000a00 */
[----:B------:R-:W-:Y:S01]  /*7140*/  UPLOP3.LUT UP1, UPT, UPT, UPT, UP1, 0x40, 0x4 ;  /* 0x000000000004789c */ /* 0x000fe20003f2e810 */
[----:B-1----:R-:W-:-:S04]  /*7150*/  IADD3 R2, PT, PT, R2, R112, RZ ;  /* 0x0000007002027210 */ /* 0x002fc80007ffe0ff */
[----:B------:R-:W-:-:S13]  /*7160*/  ISETP.GE.AND P0, PT, R2, R113, PT ;  /* 0x000000710200720c */ /* 0x000fda0003f06270 */
[----:B------:R-:W-:Y:S05]  /*7170*/  @!P0 BRA `(.L_x_4765) ;  /* 0xffffff9000f88947 */ /* 0x000fea000383ffff */
.L_x_4652:
[----:B------:R-:W1:Y:S08]  /*7180*/  S2UR UR4, SR_CTAID.X ;  /* 0x00000000000479c3 */ /* 0x000e700000002500 */
[----:B------:R-:W3:Y:S08]  /*7190*/  LDC.64 R2, c[0x0][0x440] ;  /* 0x00011000ff027b82 */ /* 0x000ef00000000a00 */
[----:B-----5:R-:W4:Y:S08]  /*71a0*/  LDC.64 R4, c[0x0][0x448] ;  /* 0x00011200ff047b82 */ /* 0x020f300000000a00 */
        /* <DEDUP_REMOVED lines=28> */
.L_x_4766:
        /* <DEDUP_REMOVED lines=9> */
.L_x_10745:


//--------------------- .text._ZN10layer_norm22ln_bwd_finalize_kernelINS_22Kernel_traits_finalizeILj3072Ef13__nv_bfloat16fS2_fjLb0ELj1024ELj4ENS_18Kernel_traits_baseILj3072EfS2_fS2_fjLj1024EEEEELb0ELb1EEEvNS_9BwdParamsE --------------------------
	.section	.text._ZN10layer_norm22ln_bwd_finalize_kernelINS_22Kernel_traits_finalizeILj3072Ef13__nv_bfloat16fS2_fjLb0ELj1024ELj4ENS_18Kernel_traits_baseILj3072EfS2_fS2_fjLj1024EEEEELb0ELb1EEEvNS_9BwdParamsE,"ax",@progbits
	.align	128
        .global         _ZN10layer_norm22ln_bwd_finalize_kernelINS_22Kernel_traits_finalizeILj3072Ef13__nv_bfloat16fS2_fjLb0ELj1024ELj4ENS_18Kernel_traits_baseILj3072EfS2_fS2_fjLj1024EEEEELb0ELb1EEEvNS_9BwdParamsE
        .type           _ZN10layer_norm22ln_bwd_finalize_kernelINS_22Kernel_traits_finalizeILj3072Ef13__nv_bfloat16fS2_fjLb0ELj1024ELj4ENS_18Kernel_traits_baseILj3072EfS2_fS2_fjLj1024EEEEELb0ELb1EEEvNS_9BwdParamsE,@function
        .size           _ZN10layer_norm22ln_bwd_finalize_kernelINS_22Kernel_traits_finalizeILj3072Ef13__nv_bfloat16fS2_fjLb0ELj1024ELj4ENS_18Kernel_traits_baseILj3072EfS2_fS2_fjLj1024EEEEELb0ELb1EEEvNS_9BwdParamsE,(.L_x_10746 - _ZN10layer_norm22ln_bwd_finalize_kernelINS_22Kernel_traits_finalizeILj3072Ef13__nv_bfloat16fS2_fjLb0ELj1024ELj4ENS_18Kernel_traits_baseILj3072EfS2_fS2_fjLj1024EEEEELb0ELb1EEEvNS_9BwdParamsE)
        .other          _ZN10layer_norm22ln_bwd_finalize_kernelINS_22Kernel_traits_finalizeILj3072Ef13__nv_bfloat16fS2_fjLb0ELj1024ELj4ENS_18Kernel_traits_baseILj3072EfS2_fS2_fjLj1024EEEEELb0ELb1EEEvNS_9BwdParamsE,@"STO_CUDA_ENTRY STV_DEFAULT"
_ZN10layer_norm22ln_bwd_finalize_kernelINS_22Kernel_traits_finalizeILj3072Ef13__nv_bfloat16fS2_fjLb0ELj1024ELj4ENS_18Kernel_traits_baseILj3072EfS2_fS2_fjLj1024EEEEELb0ELb1EEEvNS_9BwdParamsE:
.text._ZN10layer_norm22ln_bwd_finalize_kernelINS_22Kernel_traits_finalizeILj3072Ef13__nv_bfloat16fS2_fjLb0ELj1024ELj4ENS_18Kernel_traits_baseILj3072EfS2_fS2_fjLj1024EEEEELb0ELb1EEEvNS_9BwdParamsE:
        /* <DEDUP_REMOVED lines=77> */
.L_x_4771:
        /* <DEDUP_REMOVED lines=118> */
.L_x_4770:
[----:B------:R-:W-:Y:S05]  /*0c30*/  BSYNC.RECONVERGENT B1 ;  /* 0x0000000000017941 */ /* 0x000fea0003800200 */
.L_x_4769:
        /* <DEDUP_REMOVED lines=69> */
.L_x_4773:
[----:B------:R-:W-:Y:S05]  /*1090*/  BSYNC.RECONVERGENT B1 ;  /* 0x0000000000017941 */ /* 0x000fea0003800200 */
.L_x_4772:
        /* <DEDUP_REMOVED lines=38> */
.L_x_4775:
[----:B------:R-:W-:Y:S05]  /*1300*/  BSYNC.RECONVERGENT B1 ;  /* 0x0000000000017941 */ /* 0x000fea0003800200 */
.L_x_4774:
[----:B------:R-:W-:Y:S05]  /*1310*/  @!P1 BRA `(.L_x_4768) ;  /* 0x0000000000409947 */ /* 0x000fea0003800000 */
[----:B------:R-:W0:Y:S01]  /*1320*/  LDC R14, c[0x0][0x388] ;  /* 0x0000e200ff0e7b82 */ /* 0x000e220000000800 */
[----:B------:R-:W-:-:S07]  /*1330*/  IADD3 R12, PT, PT, -R54, RZ, RZ ;  /* 0x000000ff360c7210 */ /* 0x000fce0007ffe1ff */
[----:B------:R-:W1:Y:S08]  /*1340*/  LDC.64 R8, c[0x0][0x440] ;  /* 0x00011000ff087b82 */ /* 0x000e700000000a00 */
[----:B------:R-:W2:Y:S01]  /*1350*/  LDC.64 R10, c[0x0][0x448] ;  /* 0x00011200ff0a7b82 */ /* 0x000ea20000000a00 */
[----:B0-----:R-:W-:-:S05]  /*1360*/  IMAD R0, R3, R14, R0 ;  /* 0x0000000e03007224 */ /* 0x001fca00078e0200 */
[----:B------:R-:W-:-:S07]  /*1370*/  IADD3 R3, PT, PT, R57, R0, RZ ;  /* 0x0000000039037210 */ /* 0x000fce0007ffe0ff */
.L_x_4776:
        /* <DEDUP_REMOVED lines=10> */
.L_x_4768:
[----:B------:R-:W-:Y:S05]  /*1420*/  BSYNC.RECONVERGENT B0 ;  /* 0x0000000000007941 */ /* 0x000fea0003800200 */
.L_x_4767:
        /* <DEDUP_REMOVED lines=57> */
.L_x_4777:
        /* <DEDUP_REMOVED lines=12> */
.L_x_10746:


//--------------------- .text._ZN10layer_norm13ln_bwd_kernelINS_13Kernel_traitsIf13__nv_bfloat16fS2_fjLj3072ELj1ELj1ELj4ELj16ENS_18Kernel_traits_baseILj3072EfS2_fS2_fjLj128EEEEELb1ELb0ELb1ELb1EEEvNS_9BwdParamsE --------------------------
	.section	.text._ZN10layer_norm13ln_bwd_kernelINS_13Kernel_traitsIf13__nv_bfloat16fS2_fjLj3072ELj1ELj1ELj4ELj16ENS_18Kernel_traits_baseILj3072EfS2_fS2_fjLj128EEEEELb1ELb0ELb1ELb1EEEvNS_9BwdParamsE,"ax",@progbits
	.align	128
        .global         _ZN10layer_norm13ln_bwd_kernelINS_13Kernel_traitsIf13__nv_bfloat16fS2_fjLj3072ELj1ELj1ELj4ELj16ENS_18Kernel_traits_baseILj3072EfS2_fS2_fjLj128EEEEELb1ELb0ELb1ELb1EEEvNS_9BwdParamsE
        .type           _ZN10layer_norm13ln_bwd_kernelINS_13Kernel_traitsIf13__nv_bfloat16fS2_fjLj3072ELj1ELj1ELj4ELj16ENS_18Kernel_traits_baseILj3072EfS2_fS2_fjLj128EEEEELb1ELb0ELb1ELb1EEEvNS_9BwdParamsE,@function
        .size           _ZN10layer_norm13ln_bwd_kernelINS_13Kernel_traitsIf13__nv_bfloat16fS2_fjLj3072ELj1ELj1ELj4ELj16ENS_18Kernel_traits_baseILj3072EfS2_fS2_fjLj128EEEEELb1ELb0ELb1ELb1EEEvNS_9BwdParamsE,(.L_x_10747 - _ZN10layer_norm13ln_bwd_kernelINS_13Kernel_traitsIf13__nv_bfloat16fS2_fjLj3072ELj1ELj1ELj4ELj16ENS_18Kernel_traits_baseILj3072EfS2_fS2_fjLj128EEEEELb1ELb0ELb1ELb1EEEvNS_9BwdParamsE)
        .other          _ZN10layer_norm13ln_bwd_kernelINS_13Kernel_traitsIf13__nv_bfloat16fS2_fjLj3072ELj1ELj1ELj4ELj16ENS_18Kernel_traits_baseILj3072EfS2_fS2_fjLj128EEEEELb1ELb0ELb1ELb1EEEvNS_9BwdParamsE,@"STO_CUDA_ENTRY STV_DEFAULT"
_ZN10layer_norm13ln_bwd_kernelINS_13Kernel_traitsIf13__nv_bfloat16fS2_fjLj3072ELj1ELj1ELj4ELj16ENS_18Kernel_traits_baseILj3072EfS2_fS2_fjLj128EEEEELb1ELb0ELb1ELb1EEEvNS_9BwdParamsE:
.text._ZN10layer_norm13ln_bwd_kernelINS_13Kernel_traitsIf13__nv_bfloat16fS2_fjLj3072ELj1ELj1ELj4ELj16ENS_18Kernel_traits_baseILj3072EfS2_fS2_fjLj128EEEEELb1ELb0ELb1ELb1EEEvNS_9BwdParamsE:
        /* <DEDUP_REMOVED lines=41> */
[----:B------:R0:W5:Y:S04]  /*0290*/  LDG.E.128 R40, desc[UR12][R2.64+0x1000] ;  /* 0x0010000c02287981 */ /* 0x000168000c1e1d00 */
[----:B------:R0:W5:Y:S04]  /*02a0*/  LDG.E.128 R36, desc[UR12][R2.64+0x1010] ;  /* 0x0010100c02247981 */ /* 0x000168000c1e1d00 */
[----:B------:R0:W5:Y:S04]  /*02b0*/  LDG.E.128 R32, desc[UR12][R2.64+0x2000] ;  /* 0x0020000c02207981 */ /* 0x000168000c1e1d00 */
[----:B------:R0:W5:Y:S01]  /*02c0*/  LDG.E.128 R28, desc[UR12][R2.64+0x2010] ;  /* 0x0020100c021c7981 */ /* 0x000162000c1e1d00 */
[----:B------:R-:W-:Y:S01]  /*02d0*/  HFMA2 R96, -RZ, RZ, 0, 0 ;  /* 0x00000000ff607431 */ /* 0x000fe200000001ff */
[----:B------:R-:W-:Y:S01]  /*02e0*/  MOV R0, UR4 ;  /* 0x0000000400007c02 */ /* 0x000fe20008000f00 */
[----:B--234-:R-:W-:-:S11]  /*02f0*/  UPLOP3.LUT UP1, UPT, UPT, UPT, UPT, 0x40, 0x4 ;  /* 0x000000000004789c */ /* 0x01cfd60003f2e870 */
.L_x_4880:
[----:B------:R-:W1:Y:S08]  /*0300*/  LDC.64 R114, c[0x0][0x3f8] ;  /* 0x0000fe00ff727b82 */ /* 0x000e700000000a00 */
[----:B------:R-:W2:Y:S08]  /*0310*/  LDC.64 R112, c[0x0][0x3c8] ;  /* 0x0000f200ff707b82 */ /* 0x000eb00000000a00 */
[----:B------:R-:W3:Y:S01]  /*0320*/  LDC.64 R116, c[0x0][0x3f0] ;  /* 0x0000fc00ff747b82 */ /* 0x000ee20000000a00 */
[----:B-1----:R-:W-:-:S07]  /*0330*/  IMAD.WIDE R114, R0, 0x4, R114 ;  /* 0x0000000400727825 */ /* 0x002fce00078e0272 */
[----:B------:R-:W1:Y:S01]  /*0340*/  LDC.64 R120, c[0x0][0x3c0] ;  /* 0x0000f000ff787b82 */ /* 0x000e620000000a00 */
[----:B0-----:R-:W4:Y:S01]  /*0350*/  LDG.E R2, desc[UR12][R114.64] ;  /* 0x0000000c72027981 */ /* 0x001f22000c1e1900 */
[----:B--2---:R-:W-:-:S05]  /*0360*/  IMAD.WIDE R112, R0, 0x4, R112 ;  /* 0x0000000400707825 */ /* 0x004fca00078e0270 */
[----:B-----5:R0:W5:Y:S01]  /*0370*/  LDG.E R126, desc[UR12][R112.64] ;  /* 0x0000000c707e7981 */ /* 0x020162000c1e1900 */
[----:B---3--:R-:W-:-:S05]  /*0380*/  IMAD.WIDE R116, R0, 0x4, R116 ;  /* 0x0000000400747825 */ /* 0x008fca00078e0274 */
[----:B------:R0:W5:Y:S01]  /*0390*/  LDG.E R127, desc[UR12][R116.64] ;  /* 0x0000000c747f7981 */ /* 0x000162000c1e1900 */
[----:B----4-:R-:W-:-:S13]  /*03a0*/  ISETP.GE.AND P3, PT, R2, 0x1, PT ;  /* 0x000000010200780c */ /* 0x010fda0003f66270 */
[----:B01----:R-:W-:Y:S05]  /*03b0*/  @!P3 BRA `(.L_x_4779) ;  /* 0x000000100040b947 */ /* 0x003fea0003800000 */
[----:B------:R-:W0:Y:S01]  /*03c0*/  LDC R167, c[0x0][0x388] ;  /* 0x0000e200ffa77b82 */ /* 0x000e220000000800 */
[----:B------:R-:W1:Y:S01]  /*03d0*/  S2R R173, SR_TID.X ;  /* 0x0000000000ad7919 */ /* 0x000e620000002100 */
[----:B------:R-:W-:Y:S01]  /*03e0*/  IADD3 R112, PT, PT, R2, -0x1, RZ ;  /* 0xffffffff02707810 */ /* 0x000fe20007ffe0ff */
[----:B------:R-:W-:-:S05]  /*03f0*/  IMAD.WIDE R120, R0, 0x4, R120 ;  /* 0x0000000400787825 */ /* 0x000fca00078e0278 */
[----:B------:R-:W2:Y:S01]  /*0400*/  LDC.64 R128, c[0x0][0x3a8] ;  /* 0x0000ea00ff807b82 */ /* 0x000ea20000000a00 */
[----:B------:R3:W4:Y:S07]  /*0410*/  LDG.E R164, desc[UR12][R120.64] ;  /* 0x0000000c78a47981 */ /* 0x00072e000c1e1900 */
[----:B------:R-:W3:Y:S01]  /*0420*/  LDC.64 R152, c[0x0][0x428] ;  /* 0x00010a00ff987b82 */ /* 0x000ee20000000a00 */
[-C--:B0-----:R-:W-:Y:S02]  /*0430*/  IMAD R3, R0, R167.reuse, RZ ;  /* 0x000000a700037224 */ /* 0x081fe400078e02ff */
[----:B------:R-:W-:-:S03]  /*0440*/  IMAD R113, R112, R167, RZ ;  /* 0x000000a770717224 */ /* 0x000fc600078e02ff */
[----:B------:R-:W-:Y:S02]  /*0450*/  SHF.R.S32.HI R112, RZ, 0x1f, R3 ;  /* 0x0000001fff707819 */ /* 0x000fe40000011403 */
[----:B------:R-:W-:Y:S02]  /*0460*/  SHF.R.S32.HI R114, RZ, 0x1f, R113 ;  /* 0x0000001fff727819 */ /* 0x000fe40000011471 */
[----:B------:R-:W-:Y:S02]  /*0470*/  LEA.HI R112, R112, R3, RZ, 0x3 ;  /* 0x0000000370707211 */ /* 0x000fe400078f18ff */
[----:B------:R-:W-:Y:S02]  /*0480*/  LEA.HI R114, R114, R113, RZ, 0x3 ;  /* 0x0000007172727211 */ /* 0x000fe400078f18ff */
[-C--:B-1----:R-:W-:Y:S02]  /*0490*/  LEA.HI.SX32 R169, R112, R173.reuse, 0x1d ;  /* 0x000000ad70a97211 */ /* 0x082fe400078feaff */
[----:B------:R-:W-:-:S03]  /*04a0*/  LEA.HI.SX32 R3, R114, R173, 0x1d ;  /* 0x000000ad72037211 */ /* 0x000fc600078feaff */
[C---:B--2---:R-:W-:Y:S01]  /*04b0*/  IMAD.WIDE.U32 R122, R169.reuse, 0x20, R128 ;  /* 0x00000020a97a7825 */ /* 0x044fe200078e0080 */
[----:B------:R-:W-:-:S03]  /*04c0*/  IADD3 R165, PT, PT, R169, 0x80, RZ ;  /* 0x00000080a9a57810 */ /* 0x000fc60007ffe0ff */
[----:B---3--:R-:W-:Y:S01]  /*04d0*/  IMAD.WIDE.U32 R116, R3, 0x10, R152 ;  /* 0x0000001003747825 */ /* 0x008fe200078e0098 */
[----:B------:R-:W2:Y:S01]  /*04e0*/  LDG.E.128 R112, desc[UR12][R122.64] ;  /* 0x0000000c7a707981 */ /* 0x000ea2000c1e1d00 */
[----:B------:R-:W-:Y:S02]  /*04f0*/  IADD3 R171, PT, PT, R169, 0x100, RZ ;  /* 0x00000100a9ab7810 */ /* 0x000fe40007ffe0ff */
[----:B------:R-:W-:Y:S01]  /*0500*/  IADD3 R141, PT, PT, R3, 0x80, RZ ;  /* 0x00000080038d7810 */ /* 0x000fe20007ffe0ff */
[----:B------:R-:W3:Y:S01]  /*0510*/  LDG.E.128 R132, desc[UR12][R122.64+0x10] ;  /* 0x0000100c7a847981 */ /* 0x000ee2000c1e1d00 */
[----:B------:R-:W-:-:S03]  /*0520*/  IMAD.WIDE.U32 R124, R165, 0x20, R128 ;  /* 0x00000020a57c7825 */ /* 0x000fc600078e0080 */
[----:B------:R-:W3:Y:S01]  /*0530*/  LDG.E.128 R116, desc[UR12][R116.64] ;  /* 0x0000000c74747981 */ /* 0x000ee2000c1e1d00 */
[----:B------:R-:W-:-:S03]  /*0540*/  IMAD.WIDE.U32 R120, R171, 0x20, R128 ;  /* 0x00000020ab787825 */ /* 0x000fc600078e0080 */
[----:B------:R-:W3:Y:S01]  /*0550*/  LDG.E.128 R136, desc[UR12][R124.64] ;  /* 0x0000000c7c887981 */ /* 0x000ee2000c1e1d00 */
[----:B------:R-:W-:-:S03]  /*0560*/  IMAD.WIDE.U32 R140, R141, 0x10, R152 ;  /* 0x000000108d8c7825 */ /* 0x000fc600078e0098 */
[----:B------:R-:W3:Y:S04]  /*0570*/  LDG.E.128 R144, desc[UR12][R124.64+0x10] ;  /* 0x0000100c7c907981 */ /* 0x000ee8000c1e1d00 */
[----:B------:R-:W3:Y:S04]  /*0580*/  LDG.E.128 R148, desc[UR12][R120.64] ;  /* 0x0000000c78947981 */ /* 0x000ee8000c1e1d00 */
[----:B------:R0:W3:Y:S04]  /*0590*/  LDG.E.128 R156, desc[UR12][R120.64+0x10] ;  /* 0x0000100c789c7981 */ /* 0x0000e8000c1e1d00 */
[----:B------:R-:W3:Y:S01]  /*05a0*/  LDG.E.128 R140, desc[UR12][R140.64] ;  /* 0x0000000c8c8c7981 */ /* 0x000ee2000c1e1d00 */
[----:B------:R-:W-:-:S05]  /*05b0*/  IADD3 R3, PT, PT, R3, 0x100, RZ ;  /* 0x0000010003037810 */ /* 0x000fca0007ffe0ff */
[----:B------:R-:W-:Y:S01]  /*05c0*/  IMAD.WIDE.U32 R152, R3, 0x10, R152 ;  /* 0x0000001003987825 */ /* 0x000fe200078e0098 */
[C---:B-----5:R-:W-:Y:S01]  /*05d0*/  ISETP.GE.AND P2, PT, R127.reuse, 0x1, PT ;  /* 0x000000017f00780c */ /* 0x060fe20003f46270 */
[----:B0-----:R-:W0:Y:S04]  /*05e0*/  LDC.64 R120, c[0x0][0x3b0] ;  /* 0x0000ec00ff787b82 */ /* 0x001e280000000a00 */
[----:B------:R-:W3:Y:S08]  /*05f0*/  LDG.E.128 R152, desc[UR12][R152.64] ;  /* 0x0000000c98987981 */ /* 0x000ef0000c1e1d00 */
[----:B------:R-:W-:-:S05]  /*0600*/  @P2 IADD3 R3, PT, PT, R127, -0x1, RZ ;  /* 0xffffffff7f032810 */ /* 0x000fca0007ffe0ff */
[----:B------:R-:W-:-:S05]  /*0610*/  @P2 IMAD R3, R3, R167, RZ ;  /* 0x000000a703032224 */ /* 0x000fca00078e02ff */
[----:B------:R-:W-:-:S04]  /*0620*/  @P2 SHF.R.S32.HI R122, RZ, 0x1f, R3 ;  /* 0x0000001fff7a2819 */ /* 0x000fc80000011403 */
        /* <DEDUP_REMOVED lines=26> */
[----:B------:R-:W-:-:S04]  /*07d0*/  ISETP.NE.AND P0, PT, RZ, UR11, PT ;  /* 0x0000000bff007c0c */ /* 0x000fc8000bf05270 */
[----:B----4-:R-:W-:-:S05]  /*07e0*/  FSEL R170, R164, RZ, !P0 ;  /* 0x000000ffa4aa7208 */ /* 0x010fca0004000000 */
[C---:B--2---:R-:W-:Y:S01]  /*07f0*/  FADD.FTZ R129, -R170.reuse, R113 ;  /* 0x00000071aa817221 */ /* 0x044fe20000010100 */
[C---:B------:R-:W-:Y:S01]  /*0800*/  FADD.FTZ R165, -R170.reuse, R114 ;  /* 0x00000072aaa57221 */ /* 0x040fe20000010100 */
[C---:B------:R-:W-:Y:S01]  /*0810*/  FADD.FTZ R3, -R170.reuse, R112 ;  /* 0x00000070aa037221 */ /* 0x040fe20000010100 */
[----:B---3--:R-:W-:Y:S01]  /*0820*/  FADD.FTZ R167, -R170, R133 ;  /* 0x00000085aaa77221 */ /* 0x008fe20000010100 */
[----:B0-----:R-:W-:Y:S01]  /*0830*/  FMUL.FTZ R130, R126, R129 ;  /* 0x000000817e827220 */ /* 0x001fe20000410000 */
[C---:B------:R-:W-:Y:S02]  /*0840*/  PRMT R114, R116.reuse, 0x7632, R114 ;  /* 0x0000763274727816 */ /* 0x040fe40000000072 */
[----:B------:R-:W-:Y:S02]  /*0850*/  SHF.L.U32 R131, R116, 0x10, RZ ;  /* 0x0000001074837819 */ /* 0x000fe400000006ff */
[C---:B------:R-:W-:Y:S01]  /*0860*/  PRMT R116, R117.reuse, 0x7632, R116 ;  /* 0x0000763275747816 */ /* 0x040fe20000000074 */
[C---:B------:R-:W-:Y:S01]  /*0870*/  FADD.FTZ R133, -R170.reuse, R134 ;  /* 0x00000086aa857221 */ /* 0x040fe20000010100 */
[----:B------:R-:W-:Y:S01]  /*0880*/  SHF.L.U32 R117, R117, 0x10, RZ ;  /* 0x0000001075757819 */ /* 0x000fe200000006ff */
[----:B------:R-:W-:Y:S01]  /*0890*/  FADD.FTZ R135, -R170, R135 ;  /* 0x00000087aa877221 */ /* 0x000fe20000010100 */
[----:B------:R-:W-:Y:S01]  /*08a0*/  FMUL.FTZ R129, R126, R165 ;  /* 0x000000a57e817220 */ /* 0x000fe20000410000 */
[----:B------:R-:W-:Y:S01]  /*08b0*/  SHF.L.U32 R114, R114, 0x10, RZ ;  /* 0x0000001072727819 */ /* 0x000fe200000006ff */
[----:B------:R-:W-:Y:S01]  /*08c0*/  FMUL.FTZ R3, R126, R3 ;  /* 0x000000037e037220 */ /* 0x000fe20000410000 */
[----:B------:R-:W-:Y:S01]  /*08d0*/  FMUL.FTZ R134, R48, R131 ;  /* 0x0000008330867220 */ /* 0x000fe20000410000 */
[----:B-1----:R-:W-:Y:S01]  /*08e0*/  PRMT R160, R118, 0x7632, R160 ;  /* 0x0000763276a07816 */ /* 0x002fe200000000a0 */
[----:B------:R-:W-:Y:S01]  /*08f0*/  FADD.FTZ R171, -R170, R136 ;  /* 0x00000088aaab7221 */ /* 0x000fe20000010100 */
[----:B------:R-:W-:Y:S01]  /*0900*/  SHF.L.U32 R163, R118, 0x10, RZ ;  /* 0x0000001076a37819 */ /* 0x000fe200000006ff */
[----:B------:R-:W-:Y:S01]  /*0910*/  FADD.FTZ R183, -R170, R144 ;  /* 0x00000090aab77221 */ /* 0x000fe20000010100 */
[C---:B------:R-:W-:Y:S01]  /*0920*/  PRMT R118, R119.reuse, 0x7632, R118 ;  /* 0x0000763277767816 */ /* 0x040fe20000000076 */
[----:B------:R-:W-:Y:S01]  /*0930*/  FADD.FTZ R98, R98, R117 ;  /* 0x0000007562627221 */ /* 0x000fe20000010000 */
[----:B------:R-:W-:Y:S01]  /*0940*/  SHF.L.U32 R169, R119, 0x10, RZ ;  /* 0x0000001077a97819 */ /* 0x000fe200000006ff */
[-C--:B------:R-:W-:Y:S01]  /*0950*/  FFMA.FTZ R54, R129, R117.reuse, R54 ;  /* 0x0000007581367223 */ /* 0x080fe20000010036 */
[----:B------:R-:W-:Y:S01]  /*0960*/  FMUL.FTZ R136, R50, R117 ;  /* 0x0000007532887220 */ /* 0x000fe20000410000 */
[----:B------:R-:W-:Y:S01]  /*0970*/  FMUL.FTZ R144, R126, R135 ;  /* 0x000000877e907220 */ /* 0x000fe20000410000 */
        /* <DEDUP_REMOVED lines=17> */
[C---:B------:R-:W-:Y:S01]  /*0a90*/  FFMA.FTZ R117, R3.reuse, R134, RZ ;  /* 0x0000008603757223 */ /* 0x040fe200000100ff */
[----:B------:R-:W-:Y:S01]  /*0aa0*/  FADD.FTZ R170, RZ, R134 ;  /* 0x00000086ffaa7221 */ /* 0x000fe20000010000 */
[----:B------:R-:W-:Y:S01]  /*0ab0*/  FADD.FTZ R96, R96, R131 ;  /* 0x0000008360607221 */ /* 0x000fe20000010000 */
[----:B------:R-:W-:Y:S01]  /*0ac0*/  FFMA.FTZ R52, R3, R131, R52 ;  /* 0x0000008303347223 */ /* 0x000fe20000010034 */
[----:B------:R-:W-:Y:S01]  /*0ad0*/  SHF.L.U32 R116, R116, 0x10, RZ ;  /* 0x0000001074747819 */ /* 0x000fe200000006ff */
[----:B------:R-:W-:Y:S01]  /*0ae0*/  FFMA.FTZ R53, R130, R114, R53 ;  /* 0x0000007282357223 */ /* 0x000fe20000010035 */
[----:B------:R-:W-:Y:S01]  /*0af0*/  FADD.FTZ R97, R97, R114 ;  /* 0x0000007261617221 */ /* 0x000fe20000010000 */
[----:B------:R-:W-:Y:S01]  /*0b00*/  PRMT R168, R143, 0x7632, R168 ;  /* 0x000076328fa87816 */ /* 0x000fe200000000a8 */
[----:B------:R-:W-:Y:S01]  /*0b10*/  FMUL.FTZ R131, R126, R119 ;  /* 0x000000777e837220 */ /* 0x000fe20000410000 */
[----:B------:R-:W-:Y:S01]  /*0b20*/  FFMA.FTZ R114, R130, R135, R117 ;  /* 0x0000008782727223 */ /* 0x000fe20000010075 */
[----:B------:R-:W-:Y:S01]  /*0b30*/  FADD.FTZ R119, R135, R170 ;  /* 0x000000aa87777221 */ /* 0x000fe20000010000 */
[----:B------:R-:W-:Y:S01]  /*0b40*/  FMUL.FTZ R132, R126, R161 ;  /* 0x000000a17e847220 */ /* 0x000fe20000410000 */
[----:B------:R-:W-:Y:S01]  /*0b50*/  FMUL.FTZ R137, R51, R116 ;  /* 0x0000007433897220 */ /* 0x000fe20000410000 */
[----:B------:R-:W-:Y:S01]  /*0b60*/  SHF.L.U32 R174, R168, 0x10, RZ ;  /* 0x00000010a8ae7819 */ /* 0x000fe200000006ff */
[----:B------:R-:W-:Y:S01]  /*0b70*/  FFMA.FTZ R117, R129, R136, R114 ;  /* 0x0000008881757223 */ /* 0x000fe20000010072 */
[----:B------:R-:W-:Y:S01]  /*0b80*/  FADD.FTZ R168, R136, R119 ;  /* 0x0000007788a87221 */ /* 0x000fe20000010000 */
[----:B------:R-:W-:Y:S01]  /*0b90*/  SHF.L.U32 R160, R160, 0x10, RZ ;  /* 0x00000010a0a07819 */ /* 0x000fe200000006ff */
[----:B------:R-:W-:Y:S01]  /*0ba0*/  FMUL.FTZ R138, R44, R163 ;  /* 0x000000a32c8a7220 */ /* 0x000fe20000410000 */
[----:B------:R-:W-:Y:S01]  /*0bb0*/  FFMA.FTZ R114, R132, R137, R117 ;  /* 0x0000008984727223 */ /* 0x000fe20000010075 */
[----:B------:R-:W-:Y:S01]  /*0bc0*/  FADD.FTZ R119, R137, R168 ;  /* 0x000000a889777221 */ /* 0x000fe20000010000 */
[C---:B------:R-:W-:Y:S01]  /*0bd0*/  PRMT R166, R142.reuse, 0x7632, R166 ;  /* 0x000076328ea67816 */ /* 0x040fe200000000a6 */
[----:B------:R-:W-:Y:S01]  /*0be0*/  FMUL.FTZ R139, R45, R160 ;  /* 0x000000a02d8b7220 */ /* 0x000fe20000410000 */
[----:B------:R-:W-:Y:S01]  /*0bf0*/  SHF.L.U32 R185, R142, 0x10, RZ ;  /* 0x000000108eb97819 */ /* 0x000fe200000006ff */
[----:B------:R-:W-:Y:S01]  /*0c00*/  FMUL.FTZ R142, R126, R167 ;  /* 0x000000a77e8e7220 */ /* 0x000fe20000410000 */
[----:B------:R-:W-:Y:S01]  /*0c10*/  FFMA.FTZ R117, R131, R138, R114 ;  /* 0x0000008a83757223 */ /* 0x000fe20000010072 */
[----:B------:R-:W-:Y:S01]  /*0c20*/  FADD.FTZ R170, R138, R119 ;  /* 0x000000778aaa7221 */ /* 0x000fe20000010000 */
[----:B------:R-:W-:Y:S01]  /*0c30*/  PRMT R162, R140, 0x7632, R162 ;  /* 0x000076328ca27816 */ /* 0x000fe200000000a2 */
[----:B------:R-:W-:Y:S01]  /*0c40*/  FMUL.FTZ R133, R126, R133 ;  /* 0x000000857e857220 */ /* 0x000fe20000410000 */
[----:B------:R-:W-:Y:S01]  /*0c50*/  SHF.L.U32 R173, R140, 0x10, RZ ;  /* 0x000000108cad7819 */ /* 0x000fe200000006ff */
[----:B------:R-:W-:Y:S01]  /*0c60*/  FMUL.FTZ R140, R46, R169 ;  /* 0x000000a92e8c7220 */ /* 0x000fe20000410000 */
[----:B------:R-:W-:Y:S01]  /*0c70*/  SHF.L.U32 R118, R118, 0x10, RZ ;  /* 0x0000001076767819 */ /* 0x000fe200000006ff */
[----:B------:R-:W-:Y:S01]  /*0c80*/  FFMA.FTZ R114, R142, R139, R117 ;  /* 0x0000008b8e727223 */ /* 0x000fe20000010075 */
[----:B------:R-:W-:Y:S01]  /*0c90*/  PRMT R176, R153, 0x7632, R176 ;  /* 0x0000763299b07816 */ /* 0x000fe200000000b0 */
[----:B------:R-:W-:Y:S01]  /*0ca0*/  FADD.FTZ R119, R139, R170 ;  /* 0x000000aa8b777221 */ /* 0x000fe20000010000 */
[----:B------:R-:W-:Y:S01]  /*0cb0*/  PRMT R164, R141, 0x7632, R164 ;  /* 0x000076328da47816 */ /* 0x000fe200000000a4 */
[----:B------:R-:W-:Y:S01]  /*0cc0*/  FFMA.FTZ R117, R133, R140, R114 ;  /* 0x0000008c85757223 */ /* 0x000fe20000010072 */
[----:B------:R-:W-:Y:S01]  /*0cd0*/  SHF.L.U32 R179, R141, 0x10, RZ ;  /* 0x000000108db37819 */ /* 0x000fe200000006ff */
[----:B------:R-:W-:Y:S01]  /*0ce0*/  FMUL.FTZ R141, R47, R118 ;  /* 0x000000762f8d7220 */ /* 0x000fe20000410000 */
[----:B------:R-:W-:Y:S01]  /*0cf0*/  SHF.L.U32 R180, R176, 0x10, RZ ;  /* 0x00000010b0b47819 */ /* 0x000fe200000006ff */
[----:B------:R-:W-:Y:S01]  /*0d00*/  FADD.FTZ R176, R140, R119 ;  /* 0x000000778cb07221 */ /* 0x000fe20000010000 */
[----:B------:R-:W-:Y:S01]  /*0d10*/  FFMA.FTZ R55, R132, R116, R55 ;  /* 0x0000007484377223 */ /* 0x000fe20000010037 */
[----:B------:R-:W-:Y:S01]  /*0d20*/  FADD.FTZ R99, R99, R116 ;  /* 0x0000007463637221 */ /* 0x000fe20000010000 */
[----:B------:R-:W-:Y:S01]  /*0d30*/  SHF.L.U32 R191, R143, 0x10, RZ ;  /* 0x000000108fbf7819 */ /* 0x000fe200000006ff */
[----:B------:R-:W-:Y:S01]  /*0d40*/  FMUL.FTZ R143, R126, R171 ;  /* 0x000000ab7e8f7220 */ /* 0x000fe20000410000 */
[----:B------:R-:W-:Y:S01]  /*0d50*/  PRMT R159, R152, 0x7632, R159 ;  /* 0x00007632989f7816 */ /* 0x000fe2000000009f */
[----:B------:R-:W-:Y:S01]  /*0d60*/  FMUL.FTZ R146, R126, R175 ;  /* 0x000000af7e927220 */ /* 0x000fe20000410000 */
[----:B------:R-:W-:Y:S01]  /*0d70*/  SHF.L.U32 R116, R162, 0x10, RZ ;  /* 0x00000010a2747819 */ /* 0x000fe200000006ff */
[----:B------:R-:W-:Y:S01]  /*0d80*/  FMUL.FTZ R150, R40, R173 ;  /* 0x000000ad28967220 */ /* 0x000fe20000410000 */
        /* <DEDUP_REMOVED lines=8> */
[----:B------:R-:W-:Y:S01]  /*0e10*/  FADD.FTZ R95, R95, R118 ;  /* 0x000000765f5f7221 */ /* 0x000fe20000010000 */
[----:B------:R-:W-:Y:S01]  /*0e20*/  FFMA.FTZ R59, R144, R118, R59 ;  /* 0x00000076903b7223 */ /* 0x000fe2000001003b */
[----:B------:R-:W-:Y:S01]  /*0e30*/  SHF.L.U32 R197, R152, 0x10, RZ ;  /* 0x0000001098c57819 */ /* 0x000fe200000006ff */
        /* <DEDUP_REMOVED lines=15> */
[----:B------:R-:W-:Y:S01]  /*0f30*/  FADD.FTZ R119, R161, R116 ;  /* 0x00000074a1777221 */ /* 0x000fe20000010000 */
[----:B------:R-:W-:Y:S01]  /*0f40*/  FADD.FTZ R92, R92, R163 ;  /* 0x000000a35c5c7221 */ /* 0x000fe20000010000 */
[----:B------:R-:W-:Y:S01]  /*0f50*/  FFMA.FTZ R56, R131, R163, R56 ;  /* 0x000000a383387223 */ /* 0x000fe20000010038 */
[----:B------:R-:W-:Y:S01]  /*0f60*/  FMUL.FTZ R158, R126, R187 ;  /* 0x000000bb7e9e7220 */ /* 0x000fe20000410000 */
[----:B------:R-:W-:Y:S01]  /*0f70*/  FMUL.FTZ R163, R37, R172 ;  /* 0x000000ac25a37220 */ /* 0x000fe20000410000 */
[----:B------:R-:W-:Y:S01]  /*0f80*/  FFMA.FTZ R117, R147, R154, R114 ;  /* 0x0000009a93757223 */ /* 0x000fe20000010072 */
[----:B------:R-:W-:Y:S01]  /*0f90*/  FADD.FTZ R116, R154, R119 ;  /* 0x000000779a747221 */ /* 0x000fe20000010000 */
[----:B------:R-:W-:Y:S01]  /*0fa0*/  FMUL.FTZ R149, R126, R189 ;  /* 0x000000bd7e957220 */ /* 0x000fe20000410000 */
[----:B------:R-:W-:Y:S01]  /*0fb0*/  FMUL.FTZ R156, R38, R191 ;  /* 0x000000bf269c7220 */ /* 0x000fe20000410000 */
        /* <DEDUP_REMOVED lines=13> */
[----:B------:R-:W-:Y:S01]  /*1090*/  FMUL.FTZ R162, R126, R199 ;  /* 0x000000c77ea27220 */ /* 0x000fe20000410000 */
[----:B------:R-:W-:Y:S01]  /*10a0*/  PRMT R112, R155, 0x7632, R112 ;  /* 0x000076329b707816 */ /* 0x000fe20000000070 */
[----:B------:R-:W-:Y:S01]  /*10b0*/  FMUL.FTZ R167, R33, R178 ;  /* 0x000000b221a77220 */ /* 0x000fe20000410000 */
[----:B------:R-:W-:Y:S01]  /*10c0*/  FFMA.FTZ R119, R151, R168, R116 ;  /* 0x000000a897777223 */ /* 0x000fe20000010074 */
[----:B------:R-:W-:Y:S01]  /*10d0*/  FADD.FTZ R114, R168, R117 ;  /* 0x00000075a8727221 */ /* 0x000fe20000010000 */
[----:B------:R-:W-:Y:S01]  /*10e0*/  SHF.L.U32 R116, R112, 0x10, RZ ;  /* 0x0000001070747819 */ /* 0x000fe200000006ff */
[----:B------:R-:W-:Y:S01]  /*10f0*/  FMUL.FTZ R153, R126, R201 ;  /* 0x000000c97e997220 */ /* 0x000fe20000410000 */
[----:B------:R-:W-:Y:S01]  /*1100*/  FMUL.FTZ R170, R34, R203 ;  /* 0x000000cb22aa7220 */ /* 0x000fe20000410000 */
[----:B------:R-:W-:Y:S01]  /*1110*/  FFMA.FTZ R112, R162, R167, R119 ;  /* 0x000000a7a2707223 */ /* 0x000fe20000010077 */
[----:B------:R-:W-:Y:S01]  /*1120*/  FADD.FTZ R117, R114, R167 ;  /* 0x000000a772757221 */ /* 0x000fe20000010000 */
[----:B------:R-:W-:Y:S01]  /*1130*/  FADD.FTZ R94, R94, R169 ;  /* 0x000000a95e5e7221 */ /* 0x000fe20000010000 */
[----:B------:R-:W-:Y:S01]  /*1140*/  FFMA.FTZ R58, R133, R169, R58 ;  /* 0x000000a9853a7223 */ /* 0x000fe2000001003a */
[----:B------:R-:W-:Y:S01]  /*1150*/  FFMA.FTZ R119, R153, R170, R112 ;  /* 0x000000aa99777223 */ /* 0x000fe20000010070 */
[----:B------:R-:W-:Y:S01]  /*1160*/  FMUL.FTZ R164, R126, R205 ;  /* 0x000000cd7ea47220 */ /* 0x000fe20000410000 */
[----:B------:R-:W-:Y:S01]  /*1170*/  FMUL.FTZ R169, R35, R180 ;  /* 0x000000b423a97220 */ /* 0x000fe20000410000 */
[----:B------:R-:W-:Y:S01]  /*1180*/  FADD.FTZ R112, R117, R170 ;  /* 0x000000aa75707221 */ /* 0x000fe20000010000 */
[----:B------:R-:W-:Y:S01]  /*1190*/  SHF.L.U32 R115, R155, 0x10, RZ ;  /* 0x000000109b737819 */ /* 0x000fe200000006ff */
[----:B------:R-:W-:Y:S01]  /*11a0*/  FADD.FTZ R85, R85, R172 ;  /* 0x000000ac55557221 */ /* 0x000fe20000010000 */
[----:B------:R-:W-:Y:S01]  /*11b0*/  SHF.L.U32 R182, R182, 0x10, RZ ;  /* 0x00000010b6b67819 */ /* 0x000fe200000006ff */
[----:B------:R-:W-:Y:S01]  /*11c0*/  FFMA.FTZ R65, R158, R172, R65 ;  /* 0x000000ac9e417223 */ /* 0x000fe20000010041 */
[----:B------:R-:W-:Y:S01]  /*11d0*/  FMUL.FTZ R155, R126, R207 ;  /* 0x000000cf7e9b7220 */ /* 0x000fe20000410000 */
[----:B------:R-:W-:Y:S01]  /*11e0*/  FMUL.FTZ R172, R28, R209 ;  /* 0x000000d11cac7220 */ /* 0x000fe20000410000 */
[----:B------:R-:W-:Y:S01]  /*11f0*/  FFMA.FTZ R114, R164, R169, R119 ;  /* 0x000000a9a4727223 */ /* 0x000fe20000010077 */
[----:B------:R-:W-:Y:S01]  /*1200*/  FADD.FTZ R117, R112, R169 ;  /* 0x000000a970757221 */ /* 0x000fe20000010000 */
[C---:B------:R-:W-:Y:S01]  /*1210*/  FMUL.FTZ R166, R126.reuse, R157 ;  /* 0x0000009d7ea67220 */ /* 0x040fe20000410000 */
[----:B------:R-:W-:Y:S01]  /*1220*/  FMUL.FTZ R157, R126, R211 ;  /* 0x000000d37e9d7220 */ /* 0x000fe20000410000 */
[----:B------:R-:W-:Y:S01]  /*1230*/  FMUL.FTZ R171, R29, R182 ;  /* 0x000000b61dab7220 */ /* 0x000fe20000410000 */
[----:B------:R-:W-:Y:S01]  /*1240*/  FFMA.FTZ R119, R155, R172, R114 ;  /* 0x000000ac9b777223 */ /* 0x000fe20000010072 */
[----:B------:R-:W-:Y:S01]  /*1250*/  FADD.FTZ R112, R117, R172 ;  /* 0x000000ac75707221 */ /* 0x000fe20000010000 */
[----:B------:R-:W-:Y:S01]  /*1260*/  FADD.FTZ R87, R87, R174 ;  /* 0x000000ae57577221 */ /* 0x000fe20000010000 */
[----:B------:R-:W-:Y:S01]  /*1270*/  FFMA.FTZ R67, R160, R174, R67 ;  /* 0x000000aea0437223 */ /* 0x000fe20000010043 */
[----:B------:R-:W-:Y:S01]  /*1280*/  FADD.FTZ R78, R78, R115 ;  /* 0x000000734e4e7221 */ /* 0x000fe20000010000 */
[-C--:B------:R-:W-:Y:S01]  /*1290*/  FFMA.FTZ R74, R157, R115.reuse, R74 ;  /* 0x000000739d4a7223 */ /* 0x080fe2000001004a */
        /* <DEDUP_REMOVED lines=34> */
.L_x_4779:
[----:B------:R-:W-:Y:S01]  /*14c0*/  MOV R128, UR7 ;  /* 0x0000000700807c02 */ /* 0x000fe20008000f00 */
[----:B------:R-:W-:Y:S01]  /*14d0*/  HFMA2 R113, -RZ, RZ, 0, 0 ;  /* 0x00000000ff717431 */ /* 0x000fe200000001ff */
[----:B------:R-:W-:Y:S02]  /*14e0*/  ISETP.NE.U32.AND P0, PT, RZ, UR6, PT ;  /* 0x00000006ff007c0c */ /* 0x000fe4000bf05070 */
[----:B-----5:R-:W-:Y:S02]  /*14f0*/  ISETP.GE.AND P2, PT, R127, 0x1, PT ;  /* 0x000000017f00780c */ /* 0x020fe40003f46270 */
[----:B------:R-:W-:-:S13]  /*1500*/  ISETP.NE.AND.EX P0, PT, R128, RZ, PT, P0 ;  /* 0x000000ff8000720c */ /* 0x000fda0003f05300 */
        /* <DEDUP_REMOVED lines=8> */
.L_x_4781:
        /* <DEDUP_REMOVED lines=10> */
[----:B------:R-:W0:Y:S01]  /*1630*/  S2R R8, SR_TID.X ;  /* 0x0000000000087919 */ /* 0x000e220000002100 */
[----:B------:R-:W1:Y:S01]  /*1640*/  LDC.64 R4, c[0x0][0x3b0] ;  /* 0x0000ec00ff047b82 */ /* 0x000e620000000a00 */
[----:B------:R-:W-:Y:S01]  /*1650*/  IMAD R6, R0, UR15, RZ ;  /* 0x0000000f00067c24 */ /* 0x000fe2000f8e02ff */
[C---:B-----5:R-:W-:Y:S02]  /*1660*/  IADD3 R123, PT, PT, R113.reuse, 0x80, RZ ;  /* 0x00000080717b7810 */ /* 0x060fe40007ffe0ff */
[----:B------:R-:W-:Y:S02]  /*1670*/  IADD3 R121, PT, PT, R113, 0x100, RZ ;  /* 0x0000010071797810 */ /* 0x000fe40007ffe0ff */
[----:B------:R-:W-:Y:S02]  /*1680*/  SHF.R.S32.HI R7, RZ, 0x1f, R6 ;  /* 0x0000001fff077819 */ /* 0x000fe40000011406 */
[----:B------:R-:W2:Y:S02]  /*1690*/  LDC.64 R116, c[0x0][0x438] ;  /* 0x00010e00ff747b82 */ /* 0x000ea40000000a00 */
[----:B------:R-:W-:Y:S01]  /*16a0*/  LEA.HI R7, R7, R6, RZ, 0x3 ;  /* 0x0000000607077211 */ /* 0x000fe200078f18ff */
[----:B-1----:R-:W-:-:S04]  /*16b0*/  IMAD.WIDE.U32 R124, R113, 0x8, R4 ;  /* 0x00000008717c7825 */ /* 0x002fc800078e0004 */
[--C-:B------:R-:W-:Y:S02]  /*16c0*/  IMAD.WIDE.U32 R122, R123, 0x8, R4.reuse ;  /* 0x000000087b7a7825 */ /* 0x100fe400078e0004 */
[----:B------:R-:W5:Y:S01]  /*16d0*/  LDG.E.64 R124, desc[UR12][R124.64] ;  /* 0x0000000c7c7c7981 */ /* 0x000f62000c1e1b00 */
[----:B0-----:R-:W-:Y:S01]  /*16e0*/  LEA.HI.SX32 R9, R7, R8, 0x1d ;  /* 0x0000000807097211 */ /* 0x001fe200078feaff */
[----:B------:R-:W-:Y:S02]  /*16f0*/  IMAD.WIDE.U32 R120, R121, 0x8, R4 ;  /* 0x0000000879787825 */ /* 0x000fe400078e0004 */
[----:B------:R-:W5:Y:S01]  /*1700*/  LDG.E.64 R122, desc[UR12][R122.64] ;  /* 0x0000000c7a7a7981 */ /* 0x000f62000c1e1b00 */
[C---:B------:R-:W-:Y:S01]  /*1710*/  IADD3 R115, PT, PT, R9.reuse, 0x80, RZ ;  /* 0x0000008009737810 */ /* 0x040fe20007ffe0ff */
[C-C-:B--2---:R-:W-:Y:S01]  /*1720*/  IMAD.WIDE.U32 R112, R9.reuse, 0x20, R116.reuse ;  /* 0x0000002009707825 */ /* 0x144fe200078e0074 */
[----:B------:R-:W-:Y:S01]  /*1730*/  IADD3 R7, PT, PT, R9, 0x100, RZ ;  /* 0x0000010009077810 */ /* 0x000fe20007ffe0ff */
        /* <DEDUP_REMOVED lines=9> */
.L_x_4780:
        /* <DEDUP_REMOVED lines=32> */
.L_x_4783:
[----:B------:R-:W-:Y:S05]  /*19d0*/  BSYNC.RECONVERGENT B0 ;  /* 0x0000000000007941 */ /* 0x000fea0003800200 */
.L_x_4782:
[----:B------:R-:W1:Y:S08]  /*19e0*/  S2UR UR5, SR_CgaCtaId ;  /* 0x00000000000579c3 */ /* 0x000e700000008800 */
[----:B------:R-:W-:Y:S01]  /*19f0*/  BAR.SYNC.DEFER_BLOCKING 0x0 ;  /* 0x0000000000007b1d */ /* 0x000fe20000010000 */
[----:B------:R-:W-:Y:S02]  /*1a00*/  ISETP.NE.U32.AND P0, PT, RZ, UR6, PT ;  /* 0x00000006ff007c0c */ /* 0x000fe4000bf05070 */
[----:B------:R-:W-:-:S02]  /*1a10*/  ISETP.NE.AND P1, PT, RZ, UR11, PT ;  /* 0x0000000bff007c0c */ /* 0x000fc4000bf25270 */
[----:B------:R-:W-:Y:S01]  /*1a20*/  ISETP.NE.AND.EX P0, PT, R128, RZ, PT, P0 ;  /* 0x000000ff8000720c */ /* 0x000fe20003f05300 */
        /* <DEDUP_REMOVED lines=11> */
[----:B--2---:R-:W-:Y:S02]  /*1ae0*/  IMAD R113, R0, R179, RZ ;  /* 0x000000b300717224 */ /* 0x004fe400078e02ff */
[----:B------:R-:W-:Y:S01]  /*1af0*/  FADD.FTZ R177, R114, R177 ;  /* 0x000000b172b17221 */ /* 0x000fe20000010000 */
[----:B------:R-:W-:Y:S01]  /*1b00*/  @P2 IADD3 R114, PT, PT, R127, -0x1, RZ ;  /* 0xffffffff7f722810 */ /* 0x000fe20007ffe0ff */
[----:B------:R-:W-:-:S02]  /*1b10*/  FADD.FTZ R112, R115, R112 ;  /* 0x0000007073707221 */ /* 0x000fc40000010000 */
[----:B-1----:R-:W-:Y:S01]  /*1b20*/  FADD.FTZ R177, R177, R116 ;  /* 0x00000074b1b17221 */ /* 0x002fe20000010000 */
[----:B------:R-:W-:Y:S01]  /*1b30*/  SHF.R.S32.HI R116, RZ, 0x1f, R113 ;  /* 0x0000001fff747819 */ /* 0x000fe20000011471 */
[----:B------:R-:W-:Y:S02]  /*1b40*/  @P2 IMAD R179, R114, R179, RZ ;  /* 0x000000b372b32224 */ /* 0x000fe400078e02ff */
[----:B------:R-:W-:Y:S01]  /*1b50*/  FADD.FTZ R112, R112, R117 ;  /* 0x0000007570707221 */ /* 0x000fe20000010000 */
[----:B------:R-:W-:Y:S01]  /*1b60*/  FADD.FTZ R115, R118, R177 ;  /* 0x000000b176737221 */ /* 0x000fe20000010000 */
[----:B------:R-:W-:Y:S02]  /*1b70*/  LEA.HI R116, R116, R113, RZ, 0x3 ;  /* 0x0000007174747211 */ /* 0x000fe400078f18ff */
[----:B------:R-:W-:Y:S01]  /*1b80*/  @P2 SHF.R.S32.HI R118, RZ, 0x1f, R179 ;  /* 0x0000001fff762819 */ /* 0x000fe200000114b3 */
[----:B------:R-:W-:Y:S01]  /*1b90*/  FMUL.FTZ R115, R115, UR14 ;  /* 0x0000000e73737c20 */ /* 0x000fe20008410000 */
[----:B------:R-:W-:Y:S01]  /*1ba0*/  FADD.FTZ R114, R119, R112 ;  /* 0x0000007077727221 */ /* 0x000fe20000010000 */
[----:B------:R-:W-:-:S02]  /*1bb0*/  MOV R112, RZ ;  /* 0x000000ff00707202 */ /* 0x000fc40000000f00 */
[----:B------:R-:W-:Y:S01]  /*1bc0*/  @P2 LEA.HI R118, R118, R179, RZ, 0x3 ;  /* 0x000000b376762211 */ /* 0x000fe200078f18ff */
[----:B------:R-:W-:Y:S01]  /*1bd0*/  FMUL.FTZ R114, R114, UR14 ;  /* 0x0000000e72727c20 */ /* 0x000fe20008410000 */
[-C--:B------:R-:W-:Y:S02]  /*1be0*/  LEA.HI.SX32 R113, R116, R175.reuse, 0x1d ;  /* 0x000000af74717211 */ /* 0x080fe400078feaff */
[----:B------:R-:W-:Y:S02]  /*1bf0*/  @P2 LEA.HI.SX32 R112, R118, R175, 0x1d ;  /* 0x000000af76702211 */ /* 0x000fe400078feaff */
        /* <DEDUP_REMOVED lines=19> */
.L_x_4786:
        /* <DEDUP_REMOVED lines=12> */
.L_x_4787:
        /* <DEDUP_REMOVED lines=12> */
.L_x_4788:
        /* <DEDUP_REMOVED lines=12> */
.L_x_4789:
        /* <DEDUP_REMOVED lines=12> */
.L_x_4790:
        /* <DEDUP_REMOVED lines=12> */
.L_x_4791:
        /* <DEDUP_REMOVED lines=12> */
.L_x_4792:
        /* <DEDUP_REMOVED lines=14> */
.L_x_4785:
        /* <DEDUP_REMOVED lines=45> */
.L_x_4794:
        /* <DEDUP_REMOVED lines=12> */
.L_x_4795:
        /* <DEDUP_REMOVED lines=12> */
.L_x_4796:
        /* <DEDUP_REMOVED lines=12> */
.L_x_4797:
        /* <DEDUP_REMOVED lines=12> */
.L_x_4798:
        /* <DEDUP_REMOVED lines=12> */
.L_x_4799:
        /* <DEDUP_REMOVED lines=12> */
.L_x_4800:
        /* <DEDUP_REMOVED lines=9> */
.L_x_4784:
        /* <DEDUP_REMOVED lines=16> */
.L_x_4802:
        /* <DEDUP_REMOVED lines=11> */
.L_x_4803:
        /* <DEDUP_REMOVED lines=11> */
.L_x_4804:
        /* <DEDUP_REMOVED lines=11> */
.L_x_4805:
        /* <DEDUP_REMOVED lines=11> */
.L_x_4806:
        /* <DEDUP_REMOVED lines=11> */
.L_x_4807:
        /* <DEDUP_REMOVED lines=11> */
.L_x_4808:
        /* <DEDUP_REMOVED lines=13> */
.L_x_4801:
[-CC-:B------:R-:W-:Y:S01]  /*3060*/  @P3 FFMA.FTZ R104, R130, R114.reuse, R115.reuse ;  /* 0x0000007282683223 */ /* 0x180fe20000010073 */
[----:B-----5:R-:W-:Y:S01]  /*3070*/  MOV R111, R25 ;  /* 0x00000019006f7202 */ /* 0x020fe20000000f00 */
[-CC-:B------:R-:W-:Y:S01]  /*3080*/  @P3 FFMA.FTZ R105, R129, R114.reuse, R115.reuse ;  /* 0x0000007281693223 */ /* 0x180fe20000010073 */
[----:B------:R-:W-:Y:S01]  /*3090*/  @P3 FFMA.FTZ R117, R133, R114, R115 ;  /* 0x0000007285753223 */ /* 0x000fe20000010073 */
[----:B------:R-:W-:Y:S01]  /*30a0*/  @P3 FADD.FTZ R104, R135, -R104 ;  /* 0x8000006887683221 */ /* 0x000fe20000010000 */
[----:B------:R-:W-:Y:S01]  /*30b0*/  MOV R106, R26 ;  /* 0x0000001a006a7202 */ /* 0x000fe20000000f00 */
[----:B------:R-:W-:Y:S01]  /*30c0*/  @P3 FADD.FTZ R105, R136, -R105 ;  /* 0x8000006988693221 */ /* 0x000fe20000010000 */
[----:B------:R-:W-:Y:S01]  /*30d0*/  MOV R107, R27 ;  /* 0x0000001b006b7202 */ /* 0x000fe20000000f00 */
[----:B------:R-:W-:Y:S01]  /*30e0*/  @P3 FFMA.FTZ R111, R126, R104, R25 ;  /* 0x000000687e6f3223 */ /* 0x000fe20000010019 */
[-CC-:B------:R-:W-:Y:S01]  /*30f0*/  @P3 FFMA.FTZ R104, R132, R114.reuse, R115.reuse ;  /* 0x0000007284683223 */ /* 0x180fe20000010073 */
[-C--:B------:R-:W-:Y:S01]  /*3100*/  @P3 FFMA.FTZ R109, R131, R114.reuse, R115 ;  /* 0x00000072836d3223 */ /* 0x080fe20000010073 */
[----:B------:R-:W-:Y:S01]  /*3110*/  @P3 FADD.FTZ R117, R140, -R117 ;  /* 0x800000758c753221 */ /* 0x000fe20000010000 */
[----:B------:R-:W-:Y:S01]  /*3120*/  @P3 FFMA.FTZ R106, R126, R105, R26 ;  /* 0x000000697e6a3223 */ /* 0x000fe2000001001a */
[----:B------:R-:W-:Y:S01]  /*3130*/  @P3 FADD.FTZ R104, R137, -R104 ;  /* 0x8000006889683221 */ /* 0x000fe20000010000 */
[-CC-:B------:R-:W-:Y:S01]  /*3140*/  @P3 FFMA.FTZ R105, R3, R114.reuse, R115.reuse ;  /* 0x0000007203693223 */ /* 0x180fe20000010073 */
[----:B------:R-:W-:Y:S01]  /*3150*/  @P3 FFMA.FTZ R118, R144, R114, R115 ;  /* 0x0000007290763223 */ /* 0x000fe20000010073 */
[----:B------:R-:W-:Y:S01]  /*3160*/  MOV R110, R22 ;  /* 0x00000016006e7202 */ /* 0x000fe20000000f00 */
[----:B------:R-:W-:Y:S01]  /*3170*/  @P3 FFMA.FTZ R107, R126, R104, R27 ;  /* 0x000000687e6b3223 */ /* 0x000fe2000001001b */
[----:B------:R-:W-:Y:S01]  /*3180*/  @P3 FFMA.FTZ R104, R142, R114, R115 ;  /* 0x000000728e683223 */ /* 0x000fe20000010073 */
        /* <DEDUP_REMOVED lines=20> */
.L_x_4809:
[----:B------:R-:W-:Y:S05]  /*32d0*/  @!P2 BRA `(.L_x_4810) ;  /* 0x000000000018a947 */ /* 0x000fea0003800000 */
[----:B------:R-:W-:Y:S01]  /*32e0*/  FMUL.FTZ R105, R111, UR17 ;  /* 0x000000116f697c20 */ /* 0x000fe20008410000 */
[----:B------:R-:W-:-:S03]  /*32f0*/  LOP3.LUT P0, RZ, R124, 0xff00, RZ, 0xc0, !PT ;  /* 0x0000ff007cff7812 */ /* 0x000fc6000780c0ff */
[----:B------:R-:W-:-:S05]  /*3300*/  FMUL.FTZ R105, R105, UR16 ;  /* 0x0000001069697c20 */ /* 0x000fca0008410000 */
[----:B------:R-:W-:-:S04]  /*3310*/  FSEL R105, R105, RZ, P0 ;  /* 0x000000ff69697208 */ /* 0x000fc80000000000 */
[----:B------:R-:W-:-:S04]  /*3320*/  F2FP.BF16.F32.PACK_AB R105, RZ, R105 ;  /* 0x00000069ff69723e */ /* 0x000fc800000010ff */
[----:B------:R-:W-:-:S07]  /*3330*/  PRMT R100, R100, 0x5410, R105 ;  /* 0x0000541064647816 */ /* 0x000fce0000000069 */
.L_x_4810:
[----:B------:R-:W-:Y:S05]  /*3340*/  @!P2 BRA `(.L_x_4811) ;  /* 0x000000000018a947 */ /* 0x000fea0003800000 */
[----:B------:R-:W-:Y:S01]  /*3350*/  FMUL.FTZ R105, R106, UR17 ;  /* 0x000000116a697c20 */ /* 0x000fe20008410000 */
[----:B------:R-:W-:-:S03]  /*3360*/  LOP3.LUT P0, RZ, R124, 0xff0000, RZ, 0xc0, !PT ;  /* 0x00ff00007cff7812 */ /* 0x000fc6000780c0ff */
[----:B------:R-:W-:-:S05]  /*3370*/  FMUL.FTZ R105, R105, UR16 ;  /* 0x0000001069697c20 */ /* 0x000fca0008410000 */
[----:B------:R-:W-:-:S04]  /*3380*/  FSEL R105, R105, RZ, P0 ;  /* 0x000000ff69697208 */ /* 0x000fc80000000000 */
[----:B------:R-:W-:-:S04]  /*3390*/  F2FP.BF16.F32.PACK_AB R105, RZ, R105 ;  /* 0x00000069ff69723e */ /* 0x000fc800000010ff */
[----:B------:R-:W-:-:S07]  /*33a0*/  PRMT R101, R105, 0x7610, R101 ;  /* 0x0000761069657816 */ /* 0x000fce0000000065 */
.L_x_4811:
[----:B------:R-:W-:Y:S05]  /*33b0*/  @!P2 BRA `(.L_x_4812) ;  /* 0x000000000018a947 */ /* 0x000fea0003800000 */
[----:B------:R-:W-:Y:S01]  /*33c0*/  FMUL.FTZ R105, R107, UR17 ;  /* 0x000000116b697c20 */ /* 0x000fe20008410000 */
[----:B------:R-:W-:-:S03]  /*33d0*/  LOP3.LUT P0, RZ, R124, 0xff000000, RZ, 0xc0, !PT ;  /* 0xff0000007cff7812 */ /* 0x000fc6000780c0ff */
[----:B------:R-:W-:-:S05]  /*33e0*/  FMUL.FTZ R105, R105, UR16 ;  /* 0x0000001069697c20 */ /* 0x000fca0008410000 */
[----:B------:R-:W-:-:S04]  /*33f0*/  FSEL R105, R105, RZ, P0 ;  /* 0x000000ff69697208 */ /* 0x000fc80000000000 */
[----:B------:R-:W-:-:S04]  /*3400*/  F2FP.BF16.F32.PACK_AB R105, RZ, R105 ;  /* 0x00000069ff69723e */ /* 0x000fc800000010ff */
[----:B------:R-:W-:-:S07]  /*3410*/  PRMT R101, R101, 0x5410, R105 ;  /* 0x0000541065657816 */ /* 0x000fce0000000069 */
.L_x_4812:
[----:B------:R-:W-:Y:S05]  /*3420*/  @!P2 BRA `(.L_x_4813) ;  /* 0x000000000018a947 */ /* 0x000fea0003800000 */
[----:B------:R-:W-:Y:S01]  /*3430*/  FMUL.FTZ R105, R108, UR17 ;  /* 0x000000116c697c20 */ /* 0x000fe20008410000 */
[----:B------:R-:W-:-:S03]  /*3440*/  LOP3.LUT P0, RZ, R125, 0xff, RZ, 0xc0, !PT ;  /* 0x000000ff7dff7812 */ /* 0x000fc6000780c0ff */
[----:B------:R-:W-:-:S05]  /*3450*/  FMUL.FTZ R105, R105, UR16 ;  /* 0x0000001069697c20 */ /* 0x000fca0008410000 */
[----:B------:R-:W-:-:S04]  /*3460*/  FSEL R105, R105, RZ, P0 ;  /* 0x000000ff69697208 */ /* 0x000fc80000000000 */
[----:B------:R-:W-:-:S04]  /*3470*/  F2FP.BF16.F32.PACK_AB R105, RZ, R105 ;  /* 0x00000069ff69723e */ /* 0x000fc800000010ff */
[----:B------:R-:W-:-:S07]  /*3480*/  PRMT R102, R105, 0x7610, R102 ;  /* 0x0000761069667816 */ /* 0x000fce0000000066 */
.L_x_4813:
[----:B------:R-:W-:Y:S05]  /*3490*/  @!P2 BRA `(.L_x_4814) ;  /* 0x000000000018a947 */ /* 0x000fea0003800000 */
[----:B------:R-:W-:Y:S01]  /*34a0*/  FMUL.FTZ R105, R109, UR17 ;  /* 0x000000116d697c20 */ /* 0x000fe20008410000 */
[----:B------:R-:W-:-:S03]  /*34b0*/  LOP3.LUT P0, RZ, R125, 0xff00, RZ, 0xc0, !PT ;  /* 0x0000ff007dff7812 */ /* 0x000fc6000780c0ff */
[----:B------:R-:W-:-:S05]  /*34c0*/  FMUL.FTZ R105, R105, UR16 ;  /* 0x0000001069697c20 */ /* 0x000fca0008410000 */
[----:B------:R-:W-:-:S04]  /*34d0*/  FSEL R105, R105, RZ, P0 ;  /* 0x000000ff69697208 */ /* 0x000fc80000000000 */
[----:B------:R-:W-:-:S04]  /*34e0*/  F2FP.BF16.F32.PACK_AB R105, RZ, R105 ;  /* 0x00000069ff69723e */ /* 0x000fc800000010ff */
[----:B------:R-:W-:-:S07]  /*34f0*/  PRMT R102, R102, 0x5410, R105 ;  /* 0x0000541066667816 */ /* 0x000fce0000000069 */
.L_x_4814:
[----:B------:R-:W-:Y:S05]  /*3500*/  @!P2 BRA `(.L_x_4815) ;  /* 0x000000000018a947 */ /* 0x000fea0003800000 */
[----:B------:R-:W-:Y:S01]  /*3510*/  FMUL.FTZ R105, R110, UR17 ;  /* 0x000000116e697c20 */ /* 0x000fe20008410000 */
[----:B------:R-:W-:-:S03]  /*3520*/  LOP3.LUT P0, RZ, R125, 0xff0000, RZ, 0xc0, !PT ;  /* 0x00ff00007dff7812 */ /* 0x000fc6000780c0ff */
[----:B------:R-:W-:-:S05]  /*3530*/  FMUL.FTZ R105, R105, UR16 ;  /* 0x0000001069697c20 */ /* 0x000fca0008410000 */
[----:B------:R-:W-:-:S04]  /*3540*/  FSEL R105, R105, RZ, P0 ;  /* 0x000000ff69697208 */ /* 0x000fc80000000000 */
[----:B------:R-:W-:-:S04]  /*3550*/  F2FP.BF16.F32.PACK_AB R105, RZ, R105 ;  /* 0x00000069ff69723e */ /* 0x000fc800000010ff */
[----:B------:R-:W-:-:S07]  /*3560*/  PRMT R103, R105, 0x7610, R103 ;  /* 0x0000761069677816 */ /* 0x000fce0000000067 */
.L_x_4815:
        /* <DEDUP_REMOVED lines=10> */
.L_x_4793:
        /* <DEDUP_REMOVED lines=53> */
.L_x_4818:
[----:B------:R-:W-:Y:S05]  /*3960*/  @!P2 BRA `(.L_x_4819) ;  /* 0x000000000018a947 */ /* 0x000fea0003800000 */
[----:B------:R-:W-:Y:S01]  /*3970*/  FMUL.FTZ R105, R111, UR17 ;  /* 0x000000116f697c20 */ /* 0x000fe20008410000 */
[----:B------:R-:W-:-:S03]  /*3980*/  LOP3.LUT P4, RZ, R122, 0xff00, RZ, 0xc0, !PT ;  /* 0x0000ff007aff7812 */ /* 0x000fc6000788c0ff */
[----:B------:R-:W-:-:S05]  /*3990*/  FMUL.FTZ R105, R105, UR16 ;  /* 0x0000001069697c20 */ /* 0x000fca0008410000 */
[----:B------:R-:W-:-:S04]  /*39a0*/  FSEL R105, R105, RZ, P4 ;  /* 0x000000ff69697208 */ /* 0x000fc80002000000 */
[----:B------:R-:W-:-:S04]  /*39b0*/  F2FP.BF16.F32.PACK_AB R105, RZ, R105 ;  /* 0x00000069ff69723e */ /* 0x000fc800000010ff */
[----:B------:R-:W-:-:S07]  /*39c0*/  PRMT R100, R100, 0x5410, R105 ;  /* 0x0000541064647816 */ /* 0x000fce0000000069 */
.L_x_4819:
[----:B------:R-:W-:Y:S05]  /*39d0*/  @!P2 BRA `(.L_x_4820) ;  /* 0x000000000018a947 */ /* 0x000fea0003800000 */
[----:B------:R-:W-:Y:S01]  /*39e0*/  FMUL.FTZ R105, R106, UR17 ;  /* 0x000000116a697c20 */ /* 0x000fe20008410000 */
[----:B------:R-:W-:-:S03]  /*39f0*/  LOP3.LUT P4, RZ, R122, 0xff0000, RZ, 0xc0, !PT ;  /* 0x00ff00007aff7812 */ /* 0x000fc6000788c0ff */
[----:B------:R-:W-:-:S05]  /*3a00*/  FMUL.FTZ R105, R105, UR16 ;  /* 0x0000001069697c20 */ /* 0x000fca0008410000 */
[----:B------:R-:W-:-:S04]  /*3a10*/  FSEL R105, R105, RZ, P4 ;  /* 0x000000ff69697208 */ /* 0x000fc80002000000 */
[----:B------:R-:W-:-:S04]  /*3a20*/  F2FP.BF16.F32.PACK_AB R105, RZ, R105 ;  /* 0x00000069ff69723e */ /* 0x000fc800000010ff */
[----:B------:R-:W-:-:S07]  /*3a30*/  PRMT R101, R105, 0x7610, R101 ;  /* 0x0000761069657816 */ /* 0x000fce0000000065 */
.L_x_4820:
[----:B------:R-:W-:Y:S05]  /*3a40*/  @!P2 BRA `(.L_x_4821) ;  /* 0x000000000018a947 */ /* 0x000fea0003800000 */
[----:B------:R-:W-:Y:S01]  /*3a50*/  FMUL.FTZ R105, R107, UR17 ;  /* 0x000000116b697c20 */ /* 0x000fe20008410000 */
[----:B------:R-:W-:-:S03]  /*3a60*/  LOP3.LUT P4, RZ, R122, 0xff000000, RZ, 0xc0, !PT ;  /* 0xff0000007aff7812 */ /* 0x000fc6000788c0ff */
[----:B------:R-:W-:-:S05]  /*3a70*/  FMUL.FTZ R105, R105, UR16 ;  /* 0x0000001069697c20 */ /* 0x000fca0008410000 */
[----:B------:R-:W-:-:S04]  /*3a80*/  FSEL R105, R105, RZ, P4 ;  /* 0x000000ff69697208 */ /* 0x000fc80002000000 */
[----:B------:R-:W-:-:S04]  /*3a90*/  F2FP.BF16.F32.PACK_AB R105, RZ, R105 ;  /* 0x00000069ff69723e */ /* 0x000fc800000010ff */
[----:B------:R-:W-:-:S07]  /*3aa0*/  PRMT R101, R101, 0x5410, R105 ;  /* 0x0000541065657816 */ /* 0x000fce0000000069 */
.L_x_4821:
[----:B------:R-:W-:Y:S05]  /*3ab0*/  @!P2 BRA `(.L_x_4822) ;  /* 0x000000000018a947 */ /* 0x000fea0003800000 */
[----:B------:R-:W-:Y:S01]  /*3ac0*/  FMUL.FTZ R105, R108, UR17 ;  /* 0x000000116c697c20 */ /* 0x000fe20008410000 */
[----:B------:R-:W-:-:S03]  /*3ad0*/  LOP3.LUT P4, RZ, R123, 0xff, RZ, 0xc0, !PT ;  /* 0x000000ff7bff7812 */ /* 0x000fc6000788c0ff */
[----:B------:R-:W-:-:S05]  /*3ae0*/  FMUL.FTZ R105, R105, UR16 ;  /* 0x0000001069697c20 */ /* 0x000fca0008410000 */
[----:B------:R-:W-:-:S04]  /*3af0*/  FSEL R105, R105, RZ, P4 ;  /* 0x000000ff69697208 */ /* 0x000fc80002000000 */
[----:B------:R-:W-:-:S04]  /*3b00*/  F2FP.BF16.F32.PACK_AB R105, RZ, R105 ;  /* 0x00000069ff69723e */ /* 0x000fc800000010ff */
[----:B------:R-:W-:-:S07]  /*3b10*/  PRMT R102, R105, 0x7610, R102 ;  /* 0x0000761069667816 */ /* 0x000fce0000000066 */
.L_x_4822:
[----:B------:R-:W-:Y:S05]  /*3b20*/  @!P2 BRA `(.L_x_4823) ;  /* 0x000000000018a947 */ /* 0x000fea0003800000 */
[----:B------:R-:W-:Y:S01]  /*3b30*/  FMUL.FTZ R105, R109, UR17 ;  /* 0x000000116d697c20 */ /* 0x000fe20008410000 */
[----:B------:R-:W-:-:S03]  /*3b40*/  LOP3.LUT P4, RZ, R123, 0xff00, RZ, 0xc0, !PT ;  /* 0x0000ff007bff7812 */ /* 0x000fc6000788c0ff */
[----:B------:R-:W-:-:S05]  /*3b50*/  FMUL.FTZ R105, R105, UR16 ;  /* 0x0000001069697c20 */ /* 0x000fca0008410000 */
[----:B------:R-:W-:-:S04]  /*3b60*/  FSEL R105, R105, RZ, P4 ;  /* 0x000000ff69697208 */ /* 0x000fc80002000000 */
[----:B------:R-:W-:-:S04]  /*3b70*/  F2FP.BF16.F32.PACK_AB R105, RZ, R105 ;  /* 0x00000069ff69723e */ /* 0x000fc800000010ff */
[----:B------:R-:W-:-:S07]  /*3b80*/  PRMT R102, R102, 0x5410, R105 ;  /* 0x0000541066667816 */ /* 0x000fce0000000069 */
.L_x_4823:
[----:B------:R-:W-:Y:S05]  /*3b90*/  @!P2 BRA `(.L_x_4824) ;  /* 0x000000000018a947 */ /* 0x000fea0003800000 */
[----:B------:R-:W-:Y:S01]  /*3ba0*/  FMUL.FTZ R105, R116, UR17 ;  /* 0x0000001174697c20 */ /* 0x000fe20008410000 */
[----:B------:R-:W-:-:S03]  /*3bb0*/  LOP3.LUT P4, RZ, R123, 0xff0000, RZ, 0xc0, !PT ;  /* 0x00ff00007bff7812 */ /* 0x000fc6000788c0ff */
[----:B------:R-:W-:-:S05]  /*3bc0*/  FMUL.FTZ R105, R105, UR16 ;  /* 0x0000001069697c20 */ /* 0x000fca0008410000 */
[----:B------:R-:W-:-:S04]  /*3bd0*/  FSEL R105, R105, RZ, P4 ;  /* 0x000000ff69697208 */ /* 0x000fc80002000000 */
[----:B------:R-:W-:-:S04]  /*3be0*/  F2FP.BF16.F32.PACK_AB R105, RZ, R105 ;  /* 0x00000069ff69723e */ /* 0x000fc800000010ff */
[----:B------:R-:W-:-:S07]  /*3bf0*/  PRMT R103, R105, 0x7610, R103 ;  /* 0x0000761069677816 */ /* 0x000fce0000000067 */
.L_x_4824:
        /* <DEDUP_REMOVED lines=11> */
.L_x_4817:
        /* <DEDUP_REMOVED lines=11> */
.L_x_4826:
        /* <DEDUP_REMOVED lines=11> */
.L_x_4827:
        /* <DEDUP_REMOVED lines=11> */
.L_x_4828:
        /* <DEDUP_REMOVED lines=11> */
.L_x_4829:
        /* <DEDUP_REMOVED lines=11> */
.L_x_4830:
        /* <DEDUP_REMOVED lines=11> */
.L_x_4831:
        /* <DEDUP_REMOVED lines=11> */
.L_x_4832:
        /* <DEDUP_REMOVED lines=13> */
.L_x_4816:
        /* <DEDUP_REMOVED lines=44> */
[----:B------:R-:W-:-:S04]  /*4510*/  F2FP.BF16.F32.PACK_AB R104, RZ, R104 ;  /* 0x00000068ff68723e */ /* 0x000fc800000010ff */
[----:B------:R-:W-:-:S07]  /*4520*/  PRMT R100, R104, 0x7610, R100 ;  /* 0x0000761068647816 */ /* 0x000fce0000000064 */
.L_x_4834:
[----:B------:R-:W-:Y:S05]  /*4530*/  @!P2 BRA `(.L_x_4835) ;  /* 0x00000000002ca947 */ /* 0x000fea0003800000 */
        /* <DEDUP_REMOVED lines=11> */
.L_x_4835:
        /* <DEDUP_REMOVED lines=12> */
.L_x_4836:
        /* <DEDUP_REMOVED lines=12> */
.L_x_4837:
        /* <DEDUP_REMOVED lines=12> */
.L_x_4838:
        /* <DEDUP_REMOVED lines=12> */
.L_x_4839:
        /* <DEDUP_REMOVED lines=12> */
.L_x_4840:
[----:B------:R-:W-:Y:S01]  /*49b0*/  MOV R104, R116 ;  /* 0x0000007400687202 */ /* 0x000fe20000000f00 */
[----:B------:R-:W-:Y:S06]  /*49c0*/  @!P2 BRA `(.L_x_4825) ;  /* 0x0000000400a8a947 */ /* 0x000fec0003800000 */
[----:B------:R-:W-:Y:S01]  /*49d0*/  FMUL.FTZ R104, R111, UR17 ;  /* 0x000000116f687c20 */ /* 0x000fe20008410000 */
[----:B------:R-:W-:-:S03]  /*49e0*/  ISETP.GE.U32.AND P4, PT, R122, RZ, PT ;  /* 0x000000ff7a00720c */ /* 0x000fc60003f86070 */
[----:B------:R-:W-:Y:S01]  /*49f0*/  FMUL.FTZ R104, R104, UR16 ;  /* 0x0000001068687c20 */ /* 0x000fe20008410000 */
[----:B------:R-:W-:-:S04]  /*4a00*/  ISETP.GE.U32.AND.EX P4, PT, R123, 0x1000000, PT, P4 ;  /* 0x010000007b00780c */ /* 0x000fc80003f86140 */
[----:B------:R-:W-:-:S04]  /*4a10*/  FSEL R104, R104, RZ, P4 ;  /* 0x000000ff68687208 */ /* 0x000fc80002000000 */
[----:B------:R-:W-:Y:S02]  /*4a20*/  F2FP.BF16.F32.PACK_AB R117, RZ, R104 ;  /* 0x00000068ff75723e */ /* 0x000fe400000010ff */
[----:B------:R-:W-:Y:S02]  /*4a30*/  MOV R104, R116 ;  /* 0x0000007400687202 */ /* 0x000fe40000000f00 */
[----:B------:R-:W-:Y:S01]  /*4a40*/  PRMT R103, R103, 0x5410, R117 ;  /* 0x0000541067677816 */ /* 0x000fe20000000075 */
[----:B------:R-:W-:Y:S06]  /*4a50*/  BRA `(.L_x_4825) ;  /* 0x0000000400847947 */ /* 0x000fec0003800000 */
.L_x_4833:
[----:B------:R-:W-:Y:S05]  /*4a60*/  @!P2 BRA `(.L_x_4841) ;  /* 0x00000000002ca947 */ /* 0x000fea0003800000 */
[----:B0-----:R-:W-:Y:S01]  /*4a70*/  FFMA.FTZ R117, R143, R114, R115 ;  /* 0x000000728f757223 */ /* 0x001fe20000010073 */
        /* <DEDUP_REMOVED lines=10> */
.L_x_4841:
        /* <DEDUP_REMOVED lines=12> */
.L_x_4842:
        /* <DEDUP_REMOVED lines=12> */
.L_x_4843:
        /* <DEDUP_REMOVED lines=12> */
.L_x_4844:
        /* <DEDUP_REMOVED lines=12> */
.L_x_4845:
        /* <DEDUP_REMOVED lines=12> */
.L_x_4846:
        /* <DEDUP_REMOVED lines=12> */
.L_x_4847:
[----:B------:R-:W-:Y:S05]  /*4fa0*/  @!P2 BRA `(.L_x_4825) ;  /* 0x000000000030a947 */ /* 0x000fea0003800000 */
[----:B0-----:R-:W-:Y:S01]  /*4fb0*/  FFMA.FTZ R116, R160, R114, R115 ;  /* 0x00000072a0747223 */ /* 0x001fe20000010073 */
        /* <DEDUP_REMOVED lines=11> */
.L_x_4825:
[----:B0-----:R-:W0:Y:S01]  /*5070*/  @P0 LDC.64 R116, c[0x0][0x478] ;  /* 0x00011e00ff740b82 */ /* 0x001e220000000a00 */
[----:B-----5:R-:W-:Y:S02]  /*5080*/  @P0 IADD3 R123, PT, PT, R113, 0x80, RZ ;  /* 0x00000080717b0810 */ /* 0x020fe40007ffe0ff */
        /* <DEDUP_REMOVED lines=9> */
[-CC-:B0-----:R-:W-:Y:S01]  /*5120*/  @P3 FFMA.FTZ R117, R157, R114.reuse, R115.reuse ;  /* 0x000000729d753223 */ /* 0x181fe20000010073 */
        /* <DEDUP_REMOVED lines=9> */
[----:B------:R-:W-:Y:S01]  /*51c0*/  MOV R115, R6 ;  /* 0x0000000600737202 */ /* 0x000fe20000000f00 */
[----:B------:R-:W-:Y:S01]  /*51d0*/  @P3 FADD.FTZ R104, R169, -R104 ;  /* 0x80000068a9683221 */ /* 0x000fe20000010000 */
[----:B------:R-:W-:Y:S01]  /*51e0*/  @P3 FFMA.FTZ R115, R126, R117, R6 ;  /* 0x000000757e733223 */ /* 0x000fe20000010006 */
[----:B------:R-:W-:Y:S01]  /*51f0*/  @P3 FADD.FTZ R110, R171, -R110 ;  /* 0x8000006eab6e3221 */ /* 0x000fe20000010000 */
[----:B------:R-:W-:Y:S01]  /*5200*/  @P3 FADD.FTZ R2, R167, -R2 ;  /* 0x80000002a7023221 */ /* 0x000fe20000010000 */
[----:B------:R-:W-:Y:S01]  /*5210*/  MOV R108, R4 ;  /* 0x00000004006c7202 */ /* 0x000fe20000000f00 */
        /* <DEDUP_REMOVED lines=24> */
.L_x_4850:
[----:B------:R-:W-:Y:S05]  /*53a0*/  @!P2 BRA `(.L_x_4851) ;  /* 0x000000000018a947 */ /* 0x000fea0003800000 */
[----:B------:R-:W-:Y:S01]  /*53b0*/  FMUL.FTZ R2, R111, UR17 ;  /* 0x000000116f027c20 */ /* 0x000fe20008410000 */
[----:B------:R-:W-:-:S03]  /*53c0*/  LOP3.LUT P1, RZ, R120, 0xff00, RZ, 0xc0, !PT ;  /* 0x0000ff0078ff7812 */ /* 0x000fc6000782c0ff */
[----:B------:R-:W-:-:S05]  /*53d0*/  FMUL.FTZ R2, R2, UR16 ;  /* 0x0000001002027c20 */ /* 0x000fca0008410000 */
[----:B------:R-:W-:-:S04]  /*53e0*/  FSEL R2, R2, RZ, P1 ;  /* 0x000000ff02027208 */ /* 0x000fc80000800000 */
[----:B------:R-:W-:-:S04]  /*53f0*/  F2FP.BF16.F32.PACK_AB R2, RZ, R2 ;  /* 0x00000002ff02723e */ /* 0x000fc800000010ff */
[----:B------:R-:W-:-:S07]  /*5400*/  PRMT R100, R100, 0x5410, R2 ;  /* 0x0000541064647816 */ /* 0x000fce0000000002 */
.L_x_4851:
[----:B------:R-:W-:Y:S05]  /*5410*/  @!P2 BRA `(.L_x_4852) ;  /* 0x000000000018a947 */ /* 0x000fea0003800000 */
[----:B------:R-:W-:Y:S01]  /*5420*/  FMUL.FTZ R2, R106, UR17 ;  /* 0x000000116a027c20 */ /* 0x000fe20008410000 */
[----:B------:R-:W-:-:S03]  /*5430*/  LOP3.LUT P1, RZ, R120, 0xff0000, RZ, 0xc0, !PT ;  /* 0x00ff000078ff7812 */ /* 0x000fc6000782c0ff */
[----:B------:R-:W-:-:S05]  /*5440*/  FMUL.FTZ R2, R2, UR16 ;  /* 0x0000001002027c20 */ /* 0x000fca0008410000 */
[----:B------:R-:W-:-:S04]  /*5450*/  FSEL R2, R2, RZ, P1 ;  /* 0x000000ff02027208 */ /* 0x000fc80000800000 */
[----:B------:R-:W-:-:S04]  /*5460*/  F2FP.BF16.F32.PACK_AB R2, RZ, R2 ;  /* 0x00000002ff02723e */ /* 0x000fc800000010ff */
[----:B------:R-:W-:-:S07]  /*5470*/  PRMT R101, R2, 0x7610, R101 ;  /* 0x0000761002657816 */ /* 0x000fce0000000065 */
.L_x_4852:
[----:B------:R-:W-:Y:S05]  /*5480*/  @!P2 BRA `(.L_x_4853) ;  /* 0x000000000018a947 */ /* 0x000fea0003800000 */
[----:B------:R-:W-:Y:S01]  /*5490*/  FMUL.FTZ R2, R114, UR17 ;  /* 0x0000001172027c20 */ /* 0x000fe20008410000 */
[----:B------:R-:W-:-:S03]  /*54a0*/  LOP3.LUT P1, RZ, R120, 0xff000000, RZ, 0xc0, !PT ;  /* 0xff00000078ff7812 */ /* 0x000fc6000782c0ff */
[----:B------:R-:W-:-:S05]  /*54b0*/  FMUL.FTZ R2, R2, UR16 ;  /* 0x0000001002027c20 */ /* 0x000fca0008410000 */
[----:B------:R-:W-:-:S04]  /*54c0*/  FSEL R2, R2, RZ, P1 ;  /* 0x000000ff02027208 */ /* 0x000fc80000800000 */
[----:B------:R-:W-:-:S04]  /*54d0*/  F2FP.BF16.F32.PACK_AB R2, RZ, R2 ;  /* 0x00000002ff02723e */ /* 0x000fc800000010ff */
[----:B------:R-:W-:-:S07]  /*54e0*/  PRMT R101, R101, 0x5410, R2 ;  /* 0x0000541065657816 */ /* 0x000fce0000000002 */
.L_x_4853:
[----:B------:R-:W-:Y:S05]  /*54f0*/  @!P2 BRA `(.L_x_4854) ;  /* 0x000000000018a947 */ /* 0x000fea0003800000 */
[----:B------:R-:W-:Y:S01]  /*5500*/  FMUL.FTZ R2, R108, UR17 ;  /* 0x000000116c027c20 */ /* 0x000fe20008410000 */
[----:B------:R-:W-:-:S03]  /*5510*/  LOP3.LUT P1, RZ, R121, 0xff, RZ, 0xc0, !PT ;  /* 0x000000ff79ff7812 */ /* 0x000fc6000782c0ff */
[----:B------:R-:W-:-:S05]  /*5520*/  FMUL.FTZ R2, R2, UR16 ;  /* 0x0000001002027c20 */ /* 0x000fca0008410000 */
[----:B------:R-:W-:-:S04]  /*5530*/  FSEL R2, R2, RZ, P1 ;  /* 0x000000ff02027208 */ /* 0x000fc80000800000 */
[----:B------:R-:W-:-:S04]  /*5540*/  F2FP.BF16.F32.PACK_AB R2, RZ, R2 ;  /* 0x00000002ff02723e */ /* 0x000fc800000010ff */
[----:B------:R-:W-:-:S07]  /*5550*/  PRMT R102, R2, 0x7610, R102 ;  /* 0x0000761002667816 */ /* 0x000fce0000000066 */
.L_x_4854:
[----:B------:R-:W-:Y:S05]  /*5560*/  @!P2 BRA `(.L_x_4855) ;  /* 0x000000000018a947 */ /* 0x000fea0003800000 */
[----:B------:R-:W-:Y:S01]  /*5570*/  FMUL.FTZ R2, R109, UR17 ;  /* 0x000000116d027c20 */ /* 0x000fe20008410000 */
[----:B------:R-:W-:-:S03]  /*5580*/  LOP3.LUT P1, RZ, R121, 0xff00, RZ, 0xc0, !PT ;  /* 0x0000ff0079ff7812 */ /* 0x000fc6000782c0ff */
[----:B------:R-:W-:-:S05]  /*5590*/  FMUL.FTZ R2, R2, UR16 ;  /* 0x0000001002027c20 */ /* 0x000fca0008410000 */
[----:B------:R-:W-:-:S04]  /*55a0*/  FSEL R2, R2, RZ, P1 ;  /* 0x000000ff02027208 */ /* 0x000fc80000800000 */
[----:B------:R-:W-:-:S04]  /*55b0*/  F2FP.BF16.F32.PACK_AB R2, RZ, R2 ;  /* 0x00000002ff02723e */ /* 0x000fc800000010ff */
[----:B------:R-:W-:-:S07]  /*55c0*/  PRMT R102, R102, 0x5410, R2 ;  /* 0x0000541066667816 */ /* 0x000fce0000000002 */
.L_x_4855:
[----:B------:R-:W-:Y:S05]  /*55d0*/  @!P2 BRA `(.L_x_4856) ;  /* 0x000000000018a947 */ /* 0x000fea0003800000 */
[----:B------:R-:W-:Y:S01]  /*55e0*/  FMUL.FTZ R2, R115, UR17 ;  /* 0x0000001173027c20 */ /* 0x000fe20008410000 */
[----:B------:R-:W-:-:S03]  /*55f0*/  LOP3.LUT P1, RZ, R121, 0xff0000, RZ, 0xc0, !PT ;  /* 0x00ff000079ff7812 */ /* 0x000fc6000782c0ff */
[----:B------:R-:W-:-:S05]  /*5600*/  FMUL.FTZ R2, R2, UR16 ;  /* 0x0000001002027c20 */ /* 0x000fca0008410000 */
[----:B------:R-:W-:-:S04]  /*5610*/  FSEL R2, R2, RZ, P1 ;  /* 0x000000ff02027208 */ /* 0x000fc80000800000 */
[----:B------:R-:W-:-:S04]  /*5620*/  F2FP.BF16.F32.PACK_AB R2, RZ, R2 ;  /* 0x00000002ff02723e */ /* 0x000fc800000010ff */
[----:B------:R-:W-:-:S07]  /*5630*/  PRMT R103, R2, 0x7610, R103 ;  /* 0x0000761002677816 */ /* 0x000fce0000000067 */
.L_x_4856:
        /* <DEDUP_REMOVED lines=12> */
.L_x_4849:
[----:B------:R-:W-:Y:S05]  /*5700*/  @!P2 BRA `(.L_x_4858) ;  /* 0x000000000028a947 */ /* 0x000fea0003800000 */
[----:B0-----:R-:W-:Y:S01]  /*5710*/  @P3 FFMA.FTZ R117, R151, R114, R115 ;  /* 0x0000007297753223 */ /* 0x001fe20000010073 */
[----:B------:R-:W-:Y:S02]  /*5720*/  MOV R2, R8 ;  /* 0x0000000800027202 */ /* 0x000fe40000000f00 */
        /* <DEDUP_REMOVED lines=8> */
.L_x_4858:
        /* <DEDUP_REMOVED lines=11> */
.L_x_4859:
        /* <DEDUP_REMOVED lines=11> */
.L_x_4860:
        /* <DEDUP_REMOVED lines=11> */
.L_x_4861:
        /* <DEDUP_REMOVED lines=11> */
.L_x_4862:
        /* <DEDUP_REMOVED lines=11> */
.L_x_4863:
        /* <DEDUP_REMOVED lines=11> */
.L_x_4864:
[----:B------:R-:W-:Y:S05]  /*5bd0*/  @!P2 BRA `(.L_x_4857) ;  /* 0x0000000c00b0a947 */ /* 0x000fea0003800000 */
[----:B------:R-:W-:Y:S01]  /*5be0*/  @P3 FFMA.FTZ R114, R176, R114, R115 ;  /* 0x00000072b0723223 */ /* 0x000fe20000010073 */
[----:B------:R-:W-:Y:S02]  /*5bf0*/  MOV R2, R7 ;  /* 0x0000000700027202 */ /* 0x000fe40000000f00 */
        /* <DEDUP_REMOVED lines=8> */
[----:B0-----:R-:W-:Y:S01]  /*5c80*/  PRMT R103, R103, 0x5410, R2 ;  /* 0x0000541067677816 */ /* 0x001fe20000000002 */
[----:B------:R-:W-:Y:S06]  /*5c90*/  BRA `(.L_x_4857) ;  /* 0x0000000c00807947 */ /* 0x000fec0003800000 */
.L_x_4848:
        /* <DEDUP_REMOVED lines=38> */
.L_x_4866:
        /* <DEDUP_REMOVED lines=12> */
.L_x_4867:
        /* <DEDUP_REMOVED lines=12> */
.L_x_4868:
        /* <DEDUP_REMOVED lines=12> */
.L_x_4869:
        /* <DEDUP_REMOVED lines=12> */
.L_x_4870:
        /* <DEDUP_REMOVED lines=12> */
.L_x_4871:
        /* <DEDUP_REMOVED lines=12> */
.L_x_4872:
        /* <DEDUP_REMOVED lines=17> */
.L_x_4865:
[----:B------:R-:W-:Y:S05]  /*6490*/  @!P2 BRA `(.L_x_4873) ;  /* 0x00000000002ca947 */ /* 0x000fea0003800000 */
[----:B0-----:R-:W-:Y:S01]  /*64a0*/  FFMA.FTZ R117, R151, R114, R115 ;  /* 0x0000007297757223 */ /* 0x001fe20000010073 */
        /* <DEDUP_REMOVED lines=10> */
.L_x_4873:
        /* <DEDUP_REMOVED lines=12> */
.L_x_4874:
        /* <DEDUP_REMOVED lines=12> */
.L_x_4875:
        /* <DEDUP_REMOVED lines=12> */
.L_x_4876:
        /* <DEDUP_REMOVED lines=12> */
.L_x_4877:
        /* <DEDUP_REMOVED lines=12> */
.L_x_4878:
        /* <DEDUP_REMOVED lines=12> */
.L_x_4879:
[----:B------:R-:W-:Y:S05]  /*69d0*/  @!P2 BRA `(.L_x_4857) ;  /* 0x000000000030a947 */ /* 0x000fea0003800000 */
[----:B------:R-:W-:Y:S01]  /*69e0*/  FFMA.FTZ R114, R176, R114, R115 ;  /* 0x00000072b0727223 */ /* 0x000fe20000010073 */
[----:B------:R-:W-:-:S03]  /*69f0*/  ISETP.GT.AND P1, PT, R2, RZ, PT ;  /* 0x000000ff0200720c */ /* 0x000fc60003f24270 */
[----:B------:R-:W-:-:S04]  /*6a00*/  FADD.FTZ R115, R173, -R114 ;  /* 0x80000072ad737221 */ /* 0x000fc80000010000 */
[----:B------:R-:W-:-:S05]  /*6a10*/  FMUL.FTZ R115, R126, R115 ;  /* 0x000000737e737220 */ /* 0x000fca0000410000 */
[----:B------:R-:W-:Y:S02]  /*6a20*/  FSEL R2, R115, RZ, P1 ;  /* 0x000000ff73027208 */ /* 0x000fe40000800000 */
[----:B------:R-:W-:-:S03]  /*6a30*/  ISETP.GE.U32.AND P1, PT, R120, RZ, PT ;  /* 0x000000ff7800720c */ /* 0x000fc60003f26070 */
[----:B------:R-:W-:Y:S01]  /*6a40*/  FMUL.FTZ R2, R2, UR17 ;  /* 0x0000001102027c20 */ /* 0x000fe20008410000 */
[----:B------:R-:W-:-:S03]  /*6a50*/  ISETP.GE.U32.AND.EX P1, PT, R121, 0x1000000, PT, P1 ;  /* 0x010000007900780c */ /* 0x000fc60003f26110 */
[----:B------:R-:W-:-:S05]  /*6a60*/  FMUL.FTZ R2, R2, UR16 ;  /* 0x0000001002027c20 */ /* 0x000fca0008410000 */
[----:B------:R-:W-:-:S04]  /*6a70*/  FSEL R2, R2, RZ, P1 ;  /* 0x000000ff02027208 */ /* 0x000fc80000800000 */
[----:B------:R-:W-:-:S04]  /*6a80*/  F2FP.BF16.F32.PACK_AB R2, RZ, R2 ;  /* 0x00000002ff02723e */ /* 0x000fc800000010ff */
[----:B0-----:R-:W-:-:S07]  /*6a90*/  PRMT R103, R103, 0x5410, R2 ;  /* 0x0000541067677816 */ /* 0x001fce0000000002 */
.L_x_4857:
[----:B------:R-:W1:Y:S01]  /*6aa0*/  @P0 LDC.64 R114, c[0x0][0x478] ;  /* 0x00011e00ff720b82 */ /* 0x000e620000000a00 */
[----:B------:R-:W-:Y:S01]  /*6ab0*/  @P0 IADD3 R113, PT, PT, R113, 0x100, RZ ;  /* 0x0000010071710810 */ /* 0x000fe20007ffe0ff */
[----:B------:R-:W-:Y:S01]  /*6ac0*/  UPLOP3.LUT UP1, UPT, UPT, UPT, UP1, 0x40, 0x4 ;  /* 0x000000000004789c */ /* 0x000fe20003f2e810 */
[----:B0-----:R-:W-:-:S05]  /*6ad0*/  @P2 IADD3 R119, PT, PT, R112, 0x100, RZ ;  /* 0x0000010070772810 */ /* 0x001fca0007ffe0ff */
[----:B------:R-:W0:Y:S08]  /*6ae0*/  @P2 LDC.64 R116, c[0x0][0x468] ;  /* 0x00011a00ff742b82 */ /* 0x000e300000000a00 */
        /* <DEDUP_REMOVED lines=9> */
.L_x_4778:
        /* <DEDUP_REMOVED lines=21> */
.L_x_4881:
        /* <DEDUP_REMOVED lines=11> */
.L_x_10747:


//--------------------- .text._ZN10layer_norm13ln_bwd_kernelINS_13Kernel_traitsIf13__nv_bfloat16fS2_fjLj3072ELj1ELj1ELj4ELj16ENS_18Kernel_traits_baseILj3072EfS2_fS2_fjLj128EEEEELb1ELb1ELb0ELb0EEEvNS_9BwdParamsE --------------------------
	.section	.text._ZN10layer_norm13ln_bwd_kernelINS_13Kernel_traitsIf13__nv_bfloat16fS2_fjLj3072ELj1ELj1ELj4ELj16ENS_18Kernel_traits_baseILj3072EfS2_fS2_fjLj128EEEEELb1ELb1ELb0ELb0EEEvNS_9BwdParamsE,"ax",@progbits
	.align	128
        .global         _ZN10layer_norm13ln_bwd_kernelINS_13Kernel_traitsIf13__nv_bfloat16fS2_fjLj3072ELj1ELj1ELj4ELj16ENS_18Kernel_traits_baseILj3072EfS2_fS2_fjLj128EEEEELb1ELb1ELb0ELb0EEEvNS_9BwdParamsE
        .type           _ZN10layer_norm13ln_bwd_kernelINS_13Kernel_traitsIf13__nv_bfloat16fS2_fjLj3072ELj1ELj1ELj4ELj16ENS_18Kernel_traits_baseILj3072EfS2_fS2_fjLj128EEEEELb1ELb1ELb0ELb0EEEvNS_9BwdParamsE,@function
        .size           _ZN10layer_norm13ln_bwd_kernelINS_13Kernel_traitsIf13__nv_bfloat16fS2_fjLj3072ELj1ELj1ELj4ELj16ENS_18Kernel_traits_baseILj3072EfS2_fS2_fjLj128EEEEELb1ELb1ELb0ELb0EEEvNS_9BwdParamsE,(.L_x_10748 - _ZN10layer_norm13ln_bwd_kernelINS_13Kernel_traitsIf13__nv_bfloat16fS2_fjLj3072ELj1ELj1ELj4ELj16ENS_18Kernel_traits_baseILj3072EfS2_fS2_fjLj128EEEEELb1ELb1ELb0ELb0EEEvNS_9BwdParamsE)
        .other          _ZN10layer_norm13ln_bwd_kernelINS_13Kernel_traitsIf13__nv_bfloat16fS2_fjLj3072ELj1ELj1ELj4ELj16ENS_18Kernel_traits_baseILj3072EfS2_fS2_fjLj128EEEEELb1ELb1ELb0ELb0EEEvNS_9BwdParamsE,@"STO_CUDA_ENTRY STV_DEFAULT"
_ZN10layer_norm13ln_bwd_kernelINS_13Kernel_traitsIf13__nv_bfloat16fS2_fjLj3072ELj1ELj1ELj4ELj16ENS_18Kernel_traits_baseILj3072EfS2_fS2_fjLj128EEEEELb1ELb1ELb0ELb0EEEvNS_9BwdParamsE:
.text._ZN10layer_norm13ln_bwd_kernelINS_13Kernel_traitsIf13__nv_bfloat16fS2_fjLj3072ELj1ELj1ELj4ELj16ENS_18Kernel_traits_baseILj3072EfS2_fS2_fjLj128EEEEELb1ELb1ELb0ELb0EEEvNS_9BwdParamsE:
        /* <DEDUP_REMOVED lines=31> */
[----:B-1----:R-:W-:-:S03]  /*01f0*/  @P3 IMAD.WIDE.U32 R14, R17, 0x20, R14 ;  /* 0x00000020110e3825 */ /* 0x002fc600078e000e */
[----:B------:R0:W5:Y:S04]  /*0200*/  @P3 LDG.E.128 R52, desc[UR10][R12.64+0x10] ;  /* 0x0000100a0c343981 */ /* 0x000168000c1e1d00 */
[----:B------:R0:W5:Y:S01]  /*0210*/  @P3 LDG.E.128 R56, desc[UR10][R14.64] ;  /* 0x0000000a0e383981 */ /* 0x000162000c1e1d00 */
[----:B--2---:R-:W-:-:S03]  /*0220*/  @P4 IMAD.WIDE.U32 R4, R0, 0x20, R4 ;  /* 0x0000002000044825 */ /* 0x004fc600078e0004 */
        /* <DEDUP_REMOVED lines=90> */
.L_x_4909:
        /* <DEDUP_REMOVED lines=35> */
[----:B------:R-:W5:Y:S01]  /*0a00*/  LDG.E.64 R224, desc[UR10][R188.64] ;  /* 0x0000000abce07981 */ /* 0x000f62000c1e1b00 */
[----:B0-----:R-:W-:-:S05]  /*0a10*/  @P1 IMAD.WIDE.U32 R190, R4, 0x20, R190 ;  /* 0x0000002004be1825 */ /* 0x001fca00078e00be */
[----:B------:R-:W5:Y:S04]  /*0a20*/  @P1 LDG.E.128 R156, desc[UR10][R190.64] ;  /* 0x0000000abe9c1981 */ /* 0x000f68000c1e1d00 */
[----:B------:R0:W5:Y:S01]  /*0a30*/  @P1 LDG.E.128 R160, desc[UR10][R190.64+0x10] ;  /* 0x0000100abea01981 */ /* 0x000162000c1e1d00 */
[----:B------:R-:W-:Y:S01]  /*0a40*/  IADD3 R227, PT, PT, R4, 0x80, RZ ;  /* 0x0000008004e37810 */ /* 0x000fe20007ffe0ff */
[C---:B---3--:R-:W-:Y:S01]  /*0a50*/  FADD.FTZ R176, -R226.reuse, R176 ;  /* 0x000000b0e2b07221 */ /* 0x048fe20000010100 */
[----:B------:R-:W-:-:S03]  /*0a60*/  FADD.FTZ R216, -R226, R177 ;  /* 0x000000b1e2d87221 */ /* 0x000fc60000010100 */
[C---:B-----5:R-:W-:Y:S01]  /*0a70*/  FMUL.FTZ R219, R7.reuse, R176 ;  /* 0x000000b007db7220 */ /* 0x060fe20000410000 */
[C---:B----4-:R-:W-:Y:S02]  /*0a80*/  PRMT R22, R180.reuse, 0x7632, R22 ;  /* 0x00007632b4167816 */ /* 0x050fe40000000016 */
        /* <DEDUP_REMOVED lines=26> */
[----:B------:R-:W-:Y:S01]  /*0c30*/  FADD.FTZ R184, -R226, R184 ;  /* 0x000000b8e2b87221 */ /* 0x000fe20000010100 */
        /* <DEDUP_REMOVED lines=8> */
[C---:B------:R-:W-:Y:S01]  /*0cc0*/  PRMT R188, R183.reuse, 0x7632, R188 ;  /* 0x00007632b7bc7816 */ /* 0x040fe200000000bc */
        /* <DEDUP_REMOVED lines=28> */
.L_x_4884:
[----:B----4-:R-:W-:Y:S05]  /*0e90*/  BSYNC.RECONVERGENT B0 ;  /* 0x0000000000007941 */ /* 0x010fea0003800200 */
.L_x_4883:
        /* <DEDUP_REMOVED lines=12> */
[----:B------:R-:W0:Y:S01]  /*0f60*/  @P1 LDC.64 R176, c[0x0][0x438] ;  /* 0x00010e00ffb01b82 */ /* 0x000e220000000a00 */
[----:B--2---:R-:W-:-:S05]  /*0f70*/  IMAD.WIDE.U32 R20, R227, 0x8, R20 ;  /* 0x00000008e3147825 */ /* 0x004fca00078e0014 */
[----:B------:R1:W5:Y:S01]  /*0f80*/  LDG.E.64 R222, desc[UR10][R20.64] ;  /* 0x0000000a14de7981 */ /* 0x000362000c1e1b00 */
[----:B0-----:R-:W-:-:S05]  /*0f90*/  @P1 IMAD.WIDE.U32 R176, R227, 0x20, R176 ;  /* 0x00000020e3b01825 */ /* 0x001fca00078e00b0 */
[----:B------:R-:W5:Y:S04]  /*0fa0*/  @P1 LDG.E.128 R164, desc[UR10][R176.64] ;  /* 0x0000000ab0a41981 */ /* 0x000f68000c1e1d00 */
[----:B------:R0:W5:Y:S01]  /*0fb0*/  @P1 LDG.E.128 R168, desc[UR10][R176.64+0x10] ;  /* 0x0000100ab0a81981 */ /* 0x000162000c1e1d00 */
[----:B------:R-:W-:Y:S01]  /*0fc0*/  IADD3 R227, PT, PT, R227, 0x80, RZ ;  /* 0x00000080e3e37810 */ /* 0x000fe20007ffe0ff */
[C---:B---3--:R-:W-:Y:S01]  /*0fd0*/  FADD.FTZ R178, -R226.reuse, R10 ;  /* 0x0000000ae2b27221 */ /* 0x048fe20000010100 */
[C---:B------:R-:W-:Y:S01]  /*0fe0*/  FADD.FTZ R8, -R226.reuse, R8 ;  /* 0x00000008e2087221 */ /* 0x040fe20000010100 */
[C---:B------:R-:W-:Y:S01]  /*0ff0*/  FADD.FTZ R6, -R226.reuse, R9 ;  /* 0x00000009e2067221 */ /* 0x040fe20000010100 */
[----:B----4-:R-:W-:Y:S01]  /*1000*/  FADD.FTZ R18, -R226, R18 ;  /* 0x00000012e2127221 */ /* 0x010fe20000010100 */
[----:B------:R-:W-:-:S02]  /*1010*/  PRMT R10, R12, 0x7632, R10 ;  /* 0x000076320c0a7816 */ /* 0x000fc4000000000a */
[----:B------:R-:W-:Y:S02]  /*1020*/  SHF.L.U32 R23, R12, 0x10, RZ ;  /* 0x000000100c177819 */ /* 0x000fe400000006ff */
[----:B-1----:R-:W-:Y:S01]  /*1030*/  SHF.L.U32 R20, R10, 0x10, RZ ;  /* 0x000000100a147819 */ /* 0x002fe200000006ff */
        /* <DEDUP_REMOVED lines=15> */
[----:B0-----:R-:W-:Y:S01]  /*1130*/  SHF.L.U32 R176, R12, 0x10, RZ ;  /* 0x000000100cb07819 */ /* 0x001fe200000006ff */
        /* <DEDUP_REMOVED lines=25> */
[C---:B------:R-:W-:Y:S01]  /*12d0*/  FFMA.FTZ R23, R13.reuse, R14, R18 ;  /* 0x0000000e0d177223 */ /* 0x040fe20000010012 */
        /* <DEDUP_REMOVED lines=19> */
.L_x_4886:
[----:B------:R-:W-:Y:S05]  /*1410*/  BSYNC.RECONVERGENT B0 ;  /* 0x0000000000007941 */ /* 0x000fea0003800200 */
.L_x_4885:
        /* <DEDUP_REMOVED lines=11> */
[----:B------:R-:W-:Y:S01]  /*14d0*/  ISETP.NE.AND.EX P1, PT, RZ, UR15, PT, P1 ;  /* 0x0000000fff007c0c */ /* 0x000fe2000bf25310 */
[----:B--2---:R-:W-:-:S05]  /*14e0*/  IMAD.WIDE.U32 R194, R227, 0x8, R194 ;  /* 0x00000008e3c27825 */ /* 0x004fca00078e00c2 */
[----:B------:R-:W5:Y:S07]  /*14f0*/  LDG.E.64 R220, desc[UR10][R194.64] ;  /* 0x0000000ac2dc7981 */ /* 0x000f6e000c1e1b00 */
[----:B------:R-:W1:Y:S02]  /*1500*/  @P1 LDC.64 R196, c[0x0][0x438] ;  /* 0x00010e00ffc41b82 */ /* 0x000e640000000a00 */
[----:B-1----:R-:W-:-:S05]  /*1510*/  @P1 IMAD.WIDE.U32 R196, R227, 0x20, R196 ;  /* 0x00000020e3c41825 */ /* 0x002fca00078e00c4 */
[----:B------:R-:W5:Y:S04]  /*1520*/  @P1 LDG.E.128 R28, desc[UR10][R196.64] ;  /* 0x0000000ac41c1981 */ /* 0x000f68000c1e1d00 */
[----:B------:R1:W5:Y:S01]  /*1530*/  @P1 LDG.E.128 R24, desc[UR10][R196.64+0x10] ;  /* 0x0000100ac4181981 */ /* 0x000362000c1e1d00 */
[C---:B---3--:R-:W-:Y:S01]  /*1540*/  FADD.FTZ R192, -R226.reuse, R177 ;  /* 0x000000b1e2c07221 */ /* 0x048fe20000010100 */
[C---:B------:R-:W-:Y:S01]  /*1550*/  FADD.FTZ R178, -R226.reuse, R178 ;  /* 0x000000b2e2b27221 */ /* 0x040fe20000010100 */
[C---:B0-----:R-:W-:Y:S01]  /*1560*/  FADD.FTZ R198, -R226.reuse, R179 ;  /* 0x000000b3e2c67221 */ /* 0x041fe20000010100 */
[----:B------:R-:W-:Y:S02]  /*1570*/  FADD.FTZ R176, -R226, R176 ;  /* 0x000000b0e2b07221 */ /* 0x000fe40000010100 */
[----:B-1---5:R-:W-:Y:S01]  /*1580*/  FMUL.FTZ R197, R7, R178 ;  /* 0x000000b207c57220 */ /* 0x022fe20000410000 */
[----:B----4-:R-:W-:-:S02]  /*1590*/  PRMT R177, R184, 0x7632, R177 ;  /* 0x00007632b8b17816 */ /* 0x010fc400000000b1 */
[----:B------:R-:W-:Y:S01]  /*15a0*/  SHF.L.U32 R179, R184, 0x10, RZ ;  /* 0x00000010b8b37819 */ /* 0x000fe200000006ff */
[----:B------:R-:W-:Y:S01]  /*15b0*/  FMUL.FTZ R194, R7, R198 ;  /* 0x000000c607c27220 */ /* 0x000fe20000410000 */
[----:B------:R-:W-:Y:S01]  /*15c0*/  SHF.L.U32 R178, R177, 0x10, RZ ;  /* 0x00000010b1b27819 */ /* 0x000fe200000006ff */
[----:B------:R-:W-:Y:S02]  /*15d0*/  FMUL.FTZ R195, R7, R176 ;  /* 0x000000b007c37220 */ /* 0x000fe40000410000 */
[-C--:B------:R-:W-:Y:S01]  /*15e0*/  FMUL.FTZ R198, R48, R179.reuse ;  /* 0x000000b330c67220 */ /* 0x080fe20000410000 */
[--C-:B------:R-:W-:Y:S01]  /*15f0*/  FADD.FTZ R200, -R226, R180.reuse ;  /* 0x000000b4e2c87221 */ /* 0x100fe20000010100 */
[----:B------:R-:W-:Y:S01]  /*1600*/  PRMT R180, R185, 0x7632, R180 ;  /* 0x00007632b9b47816 */ /* 0x000fe200000000b4 */
[----:B------:R-:W-:Y:S01]  /*1610*/  FMUL.FTZ R203, R49, R178 ;  /* 0x000000b231cb7220 */ /* 0x000fe20000410000 */
[----:B------:R-:W-:Y:S01]  /*1620*/  SHF.L.U32 R185, R185, 0x10, RZ ;  /* 0x00000010b9b97819 */ /* 0x000fe200000006ff */
[----:B------:R-:W-:Y:S01]  /*1630*/  FADD.FTZ R176, R229, R198 ;  /* 0x000000c6e5b07221 */ /* 0x000fe20000010000 */
[----:B------:R-:W-:Y:S01]  /*1640*/  FMUL.FTZ R192, R7, R192 ;  /* 0x000000c007c07220 */ /* 0x000fe20000410000 */
[C---:B------:R-:W-:Y:S01]  /*1650*/  FFMA.FTZ R177, R195.reuse, R198, R228 ;  /* 0x000000c6c3b17223 */ /* 0x040fe200000100e4 */
[----:B------:R-:W-:Y:S01]  /*1660*/  FADD.FTZ R120, R120, R179 ;  /* 0x000000b378787221 */ /* 0x000fe20000010000 */
[----:B------:R-:W-:Y:S01]  /*1670*/  FFMA.FTZ R116, R195, R179, R116 ;  /* 0x000000b3c3747223 */ /* 0x000fe20000010074 */
[----:B------:R-:W-:Y:S01]  /*1680*/  FMUL.FTZ R199, R7, R200 ;  /* 0x000000c807c77220 */ /* 0x000fe20000410000 */
[----:B------:R-:W-:Y:S01]  /*1690*/  SHF.L.U32 R180, R180, 0x10, RZ ;  /* 0x00000010b4b47819 */ /* 0x000fe200000006ff */
[----:B------:R-:W-:Y:S01]  /*16a0*/  FADD.FTZ R179, R176, R203 ;  /* 0x000000cbb0b37221 */ /* 0x000fe20000010000 */
[----:B------:R-:W-:Y:S01]  /*16b0*/  FMUL.FTZ R200, R50, R185 ;  /* 0x000000b932c87220 */ /* 0x000fe20000410000 */
[----:B------:R-:W-:Y:S01]  /*16c0*/  FFMA.FTZ R176, R192, R203, R177 ;  /* 0x000000cbc0b07223 */ /* 0x000fe200000100b1 */
[C---:B------:R-:W-:Y:S01]  /*16d0*/  FADD.FTZ R202, -R226.reuse, R181 ;  /* 0x000000b5e2ca7221 */ /* 0x040fe20000010100 */
        /* <DEDUP_REMOVED lines=9> */
[C---:B------:R-:W-:Y:S01]  /*1770*/  FMUL.FTZ R201, R7.reuse, R182 ;  /* 0x000000b607c97220 */ /* 0x040fe20000410000 */
        /* <DEDUP_REMOVED lines=32> */
.L_x_4888:
[----:B------:R-:W-:Y:S05]  /*1980*/  BSYNC.RECONVERGENT B0 ;  /* 0x0000000000007941 */ /* 0x000fea0003800200 */
.L_x_4887:
        /* <DEDUP_REMOVED lines=32> */
.L_x_4890:
[----:B------:R-:W-:Y:S05]  /*1b90*/  BSYNC.RECONVERGENT B0 ;  /* 0x0000000000007941 */ /* 0x000fea0003800200 */
.L_x_4889:
        /* <DEDUP_REMOVED lines=41> */
[----:B------:R-:W-:Y:S01]  /*1e30*/  MOV R218, RZ ;  /* 0x000000ff00da7202 */ /* 0x000fe20000000f00 */
[----:B------:R-:W-:Y:S01]  /*1e40*/  FADD.FTZ R186, R210, -R185 ;  /* 0x800000b9d2ba7221 */ /* 0x000fe20000010000 */
[----:B------:R-:W-:Y:S02]  /*1e50*/  HFMA2 R185, -RZ, RZ, 0, 0 ;  /* 0x00000000ffb97431 */ /* 0x000fe400000001ff */
[----:B------:R-:W-:Y:S01]  /*1e60*/  FMUL.FTZ R181, R7, R180 ;  /* 0x000000b407b57220 */ /* 0x000fe20000410000 */
[----:B------:R-:W-:Y:S01]  /*1e70*/  LOP3.LUT P1, RZ, R225, 0xff, RZ, 0xc0, !PT ;  /* 0x000000ffe1ff7812 */ /* 0x000fe2000782c0ff */
[----:B------:R-:W-:Y:S01]  /*1e80*/  FMUL.FTZ R187, R7, R186 ;  /* 0x000000ba07bb7220 */ /* 0x000fe20000410000 */
[----:B------:R-:W-:Y:S01]  /*1e90*/  FFMA.FTZ R232, R190, R183, R184 ;  /* 0x000000b7bee87223 */ /* 0x000fe200000100b8 */
[-C--:B------:R-:W-:Y:S01]  /*1ea0*/  FMUL.FTZ R181, R181, R182.reuse ;  /* 0x000000b6b5b57220 */ /* 0x080fe20000410000 */
[----:B-----5:R-:W-:Y:S01]  /*1eb0*/  @P6 SHF.L.U32 R180, R177, 0x10, RZ ;  /* 0x00000010b1b46819 */ /* 0x020fe200000006ff */
[----:B------:R-:W-:-:S02]  /*1ec0*/  FMUL.FTZ R187, R187, R182 ;  /* 0x000000b6bbbb7220 */ /* 0x000fc40000410000 */
[----:B------:R-:W-:Y:S01]  /*1ed0*/  FMUL.FTZ R227, R181, UR16 ;  /* 0x00000010b5e37c20 */ /* 0x000fe20008410000 */
[----:B------:R-:W-:Y:S01]  /*1ee0*/  @P5 PRMT R177, R177, 0x7632, R177 ;  /* 0x00007632b1b15816 */ /* 0x000fe200000000b1 */
[--C-:B------:R-:W-:Y:S01]  /*1ef0*/  FFMA.FTZ R181, R211, R183, R184.reuse ;  /* 0x000000b7d3b57223 */ /* 0x100fe200000100b8 */
[----:B------:R-:W-:Y:S01]  /*1f00*/  FMUL.FTZ R226, R187, UR16 ;  /* 0x00000010bbe27c20 */ /* 0x000fe20008410000 */
[----:B------:R-:W-:Y:S01]  /*1f10*/  @P6 FMUL.FTZ R185, R227, R180 ;  /* 0x000000b4e3b96220 */ /* 0x000fe20000410000 */
[----:B------:R-:W-:Y:S01]  /*1f20*/  FMUL.FTZ R180, R74, R227 ;  /* 0x000000e34ab47220 */ /* 0x000fe20000410000 */
[----:B------:R-:W-:Y:S01]  /*1f30*/  @P5 SHF.L.U32 R177, R177, 0x10, RZ ;  /* 0x00000010b1b15819 */ /* 0x000fe200000006ff */
[----:B------:R-:W-:Y:S01]  /*1f40*/  FADD.FTZ R186, R208, -R181 ;  /* 0x800000b5d0ba7221 */ /* 0x000fe20000010000 */
[----:B------:R-:W-:Y:S01]  /*1f50*/  FMUL.FTZ R181, R75, R226 ;  /* 0x000000e24bb57220 */ /* 0x000fe20000410000 */
[--C-:B------:R-:W-:Y:S01]  /*1f60*/  FFMA.FTZ R227, R189, R183, R184.reuse ;  /* 0x000000b7bde37223 */ /* 0x100fe200000100b8 */
[----:B------:R-:W-:Y:S01]  /*1f70*/  FSEL R180, R180, RZ, P6 ;  /* 0x000000ffb4b47208 */ /* 0x000fe20003000000 */
[----:B------:R-:W-:Y:S01]  /*1f80*/  @P5 FMUL.FTZ R218, R226, R177 ;  /* 0x000000b1e2da5220 */ /* 0x000fe20000410000 */
[----:B------:R-:W-:Y:S01]  /*1f90*/  LOP3.LUT P6, RZ, R225, 0xff00, RZ, 0xc0, !PT ;  /* 0x0000ff00e1ff7812 */ /* 0x000fe200078cc0ff */
[----:B------:R-:W-:Y:S01]  /*1fa0*/  FMUL.FTZ R187, R7, R186 ;  /* 0x000000ba07bb7220 */ /* 0x000fe20000410000 */
[----:B------:R-:W-:Y:S01]  /*1fb0*/  FFMA.FTZ R226, R22, R183, R184 ;  /* 0x000000b716e27223 */ /* 0x000fe200000100b8 */
[----:B------:R-:W-:Y:S01]  /*1fc0*/  @P1 SHF.L.U32 R186, R178, 0x10, RZ ;  /* 0x00000010b2ba1819 */ /* 0x000fe200000006ff */
[----:B------:R-:W-:Y:S01]  /*1fd0*/  FADD.FTZ R228, R188, -R227 ;  /* 0x800000e3bce47221 */ /* 0x000fe20000010000 */
[----:B------:R-:W-:Y:S01]  /*1fe0*/  FMUL.FTZ R187, R187, R182 ;  /* 0x000000b6bbbb7220 */ /* 0x000fe20000410000 */
[----:B------:R-:W-:Y:S01]  /*1ff0*/  FADD.FTZ R226, R191, -R226 ;  /* 0x800000e2bfe27221 */ /* 0x000fe20000010000 */
[----:B------:R-:W-:Y:S01]  /*2000*/  FSEL R177, R181, RZ, P5 ;  /* 0x000000ffb5b17208 */ /* 0x000fe20002800000 */
[----:B------:R-:W-:-:S02]  /*2010*/  HFMA2 R181, -RZ, RZ, 0, 0 ;  /* 0x00000000ffb57431 */ /* 0x000fc400000001ff */
[----:B------:R-:W-:Y:S01]  /*2020*/  FMUL.FTZ R229, R187, UR16 ;  /* 0x00000010bbe57c20 */ /* 0x000fe20008410000 */
[----:B------:R-:W-:Y:S01]  /*2030*/  FMUL.FTZ R187, R7, R226 ;  /* 0x000000e207bb7220 */ /* 0x000fe20000410000 */
[----:B------:R-:W-:Y:S01]  /*2040*/  LOP3.LUT P5, RZ, R225, 0xff0000, RZ, 0xc0, !PT ;  /* 0x00ff0000e1ff7812 */ /* 0x000fe200078ac0ff */
[----:B------:R-:W-:Y:S01]  /*2050*/  FMUL.FTZ R227, R7, R228 ;  /* 0x000000e407e37220 */ /* 0x000fe20000410000 */
[----:B------:R-:W-:Y:S01]  /*2060*/  @P6 PRMT R226, R178, 0x7632, R226 ;  /* 0x00007632b2e26816 */ /* 0x000fe200000000e2 */
[----:B------:R-:W-:Y:S01]  /*2070*/  FMUL.FTZ R178, R187, R182 ;  /* 0x000000b6bbb27220 */ /* 0x000fe20000410000 */
[----:B------:R-:W-:Y:S01]  /*2080*/  @P1 FMUL.FTZ R181, R229, R186 ;  /* 0x000000bae5b51220 */ /* 0x000fe20000410000 */
[----:B------:R-:W-:Y:S01]  /*2090*/  FMUL.FTZ R227, R227, R182 ;  /* 0x000000b6e3e37220 */ /* 0x000fe20000410000 */
[----:B------:R-:W-:Y:S01]  /*20a0*/  @P6 SHF.L.U32 R226, R226, 0x10, RZ ;  /* 0x00000010e2e26819 */ /* 0x000fe200000006ff */
[----:B------:R-:W-:Y:S01]  /*20b0*/  FMUL.FTZ R230, R178, UR16 ;  /* 0x00000010b2e67c20 */ /* 0x000fe20008410000 */
[----:B------:R-:W-:Y:S01]  /*20c0*/  FMUL.FTZ R178, R76, R229 ;  /* 0x000000e54cb27220 */ /* 0x000fe20000410000 */
[----:B------:R-:W-:Y:S01]  /*20d0*/  FMUL.FTZ R231, R227, UR16 ;  /* 0x00000010e3e77c20 */ /* 0x000fe20008410000 */
[----:B------:R-:W-:Y:S01]  /*20e0*/  CS2R R186, SRZ ;  /* 0x0000000000ba7805 */ /* 0x000fe2000001ff00 */
[----:B------:R-:W-:Y:S01]  /*20f0*/  FMUL.FTZ R227, R77, R230 ;  /* 0x000000e64de37220 */ /* 0x000fe20000410000 */
[----:B------:R-:W-:Y:S01]  /*2100*/  @P6 FMUL.FTZ R186, R230, R226 ;  /* 0x000000e2e6ba6220 */ /* 0x000fe20000410000 */
[----:B------:R-:W-:Y:S01]  /*2110*/  FSEL R178, R178, RZ, P1 ;  /* 0x000000ffb2b27208 */ /* 0x000fe20000800000 */
[----:B------:R-:W-:Y:S01]  /*2120*/  FMUL.FTZ R226, R78, R231 ;  /* 0x000000e74ee27220 */ /* 0x000fe20000410000 */
[----:B------:R-:W-:Y:S01]  /*2130*/  ISETP.GE.U32.AND P1, PT, R224, RZ, PT ;  /* 0x000000ffe000720c */ /* 0x000fe20003f26070 */
[----:B------:R-:W-:Y:S01]  /*2140*/  FADD.FTZ R234, R193, -R232 ;  /* 0x800000e8c1ea7221 */ /* 0x000fe20000010000 */
[----:B------:R-:W-:Y:S01]  /*2150*/  @P5 SHF.L.U32 R228, R179, 0x10, RZ ;  /* 0x00000010b3e45819 */ /* 0x000fe200000006ff */
[----:B------:R-:W-:Y:S01]  /*2160*/  FADD.FTZ R185, R134, R185 ;  /* 0x000000b986b97221 */ /* 0x000fe20000010000 */
[----:B------:R-:W-:Y:S01]  /*2170*/  ISETP.GE.U32.AND.EX P1, PT, R225, 0x1000000, PT, P1 ;  /* 0x01000000e100780c */ /* 0x000fe20003f26110 */
[----:B------:R-:W-:Y:S01]  /*2180*/  FMUL.FTZ R235, R7, R234 ;  /* 0x000000ea07eb7220 */ /* 0x000fe20000410000 */
[----:B------:R-:W-:Y:S01]  /*2190*/  FSEL R226, R226, RZ, P5 ;  /* 0x000000ffe2e27208 */ /* 0x000fe20002800000 */
[----:B------:R-:W-:Y:S01]  /*21a0*/  @P5 FMUL.FTZ R187, R231, R228 ;  /* 0x000000e4e7bb5220 */ /* 0x000fe20000410000 */
[-C--:B------:R-:W-:Y:S01]  /*21b0*/  FFMA.FTZ R228, R219, R183.reuse, R184 ;  /* 0x000000b7dbe47223 */ /* 0x080fe200000100b8 */
[----:B------:R-:W-:Y:S01]  /*21c0*/  FSEL R227, R227, RZ, P6 ;  /* 0x000000ffe3e37208 */ /* 0x000fe20003000000 */
[----:B------:R-:W-:Y:S01]  /*21d0*/  FMUL.FTZ R235, R235, R182 ;  /* 0x000000b6ebeb7220 */ /* 0x000fe20000410000 */
[C---:B------:R-:W-:Y:S01]  /*21e0*/  LOP3.LUT P5, RZ, R224.reuse, 0xff00, RZ, 0xc0, !PT ;  /* 0x0000ff00e0ff7812 */ /* 0x040fe200078ac0ff */
[----:B------:R-:W-:Y:S01]  /*21f0*/  FADD.FTZ R228, R217, -R228 ;  /* 0x800000e4d9e47221 */ /* 0x000fe20000010000 */
[----:B------:R-:W-:Y:S01]  /*2200*/  LOP3.LUT P6, RZ, R224, 0xff, RZ, 0xc0, !PT ;  /* 0x000000ffe0ff7812 */ /* 0x000fe200078cc0ff */
[----:B------:R-:W-:Y:S01]  /*2210*/  FMUL.FTZ R235, R235, UR16 ;  /* 0x00000010ebeb7c20 */ /* 0x000fe20008410000 */
[----:B------:R-:W-:Y:S01]  /*2220*/  FADD.FTZ R218, R135, R218 ;  /* 0x000000da87da7221 */ /* 0x000fe20000010000 */
[----:B------:R-:W-:Y:S01]  /*2230*/  FMUL.FTZ R229, R7, R228 ;  /* 0x000000e407e57220 */ /* 0x000fe20000410000 */
[----:B------:R-:W-:Y:S01]  /*2240*/  @P1 PRMT R236, R179, 0x7632, R236 ;  /* 0x00007632b3ec1816 */ /* 0x000fe200000000ec */
[----:B------:R-:W-:Y:S01]  /*2250*/  FFMA.FTZ R179, R216, R183, R184 ;  /* 0x000000b7d8b37223 */ /* 0x000fe200000100b8 */
[----:B------:R-:W-:Y:S01]  /*2260*/  FADD.FTZ R136, R136, R181 ;  /* 0x000000b588887221 */ /* 0x000fe20000010000 */
[----:B------:R-:W-:Y:S01]  /*2270*/  FMUL.FTZ R229, R229, R182 ;  /* 0x000000b6e5e57220 */ /* 0x000fe20000410000 */
[----:B------:R-:W-:Y:S01]  /*2280*/  @P1 SHF.L.U32 R236, R236, 0x10, RZ ;  /* 0x00000010ecec1819 */ /* 0x000fe200000006ff */
[----:B------:R-:W-:Y:S01]  /*2290*/  FADD.FTZ R232, R214, -R179 ;  /* 0x800000b3d6e87221 */ /* 0x000fe20000010000 */
[----:B------:R-:W-:Y:S01]  /*22a0*/  HFMA2 R179, -RZ, RZ, 0, 0 ;  /* 0x00000000ffb37431 */ /* 0x000fe200000001ff */
[C---:B------:R-:W-:Y:S01]  /*22b0*/  @P5 PRMT R233, R176.reuse, 0x7632, R233 ;  /* 0x00007632b0e95816 */ /* 0x040fe200000000e9 */
[----:B------:R-:W-:Y:S01]  /*22c0*/  FMUL.FTZ R229, R229, UR16 ;  /* 0x00000010e5e57c20 */ /* 0x000fe20008410000 */
[----:B------:R-:W-:Y:S01]  /*22d0*/  FMUL.FTZ R231, R7, R232 ;  /* 0x000000e807e77220 */ /* 0x000fe20000410000 */
[----:B------:R-:W-:Y:S01]  /*22e0*/  @P6 SHF.L.U32 R230, R176, 0x10, RZ ;  /* 0x00000010b0e66819 */ /* 0x000fe200000006ff */
[----:B------:R-:W-:Y:S01]  /*22f0*/  FMUL.FTZ R181, R79, R235 ;  /* 0x000000eb4fb57220 */ /* 0x000fe20000410000 */
[----:B------:R-:W-:Y:S01]  /*2300*/  @P5 SHF.L.U32 R233, R233, 0x10, RZ ;  /* 0x00000010e9e95819 */ /* 0x000fe200000006ff */
[----:B------:R-:W-:Y:S01]  /*2310*/  FMUL.FTZ R231, R231, R182 ;  /* 0x000000b6e7e77220 */ /* 0x000fe20000410000 */
[----:B------:R-:W-:Y:S01]  /*2320*/  FMUL.FTZ R134, R72, R229 ;  /* 0x000000e548867220 */ /* 0x000fe20000410000 */
[----:B------:R-:W-:Y:S01]  /*2330*/  @P6 FMUL.FTZ R179, R229, R230 ;  /* 0x000000e6e5b36220 */ /* 0x000fe20000410000 */
[----:B------:R-:W-:Y:S01]  /*2340*/  MOV R232, RZ ;  /* 0x000000ff00e87202 */ /* 0x000fe20000000f00 */
[----:B------:R-:W-:Y:S01]  /*2350*/  FMUL.FTZ R228, R231, UR16 ;  /* 0x00000010e7e47c20 */ /* 0x000fe20008410000 */
[----:B------:R-:W-:Y:S01]  /*2360*/  MOV R176, RZ ;  /* 0x000000ff00b07202 */ /* 0x000fe20000000f00 */
[----:B------:R-:W-:Y:S01]  /*2370*/  @P1 FMUL.FTZ R176, R235, R236 ;  /* 0x000000ecebb01220 */ /* 0x000fe20000410000 */
[----:B------:R-:W-:Y:S01]  /*2380*/  FSEL R134, R134, RZ, P6 ;  /* 0x000000ff86867208 */ /* 0x000fe20003000000 */
[----:B------:R-:W-:Y:S01]  /*2390*/  FMUL.FTZ R135, R73, R228 ;  /* 0x000000e449877220 */ /* 0x000fe20000410000 */
[----:B------:R-:W-:Y:S01]  /*23a0*/  @P5 FMUL.FTZ R232, R228, R233 ;  /* 0x000000e9e4e85220 */ /* 0x000fe20000410000 */
[----:B------:R-:W-:Y:S01]  /*23b0*/  FADD.FTZ R228, R132, R179 ;  /* 0x000000b384e47221 */ /* 0x000fe20000010000 */
[----:B------:R-:W-:Y:S01]  /*23c0*/  FSEL R179, R181, RZ, P1 ;  /* 0x000000ffb5b37208 */ /* 0x000fe20000800000 */
[----:B------:R-:W-:Y:S01]  /*23d0*/  FADD.FTZ R139, R139, R176 ;  /* 0x000000b08b8b7221 */ /* 0x000fe20000010000 */
[----:B------:R-:W-:Y:S01]  /*23e0*/  FSEL R135, R135, RZ, P5 ;  /* 0x000000ff87877208 */ /* 0x000fe20002800000 */
[----:B------:R-:W-:Y:S01]  /*23f0*/  FADD.FTZ R137, R137, R186 ;  /* 0x000000ba89897221 */ /* 0x000fe20000010000 */
[----:B------:R-:W-:Y:S01]  /*2400*/  FADD.FTZ R138, R138, R187 ;  /* 0x000000bb8a8a7221 */ /* 0x000fe20000010000 */
[----:B------:R-:W-:Y:S01]  /*2410*/  FADD.FTZ R229, R133, R232 ;  /* 0x000000e885e57221 */ /* 0x000fe20000010000 */
[----:B------:R-:W-:-:S02]  /*2420*/  F2FP.BF16.F32.PACK_AB R179, R179, R226 ;  /* 0x000000e2b3b3723e */ /* 0x000fc400000010ff */
[----:B------:R-:W-:Y:S02]  /*2430*/  F2FP.BF16.F32.PACK_AB R178, R227, R178 ;  /* 0x000000b2e3b2723e */ /* 0x000fe400000010ff */
[----:B------:R-:W-:Y:S02]  /*2440*/  F2FP.BF16.F32.PACK_AB R177, R177, R180 ;  /* 0x000000b4b1b1723e */ /* 0x000fe400000010ff */
[----:B------:R-:W-:Y:S01]  /*2450*/  F2FP.BF16.F32.PACK_AB R176, R135, R134 ;  /* 0x0000008687b0723e */ /* 0x000fe200000010ff */
[----:B------:R-:W-:Y:S06]  /*2460*/  BRA `(.L_x_4895) ;  /* 0x0000001400007947 */ /* 0x000fec0003800000 */
.L_x_4894:
        /* <DEDUP_REMOVED lines=9> */
[----:B------:R-:W-:Y:S01]  /*2500*/  LOP3.LUT P1, RZ, R225, 0xff, RZ, 0xc0, !PT ;  /* 0x000000ffe1ff7812 */ /* 0x000fe2000782c0ff */
[----:B------:R-:W-:Y:S01]  /*2510*/  FMUL.FTZ R99, R7, R174 ;  /* 0x000000ae07637220 */ /* 0x000fe20000410000 */
[----:B------:R-:W-:Y:S01]  /*2520*/  MOV R218, RZ ;  /* 0x000000ff00da7202 */ /* 0x000fe20000000f00 */
[----:B------:R-:W-:Y:S01]  /*2530*/  FMUL.FTZ R96, R98, R182 ;  /* 0x000000b662607220 */ /* 0x000fe20000410000 */
[----:B------:R-:W-:Y:S01]  /*2540*/  FFMA.FTZ R186, R22, R183, R184 ;  /* 0x000000b716ba7223 */ /* 0x000fe200000100b8 */
[----:B-----5:R-:W-:Y:S01]  /*2550*/  @P6 SHF.L.U32 R172, R177, 0x10, RZ ;  /* 0x00000010b1ac6819 */ /* 0x020fe200000006ff */
[----:B------:R-:W-:-:S02]  /*2560*/  HFMA2 R187, -RZ, RZ, 0, 0 ;  /* 0x00000000ffbb7431 */ /* 0x000fc400000001ff */
[----:B------:R-:W-:Y:S01]  /*2570*/  FMUL.FTZ R97, R96, UR16 ;  /* 0x0000001060617c20 */ /* 0x000fe20008410000 */
[----:B------:R-:W-:Y:S01]  /*2580*/  @P5 PRMT R177, R177, 0x7632, R177 ;  /* 0x00007632b1b15816 */ /* 0x000fe200000000b1 */
[----:B------:R-:W-:Y:S01]  /*2590*/  FMUL.FTZ R96, R99, R182 ;  /* 0x000000b663607220 */ /* 0x000fe20000410000 */
[----:B------:R-:W-:Y:S01]  /*25a0*/  FADD.FTZ R186, R191, -R186 ;  /* 0x800000babfba7221 */ /* 0x000fe20000010000 */
[-C--:B------:R-:W-:Y:S01]  /*25b0*/  @P6 FMUL.FTZ R185, R172, R97.reuse ;  /* 0x00000061acb96220 */ /* 0x080fe20000410000 */
[----:B------:R-:W-:Y:S01]  /*25c0*/  @P5 SHF.L.U32 R173, R177, 0x10, RZ ;  /* 0x00000010b1ad5819 */ /* 0x000fe200000006ff */
[----:B------:R-:W-:Y:S01]  /*25d0*/  FADD.FTZ R172, R208, -R175 ;  /* 0x800000afd0ac7221 */ /* 0x000fe20000010000 */
[----:B------:R-:W-:Y:S01]  /*25e0*/  FMUL.FTZ R96, R96, UR16 ;  /* 0x0000001060607c20 */ /* 0x000fe20008410000 */
[----:B------:R-:W-:Y:S01]  /*25f0*/  FMUL.FTZ R177, R74, R97 ;  /* 0x000000614ab17220 */ /* 0x000fe20000410000 */
[----:B------:R-:W-:Y:S01]  /*2600*/  FFMA.FTZ R97, R189, R183, R184 ;  /* 0x000000b7bd617223 */ /* 0x000fe200000100b8 */
[----:B------:R-:W-:Y:S01]  /*2610*/  FMUL.FTZ R172, R7, R172 ;  /* 0x000000ac07ac7220 */ /* 0x000fe20000410000 */
[-C--:B------:R-:W-:Y:S01]  /*2620*/  FMUL.FTZ R180, R75, R96.reuse ;  /* 0x000000604bb47220 */ /* 0x080fe20000410000 */
[----:B------:R-:W-:Y:S01]  /*2630*/  @P5 FMUL.FTZ R218, R173, R96 ;  /* 0x00000060adda5220 */ /* 0x000fe20000410000 */
[----:B------:R-:W-:Y:S01]  /*2640*/  FSEL R177, R177, RZ, P6 ;  /* 0x000000ffb1b17208 */ /* 0x000fe20003000000 */
[----:B------:R-:W-:Y:S01]  /*2650*/  FMUL.FTZ R96, R172, R182 ;  /* 0x000000b6ac607220 */ /* 0x000fe20000410000 */
[----:B------:R-:W-:Y:S01]  /*2660*/  LOP3.LUT P6, RZ, R225, 0xff00, RZ, 0xc0, !PT ;  /* 0x0000ff00e1ff7812 */ /* 0x000fe200078cc0ff */
[----:B------:R-:W-:Y:S01]  /*2670*/  FMUL.FTZ R173, R7, R186 ;  /* 0x000000ba07ad7220 */ /* 0x000fe20000410000 */
[----:B------:R-:W-:Y:S01]  /*2680*/  FSEL R180, R180, RZ, P5 ;  /* 0x000000ffb4b47208 */ /* 0x000fe20002800000 */
[----:B------:R-:W-:Y:S01]  /*2690*/  FMUL.FTZ R175, R96, UR16 ;  /* 0x0000001060af7c20 */ /* 0x000fe20008410000 */
[----:B------:R-:W-:Y:S01]  /*26a0*/  LOP3.LUT P5, RZ, R225, 0xff0000, RZ, 0xc0, !PT ;  /* 0x00ff0000e1ff7812 */ /* 0x000fe200078ac0ff */
[----:B------:R-:W-:Y:S01]  /*26b0*/  FADD.FTZ R96, R188, -R97 ;  /* 0x80000061bc607221 */ /* 0x000fe20000010000 */
[----:B------:R-:W-:-:S02]  /*26c0*/  @P1 SHF.L.U32 R174, R178, 0x10, RZ ;  /* 0x00000010b2ae1819 */ /* 0x000fc400000006ff */
[----:B------:R-:W-:Y:S01]  /*26d0*/  CS2R R226, SRZ ;  /* 0x0000000000e27805 */ /* 0x000fe2000001ff00 */
[----:B------:R-:W-:Y:S01]  /*26e0*/  FADD.FTZ R185, R134, R185 ;  /* 0x000000b986b97221 */ /* 0x000fe20000010000 */
[----:B------:R-:W-:Y:S01]  /*26f0*/  FADD.FTZ R218, R135, R218 ;  /* 0x000000da87da7221 */ /* 0x000fe20000010000 */
[----:B------:R-:W-:Y:S01]  /*2700*/  MOV R230, RZ ;  /* 0x000000ff00e67202 */ /* 0x000fe20000000f00 */
[-C--:B------:R-:W-:Y:S01]  /*2710*/  @P1 FMUL.FTZ R187, R174, R175.reuse ;  /* 0x000000afaebb1220 */ /* 0x080fe20000410000 */
[----:B------:R-:W-:Y:S01]  /*2720*/  FMUL.FTZ R174, R7, R96 ;  /* 0x0000006007ae7220 */ /* 0x000fe20000410000 */
[----:B------:R-:W-:Y:S01]  /*2730*/  @P6 PRMT R178, R178, 0x7632, R178 ;  /* 0x00007632b2b26816 */ /* 0x000fe200000000b2 */
[-C--:B------:R-:W-:Y:S01]  /*2740*/  FMUL.FTZ R96, R173, R182.reuse ;  /* 0x000000b6ad607220 */ /* 0x080fe20000410000 */
[----:B------:R-:W-:Y:S01]  /*2750*/  FADD.FTZ R136, R136, R187 ;  /* 0x000000bb88887221 */ /* 0x000fe20000010000 */
[----:B------:R-:W-:Y:S01]  /*2760*/  FMUL.FTZ R97, R174, R182 ;  /* 0x000000b6ae617220 */ /* 0x000fe20000410000 */
[----:B------:R-:W-:Y:S01]  /*2770*/  @P6 SHF.L.U32 R181, R178, 0x10, RZ ;  /* 0x00000010b2b56819 */ /* 0x000fe200000006ff */
[----:B------:R-:W-:Y:S01]  /*2780*/  FMUL.FTZ R96, R96, UR16 ;  /* 0x0000001060607c20 */ /* 0x000fe20008410000 */
[----:B------:R-:W-:Y:S01]  /*2790*/  @P5 SHF.L.U32 R186, R179, 0x10, RZ ;  /* 0x00000010b3ba5819 */ /* 0x000fe200000006ff */
[----:B------:R-:W-:Y:S01]  /*27a0*/  FMUL.FTZ R97, R97, UR16 ;  /* 0x0000001061617c20 */ /* 0x000fe20008410000 */
[----:B------:R-:W-:Y:S01]  /*27b0*/  FMUL.FTZ R178, R76, R175 ;  /* 0x000000af4cb27220 */ /* 0x000fe20000410000 */
[-C--:B------:R-:W-:Y:S01]  /*27c0*/  @P6 FMUL.FTZ R226, R181, R96.reuse ;  /* 0x00000060b5e26220 */ /* 0x080fe20000410000 */
[----:B------:R-:W-:Y:S01]  /*27d0*/  FMUL.FTZ R181, R77, R96 ;  /* 0x000000604db57220 */ /* 0x000fe20000410000 */
[-C--:B------:R-:W-:Y:S01]  /*27e0*/  @P5 FMUL.FTZ R227, R186, R97.reuse ;  /* 0x00000061bae35220 */ /* 0x080fe20000410000 */
[----:B------:R-:W-:Y:S01]  /*27f0*/  FMUL.FTZ R186, R78, R97 ;  /* 0x000000614eba7220 */ /* 0x000fe20000410000 */
[----:B------:R-:W-:Y:S01]  /*2800*/  FSEL R178, R178, RZ, P1 ;  /* 0x000000ffb2b27208 */ /* 0x000fe20000800000 */
[-CC-:B------:R-:W-:Y:S01]  /*2810*/  FFMA.FTZ R96, R219, R183.reuse, R184.reuse ;  /* 0x000000b7db607223 */ /* 0x180fe200000100b8 */
[----:B------:R-:W-:Y:S01]  /*2820*/  FSEL R181, R181, RZ, P6 ;  /* 0x000000ffb5b57208 */ /* 0x000fe20003000000 */
[----:B------:R-:W-:Y:S01]  /*2830*/  FFMA.FTZ R97, R216, R183, R184 ;  /* 0x000000b7d8617223 */ /* 0x000fe200000100b8 */
[----:B------:R-:W-:Y:S01]  /*2840*/  FSEL R186, R186, RZ, P5 ;  /* 0x000000ffbaba7208 */ /* 0x000fe20002800000 */
[----:B------:R-:W-:Y:S01]  /*2850*/  FADD.FTZ R96, R217, -R96 ;  /* 0x80000060d9607221 */ /* 0x000fe20000010000 */
[C---:B------:R-:W-:Y:S01]  /*2860*/  LOP3.LUT P6, RZ, R224.reuse, 0xff, RZ, 0xc0, !PT ;  /* 0x000000ffe0ff7812 */ /* 0x040fe200078cc0ff */
[----:B------:R-:W-:Y:S01]  /*2870*/  FADD.FTZ R137, R137, R226 ;  /* 0x000000e289897221 */ /* 0x000fe20000010000 */
[C---:B------:R-:W-:Y:S01]  /*2880*/  LOP3.LUT P5, RZ, R224.reuse, 0xff00, RZ, 0xc0, !PT ;  /* 0x0000ff00e0ff7812 */ /* 0x040fe200078ac0ff */
[----:B------:R-:W-:Y:S01]  /*2890*/  FMUL.FTZ R96, R7, R96 ;  /* 0x0000006007607220 */ /* 0x000fe20000410000 */
[----:B------:R-:W-:Y:S01]  /*28a0*/  ISETP.GE.U32.AND P1, PT, R224, RZ, PT ;  /* 0x000000ffe000720c */ /* 0x000fe20003f26070 */
[----:B------:R-:W-:Y:S01]  /*28b0*/  FADD.FTZ R138, R138, R227 ;  /* 0x000000e38a8a7221 */ /* 0x000fe20000010000 */
[----:B------:R-:W-:-:S02]  /*28c0*/  F2FP.BF16.F32.PACK_AB R178, R181, R178 ;  /* 0x000000b2b5b2723e */ /* 0x000fc400000010ff */
[----:B------:R-:W-:Y:S02]  /*28d0*/  ISETP.GE.U32.AND.EX P1, PT, R225, 0x1000000, PT, P1 ;  /* 0x01000000e100780c */ /* 0x000fe40003f26110 */
[----:B------:R-:W-:-:S03]  /*28e0*/  F2FP.BF16.F32.PACK_AB R177, R180, R177 ;  /* 0x000000b1b4b1723e */ /* 0x000fc600000010ff */
[C---:B------:R-:W-:Y:S02]  /*28f0*/  @P6 SHF.L.U32 R234, R176.reuse, 0x10, RZ ;  /* 0x00000010b0ea6819 */ /* 0x040fe400000006ff */
[----:B------:R-:W-:Y:S01]  /*2900*/  @P5 PRMT R228, R176, 0x7632, R228 ;  /* 0x00007632b0e45816 */ /* 0x000fe200000000e4 */
[----:B------:R-:W-:-:S03]  /*2910*/  FFMA.FTZ R176, R190, R183, R184 ;  /* 0x000000b7beb07223 */ /* 0x000fc600000100b8 */
[----:B------:R-:W-:Y:S01]  /*2920*/  @P5 SHF.L.U32 R231, R228, 0x10, RZ ;  /* 0x00000010e4e75819 */ /* 0x000fe200000006ff */
[----:B------:R-:W-:Y:S01]  /*2930*/  FADD.FTZ R232, R193, -R176 ;  /* 0x800000b0c1e87221 */ /* 0x000fe20000010000 */
[----:B------:R-:W-:Y:S01]  /*2940*/  FADD.FTZ R176, R214, -R97 ;  /* 0x80000061d6b07221 */ /* 0x000fe20000010000 */
[----:B------:R-:W-:Y:S01]  /*2950*/  @P1 PRMT R233, R179, 0x7632, R233 ;  /* 0x00007632b3e91816 */ /* 0x000fe200000000e9 */
[----:B------:R-:W-:Y:S02]  /*2960*/  HFMA2 R179, -RZ, RZ, 0, 0 ;  /* 0x00000000ffb37431 */ /* 0x000fe400000001ff */
[C---:B------:R-:W-:Y:S01]  /*2970*/  FMUL.FTZ R175, R7.reuse, R232 ;  /* 0x000000e807af7220 */ /* 0x040fe20000410000 */
[----:B------:R-:W-:Y:S01]  /*2980*/  FMUL.FTZ R97, R7, R176 ;  /* 0x000000b007617220 */ /* 0x000fe20000410000 */
[-C--:B------:R-:W-:Y:S01]  /*2990*/  FMUL.FTZ R176, R96, R182.reuse ;  /* 0x000000b660b07220 */ /* 0x080fe20000410000 */
[----:B------:R-:W-:Y:S01]  /*29a0*/  @P1 SHF.L.U32 R233, R233, 0x10, RZ ;  /* 0x00000010e9e91819 */ /* 0x000fe200000006ff */
[-C--:B------:R-:W-:Y:S01]  /*29b0*/  FMUL.FTZ R229, R175, R182.reuse ;  /* 0x000000b6afe57220 */ /* 0x080fe20000410000 */
[----:B------:R-:W-:-:S03]  /*29c0*/  FMUL.FTZ R228, R97, R182 ;  /* 0x000000b661e47220 */ /* 0x000fc60000410000 */
[----:B------:R-:W-:Y:S01]  /*29d0*/  FMUL.FTZ R232, R229, UR16 ;  /* 0x00000010e5e87c20 */ /* 0x000fe20008410000 */
[----:B------:R-:W-:Y:S01]  /*29e0*/  FMUL.FTZ R229, R176, UR16 ;  /* 0x00000010b0e57c20 */ /* 0x000fe20008410000 */
[----:B------:R-:W-:Y:S01]  /*29f0*/  FMUL.FTZ R228, R228, UR16 ;  /* 0x00000010e4e47c20 */ /* 0x000fe20008410000 */
[----:B------:R-:W-:Y:S01]  /*2a00*/  MOV R176, RZ ;  /* 0x000000ff00b07202 */ /* 0x000fe20000000f00 */
[----:B------:R-:W-:Y:S01]  /*2a10*/  FMUL.FTZ R187, R79, R232 ;  /* 0x000000e84fbb7220 */ /* 0x000fe20000410000 */
[-C--:B------:R-:W-:Y:S01]  /*2a20*/  @P6 FMUL.FTZ R179, R234, R229.reuse ;  /* 0x000000e5eab36220 */ /* 0x080fe20000410000 */
[----:B------:R-:W-:Y:S01]  /*2a30*/  FMUL.FTZ R134, R72, R229 ;  /* 0x000000e548867220 */ /* 0x000fe20000410000 */
[-C--:B------:R-:W-:Y:S01]  /*2a40*/  FMUL.FTZ R135, R73, R228.reuse ;  /* 0x000000e449877220 */ /* 0x080fe20000410000 */
[----:B------:R-:W-:Y:S01]  /*2a50*/  @P5 FMUL.FTZ R176, R231, R228 ;  /* 0x000000e4e7b05220 */ /* 0x000fe20000410000 */
[----:B------:R-:W-:Y:S01]  /*2a60*/  FADD.FTZ R228, R132, R179 ;  /* 0x000000b384e47221 */ /* 0x000fe20000010000 */
[----:B------:R-:W-:Y:S01]  /*2a70*/  @P1 FMUL.FTZ R230, R233, R232 ;  /* 0x000000e8e9e61220 */ /* 0x000fe20000410000 */
[----:B------:R-:W-:Y:S01]  /*2a80*/  FSEL R179, R187, RZ, P1 ;  /* 0x000000ffbbb37208 */ /* 0x000fe20000800000 */
[----:B------:R-:W-:Y:S01]  /*2a90*/  FADD.FTZ R229, R133, R176 ;  /* 0x000000b085e57221 */ /* 0x000fe20000010000 */
[----:B------:R-:W-:Y:S01]  /*2aa0*/  FSEL R134, R134, RZ, P6 ;  /* 0x000000ff86867208 */ /* 0x000fe20003000000 */
[----:B------:R-:W-:Y:S01]  /*2ab0*/  FADD.FTZ R139, R139, R230 ;  /* 0x000000e68b8b7221 */ /* 0x000fe20000010000 */
[----:B------:R-:W-:-:S02]  /*2ac0*/  FSEL R135, R135, RZ, P5 ;  /* 0x000000ff87877208 */ /* 0x000fc40002800000 */
[----:B------:R-:W-:Y:S02]  /*2ad0*/  F2FP.BF16.F32.PACK_AB R179, R179, R186 ;  /* 0x000000bab3b3723e */ /* 0x000fe400000010ff */
[----:B------:R-:W-:Y:S01]  /*2ae0*/  F2FP.BF16.F32.PACK_AB R176, R135, R134 ;  /* 0x0000008687b0723e */ /* 0x000fe200000010ff */
[----:B------:R-:W-:Y:S06]  /*2af0*/  BRA `(.L_x_4895) ;  /* 0x0000000c005c7947 */ /* 0x000fec0003800000 */
.L_x_4893:
        /* <DEDUP_REMOVED lines=10> */
[-C--:B------:R-:W-:Y:S01]  /*2ba0*/  FFMA.FTZ R229, R211, R183.reuse, R184 ;  /* 0x000000b7d3e57223 */ /* 0x080fe200000100b8 */
[----:B------:R-:W-:Y:S01]  /*2bb0*/  FADD.FTZ R186, R210, -R185 ;  /* 0x800000b9d2ba7221 */ /* 0x000fe20000010000 */
[----:B------:R-:W-:Y:S02]  /*2bc0*/  HFMA2 R185, -RZ, RZ, 0, 0 ;  /* 0x00000000ffb97431 */ /* 0x000fe400000001ff */
[----:B------:R-:W-:Y:S01]  /*2bd0*/  FFMA.FTZ R181, R7, R180, R158 ;  /* 0x000000b407b57223 */ /* 0x000fe2000001009e */
[----:B------:R-:W-:Y:S01]  /*2be0*/  LOP3.LUT P1, RZ, R225, 0xff, RZ, 0xc0, !PT ;  /* 0x000000ffe1ff7812 */ /* 0x000fe2000782c0ff */
[----:B------:R-:W-:Y:S01]  /*2bf0*/  FFMA.FTZ R187, R7, R186, R159 ;  /* 0x000000ba07bb7223 */ /* 0x000fe2000001009f */
[----:B------:R-:W-:Y:S01]  /*2c00*/  MOV R218, RZ ;  /* 0x000000ff00da7202 */ /* 0x000fe20000000f00 */
[-C--:B------:R-:W-:Y:S01]  /*2c10*/  FMUL.FTZ R181, R181, R182.reuse ;  /* 0x000000b6b5b57220 */ /* 0x080fe20000410000 */
[----:B------:R-:W-:Y:S01]  /*2c20*/  FFMA.FTZ R226, R22, R183, R184 ;  /* 0x000000b716e27223 */ /* 0x000fe200000100b8 */
[----:B-----5:R-:W-:Y:S01]  /*2c30*/  @P6 SHF.L.U32 R180, R177, 0x10, RZ ;  /* 0x00000010b1b46819 */ /* 0x020fe200000006ff */
[----:B------:R-:W-:Y:S01]  /*2c40*/  FMUL.FTZ R187, R187, R182 ;  /* 0x000000b6bbbb7220 */ /* 0x000fe20000410000 */
[----:B------:R-:W-:Y:S01]  /*2c50*/  @P5 PRMT R177, R177, 0x7632, R177 ;  /* 0x00007632b1b15816 */ /* 0x000fe200000000b1 */
[----:B------:R-:W-:Y:S01]  /*2c60*/  FMUL.FTZ R181, R181, UR16 ;  /* 0x00000010b5b57c20 */ /* 0x000fe20008410000 */
[----:B------:R-:W-:Y:S01]  /*2c70*/  FADD.FTZ R226, R191, -R226 ;  /* 0x800000e2bfe27221 */ /* 0x000fe20000010000 */
[----:B------:R-:W-:Y:S01]  /*2c80*/  FMUL.FTZ R186, R187, UR16 ;  /* 0x00000010bbba7c20 */ /* 0x000fe20008410000 */
[----:B------:R-:W-:Y:S01]  /*2c90*/  @P5 SHF.L.U32 R227, R177, 0x10, RZ ;  /* 0x00000010b1e35819 */ /* 0x000fe200000006ff */
[-C--:B------:R-:W-:Y:S01]  /*2ca0*/  FMUL.FTZ R177, R74, R181.reuse ;  /* 0x000000b54ab17220 */ /* 0x080fe20000410000 */
[----:B------:R-:W-:Y:S01]  /*2cb0*/  @P6 FMUL.FTZ R185, R180, R181 ;  /* 0x000000b5b4b96220 */ /* 0x000fe20000410000 */
[----:B------:R-:W-:Y:S01]  /*2cc0*/  FADD.FTZ R181, R208, -R229 ;  /* 0x800000e5d0b57221 */ /* 0x000fe20000010000 */
[-C--:B------:R-:W-:Y:S01]  /*2cd0*/  FMUL.FTZ R180, R75, R186.reuse ;  /* 0x000000ba4bb47220 */ /* 0x080fe20000410000 */
[----:B------:R-:W-:Y:S01]  /*2ce0*/  @P5 FMUL.FTZ R218, R227, R186 ;  /* 0x000000bae3da5220 */ /* 0x000fe20000410000 */
[----:B------:R-:W-:Y:S01]  /*2cf0*/  FSEL R177, R177, RZ, P6 ;  /* 0x000000ffb1b17208 */ /* 0x000fe20003000000 */
[----:B------:R-:W-:Y:S01]  /*2d00*/  FFMA.FTZ R181, R7, R181, R160 ;  /* 0x000000b507b57223 */ /* 0x000fe200000100a0 */
[----:B------:R-:W-:Y:S01]  /*2d10*/  LOP3.LUT P6, RZ, R225, 0xff00, RZ, 0xc0, !PT ;  /* 0x0000ff00e1ff7812 */ /* 0x000fe200078cc0ff */
[----:B------:R-:W-:Y:S01]  /*2d20*/  HFMA2 R187, -RZ, RZ, 0, 0 ;  /* 0x00000000ffbb7431 */ /* 0x000fe200000001ff */
[----:B------:R-:W-:Y:S01]  /*2d30*/  @P1 SHF.L.U32 R186, R178, 0x10, RZ ;  /* 0x00000010b2ba1819 */ /* 0x000fe200000006ff */
[----:B------:R-:W-:Y:S01]  /*2d40*/  FMUL.FTZ R181, R181, R182 ;  /* 0x000000b6b5b57220 */ /* 0x000fe20000410000 */
[-CC-:B------:R-:W-:Y:S01]  /*2d50*/  FFMA.FTZ R227, R189, R183.reuse, R184.reuse ;  /* 0x000000b7bde37223 */ /* 0x180fe200000100b8 */
[----:B------:R-:W-:Y:S01]  /*2d60*/  FSEL R180, R180, RZ, P5 ;  /* 0x000000ffb4b47208 */ /* 0x000fe20002800000 */
[----:B------:R-:W-:Y:S01]  /*2d70*/  FFMA.FTZ R232, R190, R183, R184 ;  /* 0x000000b7bee87223 */ /* 0x000fe200000100b8 */
[----:B------:R-:W-:Y:S01]  /*2d80*/  FMUL.FTZ R231, R181, UR16 ;  /* 0x00000010b5e77c20 */ /* 0x000fe20008410000 */
[----:B------:R-:W-:Y:S01]  /*2d90*/  FADD.FTZ R227, R188, -R227 ;  /* 0x800000e3bce37221 */ /* 0x000fe20000010000 */
[----:B------:R-:W-:Y:S01]  /*2da0*/  LOP3.LUT P5, RZ, R225, 0xff0000, RZ, 0xc0, !PT ;  /* 0x00ff0000e1ff7812 */ /* 0x000fe200078ac0ff */
[C---:B------:R-:W-:Y:S01]  /*2db0*/  FFMA.FTZ R181, R7.reuse, R226, R161 ;  /* 0x000000e207b57223 */ /* 0x040fe200000100a1 */
[----:B------:R-:W-:Y:S01]  /*2dc0*/  @P1 FMUL.FTZ R187, R186, R231 ;  /* 0x000000e7babb1220 */ /* 0x000fe20000410000 */
[----:B------:R-:W-:Y:S01]  /*2dd0*/  FFMA.FTZ R229, R7, R227, R162 ;  /* 0x000000e307e57223 */ /* 0x000fe200000100a2 */
[----:B------:R-:W-:Y:S01]  /*2de0*/  @P6 PRMT R178, R178, 0x7632, R178 ;  /* 0x00007632b2b26816 */ /* 0x000fe200000000b2 */
[----:B------:R-:W-:Y:S01]  /*2df0*/  FMUL.FTZ R181, R181, R182 ;  /* 0x000000b6b5b57220 */ /* 0x000fe20000410000 */
[----:B------:R-:W-:-:S02]  /*2e00*/  HFMA2 R227, -RZ, RZ, 0, 0 ;  /* 0x00000000ffe37431 */ /* 0x000fc400000001ff */
[----:B------:R-:W-:Y:S01]  /*2e10*/  FMUL.FTZ R229, R229, R182 ;  /* 0x000000b6e5e57220 */ /* 0x000fe20000410000 */
[----:B------:R-:W-:Y:S01]  /*2e20*/  @P6 SHF.L.U32 R233, R178, 0x10, RZ ;  /* 0x00000010b2e96819 */ /* 0x000fe200000006ff */
[----:B------:R-:W-:Y:S01]  /*2e30*/  FMUL.FTZ R178, R76, R231 ;  /* 0x000000e74cb27220 */ /* 0x000fe20000410000 */
[----:B------:R-:W-:Y:S01]  /*2e40*/  FMUL.FTZ R226, R181, UR16 ;  /* 0x00000010b5e27c20 */ /* 0x000fe20008410000 */
[----:B------:R-:W-:Y:S01]  /*2e50*/  FMUL.FTZ R229, R229, UR16 ;  /* 0x00000010e5e57c20 */ /* 0x000fe20008410000 */
[----:B------:R-:W-:Y:S01]  /*2e60*/  MOV R186, RZ ;  /* 0x000000ff00ba7202 */ /* 0x000fe20000000f00 */
[----:B------:R-:W-:Y:S01]  /*2e70*/  FADD.FTZ R232, R193, -R232 ;  /* 0x800000e8c1e87221 */ /* 0x000fe20000010000 */
[----:B------:R-:W-:Y:S01]  /*2e80*/  FSEL R178, R178, RZ, P1 ;  /* 0x000000ffb2b27208 */ /* 0x000fe20000800000 */
[-C--:B------:R-:W-:Y:S01]  /*2e90*/  @P6 FMUL.FTZ R186, R233, R226.reuse ;  /* 0x000000e2e9ba6220 */ /* 0x080fe20000410000 */
[----:B------:R-:W-:Y:S01]  /*2ea0*/  ISETP.GE.U32.AND P1, PT, R224, RZ, PT ;  /* 0x000000ffe000720c */ /* 0x000fe20003f26070 */
[----:B------:R-:W-:Y:S01]  /*2eb0*/  FMUL.FTZ R181, R77, R226 ;  /* 0x000000e24db57220 */ /* 0x000fe20000410000 */
[----:B------:R-:W-:Y:S01]  /*2ec0*/  @P5 SHF.L.U32 R228, R179, 0x10, RZ ;  /* 0x00000010b3e45819 */ /* 0x000fe200000006ff */
[-C--:B------:R-:W-:Y:S01]  /*2ed0*/  FMUL.FTZ R226, R78, R229.reuse ;  /* 0x000000e54ee27220 */ /* 0x080fe20000410000 */
[----:B------:R-:W-:Y:S01]  /*2ee0*/  ISETP.GE.U32.AND.EX P1, PT, R225, 0x1000000, PT, P1 ;  /* 0x01000000e100780c */ /* 0x000fe20003f26110 */
[----:B------:R-:W-:Y:S01]  /*2ef0*/  FFMA.FTZ R233, R7, R232, R163 ;  /* 0x000000e807e97223 */ /* 0x000fe200000100a3 */
[----:B------:R-:W-:Y:S01]  /*2f00*/  FSEL R181, R181, RZ, P6 ;  /* 0x000000ffb5b57208 */ /* 0x000fe20003000000 */
[----:B------:R-:W-:Y:S01]  /*2f10*/  @P5 FMUL.FTZ R227, R228, R229 ;  /* 0x000000e5e4e35220 */ /* 0x000fe20000410000 */
[----:B------:R-:W-:Y:S01]  /*2f20*/  FFMA.FTZ R228, R219, R183, R184 ;  /* 0x000000b7dbe47223 */ /* 0x000fe200000100b8 */
[----:B------:R-:W-:Y:S01]  /*2f30*/  FSEL R226, R226, RZ, P5 ;  /* 0x000000ffe2e27208 */ /* 0x000fe20002800000 */
[-C--:B------:R-:W-:Y:S01]  /*2f40*/  FMUL.FTZ R233, R233, R182.reuse ;  /* 0x000000b6e9e97220 */ /* 0x080fe20000410000 */
[C---:B------:R-:W-:Y:S01]  /*2f50*/  LOP3.LUT P5, RZ, R224.reuse, 0xff00, RZ, 0xc0, !PT ;  /* 0x0000ff00e0ff7812 */ /* 0x040fe200078ac0ff */
[----:B------:R-:W-:Y:S01]  /*2f60*/  FADD.FTZ R229, R217, -R228 ;  /* 0x800000e4d9e57221 */ /* 0x000fe20000010000 */
[----:B------:R-:W-:Y:S01]  /*2f70*/  LOP3.LUT P6, RZ, R224, 0xff, RZ, 0xc0, !PT ;  /* 0x000000ffe0ff7812 */ /* 0x000fe200078cc0ff */
[----:B------:R-:W-:Y:S01]  /*2f80*/  FMUL.FTZ R232, R233, UR16 ;  /* 0x00000010e9e87c20 */ /* 0x000fe20008410000 */
[----:B------:R-:W-:Y:S01]  /*2f90*/  FADD.FTZ R185, R134, R185 ;  /* 0x000000b986b97221 */ /* 0x000fe20000010000 */
[----:B------:R-:W-:Y:S01]  /*2fa0*/  FFMA.FTZ R229, R7, R229, R156 ;  /* 0x000000e507e57223 */ /* 0x000fe2000001009c */
        /* <DEDUP_REMOVED lines=9> */
[----:B------:R-:W-:Y:S01]  /*3040*/  FFMA.FTZ R231, R7, R228, R157 ;  /* 0x000000e407e77223 */ /* 0x000fe2000001009d */
[----:B------:R-:W-:Y:S01]  /*3050*/  @P6 SHF.L.U32 R234, R176, 0x10, RZ ;  /* 0x00000010b0ea6819 */ /* 0x000fe200000006ff */
[----:B------:R-:W-:Y:S01]  /*3060*/  FADD.FTZ R137, R137, R186 ;  /* 0x000000ba89897221 */ /* 0x000fe20000010000 */
[----:B------:R-:W-:Y:S01]  /*3070*/  @P5 SHF.L.U32 R235, R230, 0x10, RZ ;  /* 0x00000010e6eb5819 */ /* 0x000fe200000006ff */
[----:B------:R-:W-:Y:S01]  /*3080*/  FMUL.FTZ R231, R231, R182 ;  /* 0x000000b6e7e77220 */ /* 0x000fe20000410000 */
[----:B------:R-:W-:Y:S01]  /*3090*/  FMUL.FTZ R186, R79, R232 ;  /* 0x000000e84fba7220 */ /* 0x000fe20000410000 */
[-C--:B------:R-:W-:Y:S01]  /*30a0*/  @P6 FMUL.FTZ R179, R234, R229.reuse ;  /* 0x000000e5eab36220 */ /* 0x080fe20000410000 */
[----:B------:R-:W-:Y:S01]  /*30b0*/  FMUL.FTZ R134, R72, R229 ;  /* 0x000000e548867220 */ /* 0x000fe20000410000 */
[----:B------:R-:W-:Y:S01]  /*30c0*/  FMUL.FTZ R228, R231, UR16 ;  /* 0x00000010e7e47c20 */ /* 0x000fe20008410000 */
[----:B------:R-:W-:Y:S01]  /*30d0*/  MOV R230, RZ ;  /* 0x000000ff00e67202 */ /* 0x000fe20000000f00 */
[----:B------:R-:W-:Y:S01]  /*30e0*/  FADD.FTZ R136, R136, R187 ;  /* 0x000000bb88887221 */ /* 0x000fe20000010000 */
[----:B------:R-:W-:Y:S01]  /*30f0*/  MOV R176, RZ ;  /* 0x000000ff00b07202 */ /* 0x000fe20000000f00 */
[-C--:B------:R-:W-:Y:S01]  /*3100*/  FMUL.FTZ R135, R73, R228.reuse ;  /* 0x000000e449877220 */ /* 0x080fe20000410000 */
[----:B------:R-:W-:Y:S01]  /*3110*/  @P5 FMUL.FTZ R230, R235, R228 ;  /* 0x000000e4ebe65220 */ /* 0x000fe20000410000 */
[----:B------:R-:W-:Y:S01]  /*3120*/  @P1 FMUL.FTZ R176, R237, R232 ;  /* 0x000000e8edb01220 */ /* 0x000fe20000410000 */
[----:B------:R-:W-:Y:S01]  /*3130*/  FADD.FTZ R228, R132, R179 ;  /* 0x000000b384e47221 */ /* 0x000fe20000010000 */
[----:B------:R-:W-:Y:S01]  /*3140*/  FSEL R179, R186, RZ, P1 ;  /* 0x000000ffbab37208 */ /* 0x000fe20000800000 */
[----:B------:R-:W-:Y:S01]  /*3150*/  FADD.FTZ R138, R138, R227 ;  /* 0x000000e38a8a7221 */ /* 0x000fe20000010000 */
[----:B------:R-:W-:Y:S01]  /*3160*/  FSEL R134, R134, RZ, P6 ;  /* 0x000000ff86867208 */ /* 0x000fe20003000000 */
[----:B------:R-:W-:Y:S01]  /*3170*/  FADD.FTZ R139, R139, R176 ;  /* 0x000000b08b8b7221 */ /* 0x000fe20000010000 */
[----:B------:R-:W-:Y:S01]  /*3180*/  FSEL R135, R135, RZ, P5 ;  /* 0x000000ff87877208 */ /* 0x000fe20002800000 */
[----:B------:R-:W-:Y:S01]  /*3190*/  FADD.FTZ R229, R133, R230 ;  /* 0x000000e685e57221 */ /* 0x000fe20000010000 */
[----:B------:R-:W-:-:S02]  /*31a0*/  F2FP.BF16.F32.PACK_AB R179, R179, R226 ;  /* 0x000000e2b3b3723e */ /* 0x000fc400000010ff */
[----:B------:R-:W-:Y:S02]  /*31b0*/  F2FP.BF16.F32.PACK_AB R178, R181, R178 ;  /* 0x000000b2b5b2723e */ /* 0x000fe400000010ff */
[----:B------:R-:W-:Y:S02]  /*31c0*/  F2FP.BF16.F32.PACK_AB R177, R180, R177 ;  /* 0x000000b1b4b1723e */ /* 0x000fe400000010ff */
[----:B------:R-:W-:Y:S01]  /*31d0*/  F2FP.BF16.F32.PACK_AB R176, R135, R134 ;  /* 0x0000008687b0723e */ /* 0x000fe200000010ff */
[----:B------:R-:W-:Y:S06]  /*31e0*/  BRA `(.L_x_4895) ;  /* 0x0000000400a07947 */ /* 0x000fec0003800000 */
.L_x_4896:
        /* <DEDUP_REMOVED lines=11> */
[----:B------:R-:W-:Y:S01]  /*32a0*/  FADD.FTZ R175, R208, -R175 ;  /* 0x800000afd0af7221 */ /* 0x000fe20000010000 */
[-C--:B------:R-:W-:Y:S01]  /*32b0*/  FMUL.FTZ R96, R98, R182.reuse ;  /* 0x000000b662607220 */ /* 0x080fe20000410000 */
[----:B------:R-:W-:Y:S01]  /*32c0*/  MOV R218, RZ ;  /* 0x000000ff00da7202 */ /* 0x000fe20000000f00 */
[----:B------:R-:W-:Y:S01]  /*32d0*/  FFMA.FTZ R186, R22, R183, R184 ;  /* 0x000000b716ba7223 */ /* 0x000fe200000100b8 */
[C---:B-----5:R-:W-:Y:S01]  /*32e0*/  @P6 SHF.L.U32 R172, R177.reuse, 0x10, RZ ;  /* 0x00000010b1ac6819 */ /* 0x060fe200000006ff */
[----:B------:R-:W-:Y:S01]  /*32f0*/  FMUL.FTZ R97, R96, UR16 ;  /* 0x0000001060617c20 */ /* 0x000fe20008410000 */
[----:B------:R-:W-:Y:S01]  /*3300*/  @P5 PRMT R177, R177, 0x7632, R177 ;  /* 0x00007632b1b15816 */ /* 0x000fe200000000b1 */
[----:B------:R-:W-:Y:S01]  /*3310*/  FMUL.FTZ R96, R99, R182 ;  /* 0x000000b663607220 */ /* 0x000fe20000410000 */
[----:B------:R-:W-:-:S02]  /*3320*/  HFMA2 R187, -RZ, RZ, 0, 0 ;  /* 0x00000000ffbb7431 */ /* 0x000fc400000001ff */
[-C--:B------:R-:W-:Y:S01]  /*3330*/  @P6 FMUL.FTZ R185, R172, R97.reuse ;  /* 0x00000061acb96220 */ /* 0x080fe20000410000 */
[----:B------:R-:W-:Y:S01]  /*3340*/  @P5 SHF.L.U32 R173, R177, 0x10, RZ ;  /* 0x00000010b1ad5819 */ /* 0x000fe200000006ff */
[----:B------:R-:W-:Y:S01]  /*3350*/  FMUL.FTZ R96, R96, UR16 ;  /* 0x0000001060607c20 */ /* 0x000fe20008410000 */
[----:B------:R-:W-:Y:S01]  /*3360*/  FMUL.FTZ R177, R74, R97 ;  /* 0x000000614ab17220 */ /* 0x000fe20000410000 */
[----:B------:R-:W-:Y:S01]  /*3370*/  FFMA.FTZ R172, R7, R175, R160 ;  /* 0x000000af07ac7223 */ /* 0x000fe200000100a0 */
[----:B------:R-:W-:Y:S01]  /*3380*/  FFMA.FTZ R97, R189, R183, R184 ;  /* 0x000000b7bd617223 */ /* 0x000fe200000100b8 */
[-C--:B------:R-:W-:Y:S01]  /*3390*/  FMUL.FTZ R180, R75, R96.reuse ;  /* 0x000000604bb47220 */ /* 0x080fe20000410000 */
[----:B------:R-:W-:Y:S01]  /*33a0*/  @P5 FMUL.FTZ R218, R173, R96 ;  /* 0x00000060adda5220 */ /* 0x000fe20000410000 */
[----:B------:R-:W-:Y:S01]  /*33b0*/  FSEL R177, R177, RZ, P6 ;  /* 0x000000ffb1b17208 */ /* 0x000fe20003000000 */
[----:B------:R-:W-:Y:S01]  /*33c0*/  FMUL.FTZ R96, R172, R182 ;  /* 0x000000b6ac607220 */ /* 0x000fe20000410000 */
[----:B------:R-:W-:Y:S01]  /*33d0*/  LOP3.LUT P6, RZ, R225, 0xff00, RZ, 0xc0, !PT ;  /* 0x0000ff00e1ff7812 */ /* 0x000fe200078cc0ff */
[----:B------:R-:W-:Y:S01]  /*33e0*/  FADD.FTZ R186, R191, -R186 ;  /* 0x800000babfba7221 */ /* 0x000fe20000010000 */
[----:B------:R-:W-:Y:S01]  /*33f0*/  FSEL R180, R180, RZ, P5 ;  /* 0x000000ffb4b47208 */ /* 0x000fe20002800000 */
[----:B------:R-:W-:Y:S01]  /*3400*/  FMUL.FTZ R175, R96, UR16 ;  /* 0x0000001060af7c20 */ /* 0x000fe20008410000 */
[----:B------:R-:W-:Y:S01]  /*3410*/  LOP3.LUT P5, RZ, R225, 0xff0000, RZ, 0xc0, !PT ;  /* 0x00ff0000e1ff7812 */ /* 0x000fe200078ac0ff */
[----:B------:R-:W-:Y:S01]  /*3420*/  FADD.FTZ R97, R188, -R97 ;  /* 0x80000061bc617221 */ /* 0x000fe20000010000 */
[----:B------:R-:W-:Y:S01]  /*3430*/  @P1 SHF.L.U32 R174, R178, 0x10, RZ ;  /* 0x00000010b2ae1819 */ /* 0x000fe200000006ff */
[----:B------:R-:W-:Y:S01]  /*3440*/  FFMA.FTZ R173, R7, R186, R161 ;  /* 0x000000ba07ad7223 */ /* 0x000fe200000100a1 */
[----:B------:R-:W-:Y:S01]  /*3450*/  CS2R R226, SRZ ;  /* 0x0000000000e27805 */ /* 0x000fe2000001ff00 */
[----:B------:R-:W-:Y:S01]  /*3460*/  FADD.FTZ R185, R134, R185 ;  /* 0x000000b986b97221 */ /* 0x000fe20000010000 */
[----:B------:R-:W-:Y:S01]  /*3470*/  FADD.FTZ R218, R135, R218 ;  /* 0x000000da87da7221 */ /* 0x000fe20000010000 */
[----:B------:R-:W-:Y:S01]  /*3480*/  @P1 FMUL.FTZ R187, R174, R175 ;  /* 0x000000afaebb1220 */ /* 0x000fe20000410000 */
[----:B------:R-:W-:Y:S01]  /*3490*/  FFMA.FTZ R174, R7, R97, R162 ;  /* 0x0000006107ae7223 */ /* 0x000fe200000100a2 */
        /* <DEDUP_REMOVED lines=22> */
[----:B------:R-:W-:Y:S01]  /*3600*/  FFMA.FTZ R96, R7, R97, R156 ;  /* 0x0000006107607223 */ /* 0x000fe2000001009c */
[----:B------:R-:W-:Y:S01]  /*3610*/  ISETP.GE.U32.AND P1, PT, R224, RZ, PT ;  /* 0x000000ffe000720c */ /* 0x000fe20003f26070 */
[----:B------:R-:W-:Y:S01]  /*3620*/  FADD.FTZ R138, R138, R227 ;  /* 0x000000e38a8a7221 */ /* 0x000fe20000010000 */
[----:B------:R-:W-:-:S02]  /*3630*/  MOV R230, RZ ;  /* 0x000000ff00e67202 */ /* 0x000fc40000000f00 */
[----:B------:R-:W-:Y:S02]  /*3640*/  ISETP.GE.U32.AND.EX P1, PT, R225, 0x1000000, PT, P1 ;  /* 0x01000000e100780c */ /* 0x000fe40003f26110 */
[----:B------:R-:W-:Y:S02]  /*3650*/  F2FP.BF16.F32.PACK_AB R178, R181, R178 ;  /* 0x000000b2b5b2723e */ /* 0x000fe400000010ff */
[----:B------:R-:W-:Y:S02]  /*3660*/  F2FP.BF16.F32.PACK_AB R177, R180, R177 ;  /* 0x000000b1b4b1723e */ /* 0x000fe400000010ff */
        /* <DEDUP_REMOVED lines=8> */
[C---:B------:R-:W-:Y:S01]  /*36f0*/  FFMA.FTZ R175, R7.reuse, R232, R163 ;  /* 0x000000e807af7223 */ /* 0x040fe200000100a3 */
[----:B------:R-:W-:Y:S01]  /*3700*/  FFMA.FTZ R97, R7, R176, R157 ;  /* 0x000000b007617223 */ /* 0x000fe2000001009d */
        /* <DEDUP_REMOVED lines=21> */
[----:B------:R-:W-:-:S07]  /*3860*/  F2FP.BF16.F32.PACK_AB R176, R135, R134 ;  /* 0x0000008687b0723e */ /* 0x000fce00000010ff */
.L_x_4895:
        /* <DEDUP_REMOVED lines=14> */
.L_x_4892:
[----:B------:R-:W-:Y:S05]  /*3950*/  BSYNC.RECONVERGENT B0 ;  /* 0x0000000000007941 */ /* 0x000fea0003800200 */
.L_x_4891:
        /* <DEDUP_REMOVED lines=12> */
[----:B------:R-:W-:Y:S01]  /*3a20*/  LOP3.LUT P5, RZ, R222, 0xff000000, RZ, 0xc0, !PT ;  /* 0xff000000deff7812 */ /* 0x000fe200078ac0ff */
[-CC-:B------:R-:W-:Y:S01]  /*3a30*/  FFMA.FTZ R97, R11, R183.reuse, R184.reuse ;  /* 0x000000b70b617223 */ /* 0x180fe200000100b8 */
[----:B------:R-:W-:Y:S01]  /*3a40*/  FFMA.FTZ R96, R8, R183, R184 ;  /* 0x000000b708607223 */ /* 0x000fe200000100b8 */
[----:B------:R-:W-:Y:S01]  /*3a50*/  LOP3.LUT P6, RZ, R222, 0xff0000, RZ, 0xc0, !PT ;  /* 0x00ff0000deff7812 */ /* 0x000fe200078cc0ff */
[----:B------:R-:W-:Y:S02]  /*3a60*/  HFMA2 R181, -RZ, RZ, 0, 0 ;  /* 0x00000000ffb57431 */ /* 0x000fe400000001ff */
[----:B------:R-:W-:Y:S01]  /*3a70*/  FADD.FTZ R97, R12, -R97 ;  /* 0x800000610c617221 */ /* 0x000fe20000010000 */
[----:B------:R-:W-:Y:S01]  /*3a80*/  FADD.FTZ R96, R19, -R96 ;  /* 0x8000006013607221 */ /* 0x000fe20000010000 */
[----:B------:R-:W-:Y:S01]  /*3a90*/  MOV R186, RZ ;  /* 0x000000ff00ba7202 */ /* 0x000fe20000000f00 */
[----:B------:R-:W-:Y:S02]  /*3aa0*/  HFMA2 R185, -RZ, RZ, 0, 0 ;  /* 0x00000000ffb97431 */ /* 0x000fe400000001ff */
[C---:B------:R-:W-:Y:S01]  /*3ab0*/  FFMA.FTZ R98, R7.reuse, R97, R166 ;  /* 0x0000006107627223 */ /* 0x040fe200000100a6 */
[----:B------:R-:W-:Y:S01]  /*3ac0*/  FFMA.FTZ R99, R7, R96, R167 ;  /* 0x0000006007637223 */ /* 0x000fe200000100a7 */
[----:B------:R-:W-:-:S02]  /*3ad0*/  MOV R218, RZ ;  /* 0x000000ff00da7202 */ /* 0x000fc40000000f00 */
[----:B------:R-:W-:Y:S01]  /*3ae0*/  CS2R R226, SRZ ;  /* 0x0000000000e27805 */ /* 0x000fe2000001ff00 */
[-C--:B------:R-:W-:Y:S01]  /*3af0*/  FMUL.FTZ R96, R98, R182.reuse ;  /* 0x000000b662607220 */ /* 0x080fe20000410000 */
[----:B-----5:R-:W-:Y:S01]  /*3b00*/  @P5 PRMT R172, R177, 0x7632, R172 ;  /* 0x00007632b1ac5816 */ /* 0x020fe200000000ac */
[----:B------:R-:W-:Y:S01]  /*3b10*/  FMUL.FTZ R97, R99, R182 ;  /* 0x000000b663617220 */ /* 0x000fe20000410000 */
[----:B------:R-:W-:Y:S01]  /*3b20*/  @P6 SHF.L.U32 R177, R177, 0x10, RZ ;  /* 0x00000010b1b16819 */ /* 0x000fe200000006ff */
[----:B------:R-:W-:Y:S01]  /*3b30*/  FMUL.FTZ R96, R96, UR16 ;  /* 0x0000001060607c20 */ /* 0x000fe20008410000 */
[----:B------:R-:W-:Y:S01]  /*3b40*/  @P5 SHF.L.U32 R172, R172, 0x10, RZ ;  /* 0x00000010acac5819 */ /* 0x000fe200000006ff */
[----:B------:R-:W-:Y:S02]  /*3b50*/  FMUL.FTZ R97, R97, UR16 ;  /* 0x0000001061617c20 */ /* 0x000fe40008410000 */
[----:B------:R-:W-:Y:S01]  /*3b60*/  @P6 FMUL.FTZ R181, R96, R177 ;  /* 0x000000b160b56220 */ /* 0x000fe20000410000 */
[----:B------:R-:W-:Y:S01]  /*3b70*/  FMUL.FTZ R180, R42, R96 ;  /* 0x000000602ab47220 */ /* 0x000fe20000410000 */
[----:B------:R-:W-:Y:S01]  /*3b80*/  FMUL.FTZ R177, R43, R97 ;  /* 0x000000612bb17220 */ /* 0x000fe20000410000 */
[----:B------:R-:W-:Y:S01]  /*3b90*/  @P5 FMUL.FTZ R186, R97, R172 ;  /* 0x000000ac61ba5220 */ /* 0x000fe20000410000 */
[-CC-:B------:R-:W-:Y:S01]  /*3ba0*/  FFMA.FTZ R97, R13, R183.reuse, R184.reuse ;  /* 0x000000b70d617223 */ /* 0x180fe200000100b8 */
[----:B------:R-:W-:Y:S01]  /*3bb0*/  FFMA.FTZ R96, R16, R183, R184 ;  /* 0x000000b710607223 */ /* 0x000fe200000100b8 */
[----:B------:R-:W-:Y:S01]  /*3bc0*/  FSEL R180, R180, RZ, P6 ;  /* 0x000000ffb4b47208 */ /* 0x000fe20003000000 */
[----:B------:R-:W-:Y:S01]  /*3bd0*/  FADD.FTZ R142, R142, R181 ;  /* 0x000000b58e8e7221 */ /* 0x000fe20000010000 */
[----:B------:R-:W-:Y:S01]  /*3be0*/  FADD.FTZ R97, R14, -R97 ;  /* 0x800000610e617221 */ /* 0x000fe20000010000 */
[----:B------:R-:W-:Y:S01]  /*3bf0*/  LOP3.LUT P6, RZ, R223, 0xff00, RZ, 0xc0, !PT ;  /* 0x0000ff00dfff7812 */ /* 0x000fe200078cc0ff */
[----:B------:R-:W-:Y:S01]  /*3c00*/  FADD.FTZ R96, R21, -R96 ;  /* 0x8000006015607221 */ /* 0x000fe20000010000 */
[----:B------:R-:W-:Y:S01]  /*3c10*/  FSEL R177, R177, RZ, P5 ;  /* 0x000000ffb1b17208 */ /* 0x000fe20002800000 */
[----:B------:R-:W-:Y:S01]  /*3c20*/  FFMA.FTZ R172, R7, R97, R168 ;  /* 0x0000006107ac7223 */ /* 0x000fe200000100a8 */
[----:B------:R-:W-:Y:S01]  /*3c30*/  LOP3.LUT P5, RZ, R223, 0xff, RZ, 0xc0, !PT ;  /* 0x000000ffdfff7812 */ /* 0x000fe200078ac0ff */
[----:B------:R-:W-:Y:S01]  /*3c40*/  FFMA.FTZ R173, R7, R96, R169 ;  /* 0x0000006007ad7223 */ /* 0x000fe200000100a9 */
[----:B------:R-:W-:Y:S01]  /*3c50*/  FADD.FTZ R143, R143, R186 ;  /* 0x000000ba8f8f7221 */ /* 0x000fe20000010000 */
[----:B------:R-:W-:Y:S01]  /*3c60*/  FMUL.FTZ R96, R172, R182 ;  /* 0x000000b6ac607220 */ /* 0x000fe20000410000 */
[----:B------:R-:W-:Y:S01]  /*3c70*/  F2FP.BF16.F32.PACK_AB R177, R177, R180 ;  /* 0x000000b4b1b1723e */ /* 0x000fe200000010ff */
[----:B------:R-:W-:-:S02]  /*3c80*/  FMUL.FTZ R97, R173, R182 ;  /* 0x000000b6ad617220 */ /* 0x000fc40000410000 */
[----:B------:R-:W-:Y:S02]  /*3c90*/  FMUL.FTZ R175, R96, UR16 ;  /* 0x0000001060af7c20 */ /* 0x000fe40008410000 */
[----:B------:R-:W-:Y:S01]  /*3ca0*/  @P6 PRMT R174, R178, 0x7632, R174 ;  /* 0x00007632b2ae6816 */ /* 0x000fe200000000ae */
[----:B------:R-:W-:Y:S01]  /*3cb0*/  FMUL.FTZ R97, R97, UR16 ;  /* 0x0000001061617c20 */ /* 0x000fe20008410000 */
[----:B------:R-:W-:Y:S02]  /*3cc0*/  FMUL.FTZ R96, R44, R175 ;  /* 0x000000af2c607220 */ /* 0x000fe40000410000 */
[----:B------:R-:W-:Y:S01]  /*3cd0*/  @P5 SHF.L.U32 R178, R178, 0x10, RZ ;  /* 0x00000010b2b25819 */ /* 0x000fe200000006ff */
[----:B------:R-:W-:Y:S01]  /*3ce0*/  FMUL.FTZ R187, R45, R97 ;  /* 0x000000612dbb7220 */ /* 0x000fe20000410000 */
[----:B------:R-:W-:-:S03]  /*3cf0*/  @P6 SHF.L.U32 R174, R174, 0x10, RZ ;  /* 0x00000010aeae6819 */ /* 0x000fc600000006ff */
[----:B------:R-:W-:Y:S01]  /*3d00*/  @P5 FMUL.FTZ R185, R175, R178 ;  /* 0x000000b2afb95220 */ /* 0x000fe20000410000 */
[----:B------:R-:W-:Y:S01]  /*3d10*/  FSEL R178, R96, RZ, P5 ;  /* 0x000000ff60b27208 */ /* 0x000fe20002800000 */
[----:B------:R-:W-:Y:S01]  /*3d20*/  @P6 FMUL.FTZ R218, R97, R174 ;  /* 0x000000ae61da6220 */ /* 0x000fe20000410000 */
[----:B------:R-:W-:Y:S01]  /*3d30*/  ISETP.GE.U32.AND P5, PT, R222, RZ, PT ;  /* 0x000000ffde00720c */ /* 0x000fe20003fa6070 */
[-CC-:B------:R-:W-:Y:S01]  /*3d40*/  FFMA.FTZ R97, R15, R183.reuse, R184.reuse ;  /* 0x000000b70f617223 */ /* 0x180fe200000100b8 */
[----:B------:R-:W-:Y:S01]  /*3d50*/  FFMA.FTZ R96, R20, R183, R184 ;  /* 0x000000b714607223 */ /* 0x000fe200000100b8 */
[----:B------:R-:W-:Y:S01]  /*3d60*/  FSEL R187, R187, RZ, P6 ;  /* 0x000000ffbbbb7208 */ /* 0x000fe20003000000 */
[----:B------:R-:W-:Y:S01]  /*3d70*/  FADD.FTZ R144, R144, R185 ;  /* 0x000000b990907221 */ /* 0x000fe20000010000 */
[----:B------:R-:W-:Y:S01]  /*3d80*/  ISETP.GE.U32.AND.EX P5, PT, R223, 0x1000000, PT, P5 ;  /* 0x01000000df00780c */ /* 0x000fe20003fa6150 */
[----:B------:R-:W-:Y:S01]  /*3d90*/  FADD.FTZ R97, R18, -R97 ;  /* 0x8000006112617221 */ /* 0x000fe20000010000 */
[----:B------:R-:W-:Y:S01]  /*3da0*/  FADD.FTZ R96, R23, -R96 ;  /* 0x8000006017607221 */ /* 0x000fe20000010000 */
[----:B------:R-:W-:Y:S01]  /*3db0*/  LOP3.LUT P6, RZ, R223, 0xff0000, RZ, 0xc0, !PT ;  /* 0x00ff0000dfff7812 */ /* 0x000fe200078cc0ff */
[----:B------:R-:W-:Y:S01]  /*3dc0*/  FADD.FTZ R145, R145, R218 ;  /* 0x000000da91917221 */ /* 0x000fe20000010000 */
[C---:B------:R-:W-:Y:S01]  /*3dd0*/  FFMA.FTZ R174, R7.reuse, R97, R170 ;  /* 0x0000006107ae7223 */ /* 0x040fe200000100aa */
[----:B------:R-:W-:Y:S01]  /*3de0*/  FFMA.FTZ R175, R7, R96, R171 ;  /* 0x0000006007af7223 */ /* 0x000fe200000100ab */
[----:B------:R-:W-:-:S02]  /*3df0*/  F2FP.BF16.F32.PACK_AB R178, R187, R178 ;  /* 0x000000b2bbb2723e */ /* 0x000fc400000010ff */
[-C--:B------:R-:W-:Y:S01]  /*3e00*/  FMUL.FTZ R96, R174, R182.reuse ;  /* 0x000000b6ae607220 */ /* 0x080fe20000410000 */
[----:B------:R-:W-:-:S03]  /*3e10*/  FMUL.FTZ R97, R175, R182 ;  /* 0x000000b6af617220 */ /* 0x000fc60000410000 */
[----:B------:R-:W-:Y:S01]  /*3e20*/  @P5 PRMT R228, R179, 0x7632, R228 ;  /* 0x00007632b3e45816 */ /* 0x000fe200000000e4 */
[----:B------:R-:W-:Y:S01]  /*3e30*/  FMUL.FTZ R229, R96, UR16 ;  /* 0x0000001060e57c20 */ /* 0x000fe20008410000 */
[----:B------:R-:W-:Y:S01]  /*3e40*/  FMUL.FTZ R230, R97, UR16 ;  /* 0x0000001061e67c20 */ /* 0x000fe20008410000 */
[----:B------:R-:W-:Y:S02]  /*3e50*/  @P6 SHF.L.U32 R96, R179, 0x10, RZ ;  /* 0x00000010b3606819 */ /* 0x000fe400000006ff */
[----:B------:R-:W-:Y:S01]  /*3e60*/  @P5 SHF.L.U32 R228, R228, 0x10, RZ ;  /* 0x00000010e4e45819 */ /* 0x000fe200000006ff */
[----:B------:R-:W-:Y:S01]  /*3e70*/  FMUL.FTZ R179, R46, R229 ;  /* 0x000000e52eb37220 */ /* 0x000fe20000410000 */
[----:B------:R-:W-:Y:S01]  /*3e80*/  FMUL.FTZ R97, R47, R230 ;  /* 0x000000e62f617220 */ /* 0x000fe20000410000 */
[----:B------:R-:W-:Y:S01]  /*3e90*/  @P6 FMUL.FTZ R227, R229, R96 ;  /* 0x00000060e5e36220 */ /* 0x000fe20000410000 */
[-CC-:B------:R-:W-:Y:S01]  /*3ea0*/  FFMA.FTZ R96, R6, R183.reuse, R184.reuse ;  /* 0x000000b706607223 */ /* 0x180fe200000100b8 */
[----:B------:R-:W-:Y:S01]  /*3eb0*/  @P5 FMUL.FTZ R226, R230, R228 ;  /* 0x000000e4e6e25220 */ /* 0x000fe20000410000 */
[----:B------:R-:W-:Y:S01]  /*3ec0*/  FSEL R179, R179, RZ, P6 ;  /* 0x000000ffb3b37208 */ /* 0x000fe20003000000 */
[----:B------:R-:W-:Y:S01]  /*3ed0*/  HFMA2 R229, -RZ, RZ, 0, 0 ;  /* 0x00000000ffe57431 */ /* 0x000fe200000001ff */
[----:B------:R-:W-:Y:S01]  /*3ee0*/  FSEL R228, R97, RZ, P5 ;  /* 0x000000ff61e47208 */ /* 0x000fe20002800000 */
[----:B------:R-:W-:Y:S01]  /*3ef0*/  FFMA.FTZ R97, R9, R183, R184 ;  /* 0x000000b709617223 */ /* 0x000fe200000100b8 */
[C---:B------:R-:W-:Y:S01]  /*3f00*/  LOP3.LUT P6, RZ, R222.reuse, 0xff, RZ, 0xc0, !PT ;  /* 0x000000ffdeff7812 */ /* 0x040fe200078cc0ff */
[----:B------:R-:W-:Y:S01]  /*3f10*/  FADD.FTZ R232, R17, -R96 ;  /* 0x8000006011e87221 */ /* 0x000fe20000010000 */
[----:B------:R-:W-:Y:S01]  /*3f20*/  LOP3.LUT P5, RZ, R222, 0xff00, RZ, 0xc0, !PT ;  /* 0x0000ff00deff7812 */ /* 0x000fe200078ac0ff */
[----:B------:R-:W-:Y:S01]  /*3f30*/  FADD.FTZ R97, R10, -R97 ;  /* 0x800000610a617221 */ /* 0x000fe20000010000 */
[----:B------:R-:W-:Y:S01]  /*3f40*/  FADD.FTZ R146, R146, R227 ;  /* 0x000000e392927221 */ /* 0x000fe20000010000 */
[----:B------:R-:W-:Y:S01]  /*3f50*/  FADD.FTZ R147, R147, R226 ;  /* 0x000000e293937221 */ /* 0x000fe20000010000 */
[----:B------:R-:W-:Y:S01]  /*3f60*/  F2FP.BF16.F32.PACK_AB R179, R228, R179 ;  /* 0x000000b3e4b3723e */ /* 0x000fe200000010ff */
[C---:B------:R-:W-:Y:S01]  /*3f70*/  FFMA.FTZ R96, R7.reuse, R97, R164 ;  /* 0x0000006107607223 */ /* 0x040fe200000100a4 */
[----:B------:R-:W-:Y:S01]  /*3f80*/  FFMA.FTZ R97, R7, R232, R165 ;  /* 0x000000e807617223 */ /* 0x000fe200000100a5 */
[----:B------:R-:W-:-:S03]  /*3f90*/  MOV R232, RZ ;  /* 0x000000ff00e87202 */ /* 0x000fc60000000f00 */
[-C--:B------:R-:W-:Y:S01]  /*3fa0*/  FMUL.FTZ R231, R97, R182.reuse ;  /* 0x000000b661e77220 */ /* 0x080fe20000410000 */
[C---:B------:R-:W-:Y:S02]  /*3fb0*/  @P6 SHF.L.U32 R230, R176.reuse, 0x10, RZ ;  /* 0x00000010b0e66819 */ /* 0x040fe400000006ff */
[----:B------:R-:W-:Y:S01]  /*3fc0*/  @P5 PRMT R233, R176, 0x7632, R233 ;  /* 0x00007632b0e95816 */ /* 0x000fe200000000e9 */
[----:B------:R-:W-:Y:S01]  /*3fd0*/  FMUL.FTZ R176, R96, R182 ;  /* 0x000000b660b07220 */ /* 0x000fe20000410000 */
[----:B------:R-:W-:Y:S02]  /*3fe0*/  FMUL.FTZ R234, R231, UR16 ;  /* 0x00000010e7ea7c20 */ /* 0x000fe40008410000 */
[----:B------:R-:W-:Y:S01]  /*3ff0*/  @P5 SHF.L.U32 R233, R233, 0x10, RZ ;  /* 0x00000010e9e95819 */ /* 0x000fe200000006ff */
[----:B------:R-:W-:Y:S01]  /*4000*/  FMUL.FTZ R235, R176, UR16 ;  /* 0x00000010b0eb7c20 */ /* 0x000fe20008410000 */
[----:B------:R-:W-:-:S03]  /*4010*/  FMUL.FTZ R181, R41, R234 ;  /* 0x000000ea29b57220 */ /* 0x000fc60000410000 */
[----:B------:R-:W-:Y:S01]  /*4020*/  FMUL.FTZ R176, R40, R235 ;  /* 0x000000eb28b07220 */ /* 0x000fe20000410000 */
[----:B------:R-:W-:Y:S01]  /*4030*/  @P6 FMUL.FTZ R229, R235, R230 ;  /* 0x000000e6ebe56220 */ /* 0x000fe20000410000 */
[----:B------:R-:W-:Y:S01]  /*4040*/  @P5 FMUL.FTZ R232, R234, R233 ;  /* 0x000000e9eae85220 */ /* 0x000fe20000410000 */
[----:B------:R-:W-:Y:S02]  /*4050*/  FSEL R181, R181, RZ, P5 ;  /* 0x000000ffb5b57208 */ /* 0x000fe40002800000 */
[----:B------:R-:W-:Y:S01]  /*4060*/  FSEL R176, R176, RZ, P6 ;  /* 0x000000ffb0b07208 */ /* 0x000fe20003000000 */
[----:B------:R-:W-:Y:S01]  /*4070*/  FADD.FTZ R140, R140, R229 ;  /* 0x000000e58c8c7221 */ /* 0x000fe20000010000 */
[----:B------:R-:W-:Y:S02]  /*4080*/  FADD.FTZ R141, R141, R232 ;  /* 0x000000e88d8d7221 */ /* 0x000fe40000010000 */
[----:B------:R-:W-:Y:S01]  /*4090*/  F2FP.BF16.F32.PACK_AB R176, R181, R176 ;  /* 0x000000b0b5b0723e */ /* 0x000fe200000010ff */
[----:B------:R-:W-:Y:S06]  /*40a0*/  BRA `(.L_x_4901) ;  /* 0x0000001400007947 */ /* 0x000fec0003800000 */
.L_x_4900:
[-CC-:B------:R-:W-:Y:S01]  /*40b0*/  FFMA.FTZ R181, R11, R183.reuse, R184.reuse ;  /* 0x000000b70bb57223 */ /* 0x180fe200000100b8 */
[----:B------:R-:W-:Y:S01]  /*40c0*/  LOP3.LUT P5, RZ, R222, 0xff000000, RZ, 0xc0, !PT ;  /* 0xff000000deff7812 */ /* 0x000fe200078ac0ff */
[----:B------:R-:W-:Y:S01]  /*40d0*/  FFMA.FTZ R180, R8, R183, R184 ;  /* 0x000000b708b47223 */ /* 0x000fe200000100b8 */
[----:B------:R-:W-:Y:S01]  /*40e0*/  LOP3.LUT P6, RZ, R222, 0xff0000, RZ, 0xc0, !PT ;  /* 0x00ff0000deff7812 */ /* 0x000fe200078cc0ff */
[----:B------:R-:W-:Y:S01]  /*40f0*/  FADD.FTZ R181, R12, -R181 ;  /* 0x800000b50cb57221 */ /* 0x000fe20000010000 */
[----:B------:R-:W-:Y:S01]  /*4100*/  MOV R186, RZ ;  /* 0x000000ff00ba7202 */ /* 0x000fe20000000f00 */
[----:B------:R-:W-:Y:S02]  /*4110*/  FADD.FTZ R180, R19, -R180 ;  /* 0x800000b413b47221 */ /* 0x000fe40000010000 */
[C---:B------:R-:W-:Y:S01]  /*4120*/  FFMA.FTZ R185, R7.reuse, R181, R166 ;  /* 0x000000b507b97223 */ /* 0x040fe200000100a6 */
[----:B------:R-:W-:Y:S02]  /*4130*/  HFMA2 R181, -RZ, RZ, 0, 0 ;  /* 0x00000000ffb57431 */ /* 0x000fe400000001ff */
[----:B------:R-:W-:Y:S01]  /*4140*/  FFMA.FTZ R187, R7, R180, R167 ;  /* 0x000000b407bb7223 */ /* 0x000fe200000100a7 */
[----:B------:R-:W-:-:S02]  /*4150*/  FMUL.FTZ R180, R182, R185 ;  /* 0x000000b9b6b47220 */ /* 0x000fc40000410000 */
[C---:B-----5:R-:W-:Y:S01]  /*4160*/  @P5 PRMT R218, R177.reuse, 0x7632, R218 ;  /* 0x00007632b1da5816 */ /* 0x060fe200000000da */
[----:B------:R-:W-:Y:S01]  /*4170*/  FMUL.FTZ R185, R182, R187 ;  /* 0x000000bbb6b97220 */ /* 0x000fe20000410000 */
[----:B------:R-:W-:Y:S01]  /*4180*/  FMUL.FTZ R187, R180, UR16 ;  /* 0x00000010b4bb7c20 */ /* 0x000fe20008410000 */
[----:B------:R-:W-:Y:S02]  /*4190*/  @P6 SHF.L.U32 R180, R177, 0x10, RZ ;  /* 0x00000010b1b46819 */ /* 0x000fe400000006ff */
[----:B------:R-:W-:Y:S01]  /*41a0*/  @P5 SHF.L.U32 R227, R218, 0x10, RZ ;  /* 0x00000010dae35819 */ /* 0x000fe200000006ff */
[----:B------:R-:W-:Y:S01]  /*41b0*/  FMUL.FTZ R218, R185, UR16 ;  /* 0x00000010b9da7c20 */ /* 0x000fe20008410000 */
[-C--:B------:R-:W-:Y:S01]  /*41c0*/  FMUL.FTZ R177, R42, R187.reuse ;  /* 0x000000bb2ab17220 */ /* 0x080fe20000410000 */
[----:B------:R-:W-:Y:S01]  /*41d0*/  @P6 FMUL.FTZ R181, R180, R187 ;  /* 0x000000bbb4b56220 */ /* 0x000fe20000410000 */
[-CC-:B------:R-:W-:Y:S01]  /*41e0*/  FFMA.FTZ R185, R13, R183.reuse, R184.reuse ;  /* 0x000000b70db97223 */ /* 0x180fe200000100b8 */
[-C--:B------:R-:W-:Y:S01]  /*41f0*/  FMUL.FTZ R180, R43, R218.reuse ;  /* 0x000000da2bb47220 */ /* 0x080fe20000410000 */
[----:B------:R-:W-:Y:S01]  /*4200*/  @P5 FMUL.FTZ R186, R227, R218 ;  /* 0x000000dae3ba5220 */ /* 0x000fe20000410000 */
[----:B------:R-:W-:Y:S01]  /*4210*/  FSEL R177, R177, RZ, P6 ;  /* 0x000000ffb1b17208 */ /* 0x000fe20003000000 */
[----:B------:R-:W-:Y:S01]  /*4220*/  FADD.FTZ R185, R14, -R185 ;  /* 0x800000b90eb97221 */ /* 0x000fe20000010000 */
[----:B------:R-:W-:Y:S01]  /*4230*/  LOP3.LUT P6, RZ, R223, 0xff00, RZ, 0xc0, !PT ;  /* 0x0000ff00dfff7812 */ /* 0x000fe200078cc0ff */
[----:B------:R-:W-:Y:S01]  /*4240*/  FFMA.FTZ R218, R16, R183, R184 ;  /* 0x000000b710da7223 */ /* 0x000fe200000100b8 */
[----:B------:R-:W-:Y:S01]  /*4250*/  FSEL R180, R180, RZ, P5 ;  /* 0x000000ffb4b47208 */ /* 0x000fe20002800000 */
[----:B------:R-:W-:Y:S01]  /*4260*/  FFMA.FTZ R185, R7, R185, R168 ;  /* 0x000000b907b97223 */ /* 0x000fe200000100a8 */
[----:B------:R-:W-:Y:S01]  /*4270*/  LOP3.LUT P5, RZ, R223, 0xff, RZ, 0xc0, !PT ;  /* 0x000000ffdfff7812 */ /* 0x000fe200078ac0ff */
[----:B------:R-:W-:Y:S01]  /*4280*/  FADD.FTZ R218, R21, -R218 ;  /* 0x800000da15da7221 */ /* 0x000fe20000010000 */
[----:B------:R-:W-:-:S02]  /*4290*/  HFMA2 R187, -RZ, RZ, 0, 0 ;  /* 0x00000000ffbb7431 */ /* 0x000fc400000001ff */
[----:B------:R-:W-:Y:S01]  /*42a0*/  FMUL.FTZ R185, R182, R185 ;  /* 0x000000b9b6b97220 */ /* 0x000fe20000410000 */
[----:B------:R-:W-:Y:S01]  /*42b0*/  FADD.FTZ R142, R142, R181 ;  /* 0x000000b58e8e7221 */ /* 0x000fe20000010000 */
[----:B------:R-:W-:Y:S01]  /*42c0*/  FFMA.FTZ R227, R7, R218, R169 ;  /* 0x000000da07e37223 */ /* 0x000fe200000100a9 */
[----:B------:R-:W-:Y:S01]  /*42d0*/  MOV R218, RZ ;  /* 0x000000ff00da7202 */ /* 0x000fe20000000f00 */
[----:B------:R-:W-:Y:S01]  /*42e0*/  FMUL.FTZ R185, R185, UR16 ;  /* 0x00000010b9b97c20 */ /* 0x000fe20008410000 */
[----:B------:R-:W-:Y:S01]  /*42f0*/  FADD.FTZ R143, R143, R186 ;  /* 0x000000ba8f8f7221 */ /* 0x000fe20000010000 */
[----:B------:R-:W-:Y:S01]  /*4300*/  @P6 PRMT R229, R178, 0x7632, R229 ;  /* 0x00007632b2e56816 */ /* 0x000fe200000000e5 */
[----:B------:R-:W-:Y:S01]  /*4310*/  FMUL.FTZ R226, R182, R227 ;  /* 0x000000e3b6e27220 */ /* 0x000fe20000410000 */
[--C-:B------:R-:W-:Y:S01]  /*4320*/  FFMA.FTZ R227, R15, R183, R184.reuse ;  /* 0x000000b70fe37223 */ /* 0x100fe200000100b8 */
[----:B------:R-:W-:Y:S02]  /*4330*/  F2FP.BF16.F32.PACK_AB R177, R180, R177 ;  /* 0x000000b1b4b1723e */ /* 0x000fe400000010ff */
[----:B------:R-:W-:Y:S01]  /*4340*/  @P5 SHF.L.U32 R228, R178, 0x10, RZ ;  /* 0x00000010b2e45819 */ /* 0x000fe200000006ff */
[-C--:B------:R-:W-:Y:S01]  /*4350*/  FMUL.FTZ R178, R44, R185.reuse ;  /* 0x000000b92cb27220 */ /* 0x080fe20000410000 */
[----:B------:R-:W-:Y:S01]  /*4360*/  @P6 SHF.L.U32 R229, R229, 0x10, RZ ;  /* 0x00000010e5e56819 */ /* 0x000fe200000006ff */
[----:B------:R-:W-:Y:S01]  /*4370*/  FMUL.FTZ R226, R226, UR16 ;  /* 0x00000010e2e27c20 */ /* 0x000fe20008410000 */
[----:B------:R-:W-:Y:S01]  /*4380*/  FADD.FTZ R227, R18, -R227 ;  /* 0x800000e312e37221 */ /* 0x000fe20000010000 */
[----:B------:R-:W-:Y:S01]  /*4390*/  @P5 FMUL.FTZ R187, R228, R185 ;  /* 0x000000b9e4bb5220 */ /* 0x000fe20000410000 */
[----:B------:R-:W-:Y:S01]  /*43a0*/  FSEL R178, R178, RZ, P5 ;  /* 0x000000ffb2b27208 */ /* 0x000fe20002800000 */
[-C--:B------:R-:W-:Y:S01]  /*43b0*/  FMUL.FTZ R185, R45, R226.reuse ;  /* 0x000000e22db97220 */ /* 0x080fe20000410000 */
[----:B------:R-:W-:Y:S01]  /*43c0*/  ISETP.GE.U32.AND P5, PT, R222, RZ, PT ;  /* 0x000000ffde00720c */ /* 0x000fe20003fa6070 */
[----:B------:R-:W-:Y:S01]  /*43d0*/  @P6 FMUL.FTZ R218, R229, R226 ;  /* 0x000000e2e5da6220 */ /* 0x000fe20000410000 */
[----:B------:R-:W-:Y:S01]  /*43e0*/  FFMA.FTZ R226, R20, R183, R184 ;  /* 0x000000b714e27223 */ /* 0x000fe200000100b8 */
[----:B------:R-:W-:Y:S01]  /*43f0*/  FFMA.FTZ R227, R7, R227, R170 ;  /* 0x000000e307e37223 */ /* 0x000fe200000100aa */
[----:B------:R-:W-:Y:S01]  /*4400*/  ISETP.GE.U32.AND.EX P5, PT, R223, 0x1000000, PT, P5 ;  /* 0x01000000df00780c */ /* 0x000fe20003fa6150 */
[----:B------:R-:W-:Y:S01]  /*4410*/  FADD.FTZ R144, R144, R187 ;  /* 0x000000bb90907221 */ /* 0x000fe20000010000 */
[----:B------:R-:W-:Y:S01]  /*4420*/  FADD.FTZ R226, R23, -R226 ;  /* 0x800000e217e27221 */ /* 0x000fe20000010000 */
[----:B------:R-:W-:Y:S01]  /*4430*/  FSEL R185, R185, RZ, P6 ;  /* 0x000000ffb9b97208 */ /* 0x000fe20003000000 */
[----:B------:R-:W-:Y:S01]  /*4440*/  FADD.FTZ R145, R145, R218 ;  /* 0x000000da91917221 */ /* 0x000fe20000010000 */
[----:B------:R-:W-:Y:S01]  /*4450*/  LOP3.LUT P6, RZ, R223, 0xff0000, RZ, 0xc0, !PT ;  /* 0x00ff0000dfff7812 */ /* 0x000fe200078cc0ff */
[----:B------:R-:W-:Y:S01]  /*4460*/  FFMA.FTZ R229, R7, R226, R171 ;  /* 0x000000e207e57223 */ /* 0x000fe200000100ab */
[C---:B------:R-:W-:Y:S01]  /*4470*/  FMUL.FTZ R226, R182.reuse, R227 ;  /* 0x000000e3b6e27220 */ /* 0x040fe20000410000 */
[----:B------:R-:W-:Y:S01]  /*4480*/  HFMA2 R227, -RZ, RZ, 0, 0 ;  /* 0x00000000ffe37431 */ /* 0x000fe200000001ff */
[----:B------:R-:W-:Y:S01]  /*4490*/  F2FP.BF16.F32.PACK_AB R178, R185, R178 ;  /* 0x000000b2b9b2723e */ /* 0x000fe200000010ff */
[----:B------:R-:W-:Y:S01]  /*44a0*/  FMUL.FTZ R228, R182, R229 ;  /* 0x000000e5b6e47220 */ /* 0x000fe20000410000 */
[----:B------:R-:W-:-:S02]  /*44b0*/  FMUL.FTZ R229, R226, UR16 ;  /* 0x00000010e2e57c20 */ /* 0x000fc40008410000 */
[----:B------:R-:W-:Y:S01]  /*44c0*/  @P5 PRMT R226, R179, 0x7632, R226 ;  /* 0x00007632b3e25816 */ /* 0x000fe200000000e2 */
[----:B------:R-:W-:Y:S01]  /*44d0*/  FMUL.FTZ R230, R228, UR16 ;  /* 0x00000010e4e67c20 */ /* 0x000fe20008410000 */
[----:B------:R-:W-:Y:S02]  /*44e0*/  MOV R228, RZ ;  /* 0x000000ff00e47202 */ /* 0x000fe40000000f00 */
[----:B------:R-:W-:Y:S01]  /*44f0*/  @P5 SHF.L.U32 R231, R226, 0x10, RZ ;  /* 0x00000010e2e75819 */ /* 0x000fe200000006ff */
[-C--:B------:R-:W-:Y:S01]  /*4500*/  FMUL.FTZ R226, R47, R230.reuse ;  /* 0x000000e62fe27220 */ /* 0x080fe20000410000 */
[----:B------:R-:W-:Y:S01]  /*4510*/  @P6 SHF.L.U32 R232, R179, 0x10, RZ ;  /* 0x00000010b3e86819 */ /* 0x000fe200000006ff */
[-C--:B------:R-:W-:Y:S02]  /*4520*/  FMUL.FTZ R179, R46, R229.reuse ;  /* 0x000000e52eb37220 */ /* 0x080fe40000410000 */
[----:B------:R-:W-:Y:S01]  /*4530*/  @P5 FMUL.FTZ R228, R231, R230 ;  /* 0x000000e6e7e45220 */ /* 0x000fe20000410000 */
[----:B------:R-:W-:Y:S01]  /*4540*/  FSEL R226, R226, RZ, P5 ;  /* 0x000000ffe2e27208 */ /* 0x000fe20002800000 */
[----:B------:R-:W-:Y:S01]  /*4550*/  @P6 FMUL.FTZ R227, R232, R229 ;  /* 0x000000e5e8e36220 */ /* 0x000fe20000410000 */
[----:B------:R-:W-:Y:S01]  /*4560*/  FSEL R179, R179, RZ, P6 ;  /* 0x000000ffb3b37208 */ /* 0x000fe20003000000 */
[-CC-:B------:R-:W-:Y:S01]  /*4570*/  FFMA.FTZ R229, R9, R183.reuse, R184.reuse ;  /* 0x000000b709e57223 */ /* 0x180fe200000100b8 */
[----:B------:R-:W-:Y:S01]  /*4580*/  LOP3.LUT P6, RZ, R222, 0xff, RZ, 0xc0, !PT ;  /* 0x000000ffdeff7812 */ /* 0x000fe200078cc0ff */
[----:B------:R-:W-:Y:S01]  /*4590*/  FFMA.FTZ R230, R6, R183, R184 ;  /* 0x000000b706e67223 */ /* 0x000fe200000100b8 */
[----:B------:R-:W-:Y:S01]  /*45a0*/  LOP3.LUT P5, RZ, R222, 0xff00, RZ, 0xc0, !PT ;  /* 0x0000ff00deff7812 */ /* 0x000fe200078ac0ff */
[----:B------:R-:W-:Y:S01]  /*45b0*/  FADD.FTZ R229, R10, -R229 ;  /* 0x800000e50ae57221 */ /* 0x000fe20000010000 */
[----:B------:R-:W-:Y:S01]  /*45c0*/  MOV R232, RZ ;  /* 0x000000ff00e87202 */ /* 0x000fe20000000f00 */
[----:B------:R-:W-:Y:S01]  /*45d0*/  FADD.FTZ R230, R17, -R230 ;  /* 0x800000e611e67221 */ /* 0x000fe20000010000 */
[----:B------:R-:W-:Y:S01]  /*45e0*/  FADD.FTZ R146, R146, R227 ;  /* 0x000000e392927221 */ /* 0x000fe20000010000 */
[----:B------:R-:W-:Y:S01]  /*45f0*/  FFMA.FTZ R231, R7, R229, R164 ;  /* 0x000000e507e77223 */ /* 0x000fe200000100a4 */
[----:B------:R-:W-:-:S02]  /*4600*/  HFMA2 R229, -RZ, RZ, 0, 0 ;  /* 0x00000000ffe57431 */ /* 0x000fc400000001ff */
[----:B------:R-:W-:Y:S01]  /*4610*/  FFMA.FTZ R233, R7, R230, R165 ;  /* 0x000000e607e97223 */ /* 0x000fe200000100a5 */
[----:B------:R-:W-:Y:S01]  /*4620*/  FADD.FTZ R147, R147, R228 ;  /* 0x000000e493937221 */ /* 0x000fe20000010000 */
[----:B------:R-:W-:Y:S02]  /*4630*/  F2FP.BF16.F32.PACK_AB R179, R226, R179 ;  /* 0x000000b3e2b3723e */ /* 0x000fe400000010ff */
[----:B------:R-:W-:Y:S01]  /*4640*/  @P6 SHF.L.U32 R234, R176, 0x10, RZ ;  /* 0x00000010b0ea6819 */ /* 0x000fe200000006ff */
[----:B------:R-:W-:Y:S01]  /*4650*/  FMUL.FTZ R230, R182, R233 ;  /* 0x000000e9b6e67220 */ /* 0x000fe20000410000 */
[----:B------:R-:W-:Y:S01]  /*4660*/  @P5 PRMT R235, R176, 0x7632, R235 ;  /* 0x00007632b0eb5816 */ /* 0x000fe200000000eb */
[----:B------:R-:W-:Y:S02]  /*4670*/  FMUL.FTZ R176, R182, R231 ;  /* 0x000000e7b6b07220 */ /* 0x000fe40000410000 */
[----:B------:R-:W-:Y:S01]  /*4680*/  FMUL.FTZ R230, R230, UR16 ;  /* 0x00000010e6e67c20 */ /* 0x000fe20008410000 */
[----:B------:R-:W-:Y:S01]  /*4690*/  @P5 SHF.L.U32 R235, R235, 0x10, RZ ;  /* 0x00000010ebeb5819 */ /* 0x000fe200000006ff */
[----:B------:R-:W-:-:S02]  /*46a0*/  FMUL.FTZ R231, R176, UR16 ;  /* 0x00000010b0e77c20 */ /* 0x000fc40008410000 */
[-C--:B------:R-:W-:Y:S02]  /*46b0*/  FMUL.FTZ R181, R41, R230.reuse ;  /* 0x000000e629b57220 */ /* 0x080fe40000410000 */
[-C--:B------:R-:W-:Y:S01]  /*46c0*/  FMUL.FTZ R176, R40, R231.reuse ;  /* 0x000000e728b07220 */ /* 0x080fe20000410000 */
        /* <DEDUP_REMOVED lines=8> */
.L_x_4899:
[----:B------:R-:W0:Y:S02]  /*4750*/  LDC.64 R180, c[0x0][0x478] ;  /* 0x00011e00ffb47b82 */ /* 0x000e240000000a00 */
[----:B0-----:R-:W-:-:S04]  /*4760*/  ISETP.NE.U32.AND P1, PT, R180, RZ, PT ;  /* 0x000000ffb400720c */ /* 0x001fc80003f25070 */
[----:B------:R-:W-:-:S13]  /*4770*/  ISETP.NE.AND.EX P1, PT, R181, RZ, PT, P1 ;  /* 0x000000ffb500720c */ /* 0x000fda0003f25310 */
[----:B------:R-:W-:Y:S05]  /*4780*/  @!P1 BRA `(.L_x_4902) ;  /* 0x0000000400a49947 */ /* 0x000fea0003800000 */
[-CC-:B------:R-:W-:Y:S01]  /*4790*/  FFMA.FTZ R97, R11, R183.reuse, R184.reuse ;  /* 0x000000b70b617223 */ /* 0x180fe200000100b8 */
[----:B------:R-:W-:Y:S01]  /*47a0*/  LOP3.LUT P5, RZ, R222, 0xff000000, RZ, 0xc0, !PT ;  /* 0xff000000deff7812 */ /* 0x000fe200078ac0ff */
[----:B------:R-:W-:Y:S01]  /*47b0*/  FFMA.FTZ R96, R8, R183, R184 ;  /* 0x000000b708607223 */ /* 0x000fe200000100b8 */
[----:B------:R-:W-:Y:S01]  /*47c0*/  LOP3.LUT P6, RZ, R222, 0xff0000, RZ, 0xc0, !PT ;  /* 0x00ff0000deff7812 */ /* 0x000fe200078cc0ff */
[----:B------:R-:W-:Y:S01]  /*47d0*/  FADD.FTZ R98, R12, -R97 ;  /* 0x800000610c627221 */ /* 0x000fe20000010000 */
[----:B------:R-:W-:Y:S02]  /*47e0*/  HFMA2 R181, -RZ, RZ, 0, 0 ;  /* 0x00000000ffb57431 */ /* 0x000fe400000001ff */
[----:B------:R-:W-:Y:S01]  /*47f0*/  FADD.FTZ R96, R19, -R96 ;  /* 0x8000006013607221 */ /* 0x000fe20000010000 */
[----:B------:R-:W-:Y:S01]  /*4800*/  CS2R R186, SRZ ;  /* 0x0000000000ba7805 */ /* 0x000fe2000001ff00 */
[C---:B------:R-:W-:Y:S01]  /*4810*/  FMUL.FTZ R98, R7.reuse, R98 ;  /* 0x0000006207627220 */ /* 0x040fe20000410000 */
[----:B------:R-:W-:Y:S01]  /*4820*/  MOV R218, RZ ;  /* 0x000000ff00da7202 */ /* 0x000fe20000000f00 */
[----:B------:R-:W-:Y:S01]  /*4830*/  FMUL.FTZ R99, R7, R96 ;  /* 0x0000006007637220 */ /* 0x000fe20000410000 */
[----:B------:R-:W-:Y:S01]  /*4840*/  MOV R228, RZ ;  /* 0x000000ff00e47202 */ /* 0x000fe20000000f00 */
[-C--:B------:R-:W-:Y:S01]  /*4850*/  FMUL.FTZ R96, R98, R182.reuse ;  /* 0x000000b662607220 */ /* 0x080fe20000410000 */
[----:B------:R-:W-:Y:S01]  /*4860*/  MOV R232, RZ ;  /* 0x000000ff00e87202 */ /* 0x000fe20000000f00 */
[----:B------:R-:W-:Y:S01]  /*4870*/  FMUL.FTZ R97, R99, R182 ;  /* 0x000000b663617220 */ /* 0x000fe20000410000 */
[C---:B-----5:R-:W-:Y:S01]  /*4880*/  @P5 PRMT R174, R177.reuse, 0x7632, R174 ;  /* 0x00007632b1ae5816 */ /* 0x060fe200000000ae */
[----:B------:R-:W-:Y:S01]  /*4890*/  FMUL.FTZ R173, R96, UR16 ;  /* 0x0000001060ad7c20 */ /* 0x000fe20008410000 */
[----:B------:R-:W-:Y:S01]  /*48a0*/  @P6 SHF.L.U32 R172, R177, 0x10, RZ ;  /* 0x00000010b1ac6819 */ /* 0x000fe200000006ff */
[----:B------:R-:W-:Y:S01]  /*48b0*/  FMUL.FTZ R96, R97, UR16 ;  /* 0x0000001061607c20 */ /* 0x000fe20008410000 */
[----:B------:R-:W-:Y:S01]  /*48c0*/  @P5 SHF.L.U32 R175, R174, 0x10, RZ ;  /* 0x00000010aeaf5819 */ /* 0x000fe200000006ff */
[----:B------:R-:W-:Y:S01]  /*48d0*/  FMUL.FTZ R177, R42, R173 ;  /* 0x000000ad2ab17220 */ /* 0x000fe20000410000 */
[--C-:B------:R-:W-:Y:S01]  /*48e0*/  FFMA.FTZ R97, R13, R183, R184.reuse ;  /* 0x000000b70d617223 */ /* 0x100fe200000100b8 */
[-C--:B------:R-:W-:Y:S01]  /*48f0*/  FMUL.FTZ R180, R43, R96.reuse ;  /* 0x000000602bb47220 */ /* 0x080fe20000410000 */
[----:B------:R-:W-:Y:S01]  /*4900*/  @P6 FMUL.FTZ R181, R172, R173 ;  /* 0x000000adacb56220 */ /* 0x000fe20000410000 */
[----:B------:R-:W-:Y:S01]  /*4910*/  @P5 FMUL.FTZ R186, R175, R96 ;  /* 0x00000060afba5220 */ /* 0x000fe20000410000 */
[----:B------:R-:W-:Y:S01]  /*4920*/  FFMA.FTZ R96, R16, R183, R184 ;  /* 0x000000b710607223 */ /* 0x000fe200000100b8 */
[----:B------:R-:W-:Y:S01]  /*4930*/  FSEL R177, R177, RZ, P6 ;  /* 0x000000ffb1b17208 */ /* 0x000fe20003000000 */
[----:B------:R-:W-:Y:S01]  /*4940*/  FADD.FTZ R172, R14, -R97 ;  /* 0x800000610eac7221 */ /* 0x000fe20000010000 */
[----:B------:R-:W-:Y:S01]  /*4950*/  LOP3.LUT P6, RZ, R223, 0xff00, RZ, 0xc0, !PT ;  /* 0x0000ff00dfff7812 */ /* 0x000fe200078cc0ff */
[----:B------:R-:W-:Y:S01]  /*4960*/  FADD.FTZ R96, R21, -R96 ;  /* 0x8000006015607221 */ /* 0x000fe20000010000 */
[----:B------:R-:W-:Y:S01]  /*4970*/  FSEL R180, R180, RZ, P5 ;  /* 0x000000ffb4b47208 */ /* 0x000fe20002800000 */
[----:B------:R-:W-:Y:S01]  /*4980*/  FMUL.FTZ R172, R7, R172 ;  /* 0x000000ac07ac7220 */ /* 0x000fe20000410000 */
[----:B------:R-:W-:Y:S01]  /*4990*/  LOP3.LUT P5, RZ, R223, 0xff, RZ, 0xc0, !PT ;  /* 0x000000ffdfff7812 */ /* 0x000fe200078ac0ff */
[----:B------:R-:W-:Y:S01]  /*49a0*/  FMUL.FTZ R173, R7, R96 ;  /* 0x0000006007ad7220 */ /* 0x000fe20000410000 */
[----:B------:R-:W-:Y:S01]  /*49b0*/  FADD.FTZ R142, R142, R181 ;  /* 0x000000b58e8e7221 */ /* 0x000fe20000010000 */
[-C--:B------:R-:W-:Y:S01]  /*49c0*/  FMUL.FTZ R96, R172, R182.reuse ;  /* 0x000000b6ac607220 */ /* 0x080fe20000410000 */
[----:B------:R-:W-:Y:S01]  /*49d0*/  FADD.FTZ R143, R143, R186 ;  /* 0x000000ba8f8f7221 */ /* 0x000fe20000010000 */
[----:B------:R-:W-:Y:S01]  /*49e0*/  FMUL.FTZ R97, R173, R182 ;  /* 0x000000b6ad617220 */ /* 0x000fe20000410000 */
[----:B------:R-:W-:Y:S01]  /*49f0*/  F2FP.BF16.F32.PACK_AB R177, R180, R177 ;  /* 0x000000b1b4b1723e */ /* 0x000fe200000010ff */
[----:B------:R-:W-:-:S02]  /*4a00*/  FMUL.FTZ R175, R96, UR16 ;  /* 0x0000001060af7c20 */ /* 0x000fc40008410000 */
[C---:B------:R-:W-:Y:S01]  /*4a10*/  @P6 PRMT R185, R178.reuse, 0x7632, R185 ;  /* 0x00007632b2b96816 */ /* 0x040fe200000000b9 */
[----:B------:R-:W-:Y:S01]  /*4a20*/  FMUL.FTZ R96, R97, UR16 ;  /* 0x0000001061607c20 */ /* 0x000fe20008410000 */
[--C-:B------:R-:W-:Y:S02]  /*4a30*/  FFMA.FTZ R97, R15, R183, R184.reuse ;  /* 0x000000b70f617223 */ /* 0x100fe400000100b8 */
[----:B------:R-:W-:Y:S01]  /*4a40*/  @P5 SHF.L.U32 R174, R178, 0x10, RZ ;  /* 0x00000010b2ae5819 */ /* 0x000fe200000006ff */
[-C--:B------:R-:W-:Y:S01]  /*4a50*/  FMUL.FTZ R178, R44, R175.reuse ;  /* 0x000000af2cb27220 */ /* 0x080fe20000410000 */
[----:B------:R-:W-:Y:S01]  /*4a60*/  @P6 SHF.L.U32 R227, R185, 0x10, RZ ;  /* 0x00000010b9e36819 */ /* 0x000fe200000006ff */
[-C--:B------:R-:W-:Y:S02]  /*4a70*/  FMUL.FTZ R185, R45, R96.reuse ;  /* 0x000000602db97220 */ /* 0x080fe40000410000 */
[----:B------:R-:W-:Y:S01]  /*4a80*/  @P5 FMUL.FTZ R187, R174, R175 ;  /* 0x000000afaebb5220 */ /* 0x000fe20000410000 */
[----:B------:R-:W-:Y:S01]  /*4a90*/  FSEL R178, R178, RZ, P5 ;  /* 0x000000ffb2b27208 */ /* 0x000fe20002800000 */
[----:B------:R-:W-:Y:S01]  /*4aa0*/  @P6 FMUL.FTZ R218, R227, R96 ;  /* 0x00000060e3da6220 */ /* 0x000fe20000410000 */
[----:B------:R-:W-:Y:S01]  /*4ab0*/  ISETP.GE.U32.AND P5, PT, R222, RZ, PT ;  /* 0x000000ffde00720c */ /* 0x000fe20003fa6070 */
[----:B------:R-:W-:Y:S01]  /*4ac0*/  FFMA.FTZ R96, R20, R183, R184 ;  /* 0x000000b714607223 */ /* 0x000fe200000100b8 */
[----:B------:R-:W-:Y:S01]  /*4ad0*/  FADD.FTZ R174, R18, -R97 ;  /* 0x8000006112ae7221 */ /* 0x000fe20000010000 */
[----:B------:R-:W-:Y:S01]  /*4ae0*/  FSEL R185, R185, RZ, P6 ;  /* 0x000000ffb9b97208 */ /* 0x000fe20003000000 */
[----:B------:R-:W-:Y:S01]  /*4af0*/  HFMA2 R227, -RZ, RZ, 0, 0 ;  /* 0x00000000ffe37431 */ /* 0x000fe200000001ff */
[----:B------:R-:W-:Y:S01]  /*4b00*/  ISETP.GE.U32.AND.EX P5, PT, R223, 0x1000000, PT, P5 ;  /* 0x01000000df00780c */ /* 0x000fe20003fa6150 */
[----:B------:R-:W-:Y:S01]  /*4b10*/  FADD.FTZ R96, R23, -R96 ;  /* 0x8000006017607221 */ /* 0x000fe20000010000 */
[----:B------:R-:W-:Y:S01]  /*4b20*/  LOP3.LUT P6, RZ, R223, 0xff0000, RZ, 0xc0, !PT ;  /* 0x00ff0000dfff7812 */ /* 0x000fe200078cc0ff */
[C---:B------:R-:W-:Y:S01]  /*4b30*/  FMUL.FTZ R174, R7.reuse, R174 ;  /* 0x000000ae07ae7220 */ /* 0x040fe20000410000 */
[----:B------:R-:W-:Y:S01]  /*4b40*/  FADD.FTZ R144, R144, R187 ;  /* 0x000000bb90907221 */ /* 0x000fe20000010000 */
[----:B------:R-:W-:Y:S01]  /*4b50*/  FMUL.FTZ R175, R7, R96 ;  /* 0x0000006007af7220 */ /* 0x000fe20000410000 */
[----:B------:R-:W-:Y:S01]  /*4b60*/  FADD.FTZ R145, R145, R218 ;  /* 0x000000da91917221 */ /* 0x000fe20000010000 */
[----:B------:R-:W-:Y:S01]  /*4b70*/  FMUL.FTZ R96, R174, R182 ;  /* 0x000000b6ae607220 */ /* 0x000fe20000410000 */
[----:B------:R-:W-:Y:S01]  /*4b80*/  F2FP.BF16.F32.PACK_AB R178, R185, R178 ;  /* 0x000000b2b9b2723e */ /* 0x000fe200000010ff */
[----:B------:R-:W-:-:S02]  /*4b90*/  FMUL.FTZ R97, R175, R182 ;  /* 0x000000b6af617220 */ /* 0x000fc40000410000 */
[----:B------:R-:W-:Y:S02]  /*4ba0*/  FMUL.FTZ R229, R96, UR16 ;  /* 0x0000001060e57c20 */ /* 0x000fe40008410000 */
[----:B------:R-:W-:Y:S01]  /*4bb0*/  @P5 PRMT R226, R179, 0x7632, R226 ;  /* 0x00007632b3e25816 */ /* 0x000fe200000000e2 */
[----:B------:R-:W-:Y:S01]  /*4bc0*/  FMUL.FTZ R96, R97, UR16 ;  /* 0x0000001061607c20 */ /* 0x000fe20008410000 */
        /* <DEDUP_REMOVED lines=13> */
[----:B------:R-:W-:-:S02]  /*4ca0*/  HFMA2 R229, -RZ, RZ, 0, 0 ;  /* 0x00000000ffe57431 */ /* 0x000fc400000001ff */
[----:B------:R-:W-:Y:S01]  /*4cb0*/  FADD.FTZ R230, R17, -R230 ;  /* 0x800000e611e67221 */ /* 0x000fe20000010000 */
[----:B------:R-:W-:Y:S01]  /*4cc0*/  FADD.FTZ R146, R146, R227 ;  /* 0x000000e392927221 */ /* 0x000fe20000010000 */
[----:B------:R-:W-:Y:S01]  /*4cd0*/  FMUL.FTZ R96, R7, R96 ;  /* 0x0000006007607220 */ /* 0x000fe20000410000 */
[----:B------:R-:W-:Y:S01]  /*4ce0*/  FADD.FTZ R147, R147, R228 ;  /* 0x000000e493937221 */ /* 0x000fe20000010000 */
[----:B------:R-:W-:Y:S01]  /*4cf0*/  FMUL.FTZ R97, R7, R230 ;  /* 0x000000e607617220 */ /* 0x000fe20000410000 */
[----:B------:R-:W-:Y:S02]  /*4d00*/  F2FP.BF16.F32.PACK_AB R179, R226, R179 ;  /* 0x000000b3e2b3723e */ /* 0x000fe400000010ff */
[C---:B------:R-:W-:Y:S01]  /*4d10*/  @P6 SHF.L.U32 R234, R176.reuse, 0x10, RZ ;  /* 0x00000010b0ea6819 */ /* 0x040fe200000006ff */
[-C--:B------:R-:W-:Y:S01]  /*4d20*/  FMUL.FTZ R230, R97, R182.reuse ;  /* 0x000000b661e67220 */ /* 0x080fe20000410000 */
[----:B------:R-:W-:Y:S01]  /*4d30*/  @P5 PRMT R231, R176, 0x7632, R231 ;  /* 0x00007632b0e75816 */ /* 0x000fe200000000e7 */
[----:B------:R-:W-:-:S02]  /*4d40*/  FMUL.FTZ R176, R96, R182 ;  /* 0x000000b660b07220 */ /* 0x000fc40000410000 */
[----:B------:R-:W-:Y:S01]  /*4d50*/  FMUL.FTZ R230, R230, UR16 ;  /* 0x00000010e6e67c20 */ /* 0x000fe20008410000 */
[----:B------:R-:W-:Y:S01]  /*4d60*/  @P5 SHF.L.U32 R233, R231, 0x10, RZ ;  /* 0x00000010e7e95819 */ /* 0x000fe200000006ff */
[----:B------:R-:W-:Y:S02]  /*4d70*/  FMUL.FTZ R231, R176, UR16 ;  /* 0x00000010b0e77c20 */ /* 0x000fe40008410000 */
[-C--:B------:R-:W-:Y:S02]  /*4d80*/  FMUL.FTZ R181, R41, R230.reuse ;  /* 0x000000e629b57220 */ /* 0x080fe40000410000 */
[-C--:B------:R-:W-:Y:S01]  /*4d90*/  FMUL.FTZ R176, R40, R231.reuse ;  /* 0x000000e728b07220 */ /* 0x080fe20000410000 */
[----:B------:R-:W-:Y:S01]  /*4da0*/  @P6 FMUL.FTZ R229, R234, R231 ;  /* 0x000000e7eae56220 */ /* 0x000fe20000410000 */
[----:B------:R-:W-:Y:S01]  /*4db0*/  @P5 FMUL.FTZ R232, R233, R230 ;  /* 0x000000e6e9e85220 */ /* 0x000fe20000410000 */
[----:B------:R-:W-:Y:S02]  /*4dc0*/  FSEL R181, R181, RZ, P5 ;  /* 0x000000ffb5b57208 */ /* 0x000fe40002800000 */
[----:B------:R-:W-:Y:S01]  /*4dd0*/  FSEL R176, R176, RZ, P6 ;  /* 0x000000ffb0b07208 */ /* 0x000fe20003000000 */
[----:B------:R-:W-:Y:S01]  /*4de0*/  FADD.FTZ R140, R140, R229 ;  /* 0x000000e58c8c7221 */ /* 0x000fe20000010000 */
[----:B------:R-:W-:-:S02]  /*4df0*/  FADD.FTZ R141, R141, R232 ;  /* 0x000000e88d8d7221 */ /* 0x000fc40000010000 */
[----:B------:R-:W-:Y:S01]  /*4e00*/  F2FP.BF16.F32.PACK_AB R176, R181, R176 ;  /* 0x000000b0b5b0723e */ /* 0x000fe200000010ff */
[----:B------:R-:W-:Y:S06]  /*4e10*/  BRA `(.L_x_4901) ;  /* 0x0000000400a47947 */ /* 0x000fec0003800000 */
.L_x_4902:
[-CC-:B------:R-:W-:Y:S01]  /*4e20*/  FFMA.FTZ R181, R11, R183.reuse, R184.reuse ;  /* 0x000000b70bb57223 */ /* 0x180fe200000100b8 */
[----:B------:R-:W-:Y:S01]  /*4e30*/  LOP3.LUT P5, RZ, R222, 0xff000000, RZ, 0xc0, !PT ;  /* 0xff000000deff7812 */ /* 0x000fe200078ac0ff */
[-C--:B------:R-:W-:Y:S01]  /*4e40*/  FFMA.FTZ R186, R8, R183.reuse, R184 ;  /* 0x000000b708ba7223 */ /* 0x080fe200000100b8 */
[----:B------:R-:W-:Y:S01]  /*4e50*/  LOP3.LUT P6, RZ, R222, 0xff0000, RZ, 0xc0, !PT ;  /* 0x00ff0000deff7812 */ /* 0x000fe200078cc0ff */
[----:B------:R-:W-:Y:S01]  /*4e60*/  FADD.FTZ R180, R12, -R181 ;  /* 0x800000b50cb47221 */ /* 0x000fe20000010000 */
[----:B------:R-:W-:Y:S02]  /*4e70*/  HFMA2 R181, -RZ, RZ, 0, 0 ;  /* 0x00000000ffb57431 */ /* 0x000fe400000001ff */
[----:B------:R-:W-:Y:S01]  /*4e80*/  FADD.FTZ R186, R19, -R186 ;  /* 0x800000ba13ba7221 */ /* 0x000fe20000010000 */
[----:B------:R-:W-:Y:S01]  /*4e90*/  FFMA.FTZ R226, R16, R183, R184 ;  /* 0x000000b710e27223 */ /* 0x000fe200000100b8 */
[C---:B------:R-:W-:Y:S02]  /*4ea0*/  FMUL.FTZ R185, R7.reuse, R180 ;  /* 0x000000b407b97220 */ /* 0x040fe40000410000 */
[----:B------:R-:W-:Y:S01]  /*4eb0*/  FMUL.FTZ R187, R7, R186 ;  /* 0x000000ba07bb7220 */ /* 0x000fe20000410000 */
[----:B------:R-:W-:Y:S01]  /*4ec0*/  MOV R186, RZ ;  /* 0x000000ff00ba7202 */ /* 0x000fe20000000f00 */
[C---:B------:R-:W-:Y:S01]  /*4ed0*/  FMUL.FTZ R180, R182.reuse, R185 ;  /* 0x000000b9b6b47220 */ /* 0x040fe20000410000 */
[----:B------:R-:W-:Y:S01]  /*4ee0*/  FADD.FTZ R226, R21, -R226 ;  /* 0x800000e215e27221 */ /* 0x000fe20000010000 */
[C---:B-----5:R-:W-:Y:S01]  /*4ef0*/  @P5 PRMT R218, R177.reuse, 0x7632, R218 ;  /* 0x00007632b1da5816 */ /* 0x060fe200000000da */
[----:B------:R-:W-:Y:S01]  /*4f00*/  FMUL.FTZ R185, R182, R187 ;  /* 0x000000bbb6b97220 */ /* 0x000fe20000410000 */
[----:B------:R-:W-:Y:S01]  /*4f10*/  FMUL.FTZ R187, R180, UR16 ;  /* 0x00000010b4bb7c20 */ /* 0x000fe20008410000 */
[----:B------:R-:W-:-:S02]  /*4f20*/  @P6 SHF.L.U32 R180, R177, 0x10, RZ ;  /* 0x00000010b1b46819 */ /* 0x000fc400000006ff */
[----:B------:R-:W-:Y:S01]  /*4f30*/  @P5 SHF.L.U32 R227, R218, 0x10, RZ ;  /* 0x00000010dae35819 */ /* 0x000fe200000006ff */
[----:B------:R-:W-:Y:S01]  /*4f40*/  FMUL.FTZ R218, R185, UR16 ;  /* 0x00000010b9da7c20 */ /* 0x000fe20008410000 */
[-C--:B------:R-:W-:Y:S01]  /*4f50*/  FMUL.FTZ R177, R42, R187.reuse ;  /* 0x000000bb2ab17220 */ /* 0x080fe20000410000 */
[----:B------:R-:W-:Y:S01]  /*4f60*/  @P6 FMUL.FTZ R181, R180, R187 ;  /* 0x000000bbb4b56220 */ /* 0x000fe20000410000 */
[----:B------:R-:W-:Y:S01]  /*4f70*/  FFMA.FTZ R185, R13, R183, R184 ;  /* 0x000000b70db97223 */ /* 0x000fe200000100b8 */
[-C--:B------:R-:W-:Y:S01]  /*4f80*/  FMUL.FTZ R180, R43, R218.reuse ;  /* 0x000000da2bb47220 */ /* 0x080fe20000410000 */
[----:B------:R-:W-:Y:S01]  /*4f90*/  @P5 FMUL.FTZ R186, R227, R218 ;  /* 0x000000dae3ba5220 */ /* 0x000fe20000410000 */
[----:B------:R-:W-:Y:S01]  /*4fa0*/  FSEL R177, R177, RZ, P6 ;  /* 0x000000ffb1b17208 */ /* 0x000fe20003000000 */
[----:B------:R-:W-:Y:S01]  /*4fb0*/  FADD.FTZ R218, R14, -R185 ;  /* 0x800000b90eda7221 */ /* 0x000fe20000010000 */
[----:B------:R-:W-:Y:S01]  /*4fc0*/  LOP3.LUT P6, RZ, R223, 0xff00, RZ, 0xc0, !PT ;  /* 0x0000ff00dfff7812 */ /* 0x000fe200078cc0ff */
[C---:B------:R-:W-:Y:S01]  /*4fd0*/  FMUL.FTZ R227, R7.reuse, R226 ;  /* 0x000000e207e37220 */ /* 0x040fe20000410000 */
[----:B------:R-:W-:Y:S01]  /*4fe0*/  FSEL R180, R180, RZ, P5 ;  /* 0x000000ffb4b47208 */ /* 0x000fe20002800000 */
[----:B------:R-:W-:Y:S01]  /*4ff0*/  FMUL.FTZ R185, R7, R218 ;  /* 0x000000da07b97220 */ /* 0x000fe20000410000 */
[----:B------:R-:W-:Y:S01]  /*5000*/  LOP3.LUT P5, RZ, R223, 0xff, RZ, 0xc0, !PT ;  /* 0x000000ffdfff7812 */ /* 0x000fe200078ac0ff */
[----:B------:R-:W-:-:S02]  /*5010*/  HFMA2 R187, -RZ, RZ, 0, 0 ;  /* 0x00000000ffbb7431 */ /* 0x000fc400000001ff */
[C---:B------:R-:W-:Y:S01]  /*5020*/  FMUL.FTZ R226, R182.reuse, R227 ;  /* 0x000000e3b6e27220 */ /* 0x040fe20000410000 */
[----:B------:R-:W-:Y:S01]  /*5030*/  FMUL.FTZ R185, R182, R185 ;  /* 0x000000b9b6b97220 */ /* 0x000fe20000410000 */
[----:B------:R-:W-:Y:S01]  /*5040*/  FFMA.FTZ R227, R15, R183, R184 ;  /* 0x000000b70fe37223 */ /* 0x000fe200000100b8 */
[----:B------:R-:W-:Y:S01]  /*5050*/  MOV R218, RZ ;  /* 0x000000ff00da7202 */ /* 0x000fe20000000f00 */
[----:B------:R-:W-:Y:S01]  /*5060*/  FMUL.FTZ R226, R226, UR16 ;  /* 0x00000010e2e27c20 */ /* 0x000fe20008410000 */
[----:B------:R-:W-:Y:S01]  /*5070*/  FMUL.FTZ R185, R185, UR16 ;  /* 0x00000010b9b97c20 */ /* 0x000fe20008410000 */
[----:B------:R-:W-:Y:S01]  /*5080*/  FADD.FTZ R142, R142, R181 ;  /* 0x000000b58e8e7221 */ /* 0x000fe20000010000 */
[----:B------:R-:W-:Y:S01]  /*5090*/  @P6 PRMT R229, R178, 0x7632, R229 ;  /* 0x00007632b2e56816 */ /* 0x000fe200000000e5 */
[----:B------:R-:W-:Y:S01]  /*50a0*/  FADD.FTZ R143, R143, R186 ;  /* 0x000000ba8f8f7221 */ /* 0x000fe20000010000 */
[----:B------:R-:W-:Y:S02]  /*50b0*/  F2FP.BF16.F32.PACK_AB R177, R180, R177 ;  /* 0x000000b1b4b1723e */ /* 0x000fe400000010ff */
[----:B------:R-:W-:Y:S01]  /*50c0*/  @P5 SHF.L.U32 R228, R178, 0x10, RZ ;  /* 0x00000010b2e45819 */ /* 0x000fe200000006ff */
[----:B------:R-:W-:Y:S01]  /*50d0*/  FMUL.FTZ R178, R44, R185 ;  /* 0x000000b92cb27220 */ /* 0x000fe20000410000 */
[----:B------:R-:W-:-:S03]  /*50e0*/  @P6 SHF.L.U32 R229, R229, 0x10, RZ ;  /* 0x00000010e5e56819 */ /* 0x000fc600000006ff */
[----:B------:R-:W-:Y:S01]  /*50f0*/  @P5 FMUL.FTZ R187, R228, R185 ;  /* 0x000000b9e4bb5220 */ /* 0x000fe20000410000 */
[----:B------:R-:W-:Y:S01]  /*5100*/  FSEL R178, R178, RZ, P5 ;  /* 0x000000ffb2b27208 */ /* 0x000fe20002800000 */
[-C--:B------:R-:W-:Y:S01]  /*5110*/  FMUL.FTZ R185, R45, R226.reuse ;  /* 0x000000e22db97220 */ /* 0x080fe20000410000 */
[----:B------:R-:W-:Y:S01]  /*5120*/  ISETP.GE.U32.AND P5, PT, R222, RZ, PT ;  /* 0x000000ffde00720c */ /* 0x000fe20003fa6070 */
[----:B------:R-:W-:Y:S01]  /*5130*/  FFMA.FTZ R228, R20, R183, R184 ;  /* 0x000000b714e47223 */ /* 0x000fe200000100b8 */
[----:B------:R-:W-:Y:S01]  /*5140*/  @P6 FMUL.FTZ R218, R229, R226 ;  /* 0x000000e2e5da6220 */ /* 0x000fe20000410000 */
[----:B------:R-:W-:Y:S01]  /*5150*/  FADD.FTZ R226, R18, -R227 ;  /* 0x800000e312e27221 */ /* 0x000fe20000010000 */
[----:B------:R-:W-:Y:S01]  /*5160*/  ISETP.GE.U32.AND.EX P5, PT, R223, 0x1000000, PT, P5 ;  /* 0x01000000df00780c */ /* 0x000fe20003fa6150 */
[----:B------:R-:W-:Y:S01]  /*5170*/  FADD.FTZ R228, R23, -R228 ;  /* 0x800000e417e47221 */ /* 0x000fe20000010000 */
[----:B------:R-:W-:Y:S01]  /*5180*/  FSEL R185, R185, RZ, P6 ;  /* 0x000000ffb9b97208 */ /* 0x000fe20003000000 */
[----:B------:R-:W-:Y:S01]  /*5190*/  FMUL.FTZ R227, R7, R226 ;  /* 0x000000e207e37220 */ /* 0x000fe20000410000 */
[----:B------:R-:W-:Y:S01]  /*51a0*/  LOP3.LUT P6, RZ, R223, 0xff0000, RZ, 0xc0, !PT ;  /* 0x00ff0000dfff7812 */ /* 0x000fe200078cc0ff */
[----:B------:R-:W-:Y:S01]  /*51b0*/  FMUL.FTZ R229, R7, R228 ;  /* 0x000000e407e57220 */ /* 0x000fe20000410000 */
[----:B------:R-:W-:Y:S01]  /*51c0*/  FADD.FTZ R144, R144, R187 ;  /* 0x000000bb90907221 */ /* 0x000fe20000010000 */
[----:B------:R-:W-:Y:S01]  /*51d0*/  FMUL.FTZ R226, R182, R227 ;  /* 0x000000e3b6e27220 */ /* 0x000fe20000410000 */
[----:B------:R-:W-:-:S02]  /*51e0*/  HFMA2 R227, -RZ, RZ, 0, 0 ;  /* 0x00000000ffe37431 */ /* 0x000fc400000001ff */
[----:B------:R-:W-:Y:S01]  /*51f0*/  FMUL.FTZ R228, R182, R229 ;  /* 0x000000e5b6e47220 */ /* 0x000fe20000410000 */
[----:B------:R-:W-:Y:S01]  /*5200*/  FADD.FTZ R145, R145, R218 ;  /* 0x000000da91917221 */ /* 0x000fe20000010000 */
[----:B------:R-:W-:Y:S01]  /*5210*/  FMUL.FTZ R229, R226, UR16 ;  /* 0x00000010e2e57c20 */ /* 0x000fe20008410000 */
[----:B------:R-:W-:Y:S01]  /*5220*/  F2FP.BF16.F32.PACK_AB R178, R185, R178 ;  /* 0x000000b2b9b2723e */ /* 0x000fe200000010ff */
[----:B------:R-:W-:Y:S01]  /*5230*/  FMUL.FTZ R230, R228, UR16 ;  /* 0x00000010e4e67c20 */ /* 0x000fe20008410000 */
[C---:B------:R-:W-:Y:S02]  /*5240*/  @P5 PRMT R226, R179.reuse, 0x7632, R226 ;  /* 0x00007632b3e25816 */ /* 0x040fe400000000e2 */
[----:B------:R-:W-:Y:S02]  /*5250*/  MOV R228, RZ ;  /* 0x000000ff00e47202 */ /* 0x000fe40000000f00 */
[----:B------:R-:W-:Y:S01]  /*5260*/  @P6 SHF.L.U32 R232, R179, 0x10, RZ ;  /* 0x00000010b3e86819 */ /* 0x000fe200000006ff */
[----:B------:R-:W-:Y:S01]  /*5270*/  FMUL.FTZ R179, R46, R229 ;  /* 0x000000e52eb37220 */ /* 0x000fe20000410000 */
[----:B------:R-:W-:Y:S01]  /*5280*/  @P5 SHF.L.U32 R231, R226, 0x10, RZ ;  /* 0x00000010e2e75819 */ /* 0x000fe200000006ff */
[----:B------:R-:W-:-:S02]  /*5290*/  FMUL.FTZ R226, R47, R230 ;  /* 0x000000e62fe27220 */ /* 0x000fc40000410000 */
        /* <DEDUP_REMOVED lines=9> */
[----:B------:R-:W-:Y:S02]  /*5330*/  HFMA2 R229, -RZ, RZ, 0, 0 ;  /* 0x00000000ffe57431 */ /* 0x000fe400000001ff */
[----:B------:R-:W-:Y:S01]  /*5340*/  FADD.FTZ R232, R17, -R232 ;  /* 0x800000e811e87221 */ /* 0x000fe20000010000 */
[----:B------:R-:W-:Y:S01]  /*5350*/  FADD.FTZ R146, R146, R227 ;  /* 0x000000e392927221 */ /* 0x000fe20000010000 */
[----:B------:R-:W-:Y:S01]  /*5360*/  FMUL.FTZ R231, R7, R230 ;  /* 0x000000e607e77220 */ /* 0x000fe20000410000 */
[----:B------:R-:W-:Y:S01]  /*5370*/  FADD.FTZ R147, R147, R228 ;  /* 0x000000e493937221 */ /* 0x000fe20000010000 */
[----:B------:R-:W-:Y:S01]  /*5380*/  FMUL.FTZ R233, R7, R232 ;  /* 0x000000e807e97220 */ /* 0x000fe20000410000 */
[----:B------:R-:W-:-:S02]  /*5390*/  MOV R232, RZ ;  /* 0x000000ff00e87202 */ /* 0x000fc40000000f00 */
[----:B------:R-:W-:Y:S01]  /*53a0*/  F2FP.BF16.F32.PACK_AB R179, R226, R179 ;  /* 0x000000b3e2b3723e */ /* 0x000fe200000010ff */
[----:B------:R-:W-:Y:S01]  /*53b0*/  FMUL.FTZ R230, R182, R233 ;  /* 0x000000e9b6e67220 */ /* 0x000fe20000410000 */
[C---:B------:R-:W-:Y:S02]  /*53c0*/  @P6 SHF.L.U32 R234, R176.reuse, 0x10, RZ ;  /* 0x00000010b0ea6819 */ /* 0x040fe400000006ff */
[----:B------:R-:W-:Y:S01]  /*53d0*/  @P5 PRMT R235, R176, 0x7632, R235 ;  /* 0x00007632b0eb5816 */ /* 0x000fe200000000eb */
[----:B------:R-:W-:Y:S01]  /*53e0*/  FMUL.FTZ R176, R182, R231 ;  /* 0x000000e7b6b07220 */ /* 0x000fe20000410000 */
[----:B------:R-:W-:Y:S02]  /*53f0*/  FMUL.FTZ R230, R230, UR16 ;  /* 0x00000010e6e67c20 */ /* 0x000fe40008410000 */
[----:B------:R-:W-:Y:S01]  /*5400*/  @P5 SHF.L.U32 R235, R235, 0x10, RZ ;  /* 0x00000010ebeb5819 */ /* 0x000fe200000006ff */
[----:B------:R-:W-:Y:S01]  /*5410*/  FMUL.FTZ R231, R176, UR16 ;  /* 0x00000010b0e77c20 */ /* 0x000fe20008410000 */
[----:B------:R-:W-:-:S03]  /*5420*/  FMUL.FTZ R181, R41, R230 ;  /* 0x000000e629b57220 */ /* 0x000fc60000410000 */
[-C--:B------:R-:W-:Y:S01]  /*5430*/  FMUL.FTZ R176, R40, R231.reuse ;  /* 0x000000e728b07220 */ /* 0x080fe20000410000 */
[----:B------:R-:W-:Y:S01]  /*5440*/  @P6 FMUL.FTZ R229, R234, R231 ;  /* 0x000000e7eae56220 */ /* 0x000fe20000410000 */
[----:B------:R-:W-:Y:S01]  /*5450*/  @P5 FMUL.FTZ R232, R235, R230 ;  /* 0x000000e6ebe85220 */ /* 0x000fe20000410000 */
[----:B------:R-:W-:Y:S02]  /*5460*/  FSEL R181, R181, RZ, P5 ;  /* 0x000000ffb5b57208 */ /* 0x000fe40002800000 */
[----:B------:R-:W-:Y:S01]  /*5470*/  FSEL R176, R176, RZ, P6 ;  /* 0x000000ffb0b07208 */ /* 0x000fe20003000000 */
[----:B------:R-:W-:Y:S01]  /*5480*/  FADD.FTZ R140, R140, R229 ;  /* 0x000000e58c8c7221 */ /* 0x000fe20000010000 */
[----:B------:R-:W-:Y:S02]  /*5490*/  FADD.FTZ R141, R141, R232 ;  /* 0x000000e88d8d7221 */ /* 0x000fe40000010000 */
[----:B------:R-:W-:-:S07]  /*54a0*/  F2FP.BF16.F32.PACK_AB R176, R181, R176 ;  /* 0x000000b0b5b0723e */ /* 0x000fce00000010ff */
.L_x_4901:
        /* <DEDUP_REMOVED lines=8> */
.L_x_4898:
[----:B------:R-:W-:Y:S05]  /*5530*/  BSYNC.RECONVERGENT B0 ;  /* 0x0000000000007941 */ /* 0x000fea0003800200 */
.L_x_4897:
        /* <DEDUP_REMOVED lines=13> */
[----:B------:R-:W-:Y:S01]  /*5610*/  FFMA.FTZ R96, R194, R183, R184 ;  /* 0x000000b7c2607223 */ /* 0x000fe200000100b8 */
[C---:B------:R-:W-:Y:S01]  /*5620*/  LOP3.LUT P5, RZ, R220.reuse, 0xff0000, RZ, 0xc0, !PT ;  /* 0x00ff0000dcff7812 */ /* 0x040fe200078ac0ff */
[----:B------:R-:W-:Y:S01]  /*5630*/  HFMA2 R181, -RZ, RZ, 0, 0 ;  /* 0x00000000ffb57431 */ /* 0x000fe200000001ff */
[----:B------:R-:W-:Y:S01]  /*5640*/  LOP3.LUT P6, RZ, R220, 0xff000000, RZ, 0xc0, !PT ;  /* 0xff000000dcff7812 */ /* 0x000fe200078cc0ff */
        /* <DEDUP_REMOVED lines=9> */
[----:B------:R-:W-:Y:S01]  /*56e0*/  FMUL.FTZ R172, R99, R182 ;  /* 0x000000b663ac7220 */ /* 0x000fe20000410000 */
[C---:B-----5:R-:W-:Y:S02]  /*56f0*/  @P5 SHF.L.U32 R97, R177.reuse, 0x10, RZ ;  /* 0x00000010b1615819 */ /* 0x060fe400000006ff */
[----:B------:R-:W-:Y:S01]  /*5700*/  @P6 PRMT R177, R177, 0x7632, R177 ;  /* 0x00007632b1b16816 */ /* 0x000fe200000000b1 */
[----:B------:R-:W-:Y:S01]  /*5710*/  FMUL.FTZ R96, R96, UR16 ;  /* 0x0000001060607c20 */ /* 0x000fe20008410000 */
[----:B------:R-:W-:Y:S02]  /*5720*/  FMUL.FTZ R172, R172, UR16 ;  /* 0x00000010acac7c20 */ /* 0x000fe40008410000 */
[----:B------:R-:W-:Y:S01]  /*5730*/  @P6 SHF.L.U32 R177, R177, 0x10, RZ ;  /* 0x00000010b1b16819 */ /* 0x000fe200000006ff */
[----:B------:R-:W-:Y:S01]  /*5740*/  FMUL.FTZ R180, R58, R96 ;  /* 0x000000603ab47220 */ /* 0x000fe20000410000 */
[----:B------:R-:W-:Y:S01]  /*5750*/  @P5 FMUL.FTZ R181, R96, R97 ;  /* 0x0000006160b55220 */ /* 0x000fe20000410000 */
[----:B------:R-:W-:Y:S01]  /*5760*/  FFMA.FTZ R97, R199, R183, R184 ;  /* 0x000000b7c7617223 */ /* 0x000fe200000100b8 */
[----:B------:R-:W-:Y:S01]  /*5770*/  FMUL.FTZ R96, R59, R172 ;  /* 0x000000ac3b607220 */ /* 0x000fe20000410000 */
[----:B------:R-:W-:Y:S01]  /*5780*/  @P6 FMUL.FTZ R186, R172, R177 ;  /* 0x000000b1acba6220 */ /* 0x000fe20000410000 */
[----:B------:R-:W-:Y:S01]  /*5790*/  FSEL R180, R180, RZ, P5 ;  /* 0x000000ffb4b47208 */ /* 0x000fe20002800000 */
[----:B------:R-:W-:Y:S01]  /*57a0*/  FADD.FTZ R97, R202, -R97 ;  /* 0x80000061ca617221 */ /* 0x000fe20000010000 */
[----:B------:R-:W-:-:S02]  /*57b0*/  LOP3.LUT P5, RZ, R221, 0xff, RZ, 0xc0, !PT ;  /* 0x000000ffddff7812 */ /* 0x000fc400078ac0ff */
[----:B------:R-:W-:Y:S01]  /*57c0*/  FSEL R177, R96, RZ, P6 ;  /* 0x000000ff60b17208 */ /* 0x000fe20003000000 */
[----:B------:R-:W-:Y:S01]  /*57d0*/  FFMA.FTZ R96, R196, R183, R184 ;  /* 0x000000b7c4607223 */ /* 0x000fe200000100b8 */
[----:B------:R-:W-:Y:S01]  /*57e0*/  LOP3.LUT P6, RZ, R221, 0xff00, RZ, 0xc0, !PT ;  /* 0x0000ff00ddff7812 */ /* 0x000fe200078cc0ff */
[----:B------:R-:W-:Y:S01]  /*57f0*/  FFMA.FTZ R172, R7, R97, R24 ;  /* 0x0000006107ac7223 */ /* 0x000fe20000010018 */
[----:B------:R-:W-:Y:S01]  /*5800*/  F2FP.BF16.F32.PACK_AB R177, R177, R180 ;  /* 0x000000b4b1b1723e */ /* 0x000fe200000010ff */
[----:B------:R-:W-:Y:S02]  /*5810*/  FADD.FTZ R174, R207, -R96 ;  /* 0x80000060cfae7221 */ /* 0x000fe40000010000 */
[----:B------:R-:W-:Y:S02]  /*5820*/  FMUL.FTZ R96, R172, R182 ;  /* 0x000000b6ac607220 */ /* 0x000fe40000410000 */
[----:B------:R-:W-:Y:S02]  /*5830*/  FFMA.FTZ R173, R7, R174, R25 ;  /* 0x000000ae07ad7223 */ /* 0x000fe40000010019 */
[----:B------:R-:W-:Y:S01]  /*5840*/  FMUL.FTZ R175, R96, UR16 ;  /* 0x0000001060af7c20 */ /* 0x000fe20008410000 */
[----:B------:R-:W-:Y:S01]  /*5850*/  @P5 SHF.L.U32 R96, R178, 0x10, RZ ;  /* 0x00000010b2605819 */ /* 0x000fe200000006ff */
[----:B------:R-:W-:-:S02]  /*5860*/  FMUL.FTZ R97, R173, R182 ;  /* 0x000000b6ad617220 */ /* 0x000fc40000410000 */
[----:B------:R-:W-:Y:S01]  /*5870*/  @P6 PRMT R174, R178, 0x7632, R174 ;  /* 0x00007632b2ae6816 */ /* 0x000fe200000000ae */
[----:B------:R-:W-:Y:S01]  /*5880*/  FMUL.FTZ R178, R60, R175 ;  /* 0x000000af3cb27220 */ /* 0x000fe20000410000 */
[----:B------:R-:W-:Y:S01]  /*5890*/  FMUL.FTZ R97, R97, UR16 ;  /* 0x0000001061617c20 */ /* 0x000fe20008410000 */
[----:B------:R-:W-:Y:S01]  /*58a0*/  @P5 FMUL.FTZ R185, R175, R96 ;  /* 0x00000060afb95220 */ /* 0x000fe20000410000 */
[----:B------:R-:W-:Y:S01]  /*58b0*/  @P6 SHF.L.U32 R174, R174, 0x10, RZ ;  /* 0x00000010aeae6819 */ /* 0x000fe200000006ff */
[--C-:B------:R-:W-:Y:S01]  /*58c0*/  FFMA.FTZ R96, R206, R183, R184.reuse ;  /* 0x000000b7ce607223 */ /* 0x100fe200000100b8 */
[----:B------:R-:W-:Y:S01]  /*58d0*/  FSEL R178, R178, RZ, P5 ;  /* 0x000000ffb2b27208 */ /* 0x000fe20002800000 */
[----:B------:R-:W-:Y:S01]  /*58e0*/  FMUL.FTZ R187, R61, R97 ;  /* 0x000000613dbb7220 */ /* 0x000fe20000410000 */
[----:B------:R-:W-:Y:S01]  /*58f0*/  ISETP.GE.U32.AND P5, PT, R220, RZ, PT ;  /* 0x000000ffdc00720c */ /* 0x000fe20003fa6070 */
[----:B------:R-:W-:Y:S01]  /*5900*/  @P6 FMUL.FTZ R218, R97, R174 ;  /* 0x000000ae61da6220 */ /* 0x000fe20000410000 */
[----:B------:R-:W-:Y:S01]  /*5910*/  FFMA.FTZ R97, R201, R183, R184 ;  /* 0x000000b7c9617223 */ /* 0x000fe200000100b8 */
[----:B------:R-:W-:Y:S01]  /*5920*/  FADD.FTZ R96, R209, -R96 ;  /* 0x80000060d1607221 */ /* 0x000fe20000010000 */
[----:B------:R-:W-:Y:S01]  /*5930*/  ISETP.GE.U32.AND.EX P5, PT, R221, 0x1000000, PT, P5 ;  /* 0x01000000dd00780c */ /* 0x000fe20003fa6150 */
[----:B------:R-:W-:Y:S01]  /*5940*/  FADD.FTZ R152, R152, R185 ;  /* 0x000000b998987221 */ /* 0x000fe20000010000 */
        /* <DEDUP_REMOVED lines=9> */
[----:B------:R-:W-:Y:S01]  /*59e0*/  FMUL.FTZ R230, R97, UR16 ;  /* 0x0000001061e67c20 */ /* 0x000fe20008410000 */
[----:B------:R-:W-:Y:S01]  /*59f0*/  @P5 PRMT R228, R179, 0x7632, R228 ;  /* 0x00007632b3e45816 */ /* 0x000fe200000000e4 */
[----:B------:R-:W-:Y:S02]  /*5a00*/  FMUL.FTZ R229, R96, UR16 ;  /* 0x0000001060e57c20 */ /* 0x000fe40008410000 */
[----:B------:R-:W-:Y:S01]  /*5a10*/  FMUL.FTZ R97, R63, R230 ;  /* 0x000000e63f617220 */ /* 0x000fe20000410000 */
[----:B------:R-:W-:Y:S01]  /*5a20*/  @P5 SHF.L.U32 R228, R228, 0x10, RZ ;  /* 0x00000010e4e45819 */ /* 0x000fe200000006ff */
[----:B------:R-:W-:Y:S01]  /*5a30*/  FMUL.FTZ R96, R62, R229 ;  /* 0x000000e53e607220 */ /* 0x000fe20000410000 */
[----:B------:R-:W-:-:S03]  /*5a40*/  @P6 SHF.L.U32 R179, R179, 0x10, RZ ;  /* 0x00000010b3b36819 */ /* 0x000fc600000006ff */
[----:B------:R-:W-:Y:S01]  /*5a50*/  @P5 FMUL.FTZ R226, R230, R228 ;  /* 0x000000e4e6e25220 */ /* 0x000fe20000410000 */
[----:B------:R-:W-:Y:S01]  /*5a60*/  FSEL R228, R97, RZ, P5 ;  /* 0x000000ff61e47208 */ /* 0x000fe20002800000 */
[----:B------:R-:W-:Y:S01]  /*5a70*/  @P6 FMUL.FTZ R227, R229, R179 ;  /* 0x000000b3e5e36220 */ /* 0x000fe20000410000 */
[-CC-:B------:R-:W-:Y:S01]  /*5a80*/  FFMA.FTZ R97, R195, R183.reuse, R184.reuse ;  /* 0x000000b7c3617223 */ /* 0x180fe200000100b8 */
[----:B------:R-:W-:Y:S01]  /*5a90*/  FSEL R179, R96, RZ, P6 ;  /* 0x000000ff60b37208 */ /* 0x000fe20003000000 */
[----:B------:R-:W-:Y:S01]  /*5aa0*/  FFMA.FTZ R184, R192, R183, R184 ;  /* 0x000000b7c0b87223 */ /* 0x000fe200000100b8 */
[----:B------:R-:W-:Y:S01]  /*5ab0*/  LOP3.LUT P6, RZ, R220, 0xff, RZ, 0xc0, !PT ;  /* 0x000000ffdcff7812 */ /* 0x000fe200078cc0ff */
[----:B------:R-:W-:Y:S01]  /*5ac0*/  FADD.FTZ R97, R198, -R97 ;  /* 0x80000061c6617221 */ /* 0x000fe20000010000 */
[----:B------:R-:W-:Y:S01]  /*5ad0*/  LOP3.LUT P5, RZ, R220, 0xff00, RZ, 0xc0, !PT ;  /* 0x0000ff00dcff7812 */ /* 0x000fe200078ac0ff */
[----:B------:R-:W-:Y:S01]  /*5ae0*/  FADD.FTZ R184, R203, -R184 ;  /* 0x800000b8cbb87221 */ /* 0x000fe20000010000 */
[----:B------:R-:W-:-:S02]  /*5af0*/  HFMA2 R183, -RZ, RZ, 0, 0 ;  /* 0x00000000ffb77431 */ /* 0x000fc400000001ff */
[C---:B------:R-:W-:Y:S01]  /*5b00*/  FFMA.FTZ R96, R7.reuse, R97, R28 ;  /* 0x0000006107607223 */ /* 0x040fe2000001001c */
[----:B------:R-:W-:Y:S01]  /*5b10*/  FADD.FTZ R154, R154, R227 ;  /* 0x000000e39a9a7221 */ /* 0x000fe20000010000 */
[----:B------:R-:W-:Y:S01]  /*5b20*/  FFMA.FTZ R97, R7, R184, R29 ;  /* 0x000000b807617223 */ /* 0x000fe2000001001d */
[----:B------:R-:W-:Y:S01]  /*5b30*/  FADD.FTZ R155, R155, R226 ;  /* 0x000000e29b9b7221 */ /* 0x000fe20000010000 */
[-C--:B------:R-:W-:Y:S01]  /*5b40*/  FMUL.FTZ R7, R96, R182.reuse ;  /* 0x000000b660077220 */ /* 0x080fe20000410000 */
[----:B------:R-:W-:Y:S01]  /*5b50*/  F2FP.BF16.F32.PACK_AB R179, R228, R179 ;  /* 0x000000b3e4b3723e */ /* 0x000fe200000010ff */
[----:B------:R-:W-:Y:S01]  /*5b60*/  FMUL.FTZ R182, R97, R182 ;  /* 0x000000b661b67220 */ /* 0x000fe20000410000 */
[C---:B------:R-:W-:Y:S01]  /*5b70*/  @P6 SHF.L.U32 R184, R176.reuse, 0x10, RZ ;  /* 0x00000010b0b86819 */ /* 0x040fe200000006ff */
[----:B------:R-:W-:Y:S01]  /*5b80*/  FMUL.FTZ R231, R7, UR16 ;  /* 0x0000001007e77c20 */ /* 0x000fe20008410000 */
[----:B------:R-:W-:Y:S01]  /*5b90*/  @P5 PRMT R229, R176, 0x7632, R229 ;  /* 0x00007632b0e55816 */ /* 0x000fe200000000e5 */
[----:B------:R-:W-:Y:S01]  /*5ba0*/  FMUL.FTZ R182, R182, UR16 ;  /* 0x00000010b6b67c20 */ /* 0x000fe20008410000 */
[----:B------:R-:W-:Y:S01]  /*5bb0*/  FADD.FTZ R7, R150, R181 ;  /* 0x000000b596077221 */ /* 0x000fe20000010000 */
[----:B------:R-:W-:Y:S01]  /*5bc0*/  @P6 FMUL.FTZ R183, R231, R184 ;  /* 0x000000b8e7b76220 */ /* 0x000fe20000410000 */
[----:B------:R-:W-:Y:S01]  /*5bd0*/  @P5 SHF.L.U32 R229, R229, 0x10, RZ ;  /* 0x00000010e5e55819 */ /* 0x000fe200000006ff */
[----:B------:R-:W-:Y:S01]  /*5be0*/  FADD.FTZ R184, R151, R186 ;  /* 0x000000ba97b87221 */ /* 0x000fe20000010000 */
[----:B------:R-:W-:Y:S01]  /*5bf0*/  FMUL.FTZ R150, R56, R231 ;  /* 0x000000e738967220 */ /* 0x000fe20000410000 */
[----:B------:R-:W-:Y:S01]  /*5c00*/  FMUL.FTZ R151, R57, R182 ;  /* 0x000000b639977220 */ /* 0x000fe20000410000 */
[----:B------:R-:W-:Y:S01]  /*5c10*/  MOV R176, RZ ;  /* 0x000000ff00b07202 */ /* 0x000fe20000000f00 */
[----:B------:R-:W-:Y:S01]  /*5c20*/  @P5 FMUL.FTZ R176, R182, R229 ;  /* 0x000000e5b6b05220 */ /* 0x000fe20000410000 */
[----:B------:R-:W-:Y:S01]  /*5c30*/  FADD.FTZ R185, R148, R183 ;  /* 0x000000b794b97221 */ /* 0x000fe20000010000 */
[----:B------:R-:W-:-:S02]  /*5c40*/  FSEL R150, R150, RZ, P6 ;  /* 0x000000ff96967208 */ /* 0x000fc40003000000 */
[----:B------:R-:W-:Y:S01]  /*5c50*/  FSEL R151, R151, RZ, P5 ;  /* 0x000000ff97977208 */ /* 0x000fe20002800000 */
[----:B------:R-:W-:-:S03]  /*5c60*/  FADD.FTZ R186, R149, R176 ;  /* 0x000000b095ba7221 */ /* 0x000fc60000010000 */
[----:B------:R-:W-:Y:S01]  /*5c70*/  F2FP.BF16.F32.PACK_AB R176, R151, R150 ;  /* 0x0000009697b0723e */ /* 0x000fe200000010ff */
[----:B------:R-:W-:Y:S06]  /*5c80*/  BRA `(.L_x_4907) ;  /* 0x0000001000f87947 */ /* 0x000fec0003800000 */
.L_x_4906:
[----:B------:R-:W-:Y:S01]  /*5c90*/  LOP3.LUT P5, RZ, R220, 0xff0000, RZ, 0xc0, !PT ;  /* 0x00ff0000dcff7812 */ /* 0x000fe200078ac0ff */
[-CC-:B------:R-:W-:Y:S01]  /*5ca0*/  FFMA.FTZ R180, R194, R183.reuse, R184.reuse ;  /* 0x000000b7c2b47223 */ /* 0x180fe200000100b8 */
[----:B------:R-:W-:Y:S01]  /*5cb0*/  LOP3.LUT P6, RZ, R220, 0xff000000, RZ, 0xc0, !PT ;  /* 0xff000000dcff7812 */ /* 0x000fe200078cc0ff */
[----:B------:R-:W-:Y:S01]  /*5cc0*/  FFMA.FTZ R181, R197, R183, R184 ;  /* 0x000000b7c5b57223 */ /* 0x000fe200000100b8 */
[----:B------:R-:W-:Y:S01]  /*5cd0*/  MOV R186, RZ ;  /* 0x000000ff00ba7202 */ /* 0x000fe20000000f00 */
[----:B------:R-:W-:Y:S02]  /*5ce0*/  FADD.FTZ R180, R205, -R180 ;  /* 0x800000b4cdb47221 */ /* 0x000fe40000010000 */
[----:B------:R-:W-:Y:S02]  /*5cf0*/  FADD.FTZ R181, R200, -R181 ;  /* 0x800000b5c8b57221 */ /* 0x000fe40000010000 */
[C---:B------:R-:W-:Y:S02]  /*5d00*/  FFMA.FTZ R187, R7.reuse, R180, R31 ;  /* 0x000000b407bb7223 */ /* 0x040fe4000001001f */
[----:B------:R-:W-:Y:S01]  /*5d10*/  FFMA.FTZ R185, R7, R181, R30 ;  /* 0x000000b507b97223 */ /* 0x000fe2000001001e */
[----:B------:R-:W-:Y:S01]  /*5d20*/  HFMA2 R181, -RZ, RZ, 0, 0 ;  /* 0x00000000ffb57431 */ /* 0x000fe200000001ff */
[----:B-----5:R-:W-:-:S02]  /*5d30*/  @P5 SHF.L.U32 R226, R177, 0x10, RZ ;  /* 0x00000010b1e25819 */ /* 0x020fc400000006ff */
[----:B------:R-:W-:Y:S01]  /*5d40*/  @P6 PRMT R218, R177, 0x7632, R218 ;  /* 0x00007632b1da6816 */ /* 0x000fe200000000da */
[C---:B------:R-:W-:Y:S01]  /*5d50*/  FMUL.FTZ R177, R182.reuse, R187 ;  /* 0x000000bbb6b17220 */ /* 0x040fe20000410000 */
[----:B------:R-:W-:Y:S02]  /*5d60*/  FMUL.FTZ R180, R182, R185 ;  /* 0x000000b9b6b47220 */ /* 0x000fe40000410000 */
[----:B------:R-:W-:Y:S01]  /*5d70*/  @P6 SHF.L.U32 R187, R218, 0x10, RZ ;  /* 0x00000010dabb6819 */ /* 0x000fe200000006ff */
[----:B------:R-:W-:Y:S01]  /*5d80*/  FMUL.FTZ R218, R177, UR16 ;  /* 0x00000010b1da7c20 */ /* 0x000fe20008410000 */
[----:B------:R-:W-:-:S03]  /*5d90*/  FMUL.FTZ R185, R180, UR16 ;  /* 0x00000010b4b97c20 */ /* 0x000fc60008410000 */
[-C--:B------:R-:W-:Y:S01]  /*5da0*/  FMUL.FTZ R180, R59, R218.reuse ;  /* 0x000000da3bb47220 */ /* 0x080fe20000410000 */
[-C--:B------:R-:W-:Y:S01]  /*5db0*/  FMUL.FTZ R177, R58, R185.reuse ;  /* 0x000000b93ab17220 */ /* 0x080fe20000410000 */
[----:B------:R-:W-:Y:S01]  /*5dc0*/  @P5 FMUL.FTZ R181, R226, R185 ;  /* 0x000000b9e2b55220 */ /* 0x000fe20000410000 */
[-CC-:B------:R-:W-:Y:S01]  /*5dd0*/  FFMA.FTZ R185, R199, R183.reuse, R184.reuse ;  /* 0x000000b7c7b97223 */ /* 0x180fe200000100b8 */
[----:B------:R-:W-:Y:S01]  /*5de0*/  @P6 FMUL.FTZ R186, R187, R218 ;  /* 0x000000dabbba6220 */ /* 0x000fe20000410000 */
[----:B------:R-:W-:Y:S01]  /*5df0*/  FSEL R180, R180, RZ, P6 ;  /* 0x000000ffb4b47208 */ /* 0x000fe20003000000 */
[----:B------:R-:W-:Y:S01]  /*5e00*/  FFMA.FTZ R218, R196, R183, R184 ;  /* 0x000000b7c4da7223 */ /* 0x000fe200000100b8 */
[----:B------:R-:W-:Y:S01]  /*5e10*/  LOP3.LUT P6, RZ, R221, 0xff00, RZ, 0xc0, !PT ;  /* 0x0000ff00ddff7812 */ /* 0x000fe200078cc0ff */
[----:B------:R-:W-:Y:S01]  /*5e20*/  FADD.FTZ R185, R202, -R185 ;  /* 0x800000b9cab97221 */ /* 0x000fe20000010000 */
[----:B------:R-:W-:Y:S01]  /*5e30*/  FSEL R177, R177, RZ, P5 ;  /* 0x000000ffb1b17208 */ /* 0x000fe20002800000 */
[----:B------:R-:W-:Y:S01]  /*5e40*/  FADD.FTZ R218, R207, -R218 ;  /* 0x800000dacfda7221 */ /* 0x000fe20000010000 */
[----:B------:R-:W-:Y:S01]  /*5e50*/  LOP3.LUT P5, RZ, R221, 0xff, RZ, 0xc0, !PT ;  /* 0x000000ffddff7812 */ /* 0x000fe200078ac0ff */
[C---:B------:R-:W-:Y:S01]  /*5e60*/  FFMA.FTZ R185, R7.reuse, R185, R24 ;  /* 0x000000b907b97223 */ /* 0x040fe20000010018 */
[----:B------:R-:W-:Y:S01]  /*5e70*/  F2FP.BF16.F32.PACK_AB R177, R180, R177 ;  /* 0x000000b1b4b1723e */ /* 0x000fe200000010ff */
[----:B------:R-:W-:Y:S01]  /*5e80*/  FFMA.FTZ R229, R7, R218, R25 ;  /* 0x000000da07e57223 */ /* 0x000fe20000010019 */
[----:B------:R-:W-:Y:S01]  /*5e90*/  MOV R218, RZ ;  /* 0x000000ff00da7202 */ /* 0x000fe20000000f00 */
[----:B------:R-:W-:Y:S01]  /*5ea0*/  FMUL.FTZ R187, R182, R185 ;  /* 0x000000b9b6bb7220 */ /* 0x000fe20000410000 */
[----:B------:R-:W-:-:S03]  /*5eb0*/  HFMA2 R185, -RZ, RZ, 0, 0 ;  /* 0x00000000ffb97431 */ /* 0x000fc600000001ff */
[----:B------:R-:W-:Y:S01]  /*5ec0*/  FMUL.FTZ R227, R187, UR16 ;  /* 0x00000010bbe37c20 */ /* 0x000fe20008410000 */
[----:B------:R-:W-:Y:S01]  /*5ed0*/  @P6 PRMT R226, R178, 0x7632, R226 ;  /* 0x00007632b2e26816 */ /* 0x000fe200000000e2 */
[----:B------:R-:W-:Y:S02]  /*5ee0*/  FMUL.FTZ R187, R182, R229 ;  /* 0x000000e5b6bb7220 */ /* 0x000fe40000410000 */
[----:B------:R-:W-:Y:S01]  /*5ef0*/  @P5 SHF.L.U32 R228, R178, 0x10, RZ ;  /* 0x00000010b2e45819 */ /* 0x000fe200000006ff */
[-C--:B------:R-:W-:Y:S01]  /*5f00*/  FMUL.FTZ R178, R60, R227.reuse ;  /* 0x000000e33cb27220 */ /* 0x080fe20000410000 */
[----:B------:R-:W-:Y:S01]  /*5f10*/  @P6 SHF.L.U32 R229, R226, 0x10, RZ ;  /* 0x00000010e2e56819 */ /* 0x000fe200000006ff */
[----:B------:R-:W-:Y:S02]  /*5f20*/  FMUL.FTZ R226, R187, UR16 ;  /* 0x00000010bbe27c20 */ /* 0x000fe40008410000 */
[----:B------:R-:W-:Y:S01]  /*5f30*/  @P5 FMUL.FTZ R185, R228, R227 ;  /* 0x000000e3e4b95220 */ /* 0x000fe20000410000 */
[----:B------:R-:W-:Y:S01]  /*5f40*/  FSEL R178, R178, RZ, P5 ;  /* 0x000000ffb2b27208 */ /* 0x000fe20002800000 */
[-C--:B------:R-:W-:Y:S01]  /*5f50*/  FMUL.FTZ R187, R61, R226.reuse ;  /* 0x000000e23dbb7220 */ /* 0x080fe20000410000 */
[-CC-:B------:R-:W-:Y:S01]  /*5f60*/  FFMA.FTZ R227, R201, R183.reuse, R184.reuse ;  /* 0x000000b7c9e37223 */ /* 0x180fe200000100b8 */
[----:B------:R-:W-:Y:S01]  /*5f70*/  ISETP.GE.U32.AND P5, PT, R220, RZ, PT ;  /* 0x000000ffdc00720c */ /* 0x000fe20003fa6070 */
[----:B------:R-:W-:Y:S01]  /*5f80*/  @P6 FMUL.FTZ R218, R229, R226 ;  /* 0x000000e2e5da6220 */ /* 0x000fe20000410000 */
[----:B------:R-:W-:Y:S01]  /*5f90*/  FFMA.FTZ R226, R206, R183, R184 ;  /* 0x000000b7cee27223 */ /* 0x000fe200000100b8 */
[----:B------:R-:W-:Y:S01]  /*5fa0*/  FADD.FTZ R227, R204, -R227 ;  /* 0x800000e3cce37221 */ /* 0x000fe20000010000 */
[----:B------:R-:W-:Y:S01]  /*5fb0*/  ISETP.GE.U32.AND.EX P5, PT, R221, 0x1000000, PT, P5 ;  /* 0x01000000dd00780c */ /* 0x000fe20003fa6150 */
[----:B------:R-:W-:Y:S01]  /*5fc0*/  FADD.FTZ R152, R152, R185 ;  /* 0x000000b998987221 */ /* 0x000fe20000010000 */
[----:B------:R-:W-:Y:S01]  /*5fd0*/  FSEL R187, R187, RZ, P6 ;  /* 0x000000ffbbbb7208 */ /* 0x000fe20003000000 */
[----:B------:R-:W-:Y:S01]  /*5fe0*/  FADD.FTZ R226, R209, -R226 ;  /* 0x800000e2d1e27221 */ /* 0x000fe20000010000 */
[----:B------:R-:W-:Y:S01]  /*5ff0*/  LOP3.LUT P6, RZ, R221, 0xff0000, RZ, 0xc0, !PT ;  /* 0x00ff0000ddff7812 */ /* 0x000fe200078cc0ff */
[----:B------:R-:W-:Y:S01]  /*6000*/  FFMA.FTZ R229, R7, R227, R26 ;  /* 0x000000e307e57223 */ /* 0x000fe2000001001a */
[----:B------:R-:W-:Y:S01]  /*6010*/  FADD.FTZ R153, R153, R218 ;  /* 0x000000da99997221 */ /* 0x000fe20000010000 */
[----:B------:R-:W-:Y:S01]  /*6020*/  FFMA.FTZ R231, R7, R226, R27 ;  /* 0x000000e207e77223 */ /* 0x000fe2000001001b */
[----:B------:R-:W-:Y:S01]  /*6030*/  CS2R R226, SRZ ;  /* 0x0000000000e27805 */ /* 0x000fe2000001ff00 */
[C---:B------:R-:W-:Y:S01]  /*6040*/  FMUL.FTZ R228, R182.reuse, R229 ;  /* 0x000000e5b6e47220 */ /* 0x040fe20000410000 */
[----:B------:R-:W-:Y:S01]  /*6050*/  F2FP.BF16.F32.PACK_AB R178, R187, R178 ;  /* 0x000000b2bbb2723e */ /* 0x000fe200000010ff */
[----:B------:R-:W-:-:S02]  /*6060*/  FMUL.FTZ R229, R182, R231 ;  /* 0x000000e7b6e57220 */ /* 0x000fc40000410000 */
[----:B------:R-:W-:Y:S01]  /*6070*/  FMUL.FTZ R231, R228, UR16 ;  /* 0x00000010e4e77c20 */ /* 0x000fe20008410000 */
[----:B------:R-:W-:Y:S01]  /*6080*/  @P5 PRMT R233, R179, 0x7632, R233 ;  /* 0x00007632b3e95816 */ /* 0x000fe200000000e9 */
[----:B------:R-:W-:Y:S01]  /*6090*/  FMUL.FTZ R230, R229, UR16 ;  /* 0x00000010e5e67c20 */ /* 0x000fe20008410000 */
[--C-:B------:R-:W-:Y:S01]  /*60a0*/  FFMA.FTZ R229, R195, R183, R184.reuse ;  /* 0x000000b7c3e57223 */ /* 0x100fe200000100b8 */
[----:B------:R-:W-:Y:S01]  /*60b0*/  @P6 SHF.L.U32 R232, R179, 0x10, RZ ;  /* 0x00000010b3e86819 */ /* 0x000fe200000006ff */
[----:B------:R-:W-:Y:S01]  /*60c0*/  FMUL.FTZ R179, R62, R231 ;  /* 0x000000e73eb37220 */ /* 0x000fe20000410000 */
[----:B------:R-:W-:Y:S01]  /*60d0*/  @P5 SHF.L.U32 R233, R233, 0x10, RZ ;  /* 0x00000010e9e95819 */ /* 0x000fe200000006ff */
[-C--:B------:R-:W-:Y:S01]  /*60e0*/  FMUL.FTZ R228, R63, R230.reuse ;  /* 0x000000e63fe47220 */ /* 0x080fe20000410000 */
[----:B------:R-:W-:Y:S01]  /*60f0*/  FFMA.FTZ R184, R192, R183, R184 ;  /* 0x000000b7c0b87223 */ /* 0x000fe200000100b8 */
[----:B------:R-:W-:Y:S01]  /*6100*/  @P6 FMUL.FTZ R227, R232, R231 ;  /* 0x000000e7e8e36220 */ /* 0x000fe20000410000 */
[----:B------:R-:W-:Y:S01]  /*6110*/  FSEL R179, R179, RZ, P6 ;  /* 0x000000ffb3b37208 */ /* 0x000fe20003000000 */
[----:B------:R-:W-:Y:S01]  /*6120*/  @P5 FMUL.FTZ R226, R233, R230 ;  /* 0x000000e6e9e25220 */ /* 0x000fe20000410000 */
[----:B------:R-:W-:Y:S01]  /*6130*/  LOP3.LUT P6, RZ, R220, 0xff, RZ, 0xc0, !PT ;  /* 0x000000ffdcff7812 */ /* 0x000fe200078cc0ff */
[----:B------:R-:W-:Y:S01]  /*6140*/  FADD.FTZ R229, R198, -R229 ;  /* 0x800000e5c6e57221 */ /* 0x000fe20000010000 */
[----:B------:R-:W-:Y:S01]  /*6150*/  FSEL R228, R228, RZ, P5 ;  /* 0x000000ffe4e47208 */ /* 0x000fe20002800000 */
[----:B------:R-:W-:Y:S01]  /*6160*/  FADD.FTZ R184, R203, -R184 ;  /* 0x800000b8cbb87221 */ /* 0x000fe20000010000 */
[----:B------:R-:W-:Y:S01]  /*6170*/  LOP3.LUT P5, RZ, R220, 0xff00, RZ, 0xc0, !PT ;  /* 0x0000ff00dcff7812 */ /* 0x000fe200078ac0ff */
[C---:B------:R-:W-:Y:S01]  /*6180*/  FFMA.FTZ R229, R7.reuse, R229, R28 ;  /* 0x000000e507e57223 */ /* 0x040fe2000001001c */
[----:B------:R-:W-:Y:S01]  /*6190*/  FADD.FTZ R154, R154, R227 ;  /* 0x000000e39a9a7221 */ /* 0x000fe20000010000 */
[----:B------:R-:W-:Y:S01]  /*61a0*/  FFMA.FTZ R183, R7, R184, R29 ;  /* 0x000000b807b77223 */ /* 0x000fe2000001001d */
[----:B------:R-:W-:Y:S01]  /*61b0*/  FADD.FTZ R155, R155, R226 ;  /* 0x000000e29b9b7221 */ /* 0x000fe20000010000 */
[----:B------:R-:W-:Y:S01]  /*61c0*/  FMUL.FTZ R7, R182, R229 ;  /* 0x000000e5b6077220 */ /* 0x000fe20000410000 */
[----:B------:R-:W-:Y:S01]  /*61d0*/  F2FP.BF16.F32.PACK_AB R179, R228, R179 ;  /* 0x000000b3e4b3723e */ /* 0x000fe200000010ff */
[----:B------:R-:W-:Y:S01]  /*61e0*/  FMUL.FTZ R182, R182, R183 ;  /* 0x000000b7b6b67220 */ /* 0x000fe20000410000 */
[----:B------:R-:W-:Y:S01]  /*61f0*/  HFMA2 R183, -RZ, RZ, 0, 0 ;  /* 0x00000000ffb77431 */ /* 0x000fe200000001ff */
[----:B------:R-:W-:Y:S01]  /*6200*/  @P6 SHF.L.U32 R184, R176, 0x10, RZ ;  /* 0x00000010b0b86819 */ /* 0x000fe200000006ff */
[----:B------:R-:W-:Y:S01]  /*6210*/  FMUL.FTZ R229, R7, UR16 ;  /* 0x0000001007e57c20 */ /* 0x000fe20008410000 */
[----:B------:R-:W-:Y:S01]  /*6220*/  FMUL.FTZ R182, R182, UR16 ;  /* 0x00000010b6b67c20 */ /* 0x000fe20008410000 */
[----:B------:R-:W-:Y:S01]  /*6230*/  FADD.FTZ R7, R150, R181 ;  /* 0x000000b596077221 */ /* 0x000fe20000010000 */
[----:B------:R-:W-:Y:S01]  /*6240*/  @P5 PRMT R230, R176, 0x7632, R230 ;  /* 0x00007632b0e65816 */ /* 0x000fe200000000e6 */
[-C--:B------:R-:W-:Y:S01]  /*6250*/  @P6 FMUL.FTZ R183, R184, R229.reuse ;  /* 0x000000e5b8b76220 */ /* 0x080fe20000410000 */
[----:B------:R-:W-:Y:S01]  /*6260*/  FADD.FTZ R184, R151, R186 ;  /* 0x000000ba97b87221 */ /* 0x000fe20000010000 */
[----:B------:R-:W-:Y:S01]  /*6270*/  FMUL.FTZ R150, R56, R229 ;  /* 0x000000e538967220 */ /* 0x000fe20000410000 */
[----:B------:R-:W-:Y:S01]  /*6280*/  @P5 SHF.L.U32 R231, R230, 0x10, RZ ;  /* 0x00000010e6e75819 */ /* 0x000fe200000006ff */
[-C--:B------:R-:W-:Y:S01]  /*6290*/  FMUL.FTZ R151, R57, R182.reuse ;  /* 0x000000b639977220 */ /* 0x080fe20000410000 */
[----:B------:R-:W-:Y:S01]  /*62a0*/  MOV R176, RZ ;  /* 0x000000ff00b07202 */ /* 0x000fe20000000f00 */
[----:B------:R-:W-:Y:S01]  /*62b0*/  FADD.FTZ R185, R148, R183 ;  /* 0x000000b794b97221 */ /* 0x000fe20000010000 */
[----:B------:R-:W-:Y:S01]  /*62c0*/  FSEL R150, R150, RZ, P6 ;  /* 0x000000ff96967208 */ /* 0x000fe20003000000 */
[----:B------:R-:W-:Y:S01]  /*62d0*/  @P5 FMUL.FTZ R176, R231, R182 ;  /* 0x000000b6e7b05220 */ /* 0x000fe20000410000 */
[----:B------:R-:W-:-:S03]  /*62e0*/  FSEL R151, R151, RZ, P5 ;  /* 0x000000ff97977208 */ /* 0x000fc60002800000 */
[----:B------:R-:W-:Y:S01]  /*62f0*/  FADD.FTZ R186, R149, R176 ;  /* 0x000000b095ba7221 */ /* 0x000fe20000010000 */
[----:B------:R-:W-:Y:S01]  /*6300*/  F2FP.BF16.F32.PACK_AB R176, R151, R150 ;  /* 0x0000009697b0723e */ /* 0x000fe200000010ff */
[----:B------:R-:W-:Y:S06]  /*6310*/  BRA `(.L_x_4907) ;  /* 0x0000000c00547947 */ /* 0x000fec0003800000 */
.L_x_4905:
[----:B------:R-:W0:Y:S02]  /*6320*/  LDC.64 R180, c[0x0][0x478] ;  /* 0x00011e00ffb47b82 */ /* 0x000e240000000a00 */
[----:B0-----:R-:W-:-:S04]  /*6330*/  ISETP.NE.U32.AND P1, PT, R180, RZ, PT ;  /* 0x000000ffb400720c */ /* 0x001fc80003f25070 */
[----:B------:R-:W-:-:S13]  /*6340*/  ISETP.NE.AND.EX P1, PT, R181, RZ, PT, P1 ;  /* 0x000000ffb500720c */ /* 0x000fda0003f25310 */
        /* <DEDUP_REMOVED lines=10> */
[C---:B------:R-:W-:Y:S01]  /*63f0*/  FMUL.FTZ R98, R7.reuse, R98 ;  /* 0x0000006207627220 */ /* 0x040fe20000410000 */
[----:B------:R-:W-:Y:S01]  /*6400*/  FMUL.FTZ R99, R7, R96 ;  /* 0x0000006007637220 */ /* 0x000fe20000410000 */
[----:B------:R-:W-:-:S02]  /*6410*/  MOV R218, RZ ;  /* 0x000000ff00da7202 */ /* 0x000fc40000000f00 */
[----:B------:R-:W-:Y:S01]  /*6420*/  CS2R R226, SRZ ;  /* 0x0000000000e27805 */ /* 0x000fe2000001ff00 */
[-C--:B------:R-:W-:Y:S01]  /*6430*/  FMUL.FTZ R96, R98, R182.reuse ;  /* 0x000000b662607220 */ /* 0x080fe20000410000 */
[----:B------:R-:W-:Y:S01]  /*6440*/  FMUL.FTZ R97, R99, R182 ;  /* 0x000000b663617220 */ /* 0x000fe20000410000 */
[C---:B-----5:R-:W-:Y:S02]  /*6450*/  @P5 SHF.L.U32 R172, R177.reuse, 0x10, RZ ;  /* 0x00000010b1ac5819 */ /* 0x060fe400000006ff */
[----:B------:R-:W-:Y:S01]  /*6460*/  FMUL.FTZ R173, R96, UR16 ;  /* 0x0000001060ad7c20 */ /* 0x000fe20008410000 */
[----:B------:R-:W-:Y:S01]  /*6470*/  @P6 PRMT R177, R177, 0x7632, R177 ;  /* 0x00007632b1b16816 */ /* 0x000fe200000000b1 */
[----:B------:R-:W-:Y:S01]  /*6480*/  FMUL.FTZ R96, R97, UR16 ;  /* 0x0000001061607c20 */ /* 0x000fe20008410000 */
[----:B------:R-:W-:Y:S01]  /*6490*/  FFMA.FTZ R97, R199, R183, R184 ;  /* 0x000000b7c7617223 */ /* 0x000fe200000100b8 */
[-C--:B------:R-:W-:Y:S01]  /*64a0*/  @P5 FMUL.FTZ R181, R172, R173.reuse ;  /* 0x000000adacb55220 */ /* 0x080fe20000410000 */
[----:B------:R-:W-:Y:S01]  /*64b0*/  @P6 SHF.L.U32 R175, R177, 0x10, RZ ;  /* 0x00000010b1af6819 */ /* 0x000fe200000006ff */
[----:B------:R-:W-:Y:S01]  /*64c0*/  FMUL.FTZ R180, R59, R96 ;  /* 0x000000603bb47220 */ /* 0x000fe20000410000 */
[----:B------:R-:W-:Y:S01]  /*64d0*/  FMUL.FTZ R177, R58, R173 ;  /* 0x000000ad3ab17220 */ /* 0x000fe20000410000 */
[----:B------:R-:W-:-:S02]  /*64e0*/  FADD.FTZ R172, R202, -R97 ;  /* 0x80000061caac7221 */ /* 0x000fc40000010000 */
[----:B------:R-:W-:Y:S01]  /*64f0*/  @P6 FMUL.FTZ R186, R175, R96 ;  /* 0x00000060afba6220 */ /* 0x000fe20000410000 */
[----:B------:R-:W-:Y:S01]  /*6500*/  FSEL R180, R180, RZ, P6 ;  /* 0x000000ffb4b47208 */ /* 0x000fe20003000000 */
[----:B------:R-:W-:Y:S01]  /*6510*/  FFMA.FTZ R96, R196, R183, R184 ;  /* 0x000000b7c4607223 */ /* 0x000fe200000100b8 */
[----:B------:R-:W-:Y:S01]  /*6520*/  FSEL R177, R177, RZ, P5 ;  /* 0x000000ffb1b17208 */ /* 0x000fe20002800000 */
[----:B------:R-:W-:Y:S01]  /*6530*/  FMUL.FTZ R172, R7, R172 ;  /* 0x000000ac07ac7220 */ /* 0x000fe20000410000 */
[----:B------:R-:W-:Y:S01]  /*6540*/  LOP3.LUT P6, RZ, R221, 0xff00, RZ, 0xc0, !PT ;  /* 0x0000ff00ddff7812 */ /* 0x000fe200078cc0ff */
[----:B------:R-:W-:Y:S01]  /*6550*/  FADD.FTZ R174, R207, -R96 ;  /* 0x80000060cfae7221 */ /* 0x000fe20000010000 */
[----:B------:R-:W-:Y:S01]  /*6560*/  LOP3.LUT P5, RZ, R221, 0xff, RZ, 0xc0, !PT ;  /* 0x000000ffddff7812 */ /* 0x000fe200078ac0ff */
[----:B------:R-:W-:Y:S01]  /*6570*/  FMUL.FTZ R96, R172, R182 ;  /* 0x000000b6ac607220 */ /* 0x000fe20000410000 */
[----:B------:R-:W-:Y:S01]  /*6580*/  F2FP.BF16.F32.PACK_AB R177, R180, R177 ;  /* 0x000000b1b4b1723e */ /* 0x000fe200000010ff */
[----:B------:R-:W-:-:S02]  /*6590*/  FMUL.FTZ R173, R7, R174 ;  /* 0x000000ae07ad7220 */ /* 0x000fc40000410000 */
[----:B------:R-:W-:Y:S02]  /*65a0*/  FMUL.FTZ R97, R96, UR16 ;  /* 0x0000001060617c20 */ /* 0x000fe40008410000 */
[----:B------:R-:W-:-:S04]  /*65b0*/  FMUL.FTZ R96, R173, R182 ;  /* 0x000000b6ad607220 */ /* 0x000fc80000410000 */
        /* <DEDUP_REMOVED lines=19> */
[C---:B------:R-:W-:Y:S01]  /*66f0*/  FMUL.FTZ R174, R7.reuse, R174 ;  /* 0x000000ae07ae7220 */ /* 0x040fe20000410000 */
[----:B------:R-:W-:Y:S01]  /*6700*/  FMUL.FTZ R175, R7, R96 ;  /* 0x0000006007af7220 */ /* 0x000fe20000410000 */
        /* <DEDUP_REMOVED lines=8> */
[-C--:B------:R-:W-:Y:S01]  /*6790*/  FMUL.FTZ R228, R63, R96.reuse ;  /* 0x000000603fe47220 */ /* 0x080fe20000410000 */
[-C--:B------:R-:W-:Y:S01]  /*67a0*/  FMUL.FTZ R179, R62, R229.reuse ;  /* 0x000000e53eb37220 */ /* 0x080fe20000410000 */
[----:B------:R-:W-:Y:S02]  /*67b0*/  @P6 FMUL.FTZ R227, R230, R229 ;  /* 0x000000e5e6e36220 */ /* 0x000fe40000410000 */
[----:B------:R-:W-:Y:S01]  /*67c0*/  @P5 FMUL.FTZ R226, R97, R96 ;  /* 0x0000006061e25220 */ /* 0x000fe20000410000 */
[----:B------:R-:W-:Y:S01]  /*67d0*/  FSEL R228, R228, RZ, P5 ;  /* 0x000000ffe4e47208 */ /* 0x000fe20002800000 */
[-CC-:B------:R-:W-:Y:S01]  /*67e0*/  FFMA.FTZ R97, R195, R183.reuse, R184.reuse ;  /* 0x000000b7c3617223 */ /* 0x180fe200000100b8 */
[----:B------:R-:W-:Y:S01]  /*67f0*/  LOP3.LUT P5, RZ, R220, 0xff00, RZ, 0xc0, !PT ;  /* 0x0000ff00dcff7812 */ /* 0x000fe200078ac0ff */
[----:B------:R-:W-:Y:S01]  /*6800*/  FFMA.FTZ R184, R192, R183, R184 ;  /* 0x000000b7c0b87223 */ /* 0x000fe200000100b8 */
[----:B------:R-:W-:Y:S01]  /*6810*/  FSEL R179, R179, RZ, P6 ;  /* 0x000000ffb3b37208 */ /* 0x000fe20003000000 */
[----:B------:R-:W-:Y:S01]  /*6820*/  FADD.FTZ R96, R198, -R97 ;  /* 0x80000061c6607221 */ /* 0x000fe20000010000 */
[----:B------:R-:W-:Y:S01]  /*6830*/  LOP3.LUT P6, RZ, R220, 0xff, RZ, 0xc0, !PT ;  /* 0x000000ffdcff7812 */ /* 0x000fe200078cc0ff */
[----:B------:R-:W-:Y:S01]  /*6840*/  FADD.FTZ R184, R203, -R184 ;  /* 0x800000b8cbb87221 */ /* 0x000fe20000010000 */
[----:B------:R-:W-:-:S02]  /*6850*/  HFMA2 R183, -RZ, RZ, 0, 0 ;  /* 0x00000000ffb77431 */ /* 0x000fc400000001ff */
[C---:B------:R-:W-:Y:S01]  /*6860*/  FMUL.FTZ R96, R7.reuse, R96 ;  /* 0x0000006007607220 */ /* 0x040fe20000410000 */
[----:B------:R-:W-:Y:S01]  /*6870*/  FADD.FTZ R154, R154, R227 ;  /* 0x000000e39a9a7221 */ /* 0x000fe20000010000 */
[----:B------:R-:W-:Y:S01]  /*6880*/  FMUL.FTZ R97, R7, R184 ;  /* 0x000000b807617220 */ /* 0x000fe20000410000 */
[----:B------:R-:W-:Y:S01]  /*6890*/  FADD.FTZ R155, R155, R226 ;  /* 0x000000e29b9b7221 */ /* 0x000fe20000010000 */
[-C--:B------:R-:W-:Y:S01]  /*68a0*/  FMUL.FTZ R7, R96, R182.reuse ;  /* 0x000000b660077220 */ /* 0x080fe20000410000 */
[----:B------:R-:W-:Y:S01]  /*68b0*/  F2FP.BF16.F32.PACK_AB R179, R228, R179 ;  /* 0x000000b3e4b3723e */ /* 0x000fe200000010ff */
[----:B------:R-:W-:Y:S01]  /*68c0*/  FMUL.FTZ R182, R97, R182 ;  /* 0x000000b661b67220 */ /* 0x000fe20000410000 */
[C---:B------:R-:W-:Y:S02]  /*68d0*/  @P5 PRMT R229, R176.reuse, 0x7632, R229 ;  /* 0x00007632b0e55816 */ /* 0x040fe400000000e5 */
[----:B------:R-:W-:Y:S01]  /*68e0*/  @P6 SHF.L.U32 R184, R176, 0x10, RZ ;  /* 0x00000010b0b86819 */ /* 0x000fe200000006ff */
[----:B------:R-:W-:Y:S01]  /*68f0*/  FMUL.FTZ R182, R182, UR16 ;  /* 0x00000010b6b67c20 */ /* 0x000fe20008410000 */
[----:B------:R-:W-:Y:S01]  /*6900*/  @P5 SHF.L.U32 R231, R229, 0x10, RZ ;  /* 0x00000010e5e75819 */ /* 0x000fe200000006ff */
[----:B------:R-:W-:Y:S01]  /*6910*/  FMUL.FTZ R229, R7, UR16 ;  /* 0x0000001007e57c20 */ /* 0x000fe20008410000 */
[----:B------:R-:W-:Y:S01]  /*6920*/  FADD.FTZ R7, R150, R181 ;  /* 0x000000b596077221 */ /* 0x000fe20000010000 */
[----:B------:R-:W-:-:S02]  /*6930*/  MOV R176, RZ ;  /* 0x000000ff00b07202 */ /* 0x000fc40000000f00 */
[-C--:B------:R-:W-:Y:S01]  /*6940*/  @P6 FMUL.FTZ R183, R184, R229.reuse ;  /* 0x000000e5b8b76220 */ /* 0x080fe20000410000 */
[----:B------:R-:W-:Y:S01]  /*6950*/  FADD.FTZ R184, R151, R186 ;  /* 0x000000ba97b87221 */ /* 0x000fe20000010000 */
[----:B------:R-:W-:Y:S01]  /*6960*/  FMUL.FTZ R150, R56, R229 ;  /* 0x000000e538967220 */ /* 0x000fe20000410000 */
[-C--:B------:R-:W-:Y:S01]  /*6970*/  FMUL.FTZ R151, R57, R182.reuse ;  /* 0x000000b639977220 */ /* 0x080fe20000410000 */
[----:B------:R-:W-:Y:S01]  /*6980*/  @P5 FMUL.FTZ R176, R231, R182 ;  /* 0x000000b6e7b05220 */ /* 0x000fe20000410000 */
[----:B------:R-:W-:Y:S02]  /*6990*/  FADD.FTZ R185, R148, R183 ;  /* 0x000000b794b97221 */ /* 0x000fe40000010000 */
[----:B------:R-:W-:Y:S01]  /*69a0*/  FSEL R150, R150, RZ, P6 ;  /* 0x000000ff96967208 */ /* 0x000fe20003000000 */
[----:B------:R-:W-:Y:S01]  /*69b0*/  FADD.FTZ R186, R149, R176 ;  /* 0x000000b095ba7221 */ /* 0x000fe20000010000 */
[----:B------:R-:W-:-:S04]  /*69c0*/  FSEL R151, R151, RZ, P5 ;  /* 0x000000ff97977208 */ /* 0x000fc80002800000 */
[----:B------:R-:W-:Y:S01]  /*69d0*/  F2FP.BF16.F32.PACK_AB R176, R151, R150 ;  /* 0x0000009697b0723e */ /* 0x000fe200000010ff */
[----:B------:R-:W-:Y:S06]  /*69e0*/  BRA `(.L_x_4907) ;  /* 0x0000000400a07947 */ /* 0x000fec0003800000 */
.L_x_4908:
[C---:B------:R-:W-:Y:S01]  /*69f0*/  LOP3.LUT P5, RZ, R220.reuse, 0xff0000, RZ, 0xc0, !PT ;  /* 0x00ff0000dcff7812 */ /* 0x040fe200078ac0ff */
[-CC-:B------:R-:W-:Y:S01]  /*6a00*/  FFMA.FTZ R181, R197, R183.reuse, R184.reuse ;  /* 0x000000b7c5b57223 */ /* 0x180fe200000100b8 */
[----:B------:R-:W-:Y:S01]  /*6a10*/  LOP3.LUT P6, RZ, R220, 0xff000000, RZ, 0xc0, !PT ;  /* 0xff000000dcff7812 */ /* 0x000fe200078cc0ff */
[----:B------:R-:W-:Y:S02]  /*6a20*/  FFMA.FTZ R186, R194, R183, R184 ;  /* 0x000000b7c2ba7223 */ /* 0x000fe400000100b8 */
[----:B------:R-:W-:Y:S01]  /*6a30*/  FADD.FTZ R180, R200, -R181 ;  /* 0x800000b5c8b47221 */ /* 0x000fe20000010000 */
[----:B------:R-:W-:Y:S02]  /*6a40*/  HFMA2 R181, -RZ, RZ, 0, 0 ;  /* 0x00000000ffb57431 */ /* 0x000fe400000001ff */
[----:B------:R-:W-:Y:S01]  /*6a50*/  FADD.FTZ R186, R205, -R186 ;  /* 0x800000bacdba7221 */ /* 0x000fe20000010000 */
[----:B------:R-:W-:-:S03]  /*6a60*/  FMUL.FTZ R185, R7, R180 ;  /* 0x000000b407b97220 */ /* 0x000fc60000410000 */
[----:B------:R-:W-:Y:S01]  /*6a70*/  FMUL.FTZ R187, R7, R186 ;  /* 0x000000ba07bb7220 */ /* 0x000fe20000410000 */
[----:B------:R-:W-:Y:S01]  /*6a80*/  MOV R186, RZ ;  /* 0x000000ff00ba7202 */ /* 0x000fe20000000f00 */
[C---:B------:R-:W-:Y:S01]  /*6a90*/  FMUL.FTZ R180, R182.reuse, R185 ;  /* 0x000000b9b6b47220 */ /* 0x040fe20000410000 */
[C---:B-----5:R-:W-:Y:S02]  /*6aa0*/  @P5 SHF.L.U32 R226, R177.reuse, 0x10, RZ ;  /* 0x00000010b1e25819 */ /* 0x060fe400000006ff */
[----:B------:R-:W-:Y:S01]  /*6ab0*/  @P6 PRMT R218, R177, 0x7632, R218 ;  /* 0x00007632b1da6816 */ /* 0x000fe200000000da */
[----:B------:R-:W-:Y:S01]  /*6ac0*/  FMUL.FTZ R177, R182, R187 ;  /* 0x000000bbb6b17220 */ /* 0x000fe20000410000 */
[----:B------:R-:W-:Y:S02]  /*6ad0*/  FMUL.FTZ R185, R180, UR16 ;  /* 0x00000010b4b97c20 */ /* 0x000fe40008410000 */
        /* <DEDUP_REMOVED lines=12> */
[----:B------:R-:W-:Y:S01]  /*6ba0*/  FMUL.FTZ R187, R7, R218 ;  /* 0x000000da07bb7220 */ /* 0x000fe20000410000 */
[----:B------:R-:W-:Y:S01]  /*6bb0*/  LOP3.LUT P6, RZ, R221, 0xff00, RZ, 0xc0, !PT ;  /* 0x0000ff00ddff7812 */ /* 0x000fe200078cc0ff */
[----:B------:R-:W-:Y:S01]  /*6bc0*/  FADD.FTZ R226, R207, -R226 ;  /* 0x800000e2cfe27221 */ /* 0x000fe20000010000 */
[----:B------:R-:W-:-:S02]  /*6bd0*/  HFMA2 R185, -RZ, RZ, 0, 0 ;  /* 0x00000000ffb97431 */ /* 0x000fc400000001ff */
[----:B------:R-:W-:Y:S01]  /*6be0*/  FMUL.FTZ R187, R182, R187 ;  /* 0x000000bbb6bb7220 */ /* 0x000fe20000410000 */
[----:B------:R-:W-:Y:S01]  /*6bf0*/  MOV R218, RZ ;  /* 0x000000ff00da7202 */ /* 0x000fe20000000f00 */
[----:B------:R-:W-:Y:S01]  /*6c00*/  FMUL.FTZ R229, R7, R226 ;  /* 0x000000e207e57220 */ /* 0x000fe20000410000 */
[----:B------:R-:W-:Y:S01]  /*6c10*/  F2FP.BF16.F32.PACK_AB R177, R180, R177 ;  /* 0x000000b1b4b1723e */ /* 0x000fe200000010ff */
[----:B------:R-:W-:Y:S01]  /*6c20*/  FMUL.FTZ R227, R187, UR16 ;  /* 0x00000010bbe37c20 */ /* 0x000fe20008410000 */
[----:B------:R-:W-:Y:S01]  /*6c30*/  @P5 SHF.L.U32 R228, R178, 0x10, RZ ;  /* 0x00000010b2e45819 */ /* 0x000fe200000006ff */
[----:B------:R-:W-:-:S03]  /*6c40*/  FMUL.FTZ R187, R182, R229 ;  /* 0x000000e5b6bb7220 */ /* 0x000fc60000410000 */
[----:B------:R-:W-:Y:S01]  /*6c50*/  @P6 PRMT R226, R178, 0x7632, R226 ;  /* 0x00007632b2e26816 */ /* 0x000fe200000000e2 */
[-C--:B------:R-:W-:Y:S01]  /*6c60*/  FMUL.FTZ R178, R60, R227.reuse ;  /* 0x000000e33cb27220 */ /* 0x080fe20000410000 */
[----:B------:R-:W-:Y:S01]  /*6c70*/  @P5 FMUL.FTZ R185, R228, R227 ;  /* 0x000000e3e4b95220 */ /* 0x000fe20000410000 */
[-CC-:B------:R-:W-:Y:S01]  /*6c80*/  FFMA.FTZ R227, R201, R183.reuse, R184.reuse ;  /* 0x000000b7c9e37223 */ /* 0x180fe200000100b8 */
[----:B------:R-:W-:Y:S01]  /*6c90*/  @P6 SHF.L.U32 R229, R226, 0x10, RZ ;  /* 0x00000010e2e56819 */ /* 0x000fe200000006ff */
[----:B------:R-:W-:Y:S01]  /*6ca0*/  FMUL.FTZ R226, R187, UR16 ;  /* 0x00000010bbe27c20 */ /* 0x000fe20008410000 */
[----:B------:R-:W-:Y:S01]  /*6cb0*/  FSEL R178, R178, RZ, P5 ;  /* 0x000000ffb2b27208 */ /* 0x000fe20002800000 */
[----:B------:R-:W-:Y:S01]  /*6cc0*/  FFMA.FTZ R228, R206, R183, R184 ;  /* 0x000000b7cee47223 */ /* 0x000fe200000100b8 */
[----:B------:R-:W-:Y:S01]  /*6cd0*/  ISETP.GE.U32.AND P5, PT, R220, RZ, PT ;  /* 0x000000ffdc00720c */ /* 0x000fe20003fa6070 */
[-C--:B------:R-:W-:Y:S01]  /*6ce0*/  FMUL.FTZ R187, R61, R226.reuse ;  /* 0x000000e23dbb7220 */ /* 0x080fe20000410000 */
        /* <DEDUP_REMOVED lines=8> */
[----:B------:R-:W-:Y:S01]  /*6d70*/  CS2R R226, SRZ ;  /* 0x0000000000e27805 */ /* 0x000fe2000001ff00 */
[----:B------:R-:W-:Y:S01]  /*6d80*/  FMUL.FTZ R228, R182, R229 ;  /* 0x000000e5b6e47220 */ /* 0x000fe20000410000 */
[----:B------:R-:W-:Y:S01]  /*6d90*/  FADD.FTZ R152, R152, R185 ;  /* 0x000000b998987221 */ /* 0x000fe20000010000 */
[----:B------:R-:W-:Y:S01]  /*6da0*/  FMUL.FTZ R229, R182, R231 ;  /* 0x000000e7b6e57220 */ /* 0x000fe20000410000 */
[----:B------:R-:W-:Y:S01]  /*6db0*/  FADD.FTZ R153, R153, R218 ;  /* 0x000000da99997221 */ /* 0x000fe20000010000 */
[----:B------:R-:W-:Y:S01]  /*6dc0*/  FMUL.FTZ R231, R228, UR16 ;  /* 0x00000010e4e77c20 */ /* 0x000fe20008410000 */
[----:B------:R-:W-:Y:S01]  /*6dd0*/  F2FP.BF16.F32.PACK_AB R178, R187, R178 ;  /* 0x000000b2bbb2723e */ /* 0x000fe200000010ff */
[----:B------:R-:W-:Y:S01]  /*6de0*/  FMUL.FTZ R230, R229, UR16 ;  /* 0x00000010e5e67c20 */ /* 0x000fe20008410000 */
[----:B------:R-:W-:Y:S01]  /*6df0*/  @P5 PRMT R233, R179, 0x7632, R233 ;  /* 0x00007632b3e95816 */ /* 0x000fe200000000e9 */
[----:B------:R-:W-:-:S02]  /*6e00*/  FFMA.FTZ R229, R195, R183, R184 ;  /* 0x000000b7c3e57223 */ /* 0x000fc400000100b8 */
[----:B------:R-:W-:Y:S01]  /*6e10*/  @P6 SHF.L.U32 R232, R179, 0x10, RZ ;  /* 0x00000010b3e86819 */ /* 0x000fe200000006ff */
[-C--:B------:R-:W-:Y:S01]  /*6e20*/  FMUL.FTZ R179, R62, R231.reuse ;  /* 0x000000e73eb37220 */ /* 0x080fe20000410000 */
[----:B------:R-:W-:Y:S01]  /*6e30*/  @P5 SHF.L.U32 R233, R233, 0x10, RZ ;  /* 0x00000010e9e95819 */ /* 0x000fe200000006ff */
[-C--:B------:R-:W-:Y:S02]  /*6e40*/  FMUL.FTZ R228, R63, R230.reuse ;  /* 0x000000e63fe47220 */ /* 0x080fe40000410000 */
[----:B------:R-:W-:Y:S01]  /*6e50*/  @P6 FMUL.FTZ R227, R232, R231 ;  /* 0x000000e7e8e36220 */ /* 0x000fe20000410000 */
        /* <DEDUP_REMOVED lines=8> */
[----:B------:R-:W-:Y:S01]  /*6ee0*/  FADD.FTZ R154, R154, R227 ;  /* 0x000000e39a9a7221 */ /* 0x000fe20000010000 */
[----:B------:R-:W-:Y:S01]  /*6ef0*/  FMUL.FTZ R183, R7, R184 ;  /* 0x000000b807b77220 */ /* 0x000fe20000410000 */
[----:B------:R-:W-:Y:S01]  /*6f00*/  FADD.FTZ R155, R155, R226 ;  /* 0x000000e29b9b7221 */ /* 0x000fe20000010000 */
[----:B------:R-:W-:Y:S01]  /*6f10*/  FMUL.FTZ R229, R7, R230 ;  /* 0x000000e607e57220 */ /* 0x000fe20000410000 */
[----:B------:R-:W-:Y:S01]  /*6f20*/  F2FP.BF16.F32.PACK_AB R179, R228, R179 ;  /* 0x000000b3e4b3723e */ /* 0x000fe200000010ff */
[----:B------:R-:W-:Y:S01]  /*6f30*/  FMUL.FTZ R7, R182, R183 ;  /* 0x000000b7b6077220 */ /* 0x000fe20000410000 */
[----:B------:R-:W-:-:S02]  /*6f40*/  HFMA2 R183, -RZ, RZ, 0, 0 ;  /* 0x00000000ffb77431 */ /* 0x000fc400000001ff */
[----:B------:R-:W-:Y:S01]  /*6f50*/  FMUL.FTZ R182, R182, R229 ;  /* 0x000000e5b6b67220 */ /* 0x000fe20000410000 */
[----:B------:R-:W-:Y:S01]  /*6f60*/  @P6 SHF.L.U32 R184, R176, 0x10, RZ ;  /* 0x00000010b0b86819 */ /* 0x000fe200000006ff */
[----:B------:R-:W-:Y:S01]  /*6f70*/  FMUL.FTZ R229, R7, UR16 ;  /* 0x0000001007e57c20 */ /* 0x000fe20008410000 */
[----:B------:R-:W-:Y:S01]  /*6f80*/  FADD.FTZ R7, R150, R181 ;  /* 0x000000b596077221 */ /* 0x000fe20000010000 */
[----:B------:R-:W-:Y:S01]  /*6f90*/  @P5 PRMT R230, R176, 0x7632, R230 ;  /* 0x00007632b0e65816 */ /* 0x000fe200000000e6 */
[----:B------:R-:W-:Y:S01]  /*6fa0*/  FMUL.FTZ R182, R182, UR16 ;  /* 0x00000010b6b67c20 */ /* 0x000fe20008410000 */
[-C--:B------:R-:W-:Y:S01]  /*6fb0*/  @P6 FMUL.FTZ R183, R184, R229.reuse ;  /* 0x000000e5b8b76220 */ /* 0x080fe20000410000 */
[----:B------:R-:W-:Y:S01]  /*6fc0*/  FADD.FTZ R184, R151, R186 ;  /* 0x000000ba97b87221 */ /* 0x000fe20000010000 */
[----:B------:R-:W-:Y:S01]  /*6fd0*/  @P5 SHF.L.U32 R231, R230, 0x10, RZ ;  /* 0x00000010e6e75819 */ /* 0x000fe200000006ff */
[----:B------:R-:W-:Y:S01]  /*6fe0*/  FMUL.FTZ R150, R56, R229 ;  /* 0x000000e538967220 */ /* 0x000fe20000410000 */
[-C--:B------:R-:W-:Y:S01]  /*6ff0*/  FMUL.FTZ R151, R57, R182.reuse ;  /* 0x000000b639977220 */ /* 0x080fe20000410000 */
[----:B------:R-:W-:Y:S01]  /*7000*/  MOV R176, RZ ;  /* 0x000000ff00b07202 */ /* 0x000fe20000000f00 */
[----:B------:R-:W-:Y:S01]  /*7010*/  FADD.FTZ R185, R148, R183 ;  /* 0x000000b794b97221 */ /* 0x000fe20000010000 */
[----:B------:R-:W-:Y:S01]  /*7020*/  @P5 FMUL.FTZ R176, R231, R182 ;  /* 0x000000b6e7b05220 */ /* 0x000fe20000410000 */
[----:B------:R-:W-:-:S02]  /*7030*/  FSEL R150, R150, RZ, P6 ;  /* 0x000000ff96967208 */ /* 0x000fc40003000000 */
[----:B------:R-:W-:Y:S01]  /*7040*/  FSEL R151, R151, RZ, P5 ;  /* 0x000000ff97977208 */ /* 0x000fe20002800000 */
[----:B------:R-:W-:-:S03]  /*7050*/  FADD.FTZ R186, R149, R176 ;  /* 0x000000b095ba7221 */ /* 0x000fc60000010000 */
[----:B------:R-:W-:-:S07]  /*7060*/  F2FP.BF16.F32.PACK_AB R176, R151, R150 ;  /* 0x0000009697b0723e */ /* 0x000fce00000010ff */
.L_x_4907:
        /* <DEDUP_REMOVED lines=11> */
.L_x_4904:
[----:B------:R-:W-:Y:S05]  /*7120*/  BSYNC.RECONVERGENT B0 ;  /* 0x0000000000007941 */ /* 0x000fea0003800200 */
.L_x_4903:
[----:B0-23--:R-:W0:Y:S01]  /*7130*/  LDC.64 R176, c[0x0][0x380] ;  /* 0x0000e000ffb07b82 */ /* 0x00de220000000a00 */
[----:B------:R-:W-:Y:S01]  /*7140*/  UPLOP3.LUT UP1, UPT, UPT, UPT, UP1, 0x40, 0x4 ;  /* 0x000000000004789c */ /* 0x000fe20003f2e810 */
[----:B0-----:R-:W-:-:S04]  /*7150*/  IADD3 R5, PT, PT, R5, R176, RZ ;  /* 0x000000b005057210 */ /* 0x001fc80007ffe0ff */
[----:B------:R-:W-:-:S13]  /*7160*/  ISETP.GE.AND P1, PT, R5, R177, PT ;  /* 0x000000b10500720c */ /* 0x000fda0003f26270 */
[----:B------:R-:W-:Y:S05]  /*7170*/  @!P1 BRA `(.L_x_4909) ;  /* 0xffffff9400949947 */ /* 0x000fea000383ffff */
.L_x_4882:
        /* <DEDUP_REMOVED lines=17> */
.L_x_4911:
[----:B------:R-:W-:Y:S05]  /*7290*/  BSYNC.RECONVERGENT B0 ;  /* 0x0000000000007941 */ /* 0x000fea0003800200 */
.L_x_4910:
        /* <DEDUP_REMOVED lines=15> */
.L_x_4913:
[----:B------:R-:W-:Y:S05]  /*7390*/  BSYNC.RECONVERGENT B0 ;  /* 0x0000000000007941 */ /* 0x000fea0003800200 */
.L_x_4912:
        /* <DEDUP_REMOVED lines=14> */
.L_x_4914:
        /* <DEDUP_REMOVED lines=16> */
.L_x_10748:


//--------------------- .text._ZN10layer_norm13ln_bwd_kernelINS_13Kernel_traitsIf13__nv_bfloat16fS2_fjLj3072ELj1ELj1ELj4ELj16ENS_18Kernel_traits_baseILj3072EfS2_fS2_fjLj128EEEEELb1ELb1ELb0ELb1EEEvNS_9BwdParamsE --------------------------
	.section	.text._ZN10layer_norm13ln_bwd_kernelINS_13Kernel_traitsIf13__nv_bfloat16fS2_fjLj3072ELj1ELj1ELj4ELj16ENS_18Kernel_traits_baseILj3072EfS2_fS2_fjLj128EEEEELb1ELb1ELb0ELb1EEEvNS_9BwdParamsE,"ax",@progbits
	.align	128
        .global         _ZN10layer_norm13ln_bwd_kernelINS_13Kernel_traitsIf13__nv_bfloat16fS2_fjLj3072ELj1ELj1ELj4ELj16ENS_18Kernel_traits_baseILj3072EfS2_fS2_fjLj128EEEEELb1ELb1ELb0ELb1EEEvNS_9BwdParamsE
        .type           _ZN10layer_norm13ln_bwd_kernelINS_13Kernel_traitsIf13__nv_bfloat16fS2_fjLj3072ELj1ELj1ELj4ELj16ENS_18Kernel_traits_baseILj3072EfS2_fS2_fjLj128EEEEELb1ELb1ELb0ELb1EEEvNS_9BwdParamsE,@function
        .size           _ZN10layer_norm13ln_bwd_kernelINS_13Kernel_traitsIf13__nv_bfloat16fS2_fjLj3072ELj1ELj1ELj4ELj16ENS_18Kernel_traits_baseILj3072EfS2_fS2_fjLj128EEEEELb1ELb1ELb0ELb1EEEvNS_9BwdParamsE,(.L_x_10749 - _ZN10layer_norm13ln_bwd_kernelINS_13Kernel_traitsIf13__nv_bfloat16fS2_fjLj3072ELj1ELj1ELj4ELj16ENS_18Kernel_traits_baseILj3072EfS2_fS2_fjLj128EEEEELb1ELb1ELb0ELb1EEEvNS_9BwdParamsE)
        .other          _ZN10layer_norm13ln_bwd_kernelINS_13Kernel_traitsIf13__nv_bfloat16fS2_fjLj3072ELj1ELj1ELj4ELj16ENS_18Kernel_traits_baseILj3072EfS2_fS2_fjLj128EEEEELb1ELb1ELb0ELb1EEEvNS_9BwdParamsE,@"STO_CUDA_ENTRY STV_DEFAULT"
_ZN10layer_norm13ln_bwd_kernelINS_13Kernel_traitsIf13__nv_bfloat16fS2_fjLj3072ELj1ELj1ELj4ELj16ENS_18Kernel_traits_baseILj3072EfS2_fS2_fjLj128EEEEELb1ELb1ELb0ELb1EEEvNS_9BwdParamsE:
.text._ZN10layer_norm13ln_bwd_kernelINS_13Kernel_traitsIf13__nv_bfloat16fS2_fjLj3072ELj1ELj1ELj4ELj16ENS_18Kernel_traits_baseILj3072EfS2_fS2_fjLj128EEEEELb1ELb1ELb0ELb1EEEvNS_9BwdParamsE:
        /* <DEDUP_REMOVED lines=97> */
[----:B------:R-:W-:Y:S01]  /*0610*/  MOV R193, RZ ;  /* 0x000000ff00c17202 */ /* 0x000fe20000000f00 */
[----:B------:R-:W5:Y:S01]  /*0620*/  LDG.E.128 R76, desc[UR8][R6.64+0x10] ;  /* 0x00001008064c7981 */ /* 0x000f62000c1e1d00 */
[----:B------:R-:W-:Y:S01]  /*0630*/  MOV R190, UR7 ;  /* 0x0000000700be7c02 */ /* 0x000fe20008000f00 */
[----:B------:R-:W0:Y:S02]  /*0640*/  LDCU.U8 UR10, c[0x0][0x410] ;  /* 0x00008200ff0a77ac */ /* 0x000e240008000000 */
[----:B------:R1:W5:Y:S01]  /*0650*/  LDG.E.128 R80, desc[UR8][R6.64] ;  /* 0x0000000806507981 */ /* 0x000362000c1e1d00 */
[----:B------:R-:W2:Y:S01]  /*0660*/  LDCU UR6, c[0x0][0x408] ;  /* 0x00008100ff0677ac */ /* 0x000ea20008000800 */
[----:B------:R-:W3:Y:S01]  /*0670*/  LDCU UR11, c[0x0][0x388] ;  /* 0x00007100ff0b77ac */ /* 0x000ee20008000800 */
[----:B-1----:R-:W-:Y:S01]  /*0680*/  CS2R R6, SRZ ;  /* 0x0000000000067805 */ /* 0x002fe2000001ff00 */
[----:B------:R-:W1:Y:S01]  /*0690*/  LDCU UR14, c[0x0][0x400] ;  /* 0x00008000ff0e77ac */ /* 0x000e620008000800 */
[----:B------:R-:W4:Y:S01]  /*06a0*/  LDCU.64 UR4, c[0x0][0x478] ;  /* 0x00008f00ff0477ac */ /* 0x000f220008000a00 */
[----:B------:R-:W0:Y:S04]  /*06b0*/  LDCU.64 UR12, c[0x0][0x438] ;  /* 0x00008700ff0c77ac */ /* 0x000e280008000a00 */
.L_x_4928:
[----:B------:R-:W2:Y:S01]  /*06c0*/  LDC.64 R134, c[0x0][0x3c0] ;  /* 0x0000f000ff867b82 */ /* 0x000ea20000000a00 */
[----:B---3--:R-:W-:-:S05]  /*06d0*/  IMAD R0, R190, UR11, RZ ;  /* 0x0000000bbe007c24 */ /* 0x008fca000f8e02ff */
[----:B0-----:R-:W-:Y:S02]  /*06e0*/  SHF.R.S32.HI R117, RZ, 0x1f, R0 ;  /* 0x0000001fff757819 */ /* 0x001fe40000011400 */
[----:B------:R-:W3:Y:S02]  /*06f0*/  LDC.64 R200, c[0x0][0x3a8] ;  /* 0x0000ea00ffc87b82 */ /* 0x000ee40000000a00 */
[----:B------:R-:W-:-:S04]  /*0700*/  LEA.HI R117, R117, R0, RZ, 0x3 ;  /* 0x0000000075757211 */ /* 0x000fc800078f18ff */
[----:B------:R-:W-:Y:S02]  /*0710*/  LEA.HI.SX32 R197, R117, R2, 0x1d ;  /* 0x0000000275c57211 */ /* 0x000fe400078feaff */
[----:B------:R-:W1:Y:S08]  /*0720*/  LDC.64 R148, c[0x0][0x428] ;  /* 0x00010a00ff947b82 */ /* 0x000e700000000a00 */
[----:B------:R-:W4:Y:S01]  /*0730*/  LDC.64 R198, c[0x0][0x3c8] ;  /* 0x0000f200ffc67b82 */ /* 0x000f220000000a00 */
[----:B--2---:R-:W-:Y:S01]  /*0740*/  IMAD.WIDE R134, R190, 0x4, R134 ;  /* 0x00000004be867825 */ /* 0x004fe200078e0286 */
[----:B------:R-:W-:-:S02]  /*0750*/  IADD3 R195, PT, PT, R197, 0x80, RZ ;  /* 0x00000080c5c37810 */ /* 0x000fc40007ffe0ff */
[C---:B------:R-:W-:Y:S02]  /*0760*/  IADD3 R191, PT, PT, R197.reuse, 0x100, RZ ;  /* 0x00000100c5bf7810 */ /* 0x040fe40007ffe0ff */
[----:B------:R-:W2:Y:S01]  /*0770*/  LDG.E R0, desc[UR8][R134.64] ;  /* 0x0000000886007981 */ /* 0x000ea2000c1e1900 */
[----:B---3--:R-:W-:-:S04]  /*0780*/  IMAD.WIDE.U32 R150, R197, 0x20, R200 ;  /* 0x00000020c5967825 */ /* 0x008fc800078e00c8 */
[----:B------:R-:W-:Y:S01]  /*0790*/  IMAD.WIDE.U32 R202, R195, 0x20, R200 ;  /* 0x00000020c3ca7825 */ /* 0x000fe200078e00c8 */
[----:B------:R-:W3:Y:S03]  /*07a0*/  LDG.E.128 R116, desc[UR8][R150.64] ;  /* 0x0000000896747981 */ /* 0x000ee6000c1e1d00 */
[----:B-1----:R-:W-:Y:S01]  /*07b0*/  IMAD.WIDE.U32 R120, R197, 0x10, R148 ;  /* 0x00000010c5787825 */ /* 0x002fe200078e0094 */
[----:B------:R-:W3:Y:S03]  /*07c0*/  LDG.E.128 R128, desc[UR8][R202.64] ;  /* 0x00000008ca807981 */ /* 0x000ee6000c1e1d00 */
[----:B------:R-:W-:Y:S01]  /*07d0*/  IMAD.WIDE.U32 R200, R191, 0x20, R200 ;  /* 0x00000020bfc87825 */ /* 0x000fe200078e00c8 */
[----:B------:R-:W3:Y:S03]  /*07e0*/  LDG.E.128 R136, desc[UR8][R202.64+0x10] ;  /* 0x00001008ca887981 */ /* 0x000ee6000c1e1d00 */
[----:B----4-:R-:W-:Y:S01]  /*07f0*/  IMAD.WIDE R198, R190, 0x4, R198 ;  /* 0x00000004bec67825 */ /* 0x010fe200078e02c6 */
[----:B------:R-:W4:Y:S03]  /*0800*/  LDG.E.128 R120, desc[UR8][R120.64] ;  /* 0x0000000878787981 */ /* 0x000f26000c1e1d00 */
[--C-:B------:R-:W-:Y:S01]  /*0810*/  IMAD.WIDE.U32 R132, R195, 0x10, R148.reuse ;  /* 0x00000010c3847825 */ /* 0x100fe200078e0094 */
[----:B------:R-:W4:Y:S04]  /*0820*/  LDG.E.128 R124, desc[UR8][R150.64+0x10] ;  /* 0x00001008967c7981 */ /* 0x000f28000c1e1d00 */
[----:B------:R-:W4:Y:S04]  /*0830*/  LDG.E.128 R140, desc[UR8][R200.64] ;  /* 0x00000008c88c7981 */ /* 0x000f28000c1e1d00 */
[----:B------:R-:W4:Y:S04]  /*0840*/  LDG.E.128 R144, desc[UR8][R200.64+0x10] ;  /* 0x00001008c8907981 */ /* 0x000f28000c1e1d00 */
[----:B------:R-:W4:Y:S04]  /*0850*/  LDG.E R194, desc[UR8][R198.64] ;  /* 0x00000008c6c27981 */ /* 0x000f28000c1e1900 */
[----:B------:R-:W4:Y:S01]  /*0860*/  LDG.E.128 R132, desc[UR8][R132.64] ;  /* 0x0000000884847981 */ /* 0x000f22000c1e1d00 */
[----:B------:R-:W-:-:S06]  /*0870*/  IMAD.WIDE.U32 R148, R191, 0x10, R148 ;  /* 0x00000010bf947825 */ /* 0x000fcc00078e0094 */
[----:B------:R-:W4:Y:S01]  /*0880*/  LDG.E.128 R148, desc[UR8][R148.64] ;  /* 0x0000000894947981 */ /* 0x000f22000c1e1d00 */
[----:B0-----:R-:W-:Y:S02]  /*0890*/  ISETP.NE.AND P5, PT, RZ, UR10, PT ;  /* 0x0000000aff007c0c */ /* 0x001fe4000bfa5270 */
[----:B------:R-:W-:Y:S02]  /*08a0*/  LOP3.LUT P4, RZ, R2, 0x1f, RZ, 0xc0, !PT ;  /* 0x0000001f02ff7812 */ /* 0x000fe4000788c0ff */
[----:B------:R-:W-:Y:S02]  /*08b0*/  PLOP3.LUT P0, PT, PT, PT, PT, 0x80, 0x8 ;  /* 0x000000000008781c */ /* 0x000fe40003f0f070 */
[----:B------:R-:W-:-:S04]  /*08c0*/  ISETP.NE.U32.AND P2, PT, RZ, UR12, PT ;  /* 0x0000000cff007c0c */ /* 0x000fc8000bf45070 */
[----:B------:R-:W-:-:S05]  /*08d0*/  ISETP.NE.AND.EX P2, PT, RZ, UR13, PT, P2 ;  /* 0x0000000dff007c0c */ /* 0x000fca000bf45320 */
[----:B------:R-:W-:Y:S02]  /*08e0*/  @!P4 PLOP3.LUT P0, PT, P3, PT, PT, 0x80, 0x8 ;  /* 0x000000000008c81c */ /* 0x000fe40001f0f070 */
[----:B--2---:R-:W-:-:S05]  /*08f0*/  FSEL R0, R0, RZ, !P5 ;  /* 0x000000ff00007208 */ /* 0x004fca0006800000 */
[C---:B---3--:R-:W-:Y:S01]  /*0900*/  FADD.FTZ R213, -R0.reuse, R116 ;  /* 0x0000007400d57221 */ /* 0x048fe20000010100 */
[C---:B------:R-:W-:Y:S01]  /*0910*/  FADD.FTZ R223, -R0.reuse, R117 ;  /* 0x0000007500df7221 */ /* 0x040fe20000010100 */
[C---:B------:R-:W-:Y:S01]  /*0920*/  FADD.FTZ R227, -R0.reuse, R119 ;  /* 0x0000007700e37221 */ /* 0x040fe20000010100 */
[C---:B------:R-:W-:Y:S01]  /*0930*/  FADD.FTZ R221, -R0.reuse, R131 ;  /* 0x0000008300dd7221 */ /* 0x040fe20000010100 */
[C---:B------:R-:W-:Y:S01]  /*0940*/  FADD.FTZ R217, -R0.reuse, R129 ;  /* 0x0000008100d97221 */ /* 0x040fe20000010100 */
[C---:B------:R-:W-:Y:S01]  /*0950*/  FADD.FTZ R225, -R0.reuse, R118 ;  /* 0x0000007600e17221 */ /* 0x040fe20000010100 */
[----:B------:R-:W-:Y:S01]  /*0960*/  FADD.FTZ R131, -R0, R139 ;  /* 0x0000008b00837221 */ /* 0x000fe20000010100 */
[C---:B----4-:R-:W-:Y:S02]  /*0970*/  PRMT R116, R120.reuse, 0x7632, R116 ;  /* 0x0000763278747816 */ /* 0x050fe40000000074 */
        /* <DEDUP_REMOVED lines=20> */
[----:B-----5:R-:W-:Y:S01]  /*0ac0*/  FMUL.FTZ R229, R36, R120 ;  /* 0x0000007824e57220 */ /* 0x020fe20000410000 */
[C---:B------:R-:W-:Y:S01]  /*0ad0*/  PRMT R118, R121.reuse, 0x7632, R118 ;  /* 0x0000763279767816 */ /* 0x040fe20000000076 */
[----:B------:R-:W-:Y:S01]  /*0ae0*/  FMUL.FTZ R223, R194, R223 ;  /* 0x000000dfc2df7220 */ /* 0x000fe20000410000 */
[----:B------:R-:W-:Y:S01]  /*0af0*/  SHF.L.U32 R121, R121, 0x10, RZ ;  /* 0x0000001079797819 */ /* 0x000fe200000006ff */
[----:B------:R-:W-:Y:S01]  /*0b00*/  FMUL.FTZ R228, R37, R126 ;  /* 0x0000007e25e47220 */ /* 0x000fe20000410000 */
[C---:B------:R-:W-:Y:S01]  /*0b10*/  PRMT R220, R133.reuse, 0x7632, R220 ;  /* 0x0000763285dc7816 */ /* 0x040fe200000000dc */
[----:B------:R-:W-:Y:S01]  /*0b20*/  FFMA.FTZ R116, R0, R229, RZ ;  /* 0x000000e500747223 */ /* 0x000fe200000100ff */
[----:B------:R-:W-:Y:S01]  /*0b30*/  SHF.L.U32 R203, R133, 0x10, RZ ;  /* 0x0000001085cb7819 */ /* 0x000fe200000006ff */
[----:B------:R-:W-:Y:S01]  /*0b40*/  FADD.FTZ R133, RZ, R229 ;  /* 0x000000e5ff857221 */ /* 0x000fe20000010000 */
        /* <DEDUP_REMOVED lines=72> */
[----:B------:R-:W-:Y:S01]  /*0fd0*/  FADD.FTZ R118, R133, R206 ;  /* 0x000000ce85767221 */ /* 0x000fe20000010000 */
[----:B------:R-:W-:Y:S01]  /*0fe0*/  PRMT R236, R151, 0x7632, R236 ;  /* 0x0000763297ec7816 */ /* 0x000fe200000000ec */
[----:B------:R-:W-:Y:S01]  /*0ff0*/  FFMA.FTZ R129, R209, R206, R116 ;  /* 0x000000ced1817223 */ /* 0x000fe20000010074 */
[----:B------:R-:W-:Y:S01]  /*1000*/  SHF.L.U32 R239, R151, 0x10, RZ ;  /* 0x0000001097ef7819 */ /* 0x000fe200000006ff */
[----:B------:R-:W-:Y:S01]  /*1010*/  FMUL.FTZ R151, R51, R243 ;  /* 0x000000f333977220 */ /* 0x000fe20000410000 */
        /* <DEDUP_REMOVED lines=38> */
[----:B------:R-:W0:Y:S01]  /*1280*/  @P2 LDC.64 R132, c[0x0][0x438] ;  /* 0x00010e00ff842b82 */ /* 0x000e220000000a00 */
        /* <DEDUP_REMOVED lines=19> */
[----:B------:R-:W-:-:S04]  /*13c0*/  MOV R122, 0x400 ;  /* 0x00000400007a7802 */ /* 0x000fc80000000f00 */
[----:B---3--:R-:W-:-:S04]  /*13d0*/  LEA R122, R129, R122, 0x18 ;  /* 0x0000007a817a7211 */ /* 0x008fc800078ec0ff */
[----:B------:R-:W-:-:S04]  /*13e0*/  IADD3 R246, PT, PT, R122, 0x3020, RZ ;  /* 0x000030207af67810 */ /* 0x000fc80007ffe0ff */
[----:B------:R-:W-:Y:S02]  /*13f0*/  @!P4 MOV R118, R246 ;  /* 0x000000f60076c202 */ /* 0x000fe40000000f00 */
[----:B------:R-:W-:Y:S01]  /*1400*/  @!P0 IADD3 R118, PT, PT, R122, 0x3000, RZ ;  /* 0x000030007a768810 */ /* 0x000fe20007ffe0ff */
[----:B-1----:R-:W-:-:S03]  /*1410*/  FADD.FTZ R117, R127, R116 ;  /* 0x000000747f757221 */ /* 0x002fc60000010000 */
[----:B------:R-:W-:Y:S01]  /*1420*/  @!P4 MOV R127, R118 ;  /* 0x00000076007fc202 */ /* 0x000fe20000000f00 */
[----:B--2---:R-:W-:Y:S02]  /*1430*/  FADD.FTZ R130, R128, R119 ;  /* 0x0000007780827221 */ /* 0x004fe40000010000 */
[----:B------:R-:W1:Y:S08]  /*1440*/  @P2 LDC.64 R128, c[0x0][0x438] ;  /* 0x00010e00ff802b82 */ /* 0x000e700000000a00 */
[----:B------:R-:W2:Y:S01]  /*1450*/  @P2 LDC.64 R118, c[0x0][0x438] ;  /* 0x00010e00ff762b82 */ /* 0x000ea20000000a00 */
[----:B------:R-:W3:Y:S04]  /*1460*/  SHFL.DOWN PT, R116, R117, 0x1, 0x1f ;  /* 0x08201f0075747f89 */ /* 0x000ee800000e0000 */
[----:B------:R-:W4:Y:S01]  /*1470*/  SHFL.DOWN PT, R125, R130, 0x1, 0x1f ;  /* 0x08201f00827d7f89 */ /* 0x000f2200000e0000 */
[----:B-1----:R-:W-:-:S04]  /*1480*/  @P2 IMAD.WIDE.U32 R134, R197, 0x20, R128 ;  /* 0x00000020c5862825 */ /* 0x002fc800078e0080 */
[----:B0-----:R-:W-:Y:S01]  /*1490*/  @P2 IMAD.WIDE.U32 R132, R191, 0x20, R132 ;  /* 0x00000020bf842825 */ /* 0x001fe200078e0084 */
[----:B------:R-:W5:Y:S03]  /*14a0*/  @P2 LDG.E.128 R96, desc[UR8][R134.64] ;  /* 0x0000000886602981 */ /* 0x000f66000c1e1d00 */
[----:B--2---:R-:W-:Y:S01]  /*14b0*/  @P2 IMAD.WIDE.U32 R128, R195, 0x20, R118 ;  /* 0x00000020c3802825 */ /* 0x004fe200078e0076 */
[----:B------:R-:W5:Y:S01]  /*14c0*/  @P2 LDG.E.128 R100, desc[UR8][R134.64+0x10] ;  /* 0x0000100886642981 */ /* 0x000f62000c1e1d00 */
[----:B------:R-:W0:Y:S03]  /*14d0*/  @P1 LDC.64 R118, c[0x0][0x3e0] ;  /* 0x0000f800ff761b82 */ /* 0x000e260000000a00 */
[----:B------:R-:W5:Y:S04]  /*14e0*/  @P2 LDG.E.128 R104, desc[UR8][R128.64] ;  /* 0x0000000880682981 */ /* 0x000f68000c1e1d00 */
[----:B------:R1:W5:Y:S01]  /*14f0*/  @P2 LDG.E.128 R108, desc[UR8][R128.64+0x10] ;  /* 0x00001008806c2981 */ /* 0x000362000c1e1d00 */
[----:B---3--:R-:W-:-:S03]  /*1500*/  FADD.FTZ R116, R117, R116 ;  /* 0x0000007475747221 */ /* 0x008fc60000010000 */
[----:B------:R-:W5:Y:S04]  /*1510*/  @P2 LDG.E.128 R112, desc[UR8][R132.64] ;  /* 0x0000000884702981 */ /* 0x000f68000c1e1d00 */
[----:B------:R2:W5:Y:S01]  /*1520*/  @P2 LDG.E.128 R88, desc[UR8][R132.64+0x10] ;  /* 0x0000100884582981 */ /* 0x000562000c1e1d00 */
[----:B-1----:R-:W1:Y:S01]  /*1530*/  LDC.64 R128, c[0x0][0x3b0] ;  /* 0x0000ec00ff807b82 */ /* 0x002e620000000a00 */
[----:B----4-:R-:W-:Y:S01]  /*1540*/  FADD.FTZ R117, R130, R125 ;  /* 0x0000007d82757221 */ /* 0x010fe20000010000 */
[----:B------:R-:W-:Y:S01]  /*1550*/  @!P4 LEA R125, R192, R127, 0x3 ;  /* 0x0000007fc07dc211 */ /* 0x000fe200078e18ff */
[----:B0-----:R-:W-:-:S05]  /*1560*/  @P1 IMAD.WIDE R118, R190, 0x2, R118 ;  /* 0x00000002be761825 */ /* 0x001fca00078e0276 */
[----:B------:R-:W0:Y:S01]  /*1570*/  LDC.64 R130, c[0x0][0x390] ;  /* 0x0000e400ff827b82 */ /* 0x000e220000000a00 */
[----:B------:R0:W-:Y:S04]  /*1580*/  @!P4 STS.64 [R125], R116 ;  /* 0x000000747d00c388 */ /* 0x0001e80000000a00 */
[----:B------:R-:W3:Y:S01]  /*1590*/  @P1 LDG.E.U16 R245, desc[UR8][R118.64] ;  /* 0x0000000876f51981 */ /* 0x000ee2000c1e1500 */
[----:B-1----:R-:W-:-:S04]  /*15a0*/  IMAD.WIDE.U32 R134, R197, 0x8, R128 ;  /* 0x00000008c5867825 */ /* 0x002fc800078e0080 */
[--C-:B--2---:R-:W-:Y:S02]  /*15b0*/  IMAD.WIDE.U32 R132, R195, 0x8, R128.reuse ;  /* 0x00000008c3847825 */ /* 0x104fe400078e0080 */
[----:B------:R-:W5:Y:S02]  /*15c0*/  LDG.E.64 R134, desc[UR8][R134.64] ;  /* 0x0000000886867981 */ /* 0x000f64000c1e1b00 */
[----:B------:R-:W-:Y:S02]  /*15d0*/  IMAD.WIDE.U32 R128, R191, 0x8, R128 ;  /* 0x00000008bf807825 */ /* 0x000fe400078e0080 */
[----:B------:R-:W5:Y:S04]  /*15e0*/  LDG.E.64 R132, desc[UR8][R132.64] ;  /* 0x0000000884847981 */ /* 0x000f68000c1e1b00 */
[----:B------:R-:W5:Y:S01]  /*15f0*/  LDG.E.64 R128, desc[UR8][R128.64] ;  /* 0x0000000880807981 */ /* 0x000f62000c1e1b00 */
[----:B0-----:R-:W-:Y:S01]  /*1600*/  IMAD.WIDE.U32 R116, R197, 0x10, R130 ;  /* 0x00000010c5747825 */ /* 0x001fe200078e0082 */
[----:B------:R-:W-:Y:S06]  /*1610*/  BAR.SYNC.DEFER_BLOCKING 0x0 ;  /* 0x0000000000007b1d */ /* 0x000fec0000010000 */
[----:B------:R-:W5:Y:S01]  /*1620*/  LDG.E.128 R116, desc[UR8][R116.64] ;  /* 0x0000000874747981 */ /* 0x000f62000c1e1d00 */
[----:B------:R-:W-:Y:S01]  /*1630*/  @!P3 IADD3 R246, PT, PT, R122, 0x3000, RZ ;  /* 0x000030007af6b810 */ /* 0x000fe20007ffe0ff */
[----:B------:R-:W-:Y:S01]  /*1640*/  FADD.FTZ R189, R120, R189 ;  /* 0x000000bd78bd7221 */ /* 0x000fe20000010000 */
[----:B------:R-:W-:Y:S01]  /*1650*/  IADD3 R125, PT, PT, R122, 0x3030, RZ ;  /* 0x000030307a7d7810 */ /* 0x000fe20007ffe0ff */
[----:B------:R-:W-:Y:S01]  /*1660*/  FFMA.FTZ R193, R0, R120, R193 ;  /* 0x0000007800c17223 */ /* 0x000fe200000100c1 */
[----:B------:R-:W-:Y:S01]  /*1670*/  @!P3 IADD3 R125, PT, PT, R122, 0x3010, RZ ;  /* 0x000030107a7db810 */ /* 0x000fe20007ffe0ff */
[----:B------:R-:W-:Y:S01]  /*1680*/  FADD.FTZ R185, R121, R185 ;  /* 0x000000b979b97221 */ /* 0x000fe20000010000 */
[----:B------:R-:W-:Y:S01]  /*1690*/  FFMA.FTZ R186, R225, R121, R186 ;  /* 0x00000079e1ba7223 */ /* 0x000fe200000100ba */
[----:B------:R-:W-:Y:S01]  /*16a0*/  FADD.FTZ R177, R123, R177 ;  /* 0x000000b17bb17221 */ /* 0x000fe20000010000 */
[----:B------:R-:W-:-:S02]  /*16b0*/  FFMA.FTZ R178, R235, R123, R178 ;  /* 0x0000007bebb27223 */ /* 0x000fc400000100b2 */
[----:B------:R-:W0:Y:S01]  /*16c0*/  LDS.128 R120, [R246] ;  /* 0x00000000f6787984 */ /* 0x000e220000000c00 */
[----:B------:R-:W-:Y:S01]  /*16d0*/  FFMA.FTZ R188, R223, R126, R188 ;  /* 0x0000007edfbc7223 */ /* 0x000fe200000100bc */
[----:B------:R-:W-:Y:S01]  /*16e0*/  FADD.FTZ R187, R126, R187 ;  /* 0x000000bb7ebb7221 */ /* 0x000fe20000010000 */
[----:B------:R-:W-:Y:S01]  /*16f0*/  FFMA.FTZ R184, R227, R124, R184 ;  /* 0x0000007ce3b87223 */ /* 0x000fe200000100b8 */
[----:B------:R-:W-:Y:S02]  /*1700*/  FADD.FTZ R183, R124, R183 ;  /* 0x000000b77cb77221 */ /* 0x000fe40000010000 */
        /* <DEDUP_REMOVED lines=53> */
[----:B---3--:R-:W-:Y:S01]  /*1a60*/  @P1 SHF.L.U32 R199, R245, 0x10, RZ ;  /* 0x00000010f5c71819 */ /* 0x008fe200000006ff */
[----:B------:R-:W-:Y:S06]  /*1a70*/  BRA.U UP0, `(.L_x_4916) ;  /* 0x0000000d001c7547 */ /* 0x000fec000b800000 */
[----:B------:R-:W-:-:S04]  /*1a80*/  UISETP.NE.U32.AND UP0, UPT, UR4, URZ, UPT ;  /* 0x000000ff0400728c */ /* 0x000fc8000bf05070 */
[----:B------:R-:W-:-:S09]  /*1a90*/  UISETP.NE.AND.EX UP0, UPT, UR5, URZ, UPT, UP0 ;  /* 0x000000ff0500728c */ /* 0x000fd2000bf05300 */
[----:B------:R-:W-:Y:S05]  /*1aa0*/  BRA.U UP0, `(.L_x_4917) ;  /* 0x0000000500887547 */ /* 0x000fea000b800000 */
        /* <DEDUP_REMOVED lines=13> */
[----:B------:R-:W-:-:S02]  /*1b80*/  HFMA2 R201, -RZ, RZ, 0, 0 ;  /* 0x00000000ffc97431 */ /* 0x000fc400000001ff */
[----:B------:R-:W-:Y:S01]  /*1b90*/  FMUL.FTZ R122, R194, R231 ;  /* 0x000000e7c27a7220 */ /* 0x000fe20000410000 */
[----:B------:R-:W-:Y:S01]  /*1ba0*/  @P6 SHF.L.U32 R121, R117, 0x10, RZ ;  /* 0x0000001075796819 */ /* 0x000fe200000006ff */
[----:B------:R-:W-:Y:S01]  /*1bb0*/  FMUL.FTZ R123, R120, UR6 ;  /* 0x00000006787b7c20 */ /* 0x000fe20008410000 */
[C---:B------:R-:W-:Y:S01]  /*1bc0*/  FMUL.FTZ R120, R194.reuse, R227 ;  /* 0x000000e3c2787220 */ /* 0x040fe20000410000 */
[----:B------:R-:W-:Y:S01]  /*1bd0*/  LOP3.LUT P4, RZ, R135, 0xff0000, RZ, 0xc0, !PT ;  /* 0x00ff000087ff7812 */ /* 0x000fe2000788c0ff */
[----:B------:R-:W-:Y:S01]  /*1be0*/  FMUL.FTZ R124, R194, R235 ;  /* 0x000000ebc27c7220 */ /* 0x000fe20000410000 */
[----:B------:R-:W-:Y:S01]  /*1bf0*/  @P0 PRMT R117, R117, 0x7632, R117 ;  /* 0x0000763275750816 */ /* 0x000fe20000000075 */
[-C--:B------:R-:W-:Y:S01]  /*1c00*/  FMUL.FTZ R120, R120, R199.reuse ;  /* 0x000000c778787220 */ /* 0x080fe20000410000 */
[----:B------:R-:W-:Y:S01]  /*1c10*/  FMUL.FTZ R122, R122, R199 ;  /* 0x000000c77a7a7220 */ /* 0x000fe20000410000 */
[----:B------:R-:W-:Y:S01]  /*1c20*/  @P6 FMUL.FTZ R201, R123, R121 ;  /* 0x000000797bc96220 */ /* 0x000fe20000410000 */
[----:B------:R-:W-:-:S02]  /*1c30*/  HFMA2 R203, -RZ, RZ, 0, 0 ;  /* 0x00000000ffcb7431 */ /* 0x000fc400000001ff */
[----:B------:R-:W-:Y:S01]  /*1c40*/  FMUL.FTZ R124, R124, R199 ;  /* 0x000000c77c7c7220 */ /* 0x000fe20000410000 */
[----:B------:R-:W-:Y:S01]  /*1c50*/  @P5 SHF.L.U32 R121, R118, 0x10, RZ ;  /* 0x0000001076795819 */ /* 0x000fe200000006ff */
[----:B------:R-:W-:Y:S01]  /*1c60*/  FMUL.FTZ R126, R120, UR6 ;  /* 0x00000006787e7c20 */ /* 0x000fe20008410000 */
[----:B------:R-:W-:Y:S01]  /*1c70*/  @P0 SHF.L.U32 R117, R117, 0x10, RZ ;  /* 0x0000001075750819 */ /* 0x000fe200000006ff */
[----:B------:R-:W-:Y:S01]  /*1c80*/  FMUL.FTZ R122, R122, UR6 ;  /* 0x000000067a7a7c20 */ /* 0x000fe20008410000 */
[----:B------:R-:W-:Y:S01]  /*1c90*/  FMUL.FTZ R125, R124, UR6 ;  /* 0x000000067c7d7c20 */ /* 0x000fe20008410000 */
[----:B------:R-:W-:Y:S01]  /*1ca0*/  MOV R218, RZ ;  /* 0x000000ff00da7202 */ /* 0x000fe20000000f00 */
[--C-:B------:R-:W-:Y:S01]  /*1cb0*/  FFMA.FTZ R233, R233, R214, R216.reuse ;  /* 0x000000d6e9e97223 */ /* 0x100fe200000100d8 */
[----:B------:R-:W-:Y:S01]  /*1cc0*/  @P0 FMUL.FTZ R218, R126, R117 ;  /* 0x000000757eda0220 */ /* 0x000fe20000410000 */
[----:B------:R-:W-:Y:S01]  /*1cd0*/  @P5 FMUL.FTZ R203, R122, R121 ;  /* 0x000000797acb5220 */ /* 0x000fe20000410000 */
[----:B------:R-:W-:Y:S01]  /*1ce0*/  FMUL.FTZ R117, R82, R123 ;  /* 0x0000007b52757220 */ /* 0x000fe20000410000 */
[----:B------:R-:W-:Y:S01]  /*1cf0*/  FMUL.FTZ R121, R76, R122 ;  /* 0x0000007a4c797220 */ /* 0x000fe20000410000 */
[----:B------:R-:W-:Y:S01]  /*1d00*/  @P4 SHF.L.U32 R120, R119, 0x10, RZ ;  /* 0x0000001077784819 */ /* 0x000fe200000006ff */
[----:B------:R-:W-:Y:S01]  /*1d10*/  FMUL.FTZ R122, R78, R125 ;  /* 0x0000007d4e7a7220 */ /* 0x000fe20000410000 */
[----:B------:R-:W-:Y:S01]  /*1d20*/  MOV R205, RZ ;  /* 0x000000ff00cd7202 */ /* 0x000fe20000000f00 */
[----:B------:R-:W-:Y:S01]  /*1d30*/  FADD.FTZ R233, R232, -R233 ;  /* 0x800000e9e8e97221 */ /* 0x000fe20000010000 */
[----:B------:R-:W-:Y:S01]  /*1d40*/  FSEL R117, R117, RZ, P6 ;  /* 0x000000ff75757208 */ /* 0x000fe20003000000 */
[----:B------:R-:W-:Y:S01]  /*1d50*/  @P4 FMUL.FTZ R205, R125, R120 ;  /* 0x000000787dcd4220 */ /* 0x000fe20000410000 */
[----:B------:R-:W-:Y:S01]  /*1d60*/  LOP3.LUT P6, RZ, R135, 0xff00, RZ, 0xc0, !PT ;  /* 0x0000ff0087ff7812 */ /* 0x000fe200078cc0ff */
[----:B------:R-:W-:Y:S01]  /*1d70*/  FMUL.FTZ R120, R83, R126 ;  /* 0x0000007e53787220 */ /* 0x000fe20000410000 */
[----:B------:R-:W-:Y:S01]  /*1d80*/  FSEL R121, R121, RZ, P5 ;  /* 0x000000ff79797208 */ /* 0x000fe20002800000 */
[-CC-:B------:R-:W-:Y:S01]  /*1d90*/  FFMA.FTZ R237, R237, R214.reuse, R216.reuse ;  /* 0x000000d6eded7223 */ /* 0x180fe200000100d8 */
[----:B------:R-:W-:Y:S01]  /*1da0*/  FSEL R122, R122, RZ, P4 ;  /* 0x000000ff7a7a7208 */ /* 0x000fe20002000000 */
[-CC-:B------:R-:W-:Y:S01]  /*1db0*/  FFMA.FTZ R0, R0, R214.reuse, R216.reuse ;  /* 0x000000d600007223 */ /* 0x180fe200000100d8 */
[----:B------:R-:W-:Y:S01]  /*1dc0*/  LOP3.LUT P5, RZ, R134, 0xff, RZ, 0xc0, !PT ;  /* 0x000000ff86ff7812 */ /* 0x000fe200078ac0ff */
[----:B------:R-:W-:Y:S01]  /*1dd0*/  FMUL.FTZ R124, R194, R233 ;  /* 0x000000e9c27c7220 */ /* 0x000fe20000410000 */
[----:B------:R-:W-:Y:S01]  /*1de0*/  LOP3.LUT P4, RZ, R134, 0xff00, RZ, 0xc0, !PT ;  /* 0x0000ff0086ff7812 */ /* 0x000fe2000788c0ff */
[----:B------:R-:W-:Y:S01]  /*1df0*/  FFMA.FTZ R223, R223, R214, R216 ;  /* 0x000000d6dfdf7223 */ /* 0x000fe200000100d8 */
[----:B------:R-:W-:Y:S01]  /*1e00*/  FSEL R120, R120, RZ, P0 ;  /* 0x000000ff78787208 */ /* 0x000fe20000000000 */
[----:B------:R-:W-:Y:S01]  /*1e10*/  FADD.FTZ R237, R234, -R237 ;  /* 0x800000edeaed7221 */ /* 0x000fe20000010000 */
[----:B------:R-:W-:Y:S01]  /*1e20*/  ISETP.GE.U32.AND P0, PT, R134, RZ, PT ;  /* 0x000000ff8600720c */ /* 0x000fe20003f06070 */
[----:B------:R-:W-:Y:S01]  /*1e30*/  FADD.FTZ R229, R229, -R0 ;  /* 0x80000000e5e57221 */ /* 0x000fe20000010000 */
[----:B------:R-:W-:Y:S01]  /*1e40*/  FMUL.FTZ R124, R124, R199 ;  /* 0x000000c77c7c7220 */ /* 0x000fe20000410000 */
[----:B------:R-:W-:Y:S01]  /*1e50*/  FADD.FTZ R223, R228, -R223 ;  /* 0x800000dfe4df7221 */ /* 0x000fe20000010000 */
[----:B------:R-:W-:Y:S01]  /*1e60*/  ISETP.GE.U32.AND.EX P0, PT, R135, 0x1000000, PT, P0 ;  /* 0x010000008700780c */ /* 0x000fe20003f06100 */
[----:B------:R-:W-:Y:S01]  /*1e70*/  FMUL.FTZ R126, R194, R237 ;  /* 0x000000edc27e7220 */ /* 0x000fe20000410000 */
[----:B------:R-:W-:Y:S01]  /*1e80*/  @P6 PRMT R123, R118, 0x7632, R123 ;  /* 0x00007632767b6816 */ /* 0x000fe2000000007b */
[----:B------:R-:W-:Y:S01]  /*1e90*/  FMUL.FTZ R134, R124, UR6 ;  /* 0x000000067c867c20 */ /* 0x000fe20008410000 */
[----:B------:R-:W-:Y:S01]  /*1ea0*/  @P5 SHF.L.U32 R118, R116, 0x10, RZ ;  /* 0x0000001074765819 */ /* 0x000fe200000006ff */
[----:B------:R-:W-:Y:S01]  /*1eb0*/  FMUL.FTZ R124, R194, R223 ;  /* 0x000000dfc27c7220 */ /* 0x000fe20000410000 */
[----:B------:R-:W-:Y:S01]  /*1ec0*/  @P4 PRMT R119, R116, 0x7632, R119 ;  /* 0x0000763274774816 */ /* 0x000fe20000000077 */
[----:B------:R-:W-:Y:S01]  /*1ed0*/  FMUL.FTZ R116, R194, R229 ;  /* 0x000000e5c2747220 */ /* 0x000fe20000410000 */
[----:B------:R-:W-:Y:S01]  /*1ee0*/  FMUL.FTZ R126, R126, R199 ;  /* 0x000000c77e7e7220 */ /* 0x000fe20000410000 */
[----:B------:R-:W-:-:S02]  /*1ef0*/  HFMA2 R0, -RZ, RZ, 0, 0 ;  /* 0x00000000ff007431 */ /* 0x000fc400000001ff */
[-C--:B------:R-:W-:Y:S01]  /*1f00*/  FMUL.FTZ R124, R124, R199.reuse ;  /* 0x000000c77c7c7220 */ /* 0x080fe20000410000 */
[----:B------:R-:W-:Y:S01]  /*1f10*/  FMUL.FTZ R116, R116, R199 ;  /* 0x000000c774747220 */ /* 0x000fe20000410000 */
[----:B------:R-:W-:Y:S01]  /*1f20*/  HFMA2 R207, -RZ, RZ, 0, 0 ;  /* 0x00000000ffcf7431 */ /* 0x000fe200000001ff */
[----:B------:R-:W-:Y:S01]  /*1f30*/  @P6 SHF.L.U32 R123, R123, 0x10, RZ ;  /* 0x000000107b7b6819 */ /* 0x000fe200000006ff */
[----:B------:R-:W-:Y:S01]  /*1f40*/  FMUL.FTZ R224, R126, UR6 ;  /* 0x000000067ee07c20 */ /* 0x000fe20008410000 */
[----:B------:R-:W-:Y:S01]  /*1f50*/  FMUL.FTZ R127, R116, UR6 ;  /* 0x00000006747f7c20 */ /* 0x000fe20008410000 */
[C---:B------:R-:W-:Y:S01]  /*1f60*/  @P0 PRMT R125, R119.reuse, 0x7632, R125 ;  /* 0x00007632777d0816 */ /* 0x040fe2000000007d */
[----:B------:R-:W-:Y:S01]  /*1f70*/  FMUL.FTZ R126, R124, UR6 ;  /* 0x000000067c7e7c20 */ /* 0x000fe20008410000 */
[----:B------:R-:W-:Y:S01]  /*1f80*/  @P4 SHF.L.U32 R119, R119, 0x10, RZ ;  /* 0x0000001077774819 */ /* 0x000fe200000006ff */
[----:B------:R-:W-:Y:S01]  /*1f90*/  @P6 FMUL.FTZ R0, R134, R123 ;  /* 0x0000007b86006220 */ /* 0x000fe20000410000 */
[----:B------:R-:W-:Y:S01]  /*1fa0*/  FMUL.FTZ R124, R79, R224 ;  /* 0x000000e04f7c7220 */ /* 0x000fe20000410000 */
[----:B------:R-:W-:Y:S01]  /*1fb0*/  @P5 FMUL.FTZ R207, R127, R118 ;  /* 0x000000767fcf5220 */ /* 0x000fe20000410000 */
[----:B------:R-:W-:Y:S01]  /*1fc0*/  FMUL.FTZ R123, R77, R134 ;  /* 0x000000864d7b7220 */ /* 0x000fe20000410000 */
[----:B------:R-:W-:Y:S01]  /*1fd0*/  FMUL.FTZ R116, R80, R127 ;  /* 0x0000007f50747220 */ /* 0x000fe20000410000 */
[----:B------:R-:W-:Y:S01]  /*1fe0*/  FMUL.FTZ R118, R81, R126 ;  /* 0x0000007e51767220 */ /* 0x000fe20000410000 */
[----:B------:R-:W-:Y:S01]  /*1ff0*/  MOV R222, RZ ;  /* 0x000000ff00de7202 */ /* 0x000fe20000000f00 */
[----:B------:R-:W-:Y:S01]  /*2000*/  @P4 FMUL.FTZ R222, R126, R119 ;  /* 0x000000777ede4220 */ /* 0x000fe20000410000 */
[----:B------:R-:W-:-:S02]  /*2010*/  FSEL R119, R124, RZ, P0 ;  /* 0x000000ff7c777208 */ /* 0x000fc40000000000 */
[----:B------:R-:W-:Y:S02]  /*2020*/  @P0 SHF.L.U32 R125, R125, 0x10, RZ ;  /* 0x000000107d7d0819 */ /* 0x000fe400000006ff */
        /* <DEDUP_REMOVED lines=8> */
[----:B------:R-:W-:Y:S01]  /*20b0*/  F2FP.BF16.F32.PACK_AB R116, R123, R116 ;  /* 0x000000747b74723e */ /* 0x000fe200000010ff */
[----:B------:R-:W-:Y:S06]  /*20c0*/  BRA `(.L_x_4918) ;  /* 0x0000001000a07947 */ /* 0x000fec0003800000 */
.L_x_4917:
[-CC-:B------:R-:W-:Y:S01]  /*20d0*/  FFMA.FTZ R225, R225, R214.reuse, R216.reuse ;  /* 0x000000d6e1e17223 */ /* 0x180fe200000100d8 */
[C---:B-----5:R-:W-:Y:S01]  /*20e0*/  LOP3.LUT P6, RZ, R134.reuse, 0xff0000, RZ, 0xc0, !PT ;  /* 0x00ff000086ff7812 */ /* 0x060fe200078cc0ff */
[-CC-:B------:R-:W-:Y:S01]  /*20f0*/  FFMA.FTZ R227, R227, R214.reuse, R216.reuse ;  /* 0x000000d6e3e37223 */ /* 0x180fe200000100d8 */
[----:B------:R-:W-:Y:S01]  /*2100*/  LOP3.LUT P0, RZ, R134, 0xff000000, RZ, 0xc0, !PT ;  /* 0xff00000086ff7812 */ /* 0x000fe2000780c0ff */
[----:B------:R-:W-:Y:S01]  /*2110*/  FADD.FTZ R225, R222, -R225 ;  /* 0x800000e1dee17221 */ /* 0x000fe20000010000 */
[-CC-:B------:R-:W-:Y:S01]  /*2120*/  FFMA.FTZ R231, R231, R214.reuse, R216.reuse ;  /* 0x000000d6e7e77223 */ /* 0x180fe200000100d8 */
[----:B------:R-:W-:Y:S01]  /*2130*/  FFMA.FTZ R235, R235, R214, R216 ;  /* 0x000000d6ebeb7223 */ /* 0x000fe200000100d8 */
[----:B------:R-:W-:Y:S01]  /*2140*/  LOP3.LUT P5, RZ, R135, 0xff, RZ, 0xc0, !PT ;  /* 0x000000ff87ff7812 */ /* 0x000fe200078ac0ff */
[----:B------:R-:W-:Y:S01]  /*2150*/  FMUL.FTZ R94, R194, R225 ;  /* 0x000000e1c25e7220 */ /* 0x000fe20000410000 */
[----:B------:R-:W-:Y:S02]  /*2160*/  HFMA2 R201, -RZ, RZ, 0, 0 ;  /* 0x00000000ffc97431 */ /* 0x000fe400000001ff */
[----:B------:R-:W-:Y:S01]  /*2170*/  FADD.FTZ R227, R230, -R227 ;  /* 0x800000e3e6e37221 */ /* 0x000fe20000010000 */
[----:B------:R-:W-:Y:S01]  /*2180*/  FADD.FTZ R231, R224, -R231 ;  /* 0x800000e7e0e77221 */ /* 0x000fe20000010000 */
[----:B------:R-:W-:Y:S01]  /*2190*/  FMUL.FTZ R84, R94, R199 ;  /* 0x000000c75e547220 */ /* 0x000fe20000410000 */
[----:B------:R-:W-:Y:S01]  /*21a0*/  FADD.FTZ R235, R226, -R235 ;  /* 0x800000ebe2eb7221 */ /* 0x000fe20000010000 */
[----:B------:R-:W-:Y:S01]  /*21b0*/  @P6 SHF.L.U32 R86, R117, 0x10, RZ ;  /* 0x0000001075566819 */ /* 0x000fe200000006ff */
[----:B------:R-:W-:Y:S01]  /*21c0*/  FMUL.FTZ R95, R194, R227 ;  /* 0x000000e3c25f7220 */ /* 0x000fe20000410000 */
[----:B------:R-:W-:Y:S01]  /*21d0*/  FMUL.FTZ R93, R84, UR6 ;  /* 0x00000006545d7c20 */ /* 0x000fe20008410000 */
[----:B------:R-:W-:Y:S01]  /*21e0*/  LOP3.LUT P4, RZ, R135, 0xff0000, RZ, 0xc0, !PT ;  /* 0x00ff000087ff7812 */ /* 0x000fe2000788c0ff */
[----:B------:R-:W-:Y:S01]  /*21f0*/  FMUL.FTZ R84, R194, R231 ;  /* 0x000000e7c2547220 */ /* 0x000fe20000410000 */
[----:B------:R-:W-:Y:S01]  /*2200*/  @P0 PRMT R117, R117, 0x7632, R117 ;  /* 0x0000763275750816 */ /* 0x000fe20000000075 */
[----:B------:R-:W-:Y:S01]  /*2210*/  @P6 FMUL.FTZ R201, R86, R93 ;  /* 0x0000005d56c96220 */ /* 0x000fe20000410000 */
[----:B------:R-:W-:Y:S01]  /*2220*/  FMUL.FTZ R86, R194, R235 ;  /* 0x000000ebc2567220 */ /* 0x000fe20000410000 */
[-C--:B------:R-:W-:Y:S01]  /*2230*/  FMUL.FTZ R85, R95, R199.reuse ;  /* 0x000000c75f557220 */ /* 0x080fe20000410000 */
[----:B------:R-:W-:Y:S01]  /*2240*/  FMUL.FTZ R87, R84, R199 ;  /* 0x000000c754577220 */ /* 0x000fe20000410000 */
        /* <DEDUP_REMOVED lines=9> */
[-C--:B------:R-:W-:Y:S01]  /*22e0*/  @P0 FMUL.FTZ R218, R117, R120.reuse ;  /* 0x0000007875da0220 */ /* 0x080fe20000410000 */
[----:B------:R-:W-:Y:S01]  /*22f0*/  @P5 FMUL.FTZ R203, R122, R87 ;  /* 0x000000577acb5220 */ /* 0x000fe20000410000 */
[----:B------:R-:W-:Y:S01]  /*2300*/  @P4 SHF.L.U32 R124, R119, 0x10, RZ ;  /* 0x00000010777c4819 */ /* 0x000fe200000006ff */
[----:B------:R-:W-:Y:S01]  /*2310*/  FMUL.FTZ R120, R83, R120 ;  /* 0x0000007853787220 */ /* 0x000fe20000410000 */
[----:B------:R-:W-:Y:S01]  /*2320*/  FMUL.FTZ R122, R78, R85 ;  /* 0x000000554e7a7220 */ /* 0x000fe20000410000 */
[----:B------:R-:W-:Y:S01]  /*2330*/  FMUL.FTZ R121, R76, R87 ;  /* 0x000000574c797220 */ /* 0x000fe20000410000 */
[----:B------:R-:W-:Y:S01]  /*2340*/  MOV R205, RZ ;  /* 0x000000ff00cd7202 */ /* 0x000fe20000000f00 */
[----:B------:R-:W-:Y:S01]  /*2350*/  @P4 FMUL.FTZ R205, R124, R85 ;  /* 0x000000557ccd4220 */ /* 0x000fe20000410000 */
[----:B------:R-:W-:Y:S01]  /*2360*/  FSEL R120, R120, RZ, P0 ;  /* 0x000000ff78787208 */ /* 0x000fe20000000000 */
[----:B------:R-:W-:Y:S01]  /*2370*/  FMUL.FTZ R117, R82, R93 ;  /* 0x0000005d52757220 */ /* 0x000fe20000410000 */
[----:B------:R-:W-:Y:S01]  /*2380*/  FSEL R122, R122, RZ, P4 ;  /* 0x000000ff7a7a7208 */ /* 0x000fe20002000000 */
[-CC-:B------:R-:W-:Y:S01]  /*2390*/  FFMA.FTZ R0, R0, R214.reuse, R216.reuse ;  /* 0x000000d600007223 */ /* 0x180fe200000100d8 */
[----:B------:R-:W-:Y:S01]  /*23a0*/  ISETP.GE.U32.AND P0, PT, R134, RZ, PT ;  /* 0x000000ff8600720c */ /* 0x000fe20003f06070 */
[----:B------:R-:W-:Y:S01]  /*23b0*/  FADD.FTZ R233, R232, -R233 ;  /* 0x800000e9e8e97221 */ /* 0x000fe20000010000 */
[C---:B------:R-:W-:Y:S01]  /*23c0*/  LOP3.LUT P4, RZ, R134.reuse, 0xff00, RZ, 0xc0, !PT ;  /* 0x0000ff0086ff7812 */ /* 0x040fe2000788c0ff */
[-C--:B------:R-:W-:Y:S01]  /*23d0*/  FFMA.FTZ R237, R237, R214.reuse, R216 ;  /* 0x000000d6eded7223 */ /* 0x080fe200000100d8 */
[----:B------:R-:W-:Y:S01]  /*23e0*/  FSEL R121, R121, RZ, P5 ;  /* 0x000000ff79797208 */ /* 0x000fe20002800000 */
[----:B------:R-:W-:Y:S01]  /*23f0*/  FADD.FTZ R229, R229, -R0 ;  /* 0x80000000e5e57221 */ /* 0x000fe20000010000 */
[----:B------:R-:W-:Y:S01]  /*2400*/  LOP3.LUT P5, RZ, R134, 0xff, RZ, 0xc0, !PT ;  /* 0x000000ff86ff7812 */ /* 0x000fe200078ac0ff */
[----:B------:R-:W-:Y:S01]  /*2410*/  FMUL.FTZ R85, R194, R233 ;  /* 0x000000e9c2557220 */ /* 0x000fe20000410000 */
[----:B------:R-:W-:Y:S01]  /*2420*/  ISETP.GE.U32.AND.EX P0, PT, R135, 0x1000000, PT, P0 ;  /* 0x010000008700780c */ /* 0x000fe20003f06100 */
[----:B------:R-:W-:Y:S01]  /*2430*/  FFMA.FTZ R223, R223, R214, R216 ;  /* 0x000000d6dfdf7223 */ /* 0x000fe200000100d8 */
[----:B------:R-:W-:Y:S01]  /*2440*/  FSEL R117, R117, RZ, P6 ;  /* 0x000000ff75757208 */ /* 0x000fe20003000000 */
[----:B------:R-:W-:Y:S01]  /*2450*/  FADD.FTZ R237, R234, -R237 ;  /* 0x800000edeaed7221 */ /* 0x000fe20000010000 */
[----:B------:R-:W-:Y:S01]  /*2460*/  LOP3.LUT P6, RZ, R135, 0xff00, RZ, 0xc0, !PT ;  /* 0x0000ff0087ff7812 */ /* 0x000fe200078cc0ff */
[----:B------:R-:W-:Y:S01]  /*2470*/  FMUL.FTZ R92, R194, R229 ;  /* 0x000000e5c25c7220 */ /* 0x000fe20000410000 */
[----:B------:R-:W-:Y:S01]  /*2480*/  FMUL.FTZ R93, R85, R199 ;  /* 0x000000c7555d7220 */ /* 0x000fe20000410000 */
[----:B------:R-:W-:Y:S01]  /*2490*/  @P4 PRMT R119, R116, 0x7632, R119 ;  /* 0x0000763274774816 */ /* 0x000fe20000000077 */
[----:B------:R-:W-:Y:S01]  /*24a0*/  FADD.FTZ R223, R228, -R223 ;  /* 0x800000dfe4df7221 */ /* 0x000fe20000010000 */
[----:B------:R-:W-:Y:S01]  /*24b0*/  FMUL.FTZ R87, R194, R237 ;  /* 0x000000edc2577220 */ /* 0x000fe20000410000 */
[----:B------:R-:W-:Y:S01]  /*24c0*/  FMUL.FTZ R126, R93, UR6 ;  /* 0x000000065d7e7c20 */ /* 0x000fe20008410000 */
[----:B------:R-:W-:Y:S01]  /*24d0*/  @P5 SHF.L.U32 R124, R116, 0x10, RZ ;  /* 0x00000010747c5819 */ /* 0x000fe200000006ff */
[----:B------:R-:W-:Y:S01]  /*24e0*/  FMUL.FTZ R93, R194, R223 ;  /* 0x000000dfc25d7220 */ /* 0x000fe20000410000 */
[----:B------:R-:W-:Y:S01]  /*24f0*/  @P0 PRMT R116, R119, 0x7632, R116 ;  /* 0x0000763277740816 */ /* 0x000fe20000000074 */
[----:B------:R-:W-:Y:S01]  /*2500*/  HFMA2 R207, -RZ, RZ, 0, 0 ;  /* 0x00000000ffcf7431 */ /* 0x000fe200000001ff */
[----:B------:R-:W-:Y:S01]  /*2510*/  MOV R220, RZ ;  /* 0x000000ff00dc7202 */ /* 0x000fe20000000f00 */
[----:B------:R-:W-:Y:S01]  /*2520*/  HFMA2 R0, -RZ, RZ, 0, 0 ;  /* 0x00000000ff007431 */ /* 0x000fe200000001ff */
[----:B------:R-:W-:-:S02]  /*2530*/  @P6 PRMT R118, R118, 0x7632, R118 ;  /* 0x0000763276766816 */ /* 0x000fc40000000076 */
[----:B------:R-:W-:Y:S01]  /*2540*/  @P0 SHF.L.U32 R127, R116, 0x10, RZ ;  /* 0x00000010747f0819 */ /* 0x000fe200000006ff */
[-C--:B------:R-:W-:Y:S01]  /*2550*/  FMUL.FTZ R116, R92, R199.reuse ;  /* 0x000000c75c747220 */ /* 0x080fe20000410000 */
[----:B------:R-:W-:Y:S01]  /*2560*/  @P6 SHF.L.U32 R123, R118, 0x10, RZ ;  /* 0x00000010767b6819 */ /* 0x000fe200000006ff */
[-C--:B------:R-:W-:Y:S01]  /*2570*/  FMUL.FTZ R118, R87, R199.reuse ;  /* 0x000000c757767220 */ /* 0x080fe20000410000 */
[----:B------:R-:W-:Y:S01]  /*2580*/  MOV R222, RZ ;  /* 0x000000ff00de7202 */ /* 0x000fe20000000f00 */
[----:B------:R-:W-:Y:S01]  /*2590*/  FMUL.FTZ R125, R116, UR6 ;  /* 0x00000006747d7c20 */ /* 0x000fe20008410000 */
[----:B------:R-:W-:Y:S01]  /*25a0*/  FMUL.FTZ R116, R93, R199 ;  /* 0x000000c75d747220 */ /* 0x000fe20000410000 */
[----:B------:R-:W-:Y:S01]  /*25b0*/  FMUL.FTZ R118, R118, UR6 ;  /* 0x0000000676767c20 */ /* 0x000fe20008410000 */
[----:B------:R-:W-:Y:S01]  /*25c0*/  @P6 FMUL.FTZ R0, R123, R126 ;  /* 0x0000007e7b006220 */ /* 0x000fe20000410000 */
[-C--:B------:R-:W-:Y:S01]  /*25d0*/  @P5 FMUL.FTZ R207, R124, R125.reuse ;  /* 0x0000007d7ccf5220 */ /* 0x080fe20000410000 */
[----:B------:R-:W-:Y:S01]  /*25e0*/  FMUL.FTZ R124, R116, UR6 ;  /* 0x00000006747c7c20 */ /* 0x000fe20008410000 */
[-C--:B------:R-:W-:Y:S01]  /*25f0*/  @P0 FMUL.FTZ R220, R127, R118.reuse ;  /* 0x000000767fdc0220 */ /* 0x080fe20000410000 */
[----:B------:R-:W-:Y:S01]  /*2600*/  @P4 SHF.L.U32 R127, R119, 0x10, RZ ;  /* 0x00000010777f4819 */ /* 0x000fe200000006ff */
[----:B------:R-:W-:Y:S01]  /*2610*/  FMUL.FTZ R123, R79, R118 ;  /* 0x000000764f7b7220 */ /* 0x000fe20000410000 */
[----:B------:R-:W-:Y:S01]  /*2620*/  FMUL.FTZ R119, R77, R126 ;  /* 0x0000007e4d777220 */ /* 0x000fe20000410000 */
[----:B------:R-:W-:Y:S01]  /*2630*/  FMUL.FTZ R116, R80, R125 ;  /* 0x0000007d50747220 */ /* 0x000fe20000410000 */
[-C--:B------:R-:W-:Y:S01]  /*2640*/  FMUL.FTZ R118, R81, R124.reuse ;  /* 0x0000007c51767220 */ /* 0x080fe20000410000 */
        /* <DEDUP_REMOVED lines=10> */
.L_x_4916:
        /* <DEDUP_REMOVED lines=9> */
[----:B------:R-:W-:Y:S01]  /*2780*/  FFMA.FTZ R231, R231, R214, R216 ;  /* 0x000000d6e7e77223 */ /* 0x000fe200000100d8 */
[----:B------:R-:W-:Y:S02]  /*2790*/  HFMA2 R201, -RZ, RZ, 0, 0 ;  /* 0x00000000ffc97431 */ /* 0x000fe400000001ff */
[----:B------:R-:W-:Y:S01]  /*27a0*/  FFMA.FTZ R120, R194, R225, R98 ;  /* 0x000000e1c2787223 */ /* 0x000fe20000010062 */
[----:B------:R-:W-:Y:S01]  /*27b0*/  FADD.FTZ R235, R226, -R235 ;  /* 0x800000ebe2eb7221 */ /* 0x000fe20000010000 */
[----:B------:R-:W-:Y:S01]  /*27c0*/  FADD.FTZ R231, R224, -R231 ;  /* 0x800000e7e0e77221 */ /* 0x000fe20000010000 */
[----:B------:R-:W-:Y:S01]  /*27d0*/  LOP3.LUT P4, RZ, R135, 0xff0000, RZ, 0xc0, !PT ;  /* 0x00ff000087ff7812 */ /* 0x000fe2000788c0ff */
[----:B------:R-:W-:Y:S01]  /*27e0*/  FMUL.FTZ R120, R120, R199 ;  /* 0x000000c778787220 */ /* 0x000fe20000410000 */
[----:B------:R-:W-:Y:S01]  /*27f0*/  FFMA.FTZ R124, R194, R235, R102 ;  /* 0x000000ebc27c7223 */ /* 0x000fe20000010066 */
[----:B------:R-:W-:Y:S01]  /*2800*/  @P6 SHF.L.U32 R122, R117, 0x10, RZ ;  /* 0x00000010757a6819 */ /* 0x000fe200000006ff */
[----:B------:R-:W-:-:S02]  /*2810*/  HFMA2 R203, -RZ, RZ, 0, 0 ;  /* 0x00000000ffcb7431 */ /* 0x000fc400000001ff */
[----:B------:R-:W-:Y:S01]  /*2820*/  FMUL.FTZ R121, R120, UR6 ;  /* 0x0000000678797c20 */ /* 0x000fe20008410000 */
[----:B------:R-:W-:Y:S01]  /*2830*/  FADD.FTZ R120, R230, -R227 ;  /* 0x800000e3e6787221 */ /* 0x000fe20000010000 */
[----:B------:R-:W-:Y:S01]  /*2840*/  @P0 PRMT R117, R117, 0x7632, R117 ;  /* 0x0000763275750816 */ /* 0x000fe20000000075 */
[----:B------:R-:W-:Y:S01]  /*2850*/  FMUL.FTZ R124, R124, R199 ;  /* 0x000000c77c7c7220 */ /* 0x000fe20000410000 */
[----:B------:R-:W-:Y:S01]  /*2860*/  LOP3.LUT P5, RZ, R135, 0xff, RZ, 0xc0, !PT ;  /* 0x000000ff87ff7812 */ /* 0x000fe200078ac0ff */
[----:B------:R-:W-:Y:S01]  /*2870*/  FFMA.FTZ R120, R194, R120, R99 ;  /* 0x00000078c2787223 */ /* 0x000fe20000010063 */
[----:B------:R-:W-:Y:S01]  /*2880*/  @P0 SHF.L.U32 R117, R117, 0x10, RZ ;  /* 0x0000001075750819 */ /* 0x000fe200000006ff */
[----:B------:R-:W-:Y:S01]  /*2890*/  @P6 FMUL.FTZ R201, R122, R121 ;  /* 0x000000797ac96220 */ /* 0x000fe20000410000 */
[----:B------:R-:W-:Y:S01]  /*28a0*/  FFMA.FTZ R122, R194, R231, R100 ;  /* 0x000000e7c27a7223 */ /* 0x000fe20000010064 */
[-C--:B------:R-:W-:Y:S01]  /*28b0*/  FMUL.FTZ R120, R120, R199.reuse ;  /* 0x000000c778787220 */ /* 0x080fe20000410000 */
[----:B------:R-:W-:Y:S01]  /*28c0*/  MOV R218, RZ ;  /* 0x000000ff00da7202 */ /* 0x000fe20000000f00 */
[----:B------:R-:W-:Y:S01]  /*28d0*/  FMUL.FTZ R125, R124, UR6 ;  /* 0x000000067c7d7c20 */ /* 0x000fe20008410000 */
[----:B------:R-:W-:Y:S01]  /*28e0*/  FMUL.FTZ R122, R122, R199 ;  /* 0x000000c77a7a7220 */ /* 0x000fe20000410000 */
[----:B------:R-:W-:Y:S01]  /*28f0*/  FMUL.FTZ R120, R120, UR6 ;  /* 0x0000000678787c20 */ /* 0x000fe20008410000 */
[----:B------:R-:W-:Y:S01]  /*2900*/  @P4 SHF.L.U32 R220, R119, 0x10, RZ ;  /* 0x0000001077dc4819 */ /* 0x000fe200000006ff */
[--C-:B------:R-:W-:Y:S01]  /*2910*/  FFMA.FTZ R233, R233, R214, R216.reuse ;  /* 0x000000d6e9e97223 */ /* 0x100fe200000100d8 */
[----:B------:R-:W-:Y:S01]  /*2920*/  FMUL.FTZ R123, R122, UR6 ;  /* 0x000000067a7b7c20 */ /* 0x000fe20008410000 */
[-C--:B------:R-:W-:Y:S01]  /*2930*/  @P0 FMUL.FTZ R218, R117, R120.reuse ;  /* 0x0000007875da0220 */ /* 0x080fe20000410000 */
[----:B------:R-:W-:Y:S01]  /*2940*/  FMUL.FTZ R117, R82, R121 ;  /* 0x0000007952757220 */ /* 0x000fe20000410000 */
[----:B------:R-:W-:Y:S01]  /*2950*/  FMUL.FTZ R120, R83, R120 ;  /* 0x0000007853787220 */ /* 0x000fe20000410000 */
[----:B------:R-:W-:Y:S01]  /*2960*/  FMUL.FTZ R122, R78, R125 ;  /* 0x0000007d4e7a7220 */ /* 0x000fe20000410000 */
[----:B------:R-:W-:Y:S01]  /*2970*/  @P5 SHF.L.U32 R126, R118, 0x10, RZ ;  /* 0x00000010767e5819 */ /* 0x000fe200000006ff */
[-C--:B------:R-:W-:Y:S01]  /*2980*/  FMUL.FTZ R121, R76, R123.reuse ;  /* 0x0000007b4c797220 */ /* 0x080fe20000410000 */
[----:B------:R-:W-:Y:S01]  /*2990*/  FSEL R117, R117, RZ, P6 ;  /* 0x000000ff75757208 */ /* 0x000fe20003000000 */
[----:B------:R-:W-:Y:S01]  /*29a0*/  FADD.FTZ R233, R232, -R233 ;  /* 0x800000e9e8e97221 */ /* 0x000fe20000010000 */
[----:B------:R-:W-:Y:S01]  /*29b0*/  LOP3.LUT P6, RZ, R135, 0xff00, RZ, 0xc0, !PT ;  /* 0x0000ff0087ff7812 */ /* 0x000fe200078cc0ff */
[----:B------:R-:W-:Y:S01]  /*29c0*/  @P5 FMUL.FTZ R203, R126, R123 ;  /* 0x0000007b7ecb5220 */ /* 0x000fe20000410000 */
[----:B------:R-:W-:Y:S01]  /*29d0*/  MOV R205, RZ ;  /* 0x000000ff00cd7202 */ /* 0x000fe20000000f00 */
[----:B------:R-:W-:Y:S01]  /*29e0*/  @P4 FMUL.FTZ R205, R220, R125 ;  /* 0x0000007ddccd4220 */ /* 0x000fe20000410000 */
[----:B------:R-:W-:Y:S01]  /*29f0*/  FSEL R120, R120, RZ, P0 ;  /* 0x000000ff78787208 */ /* 0x000fe20000000000 */
[-CC-:B------:R-:W-:Y:S01]  /*2a00*/  FFMA.FTZ R237, R237, R214.reuse, R216.reuse ;  /* 0x000000d6eded7223 */ /* 0x180fe200000100d8 */
[----:B------:R-:W-:Y:S01]  /*2a10*/  FSEL R122, R122, RZ, P4 ;  /* 0x000000ff7a7a7208 */ /* 0x000fe20002000000 */
[-CC-:B------:R-:W-:Y:S01]  /*2a20*/  FFMA.FTZ R223, R223, R214.reuse, R216.reuse ;  /* 0x000000d6dfdf7223 */ /* 0x180fe200000100d8 */
[----:B------:R-:W-:Y:S01]  /*2a30*/  ISETP.GE.U32.AND P0, PT, R134, RZ, PT ;  /* 0x000000ff8600720c */ /* 0x000fe20003f06070 */
[----:B------:R-:W-:Y:S01]  /*2a40*/  FFMA.FTZ R0, R0, R214, R216 ;  /* 0x000000d600007223 */ /* 0x000fe200000100d8 */
[----:B------:R-:W-:Y:S01]  /*2a50*/  LOP3.LUT P4, RZ, R134, 0xff00, RZ, 0xc0, !PT ;  /* 0x0000ff0086ff7812 */ /* 0x000fe2000788c0ff */
[----:B------:R-:W-:Y:S01]  /*2a60*/  FADD.FTZ R124, R234, -R237 ;  /* 0x800000edea7c7221 */ /* 0x000fe20000010000 */
[----:B------:R-:W-:Y:S01]  /*2a70*/  FSEL R121, R121, RZ, P5 ;  /* 0x000000ff79797208 */ /* 0x000fe20002800000 */
[----:B------:R-:W-:Y:S01]  /*2a80*/  FADD.FTZ R223, R228, -R223 ;  /* 0x800000dfe4df7221 */ /* 0x000fe20000010000 */
[----:B------:R-:W-:Y:S01]  /*2a90*/  LOP3.LUT P5, RZ, R134, 0xff, RZ, 0xc0, !PT ;  /* 0x000000ff86ff7812 */ /* 0x000fe200078ac0ff */
[----:B------:R-:W-:Y:S01]  /*2aa0*/  FADD.FTZ R229, R229, -R0 ;  /* 0x80000000e5e57221 */ /* 0x000fe20000010000 */
[----:B------:R-:W-:Y:S01]  /*2ab0*/  ISETP.GE.U32.AND.EX P0, PT, R135, 0x1000000, PT, P0 ;  /* 0x010000008700780c */ /* 0x000fe20003f06100 */
[----:B------:R-:W-:Y:S01]  /*2ac0*/  FFMA.FTZ R124, R194, R124, R103 ;  /* 0x0000007cc27c7223 */ /* 0x000fe20000010067 */
[----:B------:R-:W-:Y:S01]  /*2ad0*/  @P6 PRMT R123, R118, 0x7632, R123 ;  /* 0x00007632767b6816 */ /* 0x000fe2000000007b */
[----:B------:R-:W-:Y:S01]  /*2ae0*/  FFMA.FTZ R118, R194, R233, R101 ;  /* 0x000000e9c2767223 */ /* 0x000fe20000010065 */
[----:B------:R-:W-:-:S02]  /*2af0*/  HFMA2 R0, -RZ, RZ, 0, 0 ;  /* 0x00000000ff007431 */ /* 0x000fc400000001ff */
[-C--:B------:R-:W-:Y:S01]  /*2b00*/  FMUL.FTZ R124, R124, R199.reuse ;  /* 0x000000c77c7c7220 */ /* 0x080fe20000410000 */
[----:B------:R-:W-:Y:S01]  /*2b10*/  @P6 SHF.L.U32 R123, R123, 0x10, RZ ;  /* 0x000000107b7b6819 */ /* 0x000fe200000006ff */
[----:B------:R-:W-:Y:S01]  /*2b20*/  FMUL.FTZ R118, R118, R199 ;  /* 0x000000c776767220 */ /* 0x000fe20000410000 */
[----:B------:R-:W-:Y:S01]  /*2b30*/  @P4 PRMT R119, R116, 0x7632, R119 ;  /* 0x0000763274774816 */ /* 0x000fe20000000077 */
[----:B------:R-:W-:Y:S01]  /*2b40*/  FMUL.FTZ R134, R124, UR6 ;  /* 0x000000067c867c20 */ /* 0x000fe20008410000 */
[----:B------:R-:W-:Y:S01]  /*2b50*/  HFMA2 R207, -RZ, RZ, 0, 0 ;  /* 0x00000000ffcf7431 */ /* 0x000fe200000001ff */
[----:B------:R-:W-:Y:S01]  /*2b60*/  @P5 SHF.L.U32 R222, R116, 0x10, RZ ;  /* 0x0000001074de5819 */ /* 0x000fe200000006ff */
[----:B------:R-:W-:Y:S01]  /*2b70*/  FMUL.FTZ R126, R118, UR6 ;  /* 0x00000006767e7c20 */ /* 0x000fe20008410000 */
[C---:B------:R-:W-:Y:S01]  /*2b80*/  FFMA.FTZ R116, R194.reuse, R229, R96 ;  /* 0x000000e5c2747223 */ /* 0x040fe20000010060 */
[----:B------:R-:W-:Y:S01]  /*2b90*/  FFMA.FTZ R118, R194, R223, R97 ;  /* 0x000000dfc2767223 */ /* 0x000fe20000010061 */
[----:B------:R-:W-:Y:S01]  /*2ba0*/  @P0 PRMT R125, R119, 0x7632, R125 ;  /* 0x00007632777d0816 */ /* 0x000fe2000000007d */
[----:B------:R-:W-:Y:S01]  /*2bb0*/  @P6 FMUL.FTZ R0, R123, R126 ;  /* 0x0000007e7b006220 */ /* 0x000fe20000410000 */
[-C--:B------:R-:W-:Y:S01]  /*2bc0*/  FMUL.FTZ R116, R116, R199.reuse ;  /* 0x000000c774747220 */ /* 0x080fe20000410000 */
[----:B------:R-:W-:Y:S01]  /*2bd0*/  FMUL.FTZ R118, R118, R199 ;  /* 0x000000c776767220 */ /* 0x000fe20000410000 */
[----:B------:R-:W-:Y:S01]  /*2be0*/  @P0 SHF.L.U32 R127, R125, 0x10, RZ ;  /* 0x000000107d7f0819 */ /* 0x000fe200000006ff */
[-C--:B------:R-:W-:Y:S01]  /*2bf0*/  FMUL.FTZ R123, R79, R134.reuse ;  /* 0x000000864f7b7220 */ /* 0x080fe20000410000 */
[----:B------:R-:W-:Y:S01]  /*2c00*/  FMUL.FTZ R125, R116, UR6 ;  /* 0x00000006747d7c20 */ /* 0x000fe20008410000 */
[----:B------:R-:W-:Y:S01]  /*2c10*/  FMUL.FTZ R124, R118, UR6 ;  /* 0x00000006767c7c20 */ /* 0x000fe20008410000 */
[----:B------:R-:W-:Y:S01]  /*2c20*/  MOV R220, RZ ;  /* 0x000000ff00dc7202 */ /* 0x000fe20000000f00 */
[----:B------:R-:W-:Y:S01]  /*2c30*/  @P0 FMUL.FTZ R220, R127, R134 ;  /* 0x000000867fdc0220 */ /* 0x000fe20000410000 */
[----:B------:R-:W-:Y:S01]  /*2c40*/  @P4 SHF.L.U32 R127, R119, 0x10, RZ ;  /* 0x00000010777f4819 */ /* 0x000fe200000006ff */
[----:B------:R-:W-:Y:S01]  /*2c50*/  FMUL.FTZ R119, R77, R126 ;  /* 0x0000007e4d777220 */ /* 0x000fe20000410000 */
[-C--:B------:R-:W-:Y:S01]  /*2c60*/  FMUL.FTZ R116, R80, R125.reuse ;  /* 0x0000007d50747220 */ /* 0x080fe20000410000 */
[-C--:B------:R-:W-:Y:S01]  /*2c70*/  FMUL.FTZ R118, R81, R124.reuse ;  /* 0x0000007c51767220 */ /* 0x080fe20000410000 */
[----:B------:R-:W-:Y:S01]  /*2c80*/  @P5 FMUL.FTZ R207, R222, R125 ;  /* 0x0000007ddecf5220 */ /* 0x000fe20000410000 */
        /* <DEDUP_REMOVED lines=11> */
.L_x_4919:
        /* <DEDUP_REMOVED lines=8> */
[----:B------:R-:W-:Y:S01]  /*2dc0*/  FFMA.FTZ R94, R194, R225, R98 ;  /* 0x000000e1c25e7223 */ /* 0x000fe20000010062 */
[----:B------:R-:W-:Y:S02]  /*2dd0*/  HFMA2 R201, -RZ, RZ, 0, 0 ;  /* 0x00000000ffc97431 */ /* 0x000fe400000001ff */
[----:B------:R-:W-:Y:S01]  /*2de0*/  FADD.FTZ R227, R230, -R227 ;  /* 0x800000e3e6e37221 */ /* 0x000fe20000010000 */
[----:B------:R-:W-:Y:S01]  /*2df0*/  FADD.FTZ R231, R224, -R231 ;  /* 0x800000e7e0e77221 */ /* 0x000fe20000010000 */
[----:B------:R-:W-:Y:S01]  /*2e00*/  FMUL.FTZ R84, R94, R199 ;  /* 0x000000c75e547220 */ /* 0x000fe20000410000 */
[----:B------:R-:W-:Y:S01]  /*2e10*/  FADD.FTZ R235, R226, -R235 ;  /* 0x800000ebe2eb7221 */ /* 0x000fe20000010000 */
[----:B------:R-:W-:Y:S01]  /*2e20*/  @P6 SHF.L.U32 R86, R117, 0x10, RZ ;  /* 0x0000001075566819 */ /* 0x000fe200000006ff */
[----:B------:R-:W-:Y:S01]  /*2e30*/  FFMA.FTZ R95, R194, R227, R99 ;  /* 0x000000e3c25f7223 */ /* 0x000fe20000010063 */
[----:B------:R-:W-:Y:S01]  /*2e40*/  FMUL.FTZ R93, R84, UR6 ;  /* 0x00000006545d7c20 */ /* 0x000fe20008410000 */
[----:B------:R-:W-:Y:S01]  /*2e50*/  LOP3.LUT P4, RZ, R135, 0xff0000, RZ, 0xc0, !PT ;  /* 0x00ff000087ff7812 */ /* 0x000fe2000788c0ff */
[----:B------:R-:W-:Y:S01]  /*2e60*/  FFMA.FTZ R84, R194, R231, R100 ;  /* 0x000000e7c2547223 */ /* 0x000fe20000010064 */
[----:B------:R-:W-:Y:S01]  /*2e70*/  @P0 PRMT R117, R117, 0x7632, R117 ;  /* 0x0000763275750816 */ /* 0x000fe20000000075 */
[----:B------:R-:W-:Y:S01]  /*2e80*/  @P6 FMUL.FTZ R201, R86, R93 ;  /* 0x0000005d56c96220 */ /* 0x000fe20000410000 */
[----:B------:R-:W-:Y:S01]  /*2e90*/  FFMA.FTZ R86, R194, R235, R102 ;  /* 0x000000ebc2567223 */ /* 0x000fe20000010066 */
        /* <DEDUP_REMOVED lines=30> */
[----:B------:R-:W-:Y:S01]  /*3080*/  FFMA.FTZ R85, R194, R233, R101 ;  /* 0x000000e9c2557223 */ /* 0x000fe20000010065 */
[----:B------:R-:W-:Y:S01]  /*3090*/  ISETP.GE.U32.AND.EX P0, PT, R135, 0x1000000, PT, P0 ;  /* 0x010000008700780c */ /* 0x000fe20003f06100 */
[----:B------:R-:W-:Y:S01]  /*30a0*/  FFMA.FTZ R223, R223, R214, R216 ;  /* 0x000000d6dfdf7223 */ /* 0x000fe200000100d8 */
[----:B------:R-:W-:Y:S01]  /*30b0*/  FSEL R117, R117, RZ, P6 ;  /* 0x000000ff75757208 */ /* 0x000fe20003000000 */
[----:B------:R-:W-:Y:S01]  /*30c0*/  FADD.FTZ R234, R234, -R237 ;  /* 0x800000edeaea7221 */ /* 0x000fe20000010000 */
[----:B------:R-:W-:Y:S01]  /*30d0*/  LOP3.LUT P6, RZ, R135, 0xff00, RZ, 0xc0, !PT ;  /* 0x0000ff0087ff7812 */ /* 0x000fe200078cc0ff */
[----:B------:R-:W-:Y:S01]  /*30e0*/  FFMA.FTZ R92, R194, R229, R96 ;  /* 0x000000e5c25c7223 */ /* 0x000fe20000010060 */
[----:B------:R-:W-:Y:S01]  /*30f0*/  FMUL.FTZ R93, R85, R199 ;  /* 0x000000c7555d7220 */ /* 0x000fe20000410000 */
[----:B------:R-:W-:Y:S01]  /*3100*/  @P4 PRMT R119, R116, 0x7632, R119 ;  /* 0x0000763274774816 */ /* 0x000fe20000000077 */
[----:B------:R-:W-:Y:S01]  /*3110*/  FADD.FTZ R223, R228, -R223 ;  /* 0x800000dfe4df7221 */ /* 0x000fe20000010000 */
[----:B------:R-:W-:Y:S01]  /*3120*/  FFMA.FTZ R87, R194, R234, R103 ;  /* 0x000000eac2577223 */ /* 0x000fe20000010067 */
[----:B------:R-:W-:Y:S01]  /*3130*/  FMUL.FTZ R126, R93, UR6 ;  /* 0x000000065d7e7c20 */ /* 0x000fe20008410000 */
[----:B------:R-:W-:Y:S01]  /*3140*/  @P5 SHF.L.U32 R124, R116, 0x10, RZ ;  /* 0x00000010747c5819 */ /* 0x000fe200000006ff */
[----:B------:R-:W-:Y:S01]  /*3150*/  FFMA.FTZ R93, R194, R223, R97 ;  /* 0x000000dfc25d7223 */ /* 0x000fe20000010061 */
        /* <DEDUP_REMOVED lines=31> */
.L_x_4918:
        /* <DEDUP_REMOVED lines=22> */
[-CC-:B------:R-:W-:Y:S01]  /*34b0*/  FFMA.FTZ R221, R221, R214.reuse, R216.reuse ;  /* 0x000000d6dddd7223 */ /* 0x180fe200000100d8 */
[----:B------:R-:W-:Y:S02]  /*34c0*/  LOP3.LUT P5, RZ, R132, 0xff0000, RZ, 0xc0, !PT ;  /* 0x00ff000084ff7812 */ /* 0x000fe400078ac0ff */
[----:B0-----:R-:W-:Y:S01]  /*34d0*/  CS2R R134, SRZ ;  /* 0x0000000000867805 */ /* 0x001fe2000001ff00 */
[----:B------:R-:W-:Y:S01]  /*34e0*/  FADD.FTZ R219, R212, -R219 ;  /* 0x800000dbd4db7221 */ /* 0x000fe20000010000 */
[----:B------:R-:W-:Y:S01]  /*34f0*/  FADD.FTZ R221, R204, -R221 ;  /* 0x800000ddccdd7221 */ /* 0x000fe20000010000 */
[----:B------:R-:W-:Y:S01]  /*3500*/  LOP3.LUT P6, RZ, R132, 0xff000000, RZ, 0xc0, !PT ;  /* 0xff00000084ff7812 */ /* 0x000fe200078cc0ff */
[-C--:B------:R-:W-:Y:S01]  /*3510*/  FFMA.FTZ R211, R211, R214.reuse, R216 ;  /* 0x000000d6d3d37223 */ /* 0x080fe200000100d8 */
[C---:B------:R-:W-:Y:S01]  /*3520*/  FFMA.FTZ R94, R194.reuse, R219, R106 ;  /* 0x000000dbc25e7223 */ /* 0x040fe2000001006a */
[----:B------:R-:W-:Y:S01]  /*3530*/  FFMA.FTZ R95, R194, R221, R107 ;  /* 0x000000ddc25f7223 */ /* 0x000fe2000001006b */
[----:B------:R-:W-:Y:S01]  /*3540*/  LOP3.LUT P4, RZ, R133, 0xff, RZ, 0xc0, !PT ;  /* 0x000000ff85ff7812 */ /* 0x000fe2000788c0ff */
[-CC-:B------:R-:W-:Y:S01]  /*3550*/  FFMA.FTZ R85, R202, R214.reuse, R216.reuse ;  /* 0x000000d6ca557223 */ /* 0x180fe200000100d8 */
[-C--:B------:R-:W-:Y:S01]  /*3560*/  FMUL.FTZ R0, R94, R199.reuse ;  /* 0x000000c75e007220 */ /* 0x080fe20000410000 */
[----:B------:R-:W-:Y:S01]  /*3570*/  FADD.FTZ R211, R208, -R211 ;  /* 0x800000d3d0d37221 */ /* 0x000fe20000010000 */
[----:B------:R-:W-:Y:S01]  /*3580*/  FFMA.FTZ R209, R209, R214, R216 ;  /* 0x000000d6d1d17223 */ /* 0x000fe200000100d8 */
[----:B-----5:R-:W-:Y:S01]  /*3590*/  @P5 SHF.L.U32 R84, R121, 0x10, RZ ;  /* 0x0000001079545819 */ /* 0x020fe200000006ff */
[----:B------:R-:W-:Y:S01]  /*35a0*/  FMUL.FTZ R117, R0, UR6 ;  /* 0x0000000600757c20 */ /* 0x000fe20008410000 */
[----:B------:R-:W-:Y:S01]  /*35b0*/  FMUL.FTZ R0, R95, R199 ;  /* 0x000000c75f007220 */ /* 0x000fe20000410000 */
[----:B------:R-:W-:Y:S01]  /*35c0*/  FADD.FTZ R198, R198, -R85 ;  /* 0x80000055c6c67221 */ /* 0x000fe20000010000 */
[----:B------:R-:W-:Y:S01]  /*35d0*/  @P6 PRMT R121, R121, 0x7632, R121 ;  /* 0x0000763279796816 */ /* 0x000fe20000000079 */
[----:B------:R-:W-:Y:S01]  /*35e0*/  @P5 FMUL.FTZ R135, R117, R84 ;  /* 0x0000005475875220 */ /* 0x000fe20000410000 */
[----:B------:R-:W-:Y:S01]  /*35f0*/  FMUL.FTZ R86, R0, UR6 ;  /* 0x0000000600567c20 */ /* 0x000fe20008410000 */
[----:B------:R-:W-:Y:S01]  /*3600*/  HFMA2 R0, -RZ, RZ, 0, 0 ;  /* 0x00000000ff007431 */ /* 0x000fe200000001ff */
[----:B------:R-:W-:Y:S01]  /*3610*/  @P6 SHF.L.U32 R121, R121, 0x10, RZ ;  /* 0x0000001079796819 */ /* 0x000fe200000006ff */
[----:B------:R-:W-:Y:S01]  /*3620*/  FFMA.FTZ R85, R194, R198, R109 ;  /* 0x000000c6c2557223 */ /* 0x000fe2000001006d */
[----:B------:R-:W-:Y:S01]  /*3630*/  FMUL.FTZ R84, R75, R86 ;  /* 0x000000564b547220 */ /* 0x000fe20000410000 */
[----:B------:R-:W-:Y:S01]  /*3640*/  FADD.FTZ R209, R206, -R209 ;  /* 0x800000d1ced17221 */ /* 0x000fe20000010000 */
[----:B------:R-:W-:Y:S01]  /*3650*/  FMUL.FTZ R117, R74, R117 ;  /* 0x000000754a757220 */ /* 0x000fe20000410000 */
[----:B------:R-:W-:Y:S01]  /*3660*/  @P6 FMUL.FTZ R0, R86, R121 ;  /* 0x0000007956006220 */ /* 0x000fe20000410000 */
[----:B------:R-:W-:Y:S01]  /*3670*/  @P4 SHF.L.U32 R87, R122, 0x10, RZ ;  /* 0x000000107a574819 */ /* 0x000fe200000006ff */
[----:B------:R-:W-:Y:S01]  /*3680*/  FMUL.FTZ R92, R85, R199 ;  /* 0x000000c7555c7220 */ /* 0x000fe20000410000 */
[----:B------:R-:W-:Y:S01]  /*3690*/  FSEL R126, R84, RZ, P6 ;  /* 0x000000ff547e7208 */ /* 0x000fe20003000000 */
[----:B------:R-:W-:Y:S01]  /*36a0*/  FFMA.FTZ R84, R194, R211, R108 ;  /* 0x000000d3c2547223 */ /* 0x000fe2000001006c */
[----:B------:R-:W-:Y:S01]  /*36b0*/  LOP3.LUT P6, RZ, R133, 0xff0000, RZ, 0xc0, !PT ;  /* 0x00ff000085ff7812 */ /* 0x000fe200078cc0ff */
[----:B------:R-:W-:Y:S01]  /*36c0*/  FMUL.FTZ R116, R92, UR6 ;  /* 0x000000065c747c20 */ /* 0x000fe20008410000 */
[----:B------:R-:W-:Y:S01]  /*36d0*/  MOV R197, RZ ;  /* 0x000000ff00c57202 */ /* 0x000fe20000000f00 */
[----:B------:R-:W-:Y:S01]  /*36e0*/  FMUL.FTZ R86, R84, R199 ;  /* 0x000000c754567220 */ /* 0x000fe20000410000 */
[----:B------:R-:W-:Y:S01]  /*36f0*/  FSEL R117, R117, RZ, P5 ;  /* 0x000000ff75757208 */ /* 0x000fe20002800000 */
[----:B------:R-:W-:Y:S01]  /*3700*/  HFMA2 R201, -RZ, RZ, 0, 0 ;  /* 0x00000000ffc97431 */ /* 0x000fe200000001ff */
[----:B------:R-:W-:Y:S01]  /*3710*/  LOP3.LUT P5, RZ, R133, 0xff00, RZ, 0xc0, !PT ;  /* 0x0000ff0085ff7812 */ /* 0x000fe200078ac0ff */
[----:B------:R-:W-:Y:S01]  /*3720*/  FMUL.FTZ R93, R86, UR6 ;  /* 0x00000006565d7c20 */ /* 0x000fe20008410000 */
[----:B------:R-:W-:Y:S01]  /*3730*/  FFMA.FTZ R86, R194, R209, R110 ;  /* 0x000000d1c2567223 */ /* 0x000fe2000001006e */
[-CC-:B------:R-:W-:Y:S01]  /*3740*/  FFMA.FTZ R200, R200, R214.reuse, R216.reuse ;  /* 0x000000d6c8c87223 */ /* 0x180fe200000100d8 */
[----:B------:R-:W-:Y:S01]  /*3750*/  FFMA.FTZ R217, R217, R214, R216 ;  /* 0x000000d6d9d97223 */ /* 0x000fe200000100d8 */
[----:B------:R-:W-:Y:S01]  /*3760*/  @P4 FMUL.FTZ R197, R93, R87 ;  /* 0x000000575dc54220 */ /* 0x000fe20000410000 */
[----:B------:R-:W-:Y:S01]  /*3770*/  FMUL.FTZ R92, R86, R199 ;  /* 0x000000c7565c7220 */ /* 0x000fe20000410000 */
[----:B------:R-:W-:Y:S01]  /*3780*/  FMUL.FTZ R87, R68, R93 ;  /* 0x0000005d44577220 */ /* 0x000fe20000410000 */
[----:B------:R-:W-:Y:S01]  /*3790*/  @P6 SHF.L.U32 R93, R123, 0x10, RZ ;  /* 0x000000107b5d6819 */ /* 0x000fe200000006ff */
[----:B------:R-:W-:Y:S01]  /*37a0*/  FADD.FTZ R200, R151, -R200 ;  /* 0x800000c897c87221 */ /* 0x000fe20000010000 */
[----:B------:R-:W-:Y:S01]  /*37b0*/  FMUL.FTZ R92, R92, UR6 ;  /* 0x000000065c5c7c20 */ /* 0x000fe20008410000 */
[----:B------:R-:W-:Y:S01]  /*37c0*/  FADD.FTZ R210, R210, -R217 ;  /* 0x800000d9d2d27221 */ /* 0x000fe20000010000 */
[----:B------:R-:W-:Y:S01]  /*37d0*/  FSEL R127, R87, RZ, P4 ;  /* 0x000000ff577f7208 */ /* 0x000fe20002000000 */
[----:B------:R-:W-:Y:S01]  /*37e0*/  FMUL.FTZ R87, R69, R116 ;  /* 0x0000007445577220 */ /* 0x000fe20000410000 */
[----:B------:R-:W-:Y:S01]  /*37f0*/  ISETP.GE.U32.AND P4, PT, R132, RZ, PT ;  /* 0x000000ff8400720c */ /* 0x000fe20003f86070 */
[----:B------:R-:W-:Y:S01]  /*3800*/  @P6 FMUL.FTZ R201, R92, R93 ;  /* 0x0000005d5cc96220 */ /* 0x000fe20000410000 */
[----:B------:R-:W-:Y:S01]  /*3810*/  FMUL.FTZ R92, R70, R92 ;  /* 0x0000005c465c7220 */ /* 0x000fe20000410000 */
[----:B------:R-:W-:Y:S01]  /*3820*/  @P5 PRMT R122, R122, 0x7632, R122 ;  /* 0x000076327a7a5816 */ /* 0x000fe2000000007a */
[----:B------:R-:W-:Y:S01]  /*3830*/  FFMA.FTZ R93, R194, R210, R105 ;  /* 0x000000d2c25d7223 */ /* 0x000fe20000010069 */
[----:B------:R-:W-:Y:S01]  /*3840*/  ISETP.GE.U32.AND.EX P4, PT, R133, 0x1000000, PT, P4 ;  /* 0x010000008500780c */ /* 0x000fe20003f86140 */
[----:B------:R-:W-:Y:S01]  /*3850*/  HFMA2 R151, -RZ, RZ, 0, 0 ;  /* 0x00000000ff977431 */ /* 0x000fe200000001ff */
[----:B------:R-:W-:Y:S01]  /*3860*/  FSEL R204, R92, RZ, P6 ;  /* 0x000000ff5ccc7208 */ /* 0x000fe20003000000 */
[----:B------:R-:W-:Y:S01]  /*3870*/  FFMA.FTZ R92, R215, R214, R216 ;  /* 0x000000d6d75c7223 */ /* 0x000fe200000100d8 */
[----:B------:R-:W-:Y:S01]  /*3880*/  FSEL R202, R87, RZ, P5 ;  /* 0x000000ff57ca7208 */ /* 0x000fe20002800000 */
[----:B------:R-:W-:Y:S01]  /*3890*/  FFMA.FTZ R87, R194, R200, R111 ;  /* 0x000000c8c2577223 */ /* 0x000fe2000001006f */
[----:B------:R-:W-:Y:S01]  /*38a0*/  @P5 SHF.L.U32 R122, R122, 0x10, RZ ;  /* 0x000000107a7a5819 */ /* 0x000fe200000006ff */
[----:B------:R-:W-:Y:S01]  /*38b0*/  FADD.FTZ R213, R213, -R92 ;  /* 0x8000005cd5d57221 */ /* 0x000fe20000010000 */
[----:B------:R-:W-:Y:S01]  /*38c0*/  LOP3.LUT P6, RZ, R132, 0xff00, RZ, 0xc0, !PT ;  /* 0x0000ff0084ff7812 */ /* 0x000fe200078cc0ff */
[-C--:B------:R-:W-:Y:S01]  /*38d0*/  FMUL.FTZ R92, R87, R199.reuse ;  /* 0x000000c7575c7220 */ /* 0x080fe20000410000 */
[----:B------:R-:W-:Y:S01]  /*38e0*/  FMUL.FTZ R119, R93, R199 ;  /* 0x000000c75d777220 */ /* 0x000fe20000410000 */
[----:B------:R-:W-:Y:S01]  /*38f0*/  @P5 FMUL.FTZ R134, R116, R122 ;  /* 0x0000007a74865220 */ /* 0x000fe20000410000 */
[----:B------:R-:W-:Y:S01]  /*3900*/  LOP3.LUT P5, RZ, R132, 0xff, RZ, 0xc0, !PT ;  /* 0x000000ff84ff7812 */ /* 0x000fe200078ac0ff */
[----:B------:R-:W-:Y:S01]  /*3910*/  FMUL.FTZ R132, R92, UR6 ;  /* 0x000000065c847c20 */ /* 0x000fe20008410000 */
[----:B------:R-:W-:Y:S01]  /*3920*/  @P4 PRMT R123, R123, 0x7632, R123 ;  /* 0x000076327b7b4816 */ /* 0x000fe2000000007b */
[----:B------:R-:W-:Y:S01]  /*3930*/  FFMA.FTZ R92, R194, R213, R104 ;  /* 0x000000d5c25c7223 */ /* 0x000fe20000010068 */
[----:B------:R-:W-:Y:S01]  /*3940*/  MOV R198, RZ ;  /* 0x000000ff00c67202 */ /* 0x000fe20000000f00 */
[----:B------:R-:W-:Y:S01]  /*3950*/  FMUL.FTZ R122, R119, UR6 ;  /* 0x00000006777a7c20 */ /* 0x000fe20008410000 */
[----:B------:R-:W-:Y:S01]  /*3960*/  @P4 SHF.L.U32 R123, R123, 0x10, RZ ;  /* 0x000000107b7b4819 */ /* 0x000fe200000006ff */
[----:B------:R-:W-:Y:S01]  /*3970*/  FMUL.FTZ R116, R92, R199 ;  /* 0x000000c75c747220 */ /* 0x000fe20000410000 */
[----:B------:R-:W-:Y:S01]  /*3980*/  FMUL.FTZ R121, R71, R132 ;  /* 0x0000008447797220 */ /* 0x000fe20000410000 */
[----:B------:R-:W-:Y:S01]  /*3990*/  FMUL.FTZ R119, R73, R122 ;  /* 0x0000007a49777220 */ /* 0x000fe20000410000 */
[----:B------:R-:W-:Y:S01]  /*39a0*/  MOV R200, RZ ;  /* 0x000000ff00c87202 */ /* 0x000fe20000000f00 */
[----:B------:R-:W-:Y:S01]  /*39b0*/  @P4 FMUL.FTZ R198, R132, R123 ;  /* 0x0000007b84c64220 */ /* 0x000fe20000410000 */
[----:B------:R-:W-:Y:S01]  /*39c0*/  FMUL.FTZ R123, R116, UR6 ;  /* 0x00000006747b7c20 */ /* 0x000fe20008410000 */
[----:B------:R-:W-:-:S02]  /*39d0*/  @P5 SHF.L.U32 R118, R120, 0x10, RZ ;  /* 0x0000001078765819 */ /* 0x000fc400000006ff */
[----:B------:R-:W-:Y:S01]  /*39e0*/  @P6 PRMT R120, R120, 0x7632, R120 ;  /* 0x0000763278786816 */ /* 0x000fe20000000078 */
[----:B------:R-:W-:Y:S01]  /*39f0*/  FMUL.FTZ R116, R72, R123 ;  /* 0x0000007b48747220 */ /* 0x000fe20000410000 */
[----:B------:R-:W-:Y:S01]  /*3a00*/  FSEL R121, R121, RZ, P4 ;  /* 0x000000ff79797208 */ /* 0x000fe20002000000 */
[----:B------:R-:W-:Y:S01]  /*3a10*/  @P5 FMUL.FTZ R151, R123, R118 ;  /* 0x000000767b975220 */ /* 0x000fe20000410000 */
[----:B------:R-:W-:Y:S02]  /*3a20*/  @P6 SHF.L.U32 R120, R120, 0x10, RZ ;  /* 0x0000001078786819 */ /* 0x000fe400000006ff */
[----:B------:R-:W-:Y:S02]  /*3a30*/  FSEL R116, R116, RZ, P5 ;  /* 0x000000ff74747208 */ /* 0x000fe40002800000 */
[----:B------:R-:W-:Y:S01]  /*3a40*/  FSEL R123, R119, RZ, P6 ;  /* 0x000000ff777b7208 */ /* 0x000fe20003000000 */
[----:B------:R-:W-:Y:S01]  /*3a50*/  @P6 FMUL.FTZ R200, R122, R120 ;  /* 0x000000787ac86220 */ /* 0x000fe20000410000 */
[----:B------:R-:W-:-:S02]  /*3a60*/  F2FP.BF16.F32.PACK_AB R119, R121, R204 ;  /* 0x000000cc7977723e */ /* 0x000fc400000010ff */
[----:B------:R-:W-:Y:S02]  /*3a70*/  F2FP.BF16.F32.PACK_AB R118, R202, R127 ;  /* 0x0000007fca76723e */ /* 0x000fe400000010ff */
[----:B------:R-:W-:Y:S02]  /*3a80*/  F2FP.BF16.F32.PACK_AB R117, R126, R117 ;  /* 0x000000757e75723e */ /* 0x000fe400000010ff */
[----:B------:R-:W-:Y:S01]  /*3a90*/  F2FP.BF16.F32.PACK_AB R116, R123, R116 ;  /* 0x000000747b74723e */ /* 0x000fe200000010ff */
[----:B------:R-:W-:Y:S06]  /*3aa0*/  BRA `(.L_x_4922) ;  /* 0x00000010008c7947 */ /* 0x000fec0003800000 */
.L_x_4921:
[-CC-:B------:R-:W-:Y:S01]  /*3ab0*/  FFMA.FTZ R219, R219, R214.reuse, R216.reuse ;  /* 0x000000d6dbdb7223 */ /* 0x180fe200000100d8 */
[C---:B------:R-:W-:Y:S01]  /*3ac0*/  LOP3.LUT P5, RZ, R132.reuse, 0xff0000, RZ, 0xc0, !PT ;  /* 0x00ff000084ff7812 */ /* 0x040fe200078ac0ff */
[-CC-:B------:R-:W-:Y:S01]  /*3ad0*/  FFMA.FTZ R221, R221, R214.reuse, R216.reuse ;  /* 0x000000d6dddd7223 */ /* 0x180fe200000100d8 */
[----:B------:R-:W-:Y:S01]  /*3ae0*/  LOP3.LUT P6, RZ, R132, 0xff000000, RZ, 0xc0, !PT ;  /* 0xff00000084ff7812 */ /* 0x000fe200078cc0ff */
[----:B------:R-:W-:Y:S01]  /*3af0*/  FADD.FTZ R219, R212, -R219 ;  /* 0x800000dbd4db7221 */ /* 0x000fe20000010000 */
[----:B0-----:R-:W-:Y:S01]  /*3b00*/  CS2R R134, SRZ ;  /* 0x0000000000867805 */ /* 0x001fe2000001ff00 */
[----:B------:R-:W-:Y:S01]  /*3b10*/  FADD.FTZ R221, R204, -R221 ;  /* 0x800000ddccdd7221 */ /* 0x000fe20000010000 */
[-C--:B------:R-:W-:Y:S01]  /*3b20*/  FFMA.FTZ R211, R211, R214.reuse, R216 ;  /* 0x000000d6d3d37223 */ /* 0x080fe200000100d8 */
[----:B------:R-:W-:Y:S01]  /*3b30*/  FFMA.FTZ R0, R194, R219, R106 ;  /* 0x000000dbc2007223 */ /* 0x000fe2000001006a */
[----:B------:R-:W-:Y:S01]  /*3b40*/  LOP3.LUT P4, RZ, R133, 0xff, RZ, 0xc0, !PT ;  /* 0x000000ff85ff7812 */ /* 0x000fe2000788c0ff */
[--C-:B------:R-:W-:Y:S01]  /*3b50*/  FFMA.FTZ R119, R202, R214, R216.reuse ;  /* 0x000000d6ca777223 */ /* 0x100fe200000100d8 */
[----:B------:R-:W-:Y:S01]  /*3b60*/  FADD.FTZ R211, R208, -R211 ;  /* 0x800000d3d0d37221 */ /* 0x000fe20000010000 */
[----:B------:R-:W-:Y:S01]  /*3b70*/  FMUL.FTZ R0, R199, R0 ;  /* 0x00000000c7007220 */ /* 0x000fe20000410000 */
[----:B------:R-:W-:Y:S01]  /*3b80*/  FFMA.FTZ R209, R209, R214, R216 ;  /* 0x000000d6d1d17223 */ /* 0x000fe200000100d8 */
[C---:B-----5:R-:W-:Y:S01]  /*3b90*/  @P5 SHF.L.U32 R116, R121.reuse, 0x10, RZ ;  /* 0x0000001079745819 */ /* 0x060fe200000006ff */
[----:B------:R-:W-:Y:S01]  /*3ba0*/  FADD.FTZ R198, R198, -R119 ;  /* 0x80000077c6c67221 */ /* 0x000fe20000010000 */
[----:B------:R-:W-:Y:S01]  /*3bb0*/  FMUL.FTZ R117, R0, UR6 ;  /* 0x0000000600757c20 */ /* 0x000fe20008410000 */
[C---:B------:R-:W-:Y:S01]  /*3bc0*/  FFMA.FTZ R0, R194.reuse, R221, R107 ;  /* 0x000000ddc2007223 */ /* 0x040fe2000001006b */
[----:B------:R-:W-:Y:S01]  /*3bd0*/  @P6 PRMT R121, R121, 0x7632, R121 ;  /* 0x0000763279796816 */ /* 0x000fe20000000079 */
[----:B------:R-:W-:Y:S01]  /*3be0*/  FFMA.FTZ R198, R194, R198, R109 ;  /* 0x000000c6c2c67223 */ /* 0x000fe2000001006d */
[-C--:B------:R-:W-:Y:S01]  /*3bf0*/  @P5 FMUL.FTZ R135, R116, R117.reuse ;  /* 0x0000007574875220 */ /* 0x080fe20000410000 */
[----:B------:R-:W-:Y:S01]  /*3c00*/  FMUL.FTZ R117, R74, R117 ;  /* 0x000000754a757220 */ /* 0x000fe20000410000 */
[----:B------:R-:W-:Y:S01]  /*3c10*/  FMUL.FTZ R0, R199, R0 ;  /* 0x00000000c7007220 */ /* 0x000fe20000410000 */
[----:B------:R-:W-:Y:S01]  /*3c20*/  @P6 SHF.L.U32 R121, R121, 0x10, RZ ;  /* 0x0000001079796819 */ /* 0x000fe200000006ff */
[----:B------:R-:W-:Y:S01]  /*3c30*/  FADD.FTZ R209, R206, -R209 ;  /* 0x800000d1ced17221 */ /* 0x000fe20000010000 */
[----:B------:R-:W-:Y:S01]  /*3c40*/  @P4 SHF.L.U32 R126, R122, 0x10, RZ ;  /* 0x000000107a7e4819 */ /* 0x000fe200000006ff */
[----:B------:R-:W-:Y:S01]  /*3c50*/  FMUL.FTZ R118, R0, UR6 ;  /* 0x0000000600767c20 */ /* 0x000fe20008410000 */
[----:B------:R-:W-:Y:S01]  /*3c60*/  FSEL R117, R117, RZ, P5 ;  /* 0x000000ff75757208 */ /* 0x000fe20002800000 */
[----:B------:R-:W-:Y:S01]  /*3c70*/  HFMA2 R0, -RZ, RZ, 0, 0 ;  /* 0x00000000ff007431 */ /* 0x000fe200000001ff */
[----:B------:R-:W-:Y:S01]  /*3c80*/  LOP3.LUT P5, RZ, R133, 0xff00, RZ, 0xc0, !PT ;  /* 0x0000ff0085ff7812 */ /* 0x000fe200078ac0ff */
[----:B------:R-:W-:Y:S01]  /*3c90*/  FMUL.FTZ R116, R75, R118 ;  /* 0x000000764b747220 */ /* 0x000fe20000410000 */
[----:B------:R-:W-:Y:S01]  /*3ca0*/  FMUL.FTZ R119, R199, R198 ;  /* 0x000000c6c7777220 */ /* 0x000fe20000410000 */
[----:B------:R-:W-:Y:S01]  /*3cb0*/  MOV R197, RZ ;  /* 0x000000ff00c57202 */ /* 0x000fe20000000f00 */
[----:B------:R-:W-:-:S02]  /*3cc0*/  HFMA2 R201, -RZ, RZ, 0, 0 ;  /* 0x00000000ffc97431 */ /* 0x000fc400000001ff */
[----:B------:R-:W-:Y:S01]  /*3cd0*/  @P6 FMUL.FTZ R0, R121, R118 ;  /* 0x0000007679006220 */ /* 0x000fe20000410000 */
[----:B------:R-:W-:Y:S01]  /*3ce0*/  FFMA.FTZ R118, R194, R211, R108 ;  /* 0x000000d3c2767223 */ /* 0x000fe2000001006c */
[----:B------:R-:W-:Y:S01]  /*3cf0*/  FSEL R116, R116, RZ, P6 ;  /* 0x000000ff74747208 */ /* 0x000fe20003000000 */
[--C-:B------:R-:W-:Y:S01]  /*3d00*/  FFMA.FTZ R200, R200, R214, R216.reuse ;  /* 0x000000d6c8c87223 */ /* 0x100fe200000100d8 */
[----:B------:R-:W-:Y:S01]  /*3d10*/  LOP3.LUT P6, RZ, R133, 0xff0000, RZ, 0xc0, !PT ;  /* 0x00ff000085ff7812 */ /* 0x000fe200078cc0ff */
[----:B------:R-:W-:Y:S01]  /*3d20*/  FMUL.FTZ R118, R199, R118 ;  /* 0x00000076c7767220 */ /* 0x000fe20000410000 */
[----:B------:R-:W-:Y:S01]  /*3d30*/  FFMA.FTZ R217, R217, R214, R216 ;  /* 0x000000d6d9d97223 */ /* 0x000fe200000100d8 */
[----:B------:R-:W-:Y:S01]  /*3d40*/  FADD.FTZ R200, R151, -R200 ;  /* 0x800000c897c87221 */ /* 0x000fe20000010000 */
[----:B------:R-:W-:Y:S01]  /*3d50*/  @P5 PRMT R122, R122, 0x7632, R122 ;  /* 0x000076327a7a5816 */ /* 0x000fe2000000007a */
[----:B------:R-:W-:Y:S01]  /*3d60*/  FMUL.FTZ R121, R118, UR6 ;  /* 0x0000000676797c20 */ /* 0x000fe20008410000 */
[C---:B------:R-:W-:Y:S01]  /*3d70*/  FFMA.FTZ R118, R194.reuse, R209, R110 ;  /* 0x000000d1c2767223 */ /* 0x040fe2000001006e */
[----:B------:R-:W-:Y:S01]  /*3d80*/  FFMA.FTZ R200, R194, R200, R111 ;  /* 0x000000c8c2c87223 */ /* 0x000fe2000001006f */
[----:B------:R-:W-:Y:S01]  /*3d90*/  @P5 SHF.L.U32 R127, R122, 0x10, RZ ;  /* 0x000000107a7f5819 */ /* 0x000fe200000006ff */
[----:B------:R-:W-:Y:S01]  /*3da0*/  FMUL.FTZ R122, R119, UR6 ;  /* 0x00000006777a7c20 */ /* 0x000fe20008410000 */
[----:B------:R-:W-:Y:S01]  /*3db0*/  FMUL.FTZ R119, R199, R118 ;  /* 0x00000076c7777220 */ /* 0x000fe20000410000 */
[-C--:B------:R-:W-:Y:S01]  /*3dc0*/  FMUL.FTZ R118, R68, R121.reuse ;  /* 0x0000007944767220 */ /* 0x080fe20000410000 */
[----:B------:R-:W-:Y:S01]  /*3dd0*/  @P4 FMUL.FTZ R197, R126, R121 ;  /* 0x000000797ec54220 */ /* 0x000fe20000410000 */
[----:B------:R-:W-:Y:S01]  /*3de0*/  @P6 SHF.L.U32 R198, R123, 0x10, RZ ;  /* 0x000000107bc66819 */ /* 0x000fe200000006ff */
[----:B------:R-:W-:Y:S01]  /*3df0*/  FMUL.FTZ R119, R119, UR6 ;  /* 0x0000000677777c20 */ /* 0x000fe20008410000 */
[-C--:B------:R-:W-:Y:S01]  /*3e00*/  @P5 FMUL.FTZ R134, R127, R122.reuse ;  /* 0x0000007a7f865220 */ /* 0x080fe20000410000 */
[----:B------:R-:W-:Y:S01]  /*3e10*/  FSEL R126, R118, RZ, P4 ;  /* 0x000000ff767e7208 */ /* 0x000fe20002000000 */
[----:B------:R-:W-:Y:S01]  /*3e20*/  FMUL.FTZ R118, R69, R122 ;  /* 0x0000007a45767220 */ /* 0x000fe20000410000 */
[----:B------:R-:W-:Y:S01]  /*3e30*/  ISETP.GE.U32.AND P4, PT, R132, RZ, PT ;  /* 0x000000ff8400720c */ /* 0x000fe20003f86070 */
[-C--:B------:R-:W-:Y:S01]  /*3e40*/  @P6 FMUL.FTZ R201, R198, R119.reuse ;  /* 0x00000077c6c96220 */ /* 0x080fe20000410000 */
[----:B------:R-:W-:Y:S01]  /*3e50*/  FMUL.FTZ R119, R70, R119 ;  /* 0x0000007746777220 */ /* 0x000fe20000410000 */
[----:B------:R-:W-:Y:S01]  /*3e60*/  FADD.FTZ R210, R210, -R217 ;  /* 0x800000d9d2d27221 */ /* 0x000fe20000010000 */
[----:B------:R-:W-:Y:S01]  /*3e70*/  ISETP.GE.U32.AND.EX P4, PT, R133, 0x1000000, PT, P4 ;  /* 0x010000008500780c */ /* 0x000fe20003f86140 */
[----:B------:R-:W-:Y:S01]  /*3e80*/  HFMA2 R151, -RZ, RZ, 0, 0 ;  /* 0x00000000ff977431 */ /* 0x000fe200000001ff */
[----:B------:R-:W-:Y:S01]  /*3e90*/  FSEL R127, R118, RZ, P5 ;  /* 0x000000ff767f7208 */ /* 0x000fe20002800000 */
[----:B------:R-:W-:Y:S01]  /*3ea0*/  FFMA.FTZ R118, R215, R214, R216 ;  /* 0x000000d6d7767223 */ /* 0x000fe200000100d8 */
[----:B------:R-:W-:Y:S01]  /*3eb0*/  FSEL R133, R119, RZ, P6 ;  /* 0x000000ff77857208 */ /* 0x000fe20003000000 */
[----:B------:R-:W-:Y:S01]  /*3ec0*/  FFMA.FTZ R210, R194, R210, R105 ;  /* 0x000000d2c2d27223 */ /* 0x000fe20000010069 */
[C---:B------:R-:W-:Y:S01]  /*3ed0*/  LOP3.LUT P6, RZ, R132.reuse, 0xff00, RZ, 0xc0, !PT ;  /* 0x0000ff0084ff7812 */ /* 0x040fe200078cc0ff */
[----:B------:R-:W-:Y:S01]  /*3ee0*/  FADD.FTZ R213, R213, -R118 ;  /* 0x80000076d5d57221 */ /* 0x000fe20000010000 */
[----:B------:R-:W-:Y:S01]  /*3ef0*/  FMUL.FTZ R118, R199, R200 ;  /* 0x000000c8c7767220 */ /* 0x000fe20000410000 */
[----:B------:R-:W-:-:S02]  /*3f00*/  LOP3.LUT P5, RZ, R132, 0xff, RZ, 0xc0, !PT ;  /* 0x000000ff84ff7812 */ /* 0x000fc400078ac0ff */
[----:B------:R-:W-:Y:S01]  /*3f10*/  MOV R198, RZ ;  /* 0x000000ff00c67202 */ /* 0x000fe20000000f00 */
[----:B------:R-:W-:Y:S01]  /*3f20*/  FMUL.FTZ R132, R118, UR6 ;  /* 0x0000000676847c20 */ /* 0x000fe20008410000 */
[----:B------:R-:W-:Y:S01]  /*3f30*/  @P4 PRMT R123, R123, 0x7632, R123 ;  /* 0x000076327b7b4816 */ /* 0x000fe2000000007b */
[----:B------:R-:W-:Y:S01]  /*3f40*/  FFMA.FTZ R118, R194, R213, R104 ;  /* 0x000000d5c2767223 */ /* 0x000fe20000010068 */
[----:B------:R-:W-:Y:S02]  /*3f50*/  MOV R200, RZ ;  /* 0x000000ff00c87202 */ /* 0x000fe40000000f00 */
[----:B------:R-:W-:Y:S01]  /*3f60*/  @P4 SHF.L.U32 R119, R123, 0x10, RZ ;  /* 0x000000107b774819 */ /* 0x000fe200000006ff */
[----:B------:R-:W-:Y:S01]  /*3f70*/  FMUL.FTZ R118, R199, R118 ;  /* 0x00000076c7767220 */ /* 0x000fe20000410000 */
[----:B------:R-:W-:Y:S02]  /*3f80*/  @P6 PRMT R123, R120, 0x7632, R123 ;  /* 0x00007632787b6816 */ /* 0x000fe4000000007b */
[----:B------:R-:W-:Y:S01]  /*3f90*/  F2FP.BF16.F32.PACK_AB R117, R116, R117 ;  /* 0x000000757475723e */ /* 0x000fe200000010ff */
[----:B------:R-:W-:Y:S01]  /*3fa0*/  @P4 FMUL.FTZ R198, R119, R132 ;  /* 0x0000008477c64220 */ /* 0x000fe20000410000 */
[----:B------:R-:W-:Y:S01]  /*3fb0*/  FMUL.FTZ R119, R199, R210 ;  /* 0x000000d2c7777220 */ /* 0x000fe20000410000 */
[----:B------:R-:W-:Y:S01]  /*3fc0*/  FMUL.FTZ R121, R118, UR6 ;  /* 0x0000000676797c20 */ /* 0x000fe20008410000 */
[----:B------:R-:W-:Y:S01]  /*3fd0*/  @P5 SHF.L.U32 R202, R120, 0x10, RZ ;  /* 0x0000001078ca5819 */ /* 0x000fe200000006ff */
[----:B------:R-:W-:Y:S01]  /*3fe0*/  FMUL.FTZ R120, R71, R132 ;  /* 0x0000008447787220 */ /* 0x000fe20000410000 */
[----:B------:R-:W-:Y:S01]  /*3ff0*/  FMUL.FTZ R122, R119, UR6 ;  /* 0x00000006777a7c20 */ /* 0x000fe20008410000 */
[----:B------:R-:W-:Y:S01]  /*4000*/  @P6 SHF.L.U32 R123, R123, 0x10, RZ ;  /* 0x000000107b7b6819 */ /* 0x000fe200000006ff */
[-C--:B------:R-:W-:Y:S01]  /*4010*/  FMUL.FTZ R118, R72, R121.reuse ;  /* 0x0000007948767220 */ /* 0x080fe20000410000 */
[----:B------:R-:W-:Y:S01]  /*4020*/  @P5 FMUL.FTZ R151, R202, R121 ;  /* 0x00000079ca975220 */ /* 0x000fe20000410000 */
[-C--:B------:R-:W-:Y:S01]  /*4030*/  FMUL.FTZ R119, R73, R122.reuse ;  /* 0x0000007a49777220 */ /* 0x080fe20000410000 */
[----:B------:R-:W-:Y:S01]  /*4040*/  FSEL R120, R120, RZ, P4 ;  /* 0x000000ff78787208 */ /* 0x000fe20002000000 */
[----:B------:R-:W-:Y:S01]  /*4050*/  @P6 FMUL.FTZ R200, R123, R122 ;  /* 0x0000007a7bc86220 */ /* 0x000fe20000410000 */
[----:B------:R-:W-:-:S02]  /*4060*/  FSEL R121, R118, RZ, P5 ;  /* 0x000000ff76797208 */ /* 0x000fc40002800000 */
[----:B------:R-:W-:Y:S02]  /*4070*/  FSEL R122, R119, RZ, P6 ;  /* 0x000000ff777a7208 */ /* 0x000fe40003000000 */
[----:B------:R-:W-:Y:S02]  /*4080*/  F2FP.BF16.F32.PACK_AB R119, R120, R133 ;  /* 0x000000857877723e */ /* 0x000fe400000010ff */
[----:B------:R-:W-:Y:S02]  /*4090*/  F2FP.BF16.F32.PACK_AB R118, R127, R126 ;  /* 0x0000007e7f76723e */ /* 0x000fe400000010ff */
[----:B------:R-:W-:Y:S01]  /*40a0*/  F2FP.BF16.F32.PACK_AB R116, R122, R121 ;  /* 0x000000797a74723e */ /* 0x000fe200000010ff */
[----:B------:R-:W-:Y:S06]  /*40b0*/  BRA `(.L_x_4922) ;  /* 0x0000000c00087947 */ /* 0x000fec0003800000 */
.L_x_4920:
[----:B------:R-:W-:Y:S05]  /*40c0*/  @!P0 BRA `(.L_x_4923) ;  /* 0x0000000400848947 */ /* 0x000fea0003800000 */
[-CC-:B------:R-:W-:Y:S01]  /*40d0*/  FFMA.FTZ R219, R219, R214.reuse, R216.reuse ;  /* 0x000000d6dbdb7223 */ /* 0x180fe200000100d8 */
[C---:B------:R-:W-:Y:S01]  /*40e0*/  LOP3.LUT P5, RZ, R132.reuse, 0xff0000, RZ, 0xc0, !PT ;  /* 0x00ff000084ff7812 */ /* 0x040fe200078ac0ff */
[-CC-:B------:R-:W-:Y:S01]  /*40f0*/  FFMA.FTZ R221, R221, R214.reuse, R216.reuse ;  /* 0x000000d6dddd7223 */ /* 0x180fe200000100d8 */
[----:B------:R-:W-:Y:S01]  /*4100*/  LOP3.LUT P6, RZ, R132, 0xff000000, RZ, 0xc0, !PT ;  /* 0xff00000084ff7812 */ /* 0x000fe200078cc0ff */
[----:B------:R-:W-:Y:S01]  /*4110*/  FADD.FTZ R219, R212, -R219 ;  /* 0x800000dbd4db7221 */ /* 0x000fe20000010000 */
[----:B0-----:R-:W-:Y:S01]  /*4120*/  CS2R R134, SRZ ;  /* 0x0000000000867805 */ /* 0x001fe2000001ff00 */
[----:B------:R-:W-:Y:S01]  /*4130*/  FADD.FTZ R221, R204, -R221 ;  /* 0x800000ddccdd7221 */ /* 0x000fe20000010000 */
[-CC-:B------:R-:W-:Y:S01]  /*4140*/  FFMA.FTZ R211, R211, R214.reuse, R216.reuse ;  /* 0x000000d6d3d37223 */ /* 0x180fe200000100d8 */
[C---:B------:R-:W-:Y:S01]  /*4150*/  FMUL.FTZ R94, R194.reuse, R219 ;  /* 0x000000dbc25e7220 */ /* 0x040fe20000410000 */
[----:B------:R-:W-:Y:S01]  /*4160*/  LOP3.LUT P4, RZ, R133, 0xff, RZ, 0xc0, !PT ;  /* 0x000000ff85ff7812 */ /* 0x000fe2000788c0ff */
[----:B------:R-:W-:Y:S01]  /*4170*/  FMUL.FTZ R95, R194, R221 ;  /* 0x000000ddc25f7220 */ /* 0x000fe20000410000 */
[-CC-:B------:R-:W-:Y:S01]  /*4180*/  FFMA.FTZ R85, R202, R214.reuse, R216.reuse ;  /* 0x000000d6ca557223 */ /* 0x180fe200000100d8 */
[-C--:B------:R-:W-:Y:S01]  /*4190*/  FMUL.FTZ R0, R94, R199.reuse ;  /* 0x000000c75e007220 */ /* 0x080fe20000410000 */
[----:B------:R-:W-:Y:S01]  /*41a0*/  FADD.FTZ R211, R208, -R211 ;  /* 0x800000d3d0d37221 */ /* 0x000fe20000010000 */
[----:B-----5:R-:W-:Y:S01]  /*41b0*/  @P5 SHF.L.U32 R84, R121, 0x10, RZ ;  /* 0x0000001079545819 */ /* 0x020fe200000006ff */
[----:B------:R-:W-:Y:S01]  /*41c0*/  FADD.FTZ R85, R198, -R85 ;  /* 0x80000055c6557221 */ /* 0x000fe20000010000 */
[----:B------:R-:W-:Y:S01]  /*41d0*/  FMUL.FTZ R117, R0, UR6 ;  /* 0x0000000600757c20 */ /* 0x000fe20008410000 */
[----:B------:R-:W-:Y:S01]  /*41e0*/  FMUL.FTZ R0, R95, R199 ;  /* 0x000000c75f007220 */ /* 0x000fe20000410000 */
[----:B------:R-:W-:Y:S01]  /*41f0*/  @P6 PRMT R121, R121, 0x7632, R121 ;  /* 0x0000763279796816 */ /* 0x000fe20000000079 */
[--C-:B------:R-:W-:Y:S01]  /*4200*/  FFMA.FTZ R209, R209, R214, R216.reuse ;  /* 0x000000d6d1d17223 */ /* 0x100fe200000100d8 */
[-C--:B------:R-:W-:Y:S01]  /*4210*/  @P5 FMUL.FTZ R135, R84, R117.reuse ;  /* 0x0000007554875220 */ /* 0x080fe20000410000 */
[----:B------:R-:W-:Y:S01]  /*4220*/  FMUL.FTZ R86, R0, UR6 ;  /* 0x0000000600567c20 */ /* 0x000fe20008410000 */
[----:B------:R-:W-:Y:S01]  /*4230*/  FMUL.FTZ R117, R74, R117 ;  /* 0x000000754a757220 */ /* 0x000fe20000410000 */
[----:B------:R-:W-:Y:S01]  /*4240*/  HFMA2 R0, -RZ, RZ, 0, 0 ;  /* 0x00000000ff007431 */ /* 0x000fe200000001ff */
[----:B------:R-:W-:Y:S01]  /*4250*/  @P6 SHF.L.U32 R121, R121, 0x10, RZ ;  /* 0x0000001079796819 */ /* 0x000fe200000006ff */
[-C--:B------:R-:W-:Y:S01]  /*4260*/  FMUL.FTZ R84, R75, R86.reuse ;  /* 0x000000564b547220 */ /* 0x080fe20000410000 */
[----:B------:R-:W-:Y:S01]  /*4270*/  FMUL.FTZ R85, R194, R85 ;  /* 0x00000055c2557220 */ /* 0x000fe20000410000 */
[----:B------:R-:W-:Y:S01]  /*4280*/  FSEL R117, R117, RZ, P5 ;  /* 0x000000ff75757208 */ /* 0x000fe20002800000 */
[----:B------:R-:W-:Y:S01]  /*4290*/  FADD.FTZ R209, R206, -R209 ;  /* 0x800000d1ced17221 */ /* 0x000fe20000010000 */
[----:B------:R-:W-:Y:S01]  /*42a0*/  LOP3.LUT P5, RZ, R133, 0xff00, RZ, 0xc0, !PT ;  /* 0x0000ff0085ff7812 */ /* 0x000fe200078ac0ff */
[----:B------:R-:W-:Y:S01]  /*42b0*/  @P6 FMUL.FTZ R0, R121, R86 ;  /* 0x0000005679006220 */ /* 0x000fe20000410000 */
[----:B------:R-:W-:Y:S01]  /*42c0*/  FSEL R126, R84, RZ, P6 ;  /* 0x000000ff547e7208 */ /* 0x000fe20003000000 */
[----:B------:R-:W-:Y:S01]  /*42d0*/  FMUL.FTZ R84, R194, R211 ;  /* 0x000000d3c2547220 */ /* 0x000fe20000410000 */
[----:B------:R-:W-:Y:S01]  /*42e0*/  @P4 SHF.L.U32 R92, R122, 0x10, RZ ;  /* 0x000000107a5c4819 */ /* 0x000fe200000006ff */
[-C--:B------:R-:W-:Y:S01]  /*42f0*/  FMUL.FTZ R87, R85, R199.reuse ;  /* 0x000000c755577220 */ /* 0x080fe20000410000 */
[----:B------:R-:W-:Y:S01]  /*4300*/  MOV R197, RZ ;  /* 0x000000ff00c57202 */ /* 0x000fe20000000f00 */
[----:B------:R-:W-:Y:S01]  /*4310*/  FMUL.FTZ R86, R84, R199 ;  /* 0x000000c754567220 */ /* 0x000fe20000410000 */
[----:B------:R-:W-:Y:S01]  /*4320*/  LOP3.LUT P6, RZ, R133, 0xff0000, RZ, 0xc0, !PT ;  /* 0x00ff000085ff7812 */ /* 0x000fe200078cc0ff */
[----:B------:R-:W-:Y:S01]  /*4330*/  FMUL.FTZ R116, R87, UR6 ;  /* 0x0000000657747c20 */ /* 0x000fe20008410000 */
[----:B------:R-:W-:Y:S01]  /*4340*/  FFMA.FTZ R200, R200, R214, R216 ;  /* 0x000000d6c8c87223 */ /* 0x000fe200000100d8 */
[----:B------:R-:W-:Y:S01]  /*4350*/  FMUL.FTZ R93, R86, UR6 ;  /* 0x00000006565d7c20 */ /* 0x000fe20008410000 */
[----:B------:R-:W-:Y:S01]  /*4360*/  FMUL.FTZ R86, R194, R209 ;  /* 0x000000d1c2567220 */ /* 0x000fe20000410000 */
[----:B------:R-:W-:Y:S01]  /*4370*/  @P5 PRMT R122, R122, 0x7632, R122 ;  /* 0x000076327a7a5816 */ /* 0x000fe2000000007a */
[----:B------:R-:W-:-:S02]  /*4380*/  HFMA2 R201, -RZ, RZ, 0, 0 ;  /* 0x00000000ffc97431 */ /* 0x000fc400000001ff */
[-C--:B------:R-:W-:Y:S01]  /*4390*/  @P4 FMUL.FTZ R197, R92, R93.reuse ;  /* 0x0000005d5cc54220 */ /* 0x080fe20000410000 */
[----:B------:R-:W-:Y:S01]  /*43a0*/  FMUL.FTZ R87, R68, R93 ;  /* 0x0000005d44577220 */ /* 0x000fe20000410000 */
[----:B------:R-:W-:Y:S01]  /*43b0*/  FMUL.FTZ R92, R86, R199 ;  /* 0x000000c7565c7220 */ /* 0x000fe20000410000 */
[----:B------:R-:W-:Y:S01]  /*43c0*/  @P5 SHF.L.U32 R119, R122, 0x10, RZ ;  /* 0x000000107a775819 */ /* 0x000fe200000006ff */
[----:B------:R-:W-:Y:S01]  /*43d0*/  FFMA.FTZ R217, R217, R214, R216 ;  /* 0x000000d6d9d97223 */ /* 0x000fe200000100d8 */
[----:B------:R-:W-:Y:S01]  /*43e0*/  MOV R198, RZ ;  /* 0x000000ff00c67202 */ /* 0x000fe20000000f00 */
[----:B------:R-:W-:Y:S01]  /*43f0*/  FMUL.FTZ R93, R92, UR6 ;  /* 0x000000065c5d7c20 */ /* 0x000fe20008410000 */
[----:B------:R-:W-:Y:S01]  /*4400*/  FSEL R122, R87, RZ, P4 ;  /* 0x000000ff577a7208 */ /* 0x000fe20002000000 */
[-C--:B------:R-:W-:Y:S01]  /*4410*/  FMUL.FTZ R87, R69, R116.reuse ;  /* 0x0000007445577220 */ /* 0x080fe20000410000 */
[----:B------:R-:W-:Y:S01]  /*4420*/  ISETP.GE.U32.AND P4, PT, R132, RZ, PT ;  /* 0x000000ff8400720c */ /* 0x000fe20003f86070 */
[-C--:B------:R-:W-:Y:S01]  /*4430*/  FMUL.FTZ R92, R70, R93.reuse ;  /* 0x0000005d465c7220 */ /* 0x080fe20000410000 */
[----:B------:R-:W-:Y:S01]  /*4440*/  @P6 SHF.L.U32 R118, R123, 0x10, RZ ;  /* 0x000000107b766819 */ /* 0x000fe200000006ff */
[----:B------:R-:W-:Y:S01]  /*4450*/  @P5 FMUL.FTZ R134, R119, R116 ;  /* 0x0000007477865220 */ /* 0x000fe20000410000 */
[----:B------:R-:W-:Y:S01]  /*4460*/  FSEL R127, R87, RZ, P5 ;  /* 0x000000ff577f7208 */ /* 0x000fe20002800000 */
[----:B------:R-:W-:Y:S01]  /*4470*/  FADD.FTZ R87, R151, -R200 ;  /* 0x800000c897577221 */ /* 0x000fe20000010000 */
[----:B------:R-:W-:Y:S01]  /*4480*/  ISETP.GE.U32.AND.EX P4, PT, R133, 0x1000000, PT, P4 ;  /* 0x010000008500780c */ /* 0x000fe20003f86140 */
[----:B------:R-:W-:Y:S01]  /*4490*/  @P6 FMUL.FTZ R201, R118, R93 ;  /* 0x0000005d76c96220 */ /* 0x000fe20000410000 */
[----:B------:R-:W-:Y:S01]  /*44a0*/  FSEL R202, R92, RZ, P6 ;  /* 0x000000ff5cca7208 */ /* 0x000fe20003000000 */
[----:B------:R-:W-:Y:S01]  /*44b0*/  FFMA.FTZ R92, R215, R214, R216 ;  /* 0x000000d6d75c7223 */ /* 0x000fe200000100d8 */
[----:B------:R-:W-:Y:S01]  /*44c0*/  FMUL.FTZ R87, R194, R87 ;  /* 0x00000057c2577220 */ /* 0x000fe20000410000 */
[----:B------:R-:W-:Y:S01]  /*44d0*/  LOP3.LUT P5, RZ, R132, 0xff, RZ, 0xc0, !PT ;  /* 0x000000ff84ff7812 */ /* 0x000fe200078ac0ff */
[----:B------:R-:W-:Y:S01]  /*44e0*/  FADD.FTZ R217, R210, -R217 ;  /* 0x800000d9d2d97221 */ /* 0x000fe20000010000 */
[----:B------:R-:W-:Y:S01]  /*44f0*/  LOP3.LUT P6, RZ, R132, 0xff00, RZ, 0xc0, !PT ;  /* 0x0000ff0084ff7812 */ /* 0x000fe200078cc0ff */
[----:B------:R-:W-:Y:S01]  /*4500*/  FADD.FTZ R213, R213, -R92 ;  /* 0x8000005cd5d57221 */ /* 0x000fe20000010000 */
[----:B------:R-:W-:Y:S01]  /*4510*/  FMUL.FTZ R92, R87, R199 ;  /* 0x000000c7575c7220 */ /* 0x000fe20000410000 */
[----:B------:R-:W-:Y:S01]  /*4520*/  FMUL.FTZ R93, R194, R217 ;  /* 0x000000d9c25d7220 */ /* 0x000fe20000410000 */
[----:B------:R-:W-:Y:S01]  /*4530*/  HFMA2 R151, -RZ, RZ, 0, 0 ;  /* 0x00000000ff977431 */ /* 0x000fe200000001ff */
[----:B------:R-:W-:Y:S01]  /*4540*/  MOV R200, RZ ;  /* 0x000000ff00c87202 */ /* 0x000fe20000000f00 */
[----:B------:R-:W-:Y:S01]  /*4550*/  FMUL.FTZ R132, R92, UR6 ;  /* 0x000000065c847c20 */ /* 0x000fe20008410000 */
[----:B------:R-:W-:Y:S01]  /*4560*/  FMUL.FTZ R92, R194, R213 ;  /* 0x000000d5c25c7220 */ /* 0x000fe20000410000 */
[----:B------:R-:W-:Y:S01]  /*4570*/  @P4 PRMT R123, R123, 0x7632, R123 ;  /* 0x000076327b7b4816 */ /* 0x000fe2000000007b */
[----:B------:R-:W-:Y:S01]  /*4580*/  FMUL.FTZ R118, R93, R199 ;  /* 0x000000c75d767220 */ /* 0x000fe20000410000 */
[----:B------:R-:W-:Y:S01]  /*4590*/  F2FP.BF16.F32.PACK_AB R117, R126, R117 ;  /* 0x000000757e75723e */ /* 0x000fe200000010ff */
[----:B------:R-:W-:Y:S01]  /*45a0*/  FMUL.FTZ R116, R92, R199 ;  /* 0x000000c75c747220 */ /* 0x000fe20000410000 */
[----:B------:R-:W-:-:S02]  /*45b0*/  @P4 SHF.L.U32 R119, R123, 0x10, RZ ;  /* 0x000000107b774819 */ /* 0x000fc400000006ff */
[----:B------:R-:W-:Y:S01]  /*45c0*/  @P5 SHF.L.U32 R204, R120, 0x10, RZ ;  /* 0x0000001078cc5819 */ /* 0x000fe200000006ff */
[----:B------:R-:W-:Y:S01]  /*45d0*/  FMUL.FTZ R121, R116, UR6 ;  /* 0x0000000674797c20 */ /* 0x000fe20008410000 */
[----:B------:R-:W-:Y:S01]  /*45e0*/  @P6 PRMT R123, R120, 0x7632, R123 ;  /* 0x00007632787b6816 */ /* 0x000fe2000000007b */
[----:B------:R-:W-:Y:S01]  /*45f0*/  FMUL.FTZ R120, R118, UR6 ;  /* 0x0000000676787c20 */ /* 0x000fe20008410000 */
[-C--:B------:R-:W-:Y:S01]  /*4600*/  @P4 FMUL.FTZ R198, R119, R132.reuse ;  /* 0x0000008477c64220 */ /* 0x080fe20000410000 */
[----:B------:R-:W-:Y:S01]  /*4610*/  FMUL.FTZ R119, R71, R132 ;  /* 0x0000008447777220 */ /* 0x000fe20000410000 */
[-C--:B------:R-:W-:Y:S01]  /*4620*/  FMUL.FTZ R116, R72, R121.reuse ;  /* 0x0000007948747220 */ /* 0x080fe20000410000 */
[----:B------:R-:W-:Y:S01]  /*4630*/  FMUL.FTZ R118, R73, R120 ;  /* 0x0000007849767220 */ /* 0x000fe20000410000 */
[----:B------:R-:W-:Y:S01]  /*4640*/  @P6 SHF.L.U32 R123, R123, 0x10, RZ ;  /* 0x000000107b7b6819 */ /* 0x000fe200000006ff */
[----:B------:R-:W-:Y:S01]  /*4650*/  @P5 FMUL.FTZ R151, R204, R121 ;  /* 0x00000079cc975220 */ /* 0x000fe20000410000 */
[----:B------:R-:W-:-:S02]  /*4660*/  FSEL R119, R119, RZ, P4 ;  /* 0x000000ff77777208 */ /* 0x000fc40002000000 */
[----:B------:R-:W-:Y:S01]  /*4670*/  FSEL R116, R116, RZ, P5 ;  /* 0x000000ff74747208 */ /* 0x000fe20002800000 */
[----:B------:R-:W-:Y:S01]  /*4680*/  @P6 FMUL.FTZ R200, R123, R120 ;  /* 0x000000787bc86220 */ /* 0x000fe20000410000 */
[----:B------:R-:W-:Y:S02]  /*4690*/  FSEL R121, R118, RZ, P6 ;  /* 0x000000ff76797208 */ /* 0x000fe40003000000 */
[----:B------:R-:W-:Y:S02]  /*46a0*/  F2FP.BF16.F32.PACK_AB R119, R119, R202 ;  /* 0x000000ca7777723e */ /* 0x000fe400000010ff */
[----:B------:R-:W-:Y:S02]  /*46b0*/  F2FP.BF16.F32.PACK_AB R118, R127, R122 ;  /* 0x0000007a7f76723e */ /* 0x000fe400000010ff */
[----:B------:R-:W-:Y:S01]  /*46c0*/  F2FP.BF16.F32.PACK_AB R116, R121, R116 ;  /* 0x000000747974723e */ /* 0x000fe200000010ff */
[----:B------:R-:W-:Y:S06]  /*46d0*/  BRA `(.L_x_4922) ;  /* 0x0000000400807947 */ /* 0x000fec0003800000 */
.L_x_4923:
        /* <DEDUP_REMOVED lines=8> */
[----:B------:R-:W-:Y:S01]  /*4760*/  FMUL.FTZ R0, R194, R219 ;  /* 0x000000dbc2007220 */ /* 0x000fe20000410000 */
        /* <DEDUP_REMOVED lines=8> */
[C---:B------:R-:W-:Y:S01]  /*47f0*/  FMUL.FTZ R0, R194.reuse, R221 ;  /* 0x000000ddc2007220 */ /* 0x040fe20000410000 */
[----:B------:R-:W-:Y:S01]  /*4800*/  @P6 PRMT R121, R121, 0x7632, R121 ;  /* 0x0000763279796816 */ /* 0x000fe20000000079 */
[----:B------:R-:W-:Y:S01]  /*4810*/  FMUL.FTZ R198, R194, R119 ;  /* 0x00000077c2c67220 */ /* 0x000fe20000410000 */
        /* <DEDUP_REMOVED lines=15> */
[----:B------:R-:W-:Y:S01]  /*4910*/  FMUL.FTZ R118, R194, R211 ;  /* 0x000000d3c2767220 */ /* 0x000fe20000410000 */
        /* <DEDUP_REMOVED lines=8> */
[----:B------:R-:W-:Y:S01]  /*49a0*/  FMUL.FTZ R118, R194, R209 ;  /* 0x000000d1c2767220 */ /* 0x000fe20000410000 */
[----:B------:R-:W-:Y:S01]  /*49b0*/  FADD.FTZ R217, R210, -R217 ;  /* 0x800000d9d2d97221 */ /* 0x000fe20000010000 */
        /* <DEDUP_REMOVED lines=13> */
[----:B------:R-:W-:Y:S01]  /*4a90*/  FMUL.FTZ R122, R194, R151 ;  /* 0x00000097c27a7220 */ /* 0x000fe20000410000 */
[----:B------:R-:W-:Y:S01]  /*4aa0*/  ISETP.GE.U32.AND.EX P4, PT, R133, 0x1000000, PT, P4 ;  /* 0x010000008500780c */ /* 0x000fe20003f86140 */
[----:B------:R-:W-:Y:S01]  /*4ab0*/  HFMA2 R151, -RZ, RZ, 0, 0 ;  /* 0x00000000ff977431 */ /* 0x000fe200000001ff */
[----:B------:R-:W-:Y:S01]  /*4ac0*/  FSEL R127, R118, RZ, P5 ;  /* 0x000000ff767f7208 */ /* 0x000fe20002800000 */
[----:B------:R-:W-:Y:S01]  /*4ad0*/  FFMA.FTZ R118, R215, R214, R216 ;  /* 0x000000d6d7767223 */ /* 0x000fe200000100d8 */
[----:B------:R-:W-:-:S02]  /*4ae0*/  FSEL R133, R119, RZ, P6 ;  /* 0x000000ff77857208 */ /* 0x000fc40003000000 */
[C---:B------:R-:W-:Y:S01]  /*4af0*/  LOP3.LUT P6, RZ, R132.reuse, 0xff00, RZ, 0xc0, !PT ;  /* 0x0000ff0084ff7812 */ /* 0x040fe200078cc0ff */
[----:B------:R-:W-:Y:S01]  /*4b00*/  FADD.FTZ R213, R213, -R118 ;  /* 0x80000076d5d57221 */ /* 0x000fe20000010000 */
[----:B------:R-:W-:Y:S01]  /*4b10*/  FMUL.FTZ R118, R199, R122 ;  /* 0x0000007ac7767220 */ /* 0x000fe20000410000 */
[----:B------:R-:W-:Y:S01]  /*4b20*/  LOP3.LUT P5, RZ, R132, 0xff, RZ, 0xc0, !PT ;  /* 0x000000ff84ff7812 */ /* 0x000fe200078ac0ff */
[----:B------:R-:W-:Y:S01]  /*4b30*/  FMUL.FTZ R122, R194, R217 ;  /* 0x000000d9c27a7220 */ /* 0x000fe20000410000 */
[----:B------:R-:W-:Y:S01]  /*4b40*/  MOV R198, RZ ;  /* 0x000000ff00c67202 */ /* 0x000fe20000000f00 */
[----:B------:R-:W-:Y:S01]  /*4b50*/  FMUL.FTZ R132, R118, UR6 ;  /* 0x0000000676847c20 */ /* 0x000fe20008410000 */
[----:B------:R-:W-:Y:S01]  /*4b60*/  @P4 PRMT R123, R123, 0x7632, R123 ;  /* 0x000076327b7b4816 */ /* 0x000fe2000000007b */
[----:B------:R-:W-:Y:S01]  /*4b70*/  FMUL.FTZ R118, R194, R213 ;  /* 0x000000d5c2767220 */ /* 0x000fe20000410000 */
[----:B------:R-:W-:Y:S02]  /*4b80*/  MOV R200, RZ ;  /* 0x000000ff00c87202 */ /* 0x000fe40000000f00 */
[----:B------:R-:W-:Y:S01]  /*4b90*/  @P4 SHF.L.U32 R119, R123, 0x10, RZ ;  /* 0x000000107b774819 */ /* 0x000fe200000006ff */
[----:B------:R-:W-:Y:S01]  /*4ba0*/  FMUL.FTZ R118, R199, R118 ;  /* 0x00000076c7767220 */ /* 0x000fe20000410000 */
[----:B------:R-:W-:-:S02]  /*4bb0*/  @P6 PRMT R123, R120, 0x7632, R123 ;  /* 0x00007632787b6816 */ /* 0x000fc4000000007b */
        /* <DEDUP_REMOVED lines=17> */
[----:B------:R-:W-:-:S07]  /*4cd0*/  F2FP.BF16.F32.PACK_AB R116, R122, R121 ;  /* 0x000000797a74723e */ /* 0x000fce00000010ff */
.L_x_4922:
        /* <DEDUP_REMOVED lines=20> */
[-CC-:B------:R-:W-:Y:S01]  /*4e20*/  FFMA.FTZ R143, R143, R214.reuse, R216.reuse ;  /* 0x000000d68f8f7223 */ /* 0x180fe200000100d8 */
[-CC-:B------:R-:W-:Y:S01]  /*4e30*/  FFMA.FTZ R142, R142, R214.reuse, R216.reuse ;  /* 0x000000d68e8e7223 */ /* 0x180fe200000100d8 */
[----:B------:R-:W-:Y:S01]  /*4e40*/  FADD.FTZ R141, R140, -R141 ;  /* 0x8000008d8c8d7221 */ /* 0x000fe20000010000 */
[----:B------:R-:W-:Y:S01]  /*4e50*/  LOP3.LUT P2, RZ, R128, 0xff000000, RZ, 0xc0, !PT ;  /* 0xff00000080ff7812 */ /* 0x000fe2000784c0ff */
[----:B0-----:R-:W-:Y:S01]  /*4e60*/  FFMA.FTZ R85, R150, R214, R216 ;  /* 0x000000d696557223 */ /* 0x001fe200000100d8 */
[----:B------:R-:W-:Y:S01]  /*4e70*/  LOP3.LUT P5, RZ, R129, 0xff, RZ, 0xc0, !PT ;  /* 0x000000ff81ff7812 */ /* 0x000fe200078ac0ff */
[----:B------:R-:W-:Y:S01]  /*4e80*/  FFMA.FTZ R94, R194, R141, R114 ;  /* 0x0000008dc25e7223 */ /* 0x000fe20000010072 */
[----:B------:R-:W-:Y:S01]  /*4e90*/  FADD.FTZ R143, R144, -R143 ;  /* 0x8000008f908f7221 */ /* 0x000fe20000010000 */
[----:B------:R-:W-:Y:S01]  /*4ea0*/  FADD.FTZ R145, R145, -R142 ;  /* 0x8000008e91917221 */ /* 0x000fe20000010000 */
[----:B------:R-:W-:Y:S01]  /*4eb0*/  CS2R R126, SRZ ;  /* 0x00000000007e7805 */ /* 0x000fe2000001ff00 */
[----:B------:R-:W-:Y:S01]  /*4ec0*/  FMUL.FTZ R0, R94, R199 ;  /* 0x000000c75e007220 */ /* 0x000fe20000410000 */
[----:B------:R-:W-:Y:S01]  /*4ed0*/  FADD.FTZ R85, R148, -R85 ;  /* 0x8000005594557221 */ /* 0x000fe20000010000 */
[----:B-----5:R-:W-:Y:S01]  /*4ee0*/  @P6 SHF.L.U32 R84, R121, 0x10, RZ ;  /* 0x0000001079546819 */ /* 0x020fe200000006ff */
[----:B------:R-:W-:Y:S01]  /*4ef0*/  FFMA.FTZ R95, R194, R143, R115 ;  /* 0x0000008fc25f7223 */ /* 0x000fe20000010073 */
[----:B------:R-:W-:Y:S01]  /*4f00*/  FMUL.FTZ R117, R0, UR6 ;  /* 0x0000000600757c20 */ /* 0x000fe20008410000 */
[C---:B------:R-:W-:Y:S01]  /*4f10*/  FFMA.FTZ R86, R194.reuse, R85, R90 ;  /* 0x00000055c2567223 */ /* 0x040fe2000001005a */
[----:B------:R-:W-:Y:S01]  /*4f20*/  LOP3.LUT P4, RZ, R129, 0xff0000, RZ, 0xc0, !PT ;  /* 0x00ff000081ff7812 */ /* 0x000fe2000788c0ff */
[----:B------:R-:W-:Y:S01]  /*4f30*/  FMUL.FTZ R85, R95, R199 ;  /* 0x000000c75f557220 */ /* 0x000fe20000410000 */
[----:B------:R-:W-:Y:S01]  /*4f40*/  @P6 FMUL.FTZ R127, R117, R84 ;  /* 0x00000054757f6220 */ /* 0x000fe20000410000 */
[----:B------:R-:W-:Y:S01]  /*4f50*/  FFMA.FTZ R84, R194, R145, R88 ;  /* 0x00000091c2547223 */ /* 0x000fe20000010058 */
[----:B------:R-:W-:Y:S01]  /*4f60*/  @P2 PRMT R121, R121, 0x7632, R121 ;  /* 0x0000763279792816 */ /* 0x000fe20000000079 */
[----:B------:R-:W-:Y:S01]  /*4f70*/  FMUL.FTZ R118, R85, UR6 ;  /* 0x0000000655767c20 */ /* 0x000fe20008410000 */
[----:B------:R-:W-:Y:S01]  /*4f80*/  @P5 SHF.L.U32 R92, R122, 0x10, RZ ;  /* 0x000000107a5c5819 */ /* 0x000fe200000006ff */
[----:B------:R-:W-:Y:S01]  /*4f90*/  FMUL.FTZ R87, R84, R199 ;  /* 0x000000c754577220 */ /* 0x000fe20000410000 */
[----:B------:R-:W-:-:S02]  /*4fa0*/  HFMA2 R0, -RZ, RZ, 0, 0 ;  /* 0x00000000ff007431 */ /* 0x000fc400000001ff */
[----:B------:R-:W-:Y:S01]  /*4fb0*/  FMUL.FTZ R85, R66, R117 ;  /* 0x0000007542557220 */ /* 0x000fe20000410000 */
[----:B------:R-:W-:Y:S01]  /*4fc0*/  CS2R R130, SRZ ;  /* 0x0000000000827805 */ /* 0x000fe2000001ff00 */
[----:B------:R-:W-:Y:S01]  /*4fd0*/  FMUL.FTZ R119, R87, UR6 ;  /* 0x0000000657777c20 */ /* 0x000fe20008410000 */
[----:B------:R-:W-:Y:S01]  /*4fe0*/  @P2 SHF.L.U32 R121, R121, 0x10, RZ ;  /* 0x0000001079792819 */ /* 0x000fe200000006ff */
[----:B------:R-:W-:Y:S01]  /*4ff0*/  FMUL.FTZ R87, R67, R118 ;  /* 0x0000007643577220 */ /* 0x000fe20000410000 */
[----:B------:R-:W-:Y:S01]  /*5000*/  FMUL.FTZ R93, R86, R199 ;  /* 0x000000c7565d7220 */ /* 0x000fe20000410000 */
[----:B------:R-:W-:Y:S01]  /*5010*/  @P5 FMUL.FTZ R131, R119, R92 ;  /* 0x0000005c77835220 */ /* 0x000fe20000410000 */
[----:B------:R-:W-:Y:S01]  /*5020*/  FMUL.FTZ R92, R60, R119 ;  /* 0x000000773c5c7220 */ /* 0x000fe20000410000 */
[----:B------:R-:W-:Y:S01]  /*5030*/  FSEL R132, R85, RZ, P6 ;  /* 0x000000ff55847208 */ /* 0x000fe20003000000 */
[----:B------:R-:W-:Y:S01]  /*5040*/  FMUL.FTZ R93, R93, UR6 ;  /* 0x000000065d5d7c20 */ /* 0x000fe20008410000 */
[----:B------:R-:W-:Y:S01]  /*5050*/  @P2 FMUL.FTZ R0, R118, R121 ;  /* 0x0000007976002220 */ /* 0x000fe20000410000 */
[----:B------:R-:W-:Y:S01]  /*5060*/  LOP3.LUT P6, RZ, R129, 0xff00, RZ, 0xc0, !PT ;  /* 0x0000ff0081ff7812 */ /* 0x000fe200078cc0ff */
[-CC-:B------:R-:W-:Y:S01]  /*5070*/  FFMA.FTZ R147, R147, R214.reuse, R216.reuse ;  /* 0x000000d693937223 */ /* 0x180fe200000100d8 */
[----:B------:R-:W-:Y:S01]  /*5080*/  FSEL R135, R87, RZ, P2 ;  /* 0x000000ff57877208 */ /* 0x000fe20001000000 */
[-CC-:B------:R-:W-:Y:S01]  /*5090*/  FFMA.FTZ R196, R196, R214.reuse, R216.reuse ;  /* 0x000000d6c4c47223 */ /* 0x180fe200000100d8 */
[----:B------:R-:W-:Y:S01]  /*50a0*/  ISETP.GE.U32.AND P2, PT, R128, RZ, PT ;  /* 0x000000ff8000720c */ /* 0x000fe20003f46070 */
[-CC-:B------:R-:W-:Y:S01]  /*50b0*/  FFMA.FTZ R137, R137, R214.reuse, R216.reuse ;  /* 0x000000d689897223 */ /* 0x180fe200000100d8 */
[----:B------:R-:W-:Y:S01]  /*50c0*/  FSEL R134, R92, RZ, P5 ;  /* 0x000000ff5c867208 */ /* 0x000fe20002800000 */
[----:B------:R-:W-:Y:S01]  /*50d0*/  FFMA.FTZ R139, R139, R214, R216 ;  /* 0x000000d68b8b7223 */ /* 0x000fe200000100d8 */
[----:B------:R-:W-:Y:S01]  /*50e0*/  @P4 SHF.L.U32 R116, R123, 0x10, RZ ;  /* 0x000000107b744819 */ /* 0x000fe200000006ff */
[----:B------:R-:W-:Y:S01]  /*50f0*/  FMUL.FTZ R85, R62, R93 ;  /* 0x0000005d3e557220 */ /* 0x000fe20000410000 */
[----:B------:R-:W-:Y:S01]  /*5100*/  LOP3.LUT P5, RZ, R128, 0xff, RZ, 0xc0, !PT ;  /* 0x000000ff80ff7812 */ /* 0x000fe200078ac0ff */
[----:B------:R-:W-:Y:S01]  /*5110*/  FADD.FTZ R146, R146, -R147 ;  /* 0x8000009392927221 */ /* 0x000fe20000010000 */
[----:B------:R-:W-:Y:S01]  /*5120*/  ISETP.GE.U32.AND.EX P2, PT, R129, 0x1000000, PT, P2 ;  /* 0x010000008100780c */ /* 0x000fe20003f46120 */
[----:B------:R-:W-:Y:S01]  /*5130*/  FADD.FTZ R196, R149, -R196 ;  /* 0x800000c495c47221 */ /* 0x000fe20000010000 */
[----:B------:R-:W-:Y:S01]  /*5140*/  FADD.FTZ R137, R136, -R137 ;  /* 0x8000008988897221 */ /* 0x000fe20000010000 */
[----:B------:R-:W-:Y:S01]  /*5150*/  FADD.FTZ R139, R138, -R139 ;  /* 0x8000008b8a8b7221 */ /* 0x000fe20000010000 */
[----:B------:R-:W-:Y:S01]  /*5160*/  MOV R133, RZ ;  /* 0x000000ff00857202 */ /* 0x000fe20000000f00 */
[----:B------:R-:W-:Y:S01]  /*5170*/  @P4 FMUL.FTZ R133, R93, R116 ;  /* 0x000000745d854220 */ /* 0x000fe20000410000 */
[----:B------:R-:W-:Y:S01]  /*5180*/  FSEL R140, R85, RZ, P4 ;  /* 0x000000ff558c7208 */ /* 0x000fe20002000000 */
[----:B------:R-:W-:Y:S01]  /*5190*/  FFMA.FTZ R85, R194, R146, R89 ;  /* 0x00000092c2557223 */ /* 0x000fe20000010059 */
[----:B------:R-:W-:Y:S01]  /*51a0*/  LOP3.LUT P4, RZ, R128, 0xff00, RZ, 0xc0, !PT ;  /* 0x0000ff0080ff7812 */ /* 0x000fe2000788c0ff */
[C---:B------:R-:W-:Y:S01]  /*51b0*/  FFMA.FTZ R87, R194.reuse, R196, R91 ;  /* 0x000000c4c2577223 */ /* 0x040fe2000001005b */
[C---:B------:R-:W-:Y:S01]  /*51c0*/  FFMA.FTZ R92, R194.reuse, R137, R112 ;  /* 0x00000089c25c7223 */ /* 0x040fe20000010070 */
[----:B------:R-:W-:Y:S01]  /*51d0*/  FFMA.FTZ R93, R194, R139, R113 ;  /* 0x0000008bc25d7223 */ /* 0x000fe20000010071 */
[----:B------:R-:W-:Y:S01]  /*51e0*/  @P6 PRMT R122, R122, 0x7632, R122 ;  /* 0x000076327a7a6816 */ /* 0x000fe2000000007a */
[-C--:B------:R-:W-:Y:S01]  /*51f0*/  FMUL.FTZ R118, R85, R199.reuse ;  /* 0x000000c755767220 */ /* 0x080fe20000410000 */
[-C--:B------:R-:W-:Y:S01]  /*5200*/  FMUL.FTZ R119, R87, R199.reuse ;  /* 0x000000c757777220 */ /* 0x080fe20000410000 */
[-C--:B------:R-:W-:Y:S01]  /*5210*/  FMUL.FTZ R116, R92, R199.reuse ;  /* 0x000000c75c747220 */ /* 0x080fe20000410000 */
[----:B------:R-:W-:Y:S01]  /*5220*/  FMUL.FTZ R199, R93, R199 ;  /* 0x000000c75dc77220 */ /* 0x000fe20000410000 */
[----:B------:R-:W-:Y:S01]  /*5230*/  @P5 SHF.L.U32 R117, R120, 0x10, RZ ;  /* 0x0000001078755819 */ /* 0x000fe200000006ff */
[----:B------:R-:W-:Y:S01]  /*5240*/  FMUL.FTZ R118, R118, UR6 ;  /* 0x0000000676767c20 */ /* 0x000fe20008410000 */
[----:B------:R-:W-:Y:S01]  /*5250*/  @P6 SHF.L.U32 R122, R122, 0x10, RZ ;  /* 0x000000107a7a6819 */ /* 0x000fe200000006ff */
[----:B------:R-:W-:Y:S01]  /*5260*/  FMUL.FTZ R116, R116, UR6 ;  /* 0x0000000674747c20 */ /* 0x000fe20008410000 */
[----:B------:R-:W-:Y:S01]  /*5270*/  @P2 PRMT R123, R123, 0x7632, R123 ;  /* 0x000076327b7b2816 */ /* 0x000fe2000000007b */
[----:B------:R-:W-:Y:S01]  /*5280*/  FMUL.FTZ R136, R119, UR6 ;  /* 0x0000000677887c20 */ /* 0x000fe20008410000 */
[----:B------:R-:W-:Y:S01]  /*5290*/  FMUL.FTZ R199, R199, UR6 ;  /* 0x00000006c7c77c20 */ /* 0x000fe20008410000 */
[----:B------:R-:W-:-:S02]  /*52a0*/  CS2R R128, SRZ ;  /* 0x0000000000807805 */ /* 0x000fc4000001ff00 */
[----:B------:R-:W-:Y:S01]  /*52b0*/  @P2 SHF.L.U32 R123, R123, 0x10, RZ ;  /* 0x000000107b7b2819 */ /* 0x000fe200000006ff */
[----:B------:R-:W-:Y:S01]  /*52c0*/  @P6 FMUL.FTZ R126, R118, R122 ;  /* 0x0000007a767e6220 */ /* 0x000fe20000410000 */
[----:B------:R-:W-:Y:S01]  /*52d0*/  @P5 FMUL.FTZ R129, R116, R117 ;  /* 0x0000007574815220 */ /* 0x000fe20000410000 */
[----:B------:R-:W-:Y:S01]  /*52e0*/  @P4 PRMT R120, R120, 0x7632, R120 ;  /* 0x0000763278784816 */ /* 0x000fe20000000078 */
[----:B------:R-:W-:Y:S01]  /*52f0*/  FMUL.FTZ R119, R63, R136 ;  /* 0x000000883f777220 */ /* 0x000fe20000410000 */
[----:B------:R-:W-:Y:S01]  /*5300*/  FMUL.FTZ R118, R61, R118 ;  /* 0x000000763d767220 */ /* 0x000fe20000410000 */
[----:B------:R-:W-:Y:S01]  /*5310*/  FMUL.FTZ R116, R64, R116 ;  /* 0x0000007440747220 */ /* 0x000fe20000410000 */
[----:B------:R-:W-:Y:S01]  /*5320*/  FMUL.FTZ R117, R65, R199 ;  /* 0x000000c741757220 */ /* 0x000fe20000410000 */
[----:B------:R-:W-:Y:S01]  /*5330*/  @P2 FMUL.FTZ R128, R136, R123 ;  /* 0x0000007b88802220 */ /* 0x000fe20000410000 */
[----:B------:R-:W-:Y:S02]  /*5340*/  @P4 SHF.L.U32 R120, R120, 0x10, RZ ;  /* 0x0000001078784819 */ /* 0x000fe400000006ff */
        /* <DEDUP_REMOVED lines=8> */
[----:B------:R-:W-:Y:S01]  /*53d0*/  F2FP.BF16.F32.PACK_AB R116, R121, R116 ;  /* 0x000000747974723e */ /* 0x000fe200000010ff */
[----:B------:R-:W-:Y:S06]  /*53e0*/  BRA `(.L_x_4926) ;  /* 0x00000010008c7947 */ /* 0x000fec0003800000 */
.L_x_4925:
[-CC-:B------:R-:W-:Y:S01]  /*53f0*/  FFMA.FTZ R141, R141, R214.reuse, R216.reuse ;  /* 0x000000d68d8d7223 */ /* 0x180fe200000100d8 */
[C---:B------:R-:W-:Y:S01]  /*5400*/  LOP3.LUT P6, RZ, R128.reuse, 0xff0000, RZ, 0xc0, !PT ;  /* 0x00ff000080ff7812 */ /* 0x040fe200078cc0ff */
[-CC-:B------:R-:W-:Y:S01]  /*5410*/  FFMA.FTZ R143, R143, R214.reuse, R216.reuse ;  /* 0x000000d68f8f7223 */ /* 0x180fe200000100d8 */
[----:B------:R-:W-:Y:S01]  /*5420*/  LOP3.LUT P2, RZ, R128, 0xff000000, RZ, 0xc0, !PT ;  /* 0xff00000080ff7812 */ /* 0x000fe2000784c0ff */
[----:B------:R-:W-:Y:S01]  /*5430*/  FADD.FTZ R141, R140, -R141 ;  /* 0x8000008d8c8d7221 */ /* 0x000fe20000010000 */
[-CC-:B------:R-:W-:Y:S01]  /*5440*/  FFMA.FTZ R142, R142, R214.reuse, R216.reuse ;  /* 0x000000d68e8e7223 */ /* 0x180fe200000100d8 */
[----:B0-----:R-:W-:Y:S02]  /*5450*/  HFMA2 R127, -RZ, RZ, 0, 0 ;  /* 0x00000000ff7f7431 */ /* 0x001fe400000001ff */
[----:B------:R-:W-:Y:S01]  /*5460*/  FFMA.FTZ R117, R150, R214, R216 ;  /* 0x000000d696757223 */ /* 0x000fe200000100d8 */
[----:B------:R-:W-:Y:S01]  /*5470*/  FFMA.FTZ R0, R194, R141, R114 ;  /* 0x0000008dc2007223 */ /* 0x000fe20000010072 */
[----:B------:R-:W-:Y:S01]  /*5480*/  FADD.FTZ R143, R144, -R143 ;  /* 0x8000008f908f7221 */ /* 0x000fe20000010000 */
[----:B------:R-:W-:Y:S01]  /*5490*/  LOP3.LUT P4, RZ, R129, 0xff0000, RZ, 0xc0, !PT ;  /* 0x00ff000081ff7812 */ /* 0x000fe2000788c0ff */
[----:B------:R-:W-:Y:S01]  /*54a0*/  FADD.FTZ R145, R145, -R142 ;  /* 0x8000008e91917221 */ /* 0x000fe20000010000 */
[----:B------:R-:W-:Y:S01]  /*54b0*/  FMUL.FTZ R0, R199, R0 ;  /* 0x00000000c7007220 */ /* 0x000fe20000410000 */
[----:B------:R-:W-:Y:S01]  /*54c0*/  FADD.FTZ R117, R148, -R117 ;  /* 0x8000007594757221 */ /* 0x000fe20000010000 */
[----:B-----5:R-:W-:Y:S01]  /*54d0*/  @P6 SHF.L.U32 R116, R121, 0x10, RZ ;  /* 0x0000001079746819 */ /* 0x020fe200000006ff */
[----:B------:R-:W-:Y:S01]  /*54e0*/  FFMA.FTZ R118, R194, R145, R88 ;  /* 0x00000091c2767223 */ /* 0x000fe20000010058 */
[----:B------:R-:W-:Y:S01]  /*54f0*/  FMUL.FTZ R119, R0, UR6 ;  /* 0x0000000600777c20 */ /* 0x000fe20008410000 */
[----:B------:R-:W-:Y:S01]  /*5500*/  FFMA.FTZ R126, R194, R117, R90 ;  /* 0x00000075c27e7223 */ /* 0x000fe2000001005a */
[----:B------:R-:W-:Y:S01]  /*5510*/  LOP3.LUT P5, RZ, R129, 0xff, RZ, 0xc0, !PT ;  /* 0x000000ff81ff7812 */ /* 0x000fe200078ac0ff */
[----:B------:R-:W-:Y:S01]  /*5520*/  FMUL.FTZ R117, R199, R118 ;  /* 0x00000076c7757220 */ /* 0x000fe20000410000 */
[----:B------:R-:W-:Y:S01]  /*5530*/  @P6 FMUL.FTZ R127, R116, R119 ;  /* 0x00000077747f6220 */ /* 0x000fe20000410000 */
[----:B------:R-:W-:Y:S01]  /*5540*/  FFMA.FTZ R116, R194, R143, R115 ;  /* 0x0000008fc2747223 */ /* 0x000fe20000010073 */
[----:B------:R-:W-:Y:S01]  /*5550*/  @P2 PRMT R121, R121, 0x7632, R121 ;  /* 0x0000763279792816 */ /* 0x000fe20000000079 */
[----:B------:R-:W-:Y:S01]  /*5560*/  FMUL.FTZ R118, R199, R126 ;  /* 0x0000007ec7767220 */ /* 0x000fe20000410000 */
[----:B------:R-:W-:Y:S01]  /*5570*/  @P4 SHF.L.U32 R132, R123, 0x10, RZ ;  /* 0x000000107b844819 */ /* 0x000fe200000006ff */
[----:B------:R-:W-:Y:S01]  /*5580*/  FMUL.FTZ R116, R199, R116 ;  /* 0x00000074c7747220 */ /* 0x000fe20000410000 */
[----:B------:R-:W-:Y:S01]  /*5590*/  @P2 SHF.L.U32 R141, R121, 0x10, RZ ;  /* 0x00000010798d2819 */ /* 0x000fe200000006ff */
[----:B------:R-:W-:Y:S01]  /*55a0*/  FMUL.FTZ R135, R118, UR6 ;  /* 0x0000000676877c20 */ /* 0x000fe20008410000 */
[----:B------:R-:W-:Y:S01]  /*55b0*/  FMUL.FTZ R121, R117, UR6 ;  /* 0x0000000675797c20 */ /* 0x000fe20008410000 */
[----:B------:R-:W-:Y:S01]  /*55c0*/  FMUL.FTZ R126, R116, UR6 ;  /* 0x00000006747e7c20 */ /* 0x000fe20008410000 */
[----:B------:R-:W-:Y:S01]  /*55d0*/  FMUL.FTZ R116, R66, R119 ;  /* 0x0000007742747220 */ /* 0x000fe20000410000 */
[----:B------:R-:W-:Y:S01]  /*55e0*/  MOV R133, RZ ;  /* 0x000000ff00857202 */ /* 0x000fe20000000f00 */
[----:B------:R-:W-:Y:S01]  /*55f0*/  @P4 FMUL.FTZ R133, R132, R135 ;  /* 0x0000008784854220 */ /* 0x000fe20000410000 */
[-C--:B------:R-:W-:Y:S01]  /*5600*/  FMUL.FTZ R117, R67, R126.reuse ;  /* 0x0000007e43757220 */ /* 0x080fe20000410000 */
[----:B------:R-:W-:Y:S01]  /*5610*/  HFMA2 R131, -RZ, RZ, 0, 0 ;  /* 0x00000000ff837431 */ /* 0x000fe200000001ff */
[----:B------:R-:W-:Y:S01]  /*5620*/  FSEL R132, R116, RZ, P6 ;  /* 0x000000ff74847208 */ /* 0x000fe20003000000 */
[----:B------:R-:W-:Y:S01]  /*5630*/  FMUL.FTZ R118, R60, R121 ;  /* 0x000000793c767220 */ /* 0x000fe20000410000 */
[----:B------:R-:W-:Y:S01]  /*5640*/  MOV R0, RZ ;  /* 0x000000ff00007202 */ /* 0x000fe20000000f00 */
[----:B------:R-:W-:Y:S01]  /*5650*/  FMUL.FTZ R116, R62, R135 ;  /* 0x000000873e747220 */ /* 0x000fe20000410000 */
[----:B------:R-:W-:Y:S01]  /*5660*/  @P5 SHF.L.U32 R130, R122, 0x10, RZ ;  /* 0x000000107a825819 */ /* 0x000fe200000006ff */
[----:B------:R-:W-:Y:S01]  /*5670*/  @P2 FMUL.FTZ R0, R141, R126 ;  /* 0x0000007e8d002220 */ /* 0x000fe20000410000 */
[----:B------:R-:W-:Y:S01]  /*5680*/  FSEL R135, R117, RZ, P2 ;  /* 0x000000ff75877208 */ /* 0x000fe20001000000 */
[-CC-:B------:R-:W-:Y:S01]  /*5690*/  FFMA.FTZ R147, R147, R214.reuse, R216.reuse ;  /* 0x000000d693937223 */ /* 0x180fe200000100d8 */
[----:B------:R-:W-:Y:S01]  /*56a0*/  ISETP.GE.U32.AND P2, PT, R128, RZ, PT ;  /* 0x000000ff8000720c */ /* 0x000fe20003f46070 */
[----:B------:R-:W-:Y:S01]  /*56b0*/  @P5 FMUL.FTZ R131, R130, R121 ;  /* 0x0000007982835220 */ /* 0x000fe20000410000 */
[----:B------:R-:W-:Y:S01]  /*56c0*/  LOP3.LUT P6, RZ, R129, 0xff00, RZ, 0xc0, !PT ;  /* 0x0000ff0081ff7812 */ /* 0x000fe200078cc0ff */
[-CC-:B------:R-:W-:Y:S01]  /*56d0*/  FFMA.FTZ R196, R196, R214.reuse, R216.reuse ;  /* 0x000000d6c4c47223 */ /* 0x180fe200000100d8 */
[----:B------:R-:W-:Y:S01]  /*56e0*/  FSEL R134, R118, RZ, P5 ;  /* 0x000000ff76867208 */ /* 0x000fe20002800000 */
[-CC-:B------:R-:W-:Y:S01]  /*56f0*/  FFMA.FTZ R137, R137, R214.reuse, R216.reuse ;  /* 0x000000d689897223 */ /* 0x180fe200000100d8 */
[----:B------:R-:W-:Y:S01]  /*5700*/  LOP3.LUT P5, RZ, R128, 0xff, RZ, 0xc0, !PT ;  /* 0x000000ff80ff7812 */ /* 0x000fe200078ac0ff */
[----:B------:R-:W-:Y:S01]  /*5710*/  FFMA.FTZ R139, R139, R214, R216 ;  /* 0x000000d68b8b7223 */ /* 0x000fe200000100d8 */
[----:B------:R-:W-:Y:S01]  /*5720*/  FSEL R140, R116, RZ, P4 ;  /* 0x000000ff748c7208 */ /* 0x000fe20002000000 */
[----:B------:R-:W-:Y:S01]  /*5730*/  FADD.FTZ R146, R146, -R147 ;  /* 0x8000009392927221 */ /* 0x000fe20000010000 */
[----:B------:R-:W-:Y:S01]  /*5740*/  ISETP.GE.U32.AND.EX P2, PT, R129, 0x1000000, PT, P2 ;  /* 0x010000008100780c */ /* 0x000fe20003f46120 */
[----:B------:R-:W-:Y:S01]  /*5750*/  FADD.FTZ R196, R149, -R196 ;  /* 0x800000c495c47221 */ /* 0x000fe20000010000 */
[----:B------:R-:W-:Y:S01]  /*5760*/  LOP3.LUT P4, RZ, R128, 0xff00, RZ, 0xc0, !PT ;  /* 0x0000ff0080ff7812 */ /* 0x000fe2000788c0ff */
[----:B------:R-:W-:Y:S01]  /*5770*/  FADD.FTZ R137, R136, -R137 ;  /* 0x8000008988897221 */ /* 0x000fe20000010000 */
[----:B------:R-:W-:Y:S01]  /*5780*/  FADD.FTZ R139, R138, -R139 ;  /* 0x8000008b8a8b7221 */ /* 0x000fe20000010000 */
[C---:B------:R-:W-:Y:S01]  /*5790*/  FFMA.FTZ R146, R194.reuse, R146, R89 ;  /* 0x00000092c2927223 */ /* 0x040fe20000010059 */
[C---:B------:R-:W-:Y:S01]  /*57a0*/  FFMA.FTZ R118, R194.reuse, R196, R91 ;  /* 0x000000c4c2767223 */ /* 0x040fe2000001005b */
[C---:B------:R-:W-:Y:S01]  /*57b0*/  FFMA.FTZ R116, R194.reuse, R137, R112 ;  /* 0x00000089c2747223 */ /* 0x040fe20000010070 */
[----:B------:R-:W-:Y:S01]  /*57c0*/  FFMA.FTZ R136, R194, R139, R113 ;  /* 0x0000008bc2887223 */ /* 0x000fe20000010071 */
[----:B------:R-:W-:Y:S01]  /*57d0*/  @P6 PRMT R122, R122, 0x7632, R122 ;  /* 0x000076327a7a6816 */ /* 0x000fe2000000007a */
[C---:B------:R-:W-:Y:S01]  /*57e0*/  FMUL.FTZ R117, R199.reuse, R146 ;  /* 0x00000092c7757220 */ /* 0x040fe20000410000 */
[C---:B------:R-:W-:Y:S01]  /*57f0*/  @P5 SHF.L.U32 R130, R120.reuse, 0x10, RZ ;  /* 0x0000001078825819 */ /* 0x040fe200000006ff */
[----:B------:R-:W-:Y:S01]  /*5800*/  FMUL.FTZ R118, R199, R118 ;  /* 0x00000076c7767220 */ /* 0x000fe20000410000 */
[----:B------:R-:W-:Y:S01]  /*5810*/  @P2 PRMT R123, R123, 0x7632, R123 ;  /* 0x000076327b7b2816 */ /* 0x000fe2000000007b */
[----:B------:R-:W-:Y:S01]  /*5820*/  FMUL.FTZ R116, R199, R116 ;  /* 0x00000074c7747220 */ /* 0x000fe20000410000 */
[----:B------:R-:W-:Y:S01]  /*5830*/  @P4 PRMT R120, R120, 0x7632, R120 ;  /* 0x0000763278784816 */ /* 0x000fe20000000078 */
[----:B------:R-:W-:-:S02]  /*5840*/  HFMA2 R126, -RZ, RZ, 0, 0 ;  /* 0x00000000ff7e7431 */ /* 0x000fc400000001ff */
[----:B------:R-:W-:Y:S01]  /*5850*/  FMUL.FTZ R199, R199, R136 ;  /* 0x00000088c7c77220 */ /* 0x000fe20000410000 */
[----:B------:R-:W-:Y:S01]  /*5860*/  @P6 SHF.L.U32 R119, R122, 0x10, RZ ;  /* 0x000000107a776819 */ /* 0x000fe200000006ff */
[----:B------:R-:W-:Y:S01]  /*5870*/  FMUL.FTZ R122, R117, UR6 ;  /* 0x00000006757a7c20 */ /* 0x000fe20008410000 */
[----:B------:R-:W-:Y:S01]  /*5880*/  @P2 SHF.L.U32 R123, R123, 0x10, RZ ;  /* 0x000000107b7b2819 */ /* 0x000fe200000006ff */
[----:B------:R-:W-:Y:S01]  /*5890*/  FMUL.FTZ R118, R118, UR6 ;  /* 0x0000000676767c20 */ /* 0x000fe20008410000 */
[----:B------:R-:W-:Y:S01]  /*58a0*/  FMUL.FTZ R117, R116, UR6 ;  /* 0x0000000674757c20 */ /* 0x000fe20008410000 */
[----:B------:R-:W-:Y:S01]  /*58b0*/  @P4 SHF.L.U32 R121, R120, 0x10, RZ ;  /* 0x0000001078794819 */ /* 0x000fe200000006ff */
[----:B------:R-:W-:Y:S01]  /*58c0*/  FMUL.FTZ R120, R199, UR6 ;  /* 0x00000006c7787c20 */ /* 0x000fe20008410000 */
[----:B------:R-:W-:Y:S01]  /*58d0*/  CS2R R128, SRZ ;  /* 0x0000000000807805 */ /* 0x000fe2000001ff00 */
[----:B------:R-:W-:Y:S01]  /*58e0*/  @P6 FMUL.FTZ R126, R119, R122 ;  /* 0x0000007a777e6220 */ /* 0x000fe20000410000 */
        /* <DEDUP_REMOVED lines=17> */
.L_x_4924:
[----:B------:R-:W-:Y:S05]  /*5a00*/  @!P0 BRA `(.L_x_4927) ;  /* 0x0000000400848947 */ /* 0x000fea0003800000 */
[-CC-:B------:R-:W-:Y:S01]  /*5a10*/  FFMA.FTZ R141, R141, R214.reuse, R216.reuse ;  /* 0x000000d68d8d7223 */ /* 0x180fe200000100d8 */
[C---:B------:R-:W-:Y:S01]  /*5a20*/  LOP3.LUT P6, RZ, R128.reuse, 0xff0000, RZ, 0xc0, !PT ;  /* 0x00ff000080ff7812 */ /* 0x040fe200078cc0ff */
[-CC-:B------:R-:W-:Y:S01]  /*5a30*/  FFMA.FTZ R143, R143, R214.reuse, R216.reuse ;  /* 0x000000d68f8f7223 */ /* 0x180fe200000100d8 */
[----:B------:R-:W-:Y:S01]  /*5a40*/  LOP3.LUT P2, RZ, R128, 0xff000000, RZ, 0xc0, !PT ;  /* 0xff00000080ff7812 */ /* 0x000fe2000784c0ff */
[----:B------:R-:W-:Y:S01]  /*5a50*/  FADD.FTZ R141, R140, -R141 ;  /* 0x8000008d8c8d7221 */ /* 0x000fe20000010000 */
[-CC-:B------:R-:W-:Y:S01]  /*5a60*/  FFMA.FTZ R142, R142, R214.reuse, R216.reuse ;  /* 0x000000d68e8e7223 */ /* 0x180fe200000100d8 */
[----:B0-----:R-:W-:Y:S01]  /*5a70*/  FFMA.FTZ R85, R150, R214, R216 ;  /* 0x000000d696557223 */ /* 0x001fe200000100d8 */
[----:B------:R-:W-:Y:S02]  /*5a80*/  HFMA2 R127, -RZ, RZ, 0, 0 ;  /* 0x00000000ff7f7431 */ /* 0x000fe400000001ff */
[----:B------:R-:W-:Y:S01]  /*5a90*/  FMUL.FTZ R94, R194, R141 ;  /* 0x0000008dc25e7220 */ /* 0x000fe20000410000 */
[----:B------:R-:W-:Y:S01]  /*5aa0*/  FADD.FTZ R143, R144, -R143 ;  /* 0x8000008f908f7221 */ /* 0x000fe20000010000 */
[----:B------:R-:W-:Y:S01]  /*5ab0*/  FADD.FTZ R145, R145, -R142 ;  /* 0x8000008e91917221 */ /* 0x000fe20000010000 */
[----:B------:R-:W-:Y:S01]  /*5ac0*/  FADD.FTZ R85, R148, -R85 ;  /* 0x8000005594557221 */ /* 0x000fe20000010000 */
[----:B------:R-:W-:Y:S01]  /*5ad0*/  FMUL.FTZ R0, R94, R199 ;  /* 0x000000c75e007220 */ /* 0x000fe20000410000 */
[C---:B------:R-:W-:Y:S01]  /*5ae0*/  FMUL.FTZ R95, R194.reuse, R143 ;  /* 0x0000008fc25f7220 */ /* 0x040fe20000410000 */
[----:B-----5:R-:W-:Y:S01]  /*5af0*/  @P6 SHF.L.U32 R84, R121, 0x10, RZ ;  /* 0x0000001079546819 */ /* 0x020fe200000006ff */
[----:B------:R-:W-:Y:S01]  /*5b00*/  FMUL.FTZ R86, R194, R85 ;  /* 0x00000055c2567220 */ /* 0x000fe20000410000 */
[----:B------:R-:W-:Y:S01]  /*5b10*/  FMUL.FTZ R93, R0, UR6 ;  /* 0x00000006005d7c20 */ /* 0x000fe20008410000 */
[----:B------:R-:W-:Y:S01]  /*5b20*/  LOP3.LUT P5, RZ, R129, 0xff, RZ, 0xc0, !PT ;  /* 0x000000ff81ff7812 */ /* 0x000fe200078ac0ff */
[----:B------:R-:W-:Y:S01]  /*5b30*/  FMUL.FTZ R85, R95, R199 ;  /* 0x000000c75f557220 */ /* 0x000fe20000410000 */
[----:B------:R-:W-:Y:S01]  /*5b40*/  LOP3.LUT P4, RZ, R129, 0xff0000, RZ, 0xc0, !PT ;  /* 0x00ff000081ff7812 */ /* 0x000fe2000788c0ff */
[----:B------:R-:W-:Y:S01]  /*5b50*/  @P6 FMUL.FTZ R127, R84, R93 ;  /* 0x0000005d547f6220 */ /* 0x000fe20000410000 */
[----:B------:R-:W-:Y:S01]  /*5b60*/  FMUL.FTZ R84, R194, R145 ;  /* 0x00000091c2547220 */ /* 0x000fe20000410000 */
[----:B------:R-:W-:Y:S01]  /*5b70*/  @P2 PRMT R121, R121, 0x7632, R121 ;  /* 0x0000763279792816 */ /* 0x000fe20000000079 */
[----:B------:R-:W-:Y:S01]  /*5b80*/  FMUL.FTZ R116, R85, UR6 ;  /* 0x0000000655747c20 */ /* 0x000fe20008410000 */
[-C--:B------:R-:W-:Y:S01]  /*5b90*/  FMUL.FTZ R92, R86, R199.reuse ;  /* 0x000000c7565c7220 */ /* 0x080fe20000410000 */
[----:B------:R-:W-:Y:S01]  /*5ba0*/  FMUL.FTZ R87, R84, R199 ;  /* 0x000000c754577220 */ /* 0x000fe20000410000 */
[----:B------:R-:W-:Y:S01]  /*5bb0*/  FMUL.FTZ R85, R66, R93 ;  /* 0x0000005d42557220 */ /* 0x000fe20000410000 */
[----:B------:R-:W-:Y:S01]  /*5bc0*/  @P2 SHF.L.U32 R121, R121, 0x10, RZ ;  /* 0x0000001079792819 */ /* 0x000fe200000006ff */
[----:B------:R-:W-:Y:S01]  /*5bd0*/  FMUL.FTZ R119, R92, UR6 ;  /* 0x000000065c777c20 */ /* 0x000fe20008410000 */
[----:B------:R-:W-:Y:S01]  /*5be0*/  FMUL.FTZ R117, R87, UR6 ;  /* 0x0000000657757c20 */ /* 0x000fe20008410000 */
[-C--:B------:R-:W-:Y:S01]  /*5bf0*/  FMUL.FTZ R87, R67, R116.reuse ;  /* 0x0000007443577220 */ /* 0x080fe20000410000 */
[----:B------:R-:W-:Y:S01]  /*5c00*/  HFMA2 R131, -RZ, RZ, 0, 0 ;  /* 0x00000000ff837431 */ /* 0x000fe200000001ff */
[----:B------:R-:W-:Y:S01]  /*5c10*/  MOV R0, RZ ;  /* 0x000000ff00007202 */ /* 0x000fe20000000f00 */
[----:B------:R-:W-:Y:S01]  /*5c20*/  FMUL.FTZ R92, R60, R117 ;  /* 0x000000753c5c7220 */ /* 0x000fe20000410000 */
[----:B------:R-:W-:Y:S01]  /*5c30*/  @P5 SHF.L.U32 R118, R122, 0x10, RZ ;  /* 0x000000107a765819 */ /* 0x000fe200000006ff */
[----:B------:R-:W-:Y:S01]  /*5c40*/  @P2 FMUL.FTZ R0, R121, R116 ;  /* 0x0000007479002220 */ /* 0x000fe20000410000 */
[----:B------:R-:W-:Y:S01]  /*5c50*/  FSEL R132, R85, RZ, P6 ;  /* 0x000000ff55847208 */ /* 0x000fe20003000000 */
[----:B------:R-:W-:Y:S01]  /*5c60*/  FMUL.FTZ R85, R62, R119 ;  /* 0x000000773e557220 */ /* 0x000fe20000410000 */
[----:B------:R-:W-:Y:S01]  /*5c70*/  @P4 SHF.L.U32 R126, R123, 0x10, RZ ;  /* 0x000000107b7e4819 */ /* 0x000fe200000006ff */
[----:B------:R-:W-:Y:S01]  /*5c80*/  @P5 FMUL.FTZ R131, R118, R117 ;  /* 0x0000007576835220 */ /* 0x000fe20000410000 */
[----:B------:R-:W-:Y:S01]  /*5c90*/  FSEL R135, R87, RZ, P2 ;  /* 0x000000ff57877208 */ /* 0x000fe20001000000 */
[-CC-:B------:R-:W-:Y:S01]  /*5ca0*/  FFMA.FTZ R147, R147, R214.reuse, R216.reuse ;  /* 0x000000d693937223 */ /* 0x180fe200000100d8 */
[----:B------:R-:W-:Y:S01]  /*5cb0*/  ISETP.GE.U32.AND P2, PT, R128, RZ, PT ;  /* 0x000000ff8000720c */ /* 0x000fe20003f46070 */
[-CC-:B------:R-:W-:Y:S01]  /*5cc0*/  FFMA.FTZ R196, R196, R214.reuse, R216.reuse ;  /* 0x000000d6c4c47223 */ /* 0x180fe200000100d8 */
[----:B------:R-:W-:Y:S01]  /*5cd0*/  MOV R133, RZ ;  /* 0x000000ff00857202 */ /* 0x000fe20000000f00 */
[----:B------:R-:W-:Y:S01]  /*5ce0*/  @P4 FMUL.FTZ R133, R126, R119 ;  /* 0x000000777e854220 */ /* 0x000fe20000410000 */
[----:B------:R-:W-:Y:S01]  /*5cf0*/  LOP3.LUT P6, RZ, R129, 0xff00, RZ, 0xc0, !PT ;  /* 0x0000ff0081ff7812 */ /* 0x000fe200078cc0ff */
[-CC-:B------:R-:W-:Y:S01]  /*5d00*/  FFMA.FTZ R137, R137, R214.reuse, R216.reuse ;  /* 0x000000d689897223 */ /* 0x180fe200000100d8 */
[----:B------:R-:W-:Y:S01]  /*5d10*/  FSEL R134, R92, RZ, P5 ;  /* 0x000000ff5c867208 */ /* 0x000fe20002800000 */
[----:B------:R-:W-:Y:S01]  /*5d20*/  FFMA.FTZ R139, R139, R214, R216 ;  /* 0x000000d68b8b7223 */ /* 0x000fe200000100d8 */
[----:B------:R-:W-:Y:S01]  /*5d30*/  LOP3.LUT P5, RZ, R128, 0xff, RZ, 0xc0, !PT ;  /* 0x000000ff80ff7812 */ /* 0x000fe200078ac0ff */
[----:B------:R-:W-:Y:S01]  /*5d40*/  FADD.FTZ R147, R146, -R147 ;  /* 0x8000009392937221 */ /* 0x000fe20000010000 */
[----:B------:R-:W-:Y:S01]  /*5d50*/  FSEL R140, R85, RZ, P4 ;  /* 0x000000ff558c7208 */ /* 0x000fe20002000000 */
[----:B------:R-:W-:Y:S01]  /*5d60*/  FADD.FTZ R87, R149, -R196 ;  /* 0x800000c495577221 */ /* 0x000fe20000010000 */
[----:B------:R-:W-:Y:S01]  /*5d70*/  ISETP.GE.U32.AND.EX P2, PT, R129, 0x1000000, PT, P2 ;  /* 0x010000008100780c */ /* 0x000fe20003f46120 */
[----:B------:R-:W-:Y:S01]  /*5d80*/  FADD.FTZ R137, R136, -R137 ;  /* 0x8000008988897221 */ /* 0x000fe20000010000 */
[----:B------:R-:W-:Y:S01]  /*5d90*/  LOP3.LUT P4, RZ, R128, 0xff00, RZ, 0xc0, !PT ;  /* 0x0000ff0080ff7812 */ /* 0x000fe2000788c0ff */
[----:B------:R-:W-:Y:S01]  /*5da0*/  FADD.FTZ R139, R138, -R139 ;  /* 0x8000008b8a8b7221 */ /* 0x000fe20000010000 */
[C---:B------:R-:W-:Y:S01]  /*5db0*/  FMUL.FTZ R85, R194.reuse, R147 ;  /* 0x00000093c2557220 */ /* 0x040fe20000410000 */
[C---:B------:R-:W-:Y:S01]  /*5dc0*/  FMUL.FTZ R87, R194.reuse, R87 ;  /* 0x00000057c2577220 */ /* 0x040fe20000410000 */
[C---:B------:R-:W-:Y:S01]  /*5dd0*/  FMUL.FTZ R92, R194.reuse, R137 ;  /* 0x00000089c25c7220 */ /* 0x040fe20000410000 */
[----:B------:R-:W-:Y:S01]  /*5de0*/  FMUL.FTZ R93, R194, R139 ;  /* 0x0000008bc25d7220 */ /* 0x000fe20000410000 */
[----:B------:R-:W-:Y:S01]  /*5df0*/  @P6 PRMT R122, R122, 0x7632, R122 ;  /* 0x000076327a7a6816 */ /* 0x000fe2000000007a */
[-C--:B------:R-:W-:Y:S01]  /*5e00*/  FMUL.FTZ R117, R85, R199.reuse ;  /* 0x000000c755757220 */ /* 0x080fe20000410000 */
[----:B------:R-:W-:Y:S01]  /*5e10*/  @P5 SHF.L.U32 R130, R120, 0x10, RZ ;  /* 0x0000001078825819 */ /* 0x000fe200000006ff */
[-C--:B------:R-:W-:Y:S01]  /*5e20*/  FMUL.FTZ R118, R87, R199.reuse ;  /* 0x000000c757767220 */ /* 0x080fe20000410000 */
[-C--:B------:R-:W-:Y:S01]  /*5e30*/  FMUL.FTZ R116, R92, R199.reuse ;  /* 0x000000c75c747220 */ /* 0x080fe20000410000 */
[----:B------:R-:W-:Y:S01]  /*5e40*/  @P2 PRMT R123, R123, 0x7632, R123 ;  /* 0x000076327b7b2816 */ /* 0x000fe2000000007b */
[----:B------:R-:W-:Y:S01]  /*5e50*/  HFMA2 R126, -RZ, RZ, 0, 0 ;  /* 0x00000000ff7e7431 */ /* 0x000fe200000001ff */
[----:B------:R-:W-:Y:S01]  /*5e60*/  @P4 PRMT R120, R120, 0x7632, R120 ;  /* 0x0000763278784816 */ /* 0x000fe20000000078 */
        /* <DEDUP_REMOVED lines=27> */
.L_x_4927:
        /* <DEDUP_REMOVED lines=8> */
[----:B------:R-:W-:Y:S01]  /*60a0*/  FMUL.FTZ R0, R194, R141 ;  /* 0x0000008dc2007220 */ /* 0x000fe20000410000 */
[----:B------:R-:W-:Y:S01]  /*60b0*/  FADD.FTZ R143, R144, -R143 ;  /* 0x8000008f908f7221 */ /* 0x000fe20000010000 */
[----:B------:R-:W-:Y:S01]  /*60c0*/  LOP3.LUT P4, RZ, R129, 0xff0000, RZ, 0xc0, !PT ;  /* 0x00ff000081ff7812 */ /* 0x000fe2000788c0ff */
[----:B------:R-:W-:Y:S01]  /*60d0*/  FADD.FTZ R145, R145, -R142 ;  /* 0x8000008e91917221 */ /* 0x000fe20000010000 */
[----:B------:R-:W-:Y:S01]  /*60e0*/  FMUL.FTZ R0, R199, R0 ;  /* 0x00000000c7007220 */ /* 0x000fe20000410000 */
[----:B------:R-:W-:Y:S01]  /*60f0*/  FADD.FTZ R117, R148, -R117 ;  /* 0x8000007594757221 */ /* 0x000fe20000010000 */
[----:B-----5:R-:W-:Y:S01]  /*6100*/  @P6 SHF.L.U32 R116, R121, 0x10, RZ ;  /* 0x0000001079746819 */ /* 0x020fe200000006ff */
[----:B------:R-:W-:Y:S01]  /*6110*/  FMUL.FTZ R118, R194, R145 ;  /* 0x00000091c2767220 */ /* 0x000fe20000410000 */
[----:B------:R-:W-:Y:S01]  /*6120*/  FMUL.FTZ R119, R0, UR6 ;  /* 0x0000000600777c20 */ /* 0x000fe20008410000 */
[----:B------:R-:W-:Y:S01]  /*6130*/  FMUL.FTZ R126, R194, R117 ;  /* 0x00000075c27e7220 */ /* 0x000fe20000410000 */
[----:B------:R-:W-:Y:S01]  /*6140*/  LOP3.LUT P5, RZ, R129, 0xff, RZ, 0xc0, !PT ;  /* 0x000000ff81ff7812 */ /* 0x000fe200078ac0ff */
[----:B------:R-:W-:Y:S01]  /*6150*/  FMUL.FTZ R117, R199, R118 ;  /* 0x00000076c7757220 */ /* 0x000fe20000410000 */
[----:B------:R-:W-:Y:S01]  /*6160*/  @P6 FMUL.FTZ R127, R116, R119 ;  /* 0x00000077747f6220 */ /* 0x000fe20000410000 */
[----:B------:R-:W-:Y:S01]  /*6170*/  FMUL.FTZ R116, R194, R143 ;  /* 0x0000008fc2747220 */ /* 0x000fe20000410000 */
        /* <DEDUP_REMOVED lines=36> */
[C---:B------:R-:W-:Y:S01]  /*63c0*/  FMUL.FTZ R118, R194.reuse, R147 ;  /* 0x00000093c2767220 */ /* 0x040fe20000410000 */
[C---:B------:R-:W-:Y:S01]  /*63d0*/  FMUL.FTZ R138, R194.reuse, R149 ;  /* 0x00000095c28a7220 */ /* 0x040fe20000410000 */
[C---:B------:R-:W-:Y:S01]  /*63e0*/  FMUL.FTZ R116, R194.reuse, R137 ;  /* 0x00000089c2747220 */ /* 0x040fe20000410000 */
[----:B------:R-:W-:Y:S01]  /*63f0*/  FMUL.FTZ R136, R194, R139 ;  /* 0x0000008bc2887220 */ /* 0x000fe20000410000 */
        /* <DEDUP_REMOVED lines=34> */
.L_x_4926:
        /* <DEDUP_REMOVED lines=89> */
.L_x_4915:
        /* <DEDUP_REMOVED lines=28> */
.L_x_4929:
        /* <DEDUP_REMOVED lines=9> */
.L_x_10749:


//--------------------- .text._ZN10layer_norm22ln_bwd_finalize_kernelINS_22Kernel_traits_finalizeILj3072Ef13__nv_bfloat16fS2_fjLb1ELj1024ELj4ENS_18Kernel_traits_baseILj3072EfS2_fS2_fjLj1024EEEEELb1ELb0EEEvNS_9BwdParamsE --------------------------
	.section	.text._ZN10layer_norm22ln_bwd_finalize_kernelINS_22Kernel_traits_finalizeILj3072Ef13__nv_bfloat16fS2_fjLb1ELj1024ELj4ENS_18Kernel_traits_baseILj3072EfS2_fS2_fjLj1024EEEEELb1ELb0EEEvNS_9BwdParamsE,"ax",@progbits
	.align	128
        .global         _ZN10layer_norm22ln_bwd_finalize_kernelINS_22Kernel_traits_finalizeILj3072Ef13__nv_bfloat16fS2_fjLb1ELj1024ELj4ENS_18Kernel_traits_baseILj3072EfS2_fS2_fjLj1024EEEEELb1ELb0EEEvNS_9BwdParamsE
        .type           _ZN10layer_norm22ln_bwd_finalize_kernelINS_22Kernel_traits_finalizeILj3072Ef13__nv_bfloat16fS2_fjLb1ELj1024ELj4ENS_18Kernel_traits_baseILj3072EfS2_fS2_fjLj1024EEEEELb1ELb0EEEvNS_9BwdParamsE,@function
        .size           _ZN10layer_norm22ln_bwd_finalize_kernelINS_22Kernel_traits_finalizeILj3072Ef13__nv_bfloat16fS2_fjLb1ELj1024ELj4ENS_18Kernel_traits_baseILj3072EfS2_fS2_fjLj1024EEEEELb1ELb0EEEvNS_9BwdParamsE,(.L_x_10750 - _ZN10layer_norm22ln_bwd_finalize_kernelINS_22Kernel_traits_finalizeILj3072Ef13__nv_bfloat16fS2_fjLb1ELj1024ELj4ENS_18Kernel_traits_baseILj3072EfS2_fS2_fjLj1024EEEEELb1ELb0EEEvNS_9BwdParamsE)
        .other          _ZN10layer_norm22ln_bwd_finalize_kernelINS_22Kernel_traits_finalizeILj3072Ef13__nv_bfloat16fS2_fjLb1ELj1024ELj4ENS_18Kernel_traits_baseILj3072EfS2_fS2_fjLj1024EEEEELb1ELb0EEEvNS_9BwdParamsE,@"STO_CUDA_ENTRY STV_DEFAULT"
_ZN10layer_norm22ln_bwd_finalize_kernelINS_22Kernel_traits_finalizeILj3072Ef13__nv_bfloat16fS2_fjLb1ELj1024ELj4ENS_18Kernel_traits_baseILj3072EfS2_fS2_fjLj1024EEEEELb1ELb0EEEvNS_9BwdParamsE:
.text._ZN10layer_norm22ln_bwd_finalize_kernelINS_22Kernel_traits_finalizeILj3072Ef13__nv_bfloat16fS2_fjLb1ELj1024ELj4ENS_18Kernel_traits_baseILj3072EfS2_fS2_fjLj1024EEEEELb1ELb0EEEvNS_9BwdParamsE:
        /* <DEDUP_REMOVED lines=57> */
.L_x_4934:
        /* <DEDUP_REMOVED lines=87> */
.L_x_4933:
[----:B------:R-:W-:Y:S05]  /*0900*/  BSYNC.RECONVERGENT B1 ;  /* 0x0000000000017941 */ /* 0x000fea0003800200 */
.L_x_4932:
        /* <DEDUP_REMOVED lines=50> */
.L_x_4936:
[----:B------:R-:W-:Y:S05]  /*0c30*/  BSYNC.RECONVERGENT B1 ;  /* 0x0000000000017941 */ /* 0x000fea0003800200 */
.L_x_4935:
        /* <DEDUP_REMOVED lines=29> */
.L_x_4938:
[----:B------:R-:W-:Y:S05]  /*0e10*/  BSYNC.RECONVERGENT B1 ;  /* 0x0000000000017941 */ /* 0x000fea0003800200 */
.L_x_4937:
        /* <DEDUP_REMOVED lines=14> */
.L_x_4931:
[----:B------:R-:W-:Y:S05]  /*0f00*/  BSYNC.RECONVERGENT B0 ;  /* 0x0000000000007941 */ /* 0x000fea0003800200 */
.L_x_4930:
        /* <DEDUP_REMOVED lines=75> */
.L_x_4939:
        /* <DEDUP_REMOVED lines=12> */
.L_x_10750:


//--------------------- .text._ZN10layer_norm13ln_bwd_kernelINS_13Kernel_traitsIf13__nv_bfloat16fS2_fjLj3072ELj1ELj1ELj4ELj16ENS_18Kernel_traits_baseILj3072EfS2_fS2_fjLj128EEEEELb1ELb1ELb1ELb0EEEvNS_9BwdParamsE --------------------------
	.section	.text._ZN10layer_norm13ln_bwd_kernelINS_13Kernel_traitsIf13__nv_bfloat16fS2_fjLj3072ELj1ELj1ELj4ELj16ENS_18Kernel_traits_baseILj3072EfS2_fS2_fjLj128EEEEELb1ELb1ELb1ELb0EEEvNS_9BwdParamsE,"ax",@progbits
	.align	128
        .global         _ZN10layer_norm13ln_bwd_kernelINS_13Kernel_traitsIf13__nv_bfloat16fS2_fjLj3072ELj1ELj1ELj4ELj16ENS_18Kernel_traits_baseILj3072EfS2_fS2_fjLj128EEEEELb1ELb1ELb1ELb0EEEvNS_9BwdParamsE
        .type           _ZN10layer_norm13ln_bwd_kernelINS_13Kernel_traitsIf13__nv_bfloat16fS2_fjLj3072ELj1ELj1ELj4ELj16ENS_18Kernel_traits_baseILj3072EfS2_fS2_fjLj128EEEEELb1ELb1ELb1ELb0EEEvNS_9BwdParamsE,@function
        .size           _ZN10layer_norm13ln_bwd_kernelINS_13Kernel_traitsIf13__nv_bfloat16fS2_fjLj3072ELj1ELj1ELj4ELj16ENS_18Kernel_traits_baseILj3072EfS2_fS2_fjLj128EEEEELb1ELb1ELb1ELb0EEEvNS_9BwdParamsE,(.L_x_10751 - _ZN10layer_norm13ln_bwd_kernelINS_13Kernel_traitsIf13__nv_bfloat16fS2_fjLj3072ELj1ELj1ELj4ELj16ENS_18Kernel_traits_baseILj3072EfS2_fS2_fjLj128EEEEELb1ELb1ELb1ELb0EEEvNS_9BwdParamsE)
        .other          _ZN10layer_norm13ln_bwd_kernelINS_13Kernel_traitsIf13__nv_bfloat16fS2_fjLj3072ELj1ELj1ELj4ELj16ENS_18Kernel_traits_baseILj3072EfS2_fS2_fjLj128EEEEELb1ELb1ELb1ELb0EEEvNS_9BwdParamsE,@"STO_CUDA_ENTRY STV_DEFAULT"
_ZN10layer_norm13ln_bwd_kernelINS_13Kernel_traitsIf13__nv_bfloat16fS2_fjLj3072ELj1ELj1ELj4ELj16ENS_18Kernel_traits_baseILj3072EfS2_fS2_fjLj128EEEEELb1ELb1ELb1ELb0EEEvNS_9BwdParamsE:
.text._ZN10layer_norm13ln_bwd_kernelINS_13Kernel_traitsIf13__nv_bfloat16fS2_fjLj3072ELj1ELj1ELj4ELj16ENS_18Kernel_traits_baseILj3072EfS2_fS2_fjLj128EEEEELb1ELb1ELb1ELb0EEEvNS_9BwdParamsE:
        /* <DEDUP_REMOVED lines=17> */
[----:B------:R-:W4:Y:S08]  /*0110*/  @P2 LDC.64 R8, c[0x0][0x3d0] ;  /* 0x0000f400ff082b82 */ /* 0x000f300000000a00 */
[----:B------:R-:W0:Y:S01]  /*0120*/  @P2 LDC.64 R10, c[0x0][0x3e8] ;  /* 0x0000fa00ff0a2b82 */ /* 0x000e220000000a00 */
[----:B-1----:R-:W-:-:S05]  /*0130*/  @P1 IMAD.WIDE.U32 R4, R21, 0x20, R4 ;  /* 0x0000002015041825 */ /* 0x002fca00078e0004 */
[----:B--2---:R1:W5:Y:S02]  /*0140*/  @P1 LDG.E.128 R28, desc[UR10][R4.64] ;  /* 0x0000000a041c1981 */ /* 0x004364000c1e1d00 */
[----:B------:R-:W2:Y:S01]  /*0150*/  @P3 LDC.64 R16, c[0x0][0x3d0] ;  /* 0x0000f400ff103b82 */ /* 0x000ea20000000a00 */
[C---:B---3--:R-:W-:Y:S01]  /*0160*/  @P1 IMAD.WIDE.U32 R6, R21.reuse, 0x20, R6 ;  /* 0x0000002015061825 */ /* 0x048fe200078e0006 */
[----:B------:R-:W-:Y:S01]  /*0170*/  @P1 LOP3.LUT R21, R21, 0x80, RZ, 0xfc, !PT ;  /* 0x0000008015151812 */ /* 0x000fe200078efcff */
[----:B------:R1:W5:Y:S04]  /*0180*/  @P1 LDG.E.128 R32, desc[UR10][R4.64+0x10] ;  /* 0x0000100a04201981 */ /* 0x000368000c1e1d00 */
[----:B------:R1:W5:Y:S01]  /*0190*/  @P1 LDG.E.128 R36, desc[UR10][R6.64] ;  /* 0x0000000a06241981 */ /* 0x000362000c1e1d00 */
[----:B------:R-:W3:Y:S01]  /*01a0*/  @P3 LDC.64 R18, c[0x0][0x3e8] ;  /* 0x0000fa00ff123b82 */ /* 0x000ee20000000a00 */
[----:B----4-:R-:W-:-:S02]  /*01b0*/  @P2 IMAD.WIDE.U32 R12, R21, 0x20, R8 ;  /* 0x00000020150c2825 */ /* 0x010fc400078e0008 */
[----:B------:R1:W5:Y:S04]  /*01c0*/  @P1 LDG.E.128 R40, desc[UR10][R6.64+0x10] ;  /* 0x0000100a06281981 */ /* 0x000368000c1e1d00 */
[----:B------:R1:W5:Y:S01]  /*01d0*/  @P2 LDG.E.128 R44, desc[UR10][R12.64] ;  /* 0x0000000a0c2c2981 */ /* 0x000362000c1e1d00 */
[C---:B0-----:R-:W-:Y:S01]  /*01e0*/  @P2 IMAD.WIDE.U32 R14, R21.reuse, 0x20, R10 ;  /* 0x00000020150e2825 */ /* 0x041fe200078e000a */
[----:B------:R-:W-:Y:S02]  /*01f0*/  @P2 IADD3 R21, PT, PT, R21, 0x80, RZ ;  /* 0x0000008015152810 */ /* 0x000fe40007ffe0ff */
        /* <DEDUP_REMOVED lines=93> */
.L_x_5098:
[----:B0-----:R-:W-:Y:S02]  /*07d0*/  UIMAD.WIDE UR4, UR28, 0x4, UR18 ;  /* 0x000000041c0478a5 */ /* 0x001fe4000f8e0212 */
[----:B------:R-:W-:-:S04]  /*07e0*/  UIMAD.WIDE UR6, UR28, 0x4, UR16 ;  /* 0x000000041c0678a5 */ /* 0x000fc8000f8e0210 */
[----:B------:R-:W-:Y:S02]  /*07f0*/  MOV R182, UR4 ;  /* 0x0000000400b67c02 */ /* 0x000fe40008000f00 */
[----:B------:R-:W-:Y:S01]  /*0800*/  MOV R183, UR5 ;  /* 0x0000000500b77c02 */ /* 0x000fe20008000f00 */
[----:B------:R-:W-:-:S04]  /*0810*/  UIMAD.WIDE UR4, UR28, 0x4, UR14 ;  /* 0x000000041c0478a5 */ /* 0x000fc8000f8e020e */
[----:B--2---:R-:W2:Y:S01]  /*0820*/  LDG.E R182, desc[UR10][R182.64] ;  /* 0x0000000ab6b67981 */ /* 0x004ea2000c1e1900 */
[----:B-1----:R-:W-:Y:S02]  /*0830*/  MOV R4, UR6 ;  /* 0x0000000600047c02 */ /* 0x002fe40008000f00 */
[----:B------:R-:W-:Y:S02]  /*0840*/  MOV R180, UR4 ;  /* 0x0000000400b47c02 */ /* 0x000fe40008000f00 */
[----:B------:R-:W-:Y:S02]  /*0850*/  MOV R181, UR5 ;  /* 0x0000000500b57c02 */ /* 0x000fe40008000f00 */
[----:B------:R-:W-:-:S03]  /*0860*/  MOV R5, UR7 ;  /* 0x0000000700057c02 */ /* 0x000fc60008000f00 */
[----:B------:R-:W3:Y:S04]  /*0870*/  LDG.E R180, desc[UR10][R180.64] ;  /* 0x0000000ab4b47981 */ /* 0x000ee8000c1e1900 */
[----:B------:R-:W4:Y:S01]  /*0880*/  LDG.E R4, desc[UR10][R4.64] ;  /* 0x0000000a04047981 */ /* 0x000f22000c1e1900 */
[----:B------:R-:W-:Y:S01]  /*0890*/  BSSY.RECONVERGENT B0, `(.L_x_4941) ;  /* 0x0000174000007945 */ /* 0x000fe20003800200 */
[----:B--2---:R-:W-:Y:S02]  /*08a0*/  R2UR UR32, R182 ;  /* 0x00000000b62072ca */ /* 0x004fe400000e0000 */
[----:B---3--:R-:W-:-:S11]  /*08b0*/  R2UR UR31, R180 ;  /* 0x00000000b41f72ca */ /* 0x008fd600000e0000 */
[----:B------:R-:W-:Y:S01]  /*08c0*/  UISETP.GE.AND UP2, UPT, UR32, 0x1, UPT ;  /* 0x000000012000788c */ /* 0x000fe2000bf46270 */
[----:B----4-:R-:W-:-:S08]  /*08d0*/  R2UR UR9, R4 ;  /* 0x00000000040972ca */ /* 0x010fd000000e0000 */
[----:B-----5:R-:W-:Y:S07]  /*08e0*/  BRA.U !UP2, `(.L_x_4942) ;  /* 0x000000110ab07547 */ /* 0x020fee000b800000 */
[----:B------:R-:W-:-:S06]  /*08f0*/  UIMAD.WIDE UR4, UR28, 0x4, UR12 ;  /* 0x000000041c0478a5 */ /* 0x000fcc000f8e020c */
[----:B------:R-:W-:Y:S01]  /*0900*/  IMAD.U32 R4, RZ, RZ, UR4 ;  /* 0x00000004ff047e24 */ /* 0x000fe2000f8e00ff */
[----:B------:R-:W-:-:S05]  /*0910*/  MOV R5, UR5 ;  /* 0x0000000500057c02 */ /* 0x000fca0008000f00 */
[----:B------:R0:W2:Y:S01]  /*0920*/  LDG.E R4, desc[UR10][R4.64] ;  /* 0x0000000a04047981 */ /* 0x0000a2000c1e1900 */
[----:B------:R-:W-:Y:S01]  /*0930*/  UISETP.GE.AND UP3, UPT, UR9, 0x1, UPT ;  /* 0x000000010900788c */ /* 0x000fe2000bf66270 */
[C---:B------:R-:W-:Y:S01]  /*0940*/  ISETP.GE.U32.AND P1, PT, R2.reuse, 0x80, PT ;  /* 0x000000800200780c */ /* 0x040fe20003f26070 */
[----:B------:R-:W-:Y:S01]  /*0950*/  UIADD3 UR4, UPT, UPT, UR32, -0x1, URZ ;  /* 0xffffffff20047890 */ /* 0x000fe2000fffe0ff */
[----:B------:R-:W-:Y:S01]  /*0960*/  BSSY.RECONVERGENT B1, `(.L_x_4943) ;  /* 0x0000074000017945 */ /* 0x000fe20003800200 */
[----:B------:R-:W-:Y:S01]  /*0970*/  HFMA2 R230, -RZ, RZ, 0, 0 ;  /* 0x00000000ffe67431 */ /* 0x000fe200000001ff */
[C---:B------:R-:W-:Y:S02]  /*0980*/  ISETP.GE.U32.AND P2, PT, R2.reuse, 0x100, PT ;  /* 0x000001000200780c */ /* 0x040fe40003f46070 */
[----:B------:R-:W-:Y:S02]  /*0990*/  PLOP3.LUT P0, PT, PT, PT, UP3, 0x80, 0x8 ;  /* 0x000000000008781c */ /* 0x000fe40003f0f038 */
[----:B------:R-:W-:Y:S01]  /*09a0*/  MOV R0, UR4 ;  /* 0x0000000400007c02 */ /* 0x000fe20008000f00 */
[----:B------:R-:W-:Y:S01]  /*09b0*/  UIMAD UR4, UR28, UR8, URZ ;  /* 0x000000081c0472a4 */ /* 0x000fe2000f8e02ff */
[----:B------:R-:W-:Y:S01]  /*09c0*/  PLOP3.LUT P4, PT, PT, PT, UP3, 0x80, 0x8 ;  /* 0x000000000008781c */ /* 0x000fe20003f8f038 */
[----:B------:R-:W-:Y:S01]  /*09d0*/  @UP3 UIADD3 UR5, UPT, UPT, UR9, -0x1, URZ ;  /* 0xffffffff09053890 */ /* 0x000fe2000fffe0ff */
[----:B------:R-:W-:Y:S01]  /*09e0*/  ISETP.GE.U32.AND P3, PT, R2, 0x180, PT ;  /* 0x000001800200780c */ /* 0x000fe20003f66070 */
[----:B------:R-:W-:Y:S01]  /*09f0*/  IMAD R0, R0, UR8, RZ ;  /* 0x0000000800007c24 */ /* 0x000fe2000f8e02ff */
[----:B------:R-:W-:Y:S01]  /*0a00*/  MOV R235, RZ ;  /* 0x000000ff00eb7202 */ /* 0x000fe20000000f00 */
[----:B------:R-:W-:-:S02]  /*0a10*/  @UP3 UIMAD UR6, UR5, UR8, URZ ;  /* 0x00000008050632a4 */ /* 0x000fc4000f8e02ff */
[----:B------:R-:W-:Y:S01]  /*0a20*/  USHF.R.S32.HI UR5, URZ, 0x1f, UR4 ;  /* 0x0000001fff057899 */ /* 0x000fe20008011404 */
[----:B0-----:R-:W-:Y:S01]  /*0a30*/  SHF.R.S32.HI R5, RZ, 0x1f, R0 ;  /* 0x0000001fff057819 */ /* 0x001fe20000011400 */
[----:B------:R-:W0:Y:S01]  /*0a40*/  @P0 S2R R180, SR_TID.X ;  /* 0x0000000000b40919 */ /* 0x000e220000002100 */
[----:B------:R-:W-:Y:S01]  /*0a50*/  @UP3 USHF.R.S32.HI UR7, URZ, 0x1f, UR6 ;  /* 0x0000001fff073899 */ /* 0x000fe20008011406 */
[----:B-1----:R-:W-:Y:S01]  /*0a60*/  ISETP.NE.AND P0, PT, RZ, UR29, PT ;  /* 0x0000001dff007c0c */ /* 0x002fe2000bf05270 */
[----:B------:R-:W-:Y:S01]  /*0a70*/  ULEA.HI UR5, UR5, UR4, URZ, 0x3 ;  /* 0x0000000405057291 */ /* 0x000fe2000f8f18ff */
[----:B------:R-:W-:Y:S01]  /*0a80*/  LEA.HI R232, R5, R0, RZ, 0x3 ;  /* 0x0000000005e87211 */ /* 0x000fe200078f18ff */
[----:B------:R-:W-:Y:S01]  /*0a90*/  @UP3 ULEA.HI UR7, UR7, UR6, URZ, 0x3 ;  /* 0x0000000607073291 */ /* 0x000fe2000f8f18ff */
[----:B------:R-:W-:Y:S02]  /*0aa0*/  HFMA2 R5, -RZ, RZ, 0, 0 ;  /* 0x00000000ff057431 */ /* 0x000fe400000001ff */
[----:B------:R-:W-:-:S02]  /*0ab0*/  LEA.HI.SX32 R232, R232, R3, 0x1d ;  /* 0x00000003e8e87211 */ /* 0x000fc400078feaff */
[----:B------:R-:W-:Y:S02]  /*0ac0*/  MOV R0, UR5 ;  /* 0x0000000500007c02 */ /* 0x000fe40008000f00 */
[----:B------:R-:W-:Y:S02]  /*0ad0*/  MOV R181, UR7 ;  /* 0x0000000700b57c02 */ /* 0x000fe40008000f00 */
[----:B------:R-:W-:-:S04]  /*0ae0*/  LEA.HI.SX32 R0, R0, R3, 0x1d ;  /* 0x0000000300007211 */ /* 0x000fc800078feaff */
[----:B------:R-:W-:Y:S02]  /*0af0*/  MOV R3, R0 ;  /* 0x0000000000037202 */ /* 0x000fe40000000f00 */
[----:B0-----:R-:W-:Y:S02]  /*0b00*/  @P4 LEA.HI.SX32 R5, R181, R180, 0x1d ;  /* 0x000000b4b5054211 */ /* 0x001fe400078feaff */
        /* <DEDUP_REMOVED lines=15> */
[----:B-1----:R-:W-:-:S05]  /*0c00*/  @P0 IMAD.WIDE.U32 R180, R3, 0x20, R180 ;  /* 0x0000002003b40825 */ /* 0x002fca00078e00b4 */
[----:B------:R-:W5:Y:S04]  /*0c10*/  @P0 LDG.E.128 R152, desc[UR10][R180.64] ;  /* 0x0000000ab4980981 */ /* 0x000f68000c1e1d00 */
[----:B------:R1:W5:Y:S01]  /*0c20*/  @P0 LDG.E.128 R156, desc[UR10][R180.64+0x10] ;  /* 0x0000100ab49c0981 */ /* 0x000362000c1e1d00 */
[----:B------:R-:W-:Y:S02]  /*0c30*/  IADD3 R232, PT, PT, R232, 0x80, RZ ;  /* 0x00000080e8e87810 */ /* 0x000fe40007ffe0ff */
[----:B------:R-:W-:Y:S02]  /*0c40*/  IADD3 R5, PT, PT, R5, 0x80, RZ ;  /* 0x0000008005057810 */ /* 0x000fe40007ffe0ff */
[----:B------:R-:W-:Y:S01]  /*0c50*/  IADD3 R3, PT, PT, R3, 0x80, RZ ;  /* 0x0000008003037810 */ /* 0x000fe20007ffe0ff */
[C---:B---3--:R-:W-:Y:S01]  /*0c60*/  FADD.FTZ R8, -R4.reuse, R8 ;  /* 0x0000000804087221 */ /* 0x048fe20000010100 */
[C---:B0-----:R-:W-:Y:S01]  /*0c70*/  FADD.FTZ R182, -R4.reuse, R9 ;  /* 0x0000000904b67221 */ /* 0x041fe20000010100 */
[C---:B------:R-:W-:Y:S01]  /*0c80*/  FADD.FTZ R10, -R4.reuse, R10 ;  /* 0x0000000a040a7221 */ /* 0x040fe20000010100 */
[----:B------:R-:W-:Y:S01]  /*0c90*/  FADD.FTZ R183, -R4, R11 ;  /* 0x0000000b04b77221 */ /* 0x000fe20000010100 */
[----:B------:R-:W-:Y:S01]  /*0ca0*/  FMUL.FTZ R233, R8, UR31 ;  /* 0x0000001f08e97c20 */ /* 0x000fe20008410000 */
[----:B----4-:R-:W-:Y:S01]  /*0cb0*/  FADD.FTZ R16, -R4, R16 ;  /* 0x0000001004107221 */ /* 0x010fe20000010100 */
[----:B--2---:R-:W-:Y:S01]  /*0cc0*/  FMUL.FTZ R7, R10, UR31 ;  /* 0x0000001f0a077c20 */ /* 0x004fe20008410000 */
[----:B------:R-:W-:-:S02]  /*0cd0*/  PRMT R9, R12, 0x7632, R9 ;  /* 0x000076320c097816 */ /* 0x000fc40000000009 */
[----:B------:R-:W-:Y:S02]  /*0ce0*/  SHF.L.U32 R11, R12, 0x10, RZ ;  /* 0x000000100c0b7819 */ /* 0x000fe400000006ff */
[C---:B------:R-:W-:Y:S01]  /*0cf0*/  PRMT R12, R13.reuse, 0x7632, R12 ;  /* 0x000076320d0c7816 */ /* 0x040fe2000000000c */
[----:B------:R-:W-:Y:S01]  /*0d00*/  IMAD.U32 R13, R13, 0x10000, RZ ;  /* 0x000100000d0d7824 */ /* 0x000fe200078e00ff */
[C---:B------:R-:W-:Y:S02]  /*0d10*/  PRMT R184, R14.reuse, 0x7632, R184 ;  /* 0x000076320eb87816 */ /* 0x040fe400000000b8 */
[----:B-1----:R-:W-:Y:S02]  /*0d20*/  SHF.L.U32 R181, R14, 0x10, RZ ;  /* 0x000000100eb57819 */ /* 0x002fe400000006ff */
[C---:B------:R-:W-:Y:S02]  /*0d30*/  PRMT R185, R15.reuse, 0x7632, R185 ;  /* 0x000076320fb97816 */ /* 0x040fe400000000b9 */
[----:B------:R-:W-:Y:S01]  /*0d40*/  SHF.L.U32 R187, R15, 0x10, RZ ;  /* 0x000000100fbb7819 */ /* 0x000fe200000006ff */
[----:B------:R-:W-:Y:S01]  /*0d50*/  FADD.FTZ R15, -R4, R18 ;  /* 0x00000012040f7221 */ /* 0x000fe20000010100 */
[----:B------:R-:W-:Y:S01]  /*0d60*/  SHF.L.U32 R14, R9, 0x10, RZ ;  /* 0x00000010090e7819 */ /* 0x000fe200000006ff */
[-C--:B-----5:R-:W-:Y:S01]  /*0d70*/  FMUL.FTZ R9, R28, R11.reuse ;  /* 0x0000000b1c097220 */ /* 0x0a0fe20000410000 */
[----:B------:R-:W-:Y:S01]  /*0d80*/  FADD.FTZ R96, R96, R11 ;  /* 0x0000000b60607221 */ /* 0x000fe20000010000 */
[----:B------:R-:W-:Y:S01]  /*0d90*/  FFMA.FTZ R76, R233, R11, R76 ;  /* 0x0000000be94c7223 */ /* 0x000fe2000001004c */
[----:B------:R-:W-:Y:S01]  /*0da0*/  FADD.FTZ R98, R98, R13 ;  /* 0x0000000d62627221 */ /* 0x000fe20000010000 */
[-C--:B------:R-:W-:Y:S01]  /*0db0*/  FFMA.FTZ R78, R7, R13.reuse, R78 ;  /* 0x0000000d074e7223 */ /* 0x080fe2000001004e */
[----:B------:R-:W-:Y:S01]  /*0dc0*/  FMUL.FTZ R10, R30, R13 ;  /* 0x0000000d1e0a7220 */ /* 0x000fe20000410000 */
[----:B------:R-:W-:Y:S01]  /*0dd0*/  FMUL.FTZ R11, R16, UR31 ;  /* 0x0000001f100b7c20 */ /* 0x000fe20008410000 */
[----:B------:R-:W-:Y:S01]  /*0de0*/  FMUL.FTZ R13, R15, UR31 ;  /* 0x0000001f0f0d7c20 */ /* 0x000fe20008410000 */
[----:B------:R-:W-:Y:S01]  /*0df0*/  FADD.FTZ R180, -R4, R17 ;  /* 0x0000001104b47221 */ /* 0x000fe20000010100 */
[----:B------:R-:W-:Y:S01]  /*0e00*/  FMUL.FTZ R15, R29, R14 ;  /* 0x0000000e1d0f7220 */ /* 0x000fe20000410000 */
[----:B------:R-:W-:Y:S01]  /*0e10*/  FADD.FTZ R16, RZ, R9 ;  /* 0x00000009ff107221 */ /* 0x000fe20000010000 */
[----:B------:R-:W-:Y:S01]  /*0e20*/  FMUL.FTZ R6, R182, UR31 ;  /* 0x0000001fb6067c20 */ /* 0x000fe20008410000 */
[----:B------:R-:W-:Y:S01]  /*0e30*/  FFMA.FTZ R17, R233, R9, RZ ;  /* 0x00000009e9117223 */ /* 0x000fe200000100ff */
[----:B------:R-:W-:Y:S01]  /*0e40*/  SHF.L.U32 R18, R12, 0x10, RZ ;  /* 0x000000100c127819 */ /* 0x000fe200000006ff */
        /* <DEDUP_REMOVED lines=20> */
[----:B------:R-:W-:Y:S01]  /*0f90*/  FFMA.FTZ R77, R6, R14, R77 ;  /* 0x0000000e064d7223 */ /* 0x000fe2000001004d */
[----:B------:R-:W-:Y:S01]  /*0fa0*/  FADD.FTZ R97, R97, R14 ;  /* 0x0000000e61617221 */ /* 0x000fe20000010000 */
[----:B------:R-:W-:Y:S01]  /*0fb0*/  FMUL.FTZ R18, R186, UR31 ;  /* 0x0000001fba127c20 */ /* 0x000fe20008410000 */
[----:B------:R-:W-:Y:S01]  /*0fc0*/  FADD.FTZ R183, R180, R19 ;  /* 0x00000013b4b77221 */ /* 0x000fe20000010000 */
[----:B------:R-:W-:Y:S01]  /*0fd0*/  FMUL.FTZ R14, R34, R187 ;  /* 0x000000bb220e7220 */ /* 0x000fe20000410000 */
        /* <DEDUP_REMOVED lines=12> */
.L_x_4944:
[----:B------:R-:W-:Y:S05]  /*10a0*/  BSYNC.RECONVERGENT B1 ;  /* 0x0000000000017941 */ /* 0x000fea0003800200 */
.L_x_4943:
        /* <DEDUP_REMOVED lines=18> */
[----:B------:R-:W-:Y:S01]  /*11d0*/  IADD3 R232, PT, PT, R232, 0x80, RZ ;  /* 0x00000080e8e87810 */ /* 0x000fe20007ffe0ff */
[----:B------:R-:W-:Y:S01]  /*11e0*/  VIADD R3, R3, 0x80 ;  /* 0x0000008003037836 */ /* 0x000fe20000000000 */
[----:B------:R-:W-:Y:S01]  /*11f0*/  IADD3 R5, PT, PT, R5, 0x80, RZ ;  /* 0x0000008005057810 */ /* 0x000fe20007ffe0ff */
[C---:B---3--:R-:W-:Y:S01]  /*1200*/  FADD.FTZ R192, -R4.reuse, R180 ;  /* 0x000000b404c07221 */ /* 0x048fe20000010100 */
[C---:B------:R-:W-:Y:S01]  /*1210*/  FADD.FTZ R182, -R4.reuse, R182 ;  /* 0x000000b604b67221 */ /* 0x040fe20000010100 */
[----:B0-----:R-:W-:-:S02]  /*1220*/  FADD.FTZ R196, -R4, R181 ;  /* 0x000000b504c47221 */ /* 0x001fc40000010100 */
[----:B-1----:R-:W-:Y:S01]  /*1230*/  FMUL.FTZ R195, R192, UR31 ;  /* 0x0000001fc0c37c20 */ /* 0x002fe20008410000 */
[----:B------:R-:W-:Y:S01]  /*1240*/  FMUL.FTZ R197, R182, UR31 ;  /* 0x0000001fb6c57c20 */ /* 0x000fe20008410000 */
[C---:B----4-:R-:W-:Y:S01]  /*1250*/  PRMT R180, R184.reuse, 0x7632, R180 ;  /* 0x00007632b8b47816 */ /* 0x050fe200000000b4 */
[----:B------:R-:W-:Y:S02]  /*1260*/  IMAD.U32 R181, R184, 0x10000, RZ ;  /* 0x00010000b8b57824 */ /* 0x000fe400078e00ff */
[----:B------:R-:W-:Y:S01]  /*1270*/  FMUL.FTZ R192, R196, UR31 ;  /* 0x0000001fc4c07c20 */ /* 0x000fe20008410000 */
[----:B------:R-:W-:Y:S01]  /*1280*/  SHF.L.U32 R182, R180, 0x10, RZ ;  /* 0x00000010b4b67819 */ /* 0x000fe200000006ff */
[-C--:B-----5:R-:W-:Y:S01]  /*1290*/  FMUL.FTZ R196, R44, R181.reuse ;  /* 0x000000b52cc47220 */ /* 0x0a0fe20000410000 */
[--C-:B------:R-:W-:Y:S01]  /*12a0*/  FADD.FTZ R198, -R4, R183.reuse ;  /* 0x000000b704c67221 */ /* 0x100fe20000010100 */
[C---:B------:R-:W-:Y:S01]  /*12b0*/  PRMT R183, R185.reuse, 0x7632, R183 ;  /* 0x00007632b9b77816 */ /* 0x040fe200000000b7 */
[----:B------:R-:W-:Y:S01]  /*12c0*/  FADD.FTZ R104, R104, R181 ;  /* 0x000000b568687221 */ /* 0x000fe20000010000 */
[----:B------:R-:W-:Y:S01]  /*12d0*/  SHF.L.U32 R185, R185, 0x10, RZ ;  /* 0x00000010b9b97819 */ /* 0x000fe200000006ff */
[----:B------:R-:W-:Y:S01]  /*12e0*/  FFMA.FTZ R84, R195, R181, R84 ;  /* 0x000000b5c3547223 */ /* 0x000fe20000010054 */
[----:B------:R-:W-:Y:S01]  /*12f0*/  FADD.FTZ R180, R235, R196 ;  /* 0x000000c4ebb47221 */ /* 0x000fe20000010000 */
[----:B------:R-:W-:Y:S01]  /*1300*/  FMUL.FTZ R209, R45, R182 ;  /* 0x000000b62dd17220 */ /* 0x000fe20000410000 */
[----:B------:R-:W-:Y:S01]  /*1310*/  FFMA.FTZ R181, R195, R196, R230 ;  /* 0x000000c4c3b57223 */ /* 0x000fe200000100e6 */
[----:B------:R-:W-:Y:S01]  /*1320*/  SHF.L.U32 R184, R183, 0x10, RZ ;  /* 0x00000010b7b87819 */ /* 0x000fe200000006ff */
[----:B------:R-:W-:Y:S01]  /*1330*/  FMUL.FTZ R194, R198, UR31 ;  /* 0x0000001fc6c27c20 */ /* 0x000fe20008410000 */
[----:B------:R-:W-:Y:S01]  /*1340*/  FADD.FTZ R183, R180, R209 ;  /* 0x000000d1b4b77221 */ /* 0x000fe20000010000 */
[----:B------:R-:W-:Y:S01]  /*1350*/  FMUL.FTZ R198, R46, R185 ;  /* 0x000000b92ec67220 */ /* 0x000fe20000410000 */
[----:B------:R-:W-:Y:S01]  /*1360*/  FFMA.FTZ R180, R192, R209, R181 ;  /* 0x000000d1c0b47223 */ /* 0x000fe200000100b5 */
[----:B------:R-:W-:Y:S01]  /*1370*/  PRMT R206, R186, 0x7632, R206 ;  /* 0x00007632bace7816 */ /* 0x000fe200000000ce */
[----:B------:R-:W-:Y:S01]  /*1380*/  FFMA.FTZ R85, R192, R182, R85 ;  /* 0x000000b6c0557223 */ /* 0x000fe20000010055 */
[----:B------:R-:W-:Y:S01]  /*1390*/  SHF.L.U32 R207, R186, 0x10, RZ ;  /* 0x00000010bacf7819 */ /* 0x000fe200000006ff */
[----:B------:R-:W-:Y:S01]  /*13a0*/  FADD.FTZ R105, R105, R182 ;  /* 0x000000b669697221 */ /* 0x000fe20000010000 */
[----:B------:R-:W-:Y:S01]  /*13b0*/  FADD.FTZ R188, -R4, R188 ;  /* 0x000000bc04bc7221 */ /* 0x000fe20000010100 */
[----:B------:R-:W-:Y:S01]  /*13c0*/  FMUL.FTZ R211, R47, R184 ;  /* 0x000000b82fd37220 */ /* 0x000fe20000410000 */
[----:B------:R-:W-:Y:S01]  /*13d0*/  FADD.FTZ R182, R183, R198 ;  /* 0x000000c6b7b67221 */ /* 0x000fe20000010000 */
[----:B------:R-:W-:Y:S01]  /*13e0*/  FFMA.FTZ R181, R197, R198, R180 ;  /* 0x000000c6c5b57223 */ /* 0x000fe200000100b4 */
[----:B------:R-:W-:Y:S01]  /*13f0*/  SHF.L.U32 R186, R206, 0x10, RZ ;  /* 0x00000010ceba7819 */ /* 0x000fe200000006ff */
[----:B------:R-:W-:Y:S01]  /*1400*/  FADD.FTZ R189, -R4, R189 ;  /* 0x000000bd04bd7221 */ /* 0x000fe20000010100 */
[----:B------:R-:W-:Y:S01]  /*1410*/  FMUL.FTZ R199, R188, UR31 ;  /* 0x0000001fbcc77c20 */ /* 0x000fe20008410000 */
[----:B------:R-:W-:Y:S01]  /*1420*/  FMUL.FTZ R206, R48, R207 ;  /* 0x000000cf30ce7220 */ /* 0x000fe20000410000 */
[----:B------:R-:W-:Y:S01]  /*1430*/  FADD.FTZ R183, R182, R211 ;  /* 0x000000d3b6b77221 */ /* 0x000fe20000010000 */
[----:B------:R-:W-:Y:S01]  /*1440*/  FFMA.FTZ R180, R194, R211, R181 ;  /* 0x000000d3c2b47223 */ /* 0x000fe200000100b5 */
[C---:B------:R-:W-:Y:S01]  /*1450*/  PRMT R208, R187.reuse, 0x7632, R208 ;  /* 0x00007632bbd07816 */ /* 0x040fe200000000d0 */
[----:B------:R-:W-:Y:S01]  /*1460*/  FADD.FTZ R190, -R4, R190 ;  /* 0x000000be04be7221 */ /* 0x000fe20000010100 */
        /* <DEDUP_REMOVED lines=29> */
.L_x_4946:
[----:B------:R-:W-:Y:S05]  /*1640*/  BSYNC.RECONVERGENT B1 ;  /* 0x0000000000017941 */ /* 0x000fea0003800200 */
.L_x_4945:
        /* <DEDUP_REMOVED lines=13> */
[----:B------:R-:W0:Y:S02]  /*1720*/  @P0 LDC.64 R216, c[0x0][0x438] ;  /* 0x00010e00ffd80b82 */ /* 0x000e240000000a00 */
[----:B0-----:R-:W-:-:S05]  /*1730*/  @P0 IMAD.WIDE.U32 R216, R3, 0x20, R216 ;  /* 0x0000002003d80825 */ /* 0x001fca00078e00d8 */
[----:B------:R-:W5:Y:S04]  /*1740*/  @P0 LDG.E.128 R24, desc[UR10][R216.64] ;  /* 0x0000000ad8180981 */ /* 0x000f68000c1e1d00 */
[----:B------:R0:W5:Y:S01]  /*1750*/  @P0 LDG.E.128 R20, desc[UR10][R216.64+0x10] ;  /* 0x0000100ad8140981 */ /* 0x000162000c1e1d00 */
[C---:B---3--:R-:W-:Y:S01]  /*1760*/  FADD.FTZ R180, -R4.reuse, R180 ;  /* 0x000000b404b47221 */ /* 0x048fe20000010100 */
[C---:B------:R-:W-:Y:S01]  /*1770*/  FADD.FTZ R181, -R4.reuse, R181 ;  /* 0x000000b504b57221 */ /* 0x040fe20000010100 */
[C---:B------:R-:W-:Y:S01]  /*1780*/  FADD.FTZ R182, -R4.reuse, R182 ;  /* 0x000000b604b67221 */ /* 0x040fe20000010100 */
[C---:B------:R-:W-:Y:S01]  /*1790*/  FADD.FTZ R183, -R4.reuse, R183 ;  /* 0x000000b704b77221 */ /* 0x040fe20000010100 */
[C---:B----4-:R-:W-:Y:S01]  /*17a0*/  FADD.FTZ R184, -R4.reuse, R184 ;  /* 0x000000b804b87221 */ /* 0x050fe20000010100 */
[C---:B------:R-:W-:Y:S01]  /*17b0*/  FADD.FTZ R218, -R4.reuse, R185 ;  /* 0x000000b904da7221 */ /* 0x040fe20000010100 */
[----:B------:R-:W-:Y:S01]  /*17c0*/  FADD.FTZ R186, -R4, R186 ;  /* 0x000000ba04ba7221 */ /* 0x000fe20000010100 */
[----:B------:R-:W-:-:S02]  /*17d0*/  PRMT R3, R188, 0x7632, R3 ;  /* 0x00007632bc037816 */ /* 0x000fc40000000003 */
[----:B------:R-:W-:Y:S01]  /*17e0*/  SHF.L.U32 R5, R188, 0x10, RZ ;  /* 0x00000010bc057819 */ /* 0x000fe200000006ff */
[----:B------:R-:W-:Y:S01]  /*17f0*/  FADD.FTZ R228, -R4, R187 ;  /* 0x000000bb04e47221 */ /* 0x000fe20000010100 */
[----:B0-----:R-:W-:Y:S01]  /*1800*/  FMUL.FTZ R217, R180, UR31 ;  /* 0x0000001fb4d97c20 */ /* 0x001fe20008410000 */
[----:B------:R-:W-:Y:S02]  /*1810*/  PRMT R4, R189, 0x7632, R4 ;  /* 0x00007632bd047816 */ /* 0x000fe40000000004 */
[----:B------:R-:W-:Y:S01]  /*1820*/  SHF.L.U32 R180, R3, 0x10, RZ ;  /* 0x0000001003b47819 */ /* 0x000fe200000006ff */
[-C--:B-----5:R-:W-:Y:S01]  /*1830*/  FMUL.FTZ R220, R60, R5.reuse ;  /* 0x000000053cdc7220 */ /* 0x0a0fe20000410000 */
[----:B------:R-:W-:Y:S01]  /*1840*/  FMUL.FTZ R219, R182, UR31 ;  /* 0x0000001fb6db7c20 */ /* 0x000fe20008410000 */
[----:B------:R-:W-:Y:S01]  /*1850*/  SHF.L.U32 R182, R4, 0x10, RZ ;  /* 0x0000001004b67819 */ /* 0x000fe200000006ff */
[----:B------:R-:W-:Y:S01]  /*1860*/  FMUL.FTZ R214, R181, UR31 ;  /* 0x0000001fb5d67c20 */ /* 0x000fe20008410000 */
[----:B------:R-:W-:Y:S01]  /*1870*/  SHF.L.U32 R189, R189, 0x10, RZ ;  /* 0x00000010bdbd7819 */ /* 0x000fe200000006ff */
[----:B------:R-:W-:Y:S01]  /*1880*/  FADD.FTZ R4, R235, R220 ;  /* 0x000000dceb047221 */ /* 0x000fe20000010000 */
[----:B------:R-:W-:Y:S01]  /*1890*/  FMUL.FTZ R225, R61, R180 ;  /* 0x000000b43de17220 */ /* 0x000fe20000410000 */
[C---:B------:R-:W-:Y:S01]  /*18a0*/  FFMA.FTZ R3, R217.reuse, R220, R230 ;  /* 0x000000dcd9037223 */ /* 0x040fe200000100e6 */
[----:B------:R-:W-:Y:S01]  /*18b0*/  FADD.FTZ R116, R116, R5 ;  /* 0x0000000574747221 */ /* 0x000fe20000010000 */
[----:B------:R-:W-:Y:S01]  /*18c0*/  FFMA.FTZ R112, R217, R5, R112 ;  /* 0x00000005d9707223 */ /* 0x000fe20000010070 */
[----:B------:R-:W-:Y:S01]  /*18d0*/  FADD.FTZ R5, R4, R225 ;  /* 0x000000e104057221 */ /* 0x000fe20000010000 */
[----:B------:R-:W-:Y:S01]  /*18e0*/  FMUL.FTZ R222, R62, R189 ;  /* 0x000000bd3ede7220 */ /* 0x000fe20000410000 */
[----:B------:R-:W-:Y:S01]  /*18f0*/  FFMA.FTZ R4, R214, R225, R3 ;  /* 0x000000e1d6047223 */ /* 0x000fe20000010003 */
[----:B------:R-:W-:Y:S01]  /*1900*/  PRMT R185, R190, 0x7632, R185 ;  /* 0x00007632beb97816 */ /* 0x000fe200000000b9 */
[----:B------:R-:W-:Y:S01]  /*1910*/  FFMA.FTZ R113, R214, R180, R113 ;  /* 0x000000b4d6717223 */ /* 0x000fe20000010071 */
[----:B------:R-:W-:Y:S01]  /*1920*/  SHF.L.U32 R187, R190, 0x10, RZ ;  /* 0x00000010bebb7819 */ /* 0x000fe200000006ff */
[----:B------:R-:W-:Y:S01]  /*1930*/  FADD.FTZ R117, R117, R180 ;  /* 0x000000b475757221 */ /* 0x000fe20000010000 */
[----:B------:R-:W-:Y:S01]  /*1940*/  FMUL.FTZ R216, R183, UR31 ;  /* 0x0000001fb7d87c20 */ /* 0x000fe20008410000 */
        /* <DEDUP_REMOVED lines=38> */
.L_x_4942:
[----:B------:R-:W-:Y:S01]  /*1bb0*/  UISETP.GE.AND UP3, UPT, UR9, 0x1, UPT ;  /* 0x000000010900788c */ /* 0x000fe2000bf66270 */
[----:B------:R-:W-:Y:S01]  /*1bc0*/  IMAD.MOV.U32 R191, RZ, RZ, RZ ;  /* 0x000000ffffbf7224 */ /* 0x000fe200078e00ff */
[----:B------:R-:W-:Y:S02]  /*1bd0*/  UIMAD UR4, UR28, UR8, URZ ;  /* 0x000000081c0472a4 */ /* 0x000fe4000f8e02ff */
[----:B------:R-:W-:Y:S02]  /*1be0*/  UISETP.NE.U32.AND UP0, UPT, UR22, URZ, UPT ;  /* 0x000000ff1600728c */ /* 0x000fe4000bf05070 */
[----:B------:R-:W-:Y:S02]  /*1bf0*/  PLOP3.LUT P0, PT, PT, PT, UP3, 0x80, 0x8 ;  /* 0x000000000008781c */ /* 0x000fe40003f0f038 */
[----:B------:R-:W-:-:S03]  /*1c00*/  UISETP.NE.AND.EX UP0, UPT, UR23, URZ, UPT, UP0 ;  /* 0x000000ff1700728c */ /* 0x000fc6000bf05300 */
[----:B------:R-:W-:-:S04]  /*1c10*/  @UP3 UIADD3 UR5, UPT, UPT, UR9, -0x1, URZ ;  /* 0xffffffff09053890 */ /* 0x000fc8000fffe0ff */
[----:B------:R-:W-:Y:S02]  /*1c20*/  @UP3 UIMAD UR6, UR5, UR8, URZ ;  /* 0x00000008050632a4 */ /* 0x000fe4000f8e02ff */
[----:B------:R-:W-:Y:S02]  /*1c30*/  USHF.R.S32.HI UR5, URZ, 0x1f, UR4 ;  /* 0x0000001fff057899 */ /* 0x000fe40008011404 */
[----:B------:R-:W-:Y:S02]  /*1c40*/  @UP3 USHF.R.S32.HI UR7, URZ, 0x1f, UR6 ;  /* 0x0000001fff073899 */ /* 0x000fe40008011406 */
[----:B------:R-:W-:Y:S02]  /*1c50*/  ULEA.HI UR5, UR5, UR4, URZ, 0x3 ;  /* 0x0000000405057291 */ /* 0x000fe4000f8f18ff */
[----:B------:R-:W-:-:S04]  /*1c60*/  @UP3 ULEA.HI UR7, UR7, UR6, URZ, 0x3 ;  /* 0x0000000607073291 */ /* 0x000fc8000f8f18ff */
[----:B------:R-:W-:Y:S02]  /*1c70*/  MOV R0, UR5 ;  /* 0x0000000500007c02 */ /* 0x000fe40008000f00 */
[----:B------:R-:W-:Y:S02]  /*1c80*/  MOV R4, UR7 ;  /* 0x0000000700047c02 */ /* 0x000fe40008000f00 */
        /* <DEDUP_REMOVED lines=14> */
[----:B------:R-:W-:Y:S01]  /*1d70*/  HFMA2 R235, -RZ, RZ, 0, 0 ;  /* 0x00000000ffeb7431 */ /* 0x000fe200000001ff */
[----:B------:R-:W-:Y:S02]  /*1d80*/  MOV R230, RZ ;  /* 0x000000ff00e67202 */ /* 0x000fe40000000f00 */
[----:B------:R-:W-:-:S09]  /*1d90*/  @P2 IADD3 R191, PT, PT, R191, 0x80, RZ ;  /* 0x00000080bfbf2810 */ /* 0x000fd20007ffe0ff */
[----:B---3--:R-:W-:Y:S05]  /*1da0*/  @!P3 BRA `(.L_x_4947) ;  /* 0x000000000088b947 */ /* 0x008fea0003800000 */
[----:B------:R-:W0:Y:S02]  /*1db0*/  LDC.64 R4, c[0x0][0x3b0] ;  /* 0x0000ec00ff047b82 */ /* 0x000e240000000a00 */
[----:B0-----:R-:W-:-:S05]  /*1dc0*/  IMAD.WIDE.U32 R4, R191, 0x8, R4 ;  /* 0x00000008bf047825 */ /* 0x001fca00078e0004 */
[----:B------:R2:W5:Y:S01]  /*1dd0*/  LDG.E.64 R204, desc[UR10][R4.64] ;  /* 0x0000000a04cc7981 */ /* 0x000562000c1e1b00 */
[----:B------:R-:W-:Y:S05]  /*1de0*/  BRA `(.L_x_4947) ;  /* 0x0000000000787947 */ /* 0x000fea0003800000 */
.L_x_4948:
        /* <DEDUP_REMOVED lines=16> */
[----:B------:R-:W-:Y:S01]  /*1ef0*/  @P2 IADD3 R191, PT, PT, R191, 0x80, RZ ;  /* 0x00000080bfbf2810 */ /* 0x000fe20007ffe0ff */
[----:B------:R0:W5:Y:S04]  /*1f00*/  @P1 LDG.E.128 R156, desc[UR10][R188.64+0x10] ;  /* 0x0000100abc9c1981 */ /* 0x000168000c1e1d00 */
[----:B------:R0:W5:Y:S01]  /*1f10*/  @P2 LDG.E.64 R200, desc[UR10][R182.64] ;  /* 0x0000000ab6c82981 */ /* 0x000162000c1e1b00 */
[----:B----4-:R-:W-:-:S04]  /*1f20*/  @P2 IMAD.WIDE.U32 R184, R3, 0x20, R184 ;  /* 0x0000002003b82825 */ /* 0x010fc800078e00b8 */
[----:B------:R-:W-:Y:S01]  /*1f30*/  @P2 VIADD R3, R3, 0x80 ;  /* 0x0000008003032836 */ /* 0x000fe20000000000 */
[----:B------:R0:W5:Y:S01]  /*1f40*/  @P2 LDG.E.128 R160, desc[UR10][R184.64] ;  /* 0x0000000ab8a02981 */ /* 0x000162000c1e1d00 */
[----:B-1----:R-:W-:-:S03]  /*1f50*/  @P3 IMAD.WIDE.U32 R4, R191, 0x8, R4 ;  /* 0x00000008bf043825 */ /* 0x002fc600078e0004 */
[----:B------:R0:W5:Y:S04]  /*1f60*/  @P2 LDG.E.128 R164, desc[UR10][R184.64+0x10] ;  /* 0x0000100ab8a42981 */ /* 0x000168000c1e1d00 */
[----:B------:R0:W5:Y:S01]  /*1f70*/  @P3 LDG.E.64 R204, desc[UR10][R4.64] ;  /* 0x0000000a04cc3981 */ /* 0x000162000c1e1b00 */
[----:B--2---:R-:W-:-:S05]  /*1f80*/  @P3 IMAD.WIDE.U32 R180, R3, 0x20, R180 ;  /* 0x0000002003b43825 */ /* 0x004fca00078e00b4 */
[----:B------:R0:W5:Y:S04]  /*1f90*/  @P3 LDG.E.128 R24, desc[UR10][R180.64] ;  /* 0x0000000ab4183981 */ /* 0x000168000c1e1d00 */
[----:B------:R0:W5:Y:S01]  /*1fa0*/  @P3 LDG.E.128 R20, desc[UR10][R180.64+0x10] ;  /* 0x0000100ab4143981 */ /* 0x000162000c1e1d00 */
[----:B------:R-:W-:Y:S01]  /*1fb0*/  HFMA2 R235, -RZ, RZ, 0, 0 ;  /* 0x00000000ffeb7431 */ /* 0x000fe200000001ff */
[----:B------:R-:W-:-:S07]  /*1fc0*/  MOV R230, RZ ;  /* 0x000000ff00e67202 */ /* 0x000fce0000000f00 */
.L_x_4947:
[----:B-1----:R-:W-:Y:S05]  /*1fd0*/  BSYNC.RECONVERGENT B0 ;  /* 0x0000000000007941 */ /* 0x002fea0003800200 */
.L_x_4941:
[----:B0-2---:R-:W0:Y:S01]  /*1fe0*/  SHFL.DOWN PT, R4, R235, 0x10, 0x1f ;  /* 0x0a001f00eb047f89 */ /* 0x005e2200000e0000 */
        /* <DEDUP_REMOVED lines=31> */
.L_x_4950:
[----:B------:R-:W-:Y:S05]  /*21e0*/  BSYNC.RECONVERGENT B0 ;  /* 0x0000000000007941 */ /* 0x000fea0003800200 */
.L_x_4949:
[----:B------:R-:W1:Y:S08]  /*21f0*/  S2UR UR5, SR_CgaCtaId ;  /* 0x00000000000579c3 */ /* 0x000e700000008800 */
[----:B------:R-:W-:Y:S01]  /*2200*/  BAR.SYNC.DEFER_BLOCKING 0x0 ;  /* 0x0000000000007b1d */ /* 0x000fe20000010000 */
[----:B------:R-:W-:Y:S01]  /*2210*/  @UP3 UIADD3 UR9, UPT, UPT, UR9, -0x1, URZ ;  /* 0xffffffff09093890 */ /* 0x000fe2000fffe0ff */
[----:B------:R-:W-:-:S02]  /*2220*/  PLOP3.LUT P4, PT, PT, PT, UP3, 0x80, 0x8 ;  /* 0x000000000008781c */ /* 0x000fc40003f8f038 */
[----:B------:R-:W-:Y:S01]  /*2230*/  ISETP.NE.AND P0, PT, RZ, UR29, PT ;  /* 0x0000001dff007c0c */ /* 0x000fe2000bf05270 */
[----:B------:R-:W-:Y:S01]  /*2240*/  @UP3 UIMAD UR9, UR9, UR8, URZ ;  /* 0x00000008090932a4 */ /* 0x000fe2000f8e02ff */
[----:B------:R-:W-:Y:S01]  /*2250*/  BSSY.RECONVERGENT B0, `(.L_x_4951) ;  /* 0x00002d0000007945 */ /* 0x000fe20003800200 */
[----:B------:R-:W-:Y:S02]  /*2260*/  UMOV UR4, 0x400 ;  /* 0x0000040000047882 */ /* 0x000fe40000000000 */
[----:B-1----:R-:W-:-:S04]  /*2270*/  ULEA UR4, UR5, UR4, 0x18 ;  /* 0x0000000405047291 */ /* 0x002fc8000f8ec0ff */
[----:B------:R-:W-:Y:S02]  /*2280*/  UIADD3 UR5, UPT, UPT, UR4, 0x3020, URZ ;  /* 0x0000302004057890 */ /* 0x000fe4000fffe0ff */
[----:B------:R-:W-:Y:S02]  /*2290*/  @!UP1 UIADD3 UR5, UPT, UPT, UR4, 0x3000, URZ ;  /* 0x0000300004059890 */ /* 0x000fe4000fffe0ff */
[----:B------:R-:W-:Y:S02]  /*22a0*/  UIADD3 UR6, UPT, UPT, UR4, 0x3030, URZ ;  /* 0x0000303004067890 */ /* 0x000fe4000fffe0ff */
[----:B------:R-:W-:Y:S02]  /*22b0*/  @!UP1 UIADD3 UR6, UPT, UPT, UR4, 0x3010, URZ ;  /* 0x0000301004069890 */ /* 0x000fe4000fffe0ff */
[----:B------:R-:W-:-:S03]  /*22c0*/  @UP3 USHF.R.S32.HI UR4, URZ, 0x1f, UR9 ;  /* 0x0000001fff043899 */ /* 0x000fc60008011409 */
[----:B0-----:R-:W0:Y:S01]  /*22d0*/  LDS.128 R180, [UR5] ;  /* 0x00000005ffb47984 */ /* 0x001e220008000c00 */
[----:B------:R-:W-:-:S03]  /*22e0*/  @UP3 ULEA.HI UR4, UR4, UR9, URZ, 0x3 ;  /* 0x0000000904043291 */ /* 0x000fc6000f8f18ff */
[----:B------:R-:W1:Y:S01]  /*22f0*/  LDS.128 R184, [UR6] ;  /* 0x00000006ffb87984 */ /* 0x000e620008000c00 */
[----:B0-----:R-:W-:Y:S01]  /*2300*/  FADD.FTZ R4, RZ, R181 ;  /* 0x000000b5ff047221 */ /* 0x001fe20000010000 */
[----:B------:R-:W-:-:S03]  /*2310*/  FADD.FTZ R5, RZ, R180 ;  /* 0x000000b4ff057221 */ /* 0x000fc60000010000 */
[----:B------:R-:W-:Y:S01]  /*2320*/  FADD.FTZ R4, R183, R4 ;  /* 0x00000004b7047221 */ /* 0x000fe20000010000 */
[----:B------:R-:W-:Y:S01]  /*2330*/  FADD.FTZ R5, R182, R5 ;  /* 0x00000005b6057221 */ /* 0x000fe20000010000 */
[----:B------:R-:W-:Y:S02]  /*2340*/  HFMA2 R183, -RZ, RZ, 0, 0 ;  /* 0x00000000ffb77431 */ /* 0x000fe400000001ff */
[----:B-1----:R-:W-:Y:S01]  /*2350*/  FADD.FTZ R4, R4, R185 ;  /* 0x000000b904047221 */ /* 0x002fe20000010000 */
[----:B------:R-:W-:-:S03]  /*2360*/  FADD.FTZ R5, R5, R184 ;  /* 0x000000b805057221 */ /* 0x000fc60000010000 */
[----:B------:R-:W-:Y:S01]  /*2370*/  FADD.FTZ R4, R187, R4 ;  /* 0x00000004bb047221 */ /* 0x000fe20000010000 */
[----:B------:R-:W-:-:S03]  /*2380*/  FADD.FTZ R5, R186, R5 ;  /* 0x00000005ba057221 */ /* 0x000fc60000010000 */
[----:B------:R-:W-:Y:S01]  /*2390*/  FMUL.FTZ R4, R4, UR30 ;  /* 0x0000001e04047c20 */ /* 0x000fe20008410000 */
[----:B------:R-:W-:-:S04]  /*23a0*/  FMUL.FTZ R182, R5, UR30 ;  /* 0x0000001e05b67c20 */ /* 0x000fc80008410000 */
[----:B------:R-:W-:Y:S02]  /*23b0*/  R2UR UR6, R4 ;  /* 0x00000000040672ca */ /* 0x000fe400000e0000 */
[----:B------:R-:W-:Y:S02]  /*23c0*/  MOV R4, UR4 ;  /* 0x0000000400047c02 */ /* 0x000fe40008000f00 */
[----:B------:R-:W-:Y:S02]  /*23d0*/  FSEL R182, R182, RZ, !P0 ;  /* 0x000000ffb6b67208 */ /* 0x000fe40004000000 */
[----:B------:R-:W-:Y:S01]  /*23e0*/  @P4 LEA.HI.SX32 R183, R4, R3, 0x1d ;  /* 0x0000000304b74211 */ /* 0x000fe200078feaff */
[----:B------:R-:W-:Y:S08]  /*23f0*/  @!P1 BRA `(.L_x_4952) ;  /* 0x0000002800d49947 */ /* 0x000ff00003800000 */
[----:B------:R-:W-:-:S04]  /*2400*/  UISETP.NE.U32.AND UP0, UPT, UR22, URZ, UPT ;  /* 0x000000ff1600728c */ /* 0x000fc8000bf05070 */
[----:B------:R-:W-:Y:S01]  /*2410*/  UISETP.NE.AND.EX UP0, UPT, UR23, URZ, UPT, UP0 ;  /* 0x000000ff1700728c */ /* 0x000fe2000bf05300 */
[----:B------:R-:W-:Y:S10]  /*2420*/  BRA.U !UP3, `(.L_x_4953) ;  /* 0x000000010b0c7547 */ /* 0x000ff4000b800000 */
[----:B------:R-:W0:Y:S02]  /*2430*/  LDC.64 R4, c[0x0][0x390] ;  /* 0x0000e400ff047b82 */ /* 0x000e240000000a00 */
[----:B0-----:R-:W-:-:S05]  /*2440*/  IMAD.WIDE.U32 R4, R183, 0x10, R4 ;  /* 0x00000010b7047825 */ /* 0x001fca00078e0004 */
[----:B------:R0:W5:Y:S02]  /*2450*/  LDG.E.128 R172, desc[UR10][R4.64] ;  /* 0x0000000a04ac7981 */ /* 0x000164000c1e1d00 */
.L_x_4953:
[----:B------:R-:W-:Y:S05]  /*2460*/  BRA.U UP0, `(.L_x_4954) ;  /* 0x0000001500807547 */ /* 0x000fea000b800000 */
[----:B------:R-:W-:Y:S02]  /*2470*/  MOV R181, UR24 ;  /* 0x0000001800b57c02 */ /* 0x000fe40008000f00 */
[----:B------:R-:W-:Y:S02]  /*2480*/  MOV R184, UR25 ;  /* 0x0000001900b87c02 */ /* 0x000fe40008000f00 */
[----:B------:R-:W-:-:S04]  /*2490*/  ISETP.NE.U32.AND P0, PT, R181, RZ, PT ;  /* 0x000000ffb500720c */ /* 0x000fc80003f05070 */
[----:B------:R-:W-:-:S13]  /*24a0*/  ISETP.NE.AND.EX P0, PT, R184, RZ, PT, P0 ;  /* 0x000000ffb800720c */ /* 0x000fda0003f05300 */
[----:B------:R-:W-:Y:S05]  /*24b0*/  @P0 BRA `(.L_x_4955) ;  /* 0x0000000c00500947 */ /* 0x000fea0003800000 */
[----:B------:R-:W-:Y:S05]  /*24c0*/  BRA.U !UP3, `(.L_x_4956) ;  /* 0x000000010b687547 */ /* 0x000fea000b800000 */
[----:B0-----:R-:W-:Y:S01]  /*24d0*/  FFMA.FTZ R4, R233, UR6, R182 ;  /* 0x00000006e9047c23 */ /* 0x001fe200080100b6 */
[----:B------:R-:W-:Y:S01]  /*24e0*/  ISETP.LT.AND P0, PT, RZ, UR32, PT ;  /* 0x00000020ff007c0c */ /* 0x000fe2000bf01270 */
[----:B------:R-:W-:Y:S02]  /*24f0*/  BSSY.RECONVERGENT B1, `(.L_x_4957) ;  /* 0x0000014000017945 */ /* 0x000fe40003800200 */
[----:B------:R-:W-:-:S04]  /*2500*/  FADD.FTZ R4, R9, -R4 ;  /* 0x8000000409047221 */ /* 0x000fc80000010000 */
[----:B------:R-:W-:-:S05]  /*2510*/  FMUL.FTZ R4, R4, UR31 ;  /* 0x0000001f04047c20 */ /* 0x000fca0008410000 */
[----:B------:R-:W-:Y:S02]  /*2520*/  FSEL R4, R4, RZ, P0 ;  /* 0x000000ff04047208 */ /* 0x000fe40000000000 */
[----:B-----5:R-:W-:-:S03]  /*2530*/  LOP3.LUT P0, RZ, R202, 0xff, RZ, 0xc0, !PT ;  /* 0x000000ffcaff7812 */ /* 0x020fc6000780c0ff */
[----:B------:R-:W-:-:S04]  /*2540*/  FMUL.FTZ R4, R4, UR21 ;  /* 0x0000001504047c20 */ /* 0x000fc80008410000 */
[----:B------:R-:W-:-:S04]  /*2550*/  FMUL.FTZ R5, R4, UR20 ;  /* 0x0000001404057c20 */ /* 0x000fc80008410000 */
[----:B------:R-:W-:Y:S01]  /*2560*/  FMUL.FTZ R4, R36, R5 ;  /* 0x0000000524047220 */ /* 0x000fe20000410000 */
[----:B------:R-:W-:-:S04]  /*2570*/  MOV R5, RZ ;  /* 0x000000ff00057202 */ /* 0x000fc80000000f00 */
[----:B------:R-:W-:Y:S01]  /*2580*/  FSEL R180, R4, RZ, P0 ;  /* 0x000000ff04b47208 */ /* 0x000fe20000000000 */
[----:B------:R-:W-:Y:S06]  /*2590*/  @!P0 BRA `(.L_x_4958) ;  /* 0x0000000000248947 */ /* 0x000fec0003800000 */
[----:B------:R-:W-:Y:S01]  /*25a0*/  FFMA.FTZ R4, R233, UR6, R182 ;  /* 0x00000006e9047c23 */ /* 0x000fe200080100b6 */
[----:B------:R-:W-:Y:S02]  /*25b0*/  ISETP.LT.AND P0, PT, RZ, UR32, PT ;  /* 0x00000020ff007c0c */ /* 0x000fe4000bf01270 */
[----:B------:R-:W-:Y:S01]  /*25c0*/  SHF.L.U32 R5, R172, 0x10, RZ ;  /* 0x00000010ac057819 */ /* 0x000fe200000006ff */
[----:B------:R-:W-:-:S04]  /*25d0*/  FADD.FTZ R4, R9, -R4 ;  /* 0x8000000409047221 */ /* 0x000fc80000010000 */
[----:B------:R-:W-:-:S05]  /*25e0*/  FMUL.FTZ R4, R4, UR31 ;  /* 0x0000001f04047c20 */ /* 0x000fca0008410000 */
[----:B------:R-:W-:-:S05]  /*25f0*/  FSEL R4, R4, RZ, P0 ;  /* 0x000000ff04047208 */ /* 0x000fca0000000000 */
[----:B------:R-:W-:-:S04]  /*2600*/  FMUL.FTZ R4, R4, UR21 ;  /* 0x0000001504047c20 */ /* 0x000fc80008410000 */
[----:B------:R-:W-:-:S04]  /*2610*/  FMUL.FTZ R4, R4, UR20 ;  /* 0x0000001404047c20 */ /* 0x000fc80008410000 */
[----:B------:R-:W-:-:S07]  /*2620*/  FMUL.FTZ R5, R5, R4 ;  /* 0x0000000405057220 */ /* 0x000fce0000410000 */
.L_x_4958:
[----:B------:R-:W-:Y:S05]  /*2630*/  BSYNC.RECONVERGENT B1 ;  /* 0x0000000000017941 */ /* 0x000fea0003800200 */
.L_x_4957:
[----:B------:R-:W-:Y:S01]  /*2640*/  F2FP.BF16.F32.PACK_AB R180, RZ, R180 ;  /* 0x000000b4ffb4723e */ /* 0x000fe200000010ff */
[----:B------:R-:W-:-:S03]  /*2650*/  FADD.FTZ R128, R128, R5 ;  /* 0x0000000580807221 */ /* 0x000fc60000010000 */
[----:B------:R-:W-:-:S07]  /*2660*/  PRMT R176, R180, 0x7610, R176 ;  /* 0x00007610b4b07816 */ /* 0x000fce00000000b0 */
.L_x_4956:
        /* <DEDUP_REMOVED lines=10> */
[----:B------:R-:W-:-:S05]  /*2710*/  FMUL.FTZ R4, R37, R4 ;  /* 0x0000000425047220 */ /* 0x000fca0000410000 */
[----:B------:R-:W-:Y:S01]  /*2720*/  FSEL R180, R4, RZ, P0 ;  /* 0x000000ff04b47208 */ /* 0x000fe20000000000 */
[----:B------:R-:W-:Y:S01]  /*2730*/  HFMA2 R4, -RZ, RZ, 0, 0 ;  /* 0x00000000ff047431 */ /* 0x000fe200000001ff */
[----:B------:R-:W-:Y:S06]  /*2740*/  @!P0 BRA `(.L_x_4961) ;  /* 0x0000000000288947 */ /* 0x000fec0003800000 */
[----:B------:R-:W-:Y:S01]  /*2750*/  FFMA.FTZ R4, R6, UR6, R182 ;  /* 0x0000000606047c23 */ /* 0x000fe200080100b6 */
[----:B------:R-:W-:-:S03]  /*2760*/  ISETP.LT.AND P0, PT, RZ, UR32, PT ;  /* 0x00000020ff007c0c */ /* 0x000fc6000bf01270 */
[----:B------:R-:W-:-:S04]  /*2770*/  FADD.FTZ R4, R15, -R4 ;  /* 0x800000040f047221 */ /* 0x000fc80000010000 */
[----:B------:R-:W-:-:S05]  /*2780*/  FMUL.FTZ R4, R4, UR31 ;  /* 0x0000001f04047c20 */ /* 0x000fca0008410000 */
[----:B------:R-:W-:Y:S02]  /*2790*/  FSEL R5, R4, RZ, P0 ;  /* 0x000000ff04057208 */ /* 0x000fe40000000000 */
[----:B------:R-:W-:-:S03]  /*27a0*/  PRMT R4, R172, 0x7632, R4 ;  /* 0x00007632ac047816 */ /* 0x000fc60000000004 */
[----:B------:R-:W-:Y:S02]  /*27b0*/  FMUL.FTZ R5, R5, UR21 ;  /* 0x0000001505057c20 */ /* 0x000fe40008410000 */
[----:B------:R-:W-:Y:S02]  /*27c0*/  IMAD.U32 R4, R4, 0x10000, RZ ;  /* 0x0001000004047824 */ /* 0x000fe400078e00ff */
[----:B------:R-:W-:-:S04]  /*27d0*/  FMUL.FTZ R5, R5, UR20 ;  /* 0x0000001405057c20 */ /* 0x000fc80008410000 */
[----:B------:R-:W-:-:S07]  /*27e0*/  FMUL.FTZ R4, R4, R5 ;  /* 0x0000000504047220 */ /* 0x000fce0000410000 */
.L_x_4961:
[----:B------:R-:W-:Y:S05]  /*27f0*/  BSYNC.RECONVERGENT B1 ;  /* 0x0000000000017941 */ /* 0x000fea0003800200 */
.L_x_4960:
[----:B------:R-:W-:Y:S01]  /*2800*/  F2FP.BF16.F32.PACK_AB R180, RZ, R180 ;  /* 0x000000b4ffb4723e */ /* 0x000fe200000010ff */
[----:B------:R-:W-:-:S03]  /*2810*/  FADD.FTZ R129, R129, R4 ;  /* 0x0000000481817221 */ /* 0x000fc60000010000 */
[----:B------:R-:W-:-:S07]  /*2820*/  PRMT R176, R176, 0x5410, R180 ;  /* 0x00005410b0b07816 */ /* 0x000fce00000000b4 */
.L_x_4959:
        /* <DEDUP_REMOVED lines=15> */
[----:B------:R-:W-:-:S03]  /*2920*/  ISETP.LT.AND P0, PT, RZ, UR32, PT ;  /* 0x00000020ff007c0c */ /* 0x000fc6000bf01270 */
[----:B------:R-:W-:-:S04]  /*2930*/  FADD.FTZ R5, R10, -R5 ;  /* 0x800000050a057221 */ /* 0x000fc80000010000 */
[----:B------:R-:W-:-:S05]  /*2940*/  FMUL.FTZ R5, R5, UR31 ;  /* 0x0000001f05057c20 */ /* 0x000fca0008410000 */
[----:B------:R-:W-:-:S05]  /*2950*/  FSEL R5, R5, RZ, P0 ;  /* 0x000000ff05057208 */ /* 0x000fca0000000000 */
[----:B------:R-:W-:Y:S01]  /*2960*/  FMUL.FTZ R4, R5, UR21 ;  /* 0x0000001505047c20 */ /* 0x000fe20008410000 */
[----:B------:R-:W-:-:S03]  /*2970*/  SHF.L.U32 R5, R173, 0x10, RZ ;  /* 0x00000010ad057819 */ /* 0x000fc600000006ff */
[----:B------:R-:W-:-:S04]  /*2980*/  FMUL.FTZ R4, R4, UR20 ;  /* 0x0000001404047c20 */ /* 0x000fc80008410000 */
[----:B------:R-:W-:-:S07]  /*2990*/  FMUL.FTZ R5, R5, R4 ;  /* 0x0000000405057220 */ /* 0x000fce0000410000 */
.L_x_4964:
[----:B------:R-:W-:Y:S05]  /*29a0*/  BSYNC.RECONVERGENT B1 ;  /* 0x0000000000017941 */ /* 0x000fea0003800200 */
.L_x_4963:
[----:B------:R-:W-:Y:S01]  /*29b0*/  F2FP.BF16.F32.PACK_AB R180, RZ, R180 ;  /* 0x000000b4ffb4723e */ /* 0x000fe200000010ff */
[----:B------:R-:W-:-:S03]  /*29c0*/  FADD.FTZ R130, R130, R5 ;  /* 0x0000000582827221 */ /* 0x000fc60000010000 */
[----:B------:R-:W-:-:S07]  /*29d0*/  PRMT R177, R180, 0x7610, R177 ;  /* 0x00007610b4b17816 */ /* 0x000fce00000000b1 */
.L_x_4962:
        /* <DEDUP_REMOVED lines=20> */
[----:B------:R-:W-:Y:S01]  /*2b20*/  FMUL.FTZ R5, R5, UR21 ;  /* 0x0000001505057c20 */ /* 0x000fe20008410000 */
[----:B------:R-:W-:-:S03]  /*2b30*/  SHF.L.U32 R4, R4, 0x10, RZ ;  /* 0x0000001004047819 */ /* 0x000fc600000006ff */
[----:B------:R-:W-:-:S04]  /*2b40*/  FMUL.FTZ R5, R5, UR20 ;  /* 0x0000001405057c20 */ /* 0x000fc80008410000 */
[----:B------:R-:W-:-:S07]  /*2b50*/  FMUL.FTZ R4, R4, R5 ;  /* 0x0000000504047220 */ /* 0x000fce0000410000 */
.L_x_4967:
[----:B------:R-:W-:Y:S05]  /*2b60*/  BSYNC.RECONVERGENT B1 ;  /* 0x0000000000017941 */ /* 0x000fea0003800200 */
.L_x_4966:
[----:B------:R-:W-:Y:S01]  /*2b70*/  F2FP.BF16.F32.PACK_AB R180, RZ, R180 ;  /* 0x000000b4ffb4723e */ /* 0x000fe200000010ff */
[----:B------:R-:W-:-:S03]  /*2b80*/  FADD.FTZ R131, R131, R4 ;  /* 0x0000000483837221 */ /* 0x000fc60000010000 */
[----:B------:R-:W-:-:S07]  /*2b90*/  PRMT R177, R177, 0x5410, R180 ;  /* 0x00005410b1b17816 */ /* 0x000fce00000000b4 */
.L_x_4965:
        /* <DEDUP_REMOVED lines=23> */
.L_x_4970:
[----:B------:R-:W-:Y:S05]  /*2d10*/  BSYNC.RECONVERGENT B1 ;  /* 0x0000000000017941 */ /* 0x000fea0003800200 */
.L_x_4969:
[----:B------:R-:W-:Y:S01]  /*2d20*/  F2FP.BF16.F32.PACK_AB R180, RZ, R180 ;  /* 0x000000b4ffb4723e */ /* 0x000fe200000010ff */
[----:B------:R-:W-:-:S03]  /*2d30*/  FADD.FTZ R132, R132, R5 ;  /* 0x0000000584847221 */ /* 0x000fc60000010000 */
[----:B------:R-:W-:-:S07]  /*2d40*/  PRMT R178, R180, 0x7610, R178 ;  /* 0x00007610b4b27816 */ /* 0x000fce00000000b2 */
.L_x_4968:
        /* <DEDUP_REMOVED lines=24> */
.L_x_4973:
[----:B------:R-:W-:Y:S05]  /*2ed0*/  BSYNC.RECONVERGENT B1 ;  /* 0x0000000000017941 */ /* 0x000fea0003800200 */
.L_x_4972:
[----:B------:R-:W-:Y:S01]  /*2ee0*/  F2FP.BF16.F32.PACK_AB R180, RZ, R180 ;  /* 0x000000b4ffb4723e */ /* 0x000fe200000010ff */
[----:B------:R-:W-:-:S03]  /*2ef0*/  FADD.FTZ R133, R133, R4 ;  /* 0x0000000485857221 */ /* 0x000fc60000010000 */
[----:B------:R-:W-:-:S07]  /*2f00*/  PRMT R178, R178, 0x5410, R180 ;  /* 0x00005410b2b27816 */ /* 0x000fce00000000b4 */
.L_x_4971:
        /* <DEDUP_REMOVED lines=20> */
[----:B------:R-:W-:-:S03]  /*3050*/  IMAD.U32 R5, R175, 0x10000, RZ ;  /* 0x00010000af057824 */ /* 0x000fc600078e00ff */
[----:B------:R-:W-:-:S04]  /*3060*/  FMUL.FTZ R4, R4, UR20 ;  /* 0x0000001404047c20 */ /* 0x000fc80008410000 */
[----:B------:R-:W-:-:S07]  /*3070*/  FMUL.FTZ R5, R5, R4 ;  /* 0x0000000405057220 */ /* 0x000fce0000410000 */
.L_x_4976:
[----:B------:R-:W-:Y:S05]  /*3080*/  BSYNC.RECONVERGENT B1 ;  /* 0x0000000000017941 */ /* 0x000fea0003800200 */
.L_x_4975:
[----:B------:R-:W-:Y:S01]  /*3090*/  F2FP.BF16.F32.PACK_AB R180, RZ, R180 ;  /* 0x000000b4ffb4723e */ /* 0x000fe200000010ff */
[----:B------:R-:W-:-:S03]  /*30a0*/  FADD.FTZ R134, R134, R5 ;  /* 0x0000000586867221 */ /* 0x000fc60000010000 */
[----:B------:R-:W-:-:S07]  /*30b0*/  PRMT R179, R180, 0x7610, R179 ;  /* 0x00007610b4b37816 */ /* 0x000fce00000000b3 */
.L_x_4974:
[----:B------:R-:W-:Y:S05]  /*30c0*/  BRA.U !UP3, `(.L_x_4977) ;  /* 0x0000001d0b687547 */ /* 0x000fea000b800000 */
[----:B0-----:R-:W-:Y:S01]  /*30d0*/  FFMA.FTZ R4, R18, UR6, R182 ;  /* 0x0000000612047c23 */ /* 0x001fe200080100b6 */
[----:B-----5:R-:W-:Y:S02]  /*30e0*/  ISETP.GE.U32.AND P0, PT, R202, RZ, PT ;  /* 0x000000ffca00720c */ /* 0x020fe40003f06070 */
[----:B------:R-:W-:Y:S01]  /*30f0*/  ISETP.LT.AND P4, PT, RZ, UR32, PT ;  /* 0x00000020ff007c0c */ /* 0x000fe2000bf81270 */
[----:B------:R-:W-:Y:S01]  /*3100*/  FADD.FTZ R4, R193, -R4 ;  /* 0x80000004c1047221 */ /* 0x000fe20000010000 */
[----:B------:R-:W-:-:S03]  /*3110*/  ISETP.GE.U32.AND.EX P0, PT, R203, 0x1000000, PT, P0 ;  /* 0x01000000cb00780c */ /* 0x000fc60003f06100 */
[----:B------:R-:W-:-:S05]  /*3120*/  FMUL.FTZ R4, R4, UR31 ;  /* 0x0000001f04047c20 */ /* 0x000fca0008410000 */
        /* <DEDUP_REMOVED lines=11> */
[----:B------:R-:W-:Y:S01]  /*31e0*/  PRMT R179, R179, 0x5410, R180 ;  /* 0x00005410b3b37816 */ /* 0x000fe200000000b4 */
[----:B------:R-:W-:Y:S06]  /*31f0*/  BRA `(.L_x_4977) ;  /* 0x0000001c001c7947 */ /* 0x000fec0003800000 */
.L_x_4955:
        /* <DEDUP_REMOVED lines=33> */
[----:B------:R-:W-:Y:S06]  /*3410*/  BRA.U !UP3, `(.L_x_4978) ;  /* 0x000000010b2c7547 */ /* 0x000fec000b800000 */
        /* <DEDUP_REMOVED lines=11> */
.L_x_4978:
[----:B------:R-:W-:Y:S05]  /*34d0*/  BRA.U !UP3, `(.L_x_4979) ;  /* 0x000000010b307547 */ /* 0x000fea000b800000 */
[----:B-----5:R-:W-:Y:S01]  /*34e0*/  LOP3.LUT P0, RZ, R202, 0xff00, RZ, 0xc0, !PT ;  /* 0x0000ff00caff7812 */ /* 0x020fe2000780c0ff */
        /* <DEDUP_REMOVED lines=11> */
.L_x_4979:
[----:B------:R-:W-:Y:S05]  /*35a0*/  BRA.U !UP3, `(.L_x_4980) ;  /* 0x000000010b2c7547 */ /* 0x000fea000b800000 */
        /* <DEDUP_REMOVED lines=11> */
.L_x_4980:
[----:B------:R-:W-:Y:S05]  /*3660*/  BRA.U !UP3, `(.L_x_4981) ;  /* 0x000000010b307547 */ /* 0x000fea000b800000 */
        /* <DEDUP_REMOVED lines=12> */
.L_x_4981:
        /* <DEDUP_REMOVED lines=12> */
.L_x_4982:
        /* <DEDUP_REMOVED lines=13> */
.L_x_4983:
        /* <DEDUP_REMOVED lines=12> */
.L_x_4984:
[----:B------:R-:W-:Y:S05]  /*3980*/  BRA.U !UP3, `(.L_x_4977) ;  /* 0x000000150b387547 */ /* 0x000fea000b800000 */
        /* <DEDUP_REMOVED lines=14> */
.L_x_4954:
[----:B------:R-:W-:Y:S01]  /*3a70*/  MOV R181, UR24 ;  /* 0x0000001800b57c02 */ /* 0x000fe20008000f00 */
[----:B------:R-:W-:-:S03]  /*3a80*/  IMAD.U32 R184, RZ, RZ, UR25 ;  /* 0x00000019ffb87e24 */ /* 0x000fc6000f8e00ff */
[----:B------:R-:W-:-:S04]  /*3a90*/  ISETP.NE.U32.AND P0, PT, R181, RZ, PT ;  /* 0x000000ffb500720c */ /* 0x000fc80003f05070 */
[----:B------:R-:W-:-:S13]  /*3aa0*/  ISETP.NE.AND.EX P0, PT, R184, RZ, PT, P0 ;  /* 0x000000ffb800720c */ /* 0x000fda0003f05300 */
[----:B------:R-:W-:Y:S05]  /*3ab0*/  @P0 BRA `(.L_x_4985) ;  /* 0x0000000800780947 */ /* 0x000fea0003800000 */
[----:B------:R-:W-:Y:S05]  /*3ac0*/  BRA.U !UP3, `(.L_x_4986) ;  /* 0x000000010b487547 */ /* 0x000fea000b800000 */
[----:B------:R-:W-:Y:S02]  /*3ad0*/  PLOP3.LUT P0, PT, PT, PT, UP2, 0x80, 0x8 ;  /* 0x000000000008781c */ /* 0x000fe40003f0f028 */
[----:B------:R-:W-:Y:S02]  /*3ae0*/  PLOP3.LUT P4, PT, PT, PT, UP2, 0x80, 0x8 ;  /* 0x000000000008781c */ /* 0x000fe40003f8f028 */
[----:B------:R-:W-:Y:S02]  /*3af0*/  PLOP3.LUT P5, PT, PT, PT, UP2, 0x80, 0x8 ;  /* 0x000000000008781c */ /* 0x000fe40003faf028 */
[----:B0----5:R-:W-:-:S07]  /*3b00*/  MOV R4, R152 ;  /* 0x0000009800047202 */ /* 0x021fce0000000f00 */
[----:B------:R-:W-:Y:S01]  /*3b10*/  @P0 FFMA.FTZ R180, R233, UR6, R182 ;  /* 0x00000006e9b40c23 */ /* 0x000fe200080100b6 */
[----:B------:R-:W-:-:S03]  /*3b20*/  LOP3.LUT P0, RZ, R202, 0xff, RZ, 0xc0, !PT ;  /* 0x000000ffcaff7812 */ /* 0x000fc6000780c0ff */
[----:B------:R-:W-:-:S04]  /*3b30*/  @P4 FADD.FTZ R5, R9, -R180 ;  /* 0x800000b409054221 */ /* 0x000fc80000010000 */
[----:B------:R-:W-:Y:S01]  /*3b40*/  @P5 FFMA.FTZ R4, R5, UR31, R152 ;  /* 0x0000001f05045c23 */ /* 0x000fe20008010098 */
[----:B------:R-:W-:-:S03]  /*3b50*/  HFMA2 R5, -RZ, RZ, 0, 0 ;  /* 0x00000000ff057431 */ /* 0x000fc600000001ff */
[----:B------:R-:W-:Y:S02]  /*3b60*/  FMUL.FTZ R4, R4, UR21 ;  /* 0x0000001504047c20 */ /* 0x000fe40008410000 */
[----:B------:R-:W-:Y:S02]  /*3b70*/  @P0 SHF.L.U32 R180, R172, 0x10, RZ ;  /* 0x00000010acb40819 */ /* 0x000fe400000006ff */
[----:B------:R-:W-:-:S04]  /*3b80*/  FMUL.FTZ R185, R4, UR20 ;  /* 0x0000001404b97c20 */ /* 0x000fc80008410000 */
[-C--:B------:R-:W-:Y:S01]  /*3b90*/  FMUL.FTZ R4, R36, R185.reuse ;  /* 0x000000b924047220 */ /* 0x080fe20000410000 */
[----:B------:R-:W-:-:S04]  /*3ba0*/  @P0 FMUL.FTZ R5, R180, R185 ;  /* 0x000000b9b4050220 */ /* 0x000fc80000410000 */
[----:B------:R-:W-:Y:S01]  /*3bb0*/  FSEL R4, R4, RZ, P0 ;  /* 0x000000ff04047208 */ /* 0x000fe20000000000 */
[----:B------:R-:W-:-:S03]  /*3bc0*/  FADD.FTZ R128, R128, R5 ;  /* 0x0000000580807221 */ /* 0x000fc60000010000 */
[----:B------:R-:W-:-:S04]  /*3bd0*/  F2FP.BF16.F32.PACK_AB R4, RZ, R4 ;  /* 0x00000004ff04723e */ /* 0x000fc800000010ff */
[----:B------:R-:W-:-:S07]  /*3be0*/  PRMT R176, R4, 0x7610, R176 ;  /* 0x0000761004b07816 */ /* 0x000fce00000000b0 */
.L_x_4986:
        /* <DEDUP_REMOVED lines=8> */
[----:B------:R-:W-:-:S04]  /*3c70*/  @P5 FFMA.FTZ R4, R180, UR31, R153 ;  /* 0x0000001fb4045c23 */ /* 0x000fc80008010099 */
        /* <DEDUP_REMOVED lines=11> */
.L_x_4987:
        /* <DEDUP_REMOVED lines=19> */
.L_x_4988:
[----:B------:R-:W-:Y:S05]  /*3e60*/  BRA.U !UP3, `(.L_x_4989) ;  /* 0x000000010b4c7547 */ /* 0x000fea000b800000 */
[----:B------:R-:W-:Y:S01]  /*3e70*/  PLOP3.LUT P0, PT, PT, PT, UP2, 0x80, 0x8 ;  /* 0x000000000008781c */ /* 0x000fe20003f0f028 */
[----:B0----5:R-:W-:Y:S01]  /*3e80*/  IMAD.MOV.U32 R4, RZ, RZ, R155 ;  /* 0x000000ffff047224 */ /* 0x021fe200078e009b */
[----:B------:R-:W-:Y:S02]  /*3e90*/  PLOP3.LUT P4, PT, PT, PT, UP2, 0x80, 0x8 ;  /* 0x000000000008781c */ /* 0x000fe40003f8f028 */
[----:B------:R-:W-:-:S09]  /*3ea0*/  PLOP3.LUT P5, PT, PT, PT, UP2, 0x80, 0x8 ;  /* 0x000000000008781c */ /* 0x000fd20003faf028 */
[----:B------:R-:W-:Y:S01]  /*3eb0*/  @P0 FFMA.FTZ R180, R8, UR6, R182 ;  /* 0x0000000608b40c23 */ /* 0x000fe200080100b6 */
[----:B------:R-:W-:-:S03]  /*3ec0*/  LOP3.LUT P0, RZ, R202, 0xff000000, RZ, 0xc0, !PT ;  /* 0xff000000caff7812 */ /* 0x000fc6000780c0ff */
[----:B------:R-:W-:-:S04]  /*3ed0*/  @P4 FADD.FTZ R180, R17, -R180 ;  /* 0x800000b411b44221 */ /* 0x000fc80000010000 */
[----:B------:R-:W-:-:S04]  /*3ee0*/  @P5 FFMA.FTZ R4, R180, UR31, R155 ;  /* 0x0000001fb4045c23 */ /* 0x000fc8000801009b */
        /* <DEDUP_REMOVED lines=11> */
.L_x_4989:
        /* <DEDUP_REMOVED lines=19> */
.L_x_4990:
        /* <DEDUP_REMOVED lines=20> */
.L_x_4991:
        /* <DEDUP_REMOVED lines=9> */
[----:B------:R-:W-:-:S03]  /*42a0*/  IMAD.MOV.U32 R5, RZ, RZ, RZ ;  /* 0x000000ffff057224 */ /* 0x000fc600078e00ff */
        /* <DEDUP_REMOVED lines=9> */
.L_x_4992:
[----:B------:R-:W-:Y:S05]  /*4340*/  BRA.U !UP3, `(.L_x_4977) ;  /* 0x000000090bc87547 */ /* 0x000fea000b800000 */
[----:B------:R-:W-:Y:S02]  /*4350*/  PLOP3.LUT P0, PT, PT, PT, UP2, 0x80, 0x8 ;  /* 0x000000000008781c */ /* 0x000fe40003f0f028 */
[----:B------:R-:W-:Y:S02]  /*4360*/  PLOP3.LUT P5, PT, PT, PT, UP2, 0x80, 0x8 ;  /* 0x000000000008781c */ /* 0x000fe40003faf028 */
[----:B------:R-:W-:Y:S02]  /*4370*/  PLOP3.LUT P4, PT, PT, PT, UP2, 0x80, 0x8 ;  /* 0x000000000008781c */ /* 0x000fe40003f8f028 */
[----:B0----5:R-:W-:-:S07]  /*4380*/  MOV R4, R159 ;  /* 0x0000009f00047202 */ /* 0x021fce0000000f00 */
[----:B------:R-:W-:Y:S01]  /*4390*/  @P0 FFMA.FTZ R180, R18, UR6, R182 ;  /* 0x0000000612b40c23 */ /* 0x000fe200080100b6 */
[----:B------:R-:W-:-:S03]  /*43a0*/  ISETP.GE.U32.AND P0, PT, R202, RZ, PT ;  /* 0x000000ffca00720c */ /* 0x000fc60003f06070 */
[----:B------:R-:W-:Y:S01]  /*43b0*/  @P5 FADD.FTZ R180, R193, -R180 ;  /* 0x800000b4c1b45221 */ /* 0x000fe20000010000 */
[----:B------:R-:W-:-:S03]  /*43c0*/  ISETP.GE.U32.AND.EX P0, PT, R203, 0x1000000, PT, P0 ;  /* 0x01000000cb00780c */ /* 0x000fc60003f06100 */
[----:B------:R-:W-:-:S04]  /*43d0*/  @P4 FFMA.FTZ R4, R180, UR31, R159 ;  /* 0x0000001fb4044c23 */ /* 0x000fc8000801009f */
        /* <DEDUP_REMOVED lines=12> */
.L_x_4985:
[----:B------:R-:W-:Y:S02]  /*44a0*/  PLOP3.LUT P4, PT, PT, PT, UP2, 0x80, 0x8 ;  /* 0x000000000008781c */ /* 0x000fe40003f8f028 */
[----:B------:R-:W-:Y:S02]  /*44b0*/  PLOP3.LUT P6, PT, PT, PT, UP2, 0x80, 0x8 ;  /* 0x000000000008781c */ /* 0x000fe40003fcf028 */
[----:B------:R-:W-:Y:S02]  /*44c0*/  PLOP3.LUT P5, PT, PT, PT, UP2, 0x80, 0x8 ;  /* 0x000000000008781c */ /* 0x000fe40003faf028 */
[----:B------:R-:W-:Y:S02]  /*44d0*/  PLOP3.LUT P0, PT, PT, PT, UP2, 0x80, 0x8 ;  /* 0x000000000008781c */ /* 0x000fe40003f0f028 */
[----:B-----5:R-:W-:Y:S02]  /*44e0*/  MOV R93, R153 ;  /* 0x00000099005d7202 */ /* 0x020fe40000000f00 */
[----:B------:R-:W-:-:S02]  /*44f0*/  MOV R94, R154 ;  /* 0x0000009a005e7202 */ /* 0x000fc40000000f00 */
[----:B------:R-:W-:Y:S01]  /*4500*/  MOV R168, R156 ;  /* 0x0000009c00a87202 */ /* 0x000fe20000000f00 */
[----:B0-----:R-:W-:Y:S01]  /*4510*/  @P4 FFMA.FTZ R4, R233, UR6, R182 ;  /* 0x00000006e9044c23 */ /* 0x001fe200080100b6 */
[----:B------:R-:W-:Y:S02]  /*4520*/  PLOP3.LUT P4, PT, PT, PT, UP2, 0x80, 0x8 ;  /* 0x000000000008781c */ /* 0x000fe40003f8f028 */
[----:B------:R-:W-:Y:S01]  /*4530*/  MOV R170, R158 ;  /* 0x0000009e00aa7202 */ /* 0x000fe20000000f00 */
[----:B------:R-:W-:Y:S01]  /*4540*/  @P6 FADD.FTZ R5, R9, -R4 ;  /* 0x8000000409056221 */ /* 0x000fe20000010000 */
[----:B------:R-:W-:Y:S01]  /*4550*/  PLOP3.LUT P6, PT, PT, PT, UP2, 0x80, 0x8 ;  /* 0x000000000008781c */ /* 0x000fe20003fcf028 */
[----:B------:R-:W-:Y:S01]  /*4560*/  @P5 FFMA.FTZ R4, R6, UR6, R182 ;  /* 0x0000000606045c23 */ /* 0x000fe200080100b6 */
[----:B------:R-:W-:Y:S02]  /*4570*/  PLOP3.LUT P5, PT, PT, PT, UP2, 0x80, 0x8 ;  /* 0x000000000008781c */ /* 0x000fe40003faf028 */
[----:B------:R-:W-:Y:S01]  /*4580*/  MOV R171, R159 ;  /* 0x0000009f00ab7202 */ /* 0x000fe20000000f00 */
[----:B------:R-:W-:Y:S01]  /*4590*/  @P0 FADD.FTZ R4, R15, -R4 ;  /* 0x800000040f040221 */ /* 0x000fe20000010000 */
[----:B------:R-:W-:-:S03]  /*45a0*/  PLOP3.LUT P0, PT, PT, PT, UP2, 0x80, 0x8 ;  /* 0x000000000008781c */ /* 0x000fc60003f0f028 */
[----:B------:R-:W-:Y:S01]  /*45b0*/  @P4 FFMA.FTZ R93, R4, UR31, R153 ;  /* 0x0000001f045d4c23 */ /* 0x000fe20008010099 */
[----:B------:R-:W-:-:S03]  /*45c0*/  PLOP3.LUT P4, PT, PT, PT, UP2, 0x80, 0x8 ;  /* 0x000000000008781c */ /* 0x000fc60003f8f028 */
[----:B------:R-:W-:Y:S01]  /*45d0*/  @P6 FFMA.FTZ R95, R7, UR6, R182 ;  /* 0x00000006075f6c23 */ /* 0x000fe200080100b6 */
[----:B------:R-:W-:-:S03]  /*45e0*/  PLOP3.LUT P6, PT, PT, PT, UP2, 0x80, 0x8 ;  /* 0x000000000008781c */ /* 0x000fc60003fcf028 */
[----:B------:R-:W-:Y:S01]  /*45f0*/  @P5 FADD.FTZ R95, R10, -R95 ;  /* 0x8000005f0a5f5221 */ /* 0x000fe20000010000 */
[----:B------:R-:W-:-:S03]  /*4600*/  PLOP3.LUT P5, PT, PT, PT, UP2, 0x80, 0x8 ;  /* 0x000000000008781c */ /* 0x000fc60003faf028 */
[----:B------:R-:W-:Y:S01]  /*4610*/  @P0 FFMA.FTZ R94, R95, UR31, R154 ;  /* 0x0000001f5f5e0c23 */ /* 0x000fe2000801009a */
        /* <DEDUP_REMOVED lines=22> */
[----:B------:R-:W-:Y:S01]  /*4780*/  @P5 FADD.FTZ R4, R19, -R4 ;  /* 0x8000000413045221 */ /* 0x000fe20000010000 */
[----:B------:R-:W-:Y:S01]  /*4790*/  PLOP3.LUT P5, PT, PT, PT, UP2, 0x80, 0x8 ;  /* 0x000000000008781c */ /* 0x000fe20003faf028 */
[----:B------:R-:W-:Y:S02]  /*47a0*/  IMAD.MOV.U32 R169, RZ, RZ, R157 ;  /* 0x000000ffffa97224 */ /* 0x000fe400078e009d */
[----:B------:R-:W-:Y:S01]  /*47b0*/  @P0 FFMA.FTZ R92, R18, UR6, R182 ;  /* 0x00000006125c0c23 */ /* 0x000fe200080100b6 */
[----:B------:R-:W-:-:S03]  /*47c0*/  PLOP3.LUT P0, PT, PT, PT, UP2, 0x80, 0x8 ;  /* 0x000000000008781c */ /* 0x000fc60003f0f028 */
[----:B------:R-:W-:Y:S01]  /*47d0*/  @P4 FADD.FTZ R180, R193, -R92 ;  /* 0x8000005cc1b44221 */ /* 0x000fe20000010000 */
[----:B------:R-:W-:-:S03]  /*47e0*/  MOV R92, R152 ;  /* 0x00000098005c7202 */ /* 0x000fc60000000f00 */
[----:B------:R-:W-:Y:S02]  /*47f0*/  @P6 FFMA.FTZ R169, R4, UR31, R157 ;  /* 0x0000001f04a96c23 */ /* 0x000fe4000801009d */
[----:B------:R-:W-:-:S04]  /*4800*/  @P5 FFMA.FTZ R171, R180, UR31, R159 ;  /* 0x0000001fb4ab5c23 */ /* 0x000fc8000801009f */
[----:B------:R-:W-:Y:S01]  /*4810*/  @P0 FFMA.FTZ R92, R5, UR31, R152 ;  /* 0x0000001f055c0c23 */ /* 0x000fe20008010098 */
[----:B------:R-:W-:Y:S06]  /*4820*/  BRA.U !UP3, `(.L_x_4993) ;  /* 0x000000010b2c7547 */ /* 0x000fec000b800000 */
        /* <DEDUP_REMOVED lines=11> */
.L_x_4993:
[----:B------:R-:W-:Y:S05]  /*48e0*/  BRA.U !UP3, `(.L_x_4994) ;  /* 0x000000010b307547 */ /* 0x000fea000b800000 */
[----:B------:R-:W-:Y:S01]  /*48f0*/  LOP3.LUT P0, RZ, R202, 0xff00, RZ, 0xc0, !PT ;  /* 0x0000ff00caff7812 */ /* 0x000fe2000780c0ff */
        /* <DEDUP_REMOVED lines=11> */
.L_x_4994:
[----:B------:R-:W-:Y:S05]  /*49b0*/  BRA.U !UP3, `(.L_x_4995) ;  /* 0x000000010b2c7547 */ /* 0x000fea000b800000 */
        /* <DEDUP_REMOVED lines=11> */
.L_x_4995:
[----:B------:R-:W-:Y:S05]  /*4a70*/  BRA.U !UP3, `(.L_x_4996) ;  /* 0x000000010b307547 */ /* 0x000fea000b800000 */
[----:B------:R-:W-:Y:S01]  /*4a80*/  LOP3.LUT P0, RZ, R202, 0xff000000, RZ, 0xc0, !PT ;  /* 0xff000000caff7812 */ /* 0x000fe2000780c0ff */
        /* <DEDUP_REMOVED lines=11> */
.L_x_4996:
        /* <DEDUP_REMOVED lines=12> */
.L_x_4997:
        /* <DEDUP_REMOVED lines=13> */
.L_x_4998:
        /* <DEDUP_REMOVED lines=12> */
.L_x_4999:
[----:B------:R-:W-:Y:S05]  /*4d90*/  BRA.U !UP3, `(.L_x_4977) ;  /* 0x000000010b347547 */ /* 0x000fea000b800000 */
        /* <DEDUP_REMOVED lines=13> */
.L_x_4977:
[----:B------:R-:W-:Y:S01]  /*4e70*/  ISETP.NE.U32.AND P0, PT, R181, RZ, PT ;  /* 0x000000ffb500720c */ /* 0x000fe20003f05070 */
[----:B------:R-:W1:Y:S01]  /*4e80*/  @UP3 LDCU.64 UR4, c[0x0][0x468] ;  /* 0x00008d00ff0437ac */ /* 0x000e620008000a00 */
[----:B------:R-:W-:Y:S02]  /*4e90*/  PLOP3.LUT P4, PT, PT, PT, UP3, 0x80, 0x8 ;  /* 0x000000000008781c */ /* 0x000fe40003f8f038 */
[----:B------:R-:W-:Y:S02]  /*4ea0*/  ISETP.NE.AND.EX P0, PT, R184, RZ, PT, P0 ;  /* 0x000000ffb800720c */ /* 0x000fe40003f05300 */
[----:B------:R-:W-:Y:S02]  /*4eb0*/  PLOP3.LUT P5, PT, PT, PT, UP3, 0x80, 0x8 ;  /* 0x000000000008781c */ /* 0x000fe40003faf038 */
[----:B0-----:R-:W-:-:S09]  /*4ec0*/  MOV R4, 0x10 ;  /* 0x0000001000047802 */ /* 0x001fd20000000f00 */
[----:B------:R-:W0:Y:S01]  /*4ed0*/  @P0 LDC.64 R180, c[0x0][0x478] ;  /* 0x00011e00ffb40b82 */ /* 0x000e220000000a00 */
[----:B-1----:R-:W-:-:S04]  /*4ee0*/  @P4 IMAD.WIDE.U32 R4, R183, R4, UR4 ;  /* 0x00000004b7044e25 */ /* 0x002fc8000f8e0004 */
[----:B------:R-:W-:Y:S02]  /*4ef0*/  VIADD R183, R183, 0x80 ;  /* 0x00000080b7b77836 */ /* 0x000fe40000000000 */
[C---:B0-----:R-:W-:Y:S01]  /*4f00*/  @P0 IMAD.WIDE.U32 R180, R0.reuse, 0x20, R180 ;  /* 0x0000002000b40825 */ /* 0x041fe200078e00b4 */
[----:B------:R-:W-:-:S04]  /*4f10*/  IADD3 R0, PT, PT, R0, 0x80, RZ ;  /* 0x0000008000007810 */ /* 0x000fc80007ffe0ff */
[----:B------:R0:W-:Y:S04]  /*4f20*/  @P0 STG.E.128 desc[UR10][R180.64], R92 ;  /* 0x0000005cb4000986 */ /* 0x0001e8000c101d0a */
[----:B------:R0:W-:Y:S04]  /*4f30*/  @P0 STG.E.128 desc[UR10][R180.64+0x10], R168 ;  /* 0x000010a8b4000986 */ /* 0x0001e8000c101d0a */
[----:B------:R0:W-:Y:S02]  /*4f40*/  @P5 STG.E.128 desc[UR10][R4.64], R176 ;  /* 0x000000b004005986 */ /* 0x0001e4000c101d0a */
.L_x_4952:
[----:B------:R-:W-:Y:S05]  /*4f50*/  BSYNC.RECONVERGENT B0 ;  /* 0x0000000000007941 */ /* 0x000fea0003800200 */
.L_x_4951:
[----:B------:R-:W-:Y:S04]  /*4f60*/  BSSY.RECONVERGENT B0, `(.L_x_5000) ;  /* 0x00002b3000007945 */ /* 0x000fe80003800200 */
[----:B------:R-:W-:Y:S05]  /*4f70*/  @!P2 BRA `(.L_x_5001) ;  /* 0x0000002800c4a947 */ /* 0x000fea0003800000 */
[----:B------:R-:W-:-:S04]  /*4f80*/  UISETP.NE.U32.AND UP0, UPT, UR22, URZ, UPT ;  /* 0x000000ff1600728c */ /* 0x000fc8000bf05070 */
[----:B------:R-:W-:Y:S01]  /*4f90*/  UISETP.NE.AND.EX UP0, UPT, UR23, URZ, UPT, UP0 ;  /* 0x000000ff1700728c */ /* 0x000fe2000bf05300 */
[----:B------:R-:W-:Y:S10]  /*4fa0*/  BRA.U !UP3, `(.L_x_5002) ;  /* 0x000000010b0c7547 */ /* 0x000ff4000b800000 */
[----:B-----5:R-:W1:Y:S02]  /*4fb0*/  LDC.64 R172, c[0x0][0x390] ;  /* 0x0000e400ffac7b82 */ /* 0x020e640000000a00 */
[----:B-1----:R-:W-:-:S06]  /*4fc0*/  IMAD.WIDE.U32 R172, R183, 0x10, R172 ;  /* 0x00000010b7ac7825 */ /* 0x002fcc00078e00ac */
[----:B------:R-:W5:Y:S02]  /*4fd0*/  LDG.E.128 R172, desc[UR10][R172.64] ;  /* 0x0000000aacac7981 */ /* 0x000f64000c1e1d00 */
.L_x_5002:
[----:B------:R-:W-:Y:S05]  /*4fe0*/  BRA.U !UP0, `(.L_x_5003) ;  /* 0x0000001508007547 */ /* 0x000fea000b800000 */
[----:B------:R-:W-:-:S04]  /*4ff0*/  UISETP.NE.U32.AND UP0, UPT, UR24, URZ, UPT ;  /* 0x000000ff1800728c */ /* 0x000fc8000bf05070 */
[----:B------:R-:W-:-:S06]  /*5000*/  UISETP.NE.AND.EX UP0, UPT, UR25, URZ, UPT, UP0 ;  /* 0x000000ff1900728c */ /* 0x000fcc000bf05300 */
[----:B------:R-:W-:-:S13]  /*5010*/  PLOP3.LUT P4, PT, PT, PT, UP0, 0x80, 0x8 ;  /* 0x000000000008781c */ /* 0x000fda0003f8f008 */
[----:B------:R-:W-:Y:S05]  /*5020*/  @!P4 BRA `(.L_x_5004) ;  /* 0x000000080078c947 */ /* 0x000fea0003800000 */
[----:B------:R-:W-:Y:S02]  /*5030*/  PLOP3.LUT P0, PT, PT, PT, UP2, 0x80, 0x8 ;  /* 0x000000000008781c */ /* 0x000fe40003f0f028 */
[----:B------:R-:W-:Y:S02]  /*5040*/  PLOP3.LUT P6, PT, PT, PT, UP2, 0x80, 0x8 ;  /* 0x000000000008781c */ /* 0x000fe40003fcf028 */
[----:B------:R-:W-:Y:S02]  /*5050*/  PLOP3.LUT P5, PT, PT, PT, UP2, 0x80, 0x8 ;  /* 0x000000000008781c */ /* 0x000fe40003faf028 */
[----:B0----5:R-:W-:Y:S02]  /*5060*/  MOV R93, R161 ;  /* 0x000000a1005d7202 */ /* 0x021fe40000000f00 */
[----:B------:R-:W-:Y:S02]  /*5070*/  MOV R94, R162 ;  /* 0x000000a2005e7202 */ /* 0x000fe40000000f00 */
[----:B------:R-:W-:-:S02]  /*5080*/  MOV R168, R164 ;  /* 0x000000a400a87202 */ /* 0x000fc40000000f00 */
[----:B------:R-:W-:Y:S01]  /*5090*/  MOV R170, R166 ;  /* 0x000000a600aa7202 */ /* 0x000fe20000000f00 */
[--C-:B------:R-:W-:Y:S01]  /*50a0*/  @P0 FFMA.FTZ R5, R195, UR6, R182.reuse ;  /* 0x00000006c3050c23 */ /* 0x100fe200080100b6 */
[----:B------:R-:W-:Y:S02]  /*50b0*/  PLOP3.LUT P0, PT, PT, PT, UP2, 0x80, 0x8 ;  /* 0x000000000008781c */ /* 0x000fe40003f0f028 */
[----:B------:R-:W-:Y:S01]  /*50c0*/  MOV R92, R160 ;  /* 0x000000a0005c7202 */ /* 0x000fe20000000f00 */
[----:B------:R-:W-:Y:S01]  /*50d0*/  @P6 FADD.FTZ R5, R196, -R5 ;  /* 0x80000005c4056221 */ /* 0x000fe20000010000 */
[----:B------:R-:W-:Y:S01]  /*50e0*/  @P5 FFMA.FTZ R4, R192, UR6, R182 ;  /* 0x00000006c0045c23 */ /* 0x000fe200080100b6 */
[----:B------:R-:W-:Y:S02]  /*50f0*/  PLOP3.LUT P6, PT, PT, PT, UP2, 0x80, 0x8 ;  /* 0x000000000008781c */ /* 0x000fe40003fcf028 */
[----:B------:R-:W-:-:S06]  /*5100*/  PLOP3.LUT P5, PT, PT, PT, UP2, 0x80, 0x8 ;  /* 0x000000000008781c */ /* 0x000fcc0003faf028 */
[----:B------:R-:W-:Y:S01]  /*5110*/  @P0 FADD.FTZ R4, R209, -R4 ;  /* 0x80000004d1040221 */ /* 0x000fe20000010000 */
[----:B------:R-:W-:-:S04]  /*5120*/  PLOP3.LUT P0, PT, PT, PT, UP2, 0x80, 0x8 ;  /* 0x000000000008781c */ /* 0x000fc80003f0f028 */
[----:B------:R-:W-:Y:S01]  /*5130*/  @P6 FFMA.FTZ R93, R4, UR31, R161 ;  /* 0x0000001f045d6c23 */ /* 0x000fe200080100a1 */
[----:B------:R-:W-:Y:S01]  /*5140*/  PLOP3.LUT P6, PT, PT, PT, UP2, 0x80, 0x8 ;  /* 0x000000000008781c */ /* 0x000fe20003fcf028 */
[----:B------:R-:W-:Y:S01]  /*5150*/  @P5 FFMA.FTZ R95, R197, UR6, R182 ;  /* 0x00000006c55f5c23 */ /* 0x000fe200080100b6 */
[----:B------:R-:W-:-:S06]  /*5160*/  PLOP3.LUT P5, PT, PT, PT, UP2, 0x80, 0x8 ;  /* 0x000000000008781c */ /* 0x000fcc0003faf028 */
[----:B------:R-:W-:Y:S01]  /*5170*/  @P0 FADD.FTZ R95, R198, -R95 ;  /* 0x8000005fc65f0221 */ /* 0x000fe20000010000 */
[----:B------:R-:W-:-:S04]  /*5180*/  PLOP3.LUT P0, PT, PT, PT, UP2, 0x80, 0x8 ;  /* 0x000000000008781c */ /* 0x000fc80003f0f028 */
[----:B------:R-:W-:Y:S01]  /*5190*/  @P6 FFMA.FTZ R94, R95, UR31, R162 ;  /* 0x0000001f5f5e6c23 */ /* 0x000fe200080100a2 */
[----:B------:R-:W-:Y:S01]  /*51a0*/  PLOP3.LUT P6, PT, PT, PT, UP2, 0x80, 0x8 ;  /* 0x000000000008781c */ /* 0x000fe20003fcf028 */
[----:B------:R-:W-:Y:S01]  /*51b0*/  @P5 FFMA.FTZ R4, R194, UR6, R182 ;  /* 0x00000006c2045c23 */ /* 0x000fe200080100b6 */
[----:B------:R-:W-:Y:S02]  /*51c0*/  PLOP3.LUT P5, PT, PT, PT, UP2, 0x80, 0x8 ;  /* 0x000000000008781c */ /* 0x000fe40003faf028 */
[----:B------:R-:W-:-:S04]  /*51d0*/  MOV R95, R163 ;  /* 0x000000a3005f7202 */ /* 0x000fc80000000f00 */
        /* <DEDUP_REMOVED lines=26> */
[----:B------:R-:W-:-:S05]  /*5380*/  @P0 FADD.FTZ R4, R215, -R4 ;  /* 0x80000004d7040221 */ /* 0x000fca0000010000 */
[----:B------:R-:W-:Y:S02]  /*5390*/  @P6 FFMA.FTZ R171, R4, UR31, R167 ;  /* 0x0000001f04ab6c23 */ /* 0x000fe400080100a7 */
[----:B------:R-:W-:Y:S01]  /*53a0*/  @P5 FFMA.FTZ R92, R5, UR31, R160 ;  /* 0x0000001f055c5c23 */ /* 0x000fe200080100a0 */
[----:B------:R-:W-:Y:S06]  /*53b0*/  BRA.U !UP3, `(.L_x_5005) ;  /* 0x000000010b2c7547 */ /* 0x000fec000b800000 */
[----:B------:R-:W-:Y:S01]  /*53c0*/  LOP3.LUT P0, RZ, R200, 0xff, RZ, 0xc0, !PT ;  /* 0x000000ffc8ff7812 */ /* 0x000fe2000780c0ff */
[----:B------:R-:W-:Y:S01]  /*53d0*/  FMUL.FTZ R4, R92, UR21 ;  /* 0x000000155c047c20 */ /* 0x000fe20008410000 */
[----:B------:R-:W-:-:S03]  /*53e0*/  IMAD.MOV.U32 R5, RZ, RZ, RZ ;  /* 0x000000ffff057224 */ /* 0x000fc600078e00ff */
        /* <DEDUP_REMOVED lines=8> */
.L_x_5005:
[----:B------:R-:W-:Y:S05]  /*5470*/  BRA.U !UP3, `(.L_x_5006) ;  /* 0x000000010b307547 */ /* 0x000fea000b800000 */
        /* <DEDUP_REMOVED lines=12> */
.L_x_5006:
[----:B------:R-:W-:Y:S05]  /*5540*/  BRA.U !UP3, `(.L_x_5007) ;  /* 0x000000010b2c7547 */ /* 0x000fea000b800000 */
        /* <DEDUP_REMOVED lines=11> */
.L_x_5007:
        /* <DEDUP_REMOVED lines=13> */
.L_x_5008:
        /* <DEDUP_REMOVED lines=12> */
.L_x_5009:
[----:B------:R-:W-:Y:S05]  /*5790*/  BRA.U !UP3, `(.L_x_5010) ;  /* 0x000000010b307547 */ /* 0x000fea000b800000 */
[----:B------:R-:W-:Y:S01]  /*57a0*/  LOP3.LUT P0, RZ, R201, 0xff00, RZ, 0xc0, !PT ;  /* 0x0000ff00c9ff7812 */ /* 0x000fe2000780c0ff */
[----:B------:R-:W-:-:S04]  /*57b0*/  FMUL.FTZ R4, R169, UR21 ;  /* 0x00000015a9047c20 */ /* 0x000fc80008410000 */
[----:B------:R-:W-:Y:S01]  /*57c0*/  FMUL.FTZ R180, R4, UR20 ;  /* 0x0000001404b47c20 */ /* 0x000fe20008410000 */
[----:B------:R-:W-:-:S03]  /*57d0*/  IMAD.MOV.U32 R4, RZ, RZ, RZ ;  /* 0x000000ffff047224 */ /* 0x000fc600078e00ff */
        /* <DEDUP_REMOVED lines=8> */
.L_x_5010:
        /* <DEDUP_REMOVED lines=12> */
.L_x_5011:
        /* <DEDUP_REMOVED lines=15> */
.L_x_5004:
        /* <DEDUP_REMOVED lines=19> */
.L_x_5013:
        /* <DEDUP_REMOVED lines=20> */
.L_x_5014:
        /* <DEDUP_REMOVED lines=19> */
.L_x_5015:
        /* <DEDUP_REMOVED lines=20> */
.L_x_5016:
        /* <DEDUP_REMOVED lines=11> */
[----:B------:R-:W-:Y:S02]  /*5fa0*/  @P5 IMAD.U32 R180, R174, 0x10000, RZ ;  /* 0x00010000aeb45824 */ /* 0x000fe400078e00ff */
[----:B------:R-:W-:-:S04]  /*5fb0*/  FMUL.FTZ R181, R4, UR20 ;  /* 0x0000001404b57c20 */ /* 0x000fc80008410000 */
[-C--:B------:R-:W-:Y:S01]  /*5fc0*/  FMUL.FTZ R4, R56, R181.reuse ;  /* 0x000000b538047220 */ /* 0x080fe20000410000 */
[----:B------:R-:W-:-:S04]  /*5fd0*/  @P5 FMUL.FTZ R5, R180, R181 ;  /* 0x000000b5b4055220 */ /* 0x000fc80000410000 */
[----:B------:R-:W-:Y:S01]  /*5fe0*/  FSEL R4, R4, RZ, P5 ;  /* 0x000000ff04047208 */ /* 0x000fe20002800000 */
[----:B------:R-:W-:-:S03]  /*5ff0*/  FADD.FTZ R140, R140, R5 ;  /* 0x000000058c8c7221 */ /* 0x000fc60000010000 */
[----:B------:R-:W-:-:S04]  /*6000*/  F2FP.BF16.F32.PACK_AB R4, RZ, R4 ;  /* 0x00000004ff04723e */ /* 0x000fc800000010ff */
[----:B------:R-:W-:-:S07]  /*6010*/  PRMT R178, R4, 0x7610, R178 ;  /* 0x0000761004b27816 */ /* 0x000fce00000000b2 */
.L_x_5017:
        /* <DEDUP_REMOVED lines=20> */
.L_x_5018:
        /* <DEDUP_REMOVED lines=19> */
.L_x_5019:
        /* <DEDUP_REMOVED lines=22> */
.L_x_5003:
[----:B------:R-:W-:-:S04]  /*63f0*/  UISETP.NE.U32.AND UP0, UPT, UR24, URZ, UPT ;  /* 0x000000ff1800728c */ /* 0x000fc8000bf05070 */
[----:B------:R-:W-:-:S06]  /*6400*/  UISETP.NE.AND.EX UP0, UPT, UR25, URZ, UPT, UP0 ;  /* 0x000000ff1900728c */ /* 0x000fcc000bf05300 */
[----:B------:R-:W-:-:S13]  /*6410*/  PLOP3.LUT P4, PT, PT, PT, UP0, 0x80, 0x8 ;  /* 0x000000000008781c */ /* 0x000fda0003f8f008 */
        /* <DEDUP_REMOVED lines=25> */
[----:B------:R-:W-:-:S04]  /*65b0*/  ISETP.LT.AND P0, PT, RZ, UR32, PT ;  /* 0x00000020ff007c0c */ /* 0x000fc8000bf01270 */
        /* <DEDUP_REMOVED lines=8> */
[----:B------:R-:W-:Y:S06]  /*6640*/  BRA.U !UP3, `(.L_x_5021) ;  /* 0x000000010b2c7547 */ /* 0x000fec000b800000 */
[----:B-----5:R-:W-:Y:S01]  /*6650*/  LOP3.LUT P0, RZ, R200, 0xff, RZ, 0xc0, !PT ;  /* 0x000000ffc8ff7812 */ /* 0x020fe2000780c0ff */
        /* <DEDUP_REMOVED lines=10> */
.L_x_5021:
[----:B------:R-:W-:Y:S05]  /*6700*/  BRA.U !UP3, `(.L_x_5022) ;  /* 0x000000010b307547 */ /* 0x000fea000b800000 */
        /* <DEDUP_REMOVED lines=12> */
.L_x_5022:
[----:B------:R-:W-:Y:S05]  /*67d0*/  BRA.U !UP3, `(.L_x_5023) ;  /* 0x000000010b2c7547 */ /* 0x000fea000b800000 */
        /* <DEDUP_REMOVED lines=11> */
.L_x_5023:
        /* <DEDUP_REMOVED lines=13> */
.L_x_5024:
        /* <DEDUP_REMOVED lines=12> */
.L_x_5025:
[----:B------:R-:W-:Y:S05]  /*6a20*/  BRA.U !UP3, `(.L_x_5026) ;  /* 0x000000010b307547 */ /* 0x000fea000b800000 */
[----:B-----5:R-:W-:Y:S01]  /*6a30*/  LOP3.LUT P0, RZ, R201, 0xff00, RZ, 0xc0, !PT ;  /* 0x0000ff00c9ff7812 */ /* 0x020fe2000780c0ff */
        /* <DEDUP_REMOVED lines=11> */
.L_x_5026:
        /* <DEDUP_REMOVED lines=12> */
.L_x_5027:
        /* <DEDUP_REMOVED lines=15> */
.L_x_5020:
        /* <DEDUP_REMOVED lines=17> */
[----:B------:R-:W-:Y:S01]  /*6db0*/  FMUL.FTZ R4, R5, UR31 ;  /* 0x0000001f05047c20 */ /* 0x000fe20008410000 */
[----:B------:R-:W-:-:S04]  /*6dc0*/  SHF.L.U32 R5, R172, 0x10, RZ ;  /* 0x00000010ac057819 */ /* 0x000fc800000006ff */
[----:B------:R-:W-:-:S05]  /*6dd0*/  FSEL R4, R4, RZ, P0 ;  /* 0x000000ff04047208 */ /* 0x000fca0000000000 */
[----:B------:R-:W-:-:S04]  /*6de0*/  FMUL.FTZ R4, R4, UR21 ;  /* 0x0000001504047c20 */ /* 0x000fc80008410000 */
[----:B------:R-:W-:-:S04]  /*6df0*/  FMUL.FTZ R4, R4, UR20 ;  /* 0x0000001404047c20 */ /* 0x000fc80008410000 */
[----:B------:R-:W-:-:S07]  /*6e00*/  FMUL.FTZ R5, R5, R4 ;  /* 0x0000000405057220 */ /* 0x000fce0000410000 */
.L_x_5030:
[----:B------:R-:W-:Y:S05]  /*6e10*/  BSYNC.RECONVERGENT B1 ;  /* 0x0000000000017941 */ /* 0x000fea0003800200 */
.L_x_5029:
[----:B------:R-:W-:Y:S01]  /*6e20*/  F2FP.BF16.F32.PACK_AB R180, RZ, R180 ;  /* 0x000000b4ffb4723e */ /* 0x000fe200000010ff */
[----:B------:R-:W-:-:S03]  /*6e30*/  FADD.FTZ R136, R136, R5 ;  /* 0x0000000588887221 */ /* 0x000fc60000010000 */
[----:B------:R-:W-:-:S07]  /*6e40*/  PRMT R176, R180, 0x7610, R176 ;  /* 0x00007610b4b07816 */ /* 0x000fce00000000b0 */
.L_x_5028:
        /* <DEDUP_REMOVED lines=24> */
.L_x_5033:
[----:B------:R-:W-:Y:S05]  /*6fd0*/  BSYNC.RECONVERGENT B1 ;  /* 0x0000000000017941 */ /* 0x000fea0003800200 */
.L_x_5032:
[----:B------:R-:W-:Y:S01]  /*6fe0*/  F2FP.BF16.F32.PACK_AB R180, RZ, R180 ;  /* 0x000000b4ffb4723e */ /* 0x000fe200000010ff */
[----:B------:R-:W-:-:S03]  /*6ff0*/  FADD.FTZ R137, R137, R4 ;  /* 0x0000000489897221 */ /* 0x000fc60000010000 */
[----:B------:R-:W-:-:S07]  /*7000*/  PRMT R176, R176, 0x5410, R180 ;  /* 0x00005410b0b07816 */ /* 0x000fce00000000b4 */
.L_x_5031:
        /* <DEDUP_REMOVED lines=11> */
[----:B------:R-:W-:-:S04]  /*70c0*/  IMAD.MOV.U32 R5, RZ, RZ, RZ ;  /* 0x000000ffff057224 */ /* 0x000fc800078e00ff */
        /* <DEDUP_REMOVED lines=11> */
.L_x_5036:
[----:B------:R-:W-:Y:S05]  /*7180*/  BSYNC.RECONVERGENT B1 ;  /* 0x0000000000017941 */ /* 0x000fea0003800200 */
.L_x_5035:
[----:B------:R-:W-:Y:S01]  /*7190*/  F2FP.BF16.F32.PACK_AB R180, RZ, R180 ;  /* 0x000000b4ffb4723e */ /* 0x000fe200000010ff */
[----:B------:R-:W-:-:S03]  /*71a0*/  FADD.FTZ R138, R138, R5 ;  /* 0x000000058a8a7221 */ /* 0x000fc60000010000 */
[----:B------:R-:W-:-:S07]  /*71b0*/  PRMT R177, R180, 0x7610, R177 ;  /* 0x00007610b4b17816 */ /* 0x000fce00000000b1 */
.L_x_5034:
        /* <DEDUP_REMOVED lines=11> */
[----:B------:R-:W-:Y:S02]  /*7270*/  FSEL R180, R4, RZ, P0 ;  /* 0x000000ff04b47208 */ /* 0x000fe40000000000 */
[----:B------:R-:W-:Y:S01]  /*7280*/  MOV R4, RZ ;  /* 0x000000ff00047202 */ /* 0x000fe20000000f00 */
        /* <DEDUP_REMOVED lines=11> */
.L_x_5039:
[----:B------:R-:W-:Y:S05]  /*7340*/  BSYNC.RECONVERGENT B1 ;  /* 0x0000000000017941 */ /* 0x000fea0003800200 */
.L_x_5038:
[----:B------:R-:W-:Y:S01]  /*7350*/  F2FP.BF16.F32.PACK_AB R180, RZ, R180 ;  /* 0x000000b4ffb4723e */ /* 0x000fe200000010ff */
[----:B------:R-:W-:-:S03]  /*7360*/  FADD.FTZ R139, R139, R4 ;  /* 0x000000048b8b7221 */ /* 0x000fc60000010000 */
[----:B------:R-:W-:-:S07]  /*7370*/  PRMT R177, R177, 0x5410, R180 ;  /* 0x00005410b1b17816 */ /* 0x000fce00000000b4 */
.L_x_5037:
        /* <DEDUP_REMOVED lines=11> */
[----:B------:R-:W-:-:S04]  /*7430*/  HFMA2 R5, -RZ, RZ, 0, 0 ;  /* 0x00000000ff057431 */ /* 0x000fc800000001ff */
        /* <DEDUP_REMOVED lines=11> */
.L_x_5042:
[----:B------:R-:W-:Y:S05]  /*74f0*/  BSYNC.RECONVERGENT B1 ;  /* 0x0000000000017941 */ /* 0x000fea0003800200 */
.L_x_5041:
[----:B------:R-:W-:Y:S01]  /*7500*/  F2FP.BF16.F32.PACK_AB R180, RZ, R180 ;  /* 0x000000b4ffb4723e */ /* 0x000fe200000010ff */
[----:B------:R-:W-:-:S03]  /*7510*/  FADD.FTZ R140, R140, R5 ;  /* 0x000000058c8c7221 */ /* 0x000fc60000010000 */
[----:B------:R-:W-:-:S07]  /*7520*/  PRMT R178, R180, 0x7610, R178 ;  /* 0x00007610b4b27816 */ /* 0x000fce00000000b2 */
.L_x_5040:
        /* <DEDUP_REMOVED lines=24> */
.L_x_5045:
[----:B------:R-:W-:Y:S05]  /*76b0*/  BSYNC.RECONVERGENT B1 ;  /* 0x0000000000017941 */ /* 0x000fea0003800200 */
.L_x_5044:
[----:B------:R-:W-:Y:S01]  /*76c0*/  F2FP.BF16.F32.PACK_AB R180, RZ, R180 ;  /* 0x000000b4ffb4723e */ /* 0x000fe200000010ff */
[----:B------:R-:W-:-:S03]  /*76d0*/  FADD.FTZ R141, R141, R4 ;  /* 0x000000048d8d7221 */ /* 0x000fc60000010000 */
[----:B------:R-:W-:-:S07]  /*76e0*/  PRMT R178, R178, 0x5410, R180 ;  /* 0x00005410b2b27816 */ /* 0x000fce00000000b4 */
.L_x_5043:
        /* <DEDUP_REMOVED lines=23> */
.L_x_5048:
[----:B------:R-:W-:Y:S05]  /*7860*/  BSYNC.RECONVERGENT B1 ;  /* 0x0000000000017941 */ /* 0x000fea0003800200 */
.L_x_5047:
[----:B------:R-:W-:Y:S01]  /*7870*/  F2FP.BF16.F32.PACK_AB R180, RZ, R180 ;  /* 0x000000b4ffb4723e */ /* 0x000fe200000010ff */
[----:B------:R-:W-:-:S03]  /*7880*/  FADD.FTZ R142, R142, R5 ;  /* 0x000000058e8e7221 */ /* 0x000fc60000010000 */
[----:B------:R-:W-:-:S07]  /*7890*/  PRMT R179, R180, 0x7610, R179 ;  /* 0x00007610b4b37816 */ /* 0x000fce00000000b3 */
.L_x_5046:
        /* <DEDUP_REMOVED lines=11> */
[----:B------:R-:W-:Y:S01]  /*7950*/  MOV R4, RZ ;  /* 0x000000ff00047202 */ /* 0x000fe20000000f00 */
[----:B------:R-:W-:Y:S02]  /*7960*/  @P0 IMAD.U32 R5, R5, 0x10000, RZ ;  /* 0x0001000005050824 */ /* 0x000fe400078e00ff */
[----:B------:R-:W-:Y:S02]  /*7970*/  FMUL.FTZ R180, R59, R184 ;  /* 0x000000b83bb47220 */ /* 0x000fe40000410000 */
[----:B------:R-:W-:-:S03]  /*7980*/  @P0 FMUL.FTZ R4, R184, R5 ;  /* 0x00000005b8040220 */ /* 0x000fc60000410000 */
[----:B------:R-:W-:Y:S01]  /*7990*/  FSEL R180, R180, RZ, P0 ;  /* 0x000000ffb4b47208 */ /* 0x000fe20000000000 */
[----:B------:R-:W-:-:S03]  /*79a0*/  FADD.FTZ R143, R143, R4 ;  /* 0x000000048f8f7221 */ /* 0x000fc60000010000 */
[----:B------:R-:W-:-:S04]  /*79b0*/  F2FP.BF16.F32.PACK_AB R180, RZ, R180 ;  /* 0x000000b4ffb4723e */ /* 0x000fc800000010ff */
[----:B------:R-:W-:-:S07]  /*79c0*/  PRMT R179, R179, 0x5410, R180 ;  /* 0x00005410b3b37816 */ /* 0x000fce00000000b4 */
.L_x_5012:
[----:B0-----:R-:W0:Y:S01]  /*79d0*/  @P4 LDC.64 R180, c[0x0][0x478] ;  /* 0x00011e00ffb44b82 */ /* 0x001e220000000a00 */
[----:B------:R-:W1:Y:S01]  /*79e0*/  @UP3 LDCU.64 UR4, c[0x0][0x468] ;  /* 0x00008d00ff0437ac */ /* 0x000e620008000a00 */
[----:B------:R-:W-:Y:S02]  /*79f0*/  PLOP3.LUT P0, PT, PT, PT, UP3, 0x80, 0x8 ;  /* 0x000000000008781c */ /* 0x000fe40003f0f038 */
[----:B------:R-:W-:Y:S02]  /*7a00*/  PLOP3.LUT P5, PT, PT, PT, UP3, 0x80, 0x8 ;  /* 0x000000000008781c */ /* 0x000fe40003faf038 */
[----:B------:R-:W-:-:S09]  /*7a10*/  MOV R4, 0x10 ;  /* 0x0000001000047802 */ /* 0x000fd20000000f00 */
[C---:B-1----:R-:W-:Y:S01]  /*7a20*/  @P0 IMAD.WIDE.U32 R4, R183.reuse, R4, UR4 ;  /* 0x00000004b7040e25 */ /* 0x042fe2000f8e0004 */
[----:B------:R-:W-:-:S03]  /*7a30*/  IADD3 R183, PT, PT, R183, 0x80, RZ ;  /* 0x00000080b7b77810 */ /* 0x000fc60007ffe0ff */
[C---:B0-----:R-:W-:Y:S01]  /*7a40*/  @P4 IMAD.WIDE.U32 R180, R0.reuse, 0x20, R180 ;  /* 0x0000002000b44825 */ /* 0x041fe200078e00b4 */
[----:B------:R-:W-:-:S04]  /*7a50*/  IADD3 R0, PT, PT, R0, 0x80, RZ ;  /* 0x0000008000007810 */ /* 0x000fc80007ffe0ff */
[----:B------:R1:W-:Y:S04]  /*7a60*/  @P4 STG.E.128 desc[UR10][R180.64], R92 ;  /* 0x0000005cb4004986 */ /* 0x0003e8000c101d0a */
[----:B------:R1:W-:Y:S04]  /*7a70*/  @P4 STG.E.128 desc[UR10][R180.64+0x10], R168 ;  /* 0x000010a8b4004986 */ /* 0x0003e8000c101d0a */
[----:B------:R1:W-:Y:S02]  /*7a80*/  @P5 STG.E.128 desc[UR10][R4.64], R176 ;  /* 0x000000b004005986 */ /* 0x0003e4000c101d0a */
.L_x_5001:
[----:B------:R-:W-:Y:S05]  /*7a90*/  BSYNC.RECONVERGENT B0 ;  /* 0x0000000000007941 */ /* 0x000fea0003800200 */
.L_x_5000:
[----:B------:R-:W-:Y:S04]  /*7aa0*/  BSSY.RECONVERGENT B0, `(.L_x_5049) ;  /* 0x00002b1000007945 */ /* 0x000fe80003800200 */
[----:B------:R-:W-:Y:S05]  /*7ab0*/  @!P3 BRA `(.L_x_5050) ;  /* 0x0000002800bcb947 */ /* 0x000fea0003800000 */
[----:B------:R-:W-:-:S04]  /*7ac0*/  UISETP.NE.U32.AND UP0, UPT, UR22, URZ, UPT ;  /* 0x000000ff1600728c */ /* 0x000fc8000bf05070 */
[----:B------:R-:W-:Y:S01]  /*7ad0*/  UISETP.NE.AND.EX UP0, UPT, UR23, URZ, UPT, UP0 ;  /* 0x000000ff1700728c */ /* 0x000fe2000bf05300 */
[----:B------:R-:W-:Y:S10]  /*7ae0*/  BRA.U !UP3, `(.L_x_5051) ;  /* 0x000000010b0c7547 */ /* 0x000ff4000b800000 */
[----:B01----:R-:W0:Y:S02]  /*7af0*/  LDC.64 R4, c[0x0][0x390] ;  /* 0x0000e400ff047b82 */ /* 0x003e240000000a00 */
[----:B0-----:R-:W-:-:S05]  /*7b00*/  IMAD.WIDE.U32 R4, R183, 0x10, R4 ;  /* 0x00000010b7047825 */ /* 0x001fca00078e0004 */
[----:B-----5:R2:W5:Y:S02]  /*7b10*/  LDG.E.128 R172, desc[UR10][R4.64] ;  /* 0x0000000a04ac7981 */ /* 0x020564000c1e1d00 */
.L_x_5051:
[----:B------:R-:W-:Y:S05]  /*7b20*/  BRA.U !UP0, `(.L_x_5052) ;  /* 0x0000001508007547 */ /* 0x000fea000b800000 */
[----:B------:R-:W-:-:S04]  /*7b30*/  UISETP.NE.U32.AND UP0, UPT, UR24, URZ, UPT ;  /* 0x000000ff1800728c */ /* 0x000fc8000bf05070 */
[----:B------:R-:W-:-:S06]  /*7b40*/  UISETP.NE.AND.EX UP0, UPT, UR25, URZ, UPT, UP0 ;  /* 0x000000ff1900728c */ /* 0x000fcc000bf05300 */
[----:B------:R-:W-:-:S13]  /*7b50*/  PLOP3.LUT P4, PT, PT, PT, UP0, 0x80, 0x8 ;  /* 0x000000000008781c */ /* 0x000fda0003f8f008 */
[----:B------:R-:W-:Y:S05]  /*7b60*/  @!P4 BRA `(.L_x_5053) ;  /* 0x000000080078c947 */ /* 0x000fea0003800000 */
[----:B------:R-:W-:Y:S01]  /*7b70*/  PLOP3.LUT P0, PT, PT, PT, UP2, 0x80, 0x8 ;  /* 0x000000000008781c */ /* 0x000fe20003f0f028 */
[----:B01---5:R-:W-:Y:S01]  /*7b80*/  IMAD.MOV.U32 R92, RZ, RZ, R24 ;  /* 0x000000ffff5c7224 */ /* 0x023fe200078e0018 */
[----:B------:R-:W-:Y:S02]  /*7b90*/  PLOP3.LUT P6, PT, PT, PT, UP2, 0x80, 0x8 ;  /* 0x000000000008781c */ /* 0x000fe40003fcf028 */
[----:B------:R-:W-:Y:S02]  /*7ba0*/  PLOP3.LUT P5, PT, PT, PT, UP2, 0x80, 0x8 ;  /* 0x000000000008781c */ /* 0x000fe40003faf028 */
[----:B------:R-:W-:Y:S02]  /*7bb0*/  MOV R93, R25 ;  /* 0x00000019005d7202 */ /* 0x000fe40000000f00 */
[----:B------:R-:W-:Y:S02]  /*7bc0*/  MOV R94, R26 ;  /* 0x0000001a005e7202 */ /* 0x000fe40000000f00 */
[----:B------:R-:W-:-:S02]  /*7bd0*/  MOV R168, R20 ;  /* 0x0000001400a87202 */ /* 0x000fc40000000f00 */
[----:B------:R-:W-:Y:S01]  /*7be0*/  MOV R170, R22 ;  /* 0x0000001600aa7202 */ /* 0x000fe20000000f00 */
[----:B--2---:R-:W-:Y:S01]  /*7bf0*/  @P0 FFMA.FTZ R5, R217, UR6, R182 ;  /* 0x00000006d9050c23 */ /* 0x004fe200080100b6 */
[----:B------:R-:W-:-:S03]  /*7c00*/  PLOP3.LUT P0, PT, PT, PT, UP2, 0x80, 0x8 ;  /* 0x000000000008781c */ /* 0x000fc60003f0f028 */
        /* <DEDUP_REMOVED lines=58> */
.L_x_5054:
        /* <DEDUP_REMOVED lines=13> */
.L_x_5055:
        /* <DEDUP_REMOVED lines=12> */
.L_x_5056:
        /* <DEDUP_REMOVED lines=13> */
.L_x_5057:
        /* <DEDUP_REMOVED lines=12> */
.L_x_5058:
        /* <DEDUP_REMOVED lines=13> */
.L_x_5059:
        /* <DEDUP_REMOVED lines=12> */
.L_x_5060:
[----:B------:R-:W-:Y:S05]  /*8460*/  BRA.U !UP3, `(.L_x_5061) ;  /* 0x000000210b287547 */ /* 0x000fea000b800000 */
        /* <DEDUP_REMOVED lines=14> */
.L_x_5053:
[----:B------:R-:W-:Y:S05]  /*8550*/  BRA.U !UP3, `(.L_x_5062) ;  /* 0x000000010b487547 */ /* 0x000fea000b800000 */
[----:B------:R-:W-:Y:S02]  /*8560*/  PLOP3.LUT P5, PT, PT, PT, UP2, 0x80, 0x8 ;  /* 0x000000000008781c */ /* 0x000fe40003faf028 */
[----:B------:R-:W-:Y:S02]  /*8570*/  PLOP3.LUT P6, PT, PT, PT, UP2, 0x80, 0x8 ;  /* 0x000000000008781c */ /* 0x000fe40003fcf028 */
[----:B------:R-:W-:Y:S02]  /*8580*/  PLOP3.LUT P0, PT, PT, PT, UP2, 0x80, 0x8 ;  /* 0x000000000008781c */ /* 0x000fe40003f0f028 */
[----:B012--5:R-:W-:-:S07]  /*8590*/  MOV R4, R24 ;  /* 0x0000001800047202 */ /* 0x027fce0000000f00 */
        /* <DEDUP_REMOVED lines=14> */
.L_x_5062:
        /* <DEDUP_REMOVED lines=8> */
[----:B------:R-:W-:-:S04]  /*8700*/  @P5 FFMA.FTZ R4, R180, UR31, R25 ;  /* 0x0000001fb4045c23 */ /* 0x000fc80008010019 */
[----:B------:R-:W-:Y:S02]  /*8710*/  FMUL.FTZ R4, R4, UR21 ;  /* 0x0000001504047c20 */ /* 0x000fe40008410000 */
[----:B------:R-:W-:Y:S02]  /*8720*/  @P6 PRMT R5, R172, 0x7632, R5 ;  /* 0x00007632ac056816 */ /* 0x000fe40000000005 */
[----:B------:R-:W-:Y:S01]  /*8730*/  FMUL.FTZ R184, R4, UR20 ;  /* 0x0000001404b87c20 */ /* 0x000fe20008410000 */
[----:B------:R-:W-:Y:S02]  /*8740*/  HFMA2 R4, -RZ, RZ, 0, 0 ;  /* 0x00000000ff047431 */ /* 0x000fe400000001ff */
[----:B------:R-:W-:Y:S02]  /*8750*/  @P6 IMAD.U32 R5, R5, 0x10000, RZ ;  /* 0x0001000005056824 */ /* 0x000fe400078e00ff */
[----:B------:R-:W-:Y:S02]  /*8760*/  FMUL.FTZ R180, R69, R184 ;  /* 0x000000b845b47220 */ /* 0x000fe40000410000 */
[----:B------:R-:W-:-:S03]  /*8770*/  @P6 FMUL.FTZ R4, R184, R5 ;  /* 0x00000005b8046220 */ /* 0x000fc60000410000 */
[----:B------:R-:W-:Y:S01]  /*8780*/  FSEL R180, R180, RZ, P6 ;  /* 0x000000ffb4b47208 */ /* 0x000fe20003000000 */
[----:B------:R-:W-:-:S03]  /*8790*/  FADD.FTZ R145, R145, R4 ;  /* 0x0000000491917221 */ /* 0x000fc60000010000 */
[----:B------:R-:W-:-:S04]  /*87a0*/  F2FP.BF16.F32.PACK_AB R180, RZ, R180 ;  /* 0x000000b4ffb4723e */ /* 0x000fc800000010ff */
[----:B------:R-:W-:-:S07]  /*87b0*/  PRMT R176, R176, 0x5410, R180 ;  /* 0x00005410b0b07816 */ /* 0x000fce00000000b4 */
.L_x_5063:
        /* <DEDUP_REMOVED lines=19> */
.L_x_5064:
        /* <DEDUP_REMOVED lines=20> */
.L_x_5065:
        /* <DEDUP_REMOVED lines=19> */
.L_x_5066:
        /* <DEDUP_REMOVED lines=20> */
.L_x_5067:
        /* <DEDUP_REMOVED lines=19> */
.L_x_5068:
[----:B------:R-:W-:Y:S05]  /*8dd0*/  BRA.U !UP3, `(.L_x_5061) ;  /* 0x000000150bcc7547 */ /* 0x000fea000b800000 */
[----:B------:R-:W-:Y:S02]  /*8de0*/  PLOP3.LUT P0, PT, PT, PT, UP2, 0x80, 0x8 ;  /* 0x000000000008781c */ /* 0x000fe40003f0f028 */
[----:B------:R-:W-:Y:S02]  /*8df0*/  PLOP3.LUT P6, PT, PT, PT, UP2, 0x80, 0x8 ;  /* 0x000000000008781c */ /* 0x000fe40003fcf028 */
[----:B------:R-:W-:Y:S02]  /*8e00*/  PLOP3.LUT P5, PT, PT, PT, UP2, 0x80, 0x8 ;  /* 0x000000000008781c */ /* 0x000fe40003faf028 */
[----:B012--5:R-:W-:-:S07]  /*8e10*/  MOV R4, R23 ;  /* 0x0000001700047202 */ /* 0x027fce0000000f00 */
        /* <DEDUP_REMOVED lines=17> */
.L_x_5052:
[----:B------:R-:W-:-:S04]  /*8f30*/  UISETP.NE.U32.AND UP0, UPT, UR24, URZ, UPT ;  /* 0x000000ff1800728c */ /* 0x000fc8000bf05070 */
[----:B------:R-:W-:-:S06]  /*8f40*/  UISETP.NE.AND.EX UP0, UPT, UR25, URZ, UPT, UP0 ;  /* 0x000000ff1900728c */ /* 0x000fcc000bf05300 */
[----:B------:R-:W-:-:S13]  /*8f50*/  PLOP3.LUT P4, PT, PT, PT, UP0, 0x80, 0x8 ;  /* 0x000000000008781c */ /* 0x000fda0003f8f008 */
[----:B------:R-:W-:Y:S05]  /*8f60*/  @!P4 BRA `(.L_x_5069) ;  /* 0x00000008001cc947 */ /* 0x000fea0003800000 */
[--C-:B01----:R-:W-:Y:S01]  /*8f70*/  FFMA.FTZ R169, R221, UR6, R182.reuse ;  /* 0x00000006dda97c23 */ /* 0x103fe200080100b6 */
[--C-:B------:R-:W-:Y:S01]  /*8f80*/  FFMA.FTZ R170, R218, UR6, R182.reuse ;  /* 0x00000006daaa7c23 */ /* 0x100fe200080100b6 */
[--C-:B--2---:R-:W-:Y:S01]  /*8f90*/  FFMA.FTZ R5, R217, UR6, R182.reuse ;  /* 0x00000006d9057c23 */ /* 0x104fe200080100b6 */
        /* <DEDUP_REMOVED lines=42> */
.L_x_5070:
        /* <DEDUP_REMOVED lines=13> */
.L_x_5071:
        /* <DEDUP_REMOVED lines=12> */
.L_x_5072:
        /* <DEDUP_REMOVED lines=13> */
.L_x_5073:
        /* <DEDUP_REMOVED lines=12> */
.L_x_5074:
        /* <DEDUP_REMOVED lines=13> */
.L_x_5075:
        /* <DEDUP_REMOVED lines=12> */
.L_x_5076:
[----:B------:R-:W-:Y:S05]  /*96f0*/  BRA.U !UP3, `(.L_x_5061) ;  /* 0x0000000d0b847547 */ /* 0x000fea000b800000 */
[----:B-----5:R-:W-:Y:S01]  /*9700*/  ISETP.GE.U32.AND P0, PT, R204, RZ, PT ;  /* 0x000000ffcc00720c */ /* 0x020fe20003f06070 */
[----:B------:R-:W-:-:S03]  /*9710*/  FMUL.FTZ R4, R171, UR21 ;  /* 0x00000015ab047c20 */ /* 0x000fc60008410000 */
[----:B------:R-:W-:Y:S01]  /*9720*/  ISETP.GE.U32.AND.EX P0, PT, R205, 0x1000000, PT, P0 ;  /* 0x01000000cd00780c */ /* 0x000fe20003f06100 */
[----:B------:R-:W-:Y:S01]  /*9730*/  FMUL.FTZ R182, R4, UR20 ;  /* 0x0000001404b67c20 */ /* 0x000fe20008410000 */
[----:B------:R-:W-:-:S03]  /*9740*/  IMAD.MOV.U32 R4, RZ, RZ, RZ ;  /* 0x000000ffff047224 */ /* 0x000fc600078e00ff */
        /* <DEDUP_REMOVED lines=9> */
.L_x_5069:
[----:B------:R-:W-:Y:S05]  /*97e0*/  BRA.U !UP3, `(.L_x_5077) ;  /* 0x000000010b687547 */ /* 0x000fea000b800000 */
[----:B012---:R-:W-:Y:S01]  /*97f0*/  FFMA.FTZ R5, R217, UR6, R182 ;  /* 0x00000006d9057c23 */ /* 0x007fe200080100b6 */
        /* <DEDUP_REMOVED lines=21> */
.L_x_5079:
[----:B------:R-:W-:Y:S05]  /*9950*/  BSYNC.RECONVERGENT B1 ;  /* 0x0000000000017941 */ /* 0x000fea0003800200 */
.L_x_5078:
[----:B------:R-:W-:Y:S01]  /*9960*/  F2FP.BF16.F32.PACK_AB R180, RZ, R180 ;  /* 0x000000b4ffb4723e */ /* 0x000fe200000010ff */
[----:B------:R-:W-:-:S03]  /*9970*/  FADD.FTZ R144, R144, R5 ;  /* 0x0000000590907221 */ /* 0x000fc60000010000 */
[----:B------:R-:W-:-:S07]  /*9980*/  PRMT R176, R180, 0x7610, R176 ;  /* 0x00007610b4b07816 */ /* 0x000fce00000000b0 */
.L_x_5077:
        /* <DEDUP_REMOVED lines=24> */
.L_x_5082:
[----:B------:R-:W-:Y:S05]  /*9b10*/  BSYNC.RECONVERGENT B1 ;  /* 0x0000000000017941 */ /* 0x000fea0003800200 */
.L_x_5081:
[----:B------:R-:W-:Y:S01]  /*9b20*/  F2FP.BF16.F32.PACK_AB R180, RZ, R180 ;  /* 0x000000b4ffb4723e */ /* 0x000fe200000010ff */
[----:B------:R-:W-:-:S03]  /*9b30*/  FADD.FTZ R145, R145, R4 ;  /* 0x0000000491917221 */ /* 0x000fc60000010000 */
[----:B------:R-:W-:-:S07]  /*9b40*/  PRMT R176, R176, 0x5410, R180 ;  /* 0x00005410b0b07816 */ /* 0x000fce00000000b4 */
.L_x_5080:
        /* <DEDUP_REMOVED lines=23> */
.L_x_5085:
[----:B------:R-:W-:Y:S05]  /*9cc0*/  BSYNC.RECONVERGENT B1 ;  /* 0x0000000000017941 */ /* 0x000fea0003800200 */
.L_x_5084:
[----:B------:R-:W-:Y:S01]  /*9cd0*/  F2FP.BF16.F32.PACK_AB R180, RZ, R180 ;  /* 0x000000b4ffb4723e */ /* 0x000fe200000010ff */
[----:B------:R-:W-:-:S03]  /*9ce0*/  FADD.FTZ R146, R146, R5 ;  /* 0x0000000592927221 */ /* 0x000fc60000010000 */
[----:B------:R-:W-:-:S07]  /*9cf0*/  PRMT R177, R180, 0x7610, R177 ;  /* 0x00007610b4b17816 */ /* 0x000fce00000000b1 */
.L_x_5083:
        /* <DEDUP_REMOVED lines=24> */
.L_x_5088:
[----:B------:R-:W-:Y:S05]  /*9e80*/  BSYNC.RECONVERGENT B1 ;  /* 0x0000000000017941 */ /* 0x000fea0003800200 */
.L_x_5087:
[----:B------:R-:W-:Y:S01]  /*9e90*/  F2FP.BF16.F32.PACK_AB R180, RZ, R180 ;  /* 0x000000b4ffb4723e */ /* 0x000fe200000010ff */
[----:B------:R-:W-:-:S03]  /*9ea0*/  FADD.FTZ R147, R147, R4 ;  /* 0x0000000493937221 */ /* 0x000fc60000010000 */
[----:B------:R-:W-:-:S07]  /*9eb0*/  PRMT R177, R177, 0x5410, R180 ;  /* 0x00005410b1b17816 */ /* 0x000fce00000000b4 */
.L_x_5086:
        /* <DEDUP_REMOVED lines=18> */
[----:B------:R-:W-:-:S04]  /*9fe0*/  IMAD.U32 R5, R174, 0x10000, RZ ;  /* 0x00010000ae057824 */ /* 0x000fc800078e00ff */
[----:B------:R-:W-:-:S05]  /*9ff0*/  FSEL R4, R4, RZ, P0 ;  /* 0x000000ff04047208 */ /* 0x000fca0000000000 */
[----:B------:R-:W-:-:S04]  /*a000*/  FMUL.FTZ R4, R4, UR21 ;  /* 0x0000001504047c20 */ /* 0x000fc80008410000 */
[----:B------:R-:W-:-:S04]  /*a010*/  FMUL.FTZ R4, R4, UR20 ;  /* 0x0000001404047c20 */ /* 0x000fc80008410000 */
[----:B------:R-:W-:-:S07]  /*a020*/  FMUL.FTZ R5, R5, R4 ;  /* 0x0000000405057220 */ /* 0x000fce0000410000 */
.L_x_5091:
[----:B------:R-:W-:Y:S05]  /*a030*/  BSYNC.RECONVERGENT B1 ;  /* 0x0000000000017941 */ /* 0x000fea0003800200 */
.L_x_5090:
[----:B------:R-:W-:Y:S01]  /*a040*/  F2FP.BF16.F32.PACK_AB R180, RZ, R180 ;  /* 0x000000b4ffb4723e */ /* 0x000fe200000010ff */
[----:B------:R-:W-:-:S03]  /*a050*/  FADD.FTZ R148, R148, R5 ;  /* 0x0000000594947221 */ /* 0x000fc60000010000 */
[----:B------:R-:W-:-:S07]  /*a060*/  PRMT R178, R180, 0x7610, R178 ;  /* 0x00007610b4b27816 */ /* 0x000fce00000000b2 */
.L_x_5089:
        /* <DEDUP_REMOVED lines=24> */
.L_x_5094:
[----:B------:R-:W-:Y:S05]  /*a1f0*/  BSYNC.RECONVERGENT B1 ;  /* 0x0000000000017941 */ /* 0x000fea0003800200 */
.L_x_5093:
[----:B------:R-:W-:Y:S01]  /*a200*/  F2FP.BF16.F32.PACK_AB R180, RZ, R180 ;  /* 0x000000b4ffb4723e */ /* 0x000fe200000010ff */
[----:B------:R-:W-:-:S03]  /*a210*/  FADD.FTZ R149, R149, R4 ;  /* 0x0000000495957221 */ /* 0x000fc60000010000 */
[----:B------:R-:W-:-:S07]  /*a220*/  PRMT R178, R178, 0x5410, R180 ;  /* 0x00005410b2b27816 */ /* 0x000fce00000000b4 */
.L_x_5092:
        /* <DEDUP_REMOVED lines=23> */
.L_x_5097:
[----:B------:R-:W-:Y:S05]  /*a3a0*/  BSYNC.RECONVERGENT B1 ;  /* 0x0000000000017941 */ /* 0x000fea0003800200 */
.L_x_5096:
[----:B------:R-:W-:Y:S01]  /*a3b0*/  F2FP.BF16.F32.PACK_AB R180, RZ, R180 ;  /* 0x000000b4ffb4723e */ /* 0x000fe200000010ff */
[----:B------:R-:W-:-:S03]  /*a3c0*/  FADD.FTZ R150, R150, R5 ;  /* 0x0000000596967221 */ /* 0x000fc60000010000 */
[----:B------:R-:W-:-:S07]  /*a3d0*/  PRMT R179, R180, 0x7610, R179 ;  /* 0x00007610b4b37816 */ /* 0x000fce00000000b3 */
.L_x_5095:
[----:B------:R-:W-:Y:S05]  /*a3e0*/  BRA.U !UP3, `(.L_x_5061) ;  /* 0x000000010b487547 */ /* 0x000fea000b800000 */
[----:B------:R-:W-:Y:S01]  /*a3f0*/  FFMA.FTZ R182, R228, UR6, R182 ;  /* 0x00000006e4b67c23 */ /* 0x000fe200080100b6 */
[----:B-----5:R-:W-:Y:S02]  /*a400*/  ISETP.GE.U32.AND P0, PT, R204, RZ, PT ;  /* 0x000000ffcc00720c */ /* 0x020fe40003f06070 */
[----:B------:R-:W-:Y:S01]  /*a410*/  ISETP.LT.AND P5, PT, RZ, UR32, PT ;  /* 0x00000020ff007c0c */ /* 0x000fe2000bfa1270 */
[----:B------:R-:W-:Y:S01]  /*a420*/  FADD.FTZ R182, R231, -R182 ;  /* 0x800000b6e7b67221 */ /* 0x000fe20000010000 */
[----:B------:R-:W-:-:S03]  /*a430*/  ISETP.GE.U32.AND.EX P0, PT, R205, 0x1000000, PT, P0 ;  /* 0x01000000cd00780c */ /* 0x000fc60003f06100 */
[----:B012---:R-:W-:-:S05]  /*a440*/  FMUL.FTZ R4, R182, UR31 ;  /* 0x0000001fb6047c20 */ /* 0x007fca0008410000 */
        /* <DEDUP_REMOVED lines=12> */
.L_x_5061:
[----:B01----:R-:W0:Y:S01]  /*a510*/  @P4 LDC.64 R180, c[0x0][0x478] ;  /* 0x00011e00ffb44b82 */ /* 0x003e220000000a00 */
[----:B------:R-:W1:Y:S01]  /*a520*/  @UP3 LDCU.64 UR4, c[0x0][0x468] ;  /* 0x00008d00ff0437ac */ /* 0x000e620008000a00 */
[----:B------:R-:W-:Y:S02]  /*a530*/  PLOP3.LUT P0, PT, PT, PT, UP3, 0x80, 0x8 ;  /* 0x000000000008781c */ /* 0x000fe40003f0f038 */
[----:B------:R-:W-:Y:S02]  /*a540*/  PLOP3.LUT P5, PT, PT, PT, UP3, 0x80, 0x8 ;  /* 0x000000000008781c */ /* 0x000fe40003faf038 */
[----:B--2---:R-:W-:-:S09]  /*a550*/  MOV R4, 0x10 ;  /* 0x0000001000047802 */ /* 0x004fd20000000f00 */
[----:B-1----:R-:W-:-:S04]  /*a560*/  @P0 IMAD.WIDE.U32 R4, R183, R4, UR4 ;  /* 0x00000004b7040e25 */ /* 0x002fc8000f8e0004 */
[----:B0-----:R-:W-:-:S05]  /*a570*/  @P4 IMAD.WIDE.U32 R180, R0, 0x20, R180 ;  /* 0x0000002000b44825 */ /* 0x001fca00078e00b4 */
[----:B------:R2:W-:Y:S04]  /*a580*/  @P4 STG.E.128 desc[UR10][R180.64], R92 ;  /* 0x0000005cb4004986 */ /* 0x0005e8000c101d0a */
[----:B------:R2:W-:Y:S04]  /*a590*/  @P4 STG.E.128 desc[UR10][R180.64+0x10], R168 ;  /* 0x000010a8b4004986 */ /* 0x0005e8000c101d0a */
[----:B------:R2:W-:Y:S02]  /*a5a0*/  @P5 STG.E.128 desc[UR10][R4.64], R176 ;  /* 0x000000b004005986 */ /* 0x0005e4000c101d0a */
.L_x_5050:
[----:B------:R-:W-:Y:S05]  /*a5b0*/  BSYNC.RECONVERGENT B0 ;  /* 0x0000000000007941 */ /* 0x000fea0003800200 */
.L_x_5049:
[----:B------:R-:W-:Y:S02]  /*a5c0*/  UIADD3 UR28, UPT, UPT, UR28, UR26, URZ ;  /* 0x0000001a1c1c7290 */ /* 0x000fe4000fffe0ff */
[----:B------:R-:W-:Y:S02]  /*a5d0*/  UPLOP3.LUT UP1, UPT, UPT, UPT, UP1, 0x40, 0x4 ;  /* 0x000000000004789c */ /* 0x000fe40003f2e810 */
[----:B------:R-:W-:-:S09]  /*a5e0*/  UISETP.GE.AND UP0, UPT, UR28, UR27, UPT ;  /* 0x0000001b1c00728c */ /* 0x000fd2000bf06270 */
[----:B------:R-:W-:Y:S05]  /*a5f0*/  BRA.U !UP0, `(.L_x_5098) ;  /* 0xffffff6108747547 */ /* 0x000fea000b83ffff */
.L_x_4940:
[----:B------:R-:W3:Y:S01]  /*a600*/  S2UR UR4, SR_CTAID.X ;  /* 0x00000000000479c3 */ /* 0x000ee20000002500 */
[----:B------:R-:W-:Y:S01]  /*a610*/  BSSY.RECONVERGENT B0, `(.L_x_5099) ;  /* 0x0000012000007945 */ /* 0x000fe20003800200 */
[----:B---3--:R-:W-:-:S06]  /*a620*/  UIMAD UR4, UR4, UR8, URZ ;  /* 0x00000008040472a4 */ /* 0x008fcc000f8e02ff */
[----:B------:R-:W-:-:S04]  /*a630*/  MOV R0, UR4 ;  /* 0x0000000400007c02 */ /* 0x000fc80008000f00 */
[----:B------:R-:W-:Y:S01]  /*a640*/  LEA.HI R9, R0, R3, RZ, 0x1d ;  /* 0x0000000300097211 */ /* 0x000fe200078fe8ff */
[----:B------:R-:W-:Y:S06]  /*a650*/  @!P1 BRA `(.L_x_5100) ;  /* 0x0000000000349947 */ /* 0x000fec0003800000 */
[----:B------:R-:W3:Y:S08]  /*a660*/  LDC.64 R2, c[0x0][0x440] ;  /* 0x00011000ff027b82 */ /* 0x000ef00000000a00 */
[----:B012---:R-:W0:Y:S08]  /*a670*/  LDC.64 R4, c[0x0][0x448] ;  /* 0x00011200ff047b82 */ /* 0x007e300000000a00 */
[----:B------:R-:W1:Y:S01]  /*a680*/  LDC.64 R6, c[0x0][0x460] ;  /* 0x00011800ff067b82 */ /* 0x000e620000000a00 */
[----:B---3--:R-:W-:-:S05]  /*a690*/  IMAD.WIDE.U32 R2, R9, 0x20, R2 ;  /* 0x0000002009027825 */ /* 0x008fca00078e0002 */
[----:B------:R3:W-:Y:S01]  /*a6a0*/  STG.E.128 desc[UR10][R2.64], R96 ;  /* 0x0000006002007986 */ /* 0x0007e2000c101d0a */
[----:B0-----:R-:W-:-:S03]  /*a6b0*/  IMAD.WIDE.U32 R4, R9, 0x20, R4 ;  /* 0x0000002009047825 */ /* 0x001fc600078e0004 */
[----:B------:R3:W-:Y:S04]  /*a6c0*/  STG.E.128 desc[UR10][R2.64+0x10], R100 ;  /* 0x0000106402007986 */ /* 0x0007e8000c101d0a */
[----:B------:R3:W-:Y:S01]  /*a6d0*/  STG.E.128 desc[UR10][R4.64], R76 ;  /* 0x0000004c04007986 */ /* 0x0007e2000c101d0a */
[----:B-1----:R-:W-:-:S03]  /*a6e0*/  IMAD.WIDE.U32 R6, R9, 0x20, R6 ;  /* 0x0000002009067825 */ /* 0x002fc600078e0006 */
[----:B------:R3:W-:Y:S01]  /*a6f0*/  STG.E.128 desc[UR10][R4.64+0x10], R80 ;  /* 0x0000105004007986 */ /* 0x0007e2000c101d0a */
[----:B------:R-:W-:-:S03]  /*a700*/  IADD3 R9, PT, PT, R9, 0x80, RZ ;  /* 0x0000008009097810 */ /* 0x000fc60007ffe0ff */
[----:B------:R3:W-:Y:S04]  /*a710*/  STG.E.128 desc[UR10][R6.64], R128 ;  /* 0x0000008006007986 */ /* 0x0007e8000c101d0a */
[----:B------:R3:W-:Y:S02]  /*a720*/  STG.E.128 desc[UR10][R6.64+0x10], R132 ;  /* 0x0000108406007986 */ /* 0x0007e4000c101d0a */
.L_x_5100:
[----:B------:R-:W-:Y:S05]  /*a730*/  BSYNC.RECONVERGENT B0 ;  /* 0x0000000000007941 */ /* 0x000fea0003800200 */
.L_x_5099:
[----:B------:R-:W-:Y:S04]  /*a740*/  BSSY.RECONVERGENT B0, `(.L_x_5101) ;  /* 0x000000f000007945 */ /* 0x000fe80003800200 */
[----:B------:R-:W-:Y:S05]  /*a750*/  @!P2 BRA `(.L_x_5102) ;  /* 0x000000000034a947 */ /* 0x000fea0003800000 */
[----:B---3--:R-:W3:Y:S08]  /*a760*/  LDC.64 R2, c[0x0][0x440] ;  /* 0x00011000ff027b82 */ /* 0x008ef00000000a00 */
        /* <DEDUP_REMOVED lines=12> */
.L_x_5102:
[----:B------:R-:W-:Y:S05]  /*a830*/  BSYNC.RECONVERGENT B0 ;  /* 0x0000000000007941 */ /* 0x000fea0003800200 */
.L_x_5101:
[----:B------:R-:W-:Y:S05]  /*a840*/  @!P3 EXIT ;  /* 0x000000000000b94d */ /* 0x000fea0003800000 */
[----:B---34-:R-:W3:Y:S08]  /*a850*/  LDC.64 R2, c[0x0][0x440] ;  /* 0x00011000ff027b82 */ /* 0x018ef00000000a00 */
[----:B012---:R-:W0:Y:S08]  /*a860*/  LDC.64 R4, c[0x0][0x448] ;  /* 0x00011200ff047b82 */ /* 0x007e300000000a00 */
[----:B------:R-:W1:Y:S01]  /*a870*/  LDC.64 R6, c[0x0][0x460] ;  /* 0x00011800ff067b82 */ /* 0x000e620000000a00 */
[----:B---3--:R-:W-:-:S05]  /*a880*/  IMAD.WIDE.U32 R2, R9, 0x20, R2 ;  /* 0x0000002009027825 */ /* 0x008fca00078e0002 */
[----:B------:R-:W-:Y:S01]  /*a890*/  STG.E.128 desc[UR10][R2.64], R116 ;  /* 0x0000007402007986 */ /* 0x000fe2000c101d0a */
[----:B0-----:R-:W-:-:S03]  /*a8a0*/  IMAD.WIDE.U32 R4, R9, 0x20, R4 ;  /* 0x0000002009047825 */ /* 0x001fc600078e0004 */
[----:B------:R-:W-:Y:S04]  /*a8b0*/  STG.E.128 desc[UR10][R2.64+0x10], R124 ;  /* 0x0000107c02007986 */ /* 0x000fe8000c101d0a */
[----:B------:R-:W-:Y:S01]  /*a8c0*/  STG.E.128 desc[UR10][R4.64], R112 ;  /* 0x0000007004007986 */ /* 0x000fe2000c101d0a */
[----:B-1----:R-:W-:-:S03]  /*a8d0*/  IMAD.WIDE.U32 R6, R9, 0x20, R6 ;  /* 0x0000002009067825 */ /* 0x002fc600078e0006 */
[----:B------:R-:W-:Y:S04]  /*a8e0*/  STG.E.128 desc[UR10][R4.64+0x10], R120 ;  /* 0x0000107804007986 */ /* 0x000fe8000c101d0a */
[----:B------:R-:W-:Y:S04]  /*a8f0*/  STG.E.128 desc[UR10][R6.64], R144 ;  /* 0x0000009006007986 */ /* 0x000fe8000c101d0a */
[----:B------:R-:W-:Y:S01]  /*a900*/  STG.E.128 desc[UR10][R6.64+0x10], R148 ;  /* 0x0000109406007986 */ /* 0x000fe2000c101d0a */
[----:B------:R-:W-:Y:S05]  /*a910*/  EXIT ;  /* 0x000000000000794d */ /* 0x000fea0003800000 */
.L_x_5103:
        /* <DEDUP_REMOVED lines=14> */
.L_x_10751:


//--------------------- .text._ZN10layer_norm22ln_bwd_finalize_kernelINS_22Kernel_traits_finalizeILj3072Ef13__nv_bfloat16fS2_fjLb1ELj1024ELj4ENS_18Kernel_traits_baseILj3072EfS2_fS2_fjLj1024EEEEELb1ELb1EEEvNS_9BwdParamsE --------------------------
	.section	.text._ZN10layer_norm22ln_bwd_finalize_kernelINS_22Kernel_traits_finalizeILj3072Ef13__nv_bfloat16fS2_fjLb1ELj1024ELj4ENS_18Kernel_traits_baseILj3072EfS2_fS2_fjLj1024EEEEELb1ELb1EEEvNS_9BwdParamsE,"ax",@progbits
	.align	128
        .global         _ZN10layer_norm22ln_bwd_finalize_kernelINS_22Kernel_traits_finalizeILj3072Ef13__nv_bfloat16fS2_fjLb1ELj1024ELj4ENS_18Kernel_traits_baseILj3072EfS2_fS2_fjLj1024EEEEELb1ELb1EEEvNS_9BwdParamsE
        .type           _ZN10layer_norm22ln_bwd_finalize_kernelINS_22Kernel_traits_finalizeILj3072Ef13__nv_bfloat16fS2_fjLb1ELj1024ELj4ENS_18Kernel_traits_baseILj3072EfS2_fS2_fjLj1024EEEEELb1ELb1EEEvNS_9BwdParamsE,@function
        .size           _ZN10layer_norm22ln_bwd_finalize_kernelINS_22Kernel_traits_finalizeILj3072Ef13__nv_bfloat16fS2_fjLb1ELj1024ELj4ENS_18Kernel_traits_baseILj3072EfS2_fS2_fjLj1024EEEEELb1ELb1EEEvNS_9BwdParamsE,(.L_x_10752 - _ZN10layer_norm22ln_bwd_finalize_kernelINS_22Kernel_traits_finalizeILj3072Ef13__nv_bfloat16fS2_fjLb1ELj1024ELj4ENS_18Kernel_traits_baseILj3072EfS2_fS2_fjLj1024EEEEELb1ELb1EEEvNS_9BwdParamsE)
        .other          _ZN10layer_norm22ln_bwd_finalize_kernelINS_22Kernel_traits_finalizeILj3072Ef13__nv_bfloat16fS2_fjLb1ELj1024ELj4ENS_18Kernel_traits_baseILj3072EfS2_fS2_fjLj1024EEEEELb1ELb1EEEvNS_9BwdParamsE,@"STO_CUDA_ENTRY STV_DEFAULT"
_ZN10layer_norm22ln_bwd_finalize_kernelINS_22Kernel_traits_finalizeILj3072Ef13__nv_bfloat16fS2_fjLb1ELj1024ELj4ENS_18Kernel_traits_baseILj3072EfS2_fS2_fjLj1024EEEEELb1ELb1EEEvNS_9BwdParamsE:
.text._ZN10layer_norm22ln_bwd_finalize_kernelINS_22Kernel_traits_finalizeILj3072Ef13__nv_bfloat16fS2_fjLb1ELj1024ELj4ENS_18Kernel_traits_baseILj3072EfS2_fS2_fjLj1024EEEEELb1ELb1EEEvNS_9BwdParamsE:
        /* <DEDUP_REMOVED lines=56> */
.L_x_5108:
        /* <DEDUP_REMOVED lines=87> */
.L_x_5107:
[----:B------:R-:W-:Y:S05]  /*08f0*/  BSYNC.RECONVERGENT B1 ;  /* 0x0000000000017941 */ /* 0x000fea0003800200 */
.L_x_5106:
        /* <DEDUP_REMOVED lines=51> */
.L_x_5110:
[----:B------:R-:W-:Y:S05]  /*0c30*/  BSYNC.RECONVERGENT B1 ;  /* 0x0000000000017941 */ /* 0x000fea0003800200 */
.L_x_5109:
        /* <DEDUP_REMOVED lines=30> */
.L_x_5112:
[----:B------:R-:W-:Y:S05]  /*0e20*/  BSYNC.RECONVERGENT B1 ;  /* 0x0000000000017941 */ /* 0x000fea0003800200 */
.L_x_5111:
        /* <DEDUP_REMOVED lines=15> */
.L_x_5105:
[----:B------:R-:W-:Y:S05]  /*0f20*/  BSYNC.RECONVERGENT B0 ;  /* 0x0000000000007941 */ /* 0x000fea0003800200 */
.L_x_5104:
        /* <DEDUP_REMOVED lines=72> */
.L_x_5113:
        /* <DEDUP_REMOVED lines=13> */
.L_x_10752:


//--------------------- .text._ZN10layer_norm13ln_bwd_kernelINS_13Kernel_traitsIf13__nv_bfloat16fS2_fjLj3072ELj1ELj1ELj4ELj16ENS_18Kernel_traits_baseILj3072EfS2_fS2_fjLj128EEEEELb1ELb1ELb1ELb1EEEvNS_9BwdParamsE --------------------------
	.section	.text._ZN10layer_norm13ln_bwd_kernelINS_13Kernel_traitsIf13__nv_bfloat16fS2_fjLj3072ELj1ELj1ELj4ELj16ENS_18Kernel_traits_baseILj3072EfS2_fS2_fjLj128EEEEELb1ELb1ELb1ELb1EEEvNS_9BwdParamsE,"ax",@progbits
	.align	128
        .global         _ZN10layer_norm13ln_bwd_kernelINS_13Kernel_traitsIf13__nv_bfloat16fS2_fjLj3072ELj1ELj1ELj4ELj16ENS_18Kernel_traits_baseILj3072EfS2_fS2_fjLj128EEEEELb1ELb1ELb1ELb1EEEvNS_9BwdParamsE
        .type           _ZN10layer_norm13ln_bwd_kernelINS_13Kernel_traitsIf13__nv_bfloat16fS2_fjLj3072ELj1ELj1ELj4ELj16ENS_18Kernel_traits_baseILj3072EfS2_fS2_fjLj128EEEEELb1ELb1ELb1ELb1EEEvNS_9BwdParamsE,@function
        .size           _ZN10layer_norm13ln_bwd_kernelINS_13Kernel_traitsIf13__nv_bfloat16fS2_fjLj3072ELj1ELj1ELj4ELj16ENS_18Kernel_traits_baseILj3072EfS2_fS2_fjLj128EEEEELb1ELb1ELb1ELb1EEEvNS_9BwdParamsE,(.L_x_10753 - _ZN10layer_norm13ln_bwd_kernelINS_13Kernel_traitsIf13__nv_bfloat16fS2_fjLj3072ELj1ELj1ELj4ELj16ENS_18Kernel_traits_baseILj3072EfS2_fS2_fjLj128EEEEELb1ELb1ELb1ELb1EEEvNS_9BwdParamsE)
        .other          _ZN10layer_norm13ln_bwd_kernelINS_13Kernel_traitsIf13__nv_bfloat16fS2_fjLj3072ELj1ELj1ELj4ELj16ENS_18Kernel_traits_baseILj3072EfS2_fS2_fjLj128EEEEELb1ELb1ELb1ELb1EEEvNS_9BwdParamsE,@"STO_CUDA_ENTRY STV_DEFAULT"
_ZN10layer_norm13ln_bwd_kernelINS_13Kernel_traitsIf13__nv_bfloat16fS2_fjLj3072ELj1ELj1ELj4ELj16ENS_18Kernel_traits_baseILj3072EfS2_fS2_fjLj128EEEEELb1ELb1ELb1ELb1EEEvNS_9BwdParamsE:
.text._ZN10layer_norm13ln_bwd_kernelINS_13Kernel_traitsIf13__nv_bfloat16fS2_fjLj3072ELj1ELj1ELj4ELj16ENS_18Kernel_traits_baseILj3072EfS2_fS2_fjLj128EEEEELb1ELb1ELb1ELb1EEEvNS_9BwdParamsE:
        /* <DEDUP_REMOVED lines=68> */
.L_x_5217:
        /* <DEDUP_REMOVED lines=8> */
[----:B---3--:R-:W-:-:S05]  /*04c0*/  IMAD.WIDE R184, R0, 0x4, R184 ;  /* 0x0000000400b87825 */ /* 0x008fca00078e02b8 */
[----:B------:R2:W5:Y:S01]  /*04d0*/  LDG.E R190, desc[UR12][R184.64] ;  /* 0x0000000cb8be7981 */ /* 0x000562000c1e1900 */
[----:B----4-:R-:W-:-:S13]  /*04e0*/  ISETP.GE.AND P2, PT, R227, 0x1, PT ;  /* 0x00000001e300780c */ /* 0x010fda0003f46270 */
[----:B-12---:R-:W-:Y:S05]  /*04f0*/  @!P2 BRA `(.L_x_5115) ;  /* 0x00000010003ca947 */ /* 0x006fea0003800000 */
[----:B------:R-:W1:Y:S01]  /*0500*/  LDC R209, c[0x0][0x388] ;  /* 0x0000e200ffd17b82 */ /* 0x000e620000000800 */
[----:B0-----:R-:W-:Y:S01]  /*0510*/  IADD3 R4, PT, PT, R227, -0x1, RZ ;  /* 0xffffffffe3047810 */ /* 0x001fe20007ffe0ff */
[----:B------:R-:W-:-:S06]  /*0520*/  IMAD.WIDE R186, R0, 0x4, R186 ;  /* 0x0000000400ba7825 */ /* 0x000fcc00078e02ba */
[----:B------:R-:W0:Y:S08]  /*0530*/  LDC.64 R6, c[0x0][0x428] ;  /* 0x00010a00ff067b82 */ /* 0x000e300000000a00 */
[----:B------:R-:W2:Y:S01]  /*0540*/  LDC.64 R204, c[0x0][0x3a8] ;  /* 0x0000ea00ffcc7b82 */ /* 0x000ea20000000a00 */
[-C--:B-1----:R-:W-:Y:S01]  /*0550*/  IMAD R3, R0, R209.reuse, RZ ;  /* 0x000000d100037224 */ /* 0x082fe200078e02ff */
[----:B------:R-:W-:Y:S01]  /*0560*/  MOV R230, UR7 ;  /* 0x0000000700e67c02 */ /* 0x000fe20008000f00 */
[----:B------:R-:W-:Y:S01]  /*0570*/  IMAD R5, R4, R209, RZ ;  /* 0x000000d104057224 */ /* 0x000fe200078e02ff */
[----:B------:R-:W-:-:S04]  /*0580*/  ISETP.NE.U32.AND P0, PT, RZ, UR6, PT ;  /* 0x00000006ff007c0c */ /* 0x000fc8000bf05070 */
[----:B------:R-:W1:Y:S01]  /*0590*/  LDC.64 R212, c[0x0][0x3b0] ;  /* 0x0000ec00ffd47b82 */ /* 0x000e620000000a00 */
[----:B------:R-:W-:Y:S02]  /*05a0*/  SHF.R.S32.HI R4, RZ, 0x1f, R3 ;  /* 0x0000001fff047819 */ /* 0x000fe40000011403 */
[----:B------:R-:W-:Y:S02]  /*05b0*/  SHF.R.S32.HI R8, RZ, 0x1f, R5 ;  /* 0x0000001fff087819 */ /* 0x000fe40000011405 */
[----:B------:R-:W-:Y:S02]  /*05c0*/  LEA.HI R3, R4, R3, RZ, 0x3 ;  /* 0x0000000304037211 */ /* 0x000fe400078f18ff */
[----:B------:R-:W-:Y:S02]  /*05d0*/  LEA.HI R5, R8, R5, RZ, 0x3 ;  /* 0x0000000508057211 */ /* 0x000fe400078f18ff */
[-C--:B------:R-:W-:Y:S02]  /*05e0*/  LEA.HI.SX32 R215, R3, R2.reuse, 0x1d ;  /* 0x0000000203d77211 */ /* 0x080fe400078feaff */
[----:B------:R-:W-:Y:S01]  /*05f0*/  LEA.HI.SX32 R17, R5, R2, 0x1d ;  /* 0x0000000205117211 */ /* 0x000fe200078feaff */
[----:B------:R-:W3:Y:S01]  /*0600*/  LDG.E R3, desc[UR12][R186.64] ;  /* 0x0000000cba037981 */ /* 0x000ee2000c1e1900 */
[C---:B------:R-:W-:Y:S01]  /*0610*/  IADD3 R219, PT, PT, R215.reuse, 0x80, RZ ;  /* 0x00000080d7db7810 */ /* 0x040fe20007ffe0ff */
[----:B--2---:R-:W-:Y:S01]  /*0620*/  IMAD.WIDE.U32 R4, R215, 0x20, R204 ;  /* 0x00000020d7047825 */ /* 0x004fe200078e00cc */
[----:B------:R-:W-:-:S02]  /*0630*/  IADD3 R21, PT, PT, R17, 0x80, RZ ;  /* 0x0000008011157810 */ /* 0x000fc40007ffe0ff */
[----:B------:R-:W-:Y:S01]  /*0640*/  IADD3 R221, PT, PT, R215, 0x100, RZ ;  /* 0x00000100d7dd7810 */ /* 0x000fe20007ffe0ff */
[C---:B0-----:R-:W-:Y:S01]  /*0650*/  IMAD.WIDE.U32 R196, R17.reuse, 0x10, R6 ;  /* 0x0000001011c47825 */ /* 0x041fe200078e0006 */
[----:B------:R-:W-:Y:S01]  /*0660*/  IADD3 R17, PT, PT, R17, 0x100, RZ ;  /* 0x0000010011117810 */ /* 0x000fe20007ffe0ff */
[----:B------:R-:W2:Y:S02]  /*0670*/  LDG.E.128 R200, desc[UR12][R4.64] ;  /* 0x0000000c04c87981 */ /* 0x000ea4000c1e1d00 */
[----:B------:R-:W-:Y:S02]  /*0680*/  IMAD.WIDE.U32 R188, R219, 0x20, R204 ;  /* 0x00000020dbbc7825 */ /* 0x000fe400078e00cc */
[----:B------:R-:W4:Y:S02]  /*0690*/  LDG.E.128 R196, desc[UR12][R196.64] ;  /* 0x0000000cc4c47981 */ /* 0x000f24000c1e1d00 */
[----:B------:R-:W-:Y:S02]  /*06a0*/  IMAD.WIDE.U32 R20, R21, 0x10, R6 ;  /* 0x0000001015147825 */ /* 0x000fe400078e0006 */
[----:B------:R-:W4:Y:S02]  /*06b0*/  LDG.E.128 R192, desc[UR12][R4.64+0x10] ;  /* 0x0000100c04c07981 */ /* 0x000f24000c1e1d00 */
[----:B------:R-:W-:-:S02]  /*06c0*/  IMAD.WIDE.U32 R204, R221, 0x20, R204 ;  /* 0x00000020ddcc7825 */ /* 0x000fc400078e00cc */
[----:B------:R-:W4:Y:S02]  /*06d0*/  LDG.E.128 R184, desc[UR12][R188.64] ;  /* 0x0000000cbcb87981 */ /* 0x000f24000c1e1d00 */
[----:B------:R-:W-:Y:S02]  /*06e0*/  IMAD.WIDE.U32 R6, R17, 0x10, R6 ;  /* 0x0000001011067825 */ /* 0x000fe400078e0006 */
[----:B------:R-:W4:Y:S04]  /*06f0*/  LDG.E.128 R20, desc[UR12][R20.64] ;  /* 0x0000000c14147981 */ /* 0x000f28000c1e1d00 */
[----:B------:R0:W4:Y:S04]  /*0700*/  LDG.E.128 R8, desc[UR12][R188.64+0x10] ;  /* 0x0000100cbc087981 */ /* 0x000128000c1e1d00 */
[----:B------:R-:W4:Y:S04]  /*0710*/  LDG.E.128 R12, desc[UR12][R204.64] ;  /* 0x0000000ccc0c7981 */ /* 0x000f28000c1e1d00 */
[----:B------:R1:W4:Y:S04]  /*0720*/  LDG.E.128 R16, desc[UR12][R204.64+0x10] ;  /* 0x0000100ccc107981 */ /* 0x000328000c1e1d00 */
[----:B------:R-:W4:Y:S01]  /*0730*/  LDG.E.128 R4, desc[UR12][R6.64] ;  /* 0x0000000c06047981 */ /* 0x000f22000c1e1d00 */
[----:B------:R-:W-:-:S02]  /*0740*/  ISETP.NE.AND.EX P0, PT, R230, RZ, PT, P0 ;  /* 0x000000ffe600720c */ /* 0x000fc40003f05300 */
[----:B-----5:R-:W-:Y:S02]  /*0750*/  ISETP.GE.AND P3, PT, R190, 0x1, PT ;  /* 0x00000001be00780c */ /* 0x020fe40003f66270 */
[----:B------:R-:W-:-:S09]  /*0760*/  MOV R217, RZ ;  /* 0x000000ff00d97202 */ /* 0x000fd20000000f00 */
[----:B0-----:R-:W0:Y:S02]  /*0770*/  @P0 LDC.64 R188, c[0x0][0x438] ;  /* 0x00010e00ffbc0b82 */ /* 0x001e240000000a00 */
[----:B------:R-:W-:-:S05]  /*0780*/  @P3 IADD3 R191, PT, PT, R190, -0x1, RZ ;  /* 0xffffffffbebf3810 */ /* 0x000fca0007ffe0ff */
[----:B------:R-:W-:Y:S01]  /*0790*/  @P3 IMAD R191, R191, R209, RZ ;  /* 0x000000d1bfbf3224 */ /* 0x000fe200078e02ff */
[----:B------:R-:W0:Y:S04]  /*07a0*/  @P0 LDC.64 R206, c[0x0][0x438] ;  /* 0x00010e00ffce0b82 */ /* 0x000e280000000a00 */
        /* <DEDUP_REMOVED lines=8> */
[----:B------:R-:W5:Y:S03]  /*0830*/  @P0 LDG.E.128 R44, desc[UR12][R188.64] ;  /* 0x0000000cbc2c0981 */ /* 0x000f66000c1e1d00 */
[--C-:B------:R-:W-:Y:S01]  /*0840*/  IMAD.WIDE.U32 R214, R215, 0x8, R212.reuse ;  /* 0x00000008d7d67825 */ /* 0x100fe200078e00d4 */
[----:B------:R-:W5:Y:S03]  /*0850*/  @P0 LDG.E.128 R40, desc[UR12][R188.64+0x10] ;  /* 0x0000100cbc280981 */ /* 0x000f66000c1e1d00 */
[----:B------:R-:W-:Y:S01]  /*0860*/  IMAD.WIDE.U32 R212, R191, 0x8, R212 ;  /* 0x00000008bfd47825 */ /* 0x000fe200078e00d4 */
[----:B------:R-:W5:Y:S03]  /*0870*/  LDG.E.64 R216, desc[UR12][R216.64] ;  /* 0x0000000cd8d87981 */ /* 0x000f66000c1e1b00 */
[----:B------:R-:W-:Y:S01]  /*0880*/  @P0 IMAD.WIDE.U32 R204, R219, 0x20, R206 ;  /* 0x00000020dbcc0825 */ /* 0x000fe200078e00ce */
[----:B------:R-:W5:Y:S03]  /*0890*/  LDG.E.64 R214, desc[UR12][R214.64] ;  /* 0x0000000cd6d67981 */ /* 0x000f66000c1e1b00 */
[----:B-1----:R-:W-:Y:S01]  /*08a0*/  @P0 IMAD.WIDE.U32 R210, R221, 0x20, R210 ;  /* 0x00000020ddd20825 */ /* 0x002fe200078e00d2 */
[----:B------:R-:W5:Y:S04]  /*08b0*/  LDG.E.64 R212, desc[UR12][R212.64] ;  /* 0x0000000cd4d47981 */ /* 0x000f68000c1e1b00 */
[----:B------:R-:W5:Y:S04]  /*08c0*/  @P0 LDG.E.128 R36, desc[UR12][R204.64] ;  /* 0x0000000ccc240981 */ /* 0x000f68000c1e1d00 */
[----:B------:R0:W5:Y:S04]  /*08d0*/  @P0 LDG.E.128 R32, desc[UR12][R204.64+0x10] ;  /* 0x0000100ccc200981 */ /* 0x000168000c1e1d00 */
[----:B------:R-:W5:Y:S04]  /*08e0*/  @P0 LDG.E.128 R28, desc[UR12][R210.64] ;  /* 0x0000000cd21c0981 */ /* 0x000f68000c1e1d00 */
[----:B------:R1:W5:Y:S01]  /*08f0*/  @P0 LDG.E.128 R24, desc[UR12][R210.64+0x10] ;  /* 0x0000100cd2180981 */ /* 0x000362000c1e1d00 */
[----:B------:R-:W-:-:S04]  /*0900*/  ISETP.NE.AND P0, PT, RZ, UR11, PT ;  /* 0x0000000bff007c0c */ /* 0x000fc8000bf05270 */
[----:B---3--:R-:W-:-:S05]  /*0910*/  FSEL R2, R3, RZ, !P0 ;  /* 0x000000ff03027208 */ /* 0x008fca0004000000 */
[C---:B--2---:R-:W-:Y:S01]  /*0920*/  FADD.FTZ R3, -R2.reuse, R200 ;  /* 0x000000c802037221 */ /* 0x044fe20000010100 */
[C-C-:B------:R-:W-:Y:S01]  /*0930*/  FADD.FTZ R208, -R2.reuse, R202.reuse ;  /* 0x000000ca02d07221 */ /* 0x140fe20000010100 */
[----:B------:R-:W-:Y:S01]  /*0940*/  FADD.FTZ R206, -R2, R201 ;  /* 0x000000c902ce7221 */ /* 0x000fe20000010100 */
[C---:B----4-:R-:W-:Y:S02]  /*0950*/  PRMT R202, R196.reuse, 0x7632, R202 ;  /* 0x00007632c4ca7816 */ /* 0x050fe400000000ca */
[----:B------:R-:W-:Y:S02]  /*0960*/  SHF.L.U32 R251, R196, 0x10, RZ ;  /* 0x00000010c4fb7819 */ /* 0x000fe400000006ff */
[C---:B------:R-:W-:Y:S02]  /*0970*/  PRMT R200, R198.reuse, 0x7632, R200 ;  /* 0x00007632c6c87816 */ /* 0x040fe400000000c8 */
[----:B------:R-:W-:Y:S01]  /*0980*/  SHF.L.U32 R241, R198, 0x10, RZ ;  /* 0x00000010c6f17819 */ /* 0x000fe200000006ff */
[C---:B------:R-:W-:Y:S01]  /*0990*/  FADD.FTZ R198, -R2.reuse, R192 ;  /* 0x000000c002c67221 */ /* 0x040fe20000010100 */
[C---:B------:R-:W-:Y:S01]  /*09a0*/  PRMT R196, R199.reuse, 0x7632, R196 ;  /* 0x00007632c7c47816 */ /* 0x040fe200000000c4 */
[C---:B------:R-:W-:Y:S01]  /*09b0*/  FADD.FTZ R192, -R2.reuse, R195 ;  /* 0x000000c302c07221 */ /* 0x040fe20000010100 */
[----:B------:R-:W-:Y:S01]  /*09c0*/  SHF.L.U32 R243, R199, 0x10, RZ ;  /* 0x00000010c7f37819 */ /* 0x000fe200000006ff */
[C---:B------:R-:W-:Y:S01]  /*09d0*/  FADD.FTZ R199, -R2.reuse, R184 ;  /* 0x000000b802c77221 */ /* 0x040fe20000010100 */
[C---:B------:R-:W-:Y:S01]  /*09e0*/  FADD.FTZ R220, -R2.reuse, R203 ;  /* 0x000000cb02dc7221 */ /* 0x040fe20000010100 */
[C---:B0-----:R-:W-:Y:S01]  /*09f0*/  PRMT R204, R197.reuse, 0x7632, R204 ;  /* 0x00007632c5cc7816 */ /* 0x041fe200000000cc */
[C---:B------:R-:W-:Y:S01]  /*0a00*/  FADD.FTZ R201, -R2.reuse, R185 ;  /* 0x000000b902c97221 */ /* 0x040fe20000010100 */
[----:B------:R-:W-:Y:S01]  /*0a10*/  SHF.L.U32 R249, R197, 0x10, RZ ;  /* 0x00000010c5f97819 */ /* 0x000fe200000006ff */
[C---:B------:R-:W-:Y:S01]  /*0a20*/  FADD.FTZ R245, -R2.reuse, R193 ;  /* 0x000000c102f57221 */ /* 0x040fe20000010100 */
        /* <DEDUP_REMOVED lines=27> */
[----:B------:R-:W-:-:S02]  /*0be0*/  PRMT R218, R5, 0x7632, R218 ;  /* 0x0000763205da7816 */ /* 0x000fc400000000da */
[----:B------:R-:W-:Y:S01]  /*0bf0*/  SHF.L.U32 R239, R5, 0x10, RZ ;  /* 0x0000001005ef7819 */ /* 0x000fe200000006ff */
[----:B------:R-:W-:Y:S01]  /*0c00*/  FMUL.FTZ R5, R228, R208 ;  /* 0x000000d0e4057220 */ /* 0x000fe20000410000 */
[----:B-1----:R-:W-:Y:S01]  /*0c10*/  PRMT R210, R4, 0x7632, R210 ;  /* 0x0000763204d27816 */ /* 0x002fe200000000d2 */
[----:B------:R-:W-:Y:S01]  /*0c20*/  FADD.FTZ R124, R124, R241 ;  /* 0x000000f17c7c7221 */ /* 0x000fe20000010000 */
[----:B------:R-:W-:Y:S01]  /*0c30*/  SHF.L.U32 R237, R4, 0x10, RZ ;  /* 0x0000001004ed7819 */ /* 0x000fe200000006ff */
[-C--:B------:R-:W-:Y:S01]  /*0c40*/  FFMA.FTZ R100, R7, R241.reuse, R100 ;  /* 0x000000f107647223 */ /* 0x080fe20000010064 */
[----:B------:R-:W-:Y:S01]  /*0c50*/  FMUL.FTZ R12, R88, R241 ;  /* 0x000000f1580c7220 */ /* 0x000fe20000410000 */
[----:B------:R-:W-:Y:S01]  /*0c60*/  FMUL.FTZ R11, R93, R202 ;  /* 0x000000ca5d0b7220 */ /* 0x000fe20000410000 */
[----:B------:R-:W-:Y:S01]  /*0c70*/  FADD.FTZ R208, RZ, R8 ;  /* 0x00000008ffd07221 */ /* 0x000fe20000010000 */
[----:B------:R-:W-:Y:S01]  /*0c80*/  FMUL.FTZ R4, R228, R206 ;  /* 0x000000cee4047220 */ /* 0x000fe20000410000 */
[----:B------:R-:W-:Y:S01]  /*0c90*/  FFMA.FTZ R241, R3, R8, RZ ;  /* 0x0000000803f17223 */ /* 0x000fe200000100ff */
[----:B------:R-:W-:Y:S01]  /*0ca0*/  FADD.FTZ R127, R127, R196 ;  /* 0x000000c47f7f7221 */ /* 0x000fe20000010000 */
[-C--:B------:R-:W-:Y:S01]  /*0cb0*/  FFMA.FTZ R103, R18, R196.reuse, R103 ;  /* 0x000000c412677223 */ /* 0x080fe20000010067 */
[----:B------:R-:W-:Y:S01]  /*0cc0*/  FMUL.FTZ R17, R91, R196 ;  /* 0x000000c45b117220 */ /* 0x000fe20000410000 */
[----:B------:R-:W-:Y:S01]  /*0cd0*/  SHF.L.U32 R204, R204, 0x10, RZ ;  /* 0x00000010cccc7819 */ /* 0x000fe200000006ff */
[----:B------:R-:W-:Y:S01]  /*0ce0*/  FADD.FTZ R132, R132, R191 ;  /* 0x000000bf84847221 */ /* 0x000fe20000010000 */
[-C--:B------:R-:W-:Y:S01]  /*0cf0*/  FFMA.FTZ R108, R23, R191.reuse, R108 ;  /* 0x000000bf176c7223 */ /* 0x080fe2000001006c */
[----:B------:R-:W-:Y:S01]  /*0d00*/  FMUL.FTZ R196, R80, R191 ;  /* 0x000000bf50c47220 */ /* 0x000fe20000410000 */
        /* <DEDUP_REMOVED lines=9> */
[----:B------:R-:W-:-:S02]  /*0da0*/  PRMT R193, R21, 0x7632, R193 ;  /* 0x0000763215c17816 */ /* 0x000fc400000000c1 */
[----:B------:R-:W-:Y:S01]  /*0db0*/  SHF.L.U32 R211, R21, 0x10, RZ ;  /* 0x0000001015d37819 */ /* 0x000fe200000006ff */
[----:B------:R-:W-:Y:S01]  /*0dc0*/  FMUL.FTZ R21, R228, R203 ;  /* 0x000000cbe4157220 */ /* 0x000fe20000410000 */
[----:B------:R-:W-:Y:S01]  /*0dd0*/  SHF.L.U32 R200, R200, 0x10, RZ ;  /* 0x00000010c8c87819 */ /* 0x000fe200000006ff */
[----:B------:R-:W-:Y:S01]  /*0de0*/  FADD.FTZ R203, R224, R13 ;  /* 0x0000000de0cb7221 */ /* 0x000fe20000010000 */
[----:B------:R-:W-:Y:S01]  /*0df0*/  SHF.L.U32 R226, R210, 0x10, RZ ;  /* 0x00000010d2e27819 */ /* 0x000fe200000006ff */
        /* <DEDUP_REMOVED lines=14> */
[----:B------:R-:W-:Y:S01]  /*0ee0*/  PRMT R186, R22, 0x7632, R186 ;  /* 0x0000763216ba7816 */ /* 0x000fe200000000ba */
[----:B------:R-:W-:Y:S01]  /*0ef0*/  FMUL.FTZ R20, R228, R201 ;  /* 0x000000c9e4147220 */ /* 0x000fe20000410000 */
[----:B------:R-:W-:Y:S01]  /*0f00*/  SHF.L.U32 R188, R188, 0x10, RZ ;  /* 0x00000010bcbc7819 */ /* 0x000fe200000006ff */
[----:B------:R-:W-:Y:S01]  /*0f10*/  FMUL.FTZ R22, R228, R207 ;  /* 0x000000cfe4167220 */ /* 0x000fe20000410000 */
[----:B------:R-:W-:Y:S01]  /*0f20*/  FMUL.FTZ R192, R84, R209 ;  /* 0x000000d154c07220 */ /* 0x000fe20000410000 */
[----:B------:R-:W-:Y:S01]  /*0f30*/  FADD.FTZ R207, R222, R17 ;  /* 0x00000011decf7221 */ /* 0x000fe20000010000 */
[----:B------:R-:W-:Y:S01]  /*0f40*/  FMUL.FTZ R19, R228, R199 ;  /* 0x000000c7e4137220 */ /* 0x000fe20000410000 */
[----:B------:R-:W-:Y:S01]  /*0f50*/  FFMA.FTZ R222, R18, R17, R191 ;  /* 0x0000001112de7223 */ /* 0x000fe200000100bf */
[-C--:B------:R-:W-:Y:S01]  /*0f60*/  FFMA.FTZ R105, R20, R188.reuse, R105 ;  /* 0x000000bc14697223 */ /* 0x080fe20000010069 */
        /* <DEDUP_REMOVED lines=9> */
[-C--:B------:R-:W-:Y:S01]  /*1000*/  FFMA.FTZ R107, R22, R220.reuse, R107 ;  /* 0x000000dc166b7223 */ /* 0x080fe2000001006b */
[----:B------:R-:W-:Y:S01]  /*1010*/  FADD.FTZ R131, R131, R220 ;  /* 0x000000dc83837221 */ /* 0x000fe20000010000 */
        /* <DEDUP_REMOVED lines=16> */
[----:B------:R-:W-:Y:S01]  /*1120*/  FFMA.FTZ R97, R4, R202, R97 ;  /* 0x000000ca04617223 */ /* 0x000fe20000010061 */
[----:B------:R-:W-:Y:S01]  /*1130*/  FADD.FTZ R121, R121, R202 ;  /* 0x000000ca79797221 */ /* 0x000fe20000010000 */
[----:B------:R-:W-:Y:S01]  /*1140*/  SHF.L.U32 R184, R184, 0x10, RZ ;  /* 0x00000010b8b87819 */ /* 0x000fe200000006ff */
[----:B------:R-:W-:Y:S01]  /*1150*/  FADD.FTZ R130, R130, R211 ;  /* 0x000000d382827221 */ /* 0x000fe20000010000 */
[----:B------:R-:W-:Y:S01]  /*1160*/  FFMA.FTZ R106, R21, R211, R106 ;  /* 0x000000d3156a7223 */ /* 0x000fe2000001006a */
[----:B------:R-:W-:Y:S01]  /*1170*/  FMUL.FTZ R202, R228, R219 ;  /* 0x000000dbe4ca7220 */ /* 0x000fe20000410000 */
[----:B------:R-:W-:Y:S01]  /*1180*/  FMUL.FTZ R198, R82, R195 ;  /* 0x000000c352c67220 */ /* 0x000fe20000410000 */
[----:B------:R-:W-:Y:S01]  /*1190*/  FADD.FTZ R211, R186, R207 ;  /* 0x000000cfbad37221 */ /* 0x000fe20000010000 */
[----:B------:R-:W-:Y:S01]  /*11a0*/  FMUL.FTZ R193, R228, R247 ;  /* 0x000000f7e4c17220 */ /* 0x000fe20000410000 */
[----:B------:R-:W-:Y:S01]  /*11b0*/  FFMA.FTZ R186, R200, R207, R191 ;  /* 0x000000cfc8ba7223 */ /* 0x000fe200000100bf */
        /* <DEDUP_REMOVED lines=12> */
[----:B------:R-:W-:Y:S01]  /*1280*/  FADD.FTZ R189, R184, R209 ;  /* 0x000000d1b8bd7221 */ /* 0x000fe20000010000 */
[----:B------:R-:W-:Y:S01]  /*1290*/  FMUL.FTZ R195, R228, R221 ;  /* 0x000000dde4c37220 */ /* 0x000fe20000410000 */
[----:B------:R-:W-:Y:S01]  /*12a0*/  FFMA.FTZ R186, R202, R209, R191 ;  /* 0x000000d1caba7223 */ /* 0x000fe200000100bf */
[----:B------:R-:W-:Y:S01]  /*12b0*/  FFMA.FTZ R99, R6, R204, R99 ;  /* 0x000000cc06637223 */ /* 0x000fe20000010063 */
[----:B------:R-:W-:Y:S01]  /*12c0*/  FADD.FTZ R123, R123, R204 ;  /* 0x000000cc7b7b7221 */ /* 0x000fe20000010000 */
[----:B------:R-:W-:Y:S01]  /*12d0*/  FADD.FTZ R184, R189, R210 ;  /* 0x000000d2bdb87221 */ /* 0x000fe20000010000 */
[----:B------:R-:W-:Y:S01]  /*12e0*/  FMUL.FTZ R204, R228, R223 ;  /* 0x000000dfe4cc7220 */ /* 0x000fe20000410000 */
        /* <DEDUP_REMOVED lines=13> */
[C---:B------:R-:W-:Y:S01]  /*13c0*/  FMUL.FTZ R201, R228.reuse, R235 ;  /* 0x000000ebe4c97220 */ /* 0x040fe20000410000 */
[----:B------:R-:W-:Y:S01]  /*13d0*/  FMUL.FTZ R208, R228, R233 ;  /* 0x000000e9e4d07220 */ /* 0x000fe20000410000 */
[----:B------:R-:W-:Y:S01]  /*13e0*/  FMUL.FTZ R223, R73, R232 ;  /* 0x000000e849df7220 */ /* 0x000fe20000410000 */
[----:B------:R-:W-:Y:S01]  /*13f0*/  FADD.FTZ R184, R191, R222 ;  /* 0x000000debfb87221 */ /* 0x000fe20000010000 */
[----:B------:R-:W-:Y:S01]  /*1400*/  FFMA.FTZ R189, R199, R222, R2 ;  /* 0x000000dec7bd7223 */ /* 0x000fe20000010002 */
[----:B------:R-:W-:Y:S01]  /*1410*/  FFMA.FTZ R115, R206, R224, R115 ;  /* 0x000000e0ce737223 */ /* 0x000fe20000010073 */
[----:B------:R-:W-:Y:S01]  /*1420*/  FADD.FTZ R139, R139, R224 ;  /* 0x000000e08b8b7221 */ /* 0x000fe20000010000 */
[----:B------:R-:W-:Y:S01]  /*1430*/  FADD.FTZ R142, R142, R187 ;  /* 0x000000bb8e8e7221 */ /* 0x000fe20000010000 */
[-C--:B------:R-:W-:Y:S01]  /*1440*/  FFMA.FTZ R118, R201, R187.reuse, R118 ;  /* 0x000000bbc9767223 */ /* 0x080fe20000010076 */
[----:B------:R-:W-:Y:S01]  /*1450*/  FMUL.FTZ R224, R74, R187 ;  /* 0x000000bb4ae07220 */ /* 0x000fe20000410000 */
[----:B------:R-:W-:Y:S01]  /*1460*/  FADD.FTZ R187, R184, R223 ;  /* 0x000000dfb8bb7221 */ /* 0x000fe20000010000 */
[----:B------:R-:W-:Y:S01]  /*1470*/  FFMA.FTZ R2, R208, R223, R189 ;  /* 0x000000dfd0027223 */ /* 0x000fe200000100bd */
[----:B------:R-:W-:Y:S01]  /*1480*/  FFMA.FTZ R113, R204, R226, R113 ;  /* 0x000000e2cc717223 */ /* 0x000fe20000010071 */
[----:B------:R-:W-:Y:S01]  /*1490*/  FADD.FTZ R137, R137, R226 ;  /* 0x000000e289897221 */ /* 0x000fe20000010000 */
        /* <DEDUP_REMOVED lines=20> */
[----:B------:R-:W-:Y:S06]  /*15e0*/  BRA `(.L_x_5116) ;  /* 0x0000000000c07947 */ /* 0x000fec0003800000 */
.L_x_5115:
        /* <DEDUP_REMOVED lines=31> */
[----:B------:R-:W-:Y:S01]  /*17e0*/  IADD3 R25, PT, PT, R189, 0x100, RZ ;  /* 0x00000100bd197810 */ /* 0x000fe20007ffe0ff */
[----:B-1----:R-:W-:Y:S01]  /*17f0*/  IMAD.WIDE.U32 R216, R187, 0x8, R212 ;  /* 0x00000008bbd87825 */ /* 0x002fe200078e00d4 */
[----:B------:R-:W-:-:S03]  /*1800*/  IADD3 R187, PT, PT, R189, 0x80, RZ ;  /* 0x00000080bdbb7810 */ /* 0x000fc60007ffe0ff */
[--C-:B------:R-:W-:Y:S02]  /*1810*/  IMAD.WIDE.U32 R214, R215, 0x8, R212.reuse ;  /* 0x00000008d7d67825 */ /* 0x100fe400078e00d4 */
[----:B------:R-:W5:Y:S02]  /*1820*/  LDG.E.64 R216, desc[UR12][R216.64] ;  /* 0x0000000cd8d87981 */ /* 0x000f64000c1e1b00 */
[----:B------:R-:W-:Y:S02]  /*1830*/  IMAD.WIDE.U32 R212, R27, 0x8, R212 ;  /* 0x000000081bd47825 */ /* 0x000fe400078e00d4 */
[----:B------:R-:W5:Y:S02]  /*1840*/  LDG.E.64 R214, desc[UR12][R214.64] ;  /* 0x0000000cd6d67981 */ /* 0x000f64000c1e1b00 */
[--C-:B--2---:R-:W-:Y:S02]  /*1850*/  IMAD.WIDE.U32 R188, R189, 0x20, R184.reuse ;  /* 0x00000020bdbc7825 */ /* 0x104fe400078e00b8 */
        /* <DEDUP_REMOVED lines=9> */
.L_x_5116:
[----:B------:R-:W2:Y:S01]  /*18f0*/  SHFL.DOWN PT, R2, R191, 0x10, 0x1f ;  /* 0x0a001f00bf027f89 */ /* 0x000ea200000e0000 */
[----:B------:R-:W3:Y:S01]  /*1900*/  LDC R231, c[0x0][0x388] ;  /* 0x0000e200ffe77b82 */ /* 0x000ee20000000800 */
[----:B------:R-:W-:Y:S01]  /*1910*/  @P3 IADD3 R232, PT, PT, R190, -0x1, RZ ;  /* 0xffffffffbee83810 */ /* 0x000fe20007ffe0ff */
[----:B------:R-:W-:Y:S01]  /*1920*/  BSSY.RECONVERGENT B0, `(.L_x_5117) ;  /* 0x0000026000007945 */ /* 0x000fe20003800200 */
[----:B-1----:R-:W1:Y:S01]  /*1930*/  SHFL.DOWN PT, R185, R220, 0x10, 0x1f ;  /* 0x0a001f00dcb97f89 */ /* 0x002e6200000e0000 */
[----:B------:R-:W-:Y:S01]  /*1940*/  MOV R229, RZ ;  /* 0x000000ff00e57202 */ /* 0x000fe20000000f00 */
[----:B--2---:R-:W-:Y:S01]  /*1950*/  FADD.FTZ R2, R2, R191 ;  /* 0x000000bf02027221 */ /* 0x004fe20000010000 */
[----:B---3--:R-:W-:Y:S02]  /*1960*/  @P3 IMAD R232, R232, R231, RZ ;  /* 0x000000e7e8e83224 */ /* 0x008fe400078e02ff */
[----:B-1----:R-:W-:Y:S02]  /*1970*/  FADD.FTZ R185, R185, R220 ;  /* 0x000000dcb9b97221 */ /* 0x002fe40000010000 */
[----:B------:R-:W1:Y:S01]  /*1980*/  SHFL.DOWN PT, R187, R2, 0x8, 0x1f ;  /* 0x09001f0002bb7f89 */ /* 0x000e6200000e0000 */
[----:B------:R-:W2:Y:S03]  /*1990*/  @P3 LDC.64 R220, c[0x0][0x390] ;  /* 0x0000e400ffdc3b82 */ /* 0x000ea60000000a00 */
[----:B------:R-:W3:Y:S01]  /*19a0*/  SHFL.DOWN PT, R184, R185, 0x8, 0x1f ;  /* 0x09001f00b9b87f89 */ /* 0x000ee200000e0000 */
[----:B-1----:R-:W-:-:S02]  /*19b0*/  FADD.FTZ R187, R2, R187 ;  /* 0x000000bb02bb7221 */ /* 0x002fc40000010000 */
[----:B------:R-:W1:Y:S01]  /*19c0*/  S2R R2, SR_TID.X ;  /* 0x0000000000027919 */ /* 0x000e620000002100 */
[----:B---3--:R-:W-:Y:S02]  /*19d0*/  FADD.FTZ R184, R185, R184 ;  /* 0x000000b8b9b87221 */ /* 0x008fe40000010000 */
[----:B------:R-:W3:Y:S04]  /*19e0*/  SHFL.DOWN PT, R186, R187, 0x4, 0x1f ;  /* 0x08801f00bbba7f89 */ /* 0x000ee800000e0000 */
[----:B------:R-:W4:Y:S01]  /*19f0*/  SHFL.DOWN PT, R189, R184, 0x4, 0x1f ;  /* 0x08801f00b8bd7f89 */ /* 0x000f2200000e0000 */
[----:B---3--:R-:W-:Y:S01]  /*1a00*/  FADD.FTZ R186, R187, R186 ;  /* 0x000000babbba7221 */ /* 0x008fe20000010000 */
[----:B------:R-:W-:Y:S01]  /*1a10*/  @P3 SHF.R.S32.HI R187, RZ, 0x1f, R232 ;  /* 0x0000001fffbb3819 */ /* 0x000fe200000114e8 */
[----:B----4-:R-:W-:-:S03]  /*1a20*/  FADD.FTZ R189, R184, R189 ;  /* 0x000000bdb8bd7221 */ /* 0x010fc60000010000 */
[----:B------:R-:W3:Y:S01]  /*1a30*/  SHFL.DOWN PT, R191, R186, 0x2, 0x1f ;  /* 0x08401f00babf7f89 */ /* 0x000ee200000e0000 */
[----:B-1----:R-:W-:Y:S02]  /*1a40*/  LOP3.LUT P0, RZ, R2, 0x1f, RZ, 0xc0, !PT ;  /* 0x0000001f02ff7812 */ /* 0x002fe4000780c0ff */
[----:B------:R-:W-:Y:S01]  /*1a50*/  @P3 LEA.HI R187, R187, R232, RZ, 0x3 ;  /* 0x000000e8bbbb3211 */ /* 0x000fe200078f18ff */
[----:B------:R-:W1:Y:S03]  /*1a60*/  SHFL.DOWN PT, R188, R189, 0x2, 0x1f ;  /* 0x08401f00bdbc7f89 */ /* 0x000e6600000e0000 */
[----:B------:R-:W-:-:S05]  /*1a70*/  @P3 LEA.HI.SX32 R229, R187, R2, 0x1d ;  /* 0x00000002bbe53211 */ /* 0x000fca00078feaff */
[----:B--2---:R-:W-:-:S04]  /*1a80*/  @P3 IMAD.WIDE.U32 R220, R229, 0x10, R220 ;  /* 0x00000010e5dc3825 */ /* 0x004fc800078e00dc */
[----:B---3--:R-:W-:Y:S01]  /*1a90*/  FADD.FTZ R191, R186, R191 ;  /* 0x000000bfbabf7221 */ /* 0x008fe20000010000 */
[----:B-1----:R-:W-:-:S04]  /*1aa0*/  FADD.FTZ R188, R189, R188 ;  /* 0x000000bcbdbc7221 */ /* 0x002fc80000010000 */
[----:B------:R-:W1:Y:S04]  /*1ab0*/  SHFL.DOWN PT, R190, R191, 0x1, 0x1f ;  /* 0x08201f00bfbe7f89 */ /* 0x000e6800000e0000 */
[----:B------:R-:W2:Y:S01]  /*1ac0*/  SHFL.DOWN PT, R185, R188, 0x1, 0x1f ;  /* 0x08201f00bcb97f89 */ /* 0x000ea200000e0000 */
[----:B-1----:R-:W-:Y:S01]  /*1ad0*/  FADD.FTZ R184, R191, R190 ;  /* 0x000000bebfb87221 */ /* 0x002fe20000010000 */
[----:B--2---:R-:W-:Y:S01]  /*1ae0*/  FADD.FTZ R185, R188, R185 ;  /* 0x000000b9bcb97221 */ /* 0x004fe20000010000 */
[----:B------:R-:W-:Y:S06]  /*1af0*/  @P0 BRA `(.L_x_5118) ;  /* 0x0000000000200947 */ /* 0x000fec0003800000 */
        /* <DEDUP_REMOVED lines=8> */
.L_x_5118:
[----:B------:R-:W-:Y:S05]  /*1b80*/  BSYNC.RECONVERGENT B0 ;  /* 0x0000000000007941 */ /* 0x000fea0003800200 */
.L_x_5117:
[----:B------:R-:W-:Y:S06]  /*1b90*/  BAR.SYNC.DEFER_BLOCKING 0x0 ;  /* 0x0000000000007b1d */ /* 0x000fec0000010000 */
[----:B------:R2:W5:Y:S02]  /*1ba0*/  @P3 LDG.E.128 R168, desc[UR12][R220.64] ;  /* 0x0000000cdca83981 */ /* 0x000564000c1e1d00 */
[----:B------:R-:W3:Y:S01]  /*1bb0*/  S2UR UR5, SR_CgaCtaId ;  /* 0x00000000000579c3 */ /* 0x000ee20000008800 */
[----:B------:R-:W-:Y:S01]  /*1bc0*/  UMOV UR4, 0x400 ;  /* 0x0000040000047882 */ /* 0x000fe20000000000 */
[----:B------:R-:W-:Y:S01]  /*1bd0*/  ISETP.NE.U32.AND P0, PT, RZ, UR6, PT ;  /* 0x00000006ff007c0c */ /* 0x000fe2000bf05070 */
[----:B------:R-:W-:Y:S01]  /*1be0*/  IMAD R231, R0, R231, RZ ;  /* 0x000000e700e77224 */ /* 0x000fe200078e02ff */
[----:B------:R-:W-:-:S02]  /*1bf0*/  ISETP.NE.AND P1, PT, RZ, UR11, PT ;  /* 0x0000000bff007c0c */ /* 0x000fc4000bf25270 */
[----:B------:R-:W-:Y:S01]  /*1c00*/  ISETP.NE.AND.EX P0, PT, R230, RZ, PT, P0 ;  /* 0x000000ffe600720c */ /* 0x000fe20003f05300 */
[----:B---3--:R-:W-:-:S04]  /*1c10*/  ULEA UR4, UR5, UR4, 0x18 ;  /* 0x0000000405047291 */ /* 0x008fc8000f8ec0ff */
[----:B------:R-:W-:Y:S02]  /*1c20*/  UIADD3 UR5, UPT, UPT, UR4, 0x3020, URZ ;  /* 0x0000302004057890 */ /* 0x000fe4000fffe0ff */
[----:B------:R-:W-:Y:S02]  /*1c30*/  @!UP1 UIADD3 UR5, UPT, UPT, UR4, 0x3000, URZ ;  /* 0x0000300004059890 */ /* 0x000fe4000fffe0ff */
[----:B------:R-:W-:Y:S02]  /*1c40*/  UIADD3 UR10, UPT, UPT, UR4, 0x3030, URZ ;  /* 0x00003030040a7890 */ /* 0x000fe4000fffe0ff */
[----:B------:R-:W-:-:S05]  /*1c50*/  @!UP1 UIADD3 UR10, UPT, UPT, UR4, 0x3010, URZ ;  /* 0x00003010040a9890 */ /* 0x000fca000fffe0ff */
[----:B-1----:R-:W1:Y:S04]  /*1c60*/  LDS.128 R184, [UR5] ;  /* 0x00000005ffb87984 */ /* 0x002e680008000c00 */
[----:B------:R-:W3:Y:S01]  /*1c70*/  LDS.128 R188, [UR10] ;  /* 0x0000000affbc7984 */ /* 0x000ee20008000c00 */
[----:B-1----:R-:W-:Y:S01]  /*1c80*/  FADD.FTZ R233, RZ, R184 ;  /* 0x000000b8ffe97221 */ /* 0x002fe20000010000 */
[----:B------:R-:W-:-:S03]  /*1c90*/  FADD.FTZ R184, RZ, R185 ;  /* 0x000000b9ffb87221 */ /* 0x000fc60000010000 */
[----:B------:R-:W-:Y:S01]  /*1ca0*/  FADD.FTZ R233, R186, R233 ;  /* 0x000000e9bae97221 */ /* 0x000fe20000010000 */
[----:B------:R-:W-:Y:S01]  /*1cb0*/  FADD.FTZ R184, R187, R184 ;  /* 0x000000b8bbb87221 */ /* 0x000fe20000010000 */
[----:B------:R-:W-:Y:S02]  /*1cc0*/  SHF.R.S32.HI R186, RZ, 0x1f, R231 ;  /* 0x0000001fffba7819 */ /* 0x000fe400000114e7 */
[----:B---3--:R-:W-:Y:S01]  /*1cd0*/  FADD.FTZ R233, R233, R188 ;  /* 0x000000bce9e97221 */ /* 0x008fe20000010000 */
        /* <DEDUP_REMOVED lines=8> */
[----:B--2---:R-:W-:Y:S06]  /*1d60*/  @P0 BRA `(.L_x_5119) ;  /* 0x0000001000680947 */ /* 0x004fec0003800000 */
        /* <DEDUP_REMOVED lines=22> */
.L_x_5121:
        /* <DEDUP_REMOVED lines=18> */
.L_x_5122:
        /* <DEDUP_REMOVED lines=17> */
.L_x_5123:
        /* <DEDUP_REMOVED lines=18> */
.L_x_5124:
        /* <DEDUP_REMOVED lines=17> */
.L_x_5125:
        /* <DEDUP_REMOVED lines=18> */
.L_x_5126:
        /* <DEDUP_REMOVED lines=17> */
.L_x_5127:
        /* <DEDUP_REMOVED lines=12> */
[----:B------:R-:W-:Y:S01]  /*2620*/  FMUL.FTZ R186, R55, R190 ;  /* 0x000000be37ba7220 */ /* 0x000fe20000410000 */
[----:B------:R-:W-:-:S04]  /*2630*/  @P0 SHF.L.U32 R185, R185, 0x10, RZ ;  /* 0x00000010b9b90819 */ /* 0x000fc800000006ff */
[----:B------:R-:W-:Y:S01]  /*2640*/  FSEL R186, R186, RZ, P0 ;  /* 0x000000ffbaba7208 */ /* 0x000fe20000000000 */
[----:B------:R-:W-:-:S03]  /*2650*/  @P0 FMUL.FTZ R184, R190, R185 ;  /* 0x000000b9beb80220 */ /* 0x000fc60000410000 */
[----:B------:R-:W-:Y:S01]  /*2660*/  F2FP.BF16.F32.PACK_AB R186, RZ, R186 ;  /* 0x000000baffba723e */ /* 0x000fe200000010ff */
[----:B------:R-:W-:-:S03]  /*2670*/  FADD.FTZ R163, R163, R184 ;  /* 0x000000b8a3a37221 */ /* 0x000fc60000010000 */
[----:B------:R-:W-:Y:S01]  /*2680*/  PRMT R175, R175, 0x5410, R186 ;  /* 0x00005410afaf7816 */ /* 0x000fe200000000ba */
[----:B------:R-:W-:Y:S06]  /*2690*/  BRA `(.L_x_5128) ;  /* 0x00000018005c7947 */ /* 0x000fec0003800000 */
.L_x_5120:
        /* <DEDUP_REMOVED lines=45> */
.L_x_5129:
[----:B------:R-:W-:Y:S05]  /*2970*/  @!P3 BRA `(.L_x_5130) ;  /* 0x000000000030b947 */ /* 0x000fea0003800000 */
        /* <DEDUP_REMOVED lines=12> */
.L_x_5130:
[----:B------:R-:W-:Y:S05]  /*2a40*/  @!P3 BRA `(.L_x_5131) ;  /* 0x00000000002cb947 */ /* 0x000fea0003800000 */
        /* <DEDUP_REMOVED lines=11> */
.L_x_5131:
        /* <DEDUP_REMOVED lines=13> */
.L_x_5132:
        /* <DEDUP_REMOVED lines=12> */
.L_x_5133:
        /* <DEDUP_REMOVED lines=13> */
.L_x_5134:
        /* <DEDUP_REMOVED lines=12> */
.L_x_5135:
[----:B------:R-:W-:Y:S05]  /*2e20*/  @!P3 BRA `(.L_x_5128) ;  /* 0x000000100078b947 */ /* 0x000fea0003800000 */
        /* <DEDUP_REMOVED lines=14> */
.L_x_5119:
        /* <DEDUP_REMOVED lines=21> */
.L_x_5137:
[----:B------:R-:W-:Y:S05]  /*3060*/  @!P3 BRA `(.L_x_5138) ;  /* 0x000000000040b947 */ /* 0x000fea0003800000 */
[----:B------:R-:W-:Y:S01]  /*3070*/  @P2 FFMA.FTZ R186, R4, R189, R188 ;  /* 0x000000bd04ba2223 */ /* 0x000fe200000100bc */
[----:B-----5:R-:W-:Y:S02]  /*3080*/  LOP3.LUT P0, RZ, R216, 0xff00, RZ, 0xc0, !PT ;  /* 0x0000ff00d8ff7812 */ /* 0x020fe4000780c0ff */
[----:B------:R-:W-:Y:S01]  /*3090*/  MOV R184, R45 ;  /* 0x0000002d00b87202 */ /* 0x000fe20000000f00 */
        /* <DEDUP_REMOVED lines=13> */
.L_x_5138:
        /* <DEDUP_REMOVED lines=16> */
.L_x_5139:
        /* <DEDUP_REMOVED lines=17> */
.L_x_5140:
        /* <DEDUP_REMOVED lines=16> */
.L_x_5141:
        /* <DEDUP_REMOVED lines=17> */
.L_x_5142:
        /* <DEDUP_REMOVED lines=16> */
.L_x_5143:
[----:B------:R-:W-:Y:S05]  /*3690*/  @!P3 BRA `(.L_x_5128) ;  /* 0x00000008005cb947 */ /* 0x000fea0003800000 */
[----:B------:R-:W-:Y:S01]  /*36a0*/  @P2 FFMA.FTZ R186, R18, R189, R188 ;  /* 0x000000bd12ba2223 */ /* 0x000fe200000100bc */
[----:B-----5:R-:W-:Y:S02]  /*36b0*/  ISETP.GE.U32.AND P0, PT, R216, RZ, PT ;  /* 0x000000ffd800720c */ /* 0x020fe40003f06070 */
[----:B------:R-:W-:Y:S01]  /*36c0*/  MOV R184, R43 ;  /* 0x0000002b00b87202 */ /* 0x000fe20000000f00 */
        /* <DEDUP_REMOVED lines=15> */
.L_x_5136:
[--C-:B------:R-:W-:Y:S01]  /*37c0*/  @P2 FFMA.FTZ R176, R4, R189, R188.reuse ;  /* 0x000000bd04b02223 */ /* 0x100fe200000100bc */
        /* <DEDUP_REMOVED lines=43> */
.L_x_5144:
[----:B------:R-:W-:Y:S05]  /*3a80*/  @!P3 BRA `(.L_x_5145) ;  /* 0x000000000030b947 */ /* 0x000fea0003800000 */
        /* <DEDUP_REMOVED lines=12> */
.L_x_5145:
        /* <DEDUP_REMOVED lines=12> */
.L_x_5146:
        /* <DEDUP_REMOVED lines=13> */
.L_x_5147:
        /* <DEDUP_REMOVED lines=12> */
.L_x_5148:
        /* <DEDUP_REMOVED lines=13> */
.L_x_5149:
        /* <DEDUP_REMOVED lines=12> */
.L_x_5150:
[----:B------:R-:W-:Y:S05]  /*3f30*/  @!P3 BRA `(.L_x_5128) ;  /* 0x000000000034b947 */ /* 0x000fea0003800000 */
        /* <DEDUP_REMOVED lines=13> */
.L_x_5128:
        /* <DEDUP_REMOVED lines=9> */
[----:B------:R1:W-:Y:S04]  /*40a0*/  @P0 STG.E.128 desc[UR12][R186.64+0x10], R180 ;  /* 0x000010b4ba000986 */ /* 0x0003e8000c101d0c */
[----:B------:R1:W-:Y:S01]  /*40b0*/  @P3 STG.E.128 desc[UR12][R184.64], R172 ;  /* 0x000000acb8003986 */ /* 0x0003e2000c101d0c */
[----:B------:R-:W-:Y:S05]  /*40c0*/  @!P3 BRA `(.L_x_5151) ;  /* 0x000000000010b947 */ /* 0x000fea0003800000 */
[----:B-----5:R-:W2:Y:S01]  /*40d0*/  LDC.64 R168, c[0x0][0x390] ;  /* 0x0000e400ffa87b82 */ /* 0x020ea20000000a00 */
[----:B------:R-:W-:-:S05]  /*40e0*/  IADD3 R171, PT, PT, R229, 0x80, RZ ;  /* 0x00000080e5ab7810 */ /* 0x000fca0007ffe0ff */
[----:B--2---:R-:W-:-:S06]  /*40f0*/  IMAD.WIDE.U32 R168, R171, 0x10, R168 ;  /* 0x00000010aba87825 */ /* 0x004fcc00078e00a8 */
[----:B------:R-:W5:Y:S02]  /*4100*/  LDG.E.128 R168, desc[UR12][R168.64] ;  /* 0x0000000ca8a87981 */ /* 0x000f64000c1e1d00 */
.L_x_5151:
[----:B------:R-:W-:Y:S05]  /*4110*/  @!P1 BRA `(.L_x_5152) ;  /* 0x0000001000349947 */ /* 0x000fea0003800000 */
[----:B------:R-:W-:Y:S05]  /*4120*/  @!P0 BRA `(.L_x_5153) ;  /* 0x0000000800188947 */ /* 0x000fea0003800000 */
[--C-:B-1----:R-:W-:Y:S01]  /*4130*/  @P2 FFMA.FTZ R176, R20, R189, R188.reuse ;  /* 0x000000bd14b02223 */ /* 0x102fe200000100bc */
        /* <DEDUP_REMOVED lines=43> */
.L_x_5154:
        /* <DEDUP_REMOVED lines=13> */
.L_x_5155:
        /* <DEDUP_REMOVED lines=12> */
.L_x_5156:
        /* <DEDUP_REMOVED lines=13> */
.L_x_5157:
        /* <DEDUP_REMOVED lines=12> */
.L_x_5158:
        /* <DEDUP_REMOVED lines=13> */
.L_x_5159:
        /* <DEDUP_REMOVED lines=12> */
.L_x_5160:
        /* <DEDUP_REMOVED lines=15> */
.L_x_5153:
[----:B------:R-:W-:Y:S05]  /*4990*/  @!P3 BRA `(.L_x_5162) ;  /* 0x00000000003cb947 */ /* 0x000fea0003800000 */
[----:B-1----:R-:W-:Y:S01]  /*49a0*/  @P2 FFMA.FTZ R185, R19, R189, R188 ;  /* 0x000000bd13b92223 */ /* 0x002fe200000100bc */
        /* <DEDUP_REMOVED lines=14> */
.L_x_5162:
[----:B------:R-:W-:Y:S05]  /*4a90*/  @!P3 BRA `(.L_x_5163) ;  /* 0x000000000040b947 */ /* 0x000fea0003800000 */
[----:B-1----:R-:W-:Y:S01]  /*4aa0*/  @P2 FFMA.FTZ R186, R20, R189, R188 ;  /* 0x000000bd14ba2223 */ /* 0x002fe200000100bc */
        /* <DEDUP_REMOVED lines=15> */
.L_x_5163:
        /* <DEDUP_REMOVED lines=16> */
.L_x_5164:
        /* <DEDUP_REMOVED lines=17> */
.L_x_5165:
        /* <DEDUP_REMOVED lines=16> */
.L_x_5166:
        /* <DEDUP_REMOVED lines=17> */
.L_x_5167:
        /* <DEDUP_REMOVED lines=16> */
.L_x_5168:
[----:B------:R-:W-:Y:S05]  /*50c0*/  @!P3 BRA `(.L_x_5161) ;  /* 0x00000010009cb947 */ /* 0x000fea0003800000 */
[----:B-1----:R-:W-:Y:S01]  /*50d0*/  @P2 FFMA.FTZ R186, R202, R189, R188 ;  /* 0x000000bdcaba2223 */ /* 0x002fe200000100bc */
        /* <DEDUP_REMOVED lines=17> */
.L_x_5152:
[----:B------:R-:W-:Y:S05]  /*51f0*/  @!P0 BRA `(.L_x_5169) ;  /* 0x00000008001c8947 */ /* 0x000fea0003800000 */
[-CC-:B-1----:R-:W-:Y:S01]  /*5200*/  FFMA.FTZ R177, R19, R189.reuse, R188.reuse ;  /* 0x000000bd13b17223 */ /* 0x182fe200000100bc */
        /* <DEDUP_REMOVED lines=44> */
.L_x_5170:
        /* <DEDUP_REMOVED lines=13> */
.L_x_5171:
        /* <DEDUP_REMOVED lines=12> */
.L_x_5172:
        /* <DEDUP_REMOVED lines=13> */
.L_x_5173:
        /* <DEDUP_REMOVED lines=12> */
.L_x_5174:
        /* <DEDUP_REMOVED lines=13> */
.L_x_5175:
        /* <DEDUP_REMOVED lines=12> */
.L_x_5176:
[----:B------:R-:W-:Y:S05]  /*5980*/  @!P3 BRA `(.L_x_5161) ;  /* 0x00000008006cb947 */ /* 0x000fea0003800000 */
        /* <DEDUP_REMOVED lines=14> */
.L_x_5169:
[----:B------:R-:W-:Y:S05]  /*5a70*/  @!P3 BRA `(.L_x_5177) ;  /* 0x000000000040b947 */ /* 0x000fea0003800000 */
[----:B-1----:R-:W-:Y:S01]  /*5a80*/  FFMA.FTZ R185, R19, R189, R188 ;  /* 0x000000bd13b97223 */ /* 0x002fe200000100bc */
        /* <DEDUP_REMOVED lines=15> */
.L_x_5177:
[----:B------:R-:W-:Y:S05]  /*5b80*/  @!P3 BRA `(.L_x_5178) ;  /* 0x000000000044b947 */ /* 0x000fea0003800000 */
[----:B-1----:R-:W-:Y:S01]  /*5b90*/  FFMA.FTZ R184, R20, R189, R188 ;  /* 0x000000bd14b87223 */ /* 0x002fe200000100bc */
        /* <DEDUP_REMOVED lines=16> */
.L_x_5178:
        /* <DEDUP_REMOVED lines=17> */
.L_x_5179:
        /* <DEDUP_REMOVED lines=18> */
.L_x_5180:
        /* <DEDUP_REMOVED lines=17> */
.L_x_5181:
        /* <DEDUP_REMOVED lines=18> */
.L_x_5182:
        /* <DEDUP_REMOVED lines=17> */
.L_x_5183:
[----:B------:R-:W-:Y:S05]  /*6210*/  @!P3 BRA `(.L_x_5161) ;  /* 0x000000000048b947 */ /* 0x000fea0003800000 */
[----:B-1----:R-:W-:Y:S01]  /*6220*/  FFMA.FTZ R184, R202, R189, R188 ;  /* 0x000000bdcab87223 */ /* 0x002fe200000100bc */
        /* <DEDUP_REMOVED lines=17> */
.L_x_5161:
[----:B-1----:R-:W1:Y:S01]  /*6340*/  @P0 LDC.64 R184, c[0x0][0x478] ;  /* 0x00011e00ffb80b82 */ /* 0x002e620000000a00 */
[----:B-----5:R-:W-:Y:S02]  /*6350*/  @P0 IADD3 R215, PT, PT, R191, 0x80, RZ ;  /* 0x00000080bfd70810 */ /* 0x020fe40007ffe0ff */
[C---:B------:R-:W-:Y:S02]  /*6360*/  @P3 IADD3 R217, PT, PT, R229.reuse, 0x80, RZ ;  /* 0x00000080e5d93810 */ /* 0x040fe40007ffe0ff */
[----:B------:R-:W-:-:S03]  /*6370*/  IADD3 R229, PT, PT, R229, 0x100, RZ ;  /* 0x00000100e5e57810 */ /* 0x000fc60007ffe0ff */
[----:B------:R-:W2:Y:S01]  /*6380*/  @P3 LDC.64 R186, c[0x0][0x468] ;  /* 0x00011a00ffba3b82 */ /* 0x000ea20000000a00 */
[----:B-1----:R-:W-:-:S05]  /*6390*/  @P0 IMAD.WIDE.U32 R184, R215, 0x20, R184 ;  /* 0x00000020d7b80825 */ /* 0x002fca00078e00b8 */
[----:B------:R1:W-:Y:S01]  /*63a0*/  @P0 STG.E.128 desc[UR12][R184.64], R176 ;  /* 0x000000b0b8000986 */ /* 0x0003e2000c101d0c */
[----:B--2---:R-:W-:-:S03]  /*63b0*/  @P3 IMAD.WIDE.U32 R186, R217, 0x10, R186 ;  /* 0x00000010d9ba3825 */ /* 0x004fc600078e00ba */
[----:B------:R1:W-:Y:S04]  /*63c0*/  @P0 STG.E.128 desc[UR12][R184.64+0x10], R180 ;  /* 0x000010b4b8000986 */ /* 0x0003e8000c101d0c */
[----:B------:R1:W-:Y:S01]  /*63d0*/  @P3 STG.E.128 desc[UR12][R186.64], R172 ;  /* 0x000000acba003986 */ /* 0x0003e2000c101d0c */
[----:B------:R-:W-:Y:S05]  /*63e0*/  @!P3 BRA `(.L_x_5184) ;  /* 0x00000000000cb947 */ /* 0x000fea0003800000 */
[----:B------:R-:W2:Y:S02]  /*63f0*/  LDC.64 R168, c[0x0][0x390] ;  /* 0x0000e400ffa87b82 */ /* 0x000ea40000000a00 */
[----:B--2---:R-:W-:-:S06]  /*6400*/  IMAD.WIDE.U32 R168, R229, 0x10, R168 ;  /* 0x00000010e5a87825 */ /* 0x004fcc00078e00a8 */
[----:B------:R-:W5:Y:S02]  /*6410*/  LDG.E.128 R168, desc[UR12][R168.64] ;  /* 0x0000000ca8a87981 */ /* 0x000f64000c1e1d00 */
.L_x_5184:
[----:B------:R-:W-:Y:S05]  /*6420*/  @!P1 BRA `(.L_x_5185) ;  /* 0x0000001000349947 */ /* 0x000fea0003800000 */
[----:B------:R-:W-:Y:S05]  /*6430*/  @!P0 BRA `(.L_x_5186) ;  /* 0x0000000800188947 */ /* 0x000fea0003800000 */
[-CC-:B-1----:R-:W-:Y:S01]  /*6440*/  @P2 FFMA.FTZ R176, R204, R189.reuse, R188.reuse ;  /* 0x000000bdccb02223 */ /* 0x182fe200000100bc */
        /* <DEDUP_REMOVED lines=43> */
.L_x_5187:
        /* <DEDUP_REMOVED lines=13> */
.L_x_5188:
        /* <DEDUP_REMOVED lines=12> */
.L_x_5189:
        /* <DEDUP_REMOVED lines=13> */
.L_x_5190:
        /* <DEDUP_REMOVED lines=12> */
.L_x_5191:
        /* <DEDUP_REMOVED lines=13> */
.L_x_5192:
        /* <DEDUP_REMOVED lines=12> */
.L_x_5193:
        /* <DEDUP_REMOVED lines=15> */
.L_x_5186:
[----:B------:R-:W-:Y:S05]  /*6ca0*/  @!P3 BRA `(.L_x_5195) ;  /* 0x00000000003cb947 */ /* 0x000fea0003800000 */
[----:B-1----:R-:W-:Y:S01]  /*6cb0*/  @P2 FFMA.FTZ R185, R195, R189, R188 ;  /* 0x000000bdc3b92223 */ /* 0x002fe200000100bc */
[----:B------:R-:W-:Y:S02]  /*6cc0*/  MOV R184, R28 ;  /* 0x0000001c00b87202 */ /* 0x000fe40000000f00 */
        /* <DEDUP_REMOVED lines=13> */
.L_x_5195:
[----:B------:R-:W-:Y:S05]  /*6da0*/  @!P3 BRA `(.L_x_5196) ;  /* 0x000000000040b947 */ /* 0x000fea0003800000 */
[----:B-1----:R-:W-:Y:S01]  /*6db0*/  @P2 FFMA.FTZ R186, R204, R189, R188 ;  /* 0x000000bdccba2223 */ /* 0x002fe200000100bc */
[----:B------:R-:W-:Y:S02]  /*6dc0*/  LOP3.LUT P1, RZ, R212, 0xff00, RZ, 0xc0, !PT ;  /* 0x0000ff00d4ff7812 */ /* 0x000fe4000782c0ff */
[----:B------:R-:W-:Y:S01]  /*6dd0*/  MOV R184, R29 ;  /* 0x0000001d00b87202 */ /* 0x000fe20000000f00 */
        /* <DEDUP_REMOVED lines=13> */
.L_x_5196:
        /* <DEDUP_REMOVED lines=16> */
.L_x_5197:
        /* <DEDUP_REMOVED lines=17> */
.L_x_5198:
        /* <DEDUP_REMOVED lines=16> */
.L_x_5199:
        /* <DEDUP_REMOVED lines=17> */
.L_x_5200:
        /* <DEDUP_REMOVED lines=16> */
.L_x_5201:
[----:B------:R-:W-:Y:S05]  /*73d0*/  @!P3 BRA `(.L_x_5194) ;  /* 0x00000010009cb947 */ /* 0x000fea0003800000 */
[----:B------:R-:W-:Y:S01]  /*73e0*/  @P2 FFMA.FTZ R188, R226, R189, R188 ;  /* 0x000000bde2bc2223 */ /* 0x000fe200000100bc */
[----:B------:R-:W-:Y:S02]  /*73f0*/  ISETP.GE.U32.AND P1, PT, R212, RZ, PT ;  /* 0x000000ffd400720c */ /* 0x000fe40003f26070 */
[----:B-1----:R-:W-:Y:S01]  /*7400*/  MOV R184, R27 ;  /* 0x0000001b00b87202 */ /* 0x002fe20000000f00 */
        /* <DEDUP_REMOVED lines=15> */
.L_x_5185:
[----:B------:R-:W-:Y:S05]  /*7500*/  @!P0 BRA `(.L_x_5202) ;  /* 0x00000008001c8947 */ /* 0x000fea0003800000 */
[-CC-:B-1----:R-:W-:Y:S01]  /*7510*/  FFMA.FTZ R177, R195, R189.reuse, R188.reuse ;  /* 0x000000bdc3b17223 */ /* 0x182fe200000100bc */
        /* <DEDUP_REMOVED lines=44> */
.L_x_5203:
        /* <DEDUP_REMOVED lines=13> */
.L_x_5204:
        /* <DEDUP_REMOVED lines=12> */
.L_x_5205:
        /* <DEDUP_REMOVED lines=13> */
.L_x_5206:
        /* <DEDUP_REMOVED lines=12> */
.L_x_5207:
        /* <DEDUP_REMOVED lines=13> */
.L_x_5208:
        /* <DEDUP_REMOVED lines=12> */
.L_x_5209:
        /* <DEDUP_REMOVED lines=15> */
.L_x_5202:
[----:B------:R-:W-:Y:S05]  /*7d80*/  @!P3 BRA `(.L_x_5210) ;  /* 0x000000000040b947 */ /* 0x000fea0003800000 */
[----:B-1----:R-:W-:Y:S01]  /*7d90*/  FFMA.FTZ R185, R195, R189, R188 ;  /* 0x000000bdc3b97223 */ /* 0x002fe200000100bc */
[----:B------:R-:W-:Y:S02]  /*7da0*/  ISETP.GT.AND P1, PT, R227, RZ, PT ;  /* 0x000000ffe300720c */ /* 0x000fe40003f24270 */
[----:B------:R-:W-:Y:S01]  /*7db0*/  LOP3.LUT P2, RZ, R212, 0xff, RZ, 0xc0, !PT ;  /* 0x000000ffd4ff7812 */ /* 0x000fe2000784c0ff */
[----:B------:R-:W-:-:S04]  /*7dc0*/  FADD.FTZ R185, R210, -R185 ;  /* 0x800000b9d2b97221 */ /* 0x000fc80000010000 */
[----:B------:R-:W-:Y:S01]  /*7dd0*/  FMUL.FTZ R184, R228, R185 ;  /* 0x000000b9e4b87220 */ /* 0x000fe20000410000 */
[----:B------:R-:W-:-:S04]  /*7de0*/  MOV R185, RZ ;  /* 0x000000ff00b97202 */ /* 0x000fc80000000f00 */
        /* <DEDUP_REMOVED lines=10> */
.L_x_5210:
[----:B------:R-:W-:Y:S05]  /*7e90*/  @!P3 BRA `(.L_x_5211) ;  /* 0x000000000044b947 */ /* 0x000fea0003800000 */
[----:B-1----:R-:W-:Y:S01]  /*7ea0*/  FFMA.FTZ R184, R204, R189, R188 ;  /* 0x000000bdccb87223 */ /* 0x002fe200000100bc */
        /* <DEDUP_REMOVED lines=16> */
.L_x_5211:
        /* <DEDUP_REMOVED lines=17> */
.L_x_5212:
        /* <DEDUP_REMOVED lines=18> */
.L_x_5213:
        /* <DEDUP_REMOVED lines=17> */
.L_x_5214:
        /* <DEDUP_REMOVED lines=18> */
.L_x_5215:
        /* <DEDUP_REMOVED lines=17> */
.L_x_5216:
[----:B------:R-:W-:Y:S05]  /*8520*/  @!P3 BRA `(.L_x_5194) ;  /* 0x000000000048b947 */ /* 0x000fea0003800000 */
[----:B------:R-:W-:Y:S01]  /*8530*/  FFMA.FTZ R188, R226, R189, R188 ;  /* 0x000000bde2bc7223 */ /* 0x000fe200000100bc */
[----:B------:R-:W-:Y:S02]  /*8540*/  ISETP.GE.U32.AND P1, PT, R212, RZ, PT ;  /* 0x000000ffd400720c */ /* 0x000fe40003f26070 */
[----:B------:R-:W-:Y:S01]  /*8550*/  ISETP.GT.AND P2, PT, R227, RZ, PT ;  /* 0x000000ffe300720c */ /* 0x000fe20003f44270 */
[----:B-1----:R-:W-:Y:S01]  /*8560*/  FADD.FTZ R185, R225, -R188 ;  /* 0x800000bce1b97221 */ /* 0x002fe20000010000 */
[----:B------:R-:W-:-:S03]  /*8570*/  ISETP.GE.U32.AND.EX P1, PT, R213, 0x1000000, PT, P1 ;  /* 0x01000000d500780c */ /* 0x000fc60003f26110 */
[----:B------:R-:W-:-:S05]  /*8580*/  FMUL.FTZ R184, R228, R185 ;  /* 0x000000b9e4b87220 */ /* 0x000fca0000410000 */
[----:B------:R-:W-:-:S05]  /*8590*/  FSEL R184, R184, RZ, P2 ;  /* 0x000000ffb8b87208 */ /* 0x000fca0001000000 */
[----:B------:R-:W-:Y:S01]  /*85a0*/  FMUL.FTZ R184, R184, UR17 ;  /* 0x00000011b8b87c20 */ /* 0x000fe20008410000 */
[----:B-----5:R-:W-:-:S03]  /*85b0*/  @P1 PRMT R185, R171, 0x7632, R185 ;  /* 0x00007632abb91816 */ /* 0x020fc600000000b9 */
        /* <DEDUP_REMOVED lines=9> */
.L_x_5194:
[----:B------:R-:W2:Y:S01]  /*8650*/  @P0 LDC.64 R188, c[0x0][0x478] ;  /* 0x00011e00ffbc0b82 */ /* 0x000ea20000000a00 */
[----:B------:R-:W-:Y:S01]  /*8660*/  @P0 IADD3 R191, PT, PT, R191, 0x100, RZ ;  /* 0x00000100bfbf0810 */ /* 0x000fe20007ffe0ff */
[----:B------:R-:W-:-:S06]  /*8670*/  UPLOP3.LUT UP1, UPT, UPT, UPT, UP1, 0x40, 0x4 ;  /* 0x000000000004789c */ /* 0x000fcc0003f2e810 */
[----:B-1----:R-:W1:Y:S08]  /*8680*/  @P3 LDC.64 R186, c[0x0][0x468] ;  /* 0x00011a00ffba3b82 */ /* 0x002e700000000a00 */
[----:B------:R-:W3:Y:S01]  /*8690*/  LDC.64 R184, c[0x0][0x380] ;  /* 0x0000e000ffb87b82 */ /* 0x000ee20000000a00 */
[----:B--2---:R-:W-:-:S05]  /*86a0*/  @P0 IMAD.WIDE.U32 R188, R191, 0x20, R188 ;  /* 0x00000020bfbc0825 */ /* 0x004fca00078e00bc */
[----:B------:R2:W-:Y:S01]  /*86b0*/  @P0 STG.E.128 desc[UR12][R188.64], R176 ;  /* 0x000000b0bc000986 */ /* 0x0005e2000c101d0c */
[----:B-1----:R-:W-:-:S03]  /*86c0*/  @P3 IMAD.WIDE.U32 R186, R229, 0x10, R186 ;  /* 0x00000010e5ba3825 */ /* 0x002fc600078e00ba */
[----:B------:R2:W-:Y:S04]  /*86d0*/  @P0 STG.E.128 desc[UR12][R188.64+0x10], R180 ;  /* 0x000010b4bc000986 */ /* 0x0005e8000c101d0c */
[----:B------:R2:W-:Y:S01]  /*86e0*/  @P3 STG.E.128 desc[UR12][R186.64], R172 ;  /* 0x000000acba003986 */ /* 0x0005e2000c101d0c */
[----:B---3--:R-:W-:-:S04]  /*86f0*/  IADD3 R0, PT, PT, R0, R184, RZ ;  /* 0x000000b800007210 */ /* 0x008fc80007ffe0ff */
[----:B------:R-:W-:-:S13]  /*8700*/  ISETP.GE.AND P0, PT, R0, R185, PT ;  /* 0x000000b90000720c */ /* 0x000fda0003f06270 */
[----:B--2---:R-:W-:Y:S05]  /*8710*/  @!P0 BRA `(.L_x_5217) ;  /* 0xffffff7c00488947 */ /* 0x004fea000383ffff */
.L_x_5114:
[----:B------:R-:W1:Y:S08]  /*8720*/  S2UR UR4, SR_CTAID.X ;  /* 0x00000000000479c3 */ /* 0x000e700000002500 */
[----:B------:R-:W1:Y:S08]  /*8730*/  LDC R3, c[0x0][0x388] ;  /* 0x0000e200ff037b82 */ /* 0x000e700000000800 */
[----:B0-----:R-:W0:Y:S08]  /*8740*/  LDC.64 R4, c[0x0][0x440] ;  /* 0x00011000ff047b82 */ /* 0x001e300000000a00 */
[----:B------:R-:W2:Y:S08]  /*8750*/  LDC.64 R6, c[0x0][0x448] ;  /* 0x00011200ff067b82 */ /* 0x000eb00000000a00 */
[----:B------:R-:W3:Y:S01]  /*8760*/  LDC.64 R8, c[0x0][0x460] ;  /* 0x00011800ff087b82 */ /* 0x000ee20000000a00 */
[----:B-1----:R-:W-:-:S05]  /*8770*/  IMAD R3, R3, UR4, RZ ;  /* 0x0000000403037c24 */ /* 0x002fca000f8e02ff */
[----:B------:R-:W-:-:S05]  /*8780*/  LEA.HI R11, R3, R2, RZ, 0x1d ;  /* 0x00000002030b7211 */ /* 0x000fca00078fe8ff */
[----:B0-----:R-:W-:-:S04]  /*8790*/  IMAD.WIDE.U32 R2, R11, 0x20, R4 ;  /* 0x000000200b027825 */ /* 0x001fc800078e0004 */
[C---:B--2---:R-:W-:Y:S01]  /*87a0*/  IMAD.WIDE.U32 R4, R11.reuse, 0x20, R6 ;  /* 0x000000200b047825 */ /* 0x044fe200078e0006 */
[----:B------:R-:W-:Y:S04]  /*87b0*/  STG.E.128 desc[UR12][R2.64], R120 ;  /* 0x0000007802007986 */ /* 0x000fe8000c101d0c */
[----:B------:R-:W-:Y:S01]  /*87c0*/  STG.E.128 desc[UR12][R2.64+0x10], R124 ;  /* 0x0000107c02007986 */ /* 0x000fe2000c101d0c */
        /* <DEDUP_REMOVED lines=18> */
.L_x_5218:
        /* <DEDUP_REMOVED lines=9> */
.L_x_10753:


//--------------------- .text._ZN10layer_norm13ln_bwd_kernelINS_13Kernel_traitsIf6__halfS2_S2_fjLj3072ELj1ELj1ELj4ELj16ENS_18Kernel_traits_baseILj3072EfS2_S2_S2_fjLj128EEEEELb0ELb0ELb0ELb0EEEvNS_9BwdParamsE --------------------------
	.section	.text._ZN10layer_norm13ln_bwd_kernelINS_13Kernel_traitsIf6__halfS2_S2_fjLj3072ELj1ELj1ELj4ELj16ENS_18Kernel_traits_baseILj3072EfS2_S2_S2_fjLj128EEEEELb0ELb0ELb0ELb0EEEvNS_9BwdParamsE,"ax",@progbits
	.align	128
        .global         _ZN10layer_norm13ln_bwd_kernelINS_13Kernel_traitsIf6__halfS2_S2_fjLj3072ELj1ELj1ELj4ELj16ENS_18Kernel_traits_baseILj3072EfS2_S2_S2_fjLj128EEEEELb0ELb0ELb0ELb0EEEvNS_9BwdParamsE
        .type           _ZN10layer_norm13ln_bwd_kernelINS_13Kernel_traitsIf6__halfS2_S2_fjLj3072ELj1ELj1ELj4ELj16ENS_18Kernel_traits_baseILj3072EfS2_S2_S2_fjLj128EEEEELb0ELb0ELb0ELb0EEEvNS_9BwdParamsE,@function
        .size           _ZN10layer_norm13ln_bwd_kernelINS_13Kernel_traitsIf6__halfS2_S2_fjLj3072ELj1ELj1ELj4ELj16ENS_18Kernel_traits_baseILj3072EfS2_S2_S2_fjLj128EEEEELb0ELb0ELb0ELb0EEEvNS_9BwdParamsE,(.L_x_10754 - _ZN10layer_norm13ln_bwd_kernelINS_13Kernel_traitsIf6__halfS2_S2_fjLj3072ELj1ELj1ELj4ELj16ENS_18Kernel_traits_baseILj3072EfS2_S2_S2_fjLj128EEEEELb0ELb0ELb0ELb0EEEvNS_9BwdParamsE)
        .other          _ZN10layer_norm13ln_bwd_kernelINS_13Kernel_traitsIf6__halfS2_S2_fjLj3072ELj1ELj1ELj4ELj16ENS_18Kernel_traits_baseILj3072EfS2_S2_S2_fjLj128EEEEELb0ELb0ELb0ELb0EEEvNS_9BwdParamsE,@"STO_CUDA_ENTRY STV_DEFAULT"
_ZN10layer_norm13ln_bwd_kernelINS_13Kernel_traitsIf6__halfS2_S2_fjLj3072ELj1ELj1ELj4ELj16ENS_18Kernel_traits_baseILj3072EfS2_S2_S2_fjLj128EEEEELb0ELb0ELb0ELb0EEEvNS_9BwdParamsE:
.text._ZN10layer_norm13ln_bwd_kernelINS_13Kernel_traitsIf6__halfS2_S2_fjLj3072ELj1ELj1ELj4ELj16ENS_18Kernel_traits_baseILj3072EfS2_S2_S2_fjLj128EEEEELb0ELb0ELb0ELb0EEEvNS_9BwdParamsE:
        /* <DEDUP_REMOVED lines=90> */
.L_x_5250:
        /* <DEDUP_REMOVED lines=8> */
[----:B------:R-:W-:-:S05]  /*0620*/  MOV R109, UR5 ;  /* 0x00000005006d7c02 */ /* 0x000fca0008000f00 */
[----:B------:R-:W3:Y:S01]  /*0630*/  @P0 LDG.E.U16 R108, desc[UR14][R108.64] ;  /* 0x0000000e6c6c0981 */ /* 0x000ee2000c1e1500 */
[----:B------:R-:W-:-:S06]  /*0640*/  UIMAD.WIDE UR4, UR7, 0x4, UR10 ;  /* 0x00000004070478a5 */ /* 0x000fcc000f8e020a */
[----:B------:R-:W-:Y:S02]  /*0650*/  MOV R112, UR4 ;  /* 0x0000000400707c02 */ /* 0x000fe40008000f00 */
[----:B------:R-:W-:-:S05]  /*0660*/  MOV R113, UR5 ;  /* 0x0000000500717c02 */ /* 0x000fca0008000f00 */
[----:B------:R-:W4:Y:S01]  /*0670*/  LDG.E R112, desc[UR14][R112.64] ;  /* 0x0000000e70707981 */ /* 0x000f22000c1e1900 */
[----:B------:R-:W0:Y:S01]  /*0680*/  S2R R0, SR_TID.X ;  /* 0x0000000000007919 */ /* 0x000e220000002100 */
[----:B------:R-:W-:-:S04]  /*0690*/  UIMAD UR4, UR7, UR6, URZ ;  /* 0x00000006070472a4 */ /* 0x000fc8000f8e02ff */
[----:B------:R-:W-:Y:S01]  /*06a0*/  USHF.R.S32.HI UR5, URZ, 0x1f, UR4 ;  /* 0x0000001fff057899 */ /* 0x000fe20008011404 */
[----:B------:R-:W-:-:S03]  /*06b0*/  ISETP.GE.U32.AND P3, PT, R17, 0x80, PT ;  /* 0x000000801100780c */ /* 0x000fc60003f66070 */
[----:B------:R-:W-:Y:S01]  /*06c0*/  ULEA.HI UR5, UR5, UR4, URZ, 0x3 ;  /* 0x0000000405057291 */ /* 0x000fe2000f8f18ff */
[----:B------:R-:W-:Y:S01]  /*06d0*/  ISETP.NE.AND P4, PT, RZ, UR16, PT ;  /* 0x00000010ff007c0c */ /* 0x000fe2000bf85270 */
[----:B------:R-:W-:Y:S01]  /*06e0*/  UMOV UR12, 0x3f800000 ;  /* 0x3f800000000c7882 */ /* 0x000fe20000000000 */
[----:B------:R-:W-:Y:S01]  /*06f0*/  BSSY.RECONVERGENT B0, `(.L_x_5220) ;  /* 0x0000062000007945 */ /* 0x000fe20003800200 */
[C---:B------:R-:W-:Y:S02]  /*0700*/  ISETP.GE.U32.AND P2, PT, R17.reuse, 0x100, PT ;  /* 0x000001001100780c */ /* 0x040fe40003f46070 */
[----:B------:R-:W-:Y:S02]  /*0710*/  CS2R R148, SRZ ;  /* 0x0000000000947805 */ /* 0x000fe4000001ff00 */
[----:B------:R-:W-:Y:S01]  /*0720*/  ISETP.GE.U32.AND P1, PT, R17, 0x180, PT ;  /* 0x000001801100780c */ /* 0x000fe20003f26070 */
[----:B---3--:R-:W-:-:S05]  /*0730*/  @P0 HADD2.F32 R19, -RZ, R108.H0_H0 ;  /* 0x2000006cff130230 */ /* 0x008fca0000004100 */
[----:B------:R-:W-:Y:S02]  /*0740*/  @P0 R2UR UR4, R19 ;  /* 0x00000000130402ca */ /* 0x000fe400000e0000 */
[----:B------:R-:W-:Y:S02]  /*0750*/  MOV R19, UR5 ;  /* 0x0000000500137c02 */ /* 0x000fe40008000f00 */
[----:B--2---:R-:W-:Y:S02]  /*0760*/  FSEL R108, R110, RZ, !P4 ;  /* 0x000000ff6e6c7208 */ /* 0x004fe40006000000 */
[----:B0-----:R-:W-:Y:S02]  /*0770*/  LEA.HI.SX32 R19, R19, R0, 0x1d ;  /* 0x0000000013137211 */ /* 0x001fe400078feaff */
[----:B------:R-:W-:Y:S02]  /*0780*/  R2UR UR13, R108 ;  /* 0x000000006c0d72ca */ /* 0x000fe400000e0000 */
[----:B----4-:R-:W-:-:S03]  /*0790*/  R2UR UR24, R112 ;  /* 0x00000000701872ca */ /* 0x010fc600000e0000 */
[----:B------:R-:W-:Y:S01]  /*07a0*/  @UP0 UMOV UR12, UR4 ;  /* 0x00000004000c0c82 */ /* 0x000fe20008000000 */
[----:B------:R-:W-:Y:S01]  /*07b0*/  MOV R151, R19 ;  /* 0x0000001300977202 */ /* 0x000fe20000000f00 */
[----:B------:R-:W-:Y:S10]  /*07c0*/  @!P3 BRA `(.L_x_5221) ;  /* 0x000000040050b947 */ /* 0x000ff40003800000 */
        /* <DEDUP_REMOVED lines=11> */
[----:B------:R-:W-:Y:S01]  /*0880*/  IADD3 R151, PT, PT, R19, 0x80, RZ ;  /* 0x0000008013977810 */ /* 0x000fe20007ffe0ff */
[--C-:B--2---:R-:W-:Y:S02]  /*0890*/  HADD2.F32 R134, -RZ, R108.reuse.H0_H0 ;  /* 0x2000006cff867230 */ /* 0x104fe40000004100 */
[--C-:B------:R-:W-:Y:S02]  /*08a0*/  HADD2.F32 R136, -RZ, R109.reuse.H0_H0 ;  /* 0x2000006dff887230 */ /* 0x100fe40000004100 */
[----:B------:R-:W-:Y:S02]  /*08b0*/  HADD2.F32 R135, -RZ, R108.H1_H1 ;  /* 0x3000006cff877230 */ /* 0x000fe40000004100 */
[----:B------:R-:W-:Y:S01]  /*08c0*/  FADD.FTZ R134, R134, -UR13 ;  /* 0x8000000d86867e21 */ /* 0x000fe20008010000 */
[----:B------:R-:W-:Y:S02]  /*08d0*/  HADD2.F32 R109, -RZ, R109.H1_H1 ;  /* 0x3000006dff6d7230 */ /* 0x000fe40000004100 */
[----:B------:R-:W-:Y:S01]  /*08e0*/  FADD.FTZ R136, R136, -UR13 ;  /* 0x8000000d88887e21 */ /* 0x000fe20008010000 */
[----:B---3--:R-:W-:-:S02]  /*08f0*/  HADD2.F32 R145, -RZ, R112.H0_H0 ;  /* 0x20000070ff917230 */ /* 0x008fc40000004100 */
[----:B------:R-:W-:Y:S01]  /*0900*/  FMUL.FTZ R147, R134, UR24 ;  /* 0x0000001886937c20 */ /* 0x000fe20008410000 */
[--C-:B------:R-:W-:Y:S02]  /*0910*/  HADD2.F32 R137, -RZ, R110.reuse.H0_H0 ;  /* 0x2000006eff897230 */ /* 0x100fe40000004100 */
[----:B------:R-:W-:Y:S01]  /*0920*/  FADD.FTZ R135, R135, -UR13 ;  /* 0x8000000d87877e21 */ /* 0x000fe20008010000 */
[--C-:B------:R-:W-:Y:S02]  /*0930*/  HADD2.F32 R138, -RZ, R111.reuse.H0_H0 ;  /* 0x2000006fff8a7230 */ /* 0x100fe40000004100 */
[----:B------:R-:W-:Y:S01]  /*0940*/  FADD.FTZ R109, R109, -UR13 ;  /* 0x8000000d6d6d7e21 */ /* 0x000fe20008010000 */
[----:B------:R-:W-:Y:S02]  /*0950*/  HADD2.F32 R110, -RZ, R110.H1_H1 ;  /* 0x3000006eff6e7230 */ /* 0x000fe40000004100 */
[----:B------:R-:W-:Y:S01]  /*0960*/  FADD.FTZ R68, R68, R145 ;  /* 0x0000009144447221 */ /* 0x000fe20000010000 */
[----:B------:R-:W-:-:S02]  /*0970*/  HADD2.F32 R111, -RZ, R111.H1_H1 ;  /* 0x3000006fff6f7230 */ /* 0x000fc40000004100 */
[-C--:B------:R-:W-:Y:S01]  /*0980*/  FFMA.FTZ R48, R147, R145.reuse, R48 ;  /* 0x0000009193307223 */ /* 0x080fe20000010030 */
[----:B------:R-:W-:Y:S02]  /*0990*/  HADD2.F32 R112, -RZ, R112.H1_H1 ;  /* 0x30000070ff707230 */ /* 0x000fe40000004100 */
[----:B-----5:R-:W-:Y:S01]  /*09a0*/  FMUL.FTZ R145, R24, R145 ;  /* 0x0000009118917220 */ /* 0x020fe20000410000 */
[----:B------:R-:W-:Y:S02]  /*09b0*/  HADD2.F32 R141, -RZ, R113.H0_H0 ;  /* 0x20000071ff8d7230 */ /* 0x000fe40000004100 */
[----:B------:R-:W-:Y:S01]  /*09c0*/  FADD.FTZ R110, R110, -UR13 ;  /* 0x8000000d6e6e7e21 */ /* 0x000fe20008010000 */
[----:B------:R-:W-:Y:S01]  /*09d0*/  FADD.FTZ R134, R111, -UR13 ;  /* 0x8000000d6f867e21 */ /* 0x000fe20008010000 */
[----:B------:R-:W-:Y:S01]  /*09e0*/  FMUL.FTZ R146, R135, UR24 ;  /* 0x0000001887927c20 */ /* 0x000fe20008410000 */
[----:B------:R-:W-:Y:S01]  /*09f0*/  FMUL.FTZ R143, R136, UR24 ;  /* 0x00000018888f7c20 */ /* 0x000fe20008410000 */
[----:B------:R-:W-:Y:S01]  /*0a00*/  FMUL.FTZ R142, R109, UR24 ;  /* 0x000000186d8e7c20 */ /* 0x000fe20008410000 */
[----:B------:R-:W-:Y:S01]  /*0a10*/  FMUL.FTZ R144, R25, R112 ;  /* 0x0000007019907220 */ /* 0x000fe20000410000 */
[----:B------:R-:W-:Y:S01]  /*0a20*/  FADD.FTZ R109, RZ, R145 ;  /* 0x00000091ff6d7221 */ /* 0x000fe20000010000 */
[----:B------:R-:W-:Y:S01]  /*0a30*/  FFMA.FTZ R111, R147, R145, RZ ;  /* 0x00000091936f7223 */ /* 0x000fe200000100ff */
[----:B0-----:R-:W-:-:S02]  /*0a40*/  HADD2.F32 R133, -RZ, R115.H0_H0 ;  /* 0x20000073ff857230 */ /* 0x001fc40000004100 */
[----:B------:R-:W-:Y:S01]  /*0a50*/  FADD.FTZ R69, R69, R112 ;  /* 0x0000007045457221 */ /* 0x000fe20000010000 */
[----:B------:R-:W-:Y:S02]  /*0a60*/  HADD2.F32 R108, -RZ, R115.H1_H1 ;  /* 0x30000073ff6c7230 */ /* 0x000fe40000004100 */
[----:B------:R-:W-:Y:S01]  /*0a70*/  FADD.FTZ R115, R138, -UR13 ;  /* 0x8000000d8a737e21 */ /* 0x000fe20008010000 */
[----:B------:R-:W-:Y:S02]  /*0a80*/  HADD2.F32 R140, -RZ, R113.H1_H1 ;  /* 0x30000071ff8c7230 */ /* 0x000fe40000004100 */
[----:B------:R-:W-:Y:S01]  /*0a90*/  FFMA.FTZ R49, R146, R112, R49 ;  /* 0x0000007092317223 */ /* 0x000fe20000010031 */
[----:B------:R-:W-:Y:S01]  /*0aa0*/  FADD.FTZ R70, R70, R141 ;  /* 0x0000008d46467221 */ /* 0x000fe20000010000 */
[-C--:B------:R-:W-:Y:S01]  /*0ab0*/  FFMA.FTZ R50, R143, R141.reuse, R50 ;  /* 0x0000008d8f327223 */ /* 0x080fe20000010032 */
[----:B------:R-:W-:Y:S01]  /*0ac0*/  FMUL.FTZ R138, R110, UR24 ;  /* 0x000000186e8a7c20 */ /* 0x000fe20008410000 */
[----:B------:R-:W-:Y:S01]  /*0ad0*/  FMUL.FTZ R141, R26, R141 ;  /* 0x0000008d1a8d7220 */ /* 0x000fe20000410000 */
[----:B------:R-:W-:Y:S01]  /*0ae0*/  FADD.FTZ R110, R109, R144 ;  /* 0x000000906d6e7221 */ /* 0x000fe20000010000 */
[----:B------:R-:W-:Y:S01]  /*0af0*/  FFMA.FTZ R112, R146, R144, R111 ;  /* 0x0000009092707223 */ /* 0x000fe2000001006f */
[----:B------:R-:W-:-:S02]  /*0b00*/  HADD2.F32 R113, -RZ, R114.H0_H0 ;  /* 0x20000072ff717230 */ /* 0x000fc40000004100 */
[----:B------:R-:W-:Y:S01]  /*0b10*/  FADD.FTZ R137, R137, -UR13 ;  /* 0x8000000d89897e21 */ /* 0x000fe20008010000 */
[----:B------:R-:W-:Y:S01]  /*0b20*/  FADD.FTZ R71, R71, R140 ;  /* 0x0000008c47477221 */ /* 0x000fe20000010000 */
[-C--:B------:R-:W-:Y:S01]  /*0b30*/  FFMA.FTZ R51, R142, R140.reuse, R51 ;  /* 0x0000008c8e337223 */ /* 0x080fe20000010033 */
[----:B------:R-:W-:Y:S01]  /*0b40*/  FMUL.FTZ R140, R27, R140 ;  /* 0x0000008c1b8c7220 */ /* 0x000fe20000410000 */
[----:B------:R-:W-:Y:S01]  /*0b50*/  FADD.FTZ R109, R110, R141 ;  /* 0x0000008d6e6d7221 */ /* 0x000fe20000010000 */
[----:B------:R-:W-:Y:S01]  /*0b60*/  FFMA.FTZ R111, R143, R141, R112 ;  /* 0x0000008d8f6f7223 */ /* 0x000fe20000010070 */
[----:B------:R-:W-:Y:S02]  /*0b70*/  HADD2.F32 R114, -RZ, R114.H1_H1 ;  /* 0x30000072ff727230 */ /* 0x000fe40000004100 */
        /* <DEDUP_REMOVED lines=25> */
.L_x_5221:
[----:B------:R-:W-:Y:S05]  /*0d10*/  BSYNC.RECONVERGENT B0 ;  /* 0x0000000000007941 */ /* 0x000fea0003800200 */
.L_x_5220:
        /* <DEDUP_REMOVED lines=15> */
[----:B------:R-:W-:Y:S02]  /*0e10*/  HADD2.F32 R120, -RZ, R109.H0_H0 ;  /* 0x2000006dff787230 */ /* 0x000fe40000004100 */
[----:B------:R-:W-:Y:S02]  /*0e20*/  HADD2.F32 R119, -RZ, R108.H1_H1 ;  /* 0x3000006cff777230 */ /* 0x000fe40000004100 */
[----:B------:R-:W-:Y:S01]  /*0e30*/  FADD.FTZ R118, R118, -UR13 ;  /* 0x8000000d76767e21 */ /* 0x000fe20008010000 */
[----:B------:R-:W-:Y:S02]  /*0e40*/  HADD2.F32 R122, -RZ, R110.H0_H0 ;  /* 0x2000006eff7a7230 */ /* 0x000fe40000004100 */
[----:B------:R-:W-:Y:S01]  /*0e50*/  FADD.FTZ R120, R120, -UR13 ;  /* 0x8000000d78787e21 */ /* 0x000fe20008010000 */
[----:B---3--:R-:W-:-:S02]  /*0e60*/  HADD2.F32 R129, -RZ, R112.H0_H0 ;  /* 0x20000070ff817230 */ /* 0x008fc40000004100 */
[----:B------:R-:W-:Y:S01]  /*0e70*/  FMUL.FTZ R131, R118, UR24 ;  /* 0x0000001876837c20 */ /* 0x000fe20008410000 */
[----:B------:R-:W-:Y:S02]  /*0e80*/  HADD2.F32 R121, -RZ, R109.H1_H1 ;  /* 0x3000006dff797230 */ /* 0x000fe40000004100 */
[----:B------:R-:W-:Y:S01]  /*0e90*/  FADD.FTZ R119, R119, -UR13 ;  /* 0x8000000d77777e21 */ /* 0x000fe20008010000 */
[----:B------:R-:W-:Y:S02]  /*0ea0*/  HADD2.F32 R110, -RZ, R110.H1_H1 ;  /* 0x3000006eff6e7230 */ /* 0x000fe40000004100 */
[----:B------:R-:W-:Y:S01]  /*0eb0*/  FADD.FTZ R88, R88, R129 ;  /* 0x0000008158587221 */ /* 0x000fe20000010000 */
[--C-:B------:R-:W-:Y:S02]  /*0ec0*/  HADD2.F32 R126, -RZ, R111.reuse.H0_H0 ;  /* 0x2000006fff7e7230 */ /* 0x100fe40000004100 */
[----:B------:R-:W-:Y:S01]  /*0ed0*/  FFMA.FTZ R96, R131, R129, R96 ;  /* 0x0000008183607223 */ /* 0x000fe20000010060 */
[----:B------:R-:W-:-:S02]  /*0ee0*/  HADD2.F32 R111, -RZ, R111.H1_H1 ;  /* 0x3000006fff6f7230 */ /* 0x000fc40000004100 */
[----:B-----5:R-:W-:Y:S01]  /*0ef0*/  FMUL.FTZ R129, R32, R129 ;  /* 0x0000008120817220 */ /* 0x020fe20000410000 */
[----:B------:R-:W-:Y:S02]  /*0f00*/  HADD2.F32 R112, -RZ, R112.H1_H1 ;  /* 0x30000070ff707230 */ /* 0x000fe40000004100 */
[----:B------:R-:W-:Y:S01]  /*0f10*/  FADD.FTZ R121, R121, -UR13 ;  /* 0x8000000d79797e21 */ /* 0x000fe20008010000 */
[----:B------:R-:W-:Y:S02]  /*0f20*/  HADD2.F32 R125, -RZ, R113.H0_H0 ;  /* 0x20000071ff7d7230 */ /* 0x000fe40000004100 */
[----:B------:R-:W-:Y:S01]  /*0f30*/  FADD.FTZ R123, R122, -UR13 ;  /* 0x8000000d7a7b7e21 */ /* 0x000fe20008010000 */
[----:B------:R-:W-:Y:S01]  /*0f40*/  FADD.FTZ R110, R110, -UR13 ;  /* 0x8000000d6e6e7e21 */ /* 0x000fe20008010000 */
[----:B------:R-:W-:Y:S01]  /*0f50*/  FMUL.FTZ R127, R120, UR24 ;  /* 0x00000018787f7c20 */ /* 0x000fe20008410000 */
[----:B------:R-:W-:Y:S01]  /*0f60*/  FADD.FTZ R122, R111, -UR13 ;  /* 0x8000000d6f7a7e21 */ /* 0x000fe20008010000 */
[----:B------:R-:W-:Y:S01]  /*0f70*/  FMUL.FTZ R130, R119, UR24 ;  /* 0x0000001877827c20 */ /* 0x000fe20008410000 */
[----:B------:R-:W-:Y:S01]  /*0f80*/  FMUL.FTZ R128, R33, R112 ;  /* 0x0000007021807220 */ /* 0x000fe20000410000 */
[----:B------:R-:W-:Y:S01]  /*0f90*/  FADD.FTZ R149, R149, R129 ;  /* 0x0000008195957221 */ /* 0x000fe20000010000 */
[----:B------:R-:W-:-:S02]  /*0fa0*/  HADD2.F32 R109, -RZ, R115.H0_H0 ;  /* 0x20000073ff6d7230 */ /* 0x000fc40000004100 */
[----:B------:R-:W-:Y:S01]  /*0fb0*/  FFMA.FTZ R111, R131, R129, R148 ;  /* 0x00000081836f7223 */ /* 0x000fe20000010094 */
[----:B------:R-:W-:Y:S02]  /*0fc0*/  HADD2.F32 R108, -RZ, R115.H1_H1 ;  /* 0x30000073ff6c7230 */ /* 0x000fe40000004100 */
[----:B------:R-:W-:Y:S01]  /*0fd0*/  FADD.FTZ R115, R126, -UR13 ;  /* 0x8000000d7e737e21 */ /* 0x000fe20008010000 */
[----:B------:R-:W-:Y:S02]  /*0fe0*/  HADD2.F32 R124, -RZ, R113.H1_H1 ;  /* 0x30000071ff7c7230 */ /* 0x000fe40000004100 */
[----:B------:R-:W-:Y:S01]  /*0ff0*/  FADD.FTZ R90, R90, R125 ;  /* 0x0000007d5a5a7221 */ /* 0x000fe20000010000 */
[--C-:B------:R-:W-:Y:S02]  /*1000*/  HADD2.F32 R113, -RZ, R114.reuse.H0_H0 ;  /* 0x20000072ff717230 */ /* 0x100fe40000004100 */
[----:B------:R-:W-:Y:S01]  /*1010*/  FMUL.FTZ R126, R121, UR24 ;  /* 0x00000018797e7c20 */ /* 0x000fe20008410000 */
[-C--:B------:R-:W-:Y:S01]  /*1020*/  FFMA.FTZ R98, R127, R125.reuse, R98 ;  /* 0x0000007d7f627223 */ /* 0x080fe20000010062 */
[----:B0-----:R-:W-:Y:S01]  /*1030*/  FMUL.FTZ R116, R110, UR24 ;  /* 0x000000186e747c20 */ /* 0x001fe20008410000 */
[----:B------:R-:W-:Y:S01]  /*1040*/  FADD.FTZ R89, R89, R112 ;  /* 0x0000007059597221 */ /* 0x000fe20000010000 */
[----:B------:R-:W-:Y:S01]  /*1050*/  FFMA.FTZ R97, R130, R112, R97 ;  /* 0x0000007082617223 */ /* 0x000fe20000010061 */
[----:B------:R-:W-:Y:S01]  /*1060*/  FMUL.FTZ R125, R34, R125 ;  /* 0x0000007d227d7220 */ /* 0x000fe20000410000 */
[----:B------:R-:W-:Y:S01]  /*1070*/  FMUL.FTZ R123, R123, UR24 ;  /* 0x000000187b7b7c20 */ /* 0x000fe20008410000 */
[----:B------:R-:W-:Y:S01]  /*1080*/  FADD.FTZ R110, R149, R128 ;  /* 0x00000080956e7221 */ /* 0x000fe20000010000 */
[----:B------:R-:W-:Y:S01]  /*1090*/  FFMA.FTZ R112, R130, R128, R111 ;  /* 0x0000008082707223 */ /* 0x000fe2000001006f */
[----:B------:R-:W-:Y:S01]  /*10a0*/  FADD.FTZ R91, R91, R124 ;  /* 0x0000007c5b5b7221 */ /* 0x000fe20000010000 */
[-C--:B------:R-:W-:Y:S01]  /*10b0*/  FFMA.FTZ R99, R126, R124.reuse, R99 ;  /* 0x0000007c7e637223 */ /* 0x080fe20000010063 */
[----:B------:R-:W-:Y:S01]  /*10c0*/  FMUL.FTZ R124, R35, R124 ;  /* 0x0000007c237c7220 */ /* 0x000fe20000410000 */
[----:B------:R-:W-:Y:S01]  /*10d0*/  FADD.FTZ R100, R100, R113 ;  /* 0x0000007164647221 */ /* 0x000fe20000010000 */
[-C--:B------:R-:W-:Y:S01]  /*10e0*/  FFMA.FTZ R56, R123, R113.reuse, R56 ;  /* 0x000000717b387223 */ /* 0x080fe20000010038 */
[----:B------:R-:W-:Y:S01]  /*10f0*/  FMUL.FTZ R121, R36, R113 ;  /* 0x0000007124797220 */ /* 0x000fe20000410000 */
[----:B------:R-:W-:Y:S01]  /*1100*/  FADD.FTZ R111, R110, R125 ;  /* 0x0000007d6e6f7221 */ /* 0x000fe20000010000 */
[----:B------:R-:W-:Y:S01]  /*1110*/  FFMA.FTZ R113, R127, R125, R112 ;  /* 0x0000007d7f717223 */ /* 0x000fe20000010070 */
[----:B------:R-:W-:-:S02]  /*1120*/  HADD2.F32 R114, -RZ, R114.H1_H1 ;  /* 0x30000072ff727230 */ /* 0x000fc40000004100 */
[----:B------:R-:W-:Y:S01]  /*1130*/  FMUL.FTZ R119, R115, UR24 ;  /* 0x0000001873777c20 */ /* 0x000fe20008410000 */
[----:B------:R-:W-:Y:S01]  /*1140*/  FADD.FTZ R110, R111, R124 ;  /* 0x0000007c6f6e7221 */ /* 0x000fe20000010000 */
[----:B------:R-:W-:Y:S01]  /*1150*/  FFMA.FTZ R112, R126, R124, R113 ;  /* 0x0000007c7e707223 */ /* 0x000fe20000010071 */
[----:B------:R-:W-:Y:S01]  /*1160*/  FADD.FTZ R102, R102, R109 ;  /* 0x0000006d66667221 */ /* 0x000fe20000010000 */
[----:B------:R-:W-:Y:S01]  /*1170*/  FMUL.FTZ R117, R37, R114 ;  /* 0x0000007225757220 */ /* 0x000fe20000410000 */
[----:B------:R-:W-:Y:S01]  /*1180*/  FADD.FTZ R110, R110, R121 ;  /* 0x000000796e6e7221 */ /* 0x000fe20000010000 */
[----:B------:R-:W-:Y:S01]  /*1190*/  FFMA.FTZ R111, R123, R121, R112 ;  /* 0x000000797b6f7223 */ /* 0x000fe20000010070 */
        /* <DEDUP_REMOVED lines=14> */
.L_x_5223:
[----:B------:R-:W-:Y:S05]  /*1280*/  BSYNC.RECONVERGENT B0 ;  /* 0x0000000000007941 */ /* 0x000fea0003800200 */
.L_x_5222:
        /* <DEDUP_REMOVED lines=13> */
[--C-:B--2---:R-:W-:Y:S02]  /*1360*/  HADD2.F32 R12, -RZ, R4.reuse.H0_H0 ;  /* 0x20000004ff0c7230 */ /* 0x104fe40000004100 */
[----:B------:R-:W-:Y:S02]  /*1370*/  HADD2.F32 R13, -RZ, R4.H1_H1 ;  /* 0x30000004ff0d7230 */ /* 0x000fe40000004100 */
[--C-:B------:R-:W-:Y:S02]  /*1380*/  HADD2.F32 R15, -RZ, R5.reuse.H0_H0 ;  /* 0x20000005ff0f7230 */ /* 0x100fe40000004100 */
[----:B0-----:R-:W-:Y:S01]  /*1390*/  FADD.FTZ R3, R12, -UR13 ;  /* 0x8000000d0c037e21 */ /* 0x001fe20008010000 */
[----:B------:R-:W-:Y:S02]  /*13a0*/  HADD2.F32 R4, -RZ, R5.H1_H1 ;  /* 0x30000005ff047230 */ /* 0x000fe40000004100 */
[----:B------:R-:W-:Y:S01]  /*13b0*/  FADD.FTZ R2, R13, -UR13 ;  /* 0x8000000d0d027e21 */ /* 0x000fe20008010000 */
[----:B---3--:R-:W-:-:S02]  /*13c0*/  HADD2.F32 R5, -RZ, R8.H0_H0 ;  /* 0x20000008ff057230 */ /* 0x008fc40000004100 */
[----:B------:R-:W-:Y:S01]  /*13d0*/  FMUL.FTZ R3, R3, UR24 ;  /* 0x0000001803037c20 */ /* 0x000fe20008410000 */
[--C-:B------:R-:W-:Y:S02]  /*13e0*/  HADD2.F32 R18, -RZ, R6.reuse.H0_H0 ;  /* 0x20000006ff127230 */ /* 0x100fe40000004100 */
[----:B------:R-:W-:Y:S01]  /*13f0*/  FADD.FTZ R15, R15, -UR13 ;  /* 0x8000000d0f0f7e21 */ /* 0x000fe20008010000 */
[--C-:B------:R-:W-:Y:S02]  /*1400*/  HADD2.F32 R112, -RZ, R7.reuse.H0_H0 ;  /* 0x20000007ff707230 */ /* 0x100fe40000004100 */
[----:B------:R-:W-:Y:S01]  /*1410*/  FMUL.FTZ R2, R2, UR24 ;  /* 0x0000001802027c20 */ /* 0x000fe20008410000 */
[----:B------:R-:W-:Y:S02]  /*1420*/  HADD2.F32 R110, -RZ, R6.H1_H1 ;  /* 0x30000006ff6e7230 */ /* 0x000fe40000004100 */
[----:B------:R-:W-:Y:S01]  /*1430*/  FADD.FTZ R6, R4, -UR13 ;  /* 0x8000000d04067e21 */ /* 0x000fe20008010000 */
[----:B------:R-:W-:-:S02]  /*1440*/  HADD2.F32 R7, -RZ, R7.H1_H1 ;  /* 0x30000007ff077230 */ /* 0x000fc40000004100 */
[----:B-----5:R-:W-:Y:S01]  /*1450*/  FMUL.FTZ R4, R40, R5 ;  /* 0x0000000528047220 */ /* 0x020fe20000410000 */
[----:B------:R-:W-:Y:S02]  /*1460*/  HADD2.F32 R8, -RZ, R8.H1_H1 ;  /* 0x30000008ff087230 */ /* 0x000fe40000004100 */
[----:B------:R-:W-:Y:S01]  /*1470*/  FMUL.FTZ R6, R6, UR24 ;  /* 0x0000001806067c20 */ /* 0x000fe20008410000 */
[--C-:B------:R-:W-:Y:S02]  /*1480*/  HADD2.F32 R109, -RZ, R11.reuse.H0_H0 ;  /* 0x2000000bff6d7230 */ /* 0x100fe40000004100 */
[----:B------:R-:W-:Y:S01]  /*1490*/  FADD.FTZ R12, R149, R4 ;  /* 0x00000004950c7221 */ /* 0x000fe20000010000 */
[----:B------:R-:W-:Y:S02]  /*14a0*/  HADD2.F32 R108, -RZ, R11.H1_H1 ;  /* 0x3000000bff6c7230 */ /* 0x000fe40000004100 */
[----:B------:R-:W-:Y:S01]  /*14b0*/  FADD.FTZ R11, R18, -UR13 ;  /* 0x8000000d120b7e21 */ /* 0x000fe20008010000 */
[----:B------:R-:W-:-:S02]  /*14c0*/  HADD2.F32 R111, -RZ, R9.H0_H0 ;  /* 0x20000009ff6f7230 */ /* 0x000fc40000004100 */
[----:B------:R-:W-:Y:S01]  /*14d0*/  FADD.FTZ R18, R7, -UR13 ;  /* 0x8000000d07127e21 */ /* 0x000fe20008010000 */
[----:B------:R-:W-:Y:S02]  /*14e0*/  HADD2.F32 R16, -RZ, R9.H1_H1 ;  /* 0x30000009ff107230 */ /* 0x000fe40000004100 */
[----:B------:R-:W-:Y:S01]  /*14f0*/  FMUL.FTZ R7, R41, R8 ;  /* 0x0000000829077220 */ /* 0x000fe20000410000 */
[C---:B------:R-:W-:Y:S01]  /*1500*/  FFMA.FTZ R13, R3.reuse, R4, R148 ;  /* 0x00000004030d7223 */ /* 0x040fe20000010094 */
[----:B------:R-:W-:Y:S01]  /*1510*/  FADD.FTZ R76, R76, R5 ;  /* 0x000000054c4c7221 */ /* 0x000fe20000010000 */
[----:B------:R-:W-:Y:S01]  /*1520*/  FFMA.FTZ R60, R3, R5, R60 ;  /* 0x00000005033c7223 */ /* 0x000fe2000001003c */
[----:B------:R-:W-:Y:S01]  /*1530*/  FADD.FTZ R110, R110, -UR13 ;  /* 0x8000000d6e6e7e21 */ /* 0x000fe20008010000 */
[----:B------:R-:W-:Y:S01]  /*1540*/  FADD.FTZ R77, R77, R8 ;  /* 0x000000084d4d7221 */ /* 0x000fe20000010000 */
[----:B------:R-:W-:Y:S01]  /*1550*/  FMUL.FTZ R5, R15, UR24 ;  /* 0x000000180f057c20 */ /* 0x000fe20008410000 */
[----:B------:R-:W-:Y:S01]  /*1560*/  FFMA.FTZ R61, R2, R8, R61 ;  /* 0x00000008023d7223 */ /* 0x000fe2000001003d */
[----:B------:R-:W-:Y:S01]  /*1570*/  FMUL.FTZ R8, R42, R111 ;  /* 0x0000006f2a087220 */ /* 0x000fe20000410000 */
[----:B------:R-:W-:Y:S01]  /*1580*/  FADD.FTZ R79, R79, R16 ;  /* 0x000000104f4f7221 */ /* 0x000fe20000010000 */
[-C--:B------:R-:W-:Y:S01]  /*1590*/  FFMA.FTZ R63, R6, R16.reuse, R63 ;  /* 0x00000010063f7223 */ /* 0x080fe2000001003f */
[----:B------:R-:W-:Y:S01]  /*15a0*/  FMUL.FTZ R9, R43, R16 ;  /* 0x000000102b097220 */ /* 0x000fe20000410000 */
[----:B------:R-:W-:Y:S01]  /*15b0*/  FADD.FTZ R15, R12, R7 ;  /* 0x000000070c0f7221 */ /* 0x000fe20000010000 */
[----:B------:R-:W-:Y:S01]  /*15c0*/  FFMA.FTZ R16, R2, R7, R13 ;  /* 0x0000000702107223 */ /* 0x000fe2000001000d */
[----:B------:R-:W-:-:S02]  /*15d0*/  HADD2.F32 R113, -RZ, R10.H0_H0 ;  /* 0x2000000aff717230 */ /* 0x000fc40000004100 */
[----:B------:R-:W-:Y:S01]  /*15e0*/  FMUL.FTZ R12, R110, UR24 ;  /* 0x000000186e0c7c20 */ /* 0x000fe20008410000 */
[----:B------:R-:W-:Y:S02]  /*15f0*/  HADD2.F32 R14, -RZ, R10.H1_H1 ;  /* 0x3000000aff0e7230 */ /* 0x000fe40000004100 */
[----:B------:R-:W-:Y:S01]  /*1600*/  FADD.FTZ R110, R15, R8 ;  /* 0x000000080f6e7221 */ /* 0x000fe20000010000 */
[C---:B------:R-:W-:Y:S01]  /*1610*/  FFMA.FTZ R15, R5.reuse, R8, R16 ;  /* 0x00000008050f7223 */ /* 0x040fe20000010010 */
[----:B------:R-:W-:Y:S01]  /*1620*/  FADD.FTZ R78, R78, R111 ;  /* 0x0000006f4e4e7221 */ /* 0x000fe20000010000 */
[----:B------:R-:W-:Y:S01]  /*1630*/  FFMA.FTZ R62, R5, R111, R62 ;  /* 0x0000006f053e7223 */ /* 0x000fe2000001003e */
[----:B------:R-:W-:Y:S01]  /*1640*/  FADD.FTZ R112, R112, -UR13 ;  /* 0x8000000d70707e21 */ /* 0x000fe20008010000 */
[----:B------:R-:W-:Y:S01]  /*1650*/  FMUL.FTZ R10, R44, R113 ;  /* 0x000000712c0a7220 */ /* 0x000fe20000410000 */
[----:B------:R-:W-:Y:S01]  /*1660*/  FADD.FTZ R81, R81, R14 ;  /* 0x0000000e51517221 */ /* 0x000fe20000010000 */
[-C--:B------:R-:W-:Y:S01]  /*1670*/  FFMA.FTZ R65, R12, R14.reuse, R65 ;  /* 0x0000000e0c417223 */ /* 0x080fe20000010041 */
[----:B------:R-:W-:Y:S01]  /*1680*/  FMUL.FTZ R13, R45, R14 ;  /* 0x0000000e2d0d7220 */ /* 0x000fe20000410000 */
[----:B------:R-:W-:Y:S01]  /*1690*/  FADD.FTZ R111, R110, R9 ;  /* 0x000000096e6f7221 */ /* 0x000fe20000010000 */
[----:B------:R-:W-:Y:S01]  /*16a0*/  FMUL.FTZ R11, R11, UR24 ;  /* 0x000000180b0b7c20 */ /* 0x000fe20008410000 */
        /* <DEDUP_REMOVED lines=19> */
.L_x_5225:
[----:B------:R-:W-:Y:S05]  /*17e0*/  BSYNC.RECONVERGENT B0 ;  /* 0x0000000000007941 */ /* 0x000fea0003800200 */
.L_x_5224:
        /* <DEDUP_REMOVED lines=31> */
.L_x_5227:
[----:B------:R-:W-:Y:S05]  /*19e0*/  BSYNC.RECONVERGENT B0 ;  /* 0x0000000000007941 */ /* 0x000fea0003800200 */
.L_x_5226:
        /* <DEDUP_REMOVED lines=63> */
[----:B------:R-:W-:-:S02]  /*1de0*/  F2FP.F16.F32.PACK_AB R108, R109, R108 ;  /* 0x0000006c6d6c723e */ /* 0x000fc400000000ff */
[----:B------:R-:W-:Y:S02]  /*1df0*/  F2FP.F16.F32.PACK_AB R109, R111, R110 ;  /* 0x0000006e6f6d723e */ /* 0x000fe400000000ff */
[----:B------:R-:W-:Y:S02]  /*1e00*/  F2FP.F16.F32.PACK_AB R110, R113, R114 ;  /* 0x00000072716e723e */ /* 0x000fe400000000ff */
[----:B------:R-:W-:Y:S01]  /*1e10*/  F2FP.F16.F32.PACK_AB R111, R115, R148 ;  /* 0x00000094736f723e */ /* 0x000fe200000000ff */
[----:B------:R-:W-:Y:S06]  /*1e20*/  BRA `(.L_x_5233) ;  /* 0x0000000000a07947 */ /* 0x000fec0003800000 */
.L_x_5232:
        /* <DEDUP_REMOVED lines=25> */
[C---:B------:R-:W-:Y:S01]  /*1fc0*/  F2FP.F16.F32.PACK_AB R87, R115.reuse, R114 ;  /* 0x000000727357723e */ /* 0x040fe200000000ff */
[----:B------:R-:W-:Y:S01]  /*1fd0*/  FMUL.FTZ R151, R115, UR12 ;  /* 0x0000000c73977c20 */ /* 0x000fe20008410000 */
[C---:B------:R-:W-:Y:S01]  /*1fe0*/  F2FP.F16.F32.PACK_AB R86, R113.reuse, R110 ;  /* 0x0000006e7156723e */ /* 0x040fe200000000ff */
[----:B------:R-:W-:Y:S01]  /*1ff0*/  FMUL.FTZ R149, R113, UR12 ;  /* 0x0000000c71957c20 */ /* 0x000fe20008410000 */
[----:B------:R-:W-:Y:S01]  /*2000*/  FMUL.FTZ R114, R108, UR12 ;  /* 0x0000000c6c727c20 */ /* 0x000fe20008410000 */
[C---:B------:R-:W-:Y:S01]  /*2010*/  F2FP.F16.F32.PACK_AB R85, R111.reuse, R108 ;  /* 0x0000006c6f55723e */ /* 0x040fe200000000ff */
[----:B------:R-:W-:Y:S01]  /*2020*/  FMUL.FTZ R148, R110, UR12 ;  /* 0x0000000c6e947c20 */ /* 0x000fe20008410000 */
[----:B------:R-:W-:Y:S01]  /*2030*/  FMUL.FTZ R115, R111, UR12 ;  /* 0x0000000c6f737c20 */ /* 0x000fe20008410000 */
[----:B------:R-:W-:Y:S01]  /*2040*/  FMUL.FTZ R108, R84, UR12 ;  /* 0x0000000c546c7c20 */ /* 0x000fe20008410000 */
[C---:B------:R-:W-:Y:S01]  /*2050*/  FMUL.FTZ R113, R109.reuse, UR12 ;  /* 0x0000000c6d717c20 */ /* 0x040fe20008410000 */
[----:B------:R-:W-:-:S02]  /*2060*/  F2FP.F16.F32.PACK_AB R84, R109, R84 ;  /* 0x000000546d54723e */ /* 0x000fc400000000ff */
[----:B------:R-:W-:Y:S02]  /*2070*/  F2FP.F16.F32.PACK_AB R111, R151, R150 ;  /* 0x00000096976f723e */ /* 0x000fe400000000ff */
[----:B------:R-:W-:Y:S02]  /*2080*/  F2FP.F16.F32.PACK_AB R110, R149, R148 ;  /* 0x00000094956e723e */ /* 0x000fe400000000ff */
[----:B------:R-:W-:Y:S02]  /*2090*/  F2FP.F16.F32.PACK_AB R109, R115, R114 ;  /* 0x00000072736d723e */ /* 0x000fe400000000ff */
[----:B------:R-:W-:-:S07]  /*20a0*/  F2FP.F16.F32.PACK_AB R108, R113, R108 ;  /* 0x0000006c716c723e */ /* 0x000fce00000000ff */
.L_x_5233:
[----:B------:R-:W0:Y:S08]  /*20b0*/  @P0 LDC.64 R148, c[0x0][0x478] ;  /* 0x00011e00ff940b82 */ /* 0x000e300000000a00 */
[----:B------:R-:W1:Y:S01]  /*20c0*/  LDC.64 R114, c[0x0][0x468] ;  /* 0x00011a00ff727b82 */ /* 0x000e620000000a00 */
[----:B0-----:R-:W-:-:S05]  /*20d0*/  @P0 IMAD.WIDE.U32 R148, R19, 0x10, R148 ;  /* 0x0000001013940825 */ /* 0x001fca00078e0094 */
[----:B------:R0:W-:Y:S01]  /*20e0*/  @P0 STG.E.128 desc[UR14][R148.64], R84 ;  /* 0x0000005494000986 */ /* 0x0001e2000c101d0e */
[C---:B-1----:R-:W-:Y:S01]  /*20f0*/  IMAD.WIDE.U32 R114, R19.reuse, 0x10, R114 ;  /* 0x0000001013727825 */ /* 0x042fe200078e0072 */
[----:B------:R-:W-:-:S04]  /*2100*/  IADD3 R19, PT, PT, R19, 0x80, RZ ;  /* 0x0000008013137810 */ /* 0x000fc80007ffe0ff */
[----:B------:R0:W-:Y:S03]  /*2110*/  STG.E.128 desc[UR14][R114.64], R108 ;  /* 0x0000006c72007986 */ /* 0x0001e6000c101d0e */
.L_x_5231:
[----:B------:R-:W-:Y:S05]  /*2120*/  BSYNC.RECONVERGENT B1 ;  /* 0x0000000000017941 */ /* 0x000fea0003800200 */
.L_x_5230:
        /* <DEDUP_REMOVED lines=44> */
[----:B------:R-:W-:Y:S01]  /*23f0*/  F2FP.F16.F32.PACK_AB R108, R113, R108 ;  /* 0x0000006c716c723e */ /* 0x000fe200000000ff */
[----:B------:R-:W-:Y:S06]  /*2400*/  BRA `(.L_x_5237) ;  /* 0x0000000000907947 */ /* 0x000fec0003800000 */
.L_x_5236:
        /* <DEDUP_REMOVED lines=35> */
[----:B------:R-:W-:-:S07]  /*2640*/  F2FP.F16.F32.PACK_AB R111, R148, R115 ;  /* 0x00000073946f723e */ /* 0x000fce00000000ff */
.L_x_5237:
[----:B------:R-:W0:Y:S08]  /*2650*/  @P0 LDC.64 R148, c[0x0][0x478] ;  /* 0x00011e00ff940b82 */ /* 0x000e300000000a00 */
[----:B------:R-:W1:Y:S01]  /*2660*/  LDC.64 R114, c[0x0][0x468] ;  /* 0x00011a00ff727b82 */ /* 0x000e620000000a00 */
[----:B0-----:R-:W-:-:S05]  /*2670*/  @P0 IMAD.WIDE.U32 R148, R19, 0x10, R148 ;  /* 0x0000001013940825 */ /* 0x001fca00078e0094 */
[----:B------:R2:W-:Y:S01]  /*2680*/  @P0 STG.E.128 desc[UR14][R148.64], R84 ;  /* 0x0000005494000986 */ /* 0x0005e2000c101d0e */
[C---:B-1----:R-:W-:Y:S01]  /*2690*/  IMAD.WIDE.U32 R114, R19.reuse, 0x10, R114 ;  /* 0x0000001013727825 */ /* 0x042fe200078e0072 */
[----:B------:R-:W-:-:S04]  /*26a0*/  IADD3 R19, PT, PT, R19, 0x80, RZ ;  /* 0x0000008013137810 */ /* 0x000fc80007ffe0ff */
[----:B------:R2:W-:Y:S03]  /*26b0*/  STG.E.128 desc[UR14][R114.64], R108 ;  /* 0x0000006c72007986 */ /* 0x0005e6000c101d0e */
.L_x_5235:
[----:B------:R-:W-:Y:S05]  /*26c0*/  BSYNC.RECONVERGENT B1 ;  /* 0x0000000000017941 */ /* 0x000fea0003800200 */
.L_x_5234:
        /* <DEDUP_REMOVED lines=45> */
.L_x_5239:
        /* <DEDUP_REMOVED lines=36> */
.L_x_5240:
[----:B------:R-:W0:Y:S08]  /*2be0*/  @P0 LDC.64 R114, c[0x0][0x478] ;  /* 0x00011e00ff720b82 */ /* 0x000e300000000a00 */
[----:B------:R-:W1:Y:S01]  /*2bf0*/  LDC.64 R112, c[0x0][0x468] ;  /* 0x00011a00ff707b82 */ /* 0x000e620000000a00 */
[----:B0-----:R-:W-:-:S05]  /*2c00*/  @P0 IMAD.WIDE.U32 R114, R19, 0x10, R114 ;  /* 0x0000001013720825 */ /* 0x001fca00078e0072 */
[----:B------:R4:W-:Y:S01]  /*2c10*/  @P0 STG.E.128 desc[UR14][R114.64], R84 ;  /* 0x0000005472000986 */ /* 0x0009e2000c101d0e */
[----:B-1----:R-:W-:-:S05]  /*2c20*/  IMAD.WIDE.U32 R112, R19, 0x10, R112 ;  /* 0x0000001013707825 */ /* 0x002fca00078e0070 */
[----:B------:R4:W-:Y:S01]  /*2c30*/  STG.E.128 desc[UR14][R112.64], R108 ;  /* 0x0000006c70007986 */ /* 0x0009e2000c101d0e */
[----:B------:R-:W-:Y:S05]  /*2c40*/  BRA `(.L_x_5238) ;  /* 0x0000001400187947 */ /* 0x000fea0003800000 */
.L_x_5229:
[----:B------:R-:W-:-:S04]  /*2c50*/  UISETP.NE.U32.AND UP1, UPT, UR20, URZ, UPT ;  /* 0x000000ff1400728c */ /* 0x000fc8000bf25070 */
[----:B------:R-:W-:-:S09]  /*2c60*/  UISETP.NE.AND.EX UP1, UPT, UR21, URZ, UPT, UP1 ;  /* 0x000000ff1500728c */ /* 0x000fd2000bf25310 */
[----:B------:R-:W-:Y:S05]  /*2c70*/  BRA.U UP1, `(.L_x_5241) ;  /* 0x0000000901607547 */ /* 0x000fea000b800000 */
[----:B------:R-:W-:Y:S01]  /*2c80*/  ISETP.GT.U32.AND P0, PT, R17, 0x7f, PT ;  /* 0x0000007f1100780c */ /* 0x000fe20003f04070 */
[----:B------:R-:W-:-:S12]  /*2c90*/  BSSY.RECONVERGENT B1, `(.L_x_5242) ;  /* 0x0000032000017945 */ /* 0x000fd80003800200 */
[----:B------:R-:W-:Y:S05]  /*2ca0*/  @!P0 BRA `(.L_x_5243) ;  /* 0x0000000000c08947 */ /* 0x000fea0003800000 */
[--C-:B------:R-:W-:Y:S01]  /*2cb0*/  FFMA.FTZ R110, R135, UR4, R112.reuse ;  /* 0x00000004876e7c23 */ /* 0x100fe20008010070 */
[--C-:B------:R-:W-:Y:S01]  /*2cc0*/  FFMA.FTZ R113, R134, UR4, R112.reuse ;  /* 0x0000000486717c23 */ /* 0x100fe20008010070 */
[--C-:B------:R-:W-:Y:S02]  /*2cd0*/  HADD2.F32 R108, -RZ, R95.reuse.H0_H0 ;  /* 0x2000005fff6c7230 */ /* 0x100fe40000004100 */
[----:B------:R-:W-:Y:S01]  /*2ce0*/  FFMA.FTZ R150, R139, UR4, R112 ;  /* 0x000000048b967c23 */ /* 0x000fe20008010070 */
[----:B------:R-:W-:Y:S01]  /*2cf0*/  FADD.FTZ R111, R133, -R110 ;  /* 0x8000006e856f7221 */ /* 0x000fe20000010000 */
[----:B------:R-:W-:Y:S02]  /*2d00*/  HADD2.F32 R109, -RZ, R95.H1_H1 ;  /* 0x3000005fff6d7230 */ /* 0x000fe40000004100 */
[----:B------:R-:W-:Y:S01]  /*2d10*/  FADD.FTZ R110, R132, -R113 ;  /* 0x80000071846e7221 */ /* 0x000fe20000010000 */
[----:B------:R-:W-:Y:S01]  /*2d20*/  FFMA.FTZ R148, R143, UR4, R112 ;  /* 0x000000048f947c23 */ /* 0x000fe20008010070 */
[----:B------:R-:W-:Y:S01]  /*2d30*/  FFMA.FTZ R108, R111, UR24, R108 ;  /* 0x000000186f6c7c23 */ /* 0x000fe2000801006c */
[----:B------:R-:W-:Y:S01]  /*2d40*/  FFMA.FTZ R111, R138, UR4, R112 ;  /* 0x000000048a6f7c23 */ /* 0x000fe20008010070 */
[----:B------:R-:W-:Y:S01]  /*2d50*/  FFMA.FTZ R109, R110, UR24, R109 ;  /* 0x000000186e6d7c23 */ /* 0x000fe2000801006d */
[----:B------:R-:W-:-:S02]  /*2d60*/  HADD2.F32 R113, -RZ, R94.H0_H0 ;  /* 0x2000005eff717230 */ /* 0x000fc40000004100 */
[----:B------:R-:W-:Y:S01]  /*2d70*/  FFMA.FTZ R149, R142, UR4, R112 ;  /* 0x000000048e957c23 */ /* 0x000fe20008010070 */
[----:B------:R-:W-:Y:S02]  /*2d80*/  HADD2.F32 R114, -RZ, R94.H1_H1 ;  /* 0x3000005eff727230 */ /* 0x000fe40000004100 */
[----:B------:R-:W-:Y:S01]  /*2d90*/  FADD.FTZ R150, R137, -R150 ;  /* 0x8000009689967221 */ /* 0x000fe20000010000 */
[--C-:B------:R-:W-:Y:S02]  /*2da0*/  HADD2.F32 R110, -RZ, R93.reuse.H0_H0 ;  /* 0x2000005dff6e7230 */ /* 0x100fe40000004100 */
[----:B------:R-:W-:Y:S01]  /*2db0*/  FADD.FTZ R115, R141, -R148 ;  /* 0x800000948d737221 */ /* 0x000fe20000010000 */
[----:B------:R-:W-:Y:S01]  /*2dc0*/  FADD.FTZ R151, R136, -R111 ;  /* 0x8000006f88977221 */ /* 0x000fe20000010000 */
[----:B------:R-:W-:Y:S01]  /*2dd0*/  FADD.FTZ R148, R140, -R149 ;  /* 0x800000958c947221 */ /* 0x000fe20000010000 */
[----:B------:R-:W-:Y:S01]  /*2de0*/  FFMA.FTZ R149, R150, UR24, R113 ;  /* 0x0000001896957c23 */ /* 0x000fe20008010071 */
[----:B------:R-:W-:-:S02]  /*2df0*/  HADD2.F32 R111, -RZ, R93.H1_H1 ;  /* 0x3000005dff6f7230 */ /* 0x000fc40000004100 */
[----:B------:R-:W-:Y:S01]  /*2e00*/  FFMA.FTZ R150, R151, UR24, R114 ;  /* 0x0000001897967c23 */ /* 0x000fe20008010072 */
[----:B------:R-:W-:Y:S01]  /*2e10*/  FFMA.FTZ R113, R115, UR24, R110 ;  /* 0x0000001873717c23 */ /* 0x000fe2000801006e */
[--C-:B------:R-:W-:Y:S01]  /*2e20*/  FFMA.FTZ R110, R147, UR4, R112.reuse ;  /* 0x00000004936e7c23 */ /* 0x100fe20008010070 */
[----:B------:R-:W0:Y:S01]  /*2e30*/  LDC.64 R114, c[0x0][0x468] ;  /* 0x00011a00ff727b82 */ /* 0x000e220000000a00 */
[----:B------:R-:W-:Y:S01]  /*2e40*/  FFMA.FTZ R148, R148, UR24, R111 ;  /* 0x0000001894947c23 */ /* 0x000fe2000801006f */
[----:B------:R-:W-:Y:S01]  /*2e50*/  FFMA.FTZ R111, R146, UR4, R112 ;  /* 0x00000004926f7c23 */ /* 0x000fe20008010070 */
[----:B------:R-:W-:Y:S01]  /*2e60*/  FADD.FTZ R151, R145, -R110 ;  /* 0x8000006e91977221 */ /* 0x000fe20000010000 */
[--C-:B------:R-:W-:Y:S02]  /*2e70*/  HADD2.F32 R110, -RZ, R92.reuse.H0_H0 ;  /* 0x2000005cff6e7230 */ /* 0x100fe40000004100 */
[----:B------:R-:W-:Y:S01]  /*2e80*/  FMUL.FTZ R149, R149, UR12 ;  /* 0x0000000c95957c20 */ /* 0x000fe20008410000 */
[----:B------:R-:W-:Y:S01]  /*2e90*/  FADD.FTZ R152, R144, -R111 ;  /* 0x8000006f90987221 */ /* 0x000fe20000010000 */
[----:B------:R-:W-:-:S02]  /*2ea0*/  HADD2.F32 R111, -RZ, R92.H1_H1 ;  /* 0x3000005cff6f7230 */ /* 0x000fc40000004100 */
[----:B------:R-:W-:Y:S01]  /*2eb0*/  FMUL.FTZ R150, R150, UR12 ;  /* 0x0000000c96967c20 */ /* 0x000fe20008410000 */
[----:B------:R-:W-:Y:S01]  /*2ec0*/  FFMA.FTZ R110, R151, UR24, R110 ;  /* 0x00000018976e7c23 */ /* 0x000fe2000801006e */
[----:B------:R-:W-:Y:S01]  /*2ed0*/  FMUL.FTZ R151, R108, UR12 ;  /* 0x0000000c6c977c20 */ /* 0x000fe20008410000 */
[----:B------:R-:W-:Y:S01]  /*2ee0*/  FMUL.FTZ R148, R148, UR12 ;  /* 0x0000000c94947c20 */ /* 0x000fe20008410000 */
[----:B------:R-:W-:Y:S01]  /*2ef0*/  FFMA.FTZ R111, R152, UR24, R111 ;  /* 0x00000018986f7c23 */ /* 0x000fe2000801006f */
[----:B------:R-:W-:Y:S01]  /*2f00*/  FMUL.FTZ R152, R109, UR12 ;  /* 0x0000000c6d987c20 */ /* 0x000fe20008410000 */
[----:B------:R-:W-:Y:S01]  /*2f10*/  FMUL.FTZ R109, R113, UR12 ;  /* 0x0000000c716d7c20 */ /* 0x000fe20008410000 */
[----:B------:R-:W-:Y:S01]  /*2f20*/  FMUL.FTZ R108, R110, UR12 ;  /* 0x0000000c6e6c7c20 */ /* 0x000fe20008410000 */
[----:B------:R-:W-:Y:S01]  /*2f30*/  FMUL.FTZ R113, R111, UR12 ;  /* 0x0000000c6f717c20 */ /* 0x000fe20008410000 */
[----:B------:R-:W-:Y:S02]  /*2f40*/  F2FP.F16.F32.PACK_AB R110, R150, R149 ;  /* 0x00000095966e723e */ /* 0x000fe400000000ff */
[----:B------:R-:W-:-:S02]  /*2f50*/  F2FP.F16.F32.PACK_AB R111, R152, R151 ;  /* 0x00000097986f723e */ /* 0x000fc400000000ff */
[----:B------:R-:W-:Y:S02]  /*2f60*/  F2FP.F16.F32.PACK_AB R109, R148, R109 ;  /* 0x0000006d946d723e */ /* 0x000fe400000000ff */
[----:B------:R-:W-:Y:S01]  /*2f70*/  F2FP.F16.F32.PACK_AB R108, R113, R108 ;  /* 0x0000006c716c723e */ /* 0x000fe200000000ff */
[C---:B0-----:R-:W-:Y:S01]  /*2f80*/  IMAD.WIDE.U32 R114, R19.reuse, 0x10, R114 ;  /* 0x0000001013727825 */ /* 0x041fe200078e0072 */
[----:B------:R-:W-:-:S04]  /*2f90*/  IADD3 R19, PT, PT, R19, 0x80, RZ ;  /* 0x0000008013137810 */ /* 0x000fc80007ffe0ff */
[----:B------:R0:W-:Y:S03]  /*2fa0*/  STG.E.128 desc[UR14][R114.64], R108 ;  /* 0x0000006c72007986 */ /* 0x0001e6000c101d0e */
.L_x_5243:
[----:B------:R-:W-:Y:S05]  /*2fb0*/  BSYNC.RECONVERGENT B1 ;  /* 0x0000000000017941 */ /* 0x000fea0003800200 */
.L_x_5242:
[----:B------:R-:W-:Y:S04]  /*2fc0*/  BSSY.RECONVERGENT B1, `(.L_x_5244) ;  /* 0x0000032000017945 */ /* 0x000fe80003800200 */
[----:B------:R-:W-:Y:S05]  /*2fd0*/  @!P2 BRA `(.L_x_5245) ;  /* 0x0000000000c0a947 */ /* 0x000fea0003800000 */
[--C-:B0-----:R-:W-:Y:S01]  /*2fe0*/  FFMA.FTZ R109, R119, UR4, R112.reuse ;  /* 0x00000004776d7c23 */ /* 0x101fe20008010070 */
[--C-:B------:R-:W-:Y:S01]  /*2ff0*/  FFMA.FTZ R113, R122, UR4, R112.reuse ;  /* 0x000000047a717c23 */ /* 0x100fe20008010070 */
[--C-:B------:R-:W-:Y:S01]  /*3000*/  FFMA.FTZ R150, R123, UR4, R112.reuse ;  /* 0x000000047b967c23 */ /* 0x100fe20008010070 */
[--C-:B------:R-:W-:Y:S01]  /*3010*/  FFMA.FTZ R148, R127, UR4, R112.reuse ;  /* 0x000000047f947c23 */ /* 0x100fe20008010070 */
[----:B------:R-:W-:Y:S01]  /*3020*/  FADD.FTZ R111, R118, -R109 ;  /* 0x8000006d766f7221 */ /* 0x000fe20000010000 */
[--C-:B------:R-:W-:Y:S02]  /*3030*/  HADD2.F32 R109, -RZ, R23.reuse.H1_H1 ;  /* 0x30000017ff6d7230 */ /* 0x100fe40000004100 */
[----:B------:R-:W-:Y:S01]  /*3040*/  FADD.FTZ R110, R120, -R113 ;  /* 0x80000071786e7221 */ /* 0x000fe20000010000 */
[--C-:B------:R-:W-:Y:S01]  /*3050*/  FFMA.FTZ R152, R116, UR4, R112.reuse ;  /* 0x0000000474987c23 */ /* 0x100fe20008010070 */
[----:B------:R-:W-:Y:S02]  /*3060*/  HADD2.F32 R108, -RZ, R23.H0_H0 ;  /* 0x20000017ff6c7230 */ /* 0x000fe40000004100 */
[----:B------:R-:W-:Y:S01]  /*3070*/  FFMA.FTZ R149, R126, UR4, R112 ;  /* 0x000000047e957c23 */ /* 0x000fe20008010070 */
[----:B------:R-:W-:Y:S01]  /*3080*/  FFMA.FTZ R109, R110, UR24, R109 ;  /* 0x000000186e6d7c23 */ /* 0x000fe2000801006d */
[----:B------:R-:W-:-:S02]  /*3090*/  HADD2.F32 R113, -RZ, R22.H0_H0 ;  /* 0x20000016ff717230 */ /* 0x000fc40000004100 */
[----:B------:R-:W-:Y:S01]  /*30a0*/  FADD.FTZ R150, R121, -R150 ;  /* 0x8000009679967221 */ /* 0x000fe20000010000 */
[----:B------:R-:W-:Y:S02]  /*30b0*/  HADD2.F32 R114, -RZ, R22.H1_H1 ;  /* 0x30000016ff727230 */ /* 0x000fe40000004100 */
[----:B------:R-:W-:Y:S01]  /*30c0*/  FADD.FTZ R115, R125, -R148 ;  /* 0x800000947d737221 */ /* 0x000fe20000010000 */
[--C-:B------:R-:W-:Y:S02]  /*30d0*/  HADD2.F32 R110, -RZ, R21.reuse.H0_H0 ;  /* 0x20000015ff6e7230 */ /* 0x100fe40000004100 */
[----:B------:R-:W-:Y:S01]  /*30e0*/  FADD.FTZ R151, R117, -R152 ;  /* 0x8000009875977221 */ /* 0x000fe20000010000 */
[----:B------:R-:W-:Y:S01]  /*30f0*/  FADD.FTZ R148, R124, -R149 ;  /* 0x800000957c947221 */ /* 0x000fe20000010000 */
[----:B------:R-:W-:Y:S01]  /*3100*/  FFMA.FTZ R108, R111, UR24, R108 ;  /* 0x000000186f6c7c23 */ /* 0x000fe2000801006c */
        /* <DEDUP_REMOVED lines=29> */
.L_x_5245:
[----:B------:R-:W-:Y:S05]  /*32e0*/  BSYNC.RECONVERGENT B1 ;  /* 0x0000000000017941 */ /* 0x000fea0003800200 */
.L_x_5244:
[----:B------:R-:W-:Y:S05]  /*32f0*/  @!P1 BRA `(.L_x_5238) ;  /* 0x0000000c006c9947 */ /* 0x000fea0003800000 */
[--C-:B------:R-:W-:Y:S01]  /*3300*/  FFMA.FTZ R113, R18, UR4, R112.reuse ;  /* 0x0000000412717c23 */ /* 0x100fe20008010070 */
[--C-:B01----:R-:W-:Y:S02]  /*3310*/  HADD2.F32 R111, -RZ, R107.reuse.H1_H1 ;  /* 0x3000006bff6f7230 */ /* 0x103fe40000004100 */
[--C-:B------:R-:W-:Y:S01]  /*3320*/  FFMA.FTZ R109, R15, UR4, R112.reuse ;  /* 0x000000040f6d7c23 */ /* 0x100fe20008010070 */
[----:B------:R-:W-:Y:S02]  /*3330*/  HADD2.F32 R110, -RZ, R107.H0_H0 ;  /* 0x2000006bff6e7230 */ /* 0x000fe40000004100 */
[----:B------:R-:W-:Y:S01]  /*3340*/  FADD.FTZ R108, R16, -R113 ;  /* 0x80000071106c7221 */ /* 0x000fe20000010000 */
[--C-:B------:R-:W-:Y:S01]  /*3350*/  FFMA.FTZ R149, R11, UR4, R112.reuse ;  /* 0x000000040b957c23 */ /* 0x100fe20008010070 */
[----:B------:R-:W-:Y:S01]  /*3360*/  FADD.FTZ R109, R14, -R109 ;  /* 0x8000006d0e6d7221 */ /* 0x000fe20000010000 */
[--C-:B------:R-:W-:Y:S01]  /*3370*/  FFMA.FTZ R115, R5, UR4, R112.reuse ;  /* 0x0000000405737c23 */ /* 0x100fe20008010070 */
[----:B------:R-:W-:Y:S01]  /*3380*/  FFMA.FTZ R111, R108, UR24, R111 ;  /* 0x000000186c6f7c23 */ /* 0x000fe2000801006f */
[----:B------:R-:W-:Y:S01]  /*3390*/  FFMA.FTZ R108, R12, UR4, R112 ;  /* 0x000000040c6c7c23 */ /* 0x000fe20008010070 */
[----:B------:R-:W-:Y:S01]  /*33a0*/  FFMA.FTZ R110, R109, UR24, R110 ;  /* 0x000000186d6e7c23 */ /* 0x000fe2000801006e */
[----:B------:R-:W-:-:S02]  /*33b0*/  HADD2.F32 R113, -RZ, R106.H1_H1 ;  /* 0x3000006aff717230 */ /* 0x000fc40000004100 */
[----:B------:R-:W-:Y:S01]  /*33c0*/  FADD.FTZ R148, R10, -R149 ;  /* 0x800000950a947221 */ /* 0x000fe20000010000 */
[----:B------:R-:W-:Y:S01]  /*33d0*/  FADD.FTZ R114, R13, -R108 ;  /* 0x8000006c0d727221 */ /* 0x000fe20000010000 */
[----:B------:R-:W-:Y:S02]  /*33e0*/  HADD2.F32 R109, -RZ, R106.H0_H0 ;  /* 0x2000006aff6d7230 */ /* 0x000fe40000004100 */
[----:B------:R-:W-:Y:S01]  /*33f0*/  FADD.FTZ R115, R8, -R115 ;  /* 0x8000007308737221 */ /* 0x000fe20000010000 */
[--C-:B------:R-:W-:Y:S02]  /*3400*/  HADD2.F32 R108, -RZ, R105.reuse.H0_H0 ;  /* 0x20000069ff6c7230 */ /* 0x100fe40000004100 */
[----:B------:R-:W-:Y:S01]  /*3410*/  FFMA.FTZ R149, R114, UR24, R113 ;  /* 0x0000001872957c23 */ /* 0x000fe20008010071 */
[----:B------:R-:W-:Y:S01]  /*3420*/  FFMA.FTZ R150, R6, UR4, R112 ;  /* 0x0000000406967c23 */ /* 0x000fe20008010070 */
[----:B------:R-:W-:Y:S01]  /*3430*/  FFMA.FTZ R148, R148, UR24, R109 ;  /* 0x0000001894947c23 */ /* 0x000fe2000801006d */
[----:B------:R-:W-:-:S02]  /*3440*/  HADD2.F32 R113, -RZ, R105.H1_H1 ;  /* 0x30000069ff717230 */ /* 0x000fc40000004100 */
[----:B------:R-:W-:Y:S01]  /*3450*/  FFMA.FTZ R114, R115, UR24, R108 ;  /* 0x0000001873727c23 */ /* 0x000fe2000801006c */
[----:B------:R-:W-:Y:S01]  /*3460*/  FADD.FTZ R150, R9, -R150 ;  /* 0x8000009609967221 */ /* 0x000fe20000010000 */
[----:B------:R-:W0:Y:S01]  /*3470*/  LDC.64 R108, c[0x0][0x468] ;  /* 0x00011a00ff6c7b82 */ /* 0x000e220000000a00 */
[--C-:B------:R-:W-:Y:S01]  /*3480*/  FFMA.FTZ R151, R3, UR4, R112.reuse ;  /* 0x0000000403977c23 */ /* 0x100fe20008010070 */
[----:B------:R-:W-:Y:S01]  /*3490*/  FFMA.FTZ R112, R2, UR4, R112 ;  /* 0x0000000402707c23 */ /* 0x000fe20008010070 */
[----:B------:R-:W-:Y:S01]  /*34a0*/  FFMA.FTZ R115, R150, UR24, R113 ;  /* 0x0000001896737c23 */ /* 0x000fe20008010071 */
[--C-:B------:R-:W-:Y:S02]  /*34b0*/  HADD2.F32 R113, -RZ, R104.reuse.H1_H1 ;  /* 0x30000068ff717230 */ /* 0x100fe40000004100 */
[----:B------:R-:W-:Y:S01]  /*34c0*/  FADD.FTZ R151, R4, -R151 ;  /* 0x8000009704977221 */ /* 0x000fe20000010000 */
[----:B------:R-:W-:Y:S01]  /*34d0*/  FADD.FTZ R150, R7, -R112 ;  /* 0x8000007007967221 */ /* 0x000fe20000010000 */
[----:B------:R-:W-:-:S02]  /*34e0*/  HADD2.F32 R112, -RZ, R104.H0_H0 ;  /* 0x20000068ff707230 */ /* 0x000fc40000004100 */
        /* <DEDUP_REMOVED lines=10> */
[----:B------:R-:W-:-:S02]  /*3590*/  F2FP.F16.F32.PACK_AB R111, R111, R150 ;  /* 0x000000966f6f723e */ /* 0x000fc400000000ff */
[----:B------:R-:W-:Y:S01]  /*35a0*/  F2FP.F16.F32.PACK_AB R110, R151, R110 ;  /* 0x0000006e976e723e */ /* 0x000fe200000000ff */
[----:B0-----:R-:W-:Y:S01]  /*35b0*/  IMAD.WIDE.U32 R112, R19, 0x10, R108 ;  /* 0x0000001013707825 */ /* 0x001fe200078e006c */
[----:B------:R-:W-:Y:S02]  /*35c0*/  F2FP.F16.F32.PACK_AB R109, R149, R148 ;  /* 0x00000094956d723e */ /* 0x000fe400000000ff */
[----:B------:R-:W-:-:S05]  /*35d0*/  F2FP.F16.F32.PACK_AB R108, R115, R114 ;  /* 0x00000072736c723e */ /* 0x000fca00000000ff */
[----:B------:R3:W-:Y:S01]  /*35e0*/  STG.E.128 desc[UR14][R112.64], R108 ;  /* 0x0000006c70007986 */ /* 0x0007e2000c101d0e */
[----:B------:R-:W-:Y:S05]  /*35f0*/  BRA `(.L_x_5238) ;  /* 0x0000000800ac7947 */ /* 0x000fea0003800000 */
.L_x_5241:
[----:B------:R-:W-:Y:S04]  /*3600*/  BSSY.RECONVERGENT B1, `(.L_x_5246) ;  /* 0x0000039000017945 */ /* 0x000fe80003800200 */
[----:B------:R-:W-:Y:S05]  /*3610*/  @!P3 BRA `(.L_x_5247) ;  /* 0x0000000000dcb947 */ /* 0x000fea0003800000 */
[--C-:B------:R-:W-:Y:S01]  /*3620*/  FFMA.FTZ R84, R147, UR4, R112.reuse ;  /* 0x0000000493547c23 */ /* 0x100fe20008010070 */
[--C-:B------:R-:W-:Y:S01]  /*3630*/  FFMA.FTZ R113, R138, UR4, R112.reuse ;  /* 0x000000048a717c23 */ /* 0x100fe20008010070 */
[----:B------:R-:W-:Y:S02]  /*3640*/  HADD2.F32 R85, -RZ, R92.H0_H0 ;  /* 0x2000005cff557230 */ /* 0x000fe40000004100 */
[----:B------:R-:W-:Y:S01]  /*3650*/  FFMA.FTZ R87, R146, UR4, R112 ;  /* 0x0000000492577c23 */ /* 0x000fe20008010070 */
[----:B------:R-:W-:Y:S01]  /*3660*/  FADD.FTZ R84, R145, -R84 ;  /* 0x8000005491547221 */ /* 0x000fe20000010000 */
[----:B------:R-:W-:Y:S02]  /*3670*/  HADD2.F32 R114, -RZ, R94.H1_H1 ;  /* 0x3000005eff727230 */ /* 0x000fe40000004100 */
[----:B------:R-:W-:Y:S01]  /*3680*/  FADD.FTZ R113, R136, -R113 ;  /* 0x8000007188717221 */ /* 0x000fe20000010000 */
[----:B------:R-:W-:Y:S01]  /*3690*/  FFMA.FTZ R108, R143, UR4, R112 ;  /* 0x000000048f6c7c23 */ /* 0x000fe20008010070 */
[----:B------:R-:W-:-:S02]  /*36a0*/  HADD2.F32 R86, -RZ, R92.H1_H1 ;  /* 0x3000005cff567230 */ /* 0x000fc40000004100 */
[----:B------:R-:W-:Y:S01]  /*36b0*/  FADD.FTZ R87, R144, -R87 ;  /* 0x8000005790577221 */ /* 0x000fe20000010000 */
[----:B------:R-:W-:Y:S01]  /*36c0*/  FFMA.FTZ R84, R84, UR24, R85 ;  /* 0x0000001854547c23 */ /* 0x000fe20008010055 */
[----:B------:R-:W-:Y:S02]  /*36d0*/  HADD2.F32 R85, -RZ, R93.H0_H0 ;  /* 0x2000005dff557230 */ /* 0x000fe40000004100 */
[----:B------:R-:W-:Y:S01]  /*36e0*/  FFMA.FTZ R110, R139, UR4, R112 ;  /* 0x000000048b6e7c23 */ /* 0x000fe20008010070 */
[----:B------:R-:W-:Y:S01]  /*36f0*/  FFMA.FTZ R150, R113, UR24, R114 ;  /* 0x0000001871967c23 */ /* 0x000fe20008010072 */
[----:B------:R-:W0:Y:S01]  /*3700*/  LDC.64 R148, c[0x0][0x478] ;  /* 0x00011e00ff947b82 */ /* 0x000e220000000a00 */
[----:B------:R-:W-:Y:S01]  /*3710*/  FFMA.FTZ R109, R142, UR4, R112 ;  /* 0x000000048e6d7c23 */ /* 0x000fe20008010070 */
[----:B------:R-:W-:Y:S01]  /*3720*/  FADD.FTZ R108, R141, -R108 ;  /* 0x8000006c8d6c7221 */ /* 0x000fe20000010000 */
[----:B------:R-:W-:Y:S01]  /*3730*/  FFMA.FTZ R87, R87, UR24, R86 ;  /* 0x0000001857577c23 */ /* 0x000fe20008010056 */
[----:B------:R-:W-:-:S02]  /*3740*/  HADD2.F32 R111, -RZ, R94.H0_H0 ;  /* 0x2000005eff6f7230 */ /* 0x000fc40000004100 */
[----:B------:R-:W-:Y:S01]  /*3750*/  FADD.FTZ R110, R137, -R110 ;  /* 0x8000006e896e7221 */ /* 0x000fe20000010000 */
[----:B------:R-:W-:Y:S02]  /*3760*/  HADD2.F32 R86, -RZ, R93.H1_H1 ;  /* 0x3000005dff567230 */ /* 0x000fe40000004100 */
[----:B------:R-:W-:Y:S01]  /*3770*/  FADD.FTZ R109, R140, -R109 ;  /* 0x8000006d8c6d7221 */ /* 0x000fe20000010000 */
[----:B------:R-:W1:Y:S01]  /*3780*/  LDC.64 R114, c[0x0][0x468] ;  /* 0x00011a00ff727b82 */ /* 0x000e620000000a00 */
[----:B------:R-:W-:Y:S01]  /*3790*/  FFMA.FTZ R85, R108, UR24, R85 ;  /* 0x000000186c557c23 */ /* 0x000fe20008010055 */
[--C-:B------:R-:W-:Y:S01]  /*37a0*/  FFMA.FTZ R108, R135, UR4, R112.reuse ;  /* 0x00000004876c7c23 */ /* 0x100fe20008010070 */
[----:B------:R-:W-:Y:S01]  /*37b0*/  FFMA.FTZ R113, R134, UR4, R112 ;  /* 0x0000000486717c23 */ /* 0x000fe20008010070 */
[----:B------:R-:W-:Y:S01]  /*37c0*/  FFMA.FTZ R111, R110, UR24, R111 ;  /* 0x000000186e6f7c23 */ /* 0x000fe2000801006f */
[----:B------:R-:W-:Y:S01]  /*37d0*/  FFMA.FTZ R86, R109, UR24, R86 ;  /* 0x000000186d567c23 */ /* 0x000fe20008010056 */
[----:B------:R-:W-:-:S02]  /*37e0*/  HADD2.F32 R110, -RZ, R95.H0_H0 ;  /* 0x2000005fff6e7230 */ /* 0x000fc40000004100 */
[----:B------:R-:W-:Y:S01]  /*37f0*/  FADD.FTZ R109, R133, -R108 ;  /* 0x8000006c856d7221 */ /* 0x000fe20000010000 */
[----:B------:R-:W-:Y:S02]  /*3800*/  HADD2.F32 R152, -RZ, R95.H1_H1 ;  /* 0x3000005fff987230 */ /* 0x000fe40000004100 */
[----:B------:R-:W-:Y:S01]  /*3810*/  FADD.FTZ R113, R132, -R113 ;  /* 0x8000007184717221 */ /* 0x000fe20000010000 */
[----:B------:R-:W-:Y:S01]  /*3820*/  FMUL.FTZ R108, R84, UR12 ;  /* 0x0000000c546c7c20 */ /* 0x000fe20008410000 */
[C---:B------:R-:W-:Y:S01]  /*3830*/  F2FP.F16.F32.PACK_AB R84, R87.reuse, R84 ;  /* 0x000000545754723e */ /* 0x040fe200000000ff */
[----:B------:R-:W-:Y:S01]  /*3840*/  FMUL.FTZ R87, R87, UR12 ;  /* 0x0000000c57577c20 */ /* 0x000fe20008410000 */
[----:B------:R-:W-:Y:S01]  /*3850*/  FFMA.FTZ R151, R109, UR24, R110 ;  /* 0x000000186d977c23 */ /* 0x000fe2000801006e */
[----:B------:R-:W-:Y:S01]  /*3860*/  FFMA.FTZ R152, R113, UR24, R152 ;  /* 0x0000001871987c23 */ /* 0x000fe20008010098 */
[----:B------:R-:W-:Y:S01]  /*3870*/  FMUL.FTZ R109, R85, UR12 ;  /* 0x0000000c556d7c20 */ /* 0x000fe20008410000 */
[C---:B------:R-:W-:Y:S01]  /*3880*/  F2FP.F16.F32.PACK_AB R85, R86.reuse, R85 ;  /* 0x000000555655723e */ /* 0x040fe200000000ff */
[----:B------:R-:W-:Y:S01]  /*3890*/  FMUL.FTZ R110, R86, UR12 ;  /* 0x0000000c566e7c20 */ /* 0x000fe20008410000 */
[----:B------:R-:W-:Y:S01]  /*38a0*/  F2FP.F16.F32.PACK_AB R108, R87, R108 ;  /* 0x0000006c576c723e */ /* 0x000fe200000000ff */
[----:B------:R-:W-:Y:S01]  /*38b0*/  FMUL.FTZ R113, R111, UR12 ;  /* 0x0000000c6f717c20 */ /* 0x000fe20008410000 */
[C---:B------:R-:W-:Y:S01]  /*38c0*/  F2FP.F16.F32.PACK_AB R86, R150.reuse, R111 ;  /* 0x0000006f9656723e */ /* 0x040fe200000000ff */
[----:B------:R-:W-:Y:S01]  /*38d0*/  FMUL.FTZ R150, R150, UR12 ;  /* 0x0000000c96967c20 */ /* 0x000fe20008410000 */
[C---:B------:R-:W-:Y:S01]  /*38e0*/  F2FP.F16.F32.PACK_AB R87, R152.reuse, R151 ;  /* 0x000000979857723e */ /* 0x040fe200000000ff */
[----:B------:R-:W-:Y:S01]  /*38f0*/  FMUL.FTZ R111, R151, UR12 ;  /* 0x0000000c976f7c20 */ /* 0x000fe20008410000 */
[----:B------:R-:W-:Y:S01]  /*3900*/  FMUL.FTZ R152, R152, UR12 ;  /* 0x0000000c98987c20 */ /* 0x000fe20008410000 */
[----:B------:R-:W-:Y:S01]  /*3910*/  F2FP.F16.F32.PACK_AB R109, R110, R109 ;  /* 0x0000006d6e6d723e */ /* 0x000fe200000000ff */
[----:B0-----:R-:W-:Y:S01]  /*3920*/  IMAD.WIDE.U32 R148, R19, 0x10, R148 ;  /* 0x0000001013947825 */ /* 0x001fe200078e0094 */
[----:B------:R-:W-:-:S02]  /*3930*/  F2FP.F16.F32.PACK_AB R110, R150, R113 ;  /* 0x00000071966e723e */ /* 0x000fc400000000ff */
[----:B------:R-:W-:Y:S01]  /*3940*/  F2FP.F16.F32.PACK_AB R111, R152, R111 ;  /* 0x0000006f986f723e */ /* 0x000fe200000000ff */
[C---:B-1----:R-:W-:Y:S01]  /*3950*/  IMAD.WIDE.U32 R114, R19.reuse, 0x10, R114 ;  /* 0x0000001013727825 */ /* 0x042fe200078e0072 */
[----:B------:R0:W-:Y:S01]  /*3960*/  STG.E.128 desc[UR14][R148.64], R84 ;  /* 0x0000005494007986 */ /* 0x0001e2000c101d0e */
[----:B------:R-:W-:-:S03]  /*3970*/  IADD3 R19, PT, PT, R19, 0x80, RZ ;  /* 0x0000008013137810 */ /* 0x000fc60007ffe0ff */
[----:B------:R0:W-:Y:S04]  /*3980*/  STG.E.128 desc[UR14][R114.64], R108 ;  /* 0x0000006c72007986 */ /* 0x0001e8000c101d0e */
.L_x_5247:
[----:B------:R-:W-:Y:S05]  /*3990*/  BSYNC.RECONVERGENT B1 ;  /* 0x0000000000017941 */ /* 0x000fea0003800200 */
.L_x_5246:
[----:B------:R-:W-:Y:S04]  /*39a0*/  BSSY.RECONVERGENT B1, `(.L_x_5248) ;  /* 0x0000039000017945 */ /* 0x000fe80003800200 */
[----:B------:R-:W-:Y:S05]  /*39b0*/  @!P2 BRA `(.L_x_5249) ;  /* 0x0000000000dca947 */ /* 0x000fea0003800000 */
[--C-:B0-----:R-:W-:Y:S01]  /*39c0*/  FFMA.FTZ R87, R130, UR4, R112.reuse ;  /* 0x0000000482577c23 */ /* 0x101fe20008010070 */
[--C-:B------:R-:W-:Y:S01]  /*39d0*/  FFMA.FTZ R114, R116, UR4, R112.reuse ;  /* 0x0000000474727c23 */ /* 0x100fe20008010070 */
[----:B------:R-:W-:Y:S02]  /*39e0*/  HADD2.F32 R86, -RZ, R20.H1_H1 ;  /* 0x30000014ff567230 */ /* 0x000fe40000004100 */
[----:B------:R-:W-:Y:S01]  /*39f0*/  FFMA.FTZ R84, R131, UR4, R112 ;  /* 0x0000000483547c23 */ /* 0x000fe20008010070 */
[----:B------:R-:W-:Y:S01]  /*3a00*/  FADD.FTZ R87, R128, -R87 ;  /* 0x8000005780577221 */ /* 0x000fe20000010000 */
[----:B------:R-:W-:Y:S02]  /*3a10*/  HADD2.F32 R113, -RZ, R22.H1_H1 ;  /* 0x30000016ff717230 */ /* 0x000fe40000004100 */
[----:B------:R-:W-:Y:S01]  /*3a20*/  FADD.FTZ R114, R117, -R114 ;  /* 0x8000007275727221 */ /* 0x000fe20000010000 */
[----:B------:R-:W-:Y:S01]  /*3a30*/  FFMA.FTZ R109, R126, UR4, R112 ;  /* 0x000000047e6d7c23 */ /* 0x000fe20008010070 */
[----:B------:R-:W-:-:S02]  /*3a40*/  HADD2.F32 R85, -RZ, R20.H0_H0 ;  /* 0x20000014ff557230 */ /* 0x000fc40000004100 */
[----:B------:R-:W-:Y:S01]  /*3a50*/  FFMA.FTZ R87, R87, UR24, R86 ;  /* 0x0000001857577c23 */ /* 0x000fe20008010056 */
[----:B------:R-:W-:Y:S01]  /*3a60*/  FADD.FTZ R84, R129, -R84 ;  /* 0x8000005481547221 */ /* 0x000fe20000010000 */
[--C-:B------:R-:W-:Y:S02]  /*3a70*/  HADD2.F32 R86, -RZ, R21.reuse.H1_H1 ;  /* 0x30000015ff567230 */ /* 0x100fe40000004100 */
[--C-:B------:R-:W-:Y:S01]  /*3a80*/  FFMA.FTZ R110, R123, UR4, R112.reuse ;  /* 0x000000047b6e7c23 */ /* 0x100fe20008010070 */
[----:B------:R-:W-:Y:S01]  /*3a90*/  FFMA.FTZ R150, R114, UR24, R113 ;  /* 0x0000001872967c23 */ /* 0x000fe20008010071 */
[----:B------:R-:W0:Y:S01]  /*3aa0*/  LDC.64 R148, c[0x0][0x478] ;  /* 0x00011e00ff947b82 */ /* 0x000e220000000a00 */
[----:B------:R-:W-:Y:S01]  /*3ab0*/  FADD.FTZ R109, R124, -R109 ;  /* 0x8000006d7c6d7221 */ /* 0x000fe20000010000 */
[----:B------:R-:W-:Y:S01]  /*3ac0*/  FFMA.FTZ R108, R127, UR4, R112 ;  /* 0x000000047f6c7c23 */ /* 0x000fe20008010070 */
[----:B------:R-:W-:Y:S02]  /*3ad0*/  HADD2.F32 R111, -RZ, R22.H0_H0 ;  /* 0x20000016ff6f7230 */ /* 0x000fe40000004100 */
[----:B------:R-:W-:Y:S01]  /*3ae0*/  FFMA.FTZ R84, R84, UR24, R85 ;  /* 0x0000001854547c23 */ /* 0x000fe20008010055 */
[----:B------:R-:W-:Y:S01]  /*3af0*/  FADD.FTZ R110, R121, -R110 ;  /* 0x8000006e796e7221 */ /* 0x000fe20000010000 */
[----:B------:R-:W-:-:S02]  /*3b00*/  HADD2.F32 R85, -RZ, R21.H0_H0 ;  /* 0x20000015ff557230 */ /* 0x000fc40000004100 */
[----:B------:R-:W-:Y:S01]  /*3b10*/  FFMA.FTZ R86, R109, UR24, R86 ;  /* 0x000000186d567c23 */ /* 0x000fe20008010056 */
[----:B------:R-:W1:Y:S01]  /*3b20*/  LDC.64 R114, c[0x0][0x468] ;  /* 0x00011a00ff727b82 */ /* 0x000e620000000a00 */
[----:B------:R-:W-:Y:S01]  /*3b30*/  FADD.FTZ R108, R125, -R108 ;  /* 0x8000006c7d6c7221 */ /* 0x000fe20000010000 */
[--C-:B------:R-:W-:Y:S01]  /*3b40*/  FFMA.FTZ R109, R119, UR4, R112.reuse ;  /* 0x00000004776d7c23 */ /* 0x100fe20008010070 */
[----:B------:R-:W-:Y:S01]  /*3b50*/  FFMA.FTZ R113, R122, UR4, R112 ;  /* 0x000000047a717c23 */ /* 0x000fe20008010070 */
[----:B------:R-:W-:Y:S01]  /*3b60*/  FFMA.FTZ R111, R110, UR24, R111 ;  /* 0x000000186e6f7c23 */ /* 0x000fe2000801006f */
[--C-:B------:R-:W-:Y:S02]  /*3b70*/  HADD2.F32 R110, -RZ, R23.reuse.H0_H0 ;  /* 0x20000017ff6e7230 */ /* 0x100fe40000004100 */
[----:B------:R-:W-:Y:S01]  /*3b80*/  FFMA.FTZ R85, R108, UR24, R85 ;  /* 0x000000186c557c23 */ /* 0x000fe20008010055 */
[----:B------:R-:W-:Y:S02]  /*3b90*/  HADD2.F32 R152, -RZ, R23.H1_H1 ;  /* 0x30000017ff987230 */ /* 0x000fe40000004100 */
[----:B------:R-:W-:Y:S01]  /*3ba0*/  FADD.FTZ R109, R118, -R109 ;  /* 0x8000006d766d7221 */ /* 0x000fe20000010000 */
        /* <DEDUP_REMOVED lines=24> */
.L_x_5249:
[----:B------:R-:W-:Y:S05]  /*3d30*/  BSYNC.RECONVERGENT B1 ;  /* 0x0000000000017941 */ /* 0x000fea0003800200 */
.L_x_5248:
[----:B------:R-:W-:Y:S05]  /*3d40*/  @!P1 BRA `(.L_x_5238) ;  /* 0x0000000000d89947 */ /* 0x000fea0003800000 */
[--C-:B01----:R-:W-:Y:S01]  /*3d50*/  FFMA.FTZ R85, R3, UR4, R112.reuse ;  /* 0x0000000403557c23 */ /* 0x103fe20008010070 */
[--C-:B------:R-:W-:Y:S01]  /*3d60*/  FFMA.FTZ R86, R2, UR4, R112.reuse ;  /* 0x0000000402567c23 */ /* 0x100fe20008010070 */
[----:B------:R-:W-:Y:S01]  /*3d70*/  FFMA.FTZ R110, R6, UR4, R112 ;  /* 0x00000004066e7c23 */ /* 0x000fe20008010070 */
[--C-:B------:R-:W-:Y:S02]  /*3d80*/  HADD2.F32 R87, -RZ, R104.reuse.H0_H0 ;  /* 0x20000068ff577230 */ /* 0x100fe40000004100 */
[----:B------:R-:W-:Y:S01]  /*3d90*/  FADD.FTZ R84, R4, -R85 ;  /* 0x8000005504547221 */ /* 0x000fe20000010000 */
[----:B------:R-:W-:Y:S02]  /*3da0*/  HADD2.F32 R109, -RZ, R104.H1_H1 ;  /* 0x30000068ff6d7230 */ /* 0x000fe40000004100 */
[----:B------:R-:W-:Y:S01]  /*3db0*/  FADD.FTZ R86, R7, -R86 ;  /* 0x8000005607567221 */ /* 0x000fe20000010000 */
[--C-:B------:R-:W-:Y:S02]  /*3dc0*/  HADD2.F32 R113, -RZ, R105.reuse.H1_H1 ;  /* 0x30000069ff717230 */ /* 0x100fe40000004100 */
[----:B------:R-:W-:Y:S01]  /*3dd0*/  FFMA.FTZ R111, R5, UR4, R112 ;  /* 0x00000004056f7c23 */ /* 0x000fe20008010070 */
[----:B------:R-:W-:Y:S01]  /*3de0*/  FADD.FTZ R110, R9, -R110 ;  /* 0x8000006e096e7221 */ /* 0x000fe20000010000 */
[----:B------:R-:W-:Y:S01]  /*3df0*/  FFMA.FTZ R84, R84, UR24, R87 ;  /* 0x0000001854547c23 */ /* 0x000fe20008010057 */
[----:B------:R-:W-:Y:S01]  /*3e00*/  FFMA.FTZ R87, R86, UR24, R109 ;  /* 0x0000001856577c23 */ /* 0x000fe2000801006d */
[----:B------:R-:W-:Y:S01]  /*3e10*/  FADD.FTZ R85, R8, -R111 ;  /* 0x8000006f08557221 */ /* 0x000fe20000010000 */
[----:B------:R-:W-:Y:S01]  /*3e20*/  FFMA.FTZ R86, R110, UR24, R113 ;  /* 0x000000186e567c23 */ /* 0x000fe20008010071 */
[----:B------:R-:W-:-:S02]  /*3e30*/  HADD2.F32 R108, -RZ, R105.H0_H0 ;  /* 0x20000069ff6c7230 */ /* 0x000fc40000004100 */
[--C-:B------:R-:W-:Y:S01]  /*3e40*/  FFMA.FTZ R110, R12, UR4, R112.reuse ;  /* 0x000000040c6e7c23 */ /* 0x100fe20008010070 */
[--C-:B------:R-:W-:Y:S01]  /*3e50*/  FFMA.FTZ R111, R15, UR4, R112.reuse ;  /* 0x000000040f6f7c23 */ /* 0x100fe20008010070 */
[----:B------:R-:W-:Y:S01]  /*3e60*/  FFMA.FTZ R109, R11, UR4, R112 ;  /* 0x000000040b6d7c23 */ /* 0x000fe20008010070 */
[----:B------:R-:W0:Y:S01]  /*3e70*/  LDC.64 R114, c[0x0][0x478] ;  /* 0x00011e00ff727b82 */ /* 0x000e220000000a00 */
[----:B------:R-:W-:Y:S01]  /*3e80*/  FFMA.FTZ R85, R85, UR24, R108 ;  /* 0x0000001855557c23 */ /* 0x000fe2000801006c */
[----:B------:R-:W-:Y:S01]  /*3e90*/  FADD.FTZ R148, R13, -R110 ;  /* 0x8000006e0d947221 */ /* 0x000fe20000010000 */
[----:B------:R-:W-:Y:S01]  /*3ea0*/  FADD.FTZ R150, R14, -R111 ;  /* 0x8000006f0e967221 */ /* 0x000fe20000010000 */
[--C-:B------:R-:W-:Y:S02]  /*3eb0*/  HADD2.F32 R108, -RZ, R106.reuse.H0_H0 ;  /* 0x2000006aff6c7230 */ /* 0x100fe40000004100 */
[----:B------:R-:W-:Y:S01]  /*3ec0*/  FADD.FTZ R109, R10, -R109 ;  /* 0x8000006d0a6d7221 */ /* 0x000fe20000010000 */
[----:B------:R-:W-:Y:S01]  /*3ed0*/  HADD2.F32 R149, -RZ, R106.H1_H1 ;  /* 0x3000006aff957230 */ /* 0x000fe20000004100 */
[----:B------:R-:W1:Y:S02]  /*3ee0*/  LDC.64 R110, c[0x0][0x468] ;  /* 0x00011a00ff6e7b82 */ /* 0x000e640000000a00 */
[----:B------:R-:W-:Y:S01]  /*3ef0*/  FFMA.FTZ R113, R109, UR24, R108 ;  /* 0x000000186d717c23 */ /* 0x000fe2000801006c */
[----:B------:R-:W-:Y:S01]  /*3f00*/  FFMA.FTZ R109, R18, UR4, R112 ;  /* 0x00000004126d7c23 */ /* 0x000fe20008010070 */
[----:B------:R-:W-:Y:S01]  /*3f10*/  FFMA.FTZ R112, R148, UR24, R149 ;  /* 0x0000001894707c23 */ /* 0x000fe20008010095 */
[----:B------:R-:W-:-:S02]  /*3f20*/  HADD2.F32 R151, -RZ, R107.H0_H0 ;  /* 0x2000006bff977230 */ /* 0x000fc40000004100 */
[----:B------:R-:W-:Y:S01]  /*3f30*/  FMUL.FTZ R108, R84, UR12 ;  /* 0x0000000c546c7c20 */ /* 0x000fe20008410000 */
[----:B------:R-:W-:Y:S02]  /*3f40*/  HADD2.F32 R149, -RZ, R107.H1_H1 ;  /* 0x3000006bff957230 */ /* 0x000fe40000004100 */
[----:B------:R-:W-:Y:S01]  /*3f50*/  FADD.FTZ R148, R16, -R109 ;  /* 0x8000006d10947221 */ /* 0x000fe20000010000 */
[C---:B------:R-:W-:Y:S01]  /*3f60*/  FMUL.FTZ R109, R87.reuse, UR12 ;  /* 0x0000000c576d7c20 */ /* 0x040fe20008410000 */
[----:B------:R-:W-:Y:S01]  /*3f70*/  FFMA.FTZ R151, R150, UR24, R151 ;  /* 0x0000001896977c23 */ /* 0x000fe20008010097 */
[----:B------:R-:W-:Y:S01]  /*3f80*/  F2FP.F16.F32.PACK_AB R84, R87, R84 ;  /* 0x000000545754723e */ /* 0x000fe200000000ff */
[----:B------:R-:W-:Y:S01]  /*3f90*/  FFMA.FTZ R154, R148, UR24, R149 ;  /* 0x00000018949a7c23 */ /* 0x000fe20008010095 */
[----:B------:R-:W-:Y:S01]  /*3fa0*/  FMUL.FTZ R148, R86, UR12 ;  /* 0x0000000c56947c20 */ /* 0x000fe20008410000 */
[----:B------:R-:W-:Y:S01]  /*3fb0*/  F2FP.F16.F32.PACK_AB R108, R109, R108 ;  /* 0x0000006c6d6c723e */ /* 0x000fe200000000ff */
[----:B------:R-:W-:Y:S01]  /*3fc0*/  FMUL.FTZ R152, R151, UR12 ;  /* 0x0000000c97987c20 */ /* 0x000fe20008410000 */
[----:B------:R-:W-:Y:S01]  /*3fd0*/  FMUL.FTZ R109, R85, UR12 ;  /* 0x0000000c556d7c20 */ /* 0x000fe20008410000 */
[----:B------:R-:W-:Y:S01]  /*3fe0*/  F2FP.F16.F32.PACK_AB R87, R154, R151 ;  /* 0x000000979a57723e */ /* 0x000fe200000000ff */
[----:B------:R-:W-:Y:S01]  /*3ff0*/  FMUL.FTZ R149, R113, UR12 ;  /* 0x0000000c71957c20 */ /* 0x000fe20008410000 */
[----:B------:R-:W-:Y:S01]  /*4000*/  FMUL.FTZ R150, R112, UR12 ;  /* 0x0000000c70967c20 */ /* 0x000fe20008410000 */
[----:B------:R-:W-:Y:S01]  /*4010*/  FMUL.FTZ R151, R154, UR12 ;  /* 0x0000000c9a977c20 */ /* 0x000fe20008410000 */
[----:B------:R-:W-:Y:S01]  /*4020*/  F2FP.F16.F32.PACK_AB R85, R86, R85 ;  /* 0x000000555655723e */ /* 0x000fe200000000ff */
[----:B0-----:R-:W-:Y:S01]  /*4030*/  IMAD.WIDE.U32 R114, R19, 0x10, R114 ;  /* 0x0000001013727825 */ /* 0x001fe200078e0072 */
[----:B------:R-:W-:-:S02]  /*4040*/  F2FP.F16.F32.PACK_AB R86, R112, R113 ;  /* 0x000000717056723e */ /* 0x000fc400000000ff */
[----:B------:R-:W-:Y:S01]  /*4050*/  F2FP.F16.F32.PACK_AB R109, R148, R109 ;  /* 0x0000006d946d723e */ /* 0x000fe200000000ff */
[----:B-1----:R-:W-:Y:S01]  /*4060*/  IMAD.WIDE.U32 R112, R19, 0x10, R110 ;  /* 0x0000001013707825 */ /* 0x002fe200078e006e */
[----:B------:R-:W-:Y:S01]  /*4070*/  F2FP.F16.F32.PACK_AB R110, R150, R149 ;  /* 0x00000095966e723e */ /* 0x000fe200000000ff */
[----:B------:R2:W-:Y:S01]  /*4080*/  STG.E.128 desc[UR14][R114.64], R84 ;  /* 0x0000005472007986 */ /* 0x0005e2000c101d0e */
[----:B------:R-:W-:-:S05]  /*4090*/  F2FP.F16.F32.PACK_AB R111, R151, R152 ;  /* 0x00000098976f723e */ /* 0x000fca00000000ff */
[----:B------:R2:W-:Y:S02]  /*40a0*/  STG.E.128 desc[UR14][R112.64], R108 ;  /* 0x0000006c70007986 */ /* 0x0005e4000c101d0e */
.L_x_5238:
[----:B------:R-:W-:Y:S05]  /*40b0*/  BSYNC.RECONVERGENT B0 ;  /* 0x0000000000007941 */ /* 0x000fea0003800200 */
.L_x_5228:
[----:B------:R-:W-:Y:S02]  /*40c0*/  UIADD3 UR7, UPT, UPT, UR7, UR22, URZ ;  /* 0x0000001607077290 */ /* 0x000fe4000fffe0ff */
[----:B------:R-:W-:Y:S02]  /*40d0*/  UPLOP3.LUT UP2, UPT, UPT, UPT, UP2, 0x40, 0x4 ;  /* 0x000000000004789c */ /* 0x000fe40003f4e820 */
[----:B------:R-:W-:-:S09]  /*40e0*/  UISETP.GE.AND UP1, UPT, UR7, UR23, UPT ;  /* 0x000000170700728c */ /* 0x000fd2000bf26270 */
[----:B------:R-:W-:Y:S05]  /*40f0*/  BRA.U !UP1, `(.L_x_5250) ;  /* 0xffffffc509287547 */ /* 0x000fea000b83ffff */
.L_x_5219:
        /* <DEDUP_REMOVED lines=32> */
.L_x_5251:
        /* <DEDUP_REMOVED lines=16> */
.L_x_10754:


//--------------------- .text._ZN10layer_norm13ln_bwd_kernelINS_13Kernel_traitsIf6__halfS2_S2_fjLj3072ELj1ELj1ELj4ELj16ENS_18Kernel_traits_baseILj3072EfS2_S2_S2_fjLj128EEEEELb0ELb0ELb0ELb1EEEvNS_9BwdParamsE --------------------------
	.section	.text._ZN10layer_norm13ln_bwd_kernelINS_13Kernel_traitsIf6__halfS2_S2_fjLj3072ELj1ELj1ELj4ELj16ENS_18Kernel_traits_baseILj3072EfS2_S2_S2_fjLj128EEEEELb0ELb0ELb0ELb1EEEvNS_9BwdParamsE,"ax",@progbits
	.align	128
        .global         _ZN10layer_norm13ln_bwd_kernelINS_13Kernel_traitsIf6__halfS2_S2_fjLj3072ELj1ELj1ELj4ELj16ENS_18Kernel_traits_baseILj3072EfS2_S2_S2_fjLj128EEEEELb0ELb0ELb0ELb1EEEvNS_9BwdParamsE
        .type           _ZN10layer_norm13ln_bwd_kernelINS_13Kernel_traitsIf6__halfS2_S2_fjLj3072ELj1ELj1ELj4ELj16ENS_18Kernel_traits_baseILj3072EfS2_S2_S2_fjLj128EEEEELb0ELb0ELb0ELb1EEEvNS_9BwdParamsE,@function
        .size           _ZN10layer_norm13ln_bwd_kernelINS_13Kernel_traitsIf6__halfS2_S2_fjLj3072ELj1ELj1ELj4ELj16ENS_18Kernel_traits_baseILj3072EfS2_S2_S2_fjLj128EEEEELb0ELb0ELb0ELb1EEEvNS_9BwdParamsE,(.L_x_10755 - _ZN10layer_norm13ln_bwd_kernelINS_13Kernel_traitsIf6__halfS2_S2_fjLj3072ELj1ELj1ELj4ELj16ENS_18Kernel_traits_baseILj3072EfS2_S2_S2_fjLj128EEEEELb0ELb0ELb0ELb1EEEvNS_9BwdParamsE)
        .other          _ZN10layer_norm13ln_bwd_kernelINS_13Kernel_traitsIf6__halfS2_S2_fjLj3072ELj1ELj1ELj4ELj16ENS_18Kernel_traits_baseILj3072EfS2_S2_S2_fjLj128EEEEELb0ELb0ELb0ELb1EEEvNS_9BwdParamsE,@"STO_CUDA_ENTRY STV_DEFAULT"
_ZN10layer_norm13ln_bwd_kernelINS_13Kernel_traitsIf6__halfS2_S2_fjLj3072ELj1ELj1ELj4ELj16ENS_18Kernel_traits_baseILj3072EfS2_S2_S2_fjLj128EEEEELb0ELb0ELb0ELb1EEEvNS_9BwdParamsE:
.text._ZN10layer_norm13ln_bwd_kernelINS_13Kernel_traitsIf6__halfS2_S2_fjLj3072ELj1ELj1ELj4ELj16ENS_18Kernel_traits_baseILj3072EfS2_S2_S2_fjLj128EEEEELb0ELb0ELb0ELb1EEEvNS_9BwdParamsE:
        /* <DEDUP_REMOVED lines=75> */
.L_x_5259:
[----:B------:R-:W1:Y:S01]  /*04b0*/  S2R R0, SR_TID.X ;  /* 0x0000000000007919 */ /* 0x000e620000002100 */
[----:B------:R-:W3:Y:S01]  /*04c0*/  @P0 LDC.64 R86, c[0x0][0x3e0] ;  /* 0x0000f800ff560b82 */ /* 0x000ee20000000a00 */
[----:B0-----:R-:W-:-:S05]  /*04d0*/  IMAD R64, R109, UR11, RZ ;  /* 0x0000000b6d407c24 */ /* 0x001fca000f8e02ff */
[----:B------:R-:W-:Y:S02]  /*04e0*/  SHF.R.S32.HI R65, RZ, 0x1f, R64 ;  /* 0x0000001fff417819 */ /* 0x000fe40000011440 */
[----:B------:R-:W0:Y:S02]  /*04f0*/  LDC.64 R80, c[0x0][0x3a8] ;  /* 0x0000ea00ff507b82 */ /* 0x000e240000000a00 */
[----:B------:R-:W-:-:S06]  /*0500*/  LEA.HI R65, R65, R64, RZ, 0x3 ;  /* 0x0000004041417211 */ /* 0x000fcc00078f18ff */
[----:B------:R-:W4:Y:S01]  /*0510*/  LDC.64 R82, c[0x0][0x3c0] ;  /* 0x0000f000ff527b82 */ /* 0x000f220000000a00 */
[----:B---3--:R-:W-:-:S07]  /*0520*/  @P0 IMAD.WIDE R86, R109, 0x2, R86 ;  /* 0x000000026d560825 */ /* 0x008fce00078e0256 */
[----:B------:R-:W3:Y:S01]  /*0530*/  LDC.64 R84, c[0x0][0x428] ;  /* 0x00010a00ff547b82 */ /* 0x000ee20000000a00 */
[----:B------:R2:W3:Y:S01]  /*0540*/  @P0 LDG.E.U16 R117, desc[UR8][R86.64] ;  /* 0x0000000856750981 */ /* 0x0004e2000c1e1500 */
[----:B-1----:R-:W-:-:S04]  /*0550*/  LOP3.LUT R66, R0, 0x60, RZ, 0xc0, !PT ;  /* 0x0000006000427812 */ /* 0x002fc800078ec0ff */
[----:B------:R-:W-:-:S04]  /*0560*/  LOP3.LUT R66, R66, R111, RZ, 0xfc, !PT ;  /* 0x0000006f42427212 */ /* 0x000fc800078efcff */
[----:B------:R-:W-:Y:S01]  /*0570*/  LEA.HI.SX32 R116, R65, R66, 0x1d ;  /* 0x0000004241747211 */ /* 0x000fe200078feaff */
[----:B--2---:R-:W1:Y:S04]  /*0580*/  LDC.64 R86, c[0x0][0x3c8] ;  /* 0x0000f200ff567b82 */ /* 0x004e680000000a00 */
[----:B0-----:R-:W-:-:S06]  /*0590*/  IMAD.WIDE.U32 R64, R116, 0x10, R80 ;  /* 0x0000001074407825 */ /* 0x001fcc00078e0050 */
[----:B------:R-:W2:Y:S01]  /*05a0*/  LDG.E.128 R64, desc[UR8][R64.64] ;  /* 0x0000000840407981 */ /* 0x000ea2000c1e1d00 */
[----:B------:R-:W-:Y:S01]  /*05b0*/  IADD3 R115, PT, PT, R116, 0x80, RZ ;  /* 0x0000008074737810 */ /* 0x000fe20007ffe0ff */
[----:B----4-:R-:W-:-:S04]  /*05c0*/  IMAD.WIDE R82, R109, 0x4, R82 ;  /* 0x000000046d527825 */ /* 0x010fc800078e0252 */
[----:B------:R-:W-:Y:S01]  /*05d0*/  IMAD.WIDE.U32 R72, R115, 0x10, R80 ;  /* 0x0000001073487825 */ /* 0x000fe200078e0050 */
[----:B------:R-:W4:Y:S03]  /*05e0*/  LDG.E R158, desc[UR8][R82.64] ;  /* 0x00000008529e7981 */ /* 0x000f26000c1e1900 */
[C---:B---3--:R-:W-:Y:S02]  /*05f0*/  IMAD.WIDE.U32 R68, R116.reuse, 0x10, R84 ;  /* 0x0000001074447825 */ /* 0x048fe400078e0054 */
[----:B------:R-:W3:Y:S02]  /*0600*/  LDG.E.128 R72, desc[UR8][R72.64] ;  /* 0x0000000848487981 */ /* 0x000ee4000c1e1d00 */
[----:B-1----:R-:W-:Y:S02]  /*0610*/  IMAD.WIDE R86, R109, 0x4, R86 ;  /* 0x000000046d567825 */ /* 0x002fe400078e0256 */
[----:B------:R-:W3:Y:S01]  /*0620*/  LDG.E.128 R68, desc[UR8][R68.64] ;  /* 0x0000000844447981 */ /* 0x000ee2000c1e1d00 */
[----:B------:R-:W-:-:S03]  /*0630*/  IADD3 R114, PT, PT, R116, 0x100, RZ ;  /* 0x0000010074727810 */ /* 0x000fc60007ffe0ff */
[----:B------:R-:W3:Y:S02]  /*0640*/  LDG.E R113, desc[UR8][R86.64] ;  /* 0x0000000856717981 */ /* 0x000ee4000c1e1900 */
[----:B------:R-:W-:-:S04]  /*0650*/  IMAD.WIDE.U32 R80, R114, 0x10, R80 ;  /* 0x0000001072507825 */ /* 0x000fc800078e0050 */
[--C-:B------:R-:W-:Y:S02]  /*0660*/  IMAD.WIDE.U32 R76, R115, 0x10, R84.reuse ;  /* 0x00000010734c7825 */ /* 0x100fe400078e0054 */
[----:B------:R-:W3:Y:S04]  /*0670*/  LDG.E.128 R80, desc[UR8][R80.64] ;  /* 0x0000000850507981 */ /* 0x000ee8000c1e1d00 */
[----:B------:R-:W3:Y:S01]  /*0680*/  LDG.E.128 R76, desc[UR8][R76.64] ;  /* 0x000000084c4c7981 */ /* 0x000ee2000c1e1d00 */
[----:B------:R-:W-:-:S06]  /*0690*/  IMAD.WIDE.U32 R84, R114, 0x10, R84 ;  /* 0x0000001072547825 */ /* 0x000fcc00078e0054 */
[----:B------:R-:W3:Y:S01]  /*06a0*/  LDG.E.128 R84, desc[UR8][R84.64] ;  /* 0x0000000854547981 */ /* 0x000ee2000c1e1d00 */
        /* <DEDUP_REMOVED lines=11> */
[----:B----4-:R-:W-:Y:S01]  /*0760*/  FSEL R158, R158, RZ, !P2 ;  /* 0x000000ff9e9e7208 */ /* 0x010fe20005000000 */
[--C-:B---3--:R-:W-:Y:S02]  /*0770*/  HADD2.F32 R131, -RZ, R72.reuse.H0_H0 ;  /* 0x20000048ff837230 */ /* 0x108fe40000004100 */
        /* <DEDUP_REMOVED lines=14> */
[----:B-----5:R-:W-:Y:S01]  /*0860*/  FMUL.FTZ R123, R48, R123 ;  /* 0x0000007b307b7220 */ /* 0x020fe20000410000 */
[----:B--2---:R-:W-:-:S04]  /*0870*/  @P1 IMAD.WIDE.U32 R64, R114, 0x10, R64 ;  /* 0x0000001072401825 */ /* 0x004fc800078e0040 */
[----:B------:R-:W-:Y:S01]  /*0880*/  FADD.FTZ R119, -R158, R119 ;  /* 0x000000779e777221 */ /* 0x000fe20000010100 */
[----:B------:R-:W-:Y:S01]  /*0890*/  FADD.FTZ R106, R121, R106 ;  /* 0x0000006a796a7221 */ /* 0x000fe20000010000 */
[----:B------:R-:W-:Y:S01]  /*08a0*/  FMUL.FTZ R122, R113, R122 ;  /* 0x0000007a717a7220 */ /* 0x000fe20000410000 */
[----:B------:R-:W-:Y:S01]  /*08b0*/  HADD2.F32 R120, -RZ, R69.H0_H0 ;  /* 0x20000045ff787230 */ /* 0x000fe20000004100 */
[----:B------:R2:W5:Y:S01]  /*08c0*/  @P1 LDG.E.128 R60, desc[UR8][R64.64] ;  /* 0x00000008403c1981 */ /* 0x000562000c1e1d00 */
        /* <DEDUP_REMOVED lines=194> */
.L_x_5254:
[----:B------:R-:W-:Y:S05]  /*14f0*/  BSYNC.RECONVERGENT B0 ;  /* 0x0000000000007941 */ /* 0x000fea0003800200 */
.L_x_5253:
        /* <DEDUP_REMOVED lines=177> */
.L_x_5256:
        /* <DEDUP_REMOVED lines=135> */
.L_x_5255:
        /* <DEDUP_REMOVED lines=143> */
.L_x_5258:
        /* <DEDUP_REMOVED lines=158> */
.L_x_5257:
        /* <DEDUP_REMOVED lines=53> */
.L_x_5252:
        /* <DEDUP_REMOVED lines=20> */
.L_x_5260:
        /* <DEDUP_REMOVED lines=10> */
.L_x_10755:


//--------------------- .text._ZN10layer_norm13ln_bwd_kernelINS_13Kernel_traitsIf6__halfS2_S2_fjLj3072ELj1ELj1ELj4ELj16ENS_18Kernel_traits_baseILj3072EfS2_S2_S2_fjLj128EEEEELb0ELb0ELb1ELb0EEEvNS_9BwdParamsE --------------------------
	.section	.text._ZN10layer_norm13ln_bwd_kernelINS_13Kernel_traitsIf6__halfS2_S2_fjLj3072ELj1ELj1ELj4ELj16ENS_18Kernel_traits_baseILj3072EfS2_S2_S2_fjLj128EEEEELb0ELb0ELb1ELb0EEEvNS_9BwdParamsE,"ax",@progbits
	.align	128
        .global         _ZN10layer_norm13ln_bwd_kernelINS_13Kernel_traitsIf6__halfS2_S2_fjLj3072ELj1ELj1ELj4ELj16ENS_18Kernel_traits_baseILj3072EfS2_S2_S2_fjLj128EEEEELb0ELb0ELb1ELb0EEEvNS_9BwdParamsE
        .type           _ZN10layer_norm13ln_bwd_kernelINS_13Kernel_traitsIf6__halfS2_S2_fjLj3072ELj1ELj1ELj4ELj16ENS_18Kernel_traits_baseILj3072EfS2_S2_S2_fjLj128EEEEELb0ELb0ELb1ELb0EEEvNS_9BwdParamsE,@function
        .size           _ZN10layer_norm13ln_bwd_kernelINS_13Kernel_traitsIf6__halfS2_S2_fjLj3072ELj1ELj1ELj4ELj16ENS_18Kernel_traits_baseILj3072EfS2_S2_S2_fjLj128EEEEELb0ELb0ELb1ELb0EEEvNS_9BwdParamsE,(.L_x_10756 - _ZN10layer_norm13ln_bwd_kernelINS_13Kernel_traitsIf6__halfS2_S2_fjLj3072ELj1ELj1ELj4ELj16ENS_18Kernel_traits_baseILj3072EfS2_S2_S2_fjLj128EEEEELb0ELb0ELb1ELb0EEEvNS_9BwdParamsE)
        .other          _ZN10layer_norm13ln_bwd_kernelINS_13Kernel_traitsIf6__halfS2_S2_fjLj3072ELj1ELj1ELj4ELj16ENS_18Kernel_traits_baseILj3072EfS2_S2_S2_fjLj128EEEEELb0ELb0ELb1ELb0EEEvNS_9BwdParamsE,@"STO_CUDA_ENTRY STV_DEFAULT"
_ZN10layer_norm13ln_bwd_kernelINS_13Kernel_traitsIf6__halfS2_S2_fjLj3072ELj1ELj1ELj4ELj16ENS_18Kernel_traits_baseILj3072EfS2_S2_S2_fjLj128EEEEELb0ELb0ELb1ELb0EEEvNS_9BwdParamsE:
.text._ZN10layer_norm13ln_bwd_kernelINS_13Kernel_traitsIf6__halfS2_S2_fjLj3072ELj1ELj1ELj4ELj16ENS_18Kernel_traits_baseILj3072EfS2_S2_S2_fjLj128EEEEELb0ELb0ELb1ELb0EEEvNS_9BwdParamsE:
        /* <DEDUP_REMOVED lines=21> */
[----:B-1----:R-:W-:-:S03]  /*0150*/  @P4 IMAD.WIDE.U32 R8, R11, 0x20, R8 ;  /* 0x000000200b084825 */ /* 0x002fc600078e0008 */
[----:B------:R-:W5:Y:S04]  /*0160*/  @P3 LDG.E.128 R24, desc[UR10][R6.64+0x10] ;  /* 0x0000100a06183981 */ /* 0x000f68000c1e1d00 */
[----:B------:R-:W5:Y:S01]  /*0170*/  @P4 LDG.E.128 R28, desc[UR10][R8.64] ;  /* 0x0000000a081c4981 */ /* 0x000f62000c1e1d00 */
[----:B------:R-:W0:Y:S01]  /*0180*/  S2UR UR4, SR_CTAID.X ;  /* 0x00000000000479c3 */ /* 0x000e220000002500 */
[----:B----4-:R-:W-:Y:S02]  /*0190*/  @P1 IMAD.WIDE.U32 R2, R158, 0x20, R2 ;  /* 0x000000209e021825 */ /* 0x010fe400078e0002 */
[----:B------:R-:W5:Y:S04]  /*01a0*/  @P4 LDG.E.128 R32, desc[UR10][R8.64+0x10] ;  /* 0x0000100a08204981 */ /* 0x000f68000c1e1d00 */
[----:B------:R-:W5:Y:S04]  /*01b0*/  @P1 LDG.E.128 R36, desc[UR10][R2.64] ;  /* 0x0000000a02241981 */ /* 0x000f68000c1e1d00 */
        /* <DEDUP_REMOVED lines=58> */
.L_x_5310:
        /* <DEDUP_REMOVED lines=48> */
[----:B------:R-:W-:Y:S01]  /*0860*/  IADD3 R158, PT, PT, R158, 0x80, RZ ;  /* 0x000000809e9e7810 */ /* 0x000fe20007ffe0ff */
[----:B0-----:R-:W-:-:S05]  /*0870*/  @P0 IMAD.WIDE.U32 R142, R157, 0x10, R142 ;  /* 0x000000109d8e0825 */ /* 0x001fca00078e008e */
[----:B------:R0:W5:Y:S01]  /*0880*/  @P0 LDG.E.128 R88, desc[UR10][R142.64] ;  /* 0x0000000a8e580981 */ /* 0x000162000c1e1d00 */
[----:B------:R-:W-:Y:S01]  /*0890*/  IADD3 R157, PT, PT, R157, 0x80, RZ ;  /* 0x000000809d9d7810 */ /* 0x000fe20007ffe0ff */
[--C-:B--2---:R-:W-:Y:S02]  /*08a0*/  HADD2.F32 R141, -RZ, R108.reuse.H0_H0 ;  /* 0x2000006cff8d7230 */ /* 0x104fe40000004100 */
[--C-:B------:R-:W-:Y:S02]  /*08b0*/  HADD2.F32 R151, -RZ, R109.reuse.H0_H0 ;  /* 0x2000006dff977230 */ /* 0x100fe40000004100 */
[----:B------:R-:W-:Y:S02]  /*08c0*/  HADD2.F32 R109, -RZ, R109.H1_H1 ;  /* 0x3000006dff6d7230 */ /* 0x000fe40000004100 */
[C---:B------:R-:W-:Y:S01]  /*08d0*/  FADD.FTZ R155, -R156.reuse, R141 ;  /* 0x0000008d9c9b7221 */ /* 0x040fe20000010100 */
[----:B------:R-:W-:Y:S02]  /*08e0*/  HADD2.F32 R147, -RZ, R108.H1_H1 ;  /* 0x3000006cff937230 */ /* 0x000fe40000004100 */
[----:B------:R-:W-:Y:S01]  /*08f0*/  FADD.FTZ R151, -R156, R151 ;  /* 0x000000979c977221 */ /* 0x000fe20000010100 */
[----:B---3--:R-:W-:-:S02]  /*0900*/  HADD2.F32 R153, -RZ, R112.H0_H0 ;  /* 0x20000070ff997230 */ /* 0x008fc40000004100 */
[----:B-----5:R-:W-:Y:S01]  /*0910*/  FMUL.FTZ R155, R4, R155 ;  /* 0x0000009b049b7220 */ /* 0x020fe20000410000 */
[--C-:B------:R-:W-:Y:S02]  /*0920*/  HADD2.F32 R163, -RZ, R111.reuse.H0_H0 ;  /* 0x2000006fffa37230 */ /* 0x100fe40000004100 */
[C---:B------:R-:W-:Y:S01]  /*0930*/  FADD.FTZ R147, -R156.reuse, R147 ;  /* 0x000000939c937221 */ /* 0x040fe20000010100 */
[----:B------:R-:W-:Y:S02]  /*0940*/  HADD2.F32 R165, -RZ, R111.H1_H1 ;  /* 0x3000006fffa57230 */ /* 0x000fe40000004100 */
[----:B------:R-:W-:Y:S01]  /*0950*/  FADD.FTZ R111, -R156, R109 ;  /* 0x0000006d9c6f7221 */ /* 0x000fe20000010100 */
[----:B------:R-:W-:Y:S02]  /*0960*/  HADD2.F32 R112, -RZ, R112.H1_H1 ;  /* 0x30000070ff707230 */ /* 0x000fe40000004100 */
[----:B------:R-:W-:Y:S01]  /*0970*/  FADD.FTZ R72, R72, R153 ;  /* 0x0000009948487221 */ /* 0x000fe20000010000 */
[-C--:B------:R-:W-:Y:S01]  /*0980*/  FFMA.FTZ R44, R155, R153.reuse, R44 ;  /* 0x000000999b2c7223 */ /* 0x080fe2000001002c */
[----:B------:R-:W-:Y:S01]  /*0990*/  FMUL.FTZ R153, R36, R153 ;  /* 0x0000009924997220 */ /* 0x000fe20000410000 */
[----:B------:R-:W-:-:S02]  /*09a0*/  HADD2.F32 R159, -RZ, R110.H0_H0 ;  /* 0x2000006eff9f7230 */ /* 0x000fc40000004100 */
[C---:B------:R-:W-:Y:S01]  /*09b0*/  FMUL.FTZ R151, R4.reuse, R151 ;  /* 0x0000009704977220 */ /* 0x040fe20000410000 */
[--C-:B------:R-:W-:Y:S02]  /*09c0*/  HADD2.F32 R149, -RZ, R113.reuse.H0_H0 ;  /* 0x20000071ff957230 */ /* 0x100fe40000004100 */
[C---:B------:R-:W-:Y:S01]  /*09d0*/  FMUL.FTZ R148, R4.reuse, R111 ;  /* 0x0000006f04947220 */ /* 0x040fe20000410000 */
[----:B------:R-:W-:Y:S02]  /*09e0*/  HADD2.F32 R146, -RZ, R113.H1_H1 ;  /* 0x30000071ff927230 */ /* 0x000fe40000004100 */
[----:B------:R-:W-:Y:S01]  /*09f0*/  FMUL.FTZ R152, R4, R147 ;  /* 0x0000009304987220 */ /* 0x000fe20000410000 */
[----:B------:R-:W-:Y:S01]  /*0a00*/  FMUL.FTZ R150, R37, R112 ;  /* 0x0000007025967220 */ /* 0x000fe20000410000 */
[----:B------:R-:W-:Y:S01]  /*0a10*/  FADD.FTZ R111, RZ, R153 ;  /* 0x00000099ff6f7221 */ /* 0x000fe20000010000 */
[----:B------:R-:W-:Y:S01]  /*0a20*/  FFMA.FTZ R113, R155, R153, RZ ;  /* 0x000000999b717223 */ /* 0x000fe200000100ff */
[----:B------:R-:W-:-:S02]  /*0a30*/  HADD2.F32 R161, -RZ, R110.H1_H1 ;  /* 0x3000006effa17230 */ /* 0x000fc40000004100 */
[----:B------:R-:W-:Y:S01]  /*0a40*/  FADD.FTZ R159, -R156, R159 ;  /* 0x0000009f9c9f7221 */ /* 0x000fe20000010100 */
[----:B------:R-:W-:Y:S01]  /*0a50*/  FADD.FTZ R74, R74, R149 ;  /* 0x000000954a4a7221 */ /* 0x000fe20000010000 */
[-C--:B------:R-:W-:Y:S01]  /*0a60*/  FFMA.FTZ R46, R151, R149.reuse, R46 ;  /* 0x00000095972e7223 */ /* 0x080fe2000001002e */
[----:B------:R-:W-:Y:S01]  /*0a70*/  FMUL.FTZ R149, R38, R149 ;  /* 0x0000009526957220 */ /* 0x000fe20000410000 */
[----:B------:R-:W-:Y:S01]  /*0a80*/  FADD.FTZ R108, R111, R150 ;  /* 0x000000966f6c7221 */ /* 0x000fe20000010000 */
[----:B------:R-:W-:Y:S01]  /*0a90*/  FFMA.FTZ R110, R152, R150, R113 ;  /* 0x00000096986e7223 */ /* 0x000fe20000010071 */
[--C-:B------:R-:W-:Y:S02]  /*0aa0*/  HADD2.F32 R145, -RZ, R114.reuse.H0_H0 ;  /* 0x20000072ff917230 */ /* 0x100fe40000004100 */
[----:B------:R-:W-:Y:S01]  /*0ab0*/  FADD.FTZ R75, R75, R146 ;  /* 0x000000924b4b7221 */ /* 0x000fe20000010000 */
[----:B------:R-:W-:Y:S01]  /*0ac0*/  FMUL.FTZ R147, R4, R159 ;  /* 0x0000009f04937220 */ /* 0x000fe20000410000 */
[-C--:B------:R-:W-:Y:S01]  /*0ad0*/  FFMA.FTZ R47, R148, R146.reuse, R47 ;  /* 0x00000092942f7223 */ /* 0x080fe2000001002f */
[----:B------:R-:W-:Y:S01]  /*0ae0*/  FMUL.FTZ R146, R39, R146 ;  /* 0x0000009227927220 */ /* 0x000fe20000410000 */
[----:B------:R-:W-:Y:S01]  /*0af0*/  FADD.FTZ R111, R108, R149 ;  /* 0x000000956c6f7221 */ /* 0x000fe20000010000 */
[----:B------:R-:W-:Y:S01]  /*0b00*/  FFMA.FTZ R113, R151, R149, R110 ;  /* 0x0000009597717223 */ /* 0x000fe2000001006e */
[----:B------:R-:W-:-:S02]  /*0b10*/  HADD2.F32 R114, -RZ, R114.H1_H1 ;  /* 0x30000072ff727230 */ /* 0x000fc40000004100 */
[----:B------:R-:W-:Y:S01]  /*0b20*/  FADD.FTZ R141, -R156, R163 ;  /* 0x000000a39c8d7221 */ /* 0x000fe20000010100 */
[----:B------:R-:W-:Y:S01]  /*0b30*/  FADD.FTZ R76, R76, R145 ;  /* 0x000000914c4c7221 */ /* 0x000fe20000010000 */
[-C--:B------:R-:W-:Y:S01]  /*0b40*/  FFMA.FTZ R48, R147, R145.reuse, R48 ;  /* 0x0000009193307223 */ /* 0x080fe20000010030 */
[----:B------:R-:W-:Y:S01]  /*0b50*/  FADD.FTZ R161, -R156, R161 ;  /* 0x000000a19ca17221 */ /* 0x000fe20000010100 */
[----:B------:R-:W-:Y:S01]  /*0b60*/  FMUL.FTZ R145, R40, R145 ;  /* 0x0000009128917220 */ /* 0x000fe20000410000 */
[----:B------:R-:W-:Y:S01]  /*0b70*/  FADD.FTZ R108, R111, R146 ;  /* 0x000000926f6c7221 */ /* 0x000fe20000010000 */
[----:B------:R-:W-:Y:S01]  /*0b80*/  FFMA.FTZ R110, R148, R146, R113 ;  /* 0x00000092946e7223 */ /* 0x000fe20000010071 */
[--C-:B------:R-:W-:Y:S02]  /*0b90*/  HADD2.F32 R139, -RZ, R115.reuse.H0_H0 ;  /* 0x20000073ff8b7230 */ /* 0x100fe40000004100 */
[----:B------:R-:W-:Y:S01]  /*0ba0*/  FADD.FTZ R109, -R156, R165 ;  /* 0x000000a59c6d7221 */ /* 0x000fe20000010100 */
[C---:B------:R-:W-:Y:S01]  /*0bb0*/  FMUL.FTZ R141, R4.reuse, R141 ;  /* 0x0000008d048d7220 */ /* 0x040fe20000410000 */
[----:B------:R-:W-:Y:S01]  /*0bc0*/  FMUL.FTZ R144, R4, R161 ;  /* 0x000000a104907220 */ /* 0x000fe20000410000 */
[----:B0-----:R-:W-:Y:S01]  /*0bd0*/  FMUL.FTZ R143, R41, R114 ;  /* 0x00000072298f7220 */ /* 0x001fe20000410000 */
[----:B------:R-:W-:Y:S01]  /*0be0*/  FADD.FTZ R108, R108, R145 ;  /* 0x000000916c6c7221 */ /* 0x000fe20000010000 */
[----:B------:R-:W-:Y:S01]  /*0bf0*/  FFMA.FTZ R111, R147, R145, R110 ;  /* 0x00000091936f7223 */ /* 0x000fe2000001006e */
[----:B------:R-:W-:-:S02]  /*0c00*/  HADD2.F32 R124, -RZ, R115.H1_H1 ;  /* 0x30000073ff7c7230 */ /* 0x000fc40000004100 */
        /* <DEDUP_REMOVED lines=17> */
.L_x_5265:
[----:B----4-:R-:W-:Y:S05]  /*0d20*/  BSYNC.RECONVERGENT B1 ;  /* 0x0000000000017941 */ /* 0x010fea0003800200 */
.L_x_5264:
        /* <DEDUP_REMOVED lines=20> */
[----:B------:R-:W-:Y:S01]  /*0e70*/  FADD.FTZ R11, -R156, R111 ;  /* 0x0000006f9c0b7221 */ /* 0x000fe20000010100 */
[--C-:B------:R-:W-:Y:S02]  /*0e80*/  HADD2.F32 R117, -RZ, R9.reuse.H0_H0 ;  /* 0x20000009ff757230 */ /* 0x100fe40000004100 */
[C---:B-----5:R-:W-:Y:S01]  /*0e90*/  FMUL.FTZ R7, R4.reuse, R7 ;  /* 0x0000000704077220 */ /* 0x060fe20000410000 */
[----:B------:R-:W-:Y:S02]  /*0ea0*/  HADD2.F32 R119, -RZ, R9.H1_H1 ;  /* 0x30000009ff777230 */ /* 0x000fe40000004100 */
[----:B------:R-:W-:Y:S01]  /*0eb0*/  FMUL.FTZ R8, R4, R11 ;  /* 0x0000000b04087220 */ /* 0x000fe20000410000 */
[----:B------:R-:W-:Y:S02]  /*0ec0*/  HADD2.F32 R121, -RZ, R10.H0_H0 ;  /* 0x2000000aff797230 */ /* 0x000fe40000004100 */
[----:B------:R-:W-:Y:S01]  /*0ed0*/  FADD.FTZ R111, -R156, R165 ;  /* 0x000000a59c6f7221 */ /* 0x000fe20000010100 */
[----:B---3--:R-:W-:-:S02]  /*0ee0*/  HADD2.F32 R9, -RZ, R12.H0_H0 ;  /* 0x2000000cff097230 */ /* 0x008fc40000004100 */
[----:B------:R-:W-:Y:S02]  /*0ef0*/  HADD2.F32 R12, -RZ, R12.H1_H1 ;  /* 0x3000000cff0c7230 */ /* 0x000fe40000004100 */
[----:B------:R-:W-:Y:S01]  /*0f00*/  FADD.FTZ R121, -R156, R121 ;  /* 0x000000799c797221 */ /* 0x000fe20000010100 */
[--C-:B------:R-:W-:Y:S02]  /*0f10*/  HADD2.F32 R115, -RZ, R13.reuse.H0_H0 ;  /* 0x2000000dff737230 */ /* 0x100fe40000004100 */
[----:B------:R-:W-:Y:S01]  /*0f20*/  FADD.FTZ R80, R80, R9 ;  /* 0x0000000950507221 */ /* 0x000fe20000010000 */
[----:B------:R-:W-:Y:S02]  /*0f30*/  HADD2.F32 R112, -RZ, R13.H1_H1 ;  /* 0x3000000dff707230 */ /* 0x000fe40000004100 */
[----:B------:R-:W-:Y:S01]  /*0f40*/  FADD.FTZ R13, -R156, R117 ;  /* 0x000000759c0d7221 */ /* 0x000fe20000010100 */
[--C-:B0-----:R-:W-:Y:S02]  /*0f50*/  HADD2.F32 R109, -RZ, R15.reuse.H0_H0 ;  /* 0x2000000fff6d7230 */ /* 0x101fe40000004100 */
[----:B------:R-:W-:Y:S01]  /*0f60*/  FFMA.FTZ R52, R7, R9, R52 ;  /* 0x0000000907347223 */ /* 0x000fe20000010034 */
[----:B------:R-:W-:-:S02]  /*0f70*/  HADD2.F32 R108, -RZ, R15.H1_H1 ;  /* 0x3000000fff6c7230 */ /* 0x000fc40000004100 */
[----:B------:R-:W-:Y:S01]  /*0f80*/  FADD.FTZ R15, -R156, R119 ;  /* 0x000000779c0f7221 */ /* 0x000fe20000010100 */
[----:B------:R-:W-:Y:S02]  /*0f90*/  HADD2.F32 R161, -RZ, R10.H1_H1 ;  /* 0x3000000affa17230 */ /* 0x000fe40000004100 */
[----:B------:R-:W-:Y:S01]  /*0fa0*/  FMUL.FTZ R10, R20, R9 ;  /* 0x00000009140a7220 */ /* 0x000fe20000410000 */
[----:B------:R-:W-:Y:S01]  /*0fb0*/  FADD.FTZ R81, R81, R12 ;  /* 0x0000000c51517221 */ /* 0x000fe20000010000 */
[-C--:B------:R-:W-:Y:S01]  /*0fc0*/  FFMA.FTZ R53, R8, R12.reuse, R53 ;  /* 0x0000000c08357223 */ /* 0x080fe20000010035 */
[----:B------:R-:W-:Y:S01]  /*0fd0*/  FMUL.FTZ R11, R21, R12 ;  /* 0x0000000c150b7220 */ /* 0x000fe20000410000 */
[--C-:B------:R-:W-:Y:S02]  /*0fe0*/  HADD2.F32 R113, -RZ, R14.reuse.H0_H0 ;  /* 0x2000000eff717230 */ /* 0x100fe40000004100 */
[C---:B------:R-:W-:Y:S01]  /*0ff0*/  FMUL.FTZ R9, R4.reuse, R13 ;  /* 0x0000000d04097220 */ /* 0x040fe20000410000 */
[C---:B------:R-:W-:Y:S01]  /*1000*/  FMUL.FTZ R12, R4.reuse, R15 ;  /* 0x0000000f040c7220 */ /* 0x040fe20000410000 */
[----:B------:R-:W-:Y:S01]  /*1010*/  FMUL.FTZ R13, R4, R121 ;  /* 0x00000079040d7220 */ /* 0x000fe20000410000 */
[----:B------:R-:W-:Y:S01]  /*1020*/  FADD.FTZ R117, -R156, R161 ;  /* 0x000000a19c757221 */ /* 0x000fe20000010100 */
        /* <DEDUP_REMOVED lines=9> */
[----:B------:R-:W-:Y:S01]  /*10c0*/  FADD.FTZ R82, R82, R115 ;  /* 0x0000007352527221 */ /* 0x000fe20000010000 */
[-C--:B------:R-:W-:Y:S01]  /*10d0*/  FFMA.FTZ R54, R9, R115.reuse, R54 ;  /* 0x0000007309367223 */ /* 0x080fe20000010036 */
[----:B------:R-:W-:Y:S01]  /*10e0*/  FMUL.FTZ R14, R22, R115 ;  /* 0x00000073160e7220 */ /* 0x000fe20000410000 */
[----:B------:R-:W-:Y:S01]  /*10f0*/  FMUL.FTZ R118, R4, R117 ;  /* 0x0000007504767220 */ /* 0x000fe20000410000 */
        /* <DEDUP_REMOVED lines=9> */
[----:B------:R-:W-:Y:S01]  /*1190*/  FMUL.FTZ R119, R4, R119 ;  /* 0x0000007704777220 */ /* 0x000fe20000410000 */
[----:B------:R-:W-:Y:S01]  /*11a0*/  FADD.FTZ R115, R110, R15 ;  /* 0x0000000f6e737221 */ /* 0x000fe20000010000 */
[----:B------:R-:W-:Y:S01]  /*11b0*/  FFMA.FTZ R110, R12, R15, R113 ;  /* 0x0000000f0c6e7223 */ /* 0x000fe20000010071 */
[-C--:B------:R-:W-:Y:S01]  /*11c0*/  FMUL.FTZ R120, R26, R109.reuse ;  /* 0x0000006d1a787220 */ /* 0x080fe20000410000 */
[----:B------:R-:W-:Y:S01]  /*11d0*/  FFMA.FTZ R58, R119, R109, R58 ;  /* 0x0000006d773a7223 */ /* 0x000fe2000001003a */
[----:B------:R-:W-:Y:S01]  /*11e0*/  FADD.FTZ R112, R115, R116 ;  /* 0x0000007473707221 */ /* 0x000fe20000010000 */
[----:B------:R-:W-:Y:S01]  /*11f0*/  FFMA.FTZ R109, R13, R116, R110 ;  /* 0x000000740d6d7223 */ /* 0x000fe2000001006e */
[----:B------:R-:W-:Y:S01]  /*1200*/  FMUL.FTZ R122, R4, R111 ;  /* 0x0000006f047a7220 */ /* 0x000fe20000410000 */
[----:B------:R-:W-:Y:S01]  /*1210*/  FADD.FTZ R87, R87, R108 ;  /* 0x0000006c57577221 */ /* 0x000fe20000010000 */
[----:B------:R-:W-:Y:S01]  /*1220*/  FADD.FTZ R111, R112, R117 ;  /* 0x00000075706f7221 */ /* 0x000fe20000010000 */
[----:B------:R-:W-:Y:S01]  /*1230*/  FFMA.FTZ R110, R118, R117, R109 ;  /* 0x00000075766e7223 */ /* 0x000fe2000001006d */
[-C--:B------:R-:W-:Y:S01]  /*1240*/  FFMA.FTZ R59, R122, R108.reuse, R59 ;  /* 0x0000006c7a3b7223 */ /* 0x080fe2000001003b */
[----:B------:R-:W-:Y:S01]  /*1250*/  FMUL.FTZ R121, R27, R108 ;  /* 0x0000006c1b797220 */ /* 0x000fe20000410000 */
[----:B------:R-:W-:Y:S01]  /*1260*/  FADD.FTZ R108, R111, R120 ;  /* 0x000000786f6c7221 */ /* 0x000fe20000010000 */
[----:B------:R-:W-:-:S03]  /*1270*/  FFMA.FTZ R109, R119, R120, R110 ;  /* 0x00000078776d7223 */ /* 0x000fc6000001006e */
[----:B------:R-:W-:Y:S01]  /*1280*/  FADD.FTZ R159, R108, R121 ;  /* 0x000000796c9f7221 */ /* 0x000fe20000010000 */
[----:B------:R-:W-:-:S07]  /*1290*/  FFMA.FTZ R160, R122, R121, R109 ;  /* 0x000000797aa07223 */ /* 0x000fce000001006d */
.L_x_5267:
[----:B------:R-:W-:Y:S05]  /*12a0*/  BSYNC.RECONVERGENT B1 ;  /* 0x0000000000017941 */ /* 0x000fea0003800200 */
.L_x_5266:
        /* <DEDUP_REMOVED lines=12> */
[--C-:B--2---:R-:W-:Y:S02]  /*1370*/  HADD2.F32 R125, -RZ, R108.reuse.H1_H1 ;  /* 0x3000006cff7d7230 */ /* 0x104fe40000004100 */
[--C-:B------:R-:W-:Y:S02]  /*1380*/  HADD2.F32 R131, -RZ, R109.reuse.H0_H0 ;  /* 0x2000006dff837230 */ /* 0x100fe40000004100 */
[----:B------:R-:W-:Y:S02]  /*1390*/  HADD2.F32 R109, -RZ, R109.H1_H1 ;  /* 0x3000006dff6d7230 */ /* 0x000fe40000004100 */
[C---:B------:R-:W-:Y:S01]  /*13a0*/  FADD.FTZ R129, -R156.reuse, R125 ;  /* 0x0000007d9c817221 */ /* 0x040fe20000010100 */
[----:B------:R-:W-:Y:S02]  /*13b0*/  HADD2.F32 R123, -RZ, R108.H0_H0 ;  /* 0x2000006cff7b7230 */ /* 0x000fe40000004100 */
[----:B------:R-:W-:Y:S01]  /*13c0*/  FADD.FTZ R131, -R156, R131 ;  /* 0x000000839c837221 */ /* 0x000fe20000010100 */
[----:B---3--:R-:W-:-:S02]  /*13d0*/  HADD2.F32 R125, -RZ, R112.H0_H0 ;  /* 0x20000070ff7d7230 */ /* 0x008fc40000004100 */
[C---:B------:R-:W-:Y:S01]  /*13e0*/  FADD.FTZ R157, -R156.reuse, R109 ;  /* 0x0000006d9c9d7221 */ /* 0x040fe20000010100 */
[--C-:B------:R-:W-:Y:S02]  /*13f0*/  HADD2.F32 R133, -RZ, R110.reuse.H0_H0 ;  /* 0x2000006eff857230 */ /* 0x100fe40000004100 */
[----:B------:R-:W-:Y:S01]  /*1400*/  FADD.FTZ R123, -R156, R123 ;  /* 0x0000007b9c7b7221 */ /* 0x000fe20000010100 */
[----:B------:R-:W-:Y:S02]  /*1410*/  HADD2.F32 R135, -RZ, R110.H1_H1 ;  /* 0x3000006eff877230 */ /* 0x000fe40000004100 */
[----:B-----5:R-:W-:Y:S01]  /*1420*/  FMUL.FTZ R130, R4, R157 ;  /* 0x0000009d04827220 */ /* 0x020fe20000410000 */
[----:B------:R-:W-:Y:S02]  /*1430*/  HADD2.F32 R137, -RZ, R111.H0_H0 ;  /* 0x2000006fff897230 */ /* 0x000fe40000004100 */
[----:B------:R-:W-:Y:S01]  /*1440*/  FMUL.FTZ R128, R28, R125 ;  /* 0x0000007d1c807220 */ /* 0x000fe20000410000 */
[----:B------:R-:W-:-:S02]  /*1450*/  HADD2.F32 R110, -RZ, R113.H1_H1 ;  /* 0x30000071ff6e7230 */ /* 0x000fc40000004100 */
[----:B------:R-:W-:Y:S01]  /*1460*/  FADD.FTZ R161, -R156, R133 ;  /* 0x000000859ca17221 */ /* 0x000fe20000010100 */
[----:B------:R-:W-:Y:S02]  /*1470*/  HADD2.F32 R112, -RZ, R112.H1_H1 ;  /* 0x30000070ff707230 */ /* 0x000fe40000004100 */
[----:B------:R-:W-:Y:S01]  /*1480*/  FMUL.FTZ R123, R4, R123 ;  /* 0x0000007b047b7220 */ /* 0x000fe20000410000 */
[----:B------:R-:W-:Y:S02]  /*1490*/  HADD2.F32 R111, -RZ, R111.H1_H1 ;  /* 0x3000006fff6f7230 */ /* 0x000fe40000004100 */
[----:B------:R-:W-:Y:S01]  /*14a0*/  FADD.FTZ R133, -R156, R135 ;  /* 0x000000879c857221 */ /* 0x000fe20000010100 */
[----:B0-----:R-:W-:Y:S01]  /*14b0*/  FMUL.FTZ R126, R4, R129 ;  /* 0x00000081047e7220 */ /* 0x001fe20000410000 */
[----:B------:R-:W-:Y:S01]  /*14c0*/  FADD.FTZ R135, -R156, R137 ;  /* 0x000000899c877221 */ /* 0x000fe20000010100 */
[----:B------:R-:W-:Y:S01]  /*14d0*/  FADD.FTZ R71, R71, R110 ;  /* 0x0000006e47477221 */ /* 0x000fe20000010000 */
[-C--:B------:R-:W-:Y:S01]  /*14e0*/  FFMA.FTZ R99, R130, R110.reuse, R99 ;  /* 0x0000006e82637223 */ /* 0x080fe20000010063 */
[----:B------:R-:W-:Y:S01]  /*14f0*/  FMUL.FTZ R129, R31, R110 ;  /* 0x0000006e1f817220 */ /* 0x000fe20000410000 */
[----:B------:R-:W-:-:S02]  /*1500*/  HADD2.F32 R137, -RZ, R113.H0_H0 ;  /* 0x20000071ff897230 */ /* 0x000fc40000004100 */
[----:B------:R-:W-:Y:S01]  /*1510*/  FMUL.FTZ R127, R29, R112 ;  /* 0x000000701d7f7220 */ /* 0x000fe20000410000 */
[----:B------:R-:W-:Y:S01]  /*1520*/  FADD.FTZ R110, R159, R128 ;  /* 0x000000809f6e7221 */ /* 0x000fe20000010000 */
[C---:B------:R-:W-:Y:S01]  /*1530*/  FFMA.FTZ R113, R123.reuse, R128, R160 ;  /* 0x000000807b717223 */ /* 0x040fe200000100a0 */
[----:B------:R-:W-:Y:S01]  /*1540*/  FADD.FTZ R109, -R156, R111 ;  /* 0x0000006f9c6d7221 */ /* 0x000fe20000010100 */
[--C-:B------:R-:W-:Y:S02]  /*1550*/  HADD2.F32 R111, -RZ, R115.reuse.H0_H0 ;  /* 0x20000073ff6f7230 */ /* 0x100fe40000004100 */
[----:B------:R-:W-:Y:S01]  /*1560*/  FADD.FTZ R68, R68, R125 ;  /* 0x0000007d44447221 */ /* 0x000fe20000010000 */
[----:B------:R-:W-:Y:S02]  /*1570*/  HADD2.F32 R108, -RZ, R115.H1_H1 ;  /* 0x30000073ff6c7230 */ /* 0x000fe40000004100 */
[----:B------:R-:W-:Y:S01]  /*1580*/  FFMA.FTZ R96, R123, R125, R96 ;  /* 0x0000007d7b607223 */ /* 0x000fe20000010060 */
[----:B------:R-:W-:Y:S01]  /*1590*/  FADD.FTZ R115, R110, R127 ;  /* 0x0000007f6e737221 */ /* 0x000fe20000010000 */
[----:B------:R-:W-:Y:S01]  /*15a0*/  FMUL.FTZ R125, R4, R131 ;  /* 0x00000083047d7220 */ /* 0x000fe20000410000 */
[----:B------:R-:W-:Y:S01]  /*15b0*/  FMUL.FTZ R132, R30, R137 ;  /* 0x000000891e847220 */ /* 0x000fe20000410000 */
[----:B------:R-:W-:Y:S01]  /*15c0*/  FFMA.FTZ R110, R126, R127, R113 ;  /* 0x0000007f7e6e7223 */ /* 0x000fe20000010071 */
[----:B------:R-:W-:-:S02]  /*15d0*/  HADD2.F32 R163, -RZ, R114.H0_H0 ;  /* 0x20000072ffa37230 */ /* 0x000fc40000004100 */
[----:B------:R-:W-:Y:S01]  /*15e0*/  FADD.FTZ R69, R69, R112 ;  /* 0x0000007045457221 */ /* 0x000fe20000010000 */
[----:B------:R-:W-:Y:S01]  /*15f0*/  FFMA.FTZ R97, R126, R112, R97 ;  /* 0x000000707e617223 */ /* 0x000fe20000010061 */
[----:B------:R-:W-:Y:S01]  /*1600*/  FADD.FTZ R112, R115, R132 ;  /* 0x0000008473707221 */ /* 0x000fe20000010000 */
[----:B------:R-:W-:Y:S01]  /*1610*/  FFMA.FTZ R113, R125, R132, R110 ;  /* 0x000000847d717223 */ /* 0x000fe2000001006e */
[----:B------:R-:W-:Y:S02]  /*1620*/  HADD2.F32 R114, -RZ, R114.H1_H1 ;  /* 0x30000072ff727230 */ /* 0x000fe40000004100 */
[----:B------:R-:W-:Y:S01]  /*1630*/  FMUL.FTZ R131, R4, R161 ;  /* 0x000000a104837220 */ /* 0x000fe20000410000 */
[----:B------:R-:W-:Y:S01]  /*1640*/  FMUL.FTZ R134, R32, R163 ;  /* 0x000000a320867220 */ /* 0x000fe20000410000 */
[----:B------:R-:W-:Y:S01]  /*1650*/  FADD.FTZ R115, R112, R129 ;  /* 0x0000008170737221 */ /* 0x000fe20000010000 */
[----:B------:R-:W-:Y:S01]  /*1660*/  FFMA.FTZ R110, R130, R129, R113 ;  /* 0x00000081826e7223 */ /* 0x000fe20000010071 */
[C---:B------:R-:W-:Y:S01]  /*1670*/  FMUL.FTZ R136, R4.reuse, R133 ;  /* 0x0000008504887220 */ /* 0x040fe20000410000 */
        /* <DEDUP_REMOVED lines=24> */
.L_x_5263:
        /* <DEDUP_REMOVED lines=23> */
.L_x_5268:
[----:B----4-:R-:W-:Y:S05]  /*1970*/  BSYNC.RECONVERGENT B0 ;  /* 0x0000000000007941 */ /* 0x010fea0003800200 */
.L_x_5262:
        /* <DEDUP_REMOVED lines=32> */
.L_x_5270:
[----:B------:R-:W-:Y:S05]  /*1b80*/  BSYNC.RECONVERGENT B0 ;  /* 0x0000000000007941 */ /* 0x000fea0003800200 */
.L_x_5269:
        /* <DEDUP_REMOVED lines=49> */
.L_x_5275:
        /* <DEDUP_REMOVED lines=9> */
.L_x_5276:
        /* <DEDUP_REMOVED lines=9> */
.L_x_5277:
        /* <DEDUP_REMOVED lines=9> */
.L_x_5278:
        /* <DEDUP_REMOVED lines=9> */
.L_x_5279:
        /* <DEDUP_REMOVED lines=9> */
.L_x_5280:
        /* <DEDUP_REMOVED lines=9> */
.L_x_5281:
        /* <DEDUP_REMOVED lines=10> */
.L_x_5274:
[----:B------:R-:W0:Y:S01]  /*22a0*/  @P2 LDC R111, c[0x0][0x40c] ;  /* 0x00010300ff6f2b82 */ /* 0x000e220000000800 */
[-CC-:B------:R-:W-:Y:S01]  /*22b0*/  FFMA.FTZ R60, R155, R6.reuse, R115.reuse ;  /* 0x000000069b3c7223 */ /* 0x180fe20000010073 */
[-CC-:B------:R-:W-:Y:S01]  /*22c0*/  FFMA.FTZ R63, R152, R6.reuse, R115.reuse ;  /* 0x00000006983f7223 */ /* 0x180fe20000010073 */
[----:B------:R-:W-:Y:S01]  /*22d0*/  ISETP.GT.AND P0, PT, R3, RZ, PT ;  /* 0x000000ff0300720c */ /* 0x000fe20003f04270 */
[----:B------:R-:W-:Y:S01]  /*22e0*/  FFMA.FTZ R108, R151, R6, R115 ;  /* 0x00000006976c7223 */ /* 0x000fe20000010073 */
[----:B------:R-:W-:Y:S01]  /*22f0*/  FADD.FTZ R61, R153, -R60 ;  /* 0x8000003c993d7221 */ /* 0x000fe20000010000 */
[----:B------:R-:W-:Y:S02]  /*2300*/  FADD.FTZ R63, R150, -R63 ;  /* 0x8000003f963f7221 */ /* 0x000fe40000010000 */
[----:B------:R-:W1:Y:S01]  /*2310*/  @P2 LDC R62, c[0x0][0x40c] ;  /* 0x00010300ff3e2b82 */ /* 0x000e620000000800 */
[C---:B------:R-:W-:Y:S01]  /*2320*/  FMUL.FTZ R61, R4.reuse, R61 ;  /* 0x0000003d043d7220 */ /* 0x040fe20000410000 */
[----:B------:R-:W-:-:S04]  /*2330*/  FMUL.FTZ R63, R4, R63 ;  /* 0x0000003f043f7220 */ /* 0x000fc80000410000 */
[----:B------:R-:W-:Y:S02]  /*2340*/  FSEL R60, R61, RZ, P0 ;  /* 0x000000ff3d3c7208 */ /* 0x000fe40000000000 */
[----:B------:R-:W-:Y:S01]  /*2350*/  FSEL R109, R63, RZ, P0 ;  /* 0x000000ff3f6d7208 */ /* 0x000fe20000000000 */
[----:B------:R-:W2:Y:S02]  /*2360*/  @P2 LDC R112, c[0x0][0x40c] ;  /* 0x00010300ff702b82 */ /* 0x000ea40000000800 */
[----:B0-----:R-:W-:Y:S01]  /*2370*/  @P2 FMUL.FTZ R61, R60, R111 ;  /* 0x0000006f3c3d2220 */ /* 0x001fe20000410000 */
[----:B------:R-:W-:-:S05]  /*2380*/  F2FP.F16.F32.PACK_AB R60, R109, R60 ;  /* 0x0000003c6d3c723e */ /* 0x000fca00000000ff */
[----:B------:R-:W0:Y:S01]  /*2390*/  @P2 LDC R111, c[0x0][0x40c] ;  /* 0x00010300ff6f2b82 */ /* 0x000e220000000800 */
[----:B-1----:R-:W-:Y:S01]  /*23a0*/  @P2 FMUL.FTZ R63, R109, R62 ;  /* 0x0000003e6d3f2220 */ /* 0x002fe20000410000 */
[----:B------:R-:W-:Y:S01]  /*23b0*/  @P2 F2FP.F16.F32.PACK_AB R62, RZ, R61 ;  /* 0x0000003dff3e223e */ /* 0x000fe200000000ff */
[----:B------:R-:W-:-:S05]  /*23c0*/  FADD.FTZ R61, R149, -R108 ;  /* 0x8000006c953d7221 */ /* 0x000fca0000010000 */
[----:B------:R-:W1:Y:S01]  /*23d0*/  @P2 LDC R157, c[0x0][0x40c] ;  /* 0x00010300ff9d2b82 */ /* 0x000e620000000800 */
[----:B------:R-:W-:Y:S01]  /*23e0*/  @P2 F2FP.F16.F32.PACK_AB R109, RZ, R63 ;  /* 0x0000003fff6d223e */ /* 0x000fe200000000ff */
[-CC-:B------:R-:W-:Y:S01]  /*23f0*/  FFMA.FTZ R63, R148, R6.reuse, R115.reuse ;  /* 0x00000006943f7223 */ /* 0x180fe20000010073 */
[----:B------:R-:W-:Y:S01]  /*2400*/  FMUL.FTZ R61, R4, R61 ;  /* 0x0000003d043d7220 */ /* 0x000fe20000410000 */
[----:B------:R-:W-:Y:S01]  /*2410*/  @P2 PRMT R64, R62, 0x7610, R64 ;  /* 0x000076103e402816 */ /* 0x000fe20000000040 */
[----:B------:R-:W-:Y:S01]  /*2420*/  FFMA.FTZ R62, R147, R6, R115 ;  /* 0x00000006933e7223 */ /* 0x000fe20000010073 */
[----:B------:R-:W-:Y:S02]  /*2430*/  FADD.FTZ R63, R146, -R63 ;  /* 0x8000003f923f7221 */ /* 0x000fe40000010000 */
[----:B------:R-:W-:Y:S02]  /*2440*/  FSEL R61, R61, RZ, P0 ;  /* 0x000000ff3d3d7208 */ /* 0x000fe40000000000 */
[----:B------:R-:W-:Y:S01]  /*2450*/  FMUL.FTZ R63, R4, R63 ;  /* 0x0000003f043f7220 */ /* 0x000fe20000410000 */
[----:B------:R-:W-:Y:S01]  /*2460*/  @P2 PRMT R64, R64, 0x5410, R109 ;  /* 0x0000541040402816 */ /* 0x000fe2000000006d */
[----:B------:R-:W-:-:S03]  /*2470*/  FADD.FTZ R109, R145, -R62 ;  /* 0x8000003e916d7221 */ /* 0x000fc60000010000 */
[----:B------:R-:W-:Y:S01]  /*2480*/  FSEL R110, R63, RZ, P0 ;  /* 0x000000ff3f6e7208 */ /* 0x000fe20000000000 */
[----:B--2---:R-:W-:Y:S01]  /*2490*/  @P2 FMUL.FTZ R63, R61, R112 ;  /* 0x000000703d3f2220 */ /* 0x004fe20000410000 */
[----:B------:R-:W-:Y:S01]  /*24a0*/  FMUL.FTZ R109, R4, R109 ;  /* 0x0000006d046d7220 */ /* 0x000fe20000410000 */
[----:B------:R-:W2:Y:S01]  /*24b0*/  @P2 LDC R112, c[0x0][0x40c] ;  /* 0x00010300ff702b82 */ /* 0x000ea20000000800 */
[C---:B------:R-:W-:Y:S01]  /*24c0*/  F2FP.F16.F32.PACK_AB R61, R110.reuse, R61 ;  /* 0x0000003d6e3d723e */ /* 0x040fe200000000ff */
[----:B0-----:R-:W-:Y:S01]  /*24d0*/  @P2 FMUL.FTZ R108, R110, R111 ;  /* 0x0000006f6e6c2220 */ /* 0x001fe20000410000 */
[----:B------:R-:W-:Y:S01]  /*24e0*/  FFMA.FTZ R110, R144, R6, R115 ;  /* 0x00000006906e7223 */ /* 0x000fe20000010073 */
[----:B------:R-:W-:Y:S02]  /*24f0*/  FSEL R62, R109, RZ, P0 ;  /* 0x000000ff6d3e7208 */ /* 0x000fe40000000000 */
[----:B------:R-:W-:Y:S01]  /*2500*/  @P2 F2FP.F16.F32.PACK_AB R63, RZ, R63 ;  /* 0x0000003fff3f223e */ /* 0x000fe200000000ff */
[----:B------:R-:W-:Y:S01]  /*2510*/  FADD.FTZ R111, R143, -R110 ;  /* 0x8000006e8f6f7221 */ /* 0x000fe20000010000 */
[----:B------:R-:W-:Y:S01]  /*2520*/  @P2 F2FP.F16.F32.PACK_AB R108, RZ, R108 ;  /* 0x0000006cff6c223e */ /* 0x000fe200000000ff */
[----:B-1----:R-:W-:Y:S01]  /*2530*/  @P2 FMUL.FTZ R109, R62, R157 ;  /* 0x0000009d3e6d2220 */ /* 0x002fe20000410000 */
[----:B------:R-:W-:Y:S01]  /*2540*/  @P2 PRMT R65, R63, 0x7610, R65 ;  /* 0x000076103f412816 */ /* 0x000fe20000000041 */
[----:B------:R-:W-:Y:S01]  /*2550*/  FMUL.FTZ R111, R4, R111 ;  /* 0x0000006f046f7220 */ /* 0x000fe20000410000 */
[----:B------:R-:W0:Y:S02]  /*2560*/  @P2 LDC R157, c[0x0][0x40c] ;  /* 0x00010300ff9d2b82 */ /* 0x000e240000000800 */
[----:B------:R-:W-:-:S02]  /*2570*/  @P2 PRMT R65, R65, 0x5410, R108 ;  /* 0x0000541041412816 */ /* 0x000fc4000000006c */
[----:B------:R-:W-:Y:S02]  /*2580*/  FSEL R111, R111, RZ, P0 ;  /* 0x000000ff6f6f7208 */ /* 0x000fe40000000000 */
[----:B------:R-:W-:Y:S02]  /*2590*/  @P2 F2FP.F16.F32.PACK_AB R109, RZ, R109 ;  /* 0x0000006dff6d223e */ /* 0x000fe400000000ff */
[----:B------:R-:W-:Y:S02]  /*25a0*/  F2FP.F16.F32.PACK_AB R62, R111, R62 ;  /* 0x0000003e6f3e723e */ /* 0x000fe400000000ff */
[----:B------:R-:W-:Y:S01]  /*25b0*/  @P2 PRMT R66, R109, 0x7610, R66 ;  /* 0x000076106d422816 */ /* 0x000fe20000000042 */
[----:B--2---:R-:W-:Y:S01]  /*25c0*/  @P2 FMUL.FTZ R110, R111, R112 ;  /* 0x000000706f6e2220 */ /* 0x004fe20000410000 */
[----:B------:R-:W-:-:S04]  /*25d0*/  FFMA.FTZ R112, R141, R6, R115 ;  /* 0x000000068d707223 */ /* 0x000fc80000010073 */
[----:B------:R-:W-:Y:S01]  /*25e0*/  FADD.FTZ R111, R139, -R112 ;  /* 0x800000708b6f7221 */ /* 0x000fe20000010000 */
[----:B------:R-:W-:-:S03]  /*25f0*/  @P2 F2FP.F16.F32.PACK_AB R110, RZ, R110 ;  /* 0x0000006eff6e223e */ /* 0x000fc600000000ff */
[----:B------:R-:W-:Y:S01]  /*2600*/  FMUL.FTZ R111, R4, R111 ;  /* 0x0000006f046f7220 */ /* 0x000fe20000410000 */
[----:B------:R-:W-:-:S04]  /*2610*/  @P2 PRMT R66, R66, 0x5410, R110 ;  /* 0x0000541042422816 */ /* 0x000fc8000000006e */
[----:B------:R-:W-:Y:S01]  /*2620*/  FSEL R108, R111, RZ, P0 ;  /* 0x000000ff6f6c7208 */ /* 0x000fe20000000000 */
[----:B------:R-:W-:-:S04]  /*2630*/  FFMA.FTZ R111, R142, R6, R115 ;  /* 0x000000068e6f7223 */ /* 0x000fc80000010073 */
[----:B------:R-:W-:Y:S01]  /*2640*/  FADD.FTZ R111, R124, -R111 ;  /* 0x8000006f7c6f7221 */ /* 0x000fe20000010000 */
[----:B0-----:R-:W-:-:S03]  /*2650*/  @P2 FMUL.FTZ R63, R108, R157 ;  /* 0x0000009d6c3f2220 */ /* 0x001fc60000410000 */
[----:B------:R-:W-:Y:S02]  /*2660*/  FMUL.FTZ R111, R4, R111 ;  /* 0x0000006f046f7220 */ /* 0x000fe40000410000 */
[----:B------:R-:W-:-:S03]  /*2670*/  @P2 F2FP.F16.F32.PACK_AB R63, RZ, R63 ;  /* 0x0000003fff3f223e */ /* 0x000fc600000000ff */
[----:B------:R-:W-:Y:S02]  /*2680*/  FSEL R111, R111, RZ, P0 ;  /* 0x000000ff6f6f7208 */ /* 0x000fe40000000000 */
[----:B------:R-:W-:Y:S02]  /*2690*/  @P2 PRMT R67, R63, 0x7610, R67 ;  /* 0x000076103f432816 */ /* 0x000fe40000000043 */
[----:B------:R-:W-:Y:S01]  /*26a0*/  F2FP.F16.F32.PACK_AB R63, R111, R108 ;  /* 0x0000006c6f3f723e */ /* 0x000fe200000000ff */
[----:B------:R-:W-:Y:S06]  /*26b0*/  @!P2 BRA `(.L_x_5282) ;  /* 0x000000080040a947 */ /* 0x000fec0003800000 */
[----:B------:R-:W-:-:S05]  /*26c0*/  FMUL.FTZ R108, R111, UR15 ;  /* 0x0000000f6f6c7c20 */ /* 0x000fca0008410000 */
[----:B------:R-:W-:-:S04]  /*26d0*/  F2FP.F16.F32.PACK_AB R108, RZ, R108 ;  /* 0x0000006cff6c723e */ /* 0x000fc800000000ff */
[----:B------:R-:W-:Y:S01]  /*26e0*/  PRMT R67, R67, 0x5410, R108 ;  /* 0x0000541043437816 */ /* 0x000fe2000000006c */
[----:B------:R-:W-:Y:S06]  /*26f0*/  BRA `(.L_x_5282) ;  /* 0x0000000800307947 */ /* 0x000fec0003800000 */
.L_x_5273:
[----:B------:R-:W-:Y:S01]  /*2700*/  UMOV UR4, UR6 ;  /* 0x0000000600047c82 */ /* 0x000fe20008000000 */
[----:B------:R-:W-:Y:S01]  /*2710*/  UMOV UR5, UR7 ;  /* 0x0000000700057c82 */ /* 0x000fe20008000000 */
[----:B------:R-:W-:-:S04]  /*2720*/  UISETP.NE.U32.AND UP0, UPT, UR4, URZ, UPT ;  /* 0x000000ff0400728c */ /* 0x000fc8000bf05070 */
[----:B------:R-:W-:-:S09]  /*2730*/  UISETP.NE.AND.EX UP0, UPT, UR5, URZ, UPT, UP0 ;  /* 0x000000ff0500728c */ /* 0x000fd2000bf05300 */
[----:B------:R-:W-:Y:S05]  /*2740*/  BRA.U UP0, `(.L_x_5283) ;  /* 0x0000000500087547 */ /* 0x000fea000b800000 */
[----:B------:R-:W-:Y:S01]  /*2750*/  ISETP.GT.AND P0, PT, R3, RZ, PT ;  /* 0x000000ff0300720c */ /* 0x000fe20003f04270 */
[--C-:B------:R-:W-:Y:S01]  /*2760*/  HADD2.F32 R159, -RZ, R88.reuse.H0_H0 ;  /* 0x20000058ff9f7230 */ /* 0x100fe20000004100 */
[----:B------:R-:W0:Y:S01]  /*2770*/  @P2 LDC R110, c[0x0][0x40c] ;  /* 0x00010300ff6e2b82 */ /* 0x000e220000000800 */
[--C-:B------:R-:W-:Y:S02]  /*2780*/  HADD2.F32 R111, -RZ, R89.reuse.H0_H0 ;  /* 0x20000059ff6f7230 */ /* 0x100fe40000004100 */
[----:B------:R-:W-:Y:S02]  /*2790*/  HADD2.F32 R161, -RZ, R88.H1_H1 ;  /* 0x30000058ffa17230 */ /* 0x000fe40000004100 */
[----:B------:R-:W-:-:S03]  /*27a0*/  HADD2.F32 R157, -RZ, R89.H1_H1 ;  /* 0x30000059ff9d7230 */ /* 0x000fc60000004100 */
[----:B------:R-:W1:Y:S03]  /*27b0*/  @P2 LDC R114, c[0x0][0x40c] ;  /* 0x00010300ff722b82 */ /* 0x000e660000000800 */
[-CC-:B------:R-:W-:Y:S01]  /*27c0*/  @P0 FFMA.FTZ R108, R155, R6.reuse, R115.reuse ;  /* 0x000000069b6c0223 */ /* 0x180fe20000010073 */
[-CC-:B------:R-:W-:Y:S01]  /*27d0*/  @P0 FFMA.FTZ R109, R152, R6.reuse, R115.reuse ;  /* 0x00000006986d0223 */ /* 0x180fe20000010073 */
[----:B------:R-:W-:Y:S02]  /*27e0*/  @P0 FFMA.FTZ R112, R147, R6, R115 ;  /* 0x0000000693700223 */ /* 0x000fe40000010073 */
[----:B------:R-:W-:Y:S01]  /*27f0*/  @P0 FADD.FTZ R108, R153, -R108 ;  /* 0x8000006c996c0221 */ /* 0x000fe20000010000 */
[----:B------:R-:W-:Y:S01]  /*2800*/  @P0 FADD.FTZ R109, R150, -R109 ;  /* 0x8000006d966d0221 */ /* 0x000fe20000010000 */
[----:B------:R-:W-:Y:S01]  /*2810*/  @P0 FADD.FTZ R112, R145, -R112 ;  /* 0x8000007091700221 */ /* 0x000fe20000010000 */
[----:B------:R-:W2:Y:S01]  /*2820*/  @P2 LDC R156, c[0x0][0x40c] ;  /* 0x00010300ff9c2b82 */ /* 0x000ea20000000800 */
[C---:B------:R-:W-:Y:S01]  /*2830*/  @P0 FFMA.FTZ R159, R4.reuse, R108, R159 ;  /* 0x0000006c049f0223 */ /* 0x040fe2000001009f */
[-C--:B------:R-:W-:Y:S01]  /*2840*/  @P0 FFMA.FTZ R108, R151, R6.reuse, R115 ;  /* 0x00000006976c0223 */ /* 0x080fe20000010073 */
[----:B------:R-:W-:Y:S01]  /*2850*/  @P0 FFMA.FTZ R161, R4, R109, R161 ;  /* 0x0000006d04a10223 */ /* 0x000fe200000100a1 */
[----:B------:R-:W-:-:S02]  /*2860*/  @P0 FFMA.FTZ R109, R148, R6, R115 ;  /* 0x00000006946d0223 */ /* 0x000fc40000010073 */
[----:B------:R-:W-:Y:S01]  /*2870*/  @P0 FADD.FTZ R108, R149, -R108 ;  /* 0x8000006c956c0221 */ /* 0x000fe20000010000 */
[----:B0-----:R-:W-:Y:S01]  /*2880*/  @P2 FMUL.FTZ R161, R161, R110 ;  /* 0x0000006ea1a12220 */ /* 0x001fe20000410000 */
[----:B------:R-:W-:Y:S01]  /*2890*/  @P0 FADD.FTZ R109, R146, -R109 ;  /* 0x8000006d926d0221 */ /* 0x000fe20000010000 */
[----:B------:R-:W-:Y:S01]  /*28a0*/  @P0 FFMA.FTZ R110, R144, R6, R115 ;  /* 0x00000006906e0223 */ /* 0x000fe20000010073 */
[C---:B------:R-:W-:Y:S02]  /*28b0*/  @P0 FFMA.FTZ R111, R4.reuse, R108, R111 ;  /* 0x0000006c046f0223 */ /* 0x040fe4000001006f */
[----:B------:R-:W0:Y:S01]  /*28c0*/  @P2 LDC R108, c[0x0][0x40c] ;  /* 0x00010300ff6c2b82 */ /* 0x000e220000000800 */
[----:B------:R-:W-:Y:S01]  /*28d0*/  @P0 FFMA.FTZ R157, R4, R109, R157 ;  /* 0x0000006d049d0223 */ /* 0x000fe2000001009d */
[----:B------:R-:W-:Y:S02]  /*28e0*/  HADD2.F32 R109, -RZ, R90.H0_H0 ;  /* 0x2000005aff6d7230 */ /* 0x000fe40000004100 */
[----:B------:R-:W-:-:S03]  /*28f0*/  @P0 FADD.FTZ R110, R143, -R110 ;  /* 0x8000006e8f6e0221 */ /* 0x000fc60000010000 */
[----:B------:R-:W-:Y:S01]  /*2900*/  @P0 FFMA.FTZ R109, R4, R112, R109 ;  /* 0x00000070046d0223 */ /* 0x000fe2000001006d */
[----:B------:R-:W-:-:S04]  /*2910*/  @P0 FFMA.FTZ R112, R141, R6, R115 ;  /* 0x000000068d700223 */ /* 0x000fc80000010073 */
[----:B------:R-:W-:Y:S01]  /*2920*/  @P0 FADD.FTZ R112, R139, -R112 ;  /* 0x800000708b700221 */ /* 0x000fe20000010000 */
[----:B0-----:R-:W-:Y:S01]  /*2930*/  @P2 FMUL.FTZ R108, R159, R108 ;  /* 0x0000006c9f6c2220 */ /* 0x001fe20000410000 */
[----:B------:R-:W-:-:S04]  /*2940*/  HADD2.F32 R159, -RZ, R90.H1_H1 ;  /* 0x3000005aff9f7230 */ /* 0x000fc80000004100 */
[----:B------:R-:W-:Y:S01]  /*2950*/  @P2 F2FP.F16.F32.PACK_AB R108, RZ, R108 ;  /* 0x0000006cff6c223e */ /* 0x000fe200000000ff */
[----:B------:R-:W-:Y:S01]  /*2960*/  @P0 FFMA.FTZ R159, R4, R110, R159 ;  /* 0x0000006e049f0223 */ /* 0x000fe2000001009f */
[----:B------:R-:W-:Y:S01]  /*2970*/  @P2 F2FP.F16.F32.PACK_AB R110, RZ, R161 ;  /* 0x000000a1ff6e223e */ /* 0x000fe200000000ff */
[----:B------:R-:W-:Y:S01]  /*2980*/  HADD2.F32 R161, -RZ, R91.H0_H0 ;  /* 0x2000005bffa17230 */ /* 0x000fe20000004100 */
[----:B------:R-:W-:Y:S01]  /*2990*/  @P2 PRMT R64, R108, 0x7610, R64 ;  /* 0x000076106c402816 */ /* 0x000fe20000000040 */
[----:B-1----:R-:W-:Y:S01]  /*29a0*/  @P2 FMUL.FTZ R159, R159, R114 ;  /* 0x000000729f9f2220 */ /* 0x002fe20000410000 */
[----:B------:R-:W0:Y:S02]  /*29b0*/  @P2 LDC R108, c[0x0][0x40c] ;  /* 0x00010300ff6c2b82 */ /* 0x000e240000000800 */
[----:B------:R-:W-:Y:S01]  /*29c0*/  @P0 FFMA.FTZ R161, R4, R112, R161 ;  /* 0x0000007004a10223 */ /* 0x000fe200000100a1 */
[----:B------:R-:W-:Y:S02]  /*29d0*/  @P2 PRMT R64, R64, 0x5410, R110 ;  /* 0x0000541040402816 */ /* 0x000fe4000000006e */
[----:B------:R-:W-:Y:S01]  /*29e0*/  @P2 F2FP.F16.F32.PACK_AB R159, RZ, R159 ;  /* 0x0000009fff9f223e */ /* 0x000fe200000000ff */
[----:B--2---:R-:W-:-:S02]  /*29f0*/  @P2 FMUL.FTZ R161, R161, R156 ;  /* 0x0000009ca1a12220 */ /* 0x004fc40000410000 */
[----:B------:R-:W1:Y:S03]  /*2a00*/  @P2 LDC R112, c[0x0][0x40c] ;  /* 0x00010300ff702b82 */ /* 0x000e660000000800 */
[----:B------:R-:W-:-:S04]  /*2a10*/  @P2 F2FP.F16.F32.PACK_AB R161, RZ, R161 ;  /* 0x000000a1ffa1223e */ /* 0x000fc800000000ff */
[----:B------:R-:W-:Y:S01]  /*2a20*/  @P2 PRMT R67, R161, 0x7610, R67 ;  /* 0x00007610a1432816 */ /* 0x000fe20000000043 */
[----:B------:R-:W2:Y:S01]  /*2a30*/  @P2 LDC R110, c[0x0][0x40c] ;  /* 0x00010300ff6e2b82 */ /* 0x000ea20000000800 */
[----:B0-----:R-:W-:-:S05]  /*2a40*/  @P2 FMUL.FTZ R111, R111, R108 ;  /* 0x0000006c6f6f2220 */ /* 0x001fca0000410000 */
[----:B------:R-:W-:Y:S01]  /*2a50*/  @P2 F2FP.F16.F32.PACK_AB R111, RZ, R111 ;  /* 0x0000006fff6f223e */ /* 0x000fe200000000ff */
[----:B-1----:R-:W-:-:S03]  /*2a60*/  @P2 FMUL.FTZ R109, R109, R112 ;  /* 0x000000706d6d2220 */ /* 0x002fc60000410000 */
[----:B------:R-:W-:Y:S02]  /*2a70*/  @P2 PRMT R65, R111, 0x7610, R65 ;  /* 0x000076106f412816 */ /* 0x000fe40000000041 */
[----:B------:R-:W-:Y:S01]  /*2a80*/  @P2 F2FP.F16.F32.PACK_AB R109, RZ, R109 ;  /* 0x0000006dff6d223e */ /* 0x000fe200000000ff */
[----:B--2---:R-:W-:-:S03]  /*2a90*/  @P2 FMUL.FTZ R157, R157, R110 ;  /* 0x0000006e9d9d2220 */ /* 0x004fc60000410000 */
[----:B------:R-:W-:Y:S02]  /*2aa0*/  @P2 PRMT R66, R109, 0x7610, R66 ;  /* 0x000076106d422816 */ /* 0x000fe40000000042 */
[----:B------:R-:W-:Y:S02]  /*2ab0*/  @P2 F2FP.F16.F32.PACK_AB R157, RZ, R157 ;  /* 0x0000009dff9d223e */ /* 0x000fe400000000ff */
[----:B------:R-:W-:Y:S02]  /*2ac0*/  @P2 PRMT R66, R66, 0x5410, R159 ;  /* 0x0000541042422816 */ /* 0x000fe4000000009f */
[----:B------:R-:W-:Y:S01]  /*2ad0*/  @P2 PRMT R65, R65, 0x5410, R157 ;  /* 0x0000541041412816 */ /* 0x000fe2000000009d */
[----:B------:R-:W-:Y:S06]  /*2ae0*/  @!P2 BRA `(.L_x_5282) ;  /* 0x000000040034a947 */ /* 0x000fec0003800000 */
[----:B------:R-:W-:-:S04]  /*2af0*/  @P0 FFMA.FTZ R109, R142, R6, R115 ;  /* 0x000000068e6d0223 */ /* 0x000fc80000010073 */
[----:B------:R-:W-:Y:S01]  /*2b00*/  @P0 FADD.FTZ R108, R124, -R109 ;  /* 0x8000006d7c6c0221 */ /* 0x000fe20000010000 */
[----:B------:R-:W-:-:S05]  /*2b10*/  HADD2.F32 R109, -RZ, R91.H1_H1 ;  /* 0x3000005bff6d7230 */ /* 0x000fca0000004100 */
[----:B------:R-:W-:-:S04]  /*2b20*/  @P0 FFMA.FTZ R109, R4, R108, R109 ;  /* 0x0000006c046d0223 */ /* 0x000fc8000001006d */
[----:B------:R-:W-:-:S05]  /*2b30*/  FMUL.FTZ R109, R109, UR15 ;  /* 0x0000000f6d6d7c20 */ /* 0x000fca0008410000 */
[----:B------:R-:W-:-:S04]  /*2b40*/  F2FP.F16.F32.PACK_AB R109, RZ, R109 ;  /* 0x0000006dff6d723e */ /* 0x000fc800000000ff */
[----:B------:R-:W-:Y:S01]  /*2b50*/  PRMT R67, R67, 0x5410, R109 ;  /* 0x0000541043437816 */ /* 0x000fe2000000006d */
[----:B------:R-:W-:Y:S06]  /*2b60*/  BRA `(.L_x_5282) ;  /* 0x0000000400147947 */ /* 0x000fec0003800000 */
.L_x_5283:
[----:B------:R-:W-:Y:S01]  /*2b70*/  ISETP.GT.AND P0, PT, R3, RZ, PT ;  /* 0x000000ff0300720c */ /* 0x000fe20003f04270 */
[--C-:B------:R-:W-:Y:S02]  /*2b80*/  HADD2.F32 R165, -RZ, R88.reuse.H1_H1 ;  /* 0x30000058ffa57230 */ /* 0x100fe40000004100 */
[----:B------:R-:W-:Y:S01]  /*2b90*/  @P3 FFMA.FTZ R60, R155, R6, R115 ;  /* 0x000000069b3c3223 */ /* 0x000fe20000010073 */
[----:B------:R-:W-:Y:S01]  /*2ba0*/  HADD2.F32 R163, -RZ, R88.H0_H0 ;  /* 0x20000058ffa37230 */ /* 0x000fe20000004100 */
[----:B------:R-:W0:Y:S01]  /*2bb0*/  @P2 LDC R110, c[0x0][0x40c] ;  /* 0x00010300ff6e2b82 */ /* 0x000e220000000800 */
[--C-:B------:R-:W-:Y:S02]  /*2bc0*/  HADD2.F32 R161, -RZ, R90.reuse.H0_H0 ;  /* 0x2000005affa17230 */ /* 0x100fe40000004100 */
[----:B------:R-:W-:Y:S01]  /*2bd0*/  @P3 FADD.FTZ R60, R153, -R60 ;  /* 0x8000003c993c3221 */ /* 0x000fe20000010000 */
[----:B------:R-:W-:Y:S02]  /*2be0*/  HADD2.F32 R159, -RZ, R90.H1_H1 ;  /* 0x3000005aff9f7230 */ /* 0x000fe40000004100 */
[----:B------:R-:W-:-:S02]  /*2bf0*/  HADD2.F32 R157, -RZ, R91.H0_H0 ;  /* 0x2000005bff9d7230 */ /* 0x000fc40000004100 */
[----:B------:R-:W-:Y:S01]  /*2c00*/  @P3 FFMA.FTZ R163, R4, R60, R163 ;  /* 0x0000003c04a33223 */ /* 0x000fe200000100a3 */
[----:B------:R-:W1:Y:S01]  /*2c10*/  @P2 LDC R111, c[0x0][0x40c] ;  /* 0x00010300ff6f2b82 */ /* 0x000e620000000800 */
[-CC-:B------:R-:W-:Y:S01]  /*2c20*/  @P0 FFMA.FTZ R61, R152, R6.reuse, R115.reuse ;  /* 0x00000006983d0223 */ /* 0x180fe20000010073 */
[-CC-:B------:R-:W-:Y:S01]  /*2c30*/  @P0 FFMA.FTZ R62, R151, R6.reuse, R115.reuse ;  /* 0x00000006973e0223 */ /* 0x180fe20000010073 */
[-C--:B------:R-:W-:Y:S02]  /*2c40*/  @P0 FFMA.FTZ R108, R141, R6.reuse, R115 ;  /* 0x000000068d6c0223 */ /* 0x080fe40000010073 */
[----:B------:R-:W-:Y:S01]  /*2c50*/  @P0 FADD.FTZ R61, R150, -R61 ;  /* 0x8000003d963d0221 */ /* 0x000fe20000010000 */
[----:B------:R-:W-:Y:S01]  /*2c60*/  @P0 FADD.FTZ R63, R149, -R62 ;  /* 0x8000003e953f0221 */ /* 0x000fe20000010000 */
[----:B------:R-:W-:Y:S01]  /*2c70*/  HADD2.F32 R62, -RZ, R89.H0_H0 ;  /* 0x20000059ff3e7230 */ /* 0x000fe20000004100 */
[----:B------:R-:W2:Y:S01]  /*2c80*/  @P2 LDC R156, c[0x0][0x40c] ;  /* 0x00010300ff9c2b82 */ /* 0x000ea20000000800 */
[----:B------:R-:W-:Y:S01]  /*2c90*/  @P0 FFMA.FTZ R165, R4, R61, R165 ;  /* 0x0000003d04a50223 */ /* 0x000fe200000100a5 */
[----:B------:R-:W-:-:S02]  /*2ca0*/  @P0 FFMA.FTZ R61, R148, R6, R115 ;  /* 0x00000006943d0223 */ /* 0x000fc40000010073 */
[----:B------:R-:W-:Y:S01]  /*2cb0*/  @P0 FFMA.FTZ R62, R4, R63, R62 ;  /* 0x0000003f043e0223 */ /* 0x000fe2000001003e */
[----:B------:R-:W-:Y:S01]  /*2cc0*/  @P0 FADD.FTZ R63, R139, -R108 ;  /* 0x8000006c8b3f0221 */ /* 0x000fe20000010000 */
[----:B------:R-:W-:Y:S01]  /*2cd0*/  @P0 FADD.FTZ R60, R146, -R61 ;  /* 0x8000003d923c0221 */ /* 0x000fe20000010000 */
[----:B------:R-:W-:Y:S01]  /*2ce0*/  HADD2.F32 R61, -RZ, R89.H1_H1 ;  /* 0x30000059ff3d7230 */ /* 0x000fe20000004100 */
[----:B------:R-:W3:Y:S01]  /*2cf0*/  @P2 LDC R108, c[0x0][0x40c] ;  /* 0x00010300ff6c2b82 */ /* 0x000ee20000000800 */
[----:B------:R-:W-:Y:S01]  /*2d00*/  @P0 FFMA.FTZ R157, R4, R63, R157 ;  /* 0x0000003f049d0223 */ /* 0x000fe2000001009d */
[----:B------:R-:W-:Y:S01]  /*2d10*/  @P0 FFMA.FTZ R63, R142, R6, R115 ;  /* 0x000000068e3f0223 */ /* 0x000fe20000010073 */
[----:B0-----:R-:W-:Y:S01]  /*2d20*/  @P2 FMUL.FTZ R110, R165, R110 ;  /* 0x0000006ea56e2220 */ /* 0x001fe20000410000 */
[----:B------:R-:W-:Y:S01]  /*2d30*/  @P0 FFMA.FTZ R61, R4, R60, R61 ;  /* 0x0000003c043d0223 */ /* 0x000fe2000001003d */
[----:B------:R-:W-:Y:S01]  /*2d40*/  @P0 FFMA.FTZ R60, R147, R6, R115 ;  /* 0x00000006933c0223 */ /* 0x000fe20000010073 */
[----:B------:R-:W-:Y:S01]  /*2d50*/  @P0 FADD.FTZ R109, R124, -R63 ;  /* 0x8000003f7c6d0221 */ /* 0x000fe20000010000 */
[----:B------:R-:W-:Y:S01]  /*2d60*/  HADD2.F32 R63, -RZ, R91.H1_H1 ;  /* 0x3000005bff3f7230 */ /* 0x000fe20000004100 */
[----:B------:R-:W0:Y:S01]  /*2d70*/  @P2 LDC R112, c[0x0][0x40c] ;  /* 0x00010300ff702b82 */ /* 0x000e220000000800 */
[----:B------:R-:W-:Y:S01]  /*2d80*/  @P0 FADD.FTZ R60, R145, -R60 ;  /* 0x8000003c913c0221 */ /* 0x000fe20000010000 */
[----:B-1----:R-:W-:-:S02]  /*2d90*/  @P2 FMUL.FTZ R111, R62, R111 ;  /* 0x0000006f3e6f2220 */ /* 0x002fc40000410000 */
[C---:B------:R-:W-:Y:S01]  /*2da0*/  @P0 FFMA.FTZ R63, R4.reuse, R109, R63 ;  /* 0x0000006d043f0223 */ /* 0x040fe2000001003f */
[----:B------:R-:W-:Y:S01]  /*2db0*/  @P0 FFMA.FTZ R161, R4, R60, R161 ;  /* 0x0000003c04a10223 */ /* 0x000fe200000100a1 */
[----:B------:R-:W-:Y:S02]  /*2dc0*/  @P0 FFMA.FTZ R60, R144, R6, R115 ;  /* 0x00000006903c0223 */ /* 0x000fe40000010073 */
[----:B------:R-:W1:Y:S01]  /*2dd0*/  @P2 LDC R160, c[0x0][0x40c] ;  /* 0x00010300ffa02b82 */ /* 0x000e620000000800 */
[----:B--2---:R-:W-:Y:S01]  /*2de0*/  @P2 FMUL.FTZ R156, R157, R156 ;  /* 0x0000009c9d9c2220 */ /* 0x004fe20000410000 */
[----:B------:R-:W-:-:S04]  /*2df0*/  @P0 FADD.FTZ R60, R143, -R60 ;  /* 0x8000003c8f3c0221 */ /* 0x000fc80000010000 */
[----:B------:R-:W-:Y:S01]  /*2e00*/  @P0 FFMA.FTZ R159, R4, R60, R159 ;  /* 0x0000003c049f0223 */ /* 0x000fe2000001009f */
[----:B------:R-:W-:Y:S01]  /*2e10*/  @P2 F2FP.F16.F32.PACK_AB R156, RZ, R156 ;  /* 0x0000009cff9c223e */ /* 0x000fe200000000ff */
[----:B------:R-:W2:Y:S01]  /*2e20*/  @P2 LDC R60, c[0x0][0x40c] ;  /* 0x00010300ff3c2b82 */ /* 0x000ea20000000800 */
[C---:B---3--:R-:W-:Y:S01]  /*2e30*/  @P2 FMUL.FTZ R114, R61.reuse, R108 ;  /* 0x0000006c3d722220 */ /* 0x048fe20000410000 */
[----:B------:R-:W-:Y:S02]  /*2e40*/  F2FP.F16.F32.PACK_AB R61, R61, R62 ;  /* 0x0000003e3d3d723e */ /* 0x000fe400000000ff */
[----:B------:R-:W-:Y:S02]  /*2e50*/  @P2 PRMT R67, R156, 0x7610, R67 ;  /* 0x000076109c432816 */ /* 0x000fe40000000043 */
[----:B------:R-:W-:Y:S01]  /*2e60*/  F2FP.F16.F32.PACK_AB R62, R159, R161 ;  /* 0x000000a19f3e723e */ /* 0x000fe200000000ff */
[C---:B-1----:R-:W-:Y:S01]  /*2e70*/  @P2 FMUL.FTZ R160, R63.reuse, R160 ;  /* 0x000000a03fa02220 */ /* 0x042fe20000410000 */
[----:B------:R-:W-:-:S04]  /*2e80*/  F2FP.F16.F32.PACK_AB R63, R63, R157 ;  /* 0x0000009d3f3f723e */ /* 0x000fc800000000ff */
[----:B------:R-:W-:Y:S01]  /*2e90*/  @P2 F2FP.F16.F32.PACK_AB R160, RZ, R160 ;  /* 0x000000a0ffa0223e */ /* 0x000fe200000000ff */
[----:B--2---:R-:W-:-:S03]  /*2ea0*/  @P2 FMUL.FTZ R109, R163, R60 ;  /* 0x0000003ca36d2220 */ /* 0x004fc60000410000 */
[----:B------:R-:W-:Y:S01]  /*2eb0*/  @P2 PRMT R67, R67, 0x5410, R160 ;  /* 0x0000541043432816 */ /* 0x000fe200000000a0 */
[----:B------:R-:W1:Y:S01]  /*2ec0*/  @P2 LDC R60, c[0x0][0x40c] ;  /* 0x00010300ff3c2b82 */ /* 0x000e620000000800 */
[----:B------:R-:W-:Y:S02]  /*2ed0*/  @P2 F2FP.F16.F32.PACK_AB R108, RZ, R109 ;  /* 0x0000006dff6c223e */ /* 0x000fe400000000ff */
[----:B------:R-:W-:Y:S02]  /*2ee0*/  @P2 F2FP.F16.F32.PACK_AB R109, RZ, R110 ;  /* 0x0000006eff6d223e */ /* 0x000fe400000000ff */
[----:B------:R-:W-:Y:S02]  /*2ef0*/  @P2 F2FP.F16.F32.PACK_AB R110, RZ, R111 ;  /* 0x0000006fff6e223e */ /* 0x000fe400000000ff */
[----:B------:R-:W-:Y:S01]  /*2f00*/  @P2 F2FP.F16.F32.PACK_AB R111, RZ, R114 ;  /* 0x00000072ff6f223e */ /* 0x000fe200000000ff */
[----:B0-----:R-:W-:Y:S01]  /*2f10*/  @P2 FMUL.FTZ R114, R159, R112 ;  /* 0x000000709f722220 */ /* 0x001fe20000410000 */
[----:B------:R-:W-:-:S02]  /*2f20*/  @P2 PRMT R64, R108, 0x7610, R64 ;  /* 0x000076106c402816 */ /* 0x000fc40000000040 */
[----:B------:R-:W-:Y:S02]  /*2f30*/  @P2 PRMT R65, R110, 0x7610, R65 ;  /* 0x000076106e412816 */ /* 0x000fe40000000041 */
[----:B------:R-:W-:Y:S02]  /*2f40*/  @P2 F2FP.F16.F32.PACK_AB R114, RZ, R114 ;  /* 0x00000072ff72223e */ /* 0x000fe400000000ff */
[----:B------:R-:W-:Y:S02]  /*2f50*/  @P2 PRMT R64, R64, 0x5410, R109 ;  /* 0x0000541040402816 */ /* 0x000fe4000000006d */
[----:B------:R-:W-:Y:S01]  /*2f60*/  @P2 PRMT R65, R65, 0x5410, R111 ;  /* 0x0000541041412816 */ /* 0x000fe2000000006f */
[----:B-1----:R-:W-:-:S05]  /*2f70*/  @P2 FMUL.FTZ R60, R161, R60 ;  /* 0x0000003ca13c2220 */ /* 0x002fca0000410000 */
[----:B------:R-:W-:Y:S02]  /*2f80*/  @P2 F2FP.F16.F32.PACK_AB R112, RZ, R60 ;  /* 0x0000003cff70223e */ /* 0x000fe400000000ff */
[----:B------:R-:W-:Y:S02]  /*2f90*/  F2FP.F16.F32.PACK_AB R60, R165, R163 ;  /* 0x000000a3a53c723e */ /* 0x000fe400000000ff */
[----:B------:R-:W-:-:S04]  /*2fa0*/  @P2 PRMT R66, R112, 0x7610, R66 ;  /* 0x0000761070422816 */ /* 0x000fc80000000042 */
[----:B------:R-:W-:-:S07]  /*2fb0*/  @P2 PRMT R66, R66, 0x5410, R114 ;  /* 0x0000541042422816 */ /* 0x000fce0000000072 */
.L_x_5282:
        /* <DEDUP_REMOVED lines=10> */
.L_x_5272:
[----:B------:R-:W-:Y:S05]  /*3060*/  BSYNC.RECONVERGENT B0 ;  /* 0x0000000000007941 */ /* 0x000fea0003800200 */
.L_x_5271:
        /* <DEDUP_REMOVED lines=11> */
[--C-:B------:R-:W-:Y:S01]  /*3120*/  HADD2.F32 R163, -RZ, R92.reuse.H1_H1 ;  /* 0x3000005cffa37230 */ /* 0x100fe20000004100 */
[----:B0-----:R-:W0:Y:S01]  /*3130*/  @P2 LDC R108, c[0x0][0x40c] ;  /* 0x00010300ff6c2b82 */ /* 0x001e220000000800 */
[----:B------:R-:W-:Y:S02]  /*3140*/  HADD2.F32 R61, -RZ, R92.H0_H0 ;  /* 0x2000005cff3d7230 */ /* 0x000fe40000004100 */
[--C-:B------:R-:W-:Y:S02]  /*3150*/  HADD2.F32 R161, -RZ, R93.reuse.H1_H1 ;  /* 0x3000005dffa17230 */ /* 0x100fe40000004100 */
[----:B------:R-:W-:Y:S02]  /*3160*/  HADD2.F32 R157, -RZ, R94.H0_H0 ;  /* 0x2000005eff9d7230 */ /* 0x000fe40000004100 */
[----:B------:R-:W-:Y:S01]  /*3170*/  HADD2.F32 R159, -RZ, R93.H0_H0 ;  /* 0x2000005dff9f7230 */ /* 0x000fe20000004100 */
[----:B------:R-:W1:Y:S01]  /*3180*/  @P2 LDC R156, c[0x0][0x40c] ;  /* 0x00010300ff9c2b82 */ /* 0x000e620000000800 */
        /* <DEDUP_REMOVED lines=8> */
[----:B------:R-:W2:Y:S01]  /*3210*/  @P2 LDC R110, c[0x0][0x40c] ;  /* 0x00010300ff6e2b82 */ /* 0x000ea20000000800 */
[----:B------:R-:W-:Y:S01]  /*3220*/  @P4 FFMA.FTZ R163, R4, R60, R163 ;  /* 0x0000003c04a34223 */ /* 0x000fe200000100a3 */
[-C--:B------:R-:W-:Y:S01]  /*3230*/  @P4 FFMA.FTZ R60, R12, R6.reuse, R115 ;  /* 0x000000060c3c4223 */ /* 0x080fe20000010073 */
[C---:B------:R-:W-:Y:S01]  /*3240*/  @P4 FFMA.FTZ R61, R4.reuse, R63, R61 ;  /* 0x0000003f043d4223 */ /* 0x040fe2000001003d */
[----:B------:R-:W-:Y:S01]  /*3250*/  @P4 FFMA.FTZ R63, R13, R6, R115 ;  /* 0x000000060d3f4223 */ /* 0x000fe20000010073 */
[----:B------:R-:W-:Y:S01]  /*3260*/  @P4 FFMA.FTZ R159, R4, R62, R159 ;  /* 0x0000003e049f4223 */ /* 0x000fe2000001009f */
[----:B------:R-:W-:Y:S01]  /*3270*/  @P4 FADD.FTZ R60, R15, -R60 ;  /* 0x8000003c0f3c4221 */ /* 0x000fe20000010000 */
[----:B------:R-:W-:Y:S01]  /*3280*/  @P4 FFMA.FTZ R109, R119, R6, R115 ;  /* 0x00000006776d4223 */ /* 0x000fe20000010073 */
[----:B------:R-:W-:Y:S01]  /*3290*/  @P4 FADD.FTZ R63, R116, -R63 ;  /* 0x8000003f743f4221 */ /* 0x000fe20000010000 */
[----:B------:R-:W3:Y:S01]  /*32a0*/  @P2 LDC R62, c[0x0][0x40c] ;  /* 0x00010300ff3e2b82 */ /* 0x000ee20000000800 */
[----:B------:R-:W-:Y:S01]  /*32b0*/  @P4 FFMA.FTZ R161, R4, R60, R161 ;  /* 0x0000003c04a14223 */ /* 0x000fe200000100a1 */
[----:B------:R-:W-:Y:S01]  /*32c0*/  @P4 FFMA.FTZ R60, R118, R6, R115 ;  /* 0x00000006763c4223 */ /* 0x000fe20000010073 */
[----:B------:R-:W-:Y:S01]  /*32d0*/  @P4 FFMA.FTZ R157, R4, R63, R157 ;  /* 0x0000003f049d4223 */ /* 0x000fe2000001009d */
[----:B------:R-:W-:-:S02]  /*32e0*/  HADD2.F32 R63, -RZ, R94.H1_H1 ;  /* 0x3000005eff3f7230 */ /* 0x000fc40000004100 */
[----:B------:R-:W-:Y:S01]  /*32f0*/  @P4 FADD.FTZ R109, R120, -R109 ;  /* 0x8000006d786d4221 */ /* 0x000fe20000010000 */
[----:B------:R-:W-:Y:S01]  /*3300*/  @P4 FADD.FTZ R60, R117, -R60 ;  /* 0x8000003c753c4221 */ /* 0x000fe20000010000 */
[----:B------:R-:W-:Y:S01]  /*3310*/  @P4 FADD.FTZ R162, R121, -R160 ;  /* 0x800000a079a24221 */ /* 0x000fe20000010000 */
[----:B------:R-:W4:Y:S01]  /*3320*/  @P2 LDC R112, c[0x0][0x40c] ;  /* 0x00010300ff702b82 */ /* 0x000f220000000800 */
[----:B0-----:R-:W-:Y:S01]  /*3330*/  @P2 FMUL.FTZ R108, R61, R108 ;  /* 0x0000006c3d6c2220 */ /* 0x001fe20000410000 */
[C---:B------:R-:W-:Y:S01]  /*3340*/  @P4 FFMA.FTZ R63, R4.reuse, R60, R63 ;  /* 0x0000003c043f4223 */ /* 0x040fe2000001003f */
[----:B-1----:R-:W-:Y:S01]  /*3350*/  @P2 FMUL.FTZ R156, R159, R156 ;  /* 0x0000009c9f9c2220 */ /* 0x002fe20000410000 */
[C---:B------:R-:W-:Y:S01]  /*3360*/  @P4 FFMA.FTZ R111, R4.reuse, R109, R111 ;  /* 0x0000006d046f4223 */ /* 0x040fe2000001006f */
[----:B------:R-:W-:Y:S01]  /*3370*/  HADD2.F32 R109, -RZ, R95.H1_H1 ;  /* 0x3000005fff6d7230 */ /* 0x000fe20000004100 */
[----:B------:R-:W-:Y:S01]  /*3380*/  @P2 F2FP.F16.F32.PACK_AB R108, RZ, R108 ;  /* 0x0000006cff6c223e */ /* 0x000fe200000000ff */
[----:B--2---:R-:W-:Y:S01]  /*3390*/  @P2 FMUL.FTZ R110, R163, R110 ;  /* 0x0000006ea36e2220 */ /* 0x004fe20000410000 */
[----:B------:R-:W0:Y:S01]  /*33a0*/  @P2 LDC R60, c[0x0][0x40c] ;  /* 0x00010300ff3c2b82 */ /* 0x000e220000000800 */
[----:B------:R-:W-:Y:S01]  /*33b0*/  @P2 F2FP.F16.F32.PACK_AB R156, RZ, R156 ;  /* 0x0000009cff9c223e */ /* 0x000fe200000000ff */
[----:B------:R-:W-:Y:S01]  /*33c0*/  @P4 FFMA.FTZ R109, R4, R162, R109 ;  /* 0x000000a2046d4223 */ /* 0x000fe2000001006d */
[----:B------:R-:W-:-:S02]  /*33d0*/  @P2 PRMT R64, R108, 0x7610, R64 ;  /* 0x000076106c402816 */ /* 0x000fc40000000040 */
[----:B------:R-:W-:Y:S02]  /*33e0*/  @P2 F2FP.F16.F32.PACK_AB R110, RZ, R110 ;  /* 0x0000006eff6e223e */ /* 0x000fe400000000ff */
[----:B------:R-:W-:Y:S01]  /*33f0*/  @P2 PRMT R65, R156, 0x7610, R65 ;  /* 0x000076109c412816 */ /* 0x000fe20000000041 */
[----:B------:R-:W1:Y:S01]  /*3400*/  @P2 LDC R114, c[0x0][0x40c] ;  /* 0x00010300ff722b82 */ /* 0x000e620000000800 */
[----:B------:R-:W-:Y:S01]  /*3410*/  @P2 PRMT R64, R64, 0x5410, R110 ;  /* 0x0000541040402816 */ /* 0x000fe2000000006e */
[----:B----4-:R-:W-:-:S05]  /*3420*/  @P2 FMUL.FTZ R112, R63, R112 ;  /* 0x000000703f702220 */ /* 0x010fca0000410000 */
[----:B------:R-:W-:Y:S01]  /*3430*/  @P2 F2FP.F16.F32.PACK_AB R112, RZ, R112 ;  /* 0x00000070ff70223e */ /* 0x000fe200000000ff */
[----:B0-----:R-:W-:Y:S01]  /*3440*/  @P2 FMUL.FTZ R160, R161, R60 ;  /* 0x0000003ca1a02220 */ /* 0x001fe20000410000 */
[----:B------:R-:W-:Y:S02]  /*3450*/  F2FP.F16.F32.PACK_AB R60, R163, R61 ;  /* 0x0000003da33c723e */ /* 0x000fe400000000ff */
[----:B------:R-:W-:Y:S01]  /*3460*/  F2FP.F16.F32.PACK_AB R61, R161, R159 ;  /* 0x0000009fa13d723e */ /* 0x000fe200000000ff */
[----:B---3--:R-:W-:Y:S01]  /*3470*/  @P2 FMUL.FTZ R159, R157, R62 ;  /* 0x0000003e9d9f2220 */ /* 0x008fe20000410000 */
[----:B------:R-:W-:Y:S02]  /*3480*/  @P2 F2FP.F16.F32.PACK_AB R160, RZ, R160 ;  /* 0x000000a0ffa0223e */ /* 0x000fe400000000ff */
[----:B------:R-:W-:Y:S01]  /*3490*/  F2FP.F16.F32.PACK_AB R62, R63, R157 ;  /* 0x0000009d3f3e723e */ /* 0x000fe200000000ff */
[----:B-1----:R-:W-:Y:S01]  /*34a0*/  @P2 FMUL.FTZ R114, R111, R114 ;  /* 0x000000726f722220 */ /* 0x002fe20000410000 */
[----:B------:R-:W-:-:S02]  /*34b0*/  @P2 F2FP.F16.F32.PACK_AB R159, RZ, R159 ;  /* 0x0000009fff9f223e */ /* 0x000fc400000000ff */
[----:B------:R-:W-:Y:S02]  /*34c0*/  @P2 PRMT R65, R65, 0x5410, R160 ;  /* 0x0000541041412816 */ /* 0x000fe400000000a0 */
[----:B------:R-:W-:Y:S02]  /*34d0*/  @P2 F2FP.F16.F32.PACK_AB R114, RZ, R114 ;  /* 0x00000072ff72223e */ /* 0x000fe400000000ff */
[----:B------:R-:W-:Y:S02]  /*34e0*/  @P2 PRMT R66, R159, 0x7610, R66 ;  /* 0x000076109f422816 */ /* 0x000fe40000000042 */
[----:B------:R-:W-:Y:S02]  /*34f0*/  @P2 PRMT R67, R114, 0x7610, R67 ;  /* 0x0000761072432816 */ /* 0x000fe40000000043 */
[----:B------:R-:W-:Y:S02]  /*3500*/  @P2 PRMT R66, R66, 0x5410, R112 ;  /* 0x0000541042422816 */ /* 0x000fe40000000070 */
[----:B------:R-:W-:Y:S01]  /*3510*/  F2FP.F16.F32.PACK_AB R63, R109, R111 ;  /* 0x0000006f6d3f723e */ /* 0x000fe200000000ff */
[----:B------:R-:W-:Y:S06]  /*3520*/  @!P2 BRA `(.L_x_5288) ;  /* 0x0000000c0060a947 */ /* 0x000fec0003800000 */
[----:B------:R-:W-:-:S05]  /*3530*/  FMUL.FTZ R109, R109, UR15 ;  /* 0x0000000f6d6d7c20 */ /* 0x000fca0008410000 */
[----:B------:R-:W-:-:S04]  /*3540*/  F2FP.F16.F32.PACK_AB R109, RZ, R109 ;  /* 0x0000006dff6d723e */ /* 0x000fc800000000ff */
[----:B------:R-:W-:Y:S01]  /*3550*/  PRMT R67, R67, 0x5410, R109 ;  /* 0x0000541043437816 */ /* 0x000fe2000000006d */
[----:B------:R-:W-:Y:S06]  /*3560*/  BRA `(.L_x_5288) ;  /* 0x0000000c00507947 */ /* 0x000fec0003800000 */
.L_x_5287:
[----:B------:R-:W-:Y:S01]  /*3570*/  ISETP.GT.AND P4, PT, R3, RZ, PT ;  /* 0x000000ff0300720c */ /* 0x000fe20003f84270 */
[--C-:B------:R-:W-:Y:S01]  /*3580*/  HADD2.F32 R161, -RZ, R92.reuse.H1_H1 ;  /* 0x3000005cffa17230 */ /* 0x100fe20000004100 */
[----:B0-----:R-:W0:Y:S01]  /*3590*/  @P2 LDC R110, c[0x0][0x40c] ;  /* 0x00010300ff6e2b82 */ /* 0x001e220000000800 */
[----:B------:R-:W-:Y:S02]  /*35a0*/  HADD2.F32 R159, -RZ, R92.H0_H0 ;  /* 0x2000005cff9f7230 */ /* 0x000fe40000004100 */
[--C-:B------:R-:W-:Y:S02]  /*35b0*/  HADD2.F32 R111, -RZ, R93.reuse.H0_H0 ;  /* 0x2000005dff6f7230 */ /* 0x100fe40000004100 */
        /* <DEDUP_REMOVED lines=13> */
[----:B0-----:R-:W-:-:S02]  /*3690*/  @P2 FMUL.FTZ R161, R161, R110 ;  /* 0x0000006ea1a12220 */ /* 0x001fc40000410000 */
[----:B------:R-:W-:Y:S01]  /*36a0*/  @P4 FADD.FTZ R109, R14, -R109 ;  /* 0x8000006d0e6d4221 */ /* 0x000fe20000010000 */
[----:B------:R-:W0:Y:S01]  /*36b0*/  @P2 LDC R108, c[0x0][0x40c] ;  /* 0x00010300ff6c2b82 */ /* 0x000e220000000800 */
[-C--:B------:R-:W-:Y:S02]  /*36c0*/  @P4 FFMA.FTZ R110, R118, R6.reuse, R115 ;  /* 0x00000006766e4223 */ /* 0x080fe40000010073 */
[----:B------:R-:W-:Y:S01]  /*36d0*/  @P4 FFMA.FTZ R111, R4, R109, R111 ;  /* 0x0000006d046f4223 */ /* 0x000fe2000001006f */
[----:B------:R-:W-:Y:S01]  /*36e0*/  @P4 FFMA.FTZ R109, R13, R6, R115 ;  /* 0x000000060d6d4223 */ /* 0x000fe20000010073 */
[----:B------:R-:W-:-:S03]  /*36f0*/  @P4 FADD.FTZ R110, R117, -R110 ;  /* 0x8000006e756e4221 */ /* 0x000fc60000010000 */
[----:B------:R-:W-:Y:S01]  /*3700*/  @P4 FADD.FTZ R112, R116, -R109 ;  /* 0x8000006d74704221 */ /* 0x000fe20000010000 */
[----:B------:R-:W-:-:S05]  /*3710*/  HADD2.F32 R109, -RZ, R94.H0_H0 ;  /* 0x2000005eff6d7230 */ /* 0x000fca0000004100 */
[----:B------:R-:W-:Y:S01]  /*3720*/  @P4 FFMA.FTZ R109, R4, R112, R109 ;  /* 0x00000070046d4223 */ /* 0x000fe2000001006d */
[----:B0-----:R-:W-:Y:S01]  /*3730*/  @P2 FMUL.FTZ R108, R159, R108 ;  /* 0x0000006c9f6c2220 */ /* 0x001fe20000410000 */
[----:B------:R-:W-:-:S04]  /*3740*/  HADD2.F32 R159, -RZ, R94.H1_H1 ;  /* 0x3000005eff9f7230 */ /* 0x000fc80000004100 */
[----:B------:R-:W-:Y:S01]  /*3750*/  @P2 F2FP.F16.F32.PACK_AB R108, RZ, R108 ;  /* 0x0000006cff6c223e */ /* 0x000fe200000000ff */
[----:B------:R-:W-:Y:S01]  /*3760*/  @P4 FFMA.FTZ R159, R4, R110, R159 ;  /* 0x0000006e049f4223 */ /* 0x000fe2000001009f */
[----:B------:R-:W-:Y:S01]  /*3770*/  @P2 F2FP.F16.F32.PACK_AB R110, RZ, R161 ;  /* 0x000000a1ff6e223e */ /* 0x000fe200000000ff */
[----:B------:R-:W-:Y:S01]  /*3780*/  @P4 FFMA.FTZ R161, R119, R6, R115 ;  /* 0x0000000677a14223 */ /* 0x000fe20000010073 */
[----:B------:R-:W-:Y:S01]  /*3790*/  @P2 PRMT R64, R108, 0x7610, R64 ;  /* 0x000076106c402816 */ /* 0x000fe20000000040 */
[----:B-1----:R-:W-:Y:S01]  /*37a0*/  @P2 FMUL.FTZ R159, R159, R114 ;  /* 0x000000729f9f2220 */ /* 0x002fe20000410000 */
[----:B------:R-:W0:Y:S01]  /*37b0*/  @P2 LDC R108, c[0x0][0x40c] ;  /* 0x00010300ff6c2b82 */ /* 0x000e220000000800 */
[----:B------:R-:W-:Y:S01]  /*37c0*/  @P4 FADD.FTZ R112, R120, -R161 ;  /* 0x800000a178704221 */ /* 0x000fe20000010000 */
[----:B------:R-:W-:Y:S01]  /*37d0*/  HADD2.F32 R161, -RZ, R95.H0_H0 ;  /* 0x2000005fffa17230 */ /* 0x000fe20000004100 */
[----:B------:R-:W-:Y:S02]  /*37e0*/  @P2 PRMT R64, R64, 0x5410, R110 ;  /* 0x0000541040402816 */ /* 0x000fe4000000006e */
[----:B------:R-:W-:-:S02]  /*37f0*/  @P2 F2FP.F16.F32.PACK_AB R159, RZ, R159 ;  /* 0x0000009fff9f223e */ /* 0x000fc400000000ff */
[----:B------:R-:W-:Y:S01]  /*3800*/  @P4 FFMA.FTZ R161, R4, R112, R161 ;  /* 0x0000007004a14223 */ /* 0x000fe200000100a1 */
[----:B------:R-:W1:Y:S03]  /*3810*/  @P2 LDC R110, c[0x0][0x40c] ;  /* 0x00010300ff6e2b82 */ /* 0x000e660000000800 */
[----:B--2---:R-:W-:-:S05]  /*3820*/  @P2 FMUL.FTZ R161, R161, R156 ;  /* 0x0000009ca1a12220 */ /* 0x004fca0000410000 */
[----:B------:R-:W2:Y:S01]  /*3830*/  @P2 LDC R112, c[0x0][0x40c] ;  /* 0x00010300ff702b82 */ /* 0x000ea20000000800 */
[----:B------:R-:W-:-:S04]  /*3840*/  @P2 F2FP.F16.F32.PACK_AB R161, RZ, R161 ;  /* 0x000000a1ffa1223e */ /* 0x000fc800000000ff */
[----:B------:R-:W-:Y:S01]  /*3850*/  @P2 PRMT R67, R161, 0x7610, R67 ;  /* 0x00007610a1432816 */ /* 0x000fe20000000043 */
[----:B0-----:R-:W-:-:S05]  /*3860*/  @P2 FMUL.FTZ R111, R111, R108 ;  /* 0x0000006c6f6f2220 */ /* 0x001fca0000410000 */
[----:B------:R-:W-:Y:S01]  /*3870*/  @P2 F2FP.F16.F32.PACK_AB R111, RZ, R111 ;  /* 0x0000006fff6f223e */ /* 0x000fe200000000ff */
[----:B-1----:R-:W-:-:S03]  /*3880*/  @P2 FMUL.FTZ R157, R157, R110 ;  /* 0x0000006e9d9d2220 */ /* 0x002fc60000410000 */
[----:B------:R-:W-:Y:S02]  /*3890*/  @P2 PRMT R65, R111, 0x7610, R65 ;  /* 0x000076106f412816 */ /* 0x000fe40000000041 */
[----:B------:R-:W-:Y:S01]  /*38a0*/  @P2 F2FP.F16.F32.PACK_AB R157, RZ, R157 ;  /* 0x0000009dff9d223e */ /* 0x000fe200000000ff */
[----:B--2---:R-:W-:-:S03]  /*38b0*/  @P2 FMUL.FTZ R109, R109, R112 ;  /* 0x000000706d6d2220 */ /* 0x004fc60000410000 */
[----:B------:R-:W-:Y:S02]  /*38c0*/  @P2 PRMT R65, R65, 0x5410, R157 ;  /* 0x0000541041412816 */ /* 0x000fe4000000009d */
[----:B------:R-:W-:-:S04]  /*38d0*/  @P2 F2FP.F16.F32.PACK_AB R109, RZ, R109 ;  /* 0x0000006dff6d223e */ /* 0x000fc800000000ff */
[----:B------:R-:W-:-:S04]  /*38e0*/  @P2 PRMT R66, R109, 0x7610, R66 ;  /* 0x000076106d422816 */ /* 0x000fc80000000042 */
        /* <DEDUP_REMOVED lines=10> */
.L_x_5286:
[----:B0-----:R-:W0:Y:S02]  /*3990*/  LDC.64 R108, c[0x0][0x478] ;  /* 0x00011e00ff6c7b82 */ /* 0x001e240000000a00 */
[----:B0-----:R-:W-:-:S04]  /*39a0*/  ISETP.NE.U32.AND P0, PT, R108, RZ, PT ;  /* 0x000000ff6c00720c */ /* 0x001fc80003f05070 */
[----:B------:R-:W-:-:S13]  /*39b0*/  ISETP.NE.AND.EX P0, PT, R109, RZ, PT, P0 ;  /* 0x000000ff6d00720c */ /* 0x000fda0003f05300 */
[----:B------:R-:W-:Y:S05]  /*39c0*/  @!P0 BRA `(.L_x_5289) ;  /* 0x0000000400188947 */ /* 0x000fea0003800000 */
        /* <DEDUP_REMOVED lines=13> */
[----:B0-----:R-:W-:-:S06]  /*3aa0*/  @P2 FMUL.FTZ R61, R60, R63 ;  /* 0x0000003f3c3d2220 */ /* 0x001fcc0000410000 */
[----:B------:R-:W0:Y:S01]  /*3ab0*/  @P2 LDC R111, c[0x0][0x40c] ;  /* 0x00010300ff6f2b82 */ /* 0x000e220000000800 */
[C---:B------:R-:W-:Y:S01]  /*3ac0*/  F2FP.F16.F32.PACK_AB R60, R109.reuse, R60 ;  /* 0x0000003c6d3c723e */ /* 0x040fe200000000ff */
[----:B-1----:R-:W-:Y:S01]  /*3ad0*/  @P2 FMUL.FTZ R63, R109, R62 ;  /* 0x0000003e6d3f2220 */ /* 0x002fe20000410000 */
[----:B------:R-:W-:Y:S01]  /*3ae0*/  @P2 F2FP.F16.F32.PACK_AB R62, RZ, R61 ;  /* 0x0000003dff3e223e */ /* 0x000fe200000000ff */
[----:B------:R-:W-:-:S04]  /*3af0*/  FFMA.FTZ R61, R9, R6, R115 ;  /* 0x00000006093d7223 */ /* 0x000fc80000010073 */
[----:B------:R-:W1:Y:S01]  /*3b00*/  @P2 LDC R157, c[0x0][0x40c] ;  /* 0x00010300ff9d2b82 */ /* 0x000e620000000800 */
[----:B------:R-:W-:Y:S01]  /*3b10*/  @P2 F2FP.F16.F32.PACK_AB R109, RZ, R63 ;  /* 0x0000003fff6d223e */ /* 0x000fe200000000ff */
[----:B------:R-:W-:Y:S01]  /*3b20*/  FADD.FTZ R61, R14, -R61 ;  /* 0x8000003d0e3d7221 */ /* 0x000fe20000010000 */
[----:B------:R-:W-:Y:S01]  /*3b30*/  FADD.FTZ R63, R15, -R110 ;  /* 0x8000006e0f3f7221 */ /* 0x000fe20000010000 */
[----:B------:R-:W-:Y:S01]  /*3b40*/  @P2 PRMT R64, R62, 0x7610, R64 ;  /* 0x000076103e402816 */ /* 0x000fe20000000040 */
[-C--:B------:R-:W-:Y:S01]  /*3b50*/  FFMA.FTZ R62, R118, R6.reuse, R115 ;  /* 0x00000006763e7223 */ /* 0x080fe20000010073 */
[C---:B------:R-:W-:Y:S01]  /*3b60*/  FMUL.FTZ R61, R4.reuse, R61 ;  /* 0x0000003d043d7220 */ /* 0x040fe20000410000 */
[----:B------:R-:W-:Y:S01]  /*3b70*/  FMUL.FTZ R63, R4, R63 ;  /* 0x0000003f043f7220 */ /* 0x000fe20000410000 */
[----:B------:R-:W-:Y:S01]  /*3b80*/  @P2 PRMT R64, R64, 0x5410, R109 ;  /* 0x0000541040402816 */ /* 0x000fe2000000006d */
[----:B------:R-:W-:Y:S01]  /*3b90*/  FFMA.FTZ R109, R13, R6, R115 ;  /* 0x000000060d6d7223 */ /* 0x000fe20000010073 */
[----:B------:R-:W3:Y:S01]  /*3ba0*/  @P2 LDC R112, c[0x0][0x40c] ;  /* 0x00010300ff702b82 */ /* 0x000ee20000000800 */
[----:B------:R-:W-:-:S02]  /*3bb0*/  FSEL R61, R61, RZ, P4 ;  /* 0x000000ff3d3d7208 */ /* 0x000fc40002000000 */
[----:B------:R-:W-:Y:S01]  /*3bc0*/  FSEL R110, R63, RZ, P4 ;  /* 0x000000ff3f6e7208 */ /* 0x000fe20002000000 */
[----:B------:R-:W-:Y:S02]  /*3bd0*/  FADD.FTZ R109, R116, -R109 ;  /* 0x8000006d746d7221 */ /* 0x000fe40000010000 */
[----:B--2---:R-:W-:Y:S01]  /*3be0*/  @P2 FMUL.FTZ R108, R61, R108 ;  /* 0x0000006c3d6c2220 */ /* 0x004fe20000410000 */
[C---:B------:R-:W-:Y:S01]  /*3bf0*/  F2FP.F16.F32.PACK_AB R61, R110.reuse, R61 ;  /* 0x0000003d6e3d723e */ /* 0x040fe200000000ff */
[----:B0-----:R-:W-:Y:S01]  /*3c00*/  @P2 FMUL.FTZ R63, R110, R111 ;  /* 0x0000006f6e3f2220 */ /* 0x001fe20000410000 */
[----:B------:R-:W-:Y:S01]  /*3c10*/  FADD.FTZ R111, R117, -R62 ;  /* 0x8000003e756f7221 */ /* 0x000fe20000010000 */
[----:B------:R-:W0:Y:S01]  /*3c20*/  @P2 LDC R110, c[0x0][0x40c] ;  /* 0x00010300ff6e2b82 */ /* 0x000e220000000800 */
[C---:B------:R-:W-:Y:S01]  /*3c30*/  FMUL.FTZ R62, R4.reuse, R109 ;  /* 0x0000006d043e7220 */ /* 0x040fe20000410000 */
[----:B------:R-:W-:Y:S01]  /*3c40*/  @P2 F2FP.F16.F32.PACK_AB R108, RZ, R108 ;  /* 0x0000006cff6c223e */ /* 0x000fe200000000ff */
[----:B------:R-:W-:Y:S01]  /*3c50*/  FMUL.FTZ R109, R4, R111 ;  /* 0x0000006f046d7220 */ /* 0x000fe20000410000 */
[----:B------:R-:W-:-:S02]  /*3c60*/  @P2 F2FP.F16.F32.PACK_AB R63, RZ, R63 ;  /* 0x0000003fff3f223e */ /* 0x000fc400000000ff */
[----:B------:R-:W-:Y:S02]  /*3c70*/  FSEL R62, R62, RZ, P4 ;  /* 0x000000ff3e3e7208 */ /* 0x000fe40002000000 */
[----:B------:R-:W-:Y:S02]  /*3c80*/  FSEL R111, R109, RZ, P4 ;  /* 0x000000ff6d6f7208 */ /* 0x000fe40002000000 */
[----:B------:R-:W-:Y:S01]  /*3c90*/  @P2 PRMT R65, R108, 0x7610, R65 ;  /* 0x000076106c412816 */ /* 0x000fe20000000041 */
[----:B-1----:R-:W-:Y:S01]  /*3ca0*/  @P2 FMUL.FTZ R109, R62, R157 ;  /* 0x0000009d3e6d2220 */ /* 0x002fe20000410000 */
[----:B------:R-:W-:Y:S02]  /*3cb0*/  F2FP.F16.F32.PACK_AB R62, R111, R62 ;  /* 0x0000003e6f3e723e */ /* 0x000fe400000000ff */
[----:B------:R-:W-:Y:S02]  /*3cc0*/  @P2 PRMT R65, R65, 0x5410, R63 ;  /* 0x0000541041412816 */ /* 0x000fe4000000003f */
[----:B------:R-:W-:-:S04]  /*3cd0*/  @P2 F2FP.F16.F32.PACK_AB R109, RZ, R109 ;  /* 0x0000006dff6d223e */ /* 0x000fc800000000ff */
[----:B------:R-:W-:Y:S01]  /*3ce0*/  @P2 PRMT R66, R109, 0x7610, R66 ;  /* 0x000076106d422816 */ /* 0x000fe20000000042 */
[----:B0-----:R-:W-:Y:S01]  /*3cf0*/  @P2 FMUL.FTZ R110, R111, R110 ;  /* 0x0000006e6f6e2220 */ /* 0x001fe20000410000 */
        /* <DEDUP_REMOVED lines=8> */
[----:B---3--:R-:W-:-:S03]  /*3d80*/  @P2 FMUL.FTZ R63, R111, R112 ;  /* 0x000000706f3f2220 */ /* 0x008fc60000410000 */
        /* <DEDUP_REMOVED lines=10> */
.L_x_5289:
        /* <DEDUP_REMOVED lines=9> */
.L_x_5290:
        /* <DEDUP_REMOVED lines=9> */
.L_x_5291:
        /* <DEDUP_REMOVED lines=9> */
.L_x_5292:
        /* <DEDUP_REMOVED lines=9> */
.L_x_5293:
        /* <DEDUP_REMOVED lines=9> */
.L_x_5294:
        /* <DEDUP_REMOVED lines=9> */
.L_x_5295:
        /* <DEDUP_REMOVED lines=9> */
.L_x_5296:
        /* <DEDUP_REMOVED lines=9> */
.L_x_5288:
        /* <DEDUP_REMOVED lines=8> */
.L_x_5285:
[----:B------:R-:W-:Y:S05]  /*4330*/  BSYNC.RECONVERGENT B0 ;  /* 0x0000000000007941 */ /* 0x000fea0003800200 */
.L_x_5284:
        /* <DEDUP_REMOVED lines=11> */
[----:B0-2---:R-:W-:Y:S01]  /*43f0*/  HADD2.F32 R111, -RZ, R18.H1_H1 ;  /* 0x30000012ff6f7230 */ /* 0x005fe20000004100 */
[----:B------:R-:W0:Y:S08]  /*4400*/  @P2 LDC R112, c[0x0][0x40c] ;  /* 0x00010300ff702b82 */ /* 0x000e300000000800 */
[----:B------:R-:W1:Y:S03]  /*4410*/  @P2 LDC R157, c[0x0][0x40c] ;  /* 0x00010300ff9d2b82 */ /* 0x000e660000000800 */
        /* <DEDUP_REMOVED lines=10> */
[----:B------:R-:W-:-:S02]  /*44c0*/  HADD2.F32 R60, -RZ, R16.H1_H1 ;  /* 0x30000010ff3c7230 */ /* 0x000fc40000004100 */
[----:B------:R-:W-:Y:S01]  /*44d0*/  @P5 FADD.FTZ R110, R133, -R110 ;  /* 0x8000006e856e5221 */ /* 0x000fe20000010000 */
[----:B------:R-:W-:Y:S02]  /*44e0*/  HADD2.F32 R3, -RZ, R16.H0_H0 ;  /* 0x20000010ff037230 */ /* 0x000fe40000004100 */
[----:B------:R-:W-:Y:S01]  /*44f0*/  @P5 FADD.FTZ R109, R134, -R109 ;  /* 0x8000006d866d5221 */ /* 0x000fe20000010000 */
[----:B------:R-:W-:Y:S01]  /*4500*/  @P5 FADD.FTZ R108, R137, -R108 ;  /* 0x8000006c896c5221 */ /* 0x000fe20000010000 */
[C---:B------:R-:W-:Y:S01]  /*4510*/  @P5 FFMA.FTZ R60, R4.reuse, R61, R60 ;  /* 0x0000003d043c5223 */ /* 0x040fe2000001003c */
[----:B------:R-:W-:Y:S02]  /*4520*/  HADD2.F32 R61, -RZ, R17.H0_H0 ;  /* 0x20000011ff3d7230 */ /* 0x000fe40000004100 */
[----:B------:R-:W-:Y:S01]  /*4530*/  @P5 FFMA.FTZ R3, R4, R6, R3 ;  /* 0x0000000604035223 */ /* 0x000fe20000010003 */
[----:B------:R-:W-:Y:S01]  /*4540*/  @P5 FADD.FTZ R6, R132, -R63 ;  /* 0x8000003f84065221 */ /* 0x000fe20000010000 */
[----:B------:R-:W-:Y:S01]  /*4550*/  @P5 FADD.FTZ R63, R129, -R62 ;  /* 0x8000003e813f5221 */ /* 0x000fe20000010000 */
[----:B------:R-:W-:-:S02]  /*4560*/  HADD2.F32 R62, -RZ, R18.H0_H0 ;  /* 0x20000012ff3e7230 */ /* 0x000fc40000004100 */
[C---:B------:R-:W-:Y:S01]  /*4570*/  @P5 FFMA.FTZ R111, R4.reuse, R110, R111 ;  /* 0x0000006e046f5223 */ /* 0x040fe2000001006f */
[----:B------:R-:W-:Y:S01]  /*4580*/  @P5 FFMA.FTZ R61, R4, R6, R61 ;  /* 0x00000006043d5223 */ /* 0x000fe2000001003d */
[----:B------:R-:W-:Y:S02]  /*4590*/  HADD2.F32 R6, -RZ, R17.H1_H1 ;  /* 0x30000011ff067230 */ /* 0x000fe40000004100 */
[----:B------:R-:W-:Y:S01]  /*45a0*/  @P5 FADD.FTZ R110, R138, -R115 ;  /* 0x800000738a6e5221 */ /* 0x000fe20000010000 */
[C---:B------:R-:W-:Y:S01]  /*45b0*/  @P5 FFMA.FTZ R62, R4.reuse, R109, R62 ;  /* 0x0000006d043e5223 */ /* 0x040fe2000001003e */
[--C-:B------:R-:W-:Y:S01]  /*45c0*/  HADD2.F32 R109, -RZ, R19.reuse.H1_H1 ;  /* 0x30000013ff6d7230 */ /* 0x100fe20000004100 */
[----:B------:R-:W2:Y:S01]  /*45d0*/  @P2 LDC R115, c[0x0][0x40c] ;  /* 0x00010300ff732b82 */ /* 0x000ea20000000800 */
[C---:B------:R-:W-:Y:S01]  /*45e0*/  @P5 FFMA.FTZ R6, R4.reuse, R63, R6 ;  /* 0x0000003f04065223 */ /* 0x040fe20000010006 */
[----:B------:R-:W-:Y:S02]  /*45f0*/  HADD2.F32 R63, -RZ, R19.H0_H0 ;  /* 0x20000013ff3f7230 */ /* 0x000fe40000004100 */
[----:B0-----:R-:W-:Y:S01]  /*4600*/  @P2 FMUL.FTZ R112, R61, R112 ;  /* 0x000000703d702220 */ /* 0x001fe20000410000 */
[----:B------:R-:W-:Y:S01]  /*4610*/  @P5 FFMA.FTZ R109, R4, R108, R109 ;  /* 0x0000006c046d5223 */ /* 0x000fe2000001006d */
[----:B------:R-:W-:Y:S01]  /*4620*/  F2FP.F16.F32.PACK_AB R61, R6, R61 ;  /* 0x0000003d063d723e */ /* 0x000fe200000000ff */
[----:B------:R-:W-:Y:S01]  /*4630*/  @P5 FFMA.FTZ R63, R4, R110, R63 ;  /* 0x0000006e043f5223 */ /* 0x000fe2000001003f */
[----:B------:R-:W0:Y:S01]  /*4640*/  @P2 LDC R159, c[0x0][0x40c] ;  /* 0x00010300ff9f2b82 */ /* 0x000e220000000800 */
[----:B------:R-:W-:-:S04]  /*4650*/  @P2 F2FP.F16.F32.PACK_AB R112, RZ, R112 ;  /* 0x00000070ff70223e */ /* 0x000fc800000000ff */
[----:B------:R-:W-:-:S03]  /*4660*/  @P2 PRMT R65, R112, 0x7610, R65 ;  /* 0x0000761070412816 */ /* 0x000fc60000000041 */
[----:B------:R-:W3:Y:S08]  /*4670*/  @P2 LDC R110, c[0x0][0x40c] ;  /* 0x00010300ff6e2b82 */ /* 0x000ef00000000800 */
[----:B------:R-:W4:Y:S01]  /*4680*/  @P2 LDC R156, c[0x0][0x40c] ;  /* 0x00010300ff9c2b82 */ /* 0x000f220000000800 */
[----:B--2---:R-:W-:Y:S01]  /*4690*/  @P2 FMUL.FTZ R115, R62, R115 ;  /* 0x000000733e732220 */ /* 0x004fe20000410000 */
[----:B------:R-:W-:-:S04]  /*46a0*/  F2FP.F16.F32.PACK_AB R62, R111, R62 ;  /* 0x0000003e6f3e723e */ /* 0x000fc800000000ff */
[----:B------:R-:W-:Y:S02]  /*46b0*/  @P2 F2FP.F16.F32.PACK_AB R115, RZ, R115 ;  /* 0x00000073ff73223e */ /* 0x000fe400000000ff */
[----:B------:R-:W2:Y:S01]  /*46c0*/  @P2 LDC R4, c[0x0][0x40c] ;  /* 0x00010300ff042b82 */ /* 0x000ea20000000800 */
[----:B0-----:R-:W-:Y:S01]  /*46d0*/  @P2 FMUL.FTZ R114, R6, R159 ;  /* 0x0000009f06722220 */ /* 0x001fe20000410000 */
[----:B------:R-:W-:-:S04]  /*46e0*/  @P2 PRMT R66, R115, 0x7610, R66 ;  /* 0x0000761073422816 */ /* 0x000fc80000000042 */
[----:B------:R-:W-:Y:S01]  /*46f0*/  @P2 F2FP.F16.F32.PACK_AB R114, RZ, R114 ;  /* 0x00000072ff72223e */ /* 0x000fe200000000ff */
[----:B---3--:R-:W-:Y:S01]  /*4700*/  @P2 FMUL.FTZ R108, R3, R110 ;  /* 0x0000006e036c2220 */ /* 0x008fe20000410000 */
[C---:B-1----:R-:W-:Y:S01]  /*4710*/  @P2 FMUL.FTZ R110, R60.reuse, R157 ;  /* 0x0000009d3c6e2220 */ /* 0x042fe20000410000 */
[----:B------:R-:W-:Y:S02]  /*4720*/  F2FP.F16.F32.PACK_AB R60, R60, R3 ;  /* 0x000000033c3c723e */ /* 0x000fe400000000ff */
[----:B------:R-:W-:Y:S02]  /*4730*/  @P2 PRMT R65, R65, 0x5410, R114 ;  /* 0x0000541041412816 */ /* 0x000fe40000000072 */
[----:B------:R-:W-:Y:S01]  /*4740*/  @P2 F2FP.F16.F32.PACK_AB R108, RZ, R108 ;  /* 0x0000006cff6c223e */ /* 0x000fe200000000ff */
[----:B----4-:R-:W-:Y:S01]  /*4750*/  @P2 FMUL.FTZ R156, R111, R156 ;  /* 0x0000009c6f9c2220 */ /* 0x010fe20000410000 */
[----:B------:R-:W-:Y:S02]  /*4760*/  @P2 F2FP.F16.F32.PACK_AB R110, RZ, R110 ;  /* 0x0000006eff6e223e */ /* 0x000fe400000000ff */
[----:B------:R-:W-:-:S02]  /*4770*/  @P2 PRMT R64, R108, 0x7610, R64 ;  /* 0x000076106c402816 */ /* 0x000fc40000000040 */
        /* <DEDUP_REMOVED lines=12> */
.L_x_5300:
[----:B------:R-:W-:Y:S01]  /*4840*/  ISETP.GT.AND P5, PT, R3, RZ, PT ;  /* 0x000000ff0300720c */ /* 0x000fe20003fa4270 */
[--C-:B------:R-:W-:Y:S01]  /*4850*/  HADD2.F32 R161, -RZ, R16.reuse.H1_H1 ;  /* 0x30000010ffa17230 */ /* 0x100fe20000004100 */
[----:B0-2---:R-:W0:Y:S01]  /*4860*/  @P2 LDC R110, c[0x0][0x40c] ;  /* 0x00010300ff6e2b82 */ /* 0x005e220000000800 */
[--C-:B------:R-:W-:Y:S02]  /*4870*/  HADD2.F32 R157, -RZ, R17.reuse.H1_H1 ;  /* 0x30000011ff9d7230 */ /* 0x100fe40000004100 */
[----:B------:R-:W-:Y:S02]  /*4880*/  HADD2.F32 R159, -RZ, R16.H0_H0 ;  /* 0x20000010ff9f7230 */ /* 0x000fe40000004100 */
[----:B------:R-:W-:Y:S02]  /*4890*/  HADD2.F32 R109, -RZ, R17.H0_H0 ;  /* 0x20000011ff6d7230 */ /* 0x000fe40000004100 */
[----:B------:R-:W-:Y:S01]  /*48a0*/  HADD2.F32 R111, -RZ, R18.H0_H0 ;  /* 0x20000012ff6f7230 */ /* 0x000fe20000004100 */
[----:B------:R-:W1:Y:S03]  /*48b0*/  @P2 LDC R114, c[0x0][0x40c] ;  /* 0x00010300ff722b82 */ /* 0x000e660000000800 */
[-CC-:B------:R-:W-:Y:S01]  /*48c0*/  @P5 FFMA.FTZ R108, R126, R6.reuse, R115.reuse ;  /* 0x000000067e6c5223 */ /* 0x180fe20000010073 */
[-CC-:B------:R-:W-:Y:S01]  /*48d0*/  @P5 FFMA.FTZ R3, R123, R6.reuse, R115.reuse ;  /* 0x000000067b035223 */ /* 0x180fe20000010073 */
[----:B------:R-:W-:-:S02]  /*48e0*/  @P5 FFMA.FTZ R112, R136, R6, R115 ;  /* 0x0000000688705223 */ /* 0x000fc40000010073 */
[----:B------:R-:W-:Y:S01]  /*48f0*/  @P5 FADD.FTZ R108, R127, -R108 ;  /* 0x8000006c7f6c5221 */ /* 0x000fe20000010000 */
[----:B------:R-:W-:Y:S01]  /*4900*/  @P5 FADD.FTZ R3, R128, -R3 ;  /* 0x8000000380035221 */ /* 0x000fe20000010000 */
[----:B------:R-:W-:Y:S01]  /*4910*/  @P5 FADD.FTZ R112, R133, -R112 ;  /* 0x8000007085705221 */ /* 0x000fe20000010000 */
[----:B------:R-:W2:Y:S01]  /*4920*/  @P2 LDC R156, c[0x0][0x40c] ;  /* 0x00010300ff9c2b82 */ /* 0x000ea20000000800 */
[----:B------:R-:W-:Y:S01]  /*4930*/  @P5 FFMA.FTZ R161, R4, R108, R161 ;  /* 0x0000006c04a15223 */ /* 0x000fe200000100a1 */
[-C--:B------:R-:W-:Y:S01]  /*4940*/  @P5 FFMA.FTZ R108, R130, R6.reuse, R115 ;  /* 0x00000006826c5223 */ /* 0x080fe20000010073 */
[----:B------:R-:W-:Y:S01]  /*4950*/  @P5 FFMA.FTZ R159, R4, R3, R159 ;  /* 0x00000003049f5223 */ /* 0x000fe2000001009f */
[----:B------:R-:W-:Y:S02]  /*4960*/  @P5 FFMA.FTZ R3, R125, R6, R115 ;  /* 0x000000067d035223 */ /* 0x000fe40000010073 */
[----:B------:R-:W-:Y:S01]  /*4970*/  @P5 FADD.FTZ R108, R129, -R108 ;  /* 0x8000006c816c5221 */ /* 0x000fe20000010000 */
[----:B0-----:R-:W-:Y:S01]  /*4980*/  @P2 FMUL.FTZ R161, R161, R110 ;  /* 0x0000006ea1a12220 */ /* 0x001fe20000410000 */
[----:B------:R-:W-:Y:S01]  /*4990*/  @P5 FADD.FTZ R3, R132, -R3 ;  /* 0x8000000384035221 */ /* 0x000fe20000010000 */
[----:B------:R-:W0:Y:S01]  /*49a0*/  @P2 LDC R160, c[0x0][0x40c] ;  /* 0x00010300ffa02b82 */ /* 0x000e220000000800 */
[----:B------:R-:W-:-:S02]  /*49b0*/  @P5 FFMA.FTZ R157, R4, R108, R157 ;  /* 0x0000006c049d5223 */ /* 0x000fc4000001009d */
[----:B------:R-:W-:Y:S01]  /*49c0*/  @P5 FFMA.FTZ R109, R4, R3, R109 ;  /* 0x00000003046d5223 */ /* 0x000fe2000001006d */
[----:B------:R-:W-:Y:S01]  /*49d0*/  @P5 FFMA.FTZ R3, R131, R6, R115 ;  /* 0x0000000683035223 */ /* 0x000fe20000010073 */
[----:B------:R-:W-:-:S03]  /*49e0*/  @P2 F2FP.F16.F32.PACK_AB R161, RZ, R161 ;  /* 0x000000a1ffa1223e */ /* 0x000fc600000000ff */
[----:B------:R-:W3:Y:S01]  /*49f0*/  @P2 LDC R108, c[0x0][0x40c] ;  /* 0x00010300ff6c2b82 */ /* 0x000ee20000000800 */
[----:B------:R-:W-:-:S04]  /*4a00*/  @P5 FADD.FTZ R3, R134, -R3 ;  /* 0x8000000386035221 */ /* 0x000fc80000010000 */
[----:B------:R-:W-:Y:S01]  /*4a10*/  @P5 FFMA.FTZ R111, R4, R3, R111 ;  /* 0x00000003046f5223 */ /* 0x000fe2000001006f */
[----:B------:R-:W-:-:S03]  /*4a20*/  HADD2.F32 R3, -RZ, R18.H1_H1 ;  /* 0x30000012ff037230 */ /* 0x000fc60000004100 */
[----:B-1----:R-:W-:Y:S02]  /*4a30*/  @P2 FMUL.FTZ R111, R111, R114 ;  /* 0x000000726f6f2220 */ /* 0x002fe40000410000 */
[----:B------:R-:W-:Y:S02]  /*4a40*/  @P5 FFMA.FTZ R3, R4, R112, R3 ;  /* 0x0000007004035223 */ /* 0x000fe40000010003 */
[----:B------:R-:W1:Y:S01]  /*4a50*/  @P2 LDC R112, c[0x0][0x40c] ;  /* 0x00010300ff702b82 */ /* 0x000e620000000800 */
[----:B------:R-:W-:Y:S01]  /*4a60*/  @P2 F2FP.F16.F32.PACK_AB R111, RZ, R111 ;  /* 0x0000006fff6f223e */ /* 0x000fe200000000ff */
[----:B--2---:R-:W-:-:S03]  /*4a70*/  @P2 FMUL.FTZ R3, R3, R156 ;  /* 0x0000009c03032220 */ /* 0x004fc60000410000 */
[----:B------:R-:W-:Y:S02]  /*4a80*/  @P2 PRMT R66, R111, 0x7610, R66 ;  /* 0x000076106f422816 */ /* 0x000fe40000000042 */
[----:B------:R-:W-:Y:S01]  /*4a90*/  @P2 F2FP.F16.F32.PACK_AB R3, RZ, R3 ;  /* 0x00000003ff03223e */ /* 0x000fe200000000ff */
[----:B---3--:R-:W-:Y:S01]  /*4aa0*/  @P2 FMUL.FTZ R108, R159, R108 ;  /* 0x0000006c9f6c2220 */ /* 0x008fe20000410000 */
[----:B------:R-:W-:Y:S02]  /*4ab0*/  @P5 FFMA.FTZ R159, R135, R6, R115 ;  /* 0x00000006879f5223 */ /* 0x000fe40000010073 */
[----:B------:R-:W-:Y:S02]  /*4ac0*/  @P2 PRMT R66, R66, 0x5410, R3 ;  /* 0x0000541042422816 */ /* 0x000fe40000000003 */
[----:B------:R-:W-:Y:S01]  /*4ad0*/  @P5 FADD.FTZ R110, R138, -R159 ;  /* 0x8000009f8a6e5221 */ /* 0x000fe20000010000 */
[----:B------:R-:W-:Y:S01]  /*4ae0*/  HADD2.F32 R159, -RZ, R19.H0_H0 ;  /* 0x20000013ff9f7230 */ /* 0x000fe20000004100 */
[----:B------:R-:W-:-:S04]  /*4af0*/  @P2 F2FP.F16.F32.PACK_AB R108, RZ, R108 ;  /* 0x0000006cff6c223e */ /* 0x000fc800000000ff */
[----:B------:R-:W-:Y:S01]  /*4b00*/  @P5 FFMA.FTZ R159, R4, R110, R159 ;  /* 0x0000006e049f5223 */ /* 0x000fe2000001009f */
[----:B------:R-:W-:Y:S01]  /*4b10*/  @P2 PRMT R64, R108, 0x7610, R64 ;  /* 0x000076106c402816 */ /* 0x000fe20000000040 */
[----:B------:R-:W2:Y:S01]  /*4b20*/  @P2 LDC R110, c[0x0][0x40c] ;  /* 0x00010300ff6e2b82 */ /* 0x000ea20000000800 */
[----:B-1----:R-:W-:Y:S01]  /*4b30*/  @P2 FMUL.FTZ R157, R157, R112 ;  /* 0x000000709d9d2220 */ /* 0x002fe20000410000 */
[----:B0-----:R-:W-:Y:S01]  /*4b40*/  @P2 FMUL.FTZ R159, R159, R160 ;  /* 0x000000a09f9f2220 */ /* 0x001fe20000410000 */
[----:B------:R-:W-:-:S03]  /*4b50*/  @P2 PRMT R64, R64, 0x5410, R161 ;  /* 0x0000541040402816 */ /* 0x000fc600000000a1 */
[----:B------:R-:W-:Y:S02]  /*4b60*/  @P2 F2FP.F16.F32.PACK_AB R157, RZ, R157 ;  /* 0x0000009dff9d223e */ /* 0x000fe400000000ff */
[----:B------:R-:W-:-:S04]  /*4b70*/  @P2 F2FP.F16.F32.PACK_AB R159, RZ, R159 ;  /* 0x0000009fff9f223e */ /* 0x000fc800000000ff */
[----:B------:R-:W-:Y:S01]  /*4b80*/  @P2 PRMT R67, R159, 0x7610, R67 ;  /* 0x000076109f432816 */ /* 0x000fe20000000043 */
[----:B--2---:R-:W-:-:S05]  /*4b90*/  @P2 FMUL.FTZ R109, R109, R110 ;  /* 0x0000006e6d6d2220 */ /* 0x004fca0000410000 */
        /* <DEDUP_REMOVED lines=12> */
.L_x_5299:
[----:B0-2---:R-:W0:Y:S02]  /*4c60*/  LDC.64 R108, c[0x0][0x478] ;  /* 0x00011e00ff6c7b82 */ /* 0x005e240000000a00 */
[----:B0-----:R-:W-:-:S04]  /*4c70*/  ISETP.NE.U32.AND P0, PT, R108, RZ, PT ;  /* 0x000000ff6c00720c */ /* 0x001fc80003f05070 */
[----:B------:R-:W-:-:S13]  /*4c80*/  ISETP.NE.AND.EX P0, PT, R109, RZ, PT, P0 ;  /* 0x000000ff6d00720c */ /* 0x000fda0003f05300 */
[----:B------:R-:W-:Y:S05]  /*4c90*/  @!P0 BRA `(.L_x_5302) ;  /* 0x0000000400188947 */ /* 0x000fea0003800000 */
[----:B------:R-:W0:Y:S01]  /*4ca0*/  @P2 LDC R157, c[0x0][0x40c] ;  /* 0x00010300ff9d2b82 */ /* 0x000e220000000800 */
[-CC-:B------:R-:W-:Y:S01]  /*4cb0*/  FFMA.FTZ R61, R125, R6.reuse, R115.reuse ;  /* 0x000000067d3d7223 */ /* 0x180fe20000010073 */
[-CC-:B------:R-:W-:Y:S01]  /*4cc0*/  FFMA.FTZ R62, R130, R6.reuse, R115.reuse ;  /* 0x00000006823e7223 */ /* 0x180fe20000010073 */
[-CC-:B------:R-:W-:Y:S01]  /*4cd0*/  FFMA.FTZ R63, R131, R6.reuse, R115.reuse ;  /* 0x00000006833f7223 */ /* 0x180fe20000010073 */
[----:B------:R-:W-:Y:S01]  /*4ce0*/  ISETP.GT.AND P5, PT, R3, RZ, PT ;  /* 0x000000ff0300720c */ /* 0x000fe20003fa4270 */
        /* <DEDUP_REMOVED lines=10> */
[----:B------:R-:W-:Y:S01]  /*4d90*/  FMUL.FTZ R110, R4, R61 ;  /* 0x0000003d046e7220 */ /* 0x000fe20000410000 */
[----:B------:R-:W2:Y:S01]  /*4da0*/  @P2 LDC R115, c[0x0][0x40c] ;  /* 0x00010300ff732b82 */ /* 0x000ea20000000800 */
[----:B------:R-:W-:Y:S01]  /*4db0*/  FADD.FTZ R3, R128, -R3 ;  /* 0x8000000380037221 */ /* 0x000fe20000010000 */
[----:B------:R-:W-:Y:S01]  /*4dc0*/  FADD.FTZ R159, R133, -R108 ;  /* 0x8000006c859f7221 */ /* 0x000fe20000010000 */
[C---:B------:R-:W-:Y:S01]  /*4dd0*/  FMUL.FTZ R61, R4.reuse, R63 ;  /* 0x0000003f043d7220 */ /* 0x040fe20000410000 */
[----:B------:R-:W-:Y:S01]  /*4de0*/  FADD.FTZ R109, R127, -R60 ;  /* 0x8000003c7f6d7221 */ /* 0x000fe20000010000 */
[C---:B------:R-:W-:Y:S01]  /*4df0*/  FMUL.FTZ R60, R4.reuse, R3 ;  /* 0x00000003043c7220 */ /* 0x040fe20000410000 */
[----:B------:R-:W-:Y:S01]  /*4e00*/  FMUL.FTZ R111, R4, R111 ;  /* 0x0000006f046f7220 */ /* 0x000fe20000410000 */
[----:B------:R-:W-:Y:S01]  /*4e10*/  FADD.FTZ R161, R138, -R161 ;  /* 0x800000a18aa17221 */ /* 0x000fe20000010000 */
[----:B------:R-:W3:Y:S01]  /*4e20*/  @P2 LDC R112, c[0x0][0x40c] ;  /* 0x00010300ff702b82 */ /* 0x000ee20000000800 */
[----:B------:R-:W-:Y:S01]  /*4e30*/  FMUL.FTZ R109, R4, R109 ;  /* 0x0000006d046d7220 */ /* 0x000fe20000410000 */
[----:B------:R-:W-:Y:S01]  /*4e40*/  FSEL R60, R60, RZ, P5 ;  /* 0x000000ff3c3c7208 */ /* 0x000fe20002800000 */
[C---:B------:R-:W-:Y:S01]  /*4e50*/  FMUL.FTZ R6, R4.reuse, R159 ;  /* 0x0000009f04067220 */ /* 0x040fe20000410000 */
[----:B------:R-:W-:Y:S01]  /*4e60*/  FMUL.FTZ R3, R4, R163 ;  /* 0x000000a304037220 */ /* 0x000fe20000410000 */
[----:B------:R-:W-:Y:S01]  /*4e70*/  FSEL R110, R110, RZ, P5 ;  /* 0x000000ff6e6e7208 */ /* 0x000fe20002800000 */
[----:B------:R-:W-:Y:S01]  /*4e80*/  FMUL.FTZ R4, R4, R161 ;  /* 0x000000a104047220 */ /* 0x000fe20000410000 */
[----:B------:R-:W-:Y:S01]  /*4e90*/  FSEL R109, R109, RZ, P5 ;  /* 0x000000ff6d6d7208 */ /* 0x000fe20002800000 */
[----:B------:R-:W4:Y:S01]  /*4ea0*/  @P2 LDC R62, c[0x0][0x40c] ;  /* 0x00010300ff3e2b82 */ /* 0x000f220000000800 */
[----:B------:R-:W-:Y:S01]  /*4eb0*/  FSEL R111, R111, RZ, P5 ;  /* 0x000000ff6f6f7208 */ /* 0x000fe20002800000 */
[----:B0-----:R-:W-:Y:S01]  /*4ec0*/  @P2 FMUL.FTZ R157, R60, R157 ;  /* 0x0000009d3c9d2220 */ /* 0x001fe20000410000 */
[C---:B------:R-:W-:Y:S01]  /*4ed0*/  F2FP.F16.F32.PACK_AB R60, R109.reuse, R60 ;  /* 0x0000003c6d3c723e */ /* 0x040fe200000000ff */
[----:B-1----:R-:W-:Y:S01]  /*4ee0*/  @P2 FMUL.FTZ R114, R109, R114 ;  /* 0x000000726d722220 */ /* 0x002fe20000410000 */
[----:B------:R-:W-:-:S02]  /*4ef0*/  FSEL R109, R61, RZ, P5 ;  /* 0x000000ff3d6d7208 */ /* 0x000fc40002800000 */
[C---:B------:R-:W-:Y:S01]  /*4f00*/  F2FP.F16.F32.PACK_AB R61, R111.reuse, R110 ;  /* 0x0000006e6f3d723e */ /* 0x040fe200000000ff */
[----:B------:R-:W0:Y:S01]  /*4f10*/  @P2 LDC R63, c[0x0][0x40c] ;  /* 0x00010300ff3f2b82 */ /* 0x000e220000000800 */
[----:B--2---:R-:W-:Y:S01]  /*4f20*/  @P2 FMUL.FTZ R115, R110, R115 ;  /* 0x000000736e732220 */ /* 0x004fe20000410000 */
[----:B------:R-:W-:Y:S02]  /*4f30*/  FSEL R110, R6, RZ, P5 ;  /* 0x000000ff066e7208 */ /* 0x000fe40002800000 */
[----:B------:R-:W-:Y:S02]  /*4f40*/  @P2 F2FP.F16.F32.PACK_AB R114, RZ, R114 ;  /* 0x00000072ff72223e */ /* 0x000fe400000000ff */
[----:B------:R-:W-:Y:S02]  /*4f50*/  @P2 F2FP.F16.F32.PACK_AB R115, RZ, R115 ;  /* 0x00000073ff73223e */ /* 0x000fe400000000ff */
[----:B------:R-:W1:Y:S01]  /*4f60*/  @P2 LDC R108, c[0x0][0x40c] ;  /* 0x00010300ff6c2b82 */ /* 0x000e620000000800 */
[----:B---3--:R-:W-:Y:S01]  /*4f70*/  @P2 FMUL.FTZ R156, R111, R112 ;  /* 0x000000706f9c2220 */ /* 0x008fe20000410000 */
[----:B------:R-:W-:-:S02]  /*4f80*/  FSEL R111, R4, RZ, P5 ;  /* 0x000000ff046f7208 */ /* 0x000fc40002800000 */
[----:B------:R-:W-:Y:S02]  /*4f90*/  @P2 F2FP.F16.F32.PACK_AB R112, RZ, R157 ;  /* 0x0000009dff70223e */ /* 0x000fe400000000ff */
[----:B------:R-:W-:Y:S01]  /*4fa0*/  @P2 F2FP.F16.F32.PACK_AB R156, RZ, R156 ;  /* 0x0000009cff9c223e */ /* 0x000fe200000000ff */
[----:B----4-:R-:W-:Y:S01]  /*4fb0*/  @P2 FMUL.FTZ R6, R109, R62 ;  /* 0x0000003e6d062220 */ /* 0x010fe20000410000 */
[----:B------:R-:W-:Y:S02]  /*4fc0*/  F2FP.F16.F32.PACK_AB R62, R110, R109 ;  /* 0x0000006d6e3e723e */ /* 0x000fe400000000ff */
[----:B------:R-:W-:Y:S02]  /*4fd0*/  @P2 PRMT R64, R112, 0x7610, R64 ;  /* 0x0000761070402816 */ /* 0x000fe40000000040 */
[----:B------:R-:W-:Y:S02]  /*4fe0*/  @P2 F2FP.F16.F32.PACK_AB R6, RZ, R6 ;  /* 0x00000006ff06223e */ /* 0x000fe400000000ff */
[----:B------:R-:W-:Y:S01]  /*4ff0*/  @P2 PRMT R65, R115, 0x7610, R65 ;  /* 0x0000761073412816 */ /* 0x000fe20000000041 */
[----:B0-----:R-:W-:Y:S01]  /*5000*/  @P2 FMUL.FTZ R63, R110, R63 ;  /* 0x0000003f6e3f2220 */ /* 0x001fe20000410000 */
[----:B------:R-:W-:-:S02]  /*5010*/  FSEL R110, R3, RZ, P5 ;  /* 0x000000ff036e7208 */ /* 0x000fc40002800000 */
[----:B------:R-:W-:Y:S02]  /*5020*/  @P2 PRMT R66, R6, 0x7610, R66 ;  /* 0x0000761006422816 */ /* 0x000fe40000000042 */
[----:B------:R-:W-:Y:S02]  /*5030*/  @P2 F2FP.F16.F32.PACK_AB R4, RZ, R63 ;  /* 0x0000003fff04223e */ /* 0x000fe400000000ff */
[----:B------:R-:W-:Y:S01]  /*5040*/  @P2 PRMT R64, R64, 0x5410, R114 ;  /* 0x0000541040402816 */ /* 0x000fe20000000072 */
[----:B-1----:R-:W-:Y:S01]  /*5050*/  @P2 FMUL.FTZ R108, R111, R108 ;  /* 0x0000006c6f6c2220 */ /* 0x002fe20000410000 */
[----:B------:R-:W-:Y:S02]  /*5060*/  @P2 PRMT R65, R65, 0x5410, R156 ;  /* 0x0000541041412816 */ /* 0x000fe4000000009c */
[----:B------:R-:W-:Y:S02]  /*5070*/  F2FP.F16.F32.PACK_AB R63, R110, R111 ;  /* 0x0000006f6e3f723e */ /* 0x000fe400000000ff */
[----:B------:R-:W-:-:S02]  /*5080*/  @P2 F2FP.F16.F32.PACK_AB R108, RZ, R108 ;  /* 0x0000006cff6c223e */ /* 0x000fc400000000ff */
[----:B------:R-:W-:Y:S02]  /*5090*/  @P2 PRMT R66, R66, 0x5410, R4 ;  /* 0x0000541042422816 */ /* 0x000fe40000000004 */
[----:B------:R-:W-:Y:S01]  /*50a0*/  @P2 PRMT R67, R108, 0x7610, R67 ;  /* 0x000076106c432816 */ /* 0x000fe20000000043 */
[----:B------:R-:W-:Y:S06]  /*50b0*/  @!P2 BRA `(.L_x_5301) ;  /* 0x000000040030a947 */ /* 0x000fec0003800000 */
[----:B------:R-:W-:-:S05]  /*50c0*/  FMUL.FTZ R3, R110, UR15 ;  /* 0x0000000f6e037c20 */ /* 0x000fca0008410000 */
[----:B------:R-:W-:-:S04]  /*50d0*/  F2FP.F16.F32.PACK_AB R3, RZ, R3 ;  /* 0x00000003ff03723e */ /* 0x000fc800000000ff */
[----:B------:R-:W-:Y:S01]  /*50e0*/  PRMT R67, R67, 0x5410, R3 ;  /* 0x0000541043437816 */ /* 0x000fe20000000003 */
[----:B------:R-:W-:Y:S06]  /*50f0*/  BRA `(.L_x_5301) ;  /* 0x0000000400207947 */ /* 0x000fec0003800000 */
.L_x_5302:
[----:B------:R-:W0:Y:S01]  /*5100*/  @P2 LDC R108, c[0x0][0x40c] ;  /* 0x00010300ff6c2b82 */ /* 0x000e220000000800 */
        /* <DEDUP_REMOVED lines=9> */
.L_x_5303:
        /* <DEDUP_REMOVED lines=9> */
.L_x_5304:
        /* <DEDUP_REMOVED lines=9> */
.L_x_5305:
        /* <DEDUP_REMOVED lines=9> */
.L_x_5306:
        /* <DEDUP_REMOVED lines=9> */
.L_x_5307:
        /* <DEDUP_REMOVED lines=9> */
.L_x_5308:
[----:B------:R-:W-:Y:S01]  /*5470*/  FFMA.FTZ R110, R140, R6, R115 ;  /* 0x000000068c6e7223 */ /* 0x000fe20000010073 */
        /* <DEDUP_REMOVED lines=9> */
.L_x_5309:
[----:B------:R-:W-:Y:S01]  /*5510*/  FADD.FTZ R109, R137, -R110 ;  /* 0x8000006e896d7221 */ /* 0x000fe20000010000 */
[----:B------:R-:W-:-:S03]  /*5520*/  ISETP.GT.AND P5, PT, R3, RZ, PT ;  /* 0x000000ff0300720c */ /* 0x000fc60003fa4270 */
[----:B------:R-:W-:-:S05]  /*5530*/  FMUL.FTZ R109, R4, R109 ;  /* 0x0000006d046d7220 */ /* 0x000fca0000410000 */
[----:B------:R-:W-:-:S05]  /*5540*/  FSEL R3, R109, RZ, P5 ;  /* 0x000000ff6d037208 */ /* 0x000fca0002800000 */
[----:B0-----:R-:W-:-:S05]  /*5550*/  @P2 FMUL.FTZ R108, R3, R108 ;  /* 0x0000006c036c2220 */ /* 0x001fca0000410000 */
[----:B------:R-:W-:-:S04]  /*5560*/  @P2 F2FP.F16.F32.PACK_AB R108, RZ, R108 ;  /* 0x0000006cff6c223e */ /* 0x000fc800000000ff */
[----:B------:R-:W-:-:S07]  /*5570*/  @P2 PRMT R67, R67, 0x5410, R108 ;  /* 0x0000541043432816 */ /* 0x000fce000000006c */
.L_x_5301:
[----:B------:R-:W0:Y:S08]  /*5580*/  @P0 LDC.64 R110, c[0x0][0x478] ;  /* 0x00011e00ff6e0b82 */ /* 0x000e300000000a00 */
[----:B------:R-:W1:Y:S01]  /*5590*/  @P2 LDC.64 R108, c[0x0][0x468] ;  /* 0x00011a00ff6c2b82 */ /* 0x000e620000000a00 */
[----:B0-----:R-:W-:-:S05]  /*55a0*/  @P0 IMAD.WIDE.U32 R110, R154, 0x10, R110 ;  /* 0x000000109a6e0825 */ /* 0x001fca00078e006e */
[----:B------:R3:W-:Y:S01]  /*55b0*/  @P0 STG.E.128 desc[UR10][R110.64], R60 ;  /* 0x0000003c6e000986 */ /* 0x0007e2000c101d0a */
[----:B-1----:R-:W-:-:S05]  /*55c0*/  @P2 IMAD.WIDE.U32 R108, R113, 0x10, R108 ;  /* 0x00000010716c2825 */ /* 0x002fca00078e006c */
[----:B------:R3:W-:Y:S02]  /*55d0*/  @P2 STG.E.128 desc[UR10][R108.64], R64 ;  /* 0x000000406c002986 */ /* 0x0007e4000c101d0a */
.L_x_5298:
[----:B------:R-:W-:Y:S05]  /*55e0*/  BSYNC.RECONVERGENT B0 ;  /* 0x0000000000007941 */ /* 0x000fea0003800200 */
.L_x_5297:
[----:B0-23--:R-:W0:Y:S01]  /*55f0*/  LDC.64 R108, c[0x0][0x380] ;  /* 0x0000e000ff6c7b82 */ /* 0x00de220000000a00 */
[----:B------:R-:W-:Y:S01]  /*5600*/  UPLOP3.LUT UP1, UPT, UPT, UPT, UP1, 0x40, 0x4 ;  /* 0x000000000004789c */ /* 0x000fe20003f2e810 */
[----:B0-----:R-:W-:-:S04]  /*5610*/  IADD3 R2, PT, PT, R2, R108, RZ ;  /* 0x0000006c02027210 */ /* 0x001fc80007ffe0ff */
[----:B------:R-:W-:-:S13]  /*5620*/  ISETP.GE.AND P0, PT, R2, R109, PT ;  /* 0x0000006d0200720c */ /* 0x000fda0003f06270 */
[----:B------:R-:W-:Y:S05]  /*5630*/  @!P0 BRA `(.L_x_5310) ;  /* 0xffffffac00c88947 */ /* 0x000fea000383ffff */
.L_x_5261:
        /* <DEDUP_REMOVED lines=31> */
.L_x_5311:
        /* <DEDUP_REMOVED lines=13> */
.L_x_10756:


//--------------------- .text._ZN10layer_norm13ln_bwd_kernelINS_13Kernel_traitsIf6__halfS2_S2_fjLj3072ELj1ELj1ELj4ELj16ENS_18Kernel_traits_baseILj3072EfS2_S2_S2_fjLj128EEEEELb0ELb0ELb1ELb1EEEvNS_9BwdParamsE --------------------------
	.section	.text._ZN10layer_norm13ln_bwd_kernelINS_13Kernel_traitsIf6__halfS2_S2_fjLj3072ELj1ELj1ELj4ELj16ENS_18Kernel_traits_baseILj3072EfS2_S2_S2_fjLj128EEEEELb0ELb0ELb1ELb1EEEvNS_9BwdParamsE,"ax",@progbits
	.align	128
        .global         _ZN10layer_norm13ln_bwd_kernelINS_13Kernel_traitsIf6__halfS2_S2_fjLj3072ELj1ELj1ELj4ELj16ENS_18Kernel_traits_baseILj3072EfS2_S2_S2_fjLj128EEEEELb0ELb0ELb1ELb1EEEvNS_9BwdParamsE
        .type           _ZN10layer_norm13ln_bwd_kernelINS_13Kernel_traitsIf6__halfS2_S2_fjLj3072ELj1ELj1ELj4ELj16ENS_18Kernel_traits_baseILj3072EfS2_S2_S2_fjLj128EEEEELb0ELb0ELb1ELb1EEEvNS_9BwdParamsE,@function
        .size           _ZN10layer_norm13ln_bwd_kernelINS_13Kernel_traitsIf6__halfS2_S2_fjLj3072ELj1ELj1ELj4ELj16ENS_18Kernel_traits_baseILj3072EfS2_S2_S2_fjLj128EEEEELb0ELb0ELb1ELb1EEEvNS_9BwdParamsE,(.L_x_10757 - _ZN10layer_norm13ln_bwd_kernelINS_13Kernel_traitsIf6__halfS2_S2_fjLj3072ELj1ELj1ELj4ELj16ENS_18Kernel_traits_baseILj3072EfS2_S2_S2_fjLj128EEEEELb0ELb0ELb1ELb1EEEvNS_9BwdParamsE)
        .other          _ZN10layer_norm13ln_bwd_kernelINS_13Kernel_traitsIf6__halfS2_S2_fjLj3072ELj1ELj1ELj4ELj16ENS_18Kernel_traits_baseILj3072EfS2_S2_S2_fjLj128EEEEELb0ELb0ELb1ELb1EEEvNS_9BwdParamsE,@"STO_CUDA_ENTRY STV_DEFAULT"
_ZN10layer_norm13ln_bwd_kernelINS_13Kernel_traitsIf6__halfS2_S2_fjLj3072ELj1ELj1ELj4ELj16ENS_18Kernel_traits_baseILj3072EfS2_S2_S2_fjLj128EEEEELb0ELb0ELb1ELb1EEEvNS_9BwdParamsE:
.text._ZN10layer_norm13ln_bwd_kernelINS_13Kernel_traitsIf6__halfS2_S2_fjLj3072ELj1ELj1ELj4ELj16ENS_18Kernel_traits_baseILj3072EfS2_S2_S2_fjLj128EEEEELb0ELb0ELb1ELb1EEEvNS_9BwdParamsE:
        /* <DEDUP_REMOVED lines=48> */
.L_x_5350:
[----:B------:R-:W1:Y:S08]  /*0300*/  LDC.64 R114, c[0x0][0x3f8] ;  /* 0x0000fe00ff727b82 */ /* 0x000e700000000a00 */
[----:B------:R-:W2:Y:S08]  /*0310*/  LDC.64 R152, c[0x0][0x3c8] ;  /* 0x0000f200ff987b82 */ /* 0x000eb00000000a00 */
[----:B------:R-:W3:Y:S01]  /*0320*/  LDC.64 R112, c[0x0][0x3f0] ;  /* 0x0000fc00ff707b82 */ /* 0x000ee20000000a00 */
[----:B-1----:R-:W-:-:S05]  /*0330*/  IMAD.WIDE R114, R0, 0x4, R114 ;  /* 0x0000000400727825 */ /* 0x002fca00078e0272 */
[----:B------:R-:W4:Y:S01]  /*0340*/  LDG.E R151, desc[UR12][R114.64] ;  /* 0x0000000c72977981 */ /* 0x000f22000c1e1900 */
[----:B--2---:R-:W-:-:S06]  /*0350*/  IMAD.WIDE R152, R0, 0x4, R152 ;  /* 0x0000000400987825 */ /* 0x004fcc00078e0298 */
        /* <DEDUP_REMOVED lines=12> */
[----:B0-----:R-:W0:Y:S01]  /*0420*/  LDC.64 R4, c[0x0][0x428] ;  /* 0x00010a00ff047b82 */ /* 0x001e220000000a00 */
[----:B------:R-:W-:Y:S02]  /*0430*/  SHF.R.S32.HI R6, RZ, 0x1f, R7 ;  /* 0x0000001fff067819 */ /* 0x000fe40000011407 */
[----:B------:R-:W-:Y:S02]  /*0440*/  LEA.HI.SX32 R123, R3, R2, 0x1d ;  /* 0x00000002037b7211 */ /* 0x000fe400078feaff */
[----:B------:R-:W-:-:S04]  /*0450*/  LEA.HI R7, R6, R7, RZ, 0x3 ;  /* 0x0000000706077211 */ /* 0x000fc800078f18ff */
[----:B------:R-:W-:Y:S02]  /*0460*/  LEA.HI.SX32 R7, R7, R2, 0x1d ;  /* 0x0000000207077211 */ /* 0x000fe400078feaff */
[----:B------:R-:W2:Y:S01]  /*0470*/  LDC.64 R2, c[0x0][0x3c0] ;  /* 0x0000f000ff027b82 */ /* 0x000ea20000000a00 */
[----:B------:R-:W-:Y:S02]  /*0480*/  SHF.R.S32.HI R6, RZ, 0x1f, R0 ;  /* 0x0000001fff067819 */ /* 0x000fe40000011400 */
[----:B------:R-:W-:Y:S02]  /*0490*/  IADD3 R129, PT, PT, R123, 0x80, RZ ;  /* 0x000000807b817810 */ /* 0x000fe40007ffe0ff */
[----:B------:R-:W-:Y:S01]  /*04a0*/  IADD3 R13, PT, PT, R7, 0x80, RZ ;  /* 0x00000080070d7810 */ /* 0x000fe20007ffe0ff */
[C---:B-1----:R-:W-:Y:S01]  /*04b0*/  IMAD.WIDE.U32 R16, R123.reuse, 0x10, R8 ;  /* 0x000000107b107825 */ /* 0x042fe200078e0008 */
[----:B------:R-:W-:-:S03]  /*04c0*/  IADD3 R131, PT, PT, R123, 0x100, RZ ;  /* 0x000001007b837810 */ /* 0x000fc60007ffe0ff */
[----:B------:R-:W-:Y:S02]  /*04d0*/  IMAD.WIDE.U32 R112, R129, 0x10, R8 ;  /* 0x0000001081707825 */ /* 0x000fe400078e0008 */
[----:B------:R-:W3:Y:S02]  /*04e0*/  LDG.E.128 R16, desc[UR12][R16.64] ;  /* 0x0000000c10107981 */ /* 0x000ee4000c1e1d00 */
[C-C-:B0-----:R-:W-:Y:S01]  /*04f0*/  IMAD.WIDE.U32 R116, R7.reuse, 0x10, R4.reuse ;  /* 0x0000001007747825 */ /* 0x141fe200078e0004 */
[----:B------:R-:W-:Y:S01]  /*0500*/  IADD3 R7, PT, PT, R7, 0x100, RZ ;  /* 0x0000010007077810 */ /* 0x000fe20007ffe0ff */
[----:B------:R-:W4:Y:S01]  /*0510*/  LDG.E.128 R112, desc[UR12][R112.64] ;  /* 0x0000000c70707981 */ /* 0x000f22000c1e1d00 */
[C---:B--2---:R-:W-:Y:S01]  /*0520*/  LEA R2, P0, R0.reuse, R2, 0x2 ;  /* 0x0000000200027211 */ /* 0x044fe200078010ff */
[----:B------:R-:W-:Y:S02]  /*0530*/  IMAD.WIDE.U32 R12, R13, 0x10, R4 ;  /* 0x000000100d0c7825 */ /* 0x000fe400078e0004 */
[----:B------:R-:W2:Y:S01]  /*0540*/  LDG.E.128 R116, desc[UR12][R116.64] ;  /* 0x0000000c74747981 */ /* 0x000ea2000c1e1d00 */
[----:B------:R-:W-:Y:S01]  /*0550*/  LEA.HI.X R3, R0, R3, R6, 0x2, P0 ;  /* 0x0000000300037211 */ /* 0x000fe200000f1406 */
[----:B------:R-:W-:-:S02]  /*0560*/  IMAD.WIDE.U32 R8, R131, 0x10, R8 ;  /* 0x0000001083087825 */ /* 0x000fc400078e0008 */
[----:B------:R-:W4:Y:S02]  /*0570*/  LDG.E.128 R12, desc[UR12][R12.64] ;  /* 0x0000000c0c0c7981 */ /* 0x000f24000c1e1d00 */
[----:B------:R-:W-:Y:S02]  /*0580*/  IMAD.WIDE.U32 R4, R7, 0x10, R4 ;  /* 0x0000001007047825 */ /* 0x000fe400078e0004 */
[----:B------:R0:W4:Y:S04]  /*0590*/  LDG.E R2, desc[UR12][R2.64] ;  /* 0x0000000c02027981 */ /* 0x000128000c1e1900 */
[----:B------:R-:W4:Y:S04]  /*05a0*/  LDG.E.128 R8, desc[UR12][R8.64] ;  /* 0x0000000c08087981 */ /* 0x000f28000c1e1d00 */
[----:B------:R-:W4:Y:S01]  /*05b0*/  LDG.E.128 R4, desc[UR12][R4.64] ;  /* 0x0000000c04047981 */ /* 0x000f22000c1e1d00 */
[----:B------:R-:W-:-:S04]  /*05c0*/  UISETP.NE.U32.AND UP0, UPT, UR6, URZ, UPT ;  /* 0x000000ff0600728c */ /* 0x000fc8000bf05070 */
[----:B------:R-:W-:-:S06]  /*05d0*/  UISETP.NE.AND.EX UP0, UPT, UR7, URZ, UPT, UP0 ;  /* 0x000000ff0700728c */ /* 0x000fcc000bf05300 */
[----:B------:R-:W-:-:S13]  /*05e0*/  PLOP3.LUT P0, PT, PT, PT, UP0, 0x80, 0x8 ;  /* 0x000000000008781c */ /* 0x000fda0003f0f008 */
[----:B------:R-:W1:Y:S08]  /*05f0*/  @P0 LDC.64 R120, c[0x0][0x438] ;  /* 0x00010e00ff780b82 */ /* 0x000e700000000a00 */
[----:B------:R-:W0:Y:S08]  /*0600*/  @P0 LDC.64 R124, c[0x0][0x438] ;  /* 0x00010e00ff7c0b82 */ /* 0x000e300000000a00 */
[----:B------:R-:W0:Y:S01]  /*0610*/  @P0 LDC.64 R126, c[0x0][0x438] ;  /* 0x00010e00ff7e0b82 */ /* 0x000e220000000a00 */
[----:B------:R-:W-:Y:S01]  /*0620*/  ISETP.NE.AND P2, PT, RZ, UR14, PT ;  /* 0x0000000eff007c0c */ /* 0x000fe2000bf45270 */
[----:B-1----:R-:W-:-:S05]  /*0630*/  @P0 IMAD.WIDE.U32 R120, R123, 0x10, R120 ;  /* 0x000000107b780825 */ /* 0x002fca00078e0078 */
[----:B------:R2:W5:Y:S01]  /*0640*/  @P0 LDG.E.128 R28, desc[UR12][R120.64] ;  /* 0x0000000c781c0981 */ /* 0x000562000c1e1d00 */
[----:B0-----:R-:W-:-:S05]  /*0650*/  @P0 IMAD.WIDE.U32 R124, R129, 0x10, R124 ;  /* 0x00000010817c0825 */ /* 0x001fca00078e007c */
[----:B------:R4:W5:Y:S01]  /*0660*/  @P0 LDG.E.128 R24, desc[UR12][R124.64] ;  /* 0x0000000c7c180981 */ /* 0x000962000c1e1d00 */
[----:B------:R-:W-:-:S05]  /*0670*/  @P0 IMAD.WIDE.U32 R126, R131, 0x10, R126 ;  /* 0x00000010837e0825 */ /* 0x000fca00078e007e */
[----:B------:R0:W5:Y:S01]  /*0680*/  @P0 LDG.E.128 R20, desc[UR12][R126.64] ;  /* 0x0000000c7e140981 */ /* 0x000162000c1e1d00 */
[--C-:B---3--:R-:W-:Y:S02]  /*0690*/  HADD2.F32 R135, -RZ, R16.reuse.H1_H1 ;  /* 0x30000010ff877230 */ /* 0x108fe40000004100 */
[--C-:B------:R-:W-:Y:S02]  /*06a0*/  HADD2.F32 R145, -RZ, R19.reuse.H0_H0 ;  /* 0x20000013ff917230 */ /* 0x100fe40000004100 */
[----:B------:R-:W-:Y:S02]  /*06b0*/  HADD2.F32 R3, -RZ, R16.H0_H0 ;  /* 0x20000010ff037230 */ /* 0x000fe40000004100 */
[----:B------:R-:W-:Y:S02]  /*06c0*/  HADD2.F32 R143, -RZ, R18.H1_H1 ;  /* 0x30000012ff8f7230 */ /* 0x000fe40000004100 */
[----:B------:R-:W-:Y:S02]  /*06d0*/  HADD2.F32 R147, -RZ, R19.H1_H1 ;  /* 0x30000013ff937230 */ /* 0x000fe40000004100 */
[----:B------:R-:W-:-:S02]  /*06e0*/  HADD2.F32 R137, -RZ, R17.H0_H0 ;  /* 0x20000011ff897230 */ /* 0x000fc40000004100 */
[----:B------:R-:W-:Y:S02]  /*06f0*/  HADD2.F32 R139, -RZ, R17.H1_H1 ;  /* 0x30000011ff8b7230 */ /* 0x000fe40000004100 */
[--C-:B--2---:R-:W-:Y:S02]  /*0700*/  HADD2.F32 R121, -RZ, R117.reuse.H0_H0 ;  /* 0x20000075ff797230 */ /* 0x104fe40000004100 */
[----:B------:R-:W-:Y:S02]  /*0710*/  HADD2.F32 R16, -RZ, R117.H1_H1 ;  /* 0x30000075ff107230 */ /* 0x000fe40000004100 */
[--C-:B----4-:R-:W-:Y:S02]  /*0720*/  HADD2.F32 R125, -RZ, R115.reuse.H0_H0 ;  /* 0x20000073ff7d7230 */ /* 0x110fe40000004100 */
[----:B------:R-:W-:Y:S01]  /*0730*/  HADD2.F32 R153, -RZ, R115.H1_H1 ;  /* 0x30000073ff997230 */ /* 0x000fe20000004100 */
[----:B------:R-:W-:Y:S01]  /*0740*/  FSEL R2, R2, RZ, !P2 ;  /* 0x000000ff02027208 */ /* 0x000fe20005000000 */
[----:B------:R-:W-:-:S02]  /*0750*/  HADD2.F32 R17, -RZ, R119.H0_H0 ;  /* 0x20000077ff117230 */ /* 0x000fc40000004100 */
[----:B------:R-:W-:Y:S02]  /*0760*/  HADD2.F32 R120, -RZ, R119.H1_H1 ;  /* 0x30000077ff787230 */ /* 0x000fe40000004100 */
[--C-:B------:R-:W-:Y:S02]  /*0770*/  HADD2.F32 R131, -RZ, R14.reuse.H0_H0 ;  /* 0x2000000eff837230 */ /* 0x100fe40000004100 */
[----:B------:R-:W-:Y:S02]  /*0780*/  HADD2.F32 R134, -RZ, R14.H1_H1 ;  /* 0x3000000eff867230 */ /* 0x000fe40000004100 */
[--C-:B------:R-:W-:Y:S02]  /*0790*/  HADD2.F32 R115, -RZ, R9.reuse.H0_H0 ;  /* 0x20000009ff737230 */ /* 0x100fe40000004100 */
[----:B------:R-:W-:Y:S02]  /*07a0*/  HADD2.F32 R117, -RZ, R9.H1_H1 ;  /* 0x30000009ff757230 */ /* 0x000fe40000004100 */
[----:B------:R-:W-:Y:S01]  /*07b0*/  FADD.FTZ R9, -R2, R135 ;  /* 0x0000008702097221 */ /* 0x000fe20000010100 */
[----:B------:R-:W-:-:S02]  /*07c0*/  HADD2.F32 R161, -RZ, R113.H0_H0 ;  /* 0x20000071ffa17230 */ /* 0x000fc40000004100 */
[----:B------:R-:W-:Y:S02]  /*07d0*/  HADD2.F32 R159, -RZ, R113.H1_H1 ;  /* 0x30000071ff9f7230 */ /* 0x000fe40000004100 */
[--C-:B------:R-:W-:Y:S02]  /*07e0*/  HADD2.F32 R119, -RZ, R10.reuse.H0_H0 ;  /* 0x2000000aff777230 */ /* 0x100fe40000004100 */
[----:B------:R-:W-:Y:S02]  /*07f0*/  HADD2.F32 R14, -RZ, R10.H1_H1 ;  /* 0x3000000aff0e7230 */ /* 0x000fe40000004100 */
[C---:B------:R-:W-:Y:S01]  /*0800*/  FADD.FTZ R10, -R2.reuse, R145 ;  /* 0x00000091020a7221 */ /* 0x040fe20000010100 */
[--C-:B0-----:R-:W-:Y:S02]  /*0810*/  HADD2.F32 R127, -RZ, R12.reuse.H0_H0 ;  /* 0x2000000cff7f7230 */ /* 0x101fe40000004100 */
[----:B------:R-:W-:Y:S02]  /*0820*/  HADD2.F32 R130, -RZ, R12.H1_H1 ;  /* 0x3000000cff827230 */ /* 0x000fe40000004100 */
[----:B------:R-:W-:Y:S01]  /*0830*/  FADD.FTZ R12, -R2, R147 ;  /* 0x00000093020c7221 */ /* 0x000fe20000010100 */
[----:B------:R-:W-:-:S02]  /*0840*/  HADD2.F32 R113, -RZ, R8.H0_H0 ;  /* 0x20000008ff717230 */ /* 0x000fc40000004100 */
[----:B------:R-:W-:Y:S02]  /*0850*/  HADD2.F32 R149, -RZ, R8.H1_H1 ;  /* 0x30000008ff957230 */ /* 0x000fe40000004100 */
[C---:B------:R-:W-:Y:S01]  /*0860*/  FADD.FTZ R8, -R2.reuse, R143 ;  /* 0x0000008f02087221 */ /* 0x040fe20000010100 */
[--C-:B------:R-:W-:Y:S02]  /*0870*/  HADD2.F32 R123, -RZ, R116.reuse.H0_H0 ;  /* 0x20000074ff7b7230 */ /* 0x100fe40000004100 */
[----:B------:R-:W-:Y:S02]  /*0880*/  HADD2.F32 R122, -RZ, R116.H1_H1 ;  /* 0x30000074ff7a7230 */ /* 0x000fe40000004100 */
[--C-:B------:R-:W-:Y:S02]  /*0890*/  HADD2.F32 R157, -RZ, R114.reuse.H0_H0 ;  /* 0x20000072ff9d7230 */ /* 0x100fe40000004100 */
[----:B------:R-:W-:Y:S02]  /*08a0*/  HADD2.F32 R155, -RZ, R114.H1_H1 ;  /* 0x30000072ff9b7230 */ /* 0x000fe40000004100 */
[----:B------:R-:W-:Y:S01]  /*08b0*/  FADD.FTZ R3, -R2, R3 ;  /* 0x0000000302037221 */ /* 0x000fe20000010100 */
[----:B------:R-:W-:-:S02]  /*08c0*/  HADD2.F32 R141, -RZ, R18.H0_H0 ;  /* 0x20000012ff8d7230 */ /* 0x000fc40000004100 */
[--C-:B------:R-:W-:Y:S02]  /*08d0*/  HADD2.F32 R165, -RZ, R112.reuse.H0_H0 ;  /* 0x20000070ffa57230 */ /* 0x100fe40000004100 */
[----:B------:R-:W-:Y:S02]  /*08e0*/  HADD2.F32 R163, -RZ, R112.H1_H1 ;  /* 0x30000070ffa37230 */ /* 0x000fe40000004100 */
[--C-:B------:R-:W-:Y:S02]  /*08f0*/  HADD2.F32 R114, -RZ, R11.reuse.H1_H1 ;  /* 0x3000000bff727230 */ /* 0x100fe40000004100 */
[--C-:B------:R-:W-:Y:S02]  /*0900*/  HADD2.F32 R143, -RZ, R4.reuse.H0_H0 ;  /* 0x20000004ff8f7230 */ /* 0x100fe40000004100 */
[----:B------:R-:W-:Y:S02]  /*0910*/  HADD2.F32 R116, -RZ, R4.H1_H1 ;  /* 0x30000004ff747230 */ /* 0x000fe40000004100 */
[----:B-----5:R-:W-:Y:S01]  /*0920*/  FMUL.FTZ R4, R152, R9 ;  /* 0x0000000998047220 */ /* 0x020fe20000410000 */
[----:B------:R-:W-:-:S02]  /*0930*/  HADD2.F32 R112, -RZ, R11.H0_H0 ;  /* 0x2000000bff707230 */ /* 0x000fc40000004100 */
[----:B------:R-:W-:Y:S01]  /*0940*/  FMUL.FTZ R9, R152, R10 ;  /* 0x0000000a98097220 */ /* 0x000fe20000410000 */
[--C-:B------:R-:W-:Y:S02]  /*0950*/  HADD2.F32 R19, -RZ, R118.reuse.H0_H0 ;  /* 0x20000076ff137230 */ /* 0x100fe40000004100 */
[----:B------:R-:W-:Y:S01]  /*0960*/  FADD.FTZ R11, -R2, R137 ;  /* 0x00000089020b7221 */ /* 0x000fe20000010100 */
[----:B------:R-:W-:Y:S02]  /*0970*/  HADD2.F32 R18, -RZ, R118.H1_H1 ;  /* 0x30000076ff127230 */ /* 0x000fe40000004100 */
[----:B------:R-:W-:Y:S01]  /*0980*/  FMUL.FTZ R10, R152, R12 ;  /* 0x0000000c980a7220 */ /* 0x000fe20000410000 */
[--C-:B------:R-:W-:Y:S02]  /*0990*/  HADD2.F32 R129, -RZ, R13.reuse.H0_H0 ;  /* 0x2000000dff817230 */ /* 0x100fe40000004100 */
[----:B------:R-:W-:Y:S01]  /*09a0*/  FADD.FTZ R135, -R2, R113 ;  /* 0x0000007102877221 */ /* 0x000fe20000010100 */
[----:B------:R-:W-:-:S02]  /*09b0*/  HADD2.F32 R132, -RZ, R13.H1_H1 ;  /* 0x3000000dff847230 */ /* 0x000fc40000004100 */
[----:B------:R-:W-:Y:S01]  /*09c0*/  FADD.FTZ R13, -R2, R139 ;  /* 0x0000008b020d7221 */ /* 0x000fe20000010100 */
[--C-:B------:R-:W-:Y:S02]  /*09d0*/  HADD2.F32 R133, -RZ, R15.reuse.H0_H0 ;  /* 0x2000000fff857230 */ /* 0x100fe40000004100 */
[----:B------:R-:W-:Y:S01]  /*09e0*/  FMUL.FTZ R12, R52, R123 ;  /* 0x0000007b340c7220 */ /* 0x000fe20000410000 */
[----:B------:R-:W-:Y:S02]  /*09f0*/  HADD2.F32 R118, -RZ, R15.H1_H1 ;  /* 0x3000000fff767230 */ /* 0x000fe40000004100 */
[C---:B------:R-:W-:Y:S01]  /*0a00*/  FADD.FTZ R15, -R2.reuse, R141 ;  /* 0x0000008d020f7221 */ /* 0x040fe20000010100 */
[C---:B------:R-:W-:Y:S01]  /*0a10*/  FADD.FTZ R139, -R2.reuse, R119 ;  /* 0x00000077028b7221 */ /* 0x040fe20000010100 */
[----:B------:R-:W-:Y:S01]  /*0a20*/  FADD.FTZ R113, -R2, R114 ;  /* 0x0000007202717221 */ /* 0x000fe20000010100 */
[----:B------:R-:W-:Y:S01]  /*0a30*/  FMUL.FTZ R3, R152, R3 ;  /* 0x0000000398037220 */ /* 0x000fe20000410000 */
[C---:B------:R-:W-:Y:S01]  /*0a40*/  FADD.FTZ R147, -R2.reuse, R117 ;  /* 0x0000007502937221 */ /* 0x040fe20000010100 */
[----:B------:R-:W-:Y:S01]  /*0a50*/  FADD.FTZ R141, -R2, R112 ;  /* 0x00000070028d7221 */ /* 0x000fe20000010100 */
        /* <DEDUP_REMOVED lines=17> */
[--C-:B------:R-:W-:Y:S02]  /*0b70*/  HADD2.F32 R115, -RZ, R7.reuse.H0_H0 ;  /* 0x20000007ff737230 */ /* 0x100fe40000004100 */
[C---:B------:R-:W-:Y:S01]  /*0b80*/  FMUL.FTZ R8, R152.reuse, R8 ;  /* 0x0000000898087220 */ /* 0x040fe20000410000 */
[----:B------:R-:W-:Y:S02]  /*0b90*/  HADD2.F32 R2, -RZ, R7.H1_H1 ;  /* 0x30000007ff027230 */ /* 0x000fe40000004100 */
[----:B------:R-:W-:Y:S01]  /*0ba0*/  FMUL.FTZ R11, R53, R122 ;  /* 0x0000007a350b7220 */ /* 0x000fe20000410000 */
[----:B------:R-:W-:Y:S01]  /*0bb0*/  FADD.FTZ R136, RZ, R12 ;  /* 0x0000000cff887221 */ /* 0x000fe20000010000 */
[C---:B------:R-:W-:Y:S01]  /*0bc0*/  FMUL.FTZ R7, R152.reuse, R15 ;  /* 0x0000000f98077220 */ /* 0x040fe20000410000 */
[----:B------:R-:W-:Y:S01]  /*0bd0*/  FFMA.FTZ R138, R3, R12, RZ ;  /* 0x0000000c038a7223 */ /* 0x000fe200000100ff */
[----:B------:R-:W-:Y:S01]  /*0be0*/  FMUL.FTZ R126, R152, R153 ;  /* 0x00000099987e7220 */ /* 0x000fe20000410000 */
[----:B------:R-:W-:Y:S01]  /*0bf0*/  FMUL.FTZ R14, R54, R121 ;  /* 0x00000079360e7220 */ /* 0x000fe20000410000 */
[----:B------:R-:W-:Y:S01]  /*0c00*/  FADD.FTZ R103, R103, R16 ;  /* 0x0000001067677221 */ /* 0x000fe20000010000 */
[-C--:B------:R-:W-:Y:S01]  /*0c10*/  FFMA.FTZ R59, R6, R16.reuse, R59 ;  /* 0x00000010063b7223 */ /* 0x080fe2000001003b */
[----:B------:R-:W-:Y:S01]  /*0c20*/  FMUL.FTZ R13, R55, R16 ;  /* 0x00000010370d7220 */ /* 0x000fe20000410000 */
[----:B------:R-:W-:Y:S01]  /*0c30*/  FADD.FTZ R97, R97, R18 ;  /* 0x0000001261617221 */ /* 0x000fe20000010000 */
[-C--:B------:R-:W-:Y:S01]  /*0c40*/  FFMA.FTZ R61, R8, R18.reuse, R61 ;  /* 0x00000012083d7223 */ /* 0x080fe2000001003d */
[----:B------:R-:W-:Y:S01]  /*0c50*/  FMUL.FTZ R15, R49, R18 ;  /* 0x00000012310f7220 */ /* 0x000fe20000410000 */
[----:B------:R-:W-:Y:S01]  /*0c60*/  FADD.FTZ R153, R136, R11 ;  /* 0x0000000b88997221 */ /* 0x000fe20000010000 */
[----:B------:R-:W-:Y:S01]  /*0c70*/  FADD.FTZ R96, R96, R19 ;  /* 0x0000001360607221 */ /* 0x000fe20000010000 */
[-C--:B------:R-:W-:Y:S01]  /*0c80*/  FFMA.FTZ R60, R7, R19.reuse, R60 ;  /* 0x00000013073c7223 */ /* 0x080fe2000001003c */
[----:B------:R-:W-:Y:S01]  /*0c90*/  FMUL.FTZ R16, R48, R19 ;  /* 0x0000001330107220 */ /* 0x000fe20000410000 */
[----:B------:R-:W-:Y:S01]  /*0ca0*/  FADD.FTZ R98, R98, R17 ;  /* 0x0000001162627221 */ /* 0x000fe20000010000 */
[-C--:B------:R-:W-:Y:S01]  /*0cb0*/  FFMA.FTZ R62, R9, R17.reuse, R62 ;  /* 0x00000011093e7223 */ /* 0x080fe2000001003e */
[----:B------:R-:W-:Y:S01]  /*0cc0*/  FMUL.FTZ R18, R50, R17 ;  /* 0x0000001132127220 */ /* 0x000fe20000410000 */
[----:B------:R-:W-:Y:S01]  /*0cd0*/  FFMA.FTZ R138, R4, R11, R138 ;  /* 0x0000000b048a7223 */ /* 0x000fe2000001008a */
[----:B------:R-:W-:Y:S01]  /*0ce0*/  FADD.FTZ R99, R99, R120 ;  /* 0x0000007863637221 */ /* 0x000fe20000010000 */
[-C--:B------:R-:W-:Y:S01]  /*0cf0*/  FFMA.FTZ R63, R10, R120.reuse, R63 ;  /* 0x000000780a3f7223 */ /* 0x080fe2000001003f */
[----:B------:R-:W-:Y:S01]  /*0d00*/  FMUL.FTZ R17, R51, R120 ;  /* 0x0000007833117220 */ /* 0x000fe20000410000 */
[----:B------:R-:W-:Y:S01]  /*0d10*/  FMUL.FTZ R19, R152, R165 ;  /* 0x000000a598137220 */ /* 0x000fe20000410000 */
[----:B------:R-:W-:Y:S01]  /*0d20*/  FADD.FTZ R102, R102, R121 ;  /* 0x0000007966667221 */ /* 0x000fe20000010000 */
        /* <DEDUP_REMOVED lines=8> */
[C---:B------:R-:W-:Y:S01]  /*0db0*/  FMUL.FTZ R122, R152.reuse, R159 ;  /* 0x0000009f987a7220 */ /* 0x040fe20000410000 */
[----:B------:R-:W-:Y:S01]  /*0dc0*/  FFMA.FTZ R153, R5, R14, R138 ;  /* 0x0000000e05997223 */ /* 0x000fe2000001008a */
[----:B------:R-:W-:Y:S01]  /*0dd0*/  FMUL.FTZ R123, R152, R157 ;  /* 0x0000009d987b7220 */ /* 0x000fe20000410000 */
[----:B------:R-:W-:Y:S01]  /*0de0*/  FADD.FTZ R92, R92, R127 ;  /* 0x0000007f5c5c7221 */ /* 0x000fe20000010000 */
[-C--:B------:R-:W-:Y:S01]  /*0df0*/  FFMA.FTZ R64, R19, R127.reuse, R64 ;  /* 0x0000007f13407223 */ /* 0x080fe20000010040 */
        /* <DEDUP_REMOVED lines=20> */
[----:B------:R-:W-:-:S03]  /*0f40*/  FFMA.FTZ R153, R7, R16, R136 ;  /* 0x0000001007997223 */ /* 0x000fc60000010088 */
[----:B------:R-:W-:Y:S01]  /*0f50*/  FADD.FTZ R155, R134, R15 ;  /* 0x0000000f869b7221 */ /* 0x000fe20000010000 */
[----:B------:R-:W-:Y:S01]  /*0f60*/  FFMA.FTZ R136, R8, R15, R153 ;  /* 0x0000000f08887223 */ /* 0x000fe20000010099 */
[----:B------:R-:W-:Y:S02]  /*0f70*/  FMUL.FTZ R125, R152, R125 ;  /* 0x0000007d987d7220 */ /* 0x000fe40000410000 */
[----:B------:R-:W-:Y:S01]  /*0f80*/  FADD.FTZ R138, R155, R18 ;  /* 0x000000129b8a7221 */ /* 0x000fe20000010000 */
[----:B------:R-:W-:Y:S01]  /*0f90*/  FFMA.FTZ R153, R9, R18, R136 ;  /* 0x0000001209997223 */ /* 0x000fe20000010088 */
[----:B------:R-:W-:Y:S02]  /*0fa0*/  FADD.FTZ R90, R90, R133 ;  /* 0x000000855a5a7221 */ /* 0x000fe40000010000 */
[----:B------:R-:W-:Y:S01]  /*0fb0*/  FADD.FTZ R155, R138, R17 ;  /* 0x000000118a9b7221 */ /* 0x000fe20000010000 */
[----:B------:R-:W-:Y:S01]  /*0fc0*/  FFMA.FTZ R138, R10, R17, R153 ;  /* 0x000000110a8a7223 */ /* 0x000fe20000010099 */
[-C--:B------:R-:W-:Y:S01]  /*0fd0*/  FFMA.FTZ R70, R125, R133.reuse, R70 ;  /* 0x000000857d467223 */ /* 0x080fe20000010046 */
[----:B------:R-:W-:Y:S01]  /*0fe0*/  FMUL.FTZ R134, R42, R133 ;  /* 0x000000852a867220 */ /* 0x000fe20000410000 */
[----:B------:R-:W-:Y:S01]  /*0ff0*/  FADD.FTZ R91, R91, R118 ;  /* 0x000000765b5b7221 */ /* 0x000fe20000010000 */
[-C--:B------:R-:W-:Y:S01]  /*1000*/  FFMA.FTZ R71, R126, R118.reuse, R71 ;  /* 0x000000767e477223 */ /* 0x080fe20000010047 */
[----:B------:R-:W-:Y:S01]  /*1010*/  FMUL.FTZ R133, R43, R118 ;  /* 0x000000762b857220 */ /* 0x000fe20000410000 */
[C---:B------:R-:W-:Y:S01]  /*1020*/  FMUL.FTZ R136, R152.reuse, R149 ;  /* 0x0000009598887220 */ /* 0x040fe20000410000 */
[----:B------:R-:W-:Y:S01]  /*1030*/  FADD.FTZ R118, R155, R128 ;  /* 0x000000809b767221 */ /* 0x000fe20000010000 */
[----:B------:R-:W-:Y:S01]  /*1040*/  FFMA.FTZ R149, R19, R128, R138 ;  /* 0x0000008013957223 */ /* 0x000fe2000001008a */
[----:B------:R-:W-:-:S02]  /*1050*/  FMUL.FTZ R138, R152, R147 ;  /* 0x00000093988a7220 */ /* 0x000fc40000410000 */
[----:B------:R-:W-:Y:S01]  /*1060*/  FADD.FTZ R147, R118, R127 ;  /* 0x0000007f76937221 */ /* 0x000fe20000010000 */
[----:B------:R-:W-:Y:S01]  /*1070*/  FFMA.FTZ R118, R120, R127, R149 ;  /* 0x0000007f78767223 */ /* 0x000fe20000010095 */
[C---:B------:R-:W-:Y:S02]  /*1080*/  FMUL.FTZ R140, R152.reuse, R145 ;  /* 0x00000091988c7220 */ /* 0x040fe40000410000 */
[----:B------:R-:W-:Y:S01]  /*1090*/  FADD.FTZ R142, R147, R130 ;  /* 0x00000082938e7221 */ /* 0x000fe20000010000 */
[----:B------:R-:W-:Y:S01]  /*10a0*/  FFMA.FTZ R145, R121, R130, R118 ;  /* 0x0000008279917223 */ /* 0x000fe20000010076 */
[----:B------:R-:W-:Y:S02]  /*10b0*/  FMUL.FTZ R135, R152, R135 ;  /* 0x0000008798877220 */ /* 0x000fe40000410000 */
        /* <DEDUP_REMOVED lines=55> */
.L_x_5313:
        /* <DEDUP_REMOVED lines=16> */
.L_x_5314:
        /* <DEDUP_REMOVED lines=32> */
.L_x_5316:
[----:B------:R-:W-:Y:S05]  /*1730*/  BSYNC.RECONVERGENT B0 ;  /* 0x0000000000007941 */ /* 0x000fea0003800200 */
.L_x_5315:
        /* <DEDUP_REMOVED lines=13> */
[-C--:B---3--:R-:W-:Y:S01]  /*1810*/  @P2 IMAD R154, R154, R155.reuse, RZ ;  /* 0x0000009b9a9a2224 */ /* 0x088fe200078e02ff */
[----:B------:R-:W-:Y:S01]  /*1820*/  @!UP1 UIADD3 UR10, UPT, UPT, UR4, 0x3010, URZ ;  /* 0x00003010040a9890 */ /* 0x000fe2000fffe0ff */
[----:B------:R-:W-:-:S04]  /*1830*/  IMAD R155, R0, R155, RZ ;  /* 0x0000009b009b7224 */ /* 0x000fc800078e02ff */
[----:B-1----:R-:W1:Y:S04]  /*1840*/  LDS.128 R112, [UR5] ;  /* 0x00000005ff707984 */ /* 0x002e680008000c00 */
[----:B------:R-:W2:Y:S01]  /*1850*/  LDS.128 R116, [UR10] ;  /* 0x0000000aff747984 */ /* 0x000ea20008000c00 */
[----:B-1----:R-:W-:Y:S01]  /*1860*/  FADD.FTZ R153, RZ, R112 ;  /* 0x00000070ff997221 */ /* 0x002fe20000010000 */
[----:B------:R-:W-:Y:S01]  /*1870*/  FADD.FTZ R112, RZ, R113 ;  /* 0x00000071ff707221 */ /* 0x000fe20000010000 */
[----:B------:R-:W-:Y:S02]  /*1880*/  @P2 SHF.R.S32.HI R113, RZ, 0x1f, R154 ;  /* 0x0000001fff712819 */ /* 0x000fe4000001149a */
[----:B------:R-:W-:Y:S01]  /*1890*/  FADD.FTZ R153, R114, R153 ;  /* 0x0000009972997221 */ /* 0x000fe20000010000 */
[----:B------:R-:W-:Y:S01]  /*18a0*/  FADD.FTZ R112, R115, R112 ;  /* 0x0000007073707221 */ /* 0x000fe20000010000 */
[----:B------:R-:W-:-:S02]  /*18b0*/  SHF.R.S32.HI R114, RZ, 0x1f, R155 ;  /* 0x0000001fff727819 */ /* 0x000fc4000001149b */
[----:B--2---:R-:W-:Y:S01]  /*18c0*/  FADD.FTZ R153, R153, R116 ;  /* 0x0000007499997221 */ /* 0x004fe20000010000 */
[----:B------:R-:W-:Y:S01]  /*18d0*/  FADD.FTZ R112, R112, R117 ;  /* 0x0000007570707221 */ /* 0x000fe20000010000 */
[----:B------:R-:W-:Y:S02]  /*18e0*/  @P2 LEA.HI R113, R113, R154, RZ, 0x3 ;  /* 0x0000009a71712211 */ /* 0x000fe400078f18ff */
[----:B------:R-:W-:Y:S01]  /*18f0*/  FADD.FTZ R153, R118, R153 ;  /* 0x0000009976997221 */ /* 0x000fe20000010000 */
[----:B------:R-:W-:Y:S01]  /*1900*/  FADD.FTZ R112, R119, R112 ;  /* 0x0000007077707221 */ /* 0x000fe20000010000 */
[----:B------:R-:W-:Y:S02]  /*1910*/  LEA.HI R119, R114, R155, RZ, 0x3 ;  /* 0x0000009b72777211 */ /* 0x000fe400078f18ff */
        /* <DEDUP_REMOVED lines=21> */
.L_x_5319:
        /* <DEDUP_REMOVED lines=9> */
.L_x_5320:
        /* <DEDUP_REMOVED lines=9> */
.L_x_5321:
        /* <DEDUP_REMOVED lines=9> */
.L_x_5322:
        /* <DEDUP_REMOVED lines=9> */
.L_x_5323:
        /* <DEDUP_REMOVED lines=9> */
.L_x_5324:
        /* <DEDUP_REMOVED lines=9> */
.L_x_5325:
        /* <DEDUP_REMOVED lines=10> */
.L_x_5318:
[----:B------:R-:W1:Y:S01]  /*1e70*/  @P2 LDC R112, c[0x0][0x40c] ;  /* 0x00010300ff702b82 */ /* 0x000e620000000800 */
[-CC-:B------:R-:W-:Y:S01]  /*1e80*/  FFMA.FTZ R110, R4, R116.reuse, R153.reuse ;  /* 0x00000074046e7223 */ /* 0x180fe20000010099 */
[-CC-:B------:R-:W-:Y:S01]  /*1e90*/  FFMA.FTZ R114, R6, R116.reuse, R153.reuse ;  /* 0x0000007406727223 */ /* 0x180fe20000010099 */
[-CC-:B------:R-:W-:Y:S01]  /*1ea0*/  FFMA.FTZ R111, R3, R116.reuse, R153.reuse ;  /* 0x00000074036f7223 */ /* 0x180fe20000010099 */
[-C--:B------:R-:W-:Y:S01]  /*1eb0*/  FFMA.FTZ R115, R5, R116.reuse, R153 ;  /* 0x0000007405737223 */ /* 0x080fe20000010099 */
[----:B------:R-:W-:Y:S01]  /*1ec0*/  FADD.FTZ R113, R11, -R110 ;  /* 0x8000006e0b717221 */ /* 0x000fe20000010000 */
[----:B------:R-:W-:Y:S01]  /*1ed0*/  FADD.FTZ R155, R13, -R114 ;  /* 0x800000720d9b7221 */ /* 0x000fe20000010000 */
[----:B------:R-:W-:Y:S01]  /*1ee0*/  FADD.FTZ R111, R12, -R111 ;  /* 0x8000006f0c6f7221 */ /* 0x000fe20000010000 */
[----:B------:R-:W2:Y:S01]  /*1ef0*/  @P2 LDC R108, c[0x0][0x40c] ;  /* 0x00010300ff6c2b82 */ /* 0x000ea20000000800 */
[C---:B------:R-:W-:Y:S01]  /*1f00*/  FMUL.FTZ R113, R152.reuse, R113 ;  /* 0x0000007198717220 */ /* 0x040fe20000410000 */
[----:B------:R-:W-:Y:S01]  /*1f10*/  ISETP.GT.AND P1, PT, R151, RZ, PT ;  /* 0x000000ff9700720c */ /* 0x000fe20003f24270 */
[----:B------:R-:W-:Y:S01]  /*1f20*/  FMUL.FTZ R155, R152, R155 ;  /* 0x0000009b989b7220 */ /* 0x000fe20000410000 */
[----:B------:R-:W-:Y:S01]  /*1f30*/  FADD.FTZ R115, R14, -R115 ;  /* 0x800000730e737221 */ /* 0x000fe20000010000 */
[----:B------:R-:W-:Y:S01]  /*1f40*/  FMUL.FTZ R111, R152, R111 ;  /* 0x0000006f986f7220 */ /* 0x000fe20000410000 */
[----:B------:R-:W-:Y:S01]  /*1f50*/  FSEL R157, R113, RZ, P1 ;  /* 0x000000ff719d7208 */ /* 0x000fe20000800000 */
[----:B------:R-:W-:Y:S01]  /*1f60*/  FFMA.FTZ R154, R10, R116, R153 ;  /* 0x000000740a9a7223 */ /* 0x000fe20000010099 */
[----:B------:R-:W3:Y:S01]  /*1f70*/  @P2 LDC R109, c[0x0][0x40c] ;  /* 0x00010300ff6d2b82 */ /* 0x000ee20000000800 */
[----:B------:R-:W-:Y:S01]  /*1f80*/  FSEL R155, R155, RZ, P1 ;  /* 0x000000ff9b9b7208 */ /* 0x000fe20000800000 */
[----:B------:R-:W-:Y:S01]  /*1f90*/  FMUL.FTZ R115, R152, R115 ;  /* 0x0000007398737220 */ /* 0x000fe20000410000 */
[----:B------:R-:W-:-:S04]  /*1fa0*/  FSEL R110, R111, RZ, P1 ;  /* 0x000000ff6f6e7208 */ /* 0x000fc80000800000 */
[----:B------:R-:W-:Y:S01]  /*1fb0*/  FSEL R118, R115, RZ, P1 ;  /* 0x000000ff73767208 */ /* 0x000fe20000800000 */
[----:B------:R-:W4:Y:S01]  /*1fc0*/  @P2 LDC R159, c[0x0][0x40c] ;  /* 0x00010300ff9f2b82 */ /* 0x000f220000000800 */
[----:B-1----:R-:W-:Y:S01]  /*1fd0*/  @P2 FMUL.FTZ R113, R157, R112 ;  /* 0x000000709d712220 */ /* 0x002fe20000410000 */
[----:B------:R-:W-:-:S04]  /*1fe0*/  FFMA.FTZ R115, R7, R116, R153 ;  /* 0x0000007407737223 */ /* 0x000fc80000010099 */
[----:B------:R-:W-:Y:S01]  /*1ff0*/  FADD.FTZ R115, R16, -R115 ;  /* 0x8000007310737221 */ /* 0x000fe20000010000 */
[----:B------:R-:W-:Y:S01]  /*2000*/  @P2 F2FP.F16.F32.PACK_AB R113, RZ, R113 ;  /* 0x00000071ff71223e */ /* 0x000fe200000000ff */
[----:B--2---:R-:W-:Y:S01]  /*2010*/  @P2 FMUL.FTZ R112, R155, R108 ;  /* 0x0000006c9b702220 */ /* 0x004fe20000410000 */
[----:B------:R-:W-:Y:S01]  /*2020*/  F2FP.F16.F32.PACK_AB R108, R157, R110 ;  /* 0x0000006e9d6c723e */ /* 0x000fe200000000ff */
[----:B------:R-:W-:Y:S01]  /*2030*/  FMUL.FTZ R115, R152, R115 ;  /* 0x0000007398737220 */ /* 0x000fe20000410000 */
[----:B------:R-:W1:Y:S02]  /*2040*/  @P2 LDC R157, c[0x0][0x40c] ;  /* 0x00010300ff9d2b82 */ /* 0x000e640000000800 */
[----:B------:R-:W-:Y:S01]  /*2050*/  @P2 F2FP.F16.F32.PACK_AB R112, RZ, R112 ;  /* 0x00000070ff70223e */ /* 0x000fe200000000ff */
[----:B---3--:R-:W-:Y:S01]  /*2060*/  @P2 FMUL.FTZ R111, R118, R109 ;  /* 0x0000006d766f2220 */ /* 0x008fe20000410000 */
[----:B------:R-:W-:-:S04]  /*2070*/  F2FP.F16.F32.PACK_AB R109, R155, R118 ;  /* 0x000000769b6d723e */ /* 0x000fc800000000ff */
[----:B------:R-:W2:Y:S01]  /*2080*/  @P2 LDC R118, c[0x0][0x40c] ;  /* 0x00010300ff762b82 */ /* 0x000ea20000000800 */
[----:B------:R-:W-:Y:S01]  /*2090*/  @P2 F2FP.F16.F32.PACK_AB R111, RZ, R111 ;  /* 0x0000006fff6f223e */ /* 0x000fe200000000ff */
[----:B----4-:R-:W-:Y:S01]  /*20a0*/  @P2 FMUL.FTZ R114, R110, R159 ;  /* 0x0000009f6e722220 */ /* 0x010fe20000410000 */
[----:B------:R-:W-:Y:S02]  /*20b0*/  FFMA.FTZ R110, R8, R116, R153 ;  /* 0x00000074086e7223 */ /* 0x000fe40000010099 */
[----:B------:R-:W-:Y:S02]  /*20c0*/  @P2 PRMT R105, R111, 0x7610, R105 ;  /* 0x000076106f692816 */ /* 0x000fe40000000069 */
[----:B------:R-:W-:Y:S01]  /*20d0*/  FADD.FTZ R155, R15, -R110 ;  /* 0x8000006e0f9b7221 */ /* 0x000fe20000010000 */
[----:B------:R-:W-:Y:S02]  /*20e0*/  FSEL R110, R115, RZ, P1 ;  /* 0x000000ff736e7208 */ /* 0x000fe40000800000 */
[----:B------:R-:W-:Y:S01]  /*20f0*/  @P2 F2FP.F16.F32.PACK_AB R114, RZ, R114 ;  /* 0x00000072ff72223e */ /* 0x000fe200000000ff */
[----:B------:R-:W-:Y:S01]  /*2100*/  FMUL.FTZ R155, R152, R155 ;  /* 0x0000009b989b7220 */ /* 0x000fe20000410000 */
[----:B------:R-:W-:Y:S01]  /*2110*/  @P2 PRMT R105, R105, 0x5410, R112 ;  /* 0x0000541069692816 */ /* 0x000fe20000000070 */
[----:B-1----:R-:W-:Y:S01]  /*2120*/  @P2 FMUL.FTZ R115, R110, R157 ;  /* 0x0000009d6e732220 */ /* 0x002fe20000410000 */
[----:B------:R-:W-:Y:S01]  /*2130*/  @P2 PRMT R104, R114, 0x7610, R104 ;  /* 0x0000761072682816 */ /* 0x000fe20000000068 */
[----:B------:R-:W1:Y:S01]  /*2140*/  @P2 LDC R157, c[0x0][0x40c] ;  /* 0x00010300ff9d2b82 */ /* 0x000e620000000800 */
[----:B------:R-:W-:-:S02]  /*2150*/  FSEL R155, R155, RZ, P1 ;  /* 0x000000ff9b9b7208 */ /* 0x000fc40000800000 */
[----:B------:R-:W-:Y:S02]  /*2160*/  @P2 PRMT R104, R104, 0x5410, R113 ;  /* 0x0000541068682816 */ /* 0x000fe40000000071 */
[C---:B------:R-:W-:Y:S01]  /*2170*/  F2FP.F16.F32.PACK_AB R110, R155.reuse, R110 ;  /* 0x0000006e9b6e723e */ /* 0x040fe200000000ff */
[----:B--2---:R-:W-:Y:S01]  /*2180*/  @P2 FMUL.FTZ R118, R155, R118 ;  /* 0x000000769b762220 */ /* 0x004fe20000410000 */
[----:B------:R-:W-:Y:S01]  /*2190*/  FFMA.FTZ R155, R9, R116, R153 ;  /* 0x00000074099b7223 */ /* 0x000fe20000010099 */
[----:B------:R-:W-:-:S03]  /*21a0*/  @P2 F2FP.F16.F32.PACK_AB R115, RZ, R115 ;  /* 0x00000073ff73223e */ /* 0x000fc600000000ff */
[----:B------:R-:W-:Y:S01]  /*21b0*/  FADD.FTZ R155, R18, -R155 ;  /* 0x8000009b129b7221 */ /* 0x000fe20000010000 */
[----:B------:R-:W-:Y:S02]  /*21c0*/  @P2 F2FP.F16.F32.PACK_AB R118, RZ, R118 ;  /* 0x00000076ff76223e */ /* 0x000fe400000000ff */
[----:B------:R-:W-:Y:S01]  /*21d0*/  @P2 PRMT R106, R115, 0x7610, R106 ;  /* 0x00007610736a2816 */ /* 0x000fe2000000006a */
[----:B------:R-:W-:-:S03]  /*21e0*/  FMUL.FTZ R155, R152, R155 ;  /* 0x0000009b989b7220 */ /* 0x000fc60000410000 */
[----:B------:R-:W-:Y:S02]  /*21f0*/  @P2 PRMT R106, R106, 0x5410, R118 ;  /* 0x000054106a6a2816 */ /* 0x000fe40000000076 */
[----:B------:R-:W-:Y:S01]  /*2200*/  FSEL R114, R155, RZ, P1 ;  /* 0x000000ff9b727208 */ /* 0x000fe20000800000 */
[----:B------:R-:W-:-:S04]  /*2210*/  FADD.FTZ R155, R17, -R154 ;  /* 0x8000009a119b7221 */ /* 0x000fc80000010000 */
[----:B-1----:R-:W-:Y:S01]  /*2220*/  @P2 FMUL.FTZ R113, R114, R157 ;  /* 0x0000009d72712220 */ /* 0x002fe20000410000 */
[----:B------:R-:W-:-:S04]  /*2230*/  FMUL.FTZ R155, R152, R155 ;  /* 0x0000009b989b7220 */ /* 0x000fc80000410000 */
[----:B------:R-:W-:Y:S02]  /*2240*/  @P2 F2FP.F16.F32.PACK_AB R113, RZ, R113 ;  /* 0x00000071ff71223e */ /* 0x000fe400000000ff */
        /* <DEDUP_REMOVED lines=8> */
.L_x_5317:
[----:B------:R-:W-:Y:S01]  /*22d0*/  UMOV UR4, UR8 ;  /* 0x0000000800047c82 */ /* 0x000fe20008000000 */
[----:B------:R-:W-:Y:S01]  /*22e0*/  UMOV UR5, UR9 ;  /* 0x0000000900057c82 */ /* 0x000fe20008000000 */
[----:B------:R-:W-:-:S04]  /*22f0*/  UISETP.NE.U32.AND UP0, UPT, UR4, URZ, UPT ;  /* 0x000000ff0400728c */ /* 0x000fc8000bf05070 */
[----:B------:R-:W-:-:S09]  /*2300*/  UISETP.NE.AND.EX UP0, UPT, UR5, URZ, UPT, UP0 ;  /* 0x000000ff0500728c */ /* 0x000fd2000bf05300 */
[----:B------:R-:W-:Y:S05]  /*2310*/  BRA.U UP0, `(.L_x_5327) ;  /* 0x0000000500087547 */ /* 0x000fea000b800000 */
[----:B------:R-:W-:Y:S01]  /*2320*/  ISETP.GT.AND P1, PT, R151, RZ, PT ;  /* 0x000000ff9700720c */ /* 0x000fe20003f24270 */
[--C-:B------:R-:W-:Y:S01]  /*2330*/  HADD2.F32 R161, -RZ, R28.reuse.H1_H1 ;  /* 0x3000001cffa17230 */ /* 0x100fe20000004100 */
[----:B------:R-:W1:Y:S01]  /*2340*/  @P2 LDC R114, c[0x0][0x40c] ;  /* 0x00010300ff722b82 */ /* 0x000e620000000800 */
[----:B------:R-:W-:Y:S02]  /*2350*/  HADD2.F32 R159, -RZ, R28.H0_H0 ;  /* 0x2000001cff9f7230 */ /* 0x000fe40000004100 */
[--C-:B------:R-:W-:Y:S02]  /*2360*/  HADD2.F32 R157, -RZ, R29.reuse.H1_H1 ;  /* 0x3000001dff9d7230 */ /* 0x100fe40000004100 */
[----:B------:R-:W-:Y:S02]  /*2370*/  HADD2.F32 R155, -RZ, R29.H0_H0 ;  /* 0x2000001dff9b7230 */ /* 0x000fe40000004100 */
[----:B------:R-:W-:Y:S01]  /*2380*/  HADD2.F32 R115, -RZ, R30.H0_H0 ;  /* 0x2000001eff737230 */ /* 0x000fe20000004100 */
[----:B------:R-:W2:Y:S03]  /*2390*/  @P2 LDC R154, c[0x0][0x40c] ;  /* 0x00010300ff9a2b82 */ /* 0x000ea60000000800 */
[-CC-:B------:R-:W-:Y:S01]  /*23a0*/  @P1 FFMA.FTZ R112, R4, R116.reuse, R153.reuse ;  /* 0x0000007404701223 */ /* 0x180fe20000010099 */
[-CC-:B------:R-:W-:Y:S01]  /*23b0*/  @P1 FFMA.FTZ R113, R3, R116.reuse, R153.reuse ;  /* 0x0000007403711223 */ /* 0x180fe20000010099 */
[-CC-:B------:R-:W-:Y:S01]  /*23c0*/  @P1 FFMA.FTZ R118, R8, R116.reuse, R153.reuse ;  /* 0x0000007408761223 */ /* 0x180fe20000010099 */
[----:B------:R-:W-:Y:S01]  /*23d0*/  @P1 FFMA.FTZ R163, R9, R116, R153 ;  /* 0x0000007409a31223 */ /* 0x000fe20000010099 */
[----:B------:R-:W-:Y:S01]  /*23e0*/  @P1 FADD.FTZ R112, R11, -R112 ;  /* 0x800000700b701221 */ /* 0x000fe20000010000 */
[----:B------:R-:W-:Y:S01]  /*23f0*/  @P1 FADD.FTZ R113, R12, -R113 ;  /* 0x800000710c711221 */ /* 0x000fe20000010000 */
[----:B------:R-:W-:Y:S01]  /*2400*/  @P1 FADD.FTZ R118, R15, -R118 ;  /* 0x800000760f761221 */ /* 0x000fe20000010000 */
[----:B------:R-:W3:Y:S01]  /*2410*/  @P2 LDC R156, c[0x0][0x40c] ;  /* 0x00010300ff9c2b82 */ /* 0x000ee20000000800 */
[----:B------:R-:W-:Y:S01]  /*2420*/  @P1 FFMA.FTZ R161, R152, R112, R161 ;  /* 0x0000007098a11223 */ /* 0x000fe200000100a1 */
[-C--:B------:R-:W-:Y:S01]  /*2430*/  @P1 FFMA.FTZ R112, R6, R116.reuse, R153 ;  /* 0x0000007406701223 */ /* 0x080fe20000010099 */
[----:B------:R-:W-:Y:S01]  /*2440*/  @P1 FFMA.FTZ R159, R152, R113, R159 ;  /* 0x00000071989f1223 */ /* 0x000fe2000001009f */
[----:B------:R-:W-:Y:S01]  /*2450*/  @P1 FFMA.FTZ R113, R5, R116, R153 ;  /* 0x0000007405711223 */ /* 0x000fe20000010099 */
[----:B------:R-:W-:Y:S01]  /*2460*/  @P1 FADD.FTZ R158, R18, -R163 ;  /* 0x800000a3129e1221 */ /* 0x000fe20000010000 */
[----:B------:R-:W-:Y:S01]  /*2470*/  @P1 FADD.FTZ R112, R13, -R112 ;  /* 0x800000700d701221 */ /* 0x000fe20000010000 */
[----:B-1----:R-:W-:Y:S01]  /*2480*/  @P2 FMUL.FTZ R161, R161, R114 ;  /* 0x00000072a1a12220 */ /* 0x002fe20000410000 */
[----:B------:R-:W-:Y:S01]  /*2490*/  @P1 FADD.FTZ R113, R14, -R113 ;  /* 0x800000710e711221 */ /* 0x000fe20000010000 */
[----:B------:R-:W1:Y:S01]  /*24a0*/  @P2 LDC R114, c[0x0][0x40c] ;  /* 0x00010300ff722b82 */ /* 0x000e620000000800 */
[----:B------:R-:W-:Y:S01]  /*24b0*/  @P1 FFMA.FTZ R157, R152, R112, R157 ;  /* 0x00000070989d1223 */ /* 0x000fe2000001009d */
[----:B------:R-:W-:-:S02]  /*24c0*/  HADD2.F32 R163, -RZ, R31.H0_H0 ;  /* 0x2000001fffa37230 */ /* 0x000fc40000004100 */
[C---:B------:R-:W-:Y:S01]  /*24d0*/  @P1 FFMA.FTZ R155, R152.reuse, R113, R155 ;  /* 0x00000071989b1223 */ /* 0x040fe2000001009b */
[----:B------:R-:W-:Y:S01]  /*24e0*/  @P1 FFMA.FTZ R113, R7, R116, R153 ;  /* 0x0000007407711223 */ /* 0x000fe20000010099 */
[----:B------:R-:W-:Y:S01]  /*24f0*/  @P2 F2FP.F16.F32.PACK_AB R161, RZ, R161 ;  /* 0x000000a1ffa1223e */ /* 0x000fe200000000ff */
[----:B------:R-:W-:Y:S01]  /*2500*/  @P1 FFMA.FTZ R163, R152, R158, R163 ;  /* 0x0000009e98a31223 */ /* 0x000fe200000100a3 */
[----:B------:R-:W4:Y:S01]  /*2510*/  @P2 LDC R112, c[0x0][0x40c] ;  /* 0x00010300ff702b82 */ /* 0x000f220000000800 */
[----:B------:R-:W-:Y:S01]  /*2520*/  @P1 FADD.FTZ R113, R16, -R113 ;  /* 0x8000007110711221 */ /* 0x000fe20000010000 */
[----:B--2---:R-:W-:-:S03]  /*2530*/  @P2 FMUL.FTZ R155, R155, R154 ;  /* 0x0000009a9b9b2220 */ /* 0x004fc60000410000 */
[C---:B------:R-:W-:Y:S01]  /*2540*/  @P1 FFMA.FTZ R115, R152.reuse, R113, R115 ;  /* 0x0000007198731223 */ /* 0x040fe20000010073 */
[----:B------:R-:W-:Y:S02]  /*2550*/  HADD2.F32 R113, -RZ, R30.H1_H1 ;  /* 0x3000001eff717230 */ /* 0x000fe40000004100 */
[----:B---3--:R-:W-:Y:S01]  /*2560*/  @P2 FMUL.FTZ R157, R157, R156 ;  /* 0x0000009c9d9d2220 */ /* 0x008fe20000410000 */
[----:B------:R-:W-:Y:S02]  /*2570*/  @P2 F2FP.F16.F32.PACK_AB R155, RZ, R155 ;  /* 0x0000009bff9b223e */ /* 0x000fe400000000ff */
[----:B------:R-:W-:Y:S02]  /*2580*/  @P1 FFMA.FTZ R113, R152, R118, R113 ;  /* 0x0000007698711223 */ /* 0x000fe40000010071 */
[----:B------:R-:W-:Y:S01]  /*2590*/  @P2 F2FP.F16.F32.PACK_AB R157, RZ, R157 ;  /* 0x0000009dff9d223e */ /* 0x000fe200000000ff */
[----:B------:R-:W2:Y:S01]  /*25a0*/  @P2 LDC R118, c[0x0][0x40c] ;  /* 0x00010300ff762b82 */ /* 0x000ea20000000800 */
[----:B------:R-:W-:Y:S01]  /*25b0*/  @P2 PRMT R105, R155, 0x7610, R105 ;  /* 0x000076109b692816 */ /* 0x000fe20000000069 */
[----:B-1----:R-:W-:-:S03]  /*25c0*/  @P2 FMUL.FTZ R114, R113, R114 ;  /* 0x0000007271722220 */ /* 0x002fc60000410000 */
[----:B------:R-:W-:Y:S02]  /*25d0*/  @P2 PRMT R105, R105, 0x5410, R157 ;  /* 0x0000541069692816 */ /* 0x000fe4000000009d */
[----:B------:R-:W-:Y:S01]  /*25e0*/  @P2 F2FP.F16.F32.PACK_AB R114, RZ, R114 ;  /* 0x00000072ff72223e */ /* 0x000fe200000000ff */
[----:B----4-:R-:W-:Y:S02]  /*25f0*/  @P2 FMUL.FTZ R159, R159, R112 ;  /* 0x000000709f9f2220 */ /* 0x010fe40000410000 */
[----:B------:R-:W1:Y:S03]  /*2600*/  @P2 LDC R112, c[0x0][0x40c] ;  /* 0x00010300ff702b82 */ /* 0x000e660000000800 */
[----:B------:R-:W-:-:S04]  /*2610*/  @P2 F2FP.F16.F32.PACK_AB R159, RZ, R159 ;  /* 0x0000009fff9f223e */ /* 0x000fc800000000ff */
[----:B------:R-:W-:Y:S01]  /*2620*/  @P2 PRMT R104, R159, 0x7610, R104 ;  /* 0x000076109f682816 */ /* 0x000fe20000000068 */
[----:B--2---:R-:W-:-:S03]  /*2630*/  @P2 FMUL.FTZ R118, R115, R118 ;  /* 0x0000007673762220 */ /* 0x004fc60000410000 */
[----:B------:R-:W-:Y:S02]  /*2640*/  @P2 PRMT R104, R104, 0x5410, R161 ;  /* 0x0000541068682816 */ /* 0x000fe400000000a1 */
[----:B------:R-:W-:-:S04]  /*2650*/  @P2 F2FP.F16.F32.PACK_AB R118, RZ, R118 ;  /* 0x00000076ff76223e */ /* 0x000fc800000000ff */
[----:B------:R-:W-:Y:S01]  /*2660*/  @P2 PRMT R106, R118, 0x7610, R106 ;  /* 0x00007610766a2816 */ /* 0x000fe2000000006a */
[----:B-1----:R-:W-:-:S03]  /*2670*/  @P2 FMUL.FTZ R112, R163, R112 ;  /* 0x00000070a3702220 */ /* 0x002fc60000410000 */
        /* <DEDUP_REMOVED lines=12> */
.L_x_5327:
[----:B------:R-:W-:Y:S01]  /*2740*/  ISETP.GT.AND P3, PT, R151, RZ, PT ;  /* 0x000000ff9700720c */ /* 0x000fe20003f64270 */
[----:B------:R-:W-:Y:S01]  /*2750*/  @P1 FFMA.FTZ R109, R3, R116, R153 ;  /* 0x00000074036d1223 */ /* 0x000fe20000010099 */
[--C-:B------:R-:W-:Y:S01]  /*2760*/  HADD2.F32 R161, -RZ, R28.reuse.H0_H0 ;  /* 0x2000001cffa17230 */ /* 0x100fe20000004100 */
[----:B------:R-:W1:Y:S01]  /*2770*/  @P2 LDC R158, c[0x0][0x40c] ;  /* 0x00010300ff9e2b82 */ /* 0x000e620000000800 */
[----:B------:R-:W-:Y:S02]  /*2780*/  HADD2.F32 R159, -RZ, R28.H1_H1 ;  /* 0x3000001cff9f7230 */ /* 0x000fe40000004100 */
[----:B------:R-:W-:Y:S01]  /*2790*/  @P1 FADD.FTZ R109, R12, -R109 ;  /* 0x8000006d0c6d1221 */ /* 0x000fe20000010000 */
[----:B------:R-:W-:Y:S02]  /*27a0*/  HADD2.F32 R157, -RZ, R29.H0_H0 ;  /* 0x2000001dff9d7230 */ /* 0x000fe40000004100 */
[--C-:B------:R-:W-:Y:S02]  /*27b0*/  HADD2.F32 R110, -RZ, R30.reuse.H0_H0 ;  /* 0x2000001eff6e7230 */ /* 0x100fe40000004100 */
[----:B------:R-:W-:Y:S01]  /*27c0*/  @P1 FFMA.FTZ R161, R152, R109, R161 ;  /* 0x0000006d98a11223 */ /* 0x000fe200000100a1 */
[----:B------:R-:W-:Y:S01]  /*27d0*/  HADD2.F32 R155, -RZ, R30.H1_H1 ;  /* 0x3000001eff9b7230 */ /* 0x000fe20000004100 */
[----:B------:R-:W2:Y:S01]  /*27e0*/  @P2 LDC R156, c[0x0][0x40c] ;  /* 0x00010300ff9c2b82 */ /* 0x000ea20000000800 */
[----:B------:R-:W-:-:S02]  /*27f0*/  HADD2.F32 R115, -RZ, R31.H1_H1 ;  /* 0x3000001fff737230 */ /* 0x000fc40000004100 */
[-CC-:B------:R-:W-:Y:S01]  /*2800*/  @P3 FFMA.FTZ R108, R4, R116.reuse, R153.reuse ;  /* 0x00000074046c3223 */ /* 0x180fe20000010099 */
[-CC-:B------:R-:W-:Y:S01]  /*2810*/  @P3 FFMA.FTZ R111, R5, R116.reuse, R153.reuse ;  /* 0x00000074056f3223 */ /* 0x180fe20000010099 */
[-CC-:B------:R-:W-:Y:S01]  /*2820*/  @P3 FFMA.FTZ R109, R7, R116.reuse, R153.reuse ;  /* 0x00000074076d3223 */ /* 0x180fe20000010099 */
[----:B------:R-:W-:Y:S01]  /*2830*/  @P3 FFMA.FTZ R114, R10, R116, R153 ;  /* 0x000000740a723223 */ /* 0x000fe20000010099 */
[----:B------:R-:W-:Y:S01]  /*2840*/  @P3 FADD.FTZ R108, R11, -R108 ;  /* 0x8000006c0b6c3221 */ /* 0x000fe20000010000 */
[----:B------:R-:W-:Y:S01]  /*2850*/  @P3 FADD.FTZ R111, R14, -R111 ;  /* 0x8000006f0e6f3221 */ /* 0x000fe20000010000 */
[----:B------:R-:W3:Y:S01]  /*2860*/  @P2 LDC R154, c[0x0][0x40c] ;  /* 0x00010300ff9a2b82 */ /* 0x000ee20000000800 */
[----:B------:R-:W-:Y:S01]  /*2870*/  @P3 FADD.FTZ R114, R17, -R114 ;  /* 0x8000007211723221 */ /* 0x000fe20000010000 */
[----:B------:R-:W-:Y:S01]  /*2880*/  @P3 FFMA.FTZ R159, R152, R108, R159 ;  /* 0x0000006c989f3223 */ /* 0x000fe2000001009f */
[----:B------:R-:W-:Y:S01]  /*2890*/  @P3 FFMA.FTZ R108, R6, R116, R153 ;  /* 0x00000074066c3223 */ /* 0x000fe20000010099 */
[----:B------:R-:W-:Y:S01]  /*28a0*/  @P3 FFMA.FTZ R157, R152, R111, R157 ;  /* 0x0000006f989d3223 */ /* 0x000fe2000001009d */
[----:B------:R-:W-:Y:S01]  /*28b0*/  @P3 FADD.FTZ R111, R16, -R109 ;  /* 0x8000006d106f3221 */ /* 0x000fe20000010000 */
[----:B------:R-:W-:-:S02]  /*28c0*/  HADD2.F32 R109, -RZ, R29.H1_H1 ;  /* 0x3000001dff6d7230 */ /* 0x000fc40000004100 */
[----:B------:R-:W-:Y:S01]  /*28d0*/  @P3 FADD.FTZ R108, R13, -R108 ;  /* 0x8000006c0d6c3221 */ /* 0x000fe20000010000 */
[C---:B------:R-:W-:Y:S01]  /*28e0*/  @P3 FFMA.FTZ R115, R152.reuse, R114, R115 ;  /* 0x0000007298733223 */ /* 0x040fe20000010073 */
[C---:B------:R-:W-:Y:S01]  /*28f0*/  @P3 FFMA.FTZ R110, R152.reuse, R111, R110 ;  /* 0x0000006f986e3223 */ /* 0x040fe2000001006e */
[----:B------:R-:W-:Y:S01]  /*2900*/  @P3 FFMA.FTZ R111, R9, R116, R153 ;  /* 0x00000074096f3223 */ /* 0x000fe20000010099 */
[----:B------:R-:W-:Y:S01]  /*2910*/  @P3 FFMA.FTZ R109, R152, R108, R109 ;  /* 0x0000006c986d3223 */ /* 0x000fe2000001006d */
[----:B------:R-:W-:Y:S01]  /*2920*/  @P3 FFMA.FTZ R108, R8, R116, R153 ;  /* 0x00000074086c3223 */ /* 0x000fe20000010099 */
[----:B------:R-:W4:Y:S01]  /*2930*/  @P2 LDC R112, c[0x0][0x40c] ;  /* 0x00010300ff702b82 */ /* 0x000f220000000800 */
[----:B-1----:R-:W-:Y:S02]  /*2940*/  @P2 FMUL.FTZ R113, R159, R158 ;  /* 0x0000009e9f712220 */ /* 0x002fe40000410000 */
[----:B------:R-:W-:Y:S01]  /*2950*/  @P3 FADD.FTZ R108, R15, -R108 ;  /* 0x8000006c0f6c3221 */ /* 0x000fe20000010000 */
[----:B--2---:R-:W-:-:S02]  /*2960*/  @P2 FMUL.FTZ R156, R157, R156 ;  /* 0x0000009c9d9c2220 */ /* 0x004fc40000410000 */
[----:B------:R-:W-:Y:S01]  /*2970*/  @P2 F2FP.F16.F32.PACK_AB R113, RZ, R113 ;  /* 0x00000071ff71223e */ /* 0x000fe200000000ff */
[----:B------:R-:W-:Y:S01]  /*2980*/  @P3 FFMA.FTZ R155, R152, R108, R155 ;  /* 0x0000006c989b3223 */ /* 0x000fe2000001009b */
[----:B------:R-:W-:Y:S01]  /*2990*/  @P3 FADD.FTZ R108, R18, -R111 ;  /* 0x8000006f126c3221 */ /* 0x000fe20000010000 */
[----:B------:R-:W-:Y:S01]  /*29a0*/  HADD2.F32 R111, -RZ, R31.H0_H0 ;  /* 0x2000001fff6f7230 */ /* 0x000fe20000004100 */
[----:B------:R-:W1:Y:S01]  /*29b0*/  @P2 LDC R163, c[0x0][0x40c] ;  /* 0x00010300ffa32b82 */ /* 0x000e620000000800 */
[C---:B---3--:R-:W-:Y:S01]  /*29c0*/  @P2 FMUL.FTZ R158, R109.reuse, R154 ;  /* 0x0000009a6d9e2220 */ /* 0x048fe20000410000 */
[----:B------:R-:W-:Y:S02]  /*29d0*/  @P2 F2FP.F16.F32.PACK_AB R154, RZ, R156 ;  /* 0x0000009cff9a223e */ /* 0x000fe400000000ff */
[----:B------:R-:W-:Y:S01]  /*29e0*/  @P3 FFMA.FTZ R111, R152, R108, R111 ;  /* 0x0000006c986f3223 */ /* 0x000fe2000001006f */
[----:B------:R-:W-:Y:S02]  /*29f0*/  F2FP.F16.F32.PACK_AB R109, R109, R157 ;  /* 0x0000009d6d6d723e */ /* 0x000fe400000000ff */
[----:B------:R-:W-:Y:S01]  /*2a00*/  @P2 F2FP.F16.F32.PACK_AB R156, RZ, R158 ;  /* 0x0000009eff9c223e */ /* 0x000fe200000000ff */
[----:B------:R-:W2:Y:S01]  /*2a10*/  @P2 LDC R114, c[0x0][0x40c] ;  /* 0x00010300ff722b82 */ /* 0x000ea20000000800 */
[----:B------:R-:W-:-:S04]  /*2a20*/  @P2 PRMT R105, R154, 0x7610, R105 ;  /* 0x000076109a692816 */ /* 0x000fc80000000069 */
[----:B------:R-:W-:Y:S01]  /*2a30*/  @P2 PRMT R105, R105, 0x5410, R156 ;  /* 0x0000541069692816 */ /* 0x000fe2000000009c */
[----:B----4-:R-:W-:Y:S02]  /*2a40*/  @P2 FMUL.FTZ R112, R161, R112 ;  /* 0x00000070a1702220 */ /* 0x010fe40000410000 */
[----:B------:R-:W3:Y:S03]  /*2a50*/  @P2 LDC R108, c[0x0][0x40c] ;  /* 0x00010300ff6c2b82 */ /* 0x000ee60000000800 */
[----:B------:R-:W-:-:S04]  /*2a60*/  @P2 F2FP.F16.F32.PACK_AB R112, RZ, R112 ;  /* 0x00000070ff70223e */ /* 0x000fc800000000ff */
[----:B------:R-:W-:Y:S01]  /*2a70*/  @P2 PRMT R104, R112, 0x7610, R104 ;  /* 0x0000761070682816 */ /* 0x000fe20000000068 */
[----:B------:R-:W4:Y:S01]  /*2a80*/  @P2 LDC R118, c[0x0][0x40c] ;  /* 0x00010300ff762b82 */ /* 0x000f220000000800 */
[----:B-1----:R-:W-:Y:S01]  /*2a90*/  @P2 FMUL.FTZ R163, R110, R163 ;  /* 0x000000a36ea32220 */ /* 0x002fe20000410000 */
[----:B------:R-:W-:Y:S02]  /*2aa0*/  F2FP.F16.F32.PACK_AB R110, R155, R110 ;  /* 0x0000006e9b6e723e */ /* 0x000fe400000000ff */
[----:B------:R-:W-:Y:S02]  /*2ab0*/  @P2 PRMT R104, R104, 0x5410, R113 ;  /* 0x0000541068682816 */ /* 0x000fe40000000071 */
[----:B------:R-:W-:Y:S01]  /*2ac0*/  @P2 F2FP.F16.F32.PACK_AB R158, RZ, R163 ;  /* 0x000000a3ff9e223e */ /* 0x000fe200000000ff */
[----:B--2---:R-:W-:Y:S01]  /*2ad0*/  @P2 FMUL.FTZ R114, R111, R114 ;  /* 0x000000726f722220 */ /* 0x004fe20000410000 */
[----:B------:R-:W-:Y:S02]  /*2ae0*/  F2FP.F16.F32.PACK_AB R111, R115, R111 ;  /* 0x0000006f736f723e */ /* 0x000fe400000000ff */
[----:B------:R-:W-:-:S02]  /*2af0*/  @P2 PRMT R106, R158, 0x7610, R106 ;  /* 0x000076109e6a2816 */ /* 0x000fc4000000006a */
[----:B------:R-:W-:Y:S01]  /*2b00*/  @P2 F2FP.F16.F32.PACK_AB R114, RZ, R114 ;  /* 0x00000072ff72223e */ /* 0x000fe200000000ff */
[----:B---3--:R-:W-:-:S03]  /*2b10*/  @P2 FMUL.FTZ R160, R155, R108 ;  /* 0x0000006c9ba02220 */ /* 0x008fc60000410000 */
[----:B------:R-:W-:Y:S02]  /*2b20*/  @P2 PRMT R107, R114, 0x7610, R107 ;  /* 0x00007610726b2816 */ /* 0x000fe4000000006b */
[----:B------:R-:W-:Y:S02]  /*2b30*/  F2FP.F16.F32.PACK_AB R108, R159, R161 ;  /* 0x000000a19f6c723e */ /* 0x000fe400000000ff */
[----:B------:R-:W-:Y:S01]  /*2b40*/  @P2 F2FP.F16.F32.PACK_AB R160, RZ, R160 ;  /* 0x000000a0ffa0223e */ /* 0x000fe200000000ff */
[----:B----4-:R-:W-:-:S03]  /*2b50*/  @P2 FMUL.FTZ R118, R115, R118 ;  /* 0x0000007673762220 */ /* 0x010fc60000410000 */
[----:B------:R-:W-:Y:S02]  /*2b60*/  @P2 PRMT R106, R106, 0x5410, R160 ;  /* 0x000054106a6a2816 */ /* 0x000fe400000000a0 */
[----:B------:R-:W-:-:S04]  /*2b70*/  @P2 F2FP.F16.F32.PACK_AB R118, RZ, R118 ;  /* 0x00000076ff76223e */ /* 0x000fc800000000ff */
[----:B------:R-:W-:-:S07]  /*2b80*/  @P2 PRMT R107, R107, 0x5410, R118 ;  /* 0x000054106b6b2816 */ /* 0x000fce0000000076 */
.L_x_5326:
        /* <DEDUP_REMOVED lines=11> */
[--C-:B-1----:R-:W-:Y:S01]  /*2c40*/  HADD2.F32 R111, -RZ, R24.reuse.H0_H0 ;  /* 0x20000018ff6f7230 */ /* 0x102fe20000004100 */
[----:B------:R-:W1:Y:S01]  /*2c50*/  @P2 LDC R118, c[0x0][0x40c] ;  /* 0x00010300ff762b82 */ /* 0x000e620000000800 */
[----:B------:R-:W-:Y:S02]  /*2c60*/  HADD2.F32 R109, -RZ, R24.H1_H1 ;  /* 0x30000018ff6d7230 */ /* 0x000fe40000004100 */
[--C-:B------:R-:W-:Y:S02]  /*2c70*/  HADD2.F32 R157, -RZ, R26.reuse.H0_H0 ;  /* 0x2000001aff9d7230 */ /* 0x100fe40000004100 */
[--C-:B------:R-:W-:Y:S02]  /*2c80*/  HADD2.F32 R161, -RZ, R25.reuse.H1_H1 ;  /* 0x30000019ffa17230 */ /* 0x100fe40000004100 */
[----:B------:R-:W-:Y:S01]  /*2c90*/  HADD2.F32 R115, -RZ, R25.H0_H0 ;  /* 0x20000019ff737230 */ /* 0x000fe20000004100 */
[----:B------:R-:W2:Y:S01]  /*2ca0*/  @P2 LDC R156, c[0x0][0x40c] ;  /* 0x00010300ff9c2b82 */ /* 0x000ea20000000800 */
[----:B------:R-:W-:-:S02]  /*2cb0*/  HADD2.F32 R159, -RZ, R26.H1_H1 ;  /* 0x3000001aff9f7230 */ /* 0x000fc40000004100 */
[-CC-:B------:R-:W-:Y:S01]  /*2cc0*/  @P3 FFMA.FTZ R113, R19, R116.reuse, R153.reuse ;  /* 0x0000007413713223 */ /* 0x180fe20000010099 */
[-CC-:B------:R-:W-:Y:S01]  /*2cd0*/  @P3 FFMA.FTZ R108, R120, R116.reuse, R153.reuse ;  /* 0x00000074786c3223 */ /* 0x180fe20000010099 */
[-C--:B------:R-:W-:Y:S02]  /*2ce0*/  @P3 FFMA.FTZ R155, R121, R116.reuse, R153 ;  /* 0x00000074799b3223 */ /* 0x080fe40000010099 */
[----:B------:R-:W-:Y:S01]  /*2cf0*/  @P3 FADD.FTZ R113, R128, -R113 ;  /* 0x8000007180713221 */ /* 0x000fe20000010000 */
[----:B------:R-:W-:Y:S01]  /*2d00*/  @P3 FADD.FTZ R108, R127, -R108 ;  /* 0x8000006c7f6c3221 */ /* 0x000fe20000010000 */
[----:B------:R-:W3:Y:S01]  /*2d10*/  @P2 LDC R154, c[0x0][0x40c] ;  /* 0x00010300ff9a2b82 */ /* 0x000ee20000000800 */
[----:B------:R-:W-:Y:S01]  /*2d20*/  @P3 FADD.FTZ R155, R130, -R155 ;  /* 0x8000009b829b3221 */ /* 0x000fe20000010000 */
[C---:B------:R-:W-:Y:S01]  /*2d30*/  @P3 FFMA.FTZ R111, R152.reuse, R113, R111 ;  /* 0x00000071986f3223 */ /* 0x040fe2000001006f */
[----:B------:R-:W-:Y:S01]  /*2d40*/  @P3 FFMA.FTZ R113, R123, R116, R153 ;  /* 0x000000747b713223 */ /* 0x000fe20000010099 */
[----:B------:R-:W-:Y:S01]  /*2d50*/  @P3 FFMA.FTZ R109, R152, R108, R109 ;  /* 0x0000006c986d3223 */ /* 0x000fe2000001006d */
[-C--:B------:R-:W-:Y:S01]  /*2d60*/  @P3 FFMA.FTZ R108, R122, R116.reuse, R153 ;  /* 0x000000747a6c3223 */ /* 0x080fe20000010099 */
[----:B------:R-:W-:Y:S01]  /*2d70*/  @P3 FFMA.FTZ R115, R152, R155, R115 ;  /* 0x0000009b98733223 */ /* 0x000fe20000010073 */
[----:B------:R-:W-:Y:S01]  /*2d80*/  @P3 FADD.FTZ R110, R132, -R113 ;  /* 0x80000071846e3221 */ /* 0x000fe20000010000 */
[----:B------:R-:W4:Y:S01]  /*2d90*/  @P2 LDC R158, c[0x0][0x40c] ;  /* 0x00010300ff9e2b82 */ /* 0x000f220000000800 */
[----:B------:R-:W-:Y:S01]  /*2da0*/  @P3 FADD.FTZ R108, R129, -R108 ;  /* 0x8000006c816c3221 */ /* 0x000fe20000010000 */
[----:B------:R-:W-:Y:S01]  /*2db0*/  @P3 FFMA.FTZ R113, R125, R116, R153 ;  /* 0x000000747d713223 */ /* 0x000fe20000010099 */
[----:B------:R-:W-:Y:S01]  /*2dc0*/  @P3 FFMA.FTZ R157, R152, R110, R157 ;  /* 0x0000006e989d3223 */ /* 0x000fe2000001009d */
[----:B------:R-:W-:-:S02]  /*2dd0*/  HADD2.F32 R155, -RZ, R27.H0_H0 ;  /* 0x2000001bff9b7230 */ /* 0x000fc40000004100 */
[----:B------:R-:W-:Y:S01]  /*2de0*/  @P3 FFMA.FTZ R161, R152, R108, R161 ;  /* 0x0000006c98a13223 */ /* 0x000fe200000100a1 */
[----:B------:R-:W-:Y:S01]  /*2df0*/  @P3 FFMA.FTZ R108, R124, R116, R153 ;  /* 0x000000747c6c3223 */ /* 0x000fe20000010099 */
[----:B------:R-:W-:Y:S01]  /*2e00*/  @P3 FADD.FTZ R113, R134, -R113 ;  /* 0x8000007186713221 */ /* 0x000fe20000010000 */
[----:B------:R-:W5:Y:S01]  /*2e10*/  @P2 LDC R110, c[0x0][0x40c] ;  /* 0x00010300ff6e2b82 */ /* 0x000f620000000800 */
[----:B-1----:R-:W-:Y:S01]  /*2e20*/  @P2 FMUL.FTZ R118, R111, R118 ;  /* 0x000000766f762220 */ /* 0x002fe20000410000 */
[----:B------:R-:W-:Y:S01]  /*2e30*/  @P3 FADD.FTZ R108, R131, -R108 ;  /* 0x8000006c836c3221 */ /* 0x000fe20000010000 */
[C---:B------:R-:W-:Y:S01]  /*2e40*/  @P3 FFMA.FTZ R155, R152.reuse, R113, R155 ;  /* 0x00000071989b3223 */ /* 0x040fe2000001009b */
[----:B------:R-:W-:Y:S02]  /*2e50*/  HADD2.F32 R113, -RZ, R27.H1_H1 ;  /* 0x3000001bff717230 */ /* 0x000fe40000004100 */
[----:B--2---:R-:W-:Y:S01]  /*2e60*/  @P2 FMUL.FTZ R156, R115, R156 ;  /* 0x0000009c739c2220 */ /* 0x004fe20000410000 */
[----:B------:R-:W-:Y:S01]  /*2e70*/  @P3 FFMA.FTZ R159, R152, R108, R159 ;  /* 0x0000006c989f3223 */ /* 0x000fe2000001009f */
[----:B------:R-:W-:Y:S01]  /*2e80*/  @P3 FFMA.FTZ R108, R126, R116, R153 ;  /* 0x000000747e6c3223 */ /* 0x000fe20000010099 */
[----:B------:R-:W1:Y:S01]  /*2e90*/  @P2 LDC R112, c[0x0][0x40c] ;  /* 0x00010300ff702b82 */ /* 0x000e620000000800 */
[----:B---3--:R-:W-:Y:S01]  /*2ea0*/  @P2 FMUL.FTZ R154, R109, R154 ;  /* 0x0000009a6d9a2220 */ /* 0x008fe20000410000 */
[----:B------:R-:W-:Y:S01]  /*2eb0*/  @P2 F2FP.F16.F32.PACK_AB R118, RZ, R118 ;  /* 0x00000076ff76223e */ /* 0x000fe200000000ff */
[----:B------:R-:W-:Y:S01]  /*2ec0*/  @P3 FADD.FTZ R108, R133, -R108 ;  /* 0x8000006c856c3221 */ /* 0x000fe20000010000 */
[----:B------:R-:W-:-:S02]  /*2ed0*/  @P2 F2FP.F16.F32.PACK_AB R156, RZ, R156 ;  /* 0x0000009cff9c223e */ /* 0x000fc400000000ff */
[----:B------:R-:W-:Y:S01]  /*2ee0*/  @P2 F2FP.F16.F32.PACK_AB R154, RZ, R154 ;  /* 0x0000009aff9a223e */ /* 0x000fe200000000ff */
[----:B------:R-:W-:Y:S01]  /*2ef0*/  @P3 FFMA.FTZ R113, R152, R108, R113 ;  /* 0x0000006c98713223 */ /* 0x000fe20000010071 */
[----:B------:R-:W2:Y:S01]  /*2f00*/  @P2 LDC R114, c[0x0][0x40c] ;  /* 0x00010300ff722b82 */ /* 0x000ea20000000800 */
[----:B------:R-:W-:Y:S01]  /*2f10*/  F2FP.F16.F32.PACK_AB R108, R109, R111 ;  /* 0x0000006f6d6c723e */ /* 0x000fe200000000ff */
[----:B----4-:R-:W-:Y:S01]  /*2f20*/  @P2 FMUL.FTZ R158, R161, R158 ;  /* 0x0000009ea19e2220 */ /* 0x010fe20000410000 */
[----:B------:R-:W-:Y:S02]  /*2f30*/  @P2 PRMT R104, R118, 0x7610, R104 ;  /* 0x0000761076682816 */ /* 0x000fe40000000068 */
[----:B------:R-:W-:Y:S02]  /*2f40*/  @P2 PRMT R105, R156, 0x7610, R105 ;  /* 0x000076109c692816 */ /* 0x000fe40000000069 */
[----:B------:R-:W-:Y:S01]  /*2f50*/  @P2 F2FP.F16.F32.PACK_AB R158, RZ, R158 ;  /* 0x0000009eff9e223e */ /* 0x000fe200000000ff */
[----:B-----5:R-:W-:Y:S01]  /*2f60*/  @P2 FMUL.FTZ R111, R157, R110 ;  /* 0x0000006e9d6f2220 */ /* 0x020fe20000410000 */
[----:B------:R-:W-:-:S02]  /*2f70*/  F2FP.F16.F32.PACK_AB R109, R161, R115 ;  /* 0x00000073a16d723e */ /* 0x000fc400000000ff */
[C---:B------:R-:W-:Y:S02]  /*2f80*/  F2FP.F16.F32.PACK_AB R110, R159.reuse, R157 ;  /* 0x0000009d9f6e723e */ /* 0x040fe400000000ff */
[----:B------:R-:W-:Y:S02]  /*2f90*/  @P2 F2FP.F16.F32.PACK_AB R111, RZ, R111 ;  /* 0x0000006fff6f223e */ /* 0x000fe400000000ff */
[----:B------:R-:W-:Y:S01]  /*2fa0*/  @P2 PRMT R104, R104, 0x5410, R154 ;  /* 0x0000541068682816 */ /* 0x000fe2000000009a */
[----:B-1----:R-:W-:Y:S01]  /*2fb0*/  @P2 FMUL.FTZ R112, R159, R112 ;  /* 0x000000709f702220 */ /* 0x002fe20000410000 */
[----:B------:R-:W-:Y:S02]  /*2fc0*/  @P2 PRMT R106, R111, 0x7610, R106 ;  /* 0x000076106f6a2816 */ /* 0x000fe4000000006a */
[----:B------:R-:W-:Y:S02]  /*2fd0*/  @P2 PRMT R105, R105, 0x5410, R158 ;  /* 0x0000541069692816 */ /* 0x000fe4000000009e */
[----:B------:R-:W-:-:S02]  /*2fe0*/  @P2 F2FP.F16.F32.PACK_AB R112, RZ, R112 ;  /* 0x00000070ff70223e */ /* 0x000fc400000000ff */
[----:B------:R-:W-:Y:S01]  /*2ff0*/  F2FP.F16.F32.PACK_AB R111, R113, R155 ;  /* 0x0000009b716f723e */ /* 0x000fe200000000ff */
[----:B--2---:R-:W-:Y:S01]  /*3000*/  @P2 FMUL.FTZ R114, R155, R114 ;  /* 0x000000729b722220 */ /* 0x004fe20000410000 */
[----:B------:R-:W-:-:S04]  /*3010*/  @P2 PRMT R106, R106, 0x5410, R112 ;  /* 0x000054106a6a2816 */ /* 0x000fc80000000070 */
[----:B------:R-:W-:-:S04]  /*3020*/  @P2 F2FP.F16.F32.PACK_AB R114, RZ, R114 ;  /* 0x00000072ff72223e */ /* 0x000fc800000000ff */
[----:B------:R-:W-:Y:S01]  /*3030*/  @P2 PRMT R107, R114, 0x7610, R107 ;  /* 0x00007610726b2816 */ /* 0x000fe2000000006b */
[----:B------:R-:W-:Y:S06]  /*3040*/  @!P2 BRA `(.L_x_5330) ;  /* 0x0000000c0054a947 */ /* 0x000fec0003800000 */
[----:B------:R-:W-:-:S05]  /*3050*/  FMUL.FTZ R113, R113, UR17 ;  /* 0x0000001171717c20 */ /* 0x000fca0008410000 */
[----:B------:R-:W-:-:S04]  /*3060*/  F2FP.F16.F32.PACK_AB R113, RZ, R113 ;  /* 0x00000071ff71723e */ /* 0x000fc800000000ff */
[----:B------:R-:W-:Y:S01]  /*3070*/  PRMT R107, R107, 0x5410, R113 ;  /* 0x000054106b6b7816 */ /* 0x000fe20000000071 */
[----:B------:R-:W-:Y:S06]  /*3080*/  BRA `(.L_x_5330) ;  /* 0x0000000c00447947 */ /* 0x000fec0003800000 */
.L_x_5329:
[----:B------:R-:W-:Y:S01]  /*3090*/  ISETP.GT.AND P3, PT, R151, RZ, PT ;  /* 0x000000ff9700720c */ /* 0x000fe20003f64270 */
[--C-:B------:R-:W-:Y:S01]  /*30a0*/  HADD2.F32 R161, -RZ, R24.reuse.H1_H1 ;  /* 0x30000018ffa17230 */ /* 0x100fe20000004100 */
[----:B-1----:R-:W1:Y:S01]  /*30b0*/  @P2 LDC R114, c[0x0][0x40c] ;  /* 0x00010300ff722b82 */ /* 0x002e620000000800 */
        /* <DEDUP_REMOVED lines=63> */
.L_x_5328:
[----:B------:R-:W-:Y:S05]  /*34b0*/  @!P1 BRA `(.L_x_5331) ;  /* 0x0000000400189947 */ /* 0x000fea0003800000 */
[----:B------:R-:W2:Y:S01]  /*34c0*/  @P2 LDC R157, c[0x0][0x40c] ;  /* 0x00010300ff9d2b82 */ /* 0x000ea20000000800 */
[-CC-:B-1----:R-:W-:Y:S01]  /*34d0*/  FFMA.FTZ R111, R19, R116.reuse, R153.reuse ;  /* 0x00000074136f7223 */ /* 0x182fe20000010099 */
[-CC-:B------:R-:W-:Y:S01]  /*34e0*/  FFMA.FTZ R115, R121, R116.reuse, R153.reuse ;  /* 0x0000007479737223 */ /* 0x180fe20000010099 */
[-CC-:B------:R-:W-:Y:S01]  /*34f0*/  FFMA.FTZ R110, R120, R116.reuse, R153.reuse ;  /* 0x00000074786e7223 */ /* 0x180fe20000010099 */
[----:B------:R-:W-:Y:S01]  /*3500*/  FFMA.FTZ R112, R122, R116, R153 ;  /* 0x000000747a707223 */ /* 0x000fe20000010099 */
[----:B------:R-:W-:Y:S01]  /*3510*/  FADD.FTZ R111, R128, -R111 ;  /* 0x8000006f806f7221 */ /* 0x000fe20000010000 */
[----:B------:R-:W-:Y:S01]  /*3520*/  FADD.FTZ R115, R130, -R115 ;  /* 0x8000007382737221 */ /* 0x000fe20000010000 */
[----:B------:R-:W-:Y:S01]  /*3530*/  FADD.FTZ R113, R127, -R110 ;  /* 0x8000006e7f717221 */ /* 0x000fe20000010000 */
[----:B------:R-:W1:Y:S01]  /*3540*/  @P2 LDC R109, c[0x0][0x40c] ;  /* 0x00010300ff6d2b82 */ /* 0x000e620000000800 */
[----:B------:R-:W-:Y:S01]  /*3550*/  FADD.FTZ R155, R129, -R112 ;  /* 0x80000070819b7221 */ /* 0x000fe20000010000 */
[C---:B------:R-:W-:Y:S01]  /*3560*/  FMUL.FTZ R110, R152.reuse, R111 ;  /* 0x0000006f986e7220 */ /* 0x040fe20000410000 */
[----:B------:R-:W-:Y:S01]  /*3570*/  ISETP.GT.AND P3, PT, R151, RZ, PT ;  /* 0x000000ff9700720c */ /* 0x000fe20003f64270 */
[C---:B------:R-:W-:Y:S01]  /*3580*/  FMUL.FTZ R112, R152.reuse, R115 ;  /* 0x0000007398707220 */ /* 0x040fe20000410000 */
[C---:B------:R-:W-:Y:S01]  /*3590*/  FMUL.FTZ R111, R152.reuse, R113 ;  /* 0x00000071986f7220 */ /* 0x040fe20000410000 */
[----:B------:R-:W-:Y:S01]  /*35a0*/  FMUL.FTZ R113, R152, R155 ;  /* 0x0000009b98717220 */ /* 0x000fe20000410000 */
[----:B------:R-:W-:Y:S01]  /*35b0*/  FSEL R110, R110, RZ, P3 ;  /* 0x000000ff6e6e7208 */ /* 0x000fe20001800000 */
[----:B------:R-:W3:Y:S01]  /*35c0*/  @P2 LDC R108, c[0x0][0x40c] ;  /* 0x00010300ff6c2b82 */ /* 0x000ee20000000800 */
[----:B------:R-:W-:-:S02]  /*35d0*/  FSEL R118, R112, RZ, P3 ;  /* 0x000000ff70767208 */ /* 0x000fc40001800000 */
[----:B------:R-:W-:Y:S02]  /*35e0*/  FSEL R155, R113, RZ, P3 ;  /* 0x000000ff719b7208 */ /* 0x000fe40001800000 */
[----:B------:R-:W-:-:S03]  /*35f0*/  FSEL R115, R111, RZ, P3 ;  /* 0x000000ff6f737208 */ /* 0x000fc60001800000 */
[----:B------:R-:W4:Y:S01]  /*3600*/  @P2 LDC R154, c[0x0][0x40c] ;  /* 0x00010300ff9a2b82 */ /* 0x000f220000000800 */
[----:B--2---:R-:W-:-:S05]  /*3610*/  @P2 FMUL.FTZ R114, R110, R157 ;  /* 0x0000009d6e722220 */ /* 0x004fca0000410000 */
[----:B------:R-:W-:Y:S01]  /*3620*/  @P2 F2FP.F16.F32.PACK_AB R114, RZ, R114 ;  /* 0x00000072ff72223e */ /* 0x000fe200000000ff */
[----:B-1----:R-:W-:Y:S01]  /*3630*/  @P2 FMUL.FTZ R111, R118, R109 ;  /* 0x0000006d766f2220 */ /* 0x002fe20000410000 */
[----:B------:R-:W1:Y:S01]  /*3640*/  @P2 LDC R157, c[0x0][0x40c] ;  /* 0x00010300ff9d2b82 */ /* 0x000e620000000800 */
[C---:B------:R-:W-:Y:S02]  /*3650*/  F2FP.F16.F32.PACK_AB R109, R155.reuse, R118 ;  /* 0x000000769b6d723e */ /* 0x040fe400000000ff */
[----:B------:R-:W-:Y:S02]  /*3660*/  @P2 PRMT R104, R114, 0x7610, R104 ;  /* 0x0000761072682816 */ /* 0x000fe40000000068 */
[----:B------:R-:W-:Y:S01]  /*3670*/  @P2 F2FP.F16.F32.PACK_AB R111, RZ, R111 ;  /* 0x0000006fff6f223e */ /* 0x000fe200000000ff */
[----:B---3--:R-:W-:Y:S02]  /*3680*/  @P2 FMUL.FTZ R112, R155, R108 ;  /* 0x0000006c9b702220 */ /* 0x008fe40000410000 */
[----:B------:R-:W2:Y:S01]  /*3690*/  @P2 LDC R118, c[0x0][0x40c] ;  /* 0x00010300ff762b82 */ /* 0x000ea20000000800 */
[----:B------:R-:W-:Y:S01]  /*36a0*/  F2FP.F16.F32.PACK_AB R108, R115, R110 ;  /* 0x0000006e736c723e */ /* 0x000fe200000000ff */
[----:B------:R-:W-:Y:S01]  /*36b0*/  FFMA.FTZ R110, R124, R116, R153 ;  /* 0x000000747c6e7223 */ /* 0x000fe20000010099 */
[----:B------:R-:W-:-:S02]  /*36c0*/  @P2 PRMT R105, R111, 0x7610, R105 ;  /* 0x000076106f692816 */ /* 0x000fc40000000069 */
[----:B------:R-:W-:Y:S01]  /*36d0*/  @P2 F2FP.F16.F32.PACK_AB R112, RZ, R112 ;  /* 0x00000070ff70223e */ /* 0x000fe200000000ff */
[----:B------:R-:W-:Y:S01]  /*36e0*/  FADD.FTZ R155, R131, -R110 ;  /* 0x8000006e839b7221 */ /* 0x000fe20000010000 */
[----:B----4-:R-:W-:Y:S01]  /*36f0*/  @P2 FMUL.FTZ R113, R115, R154 ;  /* 0x0000009a73712220 */ /* 0x010fe20000410000 */
[----:B------:R-:W-:Y:S01]  /*3700*/  FFMA.FTZ R115, R123, R116, R153 ;  /* 0x000000747b737223 */ /* 0x000fe20000010099 */
[----:B------:R-:W-:-:S03]  /*3710*/  @P2 PRMT R105, R105, 0x5410, R112 ;  /* 0x0000541069692816 */ /* 0x000fc60000000070 */
[----:B------:R-:W-:Y:S01]  /*3720*/  FADD.FTZ R115, R132, -R115 ;  /* 0x8000007384737221 */ /* 0x000fe20000010000 */
[----:B------:R-:W-:-:S03]  /*3730*/  @P2 F2FP.F16.F32.PACK_AB R113, RZ, R113 ;  /* 0x00000071ff71223e */ /* 0x000fc600000000ff */
[C---:B------:R-:W-:Y:S01]  /*3740*/  FMUL.FTZ R110, R152.reuse, R115 ;  /* 0x00000073986e7220 */ /* 0x040fe20000410000 */
[----:B------:R-:W-:Y:S01]  /*3750*/  FMUL.FTZ R115, R152, R155 ;  /* 0x0000009b98737220 */ /* 0x000fe20000410000 */
[----:B------:R-:W-:-:S03]  /*3760*/  @P2 PRMT R104, R104, 0x5410, R113 ;  /* 0x0000541068682816 */ /* 0x000fc60000000071 */
[----:B------:R-:W-:Y:S02]  /*3770*/  FSEL R110, R110, RZ, P3 ;  /* 0x000000ff6e6e7208 */ /* 0x000fe40001800000 */
[----:B------:R-:W-:-:S03]  /*3780*/  FSEL R155, R115, RZ, P3 ;  /* 0x000000ff739b7208 */ /* 0x000fc60001800000 */
[----:B-1----:R-:W-:Y:S01]  /*3790*/  @P2 FMUL.FTZ R115, R110, R157 ;  /* 0x0000009d6e732220 */ /* 0x002fe20000410000 */
[C---:B------:R-:W-:Y:S01]  /*37a0*/  F2FP.F16.F32.PACK_AB R110, R155.reuse, R110 ;  /* 0x0000006e9b6e723e */ /* 0x040fe200000000ff */
[----:B------:R-:W1:Y:S01]  /*37b0*/  @P2 LDC R157, c[0x0][0x40c] ;  /* 0x00010300ff9d2b82 */ /* 0x000e620000000800 */
        /* <DEDUP_REMOVED lines=9> */
[----:B------:R-:W-:-:S04]  /*3850*/  FFMA.FTZ R114, R126, R116, R153 ;  /* 0x000000747e727223 */ /* 0x000fc80000010099 */
[----:B------:R-:W-:Y:S01]  /*3860*/  FADD.FTZ R155, R133, -R114 ;  /* 0x80000072859b7221 */ /* 0x000fe20000010000 */
[----:B-1----:R-:W-:-:S03]  /*3870*/  @P2 FMUL.FTZ R113, R154, R157 ;  /* 0x0000009d9a712220 */ /* 0x002fc60000410000 */
        /* <DEDUP_REMOVED lines=10> */
.L_x_5331:
        /* <DEDUP_REMOVED lines=9> */
.L_x_5332:
        /* <DEDUP_REMOVED lines=9> */
.L_x_5333:
        /* <DEDUP_REMOVED lines=9> */
.L_x_5334:
        /* <DEDUP_REMOVED lines=9> */
.L_x_5335:
        /* <DEDUP_REMOVED lines=9> */
.L_x_5336:
        /* <DEDUP_REMOVED lines=9> */
.L_x_5337:
        /* <DEDUP_REMOVED lines=9> */
.L_x_5338:
        /* <DEDUP_REMOVED lines=9> */
.L_x_5330:
        /* <DEDUP_REMOVED lines=11> */
[----:B------:R-:W2:Y:S08]  /*3e50*/  @P2 LDC R154, c[0x0][0x40c] ;  /* 0x00010300ff9a2b82 */ /* 0x000eb00000000800 */
[----:B------:R-:W3:Y:S04]  /*3e60*/  @P2 LDC R155, c[0x0][0x40c] ;  /* 0x00010300ff9b2b82 */ /* 0x000ee80000000800 */
[-CC-:B-1----:R-:W-:Y:S01]  /*3e70*/  @P0 FFMA.FTZ R109, R135, R116.reuse, R153.reuse ;  /* 0x00000074876d0223 */ /* 0x182fe20000010099 */
[-CC-:B------:R-:W-:Y:S01]  /*3e80*/  @P0 FFMA.FTZ R108, R136, R116.reuse, R153.reuse ;  /* 0x00000074886c0223 */ /* 0x180fe20000010099 */
[-CC-:B------:R-:W-:Y:S01]  /*3e90*/  @P0 FFMA.FTZ R112, R138, R116.reuse, R153.reuse ;  /* 0x000000748a700223 */ /* 0x180fe20000010099 */
[----:B------:R-:W-:Y:S01]  /*3ea0*/  @P0 FFMA.FTZ R151, R139, R116, R153 ;  /* 0x000000748b970223 */ /* 0x000fe20000010099 */
[----:B------:R-:W-:Y:S01]  /*3eb0*/  @P0 FADD.FTZ R110, R142, -R109 ;  /* 0x8000006d8e6e0221 */ /* 0x000fe20000010000 */
[----:B------:R-:W-:-:S02]  /*3ec0*/  HADD2.F32 R109, -RZ, R20.H0_H0 ;  /* 0x20000014ff6d7230 */ /* 0x000fc40000004100 */
[----:B------:R-:W-:Y:S01]  /*3ed0*/  @P0 FADD.FTZ R111, R143, -R108 ;  /* 0x8000006c8f6f0221 */ /* 0x000fe20000010000 */
[----:B------:R-:W-:Y:S01]  /*3ee0*/  @P0 FADD.FTZ R115, R145, -R112 ;  /* 0x8000007091730221 */ /* 0x000fe20000010000 */
[----:B------:R-:W-:Y:S02]  /*3ef0*/  HADD2.F32 R108, -RZ, R20.H1_H1 ;  /* 0x30000014ff6c7230 */ /* 0x000fe40000004100 */
[----:B------:R-:W-:Y:S01]  /*3f00*/  @P0 FADD.FTZ R112, R146, -R151 ;  /* 0x8000009792700221 */ /* 0x000fe20000010000 */
[----:B------:R-:W-:Y:S01]  /*3f10*/  @P0 FFMA.FTZ R109, R152, R110, R109 ;  /* 0x0000006e986d0223 */ /* 0x000fe2000001006d */
[----:B------:R-:W-:Y:S02]  /*3f20*/  HADD2.F32 R151, -RZ, R22.H0_H0 ;  /* 0x20000016ff977230 */ /* 0x000fe40000004100 */
[-CC-:B------:R-:W-:Y:S01]  /*3f30*/  @P0 FFMA.FTZ R113, R137, R116.reuse, R153.reuse ;  /* 0x0000007489710223 */ /* 0x180fe20000010099 */
[-CC-:B------:R-:W-:Y:S01]  /*3f40*/  @P0 FFMA.FTZ R114, R140, R116.reuse, R153.reuse ;  /* 0x000000748c720223 */ /* 0x180fe20000010099 */
[----:B------:R-:W-:Y:S01]  /*3f50*/  @P0 FFMA.FTZ R118, R150, R116, R153 ;  /* 0x0000007496760223 */ /* 0x000fe20000010099 */
[----:B------:R-:W-:-:S02]  /*3f60*/  HADD2.F32 R110, -RZ, R21.H1_H1 ;  /* 0x30000015ff6e7230 */ /* 0x000fc40000004100 */
[----:B------:R-:W-:Y:S01]  /*3f70*/  @P0 FFMA.FTZ R153, R141, R116, R153 ;  /* 0x000000748d990223 */ /* 0x000fe20000010099 */
[C---:B------:R-:W-:Y:S01]  /*3f80*/  @P0 FFMA.FTZ R108, R152.reuse, R111, R108 ;  /* 0x0000006f986c0223 */ /* 0x040fe2000001006c */
[----:B------:R-:W-:Y:S02]  /*3f90*/  HADD2.F32 R111, -RZ, R21.H0_H0 ;  /* 0x20000015ff6f7230 */ /* 0x000fe40000004100 */
[----:B------:R-:W-:Y:S01]  /*3fa0*/  @P0 FFMA.FTZ R151, R152, R112, R151 ;  /* 0x0000007098970223 */ /* 0x000fe20000010097 */
[----:B------:R-:W-:Y:S01]  /*3fb0*/  @P0 FADD.FTZ R113, R144, -R113 ;  /* 0x8000007190710221 */ /* 0x000fe20000010000 */
[----:B------:R-:W-:Y:S01]  /*3fc0*/  @P0 FFMA.FTZ R110, R152, R115, R110 ;  /* 0x00000073986e0223 */ /* 0x000fe2000001006e */
[----:B------:R-:W-:Y:S01]  /*3fd0*/  @P0 FADD.FTZ R112, R148, -R153 ;  /* 0x8000009994700221 */ /* 0x000fe20000010000 */
[----:B------:R-:W-:Y:S01]  /*3fe0*/  @P0 FADD.FTZ R118, R149, -R118 ;  /* 0x8000007695760221 */ /* 0x000fe20000010000 */
[--C-:B------:R-:W-:Y:S02]  /*3ff0*/  HADD2.F32 R153, -RZ, R23.reuse.H0_H0 ;  /* 0x20000017ff997230 */ /* 0x100fe40000004100 */
[----:B------:R-:W-:Y:S01]  /*4000*/  @P0 FFMA.FTZ R111, R152, R113, R111 ;  /* 0x00000071986f0223 */ /* 0x000fe2000001006f */
[----:B------:R-:W-:-:S02]  /*4010*/  HADD2.F32 R115, -RZ, R23.H1_H1 ;  /* 0x30000017ff737230 */ /* 0x000fc40000004100 */
[----:B------:R-:W-:Y:S01]  /*4020*/  @P0 FADD.FTZ R114, R147, -R114 ;  /* 0x8000007293720221 */ /* 0x000fe20000010000 */
[----:B------:R-:W-:Y:S02]  /*4030*/  HADD2.F32 R113, -RZ, R22.H1_H1 ;  /* 0x30000016ff717230 */ /* 0x000fe40000004100 */
[C---:B------:R-:W-:Y:S01]  /*4040*/  @P0 FFMA.FTZ R153, R152.reuse, R112, R153 ;  /* 0x0000007098990223 */ /* 0x040fe20000010099 */
[----:B------:R-:W1:Y:S01]  /*4050*/  @P2 LDC R157, c[0x0][0x40c] ;  /* 0x00010300ff9d2b82 */ /* 0x000e620000000800 */
[C---:B------:R-:W-:Y:S01]  /*4060*/  @P0 FFMA.FTZ R115, R152.reuse, R118, R115 ;  /* 0x0000007698730223 */ /* 0x040fe20000010073 */
[----:B--2---:R-:W-:Y:S01]  /*4070*/  @P2 FMUL.FTZ R154, R151, R154 ;  /* 0x0000009a979a2220 */ /* 0x004fe20000410000 */
[----:B------:R-:W-:Y:S01]  /*4080*/  @P0 FFMA.FTZ R113, R152, R114, R113 ;  /* 0x0000007298710223 */ /* 0x000fe20000010071 */
[C---:B---3--:R-:W-:Y:S01]  /*4090*/  @P2 FMUL.FTZ R116, R108.reuse, R155 ;  /* 0x0000009b6c742220 */ /* 0x048fe20000410000 */
[----:B------:R-:W-:Y:S02]  /*40a0*/  F2FP.F16.F32.PACK_AB R108, R108, R109 ;  /* 0x0000006d6c6c723e */ /* 0x000fe400000000ff */
[----:B------:R-:W-:Y:S01]  /*40b0*/  @P2 F2FP.F16.F32.PACK_AB R154, RZ, R154 ;  /* 0x0000009aff9a223e */ /* 0x000fe200000000ff */
[----:B------:R-:W2:Y:S01]  /*40c0*/  @P2 LDC R112, c[0x0][0x40c] ;  /* 0x00010300ff702b82 */ /* 0x000ea20000000800 */
[----:B------:R-:W-:-:S02]  /*40d0*/  @P2 F2FP.F16.F32.PACK_AB R116, RZ, R116 ;  /* 0x00000074ff74223e */ /* 0x000fc400000000ff */
[----:B------:R-:W-:-:S05]  /*40e0*/  @P2 PRMT R106, R154, 0x7610, R106 ;  /* 0x000076109a6a2816 */ /* 0x000fca000000006a */
[----:B------:R-:W3:Y:S08]  /*40f0*/  @P2 LDC R118, c[0x0][0x40c] ;  /* 0x00010300ff762b82 */ /* 0x000ef00000000800 */
[----:B------:R-:W4:Y:S01]  /*4100*/  @P2 LDC R156, c[0x0][0x40c] ;  /* 0x00010300ff9c2b82 */ /* 0x000f220000000800 */
[----:B-1----:R-:W-:-:S05]  /*4110*/  @P2 FMUL.FTZ R152, R110, R157 ;  /* 0x0000009d6e982220 */ /* 0x002fca0000410000 */
[----:B------:R-:W-:Y:S02]  /*4120*/  @P2 F2FP.F16.F32.PACK_AB R152, RZ, R152 ;  /* 0x00000098ff98223e */ /* 0x000fe400000000ff */
[----:B------:R-:W1:Y:S01]  /*4130*/  @P2 LDC R114, c[0x0][0x40c] ;  /* 0x00010300ff722b82 */ /* 0x000e620000000800 */
[----:B--2---:R-:W-:Y:S01]  /*4140*/  @P2 FMUL.FTZ R112, R109, R112 ;  /* 0x000000706d702220 */ /* 0x004fe20000410000 */
[----:B------:R-:W-:Y:S02]  /*4150*/  F2FP.F16.F32.PACK_AB R109, R110, R111 ;  /* 0x0000006f6e6d723e */ /* 0x000fe400000000ff */
[----:B------:R-:W-:Y:S02]  /*4160*/  F2FP.F16.F32.PACK_AB R110, R113, R151 ;  /* 0x00000097716e723e */ /* 0x000fe400000000ff */
[----:B------:R-:W-:Y:S01]  /*4170*/  @P2 F2FP.F16.F32.PACK_AB R112, RZ, R112 ;  /* 0x00000070ff70223e */ /* 0x000fe200000000ff */
[----:B---3--:R-:W-:Y:S01]  /*4180*/  @P2 FMUL.FTZ R118, R111, R118 ;  /* 0x000000766f762220 */ /* 0x008fe20000410000 */
[----:B------:R-:W-:-:S02]  /*4190*/  F2FP.F16.F32.PACK_AB R111, R115, R153 ;  /* 0x00000099736f723e */ /* 0x000fc400000000ff */
[----:B------:R-:W-:Y:S02]  /*41a0*/  @P2 PRMT R104, R112, 0x7610, R104 ;  /* 0x0000761070682816 */ /* 0x000fe40000000068 */
[----:B------:R-:W-:Y:S02]  /*41b0*/  @P2 F2FP.F16.F32.PACK_AB R118, RZ, R118 ;  /* 0x00000076ff76223e */ /* 0x000fe400000000ff */
[----:B------:R-:W-:Y:S01]  /*41c0*/  @P2 PRMT R104, R104, 0x5410, R116 ;  /* 0x0000541068682816 */ /* 0x000fe20000000074 */
[----:B----4-:R-:W-:Y:S01]  /*41d0*/  @P2 FMUL.FTZ R155, R113, R156 ;  /* 0x0000009c719b2220 */ /* 0x010fe20000410000 */
[----:B------:R-:W-:-:S04]  /*41e0*/  @P2 PRMT R105, R118, 0x7610, R105 ;  /* 0x0000761076692816 */ /* 0x000fc80000000069 */
[----:B------:R-:W-:Y:S02]  /*41f0*/  @P2 F2FP.F16.F32.PACK_AB R155, RZ, R155 ;  /* 0x0000009bff9b223e */ /* 0x000fe400000000ff */
[----:B------:R-:W-:Y:S01]  /*4200*/  @P2 PRMT R105, R105, 0x5410, R152 ;  /* 0x0000541069692816 */ /* 0x000fe20000000098 */
[----:B-1----:R-:W-:Y:S01]  /*4210*/  @P2 FMUL.FTZ R114, R153, R114 ;  /* 0x0000007299722220 */ /* 0x002fe20000410000 */
        /* <DEDUP_REMOVED lines=8> */
.L_x_5340:
        /* <DEDUP_REMOVED lines=32> */
[----:B------:R-:W-:-:S04]  /*44a0*/  @P0 FADD.FTZ R113, R146, -R113 ;  /* 0x8000007192710221 */ /* 0x000fc80000010000 */
[C---:B------:R-:W-:Y:S01]  /*44b0*/  @P0 FFMA.FTZ R151, R152.reuse, R113, R151 ;  /* 0x0000007198970223 */ /* 0x040fe20000010097 */
[----:B------:R-:W-:Y:S02]  /*44c0*/  HADD2.F32 R113, -RZ, R22.H1_H1 ;  /* 0x30000016ff717230 */ /* 0x000fe40000004100 */
[----:B---3--:R-:W-:Y:S01]  /*44d0*/  @P2 FMUL.FTZ R155, R155, R154 ;  /* 0x0000009a9b9b2220 */ /* 0x008fe20000410000 */
[----:B--2---:R-:W-:Y:S02]  /*44e0*/  @P2 FMUL.FTZ R151, R151, R156 ;  /* 0x0000009c97972220 */ /* 0x004fe40000410000 */
[----:B------:R-:W-:Y:S02]  /*44f0*/  @P0 FFMA.FTZ R113, R152, R118, R113 ;  /* 0x0000007698710223 */ /* 0x000fe40000010071 */
[----:B------:R-:W-:Y:S01]  /*4500*/  @P2 F2FP.F16.F32.PACK_AB R155, RZ, R155 ;  /* 0x0000009bff9b223e */ /* 0x000fe200000000ff */
[----:B------:R-:W2:Y:S01]  /*4510*/  @P2 LDC R118, c[0x0][0x40c] ;  /* 0x00010300ff762b82 */ /* 0x000ea20000000800 */
[----:B------:R-:W-:Y:S01]  /*4520*/  @P2 F2FP.F16.F32.PACK_AB R151, RZ, R151 ;  /* 0x00000097ff97223e */ /* 0x000fe200000000ff */
[----:B-1----:R-:W-:-:S03]  /*4530*/  @P2 FMUL.FTZ R114, R113, R114 ;  /* 0x0000007271722220 */ /* 0x002fc60000410000 */
[----:B------:R-:W-:Y:S02]  /*4540*/  @P2 PRMT R106, R151, 0x7610, R106 ;  /* 0x00007610976a2816 */ /* 0x000fe4000000006a */
[----:B------:R-:W-:Y:S01]  /*4550*/  @P2 F2FP.F16.F32.PACK_AB R114, RZ, R114 ;  /* 0x00000072ff72223e */ /* 0x000fe200000000ff */
[----:B----4-:R-:W-:-:S03]  /*4560*/  @P2 FMUL.FTZ R159, R159, R112 ;  /* 0x000000709f9f2220 */ /* 0x010fc60000410000 */
[----:B------:R-:W-:Y:S01]  /*4570*/  @P2 PRMT R106, R106, 0x5410, R114 ;  /* 0x000054106a6a2816 */ /* 0x000fe20000000072 */
[----:B------:R-:W1:Y:S01]  /*4580*/  @P2 LDC R112, c[0x0][0x40c] ;  /* 0x00010300ff702b82 */ /* 0x000e620000000800 */
        /* <DEDUP_REMOVED lines=19> */
.L_x_5339:
[----:B------:R-:W-:Y:S05]  /*46c0*/  @!P1 BRA `(.L_x_5342) ;  /* 0x0000000400189947 */ /* 0x000fea0003800000 */
[----:B------:R-:W-:Y:S01]  /*46d0*/  ISETP.GT.AND P0, PT, R151, RZ, PT ;  /* 0x000000ff9700720c */ /* 0x000fe20003f04270 */
[-CC-:B------:R-:W-:Y:S01]  /*46e0*/  FFMA.FTZ R151, R141, R116.reuse, R153.reuse ;  /* 0x000000748d977223 */ /* 0x180fe20000010099 */
[-CC-:B-1----:R-:W-:Y:S01]  /*46f0*/  FFMA.FTZ R109, R135, R116.reuse, R153.reuse ;  /* 0x00000074876d7223 */ /* 0x182fe20000010099 */
[-CC-:B------:R-:W-:Y:S01]  /*4700*/  FFMA.FTZ R108, R136, R116.reuse, R153.reuse ;  /* 0x00000074886c7223 */ /* 0x180fe20000010099 */
[-C--:B------:R-:W-:Y:S01]  /*4710*/  FFMA.FTZ R111, R137, R116.reuse, R153 ;  /* 0x00000074896f7223 */ /* 0x080fe20000010099 */
[----:B------:R-:W-:Y:S01]  /*4720*/  FADD.FTZ R159, R148, -R151 ;  /* 0x80000097949f7221 */ /* 0x000fe20000010000 */
[-CC-:B------:R-:W-:Y:S01]  /*4730*/  FFMA.FTZ R110, R138, R116.reuse, R153.reuse ;  /* 0x000000748a6e7223 */ /* 0x180fe20000010099 */
[-CC-:B------:R-:W-:Y:S01]  /*4740*/  FFMA.FTZ R113, R139, R116.reuse, R153.reuse ;  /* 0x000000748b717223 */ /* 0x180fe20000010099 */
[-CC-:B------:R-:W-:Y:S01]  /*4750*/  FFMA.FTZ R112, R140, R116.reuse, R153.reuse ;  /* 0x000000748c707223 */ /* 0x180fe20000010099 */
[----:B------:R-:W-:Y:S01]  /*4760*/  FFMA.FTZ R114, R150, R116, R153 ;  /* 0x0000007496727223 */ /* 0x000fe20000010099 */
[----:B------:R-:W1:Y:S01]  /*4770*/  @P2 LDC R151, c[0x0][0x40c] ;  /* 0x00010300ff972b82 */ /* 0x000e620000000800 */
[----:B------:R-:W-:Y:S01]  /*4780*/  FADD.FTZ R109, R142, -R109 ;  /* 0x8000006d8e6d7221 */ /* 0x000fe20000010000 */
[----:B------:R-:W-:Y:S01]  /*4790*/  FADD.FTZ R115, R143, -R108 ;  /* 0x8000006c8f737221 */ /* 0x000fe20000010000 */
[----:B------:R-:W-:Y:S01]  /*47a0*/  FADD.FTZ R113, R146, -R113 ;  /* 0x8000007192717221 */ /* 0x000fe20000010000 */
[----:B------:R-:W-:Y:S01]  /*47b0*/  FADD.FTZ R153, R147, -R112 ;  /* 0x8000007093997221 */ /* 0x000fe20000010000 */
[C---:B------:R-:W-:Y:S01]  /*47c0*/  FMUL.FTZ R112, R152.reuse, R109 ;  /* 0x0000006d98707220 */ /* 0x040fe20000410000 */
[----:B------:R-:W-:Y:S01]  /*47d0*/  FADD.FTZ R161, R149, -R114 ;  /* 0x8000007295a17221 */ /* 0x000fe20000010000 */
[C---:B------:R-:W-:Y:S01]  /*47e0*/  FMUL.FTZ R115, R152.reuse, R115 ;  /* 0x0000007398737220 */ /* 0x040fe20000410000 */
[----:B------:R-:W2:Y:S01]  /*47f0*/  @P2 LDC R116, c[0x0][0x40c] ;  /* 0x00010300ff742b82 */ /* 0x000ea20000000800 */
[----:B------:R-:W-:Y:S01]  /*4800*/  FMUL.FTZ R114, R152, R113 ;  /* 0x0000007198727220 */ /* 0x000fe20000410000 */
[----:B------:R-:W-:Y:S01]  /*4810*/  FADD.FTZ R157, R145, -R110 ;  /* 0x8000006e919d7221 */ /* 0x000fe20000010000 */
[----:B------:R-:W-:Y:S01]  /*4820*/  FSEL R112, R112, RZ, P0 ;  /* 0x000000ff70707208 */ /* 0x000fe20000000000 */
[----:B------:R-:W-:Y:S01]  /*4830*/  FADD.FTZ R111, R144, -R111 ;  /* 0x8000006f906f7221 */ /* 0x000fe20000010000 */
[----:B------:R-:W-:Y:S01]  /*4840*/  FSEL R115, R115, RZ, P0 ;  /* 0x000000ff73737208 */ /* 0x000fe20000000000 */
[C---:B------:R-:W-:Y:S01]  /*4850*/  FMUL.FTZ R157, R152.reuse, R157 ;  /* 0x0000009d989d7220 */ /* 0x040fe20000410000 */
[C---:B------:R-:W-:Y:S01]  /*4860*/  FMUL.FTZ R110, R152.reuse, R153 ;  /* 0x00000099986e7220 */ /* 0x040fe20000410000 */
[----:B------:R-:W3:Y:S01]  /*4870*/  @P2 LDC R154, c[0x0][0x40c] ;  /* 0x00010300ff9a2b82 */ /* 0x000ee20000000800 */
[C---:B------:R-:W-:Y:S01]  /*4880*/  FMUL.FTZ R118, R152.reuse, R111 ;  /* 0x0000006f98767220 */ /* 0x040fe20000410000 */
[C---:B------:R-:W-:Y:S01]  /*4890*/  FMUL.FTZ R111, R152.reuse, R161 ;  /* 0x000000a1986f7220 */ /* 0x040fe20000410000 */
[----:B------:R-:W-:-:S03]  /*48a0*/  FMUL.FTZ R152, R152, R159 ;  /* 0x0000009f98987220 */ /* 0x000fc60000410000 */
[----:B------:R-:W-:Y:S02]  /*48b0*/  FSEL R118, R118, RZ, P0 ;  /* 0x000000ff76767208 */ /* 0x000fe40000000000 */
[----:B------:R-:W4:Y:S01]  /*48c0*/  @P2 LDC R155, c[0x0][0x40c] ;  /* 0x00010300ff9b2b82 */ /* 0x000f220000000800 */
[----:B-1----:R-:W-:Y:S01]  /*48d0*/  @P2 FMUL.FTZ R153, R112, R151 ;  /* 0x0000009770992220 */ /* 0x002fe20000410000 */
[----:B------:R-:W-:Y:S02]  /*48e0*/  FSEL R151, R157, RZ, P0 ;  /* 0x000000ff9d977208 */ /* 0x000fe40000000000 */
[----:B------:R-:W-:Y:S02]  /*48f0*/  FSEL R157, R110, RZ, P0 ;  /* 0x000000ff6e9d7208 */ /* 0x000fe40000000000 */
[----:B------:R-:W-:Y:S02]  /*4900*/  FSEL R158, R152, RZ, P0 ;  /* 0x000000ff989e7208 */ /* 0x000fe40000000000 */
[----:B------:R-:W1:Y:S01]  /*4910*/  @P2 LDC R109, c[0x0][0x40c] ;  /* 0x00010300ff6d2b82 */ /* 0x000e620000000800 */
[----:B--2---:R-:W-:Y:S01]  /*4920*/  @P2 FMUL.FTZ R156, R115, R116 ;  /* 0x00000074739c2220 */ /* 0x004fe20000410000 */
[----:B------:R-:W-:-:S04]  /*4930*/  @P2 F2FP.F16.F32.PACK_AB R116, RZ, R153 ;  /* 0x00000099ff74223e */ /* 0x000fc800000000ff */
[----:B------:R-:W-:Y:S02]  /*4940*/  @P2 F2FP.F16.F32.PACK_AB R153, RZ, R156 ;  /* 0x0000009cff99223e */ /* 0x000fe400000000ff */
[----:B------:R-:W2:Y:S01]  /*4950*/  @P2 LDC R108, c[0x0][0x40c] ;  /* 0x00010300ff6c2b82 */ /* 0x000ea20000000800 */
[----:B---3--:R-:W-:Y:S01]  /*4960*/  @P2 FMUL.FTZ R156, R151, R154 ;  /* 0x0000009a979c2220 */ /* 0x008fe20000410000 */
[----:B------:R-:W-:Y:S02]  /*4970*/  FSEL R154, R114, RZ, P0 ;  /* 0x000000ff729a7208 */ /* 0x000fe40000000000 */
[----:B------:R-:W-:Y:S02]  /*4980*/  @P2 PRMT R104, R116, 0x7610, R104 ;  /* 0x0000761074682816 */ /* 0x000fe40000000068 */
[----:B------:R-:W-:Y:S02]  /*4990*/  F2FP.F16.F32.PACK_AB R110, R157, R154 ;  /* 0x0000009a9d6e723e */ /* 0x000fe400000000ff */
[----:B------:R-:W3:Y:S01]  /*49a0*/  @P2 LDC R113, c[0x0][0x40c] ;  /* 0x00010300ff712b82 */ /* 0x000ee20000000800 */
[----:B----4-:R-:W-:Y:S01]  /*49b0*/  @P2 FMUL.FTZ R155, R118, R155 ;  /* 0x0000009b769b2220 */ /* 0x010fe20000410000 */
[----:B------:R-:W-:-:S04]  /*49c0*/  @P2 PRMT R104, R104, 0x5410, R153 ;  /* 0x0000541068682816 */ /* 0x000fc80000000099 */
[----:B------:R-:W-:Y:S01]  /*49d0*/  @P2 F2FP.F16.F32.PACK_AB R114, RZ, R155 ;  /* 0x0000009bff72223e */ /* 0x000fe200000000ff */
[----:B-1----:R-:W-:Y:S01]  /*49e0*/  @P2 FMUL.FTZ R109, R154, R109 ;  /* 0x0000006d9a6d2220 */ /* 0x002fe20000410000 */
[----:B------:R-:W-:Y:S02]  /*49f0*/  @P2 F2FP.F16.F32.PACK_AB R155, RZ, R156 ;  /* 0x0000009cff9b223e */ /* 0x000fe400000000ff */
[----:B------:R-:W-:Y:S02]  /*4a00*/  @P2 PRMT R105, R114, 0x7610, R105 ;  /* 0x0000761072692816 */ /* 0x000fe40000000069 */
[----:B------:R-:W-:Y:S02]  /*4a10*/  @P2 F2FP.F16.F32.PACK_AB R152, RZ, R109 ;  /* 0x0000006dff98223e */ /* 0x000fe400000000ff */
[----:B------:R-:W-:Y:S01]  /*4a20*/  F2FP.F16.F32.PACK_AB R109, R151, R118 ;  /* 0x00000076976d723e */ /* 0x000fe200000000ff */
[----:B--2---:R-:W-:Y:S01]  /*4a30*/  @P2 FMUL.FTZ R108, R157, R108 ;  /* 0x0000006c9d6c2220 */ /* 0x004fe20000410000 */
[----:B------:R-:W-:-:S02]  /*4a40*/  @P2 PRMT R106, R152, 0x7610, R106 ;  /* 0x00007610986a2816 */ /* 0x000fc4000000006a */
[----:B------:R-:W-:Y:S02]  /*4a50*/  @P2 PRMT R105, R105, 0x5410, R155 ;  /* 0x0000541069692816 */ /* 0x000fe4000000009b */
[----:B------:R-:W-:Y:S02]  /*4a60*/  @P2 F2FP.F16.F32.PACK_AB R156, RZ, R108 ;  /* 0x0000006cff9c223e */ /* 0x000fe400000000ff */
[----:B------:R-:W-:Y:S01]  /*4a70*/  F2FP.F16.F32.PACK_AB R108, R115, R112 ;  /* 0x00000070736c723e */ /* 0x000fe200000000ff */
[----:B---3--:R-:W-:Y:S01]  /*4a80*/  @P2 FMUL.FTZ R113, R158, R113 ;  /* 0x000000719e712220 */ /* 0x008fe20000410000 */
[----:B------:R-:W-:Y:S02]  /*4a90*/  FSEL R115, R111, RZ, P0 ;  /* 0x000000ff6f737208 */ /* 0x000fe40000000000 */
[----:B------:R-:W-:Y:S02]  /*4aa0*/  @P2 PRMT R106, R106, 0x5410, R156 ;  /* 0x000054106a6a2816 */ /* 0x000fe4000000009c */
[----:B------:R-:W-:-:S02]  /*4ab0*/  @P2 F2FP.F16.F32.PACK_AB R113, RZ, R113 ;  /* 0x00000071ff71223e */ /* 0x000fc400000000ff */
[----:B------:R-:W-:Y:S02]  /*4ac0*/  F2FP.F16.F32.PACK_AB R111, R115, R158 ;  /* 0x0000009e736f723e */ /* 0x000fe400000000ff */
[----:B------:R-:W-:Y:S01]  /*4ad0*/  @P2 PRMT R107, R113, 0x7610, R107 ;  /* 0x00007610716b2816 */ /* 0x000fe2000000006b */
[----:B------:R-:W-:Y:S06]  /*4ae0*/  @!P2 BRA `(.L_x_5341) ;  /* 0x000000040030a947 */ /* 0x000fec0003800000 */
[----:B------:R-:W-:-:S05]  /*4af0*/  FMUL.FTZ R112, R115, UR17 ;  /* 0x0000001173707c20 */ /* 0x000fca0008410000 */
[----:B------:R-:W-:-:S04]  /*4b00*/  F2FP.F16.F32.PACK_AB R112, RZ, R112 ;  /* 0x00000070ff70723e */ /* 0x000fc800000000ff */
[----:B------:R-:W-:Y:S01]  /*4b10*/  PRMT R107, R107, 0x5410, R112 ;  /* 0x000054106b6b7816 */ /* 0x000fe20000000070 */
[----:B------:R-:W-:Y:S06]  /*4b20*/  BRA `(.L_x_5341) ;  /* 0x0000000400207947 */ /* 0x000fec0003800000 */
.L_x_5342:
        /* <DEDUP_REMOVED lines=16> */
.L_x_5343:
        /* <DEDUP_REMOVED lines=9> */
.L_x_5344:
        /* <DEDUP_REMOVED lines=9> */
.L_x_5345:
        /* <DEDUP_REMOVED lines=9> */
.L_x_5346:
        /* <DEDUP_REMOVED lines=9> */
.L_x_5347:
        /* <DEDUP_REMOVED lines=9> */
.L_x_5348:
        /* <DEDUP_REMOVED lines=9> */
.L_x_5349:
[----:B------:R-:W-:-:S04]  /*4f90*/  @P2 F2FP.F16.F32.PACK_AB R112, RZ, R112 ;  /* 0x00000070ff70223e */ /* 0x000fc800000000ff */
[----:B------:R-:W-:-:S07]  /*4fa0*/  @P2 PRMT R107, R107, 0x5410, R112 ;  /* 0x000054106b6b2816 */ /* 0x000fce0000000070 */
.L_x_5341:
        /* <DEDUP_REMOVED lines=13> */
.L_x_5312:
        /* <DEDUP_REMOVED lines=20> */
.L_x_5351:
        /* <DEDUP_REMOVED lines=12> */
.L_x_10757:


//--------------------- .text._ZN10layer_norm13ln_bwd_kernelINS_13Kernel_traitsIf6__halfS2_S2_fjLj3072ELj1ELj1ELj4ELj16ENS_18Kernel_traits_baseILj3072EfS2_S2_S2_fjLj128EEEEELb0ELb1ELb0ELb0EEEvNS_9BwdParamsE --------------------------
	.section	.text._ZN10layer_norm13ln_bwd_kernelINS_13Kernel_traitsIf6__halfS2_S2_fjLj3072ELj1ELj1ELj4ELj16ENS_18Kernel_traits_baseILj3072EfS2_S2_S2_fjLj128EEEEELb0ELb1ELb0ELb0EEEvNS_9BwdParamsE,"ax",@progbits
	.align	128
        .global         _ZN10layer_norm13ln_bwd_kernelINS_13Kernel_traitsIf6__halfS2_S2_fjLj3072ELj1ELj1ELj4ELj16ENS_18Kernel_traits_baseILj3072EfS2_S2_S2_fjLj128EEEEELb0ELb1ELb0ELb0EEEvNS_9BwdParamsE
        .type           _ZN10layer_norm13ln_bwd_kernelINS_13Kernel_traitsIf6__halfS2_S2_fjLj3072ELj1ELj1ELj4ELj16ENS_18Kernel_traits_baseILj3072EfS2_S2_S2_fjLj128EEEEELb0ELb1ELb0ELb0EEEvNS_9BwdParamsE,@function
        .size           _ZN10layer_norm13ln_bwd_kernelINS_13Kernel_traitsIf6__halfS2_S2_fjLj3072ELj1ELj1ELj4ELj16ENS_18Kernel_traits_baseILj3072EfS2_S2_S2_fjLj128EEEEELb0ELb1ELb0ELb0EEEvNS_9BwdParamsE,(.L_x_10758 - _ZN10layer_norm13ln_bwd_kernelINS_13Kernel_traitsIf6__halfS2_S2_fjLj3072ELj1ELj1ELj4ELj16ENS_18Kernel_traits_baseILj3072EfS2_S2_S2_fjLj128EEEEELb0ELb1ELb0ELb0EEEvNS_9BwdParamsE)
        .other          _ZN10layer_norm13ln_bwd_kernelINS_13Kernel_traitsIf6__halfS2_S2_fjLj3072ELj1ELj1ELj4ELj16ENS_18Kernel_traits_baseILj3072EfS2_S2_S2_fjLj128EEEEELb0ELb1ELb0ELb0EEEvNS_9BwdParamsE,@"STO_CUDA_ENTRY STV_DEFAULT"
_ZN10layer_norm13ln_bwd_kernelINS_13Kernel_traitsIf6__halfS2_S2_fjLj3072ELj1ELj1ELj4ELj16ENS_18Kernel_traits_baseILj3072EfS2_S2_S2_fjLj128EEEEELb0ELb1ELb0ELb0EEEvNS_9BwdParamsE:
.text._ZN10layer_norm13ln_bwd_kernelINS_13Kernel_traitsIf6__halfS2_S2_fjLj3072ELj1ELj1ELj4ELj16ENS_18Kernel_traits_baseILj3072EfS2_S2_S2_fjLj128EEEEELb0ELb1ELb0ELb0EEEvNS_9BwdParamsE:
        /* <DEDUP_REMOVED lines=125> */
.L_x_5382:
        /* <DEDUP_REMOVED lines=16> */
[----:B------:R-:W-:Y:S01]  /*08d0*/  HFMA2 R203, -RZ, RZ, 0, 0 ;  /* 0x00000000ffcb7431 */ /* 0x000fe200000001ff */
[----:B-----5:R1:W5:Y:S01]  /*08e0*/  LDG.E R198, desc[UR4][R164.64] ;  /* 0x00000004a4c67981 */ /* 0x020362000c1e1900 */
[----:B------:R-:W-:Y:S02]  /*08f0*/  MOV R204, RZ ;  /* 0x000000ff00cc7202 */ /* 0x000fe40000000f00 */
        /* <DEDUP_REMOVED lines=15> */
[--C-:B----4-:R-:W-:Y:S02]  /*09f0*/  HADD2.F32 R12, -RZ, R8.reuse.H0_H0 ;  /* 0x20000008ff0c7230 */ /* 0x110fe40000004100 */
[----:B------:R-:W-:Y:S02]  /*0a00*/  HADD2.F32 R170, -RZ, R8.H1_H1 ;  /* 0x30000008ffaa7230 */ /* 0x000fe40000004100 */
[--C-:B------:R-:W-:Y:S02]  /*0a10*/  HADD2.F32 R190, -RZ, R9.reuse.H0_H0 ;  /* 0x20000009ffbe7230 */ /* 0x100fe40000004100 */
[C---:B------:R-:W-:Y:S01]  /*0a20*/  FADD.FTZ R199, -R201.reuse, R12 ;  /* 0x0000000cc9c77221 */ /* 0x040fe20000010100 */
[----:B------:R-:W-:Y:S02]  /*0a30*/  HADD2.F32 R8, -RZ, R9.H1_H1 ;  /* 0x30000009ff087230 */ /* 0x000fe40000004100 */
[----:B------:R-:W-:Y:S01]  /*0a40*/  FADD.FTZ R7, -R201, R170 ;  /* 0x000000aac9077221 */ /* 0x000fe20000010100 */
[----:B--2---:R-:W-:-:S02]  /*0a50*/  HADD2.F32 R197, -RZ, R164.H0_H0 ;  /* 0x200000a4ffc57230 */ /* 0x004fc40000004100 */
[----:B-----5:R-:W-:Y:S01]  /*0a60*/  FMUL.FTZ R199, R198, R199 ;  /* 0x000000c7c6c77220 */ /* 0x020fe20000410000 */
[--C-:B------:R-:W-:Y:S02]  /*0a70*/  HADD2.F32 R192, -RZ, R10.reuse.H0_H0 ;  /* 0x2000000affc07230 */ /* 0x100fe40000004100 */
[C---:B------:R-:W-:Y:S01]  /*0a80*/  FADD.FTZ R195, -R201.reuse, R190 ;  /* 0x000000bec9c37221 */ /* 0x040fe20000010100 */
[----:B------:R-:W-:Y:S02]  /*0a90*/  HADD2.F32 R196, -RZ, R11.H0_H0 ;  /* 0x2000000bffc47230 */ /* 0x000fe40000004100 */
[----:B------:R-:W-:Y:S01]  /*0aa0*/  FADD.FTZ R9, -R201, R8 ;  /* 0x00000008c9097221 */ /* 0x000fe20000010100 */
[----:B------:R-:W-:Y:S02]  /*0ab0*/  HADD2.F32 R194, -RZ, R10.H1_H1 ;  /* 0x3000000affc27230 */ /* 0x000fe40000004100 */
[----:B------:R-:W-:Y:S01]  /*0ac0*/  FADD.FTZ R100, R100, R197 ;  /* 0x000000c564647221 */ /* 0x000fe20000010000 */
[----:B------:R-:W-:-:S02]  /*0ad0*/  HADD2.F32 R164, -RZ, R164.H1_H1 ;  /* 0x300000a4ffa47230 */ /* 0x000fc40000004100 */
[-C--:B------:R-:W-:Y:S01]  /*0ae0*/  FFMA.FTZ R76, R199, R197.reuse, R76 ;  /* 0x000000c5c74c7223 */ /* 0x080fe2000001004c */
[----:B------:R-:W-:Y:S01]  /*0af0*/  FMUL.FTZ R197, R60, R197 ;  /* 0x000000c53cc57220 */ /* 0x000fe20000410000 */
[--C-:B0-----:R-:W-:Y:S02]  /*0b00*/  HADD2.F32 R169, -RZ, R167.reuse.H0_H0 ;  /* 0x200000a7ffa97230 */ /* 0x101fe40000004100 */
[C---:B------:R-:W-:Y:S01]  /*0b10*/  FADD.FTZ R191, -R201.reuse, R192 ;  /* 0x000000c0c9bf7221 */ /* 0x040fe20000010100 */
[----:B------:R-:W-:Y:S02]  /*0b20*/  HADD2.F32 R168, -RZ, R167.H1_H1 ;  /* 0x300000a7ffa87230 */ /* 0x000fe40000004100 */
[C---:B------:R-:W-:Y:S01]  /*0b30*/  FADD.FTZ R167, -R201.reuse, R196 ;  /* 0x000000c4c9a77221 */ /* 0x040fe20000010100 */
[----:B------:R-:W-:Y:S02]  /*0b40*/  HADD2.F32 R202, -RZ, R11.H1_H1 ;  /* 0x3000000bffca7230 */ /* 0x000fe40000004100 */
[----:B------:R-:W-:Y:S01]  /*0b50*/  FADD.FTZ R11, -R201, R194 ;  /* 0x000000c2c90b7221 */ /* 0x000fe20000010100 */
[----:B------:R-:W-:-:S02]  /*0b60*/  HADD2.F32 R193, -RZ, R165.H0_H0 ;  /* 0x200000a5ffc17230 */ /* 0x000fc40000004100 */
[C---:B------:R-:W-:Y:S01]  /*0b70*/  FMUL.FTZ R196, R198.reuse, R7 ;  /* 0x00000007c6c47220 */ /* 0x040fe20000410000 */
[----:B------:R-:W-:Y:S02]  /*0b80*/  HADD2.F32 R10, -RZ, R165.H1_H1 ;  /* 0x300000a5ff0a7230 */ /* 0x000fe40000004100 */
[C---:B------:R-:W-:Y:S01]  /*0b90*/  FMUL.FTZ R195, R198.reuse, R195 ;  /* 0x000000c3c6c37220 */ /* 0x040fe20000410000 */
[----:B------:R-:W-:Y:S01]  /*0ba0*/  FMUL.FTZ R192, R198, R9 ;  /* 0x00000009c6c07220 */ /* 0x000fe20000410000 */
[----:B------:R-:W-:Y:S01]  /*0bb0*/  FMUL.FTZ R194, R61, R164 ;  /* 0x000000a43dc27220 */ /* 0x000fe20000410000 */
[----:B------:R-:W-:Y:S01]  /*0bc0*/  FADD.FTZ R7, RZ, R197 ;  /* 0x000000c5ff077221 */ /* 0x000fe20000010000 */
[----:B------:R-:W-:Y:S01]  /*0bd0*/  FFMA.FTZ R9, R199, R197, RZ ;  /* 0x000000c5c7097223 */ /* 0x000fe200000100ff */
[----:B------:R-:W-:Y:S01]  /*0be0*/  FADD.FTZ R102, R102, R193 ;  /* 0x000000c166667221 */ /* 0x000fe20000010000 */
[-C--:B------:R-:W-:Y:S01]  /*0bf0*/  FFMA.FTZ R78, R195, R193.reuse, R78 ;  /* 0x000000c1c34e7223 */ /* 0x080fe2000001004e */
[----:B------:R-:W-:Y:S01]  /*0c00*/  FADD.FTZ R103, R103, R10 ;  /* 0x0000000a67677221 */ /* 0x000fe20000010000 */
[-C--:B------:R-:W-:Y:S01]  /*0c10*/  FFMA.FTZ R79, R192, R10.reuse, R79 ;  /* 0x0000000ac04f7223 */ /* 0x080fe2000001004f */
        /* <DEDUP_REMOVED lines=8> */
[----:B------:R-:W-:Y:S01]  /*0ca0*/  FFMA.FTZ R165, R195, R193, R12 ;  /* 0x000000c1c3a57223 */ /* 0x000fe2000001000c */
[----:B------:R-:W-:Y:S02]  /*0cb0*/  HADD2.F32 R166, -RZ, R166.H1_H1 ;  /* 0x300000a6ffa67230 */ /* 0x000fe40000004100 */
[----:B------:R-:W-:Y:S01]  /*0cc0*/  FADD.FTZ R104, R104, R189 ;  /* 0x000000bd68687221 */ /* 0x000fe20000010000 */
[-C--:B------:R-:W-:Y:S01]  /*0cd0*/  FFMA.FTZ R80, R191, R189.reuse, R80 ;  /* 0x000000bdbf507223 */ /* 0x080fe20000010050 */
        /* <DEDUP_REMOVED lines=9> */
[----:B------:R-:W-:Y:S01]  /*0d70*/  FADD.FTZ R171, -R201, R202 ;  /* 0x000000cac9ab7221 */ /* 0x000fe20000010100 */
        /* <DEDUP_REMOVED lines=13> */
[----:B------:R-:W-:Y:S01]  /*0e50*/  IADD3 R202, PT, PT, R6, 0x80, RZ ;  /* 0x0000008006ca7810 */ /* 0x000fe20007ffe0ff */
[----:B------:R-:W-:Y:S01]  /*0e60*/  FADD.FTZ R203, R166, R11 ;  /* 0x0000000ba6cb7221 */ /* 0x000fe20000010000 */
[----:B------:R-:W-:-:S07]  /*0e70*/  FFMA.FTZ R204, R12, R11, R164 ;  /* 0x0000000b0ccc7223 */ /* 0x000fce00000100a4 */
.L_x_5354:
[----:B--23--:R-:W-:Y:S05]  /*0e80*/  BSYNC.RECONVERGENT B0 ;  /* 0x0000000000007941 */ /* 0x00cfea0003800200 */
.L_x_5353:
        /* <DEDUP_REMOVED lines=15> */
[----:B------:R-:W-:Y:S02]  /*0f80*/  HADD2.F32 R26, -RZ, R16.H1_H1 ;  /* 0x30000010ff1a7230 */ /* 0x000fe40000004100 */
[--C-:B------:R-:W-:Y:S02]  /*0f90*/  HADD2.F32 R164, -RZ, R17.reuse.H0_H0 ;  /* 0x20000011ffa47230 */ /* 0x100fe40000004100 */
[C---:B------:R-:W-:Y:S01]  /*0fa0*/  FADD.FTZ R13, -R201.reuse, R24 ;  /* 0x00000018c90d7221 */ /* 0x040fe20000010100 */
[----:B------:R-:W-:Y:S02]  /*0fb0*/  HADD2.F32 R16, -RZ, R17.H1_H1 ;  /* 0x30000011ff107230 */ /* 0x000fe40000004100 */
[----:B0-----:R-:W-:Y:S01]  /*0fc0*/  FADD.FTZ R15, -R201, R26 ;  /* 0x0000001ac90f7221 */ /* 0x001fe20000010100 */
[----:B------:R-:W-:-:S02]  /*0fd0*/  HADD2.F32 R168, -RZ, R18.H0_H0 ;  /* 0x20000012ffa87230 */ /* 0x000fc40000004100 */
[C---:B-----5:R-:W-:Y:S01]  /*0fe0*/  FMUL.FTZ R13, R198.reuse, R13 ;  /* 0x0000000dc60d7220 */ /* 0x060fe20000410000 */
[----:B---3--:R-:W-:Y:S02]  /*0ff0*/  HADD2.F32 R17, -RZ, R20.H0_H0 ;  /* 0x20000014ff117230 */ /* 0x008fe40000004100 */
[----:B------:R-:W-:Y:S01]  /*1000*/  FMUL.FTZ R14, R198, R15 ;  /* 0x0000000fc60e7220 */ /* 0x000fe20000410000 */
[----:B------:R-:W-:Y:S02]  /*1010*/  HADD2.F32 R18, -RZ, R18.H1_H1 ;  /* 0x30000012ff127230 */ /* 0x000fe40000004100 */
[--C-:B------:R-:W-:Y:S02]  /*1020*/  HADD2.F32 R172, -RZ, R19.reuse.H0_H0 ;  /* 0x20000013ffac7230 */ /* 0x100fe40000004100 */
[----:B------:R-:W-:Y:S01]  /*1030*/  FADD.FTZ R108, R108, R17 ;  /* 0x000000116c6c7221 */ /* 0x000fe20000010000 */
[----:B------:R-:W-:Y:S02]  /*1040*/  HADD2.F32 R206, -RZ, R19.H1_H1 ;  /* 0x30000013ffce7230 */ /* 0x000fe40000004100 */
[----:B------:R-:W-:Y:S01]  /*1050*/  FADD.FTZ R19, -R201, R164 ;  /* 0x000000a4c9137221 */ /* 0x000fe20000010100 */
[----:B------:R-:W-:-:S02]  /*1060*/  HADD2.F32 R25, -RZ, R21.H0_H0 ;  /* 0x20000015ff197230 */ /* 0x000fc40000004100 */
[C---:B------:R-:W-:Y:S01]  /*1070*/  FADD.FTZ R165, -R201.reuse, R18 ;  /* 0x00000012c9a57221 */ /* 0x040fe20000010100 */
[----:B------:R-:W-:Y:S02]  /*1080*/  HADD2.F32 R166, -RZ, R21.H1_H1 ;  /* 0x30000015ffa67230 */ /* 0x000fe40000004100 */
[----:B------:R-:W-:Y:S01]  /*1090*/  FADD.FTZ R21, -R201, R16 ;  /* 0x00000010c9157221 */ /* 0x000fe20000010100 */
[----:B------:R-:W-:Y:S02]  /*10a0*/  HADD2.F32 R20, -RZ, R20.H1_H1 ;  /* 0x30000014ff147230 */ /* 0x000fe40000004100 */
[-C--:B------:R-:W-:Y:S01]  /*10b0*/  FMUL.FTZ R16, R28, R17.reuse ;  /* 0x000000111c107220 */ /* 0x080fe20000410000 */
[--C-:B------:R-:W-:Y:S02]  /*10c0*/  HADD2.F32 R169, -RZ, R23.reuse.H0_H0 ;  /* 0x20000017ffa97230 */ /* 0x100fe40000004100 */
[----:B------:R-:W-:Y:S01]  /*10d0*/  FFMA.FTZ R84, R13, R17, R84 ;  /* 0x000000110d547223 */ /* 0x000fe20000010054 */
[----:B------:R-:W-:-:S02]  /*10e0*/  HADD2.F32 R208, -RZ, R23.H1_H1 ;  /* 0x30000017ffd07230 */ /* 0x000fc40000004100 */
[----:B------:R-:W-:Y:S01]  /*10f0*/  FADD.FTZ R23, -R201, R168 ;  /* 0x000000a8c9177221 */ /* 0x000fe20000010100 */
[C---:B------:R-:W-:Y:S01]  /*1100*/  FMUL.FTZ R15, R198.reuse, R19 ;  /* 0x00000013c60f7220 */ /* 0x040fe20000410000 */
[C---:B------:R-:W-:Y:S01]  /*1110*/  FMUL.FTZ R18, R198.reuse, R21 ;  /* 0x00000015c6127220 */ /* 0x040fe20000410000 */
[----:B------:R-:W-:Y:S01]  /*1120*/  FMUL.FTZ R17, R29, R20 ;  /* 0x000000141d117220 */ /* 0x000fe20000410000 */
[----:B------:R-:W-:Y:S01]  /*1130*/  FMUL.FTZ R21, R198, R23 ;  /* 0x00000017c6157220 */ /* 0x000fe20000410000 */
[----:B------:R-:W-:Y:S01]  /*1140*/  FADD.FTZ R26, R203, R16 ;  /* 0x00000010cb1a7221 */ /* 0x000fe20000010000 */
[----:B------:R-:W-:Y:S01]  /*1150*/  FFMA.FTZ R23, R13, R16, R204 ;  /* 0x000000100d177223 */ /* 0x000fe200000100cc */
[----:B------:R-:W-:Y:S01]  /*1160*/  FADD.FTZ R109, R109, R20 ;  /* 0x000000146d6d7221 */ /* 0x000fe20000010000 */
[----:B------:R-:W-:Y:S01]  /*1170*/  FFMA.FTZ R85, R14, R20, R85 ;  /* 0x000000140e557223 */ /* 0x000fe20000010055 */
[--C-:B------:R-:W-:Y:S02]  /*1180*/  HADD2.F32 R27, -RZ, R22.reuse.H0_H0 ;  /* 0x20000016ff1b7230 */ /* 0x100fe40000004100 */
[----:B------:R-:W-:Y:S01]  /*1190*/  FADD.FTZ R110, R110, R25 ;  /* 0x000000196e6e7221 */ /* 0x000fe20000010000 */
[-C--:B------:R-:W-:Y:S01]  /*11a0*/  FFMA.FTZ R86, R15, R25.reuse, R86 ;  /* 0x000000190f567223 */ /* 0x080fe20000010056 */
[----:B------:R-:W-:Y:S01]  /*11b0*/  FMUL.FTZ R20, R30, R25 ;  /* 0x000000191e147220 */ /* 0x000fe20000410000 */
[----:B------:R-:W-:Y:S01]  /*11c0*/  FADD.FTZ R25, R26, R17 ;  /* 0x000000111a197221 */ /* 0x000fe20000010000 */
[----:B------:R-:W-:Y:S01]  /*11d0*/  FFMA.FTZ R26, R14, R17, R23 ;  /* 0x000000110e1a7223 */ /* 0x000fe20000010017 */
[----:B------:R-:W-:-:S02]  /*11e0*/  HADD2.F32 R170, -RZ, R22.H1_H1 ;  /* 0x30000016ffaa7230 */ /* 0x000fc40000004100 */
[----:B------:R-:W-:Y:S01]  /*11f0*/  FMUL.FTZ R19, R31, R166 ;  /* 0x000000a61f137220 */ /* 0x000fe20000410000 */
[----:B------:R-:W-:Y:S01]  /*1200*/  FADD.FTZ R112, R112, R27 ;  /* 0x0000001b70707221 */ /* 0x000fe20000010000 */
[-C--:B------:R-:W-:Y:S01]  /*1210*/  FFMA.FTZ R88, R21, R27.reuse, R88 ;  /* 0x0000001b15587223 */ /* 0x080fe20000010058 */
[----:B------:R-:W-:Y:S01]  /*1220*/  FMUL.FTZ R22, R32, R27 ;  /* 0x0000001b20167220 */ /* 0x000fe20000410000 */
[----:B------:R-:W-:Y:S01]  /*1230*/  FADD.FTZ R164, R25, R20 ;  /* 0x0000001419a47221 */ /* 0x000fe20000010000 */
[----:B------:R-:W-:Y:S01]  /*1240*/  FFMA.FTZ R27, R15, R20, R26 ;  /* 0x000000140f1b7223 */ /* 0x000fe2000001001a */
        /* <DEDUP_REMOVED lines=26> */
.L_x_5356:
[----:B------:R-:W-:Y:S05]  /*13f0*/  BSYNC.RECONVERGENT B0 ;  /* 0x0000000000007941 */ /* 0x000fea0003800200 */
.L_x_5355:
        /* <DEDUP_REMOVED lines=16> */
[----:B------:R-:W-:Y:S01]  /*1500*/  FADD.FTZ R173, -R201, R176 ;  /* 0x000000b0c9ad7221 */ /* 0x000fe20000010100 */
[----:B------:R-:W-:Y:S02]  /*1510*/  HADD2.F32 R164, -RZ, R165.H1_H1 ;  /* 0x300000a5ffa47230 */ /* 0x000fe40000004100 */
[----:B---3--:R-:W-:-:S02]  /*1520*/  HADD2.F32 R165, -RZ, R168.H0_H0 ;  /* 0x200000a8ffa57230 */ /* 0x008fc40000004100 */
[C---:B0-----:R-:W-:Y:S01]  /*1530*/  FADD.FTZ R175, -R201.reuse, R180 ;  /* 0x000000b4c9af7221 */ /* 0x041fe20000010100 */
[--C-:B------:R-:W-:Y:S02]  /*1540*/  HADD2.F32 R184, -RZ, R167.reuse.H0_H0 ;  /* 0x200000a7ffb87230 */ /* 0x100fe40000004100 */
[C---:B------:R-:W-:Y:S01]  /*1550*/  FADD.FTZ R181, -R201.reuse, R164 ;  /* 0x000000a4c9b57221 */ /* 0x040fe20000010100 */
[----:B------:R-:W-:Y:S02]  /*1560*/  HADD2.F32 R186, -RZ, R167.H1_H1 ;  /* 0x300000a7ffba7230 */ /* 0x000fe40000004100 */
[----:B------:R-:W-:Y:S01]  /*1570*/  FADD.FTZ R167, -R201, R178 ;  /* 0x000000b2c9a77221 */ /* 0x000fe20000010100 */
[--C-:B------:R-:W-:Y:S02]  /*1580*/  HADD2.F32 R179, -RZ, R169.reuse.H0_H0 ;  /* 0x200000a9ffb37230 */ /* 0x100fe40000004100 */
[----:B-----5:R-:W-:Y:S01]  /*1590*/  FMUL.FTZ R175, R198, R175 ;  /* 0x000000afc6af7220 */ /* 0x020fe20000410000 */
[----:B------:R-:W-:-:S02]  /*15a0*/  HADD2.F32 R164, -RZ, R169.H1_H1 ;  /* 0x300000a9ffa47230 */ /* 0x000fc40000004100 */
[C---:B------:R-:W-:Y:S01]  /*15b0*/  FMUL.FTZ R178, R198.reuse, R181 ;  /* 0x000000b5c6b27220 */ /* 0x040fe20000410000 */
[----:B------:R-:W-:Y:S02]  /*15c0*/  HADD2.F32 R168, -RZ, R168.H1_H1 ;  /* 0x300000a8ffa87230 */ /* 0x000fe40000004100 */
        /* <DEDUP_REMOVED lines=17> */
[----:B------:R-:W-:Y:S01]  /*16e0*/  FFMA.FTZ R164, R174, R177, R165 ;  /* 0x000000b1aea47223 */ /* 0x000fe200000100a5 */
[--C-:B------:R-:W-:Y:S02]  /*16f0*/  HADD2.F32 R169, -RZ, R170.reuse.H0_H0 ;  /* 0x200000aaffa97230 */ /* 0x100fe40000004100 */
[C---:B------:R-:W-:Y:S01]  /*1700*/  FADD.FTZ R183, -R201.reuse, R182 ;  /* 0x000000b6c9b77221 */ /* 0x040fe20000010100 */
[----:B------:R-:W-:Y:S02]  /*1710*/  HADD2.F32 R170, -RZ, R170.H1_H1 ;  /* 0x300000aaffaa7230 */ /* 0x000fe40000004100 */
[----:B------:R-:W-:Y:S01]  /*1720*/  FADD.FTZ R185, -R201, R166 ;  /* 0x000000a6c9b97221 */ /* 0x000fe20000010100 */
[----:B------:R-:W-:Y:S01]  /*1730*/  FADD.FTZ R166, R167, R180 ;  /* 0x000000b4a7a67221 */ /* 0x000fe20000010000 */
[----:B------:R-:W-:Y:S01]  /*1740*/  FFMA.FTZ R165, R175, R180, R164 ;  /* 0x000000b4afa57223 */ /* 0x000fe200000100a4 */
[----:B------:R-:W-:Y:S01]  /*1750*/  FMUL.FTZ R181, R198, R183 ;  /* 0x000000b7c6b57220 */ /* 0x000fe20000410000 */
[----:B------:R-:W-:Y:S01]  /*1760*/  FMUL.FTZ R182, R48, R169 ;  /* 0x000000a930b67220 */ /* 0x000fe20000410000 */
[----:B------:R-:W-:Y:S01]  /*1770*/  FADD.FTZ R167, R166, R179 ;  /* 0x000000b3a6a77221 */ /* 0x000fe20000010000 */
[----:B------:R-:W-:Y:S01]  /*1780*/  FFMA.FTZ R164, R178, R179, R165 ;  /* 0x000000b3b2a47223 */ /* 0x000fe200000100a5 */
[C---:B------:R-:W-:Y:S01]  /*1790*/  FADD.FTZ R187, -R201.reuse, R184 ;  /* 0x000000b8c9bb7221 */ /* 0x040fe20000010100 */
[----:B------:R-:W-:Y:S01]  /*17a0*/  FADD.FTZ R205, -R201, R186 ;  /* 0x000000bac9cd7221 */ /* 0x000fe20000010100 */
[----:B------:R-:W-:-:S02]  /*17b0*/  HADD2.F32 R201, -RZ, R171.H0_H0 ;  /* 0x200000abffc97230 */ /* 0x000fc40000004100 */
[C---:B------:R-:W-:Y:S01]  /*17c0*/  FMUL.FTZ R184, R198.reuse, R185 ;  /* 0x000000b9c6b87220 */ /* 0x040fe20000410000 */
        /* <DEDUP_REMOVED lines=24> */
.L_x_5358:
[----:B------:R-:W-:Y:S05]  /*1950*/  BSYNC.RECONVERGENT B0 ;  /* 0x0000000000007941 */ /* 0x000fea0003800200 */
.L_x_5357:
        /* <DEDUP_REMOVED lines=65> */
[--C-:B-----5:R-:W-:Y:S02]  /*1d70*/  HADD2.F32 R204, -RZ, R167.reuse.H0_H0 ;  /* 0x200000a7ffcc7230 */ /* 0x120fe40000004100 */
[-CC-:B------:R-:W-:Y:S01]  /*1d80*/  FFMA.FTZ R200, R8, R169.reuse, R170.reuse ;  /* 0x000000a908c87223 */ /* 0x180fe200000100aa */
[----:B------:R-:W-:Y:S02]  /*1d90*/  HADD2.F32 R211, -RZ, R167.H1_H1 ;  /* 0x300000a7ffd37230 */ /* 0x000fe40000004100 */
[-C--:B------:R-:W-:Y:S01]  /*1da0*/  FFMA.FTZ R167, R9, R169.reuse, R170 ;  /* 0x000000a909a77223 */ /* 0x080fe200000100aa */
[--C-:B------:R-:W-:Y:S02]  /*1db0*/  HADD2.F32 R171, -RZ, R166.reuse.H0_H0 ;  /* 0x200000a6ffab7230 */ /* 0x100fe40000004100 */
[----:B------:R-:W-:Y:S01]  /*1dc0*/  FADD.FTZ R201, R7, -R200 ;  /* 0x800000c807c97221 */ /* 0x000fe20000010000 */
[----:B------:R-:W-:Y:S02]  /*1dd0*/  HADD2.F32 R202, -RZ, R166.H1_H1 ;  /* 0x300000a6ffca7230 */ /* 0x000fe40000004100 */
[--C-:B------:R-:W-:Y:S01]  /*1de0*/  FFMA.FTZ R166, R191, R169, R170.reuse ;  /* 0x000000a9bfa67223 */ /* 0x100fe200000100aa */
[----:B------:R-:W-:Y:S01]  /*1df0*/  FADD.FTZ R203, R10, -R167 ;  /* 0x800000a70acb7221 */ /* 0x000fe20000010000 */
[C---:B------:R-:W-:Y:S01]  /*1e00*/  FMUL.FTZ R201, R198.reuse, R201 ;  /* 0x000000c9c6c97220 */ /* 0x040fe20000410000 */
[----:B------:R-:W-:Y:S01]  /*1e10*/  FFMA.FTZ R200, R195, R169, R170 ;  /* 0x000000a9c3c87223 */ /* 0x000fe200000100aa */
[----:B------:R-:W-:Y:S01]  /*1e20*/  FADD.FTZ R167, R189, -R166 ;  /* 0x800000a6bda77221 */ /* 0x000fe20000010000 */
[----:B------:R-:W-:Y:S01]  /*1e30*/  FMUL.FTZ R203, R198, R203 ;  /* 0x000000cbc6cb7220 */ /* 0x000fe20000410000 */
[-C--:B------:R-:W-:Y:S01]  /*1e40*/  FMUL.FTZ R208, R201, R168.reuse ;  /* 0x000000a8c9d07220 */ /* 0x080fe20000410000 */
[----:B------:R-:W-:Y:S01]  /*1e50*/  FFMA.FTZ R206, R12, R169, R170 ;  /* 0x000000a90cce7223 */ /* 0x000fe200000100aa */
[----:B------:R-:W-:Y:S01]  /*1e60*/  FMUL.FTZ R167, R198, R167 ;  /* 0x000000a7c6a77220 */ /* 0x000fe20000410000 */
[----:B------:R-:W-:Y:S01]  /*1e70*/  FMUL.FTZ R209, R203, R168 ;  /* 0x000000a8cbd17220 */ /* 0x000fe20000410000 */
[----:B------:R-:W-:Y:S01]  /*1e80*/  FFMA.FTZ R129, R208, R202, R129 ;  /* 0x000000cad0817223 */ /* 0x000fe20000010081 */
[----:B------:R-:W-:-:S02]  /*1e90*/  HADD2.F32 R202, -RZ, R165.H0_H0 ;  /* 0x200000a5ffca7230 */ /* 0x000fc40000004100 */
[----:B------:R-:W-:Y:S01]  /*1ea0*/  FMUL.FTZ R207, R167, R168 ;  /* 0x000000a8a7cf7220 */ /* 0x000fe20000410000 */
[----:B------:R-:W-:Y:S01]  /*1eb0*/  FFMA.FTZ R130, R209, R204, R130 ;  /* 0x000000ccd1827223 */ /* 0x000fe20000010082 */
[----:B------:R-:W-:Y:S01]  /*1ec0*/  FADD.FTZ R167, R193, -R200 ;  /* 0x800000c8c1a77221 */ /* 0x000fe20000010000 */
[----:B------:R-:W-:Y:S02]  /*1ed0*/  HADD2.F32 R204, -RZ, R165.H1_H1 ;  /* 0x300000a5ffcc7230 */ /* 0x000fe40000004100 */
[----:B------:R-:W-:Y:S01]  /*1ee0*/  FFMA.FTZ R165, R192, R169, R170 ;  /* 0x000000a9c0a57223 */ /* 0x000fe200000100aa */
[----:B------:R-:W-:Y:S01]  /*1ef0*/  FFMA.FTZ R128, R207, R171, R128 ;  /* 0x000000abcf807223 */ /* 0x000fe20000010080 */
[----:B------:R-:W-:Y:S01]  /*1f00*/  FFMA.FTZ R166, R199, R169, R170 ;  /* 0x000000a9c7a67223 */ /* 0x000fe200000100aa */
[----:B------:R-:W-:Y:S01]  /*1f10*/  FMUL.FTZ R171, R198, R167 ;  /* 0x000000a7c6ab7220 */ /* 0x000fe20000410000 */
[----:B------:R-:W-:Y:S01]  /*1f20*/  FADD.FTZ R205, R11, -R206 ;  /* 0x800000ce0bcd7221 */ /* 0x000fe20000010000 */
[----:B------:R-:W-:Y:S01]  /*1f30*/  FFMA.FTZ R167, R196, R169, R170 ;  /* 0x000000a9c4a77223 */ /* 0x000fe200000100aa */
[----:B------:R-:W-:Y:S01]  /*1f40*/  FADD.FTZ R201, R190, -R165 ;  /* 0x800000a5bec97221 */ /* 0x000fe20000010000 */
[----:B------:R-:W-:Y:S01]  /*1f50*/  FADD.FTZ R165, R197, -R166 ;  /* 0x800000a6c5a57221 */ /* 0x000fe20000010000 */
[----:B------:R-:W-:Y:S01]  /*1f60*/  FMUL.FTZ R205, R198, R205 ;  /* 0x000000cdc6cd7220 */ /* 0x000fe20000410000 */
[----:B------:R-:W-:Y:S01]  /*1f70*/  FADD.FTZ R167, R194, -R167 ;  /* 0x800000a7c2a77221 */ /* 0x000fe20000010000 */
[C---:B------:R-:W-:Y:S01]  /*1f80*/  FMUL.FTZ R203, R198.reuse, R201 ;  /* 0x000000c9c6cb7220 */ /* 0x040fe20000410000 */
[C---:B------:R-:W-:Y:S01]  /*1f90*/  FMUL.FTZ R165, R198.reuse, R165 ;  /* 0x000000a5c6a57220 */ /* 0x040fe20000410000 */
[----:B------:R-:W-:Y:S01]  /*1fa0*/  FMUL.FTZ R210, R205, R168 ;  /* 0x000000a8cdd27220 */ /* 0x000fe20000410000 */
[----:B------:R-:W-:Y:S01]  /*1fb0*/  FMUL.FTZ R167, R198, R167 ;  /* 0x000000a7c6a77220 */ /* 0x000fe20000410000 */
[----:B------:R-:W-:-:S02]  /*1fc0*/  HADD2.F32 R205, -RZ, R164.H0_H0 ;  /* 0x200000a4ffcd7230 */ /* 0x000fc40000004100 */
        /* <DEDUP_REMOVED lines=18> */
[----:B------:R-:W-:-:S02]  /*20f0*/  F2FP.F16.F32.PACK_AB R167, R210, R167 ;  /* 0x000000a7d2a7723e */ /* 0x000fc400000000ff */
[----:B------:R-:W-:Y:S02]  /*2100*/  F2FP.F16.F32.PACK_AB R166, R208, R207 ;  /* 0x000000cfd0a6723e */ /* 0x000fe400000000ff */
[----:B------:R-:W-:Y:S02]  /*2110*/  F2FP.F16.F32.PACK_AB R165, R126, R201 ;  /* 0x000000c97ea5723e */ /* 0x000fe400000000ff */
[----:B------:R-:W-:Y:S01]  /*2120*/  F2FP.F16.F32.PACK_AB R164, R127, R164 ;  /* 0x000000a47fa4723e */ /* 0x000fe200000000ff */
[----:B------:R-:W-:Y:S06]  /*2130*/  BRA `(.L_x_5364) ;  /* 0x0000000400007947 */ /* 0x000fec0003800000 */
.L_x_5363:
        /* <DEDUP_REMOVED lines=9> */
[----:B------:R-:W-:Y:S01]  /*21d0*/  FFMA.FTZ R166, R8, R169, R170 ;  /* 0x000000a908a67223 */ /* 0x000fe200000100aa */
[----:B------:R-:W-:Y:S01]  /*21e0*/  FADD.FTZ R201, R11, -R202 ;  /* 0x800000ca0bc97221 */ /* 0x000fe20000010000 */
[C---:B------:R-:W-:Y:S01]  /*21f0*/  FMUL.FTZ R207, R198.reuse, R161 ;  /* 0x000000a1c6cf7220 */ /* 0x040fe20000410000 */
[----:B------:R-:W-:Y:S01]  /*2200*/  FMUL.FTZ R211, R198, R171 ;  /* 0x000000abc6d37220 */ /* 0x000fe20000410000 */
[----:B------:R-:W-:Y:S01]  /*2210*/  FADD.FTZ R163, R7, -R166 ;  /* 0x800000a607a37221 */ /* 0x000fe20000010000 */
[-CC-:B------:R-:W-:Y:S01]  /*2220*/  FFMA.FTZ R161, R192, R169.reuse, R170.reuse ;  /* 0x000000a9c0a17223 */ /* 0x180fe200000100aa */
[----:B------:R-:W-:Y:S01]  /*2230*/  FMUL.FTZ R209, R207, R168 ;  /* 0x000000a8cfd17220 */ /* 0x000fe20000410000 */
[--C-:B------:R-:W-:Y:S01]  /*2240*/  FFMA.FTZ R160, R199, R169, R170.reuse ;  /* 0x000000a9c7a07223 */ /* 0x100fe200000100aa */
[----:B------:R-:W-:Y:S01]  /*2250*/  FMUL.FTZ R208, R198, R163 ;  /* 0x000000a3c6d07220 */ /* 0x000fe20000410000 */
[-C--:B------:R-:W-:Y:S01]  /*2260*/  FFMA.FTZ R163, R196, R169.reuse, R170 ;  /* 0x000000a9c4a37223 */ /* 0x080fe200000100aa */
[----:B------:R-:W-:Y:S01]  /*2270*/  FFMA.FTZ R128, R209, R162, R128 ;  /* 0x000000a2d1807223 */ /* 0x000fe20000010080 */
[----:B------:R-:W-:Y:S01]  /*2280*/  FFMA.FTZ R162, R195, R169, R170 ;  /* 0x000000a9c3a27223 */ /* 0x000fe200000100aa */
[-C--:B------:R-:W-:Y:S01]  /*2290*/  FMUL.FTZ R210, R208, R168.reuse ;  /* 0x000000a8d0d27220 */ /* 0x080fe20000410000 */
[----:B------:R-:W-:Y:S01]  /*22a0*/  FMUL.FTZ R212, R198, R201 ;  /* 0x000000c9c6d47220 */ /* 0x000fe20000410000 */
[----:B------:R-:W-:Y:S01]  /*22b0*/  FMUL.FTZ R213, R211, R168 ;  /* 0x000000a8d3d57220 */ /* 0x000fe20000410000 */
[----:B------:R-:W-:-:S02]  /*22c0*/  HADD2.F32 R171, -RZ, R165.H0_H0 ;  /* 0x200000a5ffab7230 */ /* 0x000fc40000004100 */
[----:B------:R-:W-:Y:S01]  /*22d0*/  FFMA.FTZ R129, R210, R167, R129 ;  /* 0x000000a7d2817223 */ /* 0x000fe20000010081 */
[----:B------:R-:W-:Y:S02]  /*22e0*/  HADD2.F32 R204, -RZ, R165.H1_H1 ;  /* 0x300000a5ffcc7230 */ /* 0x000fe40000004100 */
[----:B------:R-:W-:Y:S01]  /*22f0*/  FADD.FTZ R165, R193, -R162 ;  /* 0x800000a2c1a57221 */ /* 0x000fe20000010000 */
[----:B------:R-:W-:Y:S01]  /*2300*/  FADD.FTZ R167, R190, -R161 ;  /* 0x800000a1bea77221 */ /* 0x000fe20000010000 */
[----:B------:R-:W-:Y:S01]  /*2310*/  FADD.FTZ R163, R194, -R163 ;  /* 0x800000a3c2a37221 */ /* 0x000fe20000010000 */
[----:B------:R-:W-:Y:S01]  /*2320*/  FADD.FTZ R161, R197, -R160 ;  /* 0x800000a0c5a17221 */ /* 0x000fe20000010000 */
[----:B------:R-:W-:Y:S01]  /*2330*/  FMUL.FTZ R214, R212, R168 ;  /* 0x000000a8d4d67220 */ /* 0x000fe20000410000 */
[----:B------:R-:W-:Y:S01]  /*2340*/  FFMA.FTZ R130, R213, R200, R130 ;  /* 0x000000c8d5827223 */ /* 0x000fe20000010082 */
[C---:B------:R-:W-:Y:S01]  /*2350*/  FMUL.FTZ R201, R198.reuse, R165 ;  /* 0x000000a5c6c97220 */ /* 0x040fe20000410000 */
[C---:B------:R-:W-:Y:S01]  /*2360*/  FMUL.FTZ R200, R198.reuse, R167 ;  /* 0x000000a7c6c87220 */ /* 0x040fe20000410000 */
[C---:B------:R-:W-:Y:S01]  /*2370*/  FMUL.FTZ R160, R198.reuse, R163 ;  /* 0x000000a3c6a07220 */ /* 0x040fe20000410000 */
[----:B------:R-:W-:Y:S01]  /*2380*/  FMUL.FTZ R165, R198, R161 ;  /* 0x000000a1c6a57220 */ /* 0x000fe20000410000 */
[----:B------:R-:W-:-:S02]  /*2390*/  HADD2.F32 R205, -RZ, R164.H0_H0 ;  /* 0x200000a4ffcd7230 */ /* 0x000fc40000004100 */
[----:B------:R-:W-:Y:S01]  /*23a0*/  FFMA.FTZ R131, R214, R203, R131 ;  /* 0x000000cbd6837223 */ /* 0x000fe20000010083 */
[----:B------:R-:W-:Y:S02]  /*23b0*/  HADD2.F32 R164, -RZ, R164.H1_H1 ;  /* 0x300000a4ffa47230 */ /* 0x000fe40000004100 */
[-C--:B------:R-:W-:Y:S01]  /*23c0*/  FMUL.FTZ R203, R201, R168.reuse ;  /* 0x000000a8c9cb7220 */ /* 0x080fe20000410000 */
[-C--:B------:R-:W-:Y:S01]  /*23d0*/  FMUL.FTZ R202, R200, R168.reuse ;  /* 0x000000a8c8ca7220 */ /* 0x080fe20000410000 */
[-C--:B------:R-:W-:Y:S01]  /*23e0*/  FMUL.FTZ R166, R160, R168.reuse ;  /* 0x000000a8a0a67220 */ /* 0x080fe20000410000 */
[----:B------:R-:W-:Y:S01]  /*23f0*/  FMUL.FTZ R167, R165, R168 ;  /* 0x000000a8a5a77220 */ /* 0x000fe20000410000 */
        /* <DEDUP_REMOVED lines=20> */
.L_x_5364:
        /* <DEDUP_REMOVED lines=11> */
.L_x_5362:
[----:B------:R-:W-:Y:S05]  /*25f0*/  BSYNC.RECONVERGENT B1 ;  /* 0x0000000000017941 */ /* 0x000fea0003800200 */
.L_x_5361:
        /* <DEDUP_REMOVED lines=11> */
[----:B------:R-:W-:Y:S01]  /*26b0*/  FFMA.FTZ R200, R172, R169, R170 ;  /* 0x000000a9acc87223 */ /* 0x000fe200000100aa */
[----:B------:R-:W-:Y:S02]  /*26c0*/  HADD2.F32 R202, -RZ, R167.H1_H1 ;  /* 0x300000a7ffca7230 */ /* 0x000fe40000004100 */
[----:B------:R-:W-:Y:S01]  /*26d0*/  FADD.FTZ R167, R26, -R163 ;  /* 0x800000a31aa77221 */ /* 0x000fe20000010000 */
[----:B------:R-:W-:Y:S01]  /*26e0*/  FADD.FTZ R163, R23, -R162 ;  /* 0x800000a217a37221 */ /* 0x000fe20000010000 */
[----:B------:R-:W-:Y:S01]  /*26f0*/  FADD.FTZ R201, R27, -R200 ;  /* 0x800000c81bc97221 */ /* 0x000fe20000010000 */
[----:B------:R-:W-:-:S02]  /*2700*/  HADD2.F32 R160, -RZ, R166.H0_H0 ;  /* 0x200000a6ffa07230 */ /* 0x000fc40000004100 */
[--C-:B------:R-:W-:Y:S01]  /*2710*/  FFMA.FTZ R161, R21, R169, R170.reuse ;  /* 0x000000a915a17223 */ /* 0x100fe200000100aa */
[C---:B------:R-:W-:Y:S01]  /*2720*/  FMUL.FTZ R206, R198.reuse, R163 ;  /* 0x000000a3c6ce7220 */ /* 0x040fe20000410000 */
[----:B------:R-:W-:Y:S02]  /*2730*/  HADD2.F32 R166, -RZ, R166.H1_H1 ;  /* 0x300000a6ffa67230 */ /* 0x000fe40000004100 */
[----:B------:R-:W-:Y:S01]  /*2740*/  FMUL.FTZ R210, R198, R201 ;  /* 0x000000c9c6d27220 */ /* 0x000fe20000410000 */
[----:B------:R-:W-:Y:S01]  /*2750*/  FADD.FTZ R161, R22, -R161 ;  /* 0x800000a116a17221 */ /* 0x000fe20000010000 */
[-C--:B------:R-:W-:Y:S01]  /*2760*/  FMUL.FTZ R208, R206, R168.reuse ;  /* 0x000000a8ced07220 */ /* 0x080fe20000410000 */
[----:B------:R-:W-:Y:S01]  /*2770*/  FMUL.FTZ R211, R198, R167 ;  /* 0x000000a7c6d37220 */ /* 0x000fe20000410000 */
[----:B------:R-:W-:Y:S01]  /*2780*/  FMUL.FTZ R212, R210, R168 ;  /* 0x000000a8d2d47220 */ /* 0x000fe20000410000 */
[-CC-:B------:R-:W-:Y:S01]  /*2790*/  FFMA.FTZ R163, R15, R169.reuse, R170.reuse ;  /* 0x000000a90fa37223 */ /* 0x180fe200000100aa */
[----:B------:R-:W-:Y:S01]  /*27a0*/  FFMA.FTZ R137, R208, R166, R137 ;  /* 0x000000a6d0897223 */ /* 0x000fe20000010089 */
[--C-:B------:R-:W-:Y:S01]  /*27b0*/  FFMA.FTZ R166, R18, R169, R170.reuse ;  /* 0x000000a912a67223 */ /* 0x100fe200000100aa */
[----:B------:R-:W-:Y:S01]  /*27c0*/  FMUL.FTZ R207, R198, R161 ;  /* 0x000000a1c6cf7220 */ /* 0x000fe20000410000 */
[-CC-:B------:R-:W-:Y:S01]  /*27d0*/  FFMA.FTZ R162, R14, R169.reuse, R170.reuse ;  /* 0x000000a90ea27223 */ /* 0x180fe200000100aa */
[----:B------:R-:W-:Y:S01]  /*27e0*/  FFMA.FTZ R139, R212, R202, R139 ;  /* 0x000000cad48b7223 */ /* 0x000fe2000001008b */
[----:B------:R-:W-:Y:S01]  /*27f0*/  FFMA.FTZ R161, R13, R169, R170 ;  /* 0x000000a90da17223 */ /* 0x000fe200000100aa */
[----:B------:R-:W-:-:S02]  /*2800*/  HADD2.F32 R202, -RZ, R165.H0_H0 ;  /* 0x200000a5ffca7230 */ /* 0x000fc40000004100 */
[-C--:B------:R-:W-:Y:S01]  /*2810*/  FMUL.FTZ R213, R211, R168.reuse ;  /* 0x000000a8d3d57220 */ /* 0x080fe20000410000 */
[----:B------:R-:W-:Y:S02]  /*2820*/  HADD2.F32 R205, -RZ, R165.H1_H1 ;  /* 0x300000a5ffcd7230 */ /* 0x000fe40000004100 */
[----:B------:R-:W-:Y:S01]  /*2830*/  FADD.FTZ R165, R20, -R163 ;  /* 0x800000a314a57221 */ /* 0x000fe20000010000 */
[----:B------:R-:W-:Y:S01]  /*2840*/  FADD.FTZ R167, R19, -R166 ;  /* 0x800000a613a77221 */ /* 0x000fe20000010000 */
[----:B------:R-:W-:Y:S01]  /*2850*/  FADD.FTZ R163, R17, -R162 ;  /* 0x800000a211a37221 */ /* 0x000fe20000010000 */
[----:B------:R-:W-:Y:S01]  /*2860*/  FMUL.FTZ R209, R207, R168 ;  /* 0x000000a8cfd17220 */ /* 0x000fe20000410000 */
[----:B------:R-:W-:Y:S01]  /*2870*/  FADD.FTZ R161, R16, -R161 ;  /* 0x800000a110a17221 */ /* 0x000fe20000010000 */
[----:B------:R-:W-:Y:S01]  /*2880*/  FFMA.FTZ R138, R213, R171, R138 ;  /* 0x000000abd58a7223 */ /* 0x000fe2000001008a */
[C---:B------:R-:W-:Y:S01]  /*2890*/  FMUL.FTZ R203, R198.reuse, R167 ;  /* 0x000000a7c6cb7220 */ /* 0x040fe20000410000 */
[C---:B------:R-:W-:Y:S01]  /*28a0*/  FMUL.FTZ R171, R198.reuse, R165 ;  /* 0x000000a5c6ab7220 */ /* 0x040fe20000410000 */
[C---:B------:R-:W-:Y:S01]  /*28b0*/  FMUL.FTZ R166, R198.reuse, R163 ;  /* 0x000000a3c6a67220 */ /* 0x040fe20000410000 */
[----:B------:R-:W-:Y:S01]  /*28c0*/  FFMA.FTZ R136, R209, R160, R136 ;  /* 0x000000a0d1887223 */ /* 0x000fe20000010088 */
[----:B------:R-:W-:Y:S01]  /*28d0*/  FMUL.FTZ R165, R198, R161 ;  /* 0x000000a1c6a57220 */ /* 0x000fe20000410000 */
[----:B------:R-:W-:-:S02]  /*28e0*/  HADD2.F32 R160, -RZ, R164.H0_H0 ;  /* 0x200000a4ffa07230 */ /* 0x000fc40000004100 */
[-C--:B------:R-:W-:Y:S01]  /*28f0*/  FMUL.FTZ R204, R203, R168.reuse ;  /* 0x000000a8cbcc7220 */ /* 0x080fe20000410000 */
[----:B------:R-:W-:Y:S02]  /*2900*/  HADD2.F32 R164, -RZ, R164.H1_H1 ;  /* 0x300000a4ffa47230 */ /* 0x000fe40000004100 */
        /* <DEDUP_REMOVED lines=24> */
.L_x_5367:
[--C-:B-----5:R-:W-:Y:S02]  /*2a90*/  HADD2.F32 R171, -RZ, R166.reuse.H0_H0 ;  /* 0x200000a6ffab7230 */ /* 0x120fe40000004100 */
[-CC-:B------:R-:W-:Y:S01]  /*2aa0*/  FFMA.FTZ R201, R25, R169.reuse, R170.reuse ;  /* 0x000000a919c97223 */ /* 0x180fe200000100aa */
[----:B------:R-:W-:Y:S02]  /*2ab0*/  HADD2.F32 R200, -RZ, R166.H1_H1 ;  /* 0x300000a6ffc87230 */ /* 0x000fe40000004100 */
[-CC-:B------:R-:W-:Y:S01]  /*2ac0*/  FFMA.FTZ R166, R24, R169.reuse, R170.reuse ;  /* 0x000000a918a67223 */ /* 0x180fe200000100aa */
[--C-:B------:R-:W-:Y:S02]  /*2ad0*/  HADD2.F32 R202, -RZ, R167.reuse.H0_H0 ;  /* 0x200000a7ffca7230 */ /* 0x100fe40000004100 */
[----:B------:R-:W-:Y:S01]  /*2ae0*/  FADD.FTZ R203, R26, -R201 ;  /* 0x800000c91acb7221 */ /* 0x000fe20000010000 */
[----:B------:R-:W-:Y:S02]  /*2af0*/  HADD2.F32 R210, -RZ, R167.H1_H1 ;  /* 0x300000a7ffd27230 */ /* 0x000fe40000004100 */
[-C--:B------:R-:W-:Y:S01]  /*2b00*/  FFMA.FTZ R167, R21, R169.reuse, R170 ;  /* 0x000000a915a77223 */ /* 0x080fe200000100aa */
[----:B------:R-:W-:Y:S01]  /*2b10*/  FADD.FTZ R201, R23, -R166 ;  /* 0x800000a617c97221 */ /* 0x000fe20000010000 */
[----:B------:R-:W-:Y:S01]  /*2b20*/  FFMA.FTZ R204, R172, R169, R170 ;  /* 0x000000a9accc7223 */ /* 0x000fe200000100aa */
[----:B------:R-:W-:Y:S01]  /*2b30*/  FMUL.FTZ R203, R198, R203 ;  /* 0x000000cbc6cb7220 */ /* 0x000fe20000410000 */
[----:B------:R-:W-:Y:S01]  /*2b40*/  FADD.FTZ R167, R22, -R167 ;  /* 0x800000a716a77221 */ /* 0x000fe20000010000 */
[----:B------:R-:W-:Y:S01]  /*2b50*/  FMUL.FTZ R201, R198, R201 ;  /* 0x000000c9c6c97220 */ /* 0x000fe20000410000 */
[----:B------:R-:W-:Y:S01]  /*2b60*/  FADD.FTZ R205, R27, -R204 ;  /* 0x800000cc1bcd7221 */ /* 0x000fe20000010000 */
[----:B------:R-:W-:-:S02]  /*2b70*/  HADD2.F32 R204, -RZ, R165.H1_H1 ;  /* 0x300000a5ffcc7230 */ /* 0x000fc40000004100 */
[----:B------:R-:W-:Y:S01]  /*2b80*/  FMUL.FTZ R167, R198, R167 ;  /* 0x000000a7c6a77220 */ /* 0x000fe20000410000 */
[-C--:B------:R-:W-:Y:S01]  /*2b90*/  FMUL.FTZ R206, R201, R168.reuse ;  /* 0x000000a8c9ce7220 */ /* 0x080fe20000410000 */
[----:B------:R-:W-:Y:S02]  /*2ba0*/  HADD2.F32 R201, -RZ, R165.H0_H0 ;  /* 0x200000a5ffc97230 */ /* 0x000fe40000004100 */
[-CC-:B------:R-:W-:Y:S01]  /*2bb0*/  FFMA.FTZ R165, R13, R169.reuse, R170.reuse ;  /* 0x000000a90da57223 */ /* 0x180fe200000100aa */
[----:B------:R-:W-:Y:S01]  /*2bc0*/  FMUL.FTZ R207, R167, R168 ;  /* 0x000000a8a7cf7220 */ /* 0x000fe20000410000 */
[-CC-:B------:R-:W-:Y:S01]  /*2bd0*/  FFMA.FTZ R167, R15, R169.reuse, R170.reuse ;  /* 0x000000a90fa77223 */ /* 0x180fe200000100aa */
[----:B------:R-:W-:Y:S01]  /*2be0*/  FFMA.FTZ R137, R206, R200, R137 ;  /* 0x000000c8ce897223 */ /* 0x000fe20000010089 */
[----:B------:R-:W-:Y:S01]  /*2bf0*/  FFMA.FTZ R200, R18, R169, R170 ;  /* 0x000000a912c87223 */ /* 0x000fe200000100aa */
[----:B------:R-:W-:Y:S01]  /*2c00*/  FFMA.FTZ R136, R207, R171, R136 ;  /* 0x000000abcf887223 */ /* 0x000fe20000010088 */
[----:B------:R-:W-:Y:S01]  /*2c10*/  FADD.FTZ R167, R20, -R167 ;  /* 0x800000a714a77221 */ /* 0x000fe20000010000 */
[----:B------:R-:W-:Y:S01]  /*2c20*/  FADD.FTZ R165, R16, -R165 ;  /* 0x800000a510a57221 */ /* 0x000fe20000010000 */
[----:B------:R-:W-:Y:S01]  /*2c30*/  FADD.FTZ R171, R19, -R200 ;  /* 0x800000c813ab7221 */ /* 0x000fe20000010000 */
[----:B------:R-:W-:Y:S01]  /*2c40*/  FFMA.FTZ R200, R14, R169, R170 ;  /* 0x000000a90ec87223 */ /* 0x000fe200000100aa */
[C---:B------:R-:W-:Y:S01]  /*2c50*/  FMUL.FTZ R167, R198.reuse, R167 ;  /* 0x000000a7c6a77220 */ /* 0x040fe20000410000 */
[-C--:B------:R-:W-:Y:S01]  /*2c60*/  FMUL.FTZ R209, R203, R168.reuse ;  /* 0x000000a8cbd17220 */ /* 0x080fe20000410000 */
[C---:B------:R-:W-:Y:S01]  /*2c70*/  FMUL.FTZ R203, R198.reuse, R171 ;  /* 0x000000abc6cb7220 */ /* 0x040fe20000410000 */
[----:B------:R-:W-:Y:S01]  /*2c80*/  FMUL.FTZ R165, R198, R165 ;  /* 0x000000a5c6a57220 */ /* 0x000fe20000410000 */
[----:B------:R-:W-:Y:S01]  /*2c90*/  FMUL.FTZ R171, R167, R168 ;  /* 0x000000a8a7ab7220 */ /* 0x000fe20000410000 */
[----:B------:R-:W-:Y:S01]  /*2ca0*/  FADD.FTZ R167, R17, -R200 ;  /* 0x800000c811a77221 */ /* 0x000fe20000010000 */
[----:B------:R-:W-:-:S02]  /*2cb0*/  HADD2.F32 R166, -RZ, R164.H0_H0 ;  /* 0x200000a4ffa67230 */ /* 0x000fc40000004100 */
[C---:B------:R-:W-:Y:S01]  /*2cc0*/  FMUL.FTZ R205, R198.reuse, R205 ;  /* 0x000000cdc6cd7220 */ /* 0x040fe20000410000 */
[----:B------:R-:W-:Y:S01]  /*2cd0*/  FMUL.FTZ R165, R165, R168 ;  /* 0x000000a8a5a57220 */ /* 0x000fe20000410000 */
[----:B------:R-:W-:Y:S01]  /*2ce0*/  FMUL.FTZ R167, R198, R167 ;  /* 0x000000a7c6a77220 */ /* 0x000fe20000410000 */
[----:B------:R-:W-:Y:S01]  /*2cf0*/  FFMA.FTZ R138, R209, R202, R138 ;  /* 0x000000cad18a7223 */ /* 0x000fe2000001008a */
[----:B------:R-:W-:Y:S01]  /*2d00*/  FMUL.FTZ R208, R205, R168 ;  /* 0x000000a8cdd07220 */ /* 0x000fe20000410000 */
[----:B------:R-:W-:Y:S01]  /*2d10*/  FFMA.FTZ R132, R165, R166, R132 ;  /* 0x000000a6a5847223 */ /* 0x000fe20000010084 */
[-C--:B------:R-:W-:Y:S01]  /*2d20*/  FMUL.FTZ R202, R203, R168.reuse ;  /* 0x000000a8cbca7220 */ /* 0x080fe20000410000 */
[----:B------:R-:W-:Y:S01]  /*2d30*/  FMUL.FTZ R166, R167, R168 ;  /* 0x000000a8a7a67220 */ /* 0x000fe20000410000 */
[----:B------:R-:W-:Y:S01]  /*2d40*/  FFMA.FTZ R139, R208, R210, R139 ;  /* 0x000000d2d08b7223 */ /* 0x000fe2000001008b */
[----:B------:R-:W-:Y:S01]  /*2d50*/  FFMA.FTZ R134, R171, R201, R134 ;  /* 0x000000c9ab867223 */ /* 0x000fe20000010086 */
[----:B------:R-:W-:-:S02]  /*2d60*/  HADD2.F32 R205, -RZ, R164.H1_H1 ;  /* 0x300000a4ffcd7230 */ /* 0x000fc40000004100 */
        /* <DEDUP_REMOVED lines=13> */
[----:B------:R-:W-:-:S07]  /*2e40*/  F2FP.F16.F32.PACK_AB R164, R171, R164 ;  /* 0x000000a4aba4723e */ /* 0x000fce00000000ff */
.L_x_5368:
        /* <DEDUP_REMOVED lines=8> */
.L_x_5366:
[----:B------:R-:W-:Y:S05]  /*2ed0*/  BSYNC.RECONVERGENT B1 ;  /* 0x0000000000017941 */ /* 0x000fea0003800200 */
.L_x_5365:
        /* <DEDUP_REMOVED lines=15> */
[--C-:B-----5:R-:W-:Y:S02]  /*2fd0*/  HADD2.F32 R162, -RZ, R165.reuse.H0_H0 ;  /* 0x200000a5ffa27230 */ /* 0x120fe40000004100 */
[----:B------:R-:W-:Y:S01]  /*2fe0*/  FADD.FTZ R169, R183, -R204 ;  /* 0x800000ccb7a97221 */ /* 0x000fe20000010000 */
[----:B------:R-:W-:-:S02]  /*2ff0*/  HADD2.F32 R201, -RZ, R165.H1_H1 ;  /* 0x300000a5ffc97230 */ /* 0x000fc40000004100 */
[----:B------:R-:W-:Y:S01]  /*3000*/  FADD.FTZ R203, R186, -R203 ;  /* 0x800000cbbacb7221 */ /* 0x000fe20000010000 */
[--C-:B------:R-:W-:Y:S02]  /*3010*/  HADD2.F32 R208, -RZ, R167.reuse.H0_H0 ;  /* 0x200000a7ffd07230 */ /* 0x100fe40000004100 */
[----:B------:R-:W-:Y:S01]  /*3020*/  FADD.FTZ R165, R180, -R163 ;  /* 0x800000a3b4a57221 */ /* 0x000fe20000010000 */
[----:B------:R-:W-:Y:S02]  /*3030*/  HADD2.F32 R211, -RZ, R167.H1_H1 ;  /* 0x300000a7ffd37230 */ /* 0x000fe40000004100 */
[----:B------:R-:W-:Y:S01]  /*3040*/  FADD.FTZ R205, R187, -R210 ;  /* 0x800000d2bbcd7221 */ /* 0x000fe20000010000 */
[----:B------:R-:W-:Y:S01]  /*3050*/  FADD.FTZ R171, R182, -R171 ;  /* 0x800000abb6ab7221 */ /* 0x000fe20000010000 */
[----:B------:R-:W-:Y:S01]  /*3060*/  FADD.FTZ R167, R179, -R200 ;  /* 0x800000c8b3a77221 */ /* 0x000fe20000010000 */
[----:B------:R-:W-:Y:S01]  /*3070*/  FADD.FTZ R161, R176, -R161 ;  /* 0x800000a1b0a17221 */ /* 0x000fe20000010000 */
[----:B------:R-:W-:Y:S01]  /*3080*/  FADD.FTZ R163, R177, -R170 ;  /* 0x800000aab1a37221 */ /* 0x000fe20000010000 */
[----:B------:R-:W-:Y:S01]  /*3090*/  FMUL.FTZ R200, R198, R169 ;  /* 0x000000a9c6c87220 */ /* 0x000fe20000410000 */
[----:B------:R-:W-:-:S02]  /*30a0*/  HADD2.F32 R202, -RZ, R166.H0_H0 ;  /* 0x200000a6ffca7230 */ /* 0x000fc40000004100 */
        /* <DEDUP_REMOVED lines=8> */
[--C-:B------:R-:W-:Y:S02]  /*3130*/  HADD2.F32 R160, -RZ, R164.reuse.H0_H0 ;  /* 0x200000a4ffa07230 */ /* 0x100fe40000004100 */
[----:B------:R-:W-:Y:S01]  /*3140*/  FMUL.FTZ R204, R200, R168 ;  /* 0x000000a8c8cc7220 */ /* 0x000fe20000410000 */
[----:B------:R-:W-:-:S02]  /*3150*/  HADD2.F32 R164, -RZ, R164.H1_H1 ;  /* 0x300000a4ffa47230 */ /* 0x000fc40000004100 */
[-C--:B------:R-:W-:Y:S01]  /*3160*/  FMUL.FTZ R212, R210, R168.reuse ;  /* 0x000000a8d2d47220 */ /* 0x080fe20000410000 */
        /* <DEDUP_REMOVED lines=13> */
[----:B------:R-:W-:Y:S01]  /*3240*/  F2FP.F16.F32.PACK_AB R161, R166, R169 ;  /* 0x000000a9a6a1723e */ /* 0x000fe200000000ff */
        /* <DEDUP_REMOVED lines=17> */
.L_x_5370:
        /* <DEDUP_REMOVED lines=11> */
[----:B-----5:R-:W-:-:S02]  /*3410*/  HADD2.F32 R210, -RZ, R167.H0_H0 ;  /* 0x200000a7ffd27230 */ /* 0x020fc40000004100 */
[----:B------:R-:W-:Y:S01]  /*3420*/  FADD.FTZ R211, R187, -R212 ;  /* 0x800000d4bbd37221 */ /* 0x000fe20000010000 */
[----:B------:R-:W-:Y:S02]  /*3430*/  HADD2.F32 R213, -RZ, R167.H1_H1 ;  /* 0x300000a7ffd57230 */ /* 0x000fe40000004100 */
        /* <DEDUP_REMOVED lines=11> */
[----:B------:R-:W-:-:S02]  /*34f0*/  HADD2.F32 R202, -RZ, R165.H0_H0 ;  /* 0x200000a5ffca7230 */ /* 0x000fc40000004100 */
[----:B------:R-:W-:Y:S01]  /*3500*/  FMUL.FTZ R167, R198, R167 ;  /* 0x000000a7c6a77220 */ /* 0x000fe20000410000 */
[----:B------:R-:W-:Y:S02]  /*3510*/  HADD2.F32 R206, -RZ, R165.H1_H1 ;  /* 0x300000a5ffce7230 */ /* 0x000fe40000004100 */
[-C--:B------:R-:W-:Y:S01]  /*3520*/  FMUL.FTZ R203, R203, R168.reuse ;  /* 0x000000a8cbcb7220 */ /* 0x080fe20000410000 */
[----:B------:R-:W-:Y:S02]  /*3530*/  HADD2.F32 R204, -RZ, R166.H0_H0 ;  /* 0x200000a6ffcc7230 */ /* 0x000fe40000004100 */
[-C--:B------:R-:W-:Y:S01]  /*3540*/  FMUL.FTZ R171, R171, R168.reuse ;  /* 0x000000a8abab7220 */ /* 0x080fe20000410000 */
[----:B------:R-:W-:Y:S02]  /*3550*/  HADD2.F32 R165, -RZ, R164.H0_H0 ;  /* 0x200000a4ffa57230 */ /* 0x000fe40000004100 */
[----:B------:R-:W-:Y:S01]  /*3560*/  FMUL.FTZ R198, R211, R168 ;  /* 0x000000a8d3c67220 */ /* 0x000fe20000410000 */
[----:B------:R-:W-:-:S02]  /*3570*/  HADD2.F32 R166, -RZ, R166.H1_H1 ;  /* 0x300000a6ffa67230 */ /* 0x000fc40000004100 */
[-C--:B------:R-:W-:Y:S01]  /*3580*/  FMUL.FTZ R209, R209, R168.reuse ;  /* 0x000000a8d1d17220 */ /* 0x080fe20000410000 */
        /* <DEDUP_REMOVED lines=21> */
[----:B------:R-:W-:-:S02]  /*36e0*/  F2FP.F16.F32.PACK_AB R167, R198, R167 ;  /* 0x000000a7c6a7723e */ /* 0x000fc400000000ff */
[----:B------:R-:W-:Y:S02]  /*36f0*/  F2FP.F16.F32.PACK_AB R166, R169, R166 ;  /* 0x000000a6a9a6723e */ /* 0x000fe400000000ff */
[----:B------:R-:W-:Y:S02]  /*3700*/  F2FP.F16.F32.PACK_AB R165, R140, R165 ;  /* 0x000000a58ca5723e */ /* 0x000fe400000000ff */
[----:B------:R-:W-:-:S07]  /*3710*/  F2FP.F16.F32.PACK_AB R164, R143, R164 ;  /* 0x000000a48fa4723e */ /* 0x000fce00000000ff */
.L_x_5371:
        /* <DEDUP_REMOVED lines=11> */
.L_x_5360:
        /* <DEDUP_REMOVED lines=10> */
[--C-:B------:R-:W-:Y:S02]  /*3870*/  HADD2.F32 R201, -RZ, R148.reuse.H1_H1 ;  /* 0x30000094ffc97230 */ /* 0x100fe40000004100 */
[-C--:B------:R-:W-:Y:S01]  /*3880*/  FFMA.FTZ R204, R195, R169.reuse, R170 ;  /* 0x000000a9c3cc7223 */ /* 0x080fe200000100aa */
[----:B------:R-:W-:Y:S01]  /*3890*/  FADD.FTZ R202, R194, -R205 ;  /* 0x800000cdc2ca7221 */ /* 0x000fe20000010000 */
[----:B------:R-:W-:Y:S02]  /*38a0*/  HADD2.F32 R171, -RZ, R148.H0_H0 ;  /* 0x20000094ffab7230 */ /* 0x000fe40000004100 */
[----:B------:R-:W-:Y:S01]  /*38b0*/  FADD.FTZ R200, R197, -R200 ;  /* 0x800000c8c5c87221 */ /* 0x000fe20000010000 */
[----:B------:R-:W-:Y:S02]  /*38c0*/  HADD2.F32 R203, -RZ, R149.H0_H0 ;  /* 0x20000095ffcb7230 */ /* 0x000fe40000004100 */
[----:B-----5:R-:W-:Y:S01]  /*38d0*/  FFMA.FTZ R201, R198, R202, R201 ;  /* 0x000000cac6c97223 */ /* 0x020fe200000100c9 */
[-C--:B------:R-:W-:Y:S01]  /*38e0*/  FFMA.FTZ R202, R8, R169.reuse, R170 ;  /* 0x000000a908ca7223 */ /* 0x080fe200000100aa */
[----:B------:R-:W-:Y:S01]  /*38f0*/  FFMA.FTZ R171, R198, R200, R171 ;  /* 0x000000c8c6ab7223 */ /* 0x000fe200000100ab */
[----:B------:R-:W-:Y:S01]  /*3900*/  FADD.FTZ R204, R193, -R204 ;  /* 0x800000ccc1cc7221 */ /* 0x000fe20000010000 */
[----:B------:R-:W-:Y:S01]  /*3910*/  FFMA.FTZ R200, R191, R169, R170 ;  /* 0x000000a9bfc87223 */ /* 0x000fe200000100aa */
[----:B------:R-:W-:-:S02]  /*3920*/  HADD2.F32 R209, -RZ, R150.H1_H1 ;  /* 0x30000096ffd17230 */ /* 0x000fc40000004100 */
[-CC-:B------:R-:W-:Y:S01]  /*3930*/  FFMA.FTZ R213, R192, R169.reuse, R170.reuse ;  /* 0x000000a9c0d57223 */ /* 0x180fe200000100aa */
[-C--:B------:R-:W-:Y:S01]  /*3940*/  FFMA.FTZ R215, R9, R169.reuse, R170 ;  /* 0x000000a909d77223 */ /* 0x080fe200000100aa */
[----:B------:R-:W-:Y:S01]  /*3950*/  FADD.FTZ R202, R7, -R202 ;  /* 0x800000ca07ca7221 */ /* 0x000fe20000010000 */
[----:B------:R-:W-:Y:S02]  /*3960*/  HADD2.F32 R207, -RZ, R150.H0_H0 ;  /* 0x20000096ffcf7230 */ /* 0x000fe40000004100 */
[----:B------:R-:W-:Y:S01]  /*3970*/  FFMA.FTZ R203, R198, R204, R203 ;  /* 0x000000ccc6cb7223 */ /* 0x000fe200000100cb */
[----:B------:R-:W-:Y:S02]  /*3980*/  HADD2.F32 R205, -RZ, R149.H1_H1 ;  /* 0x30000095ffcd7230 */ /* 0x000fe40000004100 */
[----:B------:R-:W-:Y:S01]  /*3990*/  FADD.FTZ R200, R189, -R200 ;  /* 0x800000c8bdc87221 */ /* 0x000fe20000010000 */
[----:B------:R-:W-:Y:S02]  /*39a0*/  HADD2.F32 R211, -RZ, R151.H0_H0 ;  /* 0x20000097ffd37230 */ /* 0x000fe40000004100 */
[----:B------:R-:W-:Y:S01]  /*39b0*/  FADD.FTZ R213, R190, -R213 ;  /* 0x800000d5bed57221 */ /* 0x000fe20000010000 */
[----:B------:R-:W-:Y:S01]  /*39c0*/  FADD.FTZ R204, R10, -R215 ;  /* 0x800000d70acc7221 */ /* 0x000fe20000010000 */
[----:B------:R-:W-:Y:S01]  /*39d0*/  FFMA.FTZ R209, R198, R202, R209 ;  /* 0x000000cac6d17223 */ /* 0x000fe200000100d1 */
[----:B------:R-:W-:Y:S01]  /*39e0*/  FFMA.FTZ R202, R12, R169, R170 ;  /* 0x000000a90cca7223 */ /* 0x000fe200000100aa */
[C---:B------:R-:W-:Y:S01]  /*39f0*/  FFMA.FTZ R207, R198.reuse, R200, R207 ;  /* 0x000000c8c6cf7223 */ /* 0x040fe200000100cf */
[C---:B------:R-:W-:Y:S01]  /*3a00*/  FFMA.FTZ R205, R198.reuse, R213, R205 ;  /* 0x000000d5c6cd7223 */ /* 0x040fe200000100cd */
[----:B------:R-:W-:Y:S01]  /*3a10*/  FFMA.FTZ R211, R198, R204, R211 ;  /* 0x000000ccc6d37223 */ /* 0x000fe200000100d3 */
[----:B------:R-:W-:-:S02]  /*3a20*/  HADD2.F32 R200, -RZ, R164.H0_H0 ;  /* 0x200000a4ffc87230 */ /* 0x000fc40000004100 */
[----:B------:R-:W-:Y:S01]  /*3a30*/  FADD.FTZ R206, R11, -R202 ;  /* 0x800000ca0bce7221 */ /* 0x000fe20000010000 */
[----:B------:R-:W-:Y:S02]  /*3a40*/  HADD2.F32 R164, -RZ, R164.H1_H1 ;  /* 0x300000a4ffa47230 */ /* 0x000fe40000004100 */
[-C--:B------:R-:W-:Y:S01]  /*3a50*/  FMUL.FTZ R202, R201, R168.reuse ;  /* 0x000000a8c9ca7220 */ /* 0x080fe20000410000 */
[----:B------:R-:W-:Y:S02]  /*3a60*/  HADD2.F32 R204, -RZ, R165.H0_H0 ;  /* 0x200000a5ffcc7230 */ /* 0x000fe40000004100 */
[-C--:B------:R-:W-:Y:S01]  /*3a70*/  FMUL.FTZ R203, R203, R168.reuse ;  /* 0x000000a8cbcb7220 */ /* 0x080fe20000410000 */
[----:B------:R-:W-:Y:S02]  /*3a80*/  HADD2.F32 R213, -RZ, R151.H1_H1 ;  /* 0x30000097ffd57230 */ /* 0x000fe40000004100 */
[----:B------:R-:W-:Y:S01]  /*3a90*/  FMUL.FTZ R171, R171, R168 ;  /* 0x000000a8abab7220 */ /* 0x000fe20000410000 */
[----:B------:R-:W-:Y:S01]  /*3aa0*/  FFMA.FTZ R125, R202, R164, R125 ;  /* 0x000000a4ca7d7223 */ /* 0x000fe2000001007d */
[----:B------:R-:W-:Y:S01]  /*3ab0*/  FFMA.FTZ R126, R203, R204, R126 ;  /* 0x000000cccb7e7223 */ /* 0x000fe2000001007e */
[----:B------:R-:W-:-:S02]  /*3ac0*/  HADD2.F32 R164, -RZ, R166.H0_H0 ;  /* 0x200000a6ffa47230 */ /* 0x000fc40000004100 */
[----:B------:R-:W-:Y:S01]  /*3ad0*/  FFMA.FTZ R213, R198, R206, R213 ;  /* 0x000000cec6d57223 */ /* 0x000fe200000100d5 */
[----:B------:R-:W-:Y:S01]  /*3ae0*/  FFMA.FTZ R124, R171, R200, R124 ;  /* 0x000000c8ab7c7223 */ /* 0x000fe2000001007c */
[----:B------:R-:W-:Y:S02]  /*3af0*/  HADD2.F32 R201, -RZ, R166.H1_H1 ;  /* 0x300000a6ffc97230 */ /* 0x000fe40000004100 */
[-C--:B------:R-:W-:Y:S01]  /*3b00*/  FMUL.FTZ R207, R207, R168.reuse ;  /* 0x000000a8cfcf7220 */ /* 0x080fe20000410000 */
[----:B------:R-:W-:Y:S02]  /*3b10*/  HADD2.F32 R204, -RZ, R167.H0_H0 ;  /* 0x200000a7ffcc7230 */ /* 0x000fe40000004100 */
        /* <DEDUP_REMOVED lines=19> */
[----:B------:R-:W-:Y:S02]  /*3c50*/  F2FP.F16.F32.PACK_AB R166, R204, R207 ;  /* 0x000000cfcca6723e */ /* 0x000fe400000000ff */
[----:B------:R-:W-:-:S02]  /*3c60*/  F2FP.F16.F32.PACK_AB R167, R208, R167 ;  /* 0x000000a7d0a7723e */ /* 0x000fc400000000ff */
[----:B------:R-:W-:Y:S02]  /*3c70*/  F2FP.F16.F32.PACK_AB R165, R200, R165 ;  /* 0x000000a5c8a5723e */ /* 0x000fe400000000ff */
[----:B------:R-:W-:Y:S01]  /*3c80*/  F2FP.F16.F32.PACK_AB R164, R171, R164 ;  /* 0x000000a4aba4723e */ /* 0x000fe200000000ff */
[----:B------:R-:W-:Y:S06]  /*3c90*/  BRA `(.L_x_5375) ;  /* 0x0000000400207947 */ /* 0x000fec0003800000 */
.L_x_5374:
[--C-:B-----5:R-:W-:Y:S02]  /*3ca0*/  HADD2.F32 R163, -RZ, R164.reuse.H0_H0 ;  /* 0x200000a4ffa37230 */ /* 0x120fe40000004100 */
[-CC-:B------:R-:W-:Y:S01]  /*3cb0*/  FFMA.FTZ R202, R12, R169.reuse, R170.reuse ;  /* 0x000000a90cca7223 */ /* 0x180fe200000100aa */
[----:B------:R-:W-:Y:S02]  /*3cc0*/  HADD2.F32 R171, -RZ, R164.H1_H1 ;  /* 0x300000a4ffab7230 */ /* 0x000fe40000004100 */
[-CC-:B------:R-:W-:Y:S01]  /*3cd0*/  FFMA.FTZ R161, R9, R169.reuse, R170.reuse ;  /* 0x000000a909a17223 */ /* 0x180fe200000100aa */
[-CC-:B------:R-:W-:Y:S01]  /*3ce0*/  FFMA.FTZ R164, R8, R169.reuse, R170.reuse ;  /* 0x000000a908a47223 */ /* 0x180fe200000100aa */
[----:B------:R-:W-:Y:S01]  /*3cf0*/  FFMA.FTZ R160, R191, R169, R170 ;  /* 0x000000a9bfa07223 */ /* 0x000fe200000100aa */
[--C-:B------:R-:W-:Y:S02]  /*3d00*/  HADD2.F32 R206, -RZ, R166.reuse.H0_H0 ;  /* 0x200000a6ffce7230 */ /* 0x100fe40000004100 */
[----:B------:R-:W-:Y:S01]  /*3d10*/  FADD.FTZ R203, R11, -R202 ;  /* 0x800000ca0bcb7221 */ /* 0x000fe20000010000 */
[----:B------:R-:W-:-:S02]  /*3d20*/  HADD2.F32 R209, -RZ, R166.H1_H1 ;  /* 0x300000a6ffd17230 */ /* 0x000fc40000004100 */
[----:B------:R-:W-:Y:S02]  /*3d30*/  HADD2.F32 R208, -RZ, R151.H1_H1 ;  /* 0x30000097ffd07230 */ /* 0x000fe40000004100 */
[--C-:B------:R-:W-:Y:S02]  /*3d40*/  HADD2.F32 R212, -RZ, R167.reuse.H0_H0 ;  /* 0x200000a7ffd47230 */ /* 0x100fe40000004100 */
[----:B------:R-:W-:Y:S02]  /*3d50*/  HADD2.F32 R215, -RZ, R167.H1_H1 ;  /* 0x300000a7ffd77230 */ /* 0x000fe40000004100 */
[----:B------:R-:W-:Y:S01]  /*3d60*/  FADD.FTZ R167, R10, -R161 ;  /* 0x800000a10aa77221 */ /* 0x000fe20000010000 */
[--C-:B------:R-:W-:Y:S02]  /*3d70*/  HADD2.F32 R200, -RZ, R165.reuse.H0_H0 ;  /* 0x200000a5ffc87230 */ /* 0x100fe40000004100 */
[----:B------:R-:W-:Y:S01]  /*3d80*/  FADD.FTZ R161, R189, -R160 ;  /* 0x800000a0bda17221 */ /* 0x000fe20000010000 */
[----:B------:R-:W-:-:S02]  /*3d90*/  HADD2.F32 R204, -RZ, R165.H1_H1 ;  /* 0x300000a5ffcc7230 */ /* 0x000fc40000004100 */
[----:B------:R-:W-:Y:S01]  /*3da0*/  FADD.FTZ R165, R7, -R164 ;  /* 0x800000a407a57221 */ /* 0x000fe20000010000 */
[--C-:B------:R-:W-:Y:S02]  /*3db0*/  HADD2.F32 R166, -RZ, R150.reuse.H1_H1 ;  /* 0x30000096ffa67230 */ /* 0x100fe40000004100 */
[C---:B------:R-:W-:Y:S01]  /*3dc0*/  FFMA.FTZ R214, R198.reuse, R203, R208 ;  /* 0x000000cbc6d67223 */ /* 0x040fe200000100d0 */
[----:B------:R-:W-:Y:S02]  /*3dd0*/  HADD2.F32 R162, -RZ, R150.H0_H0 ;  /* 0x20000096ffa27230 */ /* 0x000fe40000004100 */
[----:B------:R-:W-:Y:S01]  /*3de0*/  FFMA.FTZ R160, R199, R169, R170 ;  /* 0x000000a9c7a07223 */ /* 0x000fe200000100aa */
[----:B------:R-:W-:Y:S02]  /*3df0*/  HADD2.F32 R201, -RZ, R151.H0_H0 ;  /* 0x20000097ffc97230 */ /* 0x000fe40000004100 */
[C---:B------:R-:W-:Y:S01]  /*3e00*/  FFMA.FTZ R208, R198.reuse, R165, R166 ;  /* 0x000000a5c6d07223 */ /* 0x040fe200000100a6 */
        /* <DEDUP_REMOVED lines=9> */
[--C-:B------:R-:W-:Y:S02]  /*3ea0*/  HADD2.F32 R164, -RZ, R148.reuse.H1_H1 ;  /* 0x30000094ffa47230 */ /* 0x100fe40000004100 */
[----:B------:R-:W-:Y:S01]  /*3eb0*/  FADD.FTZ R167, R194, -R165 ;  /* 0x800000a5c2a77221 */ /* 0x000fe20000010000 */
[----:B------:R-:W-:Y:S02]  /*3ec0*/  HADD2.F32 R162, -RZ, R148.H0_H0 ;  /* 0x20000094ffa27230 */ /* 0x000fe40000004100 */
        /* <DEDUP_REMOVED lines=37> */
.L_x_5375:
        /* <DEDUP_REMOVED lines=9> */
.L_x_5373:
[----:B------:R-:W-:Y:S05]  /*41b0*/  BSYNC.RECONVERGENT B1 ;  /* 0x0000000000017941 */ /* 0x000fea0003800200 */
.L_x_5372:
        /* <DEDUP_REMOVED lines=8> */
[--C-:B-----5:R-:W-:Y:S02]  /*4240*/  HADD2.F32 R200, -RZ, R166.reuse.H0_H0 ;  /* 0x200000a6ffc87230 */ /* 0x120fe40000004100 */
[-CC-:B------:R-:W-:Y:S01]  /*4250*/  FFMA.FTZ R201, R25, R169.reuse, R170.reuse ;  /* 0x000000a919c97223 */ /* 0x180fe200000100aa */
[----:B------:R-:W-:Y:S02]  /*4260*/  HADD2.F32 R202, -RZ, R166.H1_H1 ;  /* 0x300000a6ffca7230 */ /* 0x000fe40000004100 */
[-CC-:B------:R-:W-:Y:S01]  /*4270*/  FFMA.FTZ R166, R172, R169.reuse, R170.reuse ;  /* 0x000000a9aca67223 */ /* 0x180fe200000100aa */
        /* <DEDUP_REMOVED lines=8> */
[-CC-:B------:R-:W-:Y:S01]  /*4300*/  FFMA.FTZ R204, R24, R169.reuse, R170.reuse ;  /* 0x000000a918cc7223 */ /* 0x180fe200000100aa */
[----:B------:R-:W-:Y:S02]  /*4310*/  HADD2.F32 R165, -RZ, R155.H0_H0 ;  /* 0x2000009bffa57230 */ /* 0x000fe40000004100 */
[----:B------:R-:W-:Y:S01]  /*4320*/  FFMA.FTZ R206, R14, R169, R170 ;  /* 0x000000a90ece7223 */ /* 0x000fe200000100aa */
[----:B------:R-:W-:-:S02]  /*4330*/  HADD2.F32 R161, -RZ, R154.H0_H0 ;  /* 0x2000009affa17230 */ /* 0x000fc40000004100 */
[----:B------:R-:W-:Y:S01]  /*4340*/  FADD.FTZ R204, R23, -R204 ;  /* 0x800000cc17cc7221 */ /* 0x000fe20000010000 */
[----:B------:R-:W-:Y:S02]  /*4350*/  HADD2.F32 R167, -RZ, R155.H1_H1 ;  /* 0x3000009bffa77230 */ /* 0x000fe40000004100 */
[C---:B------:R-:W-:Y:S01]  /*4360*/  FFMA.FTZ R209, R198.reuse, R201, R165 ;  /* 0x000000c9c6d17223 */ /* 0x040fe200000100a5 */
[----:B------:R-:W-:Y:S02]  /*4370*/  HADD2.F32 R163, -RZ, R154.H1_H1 ;  /* 0x3000009affa37230 */ /* 0x000fe40000004100 */
[C---:B------:R-:W-:Y:S01]  /*4380*/  FFMA.FTZ R205, R198.reuse, R166, R161 ;  /* 0x000000a6c6cd7223 */ /* 0x040fe200000100a1 */
[-CC-:B------:R-:W-:Y:S01]  /*4390*/  FFMA.FTZ R201, R15, R169.reuse, R170.reuse ;  /* 0x000000a90fc97223 */ /* 0x180fe200000100aa */
[----:B------:R-:W-:Y:S01]  /*43a0*/  FFMA.FTZ R210, R198, R210, R167 ;  /* 0x000000d2c6d27223 */ /* 0x000fe200000100a7 */
[-CC-:B------:R-:W-:Y:S01]  /*43b0*/  FFMA.FTZ R166, R18, R169.reuse, R170.reuse ;  /* 0x000000a912a67223 */ /* 0x180fe200000100aa */
[----:B------:R-:W-:Y:S01]  /*43c0*/  FFMA.FTZ R167, R13, R169, R170 ;  /* 0x000000a90da77223 */ /* 0x000fe200000100aa */
[----:B------:R-:W-:-:S02]  /*43d0*/  HADD2.F32 R165, -RZ, R153.H0_H0 ;  /* 0x20000099ffa57230 */ /* 0x000fc40000004100 */
[----:B------:R-:W-:Y:S01]  /*43e0*/  FFMA.FTZ R204, R198, R204, R163 ;  /* 0x000000ccc6cc7223 */ /* 0x000fe200000100a3 */
[--C-:B------:R-:W-:Y:S02]  /*43f0*/  HADD2.F32 R161, -RZ, R152.reuse.H0_H0 ;  /* 0x20000098ffa17230 */ /* 0x100fe40000004100 */
[----:B------:R-:W-:Y:S01]  /*4400*/  FADD.FTZ R201, R20, -R201 ;  /* 0x800000c914c97221 */ /* 0x000fe20000010000 */
[----:B------:R-:W-:Y:S01]  /*4410*/  FADD.FTZ R212, R19, -R166 ;  /* 0x800000a613d47221 */ /* 0x000fe20000010000 */
[----:B------:R-:W-:Y:S02]  /*4420*/  HADD2.F32 R171, -RZ, R153.H1_H1 ;  /* 0x30000099ffab7230 */ /* 0x000fe40000004100 */
        /* <DEDUP_REMOVED lines=33> */
[----:B------:R-:W-:Y:S01]  /*4640*/  F2FP.F16.F32.PACK_AB R160, R166, R165 ;  /* 0x000000a5a6a0723e */ /* 0x000fe200000000ff */
[----:B------:R-:W-:Y:S01]  /*4650*/  FFMA.FTZ R138, R211, R208, R138 ;  /* 0x000000d0d38a7223 */ /* 0x000fe2000001008a */
[----:B------:R-:W-:-:S02]  /*4660*/  F2FP.F16.F32.PACK_AB R163, R210, R209 ;  /* 0x000000d1d2a3723e */ /* 0x000fc400000000ff */
[----:B------:R-:W-:Y:S02]  /*4670*/  F2FP.F16.F32.PACK_AB R162, R204, R205 ;  /* 0x000000cdcca2723e */ /* 0x000fe400000000ff */
[----:B------:R-:W-:Y:S02]  /*4680*/  F2FP.F16.F32.PACK_AB R167, R212, R167 ;  /* 0x000000a7d4a7723e */ /* 0x000fe400000000ff */
[----:B------:R-:W-:Y:S02]  /*4690*/  F2FP.F16.F32.PACK_AB R166, R206, R207 ;  /* 0x000000cfcea6723e */ /* 0x000fe400000000ff */
[----:B------:R-:W-:Y:S02]  /*46a0*/  F2FP.F16.F32.PACK_AB R165, R202, R171 ;  /* 0x000000abcaa5723e */ /* 0x000fe400000000ff */
[----:B------:R-:W-:Y:S01]  /*46b0*/  F2FP.F16.F32.PACK_AB R164, R139, R164 ;  /* 0x000000a48ba4723e */ /* 0x000fe200000000ff */
[----:B------:R-:W-:Y:S06]  /*46c0*/  BRA `(.L_x_5379) ;  /* 0x0000000400107947 */ /* 0x000fec0003800000 */
.L_x_5378:
[-CC-:B------:R-:W-:Y:S01]  /*46d0*/  FFMA.FTZ R200, R14, R169.reuse, R170.reuse ;  /* 0x000000a90ec87223 */ /* 0x180fe200000100aa */
[--C-:B------:R-:W-:Y:S02]  /*46e0*/  HADD2.F32 R202, -RZ, R152.reuse.H1_H1 ;  /* 0x30000098ffca7230 */ /* 0x100fe40000004100 */
[-CC-:B------:R-:W-:Y:S01]  /*46f0*/  FFMA.FTZ R171, R13, R169.reuse, R170.reuse ;  /* 0x000000a90dab7223 */ /* 0x180fe200000100aa */
[-C--:B------:R-:W-:Y:S01]  /*4700*/  FFMA.FTZ R205, R15, R169.reuse, R170 ;  /* 0x000000a90fcd7223 */ /* 0x080fe200000100aa */
[----:B------:R-:W-:Y:S01]  /*4710*/  FADD.FTZ R203, R17, -R200 ;  /* 0x800000c811cb7221 */ /* 0x000fe20000010000 */
[----:B------:R-:W-:Y:S01]  /*4720*/  FFMA.FTZ R209, R21, R169, R170 ;  /* 0x000000a915d17223 */ /* 0x000fe200000100aa */
[----:B------:R-:W-:Y:S02]  /*4730*/  HADD2.F32 R201, -RZ, R152.H0_H0 ;  /* 0x20000098ffc97230 */ /* 0x000fe40000004100 */
[----:B------:R-:W-:Y:S01]  /*4740*/  FADD.FTZ R171, R16, -R171 ;  /* 0x800000ab10ab7221 */ /* 0x000fe20000010000 */
[----:B------:R-:W-:-:S02]  /*4750*/  HADD2.F32 R204, -RZ, R153.H0_H0 ;  /* 0x20000099ffcc7230 */ /* 0x000fc40000004100 */
[----:B-----5:R-:W-:Y:S01]  /*4760*/  FFMA.FTZ R203, R198, R203, R202 ;  /* 0x000000cbc6cb7223 */ /* 0x020fe200000100ca */
[----:B------:R-:W-:Y:S01]  /*4770*/  FADD.FTZ R205, R20, -R205 ;  /* 0x800000cd14cd7221 */ /* 0x000fe20000010000 */
[--C-:B------:R-:W-:Y:S02]  /*4780*/  HADD2.F32 R202, -RZ, R154.reuse.H0_H0 ;  /* 0x2000009affca7230 */ /* 0x100fe40000004100 */
[----:B------:R-:W-:Y:S01]  /*4790*/  FFMA.FTZ R200, R18, R169, R170 ;  /* 0x000000a912c87223 */ /* 0x000fe200000100aa */
[----:B------:R-:W-:Y:S01]  /*47a0*/  FADD.FTZ R209, R22, -R209 ;  /* 0x800000d116d17221 */ /* 0x000fe20000010000 */
[C---:B------:R-:W-:Y:S01]  /*47b0*/  FFMA.FTZ R171, R198.reuse, R171, R201 ;  /* 0x000000abc6ab7223 */ /* 0x040fe200000100c9 */
[----:B------:R-:W-:Y:S01]  /*47c0*/  FFMA.FTZ R205, R198, R205, R204 ;  /* 0x000000cdc6cd7223 */ /* 0x000fe200000100cc */
[----:B------:R-:W-:Y:S02]  /*47d0*/  HADD2.F32 R207, -RZ, R153.H1_H1 ;  /* 0x30000099ffcf7230 */ /* 0x000fe40000004100 */
[----:B------:R-:W-:Y:S01]  /*47e0*/  FFMA.FTZ R204, R24, R169, R170 ;  /* 0x000000a918cc7223 */ /* 0x000fe200000100aa */
[----:B------:R-:W-:Y:S01]  /*47f0*/  FADD.FTZ R201, R19, -R200 ;  /* 0x800000c813c97221 */ /* 0x000fe20000010000 */
[----:B------:R-:W-:Y:S01]  /*4800*/  FFMA.FTZ R209, R198, R209, R202 ;  /* 0x000000d1c6d17223 */ /* 0x000fe200000100ca */
        /* <DEDUP_REMOVED lines=10> */
[----:B------:R-:W-:Y:S01]  /*48b0*/  FMUL.FTZ R202, R203, R168 ;  /* 0x000000a8cbca7220 */ /* 0x000fe20000410000 */
[----:B------:R-:W-:-:S02]  /*48c0*/  HADD2.F32 R201, -RZ, R165.H0_H0 ;  /* 0x200000a5ffc97230 */ /* 0x000fc40000004100 */
[-C--:B------:R-:W-:Y:S01]  /*48d0*/  FMUL.FTZ R205, R205, R168.reuse ;  /* 0x000000a8cdcd7220 */ /* 0x080fe20000410000 */
[----:B------:R-:W-:Y:S02]  /*48e0*/  HADD2.F32 R217, -RZ, R155.H1_H1 ;  /* 0x3000009bffd97230 */ /* 0x000fe40000004100 */
[----:B------:R-:W-:Y:S01]  /*48f0*/  FMUL.FTZ R171, R171, R168 ;  /* 0x000000a8abab7220 */ /* 0x000fe20000410000 */
[C---:B------:R-:W-:Y:S01]  /*4900*/  FFMA.FTZ R211, R198.reuse, R211, R206 ;  /* 0x000000d3c6d37223 */ /* 0x040fe200000100ce */
[----:B------:R-:W-:Y:S01]  /*4910*/  FFMA.FTZ R213, R198, R213, R208 ;  /* 0x000000d5c6d57223 */ /* 0x000fe200000100d0 */
[----:B------:R-:W-:Y:S01]  /*4920*/  FFMA.FTZ R133, R202, R164, R133 ;  /* 0x000000a4ca857223 */ /* 0x000fe20000010085 */
[----:B------:R-:W-:Y:S01]  /*4930*/  FFMA.FTZ R215, R198, R215, R217 ;  /* 0x000000d7c6d77223 */ /* 0x000fe200000100d9 */
[----:B------:R-:W-:Y:S01]  /*4940*/  FFMA.FTZ R134, R205, R201, R134 ;  /* 0x000000c9cd867223 */ /* 0x000fe20000010086 */
[----:B------:R-:W-:Y:S01]  /*4950*/  FFMA.FTZ R132, R171, R200, R132 ;  /* 0x000000c8ab847223 */ /* 0x000fe20000010084 */
[----:B------:R-:W-:-:S02]  /*4960*/  HADD2.F32 R164, -RZ, R166.H0_H0 ;  /* 0x200000a6ffa47230 */ /* 0x000fc40000004100 */
[-C--:B------:R-:W-:Y:S01]  /*4970*/  FMUL.FTZ R209, R209, R168.reuse ;  /* 0x000000a8d1d17220 */ /* 0x080fe20000410000 */
[----:B------:R-:W-:Y:S02]  /*4980*/  HADD2.F32 R201, -RZ, R166.H1_H1 ;  /* 0x300000a6ffc97230 */ /* 0x000fe40000004100 */
[-C--:B------:R-:W-:Y:S01]  /*4990*/  FMUL.FTZ R200, R211, R168.reuse ;  /* 0x000000a8d3c87220 */ /* 0x080fe20000410000 */
[----:B------:R-:W-:Y:S02]  /*49a0*/  HADD2.F32 R165, -RZ, R165.H1_H1 ;  /* 0x300000a5ffa57230 */ /* 0x000fe40000004100 */
[-C--:B------:R-:W-:Y:S01]  /*49b0*/  FMUL.FTZ R166, R207, R168.reuse ;  /* 0x000000a8cfa67220 */ /* 0x080fe20000410000 */
[-C--:B------:R-:W-:Y:S01]  /*49c0*/  FMUL.FTZ R213, R213, R168.reuse ;  /* 0x000000a8d5d57220 */ /* 0x080fe20000410000 */
[----:B------:R-:W-:Y:S01]  /*49d0*/  FMUL.FTZ R206, R215, R168 ;  /* 0x000000a8d7ce7220 */ /* 0x000fe20000410000 */
[----:B------:R-:W-:Y:S01]  /*49e0*/  FFMA.FTZ R136, R209, R164, R136 ;  /* 0x000000a4d1887223 */ /* 0x000fe20000010088 */
[----:B------:R-:W-:Y:S01]  /*49f0*/  FFMA.FTZ R137, R200, R201, R137 ;  /* 0x000000c9c8897223 */ /* 0x000fe20000010089 */
[----:B------:R-:W-:-:S02]  /*4a00*/  HADD2.F32 R203, -RZ, R167.H0_H0 ;  /* 0x200000a7ffcb7230 */ /* 0x000fc40000004100 */
        /* <DEDUP_REMOVED lines=16> */
.L_x_5379:
        /* <DEDUP_REMOVED lines=8> */
.L_x_5377:
[----:B------:R-:W-:Y:S05]  /*4b90*/  BSYNC.RECONVERGENT B1 ;  /* 0x0000000000017941 */ /* 0x000fea0003800200 */
.L_x_5376:
        /* <DEDUP_REMOVED lines=11> */
[--C-:B-----5:R-:W-:Y:S02]  /*4c50*/  HADD2.F32 R162, -RZ, R165.reuse.H0_H0 ;  /* 0x200000a5ffa27230 */ /* 0x120fe40000004100 */
[----:B------:R-:W-:Y:S01]  /*4c60*/  FADD.FTZ R209, R187, -R210 ;  /* 0x800000d2bbd17221 */ /* 0x000fe20000010000 */
[----:B------:R-:W-:Y:S02]  /*4c70*/  HADD2.F32 R171, -RZ, R165.H1_H1 ;  /* 0x300000a5ffab7230 */ /* 0x000fe40000004100 */
[----:B------:R-:W-:Y:S01]  /*4c80*/  FADD.FTZ R210, R186, -R205 ;  /* 0x800000cdbad27221 */ /* 0x000fe20000010000 */
[----:B------:R-:W-:-:S02]  /*4c90*/  HADD2.F32 R208, -RZ, R167.H0_H0 ;  /* 0x200000a7ffd07230 */ /* 0x000fc40000004100 */
[-C--:B------:R-:W-:Y:S01]  /*4ca0*/  FFMA.FTZ R207, R175, R169.reuse, R170 ;  /* 0x000000a9afcf7223 */ /* 0x080fe200000100aa */
[----:B------:R-:W-:Y:S02]  /*4cb0*/  HADD2.F32 R211, -RZ, R167.H1_H1 ;  /* 0x300000a7ffd37230 */ /* 0x000fe40000004100 */
[----:B------:R-:W-:Y:S01]  /*4cc0*/  FADD.FTZ R204, R183, -R204 ;  /* 0x800000ccb7cc7221 */ /* 0x000fe20000010000 */
[----:B------:R-:W-:Y:S02]  /*4cd0*/  HADD2.F32 R165, -RZ, R159.H0_H0 ;  /* 0x2000009fffa57230 */ /* 0x000fe40000004100 */
[-CC-:B------:R-:W-:Y:S01]  /*4ce0*/  FFMA.FTZ R206, R178, R169.reuse, R170.reuse ;  /* 0x000000a9b2ce7223 */ /* 0x180fe200000100aa */
[--C-:B------:R-:W-:Y:S02]  /*4cf0*/  HADD2.F32 R200, -RZ, R166.reuse.H0_H0 ;  /* 0x200000a6ffc87230 */ /* 0x100fe40000004100 */
[----:B------:R-:W-:Y:S01]  /*4d00*/  FFMA.FTZ R203, R173, R169, R170 ;  /* 0x000000a9adcb7223 */ /* 0x000fe200000100aa */
[----:B------:R-:W-:-:S02]  /*4d10*/  HADD2.F32 R202, -RZ, R166.H1_H1 ;  /* 0x300000a6ffca7230 */ /* 0x000fc40000004100 */
[----:B------:R-:W-:Y:S01]  /*4d20*/  FADD.FTZ R166, R182, -R201 ;  /* 0x800000c9b6a67221 */ /* 0x000fe20000010000 */
[----:B------:R-:W-:Y:S02]  /*4d30*/  HADD2.F32 R167, -RZ, R159.H1_H1 ;  /* 0x3000009fffa77230 */ /* 0x000fe40000004100 */
[----:B------:R-:W-:Y:S01]  /*4d40*/  FFMA.FTZ R170, R174, R169, R170 ;  /* 0x000000a9aeaa7223 */ /* 0x000fe200000100aa */
[--C-:B------:R-:W-:Y:S02]  /*4d50*/  HADD2.F32 R161, -RZ, R158.reuse.H0_H0 ;  /* 0x2000009effa17230 */ /* 0x100fe40000004100 */
[C---:B------:R-:W-:Y:S01]  /*4d60*/  FFMA.FTZ R205, R198.reuse, R210, R165 ;  /* 0x000000d2c6cd7223 */ /* 0x040fe200000100a5 */
[----:B------:R-:W-:Y:S02]  /*4d70*/  HADD2.F32 R163, -RZ, R158.H1_H1 ;  /* 0x3000009effa37230 */ /* 0x000fe40000004100 */
[----:B------:R-:W-:Y:S01]  /*4d80*/  FFMA.FTZ R209, R198, R209, R167 ;  /* 0x000000d1c6d17223 */ /* 0x000fe200000100a7 */
[----:B------:R-:W-:-:S02]  /*4d90*/  HADD2.F32 R165, -RZ, R157.H0_H0 ;  /* 0x2000009dffa57230 */ /* 0x000fc40000004100 */
[C---:B------:R-:W-:Y:S01]  /*4da0*/  FFMA.FTZ R201, R198.reuse, R166, R161 ;  /* 0x000000a6c6c97223 */ /* 0x040fe200000100a1 */
[--C-:B------:R-:W-:Y:S02]  /*4db0*/  HADD2.F32 R161, -RZ, R156.reuse.H0_H0 ;  /* 0x2000009cffa17230 */ /* 0x100fe40000004100 */
[----:B------:R-:W-:Y:S01]  /*4dc0*/  FFMA.FTZ R204, R198, R204, R163 ;  /* 0x000000ccc6cc7223 */ /* 0x000fe200000100a3 */
        /* <DEDUP_REMOVED lines=10> */
[-C--:B------:R-:W-:Y:S01]  /*4e70*/  FMUL.FTZ R210, R209, R168.reuse ;  /* 0x000000a8d1d27220 */ /* 0x080fe20000410000 */
[----:B------:R-:W-:Y:S01]  /*4e80*/  FMUL.FTZ R206, R204, R168 ;  /* 0x000000a8ccce7220 */ /* 0x000fe20000410000 */
[----:B------:R-:W-:-:S02]  /*4e90*/  HADD2.F32 R160, -RZ, R164.H0_H0 ;  /* 0x200000a4ffa07230 */ /* 0x000fc40000004100 */
[----:B------:R-:W-:Y:S01]  /*4ea0*/  FMUL.FTZ R207, R205, R168 ;  /* 0x000000a8cdcf7220 */ /* 0x000fe20000410000 */
[----:B------:R-:W-:Y:S01]  /*4eb0*/  FFMA.FTZ R211, R210, R211, R147 ;  /* 0x000000d3d2d37223 */ /* 0x000fe20000010093 */
[----:B------:R-:W-:Y:S01]  /*4ec0*/  FFMA.FTZ R145, R206, R202, R145 ;  /* 0x000000cace917223 */ /* 0x000fe20000010091 */
[----:B------:R-:W-:Y:S02]  /*4ed0*/  HADD2.F32 R164, -RZ, R164.H1_H1 ;  /* 0x300000a4ffa47230 */ /* 0x000fe40000004100 */
        /* <DEDUP_REMOVED lines=28> */
.L_x_5380:
[-CC-:B------:R-:W-:Y:S01]  /*50a0*/  FFMA.FTZ R171, R185, R169.reuse, R170.reuse ;  /* 0x000000a9b9ab7223 */ /* 0x180fe200000100aa */
[----:B------:R-:W-:Y:S02]  /*50b0*/  HADD2.F32 R203, -RZ, R159.H0_H0 ;  /* 0x2000009fffcb7230 */ /* 0x000fe40000004100 */
[-CC-:B------:R-:W-:Y:S01]  /*50c0*/  FFMA.FTZ R200, R174, R169.reuse, R170.reuse ;  /* 0x000000a9aec87223 */ /* 0x180fe200000100aa */
[----:B-----5:R-:W-:Y:S02]  /*50d0*/  HADD2.F32 R202, -RZ, R167.H0_H0 ;  /* 0x200000a7ffca7230 */ /* 0x020fe40000004100 */
[----:B------:R-:W-:Y:S01]  /*50e0*/  FADD.FTZ R201, R186, -R171 ;  /* 0x800000abbac97221 */ /* 0x000fe20000010000 */
[-CC-:B------:R-:W-:Y:S01]  /*50f0*/  FFMA.FTZ R171, R173, R169.reuse, R170.reuse ;  /* 0x000000a9adab7223 */ /* 0x180fe200000100aa */
[-CC-:B------:R-:W-:Y:S01]  /*5100*/  FFMA.FTZ R204, R178, R169.reuse, R170.reuse ;  /* 0x000000a9b2cc7223 */ /* 0x180fe200000100aa */
[--C-:B------:R-:W-:Y:S01]  /*5110*/  FFMA.FTZ R207, R181, R169, R170.reuse ;  /* 0x000000a9b5cf7223 */ /* 0x100fe200000100aa */
[----:B------:R-:W-:Y:S01]  /*5120*/  FFMA.FTZ R201, R198, R201, R203 ;  /* 0x000000c9c6c97223 */ /* 0x000fe200000100cb */
[-CC-:B------:R-:W-:Y:S01]  /*5130*/  FFMA.FTZ R203, R175, R169.reuse, R170.reuse ;  /* 0x000000a9afcb7223 */ /* 0x180fe200000100aa */
[-CC-:B------:R-:W-:Y:S01]  /*5140*/  FFMA.FTZ R208, R184, R169.reuse, R170.reuse ;  /* 0x000000a9b8d07223 */ /* 0x180fe200000100aa */
[----:B------:R-:W-:Y:S01]  /*5150*/  FFMA.FTZ R212, R188, R169, R170 ;  /* 0x000000a9bcd47223 */ /* 0x000fe200000100aa */
[----:B------:R-:W-:Y:S01]  /*5160*/  FMUL.FTZ R211, R201, R168 ;  /* 0x000000a8c9d37220 */ /* 0x000fe20000410000 */
[----:B------:R-:W-:-:S02]  /*5170*/  HADD2.F32 R169, -RZ, R164.H0_H0 ;  /* 0x200000a4ffa97230 */ /* 0x000fc40000004100 */
[----:B------:R-:W-:Y:S01]  /*5180*/  FADD.FTZ R171, R176, -R171 ;  /* 0x800000abb0ab7221 */ /* 0x000fe20000010000 */
[----:B------:R-:W-:Y:S02]  /*5190*/  HADD2.F32 R170, -RZ, R164.H1_H1 ;  /* 0x300000a4ffaa7230 */ /* 0x000fe40000004100 */
[----:B------:R-:W-:Y:S01]  /*51a0*/  FFMA.FTZ R146, R211, R202, R146 ;  /* 0x000000cad3927223 */ /* 0x000fe20000010092 */
        /* <DEDUP_REMOVED lines=8> */
[--C-:B------:R-:W-:Y:S02]  /*5230*/  HADD2.F32 R165, -RZ, R156.reuse.H0_H0 ;  /* 0x2000009cffa57230 */ /* 0x100fe40000004100 */
[----:B------:R-:W-:Y:S01]  /*5240*/  FADD.FTZ R213, R187, -R212 ;  /* 0x800000d4bbd57221 */ /* 0x000fe20000010000 */
[----:B------:R-:W-:Y:S02]  /*5250*/  HADD2.F32 R164, -RZ, R156.H1_H1 ;  /* 0x3000009cffa47230 */ /* 0x000fe40000004100 */
[----:B------:R-:W-:Y:S02]  /*5260*/  HADD2.F32 R166, -RZ, R157.H0_H0 ;  /* 0x2000009dffa67230 */ /* 0x000fe40000004100 */
[----:B------:R-:W-:Y:S01]  /*5270*/  FFMA.FTZ R165, R198, R171, R165 ;  /* 0x000000abc6a57223 */ /* 0x000fe200000100a5 */
[----:B------:R-:W-:-:S02]  /*5280*/  HADD2.F32 R214, -RZ, R167.H1_H1 ;  /* 0x300000a7ffd67230 */ /* 0x000fc40000004100 */
[C---:B------:R-:W-:Y:S01]  /*5290*/  FFMA.FTZ R201, R198.reuse, R201, R164 ;  /* 0x000000c9c6c97223 */ /* 0x040fe200000100a4 */
[----:B------:R-:W-:Y:S02]  /*52a0*/  HADD2.F32 R171, -RZ, R157.H1_H1 ;  /* 0x3000009dffab7230 */ /* 0x000fe40000004100 */
[----:B------:R-:W-:Y:S01]  /*52b0*/  FFMA.FTZ R203, R198, R203, R166 ;  /* 0x000000cbc6cb7223 */ /* 0x000fe200000100a6 */
[--C-:B------:R-:W-:Y:S02]  /*52c0*/  HADD2.F32 R164, -RZ, R158.reuse.H0_H0 ;  /* 0x2000009effa47230 */ /* 0x100fe40000004100 */
[----:B------:R-:W-:Y:S01]  /*52d0*/  FADD.FTZ R167, R179, -R204 ;  /* 0x800000ccb3a77221 */ /* 0x000fe20000010000 */
[----:B------:R-:W-:Y:S02]  /*52e0*/  HADD2.F32 R166, -RZ, R158.H1_H1 ;  /* 0x3000009effa67230 */ /* 0x000fe40000004100 */
[----:B------:R-:W-:Y:S01]  /*52f0*/  FMUL.FTZ R165, R165, R168 ;  /* 0x000000a8a5a57220 */ /* 0x000fe20000410000 */
[----:B------:R-:W-:-:S02]  /*5300*/  HADD2.F32 R200, -RZ, R159.H1_H1 ;  /* 0x3000009fffc87230 */ /* 0x000fc40000004100 */
[C---:B------:R-:W-:Y:S01]  /*5310*/  FFMA.FTZ R167, R198.reuse, R167, R171 ;  /* 0x000000a7c6a77223 */ /* 0x040fe200000100ab */
[C---:B------:R-:W-:Y:S01]  /*5320*/  FFMA.FTZ R207, R198.reuse, R207, R164 ;  /* 0x000000cfc6cf7223 */ /* 0x040fe200000100a4 */
[C---:B------:R-:W-:Y:S01]  /*5330*/  FFMA.FTZ R209, R198.reuse, R209, R166 ;  /* 0x000000d1c6d17223 */ /* 0x040fe200000100a6 */
[-C--:B------:R-:W-:Y:S01]  /*5340*/  FMUL.FTZ R166, R201, R168.reuse ;  /* 0x000000a8c9a67220 */ /* 0x080fe20000410000 */
        /* <DEDUP_REMOVED lines=25> */
.L_x_5381:
        /* <DEDUP_REMOVED lines=9> */
.L_x_5369:
[----:B------:R-:W-:Y:S05]  /*5570*/  BSYNC.RECONVERGENT B0 ;  /* 0x0000000000007941 */ /* 0x000fea0003800200 */
.L_x_5359:
[----:B0-234-:R-:W0:Y:S01]  /*5580*/  LDC.64 R164, c[0x0][0x380] ;  /* 0x0000e000ffa47b82 */ /* 0x01de220000000a00 */
[----:B------:R-:W-:Y:S02]  /*5590*/  PLOP3.LUT P2, PT, P2, PT, PT, 0x8, 0x80 ;  /* 0x000000000080781c */ /* 0x000fe4000174e170 */
[----:B0-----:R-:W-:-:S04]  /*55a0*/  IADD3 R5, PT, PT, R5, R164, RZ ;  /* 0x000000a405057210 */ /* 0x001fc80007ffe0ff */
[----:B------:R-:W-:-:S13]  /*55b0*/  ISETP.GE.AND P0, PT, R5, R165, PT ;  /* 0x000000a50500720c */ /* 0x000fda0003f06270 */
[----:B------:R-:W-:Y:S05]  /*55c0*/  @!P0 BRA `(.L_x_5382) ;  /* 0xffffffb000808947 */ /* 0x000fea000383ffff */
.L_x_5352:
        /* <DEDUP_REMOVED lines=17> */
.L_x_5384:
[----:B------:R-:W-:Y:S05]  /*56e0*/  BSYNC.RECONVERGENT B0 ;  /* 0x0000000000007941 */ /* 0x000fea0003800200 */
.L_x_5383:
        /* <DEDUP_REMOVED lines=15> */
.L_x_5386:
[----:B------:R-:W-:Y:S05]  /*57e0*/  BSYNC.RECONVERGENT B0 ;  /* 0x0000000000007941 */ /* 0x000fea0003800200 */
.L_x_5385:
        /* <DEDUP_REMOVED lines=14> */
.L_x_5387:
        /* <DEDUP_REMOVED lines=11> */
.L_x_10758:


//--------------------- .text._ZN10layer_norm13ln_bwd_kernelINS_13Kernel_traitsIf6__halfS2_S2_fjLj3072ELj1ELj1ELj4ELj16ENS_18Kernel_traits_baseILj3072EfS2_S2_S2_fjLj128EEEEELb0ELb1ELb0ELb1EEEvNS_9BwdParamsE --------------------------
	.section	.text._ZN10layer_norm13ln_bwd_kernelINS_13Kernel_traitsIf6__halfS2_S2_fjLj3072ELj1ELj1ELj4ELj16ENS_18Kernel_traits_baseILj3072EfS2_S2_S2_fjLj128EEEEELb0ELb1ELb0ELb1EEEvNS_9BwdParamsE,"ax",@progbits
	.align	128
        .global         _ZN10layer_norm13ln_bwd_kernelINS_13Kernel_traitsIf6__halfS2_S2_fjLj3072ELj1ELj1ELj4ELj16ENS_18Kernel_traits_baseILj3072EfS2_S2_S2_fjLj128EEEEELb0ELb1ELb0ELb1EEEvNS_9BwdParamsE
        .type           _ZN10layer_norm13ln_bwd_kernelINS_13Kernel_traitsIf6__halfS2_S2_fjLj3072ELj1ELj1ELj4ELj16ENS_18Kernel_traits_baseILj3072EfS2_S2_S2_fjLj128EEEEELb0ELb1ELb0ELb1EEEvNS_9BwdParamsE,@function
        .size           _ZN10layer_norm13ln_bwd_kernelINS_13Kernel_traitsIf6__halfS2_S2_fjLj3072ELj1ELj1ELj4ELj16ENS_18Kernel_traits_baseILj3072EfS2_S2_S2_fjLj128EEEEELb0ELb1ELb0ELb1EEEvNS_9BwdParamsE,(.L_x_10759 - _ZN10layer_norm13ln_bwd_kernelINS_13Kernel_traitsIf6__halfS2_S2_fjLj3072ELj1ELj1ELj4ELj16ENS_18Kernel_traits_baseILj3072EfS2_S2_S2_fjLj128EEEEELb0ELb1ELb0ELb1EEEvNS_9BwdParamsE)
        .other          _ZN10layer_norm13ln_bwd_kernelINS_13Kernel_traitsIf6__halfS2_S2_fjLj3072ELj1ELj1ELj4ELj16ENS_18Kernel_traits_baseILj3072EfS2_S2_S2_fjLj128EEEEELb0ELb1ELb0ELb1EEEvNS_9BwdParamsE,@"STO_CUDA_ENTRY STV_DEFAULT"
_ZN10layer_norm13ln_bwd_kernelINS_13Kernel_traitsIf6__halfS2_S2_fjLj3072ELj1ELj1ELj4ELj16ENS_18Kernel_traits_baseILj3072EfS2_S2_S2_fjLj128EEEEELb0ELb1ELb0ELb1EEEvNS_9BwdParamsE:
.text._ZN10layer_norm13ln_bwd_kernelINS_13Kernel_traitsIf6__halfS2_S2_fjLj3072ELj1ELj1ELj4ELj16ENS_18Kernel_traits_baseILj3072EfS2_S2_S2_fjLj128EEEEELb0ELb1ELb0ELb1EEEvNS_9BwdParamsE:
        /* <DEDUP_REMOVED lines=107> */
.L_x_5403:
[----:B------:R-:W0:Y:S01]  /*06b0*/  LDC.64 R84, c[0x0][0x3a8] ;  /* 0x0000ea00ff547b82 */ /* 0x000e220000000a00 */
[----:B--2---:R-:W-:-:S05]  /*06c0*/  IMAD R68, R163, UR10, RZ ;  /* 0x0000000aa3447c24 */ /* 0x004fca000f8e02ff */
[----:B------:R-:W-:Y:S02]  /*06d0*/  SHF.R.S32.HI R69, RZ, 0x1f, R68 ;  /* 0x0000001fff457819 */ /* 0x000fe40000011444 */
[----:B------:R-:W2:Y:S02]  /*06e0*/  LDC.64 R90, c[0x0][0x3c0] ;  /* 0x0000f000ff5a7b82 */ /* 0x000ea40000000a00 */
[----:B------:R-:W-:-:S04]  /*06f0*/  LEA.HI R69, R69, R68, RZ, 0x3 ;  /* 0x0000004445457211 */ /* 0x000fc800078f18ff */
[----:B------:R-:W-:Y:S02]  /*0700*/  LEA.HI.SX32 R187, R69, R0, 0x1d ;  /* 0x0000000045bb7211 */ /* 0x000fe400078feaff */
[----:B------:R-:W3:Y:S08]  /*0710*/  LDC.64 R88, c[0x0][0x428] ;  /* 0x00010a00ff587b82 */ /* 0x000ef00000000a00 */
[----:B------:R-:W1:Y:S01]  /*0720*/  LDC.64 R168, c[0x0][0x3c8] ;  /* 0x0000f200ffa87b82 */ /* 0x000e620000000a00 */
[C---:B------:R-:W-:Y:S01]  /*0730*/  IADD3 R167, PT, PT, R187.reuse, 0x80, RZ ;  /* 0x00000080bba77810 */ /* 0x040fe20007ffe0ff */
[C---:B0-----:R-:W-:Y:S01]  /*0740*/  IMAD.WIDE.U32 R68, R187.reuse, 0x10, R84 ;  /* 0x00000010bb447825 */ /* 0x041fe200078e0054 */
[----:B------:R-:W-:-:S03]  /*0750*/  IADD3 R165, PT, PT, R187, 0x100, RZ ;  /* 0x00000100bba57810 */ /* 0x000fc60007ffe0ff */
[----:B------:R-:W-:Y:S02]  /*0760*/  IMAD.WIDE.U32 R76, R167, 0x10, R84 ;  /* 0x00000010a74c7825 */ /* 0x000fe400078e0054 */
[----:B------:R-:W4:Y:S02]  /*0770*/  LDG.E.128 R68, desc[UR4][R68.64] ;  /* 0x0000000444447981 */ /* 0x000f24000c1e1d00 */
[----:B--2---:R-:W-:Y:S02]  /*0780*/  IMAD.WIDE R170, R163, 0x4, R90 ;  /* 0x00000004a3aa7825 */ /* 0x004fe400078e025a */
[----:B------:R-:W2:Y:S02]  /*0790*/  LDG.E.128 R76, desc[UR4][R76.64] ;  /* 0x000000044c4c7981 */ /* 0x000ea4000c1e1d00 */
[--C-:B---3--:R-:W-:Y:S02]  /*07a0*/  IMAD.WIDE.U32 R72, R187, 0x10, R88.reuse ;  /* 0x00000010bb487825 */ /* 0x108fe400078e0058 */
[----:B------:R-:W3:Y:S02]  /*07b0*/  LDG.E R188, desc[UR4][R170.64] ;  /* 0x00000004aabc7981 */ /* 0x000ee4000c1e1900 */
[----:B------:R-:W-:-:S02]  /*07c0*/  IMAD.WIDE.U32 R80, R167, 0x10, R88 ;  /* 0x00000010a7507825 */ /* 0x000fc400078e0058 */
[----:B------:R-:W3:Y:S02]  /*07d0*/  LDG.E.128 R72, desc[UR4][R72.64] ;  /* 0x0000000448487981 */ /* 0x000ee4000c1e1d00 */
[----:B------:R-:W-:Y:S02]  /*07e0*/  IMAD.WIDE.U32 R84, R165, 0x10, R84 ;  /* 0x00000010a5547825 */ /* 0x000fe400078e0054 */
[----:B------:R-:W3:Y:S02]  /*07f0*/  LDG.E.128 R80, desc[UR4][R80.64] ;  /* 0x0000000450507981 */ /* 0x000ee4000c1e1d00 */
[----:B-1----:R-:W-:Y:S02]  /*0800*/  IMAD.WIDE R168, R163, 0x4, R168 ;  /* 0x00000004a3a87825 */ /* 0x002fe400078e02a8 */
[----:B------:R-:W3:Y:S02]  /*0810*/  LDG.E.128 R84, desc[UR4][R84.64] ;  /* 0x0000000454547981 */ /* 0x000ee4000c1e1d00 */
[----:B------:R-:W-:-:S02]  /*0820*/  IMAD.WIDE.U32 R88, R165, 0x10, R88 ;  /* 0x00000010a5587825 */ /* 0x000fc400078e0058 */
[----:B------:R-:W3:Y:S04]  /*0830*/  LDG.E R164, desc[UR4][R168.64] ;  /* 0x00000004a8a47981 */ /* 0x000ee8000c1e1900 */
[----:B------:R-:W3:Y:S01]  /*0840*/  LDG.E.128 R88, desc[UR4][R88.64] ;  /* 0x0000000458587981 */ /* 0x000ee2000c1e1d00 */
[----:B----4-:R-:W-:Y:S02]  /*0850*/  ISETP.NE.U32.AND P0, PT, RZ, UR8, PT ;  /* 0x00000008ff007c0c */ /* 0x010fe4000bf05070 */
[----:B------:R-:W-:Y:S02]  /*0860*/  ISETP.NE.AND P3, PT, RZ, UR7, PT ;  /* 0x00000007ff007c0c */ /* 0x000fe4000bf65270 */
[----:B------:R-:W-:Y:S02]  /*0870*/  ISETP.NE.AND.EX P0, PT, RZ, UR9, PT, P0 ;  /* 0x00000009ff007c0c */ /* 0x000fe4000bf05300 */
[----:B------:R-:W-:Y:S01]  /*0880*/  LOP3.LUT P4, RZ, R0, 0x1f, RZ, 0xc0, !PT ;  /* 0x0000001f00ff7812 */ /* 0x000fe2000788c0ff */
[----:B------:R-:W-:-:S02]  /*0890*/  HADD2.F32 R166, -RZ, R68.H0_H0 ;  /* 0x20000044ffa67230 */ /* 0x000fc40000004100 */
[----:B------:R-:W-:Y:S02]  /*08a0*/  HADD2.F32 R172, -RZ, R68.H1_H1 ;  /* 0x30000044ffac7230 */ /* 0x000fe40000004100 */
[--C-:B--2---:R-:W-:Y:S02]  /*08b0*/  HADD2.F32 R195, -RZ, R78.reuse.H0_H0 ;  /* 0x2000004effc37230 */ /* 0x104fe40000004100 */
[----:B------:R-:W-:Y:S01]  /*08c0*/  HADD2.F32 R193, -RZ, R78.H1_H1 ;  /* 0x3000004effc17230 */ /* 0x000fe20000004100 */
[----:B---3--:R-:W-:Y:S01]  /*08d0*/  FSEL R188, R188, RZ, !P3 ;  /* 0x000000ffbcbc7208 */ /* 0x008fe20005800000 */
[--C-:B------:R-:W-:Y:S02]  /*08e0*/  HADD2.F32 R203, -RZ, R76.reuse.H0_H0 ;  /* 0x2000004cffcb7230 */ /* 0x100fe40000004100 */
[----:B------:R-:W-:Y:S02]  /*08f0*/  HADD2.F32 R201, -RZ, R76.H1_H1 ;  /* 0x3000004cffc97230 */ /* 0x000fe40000004100 */
[----:B------:R-:W-:-:S02]  /*0900*/  HADD2.F32 R181, -RZ, R72.H0_H0 ;  /* 0x20000048ffb57230 */ /* 0x000fc40000004100 */
[--C-:B------:R-:W-:Y:S02]  /*0910*/  HADD2.F32 R183, -RZ, R81.reuse.H0_H0 ;  /* 0x20000051ffb77230 */ /* 0x100fe40000004100 */
[----:B------:R-:W-:Y:S02]  /*0920*/  HADD2.F32 R78, -RZ, R81.H1_H1 ;  /* 0x30000051ff4e7230 */ /* 0x000fe40000004100 */
[C---:B------:R-:W-:Y:S01]  /*0930*/  FADD.FTZ R81, -R188.reuse, R166 ;  /* 0x000000a6bc517221 */ /* 0x040fe20000010100 */
[----:B------:R-:W-:Y:S02]  /*0940*/  HADD2.F32 R76, -RZ, R84.H0_H0 ;  /* 0x20000054ff4c7230 */ /* 0x000fe40000004100 */
[----:B------:R-:W-:Y:S01]  /*0950*/  FADD.FTZ R217, -R188, R172 ;  /* 0x000000acbcd97221 */ /* 0x000fe20000010100 */
[----:B------:R-:W-:Y:S02]  /*0960*/  HADD2.F32 R173, -RZ, R69.H0_H0 ;  /* 0x20000045ffad7230 */ /* 0x000fe40000004100 */
[----:B-----5:R-:W-:Y:S01]  /*0970*/  FMUL.FTZ R216, R48, R181 ;  /* 0x000000b530d87220 */ /* 0x020fe20000410000 */
[----:B------:R-:W-:-:S02]  /*0980*/  HADD2.F32 R180, -RZ, R72.H1_H1 ;  /* 0x30000048ffb47230 */ /* 0x000fc40000004100 */
[----:B------:R-:W-:Y:S01]  /*0990*/  FMUL.FTZ R81, R164, R81 ;  /* 0x00000051a4517220 */ /* 0x000fe20000410000 */
[----:B------:R-:W-:Y:S02]  /*09a0*/  HADD2.F32 R174, -RZ, R69.H1_H1 ;  /* 0x30000045ffae7230 */ /* 0x000fe40000004100 */
[--C-:B------:R-:W-:Y:S01]  /*09b0*/  HADD2.F32 R186, -RZ, R70.reuse.H0_H0 ;  /* 0x20000046ffba7230 */ /* 0x100fe20000004100 */
[----:B------:R-:W0:Y:S01]  /*09c0*/  @P0 LDC.64 R68, c[0x0][0x438] ;  /* 0x00010e00ff440b82 */ /* 0x000e220000000a00 */
[----:B------:R-:W-:Y:S02]  /*09d0*/  HADD2.F32 R170, -RZ, R70.H1_H1 ;  /* 0x30000046ffaa7230 */ /* 0x000fe40000004100 */
[--C-:B------:R-:W-:Y:S02]  /*09e0*/  HADD2.F32 R207, -RZ, R71.reuse.H0_H0 ;  /* 0x20000047ffcf7230 */ /* 0x100fe40000004100 */
[----:B------:R-:W-:Y:S02]  /*09f0*/  HADD2.F32 R171, -RZ, R71.H1_H1 ;  /* 0x30000047ffab7230 */ /* 0x000fe40000004100 */
[--C-:B------:R-:W-:Y:S01]  /*0a00*/  HADD2.F32 R229, -RZ, R85.reuse.H0_H0 ;  /* 0x20000055ffe57230 */ /* 0x100fe20000004100 */
[----:B------:R-:W1:Y:S01]  /*0a10*/  @P1 LDC.64 R70, c[0x0][0x3e0] ;  /* 0x0000f800ff461b82 */ /* 0x000e620000000a00 */
[----:B------:R-:W-:-:S02]  /*0a20*/  HADD2.F32 R227, -RZ, R85.H1_H1 ;  /* 0x30000055ffe37230 */ /* 0x000fc40000004100 */
[C---:B------:R-:W-:Y:S01]  /*0a30*/  FADD.FTZ R85, -R188.reuse, R76 ;  /* 0x0000004cbc557221 */ /* 0x040fe20000010100 */
[----:B------:R-:W-:Y:S02]  /*0a40*/  HADD2.F32 R179, -RZ, R73.H0_H0 ;  /* 0x20000049ffb37230 */ /* 0x000fe40000004100 */
[----:B------:R-:W-:Y:S01]  /*0a50*/  FADD.FTZ R215, -R188, R173 ;  /* 0x000000adbcd77221 */ /* 0x000fe20000010100 */
[--C-:B------:R-:W-:Y:S02]  /*0a60*/  HADD2.F32 R221, -RZ, R89.reuse.H0_H0 ;  /* 0x20000059ffdd7230 */ /* 0x100fe40000004100 */
[----:B------:R-:W-:Y:S01]  /*0a70*/  FMUL.FTZ R214, R49, R180 ;  /* 0x000000b431d67220 */ /* 0x000fe20000410000 */
[----:B------:R-:W-:Y:S02]  /*0a80*/  HADD2.F32 R220, -RZ, R89.H1_H1 ;  /* 0x30000059ffdc7230 */ /* 0x000fe40000004100 */
[----:B------:R-:W-:Y:S01]  /*0a90*/  FMUL.FTZ R217, R164, R217 ;  /* 0x000000d9a4d97220 */ /* 0x000fe20000410000 */
[----:B------:R-:W-:Y:S01]  /*0aa0*/  FADD.FTZ R89, RZ, R216 ;  /* 0x000000d8ff597221 */ /* 0x000fe20000010000 */
[----:B------:R-:W-:Y:S01]  /*0ab0*/  FFMA.FTZ R76, R81, R216, RZ ;  /* 0x000000d8514c7223 */ /* 0x000fe200000100ff */
[----:B------:R-:W-:-:S02]  /*0ac0*/  HADD2.F32 R182, -RZ, R73.H1_H1 ;  /* 0x30000049ffb67230 */ /* 0x000fc40000004100 */
[----:B------:R-:W-:Y:S01]  /*0ad0*/  FADD.FTZ R213, -R188, R174 ;  /* 0x000000aebcd57221 */ /* 0x000fe20000010100 */
[----:B------:R-:W-:Y:S01]  /*0ae0*/  FMUL.FTZ R212, R50, R179 ;  /* 0x000000b332d47220 */ /* 0x000fe20000410000 */
[----:B------:R-:W-:Y:S01]  /*0af0*/  FMUL.FTZ R215, R164, R215 ;  /* 0x000000d7a4d77220 */ /* 0x000fe20000410000 */
[----:B------:R-:W-:Y:S01]  /*0b00*/  FADD.FTZ R89, R89, R214 ;  /* 0x000000d659597221 */ /* 0x000fe20000010000 */
[----:B------:R-:W-:Y:S01]  /*0b10*/  FFMA.FTZ R76, R217, R214, R76 ;  /* 0x000000d6d94c7223 */ /* 0x000fe2000001004c */
[--C-:B------:R-:W-:Y:S02]  /*0b20*/  HADD2.F32 R175, -RZ, R74.reuse.H0_H0 ;  /* 0x2000004affaf7230 */ /* 0x100fe40000004100 */
[----:B------:R-:W-:Y:S01]  /*0b30*/  FADD.FTZ R211, -R188, R186 ;  /* 0x000000babcd37221 */ /* 0x000fe20000010100 */
[----:B------:R-:W-:Y:S01]  /*0b40*/  FMUL.FTZ R210, R51, R182 ;  /* 0x000000b633d27220 */ /* 0x000fe20000410000 */
[----:B------:R-:W-:Y:S01]  /*0b50*/  FMUL.FTZ R213, R164, R213 ;  /* 0x000000d5a4d57220 */ /* 0x000fe20000410000 */
[----:B------:R-:W-:Y:S01]  /*0b60*/  FADD.FTZ R89, R89, R212 ;  /* 0x000000d459597221 */ /* 0x000fe20000010000 */
[----:B------:R-:W-:Y:S01]  /*0b70*/  FFMA.FTZ R76, R215, R212, R76 ;  /* 0x000000d4d74c7223 */ /* 0x000fe2000001004c */
        /* <DEDUP_REMOVED lines=13> */
[----:B------:R-:W-:Y:S01]  /*0c50*/  FMUL.FTZ R204, R46, R177 ;  /* 0x000000b12ecc7220 */ /* 0x000fe20000410000 */
[--C-:B------:R-:W-:Y:S02]  /*0c60*/  HADD2.F32 R205, -RZ, R83.reuse.H0_H0 ;  /* 0x20000053ffcd7230 */ /* 0x100fe40000004100 */
[----:B------:R-:W-:Y:S01]  /*0c70*/  FMUL.FTZ R207, R164, R207 ;  /* 0x000000cfa4cf7220 */ /* 0x000fe20000410000 */
[----:B------:R-:W-:Y:S02]  /*0c80*/  HADD2.F32 R184, -RZ, R83.H1_H1 ;  /* 0x30000053ffb87230 */ /* 0x000fe40000004100 */
[----:B------:R-:W-:Y:S01]  /*0c90*/  FADD.FTZ R83, -R188, R171 ;  /* 0x000000abbc537221 */ /* 0x000fe20000010100 */
[----:B------:R-:W-:Y:S01]  /*0ca0*/  FADD.FTZ R89, R89, R206 ;  /* 0x000000ce59597221 */ /* 0x000fe20000010000 */
[----:B------:R-:W-:Y:S01]  /*0cb0*/  FFMA.FTZ R76, R209, R206, R76 ;  /* 0x000000ced14c7223 */ /* 0x000fe2000001004c */
[--C-:B------:R-:W-:Y:S02]  /*0cc0*/  HADD2.F32 R191, -RZ, R79.reuse.H0_H0 ;  /* 0x2000004fffbf7230 */ /* 0x100fe40000004100 */
[----:B------:R-:W-:-:S02]  /*0cd0*/  HADD2.F32 R189, -RZ, R79.H1_H1 ;  /* 0x3000004fffbd7230 */ /* 0x000fc40000004100 */
[----:B0-----:R-:W-:-:S04]  /*0ce0*/  @P0 IMAD.WIDE.U32 R68, R165, 0x10, R68 ;  /* 0x00000010a5440825 */ /* 0x001fc800078e0044 */
[----:B------:R-:W-:Y:S01]  /*0cf0*/  FADD.FTZ R203, -R188, R203 ;  /* 0x000000cbbccb7221 */ /* 0x000fe20000010100 */
[----:B------:R-:W-:Y:S01]  /*0d00*/  FMUL.FTZ R202, R47, R178 ;  /* 0x000000b22fca7220 */ /* 0x000fe20000410000 */
[----:B------:R-:W-:Y:S01]  /*0d10*/  FMUL.FTZ R83, R164, R83 ;  /* 0x00000053a4537220 */ /* 0x000fe20000410000 */
[----:B------:R-:W-:Y:S02]  /*0d20*/  HADD2.F32 R79, -RZ, R80.H0_H0 ;  /* 0x20000050ff4f7230 */ /* 0x000fe40000004100 */
[----:B------:R-:W-:Y:S01]  /*0d30*/  FADD.FTZ R89, R89, R204 ;  /* 0x000000cc59597221 */ /* 0x000fe20000010000 */
[----:B-1----:R-:W-:-:S04]  /*0d40*/  @P1 IMAD.WIDE R70, R163, 0x2, R70 ;  /* 0x00000002a3461825 */ /* 0x002fc800078e0246 */
[----:B------:R-:W-:Y:S01]  /*0d50*/  FFMA.FTZ R76, R207, R204, R76 ;  /* 0x000000cccf4c7223 */ /* 0x000fe2000001004c */
[----:B------:R0:W5:Y:S01]  /*0d60*/  @P0 LDG.E.128 R60, desc[UR4][R68.64] ;  /* 0x00000004443c0981 */ /* 0x000162000c1e1d00 */
[----:B------:R-:W-:Y:S01]  /*0d70*/  FADD.FTZ R201, -R188, R201 ;  /* 0x000000c9bcc97221 */ /* 0x000fe20000010100 */
[--C-:B------:R-:W-:Y:S02]  /*0d80*/  HADD2.F32 R199, -RZ, R77.reuse.H0_H0 ;  /* 0x2000004dffc77230 */ /* 0x100fe40000004100 */
[----:B------:R-:W-:Y:S01]  /*0d90*/  FMUL.FTZ R200, R40, R79 ;  /* 0x0000004f28c87220 */ /* 0x000fe20000410000 */
[----:B------:R-:W-:Y:S01]  /*0da0*/  HADD2.F32 R80, -RZ, R80.H1_H1 ;  /* 0x30000050ff507230 */ /* 0x000fe20000004100 */
[----:B------:R1:W2:Y:S01]  /*0db0*/  @P1 LDG.E.U16 R226, desc[UR4][R70.64] ;  /* 0x0000000446e21981 */ /* 0x0002a2000c1e1500 */
[----:B------:R-:W-:Y:S01]  /*0dc0*/  FMUL.FTZ R203, R164, R203 ;  /* 0x000000cba4cb7220 */ /* 0x000fe20000410000 */
[----:B------:R-:W-:Y:S02]  /*0dd0*/  HADD2.F32 R197, -RZ, R77.H1_H1 ;  /* 0x3000004dffc57230 */ /* 0x000fe40000004100 */
[----:B------:R-:W-:Y:S01]  /*0de0*/  FMUL.FTZ R196, R42, R183 ;  /* 0x000000b72ac47220 */ /* 0x000fe20000410000 */
[----:B------:R-:W-:-:S02]  /*0df0*/  HADD2.F32 R185, -RZ, R82.H0_H0 ;  /* 0x20000052ffb97230 */ /* 0x000fc40000004100 */
[----:B0-----:R-:W-:Y:S01]  /*0e00*/  FADD.FTZ R69, R89, R202 ;  /* 0x000000ca59457221 */ /* 0x001fe20000010000 */
[----:B------:R-:W-:Y:S01]  /*0e10*/  FFMA.FTZ R68, R83, R202, R76 ;  /* 0x000000ca53447223 */ /* 0x000fe2000001004c */
[----:B------:R-:W-:Y:S01]  /*0e20*/  FADD.FTZ R199, -R188, R199 ;  /* 0x000000c7bcc77221 */ /* 0x000fe20000010100 */
        /* <DEDUP_REMOVED lines=19> */
[----:B------:R-:W-:Y:S02]  /*0f60*/  HADD2.F32 R169, -RZ, R86.H0_H0 ;  /* 0x20000056ffa97230 */ /* 0x000fe40000004100 */
[----:B------:R-:W-:Y:S02]  /*0f70*/  HADD2.F32 R84, -RZ, R84.H1_H1 ;  /* 0x30000054ff547230 */ /* 0x000fe40000004100 */
[--C-:B------:R-:W-:Y:S02]  /*0f80*/  HADD2.F32 R168, -RZ, R87.reuse.H1_H1 ;  /* 0x30000057ffa87230 */ /* 0x100fe40000004100 */
[----:B------:R-:W-:Y:S01]  /*0f90*/  FADD.FTZ R229, -R188, R229 ;  /* 0x000000e5bce57221 */ /* 0x000fe20000010100 */
[----:B------:R-:W-:-:S02]  /*0fa0*/  HADD2.F32 R77, -RZ, R87.H0_H0 ;  /* 0x20000057ff4d7230 */ /* 0x000fc40000004100 */
[C---:B------:R-:W-:Y:S01]  /*0fb0*/  FADD.FTZ R227, -R188.reuse, R227 ;  /* 0x000000e3bce37221 */ /* 0x040fe20000010100 */
[----:B------:R-:W-:Y:S02]  /*0fc0*/  HADD2.F32 R86, -RZ, R86.H1_H1 ;  /* 0x30000056ff567230 */ /* 0x000fe40000004100 */
[----:B------:R-:W-:Y:S01]  /*0fd0*/  FADD.FTZ R191, -R188, R191 ;  /* 0x000000bfbcbf7221 */ /* 0x000fe20000010100 */
[----:B------:R-:W-:Y:S01]  /*0fe0*/  FMUL.FTZ R190, R37, R82 ;  /* 0x0000005225be7220 */ /* 0x000fe20000410000 */
[----:B------:R-:W-:Y:S01]  /*0ff0*/  FMUL.FTZ R193, R164, R193 ;  /* 0x000000c1a4c17220 */ /* 0x000fe20000410000 */
[----:B------:R-:W-:Y:S01]  /*1000*/  FADD.FTZ R69, R69, R192 ;  /* 0x000000c045457221 */ /* 0x000fe20000010000 */
[----:B------:R-:W-:Y:S01]  /*1010*/  FFMA.FTZ R68, R195, R192, R68 ;  /* 0x000000c0c3447223 */ /* 0x000fe20000010044 */
        /* <DEDUP_REMOVED lines=10> */
[----:B------:R-:W-:-:S02]  /*10c0*/  HADD2.F32 R219, -RZ, R88.H0_H0 ;  /* 0x20000058ffdb7230 */ /* 0x000fc40000004100 */
[----:B------:R-:W-:Y:S01]  /*10d0*/  FMUL.FTZ R186, R39, R184 ;  /* 0x000000b827ba7220 */ /* 0x000fe20000410000 */
[----:B------:R-:W-:Y:S01]  /*10e0*/  FMUL.FTZ R189, R164, R189 ;  /* 0x000000bda4bd7220 */ /* 0x000fe20000410000 */
[----:B------:R-:W-:Y:S01]  /*10f0*/  FADD.FTZ R69, R69, R188 ;  /* 0x000000bc45457221 */ /* 0x000fe20000010000 */
[----:B------:R-:W-:Y:S01]  /*1100*/  FFMA.FTZ R68, R191, R188, R68 ;  /* 0x000000bcbf447223 */ /* 0x000fe20000010044 */
[----:B------:R-:W-:Y:S02]  /*1110*/  HADD2.F32 R218, -RZ, R88.H1_H1 ;  /* 0x30000058ffda7230 */ /* 0x000fe40000004100 */
[----:B------:R-:W-:Y:S01]  /*1120*/  FMUL.FTZ R84, R32, R219 ;  /* 0x000000db20547220 */ /* 0x000fe20000410000 */
[C---:B------:R-:W-:Y:S01]  /*1130*/  FMUL.FTZ R85, R164.reuse, R85 ;  /* 0x00000055a4557220 */ /* 0x040fe20000410000 */
[----:B------:R-:W-:Y:S01]  /*1140*/  FADD.FTZ R69, R69, R186 ;  /* 0x000000ba45457221 */ /* 0x000fe20000010000 */
[----:B------:R-:W-:Y:S01]  /*1150*/  FFMA.FTZ R68, R189, R186, R68 ;  /* 0x000000babd447223 */ /* 0x000fe20000010044 */
[----:B------:R-:W-:Y:S01]  /*1160*/  FMUL.FTZ R86, R33, R218 ;  /* 0x000000da21567220 */ /* 0x000fe20000410000 */
[----:B------:R-:W-:Y:S01]  /*1170*/  FMUL.FTZ R88, R164, R87 ;  /* 0x00000057a4587220 */ /* 0x000fe20000410000 */
[----:B------:R-:W-:Y:S01]  /*1180*/  FADD.FTZ R69, R69, R84 ;  /* 0x0000005445457221 */ /* 0x000fe20000010000 */
[----:B-1----:R-:W-:Y:S01]  /*1190*/  FFMA.FTZ R71, R85, R84, R68 ;  /* 0x0000005455477223 */ /* 0x002fe20000010044 */
[----:B------:R-:W-:Y:S01]  /*11a0*/  FMUL.FTZ R87, R34, R221 ;  /* 0x000000dd22577220 */ /* 0x000fe20000410000 */
[----:B------:R-:W-:Y:S01]  /*11b0*/  FMUL.FTZ R89, R164, R229 ;  /* 0x000000e5a4597220 */ /* 0x000fe20000410000 */
[----:B------:R-:W-:Y:S01]  /*11c0*/  FADD.FTZ R68, R69, R86 ;  /* 0x0000005645447221 */ /* 0x000fe20000010000 */
[----:B------:R-:W-:Y:S01]  /*11d0*/  FFMA.FTZ R70, R88, R86, R71 ;  /* 0x0000005658467223 */ /* 0x000fe20000010047 */
[----:B------:R-:W-:-:S02]  /*11e0*/  HADD2.F32 R223, -RZ, R90.H0_H0 ;  /* 0x2000005affdf7230 */ /* 0x000fc40000004100 */
[----:B------:R-:W-:Y:S01]  /*11f0*/  FMUL.FTZ R166, R164, R227 ;  /* 0x000000e3a4a67220 */ /* 0x000fe20000410000 */
[----:B------:R-:W-:Y:S02]  /*1200*/  HADD2.F32 R222, -RZ, R90.H1_H1 ;  /* 0x3000005affde7230 */ /* 0x000fe40000004100 */
[----:B------:R-:W-:Y:S01]  /*1210*/  FMUL.FTZ R90, R35, R220 ;  /* 0x000000dc235a7220 */ /* 0x000fe20000410000 */
[----:B------:R-:W-:Y:S01]  /*1220*/  FADD.FTZ R69, R68, R87 ;  /* 0x0000005744457221 */ /* 0x000fe20000010000 */
[----:B------:R-:W-:Y:S01]  /*1230*/  FFMA.FTZ R71, R89, R87, R70 ;  /* 0x0000005759477223 */ /* 0x000fe20000010046 */
[--C-:B------:R-:W-:Y:S02]  /*1240*/  HADD2.F32 R225, -RZ, R91.reuse.H0_H0 ;  /* 0x2000005bffe17230 */ /* 0x100fe40000004100 */
[----:B------:R-:W-:Y:S01]  /*1250*/  FMUL.FTZ R169, R164, R169 ;  /* 0x000000a9a4a97220 */ /* 0x000fe20000410000 */
[----:B------:R-:W-:Y:S02]  /*1260*/  HADD2.F32 R224, -RZ, R91.H1_H1 ;  /* 0x3000005bffe07230 */ /* 0x000fe40000004100 */
        /* <DEDUP_REMOVED lines=15> */
[----:B------:R-:W0:Y:S02]  /*1360*/  @P0 LDC.64 R74, c[0x0][0x438] ;  /* 0x00010e00ff4a0b82 */ /* 0x000e240000000a00 */
[----:B------:R-:W-:Y:S01]  /*1370*/  FADD.FTZ R69, R69, R172 ;  /* 0x000000ac45457221 */ /* 0x000fe20000010000 */
[----:B------:R-:W-:-:S04]  /*1380*/  FFMA.FTZ R71, R174, R172, R71 ;  /* 0x000000acae477223 */ /* 0x000fc80000010047 */
[----:B------:R-:W1:Y:S01]  /*1390*/  SHFL.DOWN PT, R68, R69, 0x10, 0x1f ;  /* 0x0a001f0045447f89 */ /* 0x000e6200000e0000 */
[----:B------:R-:W3:Y:S03]  /*13a0*/  @P0 LDC.64 R72, c[0x0][0x438] ;  /* 0x00010e00ff480b82 */ /* 0x000ee60000000a00 */
[----:B------:R-:W4:Y:S01]  /*13b0*/  SHFL.DOWN PT, R70, R71, 0x10, 0x1f ;  /* 0x0a001f0047467f89 */ /* 0x000f2200000e0000 */
[----:B0-----:R-:W-:-:S05]  /*13c0*/  @P0 IMAD.WIDE.U32 R74, R187, 0x10, R74 ;  /* 0x00000010bb4a0825 */ /* 0x001fca00078e004a */
[----:B------:R0:W5:Y:S01]  /*13d0*/  @P0 LDG.E.128 R52, desc[UR4][R74.64] ;  /* 0x000000044a340981 */ /* 0x000162000c1e1d00 */
[----:B-1----:R-:W-:Y:S01]  /*13e0*/  FADD.FTZ R68, R69, R68 ;  /* 0x0000004445447221 */ /* 0x002fe20000010000 */
[----:B---3--:R-:W-:-:S04]  /*13f0*/  @P0 IMAD.WIDE.U32 R72, R167, 0x10, R72 ;  /* 0x00000010a7480825 */ /* 0x008fc800078e0048 */
[----:B----4-:R-:W-:Y:S01]  /*1400*/  FADD.FTZ R70, R71, R70 ;  /* 0x0000004647467221 */ /* 0x010fe20000010000 */
[----:B------:R1:W5:Y:S04]  /*1410*/  @P0 LDG.E.128 R56, desc[UR4][R72.64] ;  /* 0x0000000448380981 */ /* 0x000368000c1e1d00 */
[----:B0-----:R-:W0:Y:S04]  /*1420*/  SHFL.DOWN PT, R75, R70, 0x8, 0x1f ;  /* 0x09001f00464b7f89 */ /* 0x001e2800000e0000 */
[----:B-1----:R-:W1:Y:S01]  /*1430*/  SHFL.DOWN PT, R73, R68, 0x8, 0x1f ;  /* 0x09001f0044497f89 */ /* 0x002e6200000e0000 */
        /* <DEDUP_REMOVED lines=11> */
[----:B------:R-:W-:Y:S02]  /*14f0*/  @!P4 PLOP3.LUT P0, PT, P2, PT, PT, 0x80, 0x8 ;  /* 0x000000000008c81c */ /* 0x000fe4000170f070 */
[----:B---3--:R-:W-:Y:S01]  /*1500*/  LEA R70, R77, R70, 0x18 ;  /* 0x000000464d467211 */ /* 0x008fe200078ec0ff */
        /* <DEDUP_REMOVED lines=103> */
[----:B-----5:R-:W-:-:S02]  /*1b80*/  HADD2.F32 R72, -RZ, R68.H0_H0 ;  /* 0x20000044ff487230 */ /* 0x020fc40000004100 */
[----:B------:R-:W-:Y:S01]  /*1b90*/  FADD.FTZ R83, R202, -R83 ;  /* 0x80000053ca537221 */ /* 0x000fe20000010000 */
[----:B------:R-:W-:Y:S02]  /*1ba0*/  HADD2.F32 R73, -RZ, R68.H1_H1 ;  /* 0x30000044ff497230 */ /* 0x000fe40000004100 */
        /* <DEDUP_REMOVED lines=13> */
[--C-:B------:R-:W-:Y:S02]  /*1c80*/  HADD2.F32 R184, -RZ, R71.reuse.H0_H0 ;  /* 0x20000047ffb87230 */ /* 0x100fe40000004100 */
[-C--:B------:R-:W-:Y:S01]  /*1c90*/  FMUL.FTZ R77, R82, R177.reuse ;  /* 0x000000b1524d7220 */ /* 0x080fe20000410000 */
[----:B------:R-:W-:Y:S02]  /*1ca0*/  HADD2.F32 R205, -RZ, R71.H1_H1 ;  /* 0x30000047ffcd7230 */ /* 0x000fe40000004100 */
        /* <DEDUP_REMOVED lines=22> */
[----:B------:R-:W-:Y:S01]  /*1e10*/  FMUL.FTZ R184, R202, R205 ;  /* 0x000000cdcab87220 */ /* 0x000fe20000410000 */
[----:B------:R-:W-:-:S02]  /*1e20*/  F2FP.F16.F32.PACK_AB R69, R80, R71 ;  /* 0x000000475045723e */ /* 0x000fc400000000ff */
[----:B------:R-:W-:Y:S02]  /*1e30*/  F2FP.F16.F32.PACK_AB R70, R73, R70 ;  /* 0x000000464946723e */ /* 0x000fe400000000ff */
[----:B------:R-:W-:Y:S01]  /*1e40*/  F2FP.F16.F32.PACK_AB R71, R72, R81 ;  /* 0x000000514847723e */ /* 0x000fe200000000ff */
[----:B------:R-:W-:Y:S06]  /*1e50*/  BRA `(.L_x_5391) ;  /* 0x0000000400007947 */ /* 0x000fec0003800000 */
.L_x_5390:
        /* <DEDUP_REMOVED lines=22> */
[----:B-----5:R-:W-:-:S02]  /*1fc0*/  HADD2.F32 R72, -RZ, R68.H0_H0 ;  /* 0x20000044ff487230 */ /* 0x020fc40000004100 */
[C---:B------:R-:W-:Y:S01]  /*1fd0*/  FMUL.FTZ R83, R164.reuse, R83 ;  /* 0x00000053a4537220 */ /* 0x040fe20000410000 */
[----:B------:R-:W-:Y:S02]  /*1fe0*/  HADD2.F32 R73, -RZ, R68.H1_H1 ;  /* 0x30000044ff497230 */ /* 0x000fe40000004100 */
[----:B------:R-:W-:Y:S01]  /*1ff0*/  FMUL.FTZ R68, R164, R211 ;  /* 0x000000d3a4447220 */ /* 0x000fe20000410000 */
[----:B------:R-:W-:Y:S02]  /*2000*/  HADD2.F32 R185, -RZ, R70.H1_H1 ;  /* 0x30000046ffb97230 */ /* 0x000fe40000004100 */
[-C--:B------:R-:W-:Y:S01]  /*2010*/  FMUL.FTZ R82, R209, R177.reuse ;  /* 0x000000b1d1527220 */ /* 0x080fe20000410000 */
[--C-:B------:R-:W-:Y:S02]  /*2020*/  HADD2.F32 R74, -RZ, R69.reuse.H0_H0 ;  /* 0x20000045ff4a7230 */ /* 0x100fe40000004100 */
[----:B------:R-:W-:Y:S01]  /*2030*/  FMUL.FTZ R67, R64, R177 ;  /* 0x000000b140437220 */ /* 0x000fe20000410000 */
[----:B------:R-:W-:-:S02]  /*2040*/  HADD2.F32 R75, -RZ, R69.H1_H1 ;  /* 0x30000045ff4b7230 */ /* 0x000fc40000004100 */
[-C--:B------:R-:W-:Y:S01]  /*2050*/  FMUL.FTZ R76, R213, R177.reuse ;  /* 0x000000b1d54c7220 */ /* 0x080fe20000410000 */
[----:B------:R-:W-:Y:S02]  /*2060*/  HADD2.F32 R80, -RZ, R70.H0_H0 ;  /* 0x20000046ff507230 */ /* 0x000fe40000004100 */
[-C--:B------:R-:W-:Y:S01]  /*2070*/  FMUL.FTZ R70, R217, R177.reuse ;  /* 0x000000b1d9467220 */ /* 0x080fe20000410000 */
[--C-:B------:R-:W-:Y:S02]  /*2080*/  HADD2.F32 R184, -RZ, R71.reuse.H0_H0 ;  /* 0x20000047ffb87230 */ /* 0x100fe40000004100 */
[-C--:B------:R-:W-:Y:S01]  /*2090*/  FMUL.FTZ R81, R202, R177.reuse ;  /* 0x000000b1ca517220 */ /* 0x080fe20000410000 */
[----:B------:R-:W-:Y:S02]  /*20a0*/  HADD2.F32 R205, -RZ, R71.H1_H1 ;  /* 0x30000047ffcd7230 */ /* 0x000fe40000004100 */
[-C--:B------:R-:W-:Y:S01]  /*20b0*/  FMUL.FTZ R71, R66, R177.reuse ;  /* 0x000000b142477220 */ /* 0x080fe20000410000 */
[-C--:B------:R-:W-:Y:S01]  /*20c0*/  FMUL.FTZ R204, R83, R177.reuse ;  /* 0x000000b153cc7220 */ /* 0x080fe20000410000 */
[----:B------:R-:W-:Y:S01]  /*20d0*/  F2FP.F16.F32.PACK_AB R65, R213, R66 ;  /* 0x00000042d541723e */ /* 0x000fe200000000ff */
[----:B------:R-:W-:Y:S01]  /*20e0*/  FMUL.FTZ R77, R68, R177 ;  /* 0x000000b1444d7220 */ /* 0x000fe20000410000 */
        /* <DEDUP_REMOVED lines=17> */
[----:B------:R-:W-:Y:S01]  /*2200*/  F2FP.F16.F32.PACK_AB R69, R76, R71 ;  /* 0x000000474c45723e */ /* 0x000fe200000000ff */
[----:B------:R-:W-:Y:S01]  /*2210*/  FMUL.FTZ R183, R77, R80 ;  /* 0x000000504db77220 */ /* 0x000fe20000410000 */
[----:B------:R-:W-:-:S02]  /*2220*/  F2FP.F16.F32.PACK_AB R64, R217, R64 ;  /* 0x00000040d940723e */ /* 0x000fc400000000ff */
[----:B------:R-:W-:Y:S02]  /*2230*/  F2FP.F16.F32.PACK_AB R67, R83, R202 ;  /* 0x000000ca5343723e */ /* 0x000fe400000000ff */
[----:B------:R-:W-:Y:S02]  /*2240*/  F2FP.F16.F32.PACK_AB R70, R73, R70 ;  /* 0x000000464946723e */ /* 0x000fe400000000ff */
[----:B------:R-:W-:-:S07]  /*2250*/  F2FP.F16.F32.PACK_AB R71, R204, R81 ;  /* 0x00000051cc47723e */ /* 0x000fce00000000ff */
.L_x_5391:
        /* <DEDUP_REMOVED lines=25> */
[C---:B0-----:R-:W-:Y:S01]  /*23f0*/  FMUL.FTZ R64, R164.reuse, R203 ;  /* 0x000000cba4407220 */ /* 0x041fe20000410000 */
        /* <DEDUP_REMOVED lines=9> */
[--C-:B------:R-:W-:Y:S02]  /*2490*/  HADD2.F32 R72, -RZ, R73.reuse.H0_H0 ;  /* 0x20000049ff487230 */ /* 0x100fe40000004100 */
[-C--:B------:R-:W-:Y:S01]  /*24a0*/  FMUL.FTZ R67, R64, R177.reuse ;  /* 0x000000b140437220 */ /* 0x080fe20000410000 */
[----:B------:R-:W-:Y:S02]  /*24b0*/  HADD2.F32 R73, -RZ, R73.H1_H1 ;  /* 0x30000049ff497230 */ /* 0x000fe40000004100 */
[----:B------:R-:W-:Y:S01]  /*24c0*/  FMUL.FTZ R70, R201, R177 ;  /* 0x000000b1c9467220 */ /* 0x000fe20000410000 */
[----:B------:R-:W-:-:S02]  /*24d0*/  HADD2.F32 R82, -RZ, R74.H0_H0 ;  /* 0x2000004aff527230 */ /* 0x000fc40000004100 */
[-C--:B------:R-:W-:Y:S01]  /*24e0*/  FMUL.FTZ R71, R66, R177.reuse ;  /* 0x000000b142477220 */ /* 0x080fe20000410000 */
[----:B------:R-:W-:Y:S01]  /*24f0*/  HADD2.F32 R81, -RZ, R74.H1_H1 ;  /* 0x3000004aff517230 */ /* 0x000fe20000004100 */
[C---:B------:R-:W-:Y:S01]  /*2500*/  F2FP.F16.F32.PACK_AB R65, R197.reuse, R66 ;  /* 0x00000042c541723e */ /* 0x040fe200000000ff */
[--C-:B------:R-:W-:Y:S02]  /*2510*/  HADD2.F32 R202, -RZ, R75.reuse.H0_H0 ;  /* 0x2000004bffca7230 */ /* 0x100fe40000004100 */
[-C--:B------:R-:W-:Y:S01]  /*2520*/  FMUL.FTZ R74, R197, R177.reuse ;  /* 0x000000b1c54a7220 */ /* 0x080fe20000410000 */
[----:B------:R-:W-:Y:S02]  /*2530*/  HADD2.F32 R205, -RZ, R75.H1_H1 ;  /* 0x3000004bffcd7230 */ /* 0x000fe40000004100 */
[-C--:B------:R-:W-:Y:S01]  /*2540*/  FMUL.FTZ R75, R80, R177.reuse ;  /* 0x000000b1504b7220 */ /* 0x080fe20000410000 */
[C---:B------:R-:W-:Y:S01]  /*2550*/  F2FP.F16.F32.PACK_AB R66, R193.reuse, R80 ;  /* 0x00000050c142723e */ /* 0x040fe200000000ff */
        /* <DEDUP_REMOVED lines=24> */
[----:B------:R-:W-:Y:S01]  /*26e0*/  F2FP.F16.F32.PACK_AB R71, R196, R83 ;  /* 0x00000053c447723e */ /* 0x000fe200000000ff */
[----:B------:R-:W-:Y:S06]  /*26f0*/  BRA `(.L_x_5393) ;  /* 0x0000000000f07947 */ /* 0x000fec0003800000 */
.L_x_5392:
        /* <DEDUP_REMOVED lines=16> */
[----:B0----5:R-:W-:-:S02]  /*2800*/  HADD2.F32 R70, -RZ, R72.H0_H0 ;  /* 0x20000048ff467230 */ /* 0x021fc40000004100 */
[C---:B------:R-:W-:Y:S01]  /*2810*/  FMUL.FTZ R68, R164.reuse, R203 ;  /* 0x000000cba4447220 */ /* 0x040fe20000410000 */
        /* <DEDUP_REMOVED lines=11> */
[-C--:B------:R-:W-:Y:S01]  /*28d0*/  FMUL.FTZ R69, R68, R177.reuse ;  /* 0x000000b144457220 */ /* 0x080fe20000410000 */
        /* <DEDUP_REMOVED lines=29> */
[----:B------:R-:W-:-:S07]  /*2ab0*/  F2FP.F16.F32.PACK_AB R71, R75, R72 ;  /* 0x000000484b47723e */ /* 0x000fce00000000ff */
.L_x_5393:
        /* <DEDUP_REMOVED lines=27> */
[C---:B------:R-:W-:Y:S01]  /*2c70*/  FMUL.FTZ R65, R164.reuse, R65 ;  /* 0x00000041a4417220 */ /* 0x040fe20000410000 */
[C---:B------:R-:W-:Y:S01]  /*2c80*/  FMUL.FTZ R66, R164.reuse, R87 ;  /* 0x00000057a4427220 */ /* 0x040fe20000410000 */
[C---:B------:R-:W-:Y:S01]  /*2c90*/  FMUL.FTZ R72, R164.reuse, R67 ;  /* 0x00000043a4487220 */ /* 0x040fe20000410000 */
[--C-:B------:R-:W-:Y:S02]  /*2ca0*/  HADD2.F32 R80, -RZ, R74.reuse.H0_H0 ;  /* 0x2000004aff507230 */ /* 0x100fe40000004100 */
[----:B------:R-:W-:Y:S01]  /*2cb0*/  FMUL.FTZ R175, R164, R175 ;  /* 0x000000afa4af7220 */ /* 0x000fe20000410000 */
[----:B------:R-:W-:-:S02]  /*2cc0*/  HADD2.F32 R83, -RZ, R74.H1_H1 ;  /* 0x3000004aff537230 */ /* 0x000fc40000004100 */
[C---:B------:R-:W-:Y:S01]  /*2cd0*/  FMUL.FTZ R74, R164.reuse, R91 ;  /* 0x0000005ba44a7220 */ /* 0x040fe20000410000 */
[--C-:B------:R-:W-:Y:S02]  /*2ce0*/  HADD2.F32 R88, -RZ, R75.reuse.H0_H0 ;  /* 0x2000004bff587230 */ /* 0x100fe40000004100 */
[C---:B------:R-:W-:Y:S01]  /*2cf0*/  FMUL.FTZ R84, R164.reuse, R171 ;  /* 0x000000aba4547220 */ /* 0x040fe20000410000 */
[----:B------:R-:W-:Y:S02]  /*2d00*/  HADD2.F32 R89, -RZ, R75.H1_H1 ;  /* 0x3000004bff597230 */ /* 0x000fe40000004100 */
[----:B------:R-:W-:Y:S01]  /*2d10*/  FMUL.FTZ R75, R164, R71 ;  /* 0x00000047a44b7220 */ /* 0x000fe20000410000 */
[-C--:B------:R-:W-:Y:S01]  /*2d20*/  FMUL.FTZ R67, R64, R177.reuse ;  /* 0x000000b140437220 */ /* 0x080fe20000410000 */
[--C-:B------:R-:W-:Y:S01]  /*2d30*/  HADD2.F32 R78, -RZ, R73.reuse.H0_H0 ;  /* 0x20000049ff4e7230 */ /* 0x100fe20000004100 */
[C---:B------:R-:W-:Y:S01]  /*2d40*/  F2FP.F16.F32.PACK_AB R64, R65.reuse, R64 ;  /* 0x000000404140723e */ /* 0x040fe200000000ff */
[-C--:B------:R-:W-:Y:S01]  /*2d50*/  FMUL.FTZ R70, R65, R177.reuse ;  /* 0x000000b141467220 */ /* 0x080fe20000410000 */
[----:B------:R-:W-:Y:S01]  /*2d60*/  HADD2.F32 R73, -RZ, R73.H1_H1 ;  /* 0x30000049ff497230 */ /* 0x000fe20000004100 */
[----:B------:R-:W-:Y:S01]  /*2d70*/  F2FP.F16.F32.PACK_AB R65, R72, R66 ;  /* 0x000000424841723e */ /* 0x000fe200000000ff */
[-C--:B------:R-:W-:Y:S01]  /*2d80*/  FMUL.FTZ R71, R66, R177.reuse ;  /* 0x000000b142477220 */ /* 0x080fe20000410000 */
[-C--:B------:R-:W-:Y:S01]  /*2d90*/  FMUL.FTZ R72, R72, R177.reuse ;  /* 0x000000b148487220 */ /* 0x080fe20000410000 */
[-C--:B------:R-:W-:Y:S01]  /*2da0*/  FMUL.FTZ R81, R74, R177.reuse ;  /* 0x000000b14a517220 */ /* 0x080fe20000410000 */
[-C--:B------:R-:W-:Y:S01]  /*2db0*/  FMUL.FTZ R82, R75, R177.reuse ;  /* 0x000000b14b527220 */ /* 0x080fe20000410000 */
[-C--:B------:R-:W-:Y:S01]  /*2dc0*/  FMUL.FTZ R86, R175, R177.reuse ;  /* 0x000000b1af567220 */ /* 0x080fe20000410000 */
        /* <DEDUP_REMOVED lines=22> */
[----:B------:R-:W-:Y:S01]  /*2f30*/  F2FP.F16.F32.PACK_AB R71, R86, R177 ;  /* 0x000000b15647723e */ /* 0x000fe200000000ff */
[----:B------:R-:W-:Y:S06]  /*2f40*/  BRA `(.L_x_5395) ;  /* 0x0000000000f07947 */ /* 0x000fec0003800000 */
.L_x_5394:
[-CC-:B------:R-:W-:Y:S01]  /*2f50*/  FFMA.FTZ R85, R85, R175.reuse, R176.reuse ;  /* 0x000000af55557223 */ /* 0x180fe200000100b0 */
[-CC-:B0-----:R-:W-:Y:S01]  /*2f60*/  FFMA.FTZ R69, R88, R175.reuse, R176.reuse ;  /* 0x000000af58457223 */ /* 0x181fe200000100b0 */
        /* <DEDUP_REMOVED lines=15> */
[----:B------:R-:W-:Y:S01]  /*3060*/  FMUL.FTZ R68, R164, R85 ;  /* 0x00000055a4447220 */ /* 0x000fe20000410000 */
[--C-:B------:R-:W-:Y:S02]  /*3070*/  HADD2.F32 R88, -RZ, R74.reuse.H0_H0 ;  /* 0x2000004aff587230 */ /* 0x100fe40000004100 */
[----:B------:R-:W-:Y:S01]  /*3080*/  FADD.FTZ R175, R172, -R175 ;  /* 0x800000afacaf7221 */ /* 0x000fe20000010000 */
[----:B------:R-:W-:Y:S02]  /*3090*/  HADD2.F32 R89, -RZ, R74.H1_H1 ;  /* 0x3000004aff597230 */ /* 0x000fe40000004100 */
[C---:B------:R-:W-:Y:S01]  /*30a0*/  FMUL.FTZ R72, R164.reuse, R69 ;  /* 0x00000045a4487220 */ /* 0x040fe20000410000 */
[C---:B------:R-:W-:Y:S01]  /*30b0*/  FMUL.FTZ R80, R164.reuse, R79 ;  /* 0x0000004fa4507220 */ /* 0x040fe20000410000 */
[C---:B------:R-:W-:Y:S01]  /*30c0*/  FMUL.FTZ R74, R164.reuse, R87 ;  /* 0x00000057a44a7220 */ /* 0x040fe20000410000 */
[C---:B------:R-:W-:Y:S01]  /*30d0*/  FMUL.FTZ R82, R164.reuse, R91 ;  /* 0x0000005ba4527220 */ /* 0x040fe20000410000 */
[----:B------:R-:W-:Y:S01]  /*30e0*/  FMUL.FTZ R84, R164, R83 ;  /* 0x00000053a4547220 */ /* 0x000fe20000410000 */
[----:B------:R-:W-:-:S02]  /*30f0*/  HADD2.F32 R81, -RZ, R73.H1_H1 ;  /* 0x30000049ff517230 */ /* 0x000fc40000004100 */
[----:B------:R-:W-:Y:S01]  /*3100*/  FMUL.FTZ R86, R164, R171 ;  /* 0x000000aba4567220 */ /* 0x000fe20000410000 */
[----:B------:R-:W-:Y:S01]  /*3110*/  FMUL.FTZ R69, R68, R177 ;  /* 0x000000b144457220 */ /* 0x000fe20000410000 */
[----:B------:R-:W-:Y:S02]  /*3120*/  HADD2.F32 R78, -RZ, R73.H0_H0 ;  /* 0x20000049ff4e7230 */ /* 0x000fe40000004100 */
[----:B------:R-:W-:Y:S01]  /*3130*/  FMUL.FTZ R164, R164, R175 ;  /* 0x000000afa4a47220 */ /* 0x000fe20000410000 */
[-C--:B------:R-:W-:Y:S01]  /*3140*/  FMUL.FTZ R72, R72, R177.reuse ;  /* 0x000000b148487220 */ /* 0x080fe20000410000 */
[-C--:B------:R-:W-:Y:S01]  /*3150*/  FMUL.FTZ R80, R80, R177.reuse ;  /* 0x000000b150507220 */ /* 0x080fe20000410000 */
[-C--:B------:R-:W-:Y:S01]  /*3160*/  FMUL.FTZ R73, R74, R177.reuse ;  /* 0x000000b14a497220 */ /* 0x080fe20000410000 */
[-C--:B------:R-:W-:Y:S01]  /*3170*/  FMUL.FTZ R83, R82, R177.reuse ;  /* 0x000000b152537220 */ /* 0x080fe20000410000 */
[--C-:B------:R-:W-:Y:S02]  /*3180*/  HADD2.F32 R166, -RZ, R75.reuse.H0_H0 ;  /* 0x2000004bffa67230 */ /* 0x100fe40000004100 */
[----:B------:R-:W-:Y:S01]  /*3190*/  FMUL.FTZ R84, R84, R177 ;  /* 0x000000b154547220 */ /* 0x000fe20000410000 */
[----:B------:R-:W-:-:S02]  /*31a0*/  HADD2.F32 R167, -RZ, R75.H1_H1 ;  /* 0x3000004bffa77230 */ /* 0x000fc40000004100 */
        /* <DEDUP_REMOVED lines=22> */
.L_x_5395:
[----:B------:R-:W0:Y:S01]  /*3310*/  @P0 LDC.64 R72, c[0x0][0x478] ;  /* 0x00011e00ff480b82 */ /* 0x000e220000000a00 */
[----:B------:R-:W-:-:S04]  /*3320*/  IMAD.WIDE.U32 R76, R165, 0x10, R76 ;  /* 0x00000010a54c7825 */ /* 0x000fc800078e004c */
[----:B0-----:R-:W-:-:S05]  /*3330*/  @P0 IMAD.WIDE.U32 R72, R165, 0x10, R72 ;  /* 0x00000010a5480825 */ /* 0x001fca00078e0048 */
[----:B------:R0:W-:Y:S04]  /*3340*/  @P0 STG.E.128 desc[UR4][R72.64], R64 ;  /* 0x0000004048000986 */ /* 0x0001e8000c101d04 */
[----:B------:R0:W-:Y:S01]  /*3350*/  STG.E.128 desc[UR4][R76.64], R68 ;  /* 0x000000444c007986 */ /* 0x0001e2000c101d04 */
[----:B------:R-:W-:Y:S05]  /*3360*/  BRA `(.L_x_5396) ;  /* 0x0000001c00147947 */ /* 0x000fea0003800000 */
.L_x_5389:
        /* <DEDUP_REMOVED lines=16> */
[----:B------:R-:W-:Y:S01]  /*3470*/  FADD.FTZ R68, R216, -R81 ;  /* 0x80000051d8447221 */ /* 0x000fe20000010000 */
[--C-:B------:R-:W-:Y:S02]  /*3480*/  HADD2.F32 R69, -RZ, R52.reuse.H0_H0 ;  /* 0x20000034ff457230 */ /* 0x100fe40000004100 */
[-CC-:B------:R-:W-:Y:S01]  /*3490*/  FFMA.FTZ R213, R213, R175.reuse, R176.reuse ;  /* 0x000000afd5d57223 */ /* 0x180fe200000100b0 */
[----:B------:R-:W-:Y:S02]  /*34a0*/  HADD2.F32 R73, -RZ, R52.H1_H1 ;  /* 0x30000034ff497230 */ /* 0x000fe40000004100 */
[-CC-:B------:R-:W-:Y:S01]  /*34b0*/  FFMA.FTZ R211, R211, R175.reuse, R176.reuse ;  /* 0x000000afd3d37223 */ /* 0x180fe200000100b0 */
[--C-:B------:R-:W-:Y:S02]  /*34c0*/  HADD2.F32 R77, -RZ, R53.reuse.H0_H0 ;  /* 0x20000035ff4d7230 */ /* 0x100fe40000004100 */
[-CC-:B------:R-:W-:Y:S01]  /*34d0*/  FFMA.FTZ R209, R209, R175.reuse, R176.reuse ;  /* 0x000000afd1d17223 */ /* 0x180fe200000100b0 */
[----:B------:R-:W-:Y:S01]  /*34e0*/  FFMA.FTZ R207, R207, R175, R176 ;  /* 0x000000afcfcf7223 */ /* 0x000fe200000100b0 */
[C---:B------:R-:W-:Y:S01]  /*34f0*/  FFMA.FTZ R68, R164.reuse, R68, R69 ;  /* 0x00000044a4447223 */ /* 0x040fe20000010045 */
[C---:B------:R-:W-:Y:S01]  /*3500*/  FFMA.FTZ R74, R164.reuse, R74, R73 ;  /* 0x0000004aa44a7223 */ /* 0x040fe20000010049 */
[----:B------:R-:W-:Y:S01]  /*3510*/  FFMA.FTZ R76, R164, R76, R77 ;  /* 0x0000004ca44c7223 */ /* 0x000fe2000001004d */
[----:B------:R-:W-:Y:S01]  /*3520*/  FADD.FTZ R184, R202, -R83 ;  /* 0x80000053cab87221 */ /* 0x000fe20000010000 */
[----:B------:R-:W-:-:S02]  /*3530*/  HADD2.F32 R69, -RZ, R53.H1_H1 ;  /* 0x30000035ff457230 */ /* 0x000fc40000004100 */
[----:B------:R-:W-:Y:S01]  /*3540*/  FADD.FTZ R82, R210, -R213 ;  /* 0x800000d5d2527221 */ /* 0x000fe20000010000 */
[--C-:B------:R-:W-:Y:S02]  /*3550*/  HADD2.F32 R73, -RZ, R54.reuse.H0_H0 ;  /* 0x20000036ff497230 */ /* 0x100fe40000004100 */
[----:B------:R-:W-:Y:S01]  /*3560*/  FADD.FTZ R178, R208, -R211 ;  /* 0x800000d3d0b27221 */ /* 0x000fe20000010000 */
[----:B------:R-:W-:Y:S02]  /*3570*/  HADD2.F32 R77, -RZ, R54.H1_H1 ;  /* 0x30000036ff4d7230 */ /* 0x000fe40000004100 */
[----:B------:R-:W-:Y:S01]  /*3580*/  FADD.FTZ R180, R206, -R209 ;  /* 0x800000d1ceb47221 */ /* 0x000fe20000010000 */
[--C-:B------:R-:W-:Y:S02]  /*3590*/  HADD2.F32 R81, -RZ, R55.reuse.H0_H0 ;  /* 0x20000037ff517230 */ /* 0x100fe40000004100 */
[----:B------:R-:W-:Y:S01]  /*35a0*/  FADD.FTZ R182, R204, -R207 ;  /* 0x800000cfccb67221 */ /* 0x000fe20000010000 */
[----:B------:R-:W-:-:S02]  /*35b0*/  HADD2.F32 R83, -RZ, R55.H1_H1 ;  /* 0x30000037ff537230 */ /* 0x000fc40000004100 */
[C---:B------:R-:W-:Y:S01]  /*35c0*/  FFMA.FTZ R82, R164.reuse, R82, R69 ;  /* 0x00000052a4527223 */ /* 0x040fe20000010045 */
[C---:B------:R-:W-:Y:S01]  /*35d0*/  FFMA.FTZ R178, R164.reuse, R178, R73 ;  /* 0x000000b2a4b27223 */ /* 0x040fe20000010049 */
[C---:B------:R-:W-:Y:S01]  /*35e0*/  FFMA.FTZ R180, R164.reuse, R180, R77 ;  /* 0x000000b4a4b47223 */ /* 0x040fe2000001004d */
[C---:B------:R-:W-:Y:S01]  /*35f0*/  FFMA.FTZ R182, R164.reuse, R182, R81 ;  /* 0x000000b6a4b67223 */ /* 0x040fe20000010051 */
[----:B------:R-:W-:Y:S01]  /*3600*/  FFMA.FTZ R184, R164, R184, R83 ;  /* 0x000000b8a4b87223 */ /* 0x000fe20000010053 */
[--C-:B------:R-:W-:Y:S02]  /*3610*/  HADD2.F32 R183, -RZ, R70.reuse.H0_H0 ;  /* 0x20000046ffb77230 */ /* 0x100fe40000004100 */
[-C--:B------:R-:W-:Y:S01]  /*3620*/  FMUL.FTZ R69, R68, R177.reuse ;  /* 0x000000b144457220 */ /* 0x080fe20000410000 */
[----:B------:R-:W-:Y:S02]  /*3630*/  HADD2.F32 R70, -RZ, R70.H1_H1 ;  /* 0x30000046ff467230 */ /* 0x000fe40000004100 */
[----:B------:R-:W-:Y:S01]  /*3640*/  FMUL.FTZ R73, R76, R177 ;  /* 0x000000b14c497220 */ /* 0x000fe20000410000 */
[----:B------:R-:W-:-:S02]  /*3650*/  HADD2.F32 R185, -RZ, R71.H0_H0 ;  /* 0x20000047ffb97230 */ /* 0x000fc40000004100 */
        /* <DEDUP_REMOVED lines=28> */
.L_x_5397:
[-CC-:B------:R-:W-:Y:S01]  /*3820*/  FFMA.FTZ R81, R81, R175.reuse, R176.reuse ;  /* 0x000000af51517223 */ /* 0x180fe200000100b0 */
[-CC-:B------:R-:W-:Y:S01]  /*3830*/  FFMA.FTZ R217, R217, R175.reuse, R176.reuse ;  /* 0x000000afd9d97223 */ /* 0x180fe200000100b0 */
[--C-:B-----5:R-:W-:Y:S02]  /*3840*/  HADD2.F32 R65, -RZ, R52.reuse.H0_H0 ;  /* 0x20000034ff417230 */ /* 0x120fe40000004100 */
[-CC-:B------:R-:W-:Y:S01]  /*3850*/  FFMA.FTZ R211, R211, R175.reuse, R176.reuse ;  /* 0x000000afd3d37223 */ /* 0x180fe200000100b0 */
[----:B------:R-:W-:Y:S01]  /*3860*/  FADD.FTZ R81, R216, -R81 ;  /* 0x80000051d8517221 */ /* 0x000fe20000010000 */
[-CC-:B------:R-:W-:Y:S01]  /*3870*/  FFMA.FTZ R209, R209, R175.reuse, R176.reuse ;  /* 0x000000afd1d17223 */ /* 0x180fe200000100b0 */
[-CC-:B------:R-:W-:Y:S01]  /*3880*/  FFMA.FTZ R215, R215, R175.reuse, R176.reuse ;  /* 0x000000afd7d77223 */ /* 0x180fe200000100b0 */
[-CC-:B------:R-:W-:Y:S01]  /*3890*/  FFMA.FTZ R213, R213, R175.reuse, R176.reuse ;  /* 0x000000afd5d57223 */ /* 0x180fe200000100b0 */
[-CC-:B------:R-:W-:Y:S01]  /*38a0*/  FFMA.FTZ R207, R207, R175.reuse, R176.reuse ;  /* 0x000000afcfcf7223 */ /* 0x180fe200000100b0 */
[----:B------:R-:W-:Y:S01]  /*38b0*/  FFMA.FTZ R83, R83, R175, R176 ;  /* 0x000000af53537223 */ /* 0x000fe200000100b0 */
[----:B------:R-:W-:-:S02]  /*38c0*/  HADD2.F32 R66, -RZ, R52.H1_H1 ;  /* 0x30000034ff427230 */ /* 0x000fc40000004100 */
[----:B------:R-:W-:Y:S01]  /*38d0*/  FADD.FTZ R217, R214, -R217 ;  /* 0x800000d9d6d97221 */ /* 0x000fe20000010000 */
[--C-:B------:R-:W-:Y:S02]  /*38e0*/  HADD2.F32 R74, -RZ, R54.reuse.H0_H0 ;  /* 0x20000036ff4a7230 */ /* 0x100fe40000004100 */
[----:B------:R-:W-:Y:S01]  /*38f0*/  FADD.FTZ R211, R208, -R211 ;  /* 0x800000d3d0d37221 */ /* 0x000fe20000010000 */
[----:B------:R-:W-:Y:S02]  /*3900*/  HADD2.F32 R80, -RZ, R54.H1_H1 ;  /* 0x30000036ff507230 */ /* 0x000fe40000004100 */
[----:B------:R-:W-:Y:S01]  /*3910*/  FADD.FTZ R209, R206, -R209 ;  /* 0x800000d1ced17221 */ /* 0x000fe20000010000 */
[--C-:B------:R-:W-:Y:S02]  /*3920*/  HADD2.F32 R72, -RZ, R68.reuse.H0_H0 ;  /* 0x20000044ff487230 */ /* 0x100fe40000004100 */
        /* <DEDUP_REMOVED lines=14> */
[C---:B------:R-:W-:Y:S01]  /*3a10*/  FFMA.FTZ R213, R164.reuse, R213, R65 ;  /* 0x000000d5a4d57223 */ /* 0x040fe20000010041 */
[C---:B------:R-:W-:Y:S01]  /*3a20*/  FFMA.FTZ R202, R164.reuse, R207, R178 ;  /* 0x000000cfa4ca7223 */ /* 0x040fe200000100b2 */
[----:B------:R-:W-:Y:S01]  /*3a30*/  FFMA.FTZ R83, R164, R83, R180 ;  /* 0x00000053a4537223 */ /* 0x000fe200000100b4 */
[----:B------:R-:W-:Y:S01]  /*3a40*/  FMUL.FTZ R67, R64, R177 ;  /* 0x000000b140437220 */ /* 0x000fe20000410000 */
[----:B------:R-:W-:Y:S01]  /*3a50*/  HADD2.F32 R183, -RZ, R70.H0_H0 ;  /* 0x20000046ffb77230 */ /* 0x000fe20000004100 */
[----:B------:R-:W-:Y:S01]  /*3a60*/  F2FP.F16.F32.PACK_AB R64, R66, R64 ;  /* 0x000000404240723e */ /* 0x000fe200000000ff */
[----:B------:R-:W-:-:S02]  /*3a70*/  HADD2.F32 R185, -RZ, R71.H0_H0 ;  /* 0x20000047ffb97230 */ /* 0x000fc40000004100 */
[-C--:B------:R-:W-:Y:S01]  /*3a80*/  FMUL.FTZ R74, R66, R177.reuse ;  /* 0x000000b1424a7220 */ /* 0x080fe20000410000 */
[--C-:B------:R-:W-:Y:S02]  /*3a90*/  HADD2.F32 R76, -RZ, R69.reuse.H0_H0 ;  /* 0x20000045ff4c7230 */ /* 0x100fe40000004100 */
[-C--:B------:R-:W-:Y:S01]  /*3aa0*/  FMUL.FTZ R81, R82, R177.reuse ;  /* 0x000000b152517220 */ /* 0x080fe20000410000 */
[----:B------:R-:W-:Y:S01]  /*3ab0*/  HADD2.F32 R77, -RZ, R69.H1_H1 ;  /* 0x30000045ff4d7230 */ /* 0x000fe20000004100 */
[----:B------:R-:W-:Y:S01]  /*3ac0*/  F2FP.F16.F32.PACK_AB R66, R209, R82 ;  /* 0x00000052d142723e */ /* 0x000fe200000000ff */
[----:B------:R-:W-:Y:S02]  /*3ad0*/  HADD2.F32 R70, -RZ, R70.H1_H1 ;  /* 0x30000046ff467230 */ /* 0x000fe40000004100 */
[-C--:B------:R-:W-:Y:S01]  /*3ae0*/  FMUL.FTZ R75, R68, R177.reuse ;  /* 0x000000b1444b7220 */ /* 0x080fe20000410000 */
[----:B------:R-:W-:Y:S02]  /*3af0*/  HADD2.F32 R71, -RZ, R71.H1_H1 ;  /* 0x30000047ff477230 */ /* 0x000fe40000004100 */
        /* <DEDUP_REMOVED lines=24> */
[----:B------:R-:W-:Y:S02]  /*3c80*/  F2FP.F16.F32.PACK_AB R70, R70, R81 ;  /* 0x000000514646723e */ /* 0x000fe400000000ff */
[----:B------:R-:W-:-:S07]  /*3c90*/  F2FP.F16.F32.PACK_AB R71, R71, R82 ;  /* 0x000000524747723e */ /* 0x000fce00000000ff */
.L_x_5398:
        /* <DEDUP_REMOVED lines=12> */
[-CC-:B------:R-:W-:Y:S01]  /*3d60*/  FFMA.FTZ R203, R203, R175.reuse, R176.reuse ;  /* 0x000000afcbcb7223 */ /* 0x180fe200000100b0 */
[-CC-:B------:R-:W-:Y:S01]  /*3d70*/  FFMA.FTZ R199, R199, R175.reuse, R176.reuse ;  /* 0x000000afc7c77223 */ /* 0x180fe200000100b0 */
[--C-:B------:R-:W-:Y:S02]  /*3d80*/  HADD2.F32 R67, -RZ, R56.reuse.H1_H1 ;  /* 0x30000038ff437230 */ /* 0x100fe40000004100 */
[----:B------:R-:W-:Y:S01]  /*3d90*/  FADD.FTZ R198, R198, -R65 ;  /* 0x80000041c6c67221 */ /* 0x000fe20000010000 */
[----:B------:R-:W-:Y:S02]  /*3da0*/  HADD2.F32 R65, -RZ, R56.H0_H0 ;  /* 0x20000038ff417230 */ /* 0x000fe40000004100 */
[----:B------:R-:W-:Y:S01]  /*3db0*/  FADD.FTZ R64, R200, -R203 ;  /* 0x800000cbc8407221 */ /* 0x000fe20000010000 */
[----:B------:R-:W-:Y:S02]  /*3dc0*/  HADD2.F32 R71, -RZ, R57.H0_H0 ;  /* 0x20000039ff477230 */ /* 0x000fe40000004100 */
[----:B------:R-:W-:Y:S01]  /*3dd0*/  FADD.FTZ R66, R196, -R199 ;  /* 0x800000c7c4427221 */ /* 0x000fe20000010000 */
[-CC-:B------:R-:W-:Y:S01]  /*3de0*/  FFMA.FTZ R197, R197, R175.reuse, R176.reuse ;  /* 0x000000afc5c57223 */ /* 0x180fe200000100b0 */
[-CC-:B------:R-:W-:Y:S01]  /*3df0*/  FFMA.FTZ R195, R195, R175.reuse, R176.reuse ;  /* 0x000000afc3c37223 */ /* 0x180fe200000100b0 */
[----:B------:R-:W-:Y:S01]  /*3e00*/  FFMA.FTZ R193, R193, R175, R176 ;  /* 0x000000afc1c17223 */ /* 0x000fe200000100b0 */
[----:B------:R-:W-:Y:S01]  /*3e10*/  FFMA.FTZ R64, R164, R64, R65 ;  /* 0x00000040a4407223 */ /* 0x000fe20000010041 */
[----:B-----5:R-:W-:-:S02]  /*3e20*/  HADD2.F32 R68, -RZ, R72.H0_H0 ;  /* 0x20000048ff447230 */ /* 0x020fc40000004100 */
[----:B------:R-:W-:Y:S01]  /*3e30*/  FFMA.FTZ R189, R189, R175, R176 ;  /* 0x000000afbdbd7223 */ /* 0x000fe200000100b0 */
[----:B------:R-:W-:Y:S02]  /*3e40*/  HADD2.F32 R69, -RZ, R72.H1_H1 ;  /* 0x30000048ff457230 */ /* 0x000fe40000004100 */
[C---:B------:R-:W-:Y:S01]  /*3e50*/  FFMA.FTZ R65, R164.reuse, R198, R67 ;  /* 0x000000c6a4417223 */ /* 0x040fe20000010043 */
[--C-:B------:R-:W-:Y:S02]  /*3e60*/  HADD2.F32 R72, -RZ, R73.reuse.H0_H0 ;  /* 0x20000049ff487230 */ /* 0x100fe40000004100 */
[----:B------:R-:W-:Y:S01]  /*3e70*/  FFMA.FTZ R66, R164, R66, R71 ;  /* 0x00000042a4427223 */ /* 0x000fe20000010047 */
[----:B------:R-:W-:Y:S02]  /*3e80*/  HADD2.F32 R81, -RZ, R73.H1_H1 ;  /* 0x30000049ff517230 */ /* 0x000fe40000004100 */
[----:B------:R-:W-:Y:S01]  /*3e90*/  FADD.FTZ R73, R194, -R197 ;  /* 0x800000c5c2497221 */ /* 0x000fe20000010000 */
[----:B------:R-:W-:-:S02]  /*3ea0*/  HADD2.F32 R202, -RZ, R75.H0_H0 ;  /* 0x2000004bffca7230 */ /* 0x000fc40000004100 */
[----:B------:R-:W-:Y:S01]  /*3eb0*/  FFMA.FTZ R191, R191, R175, R176 ;  /* 0x000000afbfbf7223 */ /* 0x000fe200000100b0 */
[----:B------:R-:W-:Y:S02]  /*3ec0*/  HADD2.F32 R201, -RZ, R75.H1_H1 ;  /* 0x3000004bffc97230 */ /* 0x000fe40000004100 */
[----:B------:R-:W-:Y:S01]  /*3ed0*/  FADD.FTZ R80, R192, -R195 ;  /* 0x800000c3c0507221 */ /* 0x000fe20000010000 */
[----:B------:R-:W-:Y:S02]  /*3ee0*/  HADD2.F32 R67, -RZ, R57.H1_H1 ;  /* 0x30000039ff437230 */ /* 0x000fe40000004100 */
[----:B------:R-:W-:Y:S01]  /*3ef0*/  FADD.FTZ R190, R190, -R193 ;  /* 0x800000c1bebe7221 */ /* 0x000fe20000010000 */
[--C-:B------:R-:W-:Y:S02]  /*3f00*/  HADD2.F32 R71, -RZ, R58.reuse.H0_H0 ;  /* 0x2000003aff477230 */ /* 0x100fe40000004100 */
[----:B------:R-:W-:Y:S01]  /*3f10*/  FADD.FTZ R194, R186, -R189 ;  /* 0x800000bdbac27221 */ /* 0x000fe20000010000 */
[----:B------:R-:W-:-:S02]  /*3f20*/  HADD2.F32 R75, -RZ, R58.H1_H1 ;  /* 0x3000003aff4b7230 */ /* 0x000fc40000004100 */
[----:B------:R-:W-:Y:S01]  /*3f30*/  FADD.FTZ R192, R188, -R191 ;  /* 0x800000bfbcc07221 */ /* 0x000fe20000010000 */
[--C-:B------:R-:W-:Y:S02]  /*3f40*/  HADD2.F32 R187, -RZ, R59.reuse.H0_H0 ;  /* 0x2000003bffbb7230 */ /* 0x100fe40000004100 */
[C---:B------:R-:W-:Y:S01]  /*3f50*/  FFMA.FTZ R73, R164.reuse, R73, R67 ;  /* 0x00000049a4497223 */ /* 0x040fe20000010043 */
[----:B------:R-:W-:Y:S02]  /*3f60*/  HADD2.F32 R189, -RZ, R59.H1_H1 ;  /* 0x3000003bffbd7230 */ /* 0x000fe40000004100 */
[C---:B------:R-:W-:Y:S01]  /*3f70*/  FFMA.FTZ R80, R164.reuse, R80, R71 ;  /* 0x00000050a4507223 */ /* 0x040fe20000010047 */
[----:B------:R-:W-:Y:S01]  /*3f80*/  FFMA.FTZ R75, R164, R190, R75 ;  /* 0x000000bea44b7223 */ /* 0x000fe2000001004b */
[----:B------:R-:W-:Y:S01]  /*3f90*/  FMUL.FTZ R67, R64, R177 ;  /* 0x000000b140437220 */ /* 0x000fe20000410000 */
[--C-:B------:R-:W-:Y:S02]  /*3fa0*/  HADD2.F32 R82, -RZ, R74.reuse.H0_H0 ;  /* 0x2000004aff527230 */ /* 0x100fe40000004100 */
[----:B------:R-:W-:Y:S01]  /*3fb0*/  FFMA.FTZ R192, R164, R192, R187 ;  /* 0x000000c0a4c07223 */ /* 0x000fe200000100bb */
[----:B------:R-:W-:-:S02]  /*3fc0*/  HADD2.F32 R83, -RZ, R74.H1_H1 ;  /* 0x3000004aff537230 */ /* 0x000fc40000004100 */
[----:B------:R-:W-:Y:S01]  /*3fd0*/  FFMA.FTZ R194, R164, R194, R189 ;  /* 0x000000c2a4c27223 */ /* 0x000fe200000100bd */
        /* <DEDUP_REMOVED lines=32> */
.L_x_5399:
[-CC-:B------:R-:W-:Y:S01]  /*41e0*/  FFMA.FTZ R203, R203, R175.reuse, R176.reuse ;  /* 0x000000afcbcb7223 */ /* 0x180fe200000100b0 */
[----:B0-----:R-:W-:Y:S02]  /*41f0*/  HADD2.F32 R69, -RZ, R56.H0_H0 ;  /* 0x20000038ff457230 */ /* 0x001fe40000004100 */
[-CC-:B------:R-:W-:Y:S01]  /*4200*/  FFMA.FTZ R191, R191, R175.reuse, R176.reuse ;  /* 0x000000afbfbf7223 */ /* 0x180fe200000100b0 */
[-CC-:B------:R-:W-:Y:S01]  /*4210*/  FFMA.FTZ R189, R189, R175.reuse, R176.reuse ;  /* 0x000000afbdbd7223 */ /* 0x180fe200000100b0 */
[----:B------:R-:W-:Y:S01]  /*4220*/  FADD.FTZ R203, R200, -R203 ;  /* 0x800000cbc8cb7221 */ /* 0x000fe20000010000 */
[-CC-:B------:R-:W-:Y:S01]  /*4230*/  FFMA.FTZ R201, R201, R175.reuse, R176.reuse ;  /* 0x000000afc9c97223 */ /* 0x180fe200000100b0 */
[-CC-:B------:R-:W-:Y:S01]  /*4240*/  FFMA.FTZ R199, R199, R175.reuse, R176.reuse ;  /* 0x000000afc7c77223 */ /* 0x180fe200000100b0 */
[-CC-:B------:R-:W-:Y:S01]  /*4250*/  FFMA.FTZ R195, R195, R175.reuse, R176.reuse ;  /* 0x000000afc3c37223 */ /* 0x180fe200000100b0 */
[-CC-:B------:R-:W-:Y:S01]  /*4260*/  FFMA.FTZ R193, R193, R175.reuse, R176.reuse ;  /* 0x000000afc1c17223 */ /* 0x180fe200000100b0 */
[----:B------:R-:W-:Y:S01]  /*4270*/  FFMA.FTZ R197, R197, R175, R176 ;  /* 0x000000afc5c57223 */ /* 0x000fe200000100b0 */
[----:B-----5:R-:W-:-:S02]  /*4280*/  HADD2.F32 R70, -RZ, R72.H0_H0 ;  /* 0x20000048ff467230 */ /* 0x020fc40000004100 */
[----:B------:R-:W-:Y:S01]  /*4290*/  FADD.FTZ R191, R188, -R191 ;  /* 0x800000bfbcbf7221 */ /* 0x000fe20000010000 */
[----:B------:R-:W-:Y:S02]  /*42a0*/  HADD2.F32 R71, -RZ, R72.H1_H1 ;  /* 0x30000048ff477230 */ /* 0x000fe40000004100 */
[----:B------:R-:W-:Y:S01]  /*42b0*/  FADD.FTZ R189, R186, -R189 ;  /* 0x800000bdbabd7221 */ /* 0x000fe20000010000 */
[--C-:B------:R-:W-:Y:S02]  /*42c0*/  HADD2.F32 R202, -RZ, R74.reuse.H0_H0 ;  /* 0x2000004affca7230 */ /* 0x100fe40000004100 */
[----:B------:R-:W-:Y:S01]  /*42d0*/  FFMA.FTZ R68, R164, R203, R69 ;  /* 0x000000cba4447223 */ /* 0x000fe20000010045 */
[----:B------:R-:W-:Y:S02]  /*42e0*/  HADD2.F32 R83, -RZ, R74.H1_H1 ;  /* 0x3000004aff537230 */ /* 0x000fe40000004100 */
[----:B------:R-:W-:Y:S01]  /*42f0*/  FADD.FTZ R201, R198, -R201 ;  /* 0x800000c9c6c97221 */ /* 0x000fe20000010000 */
[----:B------:R-:W-:-:S02]  /*4300*/  HADD2.F32 R72, -RZ, R56.H1_H1 ;  /* 0x30000038ff487230 */ /* 0x000fc40000004100 */
[----:B------:R-:W-:Y:S01]  /*4310*/  FADD.FTZ R199, R196, -R199 ;  /* 0x800000c7c4c77221 */ /* 0x000fe20000010000 */
[--C-:B------:R-:W-:Y:S02]  /*4320*/  HADD2.F32 R74, -RZ, R57.reuse.H0_H0 ;  /* 0x20000039ff4a7230 */ /* 0x100fe40000004100 */
[----:B------:R-:W-:Y:S01]  /*4330*/  FADD.FTZ R195, R192, -R195 ;  /* 0x800000c3c0c37221 */ /* 0x000fe20000010000 */
[----:B------:R-:W-:Y:S01]  /*4340*/  FADD.FTZ R193, R190, -R193 ;  /* 0x800000c1bec17221 */ /* 0x000fe20000010000 */
[----:B------:R-:W-:Y:S02]  /*4350*/  HADD2.F32 R69, -RZ, R57.H1_H1 ;  /* 0x30000039ff457230 */ /* 0x000fe40000004100 */
[----:B------:R-:W-:Y:S01]  /*4360*/  FADD.FTZ R197, R194, -R197 ;  /* 0x800000c5c2c57221 */ /* 0x000fe20000010000 */
[--C-:B------:R-:W-:Y:S02]  /*4370*/  HADD2.F32 R186, -RZ, R58.reuse.H0_H0 ;  /* 0x2000003affba7230 */ /* 0x100fe40000004100 */
[----:B------:R-:W-:Y:S01]  /*4380*/  FFMA.FTZ R72, R164, R201, R72 ;  /* 0x000000c9a4487223 */ /* 0x000fe20000010048 */
[----:B------:R-:W-:-:S02]  /*4390*/  HADD2.F32 R188, -RZ, R58.H1_H1 ;  /* 0x3000003affbc7230 */ /* 0x000fc40000004100 */
[C---:B------:R-:W-:Y:S01]  /*43a0*/  FFMA.FTZ R74, R164.reuse, R199, R74 ;  /* 0x000000c7a44a7223 */ /* 0x040fe2000001004a */
[--C-:B------:R-:W-:Y:S02]  /*43b0*/  HADD2.F32 R190, -RZ, R59.reuse.H0_H0 ;  /* 0x2000003bffbe7230 */ /* 0x100fe40000004100 */
[C---:B------:R-:W-:Y:S01]  /*43c0*/  FFMA.FTZ R82, R164.reuse, R197, R69 ;  /* 0x000000c5a4527223 */ /* 0x040fe20000010045 */
[----:B------:R-:W-:Y:S02]  /*43d0*/  HADD2.F32 R192, -RZ, R59.H1_H1 ;  /* 0x3000003bffc07230 */ /* 0x000fe40000004100 */
[C---:B------:R-:W-:Y:S01]  /*43e0*/  FFMA.FTZ R186, R164.reuse, R195, R186 ;  /* 0x000000c3a4ba7223 */ /* 0x040fe200000100ba */
[C---:B------:R-:W-:Y:S01]  /*43f0*/  FFMA.FTZ R188, R164.reuse, R193, R188 ;  /* 0x000000c1a4bc7223 */ /* 0x040fe200000100bc */
[C---:B------:R-:W-:Y:S01]  /*4400*/  FFMA.FTZ R190, R164.reuse, R191, R190 ;  /* 0x000000bfa4be7223 */ /* 0x040fe200000100be */
[--C-:B------:R-:W-:Y:S02]  /*4410*/  HADD2.F32 R80, -RZ, R73.reuse.H0_H0 ;  /* 0x20000049ff507230 */ /* 0x100fe40000004100 */
[----:B------:R-:W-:Y:S01]  /*4420*/  FFMA.FTZ R192, R164, R189, R192 ;  /* 0x000000bda4c07223 */ /* 0x000fe200000100c0 */
[----:B------:R-:W-:-:S02]  /*4430*/  HADD2.F32 R81, -RZ, R73.H1_H1 ;  /* 0x30000049ff517230 */ /* 0x000fc40000004100 */
        /* <DEDUP_REMOVED lines=30> */
.L_x_5400:
        /* <DEDUP_REMOVED lines=24> */
[----:B------:R-:W-:Y:S02]  /*47a0*/  HADD2.F32 R67, -RZ, R60.H1_H1 ;  /* 0x3000003cff437230 */ /* 0x000fe40000004100 */
[----:B------:R-:W-:Y:S01]  /*47b0*/  FFMA.FTZ R64, R164, R64, R65 ;  /* 0x00000040a4407223 */ /* 0x000fe20000010041 */
[----:B------:R-:W-:-:S02]  /*47c0*/  HADD2.F32 R88, -RZ, R75.H0_H0 ;  /* 0x2000004bff587230 */ /* 0x000fc40000004100 */
[C---:B------:R-:W-:Y:S01]  /*47d0*/  FFMA.FTZ R84, R164.reuse, R84, R71 ;  /* 0x00000054a4547223 */ /* 0x040fe20000010047 */
[--C-:B------:R-:W-:Y:S02]  /*47e0*/  HADD2.F32 R71, -RZ, R61.reuse.H1_H1 ;  /* 0x3000003dff477230 */ /* 0x100fe40000004100 */
[----:B------:R-:W-:Y:S01]  /*47f0*/  FFMA.FTZ R65, R164, R86, R67 ;  /* 0x00000056a4417223 */ /* 0x000fe20000010043 */
[----:B------:R-:W-:Y:S02]  /*4800*/  HADD2.F32 R67, -RZ, R61.H0_H0 ;  /* 0x2000003dff437230 */ /* 0x000fe40000004100 */
        /* <DEDUP_REMOVED lines=8> */
[C---:B------:R-:W-:Y:S01]  /*4890*/  FFMA.FTZ R66, R164.reuse, R66, R67 ;  /* 0x00000042a4427223 */ /* 0x040fe20000010043 */
[C---:B------:R-:W-:Y:S01]  /*48a0*/  FFMA.FTZ R72, R164.reuse, R72, R71 ;  /* 0x00000048a4487223 */ /* 0x040fe20000010047 */
[--C-:B------:R-:W-:Y:S02]  /*48b0*/  HADD2.F32 R80, -RZ, R74.reuse.H0_H0 ;  /* 0x2000004aff507230 */ /* 0x100fe40000004100 */
[----:B------:R-:W-:Y:S01]  /*48c0*/  FFMA.FTZ R79, R164, R168, R79 ;  /* 0x000000a8a44f7223 */ /* 0x000fe2000001004f */
[----:B------:R-:W-:-:S02]  /*48d0*/  HADD2.F32 R83, -RZ, R74.H1_H1 ;  /* 0x3000004aff537230 */ /* 0x000fc40000004100 */
[C---:B------:R-:W-:Y:S01]  /*48e0*/  FFMA.FTZ R74, R164.reuse, R70, R75 ;  /* 0x00000046a44a7223 */ /* 0x040fe2000001004b */
[----:B------:R-:W-:Y:S01]  /*48f0*/  FFMA.FTZ R164, R164, R82, R81 ;  /* 0x00000052a4a47223 */ /* 0x000fe20000010051 */
        /* <DEDUP_REMOVED lines=9> */
[CC--:B------:R-:W-:Y:S01]  /*4990*/  FMUL.FTZ R82, R79.reuse, R177.reuse ;  /* 0x000000b14f527220 */ /* 0x0c0fe20000410000 */
        /* <DEDUP_REMOVED lines=25> */
.L_x_5401:
[-CC-:B0-----:R-:W-:Y:S01]  /*4b30*/  FFMA.FTZ R69, R88, R175.reuse, R176.reuse ;  /* 0x000000af58457223 */ /* 0x181fe200000100b0 */
[-CC-:B------:R-:W-:Y:S01]  /*4b40*/  FFMA.FTZ R68, R89, R175.reuse, R176.reuse ;  /* 0x000000af59447223 */ /* 0x180fe200000100b0 */
[--C-:B-----5:R-:W-:Y:S02]  /*4b50*/  HADD2.F32 R70, -RZ, R72.reuse.H0_H0 ;  /* 0x20000048ff467230 */ /* 0x120fe40000004100 */
[-CC-:B------:R-:W-:Y:S01]  /*4b60*/  FFMA.FTZ R80, R169, R175.reuse, R176.reuse ;  /* 0x000000afa9507223 */ /* 0x180fe200000100b0 */
[----:B------:R-:W-:Y:S02]  /*4b70*/  HADD2.F32 R71, -RZ, R72.H1_H1 ;  /* 0x30000048ff477230 */ /* 0x000fe40000004100 */
[-CC-:B------:R-:W-:Y:S01]  /*4b80*/  FFMA.FTZ R85, R85, R175.reuse, R176.reuse ;  /* 0x000000af55557223 */ /* 0x180fe200000100b0 */
[--C-:B------:R-:W-:Y:S02]  /*4b90*/  HADD2.F32 R72, -RZ, R60.reuse.H1_H1 ;  /* 0x3000003cff487230 */ /* 0x100fe40000004100 */
[-CC-:B------:R-:W-:Y:S01]  /*4ba0*/  FFMA.FTZ R82, R173, R175.reuse, R176.reuse ;  /* 0x000000afad527223 */ /* 0x180fe200000100b0 */
[----:B------:R-:W-:Y:S01]  /*4bb0*/  FADD.FTZ R69, R86, -R69 ;  /* 0x8000004556457221 */ /* 0x000fe20000010000 */
[-CC-:B------:R-:W-:Y:S01]  /*4bc0*/  FFMA.FTZ R79, R166, R175.reuse, R176.reuse ;  /* 0x000000afa64f7223 */ /* 0x180fe200000100b0 */
[-C--:B------:R-:W-:Y:S01]  /*4bd0*/  FFMA.FTZ R83, R170, R175.reuse, R176 ;  /* 0x000000afaa537223 */ /* 0x080fe200000100b0 */
[----:B------:R-:W-:Y:S01]  /*4be0*/  FADD.FTZ R87, R87, -R68 ;  /* 0x8000004457577221 */ /* 0x000fe20000010000 */
[----:B------:R-:W-:Y:S01]  /*4bf0*/  FFMA.FTZ R175, R174, R175, R176 ;  /* 0x000000afaeaf7223 */ /* 0x000fe200000100b0 */
[----:B------:R-:W-:Y:S01]  /*4c00*/  FADD.FTZ R91, R91, -R80 ;  /* 0x800000505b5b7221 */ /* 0x000fe20000010000 */
[----:B------:R-:W-:-:S02]  /*4c10*/  HADD2.F32 R68, -RZ, R60.H0_H0 ;  /* 0x2000003cff447230 */ /* 0x000fc40000004100 */
[----:B------:R-:W-:Y:S01]  /*4c20*/  FADD.FTZ R85, R84, -R85 ;  /* 0x8000005554557221 */ /* 0x000fe20000010000 */
[----:B------:R-:W-:Y:S01]  /*4c30*/  FADD.FTZ R171, R171, -R82 ;  /* 0x80000052abab7221 */ /* 0x000fe20000010000 */
[----:B------:R-:W-:Y:S01]  /*4c40*/  FFMA.FTZ R72, R164, R69, R72 ;  /* 0x00000045a4487223 */ /* 0x000fe20000010048 */
[----:B------:R-:W-:Y:S02]  /*4c50*/  HADD2.F32 R80, -RZ, R61.H1_H1 ;  /* 0x3000003dff507230 */ /* 0x000fe40000004100 */
[----:B------:R-:W-:Y:S01]  /*4c60*/  FADD.FTZ R79, R90, -R79 ;  /* 0x8000004f5a4f7221 */ /* 0x000fe20000010000 */
[--C-:B------:R-:W-:Y:S02]  /*4c70*/  HADD2.F32 R78, -RZ, R73.reuse.H0_H0 ;  /* 0x20000049ff4e7230 */ /* 0x100fe40000004100 */
[----:B------:R-:W-:Y:S01]  /*4c80*/  FADD.FTZ R175, R172, -R175 ;  /* 0x800000afacaf7221 */ /* 0x000fe20000010000 */
[----:B------:R-:W-:Y:S02]  /*4c90*/  HADD2.F32 R81, -RZ, R73.H1_H1 ;  /* 0x30000049ff517230 */ /* 0x000fe40000004100 */
[----:B------:R-:W-:Y:S01]  /*4ca0*/  FADD.FTZ R83, R168, -R83 ;  /* 0x80000053a8537221 */ /* 0x000fe20000010000 */
[----:B------:R-:W-:-:S02]  /*4cb0*/  HADD2.F32 R69, -RZ, R61.H0_H0 ;  /* 0x2000003dff457230 */ /* 0x000fc40000004100 */
[C---:B------:R-:W-:Y:S01]  /*4cc0*/  FFMA.FTZ R68, R164.reuse, R85, R68 ;  /* 0x00000055a4447223 */ /* 0x040fe20000010044 */
[--C-:B------:R-:W-:Y:S02]  /*4cd0*/  HADD2.F32 R82, -RZ, R62.reuse.H0_H0 ;  /* 0x2000003eff527230 */ /* 0x100fe40000004100 */
[----:B------:R-:W-:Y:S01]  /*4ce0*/  FFMA.FTZ R80, R164, R79, R80 ;  /* 0x0000004fa4507223 */ /* 0x000fe20000010050 */
[--C-:B------:R-:W-:Y:S02]  /*4cf0*/  HADD2.F32 R73, -RZ, R63.reuse.H1_H1 ;  /* 0x3000003fff497230 */ /* 0x100fe40000004100 */
[----:B------:R-:W-:Y:S01]  /*4d00*/  FMUL.FTZ R72, R72, R177 ;  /* 0x000000b148487220 */ /* 0x000fe20000410000 */
[----:B------:R-:W-:Y:S02]  /*4d10*/  HADD2.F32 R84, -RZ, R62.H1_H1 ;  /* 0x3000003eff547230 */ /* 0x000fe40000004100 */
[----:B------:R-:W-:Y:S01]  /*4d20*/  FFMA.FTZ R82, R164, R91, R82 ;  /* 0x0000005ba4527223 */ /* 0x000fe20000010052 */
[----:B------:R-:W-:-:S02]  /*4d30*/  HADD2.F32 R86, -RZ, R63.H0_H0 ;  /* 0x2000003fff567230 */ /* 0x000fc40000004100 */
[C---:B------:R-:W-:Y:S01]  /*4d40*/  FFMA.FTZ R90, R164.reuse, R175, R73 ;  /* 0x000000afa45a7223 */ /* 0x040fe20000010049 */
[--C-:B------:R-:W-:Y:S02]  /*4d50*/  HADD2.F32 R88, -RZ, R74.reuse.H0_H0 ;  /* 0x2000004aff587230 */ /* 0x100fe40000004100 */
        /* <DEDUP_REMOVED lines=9> */
[-C--:B------:R-:W-:Y:S01]  /*4df0*/  FMUL.FTZ R90, R90, R177.reuse ;  /* 0x000000b15a5a7220 */ /* 0x080fe20000410000 */
        /* <DEDUP_REMOVED lines=23> */
.L_x_5402:
[----:B------:R-:W0:Y:S01]  /*4f70*/  @P0 LDC.64 R72, c[0x0][0x478] ;  /* 0x00011e00ff480b82 */ /* 0x000e220000000a00 */
[----:B------:R-:W-:-:S04]  /*4f80*/  IMAD.WIDE.U32 R76, R165, 0x10, R76 ;  /* 0x00000010a54c7825 */ /* 0x000fc800078e004c */
[----:B0-----:R-:W-:-:S05]  /*4f90*/  @P0 IMAD.WIDE.U32 R72, R165, 0x10, R72 ;  /* 0x00000010a5480825 */ /* 0x001fca00078e0048 */
[----:B------:R1:W-:Y:S04]  /*4fa0*/  @P0 STG.E.128 desc[UR4][R72.64], R64 ;  /* 0x0000004048000986 */ /* 0x0003e8000c101d04 */
[----:B------:R1:W-:Y:S02]  /*4fb0*/  STG.E.128 desc[UR4][R76.64], R68 ;  /* 0x000000444c007986 */ /* 0x0003e4000c101d04 */
.L_x_5396:
        /* <DEDUP_REMOVED lines=98> */
.L_x_5388:
        /* <DEDUP_REMOVED lines=28> */
.L_x_5404:
        /* <DEDUP_REMOVED lines=14> */
.L_x_10759:


//--------------------- .text._ZN10layer_norm13ln_bwd_kernelINS_13Kernel_traitsIf6__halfS2_S2_fjLj3072ELj1ELj1ELj4ELj16ENS_18Kernel_traits_baseILj3072EfS2_S2_S2_fjLj128EEEEELb0ELb1ELb1ELb0EEEvNS_9BwdParamsE --------------------------
	.section	.text._ZN10layer_norm13ln_bwd_kernelINS_13Kernel_traitsIf6__halfS2_S2_fjLj3072ELj1ELj1ELj4ELj16ENS_18Kernel_traits_baseILj3072EfS2_S2_S2_fjLj128EEEEELb0ELb1ELb1ELb0EEEvNS_9BwdParamsE,"ax",@progbits
	.align	128
        .global         _ZN10layer_norm13ln_bwd_kernelINS_13Kernel_traitsIf6__halfS2_S2_fjLj3072ELj1ELj1ELj4ELj16ENS_18Kernel_traits_baseILj3072EfS2_S2_S2_fjLj128EEEEELb0ELb1ELb1ELb0EEEvNS_9BwdParamsE
        .type           _ZN10layer_norm13ln_bwd_kernelINS_13Kernel_traitsIf6__halfS2_S2_fjLj3072ELj1ELj1ELj4ELj16ENS_18Kernel_traits_baseILj3072EfS2_S2_S2_fjLj128EEEEELb0ELb1ELb1ELb0EEEvNS_9BwdParamsE,@function
        .size           _ZN10layer_norm13ln_bwd_kernelINS_13Kernel_traitsIf6__halfS2_S2_fjLj3072ELj1ELj1ELj4ELj16ENS_18Kernel_traits_baseILj3072EfS2_S2_S2_fjLj128EEEEELb0ELb1ELb1ELb0EEEvNS_9BwdParamsE,(.L_x_10760 - _ZN10layer_norm13ln_bwd_kernelINS_13Kernel_traitsIf6__halfS2_S2_fjLj3072ELj1ELj1ELj4ELj16ENS_18Kernel_traits_baseILj3072EfS2_S2_S2_fjLj128EEEEELb0ELb1ELb1ELb0EEEvNS_9BwdParamsE)
        .other          _ZN10layer_norm13ln_bwd_kernelINS_13Kernel_traitsIf6__halfS2_S2_fjLj3072ELj1ELj1ELj4ELj16ENS_18Kernel_traits_baseILj3072EfS2_S2_S2_fjLj128EEEEELb0ELb1ELb1ELb0EEEvNS_9BwdParamsE,@"STO_CUDA_ENTRY STV_DEFAULT"
_ZN10layer_norm13ln_bwd_kernelINS_13Kernel_traitsIf6__halfS2_S2_fjLj3072ELj1ELj1ELj4ELj16ENS_18Kernel_traits_baseILj3072EfS2_S2_S2_fjLj128EEEEELb0ELb1ELb1ELb0EEEvNS_9BwdParamsE:
.text._ZN10layer_norm13ln_bwd_kernelINS_13Kernel_traitsIf6__halfS2_S2_fjLj3072ELj1ELj1ELj4ELj16ENS_18Kernel_traits_baseILj3072EfS2_S2_S2_fjLj128EEEEELb0ELb1ELb1ELb0EEEvNS_9BwdParamsE:
        /* <DEDUP_REMOVED lines=122> */
.L_x_5520:
        /* <DEDUP_REMOVED lines=55> */
[--C-:B------:R-:W-:Y:S02]  /*0b10*/  HADD2.F32 R178, -RZ, R11.reuse.H0_H0 ;  /* 0x2000000bffb27230 */ /* 0x100fe40000004100 */
[C---:B-----5:R-:W-:Y:S01]  /*0b20*/  FMUL.FTZ R3, R0.reuse, R3 ;  /* 0x0000000300037220 */ /* 0x060fe20000410000 */
[----:B------:R-:W-:Y:S02]  /*0b30*/  HADD2.F32 R210, -RZ, R11.H1_H1 ;  /* 0x3000000bffd27230 */ /* 0x000fe40000004100 */
[C---:B------:R-:W-:Y:S01]  /*0b40*/  FADD.FTZ R11, -R205.reuse, R18 ;  /* 0x00000012cd0b7221 */ /* 0x040fe20000010100 */
[----:B---3--:R-:W-:Y:S02]  /*0b50*/  HADD2.F32 R9, -RZ, R12.H0_H0 ;  /* 0x2000000cff097230 */ /* 0x008fe40000004100 */
[----:B------:R-:W-:Y:S01]  /*0b60*/  FADD.FTZ R175, -R205, R178 ;  /* 0x000000b2cdaf7221 */ /* 0x000fe20000010100 */
[--C-:B0-----:R-:W-:Y:S02]  /*0b70*/  HADD2.F32 R17, -RZ, R13.reuse.H0_H0 ;  /* 0x2000000dff117230 */ /* 0x101fe40000004100 */
[----:B------:R-:W-:Y:S01]  /*0b80*/  FMUL.FTZ R6, R0, R11 ;  /* 0x0000000b00067220 */ /* 0x000fe20000410000 */
[----:B------:R-:W-:-:S02]  /*0b90*/  HADD2.F32 R16, -RZ, R13.H1_H1 ;  /* 0x3000000dff107230 */ /* 0x000fc40000004100 */
[C---:B------:R-:W-:Y:S01]  /*0ba0*/  FADD.FTZ R13, -R205.reuse, R20 ;  /* 0x00000014cd0d7221 */ /* 0x040fe20000010100 */
[--C-:B------:R-:W-:Y:S02]  /*0bb0*/  HADD2.F32 R177, -RZ, R15.reuse.H0_H0 ;  /* 0x2000000fffb17230 */ /* 0x100fe40000004100 */
[----:B------:R-:W-:Y:S01]  /*0bc0*/  FADD.FTZ R100, R100, R9 ;  /* 0x0000000964647221 */ /* 0x000fe20000010000 */
[----:B------:R-:W-:Y:S02]  /*0bd0*/  HADD2.F32 R212, -RZ, R15.H1_H1 ;  /* 0x3000000fffd47230 */ /* 0x000fe40000004100 */
[----:B------:R-:W-:Y:S01]  /*0be0*/  FADD.FTZ R15, -R205, R8 ;  /* 0x00000008cd0f7221 */ /* 0x000fe20000010100 */
[----:B------:R-:W-:Y:S02]  /*0bf0*/  HADD2.F32 R172, -RZ, R10.H0_H0 ;  /* 0x2000000affac7230 */ /* 0x000fe40000004100 */
[----:B------:R-:W-:Y:S01]  /*0c00*/  FFMA.FTZ R76, R3, R9, R76 ;  /* 0x00000009034c7223 */ /* 0x000fe2000001004c */
[----:B------:R-:W-:-:S02]  /*0c10*/  HADD2.F32 R12, -RZ, R12.H1_H1 ;  /* 0x3000000cff0c7230 */ /* 0x000fc40000004100 */
[----:B------:R-:W-:Y:S01]  /*0c20*/  FMUL.FTZ R8, R28, R9 ;  /* 0x000000091c087220 */ /* 0x000fe20000410000 */
[----:B------:R-:W-:Y:S01]  /*0c30*/  FMUL.FTZ R9, R0, R13 ;  /* 0x0000000d00097220 */ /* 0x000fe20000410000 */
[----:B------:R-:W-:Y:S01]  /*0c40*/  FADD.FTZ R19, -R205, R172 ;  /* 0x000000accd137221 */ /* 0x000fe20000010100 */
[----:B------:R-:W-:Y:S02]  /*0c50*/  HADD2.F32 R10, -RZ, R10.H1_H1 ;  /* 0x3000000aff0a7230 */ /* 0x000fe40000004100 */
[----:B------:R-:W-:Y:S01]  /*0c60*/  FADD.FTZ R101, R101, R12 ;  /* 0x0000000c65657221 */ /* 0x000fe20000010000 */
[-C--:B------:R-:W-:Y:S01]  /*0c70*/  FFMA.FTZ R77, R6, R12.reuse, R77 ;  /* 0x0000000c064d7223 */ /* 0x080fe2000001004d */
[----:B------:R-:W-:Y:S01]  /*0c80*/  FMUL.FTZ R11, R29, R12 ;  /* 0x0000000c1d0b7220 */ /* 0x000fe20000410000 */
[----:B------:R-:W-:Y:S01]  /*0c90*/  FADD.FTZ R102, R102, R17 ;  /* 0x0000001166667221 */ /* 0x000fe20000010000 */
[-C--:B------:R-:W-:Y:S01]  /*0ca0*/  FFMA.FTZ R78, R9, R17.reuse, R78 ;  /* 0x00000011094e7223 */ /* 0x080fe2000001004e */
[----:B------:R-:W-:Y:S01]  /*0cb0*/  FMUL.FTZ R12, R30, R17 ;  /* 0x000000111e0c7220 */ /* 0x000fe20000410000 */
[----:B------:R-:W-:Y:S01]  /*0cc0*/  FADD.FTZ R18, RZ, R8 ;  /* 0x00000008ff127221 */ /* 0x000fe20000010000 */
[----:B------:R-:W-:Y:S01]  /*0cd0*/  FFMA.FTZ R17, R3, R8, RZ ;  /* 0x0000000803117223 */ /* 0x000fe200000100ff */
[----:B------:R-:W-:-:S02]  /*0ce0*/  HADD2.F32 R21, -RZ, R14.H0_H0 ;  /* 0x2000000eff157230 */ /* 0x000fc40000004100 */
[----:B------:R-:W-:Y:S01]  /*0cf0*/  FMUL.FTZ R13, R0, R19 ;  /* 0x00000013000d7220 */ /* 0x000fe20000410000 */
[----:B------:R-:W-:Y:S01]  /*0d00*/  FADD.FTZ R19, R18, R11 ;  /* 0x0000000b12137221 */ /* 0x000fe20000010000 */
[----:B------:R-:W-:Y:S01]  /*0d10*/  FADD.FTZ R173, -R205, R10 ;  /* 0x0000000acdad7221 */ /* 0x000fe20000010100 */
[----:B------:R-:W-:Y:S01]  /*0d20*/  FFMA.FTZ R18, R6, R11, R17 ;  /* 0x0000000b06127223 */ /* 0x000fe20000010011 */
[----:B------:R-:W-:Y:S01]  /*0d30*/  FMUL.FTZ R10, R0, R15 ;  /* 0x0000000f000a7220 */ /* 0x000fe20000410000 */
[----:B------:R-:W-:Y:S02]  /*0d40*/  HADD2.F32 R174, -RZ, R14.H1_H1 ;  /* 0x3000000effae7230 */ /* 0x000fe40000004100 */
[----:B------:R-:W-:Y:S01]  /*0d50*/  FMUL.FTZ R15, R31, R16 ;  /* 0x000000101f0f7220 */ /* 0x000fe20000410000 */
        /* <DEDUP_REMOVED lines=17> */
[C---:B------:R-:W-:Y:S01]  /*0e70*/  FFMA.FTZ R172, R16.reuse, R17, R21 ;  /* 0x0000001110ac7223 */ /* 0x040fe20000010015 */
[----:B------:R-:W-:Y:S01]  /*0e80*/  FADD.FTZ R105, R105, R174 ;  /* 0x000000ae69697221 */ /* 0x000fe20000010000 */
[----:B------:R-:W-:Y:S01]  /*0e90*/  FFMA.FTZ R81, R16, R174, R81 ;  /* 0x000000ae10517223 */ /* 0x000fe20000010051 */
[----:B------:R-:W-:Y:S01]  /*0ea0*/  FADD.FTZ R174, R173, R18 ;  /* 0x00000012adae7221 */ /* 0x000fe20000010000 */
[----:B------:R-:W-:Y:S01]  /*0eb0*/  FMUL.FTZ R20, R0, R179 ;  /* 0x000000b300147220 */ /* 0x000fe20000410000 */
[----:B------:R-:W-:Y:S01]  /*0ec0*/  FMUL.FTZ R21, R35, R212 ;  /* 0x000000d423157220 */ /* 0x000fe20000410000 */
[C---:B------:R-:W-:Y:S01]  /*0ed0*/  FFMA.FTZ R173, R19.reuse, R18, R172 ;  /* 0x0000001213ad7223 */ /* 0x040fe200000100ac */
[----:B------:R-:W-:Y:S01]  /*0ee0*/  FADD.FTZ R106, R106, R177 ;  /* 0x000000b16a6a7221 */ /* 0x000fe20000010000 */
[----:B------:R-:W-:Y:S01]  /*0ef0*/  FFMA.FTZ R82, R19, R177, R82 ;  /* 0x000000b113527223 */ /* 0x000fe20000010052 */
[----:B------:R-:W-:Y:S01]  /*0f00*/  FADD.FTZ R107, R107, R212 ;  /* 0x000000d46b6b7221 */ /* 0x000fe20000010000 */
[----:B------:R-:W-:Y:S01]  /*0f10*/  FFMA.FTZ R83, R20, R212, R83 ;  /* 0x000000d414537223 */ /* 0x000fe20000010053 */
[----:B------:R-:W-:Y:S01]  /*0f20*/  FADD.FTZ R211, R174, R21 ;  /* 0x00000015aed37221 */ /* 0x000fe20000010000 */
[----:B------:R-:W-:-:S07]  /*0f30*/  FFMA.FTZ R210, R20, R21, R173 ;  /* 0x0000001514d27223 */ /* 0x000fce00000100ad */
.L_x_5409:
[----:B----4-:R-:W-:Y:S05]  /*0f40*/  BSYNC.RECONVERGENT B1 ;  /* 0x0000000000017941 */ /* 0x010fea0003800200 */
.L_x_5408:
        /* <DEDUP_REMOVED lines=14> */
[----:B------:R-:W-:Y:S01]  /*1030*/  IADD3 R209, PT, PT, R209, 0x80, RZ ;  /* 0x00000080d1d17810 */ /* 0x000fe20007ffe0ff */
[--C-:B--2---:R-:W-:Y:S02]  /*1040*/  HADD2.F32 R180, -RZ, R24.reuse.H0_H0 ;  /* 0x20000018ffb47230 */ /* 0x104fe40000004100 */
[----:B------:R-:W-:Y:S02]  /*1050*/  HADD2.F32 R182, -RZ, R24.H1_H1 ;  /* 0x30000018ffb67230 */ /* 0x000fe40000004100 */
[----:B------:R-:W-:Y:S02]  /*1060*/  HADD2.F32 R24, -RZ, R25.H1_H1 ;  /* 0x30000019ff187230 */ /* 0x000fe40000004100 */
[----:B0-----:R-:W-:Y:S01]  /*1070*/  FADD.FTZ R23, -R205, R180 ;  /* 0x000000b4cd177221 */ /* 0x001fe20000010100 */
[----:B------:R-:W-:-:S02]  /*1080*/  HADD2.F32 R186, -RZ, R26.H0_H0 ;  /* 0x2000001affba7230 */ /* 0x000fc40000004100 */
[----:B------:R-:W-:Y:S02]  /*1090*/  HADD2.F32 R26, -RZ, R26.H1_H1 ;  /* 0x3000001aff1a7230 */ /* 0x000fe40000004100 */
[C---:B------:R-:W-:Y:S01]  /*10a0*/  FADD.FTZ R181, -R205.reuse, R24 ;  /* 0x00000018cdb57221 */ /* 0x040fe20000010100 */
[----:B------:R-:W-:Y:S02]  /*10b0*/  HADD2.F32 R22, -RZ, R27.H0_H0 ;  /* 0x2000001bff167230 */ /* 0x000fe40000004100 */
[C---:B------:R-:W-:Y:S01]  /*10c0*/  FADD.FTZ R183, -R205.reuse, R186 ;  /* 0x000000bacdb77221 */ /* 0x040fe20000010100 */
        /* <DEDUP_REMOVED lines=10> */
[----:B-1----:R-:W-:Y:S02]  /*1170*/  HADD2.F32 R178, -RZ, R173.H1_H1 ;  /* 0x300000adffb27230 */ /* 0x002fe40000004100 */
[----:B------:R-:W-:Y:S01]  /*1180*/  FMUL.FTZ R24, R44, R25 ;  /* 0x000000192c187220 */ /* 0x000fe20000410000 */
[----:B------:R-:W-:-:S02]  /*1190*/  HADD2.F32 R173, -RZ, R174.H0_H0 ;  /* 0x200000aeffad7230 */ /* 0x000fc40000004100 */
[C---:B------:R-:W-:Y:S01]  /*11a0*/  FMUL.FTZ R181, R0.reuse, R183 ;  /* 0x000000b700b57220 */ /* 0x040fe20000410000 */
[----:B------:R-:W-:Y:S01]  /*11b0*/  FMUL.FTZ R23, R0, R23 ;  /* 0x0000001700177220 */ /* 0x000fe20000410000 */
[--C-:B------:R-:W-:Y:S02]  /*11c0*/  HADD2.F32 R179, -RZ, R175.reuse.H0_H0 ;  /* 0x200000afffb37230 */ /* 0x100fe40000004100 */
[----:B------:R-:W-:Y:S01]  /*11d0*/  FADD.FTZ R109, R109, R172 ;  /* 0x000000ac6d6d7221 */ /* 0x000fe20000010000 */
[----:B------:R-:W-:Y:S02]  /*11e0*/  HADD2.F32 R212, -RZ, R175.H1_H1 ;  /* 0x300000afffd47230 */ /* 0x000fe40000004100 */
[----:B------:R-:W-:Y:S01]  /*11f0*/  FADD.FTZ R175, -R205, R184 ;  /* 0x000000b8cdaf7221 */ /* 0x000fe20000010100 */
[-C--:B------:R-:W-:Y:S01]  /*1200*/  FFMA.FTZ R85, R22, R172.reuse, R85 ;  /* 0x000000ac16557223 */ /* 0x080fe20000010055 */
[----:B------:R-:W-:Y:S01]  /*1210*/  FMUL.FTZ R27, R45, R172 ;  /* 0x000000ac2d1b7220 */ /* 0x000fe20000410000 */
[----:B------:R-:W-:Y:S01]  /*1220*/  FADD.FTZ R112, R112, R173 ;  /* 0x000000ad70707221 */ /* 0x000fe20000010000 */
[-C--:B------:R-:W-:Y:S01]  /*1230*/  FFMA.FTZ R88, R181, R173.reuse, R88 ;  /* 0x000000adb5587223 */ /* 0x080fe20000010058 */
[----:B------:R-:W-:Y:S01]  /*1240*/  FMUL.FTZ R182, R48, R173 ;  /* 0x000000ad30b67220 */ /* 0x000fe20000410000 */
[----:B------:R-:W-:Y:S01]  /*1250*/  FADD.FTZ R172, R211, R24 ;  /* 0x00000018d3ac7221 */ /* 0x000fe20000010000 */
[C---:B------:R-:W-:Y:S01]  /*1260*/  FFMA.FTZ R173, R23.reuse, R24, R210 ;  /* 0x0000001817ad7223 */ /* 0x040fe200000100d2 */
[----:B------:R-:W-:Y:S01]  /*1270*/  FADD.FTZ R108, R108, R25 ;  /* 0x000000196c6c7221 */ /* 0x000fe20000010000 */
[----:B------:R-:W-:Y:S01]  /*1280*/  FFMA.FTZ R84, R23, R25, R84 ;  /* 0x0000001917547223 */ /* 0x000fe20000010054 */
[----:B------:R-:W-:-:S02]  /*1290*/  HADD2.F32 R174, -RZ, R174.H1_H1 ;  /* 0x300000aeffae7230 */ /* 0x000fc40000004100 */
[C---:B------:R-:W-:Y:S01]  /*12a0*/  FMUL.FTZ R25, R0.reuse, R175 ;  /* 0x000000af00197220 */ /* 0x040fe20000410000 */
        /* <DEDUP_REMOVED lines=33> */
.L_x_5411:
[----:B------:R-:W-:Y:S05]  /*14c0*/  BSYNC.RECONVERGENT B1 ;  /* 0x0000000000017941 */ /* 0x000fea0003800200 */
.L_x_5410:
        /* <DEDUP_REMOVED lines=13> */
[----:B------:R-:W-:Y:S02]  /*15a0*/  HADD2.F32 R192, -RZ, R172.H0_H0 ;  /* 0x200000acffc07230 */ /* 0x000fe40000004100 */
[--C-:B------:R-:W-:Y:S02]  /*15b0*/  HADD2.F32 R196, -RZ, R173.reuse.H0_H0 ;  /* 0x200000adffc47230 */ /* 0x100fe40000004100 */
[C---:B------:R-:W-:Y:S01]  /*15c0*/  FADD.FTZ R193, -R205.reuse, R194 ;  /* 0x000000c2cdc17221 */ /* 0x040fe20000010100 */
[----:B------:R-:W-:Y:S02]  /*15d0*/  HADD2.F32 R172, -RZ, R173.H1_H1 ;  /* 0x300000adffac7230 */ /* 0x000fe40000004100 */
[----:B------:R-:W-:Y:S01]  /*15e0*/  FADD.FTZ R173, -R205, R192 ;  /* 0x000000c0cdad7221 */ /* 0x000fe20000010100 */
[----:B------:R-:W-:-:S02]  /*15f0*/  HADD2.F32 R200, -RZ, R175.H0_H0 ;  /* 0x200000afffc87230 */ /* 0x000fc40000004100 */
[C---:B------:R-:W-:Y:S01]  /*1600*/  FADD.FTZ R195, -R205.reuse, R196 ;  /* 0x000000c4cdc37221 */ /* 0x040fe20000010100 */
[----:B------:R-:W-:Y:S02]  /*1610*/  HADD2.F32 R202, -RZ, R175.H1_H1 ;  /* 0x300000afffca7230 */ /* 0x000fe40000004100 */
[----:B------:R-:W-:Y:S01]  /*1620*/  FADD.FTZ R199, -R205, R172 ;  /* 0x000000accdc77221 */ /* 0x000fe20000010100 */
[----:B---3--:R-:W-:Y:S02]  /*1630*/  HADD2.F32 R175, -RZ, R176.H0_H0 ;  /* 0x200000b0ffaf7230 */ /* 0x008fe40000004100 */
[C---:B0----5:R-:W-:Y:S01]  /*1640*/  FMUL.FTZ R190, R0.reuse, R193 ;  /* 0x000000c100be7220 */ /* 0x061fe20000410000 */
[--C-:B------:R-:W-:Y:S02]  /*1650*/  HADD2.F32 R197, -RZ, R177.reuse.H0_H0 ;  /* 0x200000b1ffc57230 */ /* 0x100fe40000004100 */
[----:B------:R-:W-:Y:S01]  /*1660*/  FMUL.FTZ R193, R0, R195 ;  /* 0x000000c300c17220 */ /* 0x000fe20000410000 */
[----:B------:R-:W-:-:S02]  /*1670*/  HADD2.F32 R172, -RZ, R177.H1_H1 ;  /* 0x300000b1ffac7230 */ /* 0x000fc40000004100 */
[----:B------:R-:W-:Y:S01]  /*1680*/  FMUL.FTZ R194, R0, R199 ;  /* 0x000000c700c27220 */ /* 0x000fe20000410000 */
        /* <DEDUP_REMOVED lines=9> */
[----:B------:R-:W-:Y:S01]  /*1720*/  FMUL.FTZ R195, R61, R176 ;  /* 0x000000b03dc37220 */ /* 0x000fe20000410000 */
[----:B------:R-:W-:Y:S01]  /*1730*/  FADD.FTZ R172, R211, R192 ;  /* 0x000000c0d3ac7221 */ /* 0x000fe20000010000 */
[----:B------:R-:W-:Y:S01]  /*1740*/  FFMA.FTZ R173, R191, R192, R210 ;  /* 0x000000c0bfad7223 */ /* 0x000fe200000100d2 */
[----:B------:R-:W-:-:S02]  /*1750*/  HADD2.F32 R198, -RZ, R174.H0_H0 ;  /* 0x200000aeffc67230 */ /* 0x000fc40000004100 */
[----:B------:R-:W-:Y:S01]  /*1760*/  FADD.FTZ R116, R116, R175 ;  /* 0x000000af74747221 */ /* 0x000fe20000010000 */
[----:B------:R-:W-:Y:S02]  /*1770*/  HADD2.F32 R174, -RZ, R174.H1_H1 ;  /* 0x300000aeffae7230 */ /* 0x000fe40000004100 */
[----:B------:R-:W-:Y:S01]  /*1780*/  FFMA.FTZ R92, R191, R175, R92 ;  /* 0x000000afbf5c7223 */ /* 0x000fe2000001005c */
[----:B------:R-:W-:Y:S01]  /*1790*/  FADD.FTZ R175, R172, R195 ;  /* 0x000000c3acaf7221 */ /* 0x000fe20000010000 */
[----:B------:R-:W-:Y:S01]  /*17a0*/  FFMA.FTZ R172, R190, R195, R173 ;  /* 0x000000c3beac7223 */ /* 0x000fe200000100ad */
[--C-:B------:R-:W-:Y:S02]  /*17b0*/  HADD2.F32 R177, -RZ, R178.reuse.H0_H0 ;  /* 0x200000b2ffb17230 */ /* 0x100fe40000004100 */
[C---:B------:R-:W-:Y:S01]  /*17c0*/  FADD.FTZ R203, -R205.reuse, R174 ;  /* 0x000000aecdcb7221 */ /* 0x040fe20000010100 */
        /* <DEDUP_REMOVED lines=8> */
[C---:B------:R-:W-:Y:S01]  /*1850*/  FADD.FTZ R209, -R205.reuse, R200 ;  /* 0x000000c8cdd17221 */ /* 0x040fe20000010100 */
[----:B------:R-:W-:Y:S01]  /*1860*/  FADD.FTZ R213, -R205, R202 ;  /* 0x000000cacdd57221 */ /* 0x000fe20000010100 */
[--C-:B------:R-:W-:Y:S02]  /*1870*/  HADD2.F32 R205, -RZ, R179.reuse.H0_H0 ;  /* 0x200000b3ffcd7230 */ /* 0x100fe40000004100 */
[----:B------:R-:W-:Y:S01]  /*1880*/  FMUL.FTZ R200, R0, R203 ;  /* 0x000000cb00c87220 */ /* 0x000fe20000410000 */
[----:B------:R-:W-:Y:S01]  /*1890*/  FMUL.FTZ R201, R65, R178 ;  /* 0x000000b241c97220 */ /* 0x000fe20000410000 */
        /* <DEDUP_REMOVED lines=24> */
.L_x_5407:
        /* <DEDUP_REMOVED lines=23> */
.L_x_5412:
[----:B----4-:R-:W-:Y:S05]  /*1b90*/  BSYNC.RECONVERGENT B0 ;  /* 0x0000000000007941 */ /* 0x010fea0003800200 */
.L_x_5406:
        /* <DEDUP_REMOVED lines=32> */
.L_x_5414:
[----:B------:R-:W-:Y:S05]  /*1da0*/  BSYNC.RECONVERGENT B0 ;  /* 0x0000000000007941 */ /* 0x000fea0003800200 */
.L_x_5413:
        /* <DEDUP_REMOVED lines=38> */
.L_x_5417:
        /* <DEDUP_REMOVED lines=9> */
[----:B-----5:R-:W-:Y:S02]  /*20a0*/  HADD2.F32 R172, -RZ, R164.H0_H0 ;  /* 0x200000a4ffac7230 */ /* 0x020fe40000004100 */
[----:B------:R-:W-:-:S04]  /*20b0*/  FADD.FTZ R173, R8, -R173 ;  /* 0x800000ad08ad7221 */ /* 0x000fc80000010000 */
[----:B------:R-:W-:-:S05]  /*20c0*/  FMUL.FTZ R173, R0, R173 ;  /* 0x000000ad00ad7220 */ /* 0x000fca0000410000 */
[----:B------:R-:W-:-:S05]  /*20d0*/  FSEL R173, R173, RZ, P0 ;  /* 0x000000ffadad7208 */ /* 0x000fca0000000000 */
[----:B------:R-:W-:-:S04]  /*20e0*/  FMUL.FTZ R173, R173, UR15 ;  /* 0x0000000fadad7c20 */ /* 0x000fc80008410000 */
[----:B------:R-:W-:Y:S01]  /*20f0*/  FMUL.FTZ R174, R36, R173 ;  /* 0x000000ad24ae7220 */ /* 0x000fe20000410000 */
[----:B------:R-:W-:-:S04]  /*2100*/  FFMA.FTZ R124, R173, R172, R124 ;  /* 0x000000acad7c7223 */ /* 0x000fc8000001007c */
[----:B------:R-:W-:-:S04]  /*2110*/  F2FP.F16.F32.PACK_AB R174, RZ, R174 ;  /* 0x000000aeffae723e */ /* 0x000fc800000000ff */
[----:B------:R-:W-:-:S07]  /*2120*/  PRMT R168, R174, 0x7610, R168 ;  /* 0x00007610aea87816 */ /* 0x000fce00000000a8 */
.L_x_5420:
[----:B------:R-:W-:Y:S05]  /*2130*/  @!P2 BRA `(.L_x_5421) ;  /* 0x00000000002ca947 */ /* 0x000fea0003800000 */
[----:B------:R-:W-:Y:S01]  /*2140*/  FFMA.FTZ R172, R6, R176, R179 ;  /* 0x000000b006ac7223 */ /* 0x000fe200000100b3 */
[----:B------:R-:W-:-:S03]  /*2150*/  ISETP.GT.AND P0, PT, R2, RZ, PT ;  /* 0x000000ff0200720c */ /* 0x000fc60003f04270 */
[----:B------:R-:W-:-:S04]  /*2160*/  FADD.FTZ R173, R11, -R172 ;  /* 0x800000ac0bad7221 */ /* 0x000fc80000010000 */
[----:B------:R-:W-:-:S05]  /*2170*/  FMUL.FTZ R173, R0, R173 ;  /* 0x000000ad00ad7220 */ /* 0x000fca0000410000 */
[----:B------:R-:W-:-:S05]  /*2180*/  FSEL R173, R173, RZ, P0 ;  /* 0x000000ffadad7208 */ /* 0x000fca0000000000 */
[----:B------:R-:W-:Y:S01]  /*2190*/  FMUL.FTZ R172, R173, UR15 ;  /* 0x0000000fadac7c20 */ /* 0x000fe20008410000 */
[----:B-----5:R-:W-:-:S03]  /*21a0*/  HADD2.F32 R173, -RZ, R164.H1_H1 ;  /* 0x300000a4ffad7230 */ /* 0x020fc60000004100 */
[----:B------:R-:W-:Y:S02]  /*21b0*/  FMUL.FTZ R174, R37, R172 ;  /* 0x000000ac25ae7220 */ /* 0x000fe40000410000 */
[----:B------:R-:W-:-:S03]  /*21c0*/  FFMA.FTZ R125, R172, R173, R125 ;  /* 0x000000adac7d7223 */ /* 0x000fc6000001007d */
[----:B------:R-:W-:-:S04]  /*21d0*/  F2FP.F16.F32.PACK_AB R174, RZ, R174 ;  /* 0x000000aeffae723e */ /* 0x000fc800000000ff */
[----:B------:R-:W-:-:S07]  /*21e0*/  PRMT R168, R168, 0x5410, R174 ;  /* 0x00005410a8a87816 */ /* 0x000fce00000000ae */
.L_x_5421:
        /* <DEDUP_REMOVED lines=12> */
.L_x_5422:
        /* <DEDUP_REMOVED lines=12> */
.L_x_5423:
        /* <DEDUP_REMOVED lines=12> */
.L_x_5424:
        /* <DEDUP_REMOVED lines=12> */
.L_x_5425:
        /* <DEDUP_REMOVED lines=12> */
.L_x_5426:
        /* <DEDUP_REMOVED lines=11> */
[----:B------:R-:W-:Y:S01]  /*2660*/  PRMT R171, R171, 0x5410, R174 ;  /* 0x00005410abab7816 */ /* 0x000fe200000000ae */
[----:B------:R-:W-:Y:S06]  /*2670*/  BRA `(.L_x_5427) ;  /* 0x0000001000987947 */ /* 0x000fec0003800000 */
.L_x_5419:
        /* <DEDUP_REMOVED lines=12> */
[----:B-----5:R-:W-:-:S03]  /*2740*/  HADD2.F32 R175, -RZ, R164.H0_H0 ;  /* 0x200000a4ffaf7230 */ /* 0x020fc60000004100 */
[-C--:B------:R-:W-:Y:S02]  /*2750*/  FMUL.FTZ R160, R36, R161.reuse ;  /* 0x000000a124a07220 */ /* 0x080fe40000410000 */
[----:B------:R-:W-:-:S03]  /*2760*/  FFMA.FTZ R124, R175, R161, R124 ;  /* 0x000000a1af7c7223 */ /* 0x000fc6000001007c */
[----:B------:R-:W-:-:S04]  /*2770*/  F2FP.F16.F32.PACK_AB R160, RZ, R160 ;  /* 0x000000a0ffa0723e */ /* 0x000fc800000000ff */
[----:B------:R-:W-:-:S07]  /*2780*/  PRMT R168, R160, 0x7610, R168 ;  /* 0x00007610a0a87816 */ /* 0x000fce00000000a8 */
.L_x_5428:
[----:B------:R-:W-:Y:S01]  /*2790*/  F2FP.F16.F32.PACK_AB R160, RZ, R162 ;  /* 0x000000a2ffa0723e */ /* 0x000fe200000000ff */
[----:B------:R-:W-:Y:S01]  /*27a0*/  FFMA.FTZ R178, R10, R176, R179 ;  /* 0x000000b00ab27223 */ /* 0x000fe200000100b3 */
[----:B------:R-:W-:Y:S01]  /*27b0*/  FMUL.FTZ R173, R0, R173 ;  /* 0x000000ad00ad7220 */ /* 0x000fe20000410000 */
[----:B------:R-:W-:Y:S01]  /*27c0*/  FSEL R163, R163, RZ, P0 ;  /* 0x000000ffa3a37208 */ /* 0x000fe20000000000 */
[----:B------:R-:W-:Y:S06]  /*27d0*/  @!P2 BRA `(.L_x_5429) ;  /* 0x000000000018a947 */ /* 0x000fec0003800000 */
[----:B------:R-:W-:Y:S01]  /*27e0*/  FMUL.FTZ R162, R163, UR15 ;  /* 0x0000000fa3a27c20 */ /* 0x000fe20008410000 */
[----:B-----5:R-:W-:-:S03]  /*27f0*/  HADD2.F32 R172, -RZ, R164.H1_H1 ;  /* 0x300000a4ffac7230 */ /* 0x020fc60000004100 */
[-C--:B------:R-:W-:Y:S02]  /*2800*/  FMUL.FTZ R161, R37, R162.reuse ;  /* 0x000000a225a17220 */ /* 0x080fe40000410000 */
[----:B------:R-:W-:-:S03]  /*2810*/  FFMA.FTZ R125, R172, R162, R125 ;  /* 0x000000a2ac7d7223 */ /* 0x000fc6000001007d */
[----:B------:R-:W-:-:S04]  /*2820*/  F2FP.F16.F32.PACK_AB R161, RZ, R161 ;  /* 0x000000a1ffa1723e */ /* 0x000fc800000000ff */
[----:B------:R-:W-:-:S07]  /*2830*/  PRMT R168, R168, 0x5410, R161 ;  /* 0x00005410a8a87816 */ /* 0x000fce00000000a1 */
.L_x_5429:
[----:B------:R-:W-:Y:S01]  /*2840*/  F2FP.F16.F32.PACK_AB R174, RZ, R163 ;  /* 0x000000a3ffae723e */ /* 0x000fe200000000ff */
[----:B------:R-:W-:Y:S01]  /*2850*/  FFMA.FTZ R207, R13, R176, R179 ;  /* 0x000000b00dcf7223 */ /* 0x000fe200000100b3 */
[----:B------:R-:W-:Y:S01]  /*2860*/  FADD.FTZ R163, R15, -R178 ;  /* 0x800000b20fa37221 */ /* 0x000fe20000010000 */
        /* <DEDUP_REMOVED lines=8> */
.L_x_5430:
[----:B------:R-:W-:Y:S01]  /*28f0*/  FMUL.FTZ R163, R0, R163 ;  /* 0x000000a300a37220 */ /* 0x000fe20000410000 */
[-C--:B------:R-:W-:Y:S01]  /*2900*/  FFMA.FTZ R162, R16, R176.reuse, R179 ;  /* 0x000000b010a27223 */ /* 0x080fe200000100b3 */
        /* <DEDUP_REMOVED lines=14> */
.L_x_5431:
[----:B------:R-:W-:Y:S01]  /*29f0*/  F2FP.F16.F32.PACK_AB R207, RZ, R163 ;  /* 0x000000a3ffcf723e */ /* 0x000fe200000000ff */
[----:B------:R-:W-:Y:S01]  /*2a00*/  FADD.FTZ R163, R18, -R175 ;  /* 0x800000af12a37221 */ /* 0x000fe20000010000 */
[----:B------:R-:W-:Y:S01]  /*2a10*/  FADD.FTZ R175, R21, -R212 ;  /* 0x800000d415af7221 */ /* 0x000fe20000010000 */
[----:B------:R-:W-:Y:S01]  /*2a20*/  FMUL.FTZ R173, R0, R173 ;  /* 0x000000ad00ad7220 */ /* 0x000fe20000410000 */
        /* <DEDUP_REMOVED lines=8> */
.L_x_5432:
[----:B------:R-:W-:Y:S01]  /*2ab0*/  F2FP.F16.F32.PACK_AB R172, RZ, R172 ;  /* 0x000000acffac723e */ /* 0x000fe200000000ff */
[C---:B------:R-:W-:Y:S01]  /*2ac0*/  FMUL.FTZ R163, R0.reuse, R163 ;  /* 0x000000a300a37220 */ /* 0x040fe20000410000 */
        /* <DEDUP_REMOVED lines=9> */
.L_x_5433:
[----:B------:R-:W-:Y:S02]  /*2b60*/  F2FP.F16.F32.PACK_AB R173, RZ, R173 ;  /* 0x000000adffad723e */ /* 0x000fe400000000ff */
[----:B------:R-:W-:Y:S02]  /*2b70*/  FSEL R210, R175, RZ, P0 ;  /* 0x000000ffafd27208 */ /* 0x000fe40000000000 */
        /* <DEDUP_REMOVED lines=8> */
.L_x_5434:
[----:B------:R-:W-:Y:S02]  /*2c00*/  F2FP.F16.F32.PACK_AB R163, R210, R163 ;  /* 0x000000a3d2a3723e */ /* 0x000fe400000000ff */
[----:B------:R-:W-:Y:S02]  /*2c10*/  PRMT R162, R172, 0x5410, R173 ;  /* 0x00005410aca27816 */ /* 0x000fe400000000ad */
[----:B------:R-:W-:Y:S02]  /*2c20*/  PRMT R161, R178, 0x5410, R207 ;  /* 0x00005410b2a17816 */ /* 0x000fe400000000cf */
[----:B------:R-:W-:Y:S01]  /*2c30*/  PRMT R160, R160, 0x5410, R174 ;  /* 0x00005410a0a07816 */ /* 0x000fe200000000ae */
[----:B------:R-:W-:Y:S06]  /*2c40*/  @!P2 BRA `(.L_x_5427) ;  /* 0x0000000c0024a947 */ /* 0x000fec0003800000 */
[----:B------:R-:W-:Y:S01]  /*2c50*/  FMUL.FTZ R172, R210, UR15 ;  /* 0x0000000fd2ac7c20 */ /* 0x000fe20008410000 */
[----:B-----5:R-:W-:-:S03]  /*2c60*/  HADD2.F32 R174, -RZ, R167.H1_H1 ;  /* 0x300000a7ffae7230 */ /* 0x020fc60000004100 */
[-C--:B------:R-:W-:Y:S02]  /*2c70*/  FMUL.FTZ R173, R43, R172.reuse ;  /* 0x000000ac2bad7220 */ /* 0x080fe40000410000 */
[----:B------:R-:W-:-:S03]  /*2c80*/  FFMA.FTZ R131, R174, R172, R131 ;  /* 0x000000acae837223 */ /* 0x000fc60000010083 */
[----:B------:R-:W-:-:S04]  /*2c90*/  F2FP.F16.F32.PACK_AB R173, RZ, R173 ;  /* 0x000000adffad723e */ /* 0x000fc800000000ff */
[----:B------:R-:W-:Y:S01]  /*2ca0*/  PRMT R171, R171, 0x5410, R173 ;  /* 0x00005410abab7816 */ /* 0x000fe200000000ad */
[----:B------:R-:W-:Y:S06]  /*2cb0*/  BRA `(.L_x_5427) ;  /* 0x0000000c00087947 */ /* 0x000fec0003800000 */
.L_x_5418:
        /* <DEDUP_REMOVED lines=8> */
[----:B------:R-:W-:-:S03]  /*2d40*/  HADD2.F32 R173, -RZ, R148.H0_H0 ;  /* 0x20000094ffad7230 */ /* 0x000fc60000004100 */
        /* <DEDUP_REMOVED lines=8> */
.L_x_5436:
[----:B------:R-:W-:Y:S05]  /*2dd0*/  @!P2 BRA `(.L_x_5437) ;  /* 0x000000000028a947 */ /* 0x000fea0003800000 */
[----:B------:R-:W-:Y:S01]  /*2de0*/  @P0 FFMA.FTZ R172, R6, R176, R179 ;  /* 0x000000b006ac0223 */ /* 0x000fe200000100b3 */
[----:B------:R-:W-:Y:S02]  /*2df0*/  HADD2.F32 R173, -RZ, R148.H1_H1 ;  /* 0x30000094ffad7230 */ /* 0x000fe40000004100 */
[----:B-----5:R-:W-:Y:S02]  /*2e00*/  HADD2.F32 R174, -RZ, R164.H1_H1 ;  /* 0x300000a4ffae7230 */ /* 0x020fe40000004100 */
[----:B------:R-:W-:-:S04]  /*2e10*/  @P0 FADD.FTZ R172, R11, -R172 ;  /* 0x800000ac0bac0221 */ /* 0x000fc80000010000 */
[----:B------:R-:W-:-:S04]  /*2e20*/  @P0 FFMA.FTZ R173, R0, R172, R173 ;  /* 0x000000ac00ad0223 */ /* 0x000fc800000100ad */
[----:B------:R-:W-:-:S04]  /*2e30*/  FMUL.FTZ R172, R173, UR15 ;  /* 0x0000000fadac7c20 */ /* 0x000fc80008410000 */
[-C--:B------:R-:W-:Y:S01]  /*2e40*/  FMUL.FTZ R173, R37, R172.reuse ;  /* 0x000000ac25ad7220 */ /* 0x080fe20000410000 */
[----:B------:R-:W-:-:S04]  /*2e50*/  FFMA.FTZ R125, R174, R172, R125 ;  /* 0x000000acae7d7223 */ /* 0x000fc8000001007d */
[----:B------:R-:W-:-:S04]  /*2e60*/  F2FP.F16.F32.PACK_AB R173, RZ, R173 ;  /* 0x000000adffad723e */ /* 0x000fc800000000ff */
[----:B------:R-:W-:-:S07]  /*2e70*/  PRMT R168, R168, 0x5410, R173 ;  /* 0x00005410a8a87816 */ /* 0x000fce00000000ad */
.L_x_5437:
[----:B------:R-:W-:Y:S05]  /*2e80*/  @!P2 BRA `(.L_x_5438) ;  /* 0x000000000028a947 */ /* 0x000fea0003800000 */
        /* <DEDUP_REMOVED lines=10> */
.L_x_5438:
        /* <DEDUP_REMOVED lines=11> */
.L_x_5439:
        /* <DEDUP_REMOVED lines=11> */
.L_x_5440:
        /* <DEDUP_REMOVED lines=11> */
.L_x_5441:
        /* <DEDUP_REMOVED lines=11> */
.L_x_5442:
        /* <DEDUP_REMOVED lines=10> */
[----:B------:R-:W-:Y:S01]  /*3290*/  PRMT R171, R171, 0x5410, R173 ;  /* 0x00005410abab7816 */ /* 0x000fe200000000ad */
[----:B------:R-:W-:Y:S06]  /*32a0*/  BRA `(.L_x_5427) ;  /* 0x00000004008c7947 */ /* 0x000fec0003800000 */
.L_x_5435:
        /* <DEDUP_REMOVED lines=13> */
[----:B------:R-:W-:Y:S01]  /*3380*/  @P0 FFMA.FTZ R213, R13, R176, R179 ;  /* 0x000000b00dd50223 */ /* 0x000fe200000100b3 */
[----:B------:R-:W-:Y:S01]  /*3390*/  @P0 FADD.FTZ R160, R11, -R160 ;  /* 0x800000a00ba00221 */ /* 0x000fe20000010000 */
[----:B------:R-:W-:Y:S01]  /*33a0*/  @P0 FADD.FTZ R162, R12, -R209 ;  /* 0x800000d10ca20221 */ /* 0x000fe20000010000 */
[----:B------:R-:W-:Y:S01]  /*33b0*/  @P0 FADD.FTZ R172, R15, -R172 ;  /* 0x800000ac0fac0221 */ /* 0x000fe20000010000 */
[----:B------:R-:W-:Y:S02]  /*33c0*/  HADD2.F32 R209, -RZ, R150.H1_H1 ;  /* 0x30000096ffd17230 */ /* 0x000fe40000004100 */
[----:B------:R-:W-:Y:S01]  /*33d0*/  @P0 FFMA.FTZ R163, R0, R160, R163 ;  /* 0x000000a000a30223 */ /* 0x000fe200000100a3 */
[-CC-:B------:R-:W-:Y:S01]  /*33e0*/  @P0 FFMA.FTZ R160, R16, R176.reuse, R179.reuse ;  /* 0x000000b010a00223 */ /* 0x180fe200000100b3 */
[-C--:B------:R-:W-:Y:S01]  /*33f0*/  @P0 FFMA.FTZ R215, R19, R176.reuse, R179 ;  /* 0x000000b013d70223 */ /* 0x080fe200000100b3 */
        /* <DEDUP_REMOVED lines=19> */
[----:B------:R-:W-:Y:S01]  /*3530*/  FMUL.FTZ R161, R161, UR15 ;  /* 0x0000000fa1a17c20 */ /* 0x000fe20008410000 */
[----:B-----5:R-:W-:-:S03]  /*3540*/  HADD2.F32 R215, -RZ, R164.H0_H0 ;  /* 0x200000a4ffd77230 */ /* 0x020fc60000004100 */
[-C--:B------:R-:W-:Y:S02]  /*3550*/  FMUL.FTZ R160, R36, R161.reuse ;  /* 0x000000a124a07220 */ /* 0x080fe40000410000 */
[----:B------:R-:W-:-:S03]  /*3560*/  FFMA.FTZ R124, R215, R161, R124 ;  /* 0x000000a1d77c7223 */ /* 0x000fc6000001007c */
[----:B------:R-:W-:-:S04]  /*3570*/  F2FP.F16.F32.PACK_AB R160, RZ, R160 ;  /* 0x000000a0ffa0723e */ /* 0x000fc800000000ff */
[----:B------:R-:W-:-:S07]  /*3580*/  PRMT R168, R160, 0x7610, R168 ;  /* 0x00007610a0a87816 */ /* 0x000fce00000000a8 */
.L_x_5443:
[----:B------:R-:W-:Y:S05]  /*3590*/  @!P2 BRA `(.L_x_5444) ;  /* 0x000000000018a947 */ /* 0x000fea0003800000 */
[----:B------:R-:W-:Y:S01]  /*35a0*/  FMUL.FTZ R160, R163, UR15 ;  /* 0x0000000fa3a07c20 */ /* 0x000fe20008410000 */
[----:B-----5:R-:W-:-:S03]  /*35b0*/  HADD2.F32 R214, -RZ, R164.H1_H1 ;  /* 0x300000a4ffd67230 */ /* 0x020fc60000004100 */
[-C--:B------:R-:W-:Y:S02]  /*35c0*/  FMUL.FTZ R161, R37, R160.reuse ;  /* 0x000000a025a17220 */ /* 0x080fe40000410000 */
[----:B------:R-:W-:-:S03]  /*35d0*/  FFMA.FTZ R125, R214, R160, R125 ;  /* 0x000000a0d67d7223 */ /* 0x000fc6000001007d */
[----:B------:R-:W-:-:S04]  /*35e0*/  F2FP.F16.F32.PACK_AB R161, RZ, R161 ;  /* 0x000000a1ffa1723e */ /* 0x000fc800000000ff */
[----:B------:R-:W-:-:S07]  /*35f0*/  PRMT R168, R168, 0x5410, R161 ;  /* 0x00005410a8a87816 */ /* 0x000fce00000000a1 */
.L_x_5444:
[----:B------:R-:W-:Y:S05]  /*3600*/  @!P2 BRA `(.L_x_5445) ;  /* 0x000000000018a947 */ /* 0x000fea0003800000 */
[----:B------:R-:W-:Y:S01]  /*3610*/  FMUL.FTZ R173, R173, UR15 ;  /* 0x0000000fadad7c20 */ /* 0x000fe20008410000 */
[----:B-----5:R-:W-:-:S03]  /*3620*/  HADD2.F32 R161, -RZ, R165.H0_H0 ;  /* 0x200000a5ffa17230 */ /* 0x020fc60000004100 */
[-C--:B------:R-:W-:Y:S02]  /*3630*/  FMUL.FTZ R160, R38, R173.reuse ;  /* 0x000000ad26a07220 */ /* 0x080fe40000410000 */
[----:B------:R-:W-:-:S03]  /*3640*/  FFMA.FTZ R126, R161, R173, R126 ;  /* 0x000000ada17e7223 */ /* 0x000fc6000001007e */
[----:B------:R-:W-:-:S04]  /*3650*/  F2FP.F16.F32.PACK_AB R160, RZ, R160 ;  /* 0x000000a0ffa0723e */ /* 0x000fc800000000ff */
[----:B------:R-:W-:-:S07]  /*3660*/  PRMT R169, R160, 0x7610, R169 ;  /* 0x00007610a0a97816 */ /* 0x000fce00000000a9 */
.L_x_5445:
[----:B------:R-:W-:Y:S05]  /*3670*/  @!P2 BRA `(.L_x_5446) ;  /* 0x000000000018a947 */ /* 0x000fea0003800000 */
[----:B------:R-:W-:Y:S01]  /*3680*/  FMUL.FTZ R160, R175, UR15 ;  /* 0x0000000fafa07c20 */ /* 0x000fe20008410000 */
[----:B-----5:R-:W-:-:S03]  /*3690*/  HADD2.F32 R214, -RZ, R165.H1_H1 ;  /* 0x300000a5ffd67230 */ /* 0x020fc60000004100 */
[-C--:B------:R-:W-:Y:S02]  /*36a0*/  FMUL.FTZ R161, R39, R160.reuse ;  /* 0x000000a027a17220 */ /* 0x080fe40000410000 */
[----:B------:R-:W-:-:S03]  /*36b0*/  FFMA.FTZ R127, R214, R160, R127 ;  /* 0x000000a0d67f7223 */ /* 0x000fc6000001007f */
[----:B------:R-:W-:-:S04]  /*36c0*/  F2FP.F16.F32.PACK_AB R161, RZ, R161 ;  /* 0x000000a1ffa1723e */ /* 0x000fc800000000ff */
[----:B------:R-:W-:-:S07]  /*36d0*/  PRMT R169, R169, 0x5410, R161 ;  /* 0x00005410a9a97816 */ /* 0x000fce00000000a1 */
.L_x_5446:
[----:B------:R-:W-:Y:S05]  /*36e0*/  @!P2 BRA `(.L_x_5447) ;  /* 0x000000000018a947 */ /* 0x000fea0003800000 */
[----:B------:R-:W-:Y:S01]  /*36f0*/  FMUL.FTZ R207, R207, UR15 ;  /* 0x0000000fcfcf7c20 */ /* 0x000fe20008410000 */
[----:B-----5:R-:W-:-:S03]  /*3700*/  HADD2.F32 R161, -RZ, R166.H0_H0 ;  /* 0x200000a6ffa17230 */ /* 0x020fc60000004100 */
[-C--:B------:R-:W-:Y:S02]  /*3710*/  FMUL.FTZ R160, R40, R207.reuse ;  /* 0x000000cf28a07220 */ /* 0x080fe40000410000 */
[----:B------:R-:W-:-:S03]  /*3720*/  FFMA.FTZ R128, R161, R207, R128 ;  /* 0x000000cfa1807223 */ /* 0x000fc60000010080 */
[----:B------:R-:W-:-:S04]  /*3730*/  F2FP.F16.F32.PACK_AB R160, RZ, R160 ;  /* 0x000000a0ffa0723e */ /* 0x000fc800000000ff */
[----:B------:R-:W-:-:S07]  /*3740*/  PRMT R170, R160, 0x7610, R170 ;  /* 0x00007610a0aa7816 */ /* 0x000fce00000000aa */
.L_x_5447:
[----:B------:R-:W-:Y:S05]  /*3750*/  @!P2 BRA `(.L_x_5448) ;  /* 0x000000000018a947 */ /* 0x000fea0003800000 */
[----:B------:R-:W-:Y:S01]  /*3760*/  FMUL.FTZ R160, R209, UR15 ;  /* 0x0000000fd1a07c20 */ /* 0x000fe20008410000 */
[----:B-----5:R-:W-:-:S03]  /*3770*/  HADD2.F32 R214, -RZ, R166.H1_H1 ;  /* 0x300000a6ffd67230 */ /* 0x020fc60000004100 */
[-C--:B------:R-:W-:Y:S02]  /*3780*/  FMUL.FTZ R161, R41, R160.reuse ;  /* 0x000000a029a17220 */ /* 0x080fe40000410000 */
[----:B------:R-:W-:-:S03]  /*3790*/  FFMA.FTZ R129, R214, R160, R129 ;  /* 0x000000a0d6817223 */ /* 0x000fc60000010081 */
[----:B------:R-:W-:-:S04]  /*37a0*/  F2FP.F16.F32.PACK_AB R161, RZ, R161 ;  /* 0x000000a1ffa1723e */ /* 0x000fc800000000ff */
[----:B------:R-:W-:-:S07]  /*37b0*/  PRMT R170, R170, 0x5410, R161 ;  /* 0x00005410aaaa7816 */ /* 0x000fce00000000a1 */
.L_x_5448:
[----:B------:R-:W-:Y:S05]  /*37c0*/  @!P2 BRA `(.L_x_5449) ;  /* 0x000000000018a947 */ /* 0x000fea0003800000 */
[----:B------:R-:W-:Y:S01]  /*37d0*/  FMUL.FTZ R161, R211, UR15 ;  /* 0x0000000fd3a17c20 */ /* 0x000fe20008410000 */
[----:B-----5:R-:W-:-:S03]  /*37e0*/  HADD2.F32 R163, -RZ, R167.H0_H0 ;  /* 0x200000a7ffa37230 */ /* 0x020fc60000004100 */
[-C--:B------:R-:W-:Y:S02]  /*37f0*/  FMUL.FTZ R160, R42, R161.reuse ;  /* 0x000000a12aa07220 */ /* 0x080fe40000410000 */
[----:B------:R-:W-:-:S03]  /*3800*/  FFMA.FTZ R130, R163, R161, R130 ;  /* 0x000000a1a3827223 */ /* 0x000fc60000010082 */
[----:B------:R-:W-:-:S04]  /*3810*/  F2FP.F16.F32.PACK_AB R160, RZ, R160 ;  /* 0x000000a0ffa0723e */ /* 0x000fc800000000ff */
[----:B------:R-:W-:-:S07]  /*3820*/  PRMT R171, R160, 0x7610, R171 ;  /* 0x00007610a0ab7816 */ /* 0x000fce00000000ab */
.L_x_5449:
        /* <DEDUP_REMOVED lines=10> */
[----:B------:R-:W-:-:S07]  /*38d0*/  PRMT R171, R171, 0x5410, R173 ;  /* 0x00005410abab7816 */ /* 0x000fce00000000ad */
.L_x_5427:
        /* <DEDUP_REMOVED lines=10> */
.L_x_5416:
[----:B------:R-:W-:Y:S05]  /*3980*/  BSYNC.RECONVERGENT B0 ;  /* 0x0000000000007941 */ /* 0x000fea0003800200 */
.L_x_5415:
        /* <DEDUP_REMOVED lines=9> */
.L_x_5452:
[----:B------:R-:W-:Y:S05]  /*3a20*/  BRA.U !UP0, `(.L_x_5453) ;  /* 0x0000000d08087547 */ /* 0x000fea000b800000 */
[----:B------:R-:W-:-:S04]  /*3a30*/  UISETP.NE.U32.AND UP0, UPT, UR6, URZ, UPT ;  /* 0x000000ff0600728c */ /* 0x000fc8000bf05070 */
[----:B------:R-:W-:-:S06]  /*3a40*/  UISETP.NE.AND.EX UP0, UPT, UR7, URZ, UPT, UP0 ;  /* 0x000000ff0700728c */ /* 0x000fcc000bf05300 */
[----:B------:R-:W-:-:S13]  /*3a50*/  PLOP3.LUT P0, PT, PT, PT, UP0, 0x80, 0x8 ;  /* 0x000000000008781c */ /* 0x000fda0003f0f008 */
        /* <DEDUP_REMOVED lines=47> */
.L_x_5455:
[----:B------:R-:W-:Y:S05]  /*3d50*/  @!P2 BRA `(.L_x_5456) ;  /* 0x000000000018a947 */ /* 0x000fea0003800000 */
[----:B------:R-:W-:Y:S01]  /*3d60*/  FMUL.FTZ R160, R173, UR15 ;  /* 0x0000000fada07c20 */ /* 0x000fe20008410000 */
[----:B-----5:R-:W-:-:S03]  /*3d70*/  HADD2.F32 R214, -RZ, R164.H1_H1 ;  /* 0x300000a4ffd67230 */ /* 0x020fc60000004100 */
[-C--:B------:R-:W-:Y:S02]  /*3d80*/  FMUL.FTZ R161, R53, R160.reuse ;  /* 0x000000a035a17220 */ /* 0x080fe40000410000 */
[----:B------:R-:W-:-:S03]  /*3d90*/  FFMA.FTZ R133, R214, R160, R133 ;  /* 0x000000a0d6857223 */ /* 0x000fc60000010085 */
[----:B------:R-:W-:-:S04]  /*3da0*/  F2FP.F16.F32.PACK_AB R161, RZ, R161 ;  /* 0x000000a1ffa1723e */ /* 0x000fc800000000ff */
[----:B------:R-:W-:-:S07]  /*3db0*/  PRMT R168, R168, 0x5410, R161 ;  /* 0x00005410a8a87816 */ /* 0x000fce00000000a1 */
.L_x_5456:
[----:B------:R-:W-:Y:S05]  /*3dc0*/  @!P2 BRA `(.L_x_5457) ;  /* 0x000000000018a947 */ /* 0x000fea0003800000 */
[----:B------:R-:W-:Y:S01]  /*3dd0*/  FMUL.FTZ R175, R175, UR15 ;  /* 0x0000000fafaf7c20 */ /* 0x000fe20008410000 */
[----:B-----5:R-:W-:-:S03]  /*3de0*/  HADD2.F32 R161, -RZ, R165.H0_H0 ;  /* 0x200000a5ffa17230 */ /* 0x020fc60000004100 */
[-C--:B------:R-:W-:Y:S02]  /*3df0*/  FMUL.FTZ R160, R54, R175.reuse ;  /* 0x000000af36a07220 */ /* 0x080fe40000410000 */
[----:B------:R-:W-:-:S03]  /*3e00*/  FFMA.FTZ R134, R161, R175, R134 ;  /* 0x000000afa1867223 */ /* 0x000fc60000010086 */
[----:B------:R-:W-:-:S04]  /*3e10*/  F2FP.F16.F32.PACK_AB R160, RZ, R160 ;  /* 0x000000a0ffa0723e */ /* 0x000fc800000000ff */
[----:B------:R-:W-:-:S07]  /*3e20*/  PRMT R169, R160, 0x7610, R169 ;  /* 0x00007610a0a97816 */ /* 0x000fce00000000a9 */
.L_x_5457:
[----:B------:R-:W-:Y:S05]  /*3e30*/  @!P2 BRA `(.L_x_5458) ;  /* 0x000000000018a947 */ /* 0x000fea0003800000 */
[----:B------:R-:W-:Y:S01]  /*3e40*/  FMUL.FTZ R160, R209, UR15 ;  /* 0x0000000fd1a07c20 */ /* 0x000fe20008410000 */
[----:B-----5:R-:W-:-:S03]  /*3e50*/  HADD2.F32 R214, -RZ, R165.H1_H1 ;  /* 0x300000a5ffd67230 */ /* 0x020fc60000004100 */
[-C--:B------:R-:W-:Y:S02]  /*3e60*/  FMUL.FTZ R161, R55, R160.reuse ;  /* 0x000000a037a17220 */ /* 0x080fe40000410000 */
[----:B------:R-:W-:-:S03]  /*3e70*/  FFMA.FTZ R135, R214, R160, R135 ;  /* 0x000000a0d6877223 */ /* 0x000fc60000010087 */
[----:B------:R-:W-:-:S04]  /*3e80*/  F2FP.F16.F32.PACK_AB R161, RZ, R161 ;  /* 0x000000a1ffa1723e */ /* 0x000fc800000000ff */
[----:B------:R-:W-:-:S07]  /*3e90*/  PRMT R169, R169, 0x5410, R161 ;  /* 0x00005410a9a97816 */ /* 0x000fce00000000a1 */
.L_x_5458:
[----:B------:R-:W-:Y:S05]  /*3ea0*/  @!P2 BRA `(.L_x_5459) ;  /* 0x000000000018a947 */ /* 0x000fea0003800000 */
[----:B------:R-:W-:Y:S01]  /*3eb0*/  FMUL.FTZ R163, R163, UR15 ;  /* 0x0000000fa3a37c20 */ /* 0x000fe20008410000 */
[----:B-----5:R-:W-:-:S03]  /*3ec0*/  HADD2.F32 R161, -RZ, R166.H0_H0 ;  /* 0x200000a6ffa17230 */ /* 0x020fc60000004100 */
[-C--:B------:R-:W-:Y:S02]  /*3ed0*/  FMUL.FTZ R160, R56, R163.reuse ;  /* 0x000000a338a07220 */ /* 0x080fe40000410000 */
[----:B------:R-:W-:-:S03]  /*3ee0*/  FFMA.FTZ R136, R161, R163, R136 ;  /* 0x000000a3a1887223 */ /* 0x000fc60000010088 */
[----:B------:R-:W-:-:S04]  /*3ef0*/  F2FP.F16.F32.PACK_AB R160, RZ, R160 ;  /* 0x000000a0ffa0723e */ /* 0x000fc800000000ff */
[----:B------:R-:W-:-:S07]  /*3f00*/  PRMT R170, R160, 0x7610, R170 ;  /* 0x00007610a0aa7816 */ /* 0x000fce00000000aa */
.L_x_5459:
[----:B------:R-:W-:Y:S05]  /*3f10*/  @!P2 BRA `(.L_x_5460) ;  /* 0x000000000018a947 */ /* 0x000fea0003800000 */
[----:B------:R-:W-:Y:S01]  /*3f20*/  FMUL.FTZ R160, R211, UR15 ;  /* 0x0000000fd3a07c20 */ /* 0x000fe20008410000 */
[----:B-----5:R-:W-:-:S03]  /*3f30*/  HADD2.F32 R214, -RZ, R166.H1_H1 ;  /* 0x300000a6ffd67230 */ /* 0x020fc60000004100 */
[-C--:B------:R-:W-:Y:S02]  /*3f40*/  FMUL.FTZ R161, R57, R160.reuse ;  /* 0x000000a039a17220 */ /* 0x080fe40000410000 */
[----:B------:R-:W-:-:S03]  /*3f50*/  FFMA.FTZ R137, R214, R160, R137 ;  /* 0x000000a0d6897223 */ /* 0x000fc60000010089 */
[----:B------:R-:W-:-:S04]  /*3f60*/  F2FP.F16.F32.PACK_AB R161, RZ, R161 ;  /* 0x000000a1ffa1723e */ /* 0x000fc800000000ff */
[----:B------:R-:W-:-:S07]  /*3f70*/  PRMT R170, R170, 0x5410, R161 ;  /* 0x00005410aaaa7816 */ /* 0x000fce00000000a1 */
.L_x_5460:
[----:B------:R-:W-:Y:S05]  /*3f80*/  @!P2 BRA `(.L_x_5461) ;  /* 0x000000000018a947 */ /* 0x000fea0003800000 */
[----:B------:R-:W-:Y:S01]  /*3f90*/  FMUL.FTZ R161, R213, UR15 ;  /* 0x0000000fd5a17c20 */ /* 0x000fe20008410000 */
[----:B-----5:R-:W-:-:S03]  /*3fa0*/  HADD2.F32 R163, -RZ, R167.H0_H0 ;  /* 0x200000a7ffa37230 */ /* 0x020fc60000004100 */
[-C--:B------:R-:W-:Y:S02]  /*3fb0*/  FMUL.FTZ R160, R58, R161.reuse ;  /* 0x000000a13aa07220 */ /* 0x080fe40000410000 */
[----:B------:R-:W-:-:S03]  /*3fc0*/  FFMA.FTZ R138, R163, R161, R138 ;  /* 0x000000a1a38a7223 */ /* 0x000fc6000001008a */
[----:B------:R-:W-:-:S04]  /*3fd0*/  F2FP.F16.F32.PACK_AB R160, RZ, R160 ;  /* 0x000000a0ffa0723e */ /* 0x000fc800000000ff */
[----:B------:R-:W-:-:S07]  /*3fe0*/  PRMT R171, R160, 0x7610, R171 ;  /* 0x00007610a0ab7816 */ /* 0x000fce00000000ab */
.L_x_5461:
        /* <DEDUP_REMOVED lines=12> */
.L_x_5454:
[----:B------:R-:W-:Y:S01]  /*40b0*/  ISETP.GT.AND P4, PT, R2, RZ, PT ;  /* 0x000000ff0200720c */ /* 0x000fe20003f84270 */
[----:B------:R-:W-:-:S12]  /*40c0*/  @!P2 BRA `(.L_x_5463) ;  /* 0x000000000028a947 */ /* 0x000fd80003800000 */
[----:B0-----:R-:W-:Y:S01]  /*40d0*/  @P4 FFMA.FTZ R175, R23, R176, R179 ;  /* 0x000000b017af4223 */ /* 0x001fe200000100b3 */
        /* <DEDUP_REMOVED lines=9> */
.L_x_5463:
[----:B------:R-:W-:Y:S05]  /*4170*/  @!P2 BRA `(.L_x_5464) ;  /* 0x000000000028a947 */ /* 0x000fea0003800000 */
[----:B0-----:R-:W-:Y:S01]  /*4180*/  @P4 FFMA.FTZ R172, R22, R176, R179 ;  /* 0x000000b016ac4223 */ /* 0x001fe200000100b3 */
        /* <DEDUP_REMOVED lines=9> */
.L_x_5464:
[----:B------:R-:W-:Y:S05]  /*4220*/  @!P2 BRA `(.L_x_5465) ;  /* 0x000000000028a947 */ /* 0x000fea0003800000 */
        /* <DEDUP_REMOVED lines=10> */
.L_x_5465:
        /* <DEDUP_REMOVED lines=11> */
.L_x_5466:
        /* <DEDUP_REMOVED lines=11> */
.L_x_5467:
        /* <DEDUP_REMOVED lines=11> */
.L_x_5468:
        /* <DEDUP_REMOVED lines=11> */
.L_x_5469:
        /* <DEDUP_REMOVED lines=12> */
.L_x_5453:
        /* <DEDUP_REMOVED lines=21> */
.L_x_5471:
        /* <DEDUP_REMOVED lines=11> */
.L_x_5472:
        /* <DEDUP_REMOVED lines=11> */
.L_x_5473:
[----:B------:R-:W-:Y:S01]  /*4900*/  F2FP.F16.F32.PACK_AB R175, RZ, R163 ;  /* 0x000000a3ffaf723e */ /* 0x000fe200000000ff */
        /* <DEDUP_REMOVED lines=15> */
.L_x_5474:
        /* <DEDUP_REMOVED lines=12> */
.L_x_5475:
        /* <DEDUP_REMOVED lines=11> */
.L_x_5476:
        /* <DEDUP_REMOVED lines=10> */
.L_x_5477:
        /* <DEDUP_REMOVED lines=12> */
.L_x_5470:
        /* <DEDUP_REMOVED lines=8> */
[-C--:B------:R-:W-:Y:S01]  /*4d50*/  FMUL.FTZ R172, R52, R173.reuse ;  /* 0x000000ad34ac7220 */ /* 0x080fe20000410000 */
[----:B------:R-:W-:-:S04]  /*4d60*/  FFMA.FTZ R132, R175, R173, R132 ;  /* 0x000000adaf847223 */ /* 0x000fc80000010084 */
[----:B------:R-:W-:-:S04]  /*4d70*/  F2FP.F16.F32.PACK_AB R172, RZ, R172 ;  /* 0x000000acffac723e */ /* 0x000fc800000000ff */
[----:B------:R-:W-:-:S07]  /*4d80*/  PRMT R168, R172, 0x7610, R168 ;  /* 0x00007610aca87816 */ /* 0x000fce00000000a8 */
.L_x_5478:
[----:B------:R-:W-:Y:S05]  /*4d90*/  @!P2 BRA `(.L_x_5479) ;  /* 0x00000000002ca947 */ /* 0x000fea0003800000 */
[----:B------:R-:W-:Y:S01]  /*4da0*/  FFMA.FTZ R172, R22, R176, R179 ;  /* 0x000000b016ac7223 */ /* 0x000fe200000100b3 */
[----:B------:R-:W-:Y:S01]  /*4db0*/  ISETP.GT.AND P4, PT, R2, RZ, PT ;  /* 0x000000ff0200720c */ /* 0x000fe20003f84270 */
[----:B-----5:R-:W-:Y:S02]  /*4dc0*/  HADD2.F32 R174, -RZ, R164.H1_H1 ;  /* 0x300000a4ffae7230 */ /* 0x020fe40000004100 */
        /* <DEDUP_REMOVED lines=8> */
.L_x_5479:
        /* <DEDUP_REMOVED lines=12> */
.L_x_5480:
        /* <DEDUP_REMOVED lines=12> */
.L_x_5481:
        /* <DEDUP_REMOVED lines=12> */
.L_x_5482:
        /* <DEDUP_REMOVED lines=12> */
.L_x_5483:
        /* <DEDUP_REMOVED lines=12> */
.L_x_5484:
        /* <DEDUP_REMOVED lines=12> */
.L_x_5462:
        /* <DEDUP_REMOVED lines=8> */
.L_x_5451:
[----:B------:R-:W-:Y:S05]  /*5350*/  BSYNC.RECONVERGENT B0 ;  /* 0x0000000000007941 */ /* 0x000fea0003800200 */
.L_x_5450:
        /* <DEDUP_REMOVED lines=9> */
.L_x_5487:
[----:B------:R-:W-:Y:S05]  /*53f0*/  BRA.U !UP0, `(.L_x_5488) ;  /* 0x0000000908f87547 */ /* 0x000fea000b800000 */
[----:B------:R-:W-:-:S04]  /*5400*/  UISETP.NE.U32.AND UP0, UPT, UR6, URZ, UPT ;  /* 0x000000ff0600728c */ /* 0x000fc8000bf05070 */
[----:B------:R-:W-:-:S06]  /*5410*/  UISETP.NE.AND.EX UP0, UPT, UR7, URZ, UPT, UP0 ;  /* 0x000000ff0700728c */ /* 0x000fcc000bf05300 */
[----:B------:R-:W-:-:S13]  /*5420*/  PLOP3.LUT P0, PT, PT, PT, UP0, 0x80, 0x8 ;  /* 0x000000000008781c */ /* 0x000fda0003f0f008 */
[----:B------:R-:W-:Y:S05]  /*5430*/  @!P0 BRA `(.L_x_5489) ;  /* 0x0000000400808947 */ /* 0x000fea0003800000 */
[----:B------:R-:W-:Y:S01]  /*5440*/  ISETP.GT.AND P5, PT, R2, RZ, PT ;  /* 0x000000ff0200720c */ /* 0x000fe20003fa4270 */
[--C-:B0-2---:R-:W-:Y:S02]  /*5450*/  HADD2.F32 R175, -RZ, R157.reuse.H0_H0 ;  /* 0x2000009dffaf7230 */ /* 0x105fe40000004100 */
[--C-:B------:R-:W-:Y:S02]  /*5460*/  HADD2.F32 R163, -RZ, R156.reuse.H0_H0 ;  /* 0x2000009cffa37230 */ /* 0x100fe40000004100 */
[----:B------:R-:W-:Y:S02]  /*5470*/  HADD2.F32 R162, -RZ, R157.H1_H1 ;  /* 0x3000009dffa27230 */ /* 0x000fe40000004100 */
        /* <DEDUP_REMOVED lines=18> */
[----:B------:R-:W-:Y:S02]  /*55a0*/  HADD2.F32 R179, -RZ, R158.H0_H0 ;  /* 0x2000009effb37230 */ /* 0x000fe40000004100 */
[----:B------:R-:W-:Y:S01]  /*55b0*/  @P5 FADD.FTZ R161, R201, -R174 ;  /* 0x800000aec9a15221 */ /* 0x000fe20000010000 */
[--C-:B------:R-:W-:Y:S02]  /*55c0*/  HADD2.F32 R207, -RZ, R159.reuse.H0_H0 ;  /* 0x2000009fffcf7230 */ /* 0x100fe40000004100 */
        /* <DEDUP_REMOVED lines=12> */
[----:B------:R-:W-:Y:S01]  /*5690*/  FMUL.FTZ R163, R163, UR15 ;  /* 0x0000000fa3a37c20 */ /* 0x000fe20008410000 */
[----:B-----5:R-:W-:-:S03]  /*56a0*/  HADD2.F32 R209, -RZ, R164.H0_H0 ;  /* 0x200000a4ffd17230 */ /* 0x020fc60000004100 */
[-C--:B------:R-:W-:Y:S02]  /*56b0*/  FMUL.FTZ R0, R68, R163.reuse ;  /* 0x000000a344007220 */ /* 0x080fe40000410000 */
[----:B------:R-:W-:-:S03]  /*56c0*/  FFMA.FTZ R140, R209, R163, R140 ;  /* 0x000000a3d18c7223 */ /* 0x000fc6000001008c */
[----:B------:R-:W-:-:S04]  /*56d0*/  F2FP.F16.F32.PACK_AB R0, RZ, R0 ;  /* 0x00000000ff00723e */ /* 0x000fc800000000ff */
[----:B------:R-:W-:-:S07]  /*56e0*/  PRMT R168, R0, 0x7610, R168 ;  /* 0x0000761000a87816 */ /* 0x000fce00000000a8 */
.L_x_5490:
[----:B------:R-:W-:Y:S05]  /*56f0*/  @!P2 BRA `(.L_x_5491) ;  /* 0x000000000018a947 */ /* 0x000fea0003800000 */
[----:B------:R-:W-:Y:S01]  /*5700*/  FMUL.FTZ R0, R173, UR15 ;  /* 0x0000000fad007c20 */ /* 0x000fe20008410000 */
[----:B-----5:R-:W-:-:S03]  /*5710*/  HADD2.F32 R178, -RZ, R164.H1_H1 ;  /* 0x300000a4ffb27230 */ /* 0x020fc60000004100 */
[-C--:B------:R-:W-:Y:S02]  /*5720*/  FMUL.FTZ R2, R69, R0.reuse ;  /* 0x0000000045027220 */ /* 0x080fe40000410000 */
[----:B------:R-:W-:-:S03]  /*5730*/  FFMA.FTZ R141, R178, R0, R141 ;  /* 0x00000000b28d7223 */ /* 0x000fc6000001008d */
[----:B------:R-:W-:-:S04]  /*5740*/  F2FP.F16.F32.PACK_AB R2, RZ, R2 ;  /* 0x00000002ff02723e */ /* 0x000fc800000000ff */
[----:B------:R-:W-:-:S07]  /*5750*/  PRMT R168, R168, 0x5410, R2 ;  /* 0x00005410a8a87816 */ /* 0x000fce0000000002 */
.L_x_5491:
[----:B------:R-:W-:Y:S05]  /*5760*/  @!P2 BRA `(.L_x_5492) ;  /* 0x000000000018a947 */ /* 0x000fea0003800000 */
[----:B------:R-:W-:Y:S01]  /*5770*/  FMUL.FTZ R175, R175, UR15 ;  /* 0x0000000fafaf7c20 */ /* 0x000fe20008410000 */
[----:B-----5:R-:W-:-:S03]  /*5780*/  HADD2.F32 R163, -RZ, R165.H0_H0 ;  /* 0x200000a5ffa37230 */ /* 0x020fc60000004100 */
[-C--:B------:R-:W-:Y:S02]  /*5790*/  FMUL.FTZ R0, R70, R175.reuse ;  /* 0x000000af46007220 */ /* 0x080fe40000410000 */
[----:B------:R-:W-:-:S03]  /*57a0*/  FFMA.FTZ R142, R163, R175, R142 ;  /* 0x000000afa38e7223 */ /* 0x000fc6000001008e */
[----:B------:R-:W-:-:S04]  /*57b0*/  F2FP.F16.F32.PACK_AB R0, RZ, R0 ;  /* 0x00000000ff00723e */ /* 0x000fc800000000ff */
[----:B------:R-:W-:-:S07]  /*57c0*/  PRMT R169, R0, 0x7610, R169 ;  /* 0x0000761000a97816 */ /* 0x000fce00000000a9 */
.L_x_5492:
[----:B------:R-:W-:Y:S05]  /*57d0*/  @!P2 BRA `(.L_x_5493) ;  /* 0x000000000018a947 */ /* 0x000fea0003800000 */
[----:B------:R-:W-:Y:S01]  /*57e0*/  FMUL.FTZ R162, R162, UR15 ;  /* 0x0000000fa2a27c20 */ /* 0x000fe20008410000 */
[----:B-----5:R-:W-:-:S03]  /*57f0*/  HADD2.F32 R2, -RZ, R165.H1_H1 ;  /* 0x300000a5ff027230 */ /* 0x020fc60000004100 */
[-C--:B------:R-:W-:Y:S02]  /*5800*/  FMUL.FTZ R0, R71, R162.reuse ;  /* 0x000000a247007220 */ /* 0x080fe40000410000 */
[----:B------:R-:W-:-:S03]  /*5810*/  FFMA.FTZ R143, R2, R162, R143 ;  /* 0x000000a2028f7223 */ /* 0x000fc6000001008f */
[----:B------:R-:W-:-:S04]  /*5820*/  F2FP.F16.F32.PACK_AB R0, RZ, R0 ;  /* 0x00000000ff00723e */ /* 0x000fc800000000ff */
[----:B------:R-:W-:-:S07]  /*5830*/  PRMT R169, R169, 0x5410, R0 ;  /* 0x00005410a9a97816 */ /* 0x000fce0000000000 */
.L_x_5493:
[----:B------:R-:W-:Y:S05]  /*5840*/  @!P2 BRA `(.L_x_5494) ;  /* 0x000000000018a947 */ /* 0x000fea0003800000 */
[----:B------:R-:W-:Y:S01]  /*5850*/  FMUL.FTZ R163, R179, UR15 ;  /* 0x0000000fb3a37c20 */ /* 0x000fe20008410000 */
[----:B-----5:R-:W-:-:S03]  /*5860*/  HADD2.F32 R173, -RZ, R166.H0_H0 ;  /* 0x200000a6ffad7230 */ /* 0x020fc60000004100 */
[-C--:B------:R-:W-:Y:S02]  /*5870*/  FMUL.FTZ R0, R72, R163.reuse ;  /* 0x000000a348007220 */ /* 0x080fe40000410000 */
[----:B------:R-:W-:-:S03]  /*5880*/  FFMA.FTZ R144, R173, R163, R144 ;  /* 0x000000a3ad907223 */ /* 0x000fc60000010090 */
[----:B------:R-:W-:-:S04]  /*5890*/  F2FP.F16.F32.PACK_AB R0, RZ, R0 ;  /* 0x00000000ff00723e */ /* 0x000fc800000000ff */
[----:B------:R-:W-:-:S07]  /*58a0*/  PRMT R170, R0, 0x7610, R170 ;  /* 0x0000761000aa7816 */ /* 0x000fce00000000aa */
.L_x_5494:
[----:B------:R-:W-:Y:S05]  /*58b0*/  @!P2 BRA `(.L_x_5495) ;  /* 0x000000000018a947 */ /* 0x000fea0003800000 */
[----:B------:R-:W-:Y:S01]  /*58c0*/  FMUL.FTZ R0, R160, UR15 ;  /* 0x0000000fa0007c20 */ /* 0x000fe20008410000 */
[----:B-----5:R-:W-:-:S03]  /*58d0*/  HADD2.F32 R162, -RZ, R166.H1_H1 ;  /* 0x300000a6ffa27230 */ /* 0x020fc60000004100 */
[-C--:B------:R-:W-:Y:S02]  /*58e0*/  FMUL.FTZ R2, R73, R0.reuse ;  /* 0x0000000049027220 */ /* 0x080fe40000410000 */
[----:B------:R-:W-:-:S03]  /*58f0*/  FFMA.FTZ R145, R162, R0, R145 ;  /* 0x00000000a2917223 */ /* 0x000fc60000010091 */
[----:B------:R-:W-:-:S04]  /*5900*/  F2FP.F16.F32.PACK_AB R2, RZ, R2 ;  /* 0x00000002ff02723e */ /* 0x000fc800000000ff */
[----:B------:R-:W-:-:S07]  /*5910*/  PRMT R170, R170, 0x5410, R2 ;  /* 0x00005410aaaa7816 */ /* 0x000fce0000000002 */
.L_x_5495:
[----:B------:R-:W-:Y:S05]  /*5920*/  @!P2 BRA `(.L_x_5496) ;  /* 0x000000000018a947 */ /* 0x000fea0003800000 */
[----:B------:R-:W-:Y:S01]  /*5930*/  FMUL.FTZ R163, R207, UR15 ;  /* 0x0000000fcfa37c20 */ /* 0x000fe20008410000 */
[----:B-----5:R-:W-:-:S03]  /*5940*/  HADD2.F32 R173, -RZ, R167.H0_H0 ;  /* 0x200000a7ffad7230 */ /* 0x020fc60000004100 */
[-C--:B------:R-:W-:Y:S02]  /*5950*/  FMUL.FTZ R0, R74, R163.reuse ;  /* 0x000000a34a007220 */ /* 0x080fe40000410000 */
[----:B------:R-:W-:-:S03]  /*5960*/  FFMA.FTZ R146, R173, R163, R146 ;  /* 0x000000a3ad927223 */ /* 0x000fc60000010092 */
[----:B------:R-:W-:-:S04]  /*5970*/  F2FP.F16.F32.PACK_AB R0, RZ, R0 ;  /* 0x00000000ff00723e */ /* 0x000fc800000000ff */
[----:B------:R-:W-:-:S07]  /*5980*/  PRMT R171, R0, 0x7610, R171 ;  /* 0x0000761000ab7816 */ /* 0x000fce00000000ab */
.L_x_5496:
[----:B------:R-:W-:Y:S02]  /*5990*/  F2FP.F16.F32.PACK_AB R162, R160, R179 ;  /* 0x000000b3a0a2723e */ /* 0x000fe400000000ff */
[----:B------:R-:W-:Y:S02]  /*59a0*/  F2FP.F16.F32.PACK_AB R163, R172, R207 ;  /* 0x000000cfaca3723e */ /* 0x000fe400000000ff */
        /* <DEDUP_REMOVED lines=9> */
.L_x_5489:
[----:B------:R-:W-:Y:S01]  /*5a40*/  ISETP.GT.AND P5, PT, R2, RZ, PT ;  /* 0x000000ff0200720c */ /* 0x000fe20003fa4270 */
[----:B------:R-:W-:-:S12]  /*5a50*/  @!P2 BRA `(.L_x_5498) ;  /* 0x000000000028a947 */ /* 0x000fd80003800000 */
[----:B0-2---:R-:W-:Y:S01]  /*5a60*/  @P5 FFMA.FTZ R175, R191, R176, R179 ;  /* 0x000000b0bfaf5223 */ /* 0x005fe200000100b3 */
        /* <DEDUP_REMOVED lines=9> */
.L_x_5498:
[----:B------:R-:W-:Y:S05]  /*5b00*/  @!P2 BRA `(.L_x_5499) ;  /* 0x000000000028a947 */ /* 0x000fea0003800000 */
[----:B------:R-:W-:Y:S01]  /*5b10*/  @P5 FFMA.FTZ R2, R190, R176, R179 ;  /* 0x000000b0be025223 */ /* 0x000fe200000100b3 */
[----:B0-2---:R-:W-:Y:S02]  /*5b20*/  HADD2.F32 R173, -RZ, R156.H1_H1 ;  /* 0x3000009cffad7230 */ /* 0x005fe40000004100 */
        /* <DEDUP_REMOVED lines=8> */
.L_x_5499:
[----:B------:R-:W-:Y:S05]  /*5bb0*/  @!P2 BRA `(.L_x_5500) ;  /* 0x000000000028a947 */ /* 0x000fea0003800000 */
        /* <DEDUP_REMOVED lines=10> */
.L_x_5500:
        /* <DEDUP_REMOVED lines=11> */
.L_x_5501:
        /* <DEDUP_REMOVED lines=11> */
.L_x_5502:
        /* <DEDUP_REMOVED lines=11> */
.L_x_5503:
        /* <DEDUP_REMOVED lines=11> */
.L_x_5504:
        /* <DEDUP_REMOVED lines=12> */
.L_x_5488:
        /* <DEDUP_REMOVED lines=14> */
[----:B------:R-:W-:Y:S01]  /*60c0*/  FFMA.FTZ R211, R206, R176, R179 ;  /* 0x000000b0ced37223 */ /* 0x000fe200000100b3 */
        /* <DEDUP_REMOVED lines=23> */
.L_x_5506:
[----:B------:R-:W-:Y:S05]  /*6240*/  @!P2 BRA `(.L_x_5507) ;  /* 0x000000000018a947 */ /* 0x000fea0003800000 */
[----:B------:R-:W-:Y:S01]  /*6250*/  FMUL.FTZ R0, R179, UR15 ;  /* 0x0000000fb3007c20 */ /* 0x000fe20008410000 */
[----:B-----5:R-:W-:-:S03]  /*6260*/  HADD2.F32 R176, -RZ, R164.H1_H1 ;  /* 0x300000a4ffb07230 */ /* 0x020fc60000004100 */
[-C--:B------:R-:W-:Y:S02]  /*6270*/  FMUL.FTZ R2, R69, R0.reuse ;  /* 0x0000000045027220 */ /* 0x080fe40000410000 */
[----:B------:R-:W-:-:S03]  /*6280*/  FFMA.FTZ R141, R176, R0, R141 ;  /* 0x00000000b08d7223 */ /* 0x000fc6000001008d */
[----:B------:R-:W-:-:S04]  /*6290*/  F2FP.F16.F32.PACK_AB R2, RZ, R2 ;  /* 0x00000002ff02723e */ /* 0x000fc800000000ff */
[----:B------:R-:W-:-:S07]  /*62a0*/  PRMT R168, R168, 0x5410, R2 ;  /* 0x00005410a8a87816 */ /* 0x000fce0000000002 */
.L_x_5507:
[----:B------:R-:W-:Y:S02]  /*62b0*/  F2FP.F16.F32.PACK_AB R160, R179, R160 ;  /* 0x000000a0b3a0723e */ /* 0x000fe400000000ff */
        /* <DEDUP_REMOVED lines=9> */
.L_x_5508:
[----:B------:R-:W-:Y:S05]  /*6350*/  @!P2 BRA `(.L_x_5509) ;  /* 0x000000000018a947 */ /* 0x000fea0003800000 */
[----:B------:R-:W-:Y:S01]  /*6360*/  FMUL.FTZ R0, R163, UR15 ;  /* 0x0000000fa3007c20 */ /* 0x000fe20008410000 */
[----:B-----5:R-:W-:-:S03]  /*6370*/  HADD2.F32 R176, -RZ, R165.H1_H1 ;  /* 0x300000a5ffb07230 */ /* 0x020fc60000004100 */
[-C--:B------:R-:W-:Y:S02]  /*6380*/  FMUL.FTZ R2, R71, R0.reuse ;  /* 0x0000000047027220 */ /* 0x080fe40000410000 */
[----:B------:R-:W-:-:S03]  /*6390*/  FFMA.FTZ R143, R176, R0, R143 ;  /* 0x00000000b08f7223 */ /* 0x000fc6000001008f */
[----:B------:R-:W-:-:S04]  /*63a0*/  F2FP.F16.F32.PACK_AB R2, RZ, R2 ;  /* 0x00000002ff02723e */ /* 0x000fc800000000ff */
[----:B------:R-:W-:-:S07]  /*63b0*/  PRMT R169, R169, 0x5410, R2 ;  /* 0x00005410a9a97816 */ /* 0x000fce0000000002 */
.L_x_5509:
[----:B------:R-:W-:Y:S02]  /*63c0*/  F2FP.F16.F32.PACK_AB R161, R163, R162 ;  /* 0x000000a2a3a1723e */ /* 0x000fe400000000ff */
[----:B------:R-:W-:Y:S02]  /*63d0*/  FSEL R173, R173, RZ, P5 ;  /* 0x000000ffadad7208 */ /* 0x000fe40002800000 */
[----:B------:R-:W-:Y:S02]  /*63e0*/  FSEL R174, R174, RZ, P5 ;  /* 0x000000ffaeae7208 */ /* 0x000fe40002800000 */
        /* <DEDUP_REMOVED lines=9> */
.L_x_5510:
[----:B------:R-:W-:Y:S05]  /*6480*/  @!P2 BRA `(.L_x_5511) ;  /* 0x000000000018a947 */ /* 0x000fea0003800000 */
[----:B------:R-:W-:Y:S01]  /*6490*/  FMUL.FTZ R0, R173, UR15 ;  /* 0x0000000fad007c20 */ /* 0x000fe20008410000 */
[----:B-----5:R-:W-:-:S03]  /*64a0*/  HADD2.F32 R172, -RZ, R166.H1_H1 ;  /* 0x300000a6ffac7230 */ /* 0x020fc60000004100 */
[-C--:B------:R-:W-:Y:S02]  /*64b0*/  FMUL.FTZ R2, R73, R0.reuse ;  /* 0x0000000049027220 */ /* 0x080fe40000410000 */
[----:B------:R-:W-:-:S03]  /*64c0*/  FFMA.FTZ R145, R172, R0, R145 ;  /* 0x00000000ac917223 */ /* 0x000fc60000010091 */
[----:B------:R-:W-:-:S04]  /*64d0*/  F2FP.F16.F32.PACK_AB R2, RZ, R2 ;  /* 0x00000002ff02723e */ /* 0x000fc800000000ff */
[----:B------:R-:W-:-:S07]  /*64e0*/  PRMT R170, R170, 0x5410, R2 ;  /* 0x00005410aaaa7816 */ /* 0x000fce0000000002 */
.L_x_5511:
[----:B------:R-:W-:Y:S05]  /*64f0*/  @!P2 BRA `(.L_x_5512) ;  /* 0x000000000018a947 */ /* 0x000fea0003800000 */
[----:B------:R-:W-:Y:S01]  /*6500*/  FMUL.FTZ R163, R174, UR15 ;  /* 0x0000000faea37c20 */ /* 0x000fe20008410000 */
[----:B-----5:R-:W-:-:S03]  /*6510*/  HADD2.F32 R179, -RZ, R167.H0_H0 ;  /* 0x200000a7ffb37230 */ /* 0x020fc60000004100 */
[-C--:B------:R-:W-:Y:S02]  /*6520*/  FMUL.FTZ R0, R74, R163.reuse ;  /* 0x000000a34a007220 */ /* 0x080fe40000410000 */
[----:B------:R-:W-:-:S03]  /*6530*/  FFMA.FTZ R146, R179, R163, R146 ;  /* 0x000000a3b3927223 */ /* 0x000fc60000010092 */
[----:B------:R-:W-:-:S04]  /*6540*/  F2FP.F16.F32.PACK_AB R0, RZ, R0 ;  /* 0x00000000ff00723e */ /* 0x000fc800000000ff */
[----:B------:R-:W-:-:S07]  /*6550*/  PRMT R171, R0, 0x7610, R171 ;  /* 0x0000761000ab7816 */ /* 0x000fce00000000ab */
.L_x_5512:
[----:B------:R-:W-:Y:S02]  /*6560*/  F2FP.F16.F32.PACK_AB R162, R173, R162 ;  /* 0x000000a2ada2723e */ /* 0x000fe400000000ff */
[----:B------:R-:W-:Y:S01]  /*6570*/  F2FP.F16.F32.PACK_AB R163, R175, R174 ;  /* 0x000000aeafa3723e */ /* 0x000fe200000000ff */
        /* <DEDUP_REMOVED lines=8> */
.L_x_5505:
        /* <DEDUP_REMOVED lines=12> */
.L_x_5513:
        /* <DEDUP_REMOVED lines=12> */
.L_x_5514:
        /* <DEDUP_REMOVED lines=12> */
.L_x_5515:
        /* <DEDUP_REMOVED lines=12> */
.L_x_5516:
        /* <DEDUP_REMOVED lines=12> */
.L_x_5517:
        /* <DEDUP_REMOVED lines=12> */
.L_x_5518:
        /* <DEDUP_REMOVED lines=12> */
.L_x_5519:
        /* <DEDUP_REMOVED lines=12> */
.L_x_5497:
[----:B0-2---:R-:W0:Y:S08]  /*6c00*/  @P0 LDC.64 R174, c[0x0][0x478] ;  /* 0x00011e00ffae0b82 */ /* 0x005e300000000a00 */
[----:B------:R-:W1:Y:S01]  /*6c10*/  @P2 LDC.64 R172, c[0x0][0x468] ;  /* 0x00011a00ffac2b82 */ /* 0x000e620000000a00 */
[----:B0-----:R-:W-:-:S05]  /*6c20*/  @P0 IMAD.WIDE.U32 R174, R208, 0x10, R174 ;  /* 0x00000010d0ae0825 */ /* 0x001fca00078e00ae */
[----:B------:R3:W-:Y:S01]  /*6c30*/  @P0 STG.E.128 desc[UR10][R174.64], R160 ;  /* 0x000000a0ae000986 */ /* 0x0007e2000c101d0a */
[----:B-1----:R-:W-:-:S05]  /*6c40*/  @P2 IMAD.WIDE.U32 R172, R177, 0x10, R172 ;  /* 0x00000010b1ac2825 */ /* 0x002fca00078e00ac */
[----:B------:R3:W-:Y:S02]  /*6c50*/  @P2 STG.E.128 desc[UR10][R172.64], R168 ;  /* 0x000000a8ac002986 */ /* 0x0007e4000c101d0a */
.L_x_5486:
[----:B------:R-:W-:Y:S05]  /*6c60*/  BSYNC.RECONVERGENT B0 ;  /* 0x0000000000007941 */ /* 0x000fea0003800200 */
.L_x_5485:
[----:B0-23--:R-:W0:Y:S01]  /*6c70*/  LDC.64 R172, c[0x0][0x380] ;  /* 0x0000e000ffac7b82 */ /* 0x00de220000000a00 */
[----:B------:R-:W-:Y:S01]  /*6c80*/  UPLOP3.LUT UP1, UPT, UPT, UPT, UP1, 0x40, 0x4 ;  /* 0x000000000004789c */ /* 0x000fe20003f2e810 */
[----:B0-----:R-:W-:-:S04]  /*6c90*/  IADD3 R4, PT, PT, R4, R172, RZ ;  /* 0x000000ac04047210 */ /* 0x001fc80007ffe0ff */
[----:B------:R-:W-:-:S13]  /*6ca0*/  ISETP.GE.AND P0, PT, R4, R173, PT ;  /* 0x000000ad0400720c */ /* 0x000fda0003f06270 */
[----:B------:R-:W-:Y:S05]  /*6cb0*/  @!P0 BRA `(.L_x_5520) ;  /* 0xffffff9800b88947 */ /* 0x000fea000383ffff */
.L_x_5405:
        /* <DEDUP_REMOVED lines=18> */
.L_x_5522:
[----:B------:R-:W-:Y:S05]  /*6de0*/  BSYNC.RECONVERGENT B0 ;  /* 0x0000000000007941 */ /* 0x000fea0003800200 */
.L_x_5521:
        /* <DEDUP_REMOVED lines=15> */
.L_x_5524:
[----:B------:R-:W-:Y:S05]  /*6ee0*/  BSYNC.RECONVERGENT B0 ;  /* 0x0000000000007941 */ /* 0x000fea0003800200 */
.L_x_5523:
        /* <DEDUP_REMOVED lines=14> */
.L_x_5525:
        /* <DEDUP_REMOVED lines=11> */
.L_x_10760:


//--------------------- .text._ZN10layer_norm13ln_bwd_kernelINS_13Kernel_traitsIf6__halfS2_S2_fjLj3072ELj1ELj1ELj4ELj16ENS_18Kernel_traits_baseILj3072EfS2_S2_S2_fjLj128EEEEELb0ELb1ELb1ELb1EEEvNS_9BwdParamsE --------------------------
	.section	.text._ZN10layer_norm13ln_bwd_kernelINS_13Kernel_traitsIf6__halfS2_S2_fjLj3072ELj1ELj1ELj4ELj16ENS_18Kernel_traits_baseILj3072EfS2_S2_S2_fjLj128EEEEELb0ELb1ELb1ELb1EEEvNS_9BwdParamsE,"ax",@progbits
	.align	128
        .global         _ZN10layer_norm13ln_bwd_kernelINS_13Kernel_traitsIf6__halfS2_S2_fjLj3072ELj1ELj1ELj4ELj16ENS_18Kernel_traits_baseILj3072EfS2_S2_S2_fjLj128EEEEELb0ELb1ELb1ELb1EEEvNS_9BwdParamsE
        .type           _ZN10layer_norm13ln_bwd_kernelINS_13Kernel_traitsIf6__halfS2_S2_fjLj3072ELj1ELj1ELj4ELj16ENS_18Kernel_traits_baseILj3072EfS2_S2_S2_fjLj128EEEEELb0ELb1ELb1ELb1EEEvNS_9BwdParamsE,@function
        .size           _ZN10layer_norm13ln_bwd_kernelINS_13Kernel_traitsIf6__halfS2_S2_fjLj3072ELj1ELj1ELj4ELj16ENS_18Kernel_traits_baseILj3072EfS2_S2_S2_fjLj128EEEEELb0ELb1ELb1ELb1EEEvNS_9BwdParamsE,(.L_x_10761 - _ZN10layer_norm13ln_bwd_kernelINS_13Kernel_traitsIf6__halfS2_S2_fjLj3072ELj1ELj1ELj4ELj16ENS_18Kernel_traits_baseILj3072EfS2_S2_S2_fjLj128EEEEELb0ELb1ELb1ELb1EEEvNS_9BwdParamsE)
        .other          _ZN10layer_norm13ln_bwd_kernelINS_13Kernel_traitsIf6__halfS2_S2_fjLj3072ELj1ELj1ELj4ELj16ENS_18Kernel_traits_baseILj3072EfS2_S2_S2_fjLj128EEEEELb0ELb1ELb1ELb1EEEvNS_9BwdParamsE,@"STO_CUDA_ENTRY STV_DEFAULT"
_ZN10layer_norm13ln_bwd_kernelINS_13Kernel_traitsIf6__halfS2_S2_fjLj3072ELj1ELj1ELj4ELj16ENS_18Kernel_traits_baseILj3072EfS2_S2_S2_fjLj128EEEEELb0ELb1ELb1ELb1EEEvNS_9BwdParamsE:
.text._ZN10layer_norm13ln_bwd_kernelINS_13Kernel_traitsIf6__halfS2_S2_fjLj3072ELj1ELj1ELj4ELj16ENS_18Kernel_traits_baseILj3072EfS2_S2_S2_fjLj128EEEEELb0ELb1ELb1ELb1EEEvNS_9BwdParamsE:
        /* <DEDUP_REMOVED lines=68> */
.L_x_5629:
        /* <DEDUP_REMOVED lines=13> */
[----:B------:R-:W-:Y:S01]  /*0510*/  IMAD R3, R0, UR14, RZ ;  /* 0x0000000e00037c24 */ /* 0x000fe2000f8e02ff */
[----:B------:R-:W-:Y:S01]  /*0520*/  IADD3 R151, PT, PT, R2, -0x1, RZ ;  /* 0xffffffff02977810 */ /* 0x000fe20007ffe0ff */
[----:B------:R-:W0:Y:S03]  /*0530*/  LDC.64 R154, c[0x0][0x3c0] ;  /* 0x0000f000ff9a7b82 */ /* 0x000e260000000a00 */
[----:B------:R-:W-:Y:S01]  /*0540*/  SHF.R.S32.HI R150, RZ, 0x1f, R3 ;  /* 0x0000001fff967819 */ /* 0x000fe20000011403 */
[----:B------:R-:W-:-:S03]  /*0550*/  IMAD R151, R151, UR14, RZ ;  /* 0x0000000e97977c24 */ /* 0x000fc6000f8e02ff */
[----:B------:R-:W-:Y:S01]  /*0560*/  LEA.HI R3, R150, R3, RZ, 0x3 ;  /* 0x0000000396037211 */ /* 0x000fe200078f18ff */
[----:B------:R-:W1:Y:S01]  /*0570*/  LDC.64 R148, c[0x0][0x428] ;  /* 0x00010a00ff947b82 */ /* 0x000e620000000a00 */
[----:B------:R-:W-:Y:S02]  /*0580*/  SHF.R.S32.HI R150, RZ, 0x1f, R151 ;  /* 0x0000001fff967819 */ /* 0x000fe40000011497 */
[----:B------:R-:W-:Y:S02]  /*0590*/  LEA.HI.SX32 R153, R3, R206, 0x1d ;  /* 0x000000ce03997211 */ /* 0x000fe400078feaff */
[----:B------:R-:W-:-:S03]  /*05a0*/  LEA.HI R151, R150, R151, RZ, 0x3 ;  /* 0x0000009796977211 */ /* 0x000fc600078f18ff */
[----:B------:R-:W2:Y:S01]  /*05b0*/  LDC.64 R160, c[0x0][0x3a8] ;  /* 0x0000ea00ffa07b82 */ /* 0x000ea20000000a00 */
[----:B------:R-:W-:-:S04]  /*05c0*/  LEA.HI.SX32 R151, R151, R206, 0x1d ;  /* 0x000000ce97977211 */ /* 0x000fc800078feaff */
[----:B------:R-:W-:Y:S02]  /*05d0*/  IADD3 R157, PT, PT, R151, 0x80, RZ ;  /* 0x00000080979d7810 */ /* 0x000fe40007ffe0ff */
[----:B------:R-:W-:Y:S02]  /*05e0*/  SHF.R.S32.HI R3, RZ, 0x1f, R0 ;  /* 0x0000001fff037819 */ /* 0x000fe40000011400 */
[C---:B0-----:R-:W-:Y:S02]  /*05f0*/  LEA R154, P0, R0.reuse, R154, 0x2 ;  /* 0x0000009a009a7211 */ /* 0x041fe400078010ff */
[C---:B------:R-:W-:Y:S02]  /*0600*/  IADD3 R183, PT, PT, R153.reuse, 0x80, RZ ;  /* 0x0000008099b77810 */ /* 0x040fe40007ffe0ff */
[----:B------:R-:W-:Y:S01]  /*0610*/  IADD3 R185, PT, PT, R153, 0x100, RZ ;  /* 0x0000010099b97810 */ /* 0x000fe20007ffe0ff */
[----:B-1----:R-:W-:Y:S01]  /*0620*/  IMAD.WIDE.U32 R156, R157, 0x10, R148 ;  /* 0x000000109d9c7825 */ /* 0x002fe200078e0094 */
[----:B------:R-:W-:-:S03]  /*0630*/  LEA.HI.X R155, R0, R155, R3, 0x2, P0 ;  /* 0x0000009b009b7211 */ /* 0x000fc600000f1403 */
[--C-:B--2---:R-:W-:Y:S02]  /*0640*/  IMAD.WIDE.U32 R172, R153, 0x10, R160.reuse ;  /* 0x0000001099ac7825 */ /* 0x104fe400078e00a0 */
[----:B------:R-:W2:Y:S02]  /*0650*/  LDG.E.128 R156, desc[UR12][R156.64] ;  /* 0x0000000c9c9c7981 */ /* 0x000ea4000c1e1d00 */
[--C-:B------:R-:W-:Y:S02]  /*0660*/  IMAD.WIDE.U32 R168, R183, 0x10, R160.reuse ;  /* 0x00000010b7a87825 */ /* 0x100fe400078e00a0 */
[----:B------:R0:W3:Y:S02]  /*0670*/  LDG.E R3, desc[UR12][R154.64] ;  /* 0x0000000c9a037981 */ /* 0x0000e4000c1e1900 */
[----:B------:R-:W-:Y:S02]  /*0680*/  IMAD.WIDE.U32 R160, R185, 0x10, R160 ;  /* 0x00000010b9a07825 */ /* 0x000fe400078e00a0 */
[----:B------:R-:W4:Y:S02]  /*0690*/  LDG.E.128 R172, desc[UR12][R172.64] ;  /* 0x0000000cacac7981 */ /* 0x000f24000c1e1d00 */
[----:B------:R-:W-:-:S02]  /*06a0*/  IMAD.WIDE.U32 R164, R151, 0x10, R148 ;  /* 0x0000001097a47825 */ /* 0x000fc400078e0094 */
        /* <DEDUP_REMOVED lines=19> */
[--C-:B--2---:R-:W-:Y:S02]  /*07e0*/  HADD2.F32 R155, -RZ, R159.reuse.H0_H0 ;  /* 0x2000009fff9b7230 */ /* 0x104fe40000004100 */
[----:B------:R-:W-:Y:S01]  /*07f0*/  HADD2.F32 R154, -RZ, R159.H1_H1 ;  /* 0x3000009fff9a7230 */ /* 0x000fe20000004100 */
[----:B---3--:R-:W-:Y:S01]  /*0800*/  FSEL R159, R3, RZ, !P2 ;  /* 0x000000ff039f7208 */ /* 0x008fe20005000000 */
[----:B------:R-:W-:Y:S02]  /*0810*/  HADD2.F32 R183, -RZ, R157.H0_H0 ;  /* 0x2000009dffb77230 */ /* 0x000fe40000004100 */
[--C-:B----4-:R-:W-:Y:S02]  /*0820*/  HADD2.F32 R187, -RZ, R174.reuse.H0_H0 ;  /* 0x200000aeffbb7230 */ /* 0x110fe40000004100 */
        /* <DEDUP_REMOVED lines=8> */
[--C-:B------:R-:W-:Y:S02]  /*08b0*/  HADD2.F32 R200, -RZ, R162.reuse.H0_H0 ;  /* 0x200000a2ffc87230 */ /* 0x100fe40000004100 */
[----:B------:R-:W-:Y:S02]  /*08c0*/  HADD2.F32 R157, -RZ, R162.H1_H1 ;  /* 0x300000a2ff9d7230 */ /* 0x000fe40000004100 */
[C---:B------:R-:W-:Y:S01]  /*08d0*/  FADD.FTZ R162, -R159.reuse, R187 ;  /* 0x000000bb9fa27221 */ /* 0x040fe20000010100 */
[--C-:B------:R-:W-:Y:S02]  /*08e0*/  HADD2.F32 R175, -RZ, R164.reuse.H0_H0 ;  /* 0x200000a4ffaf7230 */ /* 0x100fe40000004100 */
[----:B0-----:R-:W-:Y:S02]  /*08f0*/  HADD2.F32 R176, -RZ, R164.H1_H1 ;  /* 0x300000a4ffb07230 */ /* 0x001fe40000004100 */
[----:B------:R-:W-:Y:S01]  /*0900*/  FADD.FTZ R164, -R159, R189 ;  /* 0x000000bd9fa47221 */ /* 0x000fe20000010100 */
[----:B------:R-:W-:-:S02]  /*0910*/  HADD2.F32 R177, -RZ, R165.H0_H0 ;  /* 0x200000a5ffb17230 */ /* 0x000fc40000004100 */
[----:B-1----:R-:W-:Y:S02]  /*0920*/  HADD2.F32 R178, -RZ, R165.H1_H1 ;  /* 0x300000a5ffb27230 */ /* 0x002fe40000004100 */
[--C-:B------:R-:W-:Y:S02]  /*0930*/  HADD2.F32 R179, -RZ, R166.reuse.H0_H0 ;  /* 0x200000a6ffb37230 */ /* 0x100fe40000004100 */
[----:B------:R-:W-:Y:S02]  /*0940*/  HADD2.F32 R208, -RZ, R166.H1_H1 ;  /* 0x300000a6ffd07230 */ /* 0x000fe40000004100 */
[----:B------:R-:W-:Y:S01]  /*0950*/  FADD.FTZ R166, -R159, R190 ;  /* 0x000000be9fa67221 */ /* 0x000fe20000010100 */
[--C-:B------:R-:W-:Y:S02]  /*0960*/  HADD2.F32 R173, -RZ, R167.reuse.H0_H0 ;  /* 0x200000a7ffad7230 */ /* 0x100fe40000004100 */
[----:B------:R-:W-:Y:S02]  /*0970*/  HADD2.F32 R174, -RZ, R167.H1_H1 ;  /* 0x300000a7ffae7230 */ /* 0x000fe40000004100 */
[----:B------:R-:W-:-:S02]  /*0980*/  HADD2.F32 R165, -RZ, R168.H0_H0 ;  /* 0x200000a8ffa57230 */ /* 0x000fc40000004100 */
[----:B------:R-:W-:Y:S02]  /*0990*/  HADD2.F32 R167, -RZ, R168.H1_H1 ;  /* 0x300000a8ffa77230 */ /* 0x000fe40000004100 */
[----:B------:R-:W-:Y:S01]  /*09a0*/  FADD.FTZ R168, -R159, R191 ;  /* 0x000000bf9fa87221 */ /* 0x000fe20000010100 */
[----:B------:R-:W-:Y:S02]  /*09b0*/  HADD2.F32 R3, -RZ, R160.H0_H0 ;  /* 0x200000a0ff037230 */ /* 0x000fe40000004100 */
[--C-:B------:R-:W-:Y:S02]  /*09c0*/  HADD2.F32 R181, -RZ, R156.reuse.H0_H0 ;  /* 0x2000009cffb57230 */ /* 0x100fe40000004100 */
[----:B------:R-:W-:Y:S02]  /*09d0*/  HADD2.F32 R184, -RZ, R156.H1_H1 ;  /* 0x3000009cffb87230 */ /* 0x000fe40000004100 */
[--C-:B------:R-:W-:Y:S02]  /*09e0*/  HADD2.F32 R185, -RZ, R158.reuse.H0_H0 ;  /* 0x2000009effb97230 */ /* 0x100fe40000004100 */
[----:B------:R-:W-:-:S02]  /*09f0*/  HADD2.F32 R188, -RZ, R158.H1_H1 ;  /* 0x3000009effbc7230 */ /* 0x000fc40000004100 */
[C---:B------:R-:W-:Y:S01]  /*0a00*/  FADD.FTZ R158, -R159.reuse, R153 ;  /* 0x000000999f9e7221 */ /* 0x040fe20000010100 */
[----:B------:R-:W-:Y:S02]  /*0a10*/  HADD2.F32 R192, -RZ, R169.H0_H0 ;  /* 0x200000a9ffc07230 */ /* 0x000fe40000004100 */
[----:B------:R-:W-:Y:S01]  /*0a20*/  FADD.FTZ R172, -R159, R172 ;  /* 0x000000ac9fac7221 */ /* 0x000fe20000010100 */
[----:B------:R-:W-:Y:S02]  /*0a30*/  HADD2.F32 R194, -RZ, R171.H0_H0 ;  /* 0x200000abffc27230 */ /* 0x000fe40000004100 */
[--C-:B------:R-:W-:Y:S02]  /*0a40*/  HADD2.F32 R156, -RZ, R161.reuse.H0_H0 ;  /* 0x200000a1ff9c7230 */ /* 0x100fe40000004100 */
[----:B------:R-:W-:Y:S02]  /*0a50*/  HADD2.F32 R202, -RZ, R161.H1_H1 ;  /* 0x300000a1ffca7230 */ /* 0x000fe40000004100 */
[----:B-----5:R-:W-:Y:S01]  /*0a60*/  FMUL.FTZ R161, R205, R162 ;  /* 0x000000a2cda17220 */ /* 0x020fe20000410000 */
[----:B------:R-:W-:-:S02]  /*0a70*/  HADD2.F32 R169, -RZ, R169.H1_H1 ;  /* 0x300000a9ffa97230 */ /* 0x000fc40000004100 */
[----:B------:R-:W-:Y:S01]  /*0a80*/  FMUL.FTZ R162, R205, R164 ;  /* 0x000000a4cda27220 */ /* 0x000fe20000410000 */
[----:B------:R-:W-:Y:S02]  /*0a90*/  HADD2.F32 R171, -RZ, R171.H1_H1 ;  /* 0x300000abffab7230 */ /* 0x000fe40000004100 */
[----:B------:R-:W-:Y:S02]  /*0aa0*/  HADD2.F32 R206, -RZ, R160.H1_H1 ;  /* 0x300000a0ffce7230 */ /* 0x000fe40000004100 */
[----:B------:R-:W-:Y:S01]  /*0ab0*/  FADD.FTZ R160, -R159, R182 ;  /* 0x000000b69fa07221 */ /* 0x000fe20000010100 */
[--C-:B------:R-:W-:Y:S02]  /*0ac0*/  HADD2.F32 R196, -RZ, R163.reuse.H0_H0 ;  /* 0x200000a3ffc47230 */ /* 0x100fe40000004100 */
[----:B------:R-:W-:Y:S02]  /*0ad0*/  HADD2.F32 R204, -RZ, R163.H1_H1 ;  /* 0x300000a3ffcc7230 */ /* 0x000fe40000004100 */
[----:B------:R-:W-:Y:S01]  /*0ae0*/  FMUL.FTZ R163, R205, R166 ;  /* 0x000000a6cda37220 */ /* 0x000fe20000410000 */
[C---:B------:R-:W-:Y:S01]  /*0af0*/  FADD.FTZ R182, -R159.reuse, R165 ;  /* 0x000000a59fb67221 */ /* 0x040fe20000010100 */
[----:B------:R-:W-:Y:S01]  /*0b00*/  FADD.FTZ R190, -R159, R3 ;  /* 0x000000039fbe7221 */ /* 0x000fe20000010100 */
[----:B------:R-:W-:Y:S01]  /*0b10*/  FMUL.FTZ R164, R205, R168 ;  /* 0x000000a8cda47220 */ /* 0x000fe20000410000 */
[----:B------:R-:W-:Y:S01]  /*0b20*/  FADD.FTZ R210, -R159, R167 ;  /* 0x000000a79fd27221 */ /* 0x000fe20000010100 */
[----:B------:R-:W-:Y:S01]  /*0b30*/  FMUL.FTZ R3, R205, R158 ;  /* 0x0000009ecd037220 */ /* 0x000fe20000410000 */
[----:B------:R-:W-:Y:S01]  /*0b40*/  FADD.FTZ R212, -R159, R192 ;  /* 0x000000c09fd47221 */ /* 0x000fe20000010100 */
[----:B------:R-:W-:Y:S01]  /*0b50*/  FMUL.FTZ R158, R205, R172 ;  /* 0x000000accd9e7220 */ /* 0x000fe20000410000 */
[C---:B------:R-:W-:Y:S01]  /*0b60*/  FADD.FTZ R214, -R159.reuse, R169 ;  /* 0x000000a99fd67221 */ /* 0x040fe20000010100 */
[----:B------:R-:W-:Y:S01]  /*0b70*/  FADD.FTZ R222, -R159, R171 ;  /* 0x000000ab9fde7221 */ /* 0x000fe20000010100 */
[----:B------:R-:W-:Y:S01]  /*0b80*/  FMUL.FTZ R166, R60, R175 ;  /* 0x000000af3ca67220 */ /* 0x000fe20000410000 */
[----:B------:R-:W-:Y:S01]  /*0b90*/  FADD.FTZ R94, R94, R173 ;  /* 0x000000ad5e5e7221 */ /* 0x000fe20000010000 */
[-C--:B------:R-:W-:Y:S01]  /*0ba0*/  FFMA.FTZ R70, R163, R173.reuse, R70 ;  /* 0x000000ada3467223 */ /* 0x080fe20000010046 */
[----:B------:R-:W-:Y:S01]  /*0bb0*/  FMUL.FTZ R172, R58, R173 ;  /* 0x000000ad3aac7220 */ /* 0x000fe20000410000 */
[----:B------:R-:W-:Y:S01]  /*0bc0*/  FADD.FTZ R220, -R159, R194 ;  /* 0x000000c29fdc7221 */ /* 0x000fe20000010100 */
[----:B------:R-:W-:Y:S01]  /*0bd0*/  FADD.FTZ R95, R95, R174 ;  /* 0x000000ae5f5f7221 */ /* 0x000fe20000010000 */
[-C--:B------:R-:W-:Y:S01]  /*0be0*/  FFMA.FTZ R71, R164, R174.reuse, R71 ;  /* 0x000000aea4477223 */ /* 0x080fe20000010047 */
[----:B------:R-:W-:Y:S01]  /*0bf0*/  FMUL.FTZ R171, R59, R174 ;  /* 0x000000ae3bab7220 */ /* 0x000fe20000410000 */
[----:B------:R-:W-:Y:S01]  /*0c00*/  FMUL.FTZ R173, R205, R182 ;  /* 0x000000b6cdad7220 */ /* 0x000fe20000410000 */
[----:B------:R-:W-:-:S02]  /*0c10*/  HADD2.F32 R193, -RZ, R170.H0_H0 ;  /* 0x200000aaffc17230 */ /* 0x000fc40000004100 */
[C---:B------:R-:W-:Y:S01]  /*0c20*/  FADD.FTZ R192, -R159.reuse, R156 ;  /* 0x0000009c9fc07221 */ /* 0x040fe20000010100 */
[----:B------:R-:W-:Y:S01]  /*0c30*/  FADD.FTZ R194, -R159, R157 ;  /* 0x0000009d9fc27221 */ /* 0x000fe20000010100 */
[----:B------:R-:W-:Y:S01]  /*0c40*/  FADD.FTZ R88, R88, R175 ;  /* 0x000000af58587221 */ /* 0x000fe20000010000 */
[----:B------:R-:W-:Y:S01]  /*0c50*/  FFMA.FTZ R64, R3, R175, R64 ;  /* 0x000000af03407223 */ /* 0x000fe20000010040 */
[----:B------:R-:W-:Y:S01]  /*0c60*/  FMUL.FTZ R174, R205, R210 ;  /* 0x000000d2cdae7220 */ /* 0x000fe20000410000 */
[----:B------:R-:W-:Y:S02]  /*0c70*/  HADD2.F32 R170, -RZ, R170.H1_H1 ;  /* 0x300000aaffaa7230 */ /* 0x000fe40000004100 */
[----:B------:R-:W-:Y:S01]  /*0c80*/  FADD.FTZ R89, R89, R176 ;  /* 0x000000b059597221 */ /* 0x000fe20000010000 */
[--C-:B------:R-:W-:Y:S02]  /*0c90*/  HADD2.F32 R197, -RZ, R148.reuse.H0_H0 ;  /* 0x20000094ffc57230 */ /* 0x100fe40000004100 */
[----:B------:R-:W-:Y:S01]  /*0ca0*/  FFMA.FTZ R65, R158, R176, R65 ;  /* 0x000000b09e417223 */ /* 0x000fe20000010041 */
[----:B------:R-:W-:-:S02]  /*0cb0*/  HADD2.F32 R198, -RZ, R148.H1_H1 ;  /* 0x30000094ffc67230 */ /* 0x000fc40000004100 */
[----:B------:R-:W-:Y:S01]  /*0cc0*/  FMUL.FTZ R165, R61, R176 ;  /* 0x000000b03da57220 */ /* 0x000fe20000410000 */
[--C-:B------:R-:W-:Y:S02]  /*0cd0*/  HADD2.F32 R157, -RZ, R149.reuse.H0_H0 ;  /* 0x20000095ff9d7230 */ /* 0x100fe40000004100 */
[----:B------:R-:W-:Y:S01]  /*0ce0*/  FADD.FTZ R93, R93, R208 ;  /* 0x000000d05d5d7221 */ /* 0x000fe20000010000 */
[----:B------:R-:W-:Y:S02]  /*0cf0*/  HADD2.F32 R156, -RZ, R149.H1_H1 ;  /* 0x30000095ff9c7230 */ /* 0x000fe40000004100 */
[-C--:B------:R-:W-:Y:S01]  /*0d00*/  FFMA.FTZ R69, R162, R208.reuse, R69 ;  /* 0x000000d0a2457223 */ /* 0x080fe20000010045 */
[----:B------:R-:W-:Y:S01]  /*0d10*/  FMUL.FTZ R169, R57, R208 ;  /* 0x000000d039a97220 */ /* 0x000fe20000410000 */
[----:B------:R-:W-:Y:S01]  /*0d20*/  FMUL.FTZ R175, R205, R212 ;  /* 0x000000d4cdaf7220 */ /* 0x000fe20000410000 */
[--C-:B------:R-:W-:Y:S02]  /*0d30*/  HADD2.F32 R149, -RZ, R151.reuse.H0_H0 ;  /* 0x20000097ff957230 */ /* 0x100fe40000004100 */
[----:B------:R-:W-:Y:S01]  /*0d40*/  FADD.FTZ R208, RZ, R166 ;  /* 0x000000a6ffd07221 */ /* 0x000fe20000010000 */
[----:B------:R-:W-:-:S02]  /*0d50*/  HADD2.F32 R148, -RZ, R151.H1_H1 ;  /* 0x30000097ff947230 */ /* 0x000fc40000004100 */
[----:B------:R-:W-:Y:S01]  /*0d60*/  FMUL.FTZ R176, R205, R214 ;  /* 0x000000d6cdb07220 */ /* 0x000fe20000410000 */
[----:B------:R-:W-:Y:S01]  /*0d70*/  FADD.FTZ R180, -R159, R180 ;  /* 0x000000b49fb47221 */ /* 0x000fe20000010100 */
[----:B------:R-:W-:Y:S01]  /*0d80*/  FFMA.FTZ R151, R3, R166, RZ ;  /* 0x000000a603977223 */ /* 0x000fe200000100ff */
[----:B------:R-:W-:Y:S01]  /*0d90*/  FADD.FTZ R96, R96, R181 ;  /* 0x000000b560607221 */ /* 0x000fe20000010000 */
[-C--:B------:R-:W-:Y:S01]  /*0da0*/  FFMA.FTZ R72, R173, R181.reuse, R72 ;  /* 0x000000b5ad487223 */ /* 0x080fe20000010048 */
[----:B------:R-:W-:Y:S01]  /*0db0*/  FMUL.FTZ R182, R52, R181 ;  /* 0x000000b534b67220 */ /* 0x000fe20000410000 */
[----:B------:R-:W-:Y:S01]  /*0dc0*/  FADD.FTZ R97, R97, R184 ;  /* 0x000000b861617221 */ /* 0x000fe20000010000 */
[-C--:B------:R-:W-:Y:S01]  /*0dd0*/  FFMA.FTZ R73, R174, R184.reuse, R73 ;  /* 0x000000b8ae497223 */ /* 0x080fe20000010049 */
[----:B------:R-:W-:Y:S01]  /*0de0*/  FMUL.FTZ R181, R53, R184 ;  /* 0x000000b835b57220 */ /* 0x000fe20000410000 */
[----:B------:R-:W-:Y:S01]  /*0df0*/  FADD.FTZ R98, R98, R183 ;  /* 0x000000b762627221 */ /* 0x000fe20000010000 */
[-C--:B------:R-:W-:Y:S01]  /*0e00*/  FFMA.FTZ R74, R175, R183.reuse, R74 ;  /* 0x000000b7af4a7223 */ /* 0x080fe2000001004a */
[----:B------:R-:W-:Y:S01]  /*0e10*/  FMUL.FTZ R184, R54, R183 ;  /* 0x000000b736b87220 */ /* 0x000fe20000410000 */
        /* <DEDUP_REMOVED lines=9> */
[-C--:B------:R-:W-:Y:S01]  /*0eb0*/  FFMA.FTZ R75, R176, R186.reuse, R75 ;  /* 0x000000bab04b7223 */ /* 0x080fe2000001004b */
[----:B------:R-:W-:Y:S01]  /*0ec0*/  FMUL.FTZ R183, R55, R186 ;  /* 0x000000ba37b77220 */ /* 0x000fe20000410000 */
[----:B------:R-:W-:Y:S01]  /*0ed0*/  FADD.FTZ R187, R208, R165 ;  /* 0x000000a5d0bb7221 */ /* 0x000fe20000010000 */
[C---:B------:R-:W-:Y:S01]  /*0ee0*/  FMUL.FTZ R159, R205.reuse, R180 ;  /* 0x000000b4cd9f7220 */ /* 0x040fe20000410000 */
[----:B------:R-:W-:Y:S01]  /*0ef0*/  FFMA.FTZ R186, R158, R165, R151 ;  /* 0x000000a59eba7223 */ /* 0x000fe20000010097 */
[----:B------:R-:W-:Y:S01]  /*0f00*/  FMUL.FTZ R160, R205, R160 ;  /* 0x000000a0cda07220 */ /* 0x000fe20000410000 */
[----:B------:R-:W-:Y:S01]  /*0f10*/  FMUL.FTZ R167, R63, R178 ;  /* 0x000000b23fa77220 */ /* 0x000fe20000410000 */
[----:B------:R-:W-:Y:S01]  /*0f20*/  FADD.FTZ R208, R187, R168 ;  /* 0x000000a8bbd07221 */ /* 0x000fe20000010000 */
[----:B------:R-:W-:Y:S01]  /*0f30*/  FADD.FTZ R90, R90, R177 ;  /* 0x000000b15a5a7221 */ /* 0x000fe20000010000 */
[C---:B------:R-:W-:Y:S01]  /*0f40*/  FFMA.FTZ R66, R159.reuse, R177, R66 ;  /* 0x000000b19f427223 */ /* 0x040fe20000010042 */
[----:B------:R-:W-:Y:S01]  /*0f50*/  FFMA.FTZ R151, R159, R168, R186 ;  /* 0x000000a89f977223 */ /* 0x000fe200000100ba */
        /* <DEDUP_REMOVED lines=15> */
[----:B------:R-:W-:-:S02]  /*1050*/  FADD.FTZ R92, R92, R179 ;  /* 0x000000b35c5c7221 */ /* 0x000fc40000010000 */
        /* <DEDUP_REMOVED lines=30> */
[C---:B------:R-:W-:Y:S01]  /*1240*/  FMUL.FTZ R189, R205.reuse, R190 ;  /* 0x000000becdbd7220 */ /* 0x040fe20000410000 */
[C---:B------:R-:W-:Y:S01]  /*1250*/  FMUL.FTZ R195, R205.reuse, R196 ;  /* 0x000000c4cdc37220 */ /* 0x040fe20000410000 */
        /* <DEDUP_REMOVED lines=8> */
[----:B------:R-:W-:Y:S01]  /*12e0*/  FFMA.FTZ R151, R189, R196, R200 ;  /* 0x000000c4bd977223 */ /* 0x000fe200000100c8 */
[C---:B------:R-:W-:Y:S01]  /*12f0*/  FMUL.FTZ R191, R205.reuse, R192 ;  /* 0x000000c0cdbf7220 */ /* 0x040fe20000410000 */
[----:B------:R-:W-:Y:S01]  /*1300*/  FMUL.FTZ R192, R205, R202 ;  /* 0x000000cacdc07220 */ /* 0x000fe20000410000 */
[----:B------:R-:W-:Y:S01]  /*1310*/  FADD.FTZ R105, R105, R198 ;  /* 0x000000c669697221 */ /* 0x000fe20000010000 */
[----:B------:R-:W-:Y:S01]  /*1320*/  FFMA.FTZ R81, R190, R198, R81 ;  /* 0x000000c6be517223 */ /* 0x000fe20000010051 */
[----:B------:R-:W-:Y:S01]  /*1330*/  FMUL.FTZ R198, R46, R157 ;  /* 0x0000009d2ec67220 */ /* 0x000fe20000410000 */
[----:B------:R-:W-:Y:S01]  /*1340*/  FADD.FTZ R155, R154, R197 ;  /* 0x000000c59a9b7221 */ /* 0x000fe20000010000 */
[----:B------:R-:W-:Y:S01]  /*1350*/  FFMA.FTZ R154, R190, R197, R151 ;  /* 0x000000c5be9a7223 */ /* 0x000fe20000010097 */
[----:B------:R-:W-:-:S02]  /*1360*/  HADD2.F32 R153, -RZ, R150.H0_H0 ;  /* 0x20000096ff997230 */ /* 0x000fc40000004100 */
[----:B------:R-:W-:Y:S01]  /*1370*/  FADD.FTZ R107, R107, R156 ;  /* 0x0000009c6b6b7221 */ /* 0x000fe20000010000 */
[-C--:B------:R-:W-:Y:S01]  /*1380*/  FFMA.FTZ R83, R192, R156.reuse, R83 ;  /* 0x0000009cc0537223 */ /* 0x080fe20000010053 */
[----:B------:R-:W-:Y:S01]  /*1390*/  FMUL.FTZ R199, R47, R156 ;  /* 0x0000009c2fc77220 */ /* 0x000fe20000410000 */
[----:B------:R-:W-:Y:S01]  /*13a0*/  FADD.FTZ R156, R155, R198 ;  /* 0x000000c69b9c7221 */ /* 0x000fe20000010000 */
[----:B------:R-:W-:Y:S01]  /*13b0*/  FFMA.FTZ R151, R191, R198, R154 ;  /* 0x000000c6bf977223 */ /* 0x000fe2000001009a */
        /* <DEDUP_REMOVED lines=28> */
.L_x_5527:
        /* <DEDUP_REMOVED lines=16> */
.L_x_5528:
        /* <DEDUP_REMOVED lines=42> */
.L_x_5530:
[----:B------:R-:W-:Y:S05]  /*1920*/  BSYNC.RECONVERGENT B0 ;  /* 0x0000000000007941 */ /* 0x000fea0003800200 */
.L_x_5529:
        /* <DEDUP_REMOVED lines=41> */
[----:B------:R-:W-:Y:S01]  /*1bc0*/  FMUL.FTZ R149, R148, UR16 ;  /* 0x0000001094957c20 */ /* 0x000fe20008410000 */
[----:B-----5:R-:W-:-:S03]  /*1bd0*/  HADD2.F32 R148, -RZ, R136.H0_H0 ;  /* 0x20000088ff947230 */ /* 0x020fc60000004100 */
[----:B------:R-:W-:Y:S02]  /*1be0*/  FMUL.FTZ R150, R16, R149 ;  /* 0x0000009510967220 */ /* 0x000fe40000410000 */
[----:B------:R-:W-:-:S03]  /*1bf0*/  FFMA.FTZ R132, R149, R148, R132 ;  /* 0x0000009495847223 */ /* 0x000fc60000010084 */
[----:B------:R-:W-:-:S04]  /*1c00*/  F2FP.F16.F32.PACK_AB R150, RZ, R150 ;  /* 0x00000096ff96723e */ /* 0x000fc800000000ff */
[----:B------:R-:W-:-:S07]  /*1c10*/  PRMT R140, R150, 0x7610, R140 ;  /* 0x00007610968c7816 */ /* 0x000fce000000008c */
.L_x_5533:
        /* <DEDUP_REMOVED lines=12> */
.L_x_5534:
        /* <DEDUP_REMOVED lines=12> */
.L_x_5535:
        /* <DEDUP_REMOVED lines=12> */
.L_x_5536:
        /* <DEDUP_REMOVED lines=12> */
.L_x_5537:
        /* <DEDUP_REMOVED lines=12> */
.L_x_5538:
        /* <DEDUP_REMOVED lines=12> */
.L_x_5539:
        /* <DEDUP_REMOVED lines=11> */
[----:B------:R-:W-:Y:S01]  /*2150*/  PRMT R143, R143, 0x5410, R150 ;  /* 0x000054108f8f7816 */ /* 0x000fe20000000096 */
[----:B------:R-:W-:Y:S06]  /*2160*/  BRA `(.L_x_5540) ;  /* 0x0000001000987947 */ /* 0x000fec0003800000 */
.L_x_5532:
[-CC-:B------:R-:W-:Y:S01]  /*2170*/  FFMA.FTZ R145, R3, R152.reuse, R153.reuse ;  /* 0x0000009803917223 */ /* 0x180fe20000010099 */
[-C--:B------:R-:W-:Y:S01]  /*2180*/  FFMA.FTZ R146, R158, R152.reuse, R153 ;  /* 0x000000989e927223 */ /* 0x080fe20000010099 */
        /* <DEDUP_REMOVED lines=15> */
.L_x_5541:
        /* <DEDUP_REMOVED lines=11> */
.L_x_5542:
        /* <DEDUP_REMOVED lines=11> */
.L_x_5543:
        /* <DEDUP_REMOVED lines=16> */
.L_x_5544:
        /* <DEDUP_REMOVED lines=12> */
.L_x_5545:
        /* <DEDUP_REMOVED lines=11> */
.L_x_5546:
        /* <DEDUP_REMOVED lines=10> */
.L_x_5547:
        /* <DEDUP_REMOVED lines=12> */
.L_x_5531:
        /* <DEDUP_REMOVED lines=9> */
[----:B-----5:R-:W-:Y:S02]  /*2840*/  HADD2.F32 R151, -RZ, R136.H0_H0 ;  /* 0x20000088ff977230 */ /* 0x020fe40000004100 */
[----:B------:R-:W-:-:S04]  /*2850*/  @P1 FADD.FTZ R149, R166, -R149 ;  /* 0x80000095a6951221 */ /* 0x000fc80000010000 */
[----:B------:R-:W-:-:S04]  /*2860*/  @P1 FFMA.FTZ R148, R205, R149, R148 ;  /* 0x00000095cd941223 */ /* 0x000fc80000010094 */
[----:B------:R-:W-:-:S04]  /*2870*/  FMUL.FTZ R149, R148, UR16 ;  /* 0x0000001094957c20 */ /* 0x000fc80008410000 */
[-C--:B------:R-:W-:Y:S01]  /*2880*/  FMUL.FTZ R148, R16, R149.reuse ;  /* 0x0000009510947220 */ /* 0x080fe20000410000 */
[----:B------:R-:W-:-:S04]  /*2890*/  FFMA.FTZ R132, R151, R149, R132 ;  /* 0x0000009597847223 */ /* 0x000fc80000010084 */
[----:B------:R-:W-:-:S04]  /*28a0*/  F2FP.F16.F32.PACK_AB R148, RZ, R148 ;  /* 0x00000094ff94723e */ /* 0x000fc800000000ff */
[----:B------:R-:W-:-:S07]  /*28b0*/  PRMT R140, R148, 0x7610, R140 ;  /* 0x00007610948c7816 */ /* 0x000fce000000008c */
.L_x_5549:
[----:B------:R-:W-:Y:S05]  /*28c0*/  @!P2 BRA `(.L_x_5550) ;  /* 0x000000000028a947 */ /* 0x000fea0003800000 */
[----:B------:R-:W-:Y:S01]  /*28d0*/  @P1 FFMA.FTZ R150, R158, R152, R153 ;  /* 0x000000989e961223 */ /* 0x000fe20000010099 */
[----:B------:R-:W-:-:S03]  /*28e0*/  HADD2.F32 R148, -RZ, R12.H1_H1 ;  /* 0x3000000cff947230 */ /* 0x000fc60000004100 */
        /* <DEDUP_REMOVED lines=8> */
.L_x_5550:
[----:B------:R-:W-:Y:S05]  /*2970*/  @!P2 BRA `(.L_x_5551) ;  /* 0x000000000028a947 */ /* 0x000fea0003800000 */
        /* <DEDUP_REMOVED lines=10> */
.L_x_5551:
        /* <DEDUP_REMOVED lines=11> */
.L_x_5552:
        /* <DEDUP_REMOVED lines=11> */
.L_x_5553:
        /* <DEDUP_REMOVED lines=11> */
.L_x_5554:
        /* <DEDUP_REMOVED lines=11> */
.L_x_5555:
        /* <DEDUP_REMOVED lines=10> */
[----:B------:R-:W-:Y:S01]  /*2d80*/  PRMT R143, R143, 0x5410, R149 ;  /* 0x000054108f8f7816 */ /* 0x000fe20000000095 */
[----:B------:R-:W-:Y:S06]  /*2d90*/  BRA `(.L_x_5540) ;  /* 0x00000004008c7947 */ /* 0x000fec0003800000 */
.L_x_5548:
[----:B------:R-:W-:Y:S01]  /*2da0*/  ISETP.GT.AND P3, PT, R2, RZ, PT ;  /* 0x000000ff0200720c */ /* 0x000fe20003f64270 */
[----:B------:R-:W-:Y:S01]  /*2db0*/  @P1 FFMA.FTZ R145, R3, R152, R153 ;  /* 0x0000009803911223 */ /* 0x000fe20000010099 */
[--C-:B------:R-:W-:Y:S02]  /*2dc0*/  HADD2.F32 R144, -RZ, R12.reuse.H0_H0 ;  /* 0x2000000cff907230 */ /* 0x100fe40000004100 */
[----:B------:R-:W-:Y:S02]  /*2dd0*/  HADD2.F32 R146, -RZ, R12.H1_H1 ;  /* 0x3000000cff927230 */ /* 0x000fe40000004100 */
[----:B------:R-:W-:Y:S01]  /*2de0*/  @P1 FADD.FTZ R145, R166, -R145 ;  /* 0x80000091a6911221 */ /* 0x000fe20000010000 */
[--C-:B------:R-:W-:Y:S02]  /*2df0*/  HADD2.F32 R150, -RZ, R13.reuse.H1_H1 ;  /* 0x3000000dff967230 */ /* 0x100fe40000004100 */
[----:B------:R-:W-:Y:S02]  /*2e00*/  HADD2.F32 R148, -RZ, R13.H0_H0 ;  /* 0x2000000dff947230 */ /* 0x000fe40000004100 */
[----:B------:R-:W-:Y:S01]  /*2e10*/  @P1 FFMA.FTZ R144, R205, R145, R144 ;  /* 0x00000091cd901223 */ /* 0x000fe20000010090 */
[----:B------:R-:W-:-:S02]  /*2e20*/  HADD2.F32 R208, -RZ, R15.H0_H0 ;  /* 0x2000000fffd07230 */ /* 0x000fc40000004100 */
        /* <DEDUP_REMOVED lines=8> */
[C---:B------:R-:W-:Y:S01]  /*2eb0*/  @P3 FFMA.FTZ R146, R205.reuse, R147, R146 ;  /* 0x00000093cd923223 */ /* 0x040fe20000010092 */
[----:B------:R-:W-:Y:S01]  /*2ec0*/  @P3 FFMA.FTZ R150, R205, R151, R150 ;  /* 0x00000097cd963223 */ /* 0x000fe20000010096 */
[----:B------:R-:W-:-:S02]  /*2ed0*/  HADD2.F32 R154, -RZ, R14.H0_H0 ;  /* 0x2000000eff9a7230 */ /* 0x000fc40000004100 */
[-CC-:B------:R-:W-:Y:S01]  /*2ee0*/  @P3 FFMA.FTZ R151, R163, R152.reuse, R153.reuse ;  /* 0x00000098a3973223 */ /* 0x180fe20000010099 */
[----:B------:R-:W-:Y:S02]  /*2ef0*/  HADD2.F32 R156, -RZ, R14.H1_H1 ;  /* 0x3000000eff9c7230 */ /* 0x000fe40000004100 */
[----:B------:R-:W-:Y:S01]  /*2f00*/  @P3 FFMA.FTZ R212, R164, R152, R153 ;  /* 0x00000098a4d43223 */ /* 0x000fe20000010099 */
[----:B------:R-:W-:Y:S01]  /*2f10*/  @P3 FADD.FTZ R145, R170, -R145 ;  /* 0x80000091aa913221 */ /* 0x000fe20000010000 */
[----:B------:R-:W-:Y:S01]  /*2f20*/  @P3 FADD.FTZ R147, R169, -R210 ;  /* 0x800000d2a9933221 */ /* 0x000fe20000010000 */
[----:B------:R-:W-:Y:S01]  /*2f30*/  @P3 FFMA.FTZ R148, R205, R149, R148 ;  /* 0x00000095cd943223 */ /* 0x000fe20000010094 */
        /* <DEDUP_REMOVED lines=20> */
.L_x_5556:
[----:B------:R-:W-:Y:S05]  /*3080*/  @!P2 BRA `(.L_x_5557) ;  /* 0x000000000018a947 */ /* 0x000fea0003800000 */
[----:B------:R-:W-:Y:S01]  /*3090*/  FMUL.FTZ R146, R146, UR16 ;  /* 0x0000001092927c20 */ /* 0x000fe20008410000 */
[----:B-----5:R-:W-:-:S03]  /*30a0*/  HADD2.F32 R214, -RZ, R136.H1_H1 ;  /* 0x30000088ffd67230 */ /* 0x020fc60000004100 */
[-C--:B------:R-:W-:Y:S02]  /*30b0*/  FMUL.FTZ R144, R17, R146.reuse ;  /* 0x0000009211907220 */ /* 0x080fe40000410000 */
[----:B------:R-:W-:-:S03]  /*30c0*/  FFMA.FTZ R133, R214, R146, R133 ;  /* 0x00000092d6857223 */ /* 0x000fc60000010085 */
[----:B------:R-:W-:-:S04]  /*30d0*/  F2FP.F16.F32.PACK_AB R144, RZ, R144 ;  /* 0x00000090ff90723e */ /* 0x000fc800000000ff */
[----:B------:R-:W-:-:S07]  /*30e0*/  PRMT R140, R140, 0x5410, R144 ;  /* 0x000054108c8c7816 */ /* 0x000fce0000000090 */
.L_x_5557:
[----:B------:R-:W-:Y:S05]  /*30f0*/  @!P2 BRA `(.L_x_5558) ;  /* 0x000000000018a947 */ /* 0x000fea0003800000 */
[----:B------:R-:W-:Y:S01]  /*3100*/  FMUL.FTZ R145, R148, UR16 ;  /* 0x0000001094917c20 */ /* 0x000fe20008410000 */
[----:B-----5:R-:W-:-:S03]  /*3110*/  HADD2.F32 R147, -RZ, R137.H0_H0 ;  /* 0x20000089ff937230 */ /* 0x020fc60000004100 */
[-C--:B------:R-:W-:Y:S02]  /*3120*/  FMUL.FTZ R144, R18, R145.reuse ;  /* 0x0000009112907220 */ /* 0x080fe40000410000 */
[----:B------:R-:W-:-:S03]  /*3130*/  FFMA.FTZ R134, R147, R145, R134 ;  /* 0x0000009193867223 */ /* 0x000fc60000010086 */
[----:B------:R-:W-:-:S04]  /*3140*/  F2FP.F16.F32.PACK_AB R144, RZ, R144 ;  /* 0x00000090ff90723e */ /* 0x000fc800000000ff */
[----:B------:R-:W-:-:S07]  /*3150*/  PRMT R141, R144, 0x7610, R141 ;  /* 0x00007610908d7816 */ /* 0x000fce000000008d */
.L_x_5558:
[----:B------:R-:W-:Y:S05]  /*3160*/  @!P2 BRA `(.L_x_5559) ;  /* 0x000000000018a947 */ /* 0x000fea0003800000 */
[----:B------:R-:W-:Y:S01]  /*3170*/  FMUL.FTZ R150, R150, UR16 ;  /* 0x0000001096967c20 */ /* 0x000fe20008410000 */
[----:B-----5:R-:W-:-:S03]  /*3180*/  HADD2.F32 R146, -RZ, R137.H1_H1 ;  /* 0x30000089ff927230 */ /* 0x020fc60000004100 */
[-C--:B------:R-:W-:Y:S02]  /*3190*/  FMUL.FTZ R144, R19, R150.reuse ;  /* 0x0000009613907220 */ /* 0x080fe40000410000 */
[----:B------:R-:W-:-:S03]  /*31a0*/  FFMA.FTZ R135, R146, R150, R135 ;  /* 0x0000009692877223 */ /* 0x000fc60000010087 */
[----:B------:R-:W-:-:S04]  /*31b0*/  F2FP.F16.F32.PACK_AB R144, RZ, R144 ;  /* 0x00000090ff90723e */ /* 0x000fc800000000ff */
[----:B------:R-:W-:-:S07]  /*31c0*/  PRMT R141, R141, 0x5410, R144 ;  /* 0x000054108d8d7816 */ /* 0x000fce0000000090 */
.L_x_5559:
[----:B------:R-:W-:Y:S05]  /*31d0*/  @!P2 BRA `(.L_x_5560) ;  /* 0x000000000018a947 */ /* 0x000fea0003800000 */
[----:B------:R-:W-:Y:S01]  /*31e0*/  FMUL.FTZ R145, R154, UR16 ;  /* 0x000000109a917c20 */ /* 0x000fe20008410000 */
[----:B-----5:R-:W-:-:S03]  /*31f0*/  HADD2.F32 R147, -RZ, R138.H0_H0 ;  /* 0x2000008aff937230 */ /* 0x020fc60000004100 */
[-C--:B------:R-:W-:Y:S02]  /*3200*/  FMUL.FTZ R144, R20, R145.reuse ;  /* 0x0000009114907220 */ /* 0x080fe40000410000 */
[----:B------:R-:W-:-:S03]  /*3210*/  FFMA.FTZ R128, R147, R145, R128 ;  /* 0x0000009193807223 */ /* 0x000fc60000010080 */
[----:B------:R-:W-:-:S04]  /*3220*/  F2FP.F16.F32.PACK_AB R144, RZ, R144 ;  /* 0x00000090ff90723e */ /* 0x000fc800000000ff */
[----:B------:R-:W-:-:S07]  /*3230*/  PRMT R142, R144, 0x7610, R142 ;  /* 0x00007610908e7816 */ /* 0x000fce000000008e */
.L_x_5560:
[----:B------:R-:W-:Y:S05]  /*3240*/  @!P2 BRA `(.L_x_5561) ;  /* 0x000000000018a947 */ /* 0x000fea0003800000 */
[----:B------:R-:W-:Y:S01]  /*3250*/  FMUL.FTZ R156, R156, UR16 ;  /* 0x000000109c9c7c20 */ /* 0x000fe20008410000 */
[----:B-----5:R-:W-:-:S03]  /*3260*/  HADD2.F32 R146, -RZ, R138.H1_H1 ;  /* 0x3000008aff927230 */ /* 0x020fc60000004100 */
[-C--:B------:R-:W-:Y:S02]  /*3270*/  FMUL.FTZ R144, R21, R156.reuse ;  /* 0x0000009c15907220 */ /* 0x080fe40000410000 */
[----:B------:R-:W-:-:S03]  /*3280*/  FFMA.FTZ R129, R146, R156, R129 ;  /* 0x0000009c92817223 */ /* 0x000fc60000010081 */
[----:B------:R-:W-:-:S04]  /*3290*/  F2FP.F16.F32.PACK_AB R144, RZ, R144 ;  /* 0x00000090ff90723e */ /* 0x000fc800000000ff */
[----:B------:R-:W-:-:S07]  /*32a0*/  PRMT R142, R142, 0x5410, R144 ;  /* 0x000054108e8e7816 */ /* 0x000fce0000000090 */
.L_x_5561:
[----:B------:R-:W-:Y:S05]  /*32b0*/  @!P2 BRA `(.L_x_5562) ;  /* 0x000000000018a947 */ /* 0x000fea0003800000 */
[----:B------:R-:W-:Y:S01]  /*32c0*/  FMUL.FTZ R145, R208, UR16 ;  /* 0x00000010d0917c20 */ /* 0x000fe20008410000 */
[----:B-----5:R-:W-:-:S03]  /*32d0*/  HADD2.F32 R147, -RZ, R139.H0_H0 ;  /* 0x2000008bff937230 */ /* 0x020fc60000004100 */
[-C--:B------:R-:W-:Y:S02]  /*32e0*/  FMUL.FTZ R144, R22, R145.reuse ;  /* 0x0000009116907220 */ /* 0x080fe40000410000 */
[----:B------:R-:W-:-:S03]  /*32f0*/  FFMA.FTZ R130, R147, R145, R130 ;  /* 0x0000009193827223 */ /* 0x000fc60000010082 */
[----:B------:R-:W-:-:S04]  /*3300*/  F2FP.F16.F32.PACK_AB R144, RZ, R144 ;  /* 0x00000090ff90723e */ /* 0x000fc800000000ff */
[----:B------:R-:W-:-:S07]  /*3310*/  PRMT R143, R144, 0x7610, R143 ;  /* 0x00007610908f7816 */ /* 0x000fce000000008f */
.L_x_5562:
        /* <DEDUP_REMOVED lines=11> */
.L_x_5540:
        /* <DEDUP_REMOVED lines=13> */
.L_x_5563:
[----:B------:R-:W-:Y:S05]  /*34a0*/  @!P0 BRA `(.L_x_5564) ;  /* 0x0000000800fc8947 */ /* 0x000fea0003800000 */
[----:B------:R-:W-:Y:S05]  /*34b0*/  @!P1 BRA `(.L_x_5565) ;  /* 0x0000000400909947 */ /* 0x000fea0003800000 */
[----:B------:R-:W-:Y:S01]  /*34c0*/  ISETP.GT.AND P3, PT, R2, RZ, PT ;  /* 0x000000ff0200720c */ /* 0x000fe20003f64270 */
[--C-:B0-----:R-:W-:Y:S02]  /*34d0*/  HADD2.F32 R144, -RZ, R8.reuse.H0_H0 ;  /* 0x20000008ff907230 */ /* 0x101fe40000004100 */
[----:B------:R-:W-:Y:S02]  /*34e0*/  HADD2.F32 R146, -RZ, R8.H1_H1 ;  /* 0x30000008ff927230 */ /* 0x000fe40000004100 */
[--C-:B------:R-:W-:Y:S02]  /*34f0*/  HADD2.F32 R150, -RZ, R9.reuse.H0_H0 ;  /* 0x20000009ff967230 */ /* 0x100fe40000004100 */
[----:B------:R-:W-:Y:S02]  /*3500*/  HADD2.F32 R154, -RZ, R9.H1_H1 ;  /* 0x30000009ff9a7230 */ /* 0x000fe40000004100 */
[----:B------:R-:W-:-:S04]  /*3510*/  HADD2.F32 R210, -RZ, R11.H0_H0 ;  /* 0x2000000bffd27230 */ /* 0x000fc80000004100 */
        /* <DEDUP_REMOVED lines=40> */
.L_x_5566:
[----:B------:R-:W-:Y:S05]  /*37a0*/  @!P2 BRA `(.L_x_5567) ;  /* 0x000000000018a947 */ /* 0x000fea0003800000 */
[----:B------:R-:W-:Y:S01]  /*37b0*/  FMUL.FTZ R146, R146, UR16 ;  /* 0x0000001092927c20 */ /* 0x000fe20008410000 */
[----:B-----5:R-:W-:-:S03]  /*37c0*/  HADD2.F32 R214, -RZ, R136.H1_H1 ;  /* 0x30000088ffd67230 */ /* 0x020fc60000004100 */
[-C--:B------:R-:W-:Y:S02]  /*37d0*/  FMUL.FTZ R144, R25, R146.reuse ;  /* 0x0000009219907220 */ /* 0x080fe40000410000 */
[----:B------:R-:W-:-:S03]  /*37e0*/  FFMA.FTZ R125, R214, R146, R125 ;  /* 0x00000092d67d7223 */ /* 0x000fc6000001007d */
[----:B------:R-:W-:-:S04]  /*37f0*/  F2FP.F16.F32.PACK_AB R144, RZ, R144 ;  /* 0x00000090ff90723e */ /* 0x000fc800000000ff */
[----:B------:R-:W-:-:S07]  /*3800*/  PRMT R140, R140, 0x5410, R144 ;  /* 0x000054108c8c7816 */ /* 0x000fce0000000090 */
.L_x_5567:
[----:B------:R-:W-:Y:S05]  /*3810*/  @!P2 BRA `(.L_x_5568) ;  /* 0x000000000018a947 */ /* 0x000fea0003800000 */
[----:B------:R-:W-:Y:S01]  /*3820*/  FMUL.FTZ R145, R150, UR16 ;  /* 0x0000001096917c20 */ /* 0x000fe20008410000 */
[----:B-----5:R-:W-:-:S03]  /*3830*/  HADD2.F32 R147, -RZ, R137.H0_H0 ;  /* 0x20000089ff937230 */ /* 0x020fc60000004100 */
[-C--:B------:R-:W-:Y:S02]  /*3840*/  FMUL.FTZ R144, R26, R145.reuse ;  /* 0x000000911a907220 */ /* 0x080fe40000410000 */
[----:B------:R-:W-:-:S03]  /*3850*/  FFMA.FTZ R126, R147, R145, R126 ;  /* 0x00000091937e7223 */ /* 0x000fc6000001007e */
[----:B------:R-:W-:-:S04]  /*3860*/  F2FP.F16.F32.PACK_AB R144, RZ, R144 ;  /* 0x00000090ff90723e */ /* 0x000fc800000000ff */
[----:B------:R-:W-:-:S07]  /*3870*/  PRMT R141, R144, 0x7610, R141 ;  /* 0x00007610908d7816 */ /* 0x000fce000000008d */
.L_x_5568:
[----:B------:R-:W-:Y:S05]  /*3880*/  @!P2 BRA `(.L_x_5569) ;  /* 0x000000000018a947 */ /* 0x000fea0003800000 */
[----:B------:R-:W-:Y:S01]  /*3890*/  FMUL.FTZ R154, R154, UR16 ;  /* 0x000000109a9a7c20 */ /* 0x000fe20008410000 */
[----:B-----5:R-:W-:-:S03]  /*38a0*/  HADD2.F32 R146, -RZ, R137.H1_H1 ;  /* 0x30000089ff927230 */ /* 0x020fc60000004100 */
[-C--:B------:R-:W-:Y:S02]  /*38b0*/  FMUL.FTZ R144, R27, R154.reuse ;  /* 0x0000009a1b907220 */ /* 0x080fe40000410000 */
[----:B------:R-:W-:-:S03]  /*38c0*/  FFMA.FTZ R127, R146, R154, R127 ;  /* 0x0000009a927f7223 */ /* 0x000fc6000001007f */
[----:B------:R-:W-:-:S04]  /*38d0*/  F2FP.F16.F32.PACK_AB R144, RZ, R144 ;  /* 0x00000090ff90723e */ /* 0x000fc800000000ff */
[----:B------:R-:W-:-:S07]  /*38e0*/  PRMT R141, R141, 0x5410, R144 ;  /* 0x000054108d8d7816 */ /* 0x000fce0000000090 */
.L_x_5569:
[----:B------:R-:W-:Y:S05]  /*38f0*/  @!P2 BRA `(.L_x_5570) ;  /* 0x000000000018a947 */ /* 0x000fea0003800000 */
[----:B------:R-:W-:Y:S01]  /*3900*/  FMUL.FTZ R145, R148, UR16 ;  /* 0x0000001094917c20 */ /* 0x000fe20008410000 */
[----:B-----5:R-:W-:-:S03]  /*3910*/  HADD2.F32 R147, -RZ, R138.H0_H0 ;  /* 0x2000008aff937230 */ /* 0x020fc60000004100 */
[-C--:B------:R-:W-:Y:S02]  /*3920*/  FMUL.FTZ R144, R28, R145.reuse ;  /* 0x000000911c907220 */ /* 0x080fe40000410000 */
[----:B------:R-:W-:-:S03]  /*3930*/  FFMA.FTZ R120, R147, R145, R120 ;  /* 0x0000009193787223 */ /* 0x000fc60000010078 */
[----:B------:R-:W-:-:S04]  /*3940*/  F2FP.F16.F32.PACK_AB R144, RZ, R144 ;  /* 0x00000090ff90723e */ /* 0x000fc800000000ff */
[----:B------:R-:W-:-:S07]  /*3950*/  PRMT R142, R144, 0x7610, R142 ;  /* 0x00007610908e7816 */ /* 0x000fce000000008e */
.L_x_5570:
[----:B------:R-:W-:Y:S05]  /*3960*/  @!P2 BRA `(.L_x_5571) ;  /* 0x000000000018a947 */ /* 0x000fea0003800000 */
[----:B------:R-:W-:Y:S01]  /*3970*/  FMUL.FTZ R156, R156, UR16 ;  /* 0x000000109c9c7c20 */ /* 0x000fe20008410000 */
[----:B-----5:R-:W-:-:S03]  /*3980*/  HADD2.F32 R146, -RZ, R138.H1_H1 ;  /* 0x3000008aff927230 */ /* 0x020fc60000004100 */
[-C--:B------:R-:W-:Y:S02]  /*3990*/  FMUL.FTZ R144, R29, R156.reuse ;  /* 0x0000009c1d907220 */ /* 0x080fe40000410000 */
[----:B------:R-:W-:-:S03]  /*39a0*/  FFMA.FTZ R121, R146, R156, R121 ;  /* 0x0000009c92797223 */ /* 0x000fc60000010079 */
[----:B------:R-:W-:-:S04]  /*39b0*/  F2FP.F16.F32.PACK_AB R144, RZ, R144 ;  /* 0x00000090ff90723e */ /* 0x000fc800000000ff */
[----:B------:R-:W-:-:S07]  /*39c0*/  PRMT R142, R142, 0x5410, R144 ;  /* 0x000054108e8e7816 */ /* 0x000fce0000000090 */
.L_x_5571:
[----:B------:R-:W-:Y:S05]  /*39d0*/  @!P2 BRA `(.L_x_5572) ;  /* 0x000000000018a947 */ /* 0x000fea0003800000 */
[----:B------:R-:W-:Y:S01]  /*39e0*/  FMUL.FTZ R145, R210, UR16 ;  /* 0x00000010d2917c20 */ /* 0x000fe20008410000 */
[----:B-----5:R-:W-:-:S03]  /*39f0*/  HADD2.F32 R147, -RZ, R139.H0_H0 ;  /* 0x2000008bff937230 */ /* 0x020fc60000004100 */
[-C--:B------:R-:W-:Y:S02]  /*3a00*/  FMUL.FTZ R144, R30, R145.reuse ;  /* 0x000000911e907220 */ /* 0x080fe40000410000 */
[----:B------:R-:W-:-:S03]  /*3a10*/  FFMA.FTZ R122, R147, R145, R122 ;  /* 0x00000091937a7223 */ /* 0x000fc6000001007a */
[----:B------:R-:W-:-:S04]  /*3a20*/  F2FP.F16.F32.PACK_AB R144, RZ, R144 ;  /* 0x00000090ff90723e */ /* 0x000fc800000000ff */
[----:B------:R-:W-:-:S07]  /*3a30*/  PRMT R143, R144, 0x7610, R143 ;  /* 0x00007610908f7816 */ /* 0x000fce000000008f */
.L_x_5572:
        /* <DEDUP_REMOVED lines=12> */
.L_x_5565:
[----:B------:R-:W-:Y:S01]  /*3b00*/  ISETP.GT.AND P3, PT, R2, RZ, PT ;  /* 0x000000ff0200720c */ /* 0x000fe20003f64270 */
[----:B------:R-:W-:-:S12]  /*3b10*/  @!P2 BRA `(.L_x_5574) ;  /* 0x000000000028a947 */ /* 0x000fd80003800000 */
[----:B0-----:R-:W-:Y:S01]  /*3b20*/  @P3 FFMA.FTZ R149, R173, R152, R153 ;  /* 0x00000098ad953223 */ /* 0x001fe20000010099 */
        /* <DEDUP_REMOVED lines=9> */
.L_x_5574:
[----:B------:R-:W-:Y:S05]  /*3bc0*/  @!P2 BRA `(.L_x_5575) ;  /* 0x000000000028a947 */ /* 0x000fea0003800000 */
[----:B0-----:R-:W-:Y:S01]  /*3bd0*/  @P3 FFMA.FTZ R150, R174, R152, R153 ;  /* 0x00000098ae963223 */ /* 0x001fe20000010099 */
        /* <DEDUP_REMOVED lines=9> */
.L_x_5575:
[----:B------:R-:W-:Y:S05]  /*3c70*/  @!P2 BRA `(.L_x_5576) ;  /* 0x000000000028a947 */ /* 0x000fea0003800000 */
        /* <DEDUP_REMOVED lines=10> */
.L_x_5576:
        /* <DEDUP_REMOVED lines=11> */
.L_x_5577:
        /* <DEDUP_REMOVED lines=11> */
.L_x_5578:
        /* <DEDUP_REMOVED lines=11> */
.L_x_5579:
        /* <DEDUP_REMOVED lines=11> */
.L_x_5580:
        /* <DEDUP_REMOVED lines=12> */
.L_x_5564:
[----:B------:R-:W-:Y:S05]  /*40a0*/  @!P1 BRA `(.L_x_5581) ;  /* 0x0000000400909947 */ /* 0x000fea0003800000 */
[-CC-:B0-----:R-:W-:Y:S01]  /*40b0*/  FFMA.FTZ R145, R173, R152.reuse, R153.reuse ;  /* 0x00000098ad917223 */ /* 0x181fe20000010099 */
        /* <DEDUP_REMOVED lines=16> */
.L_x_5582:
[----:B------:R-:W-:Y:S01]  /*41c0*/  F2FP.F16.F32.PACK_AB R144, RZ, R147 ;  /* 0x00000093ff90723e */ /* 0x000fe200000000ff */
[----:B------:R-:W-:Y:S01]  /*41d0*/  FMUL.FTZ R147, R205, R148 ;  /* 0x00000094cd937220 */ /* 0x000fe20000410000 */
[----:B------:R-:W-:Y:S01]  /*41e0*/  FFMA.FTZ R154, R176, R152, R153 ;  /* 0x00000098b09a7223 */ /* 0x000fe20000010099 */
        /* <DEDUP_REMOVED lines=8> */
.L_x_5583:
        /* <DEDUP_REMOVED lines=11> */
.L_x_5584:
        /* <DEDUP_REMOVED lines=16> */
.L_x_5585:
        /* <DEDUP_REMOVED lines=12> */
.L_x_5586:
        /* <DEDUP_REMOVED lines=11> */
.L_x_5587:
        /* <DEDUP_REMOVED lines=10> */
.L_x_5588:
        /* <DEDUP_REMOVED lines=12> */
.L_x_5581:
[----:B------:R-:W-:Y:S05]  /*46f0*/  @!P2 BRA `(.L_x_5589) ;  /* 0x00000000002ca947 */ /* 0x000fea0003800000 */
[----:B0-----:R-:W-:Y:S01]  /*4700*/  FFMA.FTZ R149, R173, R152, R153 ;  /* 0x00000098ad957223 */ /* 0x001fe20000010099 */
        /* <DEDUP_REMOVED lines=10> */
.L_x_5589:
[----:B------:R-:W-:Y:S05]  /*47b0*/  @!P2 BRA `(.L_x_5590) ;  /* 0x00000000002ca947 */ /* 0x000fea0003800000 */
[----:B0-----:R-:W-:Y:S01]  /*47c0*/  FFMA.FTZ R148, R174, R152, R153 ;  /* 0x00000098ae947223 */ /* 0x001fe20000010099 */
        /* <DEDUP_REMOVED lines=10> */
.L_x_5590:
        /* <DEDUP_REMOVED lines=12> */
.L_x_5591:
        /* <DEDUP_REMOVED lines=12> */
.L_x_5592:
        /* <DEDUP_REMOVED lines=12> */
.L_x_5593:
        /* <DEDUP_REMOVED lines=12> */
.L_x_5594:
        /* <DEDUP_REMOVED lines=12> */
.L_x_5595:
        /* <DEDUP_REMOVED lines=12> */
.L_x_5573:
        /* <DEDUP_REMOVED lines=12> */
.L_x_5596:
[----:B------:R-:W-:Y:S05]  /*4db0*/  @!P0 BRA `(.L_x_5597) ;  /* 0x0000000800ec8947 */ /* 0x000fea0003800000 */
[----:B------:R-:W-:Y:S05]  /*4dc0*/  @!P1 BRA `(.L_x_5598) ;  /* 0x0000000400809947 */ /* 0x000fea0003800000 */
[----:B------:R-:W-:Y:S01]  /*4dd0*/  ISETP.GT.AND P0, PT, R2, RZ, PT ;  /* 0x000000ff0200720c */ /* 0x000fe20003f04270 */
[--C-:B0-----:R-:W-:Y:S02]  /*4de0*/  HADD2.F32 R148, -RZ, R5.reuse.H0_H0 ;  /* 0x20000005ff947230 */ /* 0x101fe40000004100 */
[----:B------:R-:W-:Y:S02]  /*4df0*/  HADD2.F32 R150, -RZ, R5.H1_H1 ;  /* 0x30000005ff967230 */ /* 0x000fe40000004100 */
[--C-:B------:R-:W-:Y:S02]  /*4e00*/  HADD2.F32 R2, -RZ, R4.reuse.H0_H0 ;  /* 0x20000004ff027230 */ /* 0x100fe40000004100 */
[----:B------:R-:W-:-:S06]  /*4e10*/  HADD2.F32 R144, -RZ, R4.H1_H1 ;  /* 0x30000004ff907230 */ /* 0x000fcc0000004100 */
        /* <DEDUP_REMOVED lines=8> */
[-CC-:B------:R-:W-:Y:S01]  /*4ea0*/  @P0 FFMA.FTZ R157, R193, R152.reuse, R153.reuse ;  /* 0x00000098c19d0223 */ /* 0x180fe20000010099 */
[-CC-:B------:R-:W-:Y:S01]  /*4eb0*/  @P0 FFMA.FTZ R156, R194, R152.reuse, R153.reuse ;  /* 0x00000098c29c0223 */ /* 0x180fe20000010099 */
[-CC-:B------:R-:W-:Y:S01]  /*4ec0*/  @P0 FFMA.FTZ R209, R195, R152.reuse, R153.reuse ;  /* 0x00000098c3d10223 */ /* 0x180fe20000010099 */
[----:B------:R-:W-:Y:S01]  /*4ed0*/  @P0 FFMA.FTZ R208, R204, R152, R153 ;  /* 0x00000098ccd00223 */ /* 0x000fe20000010099 */
        /* <DEDUP_REMOVED lines=8> */
[--C-:B------:R-:W-:Y:S02]  /*4f60*/  HADD2.F32 R152, -RZ, R7.reuse.H0_H0 ;  /* 0x20000007ff987230 */ /* 0x100fe40000004100 */
[----:B------:R-:W-:Y:S01]  /*4f70*/  @P0 FADD.FTZ R209, R202, -R209 ;  /* 0x800000d1cad10221 */ /* 0x000fe20000010000 */
[----:B------:R-:W-:Y:S02]  /*4f80*/  HADD2.F32 R151, -RZ, R7.H1_H1 ;  /* 0x30000007ff977230 */ /* 0x000fe40000004100 */
        /* <DEDUP_REMOVED lines=15> */
.L_x_5599:
[----:B------:R-:W-:Y:S05]  /*5080*/  @!P2 BRA `(.L_x_5600) ;  /* 0x000000000018a947 */ /* 0x000fea0003800000 */
[----:B------:R-:W-:Y:S01]  /*5090*/  FMUL.FTZ R144, R144, UR16 ;  /* 0x0000001090907c20 */ /* 0x000fe20008410000 */
[----:B-----5:R-:W-:-:S03]  /*50a0*/  HADD2.F32 R156, -RZ, R136.H1_H1 ;  /* 0x30000088ff9c7230 */ /* 0x020fc60000004100 */
[-C--:B------:R-:W-:Y:S02]  /*50b0*/  FMUL.FTZ R2, R33, R144.reuse ;  /* 0x0000009021027220 */ /* 0x080fe40000410000 */
[----:B------:R-:W-:-:S03]  /*50c0*/  FFMA.FTZ R117, R156, R144, R117 ;  /* 0x000000909c757223 */ /* 0x000fc60000010075 */
[----:B------:R-:W-:-:S04]  /*50d0*/  F2FP.F16.F32.PACK_AB R2, RZ, R2 ;  /* 0x00000002ff02723e */ /* 0x000fc800000000ff */
[----:B------:R-:W-:-:S07]  /*50e0*/  PRMT R140, R140, 0x5410, R2 ;  /* 0x000054108c8c7816 */ /* 0x000fce0000000002 */
.L_x_5600:
[----:B------:R-:W-:Y:S05]  /*50f0*/  @!P2 BRA `(.L_x_5601) ;  /* 0x000000000018a947 */ /* 0x000fea0003800000 */
[----:B------:R-:W-:Y:S01]  /*5100*/  FMUL.FTZ R147, R148, UR16 ;  /* 0x0000001094937c20 */ /* 0x000fe20008410000 */
[----:B-----5:R-:W-:-:S03]  /*5110*/  HADD2.F32 R157, -RZ, R137.H0_H0 ;  /* 0x20000089ff9d7230 */ /* 0x020fc60000004100 */
[-C--:B------:R-:W-:Y:S02]  /*5120*/  FMUL.FTZ R2, R34, R147.reuse ;  /* 0x0000009322027220 */ /* 0x080fe40000410000 */
[----:B------:R-:W-:-:S03]  /*5130*/  FFMA.FTZ R118, R157, R147, R118 ;  /* 0x000000939d767223 */ /* 0x000fc60000010076 */
[----:B------:R-:W-:-:S04]  /*5140*/  F2FP.F16.F32.PACK_AB R2, RZ, R2 ;  /* 0x00000002ff02723e */ /* 0x000fc800000000ff */
[----:B------:R-:W-:-:S07]  /*5150*/  PRMT R141, R2, 0x7610, R141 ;  /* 0x00007610028d7816 */ /* 0x000fce000000008d */
.L_x_5601:
[----:B------:R-:W-:Y:S05]  /*5160*/  @!P2 BRA `(.L_x_5602) ;  /* 0x000000000018a947 */ /* 0x000fea0003800000 */
[----:B------:R-:W-:Y:S01]  /*5170*/  FMUL.FTZ R150, R150, UR16 ;  /* 0x0000001096967c20 */ /* 0x000fe20008410000 */
[----:B-----5:R-:W-:-:S03]  /*5180*/  HADD2.F32 R144, -RZ, R137.H1_H1 ;  /* 0x30000089ff907230 */ /* 0x020fc60000004100 */
[-C--:B------:R-:W-:Y:S02]  /*5190*/  FMUL.FTZ R2, R35, R150.reuse ;  /* 0x0000009623027220 */ /* 0x080fe40000410000 */
[----:B------:R-:W-:-:S03]  /*51a0*/  FFMA.FTZ R119, R144, R150, R119 ;  /* 0x0000009690777223 */ /* 0x000fc60000010077 */
[----:B------:R-:W-:-:S04]  /*51b0*/  F2FP.F16.F32.PACK_AB R2, RZ, R2 ;  /* 0x00000002ff02723e */ /* 0x000fc800000000ff */
[----:B------:R-:W-:-:S07]  /*51c0*/  PRMT R141, R141, 0x5410, R2 ;  /* 0x000054108d8d7816 */ /* 0x000fce0000000002 */
.L_x_5602:
[----:B------:R-:W-:Y:S05]  /*51d0*/  @!P2 BRA `(.L_x_5603) ;  /* 0x000000000018a947 */ /* 0x000fea0003800000 */
[----:B------:R-:W-:Y:S01]  /*51e0*/  FMUL.FTZ R147, R146, UR16 ;  /* 0x0000001092937c20 */ /* 0x000fe20008410000 */
[----:B-----5:R-:W-:-:S03]  /*51f0*/  HADD2.F32 R157, -RZ, R138.H0_H0 ;  /* 0x2000008aff9d7230 */ /* 0x020fc60000004100 */
[-C--:B------:R-:W-:Y:S02]  /*5200*/  FMUL.FTZ R2, R36, R147.reuse ;  /* 0x0000009324027220 */ /* 0x080fe40000410000 */
[----:B------:R-:W-:-:S03]  /*5210*/  FFMA.FTZ R112, R157, R147, R112 ;  /* 0x000000939d707223 */ /* 0x000fc60000010070 */
[----:B------:R-:W-:-:S04]  /*5220*/  F2FP.F16.F32.PACK_AB R2, RZ, R2 ;  /* 0x00000002ff02723e */ /* 0x000fc800000000ff */
[----:B------:R-:W-:-:S07]  /*5230*/  PRMT R142, R2, 0x7610, R142 ;  /* 0x00007610028e7816 */ /* 0x000fce000000008e */
.L_x_5603:
[----:B------:R-:W-:Y:S05]  /*5240*/  @!P2 BRA `(.L_x_5604) ;  /* 0x000000000018a947 */ /* 0x000fea0003800000 */
[----:B------:R-:W-:Y:S01]  /*5250*/  FMUL.FTZ R2, R149, UR16 ;  /* 0x0000001095027c20 */ /* 0x000fe20008410000 */
[----:B-----5:R-:W-:-:S03]  /*5260*/  HADD2.F32 R148, -RZ, R138.H1_H1 ;  /* 0x3000008aff947230 */ /* 0x020fc60000004100 */
[-C--:B------:R-:W-:Y:S02]  /*5270*/  FMUL.FTZ R144, R37, R2.reuse ;  /* 0x0000000225907220 */ /* 0x080fe40000410000 */
[----:B------:R-:W-:-:S03]  /*5280*/  FFMA.FTZ R113, R148, R2, R113 ;  /* 0x0000000294717223 */ /* 0x000fc60000010071 */
[----:B------:R-:W-:-:S04]  /*5290*/  F2FP.F16.F32.PACK_AB R144, RZ, R144 ;  /* 0x00000090ff90723e */ /* 0x000fc800000000ff */
[----:B------:R-:W-:-:S07]  /*52a0*/  PRMT R142, R142, 0x5410, R144 ;  /* 0x000054108e8e7816 */ /* 0x000fce0000000090 */
.L_x_5604:
[----:B------:R-:W-:Y:S05]  /*52b0*/  @!P2 BRA `(.L_x_5605) ;  /* 0x000000000018a947 */ /* 0x000fea0003800000 */
[----:B------:R-:W-:Y:S01]  /*52c0*/  FMUL.FTZ R147, R152, UR16 ;  /* 0x0000001098937c20 */ /* 0x000fe20008410000 */
[----:B-----5:R-:W-:-:S03]  /*52d0*/  HADD2.F32 R157, -RZ, R139.H0_H0 ;  /* 0x2000008bff9d7230 */ /* 0x020fc60000004100 */
[-C--:B------:R-:W-:Y:S02]  /*52e0*/  FMUL.FTZ R2, R38, R147.reuse ;  /* 0x0000009326027220 */ /* 0x080fe40000410000 */
[----:B------:R-:W-:-:S03]  /*52f0*/  FFMA.FTZ R114, R157, R147, R114 ;  /* 0x000000939d727223 */ /* 0x000fc60000010072 */
[----:B------:R-:W-:-:S04]  /*5300*/  F2FP.F16.F32.PACK_AB R2, RZ, R2 ;  /* 0x00000002ff02723e */ /* 0x000fc800000000ff */
[----:B------:R-:W-:-:S07]  /*5310*/  PRMT R143, R2, 0x7610, R143 ;  /* 0x00007610028f7816 */ /* 0x000fce000000008f */
.L_x_5605:
        /* <DEDUP_REMOVED lines=11> */
.L_x_5598:
        /* <DEDUP_REMOVED lines=12> */
.L_x_5607:
        /* <DEDUP_REMOVED lines=11> */
.L_x_5608:
        /* <DEDUP_REMOVED lines=11> */
.L_x_5609:
        /* <DEDUP_REMOVED lines=11> */
.L_x_5610:
        /* <DEDUP_REMOVED lines=11> */
.L_x_5611:
        /* <DEDUP_REMOVED lines=11> */
.L_x_5612:
        /* <DEDUP_REMOVED lines=11> */
.L_x_5613:
[----:B------:R-:W-:Y:S05]  /*58b0*/  @!P2 BRA `(.L_x_5606) ;  /* 0x0000000c0028a947 */ /* 0x000fea0003800000 */
[----:B------:R-:W-:Y:S01]  /*58c0*/  @P0 FFMA.FTZ R152, R204, R152, R153 ;  /* 0x00000098cc980223 */ /* 0x000fe20000010099 */
[----:B------:R-:W-:Y:S02]  /*58d0*/  HADD2.F32 R2, -RZ, R7.H1_H1 ;  /* 0x30000007ff027230 */ /* 0x000fe40000004100 */
[----:B0----5:R-:W-:Y:S02]  /*58e0*/  HADD2.F32 R150, -RZ, R139.H1_H1 ;  /* 0x3000008bff967230 */ /* 0x021fe40000004100 */
        /* <DEDUP_REMOVED lines=8> */
.L_x_5597:
        /* <DEDUP_REMOVED lines=35> */
.L_x_5615:
[----:B------:R-:W-:Y:S05]  /*5ba0*/  @!P2 BRA `(.L_x_5616) ;  /* 0x000000000018a947 */ /* 0x000fea0003800000 */
[----:B------:R-:W-:Y:S01]  /*5bb0*/  FMUL.FTZ R2, R152, UR16 ;  /* 0x0000001098027c20 */ /* 0x000fe20008410000 */
[----:B-----5:R-:W-:-:S03]  /*5bc0*/  HADD2.F32 R154, -RZ, R136.H1_H1 ;  /* 0x30000088ff9a7230 */ /* 0x020fc60000004100 */
[-C--:B------:R-:W-:Y:S02]  /*5bd0*/  FMUL.FTZ R144, R33, R2.reuse ;  /* 0x0000000221907220 */ /* 0x080fe40000410000 */
[----:B------:R-:W-:-:S03]  /*5be0*/  FFMA.FTZ R117, R154, R2, R117 ;  /* 0x000000029a757223 */ /* 0x000fc60000010075 */
[----:B------:R-:W-:-:S04]  /*5bf0*/  F2FP.F16.F32.PACK_AB R144, RZ, R144 ;  /* 0x00000090ff90723e */ /* 0x000fc800000000ff */
[----:B------:R-:W-:-:S07]  /*5c00*/  PRMT R140, R140, 0x5410, R144 ;  /* 0x000054108c8c7816 */ /* 0x000fce0000000090 */
.L_x_5616:
        /* <DEDUP_REMOVED lines=10> */
.L_x_5617:
[----:B------:R-:W-:Y:S05]  /*5cb0*/  @!P2 BRA `(.L_x_5618) ;  /* 0x000000000018a947 */ /* 0x000fea0003800000 */
[----:B------:R-:W-:Y:S01]  /*5cc0*/  FMUL.FTZ R2, R147, UR16 ;  /* 0x0000001093027c20 */ /* 0x000fe20008410000 */
[----:B-----5:R-:W-:-:S03]  /*5cd0*/  HADD2.F32 R152, -RZ, R137.H1_H1 ;  /* 0x30000089ff987230 */ /* 0x020fc60000004100 */
[-C--:B------:R-:W-:Y:S02]  /*5ce0*/  FMUL.FTZ R145, R35, R2.reuse ;  /* 0x0000000223917220 */ /* 0x080fe40000410000 */
[----:B------:R-:W-:-:S03]  /*5cf0*/  FFMA.FTZ R119, R152, R2, R119 ;  /* 0x0000000298777223 */ /* 0x000fc60000010077 */
[----:B------:R-:W-:-:S04]  /*5d00*/  F2FP.F16.F32.PACK_AB R145, RZ, R145 ;  /* 0x00000091ff91723e */ /* 0x000fc800000000ff */
[----:B------:R-:W-:-:S07]  /*5d10*/  PRMT R141, R141, 0x5410, R145 ;  /* 0x000054108d8d7816 */ /* 0x000fce0000000091 */
.L_x_5618:
        /* <DEDUP_REMOVED lines=12> */
.L_x_5619:
[----:B------:R-:W-:Y:S05]  /*5de0*/  @!P2 BRA `(.L_x_5620) ;  /* 0x000000000018a947 */ /* 0x000fea0003800000 */
[----:B------:R-:W-:Y:S01]  /*5df0*/  FMUL.FTZ R2, R149, UR16 ;  /* 0x0000001095027c20 */ /* 0x000fe20008410000 */
[----:B-----5:R-:W-:-:S03]  /*5e00*/  HADD2.F32 R152, -RZ, R138.H1_H1 ;  /* 0x3000008aff987230 */ /* 0x020fc60000004100 */
[-C--:B------:R-:W-:Y:S02]  /*5e10*/  FMUL.FTZ R146, R37, R2.reuse ;  /* 0x0000000225927220 */ /* 0x080fe40000410000 */
[----:B------:R-:W-:-:S03]  /*5e20*/  FFMA.FTZ R113, R152, R2, R113 ;  /* 0x0000000298717223 */ /* 0x000fc60000010071 */
[----:B------:R-:W-:-:S04]  /*5e30*/  F2FP.F16.F32.PACK_AB R146, RZ, R146 ;  /* 0x00000092ff92723e */ /* 0x000fc800000000ff */
[----:B------:R-:W-:-:S07]  /*5e40*/  PRMT R142, R142, 0x5410, R146 ;  /* 0x000054108e8e7816 */ /* 0x000fce0000000092 */
.L_x_5620:
[----:B------:R-:W-:Y:S05]  /*5e50*/  @!P2 BRA `(.L_x_5621) ;  /* 0x000000000018a947 */ /* 0x000fea0003800000 */
[----:B------:R-:W-:Y:S01]  /*5e60*/  FMUL.FTZ R147, R150, UR16 ;  /* 0x0000001096937c20 */ /* 0x000fe20008410000 */
[----:B-----5:R-:W-:-:S03]  /*5e70*/  HADD2.F32 R151, -RZ, R139.H0_H0 ;  /* 0x2000008bff977230 */ /* 0x020fc60000004100 */
[-C--:B------:R-:W-:Y:S02]  /*5e80*/  FMUL.FTZ R2, R38, R147.reuse ;  /* 0x0000009326027220 */ /* 0x080fe40000410000 */
[----:B------:R-:W-:-:S03]  /*5e90*/  FFMA.FTZ R114, R151, R147, R114 ;  /* 0x0000009397727223 */ /* 0x000fc60000010072 */
[----:B------:R-:W-:-:S04]  /*5ea0*/  F2FP.F16.F32.PACK_AB R2, RZ, R2 ;  /* 0x00000002ff02723e */ /* 0x000fc800000000ff */
[----:B------:R-:W-:-:S07]  /*5eb0*/  PRMT R143, R2, 0x7610, R143 ;  /* 0x00007610028f7816 */ /* 0x000fce000000008f */
.L_x_5621:
        /* <DEDUP_REMOVED lines=10> */
.L_x_5614:
        /* <DEDUP_REMOVED lines=12> */
.L_x_5622:
        /* <DEDUP_REMOVED lines=12> */
.L_x_5623:
        /* <DEDUP_REMOVED lines=12> */
.L_x_5624:
        /* <DEDUP_REMOVED lines=12> */
.L_x_5625:
        /* <DEDUP_REMOVED lines=12> */
.L_x_5626:
        /* <DEDUP_REMOVED lines=12> */
.L_x_5627:
        /* <DEDUP_REMOVED lines=12> */
.L_x_5628:
[----:B------:R-:W-:Y:S05]  /*64a0*/  @!P2 BRA `(.L_x_5606) ;  /* 0x00000000002ca947 */ /* 0x000fea0003800000 */
[----:B------:R-:W-:Y:S01]  /*64b0*/  FFMA.FTZ R152, R204, R152, R153 ;  /* 0x00000098cc987223 */ /* 0x000fe20000010099 */
[----:B------:R-:W-:Y:S01]  /*64c0*/  ISETP.GT.AND P0, PT, R2, RZ, PT ;  /* 0x000000ff0200720c */ /* 0x000fe20003f04270 */
[----:B0----5:R-:W-:Y:S02]  /*64d0*/  HADD2.F32 R150, -RZ, R139.H1_H1 ;  /* 0x3000008bff967230 */ /* 0x021fe40000004100 */
        /* <DEDUP_REMOVED lines=8> */
.L_x_5606:
        /* <DEDUP_REMOVED lines=12> */
.L_x_5526:
        /* <DEDUP_REMOVED lines=29> */
.L_x_5630:
        /* <DEDUP_REMOVED lines=9> */
.L_x_10761:


//--------------------- .text._ZN10layer_norm13ln_bwd_kernelINS_13Kernel_traitsIf6__halfS2_S2_fjLj3072ELj1ELj1ELj4ELj16ENS_18Kernel_traits_baseILj3072EfS2_S2_S2_fjLj128EEEEELb1ELb0ELb0ELb0EEEvNS_9BwdParamsE --------------------------
	.section	.text._ZN10layer_norm13ln_bwd_kernelINS_13Kernel_traitsIf6__halfS2_S2_fjLj3072ELj1ELj1ELj4ELj16ENS_18Kernel_traits_baseILj3072EfS2_S2_S2_fjLj128EEEEELb1ELb0ELb0ELb0EEEvNS_9BwdParamsE,"ax",@progbits
	.align	128
        .global         _ZN10layer_norm13ln_bwd_kernelINS_13Kernel_traitsIf6__halfS2_S2_fjLj3072ELj1ELj1ELj4ELj16ENS_18Kernel_traits_baseILj3072EfS2_S2_S2_fjLj128EEEEELb1ELb0ELb0ELb0EEEvNS_9BwdParamsE
        .type           _ZN10layer_norm13ln_bwd_kernelINS_13Kernel_traitsIf6__halfS2_S2_fjLj3072ELj1ELj1ELj4ELj16ENS_18Kernel_traits_baseILj3072EfS2_S2_S2_fjLj128EEEEELb1ELb0ELb0ELb0EEEvNS_9BwdParamsE,@function
        .size           _ZN10layer_norm13ln_bwd_kernelINS_13Kernel_traitsIf6__halfS2_S2_fjLj3072ELj1ELj1ELj4ELj16ENS_18Kernel_traits_baseILj3072EfS2_S2_S2_fjLj128EEEEELb1ELb0ELb0ELb0EEEvNS_9BwdParamsE,(.L_x_10762 - _ZN10layer_norm13ln_bwd_kernelINS_13Kernel_traitsIf6__halfS2_S2_fjLj3072ELj1ELj1ELj4ELj16ENS_18Kernel_traits_baseILj3072EfS2_S2_S2_fjLj128EEEEELb1ELb0ELb0ELb0EEEvNS_9BwdParamsE)
        .other          _ZN10layer_norm13ln_bwd_kernelINS_13Kernel_traitsIf6__halfS2_S2_fjLj3072ELj1ELj1ELj4ELj16ENS_18Kernel_traits_baseILj3072EfS2_S2_S2_fjLj128EEEEELb1ELb0ELb0ELb0EEEvNS_9BwdParamsE,@"STO_CUDA_ENTRY STV_DEFAULT"
_ZN10layer_norm13ln_bwd_kernelINS_13Kernel_traitsIf6__halfS2_S2_fjLj3072ELj1ELj1ELj4ELj16ENS_18Kernel_traits_baseILj3072EfS2_S2_S2_fjLj128EEEEELb1ELb0ELb0ELb0EEEvNS_9BwdParamsE:
.text._ZN10layer_norm13ln_bwd_kernelINS_13Kernel_traitsIf6__halfS2_S2_fjLj3072ELj1ELj1ELj4ELj16ENS_18Kernel_traits_baseILj3072EfS2_S2_S2_fjLj128EEEEELb1ELb0ELb0ELb0EEEvNS_9BwdParamsE:
        /* <DEDUP_REMOVED lines=91> */
.L_x_5662:
[----:B-1----:R-:W1:Y:S01]  /*05b0*/  @UP0 LDCU.64 UR4, c[0x0][0x3e0] ;  /* 0x00007c00ff0407ac */ /* 0x002e620008000a00 */
[----:B------:R-:W-:Y:S01]  /*05c0*/  PLOP3.LUT P0, PT, PT, PT, UP0, 0x80, 0x8 ;  /* 0x000000000008781c */ /* 0x000fe20003f0f008 */
[----:B0-----:R-:W-:Y:S02]  /*05d0*/  UIMAD.WIDE UR12, UR7, 0x4, UR10 ;  /* 0x00000004070c78a5 */ /* 0x001fe4000f8e020a */
[----:B-1----:R-:W-:-:S06]  /*05e0*/  @UP0 UIMAD.WIDE UR4, UR7, 0x2, UR4 ;  /* 0x00000002070408a5 */ /* 0x002fcc000f8e0204 */
[----:B--234-:R-:W-:Y:S02]  /*05f0*/  MOV R108, UR4 ;  /* 0x00000004006c7c02 */ /* 0x01cfe40008000f00 */
[----:B------:R-:W-:-:S05]  /*0600*/  MOV R109, UR5 ;  /* 0x00000005006d7c02 */ /* 0x000fca0008000f00 */
[----:B------:R-:W3:Y:S01]  /*0610*/  @P0 LDG.E.U16 R108, desc[UR14][R108.64] ;  /* 0x0000000e6c6c0981 */ /* 0x000ee2000c1e1500 */
[----:B------:R-:W-:Y:S01]  /*0620*/  UIMAD.WIDE UR4, UR7, 0x4, UR8 ;  /* 0x00000004070478a5 */ /* 0x000fe2000f8e0208 */
[----:B------:R-:W-:Y:S02]  /*0630*/  MOV R110, UR12 ;  /* 0x0000000c006e7c02 */ /* 0x000fe40008000f00 */
[----:B------:R-:W-:-:S03]  /*0640*/  MOV R111, UR13 ;  /* 0x0000000d006f7c02 */ /* 0x000fc60008000f00 */
[----:B------:R-:W-:Y:S02]  /*0650*/  MOV R112, UR4 ;  /* 0x0000000400707c02 */ /* 0x000fe40008000f00 */
[----:B------:R-:W-:Y:S01]  /*0660*/  MOV R113, UR5 ;  /* 0x0000000500717c02 */ /* 0x000fe20008000f00 */
[----:B------:R-:W4:Y:S04]  /*0670*/  LDG.E R110, desc[UR14][R110.64] ;  /* 0x0000000e6e6e7981 */ /* 0x000f28000c1e1900 */
[----:B------:R-:W4:Y:S01]  /*0680*/  LDG.E R112, desc[UR14][R112.64] ;  /* 0x0000000e70707981 */ /* 0x000f22000c1e1900 */
[----:B------:R-:W-:Y:S01]  /*0690*/  UIMAD UR4, UR7, UR6, URZ ;  /* 0x00000006070472a4 */ /* 0x000fe2000f8e02ff */
[C---:B------:R-:W-:Y:S01]  /*06a0*/  ISETP.GE.U32.AND P2, PT, R19.reuse, 0x80, PT ;  /* 0x000000801300780c */ /* 0x040fe20003f46070 */
[----:B------:R-:W-:Y:S01]  /*06b0*/  UMOV UR12, 0x3f800000 ;  /* 0x3f800000000c7882 */ /* 0x000fe20000000000 */
[----:B------:R-:W0:Y:S01]  /*06c0*/  S2R R0, SR_TID.X ;  /* 0x0000000000007919 */ /* 0x000e220000002100 */
[----:B------:R-:W-:Y:S01]  /*06d0*/  USHF.R.S32.HI UR5, URZ, 0x1f, UR4 ;  /* 0x0000001fff057899 */ /* 0x000fe20008011404 */
[----:B--2---:R-:W-:Y:S01]  /*06e0*/  ISETP.NE.AND P1, PT, RZ, UR16, PT ;  /* 0x00000010ff007c0c */ /* 0x004fe2000bf25270 */
[----:B------:R-:W-:Y:S01]  /*06f0*/  BSSY.RECONVERGENT B0, `(.L_x_5632) ;  /* 0x0000066000007945 */ /* 0x000fe20003800200 */
[----:B------:R-:W-:Y:S01]  /*0700*/  HFMA2 R149, -RZ, RZ, 0, 0 ;  /* 0x00000000ff957431 */ /* 0x000fe200000001ff */
[----:B------:R-:W-:Y:S01]  /*0710*/  ULEA.HI UR5, UR5, UR4, URZ, 0x3 ;  /* 0x0000000405057291 */ /* 0x000fe2000f8f18ff */
[----:B------:R-:W-:-:S02]  /*0720*/  ISETP.GE.U32.AND P3, PT, R19, 0x100, PT ;  /* 0x000001001300780c */ /* 0x000fc40003f66070 */
[----:B------:R-:W-:Y:S02]  /*0730*/  ISETP.GE.U32.AND P4, PT, R19, 0x180, PT ;  /* 0x000001801300780c */ /* 0x000fe40003f86070 */
[----:B------:R-:W-:Y:S01]  /*0740*/  MOV R156, RZ ;  /* 0x000000ff009c7202 */ /* 0x000fe20000000f00 */
[----:B---3--:R-:W-:-:S05]  /*0750*/  @P0 HADD2.F32 R17, -RZ, R108.H0_H0 ;  /* 0x2000006cff110230 */ /* 0x008fca0000004100 */
[----:B------:R-:W-:Y:S02]  /*0760*/  @P0 R2UR UR4, R17 ;  /* 0x00000000110402ca */ /* 0x000fe400000e0000 */
[----:B------:R-:W-:Y:S02]  /*0770*/  MOV R17, UR5 ;  /* 0x0000000500117c02 */ /* 0x000fe40008000f00 */
[----:B----4-:R-:W-:Y:S02]  /*0780*/  R2UR UR23, R110 ;  /* 0x000000006e1772ca */ /* 0x010fe400000e0000 */
[----:B0-----:R-:W-:Y:S02]  /*0790*/  LEA.HI.SX32 R17, R17, R0, 0x1d ;  /* 0x0000000011117211 */ /* 0x001fe400078feaff */
[----:B------:R-:W-:Y:S02]  /*07a0*/  FSEL R148, R112, RZ, !P1 ;  /* 0x000000ff70947208 */ /* 0x000fe40004800000 */
[----:B------:R-:W-:-:S03]  /*07b0*/  MOV R157, R17 ;  /* 0x00000011009d7202 */ /* 0x000fc60000000f00 */
[----:B------:R-:W-:Y:S01]  /*07c0*/  @UP0 UMOV UR12, UR4 ;  /* 0x00000004000c0c82 */ /* 0x000fe20008000000 */
        /* <DEDUP_REMOVED lines=14> */
[----:B------:R0:W5:Y:S01]  /*08b0*/  @P0 LDG.E.128 R88, desc[UR14][R134.64] ;  /* 0x0000000e86580981 */ /* 0x000162000c1e1d00 */
[--C-:B---3--:R-:W-:Y:S02]  /*08c0*/  HADD2.F32 R139, -RZ, R108.reuse.H0_H0 ;  /* 0x2000006cff8b7230 */ /* 0x108fe40000004100 */
[--C-:B------:R-:W-:Y:S02]  /*08d0*/  HADD2.F32 R147, -RZ, R109.reuse.H1_H1 ;  /* 0x3000006dff937230 */ /* 0x100fe40000004100 */
[----:B------:R-:W-:Y:S02]  /*08e0*/  HADD2.F32 R143, -RZ, R109.H0_H0 ;  /* 0x2000006dff8f7230 */ /* 0x000fe40000004100 */
[C---:B------:R-:W-:Y:S01]  /*08f0*/  FADD.FTZ R139, -R148.reuse, R139 ;  /* 0x0000008b948b7221 */ /* 0x040fe20000010100 */
[----:B------:R-:W-:Y:S02]  /*0900*/  HADD2.F32 R141, -RZ, R108.H1_H1 ;  /* 0x3000006cff8d7230 */ /* 0x000fe40000004100 */
[----:B------:R-:W-:Y:S01]  /*0910*/  FADD.FTZ R142, -R148, R147 ;  /* 0x00000093948e7221 */ /* 0x000fe20000010100 */
[----:B----4-:R-:W-:-:S02]  /*0920*/  HADD2.F32 R145, -RZ, R112.H0_H0 ;  /* 0x20000070ff917230 */ /* 0x010fc40000004100 */
[C---:B------:R-:W-:Y:S01]  /*0930*/  FADD.FTZ R143, -R148.reuse, R143 ;  /* 0x0000008f948f7221 */ /* 0x040fe20000010100 */
[----:B------:R-:W-:Y:S01]  /*0940*/  FMUL.FTZ R147, R139, UR23 ;  /* 0x000000178b937c20 */ /* 0x000fe20008410000 */
[--C-:B------:R-:W-:Y:S02]  /*0950*/  HADD2.F32 R159, -RZ, R111.reuse.H0_H0 ;  /* 0x2000006fff9f7230 */ /* 0x100fe40000004100 */
[----:B------:R-:W-:Y:S01]  /*0960*/  FADD.FTZ R141, -R148, R141 ;  /* 0x0000008d948d7221 */ /* 0x000fe20000010100 */
[----:B------:R-:W-:Y:S02]  /*0970*/  HADD2.F32 R111, -RZ, R111.H1_H1 ;  /* 0x3000006fff6f7230 */ /* 0x000fe40000004100 */
[----:B------:R-:W-:Y:S01]  /*0980*/  FADD.FTZ R64, R64, R145 ;  /* 0x0000009140407221 */ /* 0x000fe20000010000 */
[----:B------:R-:W-:Y:S02]  /*0990*/  HADD2.F32 R109, -RZ, R113.H0_H0 ;  /* 0x20000071ff6d7230 */ /* 0x000fe40000004100 */
[----:B------:R-:W-:Y:S01]  /*09a0*/  FFMA.FTZ R48, R147, R145, R48 ;  /* 0x0000009193307223 */ /* 0x000fe20000010030 */
[----:B------:R-:W-:-:S02]  /*09b0*/  HADD2.F32 R112, -RZ, R112.H1_H1 ;  /* 0x30000070ff707230 */ /* 0x000fc40000004100 */
[----:B------:R-:W-:Y:S01]  /*09c0*/  FMUL.FTZ R143, R143, UR23 ;  /* 0x000000178f8f7c20 */ /* 0x000fe20008410000 */
[----:B-----5:R-:W-:Y:S01]  /*09d0*/  FMUL.FTZ R145, R24, R145 ;  /* 0x0000009118917220 */ /* 0x020fe20000410000 */
[----:B------:R-:W-:Y:S02]  /*09e0*/  HADD2.F32 R149, -RZ, R110.H0_H0 ;  /* 0x2000006eff957230 */ /* 0x000fe40000004100 */
[----:B------:R-:W-:Y:S01]  /*09f0*/  FMUL.FTZ R146, R141, UR23 ;  /* 0x000000178d927c20 */ /* 0x000fe20008410000 */
[----:B0-----:R-:W-:Y:S01]  /*0a00*/  FADD.FTZ R134, -R148, R111 ;  /* 0x0000006f94867221 */ /* 0x001fe20000010100 */
[----:B------:R-:W-:Y:S01]  /*0a10*/  FADD.FTZ R66, R66, R109 ;  /* 0x0000006d42427221 */ /* 0x000fe20000010000 */
[-C--:B------:R-:W-:Y:S01]  /*0a20*/  FFMA.FTZ R50, R143, R109.reuse, R50 ;  /* 0x0000006d8f327223 */ /* 0x080fe20000010032 */
[----:B------:R-:W-:Y:S01]  /*0a30*/  FMUL.FTZ R141, R26, R109 ;  /* 0x0000006d1a8d7220 */ /* 0x000fe20000410000 */
[----:B------:R-:W-:Y:S01]  /*0a40*/  FMUL.FTZ R144, R25, R112 ;  /* 0x0000007019907220 */ /* 0x000fe20000410000 */
[----:B------:R-:W-:Y:S01]  /*0a50*/  FADD.FTZ R109, RZ, R145 ;  /* 0x00000091ff6d7221 */ /* 0x000fe20000010000 */
[----:B------:R-:W-:Y:S01]  /*0a60*/  FFMA.FTZ R111, R147, R145, RZ ;  /* 0x00000091936f7223 */ /* 0x000fe200000100ff */
[----:B------:R-:W-:-:S02]  /*0a70*/  HADD2.F32 R140, -RZ, R113.H1_H1 ;  /* 0x30000071ff8c7230 */ /* 0x000fc40000004100 */
[----:B------:R-:W-:Y:S01]  /*0a80*/  FADD.FTZ R149, -R148, R149 ;  /* 0x0000009594957221 */ /* 0x000fe20000010100 */
[----:B------:R-:W-:Y:S02]  /*0a90*/  HADD2.F32 R157, -RZ, R110.H1_H1 ;  /* 0x3000006eff9d7230 */ /* 0x000fe40000004100 */
[----:B------:R-:W-:Y:S01]  /*0aa0*/  FADD.FTZ R65, R65, R112 ;  /* 0x0000007041417221 */ /* 0x000fe20000010000 */
[----:B------:R-:W-:Y:S01]  /*0ab0*/  FFMA.FTZ R49, R146, R112, R49 ;  /* 0x0000007092317223 */ /* 0x000fe20000010031 */
[----:B------:R-:W-:Y:S01]  /*0ac0*/  FMUL.FTZ R142, R142, UR23 ;  /* 0x000000178e8e7c20 */ /* 0x000fe20008410000 */
[----:B------:R-:W-:Y:S01]  /*0ad0*/  FADD.FTZ R110, R109, R144 ;  /* 0x000000906d6e7221 */ /* 0x000fe20000010000 */
[----:B------:R-:W-:Y:S01]  /*0ae0*/  FFMA.FTZ R112, R146, R144, R111 ;  /* 0x0000009092707223 */ /* 0x000fe2000001006f */
[--C-:B------:R-:W-:Y:S02]  /*0af0*/  HADD2.F32 R137, -RZ, R114.reuse.H0_H0 ;  /* 0x20000072ff897230 */ /* 0x100fe40000004100 */
[----:B------:R-:W-:Y:S01]  /*0b00*/  FADD.FTZ R67, R67, R140 ;  /* 0x0000008c43437221 */ /* 0x000fe20000010000 */
[-C--:B------:R-:W-:Y:S01]  /*0b10*/  FFMA.FTZ R51, R142, R140.reuse, R51 ;  /* 0x0000008c8e337223 */ /* 0x080fe20000010033 */
[----:B------:R-:W-:Y:S01]  /*0b20*/  FMUL.FTZ R139, R149, UR23 ;  /* 0x00000017958b7c20 */ /* 0x000fe20008410000 */
        /* <DEDUP_REMOVED lines=12> */
[----:B------:R-:W-:Y:S01]  /*0bf0*/  FMUL.FTZ R135, R135, UR23 ;  /* 0x0000001787877c20 */ /* 0x000fe20008410000 */
[----:B------:R-:W-:Y:S01]  /*0c00*/  FMUL.FTZ R138, R138, UR23 ;  /* 0x000000178a8a7c20 */ /* 0x000fe20008410000 */
[----:B------:R-:W-:Y:S01]  /*0c10*/  FMUL.FTZ R136, R29, R114 ;  /* 0x000000721d887220 */ /* 0x000fe20000410000 */
[----:B------:R-:W-:Y:S01]  /*0c20*/  FADD.FTZ R109, R110, R137 ;  /* 0x000000896e6d7221 */ /* 0x000fe20000010000 */
[----:B------:R-:W-:Y:S01]  /*0c30*/  FFMA.FTZ R111, R139, R137, R112 ;  /* 0x000000898b6f7223 */ /* 0x000fe20000010070 */
[----:B------:R-:W-:-:S02]  /*0c40*/  HADD2.F32 R108, -RZ, R115.H1_H1 ;  /* 0x30000073ff6c7230 */ /* 0x000fc40000004100 */
        /* <DEDUP_REMOVED lines=13> */
[----:B------:R-:W-:Y:S01]  /*0d20*/  IADD3 R157, PT, PT, R17, 0x80, RZ ;  /* 0x00000080119d7810 */ /* 0x000fe20007ffe0ff */
[----:B------:R-:W-:Y:S01]  /*0d30*/  FADD.FTZ R149, R149, R132 ;  /* 0x0000008495957221 */ /* 0x000fe20000010000 */
[----:B------:R-:W-:-:S07]  /*0d40*/  FFMA.FTZ R156, R134, R132, R109 ;  /* 0x00000084869c7223 */ /* 0x000fce000001006d */
.L_x_5633:
[----:B------:R-:W-:Y:S05]  /*0d50*/  BSYNC.RECONVERGENT B0 ;  /* 0x0000000000007941 */ /* 0x000fea0003800200 */
.L_x_5632:
        /* <DEDUP_REMOVED lines=16> */
[----:B------:R-:W-:Y:S01]  /*0e60*/  IADD3 R157, PT, PT, R157, 0x80, RZ ;  /* 0x000000809d9d7810 */ /* 0x000fe20007ffe0ff */
[--C-:B---3--:R-:W-:Y:S02]  /*0e70*/  HADD2.F32 R121, -RZ, R108.reuse.H0_H0 ;  /* 0x2000006cff797230 */ /* 0x108fe40000004100 */
[----:B------:R-:W-:Y:S02]  /*0e80*/  HADD2.F32 R123, -RZ, R108.H1_H1 ;  /* 0x3000006cff7b7230 */ /* 0x000fe40000004100 */
[--C-:B------:R-:W-:Y:S02]  /*0e90*/  HADD2.F32 R131, -RZ, R109.reuse.H1_H1 ;  /* 0x3000006dff837230 */ /* 0x100fe40000004100 */
[C---:B------:R-:W-:Y:S01]  /*0ea0*/  FADD.FTZ R121, -R148.reuse, R121 ;  /* 0x0000007994797221 */ /* 0x040fe20000010100 */
[----:B------:R-:W-:Y:S02]  /*0eb0*/  HADD2.F32 R159, -RZ, R110.H0_H0 ;  /* 0x2000006eff9f7230 */ /* 0x000fe40000004100 */
[----:B------:R-:W-:Y:S01]  /*0ec0*/  FADD.FTZ R123, -R148, R123 ;  /* 0x0000007b947b7221 */ /* 0x000fe20000010100 */
[----:B------:R-:W-:-:S02]  /*0ed0*/  HADD2.F32 R127, -RZ, R109.H0_H0 ;  /* 0x2000006dff7f7230 */ /* 0x000fc40000004100 */
[C---:B------:R-:W-:Y:S01]  /*0ee0*/  FADD.FTZ R126, -R148.reuse, R131 ;  /* 0x00000083947e7221 */ /* 0x040fe20000010100 */
[----:B----4-:R-:W-:Y:S02]  /*0ef0*/  HADD2.F32 R129, -RZ, R112.H0_H0 ;  /* 0x20000070ff817230 */ /* 0x010fe40000004100 */
[C---:B------:R-:W-:Y:S01]  /*0f00*/  FADD.FTZ R159, -R148.reuse, R159 ;  /* 0x0000009f949f7221 */ /* 0x040fe20000010100 */
[----:B------:R-:W-:Y:S01]  /*0f10*/  FMUL.FTZ R131, R121, UR23 ;  /* 0x0000001779837c20 */ /* 0x000fe20008410000 */
[--C-:B------:R-:W-:Y:S02]  /*0f20*/  HADD2.F32 R163, -RZ, R111.reuse.H0_H0 ;  /* 0x2000006fffa37230 */ /* 0x100fe40000004100 */
[----:B------:R-:W-:Y:S01]  /*0f30*/  FMUL.FTZ R130, R123, UR23 ;  /* 0x000000177b827c20 */ /* 0x000fe20008410000 */
[----:B------:R-:W-:Y:S02]  /*0f40*/  HADD2.F32 R165, -RZ, R111.H1_H1 ;  /* 0x3000006fffa57230 */ /* 0x000fe40000004100 */
[----:B------:R-:W-:Y:S01]  /*0f50*/  FADD.FTZ R127, -R148, R127 ;  /* 0x0000007f947f7221 */ /* 0x000fe20000010100 */
[----:B------:R-:W-:-:S02]  /*0f60*/  HADD2.F32 R111, -RZ, R114.H0_H0 ;  /* 0x20000072ff6f7230 */ /* 0x000fc40000004100 */
[----:B------:R-:W-:Y:S01]  /*0f70*/  FADD.FTZ R100, R100, R129 ;  /* 0x0000008164647221 */ /* 0x000fe20000010000 */
[----:B------:R-:W-:Y:S02]  /*0f80*/  HADD2.F32 R112, -RZ, R112.H1_H1 ;  /* 0x30000070ff707230 */ /* 0x000fe40000004100 */
[-C--:B------:R-:W-:Y:S01]  /*0f90*/  FFMA.FTZ R92, R131, R129.reuse, R92 ;  /* 0x00000081835c7223 */ /* 0x080fe2000001005c */
[----:B------:R-:W-:Y:S01]  /*0fa0*/  FMUL.FTZ R123, R159, UR23 ;  /* 0x000000179f7b7c20 */ /* 0x000fe20008410000 */
[----:B-----5:R-:W-:Y:S01]  /*0fb0*/  FMUL.FTZ R129, R32, R129 ;  /* 0x0000008120817220 */ /* 0x020fe20000410000 */
[--C-:B------:R-:W-:Y:S02]  /*0fc0*/  HADD2.F32 R125, -RZ, R113.reuse.H0_H0 ;  /* 0x20000071ff7d7230 */ /* 0x100fe40000004100 */
[----:B------:R-:W-:Y:S01]  /*0fd0*/  FMUL.FTZ R127, R127, UR23 ;  /* 0x000000177f7f7c20 */ /* 0x000fe20008410000 */
[----:B------:R-:W-:Y:S01]  /*0fe0*/  FADD.FTZ R96, R96, R111 ;  /* 0x0000006f60607221 */ /* 0x000fe20000010000 */
[-C--:B------:R-:W-:Y:S01]  /*0ff0*/  FFMA.FTZ R72, R123, R111.reuse, R72 ;  /* 0x0000006f7b487223 */ /* 0x080fe20000010048 */
[----:B------:R-:W-:Y:S01]  /*1000*/  FMUL.FTZ R122, R36, R111 ;  /* 0x0000006f247a7220 */ /* 0x000fe20000410000 */
[----:B------:R-:W-:Y:S01]  /*1010*/  FMUL.FTZ R128, R33, R112 ;  /* 0x0000007021807220 */ /* 0x000fe20000410000 */
[----:B------:R-:W-:Y:S01]  /*1020*/  FADD.FTZ R149, R149, R129 ;  /* 0x0000008195957221 */ /* 0x000fe20000010000 */
[----:B------:R-:W-:Y:S01]  /*1030*/  FFMA.FTZ R111, R131, R129, R156 ;  /* 0x00000081836f7223 */ /* 0x000fe2000001009c */
[----:B------:R-:W-:-:S02]  /*1040*/  HADD2.F32 R124, -RZ, R113.H1_H1 ;  /* 0x30000071ff7c7230 */ /* 0x000fc40000004100 */
[----:B------:R-:W-:Y:S01]  /*1050*/  FADD.FTZ R101, R101, R112 ;  /* 0x0000007065657221 */ /* 0x000fe20000010000 */
[----:B------:R-:W-:Y:S02]  /*1060*/  HADD2.F32 R161, -RZ, R110.H1_H1 ;  /* 0x3000006effa17230 */ /* 0x000fe40000004100 */
[----:B------:R-:W-:Y:S01]  /*1070*/  FFMA.FTZ R93, R130, R112, R93 ;  /* 0x00000070825d7223 */ /* 0x000fe2000001005d */
[----:B------:R-:W-:Y:S01]  /*1080*/  FADD.FTZ R102, R102, R125 ;  /* 0x0000007d66667221 */ /* 0x000fe20000010000 */
[----:B------:R-:W-:Y:S01]  /*1090*/  FMUL.FTZ R126, R126, UR23 ;  /* 0x000000177e7e7c20 */ /* 0x000fe20008410000 */
[-C--:B------:R-:W-:Y:S01]  /*10a0*/  FFMA.FTZ R94, R127, R125.reuse, R94 ;  /* 0x0000007d7f5e7223 */ /* 0x080fe2000001005e */
[----:B------:R-:W-:Y:S01]  /*10b0*/  FMUL.FTZ R125, R34, R125 ;  /* 0x0000007d227d7220 */ /* 0x000fe20000410000 */
[----:B------:R-:W-:Y:S01]  /*10c0*/  FADD.FTZ R110, R149, R128 ;  /* 0x00000080956e7221 */ /* 0x000fe20000010000 */
[----:B------:R-:W-:Y:S01]  /*10d0*/  FFMA.FTZ R112, R130, R128, R111 ;  /* 0x0000008082707223 */ /* 0x000fe2000001006f */
[----:B0-----:R-:W-:Y:S01]  /*10e0*/  FADD.FTZ R119, -R148, R163 ;  /* 0x000000a394777221 */ /* 0x001fe20000010100 */
        /* <DEDUP_REMOVED lines=8> */
[----:B------:R-:W-:Y:S01]  /*1170*/  FADD.FTZ R116, -R148, R161 ;  /* 0x000000a194747221 */ /* 0x000fe20000010100 */
[----:B------:R-:W-:Y:S01]  /*1180*/  FADD.FTZ R111, R111, R124 ;  /* 0x0000007c6f6f7221 */ /* 0x000fe20000010000 */
[----:B------:R-:W-:Y:S01]  /*1190*/  FFMA.FTZ R110, R126, R124, R113 ;  /* 0x0000007c7e6e7223 */ /* 0x000fe20000010071 */
[----:B------:R-:W-:Y:S01]  /*11a0*/  FADD.FTZ R120, -R148, R165 ;  /* 0x000000a594787221 */ /* 0x000fe20000010100 */
[----:B------:R-:W-:Y:S01]  /*11b0*/  FADD.FTZ R98, R98, R109 ;  /* 0x0000006d62627221 */ /* 0x000fe20000010000 */
[-C--:B------:R-:W-:Y:S01]  /*11c0*/  FFMA.FTZ R74, R119, R109.reuse, R74 ;  /* 0x0000006d774a7223 */ /* 0x080fe2000001004a */
[----:B------:R-:W-:Y:S01]  /*11d0*/  FMUL.FTZ R118, R38, R109 ;  /* 0x0000006d26767220 */ /* 0x000fe20000410000 */
[----:B------:R-:W-:Y:S01]  /*11e0*/  FMUL.FTZ R116, R116, UR23 ;  /* 0x0000001774747c20 */ /* 0x000fe20008410000 */
        /* <DEDUP_REMOVED lines=16> */
.L_x_5635:
[----:B------:R-:W-:Y:S05]  /*12f0*/  BSYNC.RECONVERGENT B0 ;  /* 0x0000000000007941 */ /* 0x000fea0003800200 */
.L_x_5634:
        /* <DEDUP_REMOVED lines=13> */
[----:B------:R-:W5:Y:S01]  /*13d0*/  LDG.E.64 R150, desc[UR14][R2.64] ;  /* 0x0000000e02967981 */ /* 0x000f62000c1e1b00 */
[----:B-1----:R-:W-:-:S05]  /*13e0*/  @P0 IMAD.WIDE.U32 R12, R157, 0x10, R12 ;  /* 0x000000109d0c0825 */ /* 0x002fca00078e000c */
[----:B------:R0:W5:Y:S01]  /*13f0*/  @P0 LDG.E.128 R104, desc[UR14][R12.64] ;  /* 0x0000000e0c680981 */ /* 0x000162000c1e1d00 */
[--C-:B--2---:R-:W-:Y:S02]  /*1400*/  HADD2.F32 R111, -RZ, R9.reuse.H0_H0 ;  /* 0x20000009ff6f7230 */ /* 0x104fe40000004100 */
[----:B------:R-:W-:Y:S02]  /*1410*/  HADD2.F32 R9, -RZ, R9.H1_H1 ;  /* 0x30000009ff097230 */ /* 0x000fe40000004100 */
[--C-:B------:R-:W-:Y:S02]  /*1420*/  HADD2.F32 R109, -RZ, R8.reuse.H1_H1 ;  /* 0x30000008ff6d7230 */ /* 0x100fe40000004100 */
[----:B------:R-:W-:Y:S02]  /*1430*/  HADD2.F32 R15, -RZ, R8.H0_H0 ;  /* 0x20000008ff0f7230 */ /* 0x000fe40000004100 */
[----:B0-----:R-:W-:Y:S01]  /*1440*/  FADD.FTZ R13, -R148, R9 ;  /* 0x00000009940d7221 */ /* 0x001fe20000010100 */
[----:B------:R-:W-:-:S02]  /*1450*/  HADD2.F32 R113, -RZ, R10.H0_H0 ;  /* 0x2000000aff717230 */ /* 0x000fc40000004100 */
[----:B------:R-:W-:Y:S02]  /*1460*/  HADD2.F32 R115, -RZ, R10.H1_H1 ;  /* 0x3000000aff737230 */ /* 0x000fe40000004100 */
[C---:B------:R-:W-:Y:S01]  /*1470*/  FADD.FTZ R10, -R148.reuse, R109 ;  /* 0x0000006d940a7221 */ /* 0x040fe20000010100 */
[--C-:B---3--:R-:W-:Y:S02]  /*1480*/  HADD2.F32 R9, -RZ, R4.reuse.H0_H0 ;  /* 0x20000004ff097230 */ /* 0x108fe40000004100 */
[----:B------:R-:W-:Y:S01]  /*1490*/  FADD.FTZ R8, -R148, R15 ;  /* 0x0000000f94087221 */ /* 0x000fe20000010100 */
[--C-:B------:R-:W-:Y:S02]  /*14a0*/  HADD2.F32 R157, -RZ, R11.reuse.H0_H0 ;  /* 0x2000000bff9d7230 */ /* 0x100fe40000004100 */
[----:B------:R-:W-:Y:S02]  /*14b0*/  HADD2.F32 R11, -RZ, R11.H1_H1 ;  /* 0x3000000bff0b7230 */ /* 0x000fe40000004100 */
[----:B------:R-:W-:Y:S01]  /*14c0*/  FMUL.FTZ R2, R10, UR23 ;  /* 0x000000170a027c20 */ /* 0x000fe20008410000 */
[----:B------:R-:W-:-:S02]  /*14d0*/  HADD2.F32 R14, -RZ, R4.H1_H1 ;  /* 0x30000004ff0e7230 */ /* 0x000fc40000004100 */
[----:B-----5:R-:W-:Y:S01]  /*14e0*/  FMUL.FTZ R4, R40, R9 ;  /* 0x0000000928047220 */ /* 0x020fe20000410000 */
[----:B------:R-:W-:Y:S01]  /*14f0*/  FMUL.FTZ R3, R8, UR23 ;  /* 0x0000001708037c20 */ /* 0x000fe20008410000 */
[C---:B------:R-:W-:Y:S01]  /*1500*/  FADD.FTZ R12, -R148.reuse, R115 ;  /* 0x00000073940c7221 */ /* 0x040fe20000010100 */
[C---:B------:R-:W-:Y:S01]  /*1510*/  FADD.FTZ R18, -R148.reuse, R11 ;  /* 0x0000000b94127221 */ /* 0x040fe20000010100 */
[--C-:B------:R-:W-:Y:S02]  /*1520*/  HADD2.F32 R109, -RZ, R7.reuse.H0_H0 ;  /* 0x20000007ff6d7230 */ /* 0x100fe40000004100 */
[----:B------:R-:W-:Y:S01]  /*1530*/  FADD.FTZ R111, -R148, R111 ;  /* 0x0000006f946f7221 */ /* 0x000fe20000010100 */
[----:B------:R-:W-:Y:S02]  /*1540*/  HADD2.F32 R108, -RZ, R7.H1_H1 ;  /* 0x30000007ff6c7230 */ /* 0x000fe40000004100 */
[----:B------:R-:W-:Y:S01]  /*1550*/  FADD.FTZ R77, R77, R14 ;  /* 0x0000000e4d4d7221 */ /* 0x000fe20000010000 */
[----:B------:R-:W-:-:S02]  /*1560*/  HADD2.F32 R11, -RZ, R5.H0_H0 ;  /* 0x20000005ff0b7230 */ /* 0x000fc40000004100 */
[-C--:B------:R-:W-:Y:S01]  /*1570*/  FFMA.FTZ R57, R2, R14.reuse, R57 ;  /* 0x0000000e02397223 */ /* 0x080fe20000010039 */
[--C-:B------:R-:W-:Y:S02]  /*1580*/  HADD2.F32 R115, -RZ, R6.reuse.H0_H0 ;  /* 0x20000006ff737230 */ /* 0x100fe40000004100 */
[----:B------:R-:W-:Y:S01]  /*1590*/  FMUL.FTZ R7, R41, R14 ;  /* 0x0000000e29077220 */ /* 0x000fe20000410000 */
[----:B------:R-:W-:Y:S02]  /*15a0*/  HADD2.F32 R110, -RZ, R6.H1_H1 ;  /* 0x30000006ff6e7230 */ /* 0x000fe40000004100 */
[----:B------:R-:W-:Y:S01]  /*15b0*/  FMUL.FTZ R6, R13, UR23 ;  /* 0x000000170d067c20 */ /* 0x000fe20008410000 */
[----:B------:R-:W-:Y:S01]  /*15c0*/  FADD.FTZ R14, R149, R4 ;  /* 0x00000004950e7221 */ /* 0x000fe20000010000 */
[----:B------:R-:W-:Y:S01]  /*15d0*/  FFMA.FTZ R13, R3, R4, R156 ;  /* 0x00000004030d7223 */ /* 0x000fe2000001009c */
[----:B------:R-:W-:Y:S02]  /*15e0*/  HADD2.F32 R16, -RZ, R5.H1_H1 ;  /* 0x30000005ff107230 */ /* 0x000fe40000004100 */
        /* <DEDUP_REMOVED lines=9> */
[----:B------:R-:W-:Y:S01]  /*1680*/  FADD.FTZ R113, -R148, R113 ;  /* 0x0000007194717221 */ /* 0x000fe20000010100 */
[----:B------:R-:W-:Y:S01]  /*1690*/  FADD.FTZ R16, R111, R8 ;  /* 0x000000086f107221 */ /* 0x000fe20000010000 */
[C---:B------:R-:W-:Y:S01]  /*16a0*/  FFMA.FTZ R111, R5.reuse, R8, R14 ;  /* 0x00000008056f7223 */ /* 0x040fe2000001000e */
[----:B------:R-:W-:Y:S01]  /*16b0*/  FADD.FTZ R78, R78, R11 ;  /* 0x0000000b4e4e7221 */ /* 0x000fe20000010000 */
[----:B------:R-:W-:Y:S01]  /*16c0*/  FFMA.FTZ R58, R5, R11, R58 ;  /* 0x0000000b053a7223 */ /* 0x000fe2000001003a */
[----:B------:R-:W-:Y:S01]  /*16d0*/  FADD.FTZ R15, -R148, R157 ;  /* 0x0000009d940f7221 */ /* 0x000fe20000010100 */
[----:B------:R-:W-:Y:S01]  /*16e0*/  FMUL.FTZ R11, R113, UR23 ;  /* 0x00000017710b7c20 */ /* 0x000fe20008410000 */
[----:B------:R-:W-:Y:S01]  /*16f0*/  FMUL.FTZ R10, R44, R115 ;  /* 0x000000732c0a7220 */ /* 0x000fe20000410000 */
        /* <DEDUP_REMOVED lines=24> */
.L_x_5637:
[----:B------:R-:W-:Y:S05]  /*1880*/  BSYNC.RECONVERGENT B0 ;  /* 0x0000000000007941 */ /* 0x000fea0003800200 */
.L_x_5636:
        /* <DEDUP_REMOVED lines=31> */
.L_x_5639:
[----:B------:R-:W-:Y:S05]  /*1a80*/  BSYNC.RECONVERGENT B0 ;  /* 0x0000000000007941 */ /* 0x000fea0003800200 */
.L_x_5638:
        /* <DEDUP_REMOVED lines=63> */
[----:B------:R-:W-:Y:S01]  /*1e80*/  F2FP.F16.F32.PACK_AB R111, R111, R110 ;  /* 0x0000006e6f6f723e */ /* 0x000fe200000000ff */
[----:B------:R-:W-:Y:S01]  /*1e90*/  FMUL.FTZ R115, R115, UR12 ;  /* 0x0000000c73737c20 */ /* 0x000fe20008410000 */
[----:B------:R-:W-:Y:S01]  /*1ea0*/  F2FP.F16.F32.PACK_AB R110, R109, R108 ;  /* 0x0000006c6d6e723e */ /* 0x000fe200000000ff */
        /* <DEDUP_REMOVED lines=24> */
[----:B------:R-:W-:Y:S02]  /*2030*/  F2FP.F16.F32.PACK_AB R109, R115, R114 ;  /* 0x00000072736d723e */ /* 0x000fe400000000ff */
[----:B------:R-:W-:Y:S01]  /*2040*/  F2FP.F16.F32.PACK_AB R108, R113, R108 ;  /* 0x0000006c716c723e */ /* 0x000fe200000000ff */
[----:B------:R-:W-:Y:S06]  /*2050*/  BRA `(.L_x_5645) ;  /* 0x0000000400107947 */ /* 0x000fec0003800000 */
.L_x_5644:
        /* <DEDUP_REMOVED lines=15> */
[----:B------:R-:W-:Y:S01]  /*2150*/  F2FP.F16.F32.PACK_AB R87, R111, R86 ;  /* 0x000000566f57723e */ /* 0x000fe200000000ff */
        /* <DEDUP_REMOVED lines=17> */
[----:B------:R-:W-:Y:S01]  /*2270*/  F2FP.F16.F32.PACK_AB R110, R110, R85 ;  /* 0x000000556e6e723e */ /* 0x000fe200000000ff */
[--C-:B------:R-:W-:Y:S01]  /*2280*/  FFMA.FTZ R85, R142, UR4, R112.reuse ;  /* 0x000000048e557c23 */ /* 0x100fe20008010070 */
[----:B------:R-:W-:Y:S01]  /*2290*/  F2FP.F16.F32.PACK_AB R111, R111, R108 ;  /* 0x0000006c6f6f723e */ /* 0x000fe200000000ff */
[--C-:B------:R-:W-:Y:S01]  /*22a0*/  FFMA.FTZ R108, R143, UR4, R112.reuse ;  /* 0x000000048f6c7c23 */ /* 0x100fe20008010070 */
[----:B------:R-:W-:Y:S01]  /*22b0*/  F2FP.F16.F32.PACK_AB R86, R109, R84 ;  /* 0x000000546d56723e */ /* 0x000fe200000000ff */
        /* <DEDUP_REMOVED lines=12> */
[C---:B------:R-:W-:Y:S01]  /*2380*/  F2FP.F16.F32.PACK_AB R85, R115.reuse, R108 ;  /* 0x0000006c7355723e */ /* 0x040fe200000000ff */
[----:B------:R-:W-:Y:S01]  /*2390*/  FMUL.FTZ R108, R84, UR12 ;  /* 0x0000000c546c7c20 */ /* 0x000fe20008410000 */
[----:B------:R-:W-:Y:S01]  /*23a0*/  FMUL.FTZ R115, R115, UR12 ;  /* 0x0000000c73737c20 */ /* 0x000fe20008410000 */
[----:B------:R-:W-:Y:S01]  /*23b0*/  F2FP.F16.F32.PACK_AB R84, R109, R114 ;  /* 0x000000726d54723e */ /* 0x000fe200000000ff */
        /* <DEDUP_REMOVED lines=12> */
[----:B------:R-:W-:-:S02]  /*2480*/  F2FP.F16.F32.PACK_AB R109, R115, R114 ;  /* 0x00000072736d723e */ /* 0x000fc400000000ff */
[----:B------:R-:W-:-:S07]  /*2490*/  F2FP.F16.F32.PACK_AB R108, R113, R108 ;  /* 0x0000006c716c723e */ /* 0x000fce00000000ff */
.L_x_5645:
[----:B------:R-:W0:Y:S08]  /*24a0*/  @P0 LDC.64 R148, c[0x0][0x478] ;  /* 0x00011e00ff940b82 */ /* 0x000e300000000a00 */
[----:B------:R-:W1:Y:S01]  /*24b0*/  LDC.64 R114, c[0x0][0x468] ;  /* 0x00011a00ff727b82 */ /* 0x000e620000000a00 */
[----:B0-----:R-:W-:-:S05]  /*24c0*/  @P0 IMAD.WIDE.U32 R148, R17, 0x10, R148 ;  /* 0x0000001011940825 */ /* 0x001fca00078e0094 */
[----:B------:R0:W-:Y:S01]  /*24d0*/  @P0 STG.E.128 desc[UR14][R148.64], R84 ;  /* 0x0000005494000986 */ /* 0x0001e2000c101d0e */
[C---:B-1----:R-:W-:Y:S01]  /*24e0*/  IMAD.WIDE.U32 R114, R17.reuse, 0x10, R114 ;  /* 0x0000001011727825 */ /* 0x042fe200078e0072 */
[----:B------:R-:W-:-:S04]  /*24f0*/  IADD3 R17, PT, PT, R17, 0x80, RZ ;  /* 0x0000008011117810 */ /* 0x000fc80007ffe0ff */
[----:B------:R0:W-:Y:S03]  /*2500*/  STG.E.128 desc[UR14][R114.64], R108 ;  /* 0x0000006c72007986 */ /* 0x0001e6000c101d0e */
.L_x_5643:
[----:B------:R-:W-:Y:S05]  /*2510*/  BSYNC.RECONVERGENT B1 ;  /* 0x0000000000017941 */ /* 0x000fea0003800200 */
.L_x_5642:
        /* <DEDUP_REMOVED lines=18> */
[C---:B------:R-:W-:Y:S01]  /*2640*/  FMUL.FTZ R110, R108.reuse, UR12 ;  /* 0x0000000c6c6e7c20 */ /* 0x040fe20008410000 */
[----:B------:R-:W-:Y:S01]  /*2650*/  F2FP.F16.F32.PACK_AB R87, R108, R87 ;  /* 0x000000576c57723e */ /* 0x000fe200000000ff */
[----:B------:R-:W-:Y:S01]  /*2660*/  FMUL.FTZ R84, R85, UR12 ;  /* 0x0000000c55547c20 */ /* 0x000fe20008410000 */
[----:B------:R-:W-:Y:S01]  /*2670*/  FMUL.FTZ R109, R109, UR22 ;  /* 0x000000166d6d7c20 */ /* 0x000fe20008410000 */
[C---:B------:R-:W-:Y:S01]  /*2680*/  LOP3.LUT P5, RZ, R153.reuse, 0xff0000, RZ, 0xc0, !PT ;  /* 0x00ff000099ff7812 */ /* 0x040fe200078ac0ff */
[----:B------:R-:W-:Y:S01]  /*2690*/  FMUL.FTZ R108, R86, UR12 ;  /* 0x0000000c566c7c20 */ /* 0x000fe20008410000 */
[----:B------:R-:W-:Y:S01]  /*26a0*/  ISETP.GE.U32.AND P1, PT, R152, RZ, PT ;  /* 0x000000ff9800720c */ /* 0x000fe20003f26070 */
[----:B------:R-:W-:Y:S01]  /*26b0*/  FMUL.FTZ R110, R110, UR22 ;  /* 0x000000166e6e7c20 */ /* 0x000fe20008410000 */
[----:B------:R-:W-:Y:S01]  /*26c0*/  FMUL.FTZ R84, R84, UR22 ;  /* 0x0000001654547c20 */ /* 0x000fe20008410000 */
[----:B------:R-:W-:Y:S01]  /*26d0*/  FMUL.FTZ R108, R108, UR22 ;  /* 0x000000166c6c7c20 */ /* 0x000fe20008410000 */
[----:B------:R-:W-:Y:S01]  /*26e0*/  ISETP.GE.U32.AND.EX P1, PT, R153, 0x1000000, PT, P1 ;  /* 0x010000009900780c */ /* 0x000fe20003f26110 */
[----:B------:R-:W-:Y:S01]  /*26f0*/  FFMA.FTZ R114, R131, UR4, R112 ;  /* 0x0000000483727c23 */ /* 0x000fe20008010070 */
[----:B------:R-:W-:-:S02]  /*2700*/  FSEL R111, R109, RZ, P5 ;  /* 0x000000ff6d6f7208 */ /* 0x000fc40002800000 */
[----:B------:R-:W-:Y:S01]  /*2710*/  LOP3.LUT P6, RZ, R153, 0xff, RZ, 0xc0, !PT ;  /* 0x000000ff99ff7812 */ /* 0x000fe200078cc0ff */
[----:B------:R-:W-:Y:S01]  /*2720*/  FADD.FTZ R114, R129, -R114 ;  /* 0x8000007281727221 */ /* 0x000fe20000010000 */
[----:B------:R-:W-:Y:S02]  /*2730*/  LOP3.LUT P5, RZ, R153, 0xff00, RZ, 0xc0, !PT ;  /* 0x0000ff0099ff7812 */ /* 0x000fe400078ac0ff */
[----:B------:R-:W-:Y:S01]  /*2740*/  FSEL R110, R110, RZ, P1 ;  /* 0x000000ff6e6e7208 */ /* 0x000fe20000800000 */
[----:B------:R-:W-:Y:S01]  /*2750*/  FMUL.FTZ R114, R114, UR23 ;  /* 0x0000001772727c20 */ /* 0x000fe20008410000 */
[----:B------:R-:W-:Y:S02]  /*2760*/  FSEL R84, R84, RZ, P6 ;  /* 0x000000ff54547208 */ /* 0x000fe40003000000 */
[----:B------:R-:W-:Y:S01]  /*2770*/  FSEL R109, R108, RZ, P5 ;  /* 0x000000ff6c6d7208 */ /* 0x000fe20002800000 */
[--C-:B------:R-:W-:Y:S01]  /*2780*/  FFMA.FTZ R108, R127, UR4, R112.reuse ;  /* 0x000000047f6c7c23 */ /* 0x100fe20008010070 */
[----:B------:R-:W-:Y:S01]  /*2790*/  F2FP.F16.F32.PACK_AB R86, R86, R85 ;  /* 0x000000555656723e */ /* 0x000fe200000000ff */
[----:B------:R-:W-:Y:S01]  /*27a0*/  FFMA.FTZ R85, R126, UR4, R112 ;  /* 0x000000047e557c23 */ /* 0x000fe20008010070 */
[----:B------:R-:W-:Y:S01]  /*27b0*/  F2FP.F16.F32.PACK_AB R111, R110, R111 ;  /* 0x0000006f6e6f723e */ /* 0x000fe200000000ff */
[----:B------:R-:W-:Y:S01]  /*27c0*/  FADD.FTZ R108, R125, -R108 ;  /* 0x8000006c7d6c7221 */ /* 0x000fe20000010000 */
[----:B------:R-:W-:Y:S01]  /*27d0*/  F2FP.F16.F32.PACK_AB R110, R109, R84 ;  /* 0x000000546d6e723e */ /* 0x000fe200000000ff */
[----:B------:R-:W-:Y:S01]  /*27e0*/  FADD.FTZ R109, R124, -R85 ;  /* 0x800000557c6d7221 */ /* 0x000fe20000010000 */
[--C-:B------:R-:W-:Y:S01]  /*27f0*/  FFMA.FTZ R84, R131, UR4, R112.reuse ;  /* 0x0000000483547c23 */ /* 0x100fe20008010070 */
[----:B------:R-:W-:Y:S01]  /*2800*/  FFMA.FTZ R85, R130, UR4, R112 ;  /* 0x0000000482557c23 */ /* 0x000fe20008010070 */
[----:B------:R-:W-:Y:S01]  /*2810*/  FMUL.FTZ R108, R108, UR23 ;  /* 0x000000176c6c7c20 */ /* 0x000fe20008410000 */
[----:B------:R-:W-:Y:S01]  /*2820*/  FMUL.FTZ R115, R109, UR23 ;  /* 0x000000176d737c20 */ /* 0x000fe20008410000 */
[----:B------:R-:W-:Y:S01]  /*2830*/  FADD.FTZ R84, R129, -R84 ;  /* 0x8000005481547221 */ /* 0x000fe20000010000 */
[----:B------:R-:W-:Y:S01]  /*2840*/  FADD.FTZ R85, R128, -R85 ;  /* 0x8000005580557221 */ /* 0x000fe20000010000 */
[----:B------:R-:W-:Y:S01]  /*2850*/  FMUL.FTZ R113, R108, UR12 ;  /* 0x0000000c6c717c20 */ /* 0x000fe20008410000 */
[----:B------:R-:W-:Y:S01]  /*2860*/  LOP3.LUT P6, RZ, R152, 0xff0000, RZ, 0xc0, !PT ;  /* 0x00ff000098ff7812 */ /* 0x000fe200078cc0ff */
[----:B------:R-:W-:Y:S01]  /*2870*/  FMUL.FTZ R84, R84, UR23 ;  /* 0x0000001754547c20 */ /* 0x000fe20008410000 */
[----:B------:R-:W-:Y:S01]  /*2880*/  FMUL.FTZ R109, R85, UR23 ;  /* 0x00000017556d7c20 */ /* 0x000fe20008410000 */
[----:B------:R-:W-:Y:S01]  /*2890*/  F2FP.F16.F32.PACK_AB R85, R115, R108 ;  /* 0x0000006c7355723e */ /* 0x000fe200000000ff */
[----:B------:R-:W-:Y:S01]  /*28a0*/  FMUL.FTZ R113, R113, UR22 ;  /* 0x0000001671717c20 */ /* 0x000fe20008410000 */
[----:B------:R-:W-:Y:S01]  /*28b0*/  FMUL.FTZ R108, R84, UR12 ;  /* 0x0000000c546c7c20 */ /* 0x000fe20008410000 */
[----:B------:R-:W-:Y:S01]  /*28c0*/  FMUL.FTZ R115, R115, UR12 ;  /* 0x0000000c73737c20 */ /* 0x000fe20008410000 */
[C---:B------:R-:W-:Y:S01]  /*28d0*/  F2FP.F16.F32.PACK_AB R84, R109.reuse, R114 ;  /* 0x000000726d54723e */ /* 0x040fe200000000ff */
        /* <DEDUP_REMOVED lines=11> */
[----:B------:R-:W-:-:S02]  /*2990*/  F2FP.F16.F32.PACK_AB R109, R115, R114 ;  /* 0x00000072736d723e */ /* 0x000fc400000000ff */
[----:B------:R-:W-:Y:S01]  /*29a0*/  F2FP.F16.F32.PACK_AB R108, R113, R108 ;  /* 0x0000006c716c723e */ /* 0x000fe200000000ff */
[----:B------:R-:W-:Y:S06]  /*29b0*/  BRA `(.L_x_5649) ;  /* 0x0000000000f47947 */ /* 0x000fec0003800000 */
.L_x_5648:
        /* <DEDUP_REMOVED lines=60> */
[----:B------:R-:W-:-:S07]  /*2d80*/  F2FP.F16.F32.PACK_AB R108, R113, R108 ;  /* 0x0000006c716c723e */ /* 0x000fce00000000ff */
.L_x_5649:
[----:B------:R-:W0:Y:S08]  /*2d90*/  @P0 LDC.64 R148, c[0x0][0x478] ;  /* 0x00011e00ff940b82 */ /* 0x000e300000000a00 */
[----:B------:R-:W1:Y:S01]  /*2da0*/  LDC.64 R114, c[0x0][0x468] ;  /* 0x00011a00ff727b82 */ /* 0x000e620000000a00 */
[----:B0-----:R-:W-:-:S05]  /*2db0*/  @P0 IMAD.WIDE.U32 R148, R17, 0x10, R148 ;  /* 0x0000001011940825 */ /* 0x001fca00078e0094 */
[----:B------:R2:W-:Y:S01]  /*2dc0*/  @P0 STG.E.128 desc[UR14][R148.64], R84 ;  /* 0x0000005494000986 */ /* 0x0005e2000c101d0e */
[C---:B-1----:R-:W-:Y:S01]  /*2dd0*/  IMAD.WIDE.U32 R114, R17.reuse, 0x10, R114 ;  /* 0x0000001011727825 */ /* 0x042fe200078e0072 */
[----:B------:R-:W-:-:S04]  /*2de0*/  IADD3 R17, PT, PT, R17, 0x80, RZ ;  /* 0x0000008011117810 */ /* 0x000fc80007ffe0ff */
[----:B------:R2:W-:Y:S03]  /*2df0*/  STG.E.128 desc[UR14][R114.64], R108 ;  /* 0x0000006c72007986 */ /* 0x0005e6000c101d0e */
.L_x_5647:
[----:B------:R-:W-:Y:S05]  /*2e00*/  BSYNC.RECONVERGENT B1 ;  /* 0x0000000000017941 */ /* 0x000fea0003800200 */
.L_x_5646:
        /* <DEDUP_REMOVED lines=18> */
[----:B------:R-:W-:Y:S01]  /*2f30*/  F2FP.F16.F32.PACK_AB R87, R109, R108 ;  /* 0x0000006c6d57723e */ /* 0x000fe200000000ff */
        /* <DEDUP_REMOVED lines=16> */
[----:B------:R-:W-:-:S02]  /*3040*/  F2FP.F16.F32.PACK_AB R111, R110, R111 ;  /* 0x0000006f6e6f723e */ /* 0x000fc400000000ff */
[----:B------:R-:W-:Y:S01]  /*3050*/  F2FP.F16.F32.PACK_AB R110, R109, R84 ;  /* 0x000000546d6e723e */ /* 0x000fe200000000ff */
[--C-:B------:R-:W-:Y:S01]  /*3060*/  FFMA.FTZ R109, R5, UR4, R112.reuse ;  /* 0x00000004056d7c23 */ /* 0x100fe20008010070 */
[----:B------:R-:W-:Y:S01]  /*3070*/  F2FP.F16.F32.PACK_AB R86, R86, R85 ;  /* 0x000000555656723e */ /* 0x000fe200000000ff */
        /* <DEDUP_REMOVED lines=12> */
[----:B------:R-:W-:Y:S01]  /*3140*/  F2FP.F16.F32.PACK_AB R85, R115, R112 ;  /* 0x000000707355723e */ /* 0x000fe200000000ff */
[----:B------:R-:W-:Y:S01]  /*3150*/  FMUL.FTZ R113, R113, UR22 ;  /* 0x0000001671717c20 */ /* 0x000fe20008410000 */
[----:B------:R-:W-:Y:S01]  /*3160*/  F2FP.F16.F32.PACK_AB R84, R109, R108 ;  /* 0x0000006c6d54723e */ /* 0x000fe200000000ff */
        /* <DEDUP_REMOVED lines=16> */
.L_x_5651:
        /* <DEDUP_REMOVED lines=34> */
[----:B------:R-:W-:Y:S01]  /*3490*/  F2FP.F16.F32.PACK_AB R111, R110, R111 ;  /* 0x0000006f6e6f723e */ /* 0x000fe200000000ff */
[----:B------:R-:W-:Y:S01]  /*34a0*/  FMUL.FTZ R114, R114, UR12 ;  /* 0x0000000c72727c20 */ /* 0x000fe20008410000 */
[----:B------:R-:W-:Y:S01]  /*34b0*/  F2FP.F16.F32.PACK_AB R110, R108, R109 ;  /* 0x0000006d6c6e723e */ /* 0x000fe200000000ff */
        /* <DEDUP_REMOVED lines=22> */
[----:B------:R-:W-:Y:S02]  /*3620*/  F2FP.F16.F32.PACK_AB R109, R115, R112 ;  /* 0x00000070736d723e */ /* 0x000fe400000000ff */
[----:B------:R-:W-:-:S07]  /*3630*/  F2FP.F16.F32.PACK_AB R108, R113, R108 ;  /* 0x0000006c716c723e */ /* 0x000fce00000000ff */
.L_x_5652:
[----:B------:R-:W0:Y:S08]  /*3640*/  @P0 LDC.64 R114, c[0x0][0x478] ;  /* 0x00011e00ff720b82 */ /* 0x000e300000000a00 */
[----:B------:R-:W1:Y:S01]  /*3650*/  LDC.64 R112, c[0x0][0x468] ;  /* 0x00011a00ff707b82 */ /* 0x000e620000000a00 */
[----:B0-----:R-:W-:-:S05]  /*3660*/  @P0 IMAD.WIDE.U32 R114, R17, 0x10, R114 ;  /* 0x0000001011720825 */ /* 0x001fca00078e0072 */
[----:B------:R4:W-:Y:S01]  /*3670*/  @P0 STG.E.128 desc[UR14][R114.64], R84 ;  /* 0x0000005472000986 */ /* 0x0009e2000c101d0e */
[----:B-1----:R-:W-:-:S05]  /*3680*/  IMAD.WIDE.U32 R112, R17, 0x10, R112 ;  /* 0x0000001011707825 */ /* 0x002fca00078e0070 */
[----:B------:R4:W-:Y:S01]  /*3690*/  STG.E.128 desc[UR14][R112.64], R108 ;  /* 0x0000006c70007986 */ /* 0x0009e2000c101d0e */
[----:B------:R-:W-:Y:S05]  /*36a0*/  BRA `(.L_x_5650) ;  /* 0x0000001c00707947 */ /* 0x000fea0003800000 */
.L_x_5641:
[----:B------:R-:W-:-:S04]  /*36b0*/  UISETP.NE.U32.AND UP1, UPT, UR20, URZ, UPT ;  /* 0x000000ff1400728c */ /* 0x000fc8000bf25070 */
[----:B------:R-:W-:-:S09]  /*36c0*/  UISETP.NE.AND.EX UP1, UPT, UR21, URZ, UPT, UP1 ;  /* 0x000000ff1500728c */ /* 0x000fd2000bf25310 */
[----:B------:R-:W-:Y:S05]  /*36d0*/  BRA.U UP1, `(.L_x_5653) ;  /* 0x0000000d018c7547 */ /* 0x000fea000b800000 */
[----:B------:R-:W-:Y:S01]  /*36e0*/  ISETP.GT.U32.AND P0, PT, R19, 0x7f, PT ;  /* 0x0000007f1300780c */ /* 0x000fe20003f04070 */
[----:B------:R-:W-:-:S12]  /*36f0*/  BSSY.RECONVERGENT B1, `(.L_x_5654) ;  /* 0x000004b000017945 */ /* 0x000fd80003800200 */
[----:B------:R-:W-:Y:S05]  /*3700*/  @!P0 BRA `(.L_x_5655) ;  /* 0x0000000400248947 */ /* 0x000fea0003800000 */
[--C-:B------:R-:W-:Y:S01]  /*3710*/  FFMA.FTZ R110, R135, UR4, R112.reuse ;  /* 0x00000004876e7c23 */ /* 0x100fe20008010070 */
[----:B------:R-:W-:Y:S01]  /*3720*/  FFMA.FTZ R113, R134, UR4, R112 ;  /* 0x0000000486717c23 */ /* 0x000fe20008010070 */
[--C-:B------:R-:W-:Y:S01]  /*3730*/  HADD2.F32 R108, -RZ, R91.reuse.H0_H0 ;  /* 0x2000005bff6c7230 */ /* 0x100fe20000004100 */
[----:B------:R-:W-:Y:S01]  /*3740*/  ISETP.GE.U32.AND P0, PT, R154, RZ, PT ;  /* 0x000000ff9a00720c */ /* 0x000fe20003f06070 */
[----:B------:R-:W-:Y:S01]  /*3750*/  FADD.FTZ R111, R133, -R110 ;  /* 0x8000006e856f7221 */ /* 0x000fe20000010000 */
[----:B------:R-:W-:Y:S02]  /*3760*/  HADD2.F32 R109, -RZ, R91.H1_H1 ;  /* 0x3000005bff6d7230 */ /* 0x000fe40000004100 */
[----:B------:R-:W-:Y:S01]  /*3770*/  FADD.FTZ R114, R132, -R113 ;  /* 0x8000007184727221 */ /* 0x000fe20000010000 */
[----:B------:R-:W-:Y:S01]  /*3780*/  LOP3.LUT P5, RZ, R155, 0xff0000, RZ, 0xc0, !PT ;  /* 0x00ff00009bff7812 */ /* 0x000fe200078ac0ff */
[----:B------:R-:W-:Y:S01]  /*3790*/  FFMA.FTZ R110, R111, UR23, R108 ;  /* 0x000000176f6e7c23 */ /* 0x000fe2000801006c */
[--C-:B------:R-:W-:Y:S01]  /*37a0*/  FFMA.FTZ R108, R139, UR4, R112.reuse ;  /* 0x000000048b6c7c23 */ /* 0x100fe20008010070 */
[----:B------:R-:W-:Y:S01]  /*37b0*/  FFMA.FTZ R111, R114, UR23, R109 ;  /* 0x00000017726f7c23 */ /* 0x000fe2000801006d */
[----:B------:R-:W-:Y:S01]  /*37c0*/  FFMA.FTZ R109, R138, UR4, R112 ;  /* 0x000000048a6d7c23 */ /* 0x000fe20008010070 */
[----:B------:R-:W-:Y:S01]  /*37d0*/  FMUL.FTZ R110, R110, UR12 ;  /* 0x0000000c6e6e7c20 */ /* 0x000fe20008410000 */
[----:B------:R-:W-:Y:S01]  /*37e0*/  FADD.FTZ R113, R137, -R108 ;  /* 0x8000006c89717221 */ /* 0x000fe20000010000 */
[----:B------:R-:W-:-:S02]  /*37f0*/  HADD2.F32 R108, -RZ, R90.H0_H0 ;  /* 0x2000005aff6c7230 */ /* 0x000fc40000004100 */
[----:B------:R-:W-:Y:S01]  /*3800*/  FADD.FTZ R114, R136, -R109 ;  /* 0x8000006d88727221 */ /* 0x000fe20000010000 */
[----:B------:R-:W-:Y:S02]  /*3810*/  HADD2.F32 R109, -RZ, R90.H1_H1 ;  /* 0x3000005aff6d7230 */ /* 0x000fe40000004100 */
[----:B------:R-:W-:Y:S01]  /*3820*/  FMUL.FTZ R111, R111, UR12 ;  /* 0x0000000c6f6f7c20 */ /* 0x000fe20008410000 */
[----:B------:R-:W-:Y:S01]  /*3830*/  FMUL.FTZ R110, R110, UR22 ;  /* 0x000000166e6e7c20 */ /* 0x000fe20008410000 */
[----:B------:R-:W-:Y:S01]  /*3840*/  FFMA.FTZ R108, R113, UR23, R108 ;  /* 0x00000017716c7c23 */ /* 0x000fe2000801006c */
[----:B------:R-:W-:Y:S01]  /*3850*/  ISETP.GE.U32.AND.EX P0, PT, R155, 0x1000000, PT, P0 ;  /* 0x010000009b00780c */ /* 0x000fe20003f06100 */
        /* <DEDUP_REMOVED lines=10> */
[----:B------:R-:W-:Y:S02]  /*3900*/  FSEL R108, R108, RZ, P1 ;  /* 0x000000ff6c6c7208 */ /* 0x000fe40000800000 */
[----:B------:R-:W-:Y:S02]  /*3910*/  FSEL R109, R109, RZ, P6 ;  /* 0x000000ff6d6d7208 */ /* 0x000fe40003000000 */
[----:B------:R-:W-:Y:S02]  /*3920*/  F2FP.F16.F32.PACK_AB R111, R111, R110 ;  /* 0x0000006e6f6f723e */ /* 0x000fe400000000ff */
[----:B------:R-:W-:Y:S01]  /*3930*/  F2FP.F16.F32.PACK_AB R110, R109, R108 ;  /* 0x0000006c6d6e723e */ /* 0x000fe200000000ff */
[--C-:B------:R-:W-:Y:S01]  /*3940*/  FFMA.FTZ R108, R143, UR4, R112.reuse ;  /* 0x000000048f6c7c23 */ /* 0x100fe20008010070 */
[----:B------:R-:W-:Y:S01]  /*3950*/  FFMA.FTZ R109, R142, UR4, R112 ;  /* 0x000000048e6d7c23 */ /* 0x000fe20008010070 */
[----:B------:R-:W-:Y:S02]  /*3960*/  LOP3.LUT P5, RZ, R154, 0xff0000, RZ, 0xc0, !PT ;  /* 0x00ff00009aff7812 */ /* 0x000fe400078ac0ff */
[----:B------:R-:W-:Y:S01]  /*3970*/  FADD.FTZ R113, R141, -R108 ;  /* 0x8000006c8d717221 */ /* 0x000fe20000010000 */
[----:B------:R-:W-:Y:S01]  /*3980*/  FADD.FTZ R148, R140, -R109 ;  /* 0x8000006d8c947221 */ /* 0x000fe20000010000 */
[--C-:B------:R-:W-:Y:S01]  /*3990*/  HADD2.F32 R108, -RZ, R89.reuse.H0_H0 ;  /* 0x20000059ff6c7230 */ /* 0x100fe20000004100 */
[C---:B------:R-:W-:Y:S01]  /*39a0*/  LOP3.LUT P6, RZ, R154.reuse, 0xff000000, RZ, 0xc0, !PT ;  /* 0xff0000009aff7812 */ /* 0x040fe200078cc0ff */
[----:B------:R-:W-:Y:S01]  /*39b0*/  HADD2.F32 R109, -RZ, R89.H1_H1 ;  /* 0x30000059ff6d7230 */ /* 0x000fe20000004100 */
[----:B------:R-:W-:-:S02]  /*39c0*/  LOP3.LUT P1, RZ, R154, 0xff00, RZ, 0xc0, !PT ;  /* 0x0000ff009aff7812 */ /* 0x000fc4000782c0ff */
[----:B------:R-:W-:Y:S01]  /*39d0*/  FFMA.FTZ R113, R113, UR23, R108 ;  /* 0x0000001771717c23 */ /* 0x000fe2000801006c */
[--C-:B------:R-:W-:Y:S01]  /*39e0*/  FFMA.FTZ R108, R147, UR4, R112.reuse ;  /* 0x00000004936c7c23 */ /* 0x100fe20008010070 */
[----:B------:R-:W-:Y:S01]  /*39f0*/  FFMA.FTZ R148, R148, UR23, R109 ;  /* 0x0000001794947c23 */ /* 0x000fe2000801006d */
[----:B------:R-:W-:Y:S01]  /*3a00*/  FFMA.FTZ R109, R146, UR4, R112 ;  /* 0x00000004926d7c23 */ /* 0x000fe20008010070 */
[----:B------:R-:W-:Y:S01]  /*3a10*/  FMUL.FTZ R113, R113, UR12 ;  /* 0x0000000c71717c20 */ /* 0x000fe20008410000 */
[----:B------:R-:W-:Y:S01]  /*3a20*/  FADD.FTZ R115, R145, -R108 ;  /* 0x8000006c91737221 */ /* 0x000fe20000010000 */
[--C-:B------:R-:W-:Y:S02]  /*3a30*/  HADD2.F32 R108, -RZ, R88.reuse.H0_H0 ;  /* 0x20000058ff6c7230 */ /* 0x100fe40000004100 */
[----:B------:R-:W-:Y:S01]  /*3a40*/  FADD.FTZ R114, R144, -R109 ;  /* 0x8000006d90727221 */ /* 0x000fe20000010000 */
[----:B------:R-:W-:Y:S02]  /*3a50*/  HADD2.F32 R109, -RZ, R88.H1_H1 ;  /* 0x30000058ff6d7230 */ /* 0x000fe40000004100 */
[----:B------:R-:W-:Y:S01]  /*3a60*/  FMUL.FTZ R148, R148, UR12 ;  /* 0x0000000c94947c20 */ /* 0x000fe20008410000 */
[----:B------:R-:W-:Y:S01]  /*3a70*/  FMUL.FTZ R113, R113, UR22 ;  /* 0x0000001671717c20 */ /* 0x000fe20008410000 */
[----:B------:R-:W-:Y:S01]  /*3a80*/  FFMA.FTZ R108, R115, UR23, R108 ;  /* 0x00000017736c7c23 */ /* 0x000fe2000801006c */
[----:B------:R-:W-:Y:S01]  /*3a90*/  LOP3.LUT P0, RZ, R154, 0xff, RZ, 0xc0, !PT ;  /* 0x000000ff9aff7812 */ /* 0x000fe2000780c0ff */
[----:B------:R-:W-:Y:S01]  /*3aa0*/  FFMA.FTZ R109, R114, UR23, R109 ;  /* 0x00000017726d7c23 */ /* 0x000fe2000801006d */
[----:B------:R-:W-:Y:S01]  /*3ab0*/  FMUL.FTZ R149, R148, UR22 ;  /* 0x0000001694957c20 */ /* 0x000fe20008410000 */
[----:B------:R-:W0:Y:S01]  /*3ac0*/  LDC.64 R114, c[0x0][0x468] ;  /* 0x00011a00ff727b82 */ /* 0x000e220000000a00 */
[----:B------:R-:W-:Y:S01]  /*3ad0*/  FMUL.FTZ R108, R108, UR12 ;  /* 0x0000000c6c6c7c20 */ /* 0x000fe20008410000 */
[----:B------:R-:W-:Y:S01]  /*3ae0*/  FMUL.FTZ R109, R109, UR12 ;  /* 0x0000000c6d6d7c20 */ /* 0x000fe20008410000 */
[----:B------:R-:W-:-:S02]  /*3af0*/  FSEL R148, R113, RZ, P5 ;  /* 0x000000ff71947208 */ /* 0x000fc40002800000 */
[----:B------:R-:W-:Y:S01]  /*3b00*/  FMUL.FTZ R108, R108, UR22 ;  /* 0x000000166c6c7c20 */ /* 0x000fe20008410000 */
[----:B------:R-:W-:Y:S01]  /*3b10*/  FMUL.FTZ R109, R109, UR22 ;  /* 0x000000166d6d7c20 */ /* 0x000fe20008410000 */
[----:B------:R-:W-:-:S03]  /*3b20*/  FSEL R149, R149, RZ, P6 ;  /* 0x000000ff95957208 */ /* 0x000fc60003000000 */
[----:B------:R-:W-:Y:S02]  /*3b30*/  FSEL R108, R108, RZ, P0 ;  /* 0x000000ff6c6c7208 */ /* 0x000fe40000000000 */
[----:B------:R-:W-:Y:S02]  /*3b40*/  FSEL R113, R109, RZ, P1 ;  /* 0x000000ff6d717208 */ /* 0x000fe40000800000 */
[----:B------:R-:W-:Y:S02]  /*3b50*/  F2FP.F16.F32.PACK_AB R109, R149, R148 ;  /* 0x00000094956d723e */ /* 0x000fe400000000ff */
[----:B------:R-:W-:Y:S01]  /*3b60*/  F2FP.F16.F32.PACK_AB R108, R113, R108 ;  /* 0x0000006c716c723e */ /* 0x000fe200000000ff */
[C---:B0-----:R-:W-:Y:S01]  /*3b70*/  IMAD.WIDE.U32 R114, R17.reuse, 0x10, R114 ;  /* 0x0000001011727825 */ /* 0x041fe200078e0072 */
[----:B------:R-:W-:-:S04]  /*3b80*/  IADD3 R17, PT, PT, R17, 0x80, RZ ;  /* 0x0000008011117810 */ /* 0x000fc80007ffe0ff */
[----:B------:R0:W-:Y:S03]  /*3b90*/  STG.E.128 desc[UR14][R114.64], R108 ;  /* 0x0000006c72007986 */ /* 0x0001e6000c101d0e */
.L_x_5655:
[----:B------:R-:W-:Y:S05]  /*3ba0*/  BSYNC.RECONVERGENT B1 ;  /* 0x0000000000017941 */ /* 0x000fea0003800200 */
.L_x_5654:
[----:B------:R-:W-:Y:S04]  /*3bb0*/  BSSY.RECONVERGENT B1, `(.L_x_5656) ;  /* 0x000004b000017945 */ /* 0x000fe80003800200 */
[----:B------:R-:W-:Y:S05]  /*3bc0*/  @!P3 BRA `(.L_x_5657) ;  /* 0x000000040024b947 */ /* 0x000fea0003800000 */
[--C-:B0-----:R-:W-:Y:S01]  /*3bd0*/  FFMA.FTZ R109, R119, UR4, R112.reuse ;  /* 0x00000004776d7c23 */ /* 0x101fe20008010070 */
        /* <DEDUP_REMOVED lines=72> */
.L_x_5657:
[----:B------:R-:W-:Y:S05]  /*4060*/  BSYNC.RECONVERGENT B1 ;  /* 0x0000000000017941 */ /* 0x000fea0003800200 */
.L_x_5656:
[----:B------:R-:W-:Y:S05]  /*4070*/  @!P4 BRA `(.L_x_5650) ;  /* 0x0000001000fcc947 */ /* 0x000fea0003800000 */
[--C-:B01----:R-:W-:Y:S01]  /*4080*/  FFMA.FTZ R109, R15, UR4, R112.reuse ;  /* 0x000000040f6d7c23 */ /* 0x103fe20008010070 */
[----:B------:R-:W-:Y:S01]  /*4090*/  FFMA.FTZ R113, R18, UR4, R112 ;  /* 0x0000000412717c23 */ /* 0x000fe20008010070 */
[--C-:B------:R-:W-:Y:S01]  /*40a0*/  HADD2.F32 R108, -RZ, R107.reuse.H0_H0 ;  /* 0x2000006bff6c7230 */ /* 0x100fe20000004100 */
[----:B------:R-:W-:Y:S01]  /*40b0*/  ISETP.GE.U32.AND P0, PT, R150, RZ, PT ;  /* 0x000000ff9600720c */ /* 0x000fe20003f06070 */
[----:B------:R-:W-:Y:S01]  /*40c0*/  FADD.FTZ R111, R14, -R109 ;  /* 0x8000006d0e6f7221 */ /* 0x000fe20000010000 */
[----:B------:R-:W-:Y:S02]  /*40d0*/  HADD2.F32 R109, -RZ, R107.H1_H1 ;  /* 0x3000006bff6d7230 */ /* 0x000fe40000004100 */
[----:B------:R-:W-:Y:S01]  /*40e0*/  FADD.FTZ R114, R16, -R113 ;  /* 0x8000007110727221 */ /* 0x000fe20000010000 */
[----:B------:R-:W-:Y:S01]  /*40f0*/  ISETP.GE.U32.AND.EX P0, PT, R151, 0x1000000, PT, P0 ;  /* 0x010000009700780c */ /* 0x000fe20003f06100 */
        /* <DEDUP_REMOVED lines=22> */
[----:B------:R-:W-:Y:S01]  /*4260*/  LOP3.LUT P0, RZ, R151, 0xff00, RZ, 0xc0, !PT ;  /* 0x0000ff0097ff7812 */ /* 0x000fe2000780c0ff */
[--C-:B------:R-:W-:Y:S01]  /*4270*/  FFMA.FTZ R113, R5, UR4, R112.reuse ;  /* 0x0000000405717c23 */ /* 0x100fe20008010070 */
[----:B------:R-:W-:Y:S01]  /*4280*/  FSEL R108, R108, RZ, P1 ;  /* 0x000000ff6c6c7208 */ /* 0x000fe20000800000 */
[----:B------:R-:W-:Y:S01]  /*4290*/  FFMA.FTZ R148, R6, UR4, R112 ;  /* 0x0000000406947c23 */ /* 0x000fe20008010070 */
[----:B------:R-:W-:Y:S01]  /*42a0*/  FSEL R109, R109, RZ, P0 ;  /* 0x000000ff6d6d7208 */ /* 0x000fe20000000000 */
[----:B------:R-:W-:Y:S01]  /*42b0*/  FADD.FTZ R113, R8, -R113 ;  /* 0x8000007108717221 */ /* 0x000fe20000010000 */
[----:B------:R-:W-:Y:S01]  /*42c0*/  F2FP.F16.F32.PACK_AB R111, R111, R110 ;  /* 0x0000006e6f6f723e */ /* 0x000fe200000000ff */
[----:B------:R-:W-:Y:S01]  /*42d0*/  FADD.FTZ R115, R9, -R148 ;  /* 0x8000009409737221 */ /* 0x000fe20000010000 */
[----:B------:R-:W-:Y:S01]  /*42e0*/  F2FP.F16.F32.PACK_AB R110, R109, R108 ;  /* 0x0000006c6d6e723e */ /* 0x000fe200000000ff */
[----:B------:R-:W-:-:S02]  /*42f0*/  HADD2.F32 R108, -RZ, R105.H0_H0 ;  /* 0x20000069ff6c7230 */ /* 0x000fc40000004100 */
[--C-:B------:R-:W-:Y:S01]  /*4300*/  FFMA.FTZ R109, R3, UR4, R112.reuse ;  /* 0x00000004036d7c23 */ /* 0x100fe20008010070 */
[----:B------:R-:W-:Y:S01]  /*4310*/  FFMA.FTZ R112, R2, UR4, R112 ;  /* 0x0000000402707c23 */ /* 0x000fe20008010070 */
[----:B------:R-:W-:Y:S01]  /*4320*/  LOP3.LUT P6, RZ, R150, 0xff000000, RZ, 0xc0, !PT ;  /* 0xff00000096ff7812 */ /* 0x000fe200078cc0ff */
[----:B------:R-:W-:Y:S01]  /*4330*/  FFMA.FTZ R114, R113, UR23, R108 ;  /* 0x0000001771727c23 */ /* 0x000fe2000801006c */
[----:B------:R-:W-:Y:S02]  /*4340*/  HADD2.F32 R108, -RZ, R105.H1_H1 ;  /* 0x30000069ff6c7230 */ /* 0x000fe40000004100 */
[----:B------:R-:W-:Y:S01]  /*4350*/  FADD.FTZ R113, R4, -R109 ;  /* 0x8000006d04717221 */ /* 0x000fe20000010000 */
[----:B------:R-:W-:Y:S01]  /*4360*/  FADD.FTZ R112, R7, -R112 ;  /* 0x8000007007707221 */ /* 0x000fe20000010000 */
[--C-:B------:R-:W-:Y:S02]  /*4370*/  HADD2.F32 R109, -RZ, R104.reuse.H1_H1 ;  /* 0x30000068ff6d7230 */ /* 0x100fe40000004100 */
[----:B------:R-:W-:Y:S01]  /*4380*/  FMUL.FTZ R114, R114, UR12 ;  /* 0x0000000c72727c20 */ /* 0x000fe20008410000 */
[----:B------:R-:W-:Y:S01]  /*4390*/  FFMA.FTZ R115, R115, UR23, R108 ;  /* 0x0000001773737c23 */ /* 0x000fe2000801006c */
[----:B------:R-:W-:Y:S01]  /*43a0*/  HADD2.F32 R108, -RZ, R104.H0_H0 ;  /* 0x20000068ff6c7230 */ /* 0x000fe20000004100 */
[----:B------:R-:W-:Y:S01]  /*43b0*/  LOP3.LUT P5, RZ, R150, 0xff0000, RZ, 0xc0, !PT ;  /* 0x00ff000096ff7812 */ /* 0x000fe200078ac0ff */
[----:B------:R-:W-:Y:S01]  /*43c0*/  FFMA.FTZ R109, R112, UR23, R109 ;  /* 0x00000017706d7c23 */ /* 0x000fe2000801006d */
[----:B------:R-:W-:Y:S01]  /*43d0*/  FMUL.FTZ R115, R115, UR12 ;  /* 0x0000000c73737c20 */ /* 0x000fe20008410000 */
[----:B------:R-:W-:Y:S01]  /*43e0*/  FMUL.FTZ R114, R114, UR22 ;  /* 0x0000001672727c20 */ /* 0x000fe20008410000 */
[----:B------:R-:W-:Y:S01]  /*43f0*/  FFMA.FTZ R108, R113, UR23, R108 ;  /* 0x00000017716c7c23 */ /* 0x000fe2000801006c */
[----:B------:R-:W-:Y:S01]  /*4400*/  FMUL.FTZ R109, R109, UR12 ;  /* 0x0000000c6d6d7c20 */ /* 0x000fe20008410000 */
[----:B------:R-:W0:Y:S01]  /*4410*/  LDC.64 R112, c[0x0][0x468] ;  /* 0x00011a00ff707b82 */ /* 0x000e220000000a00 */
[----:B------:R-:W-:Y:S01]  /*4420*/  FMUL.FTZ R115, R115, UR22 ;  /* 0x0000001673737c20 */ /* 0x000fe20008410000 */
[----:B------:R-:W-:Y:S01]  /*4430*/  FMUL.FTZ R108, R108, UR12 ;  /* 0x0000000c6c6c7c20 */ /* 0x000fe20008410000 */
[----:B------:R-:W-:Y:S01]  /*4440*/  FMUL.FTZ R109, R109, UR22 ;  /* 0x000000166d6d7c20 */ /* 0x000fe20008410000 */
[----:B------:R-:W-:-:S02]  /*4450*/  LOP3.LUT P1, RZ, R150, 0xff00, RZ, 0xc0, !PT ;  /* 0x0000ff0096ff7812 */ /* 0x000fc4000782c0ff */
[----:B------:R-:W-:Y:S01]  /*4460*/  FMUL.FTZ R108, R108, UR22 ;  /* 0x000000166c6c7c20 */ /* 0x000fe20008410000 */
[----:B------:R-:W-:Y:S02]  /*4470*/  LOP3.LUT P0, RZ, R150, 0xff, RZ, 0xc0, !PT ;  /* 0x000000ff96ff7812 */ /* 0x000fe4000780c0ff */
[----:B------:R-:W-:Y:S02]  /*4480*/  FSEL R149, R115, RZ, P6 ;  /* 0x000000ff73957208 */ /* 0x000fe40003000000 */
[----:B------:R-:W-:Y:S02]  /*4490*/  FSEL R114, R114, RZ, P5 ;  /* 0x000000ff72727208 */ /* 0x000fe40002800000 */
[----:B------:R-:W-:Y:S02]  /*44a0*/  FSEL R115, R109, RZ, P1 ;  /* 0x000000ff6d737208 */ /* 0x000fe40000800000 */
[----:B------:R-:W-:Y:S02]  /*44b0*/  FSEL R108, R108, RZ, P0 ;  /* 0x000000ff6c6c7208 */ /* 0x000fe40000000000 */
[----:B------:R-:W-:-:S02]  /*44c0*/  F2FP.F16.F32.PACK_AB R109, R149, R114 ;  /* 0x00000072956d723e */ /* 0x000fc400000000ff */
[----:B------:R-:W-:Y:S01]  /*44d0*/  F2FP.F16.F32.PACK_AB R108, R115, R108 ;  /* 0x0000006c736c723e */ /* 0x000fe200000000ff */
[----:B0-----:R-:W-:-:S05]  /*44e0*/  IMAD.WIDE.U32 R112, R17, 0x10, R112 ;  /* 0x0000001011707825 */ /* 0x001fca00078e0070 */
[----:B------:R3:W-:Y:S01]  /*44f0*/  STG.E.128 desc[UR14][R112.64], R108 ;  /* 0x0000006c70007986 */ /* 0x0007e2000c101d0e */
[----:B------:R-:W-:Y:S05]  /*4500*/  BRA `(.L_x_5650) ;  /* 0x0000000c00d87947 */ /* 0x000fea0003800000 */
.L_x_5653:
[----:B------:R-:W-:Y:S04]  /*4510*/  BSSY.RECONVERGENT B1, `(.L_x_5658) ;  /* 0x0000052000017945 */ /* 0x000fe80003800200 */
[----:B------:R-:W-:Y:S05]  /*4520*/  @!P2 BRA `(.L_x_5659) ;  /* 0x000000040040a947 */ /* 0x000fea0003800000 */
[--C-:B------:R-:W-:Y:S01]  /*4530*/  FFMA.FTZ R84, R139, UR4, R112.reuse ;  /* 0x000000048b547c23 */ /* 0x100fe20008010070 */
[----:B------:R-:W-:Y:S01]  /*4540*/  FFMA.FTZ R85, R138, UR4, R112 ;  /* 0x000000048a557c23 */ /* 0x000fe20008010070 */
[--C-:B------:R-:W-:Y:S01]  /*4550*/  HADD2.F32 R111, -RZ, R90.reuse.H0_H0 ;  /* 0x2000005aff6f7230 */ /* 0x100fe20000004100 */
[----:B------:R-:W0:Y:S01]  /*4560*/  LDC.64 R108, c[0x0][0x478] ;  /* 0x00011e00ff6c7b82 */ /* 0x000e220000000a00 */
[----:B------:R-:W-:Y:S02]  /*4570*/  HADD2.F32 R114, -RZ, R90.H1_H1 ;  /* 0x3000005aff727230 */ /* 0x000fe40000004100 */
[----:B------:R-:W-:Y:S01]  /*4580*/  FADD.FTZ R84, R137, -R84 ;  /* 0x8000005489547221 */ /* 0x000fe20000010000 */
[----:B------:R-:W-:Y:S01]  /*4590*/  FADD.FTZ R85, R136, -R85 ;  /* 0x8000005588557221 */ /* 0x000fe20000010000 */
[--C-:B------:R-:W-:Y:S02]  /*45a0*/  HADD2.F32 R113, -RZ, R89.reuse.H0_H0 ;  /* 0x20000059ff717230 */ /* 0x100fe40000004100 */
[----:B------:R-:W-:Y:S01]  /*45b0*/  FFMA.FTZ R86, R135, UR4, R112 ;  /* 0x0000000487567c23 */ /* 0x000fe20008010070 */
[----:B------:R-:W-:Y:S01]  /*45c0*/  FFMA.FTZ R111, R84, UR23, R111 ;  /* 0x00000017546f7c23 */ /* 0x000fe2000801006f */
[----:B------:R-:W-:Y:S01]  /*45d0*/  FFMA.FTZ R114, R85, UR23, R114 ;  /* 0x0000001755727c23 */ /* 0x000fe20008010072 */
[--C-:B------:R-:W-:Y:S01]  /*45e0*/  FFMA.FTZ R84, R143, UR4, R112.reuse ;  /* 0x000000048f547c23 */ /* 0x100fe20008010070 */
[----:B------:R-:W-:Y:S01]  /*45f0*/  FFMA.FTZ R85, R142, UR4, R112 ;  /* 0x000000048e557c23 */ /* 0x000fe20008010070 */
[----:B------:R-:W-:-:S02]  /*4600*/  HADD2.F32 R148, -RZ, R89.H1_H1 ;  /* 0x30000059ff947230 */ /* 0x000fc40000004100 */
[----:B------:R-:W-:Y:S01]  /*4610*/  FFMA.FTZ R87, R134, UR4, R112 ;  /* 0x0000000486577c23 */ /* 0x000fe20008010070 */
[----:B------:R-:W-:Y:S01]  /*4620*/  FADD.FTZ R84, R141, -R84 ;  /* 0x800000548d547221 */ /* 0x000fe20000010000 */
[----:B------:R-:W-:Y:S01]  /*4630*/  FADD.FTZ R85, R140, -R85 ;  /* 0x800000558c557221 */ /* 0x000fe20000010000 */
[--C-:B------:R-:W-:Y:S02]  /*4640*/  HADD2.F32 R115, -RZ, R91.reuse.H0_H0 ;  /* 0x2000005bff737230 */ /* 0x100fe40000004100 */
[----:B------:R-:W-:Y:S01]  /*4650*/  FADD.FTZ R86, R133, -R86 ;  /* 0x8000005685567221 */ /* 0x000fe20000010000 */
[----:B------:R-:W-:Y:S02]  /*4660*/  HADD2.F32 R110, -RZ, R91.H1_H1 ;  /* 0x3000005bff6e7230 */ /* 0x000fe40000004100 */
[----:B------:R-:W-:Y:S01]  /*4670*/  FADD.FTZ R87, R132, -R87 ;  /* 0x8000005784577221 */ /* 0x000fe20000010000 */
[----:B------:R-:W-:Y:S01]  /*4680*/  FFMA.FTZ R113, R84, UR23, R113 ;  /* 0x0000001754717c23 */ /* 0x000fe20008010071 */
        /* <DEDUP_REMOVED lines=9> */
[----:B------:R-:W-:Y:S01]  /*4720*/  F2FP.F16.F32.PACK_AB R87, R110, R115 ;  /* 0x000000736e57723e */ /* 0x000fe200000000ff */
[----:B------:R-:W-:Y:S01]  /*4730*/  FFMA.FTZ R149, R84, UR23, R149 ;  /* 0x0000001754957c23 */ /* 0x000fe20008010095 */
[----:B------:R-:W-:Y:S01]  /*4740*/  FMUL.FTZ R115, R115, UR12 ;  /* 0x0000000c73737c20 */ /* 0x000fe20008410000 */
[----:B------:R-:W-:Y:S01]  /*4750*/  FFMA.FTZ R156, R85, UR23, R156 ;  /* 0x00000017559c7c23 */ /* 0x000fe2000801009c */
[----:B------:R-:W-:Y:S01]  /*4760*/  FMUL.FTZ R110, R110, UR12 ;  /* 0x0000000c6e6e7c20 */ /* 0x000fe20008410000 */
[----:B------:R-:W-:Y:S01]  /*4770*/  ISETP.GE.U32.AND P0, PT, R154, RZ, PT ;  /* 0x000000ff9a00720c */ /* 0x000fe20003f06070 */
[----:B0-----:R-:W-:Y:S01]  /*4780*/  IMAD.WIDE.U32 R108, R17, 0x10, R108 ;  /* 0x00000010116c7825 */ /* 0x001fe200078e006c */
[----:B------:R-:W-:-:S03]  /*4790*/  F2FP.F16.F32.PACK_AB R86, R114, R111 ;  /* 0x0000006f7256723e */ /* 0x000fc600000000ff */
[----:B------:R-:W-:Y:S01]  /*47a0*/  FMUL.FTZ R111, R111, UR12 ;  /* 0x0000000c6f6f7c20 */ /* 0x000fe20008410000 */
[----:B------:R-:W-:Y:S01]  /*47b0*/  F2FP.F16.F32.PACK_AB R85, R148, R113 ;  /* 0x000000719455723e */ /* 0x000fe200000000ff */
[----:B------:R-:W-:Y:S01]  /*47c0*/  FMUL.FTZ R115, R115, UR22 ;  /* 0x0000001673737c20 */ /* 0x000fe20008410000 */
[----:B------:R-:W-:Y:S01]  /*47d0*/  F2FP.F16.F32.PACK_AB R84, R156, R149 ;  /* 0x000000959c54723e */ /* 0x000fe200000000ff */
[----:B------:R-:W-:Y:S01]  /*47e0*/  FMUL.FTZ R114, R114, UR12 ;  /* 0x0000000c72727c20 */ /* 0x000fe20008410000 */
[C---:B------:R-:W-:Y:S01]  /*47f0*/  LOP3.LUT P5, RZ, R155.reuse, 0xff0000, RZ, 0xc0, !PT ;  /* 0x00ff00009bff7812 */ /* 0x040fe200078ac0ff */
[----:B------:R-:W-:Y:S01]  /*4800*/  FMUL.FTZ R110, R110, UR22 ;  /* 0x000000166e6e7c20 */ /* 0x000fe20008410000 */
[----:B------:R-:W-:Y:S01]  /*4810*/  ISETP.GE.U32.AND.EX P0, PT, R155, 0x1000000, PT, P0 ;  /* 0x010000009b00780c */ /* 0x000fe20003f06100 */
[----:B------:R-:W-:Y:S01]  /*4820*/  FMUL.FTZ R111, R111, UR22 ;  /* 0x000000166f6f7c20 */ /* 0x000fe20008410000 */
[----:B------:R0:W-:Y:S01]  /*4830*/  STG.E.128 desc[UR14][R108.64], R84 ;  /* 0x000000546c007986 */ /* 0x0001e2000c101d0e */
        /* <DEDUP_REMOVED lines=13> */
[----:B0-----:R-:W-:-:S02]  /*4910*/  FSEL R108, R110, RZ, P0 ;  /* 0x000000ff6e6c7208 */ /* 0x001fc40000000000 */
[----:B------:R-:W-:Y:S02]  /*4920*/  FSEL R110, R111, RZ, P1 ;  /* 0x000000ff6f6e7208 */ /* 0x000fe40000800000 */
[----:B------:R-:W-:Y:S02]  /*4930*/  FSEL R109, R114, RZ, P6 ;  /* 0x000000ff726d7208 */ /* 0x000fe40003000000 */
[----:B------:R-:W-:Y:S02]  /*4940*/  F2FP.F16.F32.PACK_AB R111, R108, R115 ;  /* 0x000000736c6f723e */ /* 0x000fe400000000ff */
[----:B------:R-:W0:Y:S01]  /*4950*/  LDC.64 R114, c[0x0][0x468] ;  /* 0x00011a00ff727b82 */ /* 0x000e220000000a00 */
[C---:B------:R-:W-:Y:S02]  /*4960*/  LOP3.LUT P6, RZ, R154.reuse, 0xff000000, RZ, 0xc0, !PT ;  /* 0xff0000009aff7812 */ /* 0x040fe400078cc0ff */
[C---:B------:R-:W-:Y:S02]  /*4970*/  LOP3.LUT P0, RZ, R154.reuse, 0xff, RZ, 0xc0, !PT ;  /* 0x000000ff9aff7812 */ /* 0x040fe4000780c0ff */
[----:B------:R-:W-:-:S02]  /*4980*/  LOP3.LUT P1, RZ, R154, 0xff00, RZ, 0xc0, !PT ;  /* 0x0000ff009aff7812 */ /* 0x000fc4000782c0ff */
[----:B------:R-:W-:Y:S02]  /*4990*/  F2FP.F16.F32.PACK_AB R110, R109, R110 ;  /* 0x0000006e6d6e723e */ /* 0x000fe400000000ff */
[----:B------:R-:W-:Y:S02]  /*49a0*/  FSEL R109, R113, RZ, P5 ;  /* 0x000000ff716d7208 */ /* 0x000fe40002800000 */
[----:B------:R-:W-:Y:S02]  /*49b0*/  FSEL R148, R148, RZ, P6 ;  /* 0x000000ff94947208 */ /* 0x000fe40003000000 */
[----:B------:R-:W-:Y:S02]  /*49c0*/  FSEL R108, R149, RZ, P0 ;  /* 0x000000ff956c7208 */ /* 0x000fe40000000000 */
[----:B------:R-:W-:Y:S02]  /*49d0*/  FSEL R113, R156, RZ, P1 ;  /* 0x000000ff9c717208 */ /* 0x000fe40000800000 */
[----:B------:R-:W-:-:S02]  /*49e0*/  F2FP.F16.F32.PACK_AB R109, R148, R109 ;  /* 0x0000006d946d723e */ /* 0x000fc400000000ff */
[----:B------:R-:W-:Y:S01]  /*49f0*/  F2FP.F16.F32.PACK_AB R108, R113, R108 ;  /* 0x0000006c716c723e */ /* 0x000fe200000000ff */
[C---:B0-----:R-:W-:Y:S01]  /*4a00*/  IMAD.WIDE.U32 R114, R17.reuse, 0x10, R114 ;  /* 0x0000001011727825 */ /* 0x041fe200078e0072 */
[----:B------:R-:W-:-:S04]  /*4a10*/  IADD3 R17, PT, PT, R17, 0x80, RZ ;  /* 0x0000008011117810 */ /* 0x000fc80007ffe0ff */
[----:B------:R0:W-:Y:S03]  /*4a20*/  STG.E.128 desc[UR14][R114.64], R108 ;  /* 0x0000006c72007986 */ /* 0x0001e6000c101d0e */
.L_x_5659:
[----:B------:R-:W-:Y:S05]  /*4a30*/  BSYNC.RECONVERGENT B1 ;  /* 0x0000000000017941 */ /* 0x000fea0003800200 */
.L_x_5658:
[----:B------:R-:W-:Y:S04]  /*4a40*/  BSSY.RECONVERGENT B1, `(.L_x_5660) ;  /* 0x0000052000017945 */ /* 0x000fe80003800200 */
[----:B------:R-:W-:Y:S05]  /*4a50*/  @!P3 BRA `(.L_x_5661) ;  /* 0x000000040040b947 */ /* 0x000fea0003800000 */
[--C-:B------:R-:W-:Y:S01]  /*4a60*/  FFMA.FTZ R87, R119, UR4, R112.reuse ;  /* 0x0000000477577c23 */ /* 0x100fe20008010070 */
[--C-:B0-----:R-:W-:Y:S01]  /*4a70*/  FFMA.FTZ R110, R120, UR4, R112.reuse ;  /* 0x00000004786e7c23 */ /* 0x101fe20008010070 */
[----:B------:R-:W-:Y:S01]  /*4a80*/  FFMA.FTZ R85, R123, UR4, R112 ;  /* 0x000000047b557c23 */ /* 0x000fe20008010070 */
[--C-:B------:R-:W-:Y:S02]  /*4a90*/  HADD2.F32 R108, -RZ, R23.reuse.H0_H0 ;  /* 0x20000017ff6c7230 */ /* 0x100fe40000004100 */
[----:B------:R-:W-:Y:S01]  /*4aa0*/  FADD.FTZ R115, R118, -R87 ;  /* 0x8000005776737221 */ /* 0x000fe20000010000 */
[----:B------:R-:W-:Y:S02]  /*4ab0*/  HADD2.F32 R109, -RZ, R23.H1_H1 ;  /* 0x30000017ff6d7230 */ /* 0x000fe40000004100 */
[----:B------:R-:W-:Y:S01]  /*4ac0*/  FADD.FTZ R110, R121, -R110 ;  /* 0x8000006e796e7221 */ /* 0x000fe20000010000 */
[----:B------:R-:W-:Y:S02]  /*4ad0*/  HADD2.F32 R84, -RZ, R22.H0_H0 ;  /* 0x20000016ff547230 */ /* 0x000fe40000004100 */
[----:B------:R-:W-:Y:S01]  /*4ae0*/  FADD.FTZ R85, R122, -R85 ;  /* 0x800000557a557221 */ /* 0x000fe20000010000 */
[----:B------:R-:W-:Y:S01]  /*4af0*/  FFMA.FTZ R115, R115, UR23, R108 ;  /* 0x0000001773737c23 */ /* 0x000fe2000801006c */
[----:B------:R-:W-:Y:S01]  /*4b00*/  FFMA.FTZ R110, R110, UR23, R109 ;  /* 0x000000176e6e7c23 */ /* 0x000fe2000801006d */
[--C-:B------:R-:W-:Y:S01]  /*4b10*/  HADD2.F32 R113, -RZ, R21.reuse.H0_H0 ;  /* 0x20000015ff717230 */ /* 0x100fe20000004100 */
[----:B------:R-:W0:Y:S01]  /*4b20*/  LDC.64 R108, c[0x0][0x478] ;  /* 0x00011e00ff6c7b82 */ /* 0x000e220000000a00 */
[----:B------:R-:W-:Y:S01]  /*4b30*/  FFMA.FTZ R111, R85, UR23, R84 ;  /* 0x00000017556f7c23 */ /* 0x000fe20008010054 */
[--C-:B------:R-:W-:Y:S01]  /*4b40*/  FFMA.FTZ R84, R127, UR4, R112.reuse ;  /* 0x000000047f547c23 */ /* 0x100fe20008010070 */
[----:B------:R-:W-:Y:S01]  /*4b50*/  FFMA.FTZ R85, R126, UR4, R112 ;  /* 0x000000047e557c23 */ /* 0x000fe20008010070 */
[----:B------:R-:W-:-:S02]  /*4b60*/  HADD2.F32 R148, -RZ, R21.H1_H1 ;  /* 0x30000015ff947230 */ /* 0x000fc40000004100 */
[----:B------:R-:W-:Y:S01]  /*4b70*/  FFMA.FTZ R86, R116, UR4, R112 ;  /* 0x0000000474567c23 */ /* 0x000fe20008010070 */
[----:B------:R-:W-:Y:S01]  /*4b80*/  FADD.FTZ R84, R125, -R84 ;  /* 0x800000547d547221 */ /* 0x000fe20000010000 */
[----:B------:R-:W-:Y:S01]  /*4b90*/  FADD.FTZ R85, R124, -R85 ;  /* 0x800000557c557221 */ /* 0x000fe20000010000 */
[----:B------:R-:W-:Y:S02]  /*4ba0*/  HADD2.F32 R87, -RZ, R22.H1_H1 ;  /* 0x30000016ff577230 */ /* 0x000fe40000004100 */
[----:B------:R-:W-:Y:S01]  /*4bb0*/  FADD.FTZ R86, R117, -R86 ;  /* 0x8000005675567221 */ /* 0x000fe20000010000 */
[----:B------:R-:W-:Y:S01]  /*4bc0*/  FFMA.FTZ R113, R84, UR23, R113 ;  /* 0x0000001754717c23 */ /* 0x000fe20008010071 */
[----:B------:R-:W-:Y:S01]  /*4bd0*/  FFMA.FTZ R148, R85, UR23, R148 ;  /* 0x0000001755947c23 */ /* 0x000fe20008010094 */
[--C-:B------:R-:W-:Y:S01]  /*4be0*/  FFMA.FTZ R84, R131, UR4, R112.reuse ;  /* 0x0000000483547c23 */ /* 0x100fe20008010070 */
[----:B------:R-:W-:Y:S01]  /*4bf0*/  FFMA.FTZ R85, R130, UR4, R112 ;  /* 0x0000000482557c23 */ /* 0x000fe20008010070 */
[----:B------:R-:W-:-:S02]  /*4c00*/  HADD2.F32 R149, -RZ, R20.H0_H0 ;  /* 0x20000014ff957230 */ /* 0x000fc40000004100 */
[----:B------:R-:W-:Y:S01]  /*4c10*/  FFMA.FTZ R114, R86, UR23, R87 ;  /* 0x0000001756727c23 */ /* 0x000fe20008010057 */
[----:B------:R-:W-:Y:S02]  /*4c20*/  HADD2.F32 R156, -RZ, R20.H1_H1 ;  /* 0x30000014ff9c7230 */ /* 0x000fe40000004100 */
[----:B------:R-:W-:Y:S01]  /*4c30*/  FADD.FTZ R84, R129, -R84 ;  /* 0x8000005481547221 */ /* 0x000fe20000010000 */
[----:B------:R-:W-:Y:S01]  /*4c40*/  FADD.FTZ R85, R128, -R85 ;  /* 0x8000005580557221 */ /* 0x000fe20000010000 */
[----:B------:R-:W-:Y:S01]  /*4c50*/  F2FP.F16.F32.PACK_AB R87, R110, R115 ;  /* 0x000000736e57723e */ /* 0x000fe200000000ff */
[----:B------:R-:W-:Y:S01]  /*4c60*/  FMUL.FTZ R115, R115, UR12 ;  /* 0x0000000c73737c20 */ /* 0x000fe20008410000 */
[----:B------:R-:W-:Y:S01]  /*4c70*/  FFMA.FTZ R149, R84, UR23, R149 ;  /* 0x0000001754957c23 */ /* 0x000fe20008010095 */
        /* <DEDUP_REMOVED lines=46> */
.L_x_5661:
[----:B------:R-:W-:Y:S05]  /*4f60*/  BSYNC.RECONVERGENT B1 ;  /* 0x0000000000017941 */ /* 0x000fea0003800200 */
.L_x_5660:
        /* <DEDUP_REMOVED lines=9> */
[----:B01----:R-:W-:Y:S01]  /*5000*/  FFMA.FTZ R108, R85, UR23, R84 ;  /* 0x00000017556c7c23 */ /* 0x003fe20008010054 */
[----:B------:R-:W-:Y:S01]  /*5010*/  FFMA.FTZ R85, R11, UR4, R112 ;  /* 0x000000040b557c23 */ /* 0x000fe20008010070 */
[----:B------:R-:W-:Y:S01]  /*5020*/  FFMA.FTZ R111, R87, UR23, R86 ;  /* 0x00000017576f7c23 */ /* 0x000fe20008010056 */
[----:B------:R-:W-:Y:S01]  /*5030*/  FFMA.FTZ R86, R12, UR4, R112 ;  /* 0x000000040c567c23 */ /* 0x000fe20008010070 */
[----:B------:R-:W-:Y:S01]  /*5040*/  FMUL.FTZ R87, R108, UR12 ;  /* 0x0000000c6c577c20 */ /* 0x000fe20008410000 */
[----:B------:R-:W-:-:S02]  /*5050*/  HADD2.F32 R84, -RZ, R106.H0_H0 ;  /* 0x2000006aff547230 */ /* 0x000fc40000004100 */
[----:B------:R-:W-:Y:S01]  /*5060*/  FADD.FTZ R85, R10, -R85 ;  /* 0x800000550a557221 */ /* 0x000fe20000010000 */
[----:B------:R-:W-:Y:S01]  /*5070*/  FMUL.FTZ R110, R111, UR12 ;  /* 0x0000000c6f6e7c20 */ /* 0x000fe20008410000 */
[----:B------:R-:W-:Y:S01]  /*5080*/  FMUL.FTZ R109, R87, UR22 ;  /* 0x00000016576d7c20 */ /* 0x000fe20008410000 */
[----:B------:R-:W-:Y:S02]  /*5090*/  HADD2.F32 R87, -RZ, R106.H1_H1 ;  /* 0x3000006aff577230 */ /* 0x000fe40000004100 */
[----:B------:R-:W-:Y:S01]  /*50a0*/  FADD.FTZ R86, R13, -R86 ;  /* 0x800000560d567221 */ /* 0x000fe20000010000 */
[----:B------:R-:W-:Y:S01]  /*50b0*/  FFMA.FTZ R84, R85, UR23, R84 ;  /* 0x0000001755547c23 */ /* 0x000fe20008010054 */
[----:B------:R-:W-:Y:S01]  /*50c0*/  FMUL.FTZ R110, R110, UR22 ;  /* 0x000000166e6e7c20 */ /* 0x000fe20008410000 */
[----:B------:R-:W-:Y:S01]  /*50d0*/  ISETP.GE.U32.AND.EX P0, PT, R151, 0x1000000, PT, P0 ;  /* 0x010000009700780c */ /* 0x000fe20003f06100 */
[----:B------:R-:W-:Y:S01]  /*50e0*/  FFMA.FTZ R85, R86, UR23, R87 ;  /* 0x0000001756557c23 */ /* 0x000fe20008010057 */
[----:B------:R-:W-:Y:S01]  /*50f0*/  F2FP.F16.F32.PACK_AB R87, R111, R108 ;  /* 0x0000006c6f57723e */ /* 0x000fe200000000ff */
[----:B------:R-:W-:Y:S01]  /*5100*/  FMUL.FTZ R108, R84, UR12 ;  /* 0x0000000c546c7c20 */ /* 0x000fe20008410000 */
[----:B------:R-:W-:Y:S01]  /*5110*/  FSEL R109, R109, RZ, P1 ;  /* 0x000000ff6d6d7208 */ /* 0x000fe20000800000 */
[--C-:B------:R-:W-:Y:S01]  /*5120*/  HADD2.F32 R113, -RZ, R105.reuse.H1_H1 ;  /* 0x30000069ff717230 */ /* 0x100fe20000004100 */
[----:B------:R-:W-:Y:S01]  /*5130*/  FSEL R110, R110, RZ, P0 ;  /* 0x000000ff6e6e7208 */ /* 0x000fe20000000000 */
[----:B------:R-:W-:Y:S01]  /*5140*/  FMUL.FTZ R108, R108, UR22 ;  /* 0x000000166c6c7c20 */ /* 0x000fe20008410000 */
[C---:B------:R-:W-:Y:S01]  /*5150*/  F2FP.F16.F32.PACK_AB R86, R85.reuse, R84 ;  /* 0x000000545556723e */ /* 0x040fe200000000ff */
[----:B------:R-:W-:Y:S01]  /*5160*/  FMUL.FTZ R84, R85, UR12 ;  /* 0x0000000c55547c20 */ /* 0x000fe20008410000 */
[----:B------:R-:W-:Y:S01]  /*5170*/  F2FP.F16.F32.PACK_AB R111, R110, R109 ;  /* 0x0000006d6e6f723e */ /* 0x000fe200000000ff */
[--C-:B------:R-:W-:Y:S01]  /*5180*/  FFMA.FTZ R85, R5, UR4, R112.reuse ;  /* 0x0000000405557c23 */ /* 0x100fe20008010070 */
[C---:B------:R-:W-:Y:S01]  /*5190*/  LOP3.LUT P0, RZ, R151.reuse, 0xff, RZ, 0xc0, !PT ;  /* 0x000000ff97ff7812 */ /* 0x040fe2000780c0ff */
[----:B------:R-:W-:Y:S01]  /*51a0*/  FMUL.FTZ R109, R84, UR22 ;  /* 0x00000016546d7c20 */ /* 0x000fe20008410000 */
[----:B------:R-:W-:Y:S01]  /*51b0*/  LOP3.LUT P1, RZ, R151, 0xff00, RZ, 0xc0, !PT ;  /* 0x0000ff0097ff7812 */ /* 0x000fe2000782c0ff */
[----:B------:R-:W-:Y:S01]  /*51c0*/  HADD2.F32 R84, -RZ, R105.H0_H0 ;  /* 0x20000069ff547230 */ /* 0x000fe20000004100 */
[----:B------:R-:W-:Y:S01]  /*51d0*/  FSEL R110, R108, RZ, P0 ;  /* 0x000000ff6c6e7208 */ /* 0x000fe20000000000 */
[----:B------:R-:W-:Y:S01]  /*51e0*/  FFMA.FTZ R108, R6, UR4, R112 ;  /* 0x00000004066c7c23 */ /* 0x000fe20008010070 */
[----:B------:R-:W-:Y:S01]  /*51f0*/  FSEL R109, R109, RZ, P1 ;  /* 0x000000ff6d6d7208 */ /* 0x000fe20000800000 */
[----:B------:R-:W-:Y:S01]  /*5200*/  FADD.FTZ R85, R8, -R85 ;  /* 0x8000005508557221 */ /* 0x000fe20000010000 */
[----:B------:R-:W0:Y:S01]  /*5210*/  LDC.64 R114, c[0x0][0x478] ;  /* 0x00011e00ff727b82 */ /* 0x000e220000000a00 */
[----:B------:R-:W-:Y:S01]  /*5220*/  FADD.FTZ R108, R9, -R108 ;  /* 0x8000006c096c7221 */ /* 0x000fe20000010000 */
[----:B------:R-:W-:Y:S01]  /*5230*/  F2FP.F16.F32.PACK_AB R110, R109, R110 ;  /* 0x0000006e6d6e723e */ /* 0x000fe200000000ff */
[--C-:B------:R-:W-:Y:S01]  /*5240*/  FFMA.FTZ R109, R3, UR4, R112.reuse ;  /* 0x00000004036d7c23 */ /* 0x100fe20008010070 */
[----:B------:R-:W-:Y:S01]  /*5250*/  FFMA.FTZ R112, R2, UR4, R112 ;  /* 0x0000000402707c23 */ /* 0x000fe20008010070 */
[----:B------:R-:W-:Y:S01]  /*5260*/  FFMA.FTZ R85, R85, UR23, R84 ;  /* 0x0000001755557c23 */ /* 0x000fe20008010054 */
[----:B------:R-:W-:Y:S01]  /*5270*/  FFMA.FTZ R108, R108, UR23, R113 ;  /* 0x000000176c6c7c23 */ /* 0x000fe20008010071 */
[----:B------:R-:W-:-:S02]  /*5280*/  HADD2.F32 R84, -RZ, R104.H0_H0 ;  /* 0x20000068ff547230 */ /* 0x000fc40000004100 */
[----:B------:R-:W-:Y:S01]  /*5290*/  FADD.FTZ R109, R4, -R109 ;  /* 0x8000006d046d7221 */ /* 0x000fe20000010000 */
[----:B------:R-:W-:Y:S01]  /*52a0*/  FADD.FTZ R112, R7, -R112 ;  /* 0x8000007007707221 */ /* 0x000fe20000010000 */
[----:B------:R-:W-:Y:S02]  /*52b0*/  HADD2.F32 R113, -RZ, R104.H1_H1 ;  /* 0x30000068ff717230 */ /* 0x000fe40000004100 */
[----:B------:R-:W-:Y:S01]  /*52c0*/  FMUL.FTZ R148, R85, UR12 ;  /* 0x0000000c55947c20 */ /* 0x000fe20008410000 */
[----:B------:R-:W-:Y:S01]  /*52d0*/  FFMA.FTZ R84, R109, UR23, R84 ;  /* 0x000000176d547c23 */ /* 0x000fe20008010054 */
[C---:B------:R-:W-:Y:S01]  /*52e0*/  F2FP.F16.F32.PACK_AB R85, R108.reuse, R85 ;  /* 0x000000556c55723e */ /* 0x040fe200000000ff */
[----:B------:R-:W-:Y:S01]  /*52f0*/  FMUL.FTZ R149, R108, UR12 ;  /* 0x0000000c6c957c20 */ /* 0x000fe20008410000 */
[----:B------:R-:W-:Y:S01]  /*5300*/  FFMA.FTZ R109, R112, UR23, R113 ;  /* 0x00000017706d7c23 */ /* 0x000fe20008010071 */
[----:B------:R-:W-:Y:S01]  /*5310*/  FMUL.FTZ R108, R84, UR12 ;  /* 0x0000000c546c7c20 */ /* 0x000fe20008410000 */
[----:B------:R-:W1:Y:S01]  /*5320*/  LDC.64 R112, c[0x0][0x468] ;  /* 0x00011a00ff707b82 */ /* 0x000e620000000a00 */
[----:B------:R-:W-:Y:S01]  /*5330*/  FMUL.FTZ R149, R149, UR22 ;  /* 0x0000001695957c20 */ /* 0x000fe20008410000 */
[----:B------:R-:W-:Y:S01]  /*5340*/  LOP3.LUT P6, RZ, R150, 0xff000000, RZ, 0xc0, !PT ;  /* 0xff00000096ff7812 */ /* 0x000fe200078cc0ff */
[----:B------:R-:W-:Y:S01]  /*5350*/  FMUL.FTZ R148, R148, UR22 ;  /* 0x0000001694947c20 */ /* 0x000fe20008410000 */
[C---:B------:R-:W-:Y:S01]  /*5360*/  F2FP.F16.F32.PACK_AB R84, R109.reuse, R84 ;  /* 0x000000546d54723e */ /* 0x040fe200000000ff */
[----:B------:R-:W-:Y:S01]  /*5370*/  FMUL.FTZ R109, R109, UR12 ;  /* 0x0000000c6d6d7c20 */ /* 0x000fe20008410000 */
[----:B------:R-:W-:Y:S01]  /*5380*/  FMUL.FTZ R108, R108, UR22 ;  /* 0x000000166c6c7c20 */ /* 0x000fe20008410000 */
[----:B------:R-:W-:Y:S01]  /*5390*/  LOP3.LUT P5, RZ, R150, 0xff0000, RZ, 0xc0, !PT ;  /* 0x00ff000096ff7812 */ /* 0x000fe200078ac0ff */
[----:B0-----:R-:W-:-:S04]  /*53a0*/  IMAD.WIDE.U32 R114, R17, 0x10, R114 ;  /* 0x0000001011727825 */ /* 0x001fc800078e0072 */
[----:B------:R-:W-:Y:S01]  /*53b0*/  FMUL.FTZ R109, R109, UR22 ;  /* 0x000000166d6d7c20 */ /* 0x000fe20008410000 */
[C---:B------:R-:W-:Y:S02]  /*53c0*/  LOP3.LUT P0, RZ, R150.reuse, 0xff, RZ, 0xc0, !PT ;  /* 0x000000ff96ff7812 */ /* 0x040fe4000780c0ff */
[----:B------:R-:W-:Y:S01]  /*53d0*/  LOP3.LUT P1, RZ, R150, 0xff00, RZ, 0xc0, !PT ;  /* 0x0000ff0096ff7812 */ /* 0x000fe2000782c0ff */
[----:B------:R2:W-:Y:S01]  /*53e0*/  STG.E.128 desc[UR14][R114.64], R84 ;  /* 0x0000005472007986 */ /* 0x0005e2000c101d0e */
[----:B------:R-:W-:Y:S02]  /*53f0*/  FSEL R157, R149, RZ, P6 ;  /* 0x000000ff959d7208 */ /* 0x000fe40003000000 */
[----:B------:R-:W-:Y:S02]  /*5400*/  FSEL R148, R148, RZ, P5 ;  /* 0x000000ff94947208 */ /* 0x000fe40002800000 */
[----:B------:R-:W-:Y:S02]  /*5410*/  FSEL R108, R108, RZ, P0 ;  /* 0x000000ff6c6c7208 */ /* 0x000fe40000000000 */
[----:B------:R-:W-:-:S02]  /*5420*/  FSEL R149, R109, RZ, P1 ;  /* 0x000000ff6d957208 */ /* 0x000fc40000800000 */
[----:B------:R-:W-:Y:S02]  /*5430*/  F2FP.F16.F32.PACK_AB R109, R157, R148 ;  /* 0x000000949d6d723e */ /* 0x000fe400000000ff */
[----:B------:R-:W-:Y:S01]  /*5440*/  F2FP.F16.F32.PACK_AB R108, R149, R108 ;  /* 0x0000006c956c723e */ /* 0x000fe200000000ff */
[----:B-1----:R-:W-:-:S05]  /*5450*/  IMAD.WIDE.U32 R112, R17, 0x10, R112 ;  /* 0x0000001011707825 */ /* 0x002fca00078e0070 */
[----:B------:R2:W-:Y:S02]  /*5460*/  STG.E.128 desc[UR14][R112.64], R108 ;  /* 0x0000006c70007986 */ /* 0x0005e4000c101d0e */
.L_x_5650:
[----:B------:R-:W-:Y:S05]  /*5470*/  BSYNC.RECONVERGENT B0 ;  /* 0x0000000000007941 */ /* 0x000fea0003800200 */
.L_x_5640:
[----:B------:R-:W-:Y:S02]  /*5480*/  UIADD3 UR7, UPT, UPT, UR7, UR24, URZ ;  /* 0x0000001807077290 */ /* 0x000fe4000fffe0ff */
[----:B------:R-:W-:Y:S02]  /*5490*/  UPLOP3.LUT UP2, UPT, UPT, UPT, UP2, 0x40, 0x4 ;  /* 0x000000000004789c */ /* 0x000fe40003f4e820 */
[----:B------:R-:W-:-:S09]  /*54a0*/  UISETP.GE.AND UP1, UPT, UR7, UR25, UPT ;  /* 0x000000190700728c */ /* 0x000fd2000bf26270 */
[----:B------:R-:W-:Y:S05]  /*54b0*/  BRA.U !UP1, `(.L_x_5662) ;  /* 0xffffffb1093c7547 */ /* 0x000fea000b83ffff */
.L_x_5631:
        /* <DEDUP_REMOVED lines=32> */
.L_x_5663:
        /* <DEDUP_REMOVED lines=12> */
.L_x_10762:


//--------------------- .text._ZN10layer_norm13ln_bwd_kernelINS_13Kernel_traitsIf6__halfS2_S2_fjLj3072ELj1ELj1ELj4ELj16ENS_18Kernel_traits_baseILj3072EfS2_S2_S2_fjLj128EEEEELb1ELb0ELb0ELb1EEEvNS_9BwdParamsE --------------------------
	.section	.text._ZN10layer_norm13ln_bwd_kernelINS_13Kernel_traitsIf6__halfS2_S2_fjLj3072ELj1ELj1ELj4ELj16ENS_18Kernel_traits_baseILj3072EfS2_S2_S2_fjLj128EEEEELb1ELb0ELb0ELb1EEEvNS_9BwdParamsE,"ax",@progbits
	.align	128
        .global         _ZN10layer_norm13ln_bwd_kernelINS_13Kernel_traitsIf6__halfS2_S2_fjLj3072ELj1ELj1ELj4ELj16ENS_18Kernel_traits_baseILj3072EfS2_S2_S2_fjLj128EEEEELb1ELb0ELb0ELb1EEEvNS_9BwdParamsE
        .type           _ZN10layer_norm13ln_bwd_kernelINS_13Kernel_traitsIf6__halfS2_S2_fjLj3072ELj1ELj1ELj4ELj16ENS_18Kernel_traits_baseILj3072EfS2_S2_S2_fjLj128EEEEELb1ELb0ELb0ELb1EEEvNS_9BwdParamsE,@function
        .size           _ZN10layer_norm13ln_bwd_kernelINS_13Kernel_traitsIf6__halfS2_S2_fjLj3072ELj1ELj1ELj4ELj16ENS_18Kernel_traits_baseILj3072EfS2_S2_S2_fjLj128EEEEELb1ELb0ELb0ELb1EEEvNS_9BwdParamsE,(.L_x_10763 - _ZN10layer_norm13ln_bwd_kernelINS_13Kernel_traitsIf6__halfS2_S2_fjLj3072ELj1ELj1ELj4ELj16ENS_18Kernel_traits_baseILj3072EfS2_S2_S2_fjLj128EEEEELb1ELb0ELb0ELb1EEEvNS_9BwdParamsE)
        .other          _ZN10layer_norm13ln_bwd_kernelINS_13Kernel_traitsIf6__halfS2_S2_fjLj3072ELj1ELj1ELj4ELj16ENS_18Kernel_traits_baseILj3072EfS2_S2_S2_fjLj128EEEEELb1ELb0ELb0ELb1EEEvNS_9BwdParamsE,@"STO_CUDA_ENTRY STV_DEFAULT"
_ZN10layer_norm13ln_bwd_kernelINS_13Kernel_traitsIf6__halfS2_S2_fjLj3072ELj1ELj1ELj4ELj16ENS_18Kernel_traits_baseILj3072EfS2_S2_S2_fjLj128EEEEELb1ELb0ELb0ELb1EEEvNS_9BwdParamsE:
.text._ZN10layer_norm13ln_bwd_kernelINS_13Kernel_traitsIf6__halfS2_S2_fjLj3072ELj1ELj1ELj4ELj16ENS_18Kernel_traits_baseILj3072EfS2_S2_S2_fjLj128EEEEELb1ELb0ELb0ELb1EEEvNS_9BwdParamsE:
        /* <DEDUP_REMOVED lines=74> */
.L_x_5674:
        /* <DEDUP_REMOVED lines=10> */
[----:B----4-:R-:W-:-:S04]  /*0540*/  IMAD.WIDE.U32 R68, R118, 0x10, R84 ;  /* 0x0000001076447825 */ /* 0x010fc800078e0054 */
[C---:B--2---:R-:W-:Y:S02]  /*0550*/  IMAD.WIDE.U32 R80, R117.reuse, 0x10, R88 ;  /* 0x0000001075507825 */ /* 0x044fe400078e0058 */
[----:B------:R-:W2:Y:S02]  /*0560*/  LDG.E.128 R68, desc[UR6][R68.64] ;  /* 0x0000000644447981 */ /* 0x000ea4000c1e1d00 */
[----:B0-----:R-:W-:Y:S02]  /*0570*/  IMAD.WIDE R120, R114, 0x4, R86 ;  /* 0x0000000472787825 */ /* 0x001fe400078e0256 */
[----:B------:R-:W4:Y:S02]  /*0580*/  LDG.E.128 R80, desc[UR6][R80.64] ;  /* 0x0000000650507981 */ /* 0x000f24000c1e1d00 */
[----:B------:R-:W-:Y:S02]  /*0590*/  IMAD.WIDE.U32 R76, R117, 0x10, R84 ;  /* 0x00000010754c7825 */ /* 0x000fe400078e0054 */
[----:B------:R-:W4:Y:S02]  /*05a0*/  LDG.E R125, desc[UR6][R120.64] ;  /* 0x00000006787d7981 */ /* 0x000f24000c1e1900 */
[----:B------:R-:W-:-:S02]  /*05b0*/  IMAD.WIDE.U32 R72, R118, 0x10, R88 ;  /* 0x0000001076487825 */ /* 0x000fc400078e0058 */
[----:B------:R-:W4:Y:S02]  /*05c0*/  LDG.E.128 R76, desc[UR6][R76.64] ;  /* 0x000000064c4c7981 */ /* 0x000f24000c1e1d00 */
[----:B---3--:R-:W-:Y:S02]  /*05d0*/  IMAD.WIDE R122, R114, 0x4, R90 ;  /* 0x00000004727a7825 */ /* 0x008fe400078e025a */
[----:B------:R-:W3:Y:S04]  /*05e0*/  LDG.E.128 R72, desc[UR6][R72.64] ;  /* 0x0000000648487981 */ /* 0x000ee8000c1e1d00 */
[----:B------:R0:W3:Y:S01]  /*05f0*/  LDG.E R116, desc[UR6][R122.64] ;  /* 0x000000067a747981 */ /* 0x0000e2000c1e1900 */
[----:B------:R-:W-:-:S05]  /*0600*/  IADD3 R115, PT, PT, R118, 0x100, RZ ;  /* 0x0000010076737810 */ /* 0x000fca0007ffe0ff */
[----:B------:R-:W-:-:S06]  /*0610*/  IMAD.WIDE.U32 R84, R115, 0x10, R84 ;  /* 0x0000001073547825 */ /* 0x000fcc00078e0054 */
[----:B------:R-:W3:Y:S01]  /*0620*/  LDG.E.128 R84, desc[UR6][R84.64] ;  /* 0x0000000654547981 */ /* 0x000ee2000c1e1d00 */
        /* <DEDUP_REMOVED lines=14> */
[----:B------:R-:W-:Y:S01]  /*0710*/  @!P3 IADD3 R121, PT, PT, R122, R121, RZ ;  /* 0x000000797a79b210 */ /* 0x000fe20007ffe0ff */
[--C-:B--2---:R-:W-:Y:S02]  /*0720*/  HADD2.F32 R124, -RZ, R68.reuse.H0_H0 ;  /* 0x20000044ff7c7230 */ /* 0x104fe40000004100 */
[--C-:B----4-:R-:W-:Y:S02]  /*0730*/  HADD2.F32 R129, -RZ, R81.reuse.H0_H0 ;  /* 0x20000051ff817230 */ /* 0x110fe40000004100 */
[----:B------:R-:W-:Y:S01]  /*0740*/  HADD2.F32 R132, -RZ, R81.H1_H1 ;  /* 0x30000051ff847230 */ /* 0x000fe20000004100 */
[----:B------:R-:W-:Y:S01]  /*0750*/  FSEL R81, R125, RZ, !P4 ;  /* 0x000000ff7d517208 */ /* 0x000fe20006000000 */
[----:B------:R-:W-:Y:S02]  /*0760*/  HADD2.F32 R122, -RZ, R68.H1_H1 ;  /* 0x30000044ff7a7230 */ /* 0x000fe40000004100 */
[--C-:B------:R-:W-:Y:S02]  /*0770*/  HADD2.F32 R144, -RZ, R76.reuse.H0_H0 ;  /* 0x2000004cff907230 */ /* 0x100fe40000004100 */
[----:B------:R-:W-:-:S02]  /*0780*/  HADD2.F32 R146, -RZ, R76.H1_H1 ;  /* 0x3000004cff927230 */ /* 0x000fc40000004100 */
[----:B------:R-:W-:Y:S02]  /*0790*/  HADD2.F32 R76, -RZ, R78.H0_H0 ;  /* 0x2000004eff4c7230 */ /* 0x000fe40000004100 */
[C---:B------:R-:W-:Y:S01]  /*07a0*/  FADD.FTZ R159, -R81.reuse, R124 ;  /* 0x0000007c519f7221 */ /* 0x040fe20000010100 */
[----:B------:R-:W-:Y:S02]  /*07b0*/  HADD2.F32 R148, -RZ, R77.H0_H0 ;  /* 0x2000004dff947230 */ /* 0x000fe40000004100 */
[C---:B------:R-:W-:Y:S01]  /*07c0*/  FADD.FTZ R161, -R81.reuse, R122 ;  /* 0x0000007a51a17221 */ /* 0x040fe20000010100 */
[----:B------:R-:W-:Y:S02]  /*07d0*/  HADD2.F32 R126, -RZ, R69.H0_H0 ;  /* 0x20000045ff7e7230 */ /* 0x000fe40000004100 */
[----:B------:R-:W-:Y:S01]  /*07e0*/  FADD.FTZ R123, -R81, R76 ;  /* 0x0000004c517b7221 */ /* 0x000fe20000010100 */
[----:B---3--:R-:W-:Y:S02]  /*07f0*/  HADD2.F32 R147, -RZ, R72.H0_H0 ;  /* 0x20000048ff937230 */ /* 0x008fe40000004100 */
[----:B------:R-:W-:Y:S01]  /*0800*/  FMUL.FTZ R76, R116, R159 ;  /* 0x0000009f744c7220 */ /* 0x000fe20000410000 */
[----:B------:R-:W-:-:S02]  /*0810*/  HADD2.F32 R150, -RZ, R77.H1_H1 ;  /* 0x3000004dff967230 */ /* 0x000fc40000004100 */
[C---:B------:R-:W-:Y:S01]  /*0820*/  FADD.FTZ R77, -R81.reuse, R148 ;  /* 0x00000094514d7221 */ /* 0x040fe20000010100 */
[----:B------:R-:W-:Y:S02]  /*0830*/  HADD2.F32 R128, -RZ, R69.H1_H1 ;  /* 0x30000045ff807230 */ /* 0x000fe40000004100 */
[----:B------:R-:W-:Y:S01]  /*0840*/  FADD.FTZ R69, -R81, R126 ;  /* 0x0000007e51457221 */ /* 0x000fe20000010100 */
[----:B------:R-:W-:Y:S02]  /*0850*/  HADD2.F32 R149, -RZ, R72.H1_H1 ;  /* 0x30000048ff957230 */ /* 0x000fe40000004100 */
[----:B------:R-:W-:Y:S01]  /*0860*/  FADD.FTZ R112, R147, R112 ;  /* 0x0000007093707221 */ /* 0x000fe20000010000 */
[----:B------:R-:W-:Y:S02]  /*0870*/  HADD2.F32 R68, -RZ, R79.H1_H1 ;  /* 0x3000004fff447230 */ /* 0x000fe40000004100 */
[----:B------:R-:W-:Y:S01]  /*0880*/  FMUL.FTZ R148, R116, R161 ;  /* 0x000000a174947220 */ /* 0x000fe20000410000 */
[-C--:B------:R-:W-:Y:S01]  /*0890*/  FFMA.FTZ R113, R76, R147.reuse, R113 ;  /* 0x000000934c717223 */ /* 0x080fe20000010071 */
[----:B-----5:R-:W-:Y:S01]  /*08a0*/  FMUL.FTZ R147, R48, R147 ;  /* 0x0000009330937220 */ /* 0x020fe20000410000 */
        /* <DEDUP_REMOVED lines=10> */
[C---:B------:R-:W-:Y:S01]  /*0950*/  FADD.FTZ R135, -R81.reuse, R144 ;  /* 0x0000009051877221 */ /* 0x040fe20000010100 */
[----:B------:R-:W-:Y:S01]  /*0960*/  FADD.FTZ R155, -R81, R130 ;  /* 0x00000082519b7221 */ /* 0x000fe20000010100 */
[----:B------:R-:W-:Y:S01]  /*0970*/  FADD.FTZ R108, R141, R108 ;  /* 0x0000006c8d6c7221 */ /* 0x000fe20000010000 */
[----:B------:R-:W-:Y:S01]  /*0980*/  FMUL.FTZ R144, R116, R128 ;  /* 0x0000008074907220 */ /* 0x000fe20000410000 */
[-C--:B------:R-:W-:Y:S01]  /*0990*/  FFMA.FTZ R109, R142, R141.reuse, R109 ;  /* 0x0000008d8e6d7223 */ /* 0x080fe2000001006d */
[----:B------:R-:W-:Y:S01]  /*09a0*/  FMUL.FTZ R141, R50, R141 ;  /* 0x0000008d328d7220 */ /* 0x000fe20000410000 */
[----:B------:R-:W-:Y:S01]  /*09b0*/  FADD.FTZ R68, R149, R68 ;  /* 0x0000004495447221 */ /* 0x000fe20000010000 */
[----:B------:R-:W-:-:S02]  /*09c0*/  HADD2.F32 R134, -RZ, R70.H1_H1 ;  /* 0x30000046ff867230 */ /* 0x000fc40000004100 */
[----:B------:R-:W-:Y:S01]  /*09d0*/  FADD.FTZ R157, -R81, R146 ;  /* 0x00000092519d7221 */ /* 0x000fe20000010100 */
[--C-:B------:R-:W-:Y:S02]  /*09e0*/  HADD2.F32 R136, -RZ, R71.reuse.H0_H0 ;  /* 0x20000047ff887230 */ /* 0x100fe40000004100 */
[----:B------:R-:W-:Y:S01]  /*09f0*/  FADD.FTZ R106, R143, R106 ;  /* 0x0000006a8f6a7221 */ /* 0x000fe20000010000 */
[----:B------:R-:W-:Y:S02]  /*0a00*/  HADD2.F32 R145, -RZ, R74.H0_H0 ;  /* 0x2000004aff917230 */ /* 0x000fe40000004100 */
[----:B------:R-:W-:Y:S01]  /*0a10*/  FMUL.FTZ R146, R116, R155 ;  /* 0x0000009b74927220 */ /* 0x000fe20000410000 */
[-C--:B------:R-:W-:Y:S01]  /*0a20*/  FFMA.FTZ R107, R144, R143.reuse, R107 ;  /* 0x0000008f906b7223 */ /* 0x080fe2000001006b */
[----:B------:R-:W-:Y:S01]  /*0a30*/  FMUL.FTZ R143, R51, R143 ;  /* 0x0000008f338f7220 */ /* 0x000fe20000410000 */
[----:B------:R-:W-:Y:S01]  /*0a40*/  FADD.FTZ R68, R141, R68 ;  /* 0x000000448d447221 */ /* 0x000fe20000010000 */
[----:B------:R-:W-:-:S02]  /*0a50*/  HADD2.F32 R140, -RZ, R71.H1_H1 ;  /* 0x30000047ff8c7230 */ /* 0x000fc40000004100 */
[----:B------:R-:W-:Y:S02]  /*0a60*/  HADD2.F32 R152, -RZ, R84.H0_H0 ;  /* 0x20000054ff987230 */ /* 0x000fe40000004100 */
[C---:B------:R-:W-:Y:S01]  /*0a70*/  FADD.FTZ R151, -R81.reuse, R134 ;  /* 0x0000008651977221 */ /* 0x040fe20000010100 */
[----:B------:R-:W-:Y:S02]  /*0a80*/  HADD2.F32 R74, -RZ, R74.H1_H1 ;  /* 0x3000004aff4a7230 */ /* 0x000fe40000004100 */
[----:B------:R-:W-:Y:S01]  /*0a90*/  FADD.FTZ R125, -R81, R136 ;  /* 0x00000088517d7221 */ /* 0x000fe20000010100 */
[----:B------:R-:W-:Y:S01]  /*0aa0*/  FADD.FTZ R104, R145, R104 ;  /* 0x0000006891687221 */ /* 0x000fe20000010000 */
[-C--:B------:R-:W-:Y:S01]  /*0ab0*/  FFMA.FTZ R105, R146, R145.reuse, R105 ;  /* 0x0000009192697223 */ /* 0x080fe20000010069 */
[----:B------:R-:W-:Y:S02]  /*0ac0*/  HADD2.F32 R154, -RZ, R84.H1_H1 ;  /* 0x30000054ff9a7230 */ /* 0x000fe40000004100 */
[----:B------:R-:W-:Y:S01]  /*0ad0*/  FMUL.FTZ R145, R44, R145 ;  /* 0x000000912c917220 */ /* 0x000fe20000410000 */
[----:B------:R-:W-:Y:S01]  /*0ae0*/  FADD.FTZ R68, R143, R68 ;  /* 0x000000448f447221 */ /* 0x000fe20000010000 */
[----:B------:R-:W-:-:S02]  /*0af0*/  HADD2.F32 R153, -RZ, R75.H0_H0 ;  /* 0x2000004bff997230 */ /* 0x000fc40000004100 */
[C---:B------:R-:W-:Y:S01]  /*0b00*/  FADD.FTZ R133, -R81.reuse, R140 ;  /* 0x0000008c51857221 */ /* 0x040fe20000010100 */
[C---:B------:R-:W-:Y:S01]  /*0b10*/  FADD.FTZ R131, -R81.reuse, R150 ;  /* 0x0000009651837221 */ /* 0x040fe20000010100 */
[----:B------:R-:W-:Y:S01]  /*0b20*/  FADD.FTZ R165, -R81, R152 ;  /* 0x0000009851a57221 */ /* 0x000fe20000010100 */
[--C-:B------:R-:W-:Y:S02]  /*0b30*/  HADD2.F32 R70, -RZ, R82.reuse.H0_H0 ;  /* 0x20000052ff467230 */ /* 0x100fe40000004100 */
[C---:B------:R-:W-:Y:S01]  /*0b40*/  FMUL.FTZ R150, R116.reuse, R151 ;  /* 0x0000009774967220 */ /* 0x040fe20000410000 */
[----:B------:R-:W-:Y:S02]  /*0b50*/  HADD2.F32 R73, -RZ, R82.H1_H1 ;  /* 0x30000052ff497230 */ /* 0x000fe40000004100 */
[----:B------:R-:W-:Y:S01]  /*0b60*/  FMUL.FTZ R152, R116, R125 ;  /* 0x0000007d74987220 */ /* 0x000fe20000410000 */
[--C-:B------:R-:W-:Y:S02]  /*0b70*/  HADD2.F32 R82, -RZ, R87.reuse.H0_H0 ;  /* 0x20000057ff527230 */ /* 0x100fe40000004100 */
[----:B------:R-:W-:Y:S01]  /*0b80*/  FMUL.FTZ R151, R45, R74 ;  /* 0x0000004a2d977220 */ /* 0x000fe20000410000 */
[----:B------:R-:W-:-:S02]  /*0b90*/  HADD2.F32 R84, -RZ, R87.H1_H1 ;  /* 0x30000057ff547230 */ /* 0x000fc40000004100 */
[----:B------:R-:W-:Y:S01]  /*0ba0*/  FADD.FTZ R68, R145, R68 ;  /* 0x0000004491447221 */ /* 0x000fe20000010000 */
[----:B------:R-:W-:Y:S02]  /*0bb0*/  HADD2.F32 R75, -RZ, R75.H1_H1 ;  /* 0x3000004bff4b7230 */ /* 0x000fe40000004100 */
[----:B------:R-:W-:Y:S01]  /*0bc0*/  FADD.FTZ R87, -R81, R154 ;  /* 0x0000009a51577221 */ /* 0x000fe20000010100 */
[----:B------:R-:W-:Y:S01]  /*0bd0*/  FMUL.FTZ R154, R116, R133 ;  /* 0x00000085749a7220 */ /* 0x000fe20000410000 */
[----:B------:R-:W-:Y:S01]  /*0be0*/  FADD.FTZ R100, R153, R100 ;  /* 0x0000006499647221 */ /* 0x000fe20000010000 */
[-C--:B------:R-:W-:Y:S01]  /*0bf0*/  FFMA.FTZ R101, R152, R153.reuse, R101 ;  /* 0x0000009998657223 */ /* 0x080fe20000010065 */
[----:B------:R-:W-:Y:S01]  /*0c00*/  FMUL.FTZ R153, R46, R153 ;  /* 0x000000992e997220 */ /* 0x000fe20000410000 */
[----:B------:R-:W-:Y:S01]  /*0c10*/  FADD.FTZ R68, R151, R68 ;  /* 0x0000004497447221 */ /* 0x000fe20000010000 */
[--C-:B------:R-:W-:Y:S02]  /*0c20*/  HADD2.F32 R127, -RZ, R80.reuse.H0_H0 ;  /* 0x20000050ff7f7230 */ /* 0x100fe40000004100 */
[----:B------:R-:W-:Y:S01]  /*0c30*/  FADD.FTZ R98, R75, R98 ;  /* 0x000000624b627221 */ /* 0x000fe20000010000 */
[-C--:B------:R-:W-:Y:S01]  /*0c40*/  FFMA.FTZ R99, R154, R75.reuse, R99 ;  /* 0x0000004b9a637223 */ /* 0x080fe20000010063 */
[----:B------:R-:W-:Y:S01]  /*0c50*/  FMUL.FTZ R155, R47, R75 ;  /* 0x0000004b2f9b7220 */ /* 0x000fe20000410000 */
[----:B------:R-:W-:Y:S01]  /*0c60*/  FMUL.FTZ R126, R116, R135 ;  /* 0x00000087747e7220 */ /* 0x000fe20000410000 */
[----:B------:R-:W-:Y:S01]  /*0c70*/  FFMA.FTZ R75, R76, R147, RZ ;  /* 0x000000934c4b7223 */ /* 0x000fe200000100ff */
[----:B------:R-:W-:Y:S01]  /*0c80*/  FADD.FTZ R68, R153, R68 ;  /* 0x0000004499447221 */ /* 0x000fe20000010000 */
[----:B------:R-:W-:-:S02]  /*0c90*/  HADD2.F32 R80, -RZ, R80.H1_H1 ;  /* 0x30000050ff507230 */ /* 0x000fc40000004100 */
[----:B------:R-:W-:Y:S01]  /*0ca0*/  FADD.FTZ R17, R127, R17 ;  /* 0x000000117f117221 */ /* 0x000fe20000010000 */
[----:B------:R-:W-:Y:S01]  /*0cb0*/  FFMA.FTZ R97, R126, R127, R97 ;  /* 0x0000007f7e617223 */ /* 0x000fe20000010061 */
[----:B------:R-:W-:Y:S01]  /*0cc0*/  FFMA.FTZ R75, R148, R149, R75 ;  /* 0x00000095944b7223 */ /* 0x000fe2000001004b */
[----:B------:R-:W-:Y:S01]  /*0cd0*/  FMUL.FTZ R127, R40, R127 ;  /* 0x0000007f287f7220 */ /* 0x000fe20000410000 */
[----:B------:R-:W-:Y:S01]  /*0ce0*/  FADD.FTZ R68, R155, R68 ;  /* 0x000000449b447221 */ /* 0x000fe20000010000 */
[----:B------:R-:W-:Y:S01]  /*0cf0*/  FMUL.FTZ R130, R116, R77 ;  /* 0x0000004d74827220 */ /* 0x000fe20000410000 */
[----:B------:R-:W-:Y:S01]  /*0d00*/  FFMA.FTZ R75, R142, R141, R75 ;  /* 0x0000008d8e4b7223 */ /* 0x000fe2000001004b */
[----:B------:R-:W-:Y:S01]  /*0d10*/  FMUL.FTZ R128, R41, R80 ;  /* 0x0000005029807220 */ /* 0x000fe20000410000 */
[----:B------:R-:W-:Y:S01]  /*0d20*/  FADD.FTZ R77, R127, R68 ;  /* 0x000000447f4d7221 */ /* 0x000fe20000010000 */
[----:B------:R-:W-:Y:S01]  /*0d30*/  FADD.FTZ R15, R129, R15 ;  /* 0x0000000f810f7221 */ /* 0x000fe20000010000 */
[----:B------:R-:W-:Y:S01]  /*0d40*/  FFMA.FTZ R95, R130, R129, R95 ;  /* 0x00000081825f7223 */ /* 0x000fe2000001005f */
[----:B------:R-:W-:Y:S01]  /*0d50*/  FMUL.FTZ R131, R116, R131 ;  /* 0x0000008374837220 */ /* 0x000fe20000410000 */
[----:B------:R-:W-:Y:S01]  /*0d60*/  FFMA.FTZ R75, R144, R143, R75 ;  /* 0x0000008f904b7223 */ /* 0x000fe2000001004b */
[----:B------:R-:W-:Y:S01]  /*0d70*/  FMUL.FTZ R129, R42, R129 ;  /* 0x000000812a817220 */ /* 0x000fe20000410000 */
[----:B------:R-:W-:Y:S01]  /*0d80*/  FADD.FTZ R68, R128, R77 ;  /* 0x0000004d80447221 */ /* 0x000fe20000010000 */
[----:B------:R-:W-:Y:S01]  /*0d90*/  FADD.FTZ R14, R132, R14 ;  /* 0x0000000e840e7221 */ /* 0x000fe20000010000 */
[-C--:B------:R-:W-:Y:S01]  /*0da0*/  FFMA.FTZ R94, R131, R132.reuse, R94 ;  /* 0x00000084835e7223 */ /* 0x080fe2000001005e */
[----:B------:R-:W-:Y:S01]  /*0db0*/  FFMA.FTZ R75, R146, R145, R75 ;  /* 0x00000091924b7223 */ /* 0x000fe2000001004b */
[----:B------:R-:W-:Y:S01]  /*0dc0*/  FMUL.FTZ R132, R43, R132 ;  /* 0x000000842b847220 */ /* 0x000fe20000410000 */
[----:B------:R-:W-:Y:S01]  /*0dd0*/  FADD.FTZ R135, R129, R68 ;  /* 0x0000004481877221 */ /* 0x000fe20000010000 */
[----:B------:R-:W-:Y:S01]  /*0de0*/  FMUL.FTZ R133, R36, R70 ;  /* 0x0000004624857220 */ /* 0x000fe20000410000 */
[----:B------:R-:W-:-:S02]  /*0df0*/  FFMA.FTZ R77, R150, R151, R75 ;  /* 0x00000097964d7223 */ /* 0x000fc4000001004b */
[----:B------:R-:W-:Y:S01]  /*0e00*/  FADD.FTZ R68, R132, R135 ;  /* 0x0000008784447221 */ /* 0x000fe20000010000 */
[----:B------:R-:W-:Y:S02]  /*0e10*/  HADD2.F32 R78, -RZ, R78.H1_H1 ;  /* 0x3000004eff4e7230 */ /* 0x000fe40000004100 */
[----:B------:R-:W-:Y:S01]  /*0e20*/  FMUL.FTZ R125, R116, R157 ;  /* 0x0000009d747d7220 */ /* 0x000fe20000410000 */
[--C-:B------:R-:W-:Y:S02]  /*0e30*/  HADD2.F32 R72, -RZ, R83.reuse.H0_H0 ;  /* 0x20000053ff487230 */ /* 0x100fe40000004100 */
[----:B------:R-:W-:Y:S01]  /*0e40*/  FFMA.FTZ R77, R152, R153, R77 ;  /* 0x00000099984d7223 */ /* 0x000fe2000001004d */
[----:B------:R-:W-:Y:S01]  /*0e50*/  FMUL.FTZ R134, R37, R73 ;  /* 0x0000004925867220 */ /* 0x000fe20000410000 */
[----:B------:R-:W-:Y:S01]  /*0e60*/  FADD.FTZ R157, R133, R68 ;  /* 0x00000044859d7221 */ /* 0x000fe20000010000 */
[----:B------:R-:W-:Y:S02]  /*0e70*/  HADD2.F32 R71, -RZ, R83.H1_H1 ;  /* 0x30000053ff477230 */ /* 0x000fe40000004100 */
[----:B------:R-:W-:Y:S01]  /*0e80*/  FADD.FTZ R139, -R81, R78 ;  /* 0x0000004e518b7221 */ /* 0x000fe20000010100 */
[----:B------:R-:W-:Y:S01]  /*0e90*/  FFMA.FTZ R77, R154, R155, R77 ;  /* 0x0000009b9a4d7223 */ /* 0x000fe2000001004d */
[----:B------:R-:W-:Y:S01]  /*0ea0*/  FMUL.FTZ R135, R38, R72 ;  /* 0x0000004826877220 */ /* 0x000fe20000410000 */
[----:B------:R-:W-:Y:S01]  /*0eb0*/  FADD.FTZ R78, R134, R157 ;  /* 0x0000009d864e7221 */ /* 0x000fe20000010000 */
[----:B------:R-:W-:-:S02]  /*0ec0*/  HADD2.F32 R160, -RZ, R86.H0_H0 ;  /* 0x20000056ffa07230 */ /* 0x000fc40000004100 */
[----:B------:R-:W-:Y:S01]  /*0ed0*/  FADD.FTZ R102, R74, R102 ;  /* 0x000000664a667221 */ /* 0x000fe20000010000 */
[----:B------:R-:W-:Y:S01]  /*0ee0*/  FFMA.FTZ R103, R150, R74, R103 ;  /* 0x0000004a96677223 */ /* 0x000fe20000010067 */
[----:B------:R-:W-:Y:S01]  /*0ef0*/  FFMA.FTZ R68, R126, R127, R77 ;  /* 0x0000007f7e447223 */ /* 0x000fe2000001004d */
[----:B------:R-:W-:Y:S02]  /*0f00*/  HADD2.F32 R74, -RZ, R88.H0_H0 ;  /* 0x20000058ff4a7230 */ /* 0x000fe40000004100 */
[----:B------:R-:W-:Y:S01]  /*0f10*/  FMUL.FTZ R136, R39, R71 ;  /* 0x0000004727887220 */ /* 0x000fe20000410000 */
[----:B------:R-:W-:Y:S01]  /*0f20*/  FADD.FTZ R77, R135, R78 ;  /* 0x0000004e874d7221 */ /* 0x000fe20000010000 */
[----:B------:R-:W-:Y:S02]  /*0f30*/  HADD2.F32 R138, -RZ, R79.H0_H0 ;  /* 0x2000004fff8a7230 */ /* 0x000fe40000004100 */
[----:B------:R-:W-:Y:S01]  /*0f40*/  FADD.FTZ R79, -R81, R160 ;  /* 0x000000a0514f7221 */ /* 0x000fe20000010100 */
[----:B------:R-:W-:-:S02]  /*0f50*/  HADD2.F32 R158, -RZ, R85.H1_H1 ;  /* 0x30000055ff9e7230 */ /* 0x000fc40000004100 */
[----:B------:R-:W-:Y:S01]  /*0f60*/  FADD.FTZ R78, R136, R77 ;  /* 0x0000004d884e7221 */ /* 0x000fe20000010000 */
[----:B------:R-:W-:Y:S02]  /*0f70*/  HADD2.F32 R75, -RZ, R88.H1_H1 ;  /* 0x30000058ff4b7230 */ /* 0x000fe40000004100 */
[----:B------:R-:W-:Y:S01]  /*0f80*/  FMUL.FTZ R77, R32, R74 ;  /* 0x0000004a204d7220 */ /* 0x000fe20000410000 */
[--C-:B------:R-:W-:Y:S02]  /*0f90*/  HADD2.F32 R159, -RZ, R89.reuse.H0_H0 ;  /* 0x20000059ff9f7230 */ /* 0x100fe40000004100 */
[----:B------:R-:W-:Y:S02]  /*0fa0*/  HADD2.F32 R160, -RZ, R89.H1_H1 ;  /* 0x30000059ffa07230 */ /* 0x000fe40000004100 */
[----:B------:R-:W-:Y:S01]  /*0fb0*/  FFMA.FTZ R89, R125, R128, R68 ;  /* 0x000000807d597223 */ /* 0x000fe20000010044 */
[----:B------:R-:W-:Y:S02]  /*0fc0*/  HADD2.F32 R156, -RZ, R85.H0_H0 ;  /* 0x20000055ff9c7230 */ /* 0x000fe40000004100 */
[----:B------:R-:W-:Y:S01]  /*0fd0*/  FADD.FTZ R85, -R81, R158 ;  /* 0x0000009e51557221 */ /* 0x000fe20000010100 */
[----:B------:R-:W-:-:S02]  /*0fe0*/  HADD2.F32 R157, -RZ, R91.H0_H0 ;  /* 0x2000005bff9d7230 */ /* 0x000fc40000004100 */
[----:B------:R-:W-:Y:S01]  /*0ff0*/  FFMA.FTZ R68, R130, R129, R89 ;  /* 0x0000008182447223 */ /* 0x000fe20000010059 */
[----:B------:R-:W-:Y:S02]  /*1000*/  HADD2.F32 R158, -RZ, R91.H1_H1 ;  /* 0x3000005bff9e7230 */ /* 0x000fe40000004100 */
[----:B------:R-:W-:Y:S01]  /*1010*/  FADD.FTZ R91, R77, R78 ;  /* 0x0000004e4d5b7221 */ /* 0x000fe20000010000 */
[----:B------:R-:W-:Y:S01]  /*1020*/  FMUL.FTZ R124, R33, R75 ;  /* 0x0000004b217c7220 */ /* 0x000fe20000410000 */
[----:B------:R-:W-:Y:S01]  /*1030*/  FMUL.FTZ R140, R116, R123 ;  /* 0x0000007b748c7220 */ /* 0x000fe20000410000 */
[----:B------:R-:W-:Y:S01]  /*1040*/  FFMA.FTZ R89, R131, R132, R68 ;  /* 0x0000008483597223 */ /* 0x000fe20000010044 */
[----:B------:R-:W-:Y:S01]  /*1050*/  FMUL.FTZ R123, R34, R159 ;  /* 0x0000009f227b7220 */ /* 0x000fe20000410000 */
[----:B------:R-:W-:Y:S01]  /*1060*/  FADD.FTZ R78, R91, R124 ;  /* 0x0000007c5b4e7221 */ /* 0x000fe20000010000 */
[----:B------:R-:W-:Y:S01]  /*1070*/  FADD.FTZ R138, -R81, R138 ;  /* 0x0000008a518a7221 */ /* 0x000fe20000010100 */
[----:B------:R-:W-:-:S02]  /*1080*/  HADD2.F32 R161, -RZ, R90.H0_H0 ;  /* 0x2000005affa17230 */ /* 0x000fc40000004100 */
[----:B------:R-:W-:Y:S01]  /*1090*/  FMUL.FTZ R139, R116, R139 ;  /* 0x0000008b748b7220 */ /* 0x000fe20000410000 */
[----:B------:R-:W-:Y:S01]  /*10a0*/  FFMA.FTZ R68, R140, R133, R89 ;  /* 0x000000858c447223 */ /* 0x000fe20000010059 */
[----:B------:R-:W-:Y:S01]  /*10b0*/  FADD.FTZ R91, R78, R123 ;  /* 0x0000007b4e5b7221 */ /* 0x000fe20000010000 */
[----:B------:R-:W-:Y:S01]  /*10c0*/  FMUL.FTZ R122, R35, R160 ;  /* 0x000000a0237a7220 */ /* 0x000fe20000410000 */
[----:B------:R-:W-:Y:S01]  /*10d0*/  FADD.FTZ R163, -R81, R156 ;  /* 0x0000009c51a37221 */ /* 0x000fe20000010100 */
[----:B------:R-:W-:Y:S02]  /*10e0*/  HADD2.F32 R156, -RZ, R90.H1_H1 ;  /* 0x3000005aff9c7230 */ /* 0x000fe40000004100 */
        /* <DEDUP_REMOVED lines=8> */
[----:B------:R-:W-:-:S02]  /*1170*/  HADD2.F32 R86, -RZ, R86.H1_H1 ;  /* 0x30000056ff567230 */ /* 0x000fc40000004100 */
[----:B------:R-:W-:Y:S01]  /*1180*/  FMUL.FTZ R88, R116, R165 ;  /* 0x000000a574587220 */ /* 0x000fe20000410000 */
[----:B------:R-:W-:Y:S01]  /*1190*/  FFMA.FTZ R165, R137, R136, R68 ;  /* 0x0000008889a57223 */ /* 0x000fe20000010044 */
[----:B------:R-:W-:Y:S01]  /*11a0*/  FADD.FTZ R78, R89, R90 ;  /* 0x0000005a594e7221 */ /* 0x000fe20000010000 */
[----:B------:R-:W-:Y:S01]  /*11b0*/  FMUL.FTZ R89, R30, R157 ;  /* 0x0000009d1e597220 */ /* 0x000fe20000410000 */
[C---:B------:R-:W-:Y:S01]  /*11c0*/  FADD.FTZ R83, -R81.reuse, R86 ;  /* 0x0000005651537221 */ /* 0x040fe20000010100 */
[----:B------:R-:W-:Y:S01]  /*11d0*/  FMUL.FTZ R87, R116, R87 ;  /* 0x0000005774577220 */ /* 0x000fe20000410000 */
[----:B------:R-:W-:Y:S01]  /*11e0*/  FFMA.FTZ R68, R88, R77, R165 ;  /* 0x0000004d58447223 */ /* 0x000fe200000100a5 */
[----:B------:R-:W-:Y:S01]  /*11f0*/  FADD.FTZ R69, -R81, R82 ;  /* 0x0000005251457221 */ /* 0x000fe20000010100 */
[----:B------:R-:W-:Y:S01]  /*1200*/  FADD.FTZ R165, R78, R89 ;  /* 0x000000594ea57221 */ /* 0x000fe20000010000 */
[----:B------:R-:W-:Y:S01]  /*1210*/  FMUL.FTZ R86, R31, R158 ;  /* 0x0000009e1f567220 */ /* 0x000fe20000410000 */
[----:B------:R-:W-:Y:S01]  /*1220*/  FADD.FTZ R81, -R81, R84 ;  /* 0x0000005451517221 */ /* 0x000fe20000010100 */
        /* <DEDUP_REMOVED lines=98> */
[----:B------:R-:W-:Y:S02]  /*1850*/  FMUL.FTZ R157, R68, UR12 ;  /* 0x0000000c449d7c20 */ /* 0x000fe40008410000 */
        /* <DEDUP_REMOVED lines=45> */
[-C--:B------:R-:W-:Y:S01]  /*1b30*/  FMUL.FTZ R76, R76, R119.reuse ;  /* 0x000000774c4c7220 */ /* 0x080fe20000410000 */
[----:B------:R-:W-:Y:S01]  /*1b40*/  FADD.FTZ R125, R128, -R125 ;  /* 0x8000007d807d7221 */ /* 0x000fe20000010000 */
[----:B------:R-:W-:Y:S01]  /*1b50*/  FADD.FTZ R129, R129, -R130 ;  /* 0x8000008281817221 */ /* 0x000fe20000010000 */
[----:B------:R-:W-:Y:S02]  /*1b60*/  HADD2.F32 R120, -RZ, R55.H0_H0 ;  /* 0x20000037ff787230 */ /* 0x000fe40000004100 */
[----:B------:R-:W-:Y:S01]  /*1b70*/  FMUL.FTZ R68, R68, R119 ;  /* 0x0000007744447220 */ /* 0x000fe20000410000 */
[----:B------:R-:W-:Y:S01]  /*1b80*/  FFMA.FTZ R84, R84, R157, R156 ;  /* 0x0000009d54547223 */ /* 0x000fe2000001009c */
[----:B------:R-:W-:Y:S01]  /*1b90*/  FADD.FTZ R153, R153, -R152 ;  /* 0x8000009899997221 */ /* 0x000fe20000010000 */
[----:B------:R-:W-:Y:S01]  /*1ba0*/  FFMA.FTZ R70, R116, R145, R70 ;  /* 0x0000009174467223 */ /* 0x000fe20000010046 */
[----:B------:R-:W-:-:S02]  /*1bb0*/  HADD2.F32 R130, -RZ, R56.H1_H1 ;  /* 0x30000038ff827230 */ /* 0x000fc40000004100 */
[----:B------:R-:W-:Y:S01]  /*1bc0*/  FFMA.FTZ R128, R116, R127, R69 ;  /* 0x0000007f74807223 */ /* 0x000fe20000010045 */
[-CC-:B------:R-:W-:Y:S01]  /*1bd0*/  FFMA.FTZ R131, R131, R157.reuse, R156.reuse ;  /* 0x0000009d83837223 */ /* 0x180fe2000001009c */
[-CC-:B------:R-:W-:Y:S01]  /*1be0*/  FFMA.FTZ R139, R139, R157.reuse, R156.reuse ;  /* 0x0000009d8b8b7223 */ /* 0x180fe2000001009c */
[----:B------:R-:W-:Y:S01]  /*1bf0*/  FMUL.FTZ R76, R76, UR4 ;  /* 0x000000044c4c7c20 */ /* 0x000fe20008410000 */
[-CC-:B------:R-:W-:Y:S01]  /*1c00*/  FFMA.FTZ R88, R88, R157.reuse, R156.reuse ;  /* 0x0000009d58587223 */ /* 0x180fe2000001009c */
[----:B------:R-:W-:Y:S01]  /*1c10*/  LOP3.LUT P4, RZ, R165, 0xff00, RZ, 0xc0, !PT ;  /* 0x0000ff00a5ff7812 */ /* 0x000fe2000788c0ff */
[--C-:B------:R-:W-:Y:S02]  /*1c20*/  HADD2.F32 R142, -RZ, R57.reuse.H0_H0 ;  /* 0x20000039ff8e7230 */ /* 0x100fe40000004100 */
[----:B------:R-:W-:Y:S01]  /*1c30*/  FMUL.FTZ R68, R68, UR4 ;  /* 0x0000000444447c20 */ /* 0x000fe20008410000 */
[----:B------:R-:W-:Y:S01]  /*1c40*/  FFMA.FTZ R154, R154, R157, R156 ;  /* 0x0000009d9a9a7223 */ /* 0x000fe2000001009c */
[----:B------:R-:W-:Y:S01]  /*1c50*/  LOP3.LUT P0, RZ, R164, 0xff000000, RZ, 0xc0, !PT ;  /* 0xff000000a4ff7812 */ /* 0x000fe2000780c0ff */
[----:B------:R-:W-:Y:S01]  /*1c60*/  FFMA.FTZ R120, R116, R153, R120 ;  /* 0x0000009974787223 */ /* 0x000fe20000010078 */
[-C--:B------:R-:W-:Y:S01]  /*1c70*/  FMUL.FTZ R70, R70, R119.reuse ;  /* 0x0000007746467220 */ /* 0x080fe20000410000 */
[----:B------:R-:W-:Y:S01]  /*1c80*/  FMUL.FTZ R128, R128, R119 ;  /* 0x0000007780807220 */ /* 0x000fe20000410000 */
[----:B------:R-:W-:Y:S01]  /*1c90*/  FADD.FTZ R123, R123, -R84 ;  /* 0x800000547b7b7221 */ /* 0x000fe20000010000 */
[----:B------:R-:W-:-:S02]  /*1ca0*/  HADD2.F32 R69, -RZ, R57.H1_H1 ;  /* 0x30000039ff457230 */ /* 0x000fc40000004100 */
[----:B------:R-:W-:Y:S01]  /*1cb0*/  FFMA.FTZ R138, R138, R157, R156 ;  /* 0x0000009d8a8a7223 */ /* 0x000fe2000001009c */
[----:B------:R-:W-:Y:S01]  /*1cc0*/  FFMA.FTZ R130, R116, R125, R130 ;  /* 0x0000007d74827223 */ /* 0x000fe20000010082 */
[----:B------:R-:W-:Y:S01]  /*1cd0*/  FADD.FTZ R131, R132, -R131 ;  /* 0x8000008384837221 */ /* 0x000fe20000010000 */
[----:B------:R-:W-:Y:S02]  /*1ce0*/  HADD2.F32 R84, -RZ, R58.H1_H1 ;  /* 0x3000003aff547230 */ /* 0x000fe40000004100 */
[-CC-:B------:R-:W-:Y:S01]  /*1cf0*/  FFMA.FTZ R137, R137, R157.reuse, R156.reuse ;  /* 0x0000009d89897223 */ /* 0x180fe2000001009c */
[----:B------:R-:W-:Y:S01]  /*1d00*/  FADD.FTZ R139, R134, -R139 ;  /* 0x8000008b868b7221 */ /* 0x000fe20000010000 */
[----:B------:R-:W-:Y:S01]  /*1d10*/  FFMA.FTZ R82, R82, R157, R156 ;  /* 0x0000009d52527223 */ /* 0x000fe2000001009c */
[----:B------:R-:W-:Y:S01]  /*1d20*/  HADD2.F32 R126, -RZ, R55.H1_H1 ;  /* 0x30000037ff7e7230 */ /* 0x000fe20000004100 */
[----:B------:R-:W-:Y:S01]  /*1d30*/  FSEL R121, R76, RZ, P4 ;  /* 0x000000ff4c797208 */ /* 0x000fe20002000000 */
[----:B------:R-:W-:Y:S01]  /*1d40*/  FADD.FTZ R77, R77, -R88 ;  /* 0x800000584d4d7221 */ /* 0x000fe20000010000 */
[----:B------:R-:W-:Y:S01]  /*1d50*/  LOP3.LUT P6, RZ, R164, 0xff0000, RZ, 0xc0, !PT ;  /* 0x00ff0000a4ff7812 */ /* 0x000fe200078cc0ff */
[----:B------:R-:W-:Y:S01]  /*1d60*/  FADD.FTZ R155, R155, -R154 ;  /* 0x8000009a9b9b7221 */ /* 0x000fe20000010000 */
[----:B------:R-:W-:Y:S01]  /*1d70*/  FFMA.FTZ R142, R116, R129, R142 ;  /* 0x00000081748e7223 */ /* 0x000fe2000001008e */
[----:B------:R-:W-:Y:S01]  /*1d80*/  FMUL.FTZ R70, R70, UR4 ;  /* 0x0000000446467c20 */ /* 0x000fe20008410000 */
[----:B------:R-:W-:Y:S01]  /*1d90*/  FSEL R75, R68, RZ, P0 ;  /* 0x000000ff444b7208 */ /* 0x000fe20000000000 */
[----:B------:R-:W-:Y:S01]  /*1da0*/  FMUL.FTZ R120, R120, R119 ;  /* 0x0000007778787220 */ /* 0x000fe20000410000 */
[----:B------:R-:W-:Y:S01]  /*1db0*/  FMUL.FTZ R76, R128, UR4 ;  /* 0x00000004804c7c20 */ /* 0x000fe20008410000 */
[----:B------:R-:W-:-:S02]  /*1dc0*/  HADD2.F32 R88, -RZ, R59.H0_H0 ;  /* 0x2000003bff587230 */ /* 0x000fc40000004100 */
[----:B------:R-:W-:Y:S01]  /*1dd0*/  FFMA.FTZ R140, R140, R157, R156 ;  /* 0x0000009d8c8c7223 */ /* 0x000fe2000001009c */
[----:B------:R-:W-:Y:S01]  /*1de0*/  LOP3.LUT P3, RZ, R165, 0xff, RZ, 0xc0, !PT ;  /* 0x000000ffa5ff7812 */ /* 0x000fe2000786c0ff */
[----:B------:R-:W-:Y:S01]  /*1df0*/  FMUL.FTZ R130, R130, R119 ;  /* 0x0000007782827220 */ /* 0x000fe20000410000 */
[----:B------:R-:W-:Y:S01]  /*1e00*/  FADD.FTZ R135, R135, -R138 ;  /* 0x8000008a87877221 */ /* 0x000fe20000010000 */
[----:B------:R-:W-:Y:S01]  /*1e10*/  FFMA.FTZ R68, R116, R131, R69 ;  /* 0x0000008374447223 */ /* 0x000fe20000010045 */
[----:B------:R-:W-:Y:S02]  /*1e20*/  HADD2.F32 R128, -RZ, R59.H1_H1 ;  /* 0x3000003bff807230 */ /* 0x000fe40000004100 */
[----:B------:R-:W-:Y:S01]  /*1e30*/  FADD.FTZ R137, R136, -R137 ;  /* 0x8000008988897221 */ /* 0x000fe20000010000 */
[----:B------:R-:W-:Y:S01]  /*1e40*/  FFMA.FTZ R84, R116, R139, R84 ;  /* 0x0000008b74547223 */ /* 0x000fe20000010054 */
[--C-:B------:R-:W-:Y:S02]  /*1e50*/  HADD2.F32 R132, -RZ, R61.reuse.H0_H0 ;  /* 0x2000003dff847230 */ /* 0x100fe40000004100 */
[----:B------:R-:W-:Y:S01]  /*1e60*/  FADD.FTZ R91, R91, -R82 ;  /* 0x800000525b5b7221 */ /* 0x000fe20000010000 */
[----:B------:R-:W-:Y:S01]  /*1e70*/  FSEL R74, R74, RZ, P6 ;  /* 0x000000ff4a4a7208 */ /* 0x000fe20003000000 */
[----:B------:R-:W-:Y:S01]  /*1e80*/  FFMA.FTZ R126, R116, R155, R126 ;  /* 0x0000009b747e7223 */ /* 0x000fe2000001007e */
[----:B------:R-:W-:Y:S01]  /*1e90*/  FMUL.FTZ R71, R120, UR4 ;  /* 0x0000000478477c20 */ /* 0x000fe20008410000 */
[----:B------:R-:W-:Y:S01]  /*1ea0*/  FMUL.FTZ R142, R142, R119 ;  /* 0x000000778e8e7220 */ /* 0x000fe20000410000 */
[----:B------:R-:W-:Y:S01]  /*1eb0*/  HADD2.F32 R82, -RZ, R58.H0_H0 ;  /* 0x2000003aff527230 */ /* 0x000fe20000004100 */
[----:B------:R-:W-:Y:S01]  /*1ec0*/  LOP3.LUT P6, RZ, R165, 0xff0000, RZ, 0xc0, !PT ;  /* 0x00ff0000a5ff7812 */ /* 0x000fe200078cc0ff */
[----:B------:R-:W-:Y:S01]  /*1ed0*/  HADD2.F32 R134, -RZ, R62.H0_H0 ;  /* 0x2000003eff867230 */ /* 0x000fe20000004100 */
[----:B------:R-:W-:Y:S01]  /*1ee0*/  FSEL R70, R70, RZ, P3 ;  /* 0x000000ff46467208 */ /* 0x000fe20001800000 */
[----:B------:R-:W-:Y:S01]  /*1ef0*/  FMUL.FTZ R125, R130, UR4 ;  /* 0x00000004827d7c20 */ /* 0x000fe20008410000 */
[----:B------:R-:W-:Y:S01]  /*1f00*/  FADD.FTZ R133, R133, -R140 ;  /* 0x8000008c85857221 */ /* 0x000fe20000010000 */
[----:B------:R-:W-:Y:S01]  /*1f10*/  FFMA.FTZ R88, R116, R135, R88 ;  /* 0x0000008774587223 */ /* 0x000fe20000010058 */
[----:B------:R-:W-:Y:S01]  /*1f20*/  FMUL.FTZ R68, R68, R119 ;  /* 0x0000007744447220 */ /* 0x000fe20000410000 */
[C---:B------:R-:W-:Y:S01]  /*1f30*/  LOP3.LUT P0, RZ, R162.reuse, 0xff, RZ, 0xc0, !PT ;  /* 0x000000ffa2ff7812 */ /* 0x040fe2000780c0ff */
[----:B------:R-:W-:Y:S01]  /*1f40*/  HADD2.F32 R69, -RZ, R60.H0_H0 ;  /* 0x2000003cff457230 */ /* 0x000fe20000004100 */
[----:B------:R-:W-:Y:S01]  /*1f50*/  LOP3.LUT P3, RZ, R162, 0xff00, RZ, 0xc0, !PT ;  /* 0x0000ff00a2ff7812 */ /* 0x000fe2000786c0ff */
[----:B------:R-:W-:Y:S01]  /*1f60*/  FFMA.FTZ R128, R116, R137, R128 ;  /* 0x0000008974807223 */ /* 0x000fe20000010080 */
[----:B------:R-:W-:Y:S01]  /*1f70*/  FMUL.FTZ R84, R84, R119 ;  /* 0x0000007754547220 */ /* 0x000fe20000410000 */
[----:B------:R-:W-:Y:S01]  /*1f80*/  FFMA.FTZ R132, R116, R123, R132 ;  /* 0x0000007b74847223 */ /* 0x000fe20000010084 */
[----:B------:R-:W-:Y:S01]  /*1f90*/  FMUL.FTZ R126, R126, R119 ;  /* 0x000000777e7e7220 */ /* 0x000fe20000410000 */
[----:B------:R-:W-:Y:S01]  /*1fa0*/  FMUL.FTZ R120, R142, UR4 ;  /* 0x000000048e787c20 */ /* 0x000fe20008410000 */
[----:B------:R-:W-:Y:S01]  /*1fb0*/  ISETP.GE.U32.AND P5, PT, R164, RZ, PT ;  /* 0x000000ffa400720c */ /* 0x000fe20003fa6070 */
[----:B------:R-:W-:Y:S01]  /*1fc0*/  FFMA.FTZ R82, R116, R133, R82 ;  /* 0x0000008574527223 */ /* 0x000fe20000010052 */
[----:B------:R-:W-:Y:S01]  /*1fd0*/  LOP3.LUT P4, RZ, R162, 0xff0000, RZ, 0xc0, !PT ;  /* 0x00ff0000a2ff7812 */ /* 0x000fe2000788c0ff */
[----:B------:R-:W-:Y:S01]  /*1fe0*/  FMUL.FTZ R68, R68, UR4 ;  /* 0x0000000444447c20 */ /* 0x000fe20008410000 */
[----:B------:R-:W-:Y:S01]  /*1ff0*/  FSEL R71, R71, RZ, P6 ;  /* 0x000000ff47477208 */ /* 0x000fe20003000000 */
[----:B------:R-:W-:Y:S01]  /*2000*/  FFMA.FTZ R134, R116, R91, R134 ;  /* 0x0000005b74867223 */ /* 0x000fe20000010086 */
[-C--:B------:R-:W-:Y:S01]  /*2010*/  FMUL.FTZ R88, R88, R119.reuse ;  /* 0x0000007758587220 */ /* 0x080fe20000410000 */
[----:B------:R-:W-:Y:S01]  /*2020*/  LOP3.LUT P6, RZ, R162, 0xff000000, RZ, 0xc0, !PT ;  /* 0xff000000a2ff7812 */ /* 0x000fe200078cc0ff */
[----:B------:R-:W-:Y:S01]  /*2030*/  FMUL.FTZ R91, R84, UR4 ;  /* 0x00000004545b7c20 */ /* 0x000fe20008410000 */
[----:B------:R-:W-:Y:S01]  /*2040*/  FSEL R76, R76, RZ, P0 ;  /* 0x000000ff4c4c7208 */ /* 0x000fe20000000000 */
[----:B------:R-:W-:Y:S01]  /*2050*/  FMUL.FTZ R128, R128, R119 ;  /* 0x0000007780807220 */ /* 0x000fe20000410000 */
[----:B------:R-:W-:Y:S01]  /*2060*/  FSEL R125, R125, RZ, P3 ;  /* 0x000000ff7d7d7208 */ /* 0x000fe20001800000 */
        /* <DEDUP_REMOVED lines=11> */
[----:B------:R-:W-:Y:S01]  /*2120*/  FSEL R77, R68, RZ, P6 ;  /* 0x000000ff444d7208 */ /* 0x000fe20003000000 */
[-C--:B------:R-:W-:Y:S01]  /*2130*/  FMUL.FTZ R130, R130, R119.reuse ;  /* 0x0000007782827220 */ /* 0x080fe20000410000 */
[----:B------:R-:W-:Y:S01]  /*2140*/  ISETP.GE.U32.AND.EX P0, PT, R163, 0x1000000, PT, P0 ;  /* 0x01000000a300780c */ /* 0x000fe20003f06100 */
[----:B------:R-:W-:Y:S01]  /*2150*/  FMUL.FTZ R134, R134, R119 ;  /* 0x0000007786867220 */ /* 0x000fe20000410000 */
[----:B------:R-:W-:Y:S01]  /*2160*/  FSEL R91, R91, RZ, P3 ;  /* 0x000000ff5b5b7208 */ /* 0x000fe20001800000 */
[----:B------:R-:W-:Y:S01]  /*2170*/  FMUL.FTZ R123, R132, UR4 ;  /* 0x00000004847b7c20 */ /* 0x000fe20008410000 */
[----:B------:R-:W0:Y:S01]  /*2180*/  LDC.64 R68, c[0x0][0x468] ;  /* 0x00011a00ff447b82 */ /* 0x000e220000000a00 */
[----:B------:R-:W-:Y:S01]  /*2190*/  LOP3.LUT P3, RZ, R78, 0xff0000, RZ, 0xc0, !PT ;  /* 0x00ff00004eff7812 */ /* 0x000fe2000786c0ff */
[----:B------:R-:W-:Y:S01]  /*21a0*/  FMUL.FTZ R82, R82, UR4 ;  /* 0x0000000452527c20 */ /* 0x000fe20008410000 */
[----:B------:R-:W-:Y:S01]  /*21b0*/  FSEL R126, R126, RZ, P5 ;  /* 0x000000ff7e7e7208 */ /* 0x000fe20002800000 */
[-CC-:B------:R-:W-:Y:S01]  /*21c0*/  FFMA.FTZ R81, R81, R157.reuse, R156.reuse ;  /* 0x0000009d51517223 */ /* 0x180fe2000001009c */
        /* <DEDUP_REMOVED lines=11> */
[----:B------:R-:W-:Y:S01]  /*2280*/  FFMA.FTZ R87, R87, R157, R156 ;  /* 0x0000009d57577223 */ /* 0x000fe2000001009c */
[----:B------:R-:W-:Y:S01]  /*2290*/  ISETP.GE.U32.AND P3, PT, R78, RZ, PT ;  /* 0x000000ff4e00720c */ /* 0x000fe20003f66070 */
[----:B------:R-:W-:Y:S01]  /*22a0*/  FADD.FTZ R81, R86, -R81 ;  /* 0x8000005156517221 */ /* 0x000fe20000010000 */
[----:B------:R-:W-:Y:S01]  /*22b0*/  FSEL R84, R82, RZ, P5 ;  /* 0x000000ff52547208 */ /* 0x000fe20002800000 */
[----:B------:R-:W-:Y:S01]  /*22c0*/  HADD2.F32 R86, -RZ, R62.H1_H1 ;  /* 0x3000003eff567230 */ /* 0x000fe20000004100 */
[----:B------:R-:W-:Y:S01]  /*22d0*/  LOP3.LUT P5, RZ, R78, 0xff00, RZ, 0xc0, !PT ;  /* 0x0000ff004eff7812 */ /* 0x000fe200078ac0ff */
[----:B------:R-:W-:Y:S01]  /*22e0*/  FADD.FTZ R83, R90, -R83 ;  /* 0x800000535a537221 */ /* 0x000fe20000010000 */
[----:B------:R-:W-:Y:S01]  /*22f0*/  LOP3.LUT P4, RZ, R78, 0xff000000, RZ, 0xc0, !PT ;  /* 0xff0000004eff7812 */ /* 0x000fe2000788c0ff */
[----:B------:R-:W-:Y:S01]  /*2300*/  FADD.FTZ R89, R89, -R80 ;  /* 0x8000005059597221 */ /* 0x000fe20000010000 */
[----:B------:R-:W-:Y:S01]  /*2310*/  FSEL R88, R88, RZ, P6 ;  /* 0x000000ff58587208 */ /* 0x000fe20003000000 */
[----:B------:R-:W-:Y:S01]  /*2320*/  HADD2.F32 R82, -RZ, R61.H1_H1 ;  /* 0x3000003dff527230 */ /* 0x000fe20000004100 */
[----:B------:R-:W-:Y:S01]  /*2330*/  FSEL R78, R134, RZ, P0 ;  /* 0x000000ff864e7208 */ /* 0x000fe20000000000 */
[----:B------:R-:W-:Y:S01]  /*2340*/  FADD.FTZ R85, R122, -R85 ;  /* 0x800000557a557221 */ /* 0x000fe20000010000 */
[C---:B------:R-:W-:Y:S01]  /*2350*/  LOP3.LUT P6, RZ, R79.reuse, 0xff00, RZ, 0xc0, !PT ;  /* 0x0000ff004fff7812 */ /* 0x040fe200078cc0ff */
[----:B------:R-:W-:Y:S01]  /*2360*/  HADD2.F32 R80, -RZ, R60.H1_H1 ;  /* 0x3000003cff507230 */ /* 0x000fe20000004100 */
[C---:B------:R-:W-:Y:S01]  /*2370*/  LOP3.LUT P0, RZ, R79.reuse, 0xff0000, RZ, 0xc0, !PT ;  /* 0x00ff00004fff7812 */ /* 0x040fe2000780c0ff */
[--C-:B------:R-:W-:Y:S01]  /*2380*/  HADD2.F32 R90, -RZ, R63.reuse.H0_H0 ;  /* 0x2000003fff5a7230 */ /* 0x100fe20000004100 */
[----:B------:R-:W-:Y:S01]  /*2390*/  ISETP.GE.U32.AND.EX P3, PT, R79, 0x1000000, PT, P3 ;  /* 0x010000004f00780c */ /* 0x000fe20003f66130 */
[----:B------:R-:W-:-:S02]  /*23a0*/  HADD2.F32 R79, -RZ, R63.H1_H1 ;  /* 0x3000003fff4f7230 */ /* 0x000fc40000004100 */
[----:B------:R-:W-:Y:S01]  /*23b0*/  FADD.FTZ R87, R124, -R87 ;  /* 0x800000577c577221 */ /* 0x000fe20000010000 */
        /* <DEDUP_REMOVED lines=12> */
[----:B0-----:R-:W-:-:S04]  /*2480*/  IMAD.WIDE.U32 R118, R118, 0x10, R68 ;  /* 0x0000001076767825 */ /* 0x001fc800078e0044 */
[----:B------:R-:W-:Y:S01]  /*2490*/  FMUL.FTZ R90, R90, UR4 ;  /* 0x000000045a5a7c20 */ /* 0x000fe20008410000 */
[----:B------:R-:W-:Y:S01]  /*24a0*/  FMUL.FTZ R122, R122, UR4 ;  /* 0x000000047a7a7c20 */ /* 0x000fe20008410000 */
[----:B------:R-:W-:Y:S01]  /*24b0*/  FMUL.FTZ R79, R79, UR4 ;  /* 0x000000044f4f7c20 */ /* 0x000fe20008410000 */
[--C-:B------:R-:W-:Y:S01]  /*24c0*/  IMAD.WIDE.U32 R80, R117, 0x10, R68.reuse ;  /* 0x0000001075507825 */ /* 0x100fe200078e0044 */
[----:B------:R-:W-:Y:S02]  /*24d0*/  F2FP.F16.F32.PACK_AB R71, R126, R71 ;  /* 0x000000477e47723e */ /* 0x000fe400000000ff */
[----:B------:R-:W-:Y:S01]  /*24e0*/  FSEL R90, R90, RZ, P0 ;  /* 0x000000ff5a5a7208 */ /* 0x000fe20000000000 */
[----:B------:R-:W-:Y:S01]  /*24f0*/  IMAD.WIDE.U32 R82, R115, 0x10, R68 ;  /* 0x0000001073527825 */ /* 0x000fe200078e0044 */
[----:B------:R-:W-:Y:S02]  /*2500*/  F2FP.F16.F32.PACK_AB R68, R72, R73 ;  /* 0x000000494844723e */ /* 0x000fe400000000ff */
[----:B------:R-:W-:-:S02]  /*2510*/  F2FP.F16.F32.PACK_AB R73, R77, R120 ;  /* 0x000000784d49723e */ /* 0x000fc400000000ff */
        /* <DEDUP_REMOVED lines=9> */
[----:B------:R0:W-:Y:S01]  /*25b0*/  STG.E.128 desc[UR6][R118.64], R68 ;  /* 0x0000004476007986 */ /* 0x0001e2000c101d06 */
[----:B------:R-:W-:Y:S02]  /*25c0*/  F2FP.F16.F32.PACK_AB R74, R91, R84 ;  /* 0x000000545b4a723e */ /* 0x000fe400000000ff */
[----:B------:R-:W-:Y:S02]  /*25d0*/  F2FP.F16.F32.PACK_AB R77, R76, R123 ;  /* 0x0000007b4c4d723e */ /* 0x000fe400000000ff */
[----:B------:R-:W-:Y:S01]  /*25e0*/  F2FP.F16.F32.PACK_AB R79, R87, R90 ;  /* 0x0000005a574f723e */ /* 0x000fe200000000ff */
[----:B------:R0:W-:Y:S01]  /*25f0*/  STG.E.128 desc[UR6][R80.64], R72 ;  /* 0x0000004850007986 */ /* 0x0001e2000c101d06 */
[----:B------:R-:W-:-:S05]  /*2600*/  F2FP.F16.F32.PACK_AB R76, R85, R88 ;  /* 0x00000058554c723e */ /* 0x000fca00000000ff */
[----:B------:R0:W-:Y:S01]  /*2610*/  STG.E.128 desc[UR6][R82.64], R76 ;  /* 0x0000004c52007986 */ /* 0x0001e2000c101d06 */
[----:B------:R-:W-:Y:S05]  /*2620*/  BRA `(.L_x_5667) ;  /* 0x0000002400f07947 */ /* 0x000fea0003800000 */
.L_x_5666:
        /* <DEDUP_REMOVED lines=87> */
[----:B------:R-:W-:Y:S01]  /*2ba0*/  FFMA.FTZ R139, R83, R157, R156 ;  /* 0x0000009d538b7223 */ /* 0x000fe2000001009c */
[----:B------:R-:W-:-:S02]  /*2bb0*/  HADD2.F32 R144, -RZ, R57.H0_H0 ;  /* 0x20000039ff907230 */ /* 0x000fc40000004100 */
[----:B------:R-:W-:Y:S01]  /*2bc0*/  FADD.FTZ R65, R127, -R126 ;  /* 0x8000007e7f417221 */ /* 0x000fe20000010000 */
[----:B------:R-:W-:Y:S01]  /*2bd0*/  FADD.FTZ R83, R77, -R64 ;  /* 0x800000404d537221 */ /* 0x000fe20000010000 */
[----:B------:R-:W-:Y:S01]  /*2be0*/  FADD.FTZ R129, R129, -R130 ;  /* 0x8000008281817221 */ /* 0x000fe20000010000 */
[----:B------:R-:W-:Y:S02]  /*2bf0*/  HADD2.F32 R77, -RZ, R58.H1_H1 ;  /* 0x3000003aff4d7230 */ /* 0x000fe40000004100 */
[----:B------:R-:W-:Y:S01]  /*2c00*/  FADD.FTZ R127, R134, -R145 ;  /* 0x80000091867f7221 */ /* 0x000fe20000010000 */
[----:B------:R-:W-:Y:S02]  /*2c10*/  HADD2.F32 R64, -RZ, R56.H0_H0 ;  /* 0x20000038ff407230 */ /* 0x000fe40000004100 */
[C---:B------:R-:W-:Y:S01]  /*2c20*/  FFMA.FTZ R144, R116.reuse, R129, R144 ;  /* 0x0000008174907223 */ /* 0x040fe20000010090 */
[--C-:B------:R-:W-:Y:S01]  /*2c30*/  FFMA.FTZ R125, R125, R157, R156.reuse ;  /* 0x0000009d7d7d7223 */ /* 0x100fe2000001009c */
[----:B------:R-:W-:Y:S01]  /*2c40*/  FFMA.FTZ R127, R116, R127, R77 ;  /* 0x0000007f747f7223 */ /* 0x000fe2000001004d */
[----:B------:R-:W-:Y:S01]  /*2c50*/  FFMA.FTZ R143, R131, R157, R156 ;  /* 0x0000009d838f7223 */ /* 0x000fe2000001009c */
[----:B------:R-:W-:-:S02]  /*2c60*/  HADD2.F32 R77, -RZ, R60.H0_H0 ;  /* 0x2000003cff4d7230 */ /* 0x000fc40000004100 */
[-CC-:B------:R-:W-:Y:S01]  /*2c70*/  FFMA.FTZ R87, R87, R157.reuse, R156.reuse ;  /* 0x0000009d57577223 */ /* 0x180fe2000001009c */
[-CC-:B------:R-:W-:Y:S01]  /*2c80*/  FFMA.FTZ R84, R84, R157.reuse, R156.reuse ;  /* 0x0000009d54547223 */ /* 0x180fe2000001009c */
[-CC-:B------:R-:W-:Y:S01]  /*2c90*/  FFMA.FTZ R131, R85, R157.reuse, R156.reuse ;  /* 0x0000009d55837223 */ /* 0x180fe2000001009c */
[-CC-:B------:R-:W-:Y:S01]  /*2ca0*/  FFMA.FTZ R82, R82, R157.reuse, R156.reuse ;  /* 0x0000009d52527223 */ /* 0x180fe2000001009c */
[----:B------:R-:W-:Y:S01]  /*2cb0*/  FFMA.FTZ R88, R80, R157, R156 ;  /* 0x0000009d50587223 */ /* 0x000fe2000001009c */
[----:B------:R-:W-:Y:S01]  /*2cc0*/  FFMA.FTZ R129, R116, R65, R64 ;  /* 0x0000004174817223 */ /* 0x000fe20000010040 */
[----:B------:R-:W-:Y:S01]  /*2cd0*/  FFMA.FTZ R157, R81, R157, R156 ;  /* 0x0000009d519d7223 */ /* 0x000fe2000001009c */
[----:B------:R-:W-:Y:S01]  /*2ce0*/  FMUL.FTZ R64, R144, R119 ;  /* 0x0000007790407220 */ /* 0x000fe20000410000 */
[----:B------:R-:W-:Y:S01]  /*2cf0*/  FADD.FTZ R81, R128, -R125 ;  /* 0x8000007d80517221 */ /* 0x000fe20000010000 */
[----:B------:R-:W-:Y:S02]  /*2d00*/  HADD2.F32 R80, -RZ, R57.H1_H1 ;  /* 0x30000039ff507230 */ /* 0x000fe40000004100 */
[----:B------:R-:W-:Y:S01]  /*2d10*/  FADD.FTZ R125, R132, -R143 ;  /* 0x8000008f847d7221 */ /* 0x000fe20000010000 */
[----:B------:R-:W-:Y:S01]  /*2d20*/  FFMA.FTZ R134, R116, R83, R77 ;  /* 0x0000005374867223 */ /* 0x000fe2000001004d */
[----:B------:R-:W-:Y:S01]  /*2d30*/  FMUL.FTZ R77, R64, UR4 ;  /* 0x00000004404d7c20 */ /* 0x000fe20008410000 */
[----:B------:R-:W-:Y:S01]  /*2d40*/  LOP3.LUT P5, RZ, R165, 0xff00, RZ, 0xc0, !PT ;  /* 0x0000ff00a5ff7812 */ /* 0x000fe200078ac0ff */
[-C--:B------:R-:W-:Y:S01]  /*2d50*/  FMUL.FTZ R65, R127, R119.reuse ;  /* 0x000000777f417220 */ /* 0x080fe20000410000 */
[----:B------:R-:W-:Y:S01]  /*2d60*/  FMUL.FTZ R64, R129, R119 ;  /* 0x0000007781407220 */ /* 0x000fe20000410000 */
[----:B------:R-:W-:Y:S01]  /*2d70*/  ISETP.GE.U32.AND P0, PT, R162, RZ, PT ;  /* 0x000000ffa200720c */ /* 0x000fe20003f06070 */
[----:B------:R-:W-:-:S02]  /*2d80*/  HADD2.F32 R148, -RZ, R56.H1_H1 ;  /* 0x30000038ff947230 */ /* 0x000fc40000004100 */
[----:B------:R-:W-:Y:S01]  /*2d90*/  FFMA.FTZ R125, R116, R125, R80 ;  /* 0x0000007d747d7223 */ /* 0x000fe20000010050 */
[--C-:B------:R-:W-:Y:S02]  /*2da0*/  HADD2.F32 R132, -RZ, R61.reuse.H0_H0 ;  /* 0x2000003dff847230 */ /* 0x100fe40000004100 */
[----:B------:R-:W-:Y:S01]  /*2db0*/  FADD.FTZ R85, R123, -R84 ;  /* 0x800000547b557221 */ /* 0x000fe20000010000 */
        /* <DEDUP_REMOVED lines=8> */
[C---:B------:R-:W-:Y:S01]  /*2e40*/  FFMA.FTZ R148, R116.reuse, R81, R148 ;  /* 0x0000005174947223 */ /* 0x040fe20000010094 */
        /* <DEDUP_REMOVED lines=82> */
[----:B------:R-:W-:Y:S02]  /*3370*/  F2FP.F16.F32.PACK_AB R74, R141, R120 ;  /* 0x000000788d4a723e */ /* 0x000fe400000000ff */
[----:B------:R-:W-:Y:S02]  /*3380*/  FSEL R83, R118, RZ, P4 ;  /* 0x000000ff76537208 */ /* 0x000fe40002000000 */
[----:B------:R-:W-:-:S02]  /*3390*/  F2FP.F16.F32.PACK_AB R75, R121, R146 ;  /* 0x00000092794b723e */ /* 0x000fc400000000ff */
[----:B------:R-:W-:Y:S02]  /*33a0*/  F2FP.F16.F32.PACK_AB R73, R140, R137 ;  /* 0x000000898c49723e */ /* 0x000fe400000000ff */
        /* <DEDUP_REMOVED lines=11> */
[----:B------:R-:W-:Y:S01]  /*3460*/  F2FP.F16.F32.PACK_AB R82, R139, R82 ;  /* 0x000000528b52723e */ /* 0x000fe200000000ff */
[----:B------:R1:W-:Y:S01]  /*3470*/  STG.E.128 desc[UR6][R90.64], R76 ;  /* 0x0000004c5a007986 */ /* 0x0003e2000c101d06 */
[----:B------:R-:W-:Y:S02]  /*3480*/  F2FP.F16.F32.PACK_AB R81, R118, R81 ;  /* 0x000000517651723e */ /* 0x000fe400000000ff */
[----:B------:R-:W-:Y:S01]  /*3490*/  F2FP.F16.F32.PACK_AB R80, R115, R80 ;  /* 0x000000507350723e */ /* 0x000fe200000000ff */
[----:B------:R1:W-:Y:S04]  /*34a0*/  STG.E.128 desc[UR6][R84.64], R64 ;  /* 0x0000004054007986 */ /* 0x0003e8000c101d06 */
[----:B------:R1:W-:Y:S01]  /*34b0*/  STG.E.128 desc[UR6][R116.64], R80 ;  /* 0x0000005074007986 */ /* 0x0003e2000c101d06 */
[----:B------:R-:W-:Y:S05]  /*34c0*/  BRA `(.L_x_5667) ;  /* 0x0000001800487947 */ /* 0x000fea0003800000 */
.L_x_5665:
        /* <DEDUP_REMOVED lines=65> */
.L_x_5668:
        /* <DEDUP_REMOVED lines=65> */
.L_x_5669:
        /* <DEDUP_REMOVED lines=73> */
.L_x_5670:
        /* <DEDUP_REMOVED lines=61> */
.L_x_5671:
        /* <DEDUP_REMOVED lines=62> */
[----:B------:R-:W-:Y:S02]  /*4930*/  F2FP.F16.F32.PACK_AB R64, R68, R64 ;  /* 0x000000404440723e */ /* 0x000fe400000000ff */
[----:B------:R-:W-:Y:S02]  /*4940*/  FSEL R74, R70, RZ, P6 ;  /* 0x000000ff464a7208 */ /* 0x000fe40003000000 */
[----:B------:R-:W-:Y:S02]  /*4950*/  FSEL R75, R69, RZ, P5 ;  /* 0x000000ff454b7208 */ /* 0x000fe40002800000 */
[----:B------:R-:W-:-:S02]  /*4960*/  FSEL R77, R77, RZ, P3 ;  /* 0x000000ff4d4d7208 */ /* 0x000fc40001800000 */
[----:B------:R-:W-:Y:S02]  /*4970*/  FSEL R68, R119, RZ, P4 ;  /* 0x000000ff77447208 */ /* 0x000fe40002000000 */
[----:B------:R-:W-:Y:S02]  /*4980*/  F2FP.F16.F32.PACK_AB R69, R74, R71 ;  /* 0x000000474a45723e */ /* 0x000fe400000000ff */
[----:B------:R-:W-:Y:S02]  /*4990*/  F2FP.F16.F32.PACK_AB R70, R81, R76 ;  /* 0x0000004c5146723e */ /* 0x000fe400000000ff */
[----:B------:R-:W-:Y:S02]  /*49a0*/  F2FP.F16.F32.PACK_AB R71, R77, R80 ;  /* 0x000000504d47723e */ /* 0x000fe400000000ff */
[----:B------:R-:W-:Y:S01]  /*49b0*/  F2FP.F16.F32.PACK_AB R68, R75, R68 ;  /* 0x000000444b44723e */ /* 0x000fe200000000ff */
[----:B------:R-:W-:Y:S06]  /*49c0*/  BRA `(.L_x_5673) ;  /* 0x0000000000f47947 */ /* 0x000fec0003800000 */
.L_x_5672:
        /* <DEDUP_REMOVED lines=61> */
.L_x_5673:
[----:B------:R-:W0:Y:S01]  /*4da0*/  @P0 LDC.64 R74, c[0x0][0x478] ;  /* 0x00011e00ff4a0b82 */ /* 0x000e220000000a00 */
[----:B------:R-:W-:-:S04]  /*4db0*/  IMAD.WIDE.U32 R72, R115, 0x10, R72 ;  /* 0x0000001073487825 */ /* 0x000fc800078e0048 */
[----:B0-----:R-:W-:-:S05]  /*4dc0*/  @P0 IMAD.WIDE.U32 R74, R115, 0x10, R74 ;  /* 0x00000010734a0825 */ /* 0x001fca00078e004a */
[----:B------:R2:W-:Y:S04]  /*4dd0*/  @P0 STG.E.128 desc[UR6][R74.64], R64 ;  /* 0x000000404a000986 */ /* 0x0005e8000c101d06 */
[----:B------:R2:W-:Y:S02]  /*4de0*/  STG.E.128 desc[UR6][R72.64], R68 ;  /* 0x0000004448007986 */ /* 0x0005e4000c101d06 */
.L_x_5667:
        /* <DEDUP_REMOVED lines=53> */
.L_x_5664:
        /* <DEDUP_REMOVED lines=21> */
.L_x_5675:
        /* <DEDUP_REMOVED lines=15> */
.L_x_10763:


//--------------------- .text._ZN10layer_norm22ln_bwd_finalize_kernelINS_22Kernel_traits_finalizeILj3072Ef6__halfS2_S2_fjLb0ELj1024ELj4ENS_18Kernel_traits_baseILj3072EfS2_S2_S2_fjLj1024EEEEELb0ELb0EEEvNS_9BwdParamsE --------------------------
	.section	.text._ZN10layer_norm22ln_bwd_finalize_kernelINS_22Kernel_traits_finalizeILj3072Ef6__halfS2_S2_fjLb0ELj1024ELj4ENS_18Kernel_traits_baseILj3072EfS2_S2_S2_fjLj1024EEEEELb0ELb0EEEvNS_9BwdParamsE,"ax",@progbits
	.align	128
        .global         _ZN10layer_norm22ln_bwd_finalize_kernelINS_22Kernel_traits_finalizeILj3072Ef6__halfS2_S2_fjLb0ELj1024ELj4ENS_18Kernel_traits_baseILj3072EfS2_S2_S2_fjLj1024EEEEELb0ELb0EEEvNS_9BwdParamsE
        .type           _ZN10layer_norm22ln_bwd_finalize_kernelINS_22Kernel_traits_finalizeILj3072Ef6__halfS2_S2_fjLb0ELj1024ELj4ENS_18Kernel_traits_baseILj3072EfS2_S2_S2_fjLj1024EEEEELb0ELb0EEEvNS_9BwdParamsE,@function
        .size           _ZN10layer_norm22ln_bwd_finalize_kernelINS_22Kernel_traits_finalizeILj3072Ef6__halfS2_S2_fjLb0ELj1024ELj4ENS_18Kernel_traits_baseILj3072EfS2_S2_S2_fjLj1024EEEEELb0ELb0EEEvNS_9BwdParamsE,(.L_x_10764 - _ZN10layer_norm22ln_bwd_finalize_kernelINS_22Kernel_traits_finalizeILj3072Ef6__halfS2_S2_fjLb0ELj1024ELj4ENS_18Kernel_traits_baseILj3072EfS2_S2_S2_fjLj1024EEEEELb0ELb0EEEvNS_9BwdParamsE)
        .other          _ZN10layer_norm22ln_bwd_finalize_kernelINS_22Kernel_traits_finalizeILj3072Ef6__halfS2_S2_fjLb0ELj1024ELj4ENS_18Kernel_traits_baseILj3072EfS2_S2_S2_fjLj1024EEEEELb0ELb0EEEvNS_9BwdParamsE,@"STO_CUDA_ENTRY STV_DEFAULT"
_ZN10layer_norm22ln_bwd_finalize_kernelINS_22Kernel_traits_finalizeILj3072Ef6__halfS2_S2_fjLb0ELj1024ELj4ENS_18Kernel_traits_baseILj3072EfS2_S2_S2_fjLj1024EEEEELb0ELb0EEEvNS_9BwdParamsE:
.text._ZN10layer_norm22ln_bwd_finalize_kernelINS_22Kernel_traits_finalizeILj3072Ef6__halfS2_S2_fjLb0ELj1024ELj4ENS_18Kernel_traits_baseILj3072EfS2_S2_S2_fjLj1024EEEEELb0ELb0EEEvNS_9BwdParamsE:
        /* <DEDUP_REMOVED lines=78> */
.L_x_5680:
        /* <DEDUP_REMOVED lines=118> */
.L_x_5679:
[----:B------:R-:W-:Y:S05]  /*0c40*/  BSYNC.RECONVERGENT B1 ;  /* 0x0000000000017941 */ /* 0x000fea0003800200 */
.L_x_5678:
        /* <DEDUP_REMOVED lines=68> */
.L_x_5682:
[----:B------:R-:W-:Y:S05]  /*1090*/  BSYNC.RECONVERGENT B1 ;  /* 0x0000000000017941 */ /* 0x000fea0003800200 */
.L_x_5681:
        /* <DEDUP_REMOVED lines=37> */
.L_x_5684:
[----:B------:R-:W-:Y:S05]  /*12f0*/  BSYNC.RECONVERGENT B1 ;  /* 0x0000000000017941 */ /* 0x000fea0003800200 */
.L_x_5683:
[----:B------:R-:W-:Y:S05]  /*1300*/  @!P1 BRA `(.L_x_5677) ;  /* 0x00000000003c9947 */ /* 0x000fea0003800000 */
[----:B------:R-:W0:Y:S01]  /*1310*/  LDC.64 R8, c[0x0][0x440] ;  /* 0x00011000ff087b82 */ /* 0x000e220000000a00 */
[----:B------:R-:W-:Y:S01]  /*1320*/  IMAD R0, R3, R54, R0 ;  /* 0x0000003603007224 */ /* 0x000fe200078e0200 */
[----:B------:R-:W-:-:S04]  /*1330*/  IADD3 R12, PT, PT, -R55, RZ, RZ ;  /* 0x000000ff370c7210 */ /* 0x000fc80007ffe1ff */
[----:B------:R-:W-:Y:S02]  /*1340*/  IADD3 R3, PT, PT, R57, R0, RZ ;  /* 0x0000000039037210 */ /* 0x000fe40007ffe0ff */
[----:B------:R-:W1:Y:S05]  /*1350*/  LDC.64 R10, c[0x0][0x448] ;  /* 0x00011200ff0a7b82 */ /* 0x000e6a0000000a00 */
.L_x_5685:
        /* <DEDUP_REMOVED lines=10> */
.L_x_5677:
[----:B------:R-:W-:Y:S05]  /*1400*/  BSYNC.RECONVERGENT B0 ;  /* 0x0000000000007941 */ /* 0x000fea0003800200 */
.L_x_5676:
        /* <DEDUP_REMOVED lines=60> */
.L_x_5686:
        /* <DEDUP_REMOVED lines=11> */
.L_x_10764:


//--------------------- .text._ZN10layer_norm13ln_bwd_kernelINS_13Kernel_traitsIf6__halfS2_S2_fjLj3072ELj1ELj1ELj4ELj16ENS_18Kernel_traits_baseILj3072EfS2_S2_S2_fjLj128EEEEELb1ELb0ELb1ELb0EEEvNS_9BwdParamsE --------------------------
	.section	.text._ZN10layer_norm13ln_bwd_kernelINS_13Kernel_traitsIf6__halfS2_S2_fjLj3072ELj1ELj1ELj4ELj16ENS_18Kernel_traits_baseILj3072EfS2_S2_S2_fjLj128EEEEELb1ELb0ELb1ELb0EEEvNS_9BwdParamsE,"ax",@progbits
	.align	128
        .global         _ZN10layer_norm13ln_bwd_kernelINS_13Kernel_traitsIf6__halfS2_S2_fjLj3072ELj1ELj1ELj4ELj16ENS_18Kernel_traits_baseILj3072EfS2_S2_S2_fjLj128EEEEELb1ELb0ELb1ELb0EEEvNS_9BwdParamsE
        .type           _ZN10layer_norm13ln_bwd_kernelINS_13Kernel_traitsIf6__halfS2_S2_fjLj3072ELj1ELj1ELj4ELj16ENS_18Kernel_traits_baseILj3072EfS2_S2_S2_fjLj128EEEEELb1ELb0ELb1ELb0EEEvNS_9BwdParamsE,@function
        .size           _ZN10layer_norm13ln_bwd_kernelINS_13Kernel_traitsIf6__halfS2_S2_fjLj3072ELj1ELj1ELj4ELj16ENS_18Kernel_traits_baseILj3072EfS2_S2_S2_fjLj128EEEEELb1ELb0ELb1ELb0EEEvNS_9BwdParamsE,(.L_x_10765 - _ZN10layer_norm13ln_bwd_kernelINS_13Kernel_traitsIf6__halfS2_S2_fjLj3072ELj1ELj1ELj4ELj16ENS_18Kernel_traits_baseILj3072EfS2_S2_S2_fjLj128EEEEELb1ELb0ELb1ELb0EEEvNS_9BwdParamsE)
        .other          _ZN10layer_norm13ln_bwd_kernelINS_13Kernel_traitsIf6__halfS2_S2_fjLj3072ELj1ELj1ELj4ELj16ENS_18Kernel_traits_baseILj3072EfS2_S2_S2_fjLj128EEEEELb1ELb0ELb1ELb0EEEvNS_9BwdParamsE,@"STO_CUDA_ENTRY STV_DEFAULT"
_ZN10layer_norm13ln_bwd_kernelINS_13Kernel_traitsIf6__halfS2_S2_fjLj3072ELj1ELj1ELj4ELj16ENS_18Kernel_traits_baseILj3072EfS2_S2_S2_fjLj128EEEEELb1ELb0ELb1ELb0EEEvNS_9BwdParamsE:
.text._ZN10layer_norm13ln_bwd_kernelINS_13Kernel_traitsIf6__halfS2_S2_fjLj3072ELj1ELj1ELj4ELj16ENS_18Kernel_traits_baseILj3072EfS2_S2_S2_fjLj128EEEEELb1ELb0ELb1ELb0EEEvNS_9BwdParamsE:
        /* <DEDUP_REMOVED lines=89> */
.L_x_5800:
        /* <DEDUP_REMOVED lines=34> */
[----:B------:R-:W-:Y:S01]  /*07b0*/  ULEA.HI UR9, UR9, UR8, URZ, 0x3 ;  /* 0x0000000809097291 */ /* 0x000fe2000f8f18ff */
[----:B------:R-:W-:-:S02]  /*07c0*/  @P4 IADD3 R0, PT, PT, R2, -0x1, RZ ;  /* 0xffffffff02004810 */ /* 0x000fc40007ffe0ff */
[----:B------:R-:W-:-:S03]  /*07d0*/  CS2R R162, SRZ ;  /* 0x0000000000a27805 */ /* 0x000fc6000001ff00 */
[----:B------:R-:W-:Y:S01]  /*07e0*/  @P4 IMAD R0, R0, UR10, RZ ;  /* 0x0000000a00004c24 */ /* 0x000fe2000f8e02ff */
[----:B------:R-:W-:-:S04]  /*07f0*/  MOV R110, UR9 ;  /* 0x00000009006e7c02 */ /* 0x000fc80008000f00 */
        /* <DEDUP_REMOVED lines=24> */
[----:B------:R-:W-:Y:S02]  /*0980*/  IADD3 R159, PT, PT, R159, 0x80, RZ ;  /* 0x000000809f9f7810 */ /* 0x000fe40007ffe0ff */
[----:B------:R-:W-:Y:S01]  /*0990*/  IADD3 R160, PT, PT, R160, 0x80, RZ ;  /* 0x00000080a0a07810 */ /* 0x000fe20007ffe0ff */
[----:B---3--:R-:W-:Y:S02]  /*09a0*/  HADD2.F32 R129, -RZ, R108.H0_H0 ;  /* 0x2000006cff817230 */ /* 0x008fe40000004100 */
[----:B------:R-:W-:-:S03]  /*09b0*/  HADD2.F32 R157, -RZ, R109.H1_H1 ;  /* 0x3000006dff9d7230 */ /* 0x000fc60000004100 */
[C---:B------:R-:W-:Y:S01]  /*09c0*/  FADD.FTZ R129, -R158.reuse, R129 ;  /* 0x000000819e817221 */ /* 0x040fe20000010100 */
[----:B------:R-:W-:Y:S02]  /*09d0*/  HADD2.F32 R153, -RZ, R109.H0_H0 ;  /* 0x2000006dff997230 */ /* 0x000fe40000004100 */
[----:B------:R-:W-:Y:S01]  /*09e0*/  FADD.FTZ R152, -R158, R157 ;  /* 0x0000009d9e987221 */ /* 0x000fe20000010100 */
[----:B------:R-:W-:Y:S02]  /*09f0*/  HADD2.F32 R155, -RZ, R112.H0_H0 ;  /* 0x20000070ff9b7230 */ /* 0x000fe40000004100 */
[----:B------:R-:W-:Y:S01]  /*0a00*/  FMUL.FTZ R157, R129, UR30 ;  /* 0x0000001e819d7c20 */ /* 0x000fe20008410000 */
[----:B------:R-:W-:Y:S02]  /*0a10*/  HADD2.F32 R149, -RZ, R108.H1_H1 ;  /* 0x3000006cff957230 */ /* 0x000fe40000004100 */
[--C-:B------:R-:W-:Y:S02]  /*0a20*/  HADD2.F32 R163, -RZ, R110.reuse.H0_H0 ;  /* 0x2000006effa37230 */ /* 0x100fe40000004100 */
[----:B------:R-:W-:-:S02]  /*0a30*/  HADD2.F32 R165, -RZ, R110.H1_H1 ;  /* 0x3000006effa57230 */ /* 0x000fc40000004100 */
[--C-:B------:R-:W-:Y:S02]  /*0a40*/  HADD2.F32 R110, -RZ, R111.reuse.H0_H0 ;  /* 0x2000006fff6e7230 */ /* 0x100fe40000004100 */
[----:B------:R-:W-:Y:S01]  /*0a50*/  FADD.FTZ R153, -R158, R153 ;  /* 0x000000999e997221 */ /* 0x000fe20000010100 */
[----:B------:R-:W-:Y:S02]  /*0a60*/  HADD2.F32 R111, -RZ, R111.H1_H1 ;  /* 0x3000006fff6f7230 */ /* 0x000fe40000004100 */
[----:B------:R-:W-:Y:S01]  /*0a70*/  FADD.FTZ R68, R68, R155 ;  /* 0x0000009b44447221 */ /* 0x000fe20000010000 */
[----:B------:R-:W-:Y:S02]  /*0a80*/  HADD2.F32 R112, -RZ, R112.H1_H1 ;  /* 0x30000070ff707230 */ /* 0x000fe40000004100 */
[-C--:B------:R-:W-:Y:S01]  /*0a90*/  FFMA.FTZ R44, R157, R155.reuse, R44 ;  /* 0x0000009b9d2c7223 */ /* 0x080fe2000001002c */
[----:B------:R-:W-:Y:S01]  /*0aa0*/  FADD.FTZ R149, -R158, R149 ;  /* 0x000000959e957221 */ /* 0x000fe20000010100 */
[----:B------:R-:W-:Y:S01]  /*0ab0*/  FMUL.FTZ R155, R20, R155 ;  /* 0x0000009b149b7220 */ /* 0x000fe20000410000 */
[----:B------:R-:W-:-:S02]  /*0ac0*/  HADD2.F32 R151, -RZ, R113.H0_H0 ;  /* 0x20000071ff977230 */ /* 0x000fc40000004100 */
[C---:B------:R-:W-:Y:S01]  /*0ad0*/  FADD.FTZ R120, -R158.reuse, R111 ;  /* 0x0000006f9e787221 */ /* 0x040fe20000010100 */
[----:B------:R-:W-:Y:S01]  /*0ae0*/  FMUL.FTZ R153, R153, UR30 ;  /* 0x0000001e99997c20 */ /* 0x000fe20008410000 */
[----:B------:R-:W-:Y:S02]  /*0af0*/  HADD2.F32 R150, -RZ, R113.H1_H1 ;  /* 0x30000071ff967230 */ /* 0x000fe40000004100 */
[----:B------:R-:W-:Y:S01]  /*0b00*/  FMUL.FTZ R156, R149, UR30 ;  /* 0x0000001e959c7c20 */ /* 0x000fe20008410000 */
[-C--:B------:R-:W-:Y:S01]  /*0b10*/  FMUL.FTZ R154, R21, R112.reuse ;  /* 0x00000070159a7220 */ /* 0x080fe20000410000 */
[----:B------:R-:W-:Y:S01]  /*0b20*/  FADD.FTZ R111, RZ, R155 ;  /* 0x0000009bff6f7221 */ /* 0x000fe20000010000 */
[----:B------:R-:W-:Y:S01]  /*0b30*/  FFMA.FTZ R113, R157, R155, RZ ;  /* 0x0000009b9d717223 */ /* 0x000fe200000100ff */
[C---:B------:R-:W-:Y:S01]  /*0b40*/  FADD.FTZ R163, -R158.reuse, R163 ;  /* 0x000000a39ea37221 */ /* 0x040fe20000010100 */
[----:B0-----:R-:W-:Y:S01]  /*0b50*/  FADD.FTZ R145, -R158, R110 ;  /* 0x0000006e9e917221 */ /* 0x001fe20000010100 */
[----:B------:R-:W-:Y:S01]  /*0b60*/  FADD.FTZ R70, R70, R151 ;  /* 0x0000009746467221 */ /* 0x000fe20000010000 */
[----:B------:R-:W-:Y:S01]  /*0b70*/  FMUL.FTZ R152, R152, UR30 ;  /* 0x0000001e98987c20 */ /* 0x000fe20008410000 */
[-C--:B------:R-:W-:Y:S01]  /*0b80*/  FFMA.FTZ R46, R153, R151.reuse, R46 ;  /* 0x00000097992e7223 */ /* 0x080fe2000001002e */
[----:B------:R-:W-:Y:S01]  /*0b90*/  FADD.FTZ R69, R69, R112 ;  /* 0x0000007045457221 */ /* 0x000fe20000010000 */
[----:B------:R-:W-:Y:S01]  /*0ba0*/  FFMA.FTZ R45, R156, R112, R45 ;  /* 0x000000709c2d7223 */ /* 0x000fe2000001002d */
[----:B------:R-:W-:Y:S01]  /*0bb0*/  FMUL.FTZ R151, R22, R151 ;  /* 0x0000009716977220 */ /* 0x000fe20000410000 */
[----:B------:R-:W-:Y:S01]  /*0bc0*/  FADD.FTZ R110, R111, R154 ;  /* 0x0000009a6f6e7221 */ /* 0x000fe20000010000 */
[----:B------:R-:W-:Y:S01]  /*0bd0*/  FFMA.FTZ R112, R156, R154, R113 ;  /* 0x0000009a9c707223 */ /* 0x000fe20000010071 */
[----:B------:R-:W-:-:S02]  /*0be0*/  HADD2.F32 R147, -RZ, R114.H0_H0 ;  /* 0x20000072ff937230 */ /* 0x000fc40000004100 */
[----:B------:R-:W-:Y:S01]  /*0bf0*/  FADD.FTZ R71, R71, R150 ;  /* 0x0000009647477221 */ /* 0x000fe20000010000 */
[----:B------:R-:W-:Y:S01]  /*0c00*/  FMUL.FTZ R149, R163, UR30 ;  /* 0x0000001ea3957c20 */ /* 0x000fe20008410000 */
[-C--:B------:R-:W-:Y:S01]  /*0c10*/  FFMA.FTZ R47, R152, R150.reuse, R47 ;  /* 0x00000096982f7223 */ /* 0x080fe2000001002f */
[----:B------:R-:W-:Y:S01]  /*0c20*/  FMUL.FTZ R150, R23, R150 ;  /* 0x0000009617967220 */ /* 0x000fe20000410000 */
[----:B------:R-:W-:Y:S01]  /*0c30*/  FADD.FTZ R111, R110, R151 ;  /* 0x000000976e6f7221 */ /* 0x000fe20000010000 */
[----:B------:R-:W-:Y:S01]  /*0c40*/  FFMA.FTZ R113, R153, R151, R112 ;  /* 0x0000009799717223 */ /* 0x000fe20000010070 */
[--C-:B------:R-:W-:Y:S02]  /*0c50*/  HADD2.F32 R109, -RZ, R115.reuse.H0_H0 ;  /* 0x20000073ff6d7230 */ /* 0x100fe40000004100 */
[----:B------:R-:W-:Y:S01]  /*0c60*/  FADD.FTZ R72, R72, R147 ;  /* 0x0000009348487221 */ /* 0x000fe20000010000 */
[----:B------:R-:W-:Y:S02]  /*0c70*/  HADD2.F32 R114, -RZ, R114.H1_H1 ;  /* 0x30000072ff727230 */ /* 0x000fe40000004100 */
[-C--:B------:R-:W-:Y:S01]  /*0c80*/  FFMA.FTZ R48, R149, R147.reuse, R48 ;  /* 0x0000009395307223 */ /* 0x080fe20000010030 */
[----:B------:R-:W-:Y:S01]  /*0c90*/  FMUL.FTZ R145, R145, UR30 ;  /* 0x0000001e91917c20 */ /* 0x000fe20008410000 */
[----:B------:R-:W-:Y:S01]  /*0ca0*/  FMUL.FTZ R147, R24, R147 ;  /* 0x0000009318937220 */ /* 0x000fe20000410000 */
[----:B------:R-:W-:Y:S01]  /*0cb0*/  FADD.FTZ R110, R111, R150 ;  /* 0x000000966f6e7221 */ /* 0x000fe20000010000 */
[----:B------:R-:W-:Y:S01]  /*0cc0*/  FADD.FTZ R148, -R158, R165 ;  /* 0x000000a59e947221 */ /* 0x000fe20000010100 */
[----:B------:R-:W-:Y:S01]  /*0cd0*/  FFMA.FTZ R112, R152, R150, R113 ;  /* 0x0000009698707223 */ /* 0x000fe20000010071 */
[----:B------:R-:W-:Y:S01]  /*0ce0*/  FADD.FTZ R74, R74, R109 ;  /* 0x0000006d4a4a7221 */ /* 0x000fe20000010000 */
[-C--:B------:R-:W-:Y:S01]  /*0cf0*/  FFMA.FTZ R50, R145, R109.reuse, R50 ;  /* 0x0000006d91327223 */ /* 0x080fe20000010032 */
[----:B------:R-:W-:Y:S01]  /*0d00*/  FMUL.FTZ R144, R26, R109 ;  /* 0x0000006d1a907220 */ /* 0x000fe20000410000 */
[----:B------:R-:W-:Y:S01]  /*0d10*/  FMUL.FTZ R146, R25, R114 ;  /* 0x0000007219927220 */ /* 0x000fe20000410000 */
[----:B------:R-:W-:Y:S01]  /*0d20*/  FADD.FTZ R109, R110, R147 ;  /* 0x000000936e6d7221 */ /* 0x000fe20000010000 */
[----:B------:R-:W-:Y:S01]  /*0d30*/  FMUL.FTZ R148, R148, UR30 ;  /* 0x0000001e94947c20 */ /* 0x000fe20008410000 */
        /* <DEDUP_REMOVED lines=14> */
.L_x_5691:
[----:B----4-:R-:W-:Y:S05]  /*0e20*/  BSYNC.RECONVERGENT B1 ;  /* 0x0000000000017941 */ /* 0x010fea0003800200 */
.L_x_5690:
        /* <DEDUP_REMOVED lines=22> */
[----:B------:R-:W-:Y:S02]  /*0f90*/  HADD2.F32 R165, -RZ, R5.H1_H1 ;  /* 0x30000005ffa57230 */ /* 0x000fe40000004100 */
[C---:B------:R-:W-:Y:S01]  /*0fa0*/  FADD.FTZ R5, -R158.reuse, R113 ;  /* 0x000000719e057221 */ /* 0x040fe20000010100 */
[--C-:B------:R-:W-:Y:S02]  /*0fb0*/  HADD2.F32 R14, -RZ, R6.reuse.H0_H0 ;  /* 0x20000006ff0e7230 */ /* 0x100fe40000004100 */
[----:B------:R-:W-:Y:S01]  /*0fc0*/  FADD.FTZ R4, -R158, R115 ;  /* 0x000000739e047221 */ /* 0x000fe20000010100 */
[----:B------:R-:W-:Y:S02]  /*0fd0*/  HADD2.F32 R6, -RZ, R6.H1_H1 ;  /* 0x30000006ff067230 */ /* 0x000fe40000004100 */
[--C-:B------:R-:W-:Y:S02]  /*0fe0*/  HADD2.F32 R117, -RZ, R7.reuse.H0_H0 ;  /* 0x20000007ff757230 */ /* 0x100fe40000004100 */
[----:B------:R-:W-:-:S02]  /*0ff0*/  HADD2.F32 R111, -RZ, R7.H1_H1 ;  /* 0x30000007ff6f7230 */ /* 0x000fc40000004100 */
[----:B------:R-:W-:Y:S01]  /*1000*/  FMUL.FTZ R5, R5, UR30 ;  /* 0x0000001e05057c20 */ /* 0x000fe20008410000 */
[--C-:B----4-:R-:W-:Y:S02]  /*1010*/  HADD2.F32 R7, -RZ, R8.reuse.H0_H0 ;  /* 0x20000008ff077230 */ /* 0x110fe40000004100 */
[----:B------:R-:W-:Y:S01]  /*1020*/  FADD.FTZ R119, -R158, R119 ;  /* 0x000000779e777221 */ /* 0x000fe20000010100 */
[----:B------:R-:W-:Y:S02]  /*1030*/  HADD2.F32 R8, -RZ, R8.H1_H1 ;  /* 0x30000008ff087230 */ /* 0x000fe40000004100 */
[----:B------:R-:W-:Y:S01]  /*1040*/  FMUL.FTZ R4, R4, UR30 ;  /* 0x0000001e04047c20 */ /* 0x000fe20008410000 */
[--C-:B------:R-:W-:Y:S02]  /*1050*/  HADD2.F32 R109, -RZ, R11.reuse.H0_H0 ;  /* 0x2000000bff6d7230 */ /* 0x100fe40000004100 */
[----:B------:R-:W-:Y:S01]  /*1060*/  FADD.FTZ R165, -R158, R165 ;  /* 0x000000a59ea57221 */ /* 0x000fe20000010100 */
[----:B------:R-:W-:-:S02]  /*1070*/  HADD2.F32 R108, -RZ, R11.H1_H1 ;  /* 0x3000000bff6c7230 */ /* 0x000fc40000004100 */
[C---:B------:R-:W-:Y:S01]  /*1080*/  FADD.FTZ R11, -R158.reuse, R14 ;  /* 0x0000000e9e0b7221 */ /* 0x040fe20000010100 */
[----:B------:R-:W-:Y:S01]  /*1090*/  FADD.FTZ R14, -R158, R6 ;  /* 0x000000069e0e7221 */ /* 0x000fe20000010100 */
[--C-:B0-----:R-:W-:Y:S02]  /*10a0*/  HADD2.F32 R13, -RZ, R9.reuse.H0_H0 ;  /* 0x20000009ff0d7230 */ /* 0x101fe40000004100 */
[----:B------:R-:W-:Y:S01]  /*10b0*/  FADD.FTZ R76, R76, R7 ;  /* 0x000000074c4c7221 */ /* 0x000fe20000010000 */
[----:B------:R-:W-:Y:S02]  /*10c0*/  HADD2.F32 R12, -RZ, R9.H1_H1 ;  /* 0x30000009ff0c7230 */ /* 0x000fe40000004100 */
[-C--:B------:R-:W-:Y:S01]  /*10d0*/  FFMA.FTZ R52, R5, R7.reuse, R52 ;  /* 0x0000000705347223 */ /* 0x080fe20000010034 */
[----:B------:R-:W-:Y:S01]  /*10e0*/  FMUL.FTZ R6, R28, R7 ;  /* 0x000000071c067220 */ /* 0x000fe20000410000 */
[----:B------:R-:W-:Y:S01]  /*10f0*/  FADD.FTZ R77, R77, R8 ;  /* 0x000000084d4d7221 */ /* 0x000fe20000010000 */
[----:B------:R-:W-:Y:S01]  /*1100*/  FMUL.FTZ R7, R119, UR30 ;  /* 0x0000001e77077c20 */ /* 0x000fe20008410000 */
[-C--:B------:R-:W-:Y:S01]  /*1110*/  FFMA.FTZ R53, R4, R8.reuse, R53 ;  /* 0x0000000804357223 */ /* 0x080fe20000010035 */
[----:B------:R-:W-:Y:S01]  /*1120*/  FMUL.FTZ R9, R29, R8 ;  /* 0x000000081d097220 */ /* 0x000fe20000410000 */
[----:B------:R-:W-:-:S02]  /*1130*/  HADD2.F32 R15, -RZ, R10.H0_H0 ;  /* 0x2000000aff0f7230 */ /* 0x000fc40000004100 */
[----:B------:R-:W-:Y:S01]  /*1140*/  FMUL.FTZ R8, R165, UR30 ;  /* 0x0000001ea5087c20 */ /* 0x000fe20008410000 */
[----:B------:R-:W-:Y:S01]  /*1150*/  FMUL.FTZ R11, R11, UR30 ;  /* 0x0000001e0b0b7c20 */ /* 0x000fe20008410000 */
[----:B------:R-:W-:Y:S02]  /*1160*/  HADD2.F32 R110, -RZ, R10.H1_H1 ;  /* 0x3000000aff6e7230 */ /* 0x000fe40000004100 */
        /* <DEDUP_REMOVED lines=20> */
[----:B------:R-:W-:-:S02]  /*12b0*/  FFMA.FTZ R111, R7, R10, R112 ;  /* 0x0000000a076f7223 */ /* 0x000fc40000010070 */
        /* <DEDUP_REMOVED lines=18> */
.L_x_5693:
[----:B------:R-:W-:Y:S05]  /*13e0*/  BSYNC.RECONVERGENT B1 ;  /* 0x0000000000017941 */ /* 0x000fea0003800200 */
.L_x_5692:
        /* <DEDUP_REMOVED lines=15> */
[----:B---3--:R-:W-:Y:S02]  /*14e0*/  HADD2.F32 R141, -RZ, R111.H0_H0 ;  /* 0x2000006fff8d7230 */ /* 0x008fe40000004100 */
[----:B------:R-:W-:Y:S02]  /*14f0*/  HADD2.F32 R135, -RZ, R109.H0_H0 ;  /* 0x2000006dff877230 */ /* 0x000fe40000004100 */
[----:B------:R-:W-:Y:S02]  /*1500*/  HADD2.F32 R111, -RZ, R111.H1_H1 ;  /* 0x3000006fff6f7230 */ /* 0x000fe40000004100 */
[----:B------:R-:W-:Y:S02]  /*1510*/  HADD2.F32 R109, -RZ, R109.H1_H1 ;  /* 0x3000006dff6d7230 */ /* 0x000fe40000004100 */
[----:B------:R-:W-:Y:S02]  /*1520*/  HADD2.F32 R121, -RZ, R108.H0_H0 ;  /* 0x2000006cff797230 */ /* 0x000fe40000004100 */
[----:B------:R-:W-:-:S02]  /*1530*/  HADD2.F32 R137, -RZ, R110.H0_H0 ;  /* 0x2000006eff897230 */ /* 0x000fc40000004100 */
[C---:B0-----:R-:W-:Y:S01]  /*1540*/  FADD.FTZ R131, -R158.reuse, R135 ;  /* 0x000000879e837221 */ /* 0x041fe20000010100 */
[C---:B------:R-:W-:Y:S01]  /*1550*/  FADD.FTZ R142, -R158.reuse, R111 ;  /* 0x0000006f9e8e7221 */ /* 0x040fe20000010100 */
[C---:B------:R-:W-:Y:S01]  /*1560*/  FADD.FTZ R132, -R158.reuse, R109 ;  /* 0x0000006d9e847221 */ /* 0x040fe20000010100 */
[----:B----4-:R-:W-:Y:S02]  /*1570*/  HADD2.F32 R111, -RZ, R112.H0_H0 ;  /* 0x20000070ff6f7230 */ /* 0x010fe40000004100 */
[C---:B------:R-:W-:Y:S01]  /*1580*/  FADD.FTZ R121, -R158.reuse, R121 ;  /* 0x000000799e797221 */ /* 0x040fe20000010100 */
[----:B------:R-:W-:Y:S02]  /*1590*/  HADD2.F32 R133, -RZ, R108.H1_H1 ;  /* 0x3000006cff857230 */ /* 0x000fe40000004100 */
[----:B------:R-:W-:Y:S01]  /*15a0*/  FADD.FTZ R135, -R158, R137 ;  /* 0x000000899e877221 */ /* 0x000fe20000010100 */
[----:B------:R-:W-:Y:S02]  /*15b0*/  HADD2.F32 R139, -RZ, R110.H1_H1 ;  /* 0x3000006eff8b7230 */ /* 0x000fe40000004100 */
[----:B------:R-:W-:Y:S01]  /*15c0*/  FMUL.FTZ R131, R131, UR30 ;  /* 0x0000001e83837c20 */ /* 0x000fe20008410000 */
[----:B------:R-:W-:-:S02]  /*15d0*/  HADD2.F32 R137, -RZ, R113.H0_H0 ;  /* 0x20000071ff897230 */ /* 0x000fc40000004100 */
[----:B------:R-:W-:Y:S01]  /*15e0*/  FMUL.FTZ R132, R132, UR30 ;  /* 0x0000001e84847c20 */ /* 0x000fe20008410000 */
[----:B------:R-:W-:Y:S02]  /*15f0*/  HADD2.F32 R110, -RZ, R113.H1_H1 ;  /* 0x30000071ff6e7230 */ /* 0x000fe40000004100 */
[----:B------:R-:W-:Y:S01]  /*1600*/  FMUL.FTZ R121, R121, UR30 ;  /* 0x0000001e79797c20 */ /* 0x000fe20008410000 */
[----:B------:R-:W-:Y:S02]  /*1610*/  HADD2.F32 R112, -RZ, R112.H1_H1 ;  /* 0x30000070ff707230 */ /* 0x000fe40000004100 */
[----:B------:R-:W-:Y:S01]  /*1620*/  FMUL.FTZ R130, R36, R111 ;  /* 0x0000006f24827220 */ /* 0x000fe20000410000 */
[----:B------:R-:W-:Y:S01]  /*1630*/  FADD.FTZ R128, -R158, R133 ;  /* 0x000000859e807221 */ /* 0x000fe20000010100 */
[----:B------:R-:W-:Y:S02]  /*1640*/  HADD2.F32 R113, -RZ, R114.H0_H0 ;  /* 0x20000072ff717230 */ /* 0x000fe40000004100 */
[----:B------:R-:W-:Y:S01]  /*1650*/  FADD.FTZ R66, R66, R137 ;  /* 0x0000008942427221 */ /* 0x000fe20000010000 */
[-C--:B------:R-:W-:Y:S01]  /*1660*/  FFMA.FTZ R102, R131, R137.reuse, R102 ;  /* 0x0000008983667223 */ /* 0x080fe20000010066 */
[----:B------:R-:W-:Y:S01]  /*1670*/  FMUL.FTZ R134, R38, R137 ;  /* 0x0000008926867220 */ /* 0x000fe20000410000 */
[----:B------:R-:W-:Y:S01]  /*1680*/  FADD.FTZ R67, R67, R110 ;  /* 0x0000006e43437221 */ /* 0x000fe20000010000 */
[----:B------:R-:W-:Y:S01]  /*1690*/  FMUL.FTZ R135, R135, UR30 ;  /* 0x0000001e87877c20 */ /* 0x000fe20008410000 */
[-C--:B------:R-:W-:Y:S01]  /*16a0*/  FFMA.FTZ R103, R132, R110.reuse, R103 ;  /* 0x0000006e84677223 */ /* 0x080fe20000010067 */
[----:B------:R-:W-:Y:S01]  /*16b0*/  FMUL.FTZ R137, R39, R110 ;  /* 0x0000006e27897220 */ /* 0x000fe20000410000 */
[----:B------:R-:W-:Y:S01]  /*16c0*/  FADD.FTZ R64, R64, R111 ;  /* 0x0000006f40407221 */ /* 0x000fe20000010000 */
[----:B------:R-:W-:Y:S01]  /*16d0*/  FFMA.FTZ R100, R121, R111, R100 ;  /* 0x0000006f79647223 */ /* 0x000fe20000010064 */
        /* <DEDUP_REMOVED lines=8> */
[----:B------:R-:W-:Y:S01]  /*1760*/  FFMA.FTZ R110, R128, R133, R111 ;  /* 0x00000085806e7223 */ /* 0x000fe2000001006f */
[----:B------:R-:W-:Y:S01]  /*1770*/  FADD.FTZ R141, -R158, R141 ;  /* 0x0000008d9e8d7221 */ /* 0x000fe20000010100 */
[----:B------:R-:W-:Y:S01]  /*1780*/  FADD.FTZ R65, R65, R112 ;  /* 0x0000007041417221 */ /* 0x000fe20000010000 */
[----:B------:R-:W-:Y:S01]  /*1790*/  FFMA.FTZ R101, R128, R112, R101 ;  /* 0x0000007080657223 */ /* 0x000fe20000010065 */
        /* <DEDUP_REMOVED lines=29> */
.L_x_5689:
[----:B-----5:R-:W-:Y:S01]  /*1970*/  ISETP.GE.AND P4, PT, R2, 0x1, PT ;  /* 0x000000010200780c */ /* 0x020fe20003f86270 */
[----:B------:R-:W-:Y:S01]  /*1980*/  UIMAD UR6, UR11, UR10, URZ ;  /* 0x0000000a0b0672a4 */ /* 0x000fe2000f8e02ff */
[----:B------:R-:W-:Y:S01]  /*1990*/  HFMA2 R165, -RZ, RZ, 0, 0 ;  /* 0x00000000ffa57431 */ /* 0x000fe200000001ff */
        /* <DEDUP_REMOVED lines=30> */
.L_x_5695:
        /* <DEDUP_REMOVED lines=15> */
[----:B------:R3:W5:Y:S01]  /*1c70*/  @P2 LDG.E.64 R124, desc[UR20][R162.64] ;  /* 0x00000014a27c2981 */ /* 0x000762000c1e1b00 */
[----:B------:R-:W-:-:S03]  /*1c80*/  @P2 IADD3 R165, PT, PT, R165, 0x80, RZ ;  /* 0x00000080a5a52810 */ /* 0x000fc60007ffe0ff */
        /* <DEDUP_REMOVED lines=9> */
.L_x_5694:
[----:B-1----:R-:W-:Y:S05]  /*1d20*/  BSYNC.RECONVERGENT B0 ;  /* 0x0000000000007941 */ /* 0x002fea0003800200 */
.L_x_5688:
        /* <DEDUP_REMOVED lines=32> */
.L_x_5697:
[----:B------:R-:W-:Y:S05]  /*1f30*/  BSYNC.RECONVERGENT B0 ;  /* 0x0000000000007941 */ /* 0x000fea0003800200 */
.L_x_5696:
[----:B------:R-:W1:Y:S08]  /*1f40*/  S2UR UR7, SR_CgaCtaId ;  /* 0x00000000000779c3 */ /* 0x000e700000008800 */
[----:B------:R-:W-:Y:S01]  /*1f50*/  BAR.SYNC.DEFER_BLOCKING 0x0 ;  /* 0x0000000000007b1d */ /* 0x000fe20000010000 */
[----:B------:R-:W-:Y:S02]  /*1f60*/  @P4 IADD3 R2, PT, PT, R2, -0x1, RZ ;  /* 0xffffffff02024810 */ /* 0x000fe40007ffe0ff */
[----:B------:R-:W-:-:S03]  /*1f70*/  ISETP.NE.AND P0, PT, RZ, UR28, PT ;  /* 0x0000001cff007c0c */ /* 0x000fc6000bf05270 */
        /* <DEDUP_REMOVED lines=13> */
[----:B------:R-:W-:-:S03]  /*2050*/  FADD.FTZ R109, R110, R109 ;  /* 0x0000006d6e6d7221 */ /* 0x000fc60000010000 */
[----:B-1----:R-:W-:Y:S01]  /*2060*/  FADD.FTZ R158, R158, R113 ;  /* 0x000000719e9e7221 */ /* 0x002fe20000010000 */
[----:B------:R-:W-:Y:S01]  /*2070*/  FADD.FTZ R109, R109, R112 ;  /* 0x000000706d6d7221 */ /* 0x000fe20000010000 */
[----:B------:R-:W-:Y:S02]  /*2080*/  HFMA2 R113, -RZ, RZ, 0, 0 ;  /* 0x00000000ff717431 */ /* 0x000fe400000001ff */
[----:B------:R-:W-:Y:S01]  /*2090*/  FADD.FTZ R115, R115, R158 ;  /* 0x0000009e73737221 */ /* 0x000fe20000010000 */
[----:B------:R-:W-:Y:S01]  /*20a0*/  FADD.FTZ R2, R114, R109 ;  /* 0x0000006d72027221 */ /* 0x000fe20000010000 */
[----:B------:R-:W-:Y:S02]  /*20b0*/  @P4 SHF.R.S32.HI R109, RZ, 0x1f, R108 ;  /* 0x0000001fff6d4819 */ /* 0x000fe4000001146c */
[----:B------:R-:W-:Y:S01]  /*20c0*/  FMUL.FTZ R115, R115, UR29 ;  /* 0x0000001d73737c20 */ /* 0x000fe20008410000 */
[----:B------:R-:W-:Y:S01]  /*20d0*/  FMUL.FTZ R2, R2, UR29 ;  /* 0x0000001d02027c20 */ /* 0x000fe20008410000 */
[----:B------:R-:W-:-:S03]  /*20e0*/  @P4 LEA.HI R108, R109, R108, RZ, 0x3 ;  /* 0x0000006c6d6c4211 */ /* 0x000fc600078f18ff */
        /* <DEDUP_REMOVED lines=22> */
.L_x_5702:
        /* <DEDUP_REMOVED lines=12> */
.L_x_5703:
        /* <DEDUP_REMOVED lines=12> */
.L_x_5704:
        /* <DEDUP_REMOVED lines=12> */
.L_x_5705:
        /* <DEDUP_REMOVED lines=12> */
.L_x_5706:
        /* <DEDUP_REMOVED lines=12> */
.L_x_5707:
        /* <DEDUP_REMOVED lines=12> */
.L_x_5708:
        /* <DEDUP_REMOVED lines=14> */
.L_x_5701:
        /* <DEDUP_REMOVED lines=22> */
.L_x_5710:
[----:B------:R-:W-:Y:S05]  /*2910*/  @!P4 BRA `(.L_x_5711) ;  /* 0x000000000018c947 */ /* 0x000fea0003800000 */
[----:B------:R-:W-:Y:S01]  /*2920*/  FMUL.FTZ R60, R108, UR23 ;  /* 0x000000176c3c7c20 */ /* 0x000fe20008410000 */
[----:B-----5:R-:W-:-:S03]  /*2930*/  LOP3.LUT P5, RZ, R122, 0xff00, RZ, 0xc0, !PT ;  /* 0x0000ff007aff7812 */ /* 0x020fc600078ac0ff */
[----:B------:R-:W-:-:S05]  /*2940*/  FMUL.FTZ R60, R60, UR22 ;  /* 0x000000163c3c7c20 */ /* 0x000fca0008410000 */
[----:B------:R-:W-:-:S04]  /*2950*/  FSEL R60, R60, RZ, P5 ;  /* 0x000000ff3c3c7208 */ /* 0x000fc80002800000 */
[----:B------:R-:W-:-:S04]  /*2960*/  F2FP.F16.F32.PACK_AB R60, RZ, R60 ;  /* 0x0000003cff3c723e */ /* 0x000fc800000000ff */
[----:B------:R-:W-:-:S07]  /*2970*/  PRMT R96, R96, 0x5410, R60 ;  /* 0x0000541060607816 */ /* 0x000fce000000003c */
.L_x_5711:
[----:B------:R-:W-:Y:S02]  /*2980*/  F2FP.F16.F32.PACK_AB R60, R108, R61 ;  /* 0x0000003d6c3c723e */ /* 0x000fe400000000ff */
        /* <DEDUP_REMOVED lines=9> */
.L_x_5712:
        /* <DEDUP_REMOVED lines=8> */
.L_x_5713:
        /* <DEDUP_REMOVED lines=21> */
.L_x_5714:
[----:B------:R-:W-:Y:S05]  /*2bf0*/  @!P4 BRA `(.L_x_5715) ;  /* 0x000000000018c947 */ /* 0x000fea0003800000 */
[----:B------:R-:W-:Y:S01]  /*2c00*/  FMUL.FTZ R62, R109, UR23 ;  /* 0x000000176d3e7c20 */ /* 0x000fe20008410000 */
[----:B-----5:R-:W-:-:S03]  /*2c10*/  LOP3.LUT P5, RZ, R123, 0xff00, RZ, 0xc0, !PT ;  /* 0x0000ff007bff7812 */ /* 0x020fc600078ac0ff */
[----:B------:R-:W-:-:S05]  /*2c20*/  FMUL.FTZ R62, R62, UR22 ;  /* 0x000000163e3e7c20 */ /* 0x000fca0008410000 */
[----:B------:R-:W-:-:S04]  /*2c30*/  FSEL R62, R62, RZ, P5 ;  /* 0x000000ff3e3e7208 */ /* 0x000fc80002800000 */
[----:B------:R-:W-:-:S04]  /*2c40*/  F2FP.F16.F32.PACK_AB R62, RZ, R62 ;  /* 0x0000003eff3e723e */ /* 0x000fc800000000ff */
[----:B------:R-:W-:-:S07]  /*2c50*/  PRMT R98, R98, 0x5410, R62 ;  /* 0x0000541062627816 */ /* 0x000fce000000003e */
.L_x_5715:
        /* <DEDUP_REMOVED lines=10> */
.L_x_5716:
        /* <DEDUP_REMOVED lines=10> */
.L_x_5700:
[----:B------:R-:W-:-:S04]  /*2da0*/  UISETP.NE.U32.AND UP0, UPT, UR4, URZ, UPT ;  /* 0x000000ff0400728c */ /* 0x000fc8000bf05070 */
[----:B------:R-:W-:-:S09]  /*2db0*/  UISETP.NE.AND.EX UP0, UPT, UR5, URZ, UPT, UP0 ;  /* 0x000000ff0500728c */ /* 0x000fd2000bf05300 */
[----:B------:R-:W-:Y:S05]  /*2dc0*/  BRA.U UP0, `(.L_x_5717) ;  /* 0x00000005006c7547 */ /* 0x000fea000b800000 */
[----:B------:R-:W-:Y:S01]  /*2dd0*/  ISETP.LT.AND P0, PT, RZ, UR31, PT ;  /* 0x0000001fff007c0c */ /* 0x000fe2000bf01270 */
[----:B------:R-:W-:-:S12]  /*2de0*/  @!P4 BRA `(.L_x_5718) ;  /* 0x000000000028c947 */ /* 0x000fd80003800000 */
[----:B------:R-:W-:Y:S01]  /*2df0*/  @P0 FFMA.FTZ R108, R157, UR6, R2 ;  /* 0x000000069d6c0c23 */ /* 0x000fe20008010002 */
[----:B-----5:R-:W-:-:S03]  /*2e00*/  LOP3.LUT P5, RZ, R122, 0xff, RZ, 0xc0, !PT ;  /* 0x000000ff7aff7812 */ /* 0x020fc600078ac0ff */
[----:B------:R-:W-:Y:S01]  /*2e10*/  @P0 FADD.FTZ R109, R155, -R108 ;  /* 0x8000006c9b6d0221 */ /* 0x000fe20000010000 */
[----:B------:R-:W-:-:S05]  /*2e20*/  HADD2.F32 R108, -RZ, R88.H0_H0 ;  /* 0x20000058ff6c7230 */ /* 0x000fca0000004100 */
[----:B------:R-:W-:-:S04]  /*2e30*/  @P0 FFMA.FTZ R108, R109, UR30, R108 ;  /* 0x0000001e6d6c0c23 */ /* 0x000fc8000801006c */
[----:B------:R-:W-:-:S04]  /*2e40*/  FMUL.FTZ R108, R108, UR23 ;  /* 0x000000176c6c7c20 */ /* 0x000fc80008410000 */
[----:B------:R-:W-:-:S05]  /*2e50*/  FMUL.FTZ R108, R108, UR22 ;  /* 0x000000166c6c7c20 */ /* 0x000fca0008410000 */
[----:B------:R-:W-:-:S04]  /*2e60*/  FSEL R108, R108, RZ, P5 ;  /* 0x000000ff6c6c7208 */ /* 0x000fc80002800000 */
[----:B------:R-:W-:-:S04]  /*2e70*/  F2FP.F16.F32.PACK_AB R108, RZ, R108 ;  /* 0x0000006cff6c723e */ /* 0x000fc800000000ff */
[----:B------:R-:W-:-:S07]  /*2e80*/  PRMT R96, R108, 0x7610, R96 ;  /* 0x000076106c607816 */ /* 0x000fce0000000060 */
.L_x_5718:
        /* <DEDUP_REMOVED lines=11> */
.L_x_5719:
[----:B------:R-:W-:Y:S05]  /*2f40*/  @!P4 BRA `(.L_x_5720) ;  /* 0x000000000028c947 */ /* 0x000fea0003800000 */
        /* <DEDUP_REMOVED lines=10> */
.L_x_5720:
        /* <DEDUP_REMOVED lines=11> */
.L_x_5721:
        /* <DEDUP_REMOVED lines=11> */
.L_x_5722:
        /* <DEDUP_REMOVED lines=11> */
.L_x_5723:
        /* <DEDUP_REMOVED lines=11> */
.L_x_5724:
[----:B------:R-:W-:Y:S05]  /*32b0*/  @!P4 BRA `(.L_x_5709) ;  /* 0x0000000400acc947 */ /* 0x000fea0003800000 */
[----:B------:R-:W-:-:S04]  /*32c0*/  @P0 FFMA.FTZ R108, R120, UR6, R2 ;  /* 0x00000006786c0c23 */ /* 0x000fc80008010002 */
[----:B------:R-:W-:Y:S01]  /*32d0*/  @P0 FADD.FTZ R109, R129, -R108 ;  /* 0x8000006c816d0221 */ /* 0x000fe20000010000 */
[----:B-----5:R-:W-:-:S05]  /*32e0*/  HADD2.F32 R108, -RZ, R91.H1_H1 ;  /* 0x3000005bff6c7230 */ /* 0x020fca0000004100 */
        /* <DEDUP_REMOVED lines=9> */
.L_x_5717:
[----:B------:R-:W-:Y:S01]  /*3380*/  ISETP.LT.AND P0, PT, RZ, UR31, PT ;  /* 0x0000001fff007c0c */ /* 0x000fe2000bf01270 */
[----:B-----5:R-:W-:Y:S01]  /*3390*/  HADD2.F32 R111, -RZ, R88.H1_H1 ;  /* 0x30000058ff6f7230 */ /* 0x020fe20000004100 */
[----:B------:R-:W-:Y:S01]  /*33a0*/  PLOP3.LUT P5, PT, PT, PT, UP2, 0x80, 0x8 ;  /* 0x000000000008781c */ /* 0x000fe20003faf028 */
[----:B------:R-:W-:Y:S02]  /*33b0*/  HADD2.F32 R110, -RZ, R90.H0_H0 ;  /* 0x2000005aff6e7230 */ /* 0x000fe40000004100 */
[----:B------:R-:W-:-:S08]  /*33c0*/  HADD2.F32 R108, -RZ, R91.H1_H1 ;  /* 0x3000005bff6c7230 */ /* 0x000fd00000004100 */
[--C-:B------:R-:W-:Y:S01]  /*33d0*/  @P0 FFMA.FTZ R61, R156, UR6, R2.reuse ;  /* 0x000000069c3d0c23 */ /* 0x100fe20008010002 */
[--C-:B------:R-:W-:Y:S01]  /*33e0*/  @P0 FFMA.FTZ R62, R153, UR6, R2.reuse ;  /* 0x00000006993e0c23 */ /* 0x100fe20008010002 */
[--C-:B------:R-:W-:Y:S01]  /*33f0*/  @P0 FFMA.FTZ R63, R152, UR6, R2.reuse ;  /* 0x00000006983f0c23 */ /* 0x100fe20008010002 */
[----:B------:R-:W-:Y:S01]  /*3400*/  @P0 FFMA.FTZ R109, R145, UR6, R2 ;  /* 0x00000006916d0c23 */ /* 0x000fe20008010002 */
[----:B------:R-:W-:Y:S01]  /*3410*/  @P0 FADD.FTZ R60, R154, -R61 ;  /* 0x8000003d9a3c0221 */ /* 0x000fe20000010000 */
[--C-:B------:R-:W-:Y:S02]  /*3420*/  HADD2.F32 R61, -RZ, R89.reuse.H0_H0 ;  /* 0x20000059ff3d7230 */ /* 0x100fe40000004100 */
[----:B------:R-:W-:Y:S01]  /*3430*/  @P0 FADD.FTZ R62, R151, -R62 ;  /* 0x8000003e973e0221 */ /* 0x000fe20000010000 */
[----:B------:R-:W-:Y:S01]  /*3440*/  @P0 FADD.FTZ R63, R150, -R63 ;  /* 0x8000003f963f0221 */ /* 0x000fe20000010000 */
[----:B------:R-:W-:Y:S01]  /*3450*/  @P0 FFMA.FTZ R111, R60, UR30, R111 ;  /* 0x0000001e3c6f0c23 */ /* 0x000fe2000801006f */
[----:B------:R-:W-:Y:S01]  /*3460*/  @P0 FFMA.FTZ R60, R149, UR6, R2 ;  /* 0x00000006953c0c23 */ /* 0x000fe20008010002 */
[----:B------:R-:W-:Y:S01]  /*3470*/  @P0 FFMA.FTZ R61, R62, UR30, R61 ;  /* 0x0000001e3e3d0c23 */ /* 0x000fe2000801003d */
[----:B------:R-:W-:-:S05]  /*3480*/  HADD2.F32 R62, -RZ, R89.H1_H1 ;  /* 0x30000059ff3e7230 */ /* 0x000fca0000004100 */
[----:B------:R-:W-:Y:S01]  /*3490*/  @P0 FFMA.FTZ R62, R63, UR30, R62 ;  /* 0x0000001e3f3e0c23 */ /* 0x000fe2000801003e */
[----:B------:R-:W-:-:S04]  /*34a0*/  @P0 FADD.FTZ R63, R147, -R60 ;  /* 0x8000003c933f0221 */ /* 0x000fc80000010000 */
[----:B------:R-:W-:Y:S01]  /*34b0*/  @P0 FFMA.FTZ R110, R63, UR30, R110 ;  /* 0x0000001e3f6e0c23 */ /* 0x000fe2000801006e */
[----:B------:R-:W-:-:S04]  /*34c0*/  @P0 FFMA.FTZ R63, R148, UR6, R2 ;  /* 0x00000006943f0c23 */ /* 0x000fc80008010002 */
[----:B------:R-:W-:Y:S01]  /*34d0*/  @P0 FADD.FTZ R60, R146, -R63 ;  /* 0x8000003f923c0221 */ /* 0x000fe20000010000 */
[----:B------:R-:W-:-:S05]  /*34e0*/  HADD2.F32 R63, -RZ, R90.H1_H1 ;  /* 0x3000005aff3f7230 */ /* 0x000fca0000004100 */
[----:B------:R-:W-:Y:S01]  /*34f0*/  @P0 FFMA.FTZ R63, R60, UR30, R63 ;  /* 0x0000001e3c3f0c23 */ /* 0x000fe2000801003f */
[----:B------:R-:W-:Y:S01]  /*3500*/  @P0 FADD.FTZ R60, R144, -R109 ;  /* 0x8000006d903c0221 */ /* 0x000fe20000010000 */
[----:B------:R-:W-:-:S05]  /*3510*/  HADD2.F32 R109, -RZ, R91.H0_H0 ;  /* 0x2000005bff6d7230 */ /* 0x000fca0000004100 */
[----:B------:R-:W-:Y:S01]  /*3520*/  @P0 FFMA.FTZ R109, R60, UR30, R109 ;  /* 0x0000001e3c6d0c23 */ /* 0x000fe2000801006d */
[----:B------:R-:W-:-:S04]  /*3530*/  @P0 FFMA.FTZ R60, R120, UR6, R2 ;  /* 0x00000006783c0c23 */ /* 0x000fc80008010002 */
[----:B------:R-:W-:Y:S01]  /*3540*/  @P0 FADD.FTZ R115, R129, -R60 ;  /* 0x8000003c81730221 */ /* 0x000fe20000010000 */
[----:B------:R-:W-:-:S03]  /*3550*/  @P5 FFMA.FTZ R60, R157, UR6, R2 ;  /* 0x000000069d3c5c23 */ /* 0x000fc60008010002 */
[----:B------:R-:W-:Y:S01]  /*3560*/  @P0 FFMA.FTZ R108, R115, UR30, R108 ;  /* 0x0000001e736c0c23 */ /* 0x000fe2000801006c */
[----:B------:R-:W-:Y:S01]  /*3570*/  @P5 FADD.FTZ R115, R155, -R60 ;  /* 0x8000003c9b735221 */ /* 0x000fe20000010000 */
[----:B------:R-:W-:-:S05]  /*3580*/  HADD2.F32 R60, -RZ, R88.H0_H0 ;  /* 0x20000058ff3c7230 */ /* 0x000fca0000004100 */
[----:B------:R-:W-:Y:S01]  /*3590*/  @P5 FFMA.FTZ R60, R115, UR30, R60 ;  /* 0x0000001e733c5c23 */ /* 0x000fe2000801003c */
[----:B------:R-:W-:Y:S06]  /*35a0*/  @!P4 BRA `(.L_x_5725) ;  /* 0x000000000018c947 */ /* 0x000fec0003800000 */
[----:B------:R-:W-:Y:S01]  /*35b0*/  FMUL.FTZ R112, R60, UR23 ;  /* 0x000000173c707c20 */ /* 0x000fe20008410000 */
[----:B------:R-:W-:-:S03]  /*35c0*/  LOP3.LUT P0, RZ, R122, 0xff, RZ, 0xc0, !PT ;  /* 0x000000ff7aff7812 */ /* 0x000fc6000780c0ff */
[----:B------:R-:W-:-:S05]  /*35d0*/  FMUL.FTZ R112, R112, UR22 ;  /* 0x0000001670707c20 */ /* 0x000fca0008410000 */
[----:B------:R-:W-:-:S04]  /*35e0*/  FSEL R112, R112, RZ, P0 ;  /* 0x000000ff70707208 */ /* 0x000fc80000000000 */
[----:B------:R-:W-:-:S04]  /*35f0*/  F2FP.F16.F32.PACK_AB R112, RZ, R112 ;  /* 0x00000070ff70723e */ /* 0x000fc800000000ff */
[----:B------:R-:W-:-:S07]  /*3600*/  PRMT R96, R112, 0x7610, R96 ;  /* 0x0000761070607816 */ /* 0x000fce0000000060 */
.L_x_5725:
        /* <DEDUP_REMOVED lines=8> */
.L_x_5726:
[----:B------:R-:W-:Y:S05]  /*3690*/  @!P4 BRA `(.L_x_5727) ;  /* 0x000000000018c947 */ /* 0x000fea0003800000 */
[----:B------:R-:W-:Y:S01]  /*36a0*/  FMUL.FTZ R111, R61, UR23 ;  /* 0x000000173d6f7c20 */ /* 0x000fe20008410000 */
[----:B------:R-:W-:-:S03]  /*36b0*/  LOP3.LUT P0, RZ, R122, 0xff0000, RZ, 0xc0, !PT ;  /* 0x00ff00007aff7812 */ /* 0x000fc6000780c0ff */
[----:B------:R-:W-:-:S05]  /*36c0*/  FMUL.FTZ R111, R111, UR22 ;  /* 0x000000166f6f7c20 */ /* 0x000fca0008410000 */
[----:B------:R-:W-:-:S04]  /*36d0*/  FSEL R111, R111, RZ, P0 ;  /* 0x000000ff6f6f7208 */ /* 0x000fc80000000000 */
[----:B------:R-:W-:-:S04]  /*36e0*/  F2FP.F16.F32.PACK_AB R111, RZ, R111 ;  /* 0x0000006fff6f723e */ /* 0x000fc800000000ff */
[----:B------:R-:W-:-:S07]  /*36f0*/  PRMT R97, R111, 0x7610, R97 ;  /* 0x000076106f617816 */ /* 0x000fce0000000061 */
.L_x_5727:
        /* <DEDUP_REMOVED lines=8> */
.L_x_5728:
[----:B------:R-:W-:Y:S05]  /*3780*/  @!P4 BRA `(.L_x_5729) ;  /* 0x000000000018c947 */ /* 0x000fea0003800000 */
[----:B------:R-:W-:Y:S01]  /*3790*/  FMUL.FTZ R62, R110, UR23 ;  /* 0x000000176e3e7c20 */ /* 0x000fe20008410000 */
[----:B------:R-:W-:-:S03]  /*37a0*/  LOP3.LUT P0, RZ, R123, 0xff, RZ, 0xc0, !PT ;  /* 0x000000ff7bff7812 */ /* 0x000fc6000780c0ff */
[----:B------:R-:W-:-:S05]  /*37b0*/  FMUL.FTZ R62, R62, UR22 ;  /* 0x000000163e3e7c20 */ /* 0x000fca0008410000 */
[----:B------:R-:W-:-:S04]  /*37c0*/  FSEL R62, R62, RZ, P0 ;  /* 0x000000ff3e3e7208 */ /* 0x000fc80000000000 */
[----:B------:R-:W-:-:S04]  /*37d0*/  F2FP.F16.F32.PACK_AB R62, RZ, R62 ;  /* 0x0000003eff3e723e */ /* 0x000fc800000000ff */
[----:B------:R-:W-:-:S07]  /*37e0*/  PRMT R98, R62, 0x7610, R98 ;  /* 0x000076103e627816 */ /* 0x000fce0000000062 */
.L_x_5729:
        /* <DEDUP_REMOVED lines=8> */
.L_x_5730:
[----:B------:R-:W-:Y:S05]  /*3870*/  @!P4 BRA `(.L_x_5731) ;  /* 0x000000000018c947 */ /* 0x000fea0003800000 */
[----:B------:R-:W-:Y:S01]  /*3880*/  FMUL.FTZ R63, R109, UR23 ;  /* 0x000000176d3f7c20 */ /* 0x000fe20008410000 */
[----:B------:R-:W-:-:S03]  /*3890*/  LOP3.LUT P0, RZ, R123, 0xff0000, RZ, 0xc0, !PT ;  /* 0x00ff00007bff7812 */ /* 0x000fc6000780c0ff */
[----:B------:R-:W-:-:S05]  /*38a0*/  FMUL.FTZ R63, R63, UR22 ;  /* 0x000000163f3f7c20 */ /* 0x000fca0008410000 */
[----:B------:R-:W-:-:S04]  /*38b0*/  FSEL R63, R63, RZ, P0 ;  /* 0x000000ff3f3f7208 */ /* 0x000fc80000000000 */
[----:B------:R-:W-:-:S04]  /*38c0*/  F2FP.F16.F32.PACK_AB R63, RZ, R63 ;  /* 0x0000003fff3f723e */ /* 0x000fc800000000ff */
[----:B------:R-:W-:-:S07]  /*38d0*/  PRMT R99, R63, 0x7610, R99 ;  /* 0x000076103f637816 */ /* 0x000fce0000000063 */
.L_x_5731:
        /* <DEDUP_REMOVED lines=9> */
.L_x_5709:
        /* <DEDUP_REMOVED lines=10> */
.L_x_5699:
[----:B------:R-:W-:Y:S05]  /*3a10*/  BSYNC.RECONVERGENT B0 ;  /* 0x0000000000007941 */ /* 0x000fea0003800200 */
.L_x_5698:
        /* <DEDUP_REMOVED lines=10> */
[----:B0----5:R-:W-:Y:S02]  /*3ac0*/  HADD2.F32 R111, -RZ, R92.H1_H1 ;  /* 0x3000005cff6f7230 */ /* 0x021fe40000004100 */
[----:B------:R-:W-:Y:S02]  /*3ad0*/  HADD2.F32 R110, -RZ, R94.H0_H0 ;  /* 0x2000005eff6e7230 */ /* 0x000fe40000004100 */
[----:B------:R-:W-:-:S08]  /*3ae0*/  HADD2.F32 R108, -RZ, R95.H1_H1 ;  /* 0x3000005fff6c7230 */ /* 0x000fd00000004100 */
[--C-:B------:R-:W-:Y:S01]  /*3af0*/  @P5 FFMA.FTZ R60, R4, UR6, R2.reuse ;  /* 0x00000006043c5c23 */ /* 0x100fe20008010002 */
[--C-:B------:R-:W-:Y:S01]  /*3b00*/  @P5 FFMA.FTZ R61, R7, UR6, R2.reuse ;  /* 0x00000006073d5c23 */ /* 0x100fe20008010002 */
[----:B------:R-:W-:Y:S02]  /*3b10*/  @P5 FFMA.FTZ R109, R117, UR6, R2 ;  /* 0x00000006756d5c23 */ /* 0x000fe40008010002 */
[----:B------:R-:W-:Y:S01]  /*3b20*/  @P5 FADD.FTZ R60, R9, -R60 ;  /* 0x8000003c093c5221 */ /* 0x000fe20000010000 */
[----:B------:R-:W-:Y:S01]  /*3b30*/  @P5 FADD.FTZ R62, R10, -R61 ;  /* 0x8000003d0a3e5221 */ /* 0x000fe20000010000 */
[--C-:B------:R-:W-:Y:S02]  /*3b40*/  HADD2.F32 R61, -RZ, R93.reuse.H0_H0 ;  /* 0x2000005dff3d7230 */ /* 0x100fe40000004100 */
[----:B------:R-:W-:Y:S01]  /*3b50*/  @P5 FFMA.FTZ R111, R60, UR30, R111 ;  /* 0x0000001e3c6f5c23 */ /* 0x000fe2000801006f */
[----:B------:R-:W-:Y:S02]  /*3b60*/  @P5 FFMA.FTZ R60, R8, UR6, R2 ;  /* 0x00000006083c5c23 */ /* 0x000fe40008010002 */
[----:B------:R-:W-:Y:S01]  /*3b70*/  @P5 FFMA.FTZ R61, R62, UR30, R61 ;  /* 0x0000001e3e3d5c23 */ /* 0x000fe2000801003d */
[----:B------:R-:W-:-:S02]  /*3b80*/  HADD2.F32 R62, -RZ, R93.H1_H1 ;  /* 0x3000005dff3e7230 */ /* 0x000fc40000004100 */
[----:B------:R-:W-:Y:S01]  /*3b90*/  @P5 FADD.FTZ R63, R13, -R60 ;  /* 0x8000003c0d3f5221 */ /* 0x000fe20000010000 */
[----:B------:R-:W-:-:S03]  /*3ba0*/  @P5 FFMA.FTZ R60, R14, UR6, R2 ;  /* 0x000000060e3c5c23 */ /* 0x000fc60008010002 */
[----:B------:R-:W-:Y:S01]  /*3bb0*/  @P5 FFMA.FTZ R62, R63, UR30, R62 ;  /* 0x0000001e3f3e5c23 */ /* 0x000fe2000801003e */
[----:B------:R-:W-:Y:S01]  /*3bc0*/  @P5 FFMA.FTZ R63, R11, UR6, R2 ;  /* 0x000000060b3f5c23 */ /* 0x000fe20008010002 */
[----:B------:R-:W-:-:S03]  /*3bd0*/  @P5 FADD.FTZ R60, R15, -R60 ;  /* 0x8000003c0f3c5221 */ /* 0x000fc60000010000 */
[----:B------:R-:W-:-:S04]  /*3be0*/  @P5 FADD.FTZ R63, R12, -R63 ;  /* 0x8000003f0c3f5221 */ /* 0x000fc80000010000 */
[----:B------:R-:W-:Y:S01]  /*3bf0*/  @P5 FFMA.FTZ R110, R63, UR30, R110 ;  /* 0x0000001e3f6e5c23 */ /* 0x000fe2000801006e */
[----:B------:R-:W-:-:S05]  /*3c00*/  HADD2.F32 R63, -RZ, R94.H1_H1 ;  /* 0x3000005eff3f7230 */ /* 0x000fca0000004100 */
[----:B------:R-:W-:Y:S01]  /*3c10*/  @P5 FFMA.FTZ R63, R60, UR30, R63 ;  /* 0x0000001e3c3f5c23 */ /* 0x000fe2000801003f */
[----:B------:R-:W-:Y:S01]  /*3c20*/  @P5 FADD.FTZ R60, R116, -R109 ;  /* 0x8000006d743c5221 */ /* 0x000fe20000010000 */
[----:B------:R-:W-:-:S05]  /*3c30*/  HADD2.F32 R109, -RZ, R95.H0_H0 ;  /* 0x2000005fff6d7230 */ /* 0x000fca0000004100 */
[----:B------:R-:W-:Y:S01]  /*3c40*/  @P5 FFMA.FTZ R109, R60, UR30, R109 ;  /* 0x0000001e3c6d5c23 */ /* 0x000fe2000801006d */
[----:B------:R-:W-:-:S04]  /*3c50*/  @P5 FFMA.FTZ R60, R118, UR6, R2 ;  /* 0x00000006763c5c23 */ /* 0x000fc80008010002 */
[----:B------:R-:W-:Y:S01]  /*3c60*/  @P5 FADD.FTZ R115, R119, -R60 ;  /* 0x8000003c77735221 */ /* 0x000fe20000010000 */
[----:B------:R-:W-:-:S03]  /*3c70*/  HADD2.F32 R60, -RZ, R92.H0_H0 ;  /* 0x2000005cff3c7230 */ /* 0x000fc60000004100 */
[----:B------:R-:W-:Y:S01]  /*3c80*/  @P5 FFMA.FTZ R108, R115, UR30, R108 ;  /* 0x0000001e736c5c23 */ /* 0x000fe2000801006c */
[----:B------:R-:W-:-:S04]  /*3c90*/  @P5 FFMA.FTZ R115, R5, UR6, R2 ;  /* 0x0000000605735c23 */ /* 0x000fc80008010002 */
[----:B------:R-:W-:-:S04]  /*3ca0*/  @P5 FADD.FTZ R115, R6, -R115 ;  /* 0x8000007306735221 */ /* 0x000fc80000010000 */
        /* <DEDUP_REMOVED lines=8> */
.L_x_5736:
        /* <DEDUP_REMOVED lines=8> */
.L_x_5737:
[----:B------:R-:W-:Y:S05]  /*3db0*/  @!P4 BRA `(.L_x_5738) ;  /* 0x000000000018c947 */ /* 0x000fea0003800000 */
[----:B------:R-:W-:Y:S01]  /*3dc0*/  FMUL.FTZ R111, R61, UR23 ;  /* 0x000000173d6f7c20 */ /* 0x000fe20008410000 */
[----:B------:R-:W-:-:S03]  /*3dd0*/  LOP3.LUT P5, RZ, R124, 0xff0000, RZ, 0xc0, !PT ;  /* 0x00ff00007cff7812 */ /* 0x000fc600078ac0ff */
[----:B------:R-:W-:-:S05]  /*3de0*/  FMUL.FTZ R111, R111, UR22 ;  /* 0x000000166f6f7c20 */ /* 0x000fca0008410000 */
[----:B------:R-:W-:-:S04]  /*3df0*/  FSEL R111, R111, RZ, P5 ;  /* 0x000000ff6f6f7208 */ /* 0x000fc80002800000 */
[----:B------:R-:W-:-:S04]  /*3e00*/  F2FP.F16.F32.PACK_AB R111, RZ, R111 ;  /* 0x0000006fff6f723e */ /* 0x000fc800000000ff */
[----:B------:R-:W-:-:S07]  /*3e10*/  PRMT R97, R111, 0x7610, R97 ;  /* 0x000076106f617816 */ /* 0x000fce0000000061 */
.L_x_5738:
        /* <DEDUP_REMOVED lines=8> */
.L_x_5739:
[----:B------:R-:W-:Y:S05]  /*3ea0*/  @!P4 BRA `(.L_x_5740) ;  /* 0x000000000018c947 */ /* 0x000fea0003800000 */
[----:B------:R-:W-:Y:S01]  /*3eb0*/  FMUL.FTZ R62, R110, UR23 ;  /* 0x000000176e3e7c20 */ /* 0x000fe20008410000 */
[----:B------:R-:W-:-:S03]  /*3ec0*/  LOP3.LUT P5, RZ, R125, 0xff, RZ, 0xc0, !PT ;  /* 0x000000ff7dff7812 */ /* 0x000fc600078ac0ff */
[----:B------:R-:W-:-:S05]  /*3ed0*/  FMUL.FTZ R62, R62, UR22 ;  /* 0x000000163e3e7c20 */ /* 0x000fca0008410000 */
[----:B------:R-:W-:-:S04]  /*3ee0*/  FSEL R62, R62, RZ, P5 ;  /* 0x000000ff3e3e7208 */ /* 0x000fc80002800000 */
[----:B------:R-:W-:-:S04]  /*3ef0*/  F2FP.F16.F32.PACK_AB R62, RZ, R62 ;  /* 0x0000003eff3e723e */ /* 0x000fc800000000ff */
[----:B------:R-:W-:-:S07]  /*3f00*/  PRMT R98, R62, 0x7610, R98 ;  /* 0x000076103e627816 */ /* 0x000fce0000000062 */
.L_x_5740:
        /* <DEDUP_REMOVED lines=8> */
.L_x_5741:
[----:B------:R-:W-:Y:S05]  /*3f90*/  @!P4 BRA `(.L_x_5742) ;  /* 0x000000000018c947 */ /* 0x000fea0003800000 */
[----:B------:R-:W-:Y:S01]  /*3fa0*/  FMUL.FTZ R63, R109, UR23 ;  /* 0x000000176d3f7c20 */ /* 0x000fe20008410000 */
[----:B------:R-:W-:-:S03]  /*3fb0*/  LOP3.LUT P5, RZ, R125, 0xff0000, RZ, 0xc0, !PT ;  /* 0x00ff00007dff7812 */ /* 0x000fc600078ac0ff */
[----:B------:R-:W-:-:S05]  /*3fc0*/  FMUL.FTZ R63, R63, UR22 ;  /* 0x000000163f3f7c20 */ /* 0x000fca0008410000 */
[----:B------:R-:W-:-:S04]  /*3fd0*/  FSEL R63, R63, RZ, P5 ;  /* 0x000000ff3f3f7208 */ /* 0x000fc80002800000 */
[----:B------:R-:W-:-:S04]  /*3fe0*/  F2FP.F16.F32.PACK_AB R63, RZ, R63 ;  /* 0x0000003fff3f723e */ /* 0x000fc800000000ff */
[----:B------:R-:W-:-:S07]  /*3ff0*/  PRMT R99, R63, 0x7610, R99 ;  /* 0x000076103f637816 */ /* 0x000fce0000000063 */
.L_x_5742:
        /* <DEDUP_REMOVED lines=10> */
.L_x_5735:
        /* <DEDUP_REMOVED lines=12> */
.L_x_5744:
[----:B------:R-:W-:Y:S05]  /*4160*/  @!P4 BRA `(.L_x_5745) ;  /* 0x000000000028c947 */ /* 0x000fea0003800000 */
[----:B0-----:R-:W-:Y:S01]  /*4170*/  @P5 FFMA.FTZ R108, R4, UR6, R2 ;  /* 0x00000006046c5c23 */ /* 0x001fe20008010002 */
[----:B-----5:R-:W-:-:S03]  /*4180*/  LOP3.LUT P6, RZ, R124, 0xff00, RZ, 0xc0, !PT ;  /* 0x0000ff007cff7812 */ /* 0x020fc600078cc0ff */
[----:B------:R-:W-:Y:S01]  /*4190*/  @P5 FADD.FTZ R109, R9, -R108 ;  /* 0x8000006c096d5221 */ /* 0x000fe20000010000 */
[----:B------:R-:W-:-:S05]  /*41a0*/  HADD2.F32 R108, -RZ, R92.H1_H1 ;  /* 0x3000005cff6c7230 */ /* 0x000fca0000004100 */
[----:B------:R-:W-:-:S04]  /*41b0*/  @P5 FFMA.FTZ R108, R109, UR30, R108 ;  /* 0x0000001e6d6c5c23 */ /* 0x000fc8000801006c */
[----:B------:R-:W-:-:S04]  /*41c0*/  FMUL.FTZ R108, R108, UR23 ;  /* 0x000000176c6c7c20 */ /* 0x000fc80008410000 */
[----:B------:R-:W-:-:S05]  /*41d0*/  FMUL.FTZ R108, R108, UR22 ;  /* 0x000000166c6c7c20 */ /* 0x000fca0008410000 */
[----:B------:R-:W-:-:S04]  /*41e0*/  FSEL R108, R108, RZ, P6 ;  /* 0x000000ff6c6c7208 */ /* 0x000fc80003000000 */
[----:B------:R-:W-:-:S04]  /*41f0*/  F2FP.F16.F32.PACK_AB R108, RZ, R108 ;  /* 0x0000006cff6c723e */ /* 0x000fc800000000ff */
[----:B------:R-:W-:-:S07]  /*4200*/  PRMT R96, R96, 0x5410, R108 ;  /* 0x0000541060607816 */ /* 0x000fce000000006c */
.L_x_5745:
        /* <DEDUP_REMOVED lines=11> */
.L_x_5746:
        /* <DEDUP_REMOVED lines=11> */
.L_x_5747:
        /* <DEDUP_REMOVED lines=11> */
.L_x_5748:
        /* <DEDUP_REMOVED lines=11> */
.L_x_5749:
        /* <DEDUP_REMOVED lines=11> */
.L_x_5750:
[----:B------:R-:W-:Y:S05]  /*4580*/  @!P4 BRA `(.L_x_5743) ;  /* 0x0000000c0040c947 */ /* 0x000fea0003800000 */
[----:B0-----:R-:W-:-:S04]  /*4590*/  @P5 FFMA.FTZ R108, R118, UR6, R2 ;  /* 0x00000006766c5c23 */ /* 0x001fc80008010002 */
        /* <DEDUP_REMOVED lines=11> */
.L_x_5734:
        /* <DEDUP_REMOVED lines=26> */
.L_x_5752:
[----:B------:R-:W-:Y:S05]  /*47f0*/  @!P4 BRA `(.L_x_5753) ;  /* 0x000000000018c947 */ /* 0x000fea0003800000 */
[----:B------:R-:W-:Y:S01]  /*4800*/  FMUL.FTZ R60, R108, UR23 ;  /* 0x000000176c3c7c20 */ /* 0x000fe20008410000 */
[----:B-----5:R-:W-:-:S03]  /*4810*/  LOP3.LUT P6, RZ, R124, 0xff00, RZ, 0xc0, !PT ;  /* 0x0000ff007cff7812 */ /* 0x020fc600078cc0ff */
[----:B------:R-:W-:-:S05]  /*4820*/  FMUL.FTZ R60, R60, UR22 ;  /* 0x000000163c3c7c20 */ /* 0x000fca0008410000 */
[----:B------:R-:W-:-:S04]  /*4830*/  FSEL R60, R60, RZ, P6 ;  /* 0x000000ff3c3c7208 */ /* 0x000fc80003000000 */
[----:B------:R-:W-:-:S04]  /*4840*/  F2FP.F16.F32.PACK_AB R60, RZ, R60 ;  /* 0x0000003cff3c723e */ /* 0x000fc800000000ff */
[----:B------:R-:W-:-:S07]  /*4850*/  PRMT R96, R96, 0x5410, R60 ;  /* 0x0000541060607816 */ /* 0x000fce000000003c */
.L_x_5753:
        /* <DEDUP_REMOVED lines=10> */
.L_x_5754:
        /* <DEDUP_REMOVED lines=8> */
.L_x_5755:
        /* <DEDUP_REMOVED lines=21> */
.L_x_5756:
[----:B------:R-:W-:Y:S05]  /*4ad0*/  @!P4 BRA `(.L_x_5757) ;  /* 0x000000000018c947 */ /* 0x000fea0003800000 */
[----:B------:R-:W-:Y:S01]  /*4ae0*/  FMUL.FTZ R62, R111, UR23 ;  /* 0x000000176f3e7c20 */ /* 0x000fe20008410000 */
[----:B-----5:R-:W-:-:S03]  /*4af0*/  LOP3.LUT P6, RZ, R125, 0xff00, RZ, 0xc0, !PT ;  /* 0x0000ff007dff7812 */ /* 0x020fc600078cc0ff */
[----:B------:R-:W-:-:S05]  /*4b00*/  FMUL.FTZ R62, R62, UR22 ;  /* 0x000000163e3e7c20 */ /* 0x000fca0008410000 */
[----:B------:R-:W-:-:S04]  /*4b10*/  FSEL R62, R62, RZ, P6 ;  /* 0x000000ff3e3e7208 */ /* 0x000fc80003000000 */
[----:B------:R-:W-:-:S04]  /*4b20*/  F2FP.F16.F32.PACK_AB R62, RZ, R62 ;  /* 0x0000003eff3e723e */ /* 0x000fc800000000ff */
[----:B------:R-:W-:-:S07]  /*4b30*/  PRMT R98, R98, 0x5410, R62 ;  /* 0x0000541062627816 */ /* 0x000fce000000003e */
.L_x_5757:
        /* <DEDUP_REMOVED lines=10> */
.L_x_5758:
        /* <DEDUP_REMOVED lines=10> */
.L_x_5751:
        /* <DEDUP_REMOVED lines=12> */
.L_x_5759:
        /* <DEDUP_REMOVED lines=12> */
.L_x_5760:
        /* <DEDUP_REMOVED lines=12> */
.L_x_5761:
        /* <DEDUP_REMOVED lines=12> */
.L_x_5762:
        /* <DEDUP_REMOVED lines=12> */
.L_x_5763:
        /* <DEDUP_REMOVED lines=12> */
.L_x_5764:
        /* <DEDUP_REMOVED lines=12> */
.L_x_5765:
        /* <DEDUP_REMOVED lines=13> */
.L_x_5743:
        /* <DEDUP_REMOVED lines=8> */
.L_x_5733:
[----:B------:R-:W-:Y:S05]  /*5310*/  BSYNC.RECONVERGENT B0 ;  /* 0x0000000000007941 */ /* 0x000fea0003800200 */
.L_x_5732:
        /* <DEDUP_REMOVED lines=10> */
[----:B0-2--5:R-:W-:Y:S02]  /*53c0*/  HADD2.F32 R111, -RZ, R16.H1_H1 ;  /* 0x30000010ff6f7230 */ /* 0x025fe40000004100 */
[----:B------:R-:W-:Y:S02]  /*53d0*/  HADD2.F32 R110, -RZ, R18.H0_H0 ;  /* 0x20000012ff6e7230 */ /* 0x000fe40000004100 */
[----:B------:R-:W-:-:S08]  /*53e0*/  HADD2.F32 R108, -RZ, R19.H1_H1 ;  /* 0x30000013ff6c7230 */ /* 0x000fd00000004100 */
[--C-:B------:R-:W-:Y:S01]  /*53f0*/  @P5 FFMA.FTZ R60, R128, UR6, R2.reuse ;  /* 0x00000006803c5c23 */ /* 0x100fe20008010002 */
[--C-:B------:R-:W-:Y:S01]  /*5400*/  @P5 FFMA.FTZ R61, R131, UR6, R2.reuse ;  /* 0x00000006833d5c23 */ /* 0x100fe20008010002 */
[--C-:B------:R-:W-:Y:S01]  /*5410*/  @P5 FFMA.FTZ R109, R141, UR6, R2.reuse ;  /* 0x000000068d6d5c23 */ /* 0x100fe20008010002 */
[----:B------:R-:W-:Y:S01]  /*5420*/  @P5 FFMA.FTZ R115, R121, UR6, R2 ;  /* 0x0000000679735c23 */ /* 0x000fe20008010002 */
[----:B------:R-:W-:Y:S01]  /*5430*/  @P5 FADD.FTZ R60, R133, -R60 ;  /* 0x8000003c853c5221 */ /* 0x000fe20000010000 */
[----:B------:R-:W-:Y:S01]  /*5440*/  @P5 FADD.FTZ R62, R134, -R61 ;  /* 0x8000003d863e5221 */ /* 0x000fe20000010000 */
[--C-:B------:R-:W-:Y:S02]  /*5450*/  HADD2.F32 R61, -RZ, R17.reuse.H0_H0 ;  /* 0x20000011ff3d7230 */ /* 0x100fe40000004100 */
[----:B------:R-:W-:Y:S01]  /*5460*/  @P5 FADD.FTZ R115, R130, -R115 ;  /* 0x8000007382735221 */ /* 0x000fe20000010000 */
[----:B------:R-:W-:Y:S01]  /*5470*/  @P5 FFMA.FTZ R111, R60, UR30, R111 ;  /* 0x0000001e3c6f5c23 */ /* 0x000fe2000801006f */
[----:B------:R-:W-:Y:S01]  /*5480*/  @P5 FFMA.FTZ R60, R132, UR6, R2 ;  /* 0x00000006843c5c23 */ /* 0x000fe20008010002 */
        /* <DEDUP_REMOVED lines=17> */
[----:B------:R-:W-:Y:S02]  /*55a0*/  @P5 FFMA.FTZ R108, R159, UR30, R108 ;  /* 0x0000001e9f6c5c23 */ /* 0x000fe4000801006c */
        /* <DEDUP_REMOVED lines=8> */
.L_x_5770:
        /* <DEDUP_REMOVED lines=8> */
.L_x_5771:
[----:B------:R-:W-:Y:S05]  /*56b0*/  @!P4 BRA `(.L_x_5772) ;  /* 0x000000000018c947 */ /* 0x000fea0003800000 */
[----:B------:R-:W-:Y:S01]  /*56c0*/  FMUL.FTZ R2, R61, UR23 ;  /* 0x000000173d027c20 */ /* 0x000fe20008410000 */
[----:B------:R-:W-:-:S03]  /*56d0*/  LOP3.LUT P5, RZ, R126, 0xff0000, RZ, 0xc0, !PT ;  /* 0x00ff00007eff7812 */ /* 0x000fc600078ac0ff */
[----:B------:R-:W-:-:S05]  /*56e0*/  FMUL.FTZ R2, R2, UR22 ;  /* 0x0000001602027c20 */ /* 0x000fca0008410000 */
[----:B------:R-:W-:-:S04]  /*56f0*/  FSEL R2, R2, RZ, P5 ;  /* 0x000000ff02027208 */ /* 0x000fc80002800000 */
[----:B------:R-:W-:-:S04]  /*5700*/  F2FP.F16.F32.PACK_AB R2, RZ, R2 ;  /* 0x00000002ff02723e */ /* 0x000fc800000000ff */
[----:B------:R-:W-:-:S07]  /*5710*/  PRMT R97, R2, 0x7610, R97 ;  /* 0x0000761002617816 */ /* 0x000fce0000000061 */
.L_x_5772:
        /* <DEDUP_REMOVED lines=8> */
.L_x_5773:
[----:B------:R-:W-:Y:S05]  /*57a0*/  @!P4 BRA `(.L_x_5774) ;  /* 0x000000000018c947 */ /* 0x000fea0003800000 */
[----:B------:R-:W-:Y:S01]  /*57b0*/  FMUL.FTZ R2, R110, UR23 ;  /* 0x000000176e027c20 */ /* 0x000fe20008410000 */
[----:B------:R-:W-:-:S03]  /*57c0*/  LOP3.LUT P5, RZ, R127, 0xff, RZ, 0xc0, !PT ;  /* 0x000000ff7fff7812 */ /* 0x000fc600078ac0ff */
[----:B------:R-:W-:-:S05]  /*57d0*/  FMUL.FTZ R2, R2, UR22 ;  /* 0x0000001602027c20 */ /* 0x000fca0008410000 */
[----:B------:R-:W-:-:S04]  /*57e0*/  FSEL R2, R2, RZ, P5 ;  /* 0x000000ff02027208 */ /* 0x000fc80002800000 */
[----:B------:R-:W-:-:S04]  /*57f0*/  F2FP.F16.F32.PACK_AB R2, RZ, R2 ;  /* 0x00000002ff02723e */ /* 0x000fc800000000ff */
[----:B------:R-:W-:-:S07]  /*5800*/  PRMT R98, R2, 0x7610, R98 ;  /* 0x0000761002627816 */ /* 0x000fce0000000062 */
.L_x_5774:
        /* <DEDUP_REMOVED lines=8> */
.L_x_5775:
[----:B------:R-:W-:Y:S05]  /*5890*/  @!P4 BRA `(.L_x_5776) ;  /* 0x000000000018c947 */ /* 0x000fea0003800000 */
[----:B------:R-:W-:Y:S01]  /*58a0*/  FMUL.FTZ R2, R109, UR23 ;  /* 0x000000176d027c20 */ /* 0x000fe20008410000 */
[----:B------:R-:W-:-:S03]  /*58b0*/  LOP3.LUT P5, RZ, R127, 0xff0000, RZ, 0xc0, !PT ;  /* 0x00ff00007fff7812 */ /* 0x000fc600078ac0ff */
[----:B------:R-:W-:-:S05]  /*58c0*/  FMUL.FTZ R2, R2, UR22 ;  /* 0x0000001602027c20 */ /* 0x000fca0008410000 */
[----:B------:R-:W-:-:S04]  /*58d0*/  FSEL R2, R2, RZ, P5 ;  /* 0x000000ff02027208 */ /* 0x000fc80002800000 */
[----:B------:R-:W-:-:S04]  /*58e0*/  F2FP.F16.F32.PACK_AB R2, RZ, R2 ;  /* 0x00000002ff02723e */ /* 0x000fc800000000ff */
[----:B------:R-:W-:-:S07]  /*58f0*/  PRMT R99, R2, 0x7610, R99 ;  /* 0x0000761002637816 */ /* 0x000fce0000000063 */
.L_x_5776:
        /* <DEDUP_REMOVED lines=10> */
.L_x_5769:
        /* <DEDUP_REMOVED lines=12> */
.L_x_5778:
[----:B------:R-:W-:Y:S05]  /*5a60*/  @!P4 BRA `(.L_x_5779) ;  /* 0x000000000028c947 */ /* 0x000fea0003800000 */
[----:B0-2---:R-:W-:Y:S01]  /*5a70*/  @P5 FFMA.FTZ R108, R128, UR6, R2 ;  /* 0x00000006806c5c23 */ /* 0x005fe20008010002 */
        /* <DEDUP_REMOVED lines=9> */
.L_x_5779:
        /* <DEDUP_REMOVED lines=11> */
.L_x_5780:
        /* <DEDUP_REMOVED lines=11> */
.L_x_5781:
        /* <DEDUP_REMOVED lines=11> */
.L_x_5782:
        /* <DEDUP_REMOVED lines=11> */
.L_x_5783:
        /* <DEDUP_REMOVED lines=11> */
.L_x_5784:
[----:B------:R-:W-:Y:S05]  /*5e80*/  @!P4 BRA `(.L_x_5777) ;  /* 0x0000000c0040c947 */ /* 0x000fea0003800000 */
[----:B------:R-:W-:-:S04]  /*5e90*/  @P5 FFMA.FTZ R2, R142, UR6, R2 ;  /* 0x000000068e025c23 */ /* 0x000fc80008010002 */
[----:B0-2---:R-:W-:Y:S01]  /*5ea0*/  @P5 FADD.FTZ R109, R143, -R2 ;  /* 0x800000028f6d5221 */ /* 0x005fe20000010000 */
        /* <DEDUP_REMOVED lines=10> */
.L_x_5768:
        /* <DEDUP_REMOVED lines=26> */
.L_x_5786:
[----:B------:R-:W-:Y:S05]  /*60f0*/  @!P4 BRA `(.L_x_5787) ;  /* 0x000000000018c947 */ /* 0x000fea0003800000 */
[----:B------:R-:W-:Y:S01]  /*6100*/  FMUL.FTZ R60, R108, UR23 ;  /* 0x000000176c3c7c20 */ /* 0x000fe20008410000 */
[----:B-----5:R-:W-:-:S03]  /*6110*/  LOP3.LUT P6, RZ, R126, 0xff00, RZ, 0xc0, !PT ;  /* 0x0000ff007eff7812 */ /* 0x020fc600078cc0ff */
[----:B------:R-:W-:-:S05]  /*6120*/  FMUL.FTZ R60, R60, UR22 ;  /* 0x000000163c3c7c20 */ /* 0x000fca0008410000 */
[----:B------:R-:W-:-:S04]  /*6130*/  FSEL R60, R60, RZ, P6 ;  /* 0x000000ff3c3c7208 */ /* 0x000fc80003000000 */
[----:B------:R-:W-:-:S04]  /*6140*/  F2FP.F16.F32.PACK_AB R60, RZ, R60 ;  /* 0x0000003cff3c723e */ /* 0x000fc800000000ff */
[----:B------:R-:W-:-:S07]  /*6150*/  PRMT R96, R96, 0x5410, R60 ;  /* 0x0000541060607816 */ /* 0x000fce000000003c */
.L_x_5787:
        /* <DEDUP_REMOVED lines=10> */
.L_x_5788:
        /* <DEDUP_REMOVED lines=8> */
.L_x_5789:
        /* <DEDUP_REMOVED lines=21> */
.L_x_5790:
[----:B------:R-:W-:Y:S05]  /*63d0*/  @!P4 BRA `(.L_x_5791) ;  /* 0x000000000018c947 */ /* 0x000fea0003800000 */
[----:B------:R-:W-:Y:S01]  /*63e0*/  FMUL.FTZ R2, R109, UR23 ;  /* 0x000000176d027c20 */ /* 0x000fe20008410000 */
[----:B-----5:R-:W-:-:S03]  /*63f0*/  LOP3.LUT P6, RZ, R127, 0xff00, RZ, 0xc0, !PT ;  /* 0x0000ff007fff7812 */ /* 0x020fc600078cc0ff */
[----:B------:R-:W-:-:S05]  /*6400*/  FMUL.FTZ R2, R2, UR22 ;  /* 0x0000001602027c20 */ /* 0x000fca0008410000 */
[----:B------:R-:W-:-:S04]  /*6410*/  FSEL R2, R2, RZ, P6 ;  /* 0x000000ff02027208 */ /* 0x000fc80003000000 */
[----:B------:R-:W-:-:S04]  /*6420*/  F2FP.F16.F32.PACK_AB R2, RZ, R2 ;  /* 0x00000002ff02723e */ /* 0x000fc800000000ff */
[----:B------:R-:W-:-:S07]  /*6430*/  PRMT R98, R98, 0x5410, R2 ;  /* 0x0000541062627816 */ /* 0x000fce0000000002 */
.L_x_5791:
        /* <DEDUP_REMOVED lines=10> */
.L_x_5792:
        /* <DEDUP_REMOVED lines=10> */
.L_x_5785:
        /* <DEDUP_REMOVED lines=12> */
.L_x_5793:
        /* <DEDUP_REMOVED lines=12> */
.L_x_5794:
        /* <DEDUP_REMOVED lines=12> */
.L_x_5795:
        /* <DEDUP_REMOVED lines=12> */
.L_x_5796:
        /* <DEDUP_REMOVED lines=12> */
.L_x_5797:
        /* <DEDUP_REMOVED lines=12> */
.L_x_5798:
        /* <DEDUP_REMOVED lines=12> */
.L_x_5799:
        /* <DEDUP_REMOVED lines=13> */
.L_x_5777:
[----:B0-2---:R-:W0:Y:S08]  /*6b90*/  @P0 LDC.64 R110, c[0x0][0x478] ;  /* 0x00011e00ff6e0b82 */ /* 0x005e300000000a00 */
[----:B------:R-:W1:Y:S01]  /*6ba0*/  @P4 LDC.64 R108, c[0x0][0x468] ;  /* 0x00011a00ff6c4b82 */ /* 0x000e620000000a00 */
[----:B0-----:R-:W-:-:S05]  /*6bb0*/  @P0 IMAD.WIDE.U32 R110, R0, 0x10, R110 ;  /* 0x00000010006e0825 */ /* 0x001fca00078e006e */
[----:B------:R3:W-:Y:S01]  /*6bc0*/  @P0 STG.E.128 desc[UR20][R110.64], R60 ;  /* 0x0000003c6e000986 */ /* 0x0007e2000c101d14 */
[----:B-1----:R-:W-:-:S05]  /*6bd0*/  @P4 IMAD.WIDE.U32 R108, R113, 0x10, R108 ;  /* 0x00000010716c4825 */ /* 0x002fca00078e006c */
[----:B------:R3:W-:Y:S02]  /*6be0*/  @P4 STG.E.128 desc[UR20][R108.64], R96 ;  /* 0x000000606c004986 */ /* 0x0007e4000c101d14 */
.L_x_5767:
[----:B------:R-:W-:Y:S05]  /*6bf0*/  BSYNC.RECONVERGENT B0 ;  /* 0x0000000000007941 */ /* 0x000fea0003800200 */
.L_x_5766:
[----:B------:R-:W-:Y:S02]  /*6c00*/  UIADD3 UR11, UPT, UPT, UR11, UR26, URZ ;  /* 0x0000001a0b0b7290 */ /* 0x000fe4000fffe0ff */
[----:B------:R-:W-:Y:S02]  /*6c10*/  UPLOP3.LUT UP1, UPT, UPT, UPT, UP1, 0x40, 0x4 ;  /* 0x000000000004789c */ /* 0x000fe40003f2e810 */
[----:B------:R-:W-:-:S09]  /*6c20*/  UISETP.GE.AND UP0, UPT, UR11, UR27, UPT ;  /* 0x0000001b0b00728c */ /* 0x000fd2000bf06270 */
[----:B------:R-:W-:Y:S05]  /*6c30*/  BRA.U !UP0, `(.L_x_5800) ;  /* 0xffffff9908547547 */ /* 0x000fea000b83ffff */
.L_x_5687:
        /* <DEDUP_REMOVED lines=32> */
.L_x_5801:
        /* <DEDUP_REMOVED lines=12> */
.L_x_10765:


//--------------------- .text._ZN10layer_norm22ln_bwd_finalize_kernelINS_22Kernel_traits_finalizeILj3072Ef6__halfS2_S2_fjLb0ELj1024ELj4ENS_18Kernel_traits_baseILj3072EfS2_S2_S2_fjLj1024EEEEELb0ELb1EEEvNS_9BwdParamsE --------------------------
	.section	.text._ZN10layer_norm22ln_bwd_finalize_kernelINS_22Kernel_traits_finalizeILj3072Ef6__halfS2_S2_fjLb0ELj1024ELj4ENS_18Kernel_traits_baseILj3072EfS2_S2_S2_fjLj1024EEEEELb0ELb1EEEvNS_9BwdParamsE,"ax",@progbits
	.align	128
        .global         _ZN10layer_norm22ln_bwd_finalize_kernelINS_22Kernel_traits_finalizeILj3072Ef6__halfS2_S2_fjLb0ELj1024ELj4ENS_18Kernel_traits_baseILj3072EfS2_S2_S2_fjLj1024EEEEELb0ELb1EEEvNS_9BwdParamsE
        .type           _ZN10layer_norm22ln_bwd_finalize_kernelINS_22Kernel_traits_finalizeILj3072Ef6__halfS2_S2_fjLb0ELj1024ELj4ENS_18Kernel_traits_baseILj3072EfS2_S2_S2_fjLj1024EEEEELb0ELb1EEEvNS_9BwdParamsE,@function
        .size           _ZN10layer_norm22ln_bwd_finalize_kernelINS_22Kernel_traits_finalizeILj3072Ef6__halfS2_S2_fjLb0ELj1024ELj4ENS_18Kernel_traits_baseILj3072EfS2_S2_S2_fjLj1024EEEEELb0ELb1EEEvNS_9BwdParamsE,(.L_x_10766 - _ZN10layer_norm22ln_bwd_finalize_kernelINS_22Kernel_traits_finalizeILj3072Ef6__halfS2_S2_fjLb0ELj1024ELj4ENS_18Kernel_traits_baseILj3072EfS2_S2_S2_fjLj1024EEEEELb0ELb1EEEvNS_9BwdParamsE)
        .other          _ZN10layer_norm22ln_bwd_finalize_kernelINS_22Kernel_traits_finalizeILj3072Ef6__halfS2_S2_fjLb0ELj1024ELj4ENS_18Kernel_traits_baseILj3072EfS2_S2_S2_fjLj1024EEEEELb0ELb1EEEvNS_9BwdParamsE,@"STO_CUDA_ENTRY STV_DEFAULT"
_ZN10layer_norm22ln_bwd_finalize_kernelINS_22Kernel_traits_finalizeILj3072Ef6__halfS2_S2_fjLb0ELj1024ELj4ENS_18Kernel_traits_baseILj3072EfS2_S2_S2_fjLj1024EEEEELb0ELb1EEEvNS_9BwdParamsE:
.text._ZN10layer_norm22ln_bwd_finalize_kernelINS_22Kernel_traits_finalizeILj3072Ef6__halfS2_S2_fjLb0ELj1024ELj4ENS_18Kernel_traits_baseILj3072EfS2_S2_S2_fjLj1024EEEEELb0ELb1EEEvNS_9BwdParamsE:
        /* <DEDUP_REMOVED lines=77> */
.L_x_5806:
        /* <DEDUP_REMOVED lines=118> */
.L_x_5805:
[----:B------:R-:W-:Y:S05]  /*0c30*/  BSYNC.RECONVERGENT B1 ;  /* 0x0000000000017941 */ /* 0x000fea0003800200 */
.L_x_5804:
        /* <DEDUP_REMOVED lines=69> */
.L_x_5808:
[----:B------:R-:W-:Y:S05]  /*1090*/  BSYNC.RECONVERGENT B1 ;  /* 0x0000000000017941 */ /* 0x000fea0003800200 */
.L_x_5807:
        /* <DEDUP_REMOVED lines=38> */
.L_x_5810:
[----:B------:R-:W-:Y:S05]  /*1300*/  BSYNC.RECONVERGENT B1 ;  /* 0x0000000000017941 */ /* 0x000fea0003800200 */
.L_x_5809:
[----:B------:R-:W-:Y:S05]  /*1310*/  @!P1 BRA `(.L_x_5803) ;  /* 0x0000000000409947 */ /* 0x000fea0003800000 */
[----:B------:R-:W0:Y:S01]  /*1320*/  LDC R14, c[0x0][0x388] ;  /* 0x0000e200ff0e7b82 */ /* 0x000e220000000800 */
[----:B------:R-:W-:-:S07]  /*1330*/  IADD3 R12, PT, PT, -R54, RZ, RZ ;  /* 0x000000ff360c7210 */ /* 0x000fce0007ffe1ff */
[----:B------:R-:W1:Y:S08]  /*1340*/  LDC.64 R8, c[0x0][0x440] ;  /* 0x00011000ff087b82 */ /* 0x000e700000000a00 */
[----:B------:R-:W2:Y:S01]  /*1350*/  LDC.64 R10, c[0x0][0x448] ;  /* 0x00011200ff0a7b82 */ /* 0x000ea20000000a00 */
[----:B0-----:R-:W-:-:S05]  /*1360*/  IMAD R0, R3, R14, R0 ;  /* 0x0000000e03007224 */ /* 0x001fca00078e0200 */
[----:B------:R-:W-:-:S07]  /*1370*/  IADD3 R3, PT, PT, R57, R0, RZ ;  /* 0x0000000039037210 */ /* 0x000fce0007ffe0ff */
.L_x_5811:
        /* <DEDUP_REMOVED lines=10> */
.L_x_5803:
[----:B------:R-:W-:Y:S05]  /*1420*/  BSYNC.RECONVERGENT B0 ;  /* 0x0000000000007941 */ /* 0x000fea0003800200 */
.L_x_5802:
        /* <DEDUP_REMOVED lines=57> */
.L_x_5812:
        /* <DEDUP_REMOVED lines=12> */
.L_x_10766:


//--------------------- .text._ZN10layer_norm13ln_bwd_kernelINS_13Kernel_traitsIf6__halfS2_S2_fjLj3072ELj1ELj1ELj4ELj16ENS_18Kernel_traits_baseILj3072EfS2_S2_S2_fjLj128EEEEELb1ELb0ELb1ELb1EEEvNS_9BwdParamsE --------------------------
	.section	.text._ZN10layer_norm13ln_bwd_kernelINS_13Kernel_traitsIf6__halfS2_S2_fjLj3072ELj1ELj1ELj4ELj16ENS_18Kernel_traits_baseILj3072EfS2_S2_S2_fjLj128EEEEELb1ELb0ELb1ELb1EEEvNS_9BwdParamsE,"ax",@progbits
	.align	128
        .global         _ZN10layer_norm13ln_bwd_kernelINS_13Kernel_traitsIf6__halfS2_S2_fjLj3072ELj1ELj1ELj4ELj16ENS_18Kernel_traits_baseILj3072EfS2_S2_S2_fjLj128EEEEELb1ELb0ELb1ELb1EEEvNS_9BwdParamsE
        .type           _ZN10layer_norm13ln_bwd_kernelINS_13Kernel_traitsIf6__halfS2_S2_fjLj3072ELj1ELj1ELj4ELj16ENS_18Kernel_traits_baseILj3072EfS2_S2_S2_fjLj128EEEEELb1ELb0ELb1ELb1EEEvNS_9BwdParamsE,@function
        .size           _ZN10layer_norm13ln_bwd_kernelINS_13Kernel_traitsIf6__halfS2_S2_fjLj3072ELj1ELj1ELj4ELj16ENS_18Kernel_traits_baseILj3072EfS2_S2_S2_fjLj128EEEEELb1ELb0ELb1ELb1EEEvNS_9BwdParamsE,(.L_x_10767 - _ZN10layer_norm13ln_bwd_kernelINS_13Kernel_traitsIf6__halfS2_S2_fjLj3072ELj1ELj1ELj4ELj16ENS_18Kernel_traits_baseILj3072EfS2_S2_S2_fjLj128EEEEELb1ELb0ELb1ELb1EEEvNS_9BwdParamsE)
        .other          _ZN10layer_norm13ln_bwd_kernelINS_13Kernel_traitsIf6__halfS2_S2_fjLj3072ELj1ELj1ELj4ELj16ENS_18Kernel_traits_baseILj3072EfS2_S2_S2_fjLj128EEEEELb1ELb0ELb1ELb1EEEvNS_9BwdParamsE,@"STO_CUDA_ENTRY STV_DEFAULT"
_ZN10layer_norm13ln_bwd_kernelINS_13Kernel_traitsIf6__halfS2_S2_fjLj3072ELj1ELj1ELj4ELj16ENS_18Kernel_traits_baseILj3072EfS2_S2_S2_fjLj128EEEEELb1ELb0ELb1ELb1EEEvNS_9BwdParamsE:
.text._ZN10layer_norm13ln_bwd_kernelINS_13Kernel_traitsIf6__halfS2_S2_fjLj3072ELj1ELj1ELj4ELj16ENS_18Kernel_traits_baseILj3072EfS2_S2_S2_fjLj128EEEEELb1ELb0ELb1ELb1EEEvNS_9BwdParamsE:
        /* <DEDUP_REMOVED lines=48> */
.L_x_5914:
        /* <DEDUP_REMOVED lines=16> */
[-C--:B0-----:R-:W-:Y:S02]  /*0400*/  IMAD R3, R0, R11.reuse, RZ ;  /* 0x0000000b00037224 */ /* 0x081fe400078e02ff */
[----:B------:R-:W-:-:S03]  /*0410*/  IMAD R104, R104, R11, RZ ;  /* 0x0000000b68687224 */ /* 0x000fc600078e02ff */
[----:B------:R-:W-:Y:S02]  /*0420*/  SHF.R.S32.HI R10, RZ, 0x1f, R3 ;  /* 0x0000001fff0a7819 */ /* 0x000fe40000011403 */
[----:B------:R-:W-:Y:S02]  /*0430*/  SHF.R.S32.HI R105, RZ, 0x1f, R104 ;  /* 0x0000001fff697819 */ /* 0x000fe40000011468 */
[----:B------:R-:W-:Y:S02]  /*0440*/  LEA.HI R10, R10, R3, RZ, 0x3 ;  /* 0x000000030a0a7211 */ /* 0x000fe400078f18ff */
[----:B------:R-:W-:Y:S02]  /*0450*/  LEA.HI R104, R105, R104, RZ, 0x3 ;  /* 0x0000006869687211 */ /* 0x000fe400078f18ff */
[-C--:B------:R-:W-:Y:S02]  /*0460*/  LEA.HI.SX32 R3, R10, R129.reuse, 0x1d ;  /* 0x000000810a037211 */ /* 0x080fe400078feaff */
[----:B------:R-:W-:Y:S01]  /*0470*/  LEA.HI.SX32 R105, R104, R129, 0x1d ;  /* 0x0000008168697211 */ /* 0x000fe200078feaff */
[----:B------:R-:W-:Y:S01]  /*0480*/  IMAD.WIDE R8, R0, 0x4, R8 ;  /* 0x0000000400087825 */ /* 0x000fe200078e0208 */
[----:B------:R-:W-:-:S03]  /*0490*/  IADD3 R141, PT, PT, R3, 0x80, RZ ;  /* 0x00000080038d7810 */ /* 0x000fc60007ffe0ff */
[----:B-1----:R-:W-:Y:S01]  /*04a0*/  IMAD.WIDE.U32 R124, R3, 0x10, R120 ;  /* 0x00000010037c7825 */ /* 0x002fe200078e0078 */
[----:B------:R-:W-:Y:S01]  /*04b0*/  IADD3 R109, PT, PT, R105, 0x80, RZ ;  /* 0x00000080696d7810 */ /* 0x000fe20007ffe0ff */
[----:B------:R0:W3:Y:S01]  /*04c0*/  LDG.E R146, desc[UR10][R8.64] ;  /* 0x0000000a08927981 */ /* 0x0000e2000c1e1900 */
[----:B------:R-:W-:Y:S01]  /*04d0*/  IADD3 R143, PT, PT, R3, 0x100, RZ ;  /* 0x00000100038f7810 */ /* 0x000fe20007ffe0ff */
[C---:B--2---:R-:W-:Y:S01]  /*04e0*/  IMAD.WIDE.U32 R112, R105.reuse, 0x10, R6 ;  /* 0x0000001069707825 */ /* 0x044fe200078e0006 */
[----:B------:R-:W-:Y:S01]  /*04f0*/  IADD3 R105, PT, PT, R105, 0x100, RZ ;  /* 0x0000010069697810 */ /* 0x000fe20007ffe0ff */
[----:B------:R-:W2:Y:S02]  /*0500*/  LDG.E.128 R124, desc[UR10][R124.64] ;  /* 0x0000000a7c7c7981 */ /* 0x000ea4000c1e1d00 */
[----:B------:R-:W-:Y:S02]  /*0510*/  IMAD.WIDE.U32 R116, R141, 0x10, R120 ;  /* 0x000000108d747825 */ /* 0x000fe400078e0078 */
[----:B------:R-:W4:Y:S02]  /*0520*/  LDG.E.128 R112, desc[UR10][R112.64] ;  /* 0x0000000a70707981 */ /* 0x000f24000c1e1d00 */
[----:B------:R-:W-:Y:S01]  /*0530*/  IMAD.WIDE.U32 R108, R109, 0x10, R6 ;  /* 0x000000106d6c7825 */ /* 0x000fe200078e0006 */
[----:B------:R-:W-:Y:S01]  /*0540*/  ISETP.NE.U32.AND P0, PT, RZ, UR6, PT ;  /* 0x00000006ff007c0c */ /* 0x000fe2000bf05070 */
[----:B------:R-:W4:Y:S01]  /*0550*/  LDG.E.128 R116, desc[UR10][R116.64] ;  /* 0x0000000a74747981 */ /* 0x000f22000c1e1d00 */
[----:B-----5:R-:W-:Y:S01]  /*0560*/  ISETP.GE.AND P2, PT, R5, 0x1, PT ;  /* 0x000000010500780c */ /* 0x020fe20003f46270 */
[----:B------:R-:W-:Y:S01]  /*0570*/  IMAD.WIDE.U32 R120, R143, 0x10, R120 ;  /* 0x000000108f787825 */ /* 0x000fe200078e0078 */
[----:B0-----:R-:W0:Y:S01]  /*0580*/  LDC.64 R8, c[0x0][0x3b0] ;  /* 0x0000ec00ff087b82 */ /* 0x001e220000000a00 */
[----:B------:R-:W4:Y:S02]  /*0590*/  LDG.E.128 R108, desc[UR10][R108.64] ;  /* 0x0000000a6c6c7981 */ /* 0x000f24000c1e1d00 */
[----:B------:R-:W-:-:S02]  /*05a0*/  IMAD.WIDE.U32 R104, R105, 0x10, R6 ;  /* 0x0000001069687825 */ /* 0x000fc400078e0006 */
[----:B------:R-:W4:Y:S04]  /*05b0*/  LDG.E.128 R120, desc[UR10][R120.64] ;  /* 0x0000000a78787981 */ /* 0x000f28000c1e1d00 */
[----:B------:R-:W4:Y:S01]  /*05c0*/  LDG.E.128 R104, desc[UR10][R104.64] ;  /* 0x0000000a68687981 */ /* 0x000f22000c1e1d00 */
[----:B------:R-:W-:-:S04]  /*05d0*/  MOV R6, UR7 ;  /* 0x0000000700067c02 */ /* 0x000fc80008000f00 */
[----:B------:R-:W-:Y:S02]  /*05e0*/  ISETP.NE.AND.EX P0, PT, R6, RZ, PT, P0 ;  /* 0x000000ff0600720c */ /* 0x000fe40003f05300 */
[----:B------:R-:W-:-:S05]  /*05f0*/  @P2 IADD3 R10, PT, PT, R5, -0x1, RZ ;  /* 0xffffffff050a2810 */ /* 0x000fca0007ffe0ff */
[----:B------:R-:W-:-:S06]  /*0600*/  @P2 IMAD R10, R10, R11, RZ ;  /* 0x0000000b0a0a2224 */ /* 0x000fcc00078e02ff */
[----:B------:R-:W1:Y:S08]  /*0610*/  @P0 LDC.64 R130, c[0x0][0x438] ;  /* 0x00010e00ff820b82 */ /* 0x000e700000000a00 */
[----:B------:R-:W0:Y:S01]  /*0620*/  @P0 LDC.64 R132, c[0x0][0x438] ;  /* 0x00010e00ff840b82 */ /* 0x000e220000000a00 */
[----:B------:R-:W-:-:S04]  /*0630*/  @P2 SHF.R.S32.HI R7, RZ, 0x1f, R10 ;  /* 0x0000001fff072819 */ /* 0x000fc8000001140a */
[----:B------:R-:W-:Y:S02]  /*0640*/  @P2 LEA.HI R10, R7, R10, RZ, 0x3 ;  /* 0x0000000a070a2211 */ /* 0x000fe400078f18ff */
[----:B------:R-:W-:Y:S01]  /*0650*/  MOV R7, RZ ;  /* 0x000000ff00077202 */ /* 0x000fe20000000f00 */
[----:B------:R-:W0:Y:S01]  /*0660*/  @P0 LDC.64 R138, c[0x0][0x438] ;  /* 0x00010e00ff8a0b82 */ /* 0x000e220000000a00 */
[----:B------:R-:W-:-:S04]  /*0670*/  @P2 LEA.HI.SX32 R7, R10, R129, 0x1d ;  /* 0x000000810a072211 */ /* 0x000fc800078feaff */
[C---:B------:R-:W-:Y:S02]  /*0680*/  IADD3 R135, PT, PT, R7.reuse, 0x80, RZ ;  /* 0x0000008007877810 */ /* 0x040fe40007ffe0ff */
[----:B------:R-:W-:Y:S01]  /*0690*/  IADD3 R137, PT, PT, R7, 0x100, RZ ;  /* 0x0000010007897810 */ /* 0x000fe20007ffe0ff */
[----:B-1----:R-:W-:-:S04]  /*06a0*/  @P0 IMAD.WIDE.U32 R128, R3, 0x10, R130 ;  /* 0x0000001003800825 */ /* 0x002fc800078e0082 */
[----:B0-----:R-:W-:Y:S01]  /*06b0*/  IMAD.WIDE.U32 R134, R135, 0x8, R8 ;  /* 0x0000000887867825 */ /* 0x001fe200078e0008 */
        /* <DEDUP_REMOVED lines=8> */
[----:B------:R-:W-:-:S05]  /*0740*/  @P0 IMAD.WIDE.U32 R138, R143, 0x10, R138 ;  /* 0x000000108f8a0825 */ /* 0x000fca00078e008a */
[----:B------:R0:W5:Y:S01]  /*0750*/  @P0 LDG.E.128 R12, desc[UR10][R138.64] ;  /* 0x0000000a8a0c0981 */ /* 0x000162000c1e1d00 */
[----:B------:R-:W-:-:S04]  /*0760*/  ISETP.NE.AND P0, PT, RZ, UR12, PT ;  /* 0x0000000cff007c0c */ /* 0x000fc8000bf05270 */
[----:B---3--:R-:W-:Y:S01]  /*0770*/  FSEL R146, R146, RZ, !P0 ;  /* 0x000000ff92927208 */ /* 0x008fe20004000000 */
[--C-:B--2---:R-:W-:Y:S02]  /*0780*/  HADD2.F32 R8, -RZ, R124.reuse.H1_H1 ;  /* 0x3000007cff087230 */ /* 0x104fe40000004100 */
[----:B------:R-:W-:Y:S02]  /*0790*/  HADD2.F32 R3, -RZ, R124.H0_H0 ;  /* 0x2000007cff037230 */ /* 0x000fe40000004100 */
[--C-:B------:R-:W-:Y:S02]  /*07a0*/  HADD2.F32 R9, -RZ, R125.reuse.H1_H1 ;  /* 0x3000007dff097230 */ /* 0x100fe40000004100 */
[----:B------:R-:W-:Y:S01]  /*07b0*/  FADD.FTZ R155, -R146, R8 ;  /* 0x00000008929b7221 */ /* 0x000fe20000010100 */
[----:B------:R-:W-:Y:S02]  /*07c0*/  HADD2.F32 R7, -RZ, R125.H0_H0 ;  /* 0x2000007dff077230 */ /* 0x000fe40000004100 */
[----:B----4-:R-:W-:-:S02]  /*07d0*/  HADD2.F32 R130, -RZ, R117.H0_H0 ;  /* 0x20000075ff827230 */ /* 0x010fc40000004100 */
[----:B0-----:R-:W-:Y:S02]  /*07e0*/  HADD2.F32 R138, -RZ, R118.H0_H0 ;  /* 0x20000076ff8a7230 */ /* 0x001fe40000004100 */
[--C-:B------:R-:W-:Y:S02]  /*07f0*/  HADD2.F32 R125, -RZ, R112.reuse.H0_H0 ;  /* 0x20000070ff7d7230 */ /* 0x100fe40000004100 */
[--C-:B------:R-:W-:Y:S02]  /*0800*/  HADD2.F32 R143, -RZ, R111.reuse.H0_H0 ;  /* 0x2000006fff8f7230 */ /* 0x100fe40000004100 */
[----:B------:R-:W-:Y:S02]  /*0810*/  HADD2.F32 R144, -RZ, R111.H1_H1 ;  /* 0x3000006fff907230 */ /* 0x000fe40000004100 */
[----:B------:R-:W-:Y:S01]  /*0820*/  FADD.FTZ R3, -R146, R3 ;  /* 0x0000000392037221 */ /* 0x000fe20000010100 */
[----:B------:R-:W-:Y:S02]  /*0830*/  HADD2.F32 R112, -RZ, R112.H1_H1 ;  /* 0x30000070ff707230 */ /* 0x000fe40000004100 */
[----:B------:R-:W-:-:S02]  /*0840*/  HADD2.F32 R111, -RZ, R120.H0_H0 ;  /* 0x20000078ff6f7230 */ /* 0x000fc40000004100 */
[----:B------:R-:W-:Y:S02]  /*0850*/  HADD2.F32 R145, -RZ, R120.H1_H1 ;  /* 0x30000078ff917230 */ /* 0x000fe40000004100 */
[----:B------:R-:W-:Y:S01]  /*0860*/  FMUL.FTZ R120, R4, R155 ;  /* 0x0000009b04787220 */ /* 0x000fe20000410000 */
[--C-:B------:R-:W-:Y:S02]  /*0870*/  HADD2.F32 R10, -RZ, R126.reuse.H0_H0 ;  /* 0x2000007eff0a7230 */ /* 0x100fe40000004100 */
[C---:B------:R-:W-:Y:S01]  /*0880*/  FADD.FTZ R9, -R146.reuse, R9 ;  /* 0x0000000992097221 */ /* 0x040fe20000010100 */
[----:B------:R-:W-:Y:S02]  /*0890*/  HADD2.F32 R11, -RZ, R126.H1_H1 ;  /* 0x3000007eff0b7230 */ /* 0x000fe40000004100 */
[C---:B------:R-:W-:Y:S01]  /*08a0*/  FADD.FTZ R163, -R146.reuse, R130 ;  /* 0x0000008292a37221 */ /* 0x040fe20000010100 */
[----:B------:R-:W-:Y:S01]  /*08b0*/  FADD.FTZ R165, -R146, R138 ;  /* 0x0000008a92a57221 */ /* 0x000fe20000010100 */
[----:B------:R-:W-:-:S02]  /*08c0*/  HADD2.F32 R130, -RZ, R107.H0_H0 ;  /* 0x2000006bff827230 */ /* 0x000fc40000004100 */
[----:B------:R-:W-:Y:S01]  /*08d0*/  FMUL.FTZ R3, R4, R3 ;  /* 0x0000000304037220 */ /* 0x000fe20000410000 */
[----:B------:R-:W-:Y:S02]  /*08e0*/  HADD2.F32 R138, -RZ, R107.H1_H1 ;  /* 0x3000006bff8a7230 */ /* 0x000fe40000004100 */
[----:B------:R-:W-:Y:S01]  /*08f0*/  FADD.FTZ R37, R37, R112 ;  /* 0x0000007025257221 */ /* 0x000fe20000010000 */
[----:B------:R-:W-:Y:S02]  /*0900*/  HADD2.F32 R126, -RZ, R113.H1_H1 ;  /* 0x30000071ff7e7230 */ /* 0x000fe40000004100 */
[-C--:B------:R-:W-:Y:S01]  /*0910*/  FFMA.FTZ R93, R120, R112.reuse, R93 ;  /* 0x00000070785d7223 */ /* 0x080fe2000001005d */
[----:B------:R-:W-:Y:S01]  /*0920*/  FMUL.FTZ R107, R57, R112 ;  /* 0x00000070396b7220 */ /* 0x000fe20000410000 */
[----:B------:R-:W-:Y:S02]  /*0930*/  HADD2.F32 R124, -RZ, R127.H0_H0 ;  /* 0x2000007fff7c7230 */ /* 0x000fe40000004100 */
[----:B------:R-:W-:Y:S01]  /*0940*/  FADD.FTZ R157, -R146, R10 ;  /* 0x0000000a929d7221 */ /* 0x000fe20000010100 */
[----:B------:R-:W-:-:S02]  /*0950*/  HADD2.F32 R131, -RZ, R115.H0_H0 ;  /* 0x20000073ff837230 */ /* 0x000fc40000004100 */
[----:B------:R-:W-:Y:S01]  /*0960*/  FMUL.FTZ R112, R4, R9 ;  /* 0x0000000904707220 */ /* 0x000fe20000410000 */
[----:B------:R-:W-:Y:S02]  /*0970*/  HADD2.F32 R128, -RZ, R115.H1_H1 ;  /* 0x30000073ff807230 */ /* 0x000fe40000004100 */
[----:B------:R-:W-:Y:S01]  /*0980*/  FADD.FTZ R11, -R146, R11 ;  /* 0x0000000b920b7221 */ /* 0x000fe20000010100 */
[----:B------:R-:W-:Y:S02]  /*0990*/  HADD2.F32 R127, -RZ, R127.H1_H1 ;  /* 0x3000007fff7f7230 */ /* 0x000fe40000004100 */
[----:B------:R-:W-:Y:S02]  /*09a0*/  HADD2.F32 R115, -RZ, R116.H0_H0 ;  /* 0x20000074ff737230 */ /* 0x000fe40000004100 */
[----:B------:R-:W-:Y:S02]  /*09b0*/  HADD2.F32 R147, -RZ, R121.H0_H0 ;  /* 0x20000079ff937230 */ /* 0x000fe40000004100 */
[----:B------:R-:W-:-:S02]  /*09c0*/  HADD2.F32 R153, -RZ, R123.H0_H0 ;  /* 0x2000007bff997230 */ /* 0x000fc40000004100 */
[----:B------:R-:W-:Y:S01]  /*09d0*/  FADD.FTZ R36, R36, R125 ;  /* 0x0000007d24247221 */ /* 0x000fe20000010000 */
[----:B------:R-:W-:Y:S02]  /*09e0*/  HADD2.F32 R129, -RZ, R113.H0_H0 ;  /* 0x20000071ff817230 */ /* 0x000fe40000004100 */
[----:B------:R-:W-:Y:S01]  /*09f0*/  FFMA.FTZ R92, R3, R125, R92 ;  /* 0x0000007d035c7223 */ /* 0x000fe2000001005c */
[----:B------:R-:W-:Y:S02]  /*0a00*/  HADD2.F32 R116, -RZ, R116.H1_H1 ;  /* 0x30000074ff747230 */ /* 0x000fe40000004100 */
[----:B------:R-:W-:Y:S02]  /*0a10*/  HADD2.F32 R117, -RZ, R117.H1_H1 ;  /* 0x30000075ff757230 */ /* 0x000fe40000004100 */
[----:B------:R-:W-:Y:S02]  /*0a20*/  HADD2.F32 R118, -RZ, R118.H1_H1 ;  /* 0x30000076ff767230 */ /* 0x000fe40000004100 */
[----:B------:R-:W-:-:S02]  /*0a30*/  HADD2.F32 R139, -RZ, R119.H0_H0 ;  /* 0x20000077ff8b7230 */ /* 0x000fc40000004100 */
[----:B------:R-:W-:Y:S02]  /*0a40*/  HADD2.F32 R140, -RZ, R119.H1_H1 ;  /* 0x30000077ff8c7230 */ /* 0x000fe40000004100 */
[----:B------:R-:W-:Y:S02]  /*0a50*/  HADD2.F32 R121, -RZ, R121.H1_H1 ;  /* 0x30000079ff797230 */ /* 0x000fe40000004100 */
[--C-:B------:R-:W-:Y:S02]  /*0a60*/  HADD2.F32 R149, -RZ, R122.reuse.H0_H0 ;  /* 0x2000007aff957230 */ /* 0x100fe40000004100 */
[----:B------:R-:W-:Y:S02]  /*0a70*/  HADD2.F32 R151, -RZ, R122.H1_H1 ;  /* 0x3000007aff977230 */ /* 0x000fe40000004100 */
[----:B------:R-:W-:Y:S01]  /*0a80*/  FMUL.FTZ R122, R56, R125 ;  /* 0x0000007d387a7220 */ /* 0x000fe20000410000 */
[----:B------:R-:W-:Y:S02]  /*0a90*/  HADD2.F32 R123, -RZ, R123.H1_H1 ;  /* 0x3000007bff7b7230 */ /* 0x000fe40000004100 */
[----:B------:R-:W-:Y:S01]  /*0aa0*/  FADD.FTZ R39, R39, R126 ;  /* 0x0000007e27277221 */ /* 0x000fe20000010000 */
[----:B------:R-:W-:-:S02]  /*0ab0*/  HADD2.F32 R113, -RZ, R114.H0_H0 ;  /* 0x20000072ff717230 */ /* 0x000fc40000004100 */
[----:B------:R-:W-:Y:S01]  /*0ac0*/  FMUL.FTZ R157, R4, R157 ;  /* 0x0000009d049d7220 */ /* 0x000fe20000410000 */
[----:B------:R-:W-:Y:S02]  /*0ad0*/  HADD2.F32 R114, -RZ, R114.H1_H1 ;  /* 0x30000072ff727230 */ /* 0x000fe40000004100 */
        /* <DEDUP_REMOVED lines=20> */
[----:B------:R-:W-:Y:S01]  /*0c20*/  FADD.FTZ R96, R96, R113 ;  /* 0x0000007160607221 */ /* 0x000fe20000010000 */
[-C--:B------:R-:W-:Y:S01]  /*0c30*/  FFMA.FTZ R100, R157, R113.reuse, R100 ;  /* 0x000000719d647223 */ /* 0x080fe20000010064 */
[----:B------:R-:W-:Y:S01]  /*0c40*/  FMUL.FTZ R146, R60, R113 ;  /* 0x000000713c927220 */ /* 0x000fe20000410000 */
[----:B------:R-:W-:Y:S01]  /*0c50*/  FADD.FTZ R97, R97, R114 ;  /* 0x0000007261617221 */ /* 0x000fe20000010000 */
[-C--:B------:R-:W-:Y:S01]  /*0c60*/  FFMA.FTZ R101, R126, R114.reuse, R101 ;  /* 0x000000727e657223 */ /* 0x080fe20000010065 */
[----:B------:R-:W-:Y:S01]  /*0c70*/  FMUL.FTZ R113, R61, R114 ;  /* 0x000000723d717220 */ /* 0x000fe20000410000 */
[----:B------:R-:W-:Y:S01]  /*0c80*/  FMUL.FTZ R114, R4, R127 ;  /* 0x0000007f04727220 */ /* 0x000fe20000410000 */
[----:B------:R-:W-:-:S02]  /*0c90*/  HADD2.F32 R119, -RZ, R108.H0_H0 ;  /* 0x2000006cff777230 */ /* 0x000fc40000004100 */
[----:B------:R-:W-:Y:S01]  /*0ca0*/  FADD.FTZ R99, R99, R128 ;  /* 0x0000008063637221 */ /* 0x000fe20000010000 */
[----:B------:R-:W-:Y:S02]  /*0cb0*/  HADD2.F32 R108, -RZ, R108.H1_H1 ;  /* 0x3000006cff6c7230 */ /* 0x000fe40000004100 */
[----:B------:R-:W-:Y:S01]  /*0cc0*/  FMUL.FTZ R115, R4, R115 ;  /* 0x0000007304737220 */ /* 0x000fe20000410000 */
        /* <DEDUP_REMOVED lines=9> */
[----:B------:R-:W-:-:S02]  /*0d60*/  HADD2.F32 R141, -RZ, R109.H0_H0 ;  /* 0x2000006dff8d7230 */ /* 0x000fc40000004100 */
[----:B------:R-:W-:Y:S01]  /*0d70*/  FADD.FTZ R108, RZ, R122 ;  /* 0x0000007aff6c7221 */ /* 0x000fe20000010000 */
[----:B------:R-:W-:Y:S02]  /*0d80*/  HADD2.F32 R142, -RZ, R109.H1_H1 ;  /* 0x3000006dff8e7230 */ /* 0x000fe40000004100 */
[----:B------:R-:W-:Y:S01]  /*0d90*/  FFMA.FTZ R9, R3, R122, RZ ;  /* 0x0000007a03097223 */ /* 0x000fe200000100ff */
[--C-:B------:R-:W-:Y:S02]  /*0da0*/  HADD2.F32 R109, -RZ, R110.reuse.H0_H0 ;  /* 0x2000006eff6d7230 */ /* 0x100fe40000004100 */
[C---:B------:R-:W-:Y:S01]  /*0db0*/  FMUL.FTZ R159, R4.reuse, R159 ;  /* 0x0000009f049f7220 */ /* 0x040fe20000410000 */
[----:B------:R-:W-:Y:S02]  /*0dc0*/  HADD2.F32 R110, -RZ, R110.H1_H1 ;  /* 0x3000006eff6e7230 */ /* 0x000fe40000004100 */
        /* <DEDUP_REMOVED lines=16> */
[----:B------:R-:W-:Y:S01]  /*0ed0*/  FFMA.FTZ R9, R157, R146, R108 ;  /* 0x000000929d097223 */ /* 0x000fe2000001006c */
[----:B------:R-:W-:Y:S02]  /*0ee0*/  FMUL.FTZ R139, R4, R139 ;  /* 0x0000008b048b7220 */ /* 0x000fe40000410000 */
[----:B------:R-:W-:Y:S01]  /*0ef0*/  FADD.FTZ R11, R110, R113 ;  /* 0x000000716e0b7221 */ /* 0x000fe20000010000 */
[----:B------:R-:W-:Y:S01]  /*0f00*/  FFMA.FTZ R108, R126, R113, R9 ;  /* 0x000000717e6c7223 */ /* 0x000fe20000010009 */
[----:B------:R-:W-:Y:S02]  /*0f10*/  FMUL.FTZ R163, R4, R163 ;  /* 0x000000a304a37220 */ /* 0x000fe40000410000 */
[----:B------:R-:W-:Y:S01]  /*0f20*/  FADD.FTZ R110, R11, R148 ;  /* 0x000000940b6e7221 */ /* 0x000fe20000010000 */
[----:B------:R-:W-:Y:S01]  /*0f30*/  FFMA.FTZ R9, R159, R148, R108 ;  /* 0x000000949f097223 */ /* 0x000fe2000001006c */
[----:B------:R-:W-:-:S02]  /*0f40*/  HADD2.F32 R8, -RZ, R104.H0_H0 ;  /* 0x20000068ff087230 */ /* 0x000fc40000004100 */
[----:B------:R-:W-:Y:S01]  /*0f50*/  FADD.FTZ R82, R82, R143 ;  /* 0x0000008f52527221 */ /* 0x000fe20000010000 */
[-C--:B------:R-:W-:Y:S01]  /*0f60*/  FFMA.FTZ R26, R139, R143.reuse, R26 ;  /* 0x0000008f8b1a7223 */ /* 0x080fe2000001001a */
[----:B------:R-:W-:Y:S01]  /*0f70*/  FMUL.FTZ R156, R70, R143 ;  /* 0x0000008f469c7220 */ /* 0x000fe20000410000 */
[C---:B------:R-:W-:Y:S01]  /*0f80*/  FMUL.FTZ R140, R4.reuse, R140 ;  /* 0x0000008c048c7220 */ /* 0x040fe20000410000 */
        /* <DEDUP_REMOVED lines=17> */
[----:B------:R-:W-:Y:S01]  /*10a0*/  FFMA.FTZ R8, R128, R119, R9 ;  /* 0x0000007780087223 */ /* 0x000fe20000010009 */
        /* <DEDUP_REMOVED lines=28> */
[----:B------:R-:W-:Y:S02]  /*1270*/  HADD2.F32 R116, -RZ, R105.H1_H1 ;  /* 0x30000069ff747230 */ /* 0x000fe40000004100 */
[----:B------:R-:W-:Y:S01]  /*1280*/  FADD.FTZ R11, R8, R145 ;  /* 0x00000091080b7221 */ /* 0x000fe20000010000 */
[----:B------:R-:W-:Y:S01]  /*1290*/  FFMA.FTZ R8, R158, R145, R9 ;  /* 0x000000919e087223 */ /* 0x000fe20000010009 */
[--C-:B------:R-:W-:Y:S02]  /*12a0*/  HADD2.F32 R105, -RZ, R106.reuse.H0_H0 ;  /* 0x2000006aff697230 */ /* 0x100fe40000004100 */
[----:B------:R-:W-:Y:S01]  /*12b0*/  FMUL.FTZ R160, R4, R121 ;  /* 0x0000007904a07220 */ /* 0x000fe20000410000 */
[----:B------:R-:W-:Y:S01]  /*12c0*/  FMUL.FTZ R121, R75, R116 ;  /* 0x000000744b797220 */ /* 0x000fe20000410000 */
        /* <DEDUP_REMOVED lines=36> */
.L_x_5814:
        /* <DEDUP_REMOVED lines=44> */
.L_x_5815:
[----:B------:R-:W0:Y:S01]  /*17d0*/  SHFL.DOWN PT, R10, R9, 0x10, 0x1f ;  /* 0x0a001f00090a7f89 */ /* 0x000e2200000e0000 */
        /* <DEDUP_REMOVED lines=31> */
.L_x_5817:
[----:B------:R-:W-:Y:S05]  /*19d0*/  BSYNC.RECONVERGENT B0 ;  /* 0x0000000000007941 */ /* 0x000fea0003800200 */
.L_x_5816:
[----:B------:R-:W1:Y:S08]  /*19e0*/  S2UR UR5, SR_CgaCtaId ;  /* 0x00000000000579c3 */ /* 0x000e700000008800 */
[----:B------:R-:W-:Y:S01]  /*19f0*/  BAR.SYNC.DEFER_BLOCKING 0x0 ;  /* 0x0000000000007b1d */ /* 0x000fe20000010000 */
[----:B------:R-:W-:Y:S02]  /*1a00*/  ISETP.NE.U32.AND P0, PT, RZ, UR6, PT ;  /* 0x00000006ff007c0c */ /* 0x000fe4000bf05070 */
[----:B------:R-:W-:-:S02]  /*1a10*/  ISETP.NE.AND P3, PT, RZ, UR12, PT ;  /* 0x0000000cff007c0c */ /* 0x000fc4000bf65270 */
[----:B------:R-:W-:Y:S01]  /*1a20*/  ISETP.NE.AND.EX P0, PT, R6, RZ, PT, P0 ;  /* 0x000000ff0600720c */ /* 0x000fe20003f05300 */
[----:B------:R-:W-:Y:S02]  /*1a30*/  UMOV UR4, 0x400 ;  /* 0x0000040000047882 */ /* 0x000fe40000000000 */
[----:B-1----:R-:W-:-:S04]  /*1a40*/  ULEA UR4, UR5, UR4, 0x18 ;  /* 0x0000000405047291 */ /* 0x002fc8000f8ec0ff */
[----:B------:R-:W-:Y:S02]  /*1a50*/  UIADD3 UR5, UPT, UPT, UR4, 0x3020, URZ ;  /* 0x0000302004057890 */ /* 0x000fe4000fffe0ff */
[----:B------:R-:W-:-:S09]  /*1a60*/  @!UP1 UIADD3 UR5, UPT, UPT, UR4, 0x3000, URZ ;  /* 0x0000300004059890 */ /* 0x000fd2000fffe0ff */
[----:B0-----:R-:W0:Y:S01]  /*1a70*/  LDS.128 R8, [UR5] ;  /* 0x00000005ff087984 */ /* 0x001e220008000c00 */
[----:B------:R-:W-:Y:S02]  /*1a80*/  UIADD3 UR5, UPT, UPT, UR4, 0x3030, URZ ;  /* 0x0000303004057890 */ /* 0x000fe4000fffe0ff */
[----:B------:R-:W-:-:S09]  /*1a90*/  @!UP1 UIADD3 UR5, UPT, UPT, UR4, 0x3010, URZ ;  /* 0x0000301004059890 */ /* 0x000fd2000fffe0ff */
[----:B------:R-:W1:Y:S01]  /*1aa0*/  LDS.128 R108, [UR5] ;  /* 0x00000005ff6c7984 */ /* 0x000e620008000c00 */
[----:B0-----:R-:W-:Y:S01]  /*1ab0*/  FADD.FTZ R151, RZ, R8 ;  /* 0x00000008ff977221 */ /* 0x001fe20000010000 */
[----:B------:R-:W-:-:S03]  /*1ac0*/  FADD.FTZ R8, RZ, R9 ;  /* 0x00000009ff087221 */ /* 0x000fc60000010000 */
[----:B------:R-:W-:Y:S01]  /*1ad0*/  FADD.FTZ R155, R10, R151 ;  /* 0x000000970a9b7221 */ /* 0x000fe20000010000 */
[----:B------:R-:W-:Y:S01]  /*1ae0*/  @P2 IADD3 R10, PT, PT, R5, -0x1, RZ ;  /* 0xffffffff050a2810 */ /* 0x000fe20007ffe0ff */
[----:B------:R-:W0:Y:S01]  /*1af0*/  LDC R151, c[0x0][0x388] ;  /* 0x0000e200ff977b82 */ /* 0x000e220000000800 */
[----:B------:R-:W-:Y:S01]  /*1b00*/  FADD.FTZ R8, R11, R8 ;  /* 0x000000080b087221 */ /* 0x000fe20000010000 */
[----:B-1----:R-:W-:-:S03]  /*1b10*/  FADD.FTZ R155, R155, R108 ;  /* 0x0000006c9b9b7221 */ /* 0x002fc60000010000 */
[----:B------:R-:W-:Y:S01]  /*1b20*/  FADD.FTZ R8, R8, R109 ;  /* 0x0000006d08087221 */ /* 0x000fe20000010000 */
[----:B------:R-:W-:-:S03]  /*1b30*/  FADD.FTZ R108, R110, R155 ;  /* 0x0000009b6e6c7221 */ /* 0x000fc60000010000 */
[----:B------:R-:W-:Y:S01]  /*1b40*/  FADD.FTZ R5, R111, R8 ;  /* 0x000000086f057221 */ /* 0x000fe20000010000 */
[----:B------:R-:W-:Y:S01]  /*1b50*/  MOV R111, RZ ;  /* 0x000000ff006f7202 */ /* 0x000fe20000000f00 */
[----:B------:R-:W-:Y:S02]  /*1b60*/  FMUL.FTZ R108, R108, UR13 ;  /* 0x0000000d6c6c7c20 */ /* 0x000fe40008410000 */
[----:B------:R-:W-:-:S03]  /*1b70*/  FMUL.FTZ R5, R5, UR13 ;  /* 0x0000000d05057c20 */ /* 0x000fc60008410000 */
[----:B------:R-:W-:Y:S01]  /*1b80*/  FSEL R108, R108, RZ, !P3 ;  /* 0x000000ff6c6c7208 */ /* 0x000fe20005800000 */
[-C--:B0-----:R-:W-:Y:S02]  /*1b90*/  @P2 IMAD R10, R10, R151.reuse, RZ ;  /* 0x000000970a0a2224 */ /* 0x081fe400078e02ff */
[----:B------:R-:W-:-:S03]  /*1ba0*/  IMAD R151, R0, R151, RZ ;  /* 0x0000009700977224 */ /* 0x000fc600078e02ff */
[----:B------:R-:W-:Y:S02]  /*1bb0*/  @P2 SHF.R.S32.HI R9, RZ, 0x1f, R10 ;  /* 0x0000001fff092819 */ /* 0x000fe4000001140a */
[----:B------:R-:W-:Y:S02]  /*1bc0*/  SHF.R.S32.HI R8, RZ, 0x1f, R151 ;  /* 0x0000001fff087819 */ /* 0x000fe40000011497 */
[----:B------:R-:W-:Y:S02]  /*1bd0*/  @P2 LEA.HI R10, R9, R10, RZ, 0x3 ;  /* 0x0000000a090a2211 */ /* 0x000fe400078f18ff */
[----:B------:R-:W-:Y:S02]  /*1be0*/  LEA.HI R8, R8, R151, RZ, 0x3 ;  /* 0x0000009708087211 */ /* 0x000fe400078f18ff */
[-C--:B------:R-:W-:Y:S02]  /*1bf0*/  @P2 LEA.HI.SX32 R111, R10, R129.reuse, 0x1d ;  /* 0x000000810a6f2211 */ /* 0x080fe400078feaff */
[----:B------:R-:W-:Y:S01]  /*1c00*/  LEA.HI.SX32 R109, R8, R129, 0x1d ;  /* 0x00000081086d7211 */ /* 0x000fe200078feaff */
        /* <DEDUP_REMOVED lines=18> */
.L_x_5820:
        /* <DEDUP_REMOVED lines=12> */
.L_x_5821:
        /* <DEDUP_REMOVED lines=12> */
.L_x_5822:
        /* <DEDUP_REMOVED lines=12> */
.L_x_5823:
        /* <DEDUP_REMOVED lines=12> */
.L_x_5824:
        /* <DEDUP_REMOVED lines=12> */
.L_x_5825:
        /* <DEDUP_REMOVED lines=12> */
.L_x_5826:
[----:B------:R-:W-:Y:S05]  /*21b0*/  @!P2 BRA `(.L_x_5827) ;  /* 0x0000001000a8a947 */ /* 0x000fea0003800000 */
[----:B------:R-:W-:Y:S01]  /*21c0*/  FFMA.FTZ R8, R114, R5, R108 ;  /* 0x0000000572087223 */ /* 0x000fe2000001006c */
[----:B------:R-:W-:Y:S02]  /*21d0*/  ISETP.GT.AND P1, PT, R2, RZ, PT ;  /* 0x000000ff0200720c */ /* 0x000fe40003f24270 */
[----:B-----5:R-:W-:Y:S01]  /*21e0*/  ISETP.GE.U32.AND P0, PT, R132, RZ, PT ;  /* 0x000000ff8400720c */ /* 0x020fe20003f06070 */
[----:B------:R-:W-:-:S03]  /*21f0*/  FADD.FTZ R9, R127, -R8 ;  /* 0x800000087f097221 */ /* 0x000fc60000010000 */
[----:B------:R-:W-:Y:S01]  /*2200*/  ISETP.GE.U32.AND.EX P0, PT, R133, 0x1000000, PT, P0 ;  /* 0x010000008500780c */ /* 0x000fe20003f06100 */
[----:B------:R-:W-:-:S05]  /*2210*/  FMUL.FTZ R9, R4, R9 ;  /* 0x0000000904097220 */ /* 0x000fca0000410000 */
[----:B------:R-:W-:-:S05]  /*2220*/  FSEL R9, R9, RZ, P1 ;  /* 0x000000ff09097208 */ /* 0x000fca0000800000 */
[----:B------:R-:W-:-:S04]  /*2230*/  FMUL.FTZ R9, R9, UR15 ;  /* 0x0000000f09097c20 */ /* 0x000fc80008410000 */
[----:B------:R-:W-:-:S05]  /*2240*/  FMUL.FTZ R9, R9, UR14 ;  /* 0x0000000e09097c20 */ /* 0x000fca0008410000 */
[----:B------:R-:W-:-:S04]  /*2250*/  FSEL R9, R9, RZ, P0 ;  /* 0x000000ff09097208 */ /* 0x000fc80000000000 */
[----:B------:R-:W-:-:S04]  /*2260*/  F2FP.F16.F32.PACK_AB R9, RZ, R9 ;  /* 0x00000009ff09723e */ /* 0x000fc800000000ff */
[----:B------:R-:W-:Y:S01]  /*2270*/  PRMT R55, R55, 0x5410, R9 ;  /* 0x0000541037377816 */ /* 0x000fe20000000009 */
[----:B------:R-:W-:Y:S06]  /*2280*/  BRA `(.L_x_5827) ;  /* 0x0000001000747947 */ /* 0x000fec0003800000 */
.L_x_5819:
[-CC-:B------:R-:W-:Y:S01]  /*2290*/  FFMA.FTZ R8, R120, R5.reuse, R108.reuse ;  /* 0x0000000578087223 */ /* 0x180fe2000001006c */
[-CC-:B------:R-:W-:Y:S01]  /*22a0*/  FFMA.FTZ R9, R3, R5.reuse, R108.reuse ;  /* 0x0000000503097223 */ /* 0x180fe2000001006c */
[-C--:B------:R-:W-:Y:S01]  /*22b0*/  FFMA.FTZ R89, R7, R5.reuse, R108 ;  /* 0x0000000507597223 */ /* 0x080fe2000001006c */
[----:B------:R-:W-:Y:S01]  /*22c0*/  ISETP.GT.AND P0, PT, R2, RZ, PT ;  /* 0x000000ff0200720c */ /* 0x000fe20003f04270 */
[----:B------:R-:W-:Y:S01]  /*22d0*/  FADD.FTZ R11, R107, -R8 ;  /* 0x800000086b0b7221 */ /* 0x000fe20000010000 */
[----:B------:R-:W-:Y:S01]  /*22e0*/  FADD.FTZ R9, R122, -R9 ;  /* 0x800000097a097221 */ /* 0x000fe20000010000 */
[----:B------:R-:W-:Y:S01]  /*22f0*/  FFMA.FTZ R8, R112, R5, R108 ;  /* 0x0000000570087223 */ /* 0x000fe2000001006c */
[----:B------:R-:W-:Y:S01]  /*2300*/  FADD.FTZ R89, R124, -R89 ;  /* 0x800000597c597221 */ /* 0x000fe20000010000 */
[C---:B------:R-:W-:Y:S01]  /*2310*/  FMUL.FTZ R11, R4.reuse, R11 ;  /* 0x0000000b040b7220 */ /* 0x040fe20000410000 */
[C---:B------:R-:W-:Y:S01]  /*2320*/  FMUL.FTZ R10, R4.reuse, R9 ;  /* 0x00000009040a7220 */ /* 0x040fe20000410000 */
[----:B------:R-:W-:Y:S01]  /*2330*/  FADD.FTZ R91, R125, -R8 ;  /* 0x800000087d5b7221 */ /* 0x000fe20000010000 */
[----:B------:R-:W-:-:S02]  /*2340*/  FMUL.FTZ R8, R4, R89 ;  /* 0x0000005904087220 */ /* 0x000fc40000410000 */
[----:B------:R-:W-:Y:S01]  /*2350*/  FSEL R11, R11, RZ, P0 ;  /* 0x000000ff0b0b7208 */ /* 0x000fe20000000000 */
[----:B------:R-:W-:Y:S01]  /*2360*/  FMUL.FTZ R9, R4, R91 ;  /* 0x0000005b04097220 */ /* 0x000fe20000410000 */
        /* <DEDUP_REMOVED lines=8> */
.L_x_5828:
[----:B------:R-:W-:Y:S05]  /*23f0*/  @!P2 BRA `(.L_x_5829) ;  /* 0x000000000018a947 */ /* 0x000fea0003800000 */
[----:B------:R-:W-:Y:S01]  /*2400*/  FMUL.FTZ R10, R11, UR15 ;  /* 0x0000000f0b0a7c20 */ /* 0x000fe20008410000 */
[----:B-----5:R-:W-:-:S03]  /*2410*/  LOP3.LUT P1, RZ, R132, 0xff00, RZ, 0xc0, !PT ;  /* 0x0000ff0084ff7812 */ /* 0x020fc6000782c0ff */
[----:B------:R-:W-:-:S05]  /*2420*/  FMUL.FTZ R10, R10, UR14 ;  /* 0x0000000e0a0a7c20 */ /* 0x000fca0008410000 */
[----:B------:R-:W-:-:S04]  /*2430*/  FSEL R10, R10, RZ, P1 ;  /* 0x000000ff0a0a7208 */ /* 0x000fc80000800000 */
[----:B------:R-:W-:-:S04]  /*2440*/  F2FP.F16.F32.PACK_AB R10, RZ, R10 ;  /* 0x0000000aff0a723e */ /* 0x000fc800000000ff */
[----:B------:R-:W-:-:S07]  /*2450*/  PRMT R52, R52, 0x5410, R10 ;  /* 0x0000541034347816 */ /* 0x000fce000000000a */
.L_x_5829:
        /* <DEDUP_REMOVED lines=10> */
.L_x_5830:
        /* <DEDUP_REMOVED lines=8> */
.L_x_5831:
[-CC-:B------:R-:W-:Y:S01]  /*2580*/  FFMA.FTZ R8, R126, R5.reuse, R108.reuse ;  /* 0x000000057e087223 */ /* 0x180fe2000001006c */
[-CC-:B------:R-:W-:Y:S01]  /*2590*/  FFMA.FTZ R9, R157, R5.reuse, R108.reuse ;  /* 0x000000059d097223 */ /* 0x180fe2000001006c */
[-C--:B------:R-:W-:Y:S02]  /*25a0*/  FFMA.FTZ R91, R159, R5.reuse, R108 ;  /* 0x000000059f5b7223 */ /* 0x080fe4000001006c */
        /* <DEDUP_REMOVED lines=18> */
.L_x_5832:
[----:B------:R-:W-:Y:S05]  /*26d0*/  @!P2 BRA `(.L_x_5833) ;  /* 0x000000000018a947 */ /* 0x000fea0003800000 */
[----:B------:R-:W-:Y:S01]  /*26e0*/  FMUL.FTZ R10, R90, UR15 ;  /* 0x0000000f5a0a7c20 */ /* 0x000fe20008410000 */
[----:B-----5:R-:W-:-:S03]  /*26f0*/  LOP3.LUT P1, RZ, R133, 0xff00, RZ, 0xc0, !PT ;  /* 0x0000ff0085ff7812 */ /* 0x020fc6000782c0ff */
[----:B------:R-:W-:-:S05]  /*2700*/  FMUL.FTZ R10, R10, UR14 ;  /* 0x0000000e0a0a7c20 */ /* 0x000fca0008410000 */
[----:B------:R-:W-:-:S04]  /*2710*/  FSEL R10, R10, RZ, P1 ;  /* 0x000000ff0a0a7208 */ /* 0x000fc80000800000 */
[----:B------:R-:W-:-:S04]  /*2720*/  F2FP.F16.F32.PACK_AB R10, RZ, R10 ;  /* 0x0000000aff0a723e */ /* 0x000fc800000000ff */
[----:B------:R-:W-:-:S07]  /*2730*/  PRMT R54, R54, 0x5410, R10 ;  /* 0x0000541036367816 */ /* 0x000fce000000000a */
.L_x_5833:
        /* <DEDUP_REMOVED lines=10> */
.L_x_5834:
        /* <DEDUP_REMOVED lines=10> */
.L_x_5818:
        /* <DEDUP_REMOVED lines=8> */
[----:B-----5:R-:W-:-:S03]  /*2900*/  LOP3.LUT P1, RZ, R132, 0xff, RZ, 0xc0, !PT ;  /* 0x000000ff84ff7812 */ /* 0x020fc6000782c0ff */
[----:B------:R-:W-:Y:S01]  /*2910*/  @P0 FADD.FTZ R8, R122, -R9 ;  /* 0x800000097a080221 */ /* 0x000fe20000010000 */
[----:B------:R-:W-:-:S05]  /*2920*/  HADD2.F32 R9, -RZ, R20.H0_H0 ;  /* 0x20000014ff097230 */ /* 0x000fca0000004100 */
[----:B------:R-:W-:-:S04]  /*2930*/  @P0 FFMA.FTZ R9, R4, R8, R9 ;  /* 0x0000000804090223 */ /* 0x000fc80000010009 */
[----:B------:R-:W-:-:S04]  /*2940*/  FMUL.FTZ R9, R9, UR15 ;  /* 0x0000000f09097c20 */ /* 0x000fc80008410000 */
[----:B------:R-:W-:-:S05]  /*2950*/  FMUL.FTZ R9, R9, UR14 ;  /* 0x0000000e09097c20 */ /* 0x000fca0008410000 */
[----:B------:R-:W-:-:S04]  /*2960*/  FSEL R9, R9, RZ, P1 ;  /* 0x000000ff09097208 */ /* 0x000fc80000800000 */
[----:B------:R-:W-:-:S04]  /*2970*/  F2FP.F16.F32.PACK_AB R9, RZ, R9 ;  /* 0x00000009ff09723e */ /* 0x000fc800000000ff */
[----:B------:R-:W-:-:S07]  /*2980*/  PRMT R52, R9, 0x7610, R52 ;  /* 0x0000761009347816 */ /* 0x000fce0000000034 */
.L_x_5836:
        /* <DEDUP_REMOVED lines=11> */
.L_x_5837:
[----:B------:R-:W-:Y:S05]  /*2a40*/  @!P2 BRA `(.L_x_5838) ;  /* 0x000000000028a947 */ /* 0x000fea0003800000 */
        /* <DEDUP_REMOVED lines=10> */
.L_x_5838:
        /* <DEDUP_REMOVED lines=11> */
.L_x_5839:
        /* <DEDUP_REMOVED lines=11> */
.L_x_5840:
        /* <DEDUP_REMOVED lines=11> */
.L_x_5841:
        /* <DEDUP_REMOVED lines=11> */
.L_x_5842:
        /* <DEDUP_REMOVED lines=13> */
.L_x_5835:
[----:B------:R-:W-:Y:S01]  /*2e80*/  ISETP.GT.AND P0, PT, R2, RZ, PT ;  /* 0x000000ff0200720c */ /* 0x000fe20003f04270 */
[----:B-----5:R-:W-:Y:S02]  /*2e90*/  HADD2.F32 R161, -RZ, R20.H1_H1 ;  /* 0x30000014ffa17230 */ /* 0x020fe40000004100 */
[--C-:B------:R-:W-:Y:S02]  /*2ea0*/  HADD2.F32 R89, -RZ, R21.reuse.H0_H0 ;  /* 0x20000015ff597230 */ /* 0x100fe40000004100 */
[----:B------:R-:W-:Y:S02]  /*2eb0*/  HADD2.F32 R151, -RZ, R21.H1_H1 ;  /* 0x30000015ff977230 */ /* 0x000fe40000004100 */
[--C-:B------:R-:W-:Y:S02]  /*2ec0*/  HADD2.F32 R155, -RZ, R22.reuse.H0_H0 ;  /* 0x20000016ff9b7230 */ /* 0x100fe40000004100 */
[----:B------:R-:W-:Y:S02]  /*2ed0*/  HADD2.F32 R11, -RZ, R22.H1_H1 ;  /* 0x30000016ff0b7230 */ /* 0x000fe40000004100 */
[----:B------:R-:W-:-:S02]  /*2ee0*/  HADD2.F32 R91, -RZ, R23.H0_H0 ;  /* 0x20000017ff5b7230 */ /* 0x000fc40000004100 */
[-CC-:B------:R-:W-:Y:S01]  /*2ef0*/  @P0 FFMA.FTZ R8, R120, R5.reuse, R108.reuse ;  /* 0x0000000578080223 */ /* 0x180fe2000001006c */
[----:B------:R-:W-:Y:S01]  /*2f00*/  @P0 FFMA.FTZ R9, R7, R5, R108 ;  /* 0x0000000507090223 */ /* 0x000fe2000001006c */
[----:B------:R-:W-:Y:S02]  /*2f10*/  HADD2.F32 R88, -RZ, R20.H0_H0 ;  /* 0x20000014ff587230 */ /* 0x000fe40000004100 */
[----:B------:R-:W-:Y:S01]  /*2f20*/  @P0 FADD.FTZ R8, R107, -R8 ;  /* 0x800000086b080221 */ /* 0x000fe20000010000 */
[----:B------:R-:W-:-:S03]  /*2f30*/  @P0 FADD.FTZ R9, R124, -R9 ;  /* 0x800000097c090221 */ /* 0x000fc60000010000 */
[----:B------:R-:W-:Y:S01]  /*2f40*/  @P0 FFMA.FTZ R161, R4, R8, R161 ;  /* 0x0000000804a10223 */ /* 0x000fe200000100a1 */
[--C-:B------:R-:W-:Y:S01]  /*2f50*/  @P0 FFMA.FTZ R8, R112, R5, R108.reuse ;  /* 0x0000000570080223 */ /* 0x100fe2000001006c */
[----:B------:R-:W-:Y:S01]  /*2f60*/  @P0 FFMA.FTZ R89, R4, R9, R89 ;  /* 0x0000000904590223 */ /* 0x000fe20000010059 */
[-C--:B------:R-:W-:Y:S02]  /*2f70*/  @P0 FFMA.FTZ R9, R157, R5.reuse, R108 ;  /* 0x000000059d090223 */ /* 0x080fe4000001006c */
[----:B------:R-:W-:Y:S02]  /*2f80*/  @P0 FADD.FTZ R8, R125, -R8 ;  /* 0x800000087d080221 */ /* 0x000fe40000010000 */
[----:B------:R-:W-:Y:S02]  /*2f90*/  @P0 FADD.FTZ R9, R146, -R9 ;  /* 0x8000000992090221 */ /* 0x000fe40000010000 */
[----:B------:R-:W-:Y:S01]  /*2fa0*/  @P0 FFMA.FTZ R151, R4, R8, R151 ;  /* 0x0000000804970223 */ /* 0x000fe20000010097 */
[--C-:B------:R-:W-:Y:S01]  /*2fb0*/  @P0 FFMA.FTZ R8, R126, R5, R108.reuse ;  /* 0x000000057e080223 */ /* 0x100fe2000001006c */
[----:B------:R-:W-:Y:S01]  /*2fc0*/  @P0 FFMA.FTZ R155, R4, R9, R155 ;  /* 0x00000009049b0223 */ /* 0x000fe2000001009b */
[----:B------:R-:W-:-:S02]  /*2fd0*/  @P0 FFMA.FTZ R9, R159, R5, R108 ;  /* 0x000000059f090223 */ /* 0x000fc4000001006c */
[----:B------:R-:W-:Y:S02]  /*2fe0*/  @P0 FADD.FTZ R8, R113, -R8 ;  /* 0x8000000871080221 */ /* 0x000fe40000010000 */
[----:B------:R-:W-:Y:S02]  /*2ff0*/  @P0 FADD.FTZ R9, R148, -R9 ;  /* 0x8000000994090221 */ /* 0x000fe40000010000 */
[----:B------:R-:W-:Y:S01]  /*3000*/  @P0 FFMA.FTZ R11, R4, R8, R11 ;  /* 0x00000008040b0223 */ /* 0x000fe2000001000b */
[----:B------:R-:W-:Y:S01]  /*3010*/  @P0 FFMA.FTZ R8, R114, R5, R108 ;  /* 0x0000000572080223 */ /* 0x000fe2000001006c */
[----:B------:R-:W-:Y:S01]  /*3020*/  @P0 FFMA.FTZ R91, R4, R9, R91 ;  /* 0x00000009045b0223 */ /* 0x000fe2000001005b */
[----:B------:R-:W-:Y:S02]  /*3030*/  HADD2.F32 R9, -RZ, R23.H1_H1 ;  /* 0x30000017ff097230 */ /* 0x000fe40000004100 */
[----:B------:R-:W-:-:S04]  /*3040*/  @P0 FADD.FTZ R8, R127, -R8 ;  /* 0x800000087f080221 */ /* 0x000fc80000010000 */
[----:B------:R-:W-:Y:S01]  /*3050*/  @P0 FFMA.FTZ R9, R4, R8, R9 ;  /* 0x0000000804090223 */ /* 0x000fe20000010009 */
[----:B------:R-:W-:-:S04]  /*3060*/  @P1 FFMA.FTZ R8, R3, R5, R108 ;  /* 0x0000000503081223 */ /* 0x000fc8000001006c */
[----:B------:R-:W-:-:S04]  /*3070*/  @P1 FADD.FTZ R8, R122, -R8 ;  /* 0x800000087a081221 */ /* 0x000fc80000010000 */
[----:B------:R-:W-:Y:S01]  /*3080*/  @P1 FFMA.FTZ R88, R4, R8, R88 ;  /* 0x0000000804581223 */ /* 0x000fe20000010058 */
[----:B------:R-:W-:Y:S06]  /*3090*/  @!P2 BRA `(.L_x_5843) ;  /* 0x000000000018a947 */ /* 0x000fec0003800000 */
[----:B------:R-:W-:Y:S01]  /*30a0*/  FMUL.FTZ R8, R88, UR15 ;  /* 0x0000000f58087c20 */ /* 0x000fe20008410000 */
[----:B------:R-:W-:-:S03]  /*30b0*/  LOP3.LUT P0, RZ, R132, 0xff, RZ, 0xc0, !PT ;  /* 0x000000ff84ff7812 */ /* 0x000fc6000780c0ff */
[----:B------:R-:W-:-:S05]  /*30c0*/  FMUL.FTZ R8, R8, UR14 ;  /* 0x0000000e08087c20 */ /* 0x000fca0008410000 */
[----:B------:R-:W-:-:S04]  /*30d0*/  FSEL R8, R8, RZ, P0 ;  /* 0x000000ff08087208 */ /* 0x000fc80000000000 */
[----:B------:R-:W-:-:S04]  /*30e0*/  F2FP.F16.F32.PACK_AB R8, RZ, R8 ;  /* 0x00000008ff08723e */ /* 0x000fc800000000ff */
[----:B------:R-:W-:-:S07]  /*30f0*/  PRMT R52, R8, 0x7610, R52 ;  /* 0x0000761008347816 */ /* 0x000fce0000000034 */
.L_x_5843:
        /* <DEDUP_REMOVED lines=8> */
.L_x_5844:
[----:B------:R-:W-:Y:S05]  /*3180*/  @!P2 BRA `(.L_x_5845) ;  /* 0x000000000018a947 */ /* 0x000fea0003800000 */
[----:B------:R-:W-:Y:S01]  /*3190*/  FMUL.FTZ R8, R89, UR15 ;  /* 0x0000000f59087c20 */ /* 0x000fe20008410000 */
[----:B------:R-:W-:-:S03]  /*31a0*/  LOP3.LUT P0, RZ, R132, 0xff0000, RZ, 0xc0, !PT ;  /* 0x00ff000084ff7812 */ /* 0x000fc6000780c0ff */
[----:B------:R-:W-:-:S05]  /*31b0*/  FMUL.FTZ R8, R8, UR14 ;  /* 0x0000000e08087c20 */ /* 0x000fca0008410000 */
[----:B------:R-:W-:-:S04]  /*31c0*/  FSEL R8, R8, RZ, P0 ;  /* 0x000000ff08087208 */ /* 0x000fc80000000000 */
[----:B------:R-:W-:-:S04]  /*31d0*/  F2FP.F16.F32.PACK_AB R8, RZ, R8 ;  /* 0x00000008ff08723e */ /* 0x000fc800000000ff */
[----:B------:R-:W-:-:S07]  /*31e0*/  PRMT R53, R8, 0x7610, R53 ;  /* 0x0000761008357816 */ /* 0x000fce0000000035 */
.L_x_5845:
        /* <DEDUP_REMOVED lines=8> */
.L_x_5846:
[----:B------:R-:W-:Y:S05]  /*3270*/  @!P2 BRA `(.L_x_5847) ;  /* 0x000000000018a947 */ /* 0x000fea0003800000 */
[----:B------:R-:W-:Y:S01]  /*3280*/  FMUL.FTZ R8, R155, UR15 ;  /* 0x0000000f9b087c20 */ /* 0x000fe20008410000 */
[----:B------:R-:W-:-:S03]  /*3290*/  LOP3.LUT P0, RZ, R133, 0xff, RZ, 0xc0, !PT ;  /* 0x000000ff85ff7812 */ /* 0x000fc6000780c0ff */
[----:B------:R-:W-:-:S05]  /*32a0*/  FMUL.FTZ R8, R8, UR14 ;  /* 0x0000000e08087c20 */ /* 0x000fca0008410000 */
[----:B------:R-:W-:-:S04]  /*32b0*/  FSEL R8, R8, RZ, P0 ;  /* 0x000000ff08087208 */ /* 0x000fc80000000000 */
[----:B------:R-:W-:-:S04]  /*32c0*/  F2FP.F16.F32.PACK_AB R8, RZ, R8 ;  /* 0x00000008ff08723e */ /* 0x000fc800000000ff */
[----:B------:R-:W-:-:S07]  /*32d0*/  PRMT R54, R8, 0x7610, R54 ;  /* 0x0000761008367816 */ /* 0x000fce0000000036 */
.L_x_5847:
        /* <DEDUP_REMOVED lines=8> */
.L_x_5848:
[----:B------:R-:W-:Y:S05]  /*3360*/  @!P2 BRA `(.L_x_5849) ;  /* 0x000000000018a947 */ /* 0x000fea0003800000 */
[----:B------:R-:W-:Y:S01]  /*3370*/  FMUL.FTZ R8, R91, UR15 ;  /* 0x0000000f5b087c20 */ /* 0x000fe20008410000 */
[----:B------:R-:W-:-:S03]  /*3380*/  LOP3.LUT P0, RZ, R133, 0xff0000, RZ, 0xc0, !PT ;  /* 0x00ff000085ff7812 */ /* 0x000fc6000780c0ff */
[----:B------:R-:W-:-:S05]  /*3390*/  FMUL.FTZ R8, R8, UR14 ;  /* 0x0000000e08087c20 */ /* 0x000fca0008410000 */
[----:B------:R-:W-:-:S04]  /*33a0*/  FSEL R8, R8, RZ, P0 ;  /* 0x000000ff08087208 */ /* 0x000fc80000000000 */
[----:B------:R-:W-:-:S04]  /*33b0*/  F2FP.F16.F32.PACK_AB R8, RZ, R8 ;  /* 0x00000008ff08723e */ /* 0x000fc800000000ff */
[----:B------:R-:W-:-:S07]  /*33c0*/  PRMT R55, R8, 0x7610, R55 ;  /* 0x0000761008377816 */ /* 0x000fce0000000037 */
.L_x_5849:
        /* <DEDUP_REMOVED lines=9> */
.L_x_5827:
        /* <DEDUP_REMOVED lines=9> */
[----:B------:R0:W-:Y:S01]  /*34f0*/  @P2 STG.E.128 desc[UR10][R8.64], R52 ;  /* 0x0000003408002986 */ /* 0x0001e2000c101d0a */
[----:B------:R-:W-:Y:S05]  /*3500*/  @!P1 BRA `(.L_x_5850) ;  /* 0x0000000800ec9947 */ /* 0x000fea0003800000 */
[----:B------:R-:W-:Y:S05]  /*3510*/  @!P0 BRA `(.L_x_5851) ;  /* 0x00000004007c8947 */ /* 0x000fea0003800000 */
[----:B------:R-:W-:Y:S01]  /*3520*/  ISETP.GT.AND P3, PT, R2, RZ, PT ;  /* 0x000000ff0200720c */ /* 0x000fe20003f64270 */
[----:B-----5:R-:W-:Y:S02]  /*3530*/  HADD2.F32 R155, -RZ, R16.H1_H1 ;  /* 0x30000010ff9b7230 */ /* 0x020fe40000004100 */
[--C-:B0-----:R-:W-:Y:S02]  /*3540*/  HADD2.F32 R89, -RZ, R17.reuse.H0_H0 ;  /* 0x20000011ff597230 */ /* 0x101fe40000004100 */
[----:B------:R-:W-:Y:S02]  /*3550*/  HADD2.F32 R133, -RZ, R17.H1_H1 ;  /* 0x30000011ff857230 */ /* 0x000fe40000004100 */
[--C-:B------:R-:W-:Y:S02]  /*3560*/  HADD2.F32 R151, -RZ, R18.reuse.H0_H0 ;  /* 0x20000012ff977230 */ /* 0x100fe40000004100 */
[----:B------:R-:W-:Y:S02]  /*3570*/  HADD2.F32 R11, -RZ, R18.H1_H1 ;  /* 0x30000012ff0b7230 */ /* 0x000fe40000004100 */
[----:B------:R-:W-:-:S02]  /*3580*/  HADD2.F32 R91, -RZ, R19.H0_H0 ;  /* 0x20000013ff5b7230 */ /* 0x000fc40000004100 */
[-CC-:B------:R-:W-:Y:S01]  /*3590*/  @P3 FFMA.FTZ R6, R128, R5.reuse, R108.reuse ;  /* 0x0000000580063223 */ /* 0x180fe2000001006c */
[-CC-:B------:R-:W-:Y:S01]  /*35a0*/  @P3 FFMA.FTZ R9, R163, R5.reuse, R108.reuse ;  /* 0x00000005a3093223 */ /* 0x180fe2000001006c */
[----:B------:R-:W-:Y:S02]  /*35b0*/  @P3 FFMA.FTZ R161, R115, R5, R108 ;  /* 0x0000000573a13223 */ /* 0x000fe4000001006c */
        /* <DEDUP_REMOVED lines=20> */
[----:B------:R-:W-:Y:S01]  /*3700*/  @P3 FADD.FTZ R6, R150, -R161 ;  /* 0x800000a196063221 */ /* 0x000fe20000010000 */
[----:B------:R-:W-:-:S05]  /*3710*/  HADD2.F32 R161, -RZ, R16.H0_H0 ;  /* 0x20000010ffa17230 */ /* 0x000fca0000004100 */
        /* <DEDUP_REMOVED lines=8> */
.L_x_5852:
        /* <DEDUP_REMOVED lines=8> */
.L_x_5853:
[----:B------:R-:W-:Y:S05]  /*3820*/  @!P2 BRA `(.L_x_5854) ;  /* 0x000000000018a947 */ /* 0x000fea0003800000 */
[----:B------:R-:W-:Y:S01]  /*3830*/  FMUL.FTZ R6, R89, UR15 ;  /* 0x0000000f59067c20 */ /* 0x000fe20008410000 */
[----:B------:R-:W-:-:S03]  /*3840*/  LOP3.LUT P3, RZ, R134, 0xff0000, RZ, 0xc0, !PT ;  /* 0x00ff000086ff7812 */ /* 0x000fc6000786c0ff */
[----:B------:R-:W-:-:S05]  /*3850*/  FMUL.FTZ R6, R6, UR14 ;  /* 0x0000000e06067c20 */ /* 0x000fca0008410000 */
[----:B------:R-:W-:-:S04]  /*3860*/  FSEL R6, R6, RZ, P3 ;  /* 0x000000ff06067208 */ /* 0x000fc80001800000 */
[----:B------:R-:W-:-:S04]  /*3870*/  F2FP.F16.F32.PACK_AB R6, RZ, R6 ;  /* 0x00000006ff06723e */ /* 0x000fc800000000ff */
[----:B------:R-:W-:-:S07]  /*3880*/  PRMT R53, R6, 0x7610, R53 ;  /* 0x0000761006357816 */ /* 0x000fce0000000035 */
.L_x_5854:
        /* <DEDUP_REMOVED lines=8> */
.L_x_5855:
[----:B------:R-:W-:Y:S05]  /*3910*/  @!P2 BRA `(.L_x_5856) ;  /* 0x000000000018a947 */ /* 0x000fea0003800000 */
[----:B------:R-:W-:Y:S01]  /*3920*/  FMUL.FTZ R6, R151, UR15 ;  /* 0x0000000f97067c20 */ /* 0x000fe20008410000 */
[----:B------:R-:W-:-:S03]  /*3930*/  LOP3.LUT P3, RZ, R135, 0xff, RZ, 0xc0, !PT ;  /* 0x000000ff87ff7812 */ /* 0x000fc6000786c0ff */
[----:B------:R-:W-:-:S05]  /*3940*/  FMUL.FTZ R6, R6, UR14 ;  /* 0x0000000e06067c20 */ /* 0x000fca0008410000 */
[----:B------:R-:W-:-:S04]  /*3950*/  FSEL R6, R6, RZ, P3 ;  /* 0x000000ff06067208 */ /* 0x000fc80001800000 */
[----:B------:R-:W-:-:S04]  /*3960*/  F2FP.F16.F32.PACK_AB R6, RZ, R6 ;  /* 0x00000006ff06723e */ /* 0x000fc800000000ff */
[----:B------:R-:W-:-:S07]  /*3970*/  PRMT R54, R6, 0x7610, R54 ;  /* 0x0000761006367816 */ /* 0x000fce0000000036 */
.L_x_5856:
        /* <DEDUP_REMOVED lines=8> */
.L_x_5857:
[----:B------:R-:W-:Y:S05]  /*3a00*/  @!P2 BRA `(.L_x_5858) ;  /* 0x000000000018a947 */ /* 0x000fea0003800000 */
[----:B------:R-:W-:Y:S01]  /*3a10*/  FMUL.FTZ R6, R91, UR15 ;  /* 0x0000000f5b067c20 */ /* 0x000fe20008410000 */
[----:B------:R-:W-:-:S03]  /*3a20*/  LOP3.LUT P3, RZ, R135, 0xff0000, RZ, 0xc0, !PT ;  /* 0x00ff000087ff7812 */ /* 0x000fc6000786c0ff */
[----:B------:R-:W-:-:S05]  /*3a30*/  FMUL.FTZ R6, R6, UR14 ;  /* 0x0000000e06067c20 */ /* 0x000fca0008410000 */
[----:B------:R-:W-:-:S04]  /*3a40*/  FSEL R6, R6, RZ, P3 ;  /* 0x000000ff06067208 */ /* 0x000fc80001800000 */
[----:B------:R-:W-:-:S04]  /*3a50*/  F2FP.F16.F32.PACK_AB R6, RZ, R6 ;  /* 0x00000006ff06723e */ /* 0x000fc800000000ff */
[----:B------:R-:W-:-:S07]  /*3a60*/  PRMT R55, R6, 0x7610, R55 ;  /* 0x0000761006377816 */ /* 0x000fce0000000037 */
.L_x_5858:
        /* <DEDUP_REMOVED lines=10> */
.L_x_5851:
[----:B------:R-:W-:Y:S01]  /*3b10*/  ISETP.GT.AND P3, PT, R2, RZ, PT ;  /* 0x000000ff0200720c */ /* 0x000fe20003f64270 */
[----:B------:R-:W-:-:S12]  /*3b20*/  @!P2 BRA `(.L_x_5860) ;  /* 0x000000000028a947 */ /* 0x000fd80003800000 */
[----:B0-----:R-:W-:Y:S01]  /*3b30*/  @P3 FFMA.FTZ R9, R115, R5, R108 ;  /* 0x0000000573093223 */ /* 0x001fe2000001006c */
        /* <DEDUP_REMOVED lines=9> */
.L_x_5860:
[----:B------:R-:W-:Y:S05]  /*3bd0*/  @!P2 BRA `(.L_x_5861) ;  /* 0x000000000028a947 */ /* 0x000fea0003800000 */
[----:B------:R-:W-:Y:S01]  /*3be0*/  @P3 FFMA.FTZ R6, R128, R5, R108 ;  /* 0x0000000580063223 */ /* 0x000fe2000001006c */
[----:B0----5:R-:W-:Y:S01]  /*3bf0*/  HADD2.F32 R9, -RZ, R16.H1_H1 ;  /* 0x30000010ff097230 */ /* 0x021fe20000004100 */
        /* <DEDUP_REMOVED lines=8> */
.L_x_5861:
[----:B------:R-:W-:Y:S05]  /*3c80*/  @!P2 BRA `(.L_x_5862) ;  /* 0x000000000028a947 */ /* 0x000fea0003800000 */
        /* <DEDUP_REMOVED lines=10> */
.L_x_5862:
        /* <DEDUP_REMOVED lines=11> */
.L_x_5863:
        /* <DEDUP_REMOVED lines=11> */
.L_x_5864:
        /* <DEDUP_REMOVED lines=11> */
.L_x_5865:
        /* <DEDUP_REMOVED lines=11> */
.L_x_5866:
[----:B------:R-:W-:Y:S05]  /*3ff0*/  @!P2 BRA `(.L_x_5859) ;  /* 0x0000000c0034a947 */ /* 0x000fea0003800000 */
[----:B------:R-:W-:Y:S01]  /*4000*/  @P3 FFMA.FTZ R6, R140, R5, R108 ;  /* 0x000000058c063223 */ /* 0x000fe2000001006c */
[----:B0----5:R-:W-:-:S03]  /*4010*/  HADD2.F32 R9, -RZ, R19.H1_H1 ;  /* 0x30000013ff097230 */ /* 0x021fc60000004100 */
        /* <DEDUP_REMOVED lines=10> */
.L_x_5850:
[----:B------:R-:W-:Y:S05]  /*40c0*/  @!P0 BRA `(.L_x_5867) ;  /* 0x00000004007c8947 */ /* 0x000fea0003800000 */
[-CC-:B------:R-:W-:Y:S01]  /*40d0*/  FFMA.FTZ R6, R128, R5.reuse, R108.reuse ;  /* 0x0000000580067223 */ /* 0x180fe2000001006c */
[-CC-:B0-----:R-:W-:Y:S01]  /*40e0*/  FFMA.FTZ R9, R115, R5.reuse, R108.reuse ;  /* 0x0000000573097223 */ /* 0x181fe2000001006c */
[-C--:B------:R-:W-:Y:S01]  /*40f0*/  FFMA.FTZ R89, R163, R5.reuse, R108 ;  /* 0x00000005a3597223 */ /* 0x080fe2000001006c */
[----:B------:R-:W-:Y:S01]  /*4100*/  ISETP.GT.AND P3, PT, R2, RZ, PT ;  /* 0x000000ff0200720c */ /* 0x000fe20003f64270 */
[----:B------:R-:W-:Y:S01]  /*4110*/  FADD.FTZ R11, R119, -R6 ;  /* 0x80000006770b7221 */ /* 0x000fe20000010000 */
[----:B------:R-:W-:Y:S01]  /*4120*/  FFMA.FTZ R6, R152, R5, R108 ;  /* 0x0000000598067223 */ /* 0x000fe2000001006c */
[----:B------:R-:W-:Y:S01]  /*4130*/  FADD.FTZ R9, R150, -R9 ;  /* 0x8000000996097221 */ /* 0x000fe20000010000 */
[----:B------:R-:W-:Y:S01]  /*4140*/  FADD.FTZ R89, R154, -R89 ;  /* 0x800000599a597221 */ /* 0x000fe20000010000 */
[C---:B------:R-:W-:Y:S01]  /*4150*/  FMUL.FTZ R8, R4.reuse, R11 ;  /* 0x0000000b04087220 */ /* 0x040fe20000410000 */
[----:B------:R-:W-:Y:S01]  /*4160*/  FADD.FTZ R91, R117, -R6 ;  /* 0x80000006755b7221 */ /* 0x000fe20000010000 */
[C---:B------:R-:W-:Y:S01]  /*4170*/  FMUL.FTZ R6, R4.reuse, R9 ;  /* 0x0000000904067220 */ /* 0x040fe20000410000 */
[----:B------:R-:W-:-:S02]  /*4180*/  FMUL.FTZ R9, R4, R89 ;  /* 0x0000005904097220 */ /* 0x000fc40000410000 */
[----:B------:R-:W-:Y:S01]  /*4190*/  FMUL.FTZ R10, R4, R91 ;  /* 0x0000005b040a7220 */ /* 0x000fe20000410000 */
        /* <DEDUP_REMOVED lines=9> */
.L_x_5868:
[----:B------:R-:W-:Y:S05]  /*4230*/  @!P2 BRA `(.L_x_5869) ;  /* 0x000000000018a947 */ /* 0x000fea0003800000 */
[----:B------:R-:W-:Y:S01]  /*4240*/  FMUL.FTZ R6, R11, UR15 ;  /* 0x0000000f0b067c20 */ /* 0x000fe20008410000 */
[----:B-----5:R-:W-:-:S03]  /*4250*/  LOP3.LUT P4, RZ, R134, 0xff00, RZ, 0xc0, !PT ;  /* 0x0000ff0086ff7812 */ /* 0x020fc6000788c0ff */
[----:B------:R-:W-:-:S05]  /*4260*/  FMUL.FTZ R6, R6, UR14 ;  /* 0x0000000e06067c20 */ /* 0x000fca0008410000 */
[----:B------:R-:W-:-:S04]  /*4270*/  FSEL R6, R6, RZ, P4 ;  /* 0x000000ff06067208 */ /* 0x000fc80002000000 */
[----:B------:R-:W-:-:S04]  /*4280*/  F2FP.F16.F32.PACK_AB R6, RZ, R6 ;  /* 0x00000006ff06723e */ /* 0x000fc800000000ff */
[----:B------:R-:W-:-:S07]  /*4290*/  PRMT R52, R52, 0x5410, R6 ;  /* 0x0000541034347816 */ /* 0x000fce0000000006 */
.L_x_5869:
        /* <DEDUP_REMOVED lines=10> */
.L_x_5870:
        /* <DEDUP_REMOVED lines=8> */
.L_x_5871:
[-CC-:B------:R-:W-:Y:S01]  /*43c0*/  FFMA.FTZ R6, R118, R5.reuse, R108.reuse ;  /* 0x0000000576067223 */ /* 0x180fe2000001006c */
[-CC-:B------:R-:W-:Y:S01]  /*43d0*/  FFMA.FTZ R9, R165, R5.reuse, R108.reuse ;  /* 0x00000005a5097223 */ /* 0x180fe2000001006c */
[-C--:B-----5:R-:W-:Y:S02]  /*43e0*/  FFMA.FTZ R133, R139, R5.reuse, R108 ;  /* 0x000000058b857223 */ /* 0x0a0fe4000001006c */
        /* <DEDUP_REMOVED lines=18> */
.L_x_5872:
[----:B------:R-:W-:Y:S05]  /*4510*/  @!P2 BRA `(.L_x_5873) ;  /* 0x000000000018a947 */ /* 0x000fea0003800000 */
[----:B------:R-:W-:Y:S01]  /*4520*/  FMUL.FTZ R8, R9, UR15 ;  /* 0x0000000f09087c20 */ /* 0x000fe20008410000 */
[----:B------:R-:W-:-:S03]  /*4530*/  LOP3.LUT P4, RZ, R135, 0xff00, RZ, 0xc0, !PT ;  /* 0x0000ff0087ff7812 */ /* 0x000fc6000788c0ff */
[----:B------:R-:W-:-:S05]  /*4540*/  FMUL.FTZ R8, R8, UR14 ;  /* 0x0000000e08087c20 */ /* 0x000fca0008410000 */
[----:B------:R-:W-:-:S04]  /*4550*/  FSEL R8, R8, RZ, P4 ;  /* 0x000000ff08087208 */ /* 0x000fc80002000000 */
[----:B------:R-:W-:-:S04]  /*4560*/  F2FP.F16.F32.PACK_AB R8, RZ, R8 ;  /* 0x00000008ff08723e */ /* 0x000fc800000000ff */
[----:B------:R-:W-:-:S07]  /*4570*/  PRMT R54, R54, 0x5410, R8 ;  /* 0x0000541036367816 */ /* 0x000fce0000000008 */
.L_x_5873:
        /* <DEDUP_REMOVED lines=10> */
.L_x_5874:
        /* <DEDUP_REMOVED lines=10> */
.L_x_5867:
        /* <DEDUP_REMOVED lines=12> */
.L_x_5875:
[----:B------:R-:W-:Y:S05]  /*4780*/  @!P2 BRA `(.L_x_5876) ;  /* 0x00000000002ca947 */ /* 0x000fea0003800000 */
[----:B------:R-:W-:Y:S01]  /*4790*/  FFMA.FTZ R6, R128, R5, R108 ;  /* 0x0000000580067223 */ /* 0x000fe2000001006c */
[----:B------:R-:W-:-:S03]  /*47a0*/  ISETP.GT.AND P3, PT, R2, RZ, PT ;  /* 0x000000ff0200720c */ /* 0x000fc60003f64270 */
[----:B0-----:R-:W-:-:S04]  /*47b0*/  FADD.FTZ R9, R119, -R6 ;  /* 0x8000000677097221 */ /* 0x001fc80000010000 */
        /* <DEDUP_REMOVED lines=8> */
.L_x_5876:
        /* <DEDUP_REMOVED lines=12> */
.L_x_5877:
        /* <DEDUP_REMOVED lines=12> */
.L_x_5878:
        /* <DEDUP_REMOVED lines=12> */
.L_x_5879:
        /* <DEDUP_REMOVED lines=12> */
.L_x_5880:
        /* <DEDUP_REMOVED lines=12> */
.L_x_5881:
[----:B------:R-:W-:Y:S05]  /*4c00*/  @!P2 BRA `(.L_x_5859) ;  /* 0x000000000030a947 */ /* 0x000fea0003800000 */
[----:B------:R-:W-:Y:S01]  /*4c10*/  FFMA.FTZ R6, R140, R5, R108 ;  /* 0x000000058c067223 */ /* 0x000fe2000001006c */
[----:B------:R-:W-:Y:S02]  /*4c20*/  ISETP.GT.AND P4, PT, R2, RZ, PT ;  /* 0x000000ff0200720c */ /* 0x000fe40003f84270 */
[----:B-----5:R-:W-:Y:S01]  /*4c30*/  ISETP.GE.U32.AND P3, PT, R134, RZ, PT ;  /* 0x000000ff8600720c */ /* 0x020fe20003f66070 */
[----:B0-----:R-:W-:-:S03]  /*4c40*/  FADD.FTZ R9, R141, -R6 ;  /* 0x800000068d097221 */ /* 0x001fc60000010000 */
[----:B------:R-:W-:Y:S01]  /*4c50*/  ISETP.GE.U32.AND.EX P3, PT, R135, 0x1000000, PT, P3 ;  /* 0x010000008700780c */ /* 0x000fe20003f66130 */
[----:B------:R-:W-:-:S05]  /*4c60*/  FMUL.FTZ R9, R4, R9 ;  /* 0x0000000904097220 */ /* 0x000fca0000410000 */
[----:B------:R-:W-:-:S05]  /*4c70*/  FSEL R9, R9, RZ, P4 ;  /* 0x000000ff09097208 */ /* 0x000fca0002000000 */
[----:B------:R-:W-:-:S04]  /*4c80*/  FMUL.FTZ R9, R9, UR15 ;  /* 0x0000000f09097c20 */ /* 0x000fc80008410000 */
[----:B------:R-:W-:-:S05]  /*4c90*/  FMUL.FTZ R9, R9, UR14 ;  /* 0x0000000e09097c20 */ /* 0x000fca0008410000 */
[----:B------:R-:W-:-:S04]  /*4ca0*/  FSEL R9, R9, RZ, P3 ;  /* 0x000000ff09097208 */ /* 0x000fc80001800000 */
[----:B------:R-:W-:-:S04]  /*4cb0*/  F2FP.F16.F32.PACK_AB R9, RZ, R9 ;  /* 0x00000009ff09723e */ /* 0x000fc800000000ff */
[----:B------:R-:W-:-:S07]  /*4cc0*/  PRMT R55, R55, 0x5410, R9 ;  /* 0x0000541037377816 */ /* 0x000fce0000000009 */
.L_x_5859:
[----:B0-----:R-:W0:Y:S01]  /*4cd0*/  @P0 LDC.64 R10, c[0x0][0x478] ;  /* 0x00011e00ff0a0b82 */ /* 0x001e220000000a00 */
[----:B-----5:R-:W-:Y:S02]  /*4ce0*/  @P0 IADD3 R133, PT, PT, R109, 0x80, RZ ;  /* 0x000000806d850810 */ /* 0x020fe40007ffe0ff */
        /* <DEDUP_REMOVED lines=8> */
[----:B------:R-:W-:Y:S01]  /*4d70*/  ISETP.GT.AND P1, PT, R2, RZ, PT ;  /* 0x000000ff0200720c */ /* 0x000fe20003f24270 */
[----:B0-----:R-:W-:Y:S02]  /*4d80*/  HADD2.F32 R11, -RZ, R12.H1_H1 ;  /* 0x3000000cff0b7230 */ /* 0x001fe40000004100 */
[----:B------:R-:W-:Y:S02]  /*4d90*/  HADD2.F32 R89, -RZ, R13.H0_H0 ;  /* 0x2000000dff597230 */ /* 0x000fe40000004100 */
[----:B------:R-:W-:Y:S02]  /*4da0*/  HADD2.F32 R90, -RZ, R14.H1_H1 ;  /* 0x3000000eff5a7230 */ /* 0x000fe40000004100 */
[----:B------:R-:W-:-:S06]  /*4db0*/  HADD2.F32 R88, -RZ, R12.H0_H0 ;  /* 0x2000000cff587230 */ /* 0x000fcc0000004100 */
        /* <DEDUP_REMOVED lines=10> */
[----:B------:R-:W-:Y:S01]  /*4e60*/  @P1 FFMA.FTZ R108, R106, R5, R108 ;  /* 0x000000056a6c1223 */ /* 0x000fe2000001006c */
[----:B------:R-:W-:Y:S01]  /*4e70*/  @P1 FADD.FTZ R5, R121, -R6 ;  /* 0x8000000679051221 */ /* 0x000fe20000010000 */
[----:B------:R-:W-:-:S02]  /*4e80*/  HADD2.F32 R9, -RZ, R14.H0_H0 ;  /* 0x2000000eff097230 */ /* 0x000fc40000004100 */
[----:B------:R-:W-:Y:S01]  /*4e90*/  @P1 FFMA.FTZ R89, R4, R2, R89 ;  /* 0x0000000204591223 */ /* 0x000fe20000010059 */
[----:B------:R-:W-:Y:S02]  /*4ea0*/  HADD2.F32 R2, -RZ, R13.H1_H1 ;  /* 0x3000000dff027230 */ /* 0x000fe40000004100 */
[----:B------:R-:W-:Y:S01]  /*4eb0*/  @P1 FADD.FTZ R6, R116, -R91 ;  /* 0x8000005b74061221 */ /* 0x000fe20000010000 */
[--C-:B------:R-:W-:Y:S02]  /*4ec0*/  HADD2.F32 R91, -RZ, R15.reuse.H0_H0 ;  /* 0x2000000fff5b7230 */ /* 0x100fe40000004100 */
[----:B------:R-:W-:Y:S01]  /*4ed0*/  @P1 FADD.FTZ R108, R123, -R108 ;  /* 0x8000006c7b6c1221 */ /* 0x000fe20000010000 */
[----:B------:R-:W-:Y:S01]  /*4ee0*/  @P1 FADD.FTZ R133, R144, -R133 ;  /* 0x8000008590851221 */ /* 0x000fe20000010000 */
[C---:B------:R-:W-:Y:S01]  /*4ef0*/  @P1 FFMA.FTZ R2, R4.reuse, R5, R2 ;  /* 0x0000000504021223 */ /* 0x040fe20000010002 */
[----:B------:R-:W-:Y:S01]  /*4f00*/  @P1 FADD.FTZ R5, R105, -R8 ;  /* 0x8000000869051221 */ /* 0x000fe20000010000 */
[----:B------:R-:W-:Y:S01]  /*4f10*/  @P1 FFMA.FTZ R9, R4, R6, R9 ;  /* 0x0000000604091223 */ /* 0x000fe20000010009 */
[----:B------:R-:W-:Y:S01]  /*4f20*/  @P1 FADD.FTZ R6, R130, -R135 ;  /* 0x8000008782061221 */ /* 0x000fe20000010000 */
[C---:B------:R-:W-:Y:S01]  /*4f30*/  @P1 FFMA.FTZ R88, R4.reuse, R133, R88 ;  /* 0x0000008504581223 */ /* 0x040fe20000010058 */
[----:B------:R-:W-:Y:S01]  /*4f40*/  @P1 FFMA.FTZ R90, R4, R5, R90 ;  /* 0x00000005045a1223 */ /* 0x000fe2000001005a */
[----:B------:R-:W-:-:S02]  /*4f50*/  HADD2.F32 R5, -RZ, R15.H1_H1 ;  /* 0x3000000fff057230 */ /* 0x000fc40000004100 */
[----:B------:R-:W-:-:S03]  /*4f60*/  @P1 FFMA.FTZ R91, R4, R6, R91 ;  /* 0x00000006045b1223 */ /* 0x000fc6000001005b */
        /* <DEDUP_REMOVED lines=8> */
.L_x_5884:
        /* <DEDUP_REMOVED lines=8> */
.L_x_5885:
[----:B------:R-:W-:Y:S05]  /*5070*/  @!P2 BRA `(.L_x_5886) ;  /* 0x000000000018a947 */ /* 0x000fea0003800000 */
[----:B------:R-:W-:Y:S01]  /*5080*/  FMUL.FTZ R4, R89, UR15 ;  /* 0x0000000f59047c20 */ /* 0x000fe20008410000 */
[----:B------:R-:W-:-:S03]  /*5090*/  LOP3.LUT P1, RZ, R136, 0xff0000, RZ, 0xc0, !PT ;  /* 0x00ff000088ff7812 */ /* 0x000fc6000782c0ff */
[----:B------:R-:W-:-:S05]  /*50a0*/  FMUL.FTZ R4, R4, UR14 ;  /* 0x0000000e04047c20 */ /* 0x000fca0008410000 */
[----:B------:R-:W-:-:S04]  /*50b0*/  FSEL R4, R4, RZ, P1 ;  /* 0x000000ff04047208 */ /* 0x000fc80000800000 */
[----:B------:R-:W-:-:S04]  /*50c0*/  F2FP.F16.F32.PACK_AB R4, RZ, R4 ;  /* 0x00000004ff04723e */ /* 0x000fc800000000ff */
[----:B------:R-:W-:-:S07]  /*50d0*/  PRMT R53, R4, 0x7610, R53 ;  /* 0x0000761004357816 */ /* 0x000fce0000000035 */
.L_x_5886:
        /* <DEDUP_REMOVED lines=8> */
.L_x_5887:
[----:B------:R-:W-:Y:S05]  /*5160*/  @!P2 BRA `(.L_x_5888) ;  /* 0x000000000018a947 */ /* 0x000fea0003800000 */
[----:B------:R-:W-:Y:S01]  /*5170*/  FMUL.FTZ R2, R9, UR15 ;  /* 0x0000000f09027c20 */ /* 0x000fe20008410000 */
[----:B------:R-:W-:-:S03]  /*5180*/  LOP3.LUT P1, RZ, R137, 0xff, RZ, 0xc0, !PT ;  /* 0x000000ff89ff7812 */ /* 0x000fc6000782c0ff */
[----:B------:R-:W-:-:S05]  /*5190*/  FMUL.FTZ R2, R2, UR14 ;  /* 0x0000000e02027c20 */ /* 0x000fca0008410000 */
[----:B------:R-:W-:-:S04]  /*51a0*/  FSEL R2, R2, RZ, P1 ;  /* 0x000000ff02027208 */ /* 0x000fc80000800000 */
[----:B------:R-:W-:-:S04]  /*51b0*/  F2FP.F16.F32.PACK_AB R2, RZ, R2 ;  /* 0x00000002ff02723e */ /* 0x000fc800000000ff */
[----:B------:R-:W-:-:S07]  /*51c0*/  PRMT R54, R2, 0x7610, R54 ;  /* 0x0000761002367816 */ /* 0x000fce0000000036 */
.L_x_5888:
[----:B------:R-:W-:Y:S05]  /*51d0*/  @!P2 BRA `(.L_x_5889) ;  /* 0x000000000018a947 */ /* 0x000fea0003800000 */
[----:B------:R-:W-:Y:S01]  /*51e0*/  FMUL.FTZ R2, R90, UR15 ;  /* 0x0000000f5a027c20 */ /* 0x000fe20008410000 */
[----:B------:R-:W-:-:S03]  /*51f0*/  LOP3.LUT P1, RZ, R137, 0xff00, RZ, 0xc0, !PT ;  /* 0x0000ff0089ff7812 */ /* 0x000fc6000782c0ff */
[----:B------:R-:W-:-:S05]  /*5200*/  FMUL.FTZ R2, R2, UR14 ;  /* 0x0000000e02027c20 */ /* 0x000fca0008410000 */
[----:B------:R-:W-:-:S04]  /*5210*/  FSEL R2, R2, RZ, P1 ;  /* 0x000000ff02027208 */ /* 0x000fc80000800000 */
[----:B------:R-:W-:-:S04]  /*5220*/  F2FP.F16.F32.PACK_AB R2, RZ, R2 ;  /* 0x00000002ff02723e */ /* 0x000fc800000000ff */
[----:B------:R-:W-:-:S07]  /*5230*/  PRMT R54, R54, 0x5410, R2 ;  /* 0x0000541036367816 */ /* 0x000fce0000000002 */
.L_x_5889:
[----:B------:R-:W-:Y:S05]  /*5240*/  @!P2 BRA `(.L_x_5890) ;  /* 0x000000000018a947 */ /* 0x000fea0003800000 */
[----:B------:R-:W-:Y:S01]  /*5250*/  FMUL.FTZ R2, R91, UR15 ;  /* 0x0000000f5b027c20 */ /* 0x000fe20008410000 */
[----:B------:R-:W-:-:S03]  /*5260*/  LOP3.LUT P1, RZ, R137, 0xff0000, RZ, 0xc0, !PT ;  /* 0x00ff000089ff7812 */ /* 0x000fc6000782c0ff */
[----:B------:R-:W-:-:S05]  /*5270*/  FMUL.FTZ R2, R2, UR14 ;  /* 0x0000000e02027c20 */ /* 0x000fca0008410000 */
[----:B------:R-:W-:-:S04]  /*5280*/  FSEL R2, R2, RZ, P1 ;  /* 0x000000ff02027208 */ /* 0x000fc80000800000 */
[----:B------:R-:W-:-:S04]  /*5290*/  F2FP.F16.F32.PACK_AB R2, RZ, R2 ;  /* 0x00000002ff02723e */ /* 0x000fc800000000ff */
[----:B------:R-:W-:-:S07]  /*52a0*/  PRMT R55, R2, 0x7610, R55 ;  /* 0x0000761002377816 */ /* 0x000fce0000000037 */
.L_x_5890:
        /* <DEDUP_REMOVED lines=11> */
.L_x_5883:
[----:B------:R-:W-:Y:S01]  /*5360*/  ISETP.GT.AND P1, PT, R2, RZ, PT ;  /* 0x000000ff0200720c */ /* 0x000fe20003f24270 */
[----:B------:R-:W-:-:S12]  /*5370*/  @!P2 BRA `(.L_x_5892) ;  /* 0x000000000028a947 */ /* 0x000fd80003800000 */
[----:B0-----:R-:W-:Y:S01]  /*5380*/  @P1 FFMA.FTZ R9, R143, R5, R108 ;  /* 0x000000058f091223 */ /* 0x001fe2000001006c */
[----:B------:R-:W-:-:S03]  /*5390*/  LOP3.LUT P3, RZ, R136, 0xff, RZ, 0xc0, !PT ;  /* 0x000000ff88ff7812 */ /* 0x000fc6000786c0ff */
        /* <DEDUP_REMOVED lines=8> */
.L_x_5892:
[----:B------:R-:W-:Y:S05]  /*5420*/  @!P2 BRA `(.L_x_5893) ;  /* 0x000000000028a947 */ /* 0x000fea0003800000 */
[----:B------:R-:W-:Y:S01]  /*5430*/  @P1 FFMA.FTZ R2, R158, R5, R108 ;  /* 0x000000059e021223 */ /* 0x000fe2000001006c */
[----:B0-----:R-:W-:Y:S01]  /*5440*/  HADD2.F32 R9, -RZ, R12.H1_H1 ;  /* 0x3000000cff097230 */ /* 0x001fe20000004100 */
        /* <DEDUP_REMOVED lines=8> */
.L_x_5893:
[----:B------:R-:W-:Y:S05]  /*54d0*/  @!P2 BRA `(.L_x_5894) ;  /* 0x000000000028a947 */ /* 0x000fea0003800000 */
        /* <DEDUP_REMOVED lines=10> */
.L_x_5894:
        /* <DEDUP_REMOVED lines=11> */
.L_x_5895:
        /* <DEDUP_REMOVED lines=11> */
.L_x_5896:
        /* <DEDUP_REMOVED lines=11> */
.L_x_5897:
        /* <DEDUP_REMOVED lines=11> */
.L_x_5898:
[----:B------:R-:W-:Y:S05]  /*5840*/  @!P2 BRA `(.L_x_5891) ;  /* 0x0000000c0034a947 */ /* 0x000fea0003800000 */
[----:B------:R-:W-:Y:S01]  /*5850*/  @P1 FFMA.FTZ R108, R106, R5, R108 ;  /* 0x000000056a6c1223 */ /* 0x000fe2000001006c */
[----:B------:R-:W-:-:S03]  /*5860*/  HADD2.F32 R5, -RZ, R15.H1_H1 ;  /* 0x3000000fff057230 */ /* 0x000fc60000004100 */
        /* <DEDUP_REMOVED lines=8> */
[----:B0-----:R-:W-:Y:S01]  /*58f0*/  PRMT R55, R55, 0x5410, R5 ;  /* 0x0000541037377816 */ /* 0x001fe20000000005 */
[----:B------:R-:W-:Y:S06]  /*5900*/  BRA `(.L_x_5891) ;  /* 0x0000000c00047947 */ /* 0x000fec0003800000 */
.L_x_5882:
        /* <DEDUP_REMOVED lines=35> */
.L_x_5900:
[----:B------:R-:W-:Y:S05]  /*5b40*/  @!P2 BRA `(.L_x_5901) ;  /* 0x000000000018a947 */ /* 0x000fea0003800000 */
[----:B------:R-:W-:Y:S01]  /*5b50*/  FMUL.FTZ R10, R11, UR15 ;  /* 0x0000000f0b0a7c20 */ /* 0x000fe20008410000 */
[----:B------:R-:W-:-:S03]  /*5b60*/  LOP3.LUT P3, RZ, R136, 0xff00, RZ, 0xc0, !PT ;  /* 0x0000ff0088ff7812 */ /* 0x000fc6000786c0ff */
[----:B------:R-:W-:-:S05]  /*5b70*/  FMUL.FTZ R10, R10, UR14 ;  /* 0x0000000e0a0a7c20 */ /* 0x000fca0008410000 */
[----:B------:R-:W-:-:S04]  /*5b80*/  FSEL R10, R10, RZ, P3 ;  /* 0x000000ff0a0a7208 */ /* 0x000fc80001800000 */
[----:B------:R-:W-:-:S04]  /*5b90*/  F2FP.F16.F32.PACK_AB R10, RZ, R10 ;  /* 0x0000000aff0a723e */ /* 0x000fc800000000ff */
[----:B------:R-:W-:-:S07]  /*5ba0*/  PRMT R52, R52, 0x5410, R10 ;  /* 0x0000541034347816 */ /* 0x000fce000000000a */
.L_x_5901:
        /* <DEDUP_REMOVED lines=10> */
.L_x_5902:
[----:B------:R-:W-:Y:S05]  /*5c50*/  @!P2 BRA `(.L_x_5903) ;  /* 0x000000000018a947 */ /* 0x000fea0003800000 */
[----:B------:R-:W-:Y:S01]  /*5c60*/  FMUL.FTZ R8, R10, UR15 ;  /* 0x0000000f0a087c20 */ /* 0x000fe20008410000 */
[----:B------:R-:W-:-:S03]  /*5c70*/  LOP3.LUT P3, RZ, R136, 0xff000000, RZ, 0xc0, !PT ;  /* 0xff00000088ff7812 */ /* 0x000fc6000786c0ff */
[----:B------:R-:W-:-:S05]  /*5c80*/  FMUL.FTZ R8, R8, UR14 ;  /* 0x0000000e08087c20 */ /* 0x000fca0008410000 */
[----:B------:R-:W-:-:S04]  /*5c90*/  FSEL R8, R8, RZ, P3 ;  /* 0x000000ff08087208 */ /* 0x000fc80001800000 */
[----:B------:R-:W-:-:S04]  /*5ca0*/  F2FP.F16.F32.PACK_AB R8, RZ, R8 ;  /* 0x00000008ff08723e */ /* 0x000fc800000000ff */
[----:B------:R-:W-:-:S07]  /*5cb0*/  PRMT R53, R53, 0x5410, R8 ;  /* 0x0000541035357816 */ /* 0x000fce0000000008 */
.L_x_5903:
        /* <DEDUP_REMOVED lines=12> */
.L_x_5904:
[----:B------:R-:W-:Y:S05]  /*5d80*/  @!P2 BRA `(.L_x_5905) ;  /* 0x000000000018a947 */ /* 0x000fea0003800000 */
[----:B------:R-:W-:Y:S01]  /*5d90*/  FMUL.FTZ R2, R5, UR15 ;  /* 0x0000000f05027c20 */ /* 0x000fe20008410000 */
[----:B------:R-:W-:-:S03]  /*5da0*/  LOP3.LUT P1, RZ, R137, 0xff00, RZ, 0xc0, !PT ;  /* 0x0000ff0089ff7812 */ /* 0x000fc6000782c0ff */
[----:B------:R-:W-:-:S05]  /*5db0*/  FMUL.FTZ R2, R2, UR14 ;  /* 0x0000000e02027c20 */ /* 0x000fca0008410000 */
[----:B------:R-:W-:-:S04]  /*5dc0*/  FSEL R2, R2, RZ, P1 ;  /* 0x000000ff02027208 */ /* 0x000fc80000800000 */
[----:B------:R-:W-:-:S04]  /*5dd0*/  F2FP.F16.F32.PACK_AB R2, RZ, R2 ;  /* 0x00000002ff02723e */ /* 0x000fc800000000ff */
[----:B------:R-:W-:-:S07]  /*5de0*/  PRMT R54, R54, 0x5410, R2 ;  /* 0x0000541036367816 */ /* 0x000fce0000000002 */
.L_x_5905:
[----:B------:R-:W-:Y:S05]  /*5df0*/  @!P2 BRA `(.L_x_5906) ;  /* 0x000000000018a947 */ /* 0x000fea0003800000 */
[----:B------:R-:W-:Y:S01]  /*5e00*/  FMUL.FTZ R2, R6, UR15 ;  /* 0x0000000f06027c20 */ /* 0x000fe20008410000 */
[----:B------:R-:W-:-:S03]  /*5e10*/  LOP3.LUT P1, RZ, R137, 0xff0000, RZ, 0xc0, !PT ;  /* 0x00ff000089ff7812 */ /* 0x000fc6000782c0ff */
[----:B------:R-:W-:-:S05]  /*5e20*/  FMUL.FTZ R2, R2, UR14 ;  /* 0x0000000e02027c20 */ /* 0x000fca0008410000 */
[----:B------:R-:W-:-:S04]  /*5e30*/  FSEL R2, R2, RZ, P1 ;  /* 0x000000ff02027208 */ /* 0x000fc80000800000 */
[----:B------:R-:W-:-:S04]  /*5e40*/  F2FP.F16.F32.PACK_AB R2, RZ, R2 ;  /* 0x00000002ff02723e */ /* 0x000fc800000000ff */
[----:B------:R-:W-:-:S07]  /*5e50*/  PRMT R55, R2, 0x7610, R55 ;  /* 0x0000761002377816 */ /* 0x000fce0000000037 */
.L_x_5906:
        /* <DEDUP_REMOVED lines=11> */
.L_x_5899:
        /* <DEDUP_REMOVED lines=12> */
.L_x_5907:
[----:B------:R-:W-:Y:S05]  /*5fd0*/  @!P2 BRA `(.L_x_5908) ;  /* 0x00000000002ca947 */ /* 0x000fea0003800000 */
[----:B------:R-:W-:Y:S01]  /*5fe0*/  FFMA.FTZ R6, R158, R5, R108 ;  /* 0x000000059e067223 */ /* 0x000fe2000001006c */
[----:B------:R-:W-:-:S03]  /*5ff0*/  ISETP.GT.AND P1, PT, R2, RZ, PT ;  /* 0x000000ff0200720c */ /* 0x000fc60003f24270 */
[----:B0-----:R-:W-:-:S04]  /*6000*/  FADD.FTZ R9, R145, -R6 ;  /* 0x8000000691097221 */ /* 0x001fc80000010000 */
        /* <DEDUP_REMOVED lines=8> */
.L_x_5908:
        /* <DEDUP_REMOVED lines=12> */
.L_x_5909:
        /* <DEDUP_REMOVED lines=12> */
.L_x_5910:
        /* <DEDUP_REMOVED lines=12> */
.L_x_5911:
        /* <DEDUP_REMOVED lines=12> */
.L_x_5912:
        /* <DEDUP_REMOVED lines=12> */
.L_x_5913:
        /* <DEDUP_REMOVED lines=11> */
[----:B------:R-:W-:-:S04]  /*6500*/  F2FP.F16.F32.PACK_AB R2, RZ, R2 ;  /* 0x00000002ff02723e */ /* 0x000fc800000000ff */
[----:B0-----:R-:W-:-:S07]  /*6510*/  PRMT R55, R55, 0x5410, R2 ;  /* 0x0000541037377816 */ /* 0x001fce0000000002 */
.L_x_5891:
[----:B0-----:R-:W0:Y:S01]  /*6520*/  @P0 LDC.64 R10, c[0x0][0x478] ;  /* 0x00011e00ff0a0b82 */ /* 0x001e220000000a00 */
[----:B------:R-:W-:Y:S01]  /*6530*/  @P0 IADD3 R109, PT, PT, R109, 0x100, RZ ;  /* 0x000001006d6d0810 */ /* 0x000fe20007ffe0ff */
[----:B------:R-:W-:Y:S01]  /*6540*/  UPLOP3.LUT UP1, UPT, UPT, UPT, UP1, 0x40, 0x4 ;  /* 0x000000000004789c */ /* 0x000fe20003f2e810 */
[----:B------:R-:W-:-:S05]  /*6550*/  @P2 IADD3 R111, PT, PT, R111, 0x100, RZ ;  /* 0x000001006f6f2810 */ /* 0x000fca0007ffe0ff */
        /* <DEDUP_REMOVED lines=9> */
.L_x_5813:
        /* <DEDUP_REMOVED lines=21> */
.L_x_5915:
        /* <DEDUP_REMOVED lines=12> */
.L_x_10767:


//--------------------- .text._ZN10layer_norm13ln_bwd_kernelINS_13Kernel_traitsIf6__halfS2_S2_fjLj3072ELj1ELj1ELj4ELj16ENS_18Kernel_traits_baseILj3072EfS2_S2_S2_fjLj128EEEEELb1ELb1ELb0ELb0EEEvNS_9BwdParamsE --------------------------
	.section	.text._ZN10layer_norm13ln_bwd_kernelINS_13Kernel_traitsIf6__halfS2_S2_fjLj3072ELj1ELj1ELj4ELj16ENS_18Kernel_traits_baseILj3072EfS2_S2_S2_fjLj128EEEEELb1ELb1ELb0ELb0EEEvNS_9BwdParamsE,"ax",@progbits
	.align	128
        .global         _ZN10layer_norm13ln_bwd_kernelINS_13Kernel_traitsIf6__halfS2_S2_fjLj3072ELj1ELj1ELj4ELj16ENS_18Kernel_traits_baseILj3072EfS2_S2_S2_fjLj128EEEEELb1ELb1ELb0ELb0EEEvNS_9BwdParamsE
        .type           _ZN10layer_norm13ln_bwd_kernelINS_13Kernel_traitsIf6__halfS2_S2_fjLj3072ELj1ELj1ELj4ELj16ENS_18Kernel_traits_baseILj3072EfS2_S2_S2_fjLj128EEEEELb1ELb1ELb0ELb0EEEvNS_9BwdParamsE,@function
        .size           _ZN10layer_norm13ln_bwd_kernelINS_13Kernel_traitsIf6__halfS2_S2_fjLj3072ELj1ELj1ELj4ELj16ENS_18Kernel_traits_baseILj3072EfS2_S2_S2_fjLj128EEEEELb1ELb1ELb0ELb0EEEvNS_9BwdParamsE,(.L_x_10768 - _ZN10layer_norm13ln_bwd_kernelINS_13Kernel_traitsIf6__halfS2_S2_fjLj3072ELj1ELj1ELj4ELj16ENS_18Kernel_traits_baseILj3072EfS2_S2_S2_fjLj128EEEEELb1ELb1ELb0ELb0EEEvNS_9BwdParamsE)
        .other          _ZN10layer_norm13ln_bwd_kernelINS_13Kernel_traitsIf6__halfS2_S2_fjLj3072ELj1ELj1ELj4ELj16ENS_18Kernel_traits_baseILj3072EfS2_S2_S2_fjLj128EEEEELb1ELb1ELb0ELb0EEEvNS_9BwdParamsE,@"STO_CUDA_ENTRY STV_DEFAULT"
_ZN10layer_norm13ln_bwd_kernelINS_13Kernel_traitsIf6__halfS2_S2_fjLj3072ELj1ELj1ELj4ELj16ENS_18Kernel_traits_baseILj3072EfS2_S2_S2_fjLj128EEEEELb1ELb1ELb0ELb0EEEvNS_9BwdParamsE:
.text._ZN10layer_norm13ln_bwd_kernelINS_13Kernel_traitsIf6__halfS2_S2_fjLj3072ELj1ELj1ELj4ELj16ENS_18Kernel_traits_baseILj3072EfS2_S2_S2_fjLj128EEEEELb1ELb1ELb0ELb0EEEvNS_9BwdParamsE:
        /* <DEDUP_REMOVED lines=126> */
.L_x_5946:
        /* <DEDUP_REMOVED lines=36> */
[----:B------:R-:W-:Y:S01]  /*0a20*/  IADD3 R210, PT, PT, R6, 0x80, RZ ;  /* 0x0000008006d27810 */ /* 0x000fe20007ffe0ff */
[--C-:B---3--:R-:W-:Y:S02]  /*0a30*/  HADD2.F32 R12, -RZ, R8.reuse.H0_H0 ;  /* 0x20000008ff0c7230 */ /* 0x108fe40000004100 */
[----:B------:R-:W-:-:S03]  /*0a40*/  HADD2.F32 R8, -RZ, R8.H1_H1 ;  /* 0x30000008ff087230 */ /* 0x000fc60000004100 */
[----:B------:R-:W-:Y:S01]  /*0a50*/  FADD.FTZ R199, -R203, R12 ;  /* 0x0000000ccbc77221 */ /* 0x000fe20000010100 */
[--C-:B------:R-:W-:Y:S02]  /*0a60*/  HADD2.F32 R170, -RZ, R9.reuse.H0_H0 ;  /* 0x20000009ffaa7230 */ /* 0x100fe40000004100 */
[----:B------:R-:W-:Y:S02]  /*0a70*/  HADD2.F32 R190, -RZ, R9.H1_H1 ;  /* 0x30000009ffbe7230 */ /* 0x000fe40000004100 */
[----:B-----5:R-:W-:Y:S01]  /*0a80*/  FMUL.FTZ R199, R198, R199 ;  /* 0x000000c7c6c77220 */ /* 0x020fe20000410000 */
[----:B------:R-:W-:Y:S02]  /*0a90*/  HADD2.F32 R197, -RZ, R164.H0_H0 ;  /* 0x200000a4ffc57230 */ /* 0x000fe40000004100 */
[----:B------:R-:W-:Y:S02]  /*0aa0*/  HADD2.F32 R192, -RZ, R10.H0_H0 ;  /* 0x2000000affc07230 */ /* 0x000fe40000004100 */
[----:B------:R-:W-:-:S02]  /*0ab0*/  HADD2.F32 R196, -RZ, R11.H0_H0 ;  /* 0x2000000bffc47230 */ /* 0x000fc40000004100 */
[C---:B------:R-:W-:Y:S01]  /*0ac0*/  FADD.FTZ R7, -R203.reuse, R8 ;  /* 0x00000008cb077221 */ /* 0x040fe20000010100 */
[----:B------:R-:W-:Y:S02]  /*0ad0*/  HADD2.F32 R194, -RZ, R10.H1_H1 ;  /* 0x3000000affc27230 */ /* 0x000fe40000004100 */
[C---:B------:R-:W-:Y:S01]  /*0ae0*/  FADD.FTZ R195, -R203.reuse, R170 ;  /* 0x000000aacbc37221 */ /* 0x040fe20000010100 */
[----:B------:R-:W-:Y:S02]  /*0af0*/  HADD2.F32 R164, -RZ, R164.H1_H1 ;  /* 0x300000a4ffa47230 */ /* 0x000fe40000004100 */
[----:B------:R-:W-:Y:S01]  /*0b00*/  FADD.FTZ R9, -R203, R190 ;  /* 0x000000becb097221 */ /* 0x000fe20000010100 */
[----:B------:R-:W-:Y:S01]  /*0b10*/  FADD.FTZ R100, R100, R197 ;  /* 0x000000c564647221 */ /* 0x000fe20000010000 */
[-C--:B------:R-:W-:Y:S01]  /*0b20*/  FFMA.FTZ R76, R199, R197.reuse, R76 ;  /* 0x000000c5c74c7223 */ /* 0x080fe2000001004c */
[----:B------:R-:W-:Y:S01]  /*0b30*/  FMUL.FTZ R197, R60, R197 ;  /* 0x000000c53cc57220 */ /* 0x000fe20000410000 */
[----:B0-----:R-:W-:-:S02]  /*0b40*/  HADD2.F32 R169, -RZ, R167.H0_H0 ;  /* 0x200000a7ffa97230 */ /* 0x001fc40000004100 */
[C---:B------:R-:W-:Y:S01]  /*0b50*/  FADD.FTZ R191, -R203.reuse, R192 ;  /* 0x000000c0cbbf7221 */ /* 0x040fe20000010100 */
[----:B------:R-:W-:Y:S02]  /*0b60*/  HADD2.F32 R168, -RZ, R167.H1_H1 ;  /* 0x300000a7ffa87230 */ /* 0x000fe40000004100 */
[C---:B------:R-:W-:Y:S01]  /*0b70*/  FADD.FTZ R167, -R203.reuse, R196 ;  /* 0x000000c4cba77221 */ /* 0x040fe20000010100 */
[----:B------:R-:W-:Y:S02]  /*0b80*/  HADD2.F32 R208, -RZ, R11.H1_H1 ;  /* 0x3000000bffd07230 */ /* 0x000fe40000004100 */
[----:B------:R-:W-:Y:S01]  /*0b90*/  FADD.FTZ R11, -R203, R194 ;  /* 0x000000c2cb0b7221 */ /* 0x000fe20000010100 */
[--C-:B------:R-:W-:Y:S02]  /*0ba0*/  HADD2.F32 R193, -RZ, R165.reuse.H0_H0 ;  /* 0x200000a5ffc17230 */ /* 0x100fe40000004100 */
[----:B------:R-:W-:Y:S01]  /*0bb0*/  FMUL.FTZ R196, R198, R7 ;  /* 0x00000007c6c47220 */ /* 0x000fe20000410000 */
[----:B------:R-:W-:-:S02]  /*0bc0*/  HADD2.F32 R10, -RZ, R165.H1_H1 ;  /* 0x300000a5ff0a7230 */ /* 0x000fc40000004100 */
        /* <DEDUP_REMOVED lines=46> */
.L_x_5918:
[----:B----4-:R-:W-:Y:S05]  /*0eb0*/  BSYNC.RECONVERGENT B0 ;  /* 0x0000000000007941 */ /* 0x010fea0003800200 */
.L_x_5917:
        /* <DEDUP_REMOVED lines=18> */
[----:B------:R-:W-:Y:S02]  /*0fe0*/  HADD2.F32 R16, -RZ, R16.H1_H1 ;  /* 0x30000010ff107230 */ /* 0x000fe40000004100 */
[--C-:B------:R-:W-:Y:S02]  /*0ff0*/  HADD2.F32 R26, -RZ, R17.reuse.H0_H0 ;  /* 0x20000011ff1a7230 */ /* 0x100fe40000004100 */
[----:B------:R-:W-:Y:S01]  /*1000*/  FADD.FTZ R13, -R203, R24 ;  /* 0x00000018cb0d7221 */ /* 0x000fe20000010100 */
[----:B------:R-:W-:Y:S02]  /*1010*/  HADD2.F32 R164, -RZ, R17.H1_H1 ;  /* 0x30000011ffa47230 */ /* 0x000fe40000004100 */
[----:B------:R-:W-:-:S02]  /*1020*/  HADD2.F32 R168, -RZ, R18.H0_H0 ;  /* 0x20000012ffa87230 */ /* 0x000fc40000004100 */
[----:B----4-:R-:W-:Y:S02]  /*1030*/  HADD2.F32 R17, -RZ, R20.H0_H0 ;  /* 0x20000014ff117230 */ /* 0x010fe40000004100 */
[C---:B0-----:R-:W-:Y:S01]  /*1040*/  FADD.FTZ R15, -R203.reuse, R16 ;  /* 0x00000010cb0f7221 */ /* 0x041fe20000010100 */
[----:B------:R-:W-:Y:S02]  /*1050*/  HADD2.F32 R18, -RZ, R18.H1_H1 ;  /* 0x30000012ff127230 */ /* 0x000fe40000004100 */
[----:B-----5:R-:W-:Y:S01]  /*1060*/  FMUL.FTZ R13, R198, R13 ;  /* 0x0000000dc60d7220 */ /* 0x020fe20000410000 */
[--C-:B------:R-:W-:Y:S02]  /*1070*/  HADD2.F32 R172, -RZ, R19.reuse.H0_H0 ;  /* 0x20000013ffac7230 */ /* 0x100fe40000004100 */
[----:B------:R-:W-:Y:S02]  /*1080*/  HADD2.F32 R212, -RZ, R19.H1_H1 ;  /* 0x30000013ffd47230 */ /* 0x000fe40000004100 */
[----:B------:R-:W-:Y:S01]  /*1090*/  FADD.FTZ R19, -R203, R26 ;  /* 0x0000001acb137221 */ /* 0x000fe20000010100 */
[----:B------:R-:W-:-:S02]  /*10a0*/  HADD2.F32 R25, -RZ, R21.H0_H0 ;  /* 0x20000015ff197230 */ /* 0x000fc40000004100 */
[----:B------:R-:W-:Y:S02]  /*10b0*/  HADD2.F32 R166, -RZ, R21.H1_H1 ;  /* 0x30000015ffa67230 */ /* 0x000fe40000004100 */
[C---:B------:R-:W-:Y:S01]  /*10c0*/  FADD.FTZ R21, -R203.reuse, R164 ;  /* 0x000000a4cb157221 */ /* 0x040fe20000010100 */
[----:B------:R-:W-:Y:S02]  /*10d0*/  HADD2.F32 R20, -RZ, R20.H1_H1 ;  /* 0x30000014ff147230 */ /* 0x000fe40000004100 */
[----:B------:R-:W-:Y:S01]  /*10e0*/  FMUL.FTZ R16, R28, R17 ;  /* 0x000000111c107220 */ /* 0x000fe20000410000 */
[--C-:B------:R-:W-:Y:S02]  /*10f0*/  HADD2.F32 R169, -RZ, R23.reuse.H0_H0 ;  /* 0x20000017ffa97230 */ /* 0x100fe40000004100 */
[----:B------:R-:W-:Y:S02]  /*1100*/  HADD2.F32 R214, -RZ, R23.H1_H1 ;  /* 0x30000017ffd67230 */ /* 0x000fe40000004100 */
[C---:B------:R-:W-:Y:S01]  /*1110*/  FADD.FTZ R23, -R203.reuse, R168 ;  /* 0x000000a8cb177221 */ /* 0x040fe20000010100 */
[----:B------:R-:W-:Y:S01]  /*1120*/  FADD.FTZ R165, -R203, R18 ;  /* 0x00000012cba57221 */ /* 0x000fe20000010100 */
[----:B------:R-:W-:Y:S01]  /*1130*/  FMUL.FTZ R14, R198, R15 ;  /* 0x0000000fc60e7220 */ /* 0x000fe20000410000 */
[----:B------:R-:W-:Y:S01]  /*1140*/  FADD.FTZ R108, R108, R17 ;  /* 0x000000116c6c7221 */ /* 0x000fe20000010000 */
[----:B------:R-:W-:Y:S01]  /*1150*/  FFMA.FTZ R84, R13, R17, R84 ;  /* 0x000000110d547223 */ /* 0x000fe20000010054 */
        /* <DEDUP_REMOVED lines=21> */
[----:B------:R-:W-:-:S02]  /*12b0*/  FMUL.FTZ R24, R198, R165 ;  /* 0x000000a5c6187220 */ /* 0x000fc40000410000 */
[----:B------:R-:W-:Y:S01]  /*12c0*/  FADD.FTZ R165, R164, R19 ;  /* 0x00000013a4a57221 */ /* 0x000fe20000010000 */
[----:B------:R-:W-:Y:S01]  /*12d0*/  FFMA.FTZ R26, R18, R19, R27 ;  /* 0x00000013121a7223 */ /* 0x000fe2000001001b */
[----:B------:R-:W-:Y:S01]  /*12e0*/  FADD.FTZ R167, -R203, R172 ;  /* 0x000000accba77221 */ /* 0x000fe20000010100 */
        /* <DEDUP_REMOVED lines=22> */
.L_x_5920:
[----:B------:R-:W-:Y:S05]  /*1450*/  BSYNC.RECONVERGENT B0 ;  /* 0x0000000000007941 */ /* 0x000fea0003800200 */
.L_x_5919:
        /* <DEDUP_REMOVED lines=16> */
[--C-:B---3--:R-:W-:Y:S02]  /*1560*/  HADD2.F32 R178, -RZ, R165.reuse.H0_H0 ;  /* 0x200000a5ffb27230 */ /* 0x108fe40000004100 */
[----:B------:R-:W-:Y:S02]  /*1570*/  HADD2.F32 R180, -RZ, R165.H1_H1 ;  /* 0x300000a5ffb47230 */ /* 0x000fe40000004100 */
[--C-:B------:R-:W-:Y:S02]  /*1580*/  HADD2.F32 R176, -RZ, R164.reuse.H0_H0 ;  /* 0x200000a4ffb07230 */ /* 0x100fe40000004100 */
[----:B------:R-:W-:Y:S02]  /*1590*/  HADD2.F32 R164, -RZ, R164.H1_H1 ;  /* 0x300000a4ffa47230 */ /* 0x000fe40000004100 */
[C---:B0-----:R-:W-:Y:S01]  /*15a0*/  FADD.FTZ R175, -R203.reuse, R178 ;  /* 0x000000b2cbaf7221 */ /* 0x041fe20000010100 */
[----:B------:R-:W-:Y:S01]  /*15b0*/  FADD.FTZ R181, -R203, R180 ;  /* 0x000000b4cbb57221 */ /* 0x000fe20000010100 */
[----:B----4-:R-:W-:-:S02]  /*15c0*/  HADD2.F32 R165, -RZ, R168.H0_H0 ;  /* 0x200000a8ffa57230 */ /* 0x010fc40000004100 */
[C---:B------:R-:W-:Y:S01]  /*15d0*/  FADD.FTZ R173, -R203.reuse, R176 ;  /* 0x000000b0cbad7221 */ /* 0x040fe20000010100 */
[--C-:B------:R-:W-:Y:S02]  /*15e0*/  HADD2.F32 R184, -RZ, R167.reuse.H0_H0 ;  /* 0x200000a7ffb87230 */ /* 0x100fe40000004100 */
[----:B------:R-:W-:Y:S02]  /*15f0*/  HADD2.F32 R186, -RZ, R167.H1_H1 ;  /* 0x300000a7ffba7230 */ /* 0x000fe40000004100 */
[----:B------:R-:W-:Y:S01]  /*1600*/  FADD.FTZ R167, -R203, R164 ;  /* 0x000000a4cba77221 */ /* 0x000fe20000010100 */
[--C-:B------:R-:W-:Y:S02]  /*1610*/  HADD2.F32 R179, -RZ, R169.reuse.H0_H0 ;  /* 0x200000a9ffb37230 */ /* 0x100fe40000004100 */
[C---:B-----5:R-:W-:Y:S01]  /*1620*/  FMUL.FTZ R175, R198.reuse, R175 ;  /* 0x000000afc6af7220 */ /* 0x060fe20000410000 */
[----:B------:R-:W-:Y:S02]  /*1630*/  HADD2.F32 R164, -RZ, R169.H1_H1 ;  /* 0x300000a9ffa47230 */ /* 0x000fe40000004100 */
[----:B------:R-:W-:Y:S01]  /*1640*/  FMUL.FTZ R178, R198, R181 ;  /* 0x000000b5c6b27220 */ /* 0x000fe20000410000 */
[----:B------:R-:W-:-:S02]  /*1650*/  HADD2.F32 R168, -RZ, R168.H1_H1 ;  /* 0x300000a8ffa87230 */ /* 0x000fc40000004100 */
        /* <DEDUP_REMOVED lines=56> */
.L_x_5922:
[----:B------:R-:W-:Y:S05]  /*19e0*/  BSYNC.RECONVERGENT B0 ;  /* 0x0000000000007941 */ /* 0x000fea0003800200 */
.L_x_5921:
        /* <DEDUP_REMOVED lines=79> */
[----:B------:R-:W-:Y:S02]  /*1ee0*/  @P6 HADD2.F32 R171, -RZ, R165.H0_H0 ;  /* 0x200000a5ffab6230 */ /* 0x000fe40000004100 */
[----:B------:R-:W-:Y:S01]  /*1ef0*/  FMUL.FTZ R212, R209, UR11 ;  /* 0x0000000bd1d47c20 */ /* 0x000fe20008410000 */
[----:B------:R-:W-:Y:S02]  /*1f00*/  FMUL.FTZ R202, R70, R208 ;  /* 0x000000d046ca7220 */ /* 0x000fe40000410000 */
[----:B------:R-:W-:Y:S01]  /*1f10*/  @P6 FMUL.FTZ R203, R208, R171 ;  /* 0x000000abd0cb6220 */ /* 0x000fe20000410000 */
[----:B------:R-:W-:-:S02]  /*1f20*/  CS2R R208, SRZ ;  /* 0x0000000000d07805 */ /* 0x000fc4000001ff00 */
[----:B------:R-:W-:Y:S01]  /*1f30*/  FSEL R171, R202, RZ, P6 ;  /* 0x000000ffcaab7208 */ /* 0x000fe20003000000 */
[----:B------:R-:W-:Y:S01]  /*1f40*/  FMUL.FTZ R202, R71, R212 ;  /* 0x000000d447ca7220 */ /* 0x000fe20000410000 */
[----:B------:R-:W-:-:S04]  /*1f50*/  LOP3.LUT P6, RZ, R206, 0xff000000, RZ, 0xc0, !PT ;  /* 0xff000000ceff7812 */ /* 0x000fc800078cc0ff */
[----:B------:R-:W-:-:S09]  /*1f60*/  FSEL R202, R202, RZ, P6 ;  /* 0x000000ffcaca7208 */ /* 0x000fd20003000000 */
[----:B------:R-:W-:-:S05]  /*1f70*/  @P6 HADD2.F32 R165, -RZ, R165.H1_H1 ;  /* 0x300000a5ffa56230 */ /* 0x000fca0000004100 */
[----:B------:R-:W-:Y:S01]  /*1f80*/  @P6 FMUL.FTZ R208, R212, R165 ;  /* 0x000000a5d4d06220 */ /* 0x000fe20000410000 */
[----:B------:R-:W-:Y:S01]  /*1f90*/  FADD.FTZ R165, R189, -R210 ;  /* 0x800000d2bda57221 */ /* 0x000fe20000010000 */
[----:B------:R-:W-:Y:S01]  /*1fa0*/  LOP3.LUT P6, RZ, R207, 0xff, RZ, 0xc0, !PT ;  /* 0x000000ffcfff7812 */ /* 0x000fe200078cc0ff */
[----:B------:R-:W-:Y:S02]  /*1fb0*/  FFMA.FTZ R212, R8, R169, R170 ;  /* 0x000000a908d47223 */ /* 0x000fe400000100aa */
[----:B------:R-:W-:-:S04]  /*1fc0*/  FMUL.FTZ R165, R198, R165 ;  /* 0x000000a5c6a57220 */ /* 0x000fc80000410000 */
[----:B------:R-:W-:-:S04]  /*1fd0*/  FMUL.FTZ R165, R165, R168 ;  /* 0x000000a8a5a57220 */ /* 0x000fc80000410000 */
[----:B------:R-:W-:Y:S02]  /*1fe0*/  FMUL.FTZ R211, R165, UR11 ;  /* 0x0000000ba5d37c20 */ /* 0x000fe40008410000 */
[----:B------:R-:W-:Y:S02]  /*1ff0*/  @P6 HADD2.F32 R165, -RZ, R166.H0_H0 ;  /* 0x200000a6ffa56230 */ /* 0x000fe40000004100 */
        /* <DEDUP_REMOVED lines=11> */
[----:B------:R-:W-:Y:S02]  /*20b0*/  @P6 HADD2.F32 R166, -RZ, R166.H1_H1 ;  /* 0x300000a6ffa66230 */ /* 0x000fe40000004100 */
[----:B------:R-:W-:Y:S01]  /*20c0*/  FMUL.FTZ R210, R73, R213 ;  /* 0x000000d549d27220 */ /* 0x000fe20000410000 */
[----:B------:R-:W-:Y:S02]  /*20d0*/  FADD.FTZ R211, R10, -R211 ;  /* 0x800000d30ad37221 */ /* 0x000fe40000010000 */
[----:B------:R-:W-:Y:S02]  /*20e0*/  @P6 FMUL.FTZ R212, R213, R166 ;  /* 0x000000a6d5d46220 */ /* 0x000fe40000410000 */
[----:B------:R-:W-:Y:S01]  /*20f0*/  FSEL R166, R210, RZ, P6 ;  /* 0x000000ffd2a67208 */ /* 0x000fe20003000000 */
[----:B------:R-:W-:Y:S01]  /*2100*/  FMUL.FTZ R211, R198, R211 ;  /* 0x000000d3c6d37220 */ /* 0x000fe20000410000 */
[----:B------:R-:W-:Y:S01]  /*2110*/  LOP3.LUT P6, RZ, R207, 0xff0000, RZ, 0xc0, !PT ;  /* 0x00ff0000cfff7812 */ /* 0x000fe200078cc0ff */
[----:B------:R-:W-:Y:S01]  /*2120*/  FADD.FTZ R129, R129, R212 ;  /* 0x000000d481817221 */ /* 0x000fe20000010000 */
[----:B------:R-:W-:Y:S01]  /*2130*/  F2FP.F16.F32.PACK_AB R166, R166, R165 ;  /* 0x000000a5a6a6723e */ /* 0x000fe200000000ff */
[----:B------:R-:W-:Y:S01]  /*2140*/  FMUL.FTZ R211, R211, R168 ;  /* 0x000000a8d3d37220 */ /* 0x000fe20000410000 */
[----:B------:R-:W-:-:S03]  /*2150*/  F2FP.F16.F32.PACK_AB R165, R202, R171 ;  /* 0x000000abcaa5723e */ /* 0x000fc600000000ff */
[----:B------:R-:W-:-:S04]  /*2160*/  FMUL.FTZ R213, R211, UR11 ;  /* 0x0000000bd3d57c20 */ /* 0x000fc80008410000 */
[----:B------:R-:W-:Y:S02]  /*2170*/  FMUL.FTZ R211, R74, R213 ;  /* 0x000000d54ad37220 */ /* 0x000fe40000410000 */
[----:B------:R-:W-:-:S03]  /*2180*/  @P6 HADD2.F32 R210, -RZ, R167.H0_H0 ;  /* 0x200000a7ffd26230 */ /* 0x000fc60000004100 */
[----:B------:R-:W-:Y:S02]  /*2190*/  FSEL R219, R211, RZ, P6 ;  /* 0x000000ffd3db7208 */ /* 0x000fe40003000000 */
[----:B------:R-:W-:Y:S01]  /*21a0*/  @P6 FMUL.FTZ R215, R213, R210 ;  /* 0x000000d2d5d76220 */ /* 0x000fe20000410000 */
[----:B------:R-:W-:Y:S01]  /*21b0*/  FFMA.FTZ R210, R12, R169, R170 ;  /* 0x000000a90cd27223 */ /* 0x000fe200000100aa */
[----:B------:R-:W-:-:S03]  /*21c0*/  ISETP.GE.U32.AND P6, PT, R206, RZ, PT ;  /* 0x000000ffce00720c */ /* 0x000fc60003fc6070 */
[----:B------:R-:W-:Y:S01]  /*21d0*/  FADD.FTZ R211, R11, -R210 ;  /* 0x800000d20bd37221 */ /* 0x000fe20000010000 */
[----:B------:R-:W-:Y:S01]  /*21e0*/  ISETP.GE.U32.AND.EX P6, PT, R207, 0x1000000, PT, P6 ;  /* 0x01000000cf00780c */ /* 0x000fe20003fc6160 */
[----:B------:R-:W-:Y:S02]  /*21f0*/  FFMA.FTZ R210, R199, R169, R170 ;  /* 0x000000a9c7d27223 */ /* 0x000fe400000100aa */
[----:B------:R-:W-:-:S04]  /*2200*/  FMUL.FTZ R211, R198, R211 ;  /* 0x000000d3c6d37220 */ /* 0x000fc80000410000 */
[----:B------:R-:W-:-:S04]  /*2210*/  FMUL.FTZ R211, R211, R168 ;  /* 0x000000a8d3d37220 */ /* 0x000fc80000410000 */
[----:B------:R-:W-:Y:S02]  /*2220*/  FMUL.FTZ R216, R211, UR11 ;  /* 0x0000000bd3d87c20 */ /* 0x000fe40008410000 */
[----:B------:R-:W-:Y:S02]  /*2230*/  @P6 HADD2.F32 R167, -RZ, R167.H1_H1 ;  /* 0x300000a7ffa76230 */ /* 0x000fe40000004100 */
[----:B------:R-:W-:-:S03]  /*2240*/  FMUL.FTZ R211, R75, R216 ;  /* 0x000000d84bd37220 */ /* 0x000fc60000410000 */
        /* <DEDUP_REMOVED lines=9> */
[----:B------:R-:W-:Y:S02]  /*22e0*/  @P6 HADD2.F32 R210, -RZ, R164.H0_H0 ;  /* 0x200000a4ffd26230 */ /* 0x000fe40000004100 */
[----:B------:R-:W-:-:S03]  /*22f0*/  FMUL.FTZ R211, R68, R213 ;  /* 0x000000d544d37220 */ /* 0x000fc60000410000 */
[----:B------:R-:W-:Y:S02]  /*2300*/  @P6 FMUL.FTZ R167, R213, R210 ;  /* 0x000000d2d5a76220 */ /* 0x000fe40000410000 */
[----:B------:R-:W-:Y:S01]  /*2310*/  FSEL R217, R211, RZ, P6 ;  /* 0x000000ffd3d97208 */ /* 0x000fe20003000000 */
[----:B------:R-:W-:Y:S01]  /*2320*/  FFMA.FTZ R213, R196, R169, R170 ;  /* 0x000000a9c4d57223 */ /* 0x000fe200000100aa */
[----:B------:R-:W-:Y:S01]  /*2330*/  LOP3.LUT P6, RZ, R206, 0xff00, RZ, 0xc0, !PT ;  /* 0x0000ff00ceff7812 */ /* 0x000fe200078cc0ff */
[----:B------:R-:W-:Y:S02]  /*2340*/  FADD.FTZ R211, R127, R208 ;  /* 0x000000d07fd37221 */ /* 0x000fe40000010000 */
[----:B------:R-:W-:-:S04]  /*2350*/  FADD.FTZ R213, R194, -R213 ;  /* 0x800000d5c2d57221 */ /* 0x000fc80000010000 */
[----:B------:R-:W-:-:S04]  /*2360*/  FMUL.FTZ R213, R198, R213 ;  /* 0x000000d5c6d57220 */ /* 0x000fc80000410000 */
[----:B------:R-:W-:Y:S02]  /*2370*/  FMUL.FTZ R213, R213, R168 ;  /* 0x000000a8d5d57220 */ /* 0x000fe40000410000 */
[----:B------:R-:W-:Y:S02]  /*2380*/  @P6 HADD2.F32 R210, -RZ, R164.H1_H1 ;  /* 0x300000a4ffd26230 */ /* 0x000fe40000004100 */
[----:B------:R-:W-:Y:S02]  /*2390*/  HFMA2 R164, -RZ, RZ, 0, 0 ;  /* 0x00000000ffa47431 */ /* 0x000fe400000001ff */
[----:B------:R-:W-:-:S04]  /*23a0*/  FMUL.FTZ R213, R213, UR11 ;  /* 0x0000000bd5d57c20 */ /* 0x000fc80008410000 */
[----:B------:R-:W-:Y:S01]  /*23b0*/  @P6 FMUL.FTZ R164, R213, R210 ;  /* 0x000000d2d5a46220 */ /* 0x000fe20000410000 */
[----:B------:R-:W-:Y:S01]  /*23c0*/  FADD.FTZ R210, R126, R203 ;  /* 0x000000cb7ed27221 */ /* 0x000fe20000010000 */
[----:B------:R-:W-:Y:S01]  /*23d0*/  FMUL.FTZ R126, R69, R213 ;  /* 0x000000d5457e7220 */ /* 0x000fe20000410000 */
[----:B------:R-:W-:Y:S01]  /*23e0*/  FADD.FTZ R213, R130, R215 ;  /* 0x000000d782d57221 */ /* 0x000fe20000010000 */
[----:B------:R-:W-:Y:S01]  /*23f0*/  FADD.FTZ R130, R124, R167 ;  /* 0x000000a77c827221 */ /* 0x000fe20000010000 */
[----:B------:R-:W-:Y:S01]  /*2400*/  FADD.FTZ R131, R125, R164 ;  /* 0x000000a47d837221 */ /* 0x000fe20000010000 */
[----:B------:R-:W-:Y:S02]  /*2410*/  F2FP.F16.F32.PACK_AB R167, R216, R219 ;  /* 0x000000dbd8a7723e */ /* 0x000fe400000000ff */
[----:B------:R-:W-:-:S04]  /*2420*/  FSEL R126, R126, RZ, P6 ;  /* 0x000000ff7e7e7208 */ /* 0x000fc80003000000 */
[----:B------:R-:W-:Y:S01]  /*2430*/  F2FP.F16.F32.PACK_AB R164, R126, R217 ;  /* 0x000000d97ea4723e */ /* 0x000fe200000000ff */
[----:B------:R-:W-:Y:S06]  /*2440*/  BRA `(.L_x_5928) ;  /* 0x0000000400a47947 */ /* 0x000fec0003800000 */
.L_x_5927:
[-CC-:B------:R-:W-:Y:S01]  /*2450*/  FFMA.FTZ R160, R195, R169.reuse, R170.reuse ;  /* 0x000000a9c3a07223 */ /* 0x180fe200000100aa */
[----:B------:R-:W-:Y:S01]  /*2460*/  LOP3.LUT P6, RZ, R206, 0xff0000, RZ, 0xc0, !PT ;  /* 0x00ff0000ceff7812 */ /* 0x000fe200078cc0ff */
[-C--:B------:R-:W-:Y:S01]  /*2470*/  FFMA.FTZ R209, R192, R169.reuse, R170 ;  /* 0x000000a9c0d17223 */ /* 0x080fe200000100aa */
[----:B------:R-:W-:Y:S01]  /*2480*/  MOV R163, RZ ;  /* 0x000000ff00a37202 */ /* 0x000fe20000000f00 */
[----:B------:R-:W-:Y:S01]  /*2490*/  FADD.FTZ R161, R193, -R160 ;  /* 0x800000a0c1a17221 */ /* 0x000fe20000010000 */
[--C-:B------:R-:W-:Y:S01]  /*24a0*/  FFMA.FTZ R210, R191, R169, R170.reuse ;  /* 0x000000a9bfd27223 */ /* 0x100fe200000100aa */
[----:B------:R-:W-:Y:S01]  /*24b0*/  FADD.FTZ R209, R190, -R209 ;  /* 0x800000d1bed17221 */ /* 0x000fe20000010000 */
[----:B------:R-:W-:Y:S02]  /*24c0*/  HFMA2 R212, -RZ, RZ, 0, 0 ;  /* 0x00000000ffd47431 */ /* 0x000fe400000001ff */
[----:B-----5:R-:W-:Y:S01]  /*24d0*/  FMUL.FTZ R161, R198, R161 ;  /* 0x000000a1c6a17220 */ /* 0x020fe20000410000 */
[-CC-:B------:R-:W-:Y:S01]  /*24e0*/  FFMA.FTZ R213, R9, R169.reuse, R170.reuse ;  /* 0x000000a909d57223 */ /* 0x180fe200000100aa */
[----:B------:R-:W-:-:S02]  /*24f0*/  FFMA.FTZ R216, R199, R169, R170 ;  /* 0x000000a9c7d87223 */ /* 0x000fc400000100aa */
[----:B------:R-:W-:Y:S01]  /*2500*/  FMUL.FTZ R160, R161, R168 ;  /* 0x000000a8a1a07220 */ /* 0x000fe20000410000 */
[----:B------:R-:W-:-:S03]  /*2510*/  FADD.FTZ R213, R10, -R213 ;  /* 0x800000d50ad57221 */ /* 0x000fc60000010000 */
[----:B------:R-:W-:Y:S01]  /*2520*/  FMUL.FTZ R203, R160, UR11 ;  /* 0x0000000ba0cb7c20 */ /* 0x000fe20008410000 */
[----:B------:R-:W-:Y:S02]  /*2530*/  @P6 HADD2.F32 R160, -RZ, R165.H0_H0 ;  /* 0x200000a5ffa06230 */ /* 0x000fe40000004100 */
[----:B------:R-:W-:Y:S01]  /*2540*/  FMUL.FTZ R221, R198, R213 ;  /* 0x000000d5c6dd7220 */ /* 0x000fe20000410000 */
[----:B------:R-:W-:Y:S01]  /*2550*/  MOV R213, RZ ;  /* 0x000000ff00d57202 */ /* 0x000fe20000000f00 */
[----:B------:R-:W-:Y:S01]  /*2560*/  FMUL.FTZ R171, R70, R203 ;  /* 0x000000cb46ab7220 */ /* 0x000fe20000410000 */
[----:B------:R-:W-:Y:S01]  /*2570*/  @P6 FMUL.FTZ R163, R203, R160 ;  /* 0x000000a0cba36220 */ /* 0x000fe20000410000 */
[----:B------:R-:W-:Y:S01]  /*2580*/  FMUL.FTZ R160, R198, R209 ;  /* 0x000000d1c6a07220 */ /* 0x000fe20000410000 */
[----:B------:R-:W-:Y:S02]  /*2590*/  FADD.FTZ R203, R189, -R210 ;  /* 0x800000d2bdcb7221 */ /* 0x000fe40000010000 */
[----:B------:R-:W-:Y:S01]  /*25a0*/  FSEL R171, R171, RZ, P6 ;  /* 0x000000ffabab7208 */ /* 0x000fe20003000000 */
[----:B------:R-:W-:Y:S01]  /*25b0*/  FFMA.FTZ R210, R8, R169, R170 ;  /* 0x000000a908d27223 */ /* 0x000fe200000100aa */
[----:B------:R-:W-:Y:S01]  /*25c0*/  LOP3.LUT P6, RZ, R206, 0xff000000, RZ, 0xc0, !PT ;  /* 0xff000000ceff7812 */ /* 0x000fe200078cc0ff */
[----:B------:R-:W-:Y:S01]  /*25d0*/  FMUL.FTZ R162, R160, R168 ;  /* 0x000000a8a0a27220 */ /* 0x000fe20000410000 */
[----:B------:R-:W-:Y:S01]  /*25e0*/  FMUL.FTZ R203, R198, R203 ;  /* 0x000000cbc6cb7220 */ /* 0x000fe20000410000 */
[----:B------:R-:W-:-:S02]  /*25f0*/  MOV R209, RZ ;  /* 0x000000ff00d17202 */ /* 0x000fc40000000f00 */
[----:B------:R-:W-:Y:S01]  /*2600*/  FMUL.FTZ R208, R162, UR11 ;  /* 0x0000000ba2d07c20 */ /* 0x000fe20008410000 */
[----:B------:R-:W-:Y:S01]  /*2610*/  HFMA2 R162, -RZ, RZ, 0, 0 ;  /* 0x00000000ffa27431 */ /* 0x000fe200000001ff */
[----:B------:R-:W-:Y:S02]  /*2620*/  F2FP.F16.F32.PACK_AB R161, R160, R161 ;  /* 0x000000a1a0a1723e */ /* 0x000fe400000000ff */
[----:B------:R-:W-:-:S04]  /*2630*/  FMUL.FTZ R202, R71, R208 ;  /* 0x000000d047ca7220 */ /* 0x000fc80000410000 */
[----:B------:R-:W-:Y:S01]  /*2640*/  @P6 HADD2.F32 R165, -RZ, R165.H1_H1 ;  /* 0x300000a5ffa56230 */ /* 0x000fe20000004100 */
[----:B------:R-:W-:-:S04]  /*2650*/  FSEL R202, R202, RZ, P6 ;  /* 0x000000ffcaca7208 */ /* 0x000fc80003000000 */
[----:B------:R-:W-:Y:S01]  /*2660*/  @P6 FMUL.FTZ R162, R208, R165 ;  /* 0x000000a5d0a26220 */ /* 0x000fe20000410000 */
[----:B------:R-:W-:Y:S01]  /*2670*/  LOP3.LUT P6, RZ, R207, 0xff, RZ, 0xc0, !PT ;  /* 0x000000ffcfff7812 */ /* 0x000fe200078cc0ff */
[----:B------:R-:W-:-:S04]  /*2680*/  FMUL.FTZ R165, R203, R168 ;  /* 0x000000a8cba57220 */ /* 0x000fc80000410000 */
[----:B------:R-:W-:-:S04]  /*2690*/  FMUL.FTZ R211, R165, UR11 ;  /* 0x0000000ba5d37c20 */ /* 0x000fc80008410000 */
[----:B------:R-:W-:-:S04]  /*26a0*/  FMUL.FTZ R165, R72, R211 ;  /* 0x000000d348a57220 */ /* 0x000fc80000410000 */
[----:B------:R-:W-:Y:S01]  /*26b0*/  @P6 HADD2.F32 R208, -RZ, R166.H0_H0 ;  /* 0x200000a6ffd06230 */ /* 0x000fe20000004100 */
[----:B------:R-:W-:-:S04]  /*26c0*/  FSEL R165, R165, RZ, P6 ;  /* 0x000000ffa5a57208 */ /* 0x000fc80003000000 */
[----:B------:R-:W-:Y:S01]  /*26d0*/  @P6 FMUL.FTZ R209, R211, R208 ;  /* 0x000000d0d3d16220 */ /* 0x000fe20000410000 */
[----:B------:R-:W-:Y:S01]  /*26e0*/  FADD.FTZ R211, R7, -R210 ;  /* 0x800000d207d37221 */ /* 0x000fe20000010000 */
[----:B------:R-:W-:Y:S02]  /*26f0*/  LOP3.LUT P6, RZ, R207, 0xff00, RZ, 0xc0, !PT ;  /* 0x0000ff00cfff7812 */ /* 0x000fe400078cc0ff */
[----:B------:R-:W-:Y:S01]  /*2700*/  FADD.FTZ R128, R128, R209 ;  /* 0x000000d180807221 */ /* 0x000fe20000010000 */
[----:B------:R-:W-:-:S04]  /*2710*/  FMUL.FTZ R208, R198, R211 ;  /* 0x000000d3c6d07220 */ /* 0x000fc80000410000 */
[----:B------:R-:W-:-:S04]  /*2720*/  FMUL.FTZ R210, R208, R168 ;  /* 0x000000a8d0d27220 */ /* 0x000fc80000410000 */
[----:B------:R-:W-:Y:S02]  /*2730*/  FMUL.FTZ R210, R210, UR11 ;  /* 0x0000000bd2d27c20 */ /* 0x000fe40008410000 */
[----:B------:R-:W-:Y:S02]  /*2740*/  @P6 HADD2.F32 R211, -RZ, R166.H1_H1 ;  /* 0x300000a6ffd36230 */ /* 0x000fe40000004100 */
[----:B------:R-:W-:-:S03]  /*2750*/  FMUL.FTZ R166, R73, R210 ;  /* 0x000000d249a67220 */ /* 0x000fc60000410000 */
[----:B------:R-:W-:Y:S01]  /*2760*/  @P6 FMUL.FTZ R212, R210, R211 ;  /* 0x000000d3d2d46220 */ /* 0x000fe20000410000 */
[----:B------:R-:W-:Y:S01]  /*2770*/  FMUL.FTZ R210, R221, R168 ;  /* 0x000000a8ddd27220 */ /* 0x000fe20000410000 */
[----:B------:R-:W-:Y:S02]  /*2780*/  FSEL R166, R166, RZ, P6 ;  /* 0x000000ffa6a67208 */ /* 0x000fe40003000000 */
[----:B------:R-:W-:Y:S01]  /*2790*/  LOP3.LUT P6, RZ, R207, 0xff0000, RZ, 0xc0, !PT ;  /* 0x00ff0000cfff7812 */ /* 0x000fe200078cc0ff */
[----:B------:R-:W-:Y:S01]  /*27a0*/  FMUL.FTZ R211, R210, UR11 ;  /* 0x0000000bd2d37c20 */ /* 0x000fe20008410000 */
[----:B------:R-:W-:Y:S01]  /*27b0*/  F2FP.F16.F32.PACK_AB R166, R166, R165 ;  /* 0x000000a5a6a6723e */ /* 0x000fe200000000ff */
[----:B------:R-:W-:Y:S01]  /*27c0*/  FADD.FTZ R129, R129, R212 ;  /* 0x000000d481817221 */ /* 0x000fe20000010000 */
[----:B------:R-:W-:Y:S01]  /*27d0*/  F2FP.F16.F32.PACK_AB R165, R202, R171 ;  /* 0x000000abcaa5723e */ /* 0x000fe200000000ff */
[----:B------:R-:W-:-:S05]  /*27e0*/  FMUL.FTZ R210, R74, R211 ;  /* 0x000000d34ad27220 */ /* 0x000fca0000410000 */
[----:B------:R-:W-:-:S03]  /*27f0*/  FSEL R220, R210, RZ, P6 ;  /* 0x000000ffd2dc7208 */ /* 0x000fc60003000000 */
[----:B------:R-:W-:-:S05]  /*2800*/  @P6 HADD2.F32 R214, -RZ, R167.H0_H0 ;  /* 0x200000a7ffd66230 */ /* 0x000fca0000004100 */
[----:B------:R-:W-:Y:S01]  /*2810*/  @P6 FMUL.FTZ R213, R211, R214 ;  /* 0x000000d6d3d56220 */ /* 0x000fe20000410000 */
[----:B------:R-:W-:Y:S01]  /*2820*/  FFMA.FTZ R214, R12, R169, R170 ;  /* 0x000000a90cd67223 */ /* 0x000fe200000100aa */
[----:B------:R-:W-:Y:S02]  /*2830*/  ISETP.GE.U32.AND P6, PT, R206, RZ, PT ;  /* 0x000000ffce00720c */ /* 0x000fe40003fc6070 */
[----:B------:R-:W-:Y:S01]  /*2840*/  FADD.FTZ R213, R130, R213 ;  /* 0x000000d582d57221 */ /* 0x000fe20000010000 */
[----:B------:R-:W-:Y:S01]  /*2850*/  FADD.FTZ R211, R11, -R214 ;  /* 0x800000d60bd37221 */ /* 0x000fe20000010000 */
[----:B------:R-:W-:Y:S01]  /*2860*/  ISETP.GE.U32.AND.EX P6, PT, R207, 0x1000000, PT, P6 ;  /* 0x01000000cf00780c */ /* 0x000fe20003fc6160 */
[----:B------:R-:W-:Y:S02]  /*2870*/  HFMA2 R214, -RZ, RZ, 0, 0 ;  /* 0x00000000ffd67431 */ /* 0x000fe400000001ff */
        /* <DEDUP_REMOVED lines=20> */
[----:B------:R-:W-:Y:S01]  /*29c0*/  FADD.FTZ R130, R124, R167 ;  /* 0x000000a77c827221 */ /* 0x000fe20000010000 */
[----:B------:R-:W-:Y:S01]  /*29d0*/  F2FP.F16.F32.PACK_AB R167, R215, R220 ;  /* 0x000000dcd7a7723e */ /* 0x000fe200000000ff */
[----:B------:R-:W-:-:S04]  /*29e0*/  FADD.FTZ R211, R194, -R211 ;  /* 0x800000d3c2d37221 */ /* 0x000fc80000010000 */
[----:B------:R-:W-:-:S04]  /*29f0*/  FMUL.FTZ R219, R198, R211 ;  /* 0x000000d3c6db7220 */ /* 0x000fc80000410000 */
[C---:B------:R-:W-:Y:S01]  /*2a00*/  FMUL.FTZ R210, R219.reuse, R168 ;  /* 0x000000a8dbd27220 */ /* 0x040fe20000410000 */
[----:B------:R-:W-:Y:S01]  /*2a10*/  F2FP.F16.F32.PACK_AB R160, R219, R217 ;  /* 0x000000d9dba0723e */ /* 0x000fe200000000ff */
[----:B------:R-:W-:Y:S02]  /*2a20*/  @P6 HADD2.F32 R211, -RZ, R164.H1_H1 ;  /* 0x300000a4ffd36230 */ /* 0x000fe40000004100 */
[----:B------:R-:W-:Y:S02]  /*2a30*/  HFMA2 R164, -RZ, RZ, 0, 0 ;  /* 0x00000000ffa47431 */ /* 0x000fe400000001ff */
[----:B------:R-:W-:Y:S01]  /*2a40*/  FMUL.FTZ R218, R210, UR11 ;  /* 0x0000000bd2da7c20 */ /* 0x000fe20008410000 */
[----:B------:R-:W-:Y:S01]  /*2a50*/  FADD.FTZ R210, R126, R163 ;  /* 0x000000a37ed27221 */ /* 0x000fe20000010000 */
[----:B------:R-:W-:Y:S02]  /*2a60*/  F2FP.F16.F32.PACK_AB R163, R222, R221 ;  /* 0x000000dddea3723e */ /* 0x000fe400000000ff */
[----:B------:R-:W-:Y:S01]  /*2a70*/  FMUL.FTZ R124, R69, R218 ;  /* 0x000000da457c7220 */ /* 0x000fe20000410000 */
[----:B------:R-:W-:Y:S01]  /*2a80*/  @P6 FMUL.FTZ R164, R218, R211 ;  /* 0x000000d3daa46220 */ /* 0x000fe20000410000 */
[----:B------:R-:W-:Y:S01]  /*2a90*/  FADD.FTZ R211, R127, R162 ;  /* 0x000000a27fd37221 */ /* 0x000fe20000010000 */
[----:B------:R-:W-:-:S02]  /*2aa0*/  F2FP.F16.F32.PACK_AB R162, R208, R203 ;  /* 0x000000cbd0a2723e */ /* 0x000fc400000000ff */
[----:B------:R-:W-:Y:S01]  /*2ab0*/  FADD.FTZ R131, R125, R164 ;  /* 0x000000a47d837221 */ /* 0x000fe20000010000 */
[----:B------:R-:W-:-:S04]  /*2ac0*/  FSEL R125, R124, RZ, P6 ;  /* 0x000000ff7c7d7208 */ /* 0x000fc80003000000 */
[----:B------:R-:W-:-:S07]  /*2ad0*/  F2FP.F16.F32.PACK_AB R164, R125, R216 ;  /* 0x000000d87da4723e */ /* 0x000fce00000000ff */
.L_x_5928:
        /* <DEDUP_REMOVED lines=10> */
[----:B------:R-:W-:Y:S02]  /*2b80*/  MOV R130, R213 ;  /* 0x000000d500827202 */ /* 0x000fe40000000f00 */
[----:B------:R-:W-:-:S02]  /*2b90*/  MOV R131, R214 ;  /* 0x000000d600837202 */ /* 0x000fc40000000f00 */
[----:B------:R-:W-:-:S07]  /*2ba0*/  IADD3 R6, PT, PT, R6, 0x80, RZ ;  /* 0x0000008006067810 */ /* 0x000fce0007ffe0ff */
.L_x_5926:
[----:B------:R-:W-:Y:S05]  /*2bb0*/  BSYNC.RECONVERGENT B1 ;  /* 0x0000000000017941 */ /* 0x000fea0003800200 */
.L_x_5925:
        /* <DEDUP_REMOVED lines=10> */
[-CC-:B------:R-:W-:Y:S01]  /*2c60*/  FFMA.FTZ R162, R18, R169.reuse, R170.reuse ;  /* 0x000000a912a27223 */ /* 0x180fe200000100aa */
[----:B------:R-:W-:Y:S01]  /*2c70*/  MOV R163, RZ ;  /* 0x000000ff00a37202 */ /* 0x000fe20000000f00 */
[----:B------:R-:W-:Y:S01]  /*2c80*/  FADD.FTZ R161, R20, -R161 ;  /* 0x800000a114a17221 */ /* 0x000fe20000010000 */
[----:B------:R-:W-:Y:S01]  /*2c90*/  FFMA.FTZ R210, R24, R169, R170 ;  /* 0x000000a918d27223 */ /* 0x000fe200000100aa */
[----:B------:R-:W-:Y:S01]  /*2ca0*/  FADD.FTZ R203, R19, -R162 ;  /* 0x800000a213cb7221 */ /* 0x000fe20000010000 */
[----:B------:R-:W-:Y:S02]  /*2cb0*/  HFMA2 R212, -RZ, RZ, 0, 0 ;  /* 0x00000000ffd47431 */ /* 0x000fe400000001ff */
[----:B-----5:R-:W-:Y:S01]  /*2cc0*/  FMUL.FTZ R161, R198, R161 ;  /* 0x000000a1c6a17220 */ /* 0x020fe20000410000 */
[----:B------:R-:W-:-:S03]  /*2cd0*/  HFMA2 R214, -RZ, RZ, 0, 0 ;  /* 0x00000000ffd67431 */ /* 0x000fc600000001ff */
[----:B------:R-:W-:-:S04]  /*2ce0*/  FMUL.FTZ R160, R161, R168 ;  /* 0x000000a8a1a07220 */ /* 0x000fc80000410000 */
[----:B------:R-:W-:Y:S01]  /*2cf0*/  FMUL.FTZ R209, R160, UR11 ;  /* 0x0000000ba0d17c20 */ /* 0x000fe20008410000 */
[----:B------:R-:W-:-:S03]  /*2d00*/  @P6 HADD2.F32 R160, -RZ, R165.H0_H0 ;  /* 0x200000a5ffa06230 */ /* 0x000fc60000004100 */
[----:B------:R-:W-:Y:S02]  /*2d10*/  FMUL.FTZ R171, R38, R209 ;  /* 0x000000d126ab7220 */ /* 0x000fe40000410000 */
[----:B------:R-:W-:Y:S01]  /*2d20*/  @P6 FMUL.FTZ R163, R209, R160 ;  /* 0x000000a0d1a36220 */ /* 0x000fe20000410000 */
[----:B------:R-:W-:Y:S01]  /*2d30*/  FMUL.FTZ R160, R198, R203 ;  /* 0x000000cbc6a07220 */ /* 0x000fe20000410000 */
[----:B------:R-:W-:Y:S01]  /*2d40*/  FFMA.FTZ R203, R21, R169, R170 ;  /* 0x000000a915cb7223 */ /* 0x000fe200000100aa */
[----:B------:R-:W-:Y:S01]  /*2d50*/  FSEL R171, R171, RZ, P6 ;  /* 0x000000ffabab7208 */ /* 0x000fe20003000000 */
[----:B------:R-:W-:Y:S01]  /*2d60*/  FADD.FTZ R134, R134, R163 ;  /* 0x000000a386867221 */ /* 0x000fe20000010000 */
[----:B------:R-:W-:Y:S01]  /*2d70*/  LOP3.LUT P6, RZ, R204, 0xff000000, RZ, 0xc0, !PT ;  /* 0xff000000ccff7812 */ /* 0x000fe200078cc0ff */
[C---:B------:R-:W-:Y:S01]  /*2d80*/  FMUL.FTZ R162, R160.reuse, R168 ;  /* 0x000000a8a0a27220 */ /* 0x040fe20000410000 */
[----:B------:R-:W-:Y:S02]  /*2d90*/  MOV R209, RZ ;  /* 0x000000ff00d17202 */ /* 0x000fe40000000f00 */
[----:B------:R-:W-:Y:S01]  /*2da0*/  F2FP.F16.F32.PACK_AB R161, R160, R161 ;  /* 0x000000a1a0a1723e */ /* 0x000fe200000000ff */
[----:B------:R-:W-:Y:S01]  /*2db0*/  FMUL.FTZ R208, R162, UR11 ;  /* 0x0000000ba2d07c20 */ /* 0x000fe20008410000 */
[----:B------:R-:W-:-:S03]  /*2dc0*/  HFMA2 R162, -RZ, RZ, 0, 0 ;  /* 0x00000000ffa27431 */ /* 0x000fc600000001ff */
[----:B------:R-:W-:-:S04]  /*2dd0*/  FMUL.FTZ R202, R39, R208 ;  /* 0x000000d027ca7220 */ /* 0x000fc80000410000 */
[----:B------:R-:W-:Y:S01]  /*2de0*/  @P6 HADD2.F32 R165, -RZ, R165.H1_H1 ;  /* 0x300000a5ffa56230 */ /* 0x000fe20000004100 */
        /* <DEDUP_REMOVED lines=8> */
[----:B------:R-:W-:Y:S02]  /*2e70*/  @P6 HADD2.F32 R203, -RZ, R166.H0_H0 ;  /* 0x200000a6ffcb6230 */ /* 0x000fe40000004100 */
[----:B------:R-:W-:-:S03]  /*2e80*/  FMUL.FTZ R208, R40, R211 ;  /* 0x000000d328d07220 */ /* 0x000fc60000410000 */
[----:B------:R-:W-:Y:S01]  /*2e90*/  @P6 FMUL.FTZ R209, R211, R203 ;  /* 0x000000cbd3d16220 */ /* 0x000fe20000410000 */
[----:B------:R-:W-:Y:S01]  /*2ea0*/  FADD.FTZ R211, R23, -R210 ;  /* 0x800000d217d37221 */ /* 0x000fe20000010000 */
[----:B------:R-:W-:Y:S02]  /*2eb0*/  FSEL R203, R208, RZ, P6 ;  /* 0x000000ffd0cb7208 */ /* 0x000fe40003000000 */
[----:B------:R-:W-:Y:S01]  /*2ec0*/  LOP3.LUT P6, RZ, R205, 0xff00, RZ, 0xc0, !PT ;  /* 0x0000ff00cdff7812 */ /* 0x000fe200078cc0ff */
[----:B------:R-:W-:Y:S01]  /*2ed0*/  FMUL.FTZ R208, R198, R211 ;  /* 0x000000d3c6d07220 */ /* 0x000fe20000410000 */
[----:B------:R-:W-:Y:S01]  /*2ee0*/  FFMA.FTZ R211, R25, R169, R170 ;  /* 0x000000a919d37223 */ /* 0x000fe200000100aa */
[----:B------:R-:W-:Y:S02]  /*2ef0*/  FADD.FTZ R136, R136, R209 ;  /* 0x000000d188887221 */ /* 0x000fe40000010000 */
[----:B------:R-:W-:Y:S01]  /*2f00*/  FMUL.FTZ R210, R208, R168 ;  /* 0x000000a8d0d27220 */ /* 0x000fe20000410000 */
[----:B------:R-:W-:Y:S01]  /*2f10*/  FADD.FTZ R211, R26, -R211 ;  /* 0x800000d31ad37221 */ /* 0x000fe20000010000 */
[----:B------:R-:W-:-:S02]  /*2f20*/  F2FP.F16.F32.PACK_AB R162, R208, R165 ;  /* 0x000000a5d0a2723e */ /* 0x000fc400000000ff */
[----:B------:R-:W-:Y:S01]  /*2f30*/  FMUL.FTZ R213, R210, UR11 ;  /* 0x0000000bd2d57c20 */ /* 0x000fe20008410000 */
[----:B------:R-:W-:Y:S01]  /*2f40*/  FMUL.FTZ R221, R198, R211 ;  /* 0x000000d3c6dd7220 */ /* 0x000fe20000410000 */
[----:B------:R-:W-:Y:S02]  /*2f50*/  F2FP.F16.F32.PACK_AB R165, R202, R171 ;  /* 0x000000abcaa5723e */ /* 0x000fe400000000ff */
[----:B------:R-:W-:Y:S02]  /*2f60*/  @P6 HADD2.F32 R166, -RZ, R166.H1_H1 ;  /* 0x300000a6ffa66230 */ /* 0x000fe40000004100 */
[----:B------:R-:W-:-:S03]  /*2f70*/  FMUL.FTZ R210, R41, R213 ;  /* 0x000000d529d27220 */ /* 0x000fc60000410000 */
[----:B------:R-:W-:Y:S02]  /*2f80*/  @P6 FMUL.FTZ R212, R213, R166 ;  /* 0x000000a6d5d46220 */ /* 0x000fe40000410000 */
[----:B------:R-:W-:Y:S01]  /*2f90*/  FSEL R166, R210, RZ, P6 ;  /* 0x000000ffd2a67208 */ /* 0x000fe20003000000 */
[----:B------:R-:W-:Y:S01]  /*2fa0*/  FMUL.FTZ R210, R221, R168 ;  /* 0x000000a8ddd27220 */ /* 0x000fe20000410000 */
[----:B------:R-:W-:Y:S01]  /*2fb0*/  LOP3.LUT P6, RZ, R205, 0xff0000, RZ, 0xc0, !PT ;  /* 0x00ff0000cdff7812 */ /* 0x000fe200078cc0ff */
[----:B------:R-:W-:Y:S01]  /*2fc0*/  FADD.FTZ R137, R137, R212 ;  /* 0x000000d489897221 */ /* 0x000fe20000010000 */
[----:B------:R-:W-:Y:S01]  /*2fd0*/  MOV R213, RZ ;  /* 0x000000ff00d57202 */ /* 0x000fe20000000f00 */
[----:B------:R-:W-:Y:S01]  /*2fe0*/  FMUL.FTZ R215, R210, UR11 ;  /* 0x0000000bd2d77c20 */ /* 0x000fe20008410000 */
[----:B------:R-:W-:-:S03]  /*2ff0*/  F2FP.F16.F32.PACK_AB R166, R166, R203 ;  /* 0x000000cba6a6723e */ /* 0x000fc600000000ff */
[----:B------:R-:W-:-:S05]  /*3000*/  FMUL.FTZ R211, R42, R215 ;  /* 0x000000d72ad37220 */ /* 0x000fca0000410000 */
[----:B------:R-:W-:Y:S01]  /*3010*/  FSEL R220, R211, RZ, P6 ;  /* 0x000000ffd3dc7208 */ /* 0x000fe20003000000 */
[----:B------:R-:W-:-:S05]  /*3020*/  @P6 HADD2.F32 R210, -RZ, R167.H0_H0 ;  /* 0x200000a7ffd26230 */ /* 0x000fca0000004100 */
[----:B------:R-:W-:Y:S01]  /*3030*/  @P6 FMUL.FTZ R213, R215, R210 ;  /* 0x000000d2d7d56220 */ /* 0x000fe20000410000 */
[----:B------:R-:W-:Y:S01]  /*3040*/  FFMA.FTZ R210, R172, R169, R170 ;  /* 0x000000a9acd27223 */ /* 0x000fe200000100aa */
[----:B------:R-:W-:Y:S02]  /*3050*/  ISETP.GE.U32.AND P6, PT, R204, RZ, PT ;  /* 0x000000ffcc00720c */ /* 0x000fe40003fc6070 */
[----:B------:R-:W-:Y:S01]  /*3060*/  FADD.FTZ R213, R138, R213 ;  /* 0x000000d58ad57221 */ /* 0x000fe20000010000 */
[----:B------:R-:W-:Y:S01]  /*3070*/  FADD.FTZ R211, R27, -R210 ;  /* 0x800000d21bd37221 */ /* 0x000fe20000010000 */
[----:B------:R-:W-:-:S03]  /*3080*/  ISETP.GE.U32.AND.EX P6, PT, R205, 0x1000000, PT, P6 ;  /* 0x01000000cd00780c */ /* 0x000fc60003fc6160 */
[----:B------:R-:W-:-:S04]  /*3090*/  FMUL.FTZ R222, R198, R211 ;  /* 0x000000d3c6de7220 */ /* 0x000fc80000410000 */
[C---:B------:R-:W-:Y:S01]  /*30a0*/  FMUL.FTZ R210, R222.reuse, R168 ;  /* 0x000000a8ded27220 */ /* 0x040fe20000410000 */
[----:B------:R-:W-:-:S03]  /*30b0*/  F2FP.F16.F32.PACK_AB R163, R222, R221 ;  /* 0x000000dddea3723e */ /* 0x000fc600000000ff */
[----:B------:R-:W-:Y:S02]  /*30c0*/  FMUL.FTZ R215, R210, UR11 ;  /* 0x0000000bd2d77c20 */ /* 0x000fe40008410000 */
[----:B------:R-:W-:Y:S02]  /*30d0*/  @P6 HADD2.F32 R210, -RZ, R167.H1_H1 ;  /* 0x300000a7ffd26230 */ /* 0x000fe40000004100 */
[----:B------:R-:W-:Y:S01]  /*30e0*/  FFMA.FTZ R167, R13, R169, R170 ;  /* 0x000000a90da77223 */ /* 0x000fe200000100aa */
[----:B------:R-:W-:-:S03]  /*30f0*/  FMUL.FTZ R211, R43, R215 ;  /* 0x000000d72bd37220 */ /* 0x000fc60000410000 */
[----:B------:R-:W-:Y:S01]  /*3100*/  FADD.FTZ R167, R16, -R167 ;  /* 0x800000a710a77221 */ /* 0x000fe20000010000 */
[----:B------:R-:W-:Y:S01]  /*3110*/  @P6 FMUL.FTZ R214, R215, R210 ;  /* 0x000000d2d7d66220 */ /* 0x000fe20000410000 */
        /* <DEDUP_REMOVED lines=21> */
[----:B------:R-:W-:-:S04]  /*3270*/  FMUL.FTZ R210, R210, UR11 ;  /* 0x0000000bd2d27c20 */ /* 0x000fc80008410000 */
[----:B------:R-:W-:-:S04]  /*3280*/  @P6 FMUL.FTZ R164, R210, R211 ;  /* 0x000000d3d2a46220 */ /* 0x000fc80000410000 */
[----:B------:R-:W-:Y:S01]  /*3290*/  FADD.FTZ R138, R133, R164 ;  /* 0x000000a4858a7221 */ /* 0x000fe20000010000 */
[----:B------:R-:W-:-:S05]  /*32a0*/  FMUL.FTZ R133, R37, R210 ;  /* 0x000000d225857220 */ /* 0x000fca0000410000 */
[----:B------:R-:W-:-:S04]  /*32b0*/  FSEL R133, R133, RZ, P6 ;  /* 0x000000ff85857208 */ /* 0x000fc80003000000 */
[----:B------:R-:W-:Y:S01]  /*32c0*/  F2FP.F16.F32.PACK_AB R164, R133, R216 ;  /* 0x000000d885a4723e */ /* 0x000fe200000000ff */
[----:B------:R-:W-:Y:S06]  /*32d0*/  BRA `(.L_x_5932) ;  /* 0x0000000400947947 */ /* 0x000fec0003800000 */
.L_x_5931:
        /* <DEDUP_REMOVED lines=8> */
[C---:B-----5:R-:W-:Y:S01]  /*3360*/  FMUL.FTZ R171, R198.reuse, R171 ;  /* 0x000000abc6ab7220 */ /* 0x060fe20000410000 */
[----:B------:R-:W-:Y:S01]  /*3370*/  FFMA.FTZ R213, R25, R169, R170 ;  /* 0x000000a919d57223 */ /* 0x000fe200000100aa */
[----:B------:R-:W-:-:S02]  /*3380*/  FMUL.FTZ R211, R198, R211 ;  /* 0x000000d3c6d37220 */ /* 0x000fc40000410000 */
[----:B------:R-:W-:Y:S01]  /*3390*/  FMUL.FTZ R171, R168, R171 ;  /* 0x000000aba8ab7220 */ /* 0x000fe20000410000 */
[----:B------:R-:W-:Y:S01]  /*33a0*/  FADD.FTZ R213, R26, -R213 ;  /* 0x800000d51ad57221 */ /* 0x000fe20000010000 */
[----:B------:R-:W-:Y:S02]  /*33b0*/  @P6 HADD2.F32 R202, -RZ, R165.H0_H0 ;  /* 0x200000a5ffca6230 */ /* 0x000fe40000004100 */
[----:B------:R-:W-:Y:S01]  /*33c0*/  FMUL.FTZ R209, R171, UR11 ;  /* 0x0000000babd17c20 */ /* 0x000fe20008410000 */
[----:B------:R-:W-:-:S03]  /*33d0*/  FMUL.FTZ R213, R198, R213 ;  /* 0x000000d5c6d57220 */ /* 0x000fc60000410000 */
[-C--:B------:R-:W-:Y:S01]  /*33e0*/  FMUL.FTZ R171, R38, R209.reuse ;  /* 0x000000d126ab7220 */ /* 0x080fe20000410000 */
[----:B------:R-:W-:Y:S01]  /*33f0*/  @P6 FMUL.FTZ R203, R202, R209 ;  /* 0x000000d1cacb6220 */ /* 0x000fe20000410000 */
[----:B------:R-:W-:Y:S01]  /*3400*/  FMUL.FTZ R202, R168, R211 ;  /* 0x000000d3a8ca7220 */ /* 0x000fe20000410000 */
[----:B------:R-:W-:Y:S02]  /*3410*/  FFMA.FTZ R209, R21, R169, R170 ;  /* 0x000000a915d17223 */ /* 0x000fe400000100aa */
[----:B------:R-:W-:Y:S01]  /*3420*/  FSEL R171, R171, RZ, P6 ;  /* 0x000000ffabab7208 */ /* 0x000fe20003000000 */
[----:B------:R-:W-:Y:S01]  /*3430*/  FMUL.FTZ R210, R202, UR11 ;  /* 0x0000000bcad27c20 */ /* 0x000fe20008410000 */
[----:B------:R-:W-:Y:S01]  /*3440*/  LOP3.LUT P6, RZ, R204, 0xff000000, RZ, 0xc0, !PT ;  /* 0xff000000ccff7812 */ /* 0x000fe200078cc0ff */
[----:B------:R-:W-:Y:S01]  /*3450*/  FADD.FTZ R209, R22, -R209 ;  /* 0x800000d116d17221 */ /* 0x000fe20000010000 */
[----:B------:R-:W-:Y:S01]  /*3460*/  FADD.FTZ R134, R134, R203 ;  /* 0x000000cb86867221 */ /* 0x000fe20000010000 */
[----:B------:R-:W-:-:S05]  /*3470*/  FMUL.FTZ R202, R39, R210 ;  /* 0x000000d227ca7220 */ /* 0x000fca0000410000 */
[----:B------:R-:W-:-:S05]  /*3480*/  FSEL R202, R202, RZ, P6 ;  /* 0x000000ffcaca7208 */ /* 0x000fca0003000000 */
[----:B------:R-:W-:-:S05]  /*3490*/  @P6 HADD2.F32 R165, -RZ, R165.H1_H1 ;  /* 0x300000a5ffa56230 */ /* 0x000fca0000004100 */
[----:B------:R-:W-:Y:S01]  /*34a0*/  @P6 FMUL.FTZ R208, R165, R210 ;  /* 0x000000d2a5d06220 */ /* 0x000fe20000410000 */
[----:B------:R-:W-:Y:S01]  /*34b0*/  LOP3.LUT P6, RZ, R205, 0xff, RZ, 0xc0, !PT ;  /* 0x000000ffcdff7812 */ /* 0x000fe200078cc0ff */
[----:B------:R-:W-:Y:S01]  /*34c0*/  FMUL.FTZ R165, R198, R209 ;  /* 0x000000d1c6a57220 */ /* 0x000fe20000410000 */
[----:B------:R-:W-:Y:S01]  /*34d0*/  MOV R209, RZ ;  /* 0x000000ff00d17202 */ /* 0x000fe20000000f00 */
[----:B------:R-:W-:Y:S02]  /*34e0*/  FADD.FTZ R135, R135, R208 ;  /* 0x000000d087877221 */ /* 0x000fe40000010000 */
[----:B------:R-:W-:-:S04]  /*34f0*/  FMUL.FTZ R165, R168, R165 ;  /* 0x000000a5a8a57220 */ /* 0x000fc80000410000 */
[----:B------:R-:W-:-:S04]  /*3500*/  FMUL.FTZ R211, R165, UR11 ;  /* 0x0000000ba5d37c20 */ /* 0x000fc80008410000 */
        /* <DEDUP_REMOVED lines=10> */
[----:B------:R-:W-:-:S04]  /*35b0*/  FMUL.FTZ R210, R210, UR11 ;  /* 0x0000000bd2d27c20 */ /* 0x000fc80008410000 */
        /* <DEDUP_REMOVED lines=9> */
[----:B------:R-:W-:Y:S02]  /*3650*/  F2FP.F16.F32.PACK_AB R166, R166, R165 ;  /* 0x000000a5a6a6723e */ /* 0x000fe400000000ff */
[----:B------:R-:W-:Y:S01]  /*3660*/  F2FP.F16.F32.PACK_AB R165, R202, R171 ;  /* 0x000000abcaa5723e */ /* 0x000fe200000000ff */
        /* <DEDUP_REMOVED lines=11> */
[----:B------:R-:W-:Y:S01]  /*3720*/  FMUL.FTZ R210, R168, R211 ;  /* 0x000000d3a8d27220 */ /* 0x000fe20000410000 */
[----:B------:R-:W-:-:S03]  /*3730*/  FFMA.FTZ R211, R13, R169, R170 ;  /* 0x000000a90dd37223 */ /* 0x000fc600000100aa */
        /* <DEDUP_REMOVED lines=25> */
[----:B------:R-:W-:-:S04]  /*38d0*/  FMUL.FTZ R210, R210, UR11 ;  /* 0x0000000bd2d27c20 */ /* 0x000fc80008410000 */
[-C--:B------:R-:W-:Y:S01]  /*38e0*/  FMUL.FTZ R203, R37, R210.reuse ;  /* 0x000000d225cb7220 */ /* 0x080fe20000410000 */
[----:B------:R-:W-:-:S04]  /*38f0*/  @P6 FMUL.FTZ R164, R217, R210 ;  /* 0x000000d2d9a46220 */ /* 0x000fc80000410000 */
[----:B------:R-:W-:Y:S01]  /*3900*/  FADD.FTZ R138, R133, R164 ;  /* 0x000000a4858a7221 */ /* 0x000fe20000010000 */
[----:B------:R-:W-:-:S04]  /*3910*/  FSEL R164, R203, RZ, P6 ;  /* 0x000000ffcba47208 */ /* 0x000fc80003000000 */
[----:B------:R-:W-:-:S07]  /*3920*/  F2FP.F16.F32.PACK_AB R164, R164, R215 ;  /* 0x000000d7a4a4723e */ /* 0x000fce00000000ff */
.L_x_5932:
[----:B------:R-:W0:Y:S01]  /*3930*/  @P0 LDC.64 R208, c[0x0][0x478] ;  /* 0x00011e00ffd00b82 */ /* 0x000e220000000a00 */
[----:B------:R-:W-:Y:S02]  /*3940*/  MOV R133, R138 ;  /* 0x0000008a00857202 */ /* 0x000fe40000000f00 */
[----:B------:R-:W-:-:S05]  /*3950*/  MOV R138, R213 ;  /* 0x000000d5008a7202 */ /* 0x000fca0000000f00 */
[----:B------:R-:W1:Y:S01]  /*3960*/  LDC.64 R202, c[0x0][0x468] ;  /* 0x00011a00ffca7b82 */ /* 0x000e620000000a00 */
[----:B0-----:R-:W-:-:S05]  /*3970*/  @P0 IMAD.WIDE.U32 R208, R6, 0x10, R208 ;  /* 0x0000001006d00825 */ /* 0x001fca00078e00d0 */
[----:B------:R2:W-:Y:S01]  /*3980*/  @P0 STG.E.128 desc[UR4][R208.64], R160 ;  /* 0x000000a0d0000986 */ /* 0x0005e2000c101d04 */
[C---:B-1----:R-:W-:Y:S01]  /*3990*/  IMAD.WIDE.U32 R202, R6.reuse, 0x10, R202 ;  /* 0x0000001006ca7825 */ /* 0x042fe200078e00ca */
[----:B------:R-:W-:-:S04]  /*39a0*/  IADD3 R6, PT, PT, R6, 0x80, RZ ;  /* 0x0000008006067810 */ /* 0x000fc80007ffe0ff */
[----:B------:R2:W-:Y:S03]  /*39b0*/  STG.E.128 desc[UR4][R202.64], R164 ;  /* 0x000000a4ca007986 */ /* 0x0005e6000c101d04 */
.L_x_5930:
[----:B------:R-:W-:Y:S05]  /*39c0*/  BSYNC.RECONVERGENT B1 ;  /* 0x0000000000017941 */ /* 0x000fea0003800200 */
.L_x_5929:
        /* <DEDUP_REMOVED lines=81> */
[--C-:B------:R-:W-:Y:S01]  /*3ee0*/  FFMA.FTZ R167, R173, R169, R170.reuse ;  /* 0x000000a9ada77223 */ /* 0x100fe200000100aa */
[----:B------:R-:W-:Y:S01]  /*3ef0*/  FMUL.FTZ R211, R59, R215 ;  /* 0x000000d73bd37220 */ /* 0x000fe20000410000 */
[----:B------:R-:W-:Y:S02]  /*3f00*/  FFMA.FTZ R170, R174, R169, R170 ;  /* 0x000000a9aeaa7223 */ /* 0x000fe400000100aa */
[----:B------:R-:W-:Y:S01]  /*3f10*/  FADD.FTZ R167, R176, -R167 ;  /* 0x800000a7b0a77221 */ /* 0x000fe20000010000 */
[----:B------:R-:W-:Y:S01]  /*3f20*/  @P6 FMUL.FTZ R214, R215, R210 ;  /* 0x000000d2d7d66220 */ /* 0x000fe20000410000 */
[----:B------:R-:W-:Y:S01]  /*3f30*/  FSEL R215, R211, RZ, P6 ;  /* 0x000000ffd3d77208 */ /* 0x000fe20003000000 */
[----:B------:R-:W-:Y:S01]  /*3f40*/  FADD.FTZ R169, R177, -R170 ;  /* 0x800000aab1a97221 */ /* 0x000fe20000010000 */
[----:B------:R-:W-:Y:S01]  /*3f50*/  LOP3.LUT P6, RZ, R200, 0xff, RZ, 0xc0, !PT ;  /* 0x000000ffc8ff7812 */ /* 0x000fe200078cc0ff */
[C---:B------:R-:W-:Y:S01]  /*3f60*/  FMUL.FTZ R217, R198.reuse, R167 ;  /* 0x000000a7c6d97220 */ /* 0x040fe20000410000 */
[----:B------:R-:W-:Y:S01]  /*3f70*/  FADD.FTZ R147, R147, R214 ;  /* 0x000000d693937221 */ /* 0x000fe20000010000 */
[----:B------:R-:W-:-:S02]  /*3f80*/  FMUL.FTZ R198, R198, R169 ;  /* 0x000000a9c6c67220 */ /* 0x000fc40000410000 */
[-C--:B------:R-:W-:Y:S02]  /*3f90*/  FMUL.FTZ R167, R217, R168.reuse ;  /* 0x000000a8d9a77220 */ /* 0x080fe40000410000 */
[C---:B------:R-:W-:Y:S01]  /*3fa0*/  FMUL.FTZ R168, R198.reuse, R168 ;  /* 0x000000a8c6a87220 */ /* 0x040fe20000410000 */
[----:B------:R-:W-:Y:S01]  /*3fb0*/  F2FP.F16.F32.PACK_AB R160, R198, R217 ;  /* 0x000000d9c6a0723e */ /* 0x000fe200000000ff */
[----:B------:R-:W-:Y:S01]  /*3fc0*/  FMUL.FTZ R219, R167, UR11 ;  /* 0x0000000ba7db7c20 */ /* 0x000fe20008410000 */
[----:B------:R-:W-:Y:S01]  /*3fd0*/  MOV R167, RZ ;  /* 0x000000ff00a77202 */ /* 0x000fe20000000f00 */
[----:B------:R-:W-:Y:S02]  /*3fe0*/  FMUL.FTZ R168, R168, UR11 ;  /* 0x0000000ba8a87c20 */ /* 0x000fe40008410000 */
[----:B------:R-:W-:Y:S02]  /*3ff0*/  @P6 HADD2.F32 R210, -RZ, R164.H0_H0 ;  /* 0x200000a4ffd26230 */ /* 0x000fe40000004100 */
[----:B------:R-:W-:-:S03]  /*4000*/  FMUL.FTZ R211, R52, R219 ;  /* 0x000000db34d37220 */ /* 0x000fc60000410000 */
[----:B------:R-:W-:Y:S02]  /*4010*/  @P6 FMUL.FTZ R167, R219, R210 ;  /* 0x000000d2dba76220 */ /* 0x000fe40000410000 */
[----:B------:R-:W-:Y:S02]  /*4020*/  FSEL R211, R211, RZ, P6 ;  /* 0x000000ffd3d37208 */ /* 0x000fe40003000000 */
[----:B------:R-:W-:Y:S01]  /*4030*/  LOP3.LUT P6, RZ, R200, 0xff00, RZ, 0xc0, !PT ;  /* 0x0000ff00c8ff7812 */ /* 0x000fe200078cc0ff */
[----:B------:R-:W-:Y:S01]  /*4040*/  FADD.FTZ R145, R140, R167 ;  /* 0x000000a78c917221 */ /* 0x000fe20000010000 */
[----:B------:R-:W-:Y:S01]  /*4050*/  FMUL.FTZ R140, R53, R168 ;  /* 0x000000a8358c7220 */ /* 0x000fe20000410000 */
[----:B------:R-:W-:-:S04]  /*4060*/  F2FP.F16.F32.PACK_AB R167, R215, R216 ;  /* 0x000000d8d7a7723e */ /* 0x000fc800000000ff */
[----:B------:R-:W-:-:S06]  /*4070*/  FSEL R140, R140, RZ, P6 ;  /* 0x000000ff8c8c7208 */ /* 0x000fcc0003000000 */
[----:B------:R-:W-:Y:S02]  /*4080*/  @P6 HADD2.F32 R169, -RZ, R164.H1_H1 ;  /* 0x300000a4ffa96230 */ /* 0x000fe40000004100 */
[----:B------:R-:W-:-:S03]  /*4090*/  HFMA2 R164, -RZ, RZ, 0, 0 ;  /* 0x00000000ffa47431 */ /* 0x000fc600000001ff */
[----:B------:R-:W-:-:S04]  /*40a0*/  @P6 FMUL.FTZ R164, R168, R169 ;  /* 0x000000a9a8a46220 */ /* 0x000fc80000410000 */
[----:B------:R-:W-:Y:S01]  /*40b0*/  FADD.FTZ R146, R141, R164 ;  /* 0x000000a48d927221 */ /* 0x000fe20000010000 */
[----:B------:R-:W-:Y:S01]  /*40c0*/  F2FP.F16.F32.PACK_AB R164, R140, R211 ;  /* 0x000000d38ca4723e */ /* 0x000fe200000000ff */
[----:B------:R-:W-:Y:S06]  /*40d0*/  BRA `(.L_x_5935) ;  /* 0x0000000400947947 */ /* 0x000fec0003800000 */
.L_x_5934:
        /* <DEDUP_REMOVED lines=69> */
[-CC-:B------:R-:W-:Y:S01]  /*4530*/  FFMA.FTZ R211, R173, R169.reuse, R170.reuse ;  /* 0x000000a9add37223 */ /* 0x180fe200000100aa */
[----:B------:R-:W-:Y:S02]  /*4540*/  FFMA.FTZ R170, R174, R169, R170 ;  /* 0x000000a9aeaa7223 */ /* 0x000fe400000100aa */
[----:B------:R-:W-:Y:S02]  /*4550*/  FMUL.FTZ R210, R210, UR11 ;  /* 0x0000000bd2d27c20 */ /* 0x000fe40008410000 */
[----:B------:R-:W-:Y:S02]  /*4560*/  @P6 HADD2.F32 R215, -RZ, R167.H1_H1 ;  /* 0x300000a7ffd76230 */ /* 0x000fe40000004100 */
[----:B------:R-:W-:Y:S01]  /*4570*/  FADD.FTZ R169, R177, -R170 ;  /* 0x800000aab1a97221 */ /* 0x000fe20000010000 */
[-C--:B------:R-:W-:Y:S02]  /*4580*/  FMUL.FTZ R167, R59, R210.reuse ;  /* 0x000000d23ba77220 */ /* 0x080fe40000410000 */
[----:B------:R-:W-:Y:S01]  /*4590*/  @P6 FMUL.FTZ R214, R215, R210 ;  /* 0x000000d2d7d66220 */ /* 0x000fe20000410000 */
[----:B------:R-:W-:-:S02]  /*45a0*/  FADD.FTZ R215, R176, -R211 ;  /* 0x800000d3b0d77221 */ /* 0x000fc40000010000 */
[----:B------:R-:W-:Y:S01]  /*45b0*/  FSEL R211, R167, RZ, P6 ;  /* 0x000000ffa7d37208 */ /* 0x000fe20003000000 */
[----:B------:R-:W-:Y:S01]  /*45c0*/  FMUL.FTZ R169, R198, R169 ;  /* 0x000000a9c6a97220 */ /* 0x000fe20000410000 */
[----:B------:R-:W-:Y:S01]  /*45d0*/  LOP3.LUT P6, RZ, R200, 0xff, RZ, 0xc0, !PT ;  /* 0x000000ffc8ff7812 */ /* 0x000fe200078cc0ff */
[----:B------:R-:W-:Y:S01]  /*45e0*/  FMUL.FTZ R167, R198, R215 ;  /* 0x000000d7c6a77220 */ /* 0x000fe20000410000 */
[----:B------:R-:W-:-:S03]  /*45f0*/  FADD.FTZ R147, R147, R214 ;  /* 0x000000d693937221 */ /* 0x000fc60000010000 */
[C---:B------:R-:W-:Y:S01]  /*4600*/  FMUL.FTZ R167, R168.reuse, R167 ;  /* 0x000000a7a8a77220 */ /* 0x040fe20000410000 */
[----:B------:R-:W-:-:S03]  /*4610*/  FMUL.FTZ R168, R168, R169 ;  /* 0x000000a9a8a87220 */ /* 0x000fc60000410000 */
        /* <DEDUP_REMOVED lines=9> */
[----:B------:R-:W-:-:S11]  /*46b0*/  F2FP.F16.F32.PACK_AB R167, R211, R216 ;  /* 0x000000d8d3a7723e */ /* 0x000fd600000000ff */
[----:B------:R-:W-:Y:S02]  /*46c0*/  @P6 HADD2.F32 R169, -RZ, R164.H1_H1 ;  /* 0x300000a4ffa96230 */ /* 0x000fe40000004100 */
[----:B------:R-:W-:-:S03]  /*46d0*/  HFMA2 R164, -RZ, RZ, 0, 0 ;  /* 0x00000000ffa47431 */ /* 0x000fc600000001ff */
[-C--:B------:R-:W-:Y:S01]  /*46e0*/  @P6 FMUL.FTZ R164, R169, R168.reuse ;  /* 0x000000a8a9a46220 */ /* 0x080fe20000410000 */
[----:B------:R-:W-:-:S03]  /*46f0*/  FMUL.FTZ R168, R53, R168 ;  /* 0x000000a835a87220 */ /* 0x000fc60000410000 */
[----:B------:R-:W-:Y:S02]  /*4700*/  FADD.FTZ R146, R141, R164 ;  /* 0x000000a48d927221 */ /* 0x000fe40000010000 */
[----:B------:R-:W-:-:S04]  /*4710*/  FSEL R141, R168, RZ, P6 ;  /* 0x000000ffa88d7208 */ /* 0x000fc80003000000 */
[----:B------:R-:W-:-:S07]  /*4720*/  F2FP.F16.F32.PACK_AB R164, R141, R210 ;  /* 0x000000d28da4723e */ /* 0x000fce00000000ff */
.L_x_5935:
        /* <DEDUP_REMOVED lines=11> */
.L_x_5924:
        /* <DEDUP_REMOVED lines=9> */
[--C-:B------:R-:W-:Y:S02]  /*4870*/  HADD2.F32 R171, -RZ, R149.reuse.H0_H0 ;  /* 0x20000095ffab7230 */ /* 0x100fe40000004100 */
[-C--:B------:R-:W-:Y:S01]  /*4880*/  FFMA.FTZ R209, R192, R169.reuse, R170 ;  /* 0x000000a9c0d17223 */ /* 0x080fe200000100aa */
[C---:B------:R-:W-:Y:S01]  /*4890*/  LOP3.LUT P6, RZ, R206.reuse, 0xff0000, RZ, 0xc0, !PT ;  /* 0x00ff0000ceff7812 */ /* 0x040fe200078cc0ff */
[----:B------:R-:W-:Y:S01]  /*48a0*/  FADD.FTZ R202, R193, -R202 ;  /* 0x800000cac1ca7221 */ /* 0x000fe20000010000 */
[----:B------:R-:W-:Y:S01]  /*48b0*/  LOP3.LUT P0, RZ, R206, 0xff000000, RZ, 0xc0, !PT ;  /* 0xff000000ceff7812 */ /* 0x000fe2000780c0ff */
[----:B------:R-:W-:Y:S02]  /*48c0*/  HADD2.F32 R203, -RZ, R149.H1_H1 ;  /* 0x30000095ffcb7230 */ /* 0x000fe40000004100 */
[----:B------:R-:W-:Y:S01]  /*48d0*/  FADD.FTZ R208, R190, -R209 ;  /* 0x800000d1bed07221 */ /* 0x000fe20000010000 */
[----:B-----5:R-:W-:Y:S01]  /*48e0*/  FFMA.FTZ R171, R198, R202, R171 ;  /* 0x000000cac6ab7223 */ /* 0x020fe200000100ab */
[-CC-:B------:R-:W-:Y:S01]  /*48f0*/  FFMA.FTZ R212, R8, R169.reuse, R170.reuse ;  /* 0x000000a908d47223 */ /* 0x180fe200000100aa */
[----:B------:R-:W-:Y:S01]  /*4900*/  FFMA.FTZ R215, R9, R169, R170 ;  /* 0x000000a909d77223 */ /* 0x000fe200000100aa */
[----:B------:R-:W-:Y:S01]  /*4910*/  FFMA.FTZ R203, R198, R208, R203 ;  /* 0x000000d0c6cb7223 */ /* 0x000fe200000100cb */
[-C--:B------:R-:W-:Y:S01]  /*4920*/  FMUL.FTZ R202, R171, R168.reuse ;  /* 0x000000a8abca7220 */ /* 0x080fe20000410000 */
[----:B------:R-:W-:Y:S01]  /*4930*/  HFMA2 R208, -RZ, RZ, 0, 0 ;  /* 0x00000000ffd07431 */ /* 0x000fe200000001ff */
[----:B------:R-:W-:Y:S01]  /*4940*/  MOV R171, RZ ;  /* 0x000000ff00ab7202 */ /* 0x000fe20000000f00 */
[----:B------:R-:W-:Y:S01]  /*4950*/  FMUL.FTZ R203, R203, R168 ;  /* 0x000000a8cbcb7220 */ /* 0x000fe20000410000 */
[----:B------:R-:W-:Y:S01]  /*4960*/  FMUL.FTZ R211, R202, UR11 ;  /* 0x0000000bcad37c20 */ /* 0x000fe20008410000 */
[----:B------:R-:W-:-:S02]  /*4970*/  @P6 HADD2.F32 R202, -RZ, R165.H0_H0 ;  /* 0x200000a5ffca6230 */ /* 0x000fc40000004100 */
[----:B------:R-:W-:Y:S01]  /*4980*/  FADD.FTZ R212, R7, -R212 ;  /* 0x800000d407d47221 */ /* 0x000fe20000010000 */
[----:B------:R-:W-:Y:S02]  /*4990*/  @P0 HADD2.F32 R209, -RZ, R165.H1_H1 ;  /* 0x300000a5ffd10230 */ /* 0x000fe40000004100 */
[----:B------:R-:W-:Y:S01]  /*49a0*/  FMUL.FTZ R210, R203, UR11 ;  /* 0x0000000bcbd27c20 */ /* 0x000fe20008410000 */
[----:B------:R-:W-:Y:S01]  /*49b0*/  FMUL.FTZ R165, R70, R211 ;  /* 0x000000d346a57220 */ /* 0x000fe20000410000 */
[----:B------:R-:W-:Y:S01]  /*49c0*/  @P6 FMUL.FTZ R171, R211, R202 ;  /* 0x000000cad3ab6220 */ /* 0x000fe20000410000 */
[--C-:B------:R-:W-:Y:S02]  /*49d0*/  HADD2.F32 R203, -RZ, R150.reuse.H0_H0 ;  /* 0x20000096ffcb7230 */ /* 0x100fe40000004100 */
[----:B------:R-:W-:Y:S01]  /*49e0*/  FMUL.FTZ R202, R71, R210 ;  /* 0x000000d247ca7220 */ /* 0x000fe20000410000 */
[----:B------:R-:W-:Y:S01]  /*49f0*/  @P0 FMUL.FTZ R208, R210, R209 ;  /* 0x000000d1d2d00220 */ /* 0x000fe20000410000 */
[----:B------:R-:W-:Y:S01]  /*4a00*/  FFMA.FTZ R210, R191, R169, R170 ;  /* 0x000000a9bfd27223 */ /* 0x000fe200000100aa */
[----:B------:R-:W-:Y:S01]  /*4a10*/  HADD2.F32 R209, -RZ, R150.H1_H1 ;  /* 0x30000096ffd17230 */ /* 0x000fe20000004100 */
[----:B------:R-:W-:Y:S01]  /*4a20*/  FSEL R165, R165, RZ, P6 ;  /* 0x000000ffa5a57208 */ /* 0x000fe20003000000 */
[----:B------:R-:W-:Y:S01]  /*4a30*/  FADD.FTZ R215, R10, -R215 ;  /* 0x800000d70ad77221 */ /* 0x000fe20000010000 */
[----:B------:R-:W-:Y:S01]  /*4a40*/  LOP3.LUT P6, RZ, R207, 0xff, RZ, 0xc0, !PT ;  /* 0x000000ffcfff7812 */ /* 0x000fe200078cc0ff */
[----:B------:R-:W-:Y:S01]  /*4a50*/  FADD.FTZ R210, R189, -R210 ;  /* 0x800000d2bdd27221 */ /* 0x000fe20000010000 */
[----:B------:R-:W-:Y:S01]  /*4a60*/  FSEL R202, R202, RZ, P0 ;  /* 0x000000ffcaca7208 */ /* 0x000fe20000000000 */
[C---:B------:R-:W-:Y:S01]  /*4a70*/  FFMA.FTZ R211, R198.reuse, R212, R209 ;  /* 0x000000d4c6d37223 */ /* 0x040fe200000100d1 */
[----:B------:R-:W-:Y:S01]  /*4a80*/  LOP3.LUT P0, RZ, R207, 0xff00, RZ, 0xc0, !PT ;  /* 0x0000ff00cfff7812 */ /* 0x000fe2000780c0ff */
[----:B------:R-:W-:Y:S01]  /*4a90*/  FFMA.FTZ R203, R198, R210, R203 ;  /* 0x000000d2c6cb7223 */ /* 0x000fe200000100cb */
[----:B------:R-:W-:-:S02]  /*4aa0*/  HFMA2 R210, -RZ, RZ, 0, 0 ;  /* 0x00000000ffd27431 */ /* 0x000fc400000001ff */
[-C--:B------:R-:W-:Y:S01]  /*4ab0*/  FMUL.FTZ R211, R211, R168.reuse ;  /* 0x000000a8d3d37220 */ /* 0x080fe20000410000 */
[----:B------:R-:W-:Y:S01]  /*4ac0*/  MOV R209, RZ ;  /* 0x000000ff00d17202 */ /* 0x000fe20000000f00 */
[----:B------:R-:W-:Y:S01]  /*4ad0*/  FMUL.FTZ R203, R203, R168 ;  /* 0x000000a8cbcb7220 */ /* 0x000fe20000410000 */
[----:B------:R-:W-:Y:S02]  /*4ae0*/  HFMA2 R216, -RZ, RZ, 0, 0 ;  /* 0x00000000ffd87431 */ /* 0x000fe400000001ff */
[----:B------:R-:W-:Y:S01]  /*4af0*/  FMUL.FTZ R214, R211, UR11 ;  /* 0x0000000bd3d67c20 */ /* 0x000fe20008410000 */
[----:B------:R-:W-:Y:S01]  /*4b00*/  FADD.FTZ R126, R126, R171 ;  /* 0x000000ab7e7e7221 */ /* 0x000fe20000010000 */
[----:B------:R-:W-:Y:S01]  /*4b10*/  FMUL.FTZ R213, R203, UR11 ;  /* 0x0000000bcbd57c20 */ /* 0x000fe20008410000 */
[--C-:B------:R-:W-:Y:S02]  /*4b20*/  @P6 HADD2.F32 R203, -RZ, R166.reuse.H0_H0 ;  /* 0x200000a6ffcb6230 */ /* 0x100fe40000004100 */
[----:B------:R-:W-:Y:S01]  /*4b30*/  FMUL.FTZ R212, R73, R214 ;  /* 0x000000d649d47220 */ /* 0x000fe20000410000 */
[----:B------:R-:W-:Y:S01]  /*4b40*/  FADD.FTZ R127, R127, R208 ;  /* 0x000000d07f7f7221 */ /* 0x000fe20000010000 */
[----:B------:R-:W-:-:S02]  /*4b50*/  @P0 HADD2.F32 R211, -RZ, R166.H1_H1 ;  /* 0x300000a6ffd30230 */ /* 0x000fc40000004100 */
[----:B------:R-:W-:Y:S01]  /*4b60*/  FMUL.FTZ R166, R72, R213 ;  /* 0x000000d548a67220 */ /* 0x000fe20000410000 */
[----:B------:R-:W-:Y:S01]  /*4b70*/  @P6 FMUL.FTZ R209, R213, R203 ;  /* 0x000000cbd5d16220 */ /* 0x000fe20000410000 */
[----:B------:R-:W-:Y:S01]  /*4b80*/  FSEL R203, R212, RZ, P0 ;  /* 0x000000ffd4cb7208 */ /* 0x000fe20000000000 */
[----:B------:R-:W-:Y:S01]  /*4b90*/  FFMA.FTZ R212, R12, R169, R170 ;  /* 0x000000a90cd47223 */ /* 0x000fe200000100aa */
[----:B------:R-:W-:Y:S01]  /*4ba0*/  @P0 FMUL.FTZ R210, R214, R211 ;  /* 0x000000d3d6d20220 */ /* 0x000fe20000410000 */
[----:B------:R-:W-:Y:S01]  /*4bb0*/  ISETP.GE.U32.AND P0, PT, R206, RZ, PT ;  /* 0x000000ffce00720c */ /* 0x000fe20003f06070 */
[--C-:B------:R-:W-:Y:S02]  /*4bc0*/  HADD2.F32 R211, -RZ, R151.reuse.H0_H0 ;  /* 0x20000097ffd37230 */ /* 0x100fe40000004100 */
[----:B------:R-:W-:Y:S01]  /*4bd0*/  FADD.FTZ R212, R11, -R212 ;  /* 0x800000d40bd47221 */ /* 0x000fe20000010000 */
[----:B------:R-:W-:Y:S01]  /*4be0*/  HADD2.F32 R213, -RZ, R151.H1_H1 ;  /* 0x30000097ffd57230 */ /* 0x000fe20000004100 */
[----:B------:R-:W-:Y:S01]  /*4bf0*/  FSEL R166, R166, RZ, P6 ;  /* 0x000000ffa6a67208 */ /* 0x000fe20003000000 */
[----:B------:R-:W-:Y:S01]  /*4c00*/  FADD.FTZ R128, R128, R209 ;  /* 0x000000d180807221 */ /* 0x000fe20000010000 */
[C---:B------:R-:W-:Y:S01]  /*4c10*/  LOP3.LUT P6, RZ, R207.reuse, 0xff0000, RZ, 0xc0, !PT ;  /* 0x00ff0000cfff7812 */ /* 0x040fe200078cc0ff */
[C---:B------:R-:W-:Y:S01]  /*4c20*/  FFMA.FTZ R211, R198.reuse, R215, R211 ;  /* 0x000000d7c6d37223 */ /* 0x040fe200000100d3 */
[----:B------:R-:W-:Y:S01]  /*4c30*/  ISETP.GE.U32.AND.EX P0, PT, R207, 0x1000000, PT, P0 ;  /* 0x01000000cf00780c */ /* 0x000fe20003f06100 */
[----:B------:R-:W-:Y:S01]  /*4c40*/  FFMA.FTZ R213, R198, R212, R213 ;  /* 0x000000d4c6d57223 */ /* 0x000fe200000100d5 */
[----:B------:R-:W-:Y:S01]  /*4c50*/  MOV R215, RZ ;  /* 0x000000ff00d77202 */ /* 0x000fe20000000f00 */
[-C--:B------:R-:W-:Y:S01]  /*4c60*/  FMUL.FTZ R211, R211, R168.reuse ;  /* 0x000000a8d3d37220 */ /* 0x080fe20000410000 */
[----:B------:R-:W-:Y:S01]  /*4c70*/  FADD.FTZ R129, R129, R210 ;  /* 0x000000d281817221 */ /* 0x000fe20000010000 */
[----:B------:R-:W-:Y:S01]  /*4c80*/  FMUL.FTZ R213, R213, R168 ;  /* 0x000000a8d5d57220 */ /* 0x000fe20000410000 */
[----:B------:R-:W-:Y:S01]  /*4c90*/  F2FP.F16.F32.PACK_AB R166, R203, R166 ;  /* 0x000000a6cba6723e */ /* 0x000fe200000000ff */
[----:B------:R-:W-:Y:S01]  /*4ca0*/  FMUL.FTZ R214, R211, UR11 ;  /* 0x0000000bd3d67c20 */ /* 0x000fe20008410000 */
[----:B------:R-:W-:Y:S01]  /*4cb0*/  F2FP.F16.F32.PACK_AB R165, R202, R165 ;  /* 0x000000a5caa5723e */ /* 0x000fe200000000ff */
[----:B------:R-:W-:-:S02]  /*4cc0*/  FMUL.FTZ R217, R213, UR11 ;  /* 0x0000000bd5d97c20 */ /* 0x000fc40008410000 */
[--C-:B------:R-:W-:Y:S02]  /*4cd0*/  @P6 HADD2.F32 R211, -RZ, R167.reuse.H0_H0 ;  /* 0x200000a7ffd36230 */ /* 0x100fe40000004100 */
[----:B------:R-:W-:Y:S02]  /*4ce0*/  @P0 HADD2.F32 R212, -RZ, R167.H1_H1 ;  /* 0x300000a7ffd40230 */ /* 0x000fe40000004100 */
[----:B------:R-:W-:Y:S01]  /*4cf0*/  FMUL.FTZ R167, R74, R214 ;  /* 0x000000d64aa77220 */ /* 0x000fe20000410000 */
[----:B------:R-:W-:Y:S01]  /*4d00*/  FMUL.FTZ R213, R75, R217 ;  /* 0x000000d94bd57220 */ /* 0x000fe20000410000 */
[----:B------:R-:W-:Y:S01]  /*4d10*/  @P6 FMUL.FTZ R215, R214, R211 ;  /* 0x000000d3d6d76220 */ /* 0x000fe20000410000 */
[--C-:B------:R-:W-:Y:S02]  /*4d20*/  HADD2.F32 R211, -RZ, R148.reuse.H1_H1 ;  /* 0x30000094ffd37230 */ /* 0x100fe40000004100 */
[----:B------:R-:W-:Y:S01]  /*4d30*/  @P0 FMUL.FTZ R216, R217, R212 ;  /* 0x000000d4d9d80220 */ /* 0x000fe20000410000 */
[----:B------:R-:W-:Y:S01]  /*4d40*/  FSEL R220, R167, RZ, P6 ;  /* 0x000000ffa7dc7208 */ /* 0x000fe20003000000 */
[-CC-:B------:R-:W-:Y:S01]  /*4d50*/  FFMA.FTZ R212, R199, R169.reuse, R170.reuse ;  /* 0x000000a9c7d47223 */ /* 0x180fe200000100aa */
[----:B------:R-:W-:Y:S01]  /*4d60*/  FSEL R217, R213, RZ, P0 ;  /* 0x000000ffd5d97208 */ /* 0x000fe20000000000 */
[----:B------:R-:W-:Y:S01]  /*4d70*/  FFMA.FTZ R213, R196, R169, R170 ;  /* 0x000000a9c4d57223 */ /* 0x000fe200000100aa */
[C---:B------:R-:W-:Y:S01]  /*4d80*/  LOP3.LUT P6, RZ, R206.reuse, 0xff, RZ, 0xc0, !PT ;  /* 0x000000ffceff7812 */ /* 0x040fe200078cc0ff */
[----:B------:R-:W-:Y:S01]  /*4d90*/  HADD2.F32 R167, -RZ, R148.H0_H0 ;  /* 0x20000094ffa77230 */ /* 0x000fe20000004100 */
[----:B------:R-:W-:Y:S01]  /*4da0*/  LOP3.LUT P0, RZ, R206, 0xff00, RZ, 0xc0, !PT ;  /* 0x0000ff00ceff7812 */ /* 0x000fe2000780c0ff */
[----:B------:R-:W-:Y:S01]  /*4db0*/  FADD.FTZ R212, R197, -R212 ;  /* 0x800000d4c5d47221 */ /* 0x000fe20000010000 */
[----:B------:R-:W-:Y:S01]  /*4dc0*/  FADD.FTZ R214, R194, -R213 ;  /* 0x800000d5c2d67221 */ /* 0x000fe20000010000 */
[----:B------:R-:W-:Y:S01]  /*4dd0*/  FADD.FTZ R130, R130, R215 ;  /* 0x000000d782827221 */ /* 0x000fe20000010000 */
[----:B------:R-:W-:Y:S01]  /*4de0*/  FADD.FTZ R131, R131, R216 ;  /* 0x000000d883837221 */ /* 0x000fe20000010000 */
[C---:B------:R-:W-:Y:S01]  /*4df0*/  FFMA.FTZ R167, R198.reuse, R212, R167 ;  /* 0x000000d4c6a77223 */ /* 0x040fe200000100a7 */
[----:B------:R-:W-:Y:S01]  /*4e00*/  FFMA.FTZ R211, R198, R214, R211 ;  /* 0x000000d6c6d37223 */ /* 0x000fe200000100d3 */
[----:B------:R-:W-:-:S02]  /*4e10*/  HFMA2 R214, -RZ, RZ, 0, 0 ;  /* 0x00000000ffd67431 */ /* 0x000fc400000001ff */
[-C--:B------:R-:W-:Y:S02]  /*4e20*/  FMUL.FTZ R167, R167, R168.reuse ;  /* 0x000000a8a7a77220 */ /* 0x080fe40000410000 */
[--C-:B------:R-:W-:Y:S02]  /*4e30*/  @P6 HADD2.F32 R212, -RZ, R164.reuse.H0_H0 ;  /* 0x200000a4ffd46230 */ /* 0x100fe40000004100 */
[----:B------:R-:W-:Y:S02]  /*4e40*/  @P0 HADD2.F32 R213, -RZ, R164.H1_H1 ;  /* 0x300000a4ffd50230 */ /* 0x000fe40000004100 */
[----:B------:R-:W-:Y:S01]  /*4e50*/  FMUL.FTZ R164, R211, R168 ;  /* 0x000000a8d3a47220 */ /* 0x000fe20000410000 */
[----:B------:R-:W-:Y:S01]  /*4e60*/  FMUL.FTZ R167, R167, UR11 ;  /* 0x0000000ba7a77c20 */ /* 0x000fe20008410000 */
[----:B------:R-:W-:Y:S02]  /*4e70*/  MOV R211, RZ ;  /* 0x000000ff00d37202 */ /* 0x000fe40000000f00 */
[----:B------:R-:W-:Y:S01]  /*4e80*/  FMUL.FTZ R218, R164, UR11 ;  /* 0x0000000ba4da7c20 */ /* 0x000fe20008410000 */
[----:B------:R-:W-:Y:S01]  /*4e90*/  @P6 FMUL.FTZ R211, R167, R212 ;  /* 0x000000d4a7d36220 */ /* 0x000fe20000410000 */
[----:B------:R-:W-:-:S02]  /*4ea0*/  FMUL.FTZ R164, R68, R167 ;  /* 0x000000a744a47220 */ /* 0x000fc40000410000 */
[----:B------:R-:W-:Y:S01]  /*4eb0*/  FMUL.FTZ R167, R69, R218 ;  /* 0x000000da45a77220 */ /* 0x000fe20000410000 */
[----:B------:R-:W-:Y:S01]  /*4ec0*/  @P0 FMUL.FTZ R214, R218, R213 ;  /* 0x000000d5dad60220 */ /* 0x000fe20000410000 */
[----:B------:R-:W-:Y:S01]  /*4ed0*/  FADD.FTZ R124, R124, R211 ;  /* 0x000000d37c7c7221 */ /* 0x000fe20000010000 */
[----:B------:R-:W-:Y:S02]  /*4ee0*/  FSEL R164, R164, RZ, P6 ;  /* 0x000000ffa4a47208 */ /* 0x000fe40003000000 */
[----:B------:R-:W-:Y:S01]  /*4ef0*/  FSEL R171, R167, RZ, P0 ;  /* 0x000000ffa7ab7208 */ /* 0x000fe20000000000 */
[----:B------:R-:W-:Y:S01]  /*4f00*/  FADD.FTZ R125, R125, R214 ;  /* 0x000000d67d7d7221 */ /* 0x000fe20000010000 */
[----:B------:R-:W-:Y:S02]  /*4f10*/  F2FP.F16.F32.PACK_AB R167, R217, R220 ;  /* 0x000000dcd9a7723e */ /* 0x000fe400000000ff */
[----:B------:R-:W-:Y:S01]  /*4f20*/  F2FP.F16.F32.PACK_AB R164, R171, R164 ;  /* 0x000000a4aba4723e */ /* 0x000fe200000000ff */
[----:B------:R-:W-:Y:S06]  /*4f30*/  BRA `(.L_x_5939) ;  /* 0x0000000400c47947 */ /* 0x000fec0003800000 */
.L_x_5938:
[-CC-:B------:R-:W-:Y:S01]  /*4f40*/  FFMA.FTZ R160, R195, R169.reuse, R170.reuse ;  /* 0x000000a9c3a07223 */ /* 0x180fe200000100aa */
[----:B------:R-:W-:Y:S01]  /*4f50*/  FFMA.FTZ R171, R192, R169, R170 ;  /* 0x000000a9c0ab7223 */ /* 0x000fe200000100aa */
[C---:B------:R-:W-:Y:S01]  /*4f60*/  LOP3.LUT P6, RZ, R206.reuse, 0xff0000, RZ, 0xc0, !PT ;  /* 0x00ff0000ceff7812 */ /* 0x040fe200078cc0ff */
[--C-:B------:R-:W-:Y:S01]  /*4f70*/  HADD2.F32 R163, -RZ, R149.reuse.H0_H0 ;  /* 0x20000095ffa37230 */ /* 0x100fe20000004100 */
[----:B------:R-:W-:Y:S01]  /*4f80*/  LOP3.LUT P0, RZ, R206, 0xff000000, RZ, 0xc0, !PT ;  /* 0xff000000ceff7812 */ /* 0x000fe2000780c0ff */
[----:B------:R-:W-:Y:S01]  /*4f90*/  FADD.FTZ R161, R193, -R160 ;  /* 0x800000a0c1a17221 */ /* 0x000fe20000010000 */
[----:B------:R-:W-:Y:S02]  /*4fa0*/  HADD2.F32 R162, -RZ, R149.H1_H1 ;  /* 0x30000095ffa27230 */ /* 0x000fe40000004100 */
[----:B------:R-:W-:Y:S01]  /*4fb0*/  FADD.FTZ R171, R190, -R171 ;  /* 0x800000abbeab7221 */ /* 0x000fe20000010000 */
[----:B------:R-:W-:Y:S02]  /*4fc0*/  HFMA2 R208, -RZ, RZ, 0, 0 ;  /* 0x00000000ffd07431 */ /* 0x000fe400000001ff */
[C---:B-----5:R-:W-:Y:S01]  /*4fd0*/  FFMA.FTZ R160, R198.reuse, R161, R163 ;  /* 0x000000a1c6a07223 */ /* 0x060fe200000100a3 */
[----:B------:R-:W-:Y:S01]  /*4fe0*/  MOV R163, RZ ;  /* 0x000000ff00a37202 */ /* 0x000fe20000000f00 */
[----:B------:R-:W-:Y:S01]  /*4ff0*/  FFMA.FTZ R161, R198, R171, R162 ;  /* 0x000000abc6a17223 */ /* 0x000fe200000100a2 */
[----:B------:R-:W-:Y:S01]  /*5000*/  FFMA.FTZ R210, R8, R169, R170 ;  /* 0x000000a908d27223 */ /* 0x000fe200000100aa */
[----:B------:R-:W-:Y:S01]  /*5010*/  FMUL.FTZ R162, R160, R168 ;  /* 0x000000a8a0a27220 */ /* 0x000fe20000410000 */
[----:B------:R-:W-:-:S02]  /*5020*/  HADD2.F32 R212, -RZ, R150.H1_H1 ;  /* 0x30000096ffd47230 */ /* 0x000fc40000004100 */
[----:B------:R-:W-:Y:S01]  /*5030*/  FMUL.FTZ R171, R161, R168 ;  /* 0x000000a8a1ab7220 */ /* 0x000fe20000410000 */
[--C-:B------:R-:W-:Y:S02]  /*5040*/  @P6 HADD2.F32 R202, -RZ, R165.reuse.H0_H0 ;  /* 0x200000a5ffca6230 */ /* 0x100fe40000004100 */
[----:B------:R-:W-:Y:S01]  /*5050*/  FMUL.FTZ R203, R162, UR11 ;  /* 0x0000000ba2cb7c20 */ /* 0x000fe20008410000 */
[----:B------:R-:W-:Y:S02]  /*5060*/  @P0 HADD2.F32 R209, -RZ, R165.H1_H1 ;  /* 0x300000a5ffd10230 */ /* 0x000fe40000004100 */
[----:B------:R-:W-:Y:S01]  /*5070*/  FMUL.FTZ R162, R171, UR11 ;  /* 0x0000000baba27c20 */ /* 0x000fe20008410000 */
[----:B------:R-:W-:Y:S01]  /*5080*/  F2FP.F16.F32.PACK_AB R161, R161, R160 ;  /* 0x000000a0a1a1723e */ /* 0x000fe200000000ff */
[-C--:B------:R-:W-:Y:S01]  /*5090*/  @P6 FMUL.FTZ R163, R202, R203.reuse ;  /* 0x000000cbcaa36220 */ /* 0x080fe20000410000 */
[----:B------:R-:W-:Y:S01]  /*50a0*/  FMUL.FTZ R165, R70, R203 ;  /* 0x000000cb46a57220 */ /* 0x000fe20000410000 */
[-C--:B------:R-:W-:Y:S01]  /*50b0*/  FMUL.FTZ R202, R71, R162.reuse ;  /* 0x000000a247ca7220 */ /* 0x080fe20000410000 */
[----:B------:R-:W-:Y:S01]  /*50c0*/  @P0 FMUL.FTZ R208, R209, R162 ;  /* 0x000000a2d1d00220 */ /* 0x000fe20000410000 */
[----:B------:R-:W-:Y:S01]  /*50d0*/  FFMA.FTZ R162, R191, R169, R170 ;  /* 0x000000a9bfa27223 */ /* 0x000fe200000100aa */
[----:B------:R-:W-:-:S02]  /*50e0*/  HADD2.F32 R203, -RZ, R150.H0_H0 ;  /* 0x20000096ffcb7230 */ /* 0x000fc40000004100 */
[----:B------:R-:W-:Y:S01]  /*50f0*/  FADD.FTZ R209, R7, -R210 ;  /* 0x800000d207d17221 */ /* 0x000fe20000010000 */
[----:B------:R-:W-:Y:S01]  /*5100*/  FSEL R202, R202, RZ, P0 ;  /* 0x000000ffcaca7208 */ /* 0x000fe20000000000 */
        /* <DEDUP_REMOVED lines=9> */
[----:B------:R-:W-:Y:S01]  /*51a0*/  FADD.FTZ R126, R126, R163 ;  /* 0x000000a37e7e7221 */ /* 0x000fe20000010000 */
[C---:B------:R-:W-:Y:S01]  /*51b0*/  FMUL.FTZ R211, R171.reuse, R168 ;  /* 0x000000a8abd37220 */ /* 0x040fe20000410000 */
[----:B------:R-:W-:Y:S01]  /*51c0*/  F2FP.F16.F32.PACK_AB R162, R171, R162 ;  /* 0x000000a2aba2723e */ /* 0x000fe200000000ff */
[----:B------:R-:W-:Y:S01]  /*51d0*/  FMUL.FTZ R213, R203, UR11 ;  /* 0x0000000bcbd57c20 */ /* 0x000fe20008410000 */
[----:B------:R-:W-:Y:S01]  /*51e0*/  FADD.FTZ R127, R127, R208 ;  /* 0x000000d07f7f7221 */ /* 0x000fe20000010000 */
[----:B------:R-:W-:Y:S01]  /*51f0*/  FMUL.FTZ R212, R211, UR11 ;  /* 0x0000000bd3d47c20 */ /* 0x000fe20008410000 */
[----:B------:R-:W-:Y:S01]  /*5200*/  @P0 HADD2.F32 R211, -RZ, R166.H1_H1 ;  /* 0x300000a6ffd30230 */ /* 0x000fe20000004100 */
[----:B------:R-:W-:-:S02]  /*5210*/  F2FP.F16.F32.PACK_AB R165, R202, R165 ;  /* 0x000000a5caa5723e */ /* 0x000fc400000000ff */
[-C--:B------:R-:W-:Y:S01]  /*5220*/  FMUL.FTZ R203, R73, R212.reuse ;  /* 0x000000d449cb7220 */ /* 0x080fe20000410000 */
[----:B------:R-:W-:Y:S02]  /*5230*/  @P6 HADD2.F32 R214, -RZ, R166.H0_H0 ;  /* 0x200000a6ffd66230 */ /* 0x000fe40000004100 */
[----:B------:R-:W-:Y:S01]  /*5240*/  @P0 FMUL.FTZ R210, R211, R212 ;  /* 0x000000d4d3d20220 */ /* 0x000fe20000410000 */
[----:B------:R-:W-:Y:S01]  /*5250*/  FMUL.FTZ R166, R72, R213 ;  /* 0x000000d548a67220 */ /* 0x000fe20000410000 */
[-CC-:B------:R-:W-:Y:S01]  /*5260*/  FFMA.FTZ R211, R9, R169.reuse, R170.reuse ;  /* 0x000000a909d37223 */ /* 0x180fe200000100aa */
[----:B------:R-:W-:Y:S01]  /*5270*/  FFMA.FTZ R212, R12, R169, R170 ;  /* 0x000000a90cd47223 */ /* 0x000fe200000100aa */
[----:B------:R-:W-:Y:S01]  /*5280*/  FSEL R203, R203, RZ, P0 ;  /* 0x000000ffcbcb7208 */ /* 0x000fe20000000000 */
[----:B------:R-:W-:Y:S01]  /*5290*/  @P6 FMUL.FTZ R209, R214, R213 ;  /* 0x000000d5d6d16220 */ /* 0x000fe20000410000 */
[----:B------:R-:W-:Y:S01]  /*52a0*/  ISETP.GE.U32.AND P0, PT, R206, RZ, PT ;  /* 0x000000ffce00720c */ /* 0x000fe20003f06070 */
[----:B------:R-:W-:-:S02]  /*52b0*/  HADD2.F32 R213, -RZ, R151.H0_H0 ;  /* 0x20000097ffd57230 */ /* 0x000fc40000004100 */
[----:B------:R-:W-:Y:S01]  /*52c0*/  FADD.FTZ R211, R10, -R211 ;  /* 0x800000d30ad37221 */ /* 0x000fe20000010000 */
[----:B------:R-:W-:Y:S02]  /*52d0*/  HADD2.F32 R214, -RZ, R151.H1_H1 ;  /* 0x30000097ffd67230 */ /* 0x000fe40000004100 */
[----:B------:R-:W-:Y:S01]  /*52e0*/  FADD.FTZ R215, R11, -R212 ;  /* 0x800000d40bd77221 */ /* 0x000fe20000010000 */
[----:B------:R-:W-:Y:S01]  /*52f0*/  FSEL R166, R166, RZ, P6 ;  /* 0x000000ffa6a67208 */ /* 0x000fe20003000000 */
[C---:B------:R-:W-:Y:S01]  /*5300*/  FFMA.FTZ R225, R198.reuse, R211, R213 ;  /* 0x000000d3c6e17223 */ /* 0x040fe200000100d5 */
[C---:B------:R-:W-:Y:S01]  /*5310*/  LOP3.LUT P6, RZ, R207.reuse, 0xff0000, RZ, 0xc0, !PT ;  /* 0x00ff0000cfff7812 */ /* 0x040fe200078cc0ff */
[----:B------:R-:W-:Y:S01]  /*5320*/  FFMA.FTZ R222, R198, R215, R214 ;  /* 0x000000d7c6de7223 */ /* 0x000fe200000100d6 */
[----:B------:R-:W-:Y:S01]  /*5330*/  ISETP.GE.U32.AND.EX P0, PT, R207, 0x1000000, PT, P0 ;  /* 0x01000000cf00780c */ /* 0x000fe20003f06100 */
[----:B------:R-:W-:Y:S01]  /*5340*/  FMUL.FTZ R211, R225, R168 ;  /* 0x000000a8e1d37220 */ /* 0x000fe20000410000 */
[----:B------:R-:W-:-:S02]  /*5350*/  HFMA2 R214, -RZ, RZ, 0, 0 ;  /* 0x00000000ffd67431 */ /* 0x000fc400000001ff */
[----:B------:R-:W-:Y:S01]  /*5360*/  FMUL.FTZ R212, R222, R168 ;  /* 0x000000a8ded47220 */ /* 0x000fe20000410000 */
[----:B------:R-:W-:Y:S01]  /*5370*/  MOV R213, RZ ;  /* 0x000000ff00d57202 */ /* 0x000fe20000000f00 */
[----:B------:R-:W-:Y:S01]  /*5380*/  FMUL.FTZ R215, R211, UR11 ;  /* 0x0000000bd3d77c20 */ /* 0x000fe20008410000 */
[----:B------:R-:W-:Y:S01]  /*5390*/  FADD.FTZ R128, R128, R209 ;  /* 0x000000d180807221 */ /* 0x000fe20000010000 */
[----:B------:R-:W-:Y:S01]  /*53a0*/  FMUL.FTZ R212, R212, UR11 ;  /* 0x0000000bd4d47c20 */ /* 0x000fe20008410000 */
[----:B------:R-:W-:Y:S01]  /*53b0*/  FADD.FTZ R129, R129, R210 ;  /* 0x000000d281817221 */ /* 0x000fe20000010000 */
[----:B------:R-:W-:Y:S01]  /*53c0*/  F2FP.F16.F32.PACK_AB R163, R222, R225 ;  /* 0x000000e1dea3723e */ /* 0x000fe200000000ff */
[--C-:B------:R-:W-:Y:S02]  /*53d0*/  @P6 HADD2.F32 R216, -RZ, R167.reuse.H0_H0 ;  /* 0x200000a7ffd86230 */ /* 0x100fe40000004100 */
[----:B------:R-:W-:Y:S01]  /*53e0*/  FMUL.FTZ R211, R75, R212 ;  /* 0x000000d44bd37220 */ /* 0x000fe20000410000 */
[----:B------:R-:W-:-:S02]  /*53f0*/  @P0 HADD2.F32 R217, -RZ, R167.H1_H1 ;  /* 0x300000a7ffd90230 */ /* 0x000fc40000004100 */
[-C--:B------:R-:W-:Y:S01]  /*5400*/  FMUL.FTZ R167, R74, R215.reuse ;  /* 0x000000d74aa77220 */ /* 0x080fe20000410000 */
[----:B------:R-:W-:Y:S01]  /*5410*/  F2FP.F16.F32.PACK_AB R166, R203, R166 ;  /* 0x000000a6cba6723e */ /* 0x000fe200000000ff */
[----:B------:R-:W-:Y:S01]  /*5420*/  @P6 FMUL.FTZ R213, R216, R215 ;  /* 0x000000d7d8d56220 */ /* 0x000fe20000410000 */
[----:B------:R-:W-:Y:S01]  /*5430*/  FSEL R215, R211, RZ, P0 ;  /* 0x000000ffd3d77208 */ /* 0x000fe20000000000 */
[----:B------:R-:W-:Y:S01]  /*5440*/  @P0 FMUL.FTZ R214, R217, R212 ;  /* 0x000000d4d9d60220 */ /* 0x000fe20000410000 */
[----:B------:R-:W-:Y:S01]  /*5450*/  FSEL R218, R167, RZ, P6 ;  /* 0x000000ffa7da7208 */ /* 0x000fe20003000000 */
[-C--:B------:R-:W-:Y:S01]  /*5460*/  FFMA.FTZ R212, R199, R169.reuse, R170 ;  /* 0x000000a9c7d47223 */ /* 0x080fe200000100aa */
[C---:B------:R-:W-:Y:S01]  /*5470*/  LOP3.LUT P6, RZ, R206.reuse, 0xff, RZ, 0xc0, !PT ;  /* 0x000000ffceff7812 */ /* 0x040fe200078cc0ff */
[--C-:B------:R-:W-:Y:S01]  /*5480*/  HADD2.F32 R211, -RZ, R148.reuse.H0_H0 ;  /* 0x20000094ffd37230 */ /* 0x100fe20000004100 */
[----:B------:R-:W-:Y:S01]  /*5490*/  LOP3.LUT P0, RZ, R206, 0xff00, RZ, 0xc0, !PT ;  /* 0x0000ff00ceff7812 */ /* 0x000fe2000780c0ff */
[----:B------:R-:W-:Y:S01]  /*54a0*/  FADD.FTZ R167, R197, -R212 ;  /* 0x800000d4c5a77221 */ /* 0x000fe20000010000 */
[----:B------:R-:W-:Y:S01]  /*54b0*/  FFMA.FTZ R217, R196, R169, R170 ;  /* 0x000000a9c4d97223 */ /* 0x000fe200000100aa */
[----:B------:R-:W-:-:S02]  /*54c0*/  HADD2.F32 R216, -RZ, R148.H1_H1 ;  /* 0x30000094ffd87230 */ /* 0x000fc40000004100 */
[----:B------:R-:W-:Y:S02]  /*54d0*/  HFMA2 R212, -RZ, RZ, 0, 0 ;  /* 0x00000000ffd47431 */ /* 0x000fe400000001ff */
[----:B------:R-:W-:Y:S01]  /*54e0*/  FFMA.FTZ R219, R198, R167, R211 ;  /* 0x000000a7c6db7223 */ /* 0x000fe200000100d3 */
[----:B------:R-:W-:Y:S01]  /*54f0*/  FADD.FTZ R217, R194, -R217 ;  /* 0x800000d9c2d97221 */ /* 0x000fe20000010000 */
[----:B------:R-:W-:Y:S01]  /*5500*/  MOV R167, RZ ;  /* 0x000000ff00a77202 */ /* 0x000fe20000000f00 */
[----:B------:R-:W-:Y:S01]  /*5510*/  FADD.FTZ R130, R130, R213 ;  /* 0x000000d582827221 */ /* 0x000fe20000010000 */
[----:B------:R-:W-:Y:S01]  /*5520*/  FADD.FTZ R131, R131, R214 ;  /* 0x000000d683837221 */ /* 0x000fe20000010000 */
[----:B------:R-:W-:Y:S01]  /*5530*/  FFMA.FTZ R221, R198, R217, R216 ;  /* 0x000000d9c6dd7223 */ /* 0x000fe200000100d8 */
[--C-:B------:R-:W-:Y:S02]  /*5540*/  @P6 HADD2.F32 R220, -RZ, R164.reuse.H0_H0 ;  /* 0x200000a4ffdc6230 */ /* 0x100fe40000004100 */
[----:B------:R-:W-:-:S02]  /*5550*/  @P0 HADD2.F32 R223, -RZ, R164.H1_H1 ;  /* 0x300000a4ffdf0230 */ /* 0x000fc40000004100 */
[-C--:B------:R-:W-:Y:S01]  /*5560*/  FMUL.FTZ R164, R219, R168.reuse ;  /* 0x000000a8dba47220 */ /* 0x080fe20000410000 */
[C---:B------:R-:W-:Y:S01]  /*5570*/  FMUL.FTZ R211, R221.reuse, R168 ;  /* 0x000000a8ddd37220 */ /* 0x040fe20000410000 */
[----:B------:R-:W-:Y:S02]  /*5580*/  F2FP.F16.F32.PACK_AB R160, R221, R219 ;  /* 0x000000dbdda0723e */ /* 0x000fe400000000ff */
[----:B------:R-:W-:Y:S01]  /*5590*/  FMUL.FTZ R217, R164, UR11 ;  /* 0x0000000ba4d97c20 */ /* 0x000fe20008410000 */
[----:B------:R-:W-:-:S03]  /*55a0*/  FMUL.FTZ R216, R211, UR11 ;  /* 0x0000000bd3d87c20 */ /* 0x000fc60008410000 */
        /* <DEDUP_REMOVED lines=8> */
[----:B------:R-:W-:Y:S02]  /*5630*/  F2FP.F16.F32.PACK_AB R167, R215, R218 ;  /* 0x000000dad7a7723e */ /* 0x000fe400000000ff */
[----:B------:R-:W-:-:S07]  /*5640*/  F2FP.F16.F32.PACK_AB R164, R171, R164 ;  /* 0x000000a4aba4723e */ /* 0x000fce00000000ff */
.L_x_5939:
        /* <DEDUP_REMOVED lines=9> */
.L_x_5937:
[----:B------:R-:W-:Y:S05]  /*56e0*/  BSYNC.RECONVERGENT B1 ;  /* 0x0000000000017941 */ /* 0x000fea0003800200 */
.L_x_5936:
        /* <DEDUP_REMOVED lines=9> */
[----:B------:R-:W-:Y:S01]  /*5780*/  HADD2.F32 R161, -RZ, R153.H0_H0 ;  /* 0x20000099ffa17230 */ /* 0x000fe20000004100 */
[----:B------:R-:W-:Y:S01]  /*5790*/  LOP3.LUT P6, RZ, R204, 0xff0000, RZ, 0xc0, !PT ;  /* 0x00ff0000ccff7812 */ /* 0x000fe200078cc0ff */
[-CC-:B------:R-:W-:Y:S01]  /*57a0*/  FFMA.FTZ R162, R18, R169.reuse, R170.reuse ;  /* 0x000000a912a27223 */ /* 0x180fe200000100aa */
[----:B------:R-:W-:Y:S01]  /*57b0*/  FADD.FTZ R163, R20, -R163 ;  /* 0x800000a314a37221 */ /* 0x000fe20000010000 */
[--C-:B------:R-:W-:Y:S01]  /*57c0*/  FFMA.FTZ R209, R21, R169, R170.reuse ;  /* 0x000000a915d17223 */ /* 0x100fe200000100aa */
[----:B------:R-:W-:Y:S02]  /*57d0*/  HADD2.F32 R211, -RZ, R154.H1_H1 ;  /* 0x3000009affd37230 */ /* 0x000fe40000004100 */
[----:B------:R-:W-:Y:S02]  /*57e0*/  HFMA2 R212, -RZ, RZ, 0, 0 ;  /* 0x00000000ffd47431 */ /* 0x000fe400000001ff */
[----:B-----5:R-:W-:Y:S01]  /*57f0*/  FFMA.FTZ R161, R198, R163, R161 ;  /* 0x000000a3c6a17223 */ /* 0x020fe200000100a1 */
[----:B------:R-:W-:Y:S01]  /*5800*/  MOV R163, RZ ;  /* 0x000000ff00a37202 */ /* 0x000fe20000000f00 */
[----:B------:R-:W-:Y:S01]  /*5810*/  FADD.FTZ R209, R22, -R209 ;  /* 0x800000d116d17221 */ /* 0x000fe20000010000 */
[-CC-:B------:R-:W-:Y:S01]  /*5820*/  FFMA.FTZ R213, R25, R169.reuse, R170.reuse ;  /* 0x000000a919d57223 */ /* 0x180fe200000100aa */
[----:B------:R-:W-:Y:S01]  /*5830*/  FMUL.FTZ R160, R161, R168 ;  /* 0x000000a8a1a07220 */ /* 0x000fe20000410000 */
[----:B------:R-:W-:Y:S01]  /*5840*/  MOV R215, RZ ;  /* 0x000000ff00d77202 */ /* 0x000fe20000000f00 */
[----:B------:R-:W-:Y:S01]  /*5850*/  FFMA.FTZ R214, R172, R169, R170 ;  /* 0x000000a9acd67223 */ /* 0x000fe200000100aa */
[----:B------:R-:W-:Y:S01]  /*5860*/  FADD.FTZ R213, R26, -R213 ;  /* 0x800000d51ad57221 */ /* 0x000fe20000010000 */
[----:B------:R-:W-:Y:S01]  /*5870*/  FMUL.FTZ R203, R160, UR11 ;  /* 0x0000000ba0cb7c20 */ /* 0x000fe20008410000 */
[----:B------:R-:W-:-:S02]  /*5880*/  @P6 HADD2.F32 R160, -RZ, R165.H0_H0 ;  /* 0x200000a5ffa06230 */ /* 0x000fc40000004100 */
[----:B------:R-:W-:Y:S01]  /*5890*/  FADD.FTZ R214, R27, -R214 ;  /* 0x800000d61bd67221 */ /* 0x000fe20000010000 */
[----:B------:R-:W-:Y:S02]  /*58a0*/  HFMA2 R216, -RZ, RZ, 0, 0 ;  /* 0x00000000ffd87431 */ /* 0x000fe400000001ff */
[----:B------:R-:W-:Y:S01]  /*58b0*/  FMUL.FTZ R171, R38, R203 ;  /* 0x000000cb26ab7220 */ /* 0x000fe20000410000 */
[----:B------:R-:W-:Y:S01]  /*58c0*/  FFMA.FTZ R220, R14, R169, R170 ;  /* 0x000000a90edc7223 */ /* 0x000fe200000100aa */
[----:B------:R-:W-:Y:S01]  /*58d0*/  @P6 FMUL.FTZ R163, R203, R160 ;  /* 0x000000a0cba36220 */ /* 0x000fe20000410000 */
[----:B------:R-:W-:Y:S02]  /*58e0*/  HADD2.F32 R203, -RZ, R153.H1_H1 ;  /* 0x30000099ffcb7230 */ /* 0x000fe40000004100 */
[----:B------:R-:W-:Y:S01]  /*58f0*/  FADD.FTZ R160, R19, -R162 ;  /* 0x800000a213a07221 */ /* 0x000fe20000010000 */
[----:B------:R-:W-:Y:S01]  /*5900*/  FSEL R171, R171, RZ, P6 ;  /* 0x000000ffabab7208 */ /* 0x000fe20003000000 */
[----:B------:R-:W-:Y:S01]  /*5910*/  HFMA2 R162, -RZ, RZ, 0, 0 ;  /* 0x00000000ffa27431 */ /* 0x000fe200000001ff */
[----:B------:R-:W-:Y:S01]  /*5920*/  LOP3.LUT P6, RZ, R204, 0xff000000, RZ, 0xc0, !PT ;  /* 0xff000000ccff7812 */ /* 0x000fe200078cc0ff */
[----:B------:R-:W-:Y:S01]  /*5930*/  FFMA.FTZ R160, R198, R160, R203 ;  /* 0x000000a0c6a07223 */ /* 0x000fe200000100cb */
[----:B------:R-:W-:-:S02]  /*5940*/  HADD2.F32 R203, -RZ, R154.H0_H0 ;  /* 0x2000009affcb7230 */ /* 0x000fc40000004100 */
[----:B------:R-:W-:Y:S01]  /*5950*/  FADD.FTZ R220, R17, -R220 ;  /* 0x800000dc11dc7221 */ /* 0x000fe20000010000 */
[----:B------:R-:W-:Y:S01]  /*5960*/  FADD.FTZ R134, R134, R163 ;  /* 0x000000a386867221 */ /* 0x000fe20000010000 */
[C---:B------:R-:W-:Y:S01]  /*5970*/  FMUL.FTZ R202, R160.reuse, R168 ;  /* 0x000000a8a0ca7220 */ /* 0x040fe20000410000 */
[----:B------:R-:W-:Y:S01]  /*5980*/  F2FP.F16.F32.PACK_AB R161, R160, R161 ;  /* 0x000000a1a0a1723e */ /* 0x000fe200000000ff */
[----:B------:R-:W-:Y:S01]  /*5990*/  FFMA.FTZ R203, R198, R209, R203 ;  /* 0x000000d1c6cb7223 */ /* 0x000fe200000100cb */
[----:B------:R-:W-:Y:S01]  /*59a0*/  MOV R209, RZ ;  /* 0x000000ff00d17202 */ /* 0x000fe20000000f00 */
[----:B------:R-:W-:-:S03]  /*59b0*/  FMUL.FTZ R208, R202, UR11 ;  /* 0x0000000bcad07c20 */ /* 0x000fc60008410000 */
[----:B------:R-:W-:Y:S02]  /*59c0*/  @P6 HADD2.F32 R165, -RZ, R165.H1_H1 ;  /* 0x300000a5ffa56230 */ /* 0x000fe40000004100 */
[----:B------:R-:W-:-:S03]  /*59d0*/  FMUL.FTZ R202, R39, R208 ;  /* 0x000000d027ca7220 */ /* 0x000fc60000410000 */
[----:B------:R-:W-:Y:S02]  /*59e0*/  @P6 FMUL.FTZ R162, R208, R165 ;  /* 0x000000a5d0a26220 */ /* 0x000fe40000410000 */
[----:B------:R-:W-:Y:S01]  /*59f0*/  FSEL R202, R202, RZ, P6 ;  /* 0x000000ffcaca7208 */ /* 0x000fe20003000000 */
[----:B------:R-:W-:Y:S01]  /*5a00*/  FMUL.FTZ R165, R203, R168 ;  /* 0x000000a8cba57220 */ /* 0x000fe20000410000 */
[----:B------:R-:W-:Y:S01]  /*5a10*/  LOP3.LUT P6, RZ, R205, 0xff, RZ, 0xc0, !PT ;  /* 0x000000ffcdff7812 */ /* 0x000fe200078cc0ff */
[----:B------:R-:W-:Y:S02]  /*5a20*/  FADD.FTZ R135, R135, R162 ;  /* 0x000000a287877221 */ /* 0x000fe40000010000 */
[----:B------:R-:W-:-:S04]  /*5a30*/  FMUL.FTZ R210, R165, UR11 ;  /* 0x0000000ba5d27c20 */ /* 0x000fc80008410000 */
[----:B------:R-:W-:-:S06]  /*5a40*/  FMUL.FTZ R208, R40, R210 ;  /* 0x000000d228d07220 */ /* 0x000fcc0000410000 */
[----:B------:R-:W-:-:S05]  /*5a50*/  @P6 HADD2.F32 R165, -RZ, R166.H0_H0 ;  /* 0x200000a6ffa56230 */ /* 0x000fca0000004100 */
[----:B------:R-:W-:Y:S01]  /*5a60*/  @P6 FMUL.FTZ R209, R210, R165 ;  /* 0x000000a5d2d16220 */ /* 0x000fe20000410000 */
[----:B------:R-:W-:Y:S01]  /*5a70*/  FFMA.FTZ R210, R24, R169, R170 ;  /* 0x000000a918d27223 */ /* 0x000fe200000100aa */
[----:B------:R-:W-:Y:S02]  /*5a80*/  FSEL R165, R208, RZ, P6 ;  /* 0x000000ffd0a57208 */ /* 0x000fe40003000000 */
[----:B------:R-:W-:Y:S01]  /*5a90*/  LOP3.LUT P6, RZ, R205, 0xff00, RZ, 0xc0, !PT ;  /* 0x0000ff00cdff7812 */ /* 0x000fe200078cc0ff */
[----:B------:R-:W-:Y:S01]  /*5aa0*/  FADD.FTZ R208, R23, -R210 ;  /* 0x800000d217d07221 */ /* 0x000fe20000010000 */
[----:B------:R-:W-:-:S03]  /*5ab0*/  FADD.FTZ R136, R136, R209 ;  /* 0x000000d188887221 */ /* 0x000fc60000010000 */
[----:B------:R-:W-:-:S04]  /*5ac0*/  FFMA.FTZ R208, R198, R208, R211 ;  /* 0x000000d0c6d07223 */ /* 0x000fc800000100d3 */
[C---:B------:R-:W-:Y:S01]  /*5ad0*/  FMUL.FTZ R210, R208.reuse, R168 ;  /* 0x000000a8d0d27220 */ /* 0x040fe20000410000 */
[----:B------:R-:W-:-:S03]  /*5ae0*/  F2FP.F16.F32.PACK_AB R162, R208, R203 ;  /* 0x000000cbd0a2723e */ /* 0x000fc600000000ff */
[----:B------:R-:W-:Y:S01]  /*5af0*/  FMUL.FTZ R211, R210, UR11 ;  /* 0x0000000bd2d37c20 */ /* 0x000fe20008410000 */
[----:B------:R-:W-:-:S03]  /*5b00*/  @P6 HADD2.F32 R166, -RZ, R166.H1_H1 ;  /* 0x300000a6ffa66230 */ /* 0x000fc60000004100 */
[----:B------:R-:W-:Y:S02]  /*5b10*/  FMUL.FTZ R210, R41, R211 ;  /* 0x000000d329d27220 */ /* 0x000fe40000410000 */
[----:B------:R-:W-:Y:S01]  /*5b20*/  @P6 FMUL.FTZ R212, R211, R166 ;  /* 0x000000a6d3d46220 */ /* 0x000fe20000410000 */
[----:B------:R-:W-:Y:S02]  /*5b30*/  HADD2.F32 R211, -RZ, R155.H0_H0 ;  /* 0x2000009bffd37230 */ /* 0x000fe40000004100 */
[----:B------:R-:W-:Y:S01]  /*5b40*/  FSEL R166, R210, RZ, P6 ;  /* 0x000000ffd2a67208 */ /* 0x000fe20003000000 */
[----:B------:R-:W-:Y:S01]  /*5b50*/  FADD.FTZ R137, R137, R212 ;  /* 0x000000d489897221 */ /* 0x000fe20000010000 */
[----:B------:R-:W-:Y:S01]  /*5b60*/  LOP3.LUT P6, RZ, R205, 0xff0000, RZ, 0xc0, !PT ;  /* 0x00ff0000cdff7812 */ /* 0x000fe200078cc0ff */
[----:B------:R-:W-:Y:S01]  /*5b70*/  FFMA.FTZ R211, R198, R213, R211 ;  /* 0x000000d5c6d37223 */ /* 0x000fe200000100d3 */
[----:B------:R-:W-:Y:S02]  /*5b80*/  F2FP.F16.F32.PACK_AB R166, R166, R165 ;  /* 0x000000a5a6a6723e */ /* 0x000fe400000000ff */
[----:B------:R-:W-:Y:S01]  /*5b90*/  F2FP.F16.F32.PACK_AB R165, R202, R171 ;  /* 0x000000abcaa5723e */ /* 0x000fe200000000ff */
[----:B------:R-:W-:-:S04]  /*5ba0*/  FMUL.FTZ R210, R211, R168 ;  /* 0x000000a8d3d27220 */ /* 0x000fc80000410000 */
[----:B------:R-:W-:-:S04]  /*5bb0*/  FMUL.FTZ R217, R210, UR11 ;  /* 0x0000000bd2d97c20 */ /* 0x000fc80008410000 */
[----:B------:R-:W-:Y:S02]  /*5bc0*/  @P6 HADD2.F32 R210, -RZ, R167.H0_H0 ;  /* 0x200000a7ffd26230 */ /* 0x000fe40000004100 */
[----:B------:R-:W-:-:S03]  /*5bd0*/  FMUL.FTZ R213, R42, R217 ;  /* 0x000000d92ad57220 */ /* 0x000fc60000410000 */
[----:B------:R-:W-:Y:S02]  /*5be0*/  @P6 FMUL.FTZ R215, R217, R210 ;  /* 0x000000d2d9d76220 */ /* 0x000fe40000410000 */
[----:B------:R-:W-:Y:S01]  /*5bf0*/  FSEL R210, R213, RZ, P6 ;  /* 0x000000ffd5d27208 */ /* 0x000fe20003000000 */
[----:B------:R-:W-:Y:S01]  /*5c00*/  HADD2.F32 R213, -RZ, R155.H1_H1 ;  /* 0x3000009bffd57230 */ /* 0x000fe20000004100 */
[----:B------:R-:W-:Y:S01]  /*5c10*/  ISETP.GE.U32.AND P6, PT, R204, RZ, PT ;  /* 0x000000ffcc00720c */ /* 0x000fe20003fc6070 */
[----:B------:R-:W-:Y:S01]  /*5c20*/  FFMA.FTZ R217, R13, R169, R170 ;  /* 0x000000a90dd97223 */ /* 0x000fe200000100aa */
[----:B------:R-:W-:Y:S02]  /*5c30*/  FADD.FTZ R215, R138, R215 ;  /* 0x000000d78ad77221 */ /* 0x000fe40000010000 */
[----:B------:R-:W-:Y:S01]  /*5c40*/  ISETP.GE.U32.AND.EX P6, PT, R205, 0x1000000, PT, P6 ;  /* 0x01000000cd00780c */ /* 0x000fe20003fc6160 */
[----:B------:R-:W-:Y:S01]  /*5c50*/  FFMA.FTZ R221, R198, R214, R213 ;  /* 0x000000d6c6dd7223 */ /* 0x000fe200000100d5 */
[----:B------:R-:W-:-:S03]  /*5c60*/  FADD.FTZ R219, R16, -R217 ;  /* 0x800000d910db7221 */ /* 0x000fc60000010000 */
[C---:B------:R-:W-:Y:S01]  /*5c70*/  FMUL.FTZ R213, R221.reuse, R168 ;  /* 0x000000a8ddd57220 */ /* 0x040fe20000410000 */
[----:B------:R-:W-:-:S03]  /*5c80*/  F2FP.F16.F32.PACK_AB R163, R221, R211 ;  /* 0x000000d3dda3723e */ /* 0x000fc600000000ff */
[----:B------:R-:W-:-:S04]  /*5c90*/  FMUL.FTZ R214, R213, UR11 ;  /* 0x0000000bd5d67c20 */ /* 0x000fc80008410000 */
[----:B------:R-:W-:Y:S02]  /*5ca0*/  @P6 HADD2.F32 R167, -RZ, R167.H1_H1 ;  /* 0x300000a7ffa76230 */ /* 0x000fe40000004100 */
[----:B------:R-:W-:-:S03]  /*5cb0*/  FMUL.FTZ R213, R43, R214 ;  /* 0x000000d62bd57220 */ /* 0x000fc60000410000 */
[----:B------:R-:W-:Y:S01]  /*5cc0*/  @P6 FMUL.FTZ R216, R214, R167 ;  /* 0x000000a7d6d86220 */ /* 0x000fe20000410000 */
[----:B------:R-:W-:Y:S01]  /*5cd0*/  HADD2.F32 R167, -RZ, R152.H0_H0 ;  /* 0x20000098ffa77230 */ /* 0x000fe20000004100 */
[----:B------:R-:W-:Y:S02]  /*5ce0*/  FSEL R217, R213, RZ, P6 ;  /* 0x000000ffd5d97208 */ /* 0x000fe40003000000 */
[----:B------:R-:W-:Y:S01]  /*5cf0*/  LOP3.LUT P6, RZ, R204, 0xff, RZ, 0xc0, !PT ;  /* 0x000000ffccff7812 */ /* 0x000fe200078cc0ff */
[----:B------:R-:W-:Y:S01]  /*5d00*/  FADD.FTZ R139, R139, R216 ;  /* 0x000000d88b8b7221 */ /* 0x000fe20000010000 */
[----:B------:R-:W-:-:S04]  /*5d10*/  FFMA.FTZ R219, R198, R219, R167 ;  /* 0x000000dbc6db7223 */ /* 0x000fc800000100a7 */
[----:B------:R-:W-:-:S04]  /*5d20*/  FMUL.FTZ R167, R219, R168 ;  /* 0x000000a8dba77220 */ /* 0x000fc80000410000 */
[----:B------:R-:W-:Y:S01]  /*5d30*/  FMUL.FTZ R218, R167, UR11 ;  /* 0x0000000ba7da7c20 */ /* 0x000fe20008410000 */
[----:B------:R-:W-:Y:S02]  /*5d40*/  MOV R167, RZ ;  /* 0x000000ff00a77202 */ /* 0x000fe40000000f00 */
[----:B------:R-:W-:Y:S02]  /*5d50*/  @P6 HADD2.F32 R213, -RZ, R164.H0_H0 ;  /* 0x200000a4ffd56230 */ /* 0x000fe40000004100 */
[----:B------:R-:W-:-:S03]  /*5d60*/  FMUL.FTZ R214, R36, R218 ;  /* 0x000000da24d67220 */ /* 0x000fc60000410000 */
[----:B------:R-:W-:Y:S02]  /*5d70*/  @P6 FMUL.FTZ R167, R218, R213 ;  /* 0x000000d5daa76220 */ /* 0x000fe40000410000 */
[----:B------:R-:W-:Y:S01]  /*5d80*/  FSEL R218, R214, RZ, P6 ;  /* 0x000000ffd6da7208 */ /* 0x000fe20003000000 */
[----:B------:R-:W-:Y:S01]  /*5d90*/  HADD2.F32 R213, -RZ, R152.H1_H1 ;  /* 0x30000098ffd57230 */ /* 0x000fe20000004100 */
[----:B------:R-:W-:Y:S01]  /*5da0*/  LOP3.LUT P6, RZ, R204, 0xff00, RZ, 0xc0, !PT ;  /* 0x0000ff00ccff7812 */ /* 0x000fe200078cc0ff */
[----:B------:R-:W-:Y:S01]  /*5db0*/  FADD.FTZ R132, R132, R167 ;  /* 0x000000a784847221 */ /* 0x000fe20000010000 */
[----:B------:R-:W-:Y:S02]  /*5dc0*/  F2FP.F16.F32.PACK_AB R167, R217, R210 ;  /* 0x000000d2d9a7723e */ /* 0x000fe400000000ff */
[----:B------:R-:W-:-:S04]  /*5dd0*/  FFMA.FTZ R220, R198, R220, R213 ;  /* 0x000000dcc6dc7223 */ /* 0x000fc800000100d5 */
[C---:B------:R-:W-:Y:S01]  /*5de0*/  FMUL.FTZ R213, R220.reuse, R168 ;  /* 0x000000a8dcd57220 */ /* 0x040fe20000410000 */
[----:B------:R-:W-:-:S03]  /*5df0*/  F2FP.F16.F32.PACK_AB R160, R220, R219 ;  /* 0x000000dbdca0723e */ /* 0x000fc600000000ff */
[----:B------:R-:W-:Y:S01]  /*5e00*/  FMUL.FTZ R213, R213, UR11 ;  /* 0x0000000bd5d57c20 */ /* 0x000fe20008410000 */
[----:B------:R-:W-:Y:S02]  /*5e10*/  @P6 HADD2.F32 R214, -RZ, R164.H1_H1 ;  /* 0x300000a4ffd66230 */ /* 0x000fe40000004100 */
[----:B------:R-:W-:-:S03]  /*5e20*/  HFMA2 R164, -RZ, RZ, 0, 0 ;  /* 0x00000000ffa47431 */ /* 0x000fc600000001ff */
[----:B------:R-:W-:-:S04]  /*5e30*/  @P6 FMUL.FTZ R164, R213, R214 ;  /* 0x000000d6d5a46220 */ /* 0x000fc80000410000 */
[----:B------:R-:W-:Y:S01]  /*5e40*/  FADD.FTZ R138, R133, R164 ;  /* 0x000000a4858a7221 */ /* 0x000fe20000010000 */
[----:B------:R-:W-:-:S05]  /*5e50*/  FMUL.FTZ R133, R37, R213 ;  /* 0x000000d525857220 */ /* 0x000fca0000410000 */
[----:B------:R-:W-:-:S04]  /*5e60*/  FSEL R133, R133, RZ, P6 ;  /* 0x000000ff85857208 */ /* 0x000fc80003000000 */
[----:B------:R-:W-:Y:S01]  /*5e70*/  F2FP.F16.F32.PACK_AB R164, R133, R218 ;  /* 0x000000da85a4723e */ /* 0x000fe200000000ff */
[----:B------:R-:W-:Y:S06]  /*5e80*/  BRA `(.L_x_5943) ;  /* 0x0000000400b47947 */ /* 0x000fec0003800000 */
.L_x_5942:
[-CC-:B------:R-:W-:Y:S01]  /*5e90*/  FFMA.FTZ R171, R15, R169.reuse, R170.reuse ;  /* 0x000000a90fab7223 */ /* 0x180fe200000100aa */
[--C-:B------:R-:W-:Y:S01]  /*5ea0*/  HADD2.F32 R203, -RZ, R153.reuse.H0_H0 ;  /* 0x20000099ffcb7230 */ /* 0x100fe20000004100 */
[----:B------:R-:W-:Y:S01]  /*5eb0*/  LOP3.LUT P6, RZ, R204, 0xff0000, RZ, 0xc0, !PT ;  /* 0x00ff0000ccff7812 */ /* 0x000fe200078cc0ff */
[----:B------:R-:W-:Y:S01]  /*5ec0*/  FFMA.FTZ R208, R18, R169, R170 ;  /* 0x000000a912d07223 */ /* 0x000fe200000100aa */
[----:B------:R-:W-:Y:S01]  /*5ed0*/  FADD.FTZ R171, R20, -R171 ;  /* 0x800000ab14ab7221 */ /* 0x000fe20000010000 */
[----:B------:R-:W-:Y:S01]  /*5ee0*/  HADD2.F32 R211, -RZ, R153.H1_H1 ;  /* 0x30000099ffd37230 */ /* 0x000fe20000004100 */
[----:B------:R-:W-:Y:S01]  /*5ef0*/  MOV R215, RZ ;  /* 0x000000ff00d77202 */ /* 0x000fe20000000f00 */
[----:B------:R-:W-:Y:S02]  /*5f00*/  HADD2.F32 R213, -RZ, R154.H1_H1 ;  /* 0x3000009affd57230 */ /* 0x000fe40000004100 */
[----:B-----5:R-:W-:Y:S01]  /*5f10*/  FFMA.FTZ R171, R198, R171, R203 ;  /* 0x000000abc6ab7223 */ /* 0x020fe200000100cb */
[----:B------:R-:W-:Y:S01]  /*5f20*/  MOV R203, RZ ;  /* 0x000000ff00cb7202 */ /* 0x000fe20000000f00 */
[----:B------:R-:W-:-:S02]  /*5f30*/  HADD2.F32 R217, -RZ, R152.H0_H0 ;  /* 0x20000098ffd97230 */ /* 0x000fc40000004100 */
[----:B------:R-:W-:Y:S01]  /*5f40*/  FFMA.FTZ R216, R14, R169, R170 ;  /* 0x000000a90ed87223 */ /* 0x000fe200000100aa */
[----:B------:R-:W-:Y:S01]  /*5f50*/  FMUL.FTZ R171, R168, R171 ;  /* 0x000000aba8ab7220 */ /* 0x000fe20000410000 */
[----:B------:R-:W-:-:S03]  /*5f60*/  @P6 HADD2.F32 R202, -RZ, R165.H0_H0 ;  /* 0x200000a5ffca6230 */ /* 0x000fc60000004100 */
[----:B------:R-:W-:-:S04]  /*5f70*/  FMUL.FTZ R209, R171, UR11 ;  /* 0x0000000babd17c20 */ /* 0x000fc80008410000 */
[-C--:B------:R-:W-:Y:S01]  /*5f80*/  FMUL.FTZ R171, R38, R209.reuse ;  /* 0x000000d126ab7220 */ /* 0x080fe20000410000 */
[----:B------:R-:W-:Y:S01]  /*5f90*/  @P6 FMUL.FTZ R203, R202, R209 ;  /* 0x000000d1cacb6220 */ /* 0x000fe20000410000 */
[----:B------:R-:W-:Y:S01]  /*5fa0*/  FADD.FTZ R209, R19, -R208 ;  /* 0x800000d013d17221 */ /* 0x000fe20000010000 */
[----:B------:R-:W-:Y:S02]  /*5fb0*/  HFMA2 R208, -RZ, RZ, 0, 0 ;  /* 0x00000000ffd07431 */ /* 0x000fe400000001ff */
[----:B------:R-:W-:Y:S01]  /*5fc0*/  FSEL R171, R171, RZ, P6 ;  /* 0x000000ffabab7208 */ /* 0x000fe20003000000 */
[----:B------:R-:W-:Y:S01]  /*5fd0*/  FFMA.FTZ R209, R198, R209, R211 ;  /* 0x000000d1c6d17223 */ /* 0x000fe200000100d3 */
[----:B------:R-:W-:Y:S01]  /*5fe0*/  LOP3.LUT P6, RZ, R204, 0xff000000, RZ, 0xc0, !PT ;  /* 0xff000000ccff7812 */ /* 0x000fe200078cc0ff */
[----:B------:R-:W-:Y:S02]  /*5ff0*/  FADD.FTZ R134, R134, R203 ;  /* 0x000000cb86867221 */ /* 0x000fe40000010000 */
[----:B------:R-:W-:Y:S01]  /*6000*/  FMUL.FTZ R202, R168, R209 ;  /* 0x000000d1a8ca7220 */ /* 0x000fe20000410000 */
[----:B------:R-:W-:-:S03]  /*6010*/  FFMA.FTZ R209, R21, R169, R170 ;  /* 0x000000a915d17223 */ /* 0x000fc600000100aa */
[----:B------:R-:W-:Y:S01]  /*6020*/  FMUL.FTZ R210, R202, UR11 ;  /* 0x0000000bcad27c20 */ /* 0x000fe20008410000 */
[----:B------:R-:W-:-:S03]  /*6030*/  FADD.FTZ R209, R22, -R209 ;  /* 0x800000d116d17221 */ /* 0x000fc60000010000 */
[----:B------:R-:W-:Y:S02]  /*6040*/  FMUL.FTZ R202, R39, R210 ;  /* 0x000000d227ca7220 */ /* 0x000fe40000410000 */
[----:B------:R-:W-:-:S03]  /*6050*/  @P6 HADD2.F32 R165, -RZ, R165.H1_H1 ;  /* 0x300000a5ffa56230 */ /* 0x000fc60000004100 */
[----:B------:R-:W-:Y:S02]  /*6060*/  FSEL R202, R202, RZ, P6 ;  /* 0x000000ffcaca7208 */ /* 0x000fe40003000000 */
[----:B------:R-:W-:Y:S01]  /*6070*/  @P6 FMUL.FTZ R208, R165, R210 ;  /* 0x000000d2a5d06220 */ /* 0x000fe20000410000 */
[----:B------:R-:W-:Y:S01]  /*6080*/  LOP3.LUT P6, RZ, R205, 0xff, RZ, 0xc0, !PT ;  /* 0x000000ffcdff7812 */ /* 0x000fe200078cc0ff */
[----:B------:R-:W-:Y:S02]  /*6090*/  HADD2.F32 R165, -RZ, R154.H0_H0 ;  /* 0x2000009affa57230 */ /* 0x000fe40000004100 */
[----:B------:R-:W-:-:S03]  /*60a0*/  FADD.FTZ R135, R135, R208 ;  /* 0x000000d087877221 */ /* 0x000fc60000010000 */
[----:B------:R-:W-:Y:S01]  /*60b0*/  FFMA.FTZ R165, R198, R209, R165 ;  /* 0x000000d1c6a57223 */ /* 0x000fe200000100a5 */
[----:B------:R-:W-:-:S03]  /*60c0*/  MOV R209, RZ ;  /* 0x000000ff00d17202 */ /* 0x000fc60000000f00 */
[----:B------:R-:W-:-:S03]  /*60d0*/  FMUL.FTZ R165, R168, R165 ;  /* 0x000000a5a8a57220 */ /* 0x000fc60000410000 */
[----:B------:R-:W-:Y:S02]  /*60e0*/  @P6 HADD2.F32 R210, -RZ, R166.H0_H0 ;  /* 0x200000a6ffd26230 */ /* 0x000fe40000004100 */
[----:B------:R-:W-:-:S04]  /*60f0*/  FMUL.FTZ R211, R165, UR11 ;  /* 0x0000000ba5d37c20 */ /* 0x000fc80008410000 */
[-C--:B------:R-:W-:Y:S01]  /*6100*/  FMUL.FTZ R165, R40, R211.reuse ;  /* 0x000000d328a57220 */ /* 0x080fe20000410000 */
[----:B------:R-:W-:Y:S01]  /*6110*/  @P6 FMUL.FTZ R209, R210, R211 ;  /* 0x000000d3d2d16220 */ /* 0x000fe20000410000 */
[----:B------:R-:W-:-:S03]  /*6120*/  FFMA.FTZ R210, R24, R169, R170 ;  /* 0x000000a918d27223 */ /* 0x000fc600000100aa */
[----:B------:R-:W-:Y:S01]  /*6130*/  FSEL R165, R165, RZ, P6 ;  /* 0x000000ffa5a57208 */ /* 0x000fe20003000000 */
[----:B------:R-:W-:Y:S01]  /*6140*/  FADD.FTZ R211, R23, -R210 ;  /* 0x800000d217d37221 */ /* 0x000fe20000010000 */
[----:B------:R-:W-:Y:S01]  /*6150*/  LOP3.LUT P6, RZ, R205, 0xff00, RZ, 0xc0, !PT ;  /* 0x0000ff00cdff7812 */ /* 0x000fe200078cc0ff */
[----:B------:R-:W-:Y:S02]  /*6160*/  HFMA2 R210, -RZ, RZ, 0, 0 ;  /* 0x00000000ffd27431 */ /* 0x000fe400000001ff */
[----:B------:R-:W-:Y:S01]  /*6170*/  FADD.FTZ R136, R136, R209 ;  /* 0x000000d188887221 */ /* 0x000fe20000010000 */
[----:B------:R-:W-:Y:S01]  /*6180*/  FFMA.FTZ R211, R198, R211, R213 ;  /* 0x000000d3c6d37223 */ /* 0x000fe200000100d5 */
[----:B------:R-:W-:-:S03]  /*6190*/  FFMA.FTZ R213, R25, R169, R170 ;  /* 0x000000a919d57223 */ /* 0x000fc600000100aa */
[----:B------:R-:W-:Y:S01]  /*61a0*/  FMUL.FTZ R211, R168, R211 ;  /* 0x000000d3a8d37220 */ /* 0x000fe20000410000 */
[----:B------:R-:W-:-:S03]  /*61b0*/  FADD.FTZ R213, R26, -R213 ;  /* 0x800000d51ad57221 */ /* 0x000fc60000010000 */
[----:B------:R-:W-:Y:S01]  /*61c0*/  FMUL.FTZ R212, R211, UR11 ;  /* 0x0000000bd3d47c20 */ /* 0x000fe20008410000 */
[----:B------:R-:W-:-:S03]  /*61d0*/  @P6 HADD2.F32 R211, -RZ, R166.H1_H1 ;  /* 0x300000a6ffd36230 */ /* 0x000fc60000004100 */
[-C--:B------:R-:W-:Y:S02]  /*61e0*/  FMUL.FTZ R166, R41, R212.reuse ;  /* 0x000000d429a67220 */ /* 0x080fe40000410000 */
[----:B------:R-:W-:Y:S01]  /*61f0*/  @P6 FMUL.FTZ R210, R211, R212 ;  /* 0x000000d4d3d26220 */ /* 0x000fe20000410000 */
[----:B------:R-:W-:Y:S02]  /*6200*/  HADD2.F32 R211, -RZ, R155.H0_H0 ;  /* 0x2000009bffd37230 */ /* 0x000fe40000004100 */
[----:B------:R-:W-:Y:S02]  /*6210*/  FSEL R166, R166, RZ, P6 ;  /* 0x000000ffa6a67208 */ /* 0x000fe40003000000 */
[----:B------:R-:W-:Y:S01]  /*6220*/  LOP3.LUT P6, RZ, R205, 0xff0000, RZ, 0xc0, !PT ;  /* 0x00ff0000cdff7812 */ /* 0x000fe200078cc0ff */
[----:B------:R-:W-:Y:S01]  /*6230*/  FADD.FTZ R137, R137, R210 ;  /* 0x000000d289897221 */ /* 0x000fe20000010000 */
[----:B------:R-:W-:Y:S01]  /*6240*/  FFMA.FTZ R211, R198, R213, R211 ;  /* 0x000000d5c6d37223 */ /* 0x000fe200000100d3 */
[----:B------:R-:W-:-:S02]  /*6250*/  F2FP.F16.F32.PACK_AB R166, R166, R165 ;  /* 0x000000a5a6a6723e */ /* 0x000fc400000000ff */
[----:B------:R-:W-:Y:S01]  /*6260*/  F2FP.F16.F32.PACK_AB R165, R202, R171 ;  /* 0x000000abcaa5723e */ /* 0x000fe200000000ff */
[----:B------:R-:W-:-:S04]  /*6270*/  FMUL.FTZ R211, R168, R211 ;  /* 0x000000d3a8d37220 */ /* 0x000fc80000410000 */
[----:B------:R-:W-:-:S03]  /*6280*/  FMUL.FTZ R213, R211, UR11 ;  /* 0x0000000bd3d57c20 */ /* 0x000fc60008410000 */
[----:B------:R-:W-:Y:S02]  /*6290*/  @P6 HADD2.F32 R212, -RZ, R167.H0_H0 ;  /* 0x200000a7ffd46230 */ /* 0x000fe40000004100 */
[----:B------:R-:W-:-:S03]  /*62a0*/  FMUL.FTZ R211, R42, R213 ;  /* 0x000000d52ad37220 */ /* 0x000fc60000410000 */
[----:B------:R-:W-:Y:S01]  /*62b0*/  @P6 FMUL.FTZ R215, R212, R213 ;  /* 0x000000d5d4d76220 */ /* 0x000fe20000410000 */
[----:B------:R-:W-:Y:S01]  /*62c0*/  FFMA.FTZ R212, R172, R169, R170 ;  /* 0x000000a9acd47223 */ /* 0x000fe200000100aa */
[----:B------:R-:W-:Y:S01]  /*62d0*/  FSEL R218, R211, RZ, P6 ;  /* 0x000000ffd3da7208 */ /* 0x000fe20003000000 */
[----:B------:R-:W-:Y:S01]  /*62e0*/  HADD2.F32 R213, -RZ, R155.H1_H1 ;  /* 0x3000009bffd57230 */ /* 0x000fe20000004100 */
[----:B------:R-:W-:Y:S01]  /*62f0*/  ISETP.GE.U32.AND P6, PT, R204, RZ, PT ;  /* 0x000000ffcc00720c */ /* 0x000fe20003fc6070 */
[----:B------:R-:W-:Y:S01]  /*6300*/  FADD.FTZ R211, R27, -R212 ;  /* 0x800000d41bd37221 */ /* 0x000fe20000010000 */
[----:B------:R-:W-:Y:S02]  /*6310*/  HFMA2 R212, -RZ, RZ, 0, 0 ;  /* 0x00000000ffd47431 */ /* 0x000fe400000001ff */
[----:B------:R-:W-:Y:S01]  /*6320*/  FADD.FTZ R215, R138, R215 ;  /* 0x000000d78ad77221 */ /* 0x000fe20000010000 */
[----:B------:R-:W-:Y:S01]  /*6330*/  ISETP.GE.U32.AND.EX P6, PT, R205, 0x1000000, PT, P6 ;  /* 0x01000000cd00780c */ /* 0x000fe20003fc6160 */
[----:B------:R-:W-:-:S04]  /*6340*/  FFMA.FTZ R211, R198, R211, R213 ;  /* 0x000000d3c6d37223 */ /* 0x000fc800000100d5 */
[----:B------:R-:W-:-:S04]  /*6350*/  FMUL.FTZ R211, R168, R211 ;  /* 0x000000d3a8d37220 */ /* 0x000fc80000410000 */
[----:B------:R-:W-:Y:S01]  /*6360*/  FMUL.FTZ R214, R211, UR11 ;  /* 0x0000000bd3d67c20 */ /* 0x000fe20008410000 */
[----:B------:R-:W-:-:S03]  /*6370*/  FFMA.FTZ R211, R13, R169, R170 ;  /* 0x000000a90dd37223 */ /* 0x000fc600000100aa */
[----:B------:R-:W-:Y:S02]  /*6380*/  @P6 HADD2.F32 R213, -RZ, R167.H1_H1 ;  /* 0x300000a7ffd56230 */ /* 0x000fe40000004100 */
[-C--:B------:R-:W-:Y:S01]  /*6390*/  FMUL.FTZ R167, R43, R214.reuse ;  /* 0x000000d62ba77220 */ /* 0x080fe20000410000 */
[----:B------:R-:W-:Y:S02]  /*63a0*/  FADD.FTZ R211, R16, -R211 ;  /* 0x800000d310d37221 */ /* 0x000fe40000010000 */
[----:B------:R-:W-:Y:S02]  /*63b0*/  @P6 FMUL.FTZ R212, R213, R214 ;  /* 0x000000d6d5d46220 */ /* 0x000fe40000410000 */
[----:B------:R-:W-:Y:S01]  /*63c0*/  FSEL R213, R167, RZ, P6 ;  /* 0x000000ffa7d57208 */ /* 0x000fe20003000000 */
[----:B------:R-:W-:Y:S01]  /*63d0*/  FFMA.FTZ R167, R198, R211, R217 ;  /* 0x000000d3c6a77223 */ /* 0x000fe200000100d9 */
[----:B------:R-:W-:Y:S01]  /*63e0*/  LOP3.LUT P6, RZ, R204, 0xff, RZ, 0xc0, !PT ;  /* 0x000000ffccff7812 */ /* 0x000fe200078cc0ff */
[----:B------:R-:W-:-:S02]  /*63f0*/  FADD.FTZ R139, R139, R212 ;  /* 0x000000d48b8b7221 */ /* 0x000fc40000010000 */
[----:B------:R-:W-:-:S04]  /*6400*/  FMUL.FTZ R167, R168, R167 ;  /* 0x000000a7a8a77220 */ /* 0x000fc80000410000 */
[----:B------:R-:W-:Y:S01]  /*6410*/  FMUL.FTZ R217, R167, UR11 ;  /* 0x0000000ba7d97c20 */ /* 0x000fe20008410000 */
[----:B------:R-:W-:-:S03]  /*6420*/  MOV R167, RZ ;  /* 0x000000ff00a77202 */ /* 0x000fc60000000f00 */
[----:B------:R-:W-:Y:S02]  /*6430*/  FMUL.FTZ R211, R36, R217 ;  /* 0x000000d924d37220 */ /* 0x000fe40000410000 */
[----:B------:R-:W-:-:S05]  /*6440*/  @P6 HADD2.F32 R214, -RZ, R164.H0_H0 ;  /* 0x200000a4ffd66230 */ /* 0x000fca0000004100 */
[----:B------:R-:W-:Y:S01]  /*6450*/  @P6 FMUL.FTZ R167, R214, R217 ;  /* 0x000000d9d6a76220 */ /* 0x000fe20000410000 */
[----:B------:R-:W-:Y:S01]  /*6460*/  FSEL R214, R211, RZ, P6 ;  /* 0x000000ffd3d67208 */ /* 0x000fe20003000000 */
[----:B------:R-:W-:Y:S01]  /*6470*/  HADD2.F32 R217, -RZ, R152.H1_H1 ;  /* 0x30000098ffd97230 */ /* 0x000fe20000004100 */
[----:B------:R-:W-:Y:S01]  /*6480*/  LOP3.LUT P6, RZ, R204, 0xff00, RZ, 0xc0, !PT ;  /* 0x0000ff00ccff7812 */ /* 0x000fe200078cc0ff */
[----:B------:R-:W-:Y:S01]  /*6490*/  FADD.FTZ R211, R17, -R216 ;  /* 0x800000d811d37221 */ /* 0x000fe20000010000 */
[----:B------:R-:W-:Y:S01]  /*64a0*/  FADD.FTZ R132, R132, R167 ;  /* 0x000000a784847221 */ /* 0x000fe20000010000 */
[----:B------:R-:W-:Y:S02]  /*64b0*/  F2FP.F16.F32.PACK_AB R167, R213, R218 ;  /* 0x000000dad5a7723e */ /* 0x000fe400000000ff */
[----:B------:R-:W-:-:S04]  /*64c0*/  FFMA.FTZ R211, R198, R211, R217 ;  /* 0x000000d3c6d37223 */ /* 0x000fc800000100d9 */
[----:B------:R-:W-:-:S04]  /*64d0*/  FMUL.FTZ R211, R168, R211 ;  /* 0x000000d3a8d37220 */ /* 0x000fc80000410000 */
[----:B------:R-:W-:Y:S01]  /*64e0*/  FMUL.FTZ R216, R211, UR11 ;  /* 0x0000000bd3d87c20 */ /* 0x000fe20008410000 */
[----:B------:R-:W-:Y:S02]  /*64f0*/  @P6 HADD2.F32 R217, -RZ, R164.H1_H1 ;  /* 0x300000a4ffd96230 */ /* 0x000fe40000004100 */
[----:B------:R-:W-:Y:S02]  /*6500*/  HFMA2 R164, -RZ, RZ, 0, 0 ;  /* 0x00000000ffa47431 */ /* 0x000fe400000001ff */
[-C--:B------:R-:W-:Y:S01]  /*6510*/  FMUL.FTZ R203, R37, R216.reuse ;  /* 0x000000d825cb7220 */ /* 0x080fe20000410000 */
[----:B------:R-:W-:-:S04]  /*6520*/  @P6 FMUL.FTZ R164, R217, R216 ;  /* 0x000000d8d9a46220 */ /* 0x000fc80000410000 */
[----:B------:R-:W-:Y:S01]  /*6530*/  FSEL R203, R203, RZ, P6 ;  /* 0x000000ffcbcb7208 */ /* 0x000fe20003000000 */
[----:B------:R-:W-:-:S03]  /*6540*/  FADD.FTZ R138, R133, R164 ;  /* 0x000000a4858a7221 */ /* 0x000fc60000010000 */
[----:B------:R-:W-:-:S07]  /*6550*/  F2FP.F16.F32.PACK_AB R164, R203, R214 ;  /* 0x000000d6cba4723e */ /* 0x000fce00000000ff */
.L_x_5943:
        /* <DEDUP_REMOVED lines=9> */
.L_x_5941:
[----:B------:R-:W-:Y:S05]  /*65f0*/  BSYNC.RECONVERGENT B1 ;  /* 0x0000000000017941 */ /* 0x000fea0003800200 */
.L_x_5940:
        /* <DEDUP_REMOVED lines=36> */
[----:B------:R-:W-:Y:S01]  /*6840*/  FADD.FTZ R142, R142, R163 ;  /* 0x000000a38e8e7221 */ /* 0x000fe20000010000 */
[C---:B------:R-:W-:Y:S01]  /*6850*/  FMUL.FTZ R202, R160.reuse, R168 ;  /* 0x000000a8a0ca7220 */ /* 0x040fe20000410000 */
[----:B------:R-:W-:Y:S01]  /*6860*/  F2FP.F16.F32.PACK_AB R161, R160, R161 ;  /* 0x000000a1a0a1723e */ /* 0x000fe200000000ff */
[----:B------:R-:W-:Y:S01]  /*6870*/  FFMA.FTZ R203, R198, R209, R203 ;  /* 0x000000d1c6cb7223 */ /* 0x000fe200000100cb */
[----:B------:R-:W-:Y:S01]  /*6880*/  MOV R209, RZ ;  /* 0x000000ff00d17202 */ /* 0x000fe20000000f00 */
[----:B------:R-:W-:-:S04]  /*6890*/  FMUL.FTZ R208, R202, UR11 ;  /* 0x0000000bcad07c20 */ /* 0x000fc80008410000 */
        /* <DEDUP_REMOVED lines=38> */
[-CC-:B------:R-:W-:Y:S01]  /*6b00*/  FFMA.FTZ R217, R173, R169.reuse, R170.reuse ;  /* 0x000000a9add97223 */ /* 0x180fe200000100aa */
[----:B------:R-:W-:Y:S01]  /*6b10*/  FFMA.FTZ R170, R174, R169, R170 ;  /* 0x000000a9aeaa7223 */ /* 0x000fe200000100aa */
[----:B------:R-:W-:Y:S01]  /*6b20*/  HADD2.F32 R169, -RZ, R156.H1_H1 ;  /* 0x3000009cffa97230 */ /* 0x000fe20000004100 */
[----:B------:R-:W-:Y:S01]  /*6b30*/  ISETP.GE.U32.AND.EX P6, PT, R201, 0x1000000, PT, P6 ;  /* 0x01000000c900780c */ /* 0x000fe20003fc6160 */
[----:B------:R-:W-:Y:S01]  /*6b40*/  FFMA.FTZ R220, R198, R214, R213 ;  /* 0x000000d6c6dc7223 */ /* 0x000fe200000100d5 */
[----:B------:R-:W-:Y:S01]  /*6b50*/  FADD.FTZ R219, R176, -R217 ;  /* 0x800000d9b0db7221 */ /* 0x000fe20000010000 */
[----:B------:R-:W-:Y:S01]  /*6b60*/  FADD.FTZ R170, R177, -R170 ;  /* 0x800000aab1aa7221 */ /* 0x000fe20000010000 */
[----:B------:R-:W-:Y:S01]  /*6b70*/  FADD.FTZ R215, R146, R215 ;  /* 0x000000d792d77221 */ /* 0x000fe20000010000 */
        /* <DEDUP_REMOVED lines=10> */
[C---:B------:R-:W-:Y:S01]  /*6c20*/  FFMA.FTZ R219, R198.reuse, R219, R167 ;  /* 0x000000dbc6db7223 */ /* 0x040fe200000100a7 */
[----:B------:R-:W-:-:S03]  /*6c30*/  FFMA.FTZ R198, R198, R170, R169 ;  /* 0x000000aac6c67223 */ /* 0x000fc600000100a9 */
[-C--:B------:R-:W-:Y:S01]  /*6c40*/  FMUL.FTZ R167, R219, R168.reuse ;  /* 0x000000a8dba77220 */ /* 0x080fe20000410000 */
[C---:B------:R-:W-:Y:S01]  /*6c50*/  FMUL.FTZ R168, R198.reuse, R168 ;  /* 0x000000a8c6a87220 */ /* 0x040fe20000410000 */
[----:B------:R-:W-:Y:S02]  /*6c60*/  F2FP.F16.F32.PACK_AB R160, R198, R219 ;  /* 0x000000dbc6a0723e */ /* 0x000fe400000000ff */
[----:B------:R-:W-:Y:S01]  /*6c70*/  FMUL.FTZ R218, R167, UR11 ;  /* 0x0000000ba7da7c20 */ /* 0x000fe20008410000 */
[----:B------:R-:W-:Y:S01]  /*6c80*/  MOV R167, RZ ;  /* 0x000000ff00a77202 */ /* 0x000fe20000000f00 */
[----:B------:R-:W-:Y:S01]  /*6c90*/  FMUL.FTZ R168, R168, UR11 ;  /* 0x0000000ba8a87c20 */ /* 0x000fe20008410000 */
[----:B------:R-:W-:Y:S02]  /*6ca0*/  @P6 HADD2.F32 R213, -RZ, R164.H0_H0 ;  /* 0x200000a4ffd56230 */ /* 0x000fe40000004100 */
[----:B------:R-:W-:-:S03]  /*6cb0*/  FMUL.FTZ R214, R52, R218 ;  /* 0x000000da34d67220 */ /* 0x000fc60000410000 */
[----:B------:R-:W-:Y:S02]  /*6cc0*/  @P6 FMUL.FTZ R167, R218, R213 ;  /* 0x000000d5daa76220 */ /* 0x000fe40000410000 */
[----:B------:R-:W-:Y:S02]  /*6cd0*/  FSEL R214, R214, RZ, P6 ;  /* 0x000000ffd6d67208 */ /* 0x000fe40003000000 */
[----:B------:R-:W-:Y:S01]  /*6ce0*/  LOP3.LUT P6, RZ, R200, 0xff00, RZ, 0xc0, !PT ;  /* 0x0000ff00c8ff7812 */ /* 0x000fe200078cc0ff */
[----:B------:R-:W-:Y:S01]  /*6cf0*/  FADD.FTZ R145, R140, R167 ;  /* 0x000000a78c917221 */ /* 0x000fe20000010000 */
[----:B------:R-:W-:Y:S01]  /*6d00*/  FMUL.FTZ R140, R53, R168 ;  /* 0x000000a8358c7220 */ /* 0x000fe20000410000 */
[----:B------:R-:W-:-:S10]  /*6d10*/  F2FP.F16.F32.PACK_AB R167, R217, R210 ;  /* 0x000000d2d9a7723e */ /* 0x000fd400000000ff */
[----:B------:R-:W-:Y:S02]  /*6d20*/  @P6 HADD2.F32 R169, -RZ, R164.H1_H1 ;  /* 0x300000a4ffa96230 */ /* 0x000fe40000004100 */
[----:B------:R-:W-:-:S03]  /*6d30*/  HFMA2 R164, -RZ, RZ, 0, 0 ;  /* 0x00000000ffa47431 */ /* 0x000fc600000001ff */
[----:B------:R-:W-:-:S04]  /*6d40*/  @P6 FMUL.FTZ R164, R168, R169 ;  /* 0x000000a9a8a46220 */ /* 0x000fc80000410000 */
[----:B------:R-:W-:Y:S01]  /*6d50*/  FADD.FTZ R146, R141, R164 ;  /* 0x000000a48d927221 */ /* 0x000fe20000010000 */
[----:B------:R-:W-:-:S04]  /*6d60*/  FSEL R141, R140, RZ, P6 ;  /* 0x000000ff8c8d7208 */ /* 0x000fc80003000000 */
[----:B------:R-:W-:Y:S01]  /*6d70*/  F2FP.F16.F32.PACK_AB R164, R141, R214 ;  /* 0x000000d68da4723e */ /* 0x000fe200000000ff */
[----:B------:R-:W-:Y:S06]  /*6d80*/  BRA `(.L_x_5945) ;  /* 0x0000000400b07947 */ /* 0x000fec0003800000 */
.L_x_5944:
[-CC-:B------:R-:W-:Y:S01]  /*6d90*/  FFMA.FTZ R171, R175, R169.reuse, R170.reuse ;  /* 0x000000a9afab7223 */ /* 0x180fe200000100aa */
[--C-:B------:R-:W-:Y:S01]  /*6da0*/  HADD2.F32 R203, -RZ, R157.reuse.H0_H0 ;  /* 0x2000009dffcb7230 */ /* 0x100fe20000004100 */
[----:B------:R-:W-:Y:S01]  /*6db0*/  LOP3.LUT P6, RZ, R200, 0xff0000, RZ, 0xc0, !PT ;  /* 0x00ff0000c8ff7812 */ /* 0x000fe200078cc0ff */
[----:B------:R-:W-:Y:S01]  /*6dc0*/  FFMA.FTZ R208, R178, R169, R170 ;  /* 0x000000a9b2d07223 */ /* 0x000fe200000100aa */
[----:B------:R-:W-:Y:S01]  /*6dd0*/  FADD.FTZ R171, R180, -R171 ;  /* 0x800000abb4ab7221 */ /* 0x000fe20000010000 */
[----:B------:R-:W-:Y:S01]  /*6de0*/  HADD2.F32 R211, -RZ, R157.H1_H1 ;  /* 0x3000009dffd37230 */ /* 0x000fe20000004100 */
[----:B------:R-:W-:Y:S01]  /*6df0*/  CS2R R214, SRZ ;  /* 0x0000000000d67805 */ /* 0x000fe2000001ff00 */
[----:B------:R-:W-:Y:S02]  /*6e00*/  HADD2.F32 R213, -RZ, R158.H1_H1 ;  /* 0x3000009effd57230 */ /* 0x000fe40000004100 */
[----:B-----5:R-:W-:Y:S01]  /*6e10*/  FFMA.FTZ R171, R198, R171, R203 ;  /* 0x000000abc6ab7223 */ /* 0x020fe200000100cb */
[----:B------:R-:W-:Y:S01]  /*6e20*/  MOV R203, RZ ;  /* 0x000000ff00cb7202 */ /* 0x000fe20000000f00 */
[----:B------:R-:W-:-:S02]  /*6e30*/  HADD2.F32 R217, -RZ, R156.H0_H0 ;  /* 0x2000009cffd97230 */ /* 0x000fc40000004100 */
[----:B------:R-:W-:Y:S02]  /*6e40*/  FMUL.FTZ R171, R168, R171 ;  /* 0x000000aba8ab7220 */ /* 0x000fe40000410000 */
[----:B------:R-:W-:Y:S02]  /*6e50*/  @P6 HADD2.F32 R202, -RZ, R165.H0_H0 ;  /* 0x200000a5ffca6230 */ /* 0x000fe40000004100 */
        /* <DEDUP_REMOVED lines=57> */
[----:B------:R-:W-:Y:S02]  /*71f0*/  FADD.FTZ R215, R146, R215 ;  /* 0x000000d792d77221 */ /* 0x000fe40000010000 */
[----:B------:R-:W-:Y:S01]  /*7200*/  ISETP.GE.U32.AND.EX P6, PT, R201, 0x1000000, PT, P6 ;  /* 0x01000000c900780c */ /* 0x000fe20003fc6160 */
[----:B------:R-:W-:-:S04]  /*7210*/  FFMA.FTZ R211, R198, R211, R213 ;  /* 0x000000d3c6d37223 */ /* 0x000fc800000100d5 */
[----:B------:R-:W-:-:S04]  /*7220*/  FMUL.FTZ R211, R168, R211 ;  /* 0x000000d3a8d37220 */ /* 0x000fc80000410000 */
[----:B------:R-:W-:Y:S01]  /*7230*/  FMUL.FTZ R212, R211, UR11 ;  /* 0x0000000bd3d47c20 */ /* 0x000fe20008410000 */
[-CC-:B------:R-:W-:Y:S01]  /*7240*/  FFMA.FTZ R211, R173, R169.reuse, R170.reuse ;  /* 0x000000a9add37223 */ /* 0x180fe200000100aa */
[----:B------:R-:W-:Y:S02]  /*7250*/  FFMA.FTZ R170, R174, R169, R170 ;  /* 0x000000a9aeaa7223 */ /* 0x000fe400000100aa */
[----:B------:R-:W-:Y:S02]  /*7260*/  @P6 HADD2.F32 R213, -RZ, R167.H1_H1 ;  /* 0x300000a7ffd56230 */ /* 0x000fe40000004100 */
[-C--:B------:R-:W-:Y:S01]  /*7270*/  FMUL.FTZ R167, R59, R212.reuse ;  /* 0x000000d43ba77220 */ /* 0x080fe20000410000 */
[----:B------:R-:W-:Y:S01]  /*7280*/  FADD.FTZ R211, R176, -R211 ;  /* 0x800000d3b0d37221 */ /* 0x000fe20000010000 */
[----:B------:R-:W-:Y:S01]  /*7290*/  FADD.FTZ R169, R177, -R170 ;  /* 0x800000aab1a97221 */ /* 0x000fe20000010000 */
        /* <DEDUP_REMOVED lines=9> */
[----:B------:R-:W-:-:S03]  /*7330*/  @P6 HADD2.F32 R212, -RZ, R164.H0_H0 ;  /* 0x200000a4ffd46230 */ /* 0x000fc60000004100 */
[----:B------:R-:W-:Y:S02]  /*7340*/  FSEL R211, R211, RZ, P6 ;  /* 0x000000ffd3d37208 */ /* 0x000fe40003000000 */
[----:B------:R-:W-:Y:S01]  /*7350*/  @P6 FMUL.FTZ R167, R212, R217 ;  /* 0x000000d9d4a76220 */ /* 0x000fe20000410000 */
[----:B------:R-:W-:Y:S01]  /*7360*/  LOP3.LUT P6, RZ, R200, 0xff00, RZ, 0xc0, !PT ;  /* 0x0000ff00c8ff7812 */ /* 0x000fe200078cc0ff */
[----:B------:R-:W-:Y:S02]  /*7370*/  HADD2.F32 R217, -RZ, R156.H1_H1 ;  /* 0x3000009cffd97230 */ /* 0x000fe40000004100 */
[----:B------:R-:W-:Y:S01]  /*7380*/  FADD.FTZ R212, R145, R210 ;  /* 0x000000d291d47221 */ /* 0x000fe20000010000 */
[----:B------:R-:W-:Y:S01]  /*7390*/  FADD.FTZ R145, R140, R167 ;  /* 0x000000a78c917221 */ /* 0x000fe20000010000 */
[----:B------:R-:W-:Y:S01]  /*73a0*/  F2FP.F16.F32.PACK_AB R167, R213, R216 ;  /* 0x000000d8d5a7723e */ /* 0x000fe200000000ff */
[----:B------:R-:W-:-:S04]  /*73b0*/  FFMA.FTZ R169, R198, R169, R217 ;  /* 0x000000a9c6a97223 */ /* 0x000fc800000100d9 */
[----:B------:R-:W-:-:S03]  /*73c0*/  FMUL.FTZ R168, R168, R169 ;  /* 0x000000a9a8a87220 */ /* 0x000fc60000410000 */
[----:B------:R-:W-:Y:S02]  /*73d0*/  @P6 HADD2.F32 R169, -RZ, R164.H1_H1 ;  /* 0x300000a4ffa96230 */ /* 0x000fe40000004100 */
[----:B------:R-:W-:Y:S02]  /*73e0*/  HFMA2 R164, -RZ, RZ, 0, 0 ;  /* 0x00000000ffa47431 */ /* 0x000fe400000001ff */
[----:B------:R-:W-:-:S04]  /*73f0*/  FMUL.FTZ R168, R168, UR11 ;  /* 0x0000000ba8a87c20 */ /* 0x000fc80008410000 */
[-C--:B------:R-:W-:Y:S01]  /*7400*/  @P6 FMUL.FTZ R164, R169, R168.reuse ;  /* 0x000000a8a9a46220 */ /* 0x080fe20000410000 */
[----:B------:R-:W-:-:S03]  /*7410*/  FMUL.FTZ R168, R53, R168 ;  /* 0x000000a835a87220 */ /* 0x000fc60000410000 */
[----:B------:R-:W-:Y:S02]  /*7420*/  FADD.FTZ R146, R141, R164 ;  /* 0x000000a48d927221 */ /* 0x000fe40000010000 */
[----:B------:R-:W-:-:S04]  /*7430*/  FSEL R164, R168, RZ, P6 ;  /* 0x000000ffa8a47208 */ /* 0x000fc80003000000 */
[----:B------:R-:W-:-:S07]  /*7440*/  F2FP.F16.F32.PACK_AB R164, R164, R211 ;  /* 0x000000d3a4a4723e */ /* 0x000fce00000000ff */
.L_x_5945:
        /* <DEDUP_REMOVED lines=10> */
.L_x_5933:
[----:B------:R-:W-:Y:S05]  /*74f0*/  BSYNC.RECONVERGENT B0 ;  /* 0x0000000000007941 */ /* 0x000fea0003800200 */
.L_x_5923:
[----:B0-234-:R-:W0:Y:S01]  /*7500*/  LDC.64 R164, c[0x0][0x380] ;  /* 0x0000e000ffa47b82 */ /* 0x01de220000000a00 */
[----:B------:R-:W-:Y:S02]  /*7510*/  PLOP3.LUT P2, PT, P2, PT, PT, 0x8, 0x80 ;  /* 0x000000000080781c */ /* 0x000fe4000174e170 */
[----:B0-----:R-:W-:-:S04]  /*7520*/  IADD3 R5, PT, PT, R5, R164, RZ ;  /* 0x000000a405057210 */ /* 0x001fc80007ffe0ff */
[----:B------:R-:W-:-:S13]  /*7530*/  ISETP.GE.AND P0, PT, R5, R165, PT ;  /* 0x000000a50500720c */ /* 0x000fda0003f06270 */
[----:B------:R-:W-:Y:S05]  /*7540*/  @!P0 BRA `(.L_x_5946) ;  /* 0xffffff9000a48947 */ /* 0x000fea000383ffff */
.L_x_5916:
        /* <DEDUP_REMOVED lines=17> */
.L_x_5948:
[----:B------:R-:W-:Y:S05]  /*7660*/  BSYNC.RECONVERGENT B0 ;  /* 0x0000000000007941 */ /* 0x000fea0003800200 */
.L_x_5947:
        /* <DEDUP_REMOVED lines=15> */
.L_x_5950:
[----:B------:R-:W-:Y:S05]  /*7760*/  BSYNC.RECONVERGENT B0 ;  /* 0x0000000000007941 */ /* 0x000fea0003800200 */
.L_x_5949:
        /* <DEDUP_REMOVED lines=14> */
.L_x_5951:
        /* <DEDUP_REMOVED lines=11> */
.L_x_10768:


//--------------------- .text._ZN10layer_norm13ln_bwd_kernelINS_13Kernel_traitsIf6__halfS2_S2_fjLj3072ELj1ELj1ELj4ELj16ENS_18Kernel_traits_baseILj3072EfS2_S2_S2_fjLj128EEEEELb1ELb1ELb0ELb1EEEvNS_9BwdParamsE --------------------------
	.section	.text._ZN10layer_norm13ln_bwd_kernelINS_13Kernel_traitsIf6__halfS2_S2_fjLj3072ELj1ELj1ELj4ELj16ENS_18Kernel_traits_baseILj3072EfS2_S2_S2_fjLj128EEEEELb1ELb1ELb0ELb1EEEvNS_9BwdParamsE,"ax",@progbits
	.align	128
        .global         _ZN10layer_norm13ln_bwd_kernelINS_13Kernel_traitsIf6__halfS2_S2_fjLj3072ELj1ELj1ELj4ELj16ENS_18Kernel_traits_baseILj3072EfS2_S2_S2_fjLj128EEEEELb1ELb1ELb0ELb1EEEvNS_9BwdParamsE
        .type           _ZN10layer_norm13ln_bwd_kernelINS_13Kernel_traitsIf6__halfS2_S2_fjLj3072ELj1ELj1ELj4ELj16ENS_18Kernel_traits_baseILj3072EfS2_S2_S2_fjLj128EEEEELb1ELb1ELb0ELb1EEEvNS_9BwdParamsE,@function
        .size           _ZN10layer_norm13ln_bwd_kernelINS_13Kernel_traitsIf6__halfS2_S2_fjLj3072ELj1ELj1ELj4ELj16ENS_18Kernel_traits_baseILj3072EfS2_S2_S2_fjLj128EEEEELb1ELb1ELb0ELb1EEEvNS_9BwdParamsE,(.L_x_10769 - _ZN10layer_norm13ln_bwd_kernelINS_13Kernel_traitsIf6__halfS2_S2_fjLj3072ELj1ELj1ELj4ELj16ENS_18Kernel_traits_baseILj3072EfS2_S2_S2_fjLj128EEEEELb1ELb1ELb0ELb1EEEvNS_9BwdParamsE)
        .other          _ZN10layer_norm13ln_bwd_kernelINS_13Kernel_traitsIf6__halfS2_S2_fjLj3072ELj1ELj1ELj4ELj16ENS_18Kernel_traits_baseILj3072EfS2_S2_S2_fjLj128EEEEELb1ELb1ELb0ELb1EEEvNS_9BwdParamsE,@"STO_CUDA_ENTRY STV_DEFAULT"
_ZN10layer_norm13ln_bwd_kernelINS_13Kernel_traitsIf6__halfS2_S2_fjLj3072ELj1ELj1ELj4ELj16ENS_18Kernel_traits_baseILj3072EfS2_S2_S2_fjLj128EEEEELb1ELb1ELb0ELb1EEEvNS_9BwdParamsE:
.text._ZN10layer_norm13ln_bwd_kernelINS_13Kernel_traitsIf6__halfS2_S2_fjLj3072ELj1ELj1ELj4ELj16ENS_18Kernel_traits_baseILj3072EfS2_S2_S2_fjLj128EEEEELb1ELb1ELb0ELb1EEEvNS_9BwdParamsE:
        /* <DEDUP_REMOVED lines=109> */
.L_x_5967:
        /* <DEDUP_REMOVED lines=12> */
[----:B------:R-:W-:Y:S02]  /*0790*/  IMAD.WIDE.U32 R116, R166, 0x10, R124 ;  /* 0x00000010a6747825 */ /* 0x000fe400078e007c */
[----:B------:R-:W3:Y:S02]  /*07a0*/  LDG.E.128 R108, desc[UR6][R108.64] ;  /* 0x000000066c6c7981 */ /* 0x000ee4000c1e1d00 */
[----:B-1----:R-:W-:Y:S02]  /*07b0*/  IMAD.WIDE R172, R163, 0x4, R130 ;  /* 0x00000004a3ac7825 */ /* 0x002fe400078e0282 */
[----:B------:R-:W3:Y:S04]  /*07c0*/  LDG.E.128 R116, desc[UR6][R116.64] ;  /* 0x0000000674747981 */ /* 0x000ee8000c1e1d00 */
[----:B------:R-:W3:Y:S01]  /*07d0*/  LDG.E R173, desc[UR6][R172.64] ;  /* 0x00000006acad7981 */ /* 0x000ee2000c1e1900 */
[----:B------:R-:W-:Y:S01]  /*07e0*/  IADD3 R164, PT, PT, R171, 0x100, RZ ;  /* 0x00000100aba47810 */ /* 0x000fe20007ffe0ff */
[----:B--2---:R-:W-:-:S04]  /*07f0*/  IMAD.WIDE R168, R163, 0x4, R168 ;  /* 0x00000004a3a87825 */ /* 0x004fc800078e02a8 */
[----:B------:R-:W-:Y:S01]  /*0800*/  IMAD.WIDE.U32 R120, R166, 0x10, R128 ;  /* 0x00000010a6787825 */ /* 0x000fe200078e0080 */
[----:B------:R1:W2:Y:S03]  /*0810*/  LDG.E R165, desc[UR6][R168.64] ;  /* 0x00000006a8a57981 */ /* 0x0002a6000c1e1900 */
[C---:B------:R-:W-:Y:S02]  /*0820*/  IMAD.WIDE.U32 R124, R164.reuse, 0x10, R124 ;  /* 0x00000010a47c7825 */ /* 0x040fe400078e007c */
[----:B------:R-:W2:Y:S04]  /*0830*/  LDG.E.128 R120, desc[UR6][R120.64] ;  /* 0x0000000678787981 */ /* 0x000ea8000c1e1d00 */
[----:B------:R-:W2:Y:S01]  /*0840*/  LDG.E.128 R124, desc[UR6][R124.64] ;  /* 0x000000067c7c7981 */ /* 0x000ea2000c1e1d00 */
[----:B------:R-:W-:-:S06]  /*0850*/  IMAD.WIDE.U32 R128, R164, 0x10, R128 ;  /* 0x00000010a4807825 */ /* 0x000fcc00078e0080 */
[----:B------:R-:W2:Y:S01]  /*0860*/  LDG.E.128 R128, desc[UR6][R128.64] ;  /* 0x0000000680807981 */ /* 0x000ea2000c1e1d00 */
[----:B0-----:R-:W-:-:S04]  /*0870*/  ISETP.NE.U32.AND P0, PT, RZ, UR10, PT ;  /* 0x0000000aff007c0c */ /* 0x001fc8000bf05070 */
[----:B------:R-:W-:Y:S02]  /*0880*/  ISETP.NE.AND.EX P0, PT, RZ, UR11, PT, P0 ;  /* 0x0000000bff007c0c */ /* 0x000fe4000bf05300 */
[----:B------:R-:W-:Y:S02]  /*0890*/  ISETP.NE.AND P4, PT, RZ, UR8, PT ;  /* 0x00000008ff007c0c */ /* 0x000fe4000bf85270 */
[----:B------:R-:W-:Y:S01]  /*08a0*/  LOP3.LUT P2, RZ, R146, 0x1f, RZ, 0xc0, !PT ;  /* 0x0000001f92ff7812 */ /* 0x000fe2000784c0ff */
[--C-:B----4-:R-:W-:Y:S02]  /*08b0*/  HADD2.F32 R170, -RZ, R114.reuse.H0_H0 ;  /* 0x20000072ffaa7230 */ /* 0x110fe40000004100 */
[----:B-1----:R-:W-:Y:S02]  /*08c0*/  HADD2.F32 R169, -RZ, R114.H1_H1 ;  /* 0x30000072ffa97230 */ /* 0x002fe40000004100 */
[--C-:B------:R-:W-:Y:S02]  /*08d0*/  HADD2.F32 R178, -RZ, R115.reuse.H0_H0 ;  /* 0x20000073ffb27230 */ /* 0x100fe40000004100 */
[----:B------:R-:W-:-:S02]  /*08e0*/  HADD2.F32 R181, -RZ, R115.H1_H1 ;  /* 0x30000073ffb57230 */ /* 0x000fc40000004100 */
[----:B------:R-:W0:Y:S01]  /*08f0*/  @P0 LDC.64 R114, c[0x0][0x438] ;  /* 0x00010e00ff720b82 */ /* 0x000e220000000a00 */
[--C-:B---3--:R-:W-:Y:S02]  /*0900*/  HADD2.F32 R167, -RZ, R108.reuse.H0_H0 ;  /* 0x2000006cffa77230 */ /* 0x108fe40000004100 */
[----:B------:R-:W-:Y:S02]  /*0910*/  HADD2.F32 R174, -RZ, R108.H1_H1 ;  /* 0x3000006cffae7230 */ /* 0x000fe40000004100 */
[--C-:B------:R-:W-:Y:S02]  /*0920*/  HADD2.F32 R232, -RZ, R109.reuse.H0_H0 ;  /* 0x2000006dffe87230 */ /* 0x100fe40000004100 */
[----:B------:R-:W-:Y:S02]  /*0930*/  HADD2.F32 R230, -RZ, R109.H1_H1 ;  /* 0x3000006dffe67230 */ /* 0x000fe40000004100 */
[--C-:B------:R-:W-:Y:S01]  /*0940*/  HADD2.F32 R190, -RZ, R116.reuse.H0_H0 ;  /* 0x20000074ffbe7230 */ /* 0x100fe20000004100 */
[----:B------:R-:W1:Y:S01]  /*0950*/  LDC.64 R108, c[0x0][0x3b0] ;  /* 0x0000ec00ff6c7b82 */ /* 0x000e620000000a00 */
[----:B------:R-:W-:-:S02]  /*0960*/  HADD2.F32 R194, -RZ, R116.H1_H1 ;  /* 0x30000074ffc27230 */ /* 0x000fc40000004100 */
[--C-:B------:R-:W-:Y:S02]  /*0970*/  HADD2.F32 R196, -RZ, R117.reuse.H0_H0 ;  /* 0x20000075ffc47230 */ /* 0x100fe40000004100 */
[----:B------:R-:W-:-:S03]  /*0980*/  HADD2.F32 R198, -RZ, R117.H1_H1 ;  /* 0x30000075ffc67230 */ /* 0x000fc60000004100 */
[----:B------:R-:W3:Y:S01]  /*0990*/  @P1 LDC.64 R116, c[0x0][0x3e0] ;  /* 0x0000f800ff741b82 */ /* 0x000ee20000000a00 */
[----:B------:R-:W-:Y:S01]  /*09a0*/  FSEL R173, R173, RZ, !P4 ;  /* 0x000000ffadad7208 */ /* 0x000fe20006000000 */
[----:B------:R-:W-:-:S04]  /*09b0*/  HADD2.F32 R187, -RZ, R112.H0_H0 ;  /* 0x20000070ffbb7230 */ /* 0x000fc80000004100 */
[----:B------:R-:W-:Y:S01]  /*09c0*/  FADD.FTZ R168, -R173, R167 ;  /* 0x000000a7ada87221 */ /* 0x000fe20000010100 */
[----:B0-----:R-:W-:-:S04]  /*09d0*/  @P0 IMAD.WIDE.U32 R114, R171, 0x10, R114 ;  /* 0x00000010ab720825 */ /* 0x001fc800078e0072 */
[----:B------:R-:W-:Y:S01]  /*09e0*/  FADD.FTZ R210, -R173, R174 ;  /* 0x000000aeadd27221 */ /* 0x000fe20000010100 */
[----:B-----5:R-:W-:Y:S01]  /*09f0*/  FMUL.FTZ R213, R88, R187 ;  /* 0x000000bb58d57220 */ /* 0x020fe20000410000 */
[----:B--2---:R-:W-:Y:S01]  /*0a00*/  FMUL.FTZ R168, R165, R168 ;  /* 0x000000a8a5a87220 */ /* 0x004fe20000410000 */
[----:B------:R-:W-:Y:S01]  /*0a10*/  HADD2.F32 R183, -RZ, R112.H1_H1 ;  /* 0x30000070ffb77230 */ /* 0x000fe20000004100 */
[----:B------:R0:W5:Y:S01]  /*0a20*/  @P0 LDG.E.128 R92, desc[UR6][R114.64] ;  /* 0x00000006725c0981 */ /* 0x000162000c1e1d00 */
[--C-:B------:R-:W-:Y:S02]  /*0a30*/  HADD2.F32 R228, -RZ, R110.reuse.H0_H0 ;  /* 0x2000006effe47230 */ /* 0x100fe40000004100 */
[----:B------:R-:W-:Y:S02]  /*0a40*/  HADD2.F32 R214, -RZ, R110.H1_H1 ;  /* 0x3000006effd67230 */ /* 0x000fe40000004100 */
[--C-:B------:R-:W-:Y:S02]  /*0a50*/  HADD2.F32 R220, -RZ, R111.reuse.H0_H0 ;  /* 0x2000006fffdc7230 */ /* 0x100fe40000004100 */
[----:B------:R-:W-:-:S02]  /*0a60*/  HADD2.F32 R216, -RZ, R111.H1_H1 ;  /* 0x3000006fffd87230 */ /* 0x000fc40000004100 */
[----:B------:R-:W2:Y:S01]  /*0a70*/  @P0 LDC.64 R110, c[0x0][0x438] ;  /* 0x00010e00ff6e0b82 */ /* 0x000ea20000000a00 */
[--C-:B------:R-:W-:Y:S02]  /*0a80*/  HADD2.F32 R180, -RZ, R113.reuse.H0_H0 ;  /* 0x20000071ffb47230 */ /* 0x100fe40000004100 */
[----:B------:R-:W-:Y:S01]  /*0a90*/  FADD.FTZ R232, -R173, R232 ;  /* 0x000000e8ade87221 */ /* 0x000fe20000010100 */
[----:B------:R-:W-:Y:S01]  /*0aa0*/  FMUL.FTZ R211, R89, R183 ;  /* 0x000000b759d37220 */ /* 0x000fe20000410000 */
[----:B------:R-:W-:Y:S01]  /*0ab0*/  FMUL.FTZ R210, R165, R210 ;  /* 0x000000d2a5d27220 */ /* 0x000fe20000410000 */
[----:B0-----:R-:W-:Y:S01]  /*0ac0*/  FADD.FTZ R114, RZ, R213 ;  /* 0x000000d5ff727221 */ /* 0x001fe20000010000 */
[----:B------:R-:W-:Y:S01]  /*0ad0*/  FFMA.FTZ R115, R168, R213, RZ ;  /* 0x000000d5a8737223 */ /* 0x000fe200000100ff */
[----:B------:R-:W-:Y:S02]  /*0ae0*/  HADD2.F32 R185, -RZ, R113.H1_H1 ;  /* 0x30000071ffb97230 */ /* 0x000fe40000004100 */
[----:B------:R-:W-:Y:S01]  /*0af0*/  FADD.FTZ R230, -R173, R230 ;  /* 0x000000e6ade67221 */ /* 0x000fe20000010100 */
[----:B------:R-:W-:-:S02]  /*0b00*/  HADD2.F32 R186, -RZ, R122.H0_H0 ;  /* 0x2000007affba7230 */ /* 0x000fc40000004100 */
[----:B------:R-:W-:Y:S01]  /*0b10*/  FMUL.FTZ R229, R90, R180 ;  /* 0x000000b45ae57220 */ /* 0x000fe20000410000 */
[----:B------:R-:W-:Y:S02]  /*0b20*/  HADD2.F32 R205, -RZ, R122.H1_H1 ;  /* 0x3000007affcd7230 */ /* 0x000fe40000004100 */
[----:B------:R-:W-:Y:S01]  /*0b30*/  FMUL.FTZ R232, R165, R232 ;  /* 0x000000e8a5e87220 */ /* 0x000fe20000410000 */
[--C-:B------:R-:W-:Y:S02]  /*0b40*/  HADD2.F32 R200, -RZ, R118.reuse.H0_H0 ;  /* 0x20000076ffc87230 */ /* 0x100fe40000004100 */
[----:B------:R-:W-:Y:S01]  /*0b50*/  FADD.FTZ R114, R114, R211 ;  /* 0x000000d372727221 */ /* 0x000fe20000010000 */
[----:B------:R-:W-:Y:S02]  /*0b60*/  HADD2.F32 R202, -RZ, R118.H1_H1 ;  /* 0x30000076ffca7230 */ /* 0x000fe40000004100 */
[----:B------:R-:W-:Y:S01]  /*0b70*/  FFMA.FTZ R115, R210, R211, R115 ;  /* 0x000000d3d2737223 */ /* 0x000fe20000010073 */
[----:B------:R-:W-:-:S02]  /*0b80*/  HADD2.F32 R204, -RZ, R119.H0_H0 ;  /* 0x20000077ffcc7230 */ /* 0x000fc40000004100 */
[----:B------:R-:W-:Y:S02]  /*0b90*/  HADD2.F32 R206, -RZ, R119.H1_H1 ;  /* 0x30000077ffce7230 */ /* 0x000fe40000004100 */
[----:B------:R-:W-:Y:S02]  /*0ba0*/  HADD2.F32 R238, -RZ, R124.H1_H1 ;  /* 0x3000007cffee7230 */ /* 0x000fe40000004100 */
[--C-:B------:R-:W-:Y:S02]  /*0bb0*/  HADD2.F32 R236, -RZ, R125.reuse.H0_H0 ;  /* 0x2000007dffec7230 */ /* 0x100fe40000004100 */
[----:B------:R-:W-:Y:S02]  /*0bc0*/  HADD2.F32 R234, -RZ, R125.H1_H1 ;  /* 0x3000007dffea7230 */ /* 0x000fe40000004100 */
[----:B---3--:R-:W-:-:S04]  /*0bd0*/  @P1 IMAD.WIDE R116, R163, 0x2, R116 ;  /* 0x00000002a3741825 */ /* 0x008fc800078e0274 */
[C---:B------:R-:W-:Y:S01]  /*0be0*/  FADD.FTZ R228, -R173.reuse, R228 ;  /* 0x000000e4ade47221 */ /* 0x040fe20000010100 */
[----:B------:R-:W-:Y:S01]  /*0bf0*/  FADD.FTZ R214, -R173, R214 ;  /* 0x000000d6add67221 */ /* 0x000fe20000010100 */
[----:B------:R-:W-:Y:S01]  /*0c00*/  FMUL.FTZ R226, R84, R170 ;  /* 0x000000aa54e27220 */ /* 0x000fe20000410000 */
[----:B------:R-:W-:Y:S02]  /*0c10*/  HADD2.F32 R122, -RZ, R124.H0_H0 ;  /* 0x2000007cff7a7230 */ /* 0x000fe40000004100 */
[----:B------:R-:W-:Y:S01]  /*0c20*/  FMUL.FTZ R227, R91, R185 ;  /* 0x000000b95be37220 */ /* 0x000fe20000410000 */
[----:B-1----:R-:W-:-:S04]  /*0c30*/  IMAD.WIDE.U32 R124, R171, 0x8, R108 ;  /* 0x00000008ab7c7825 */ /* 0x002fc800078e006c */
[----:B------:R-:W-:Y:S01]  /*0c40*/  FMUL.FTZ R230, R165, R230 ;  /* 0x000000e6a5e67220 */ /* 0x000fe20000410000 */
[----:B------:R-:W-:Y:S01]  /*0c50*/  FADD.FTZ R114, R114, R229 ;  /* 0x000000e572727221 */ /* 0x000fe20000010000 */
[----:B------:R-:W-:Y:S01]  /*0c60*/  FFMA.FTZ R115, R232, R229, R115 ;  /* 0x000000e5e8737223 */ /* 0x000fe20000010073 */
[----:B------:R-:W-:Y:S01]  /*0c70*/  IMAD.WIDE.U32 R118, R166, 0x8, R108 ;  /* 0x00000008a6767825 */ /* 0x000fe200078e006c */
[----:B------:R-:W3:Y:S03]  /*0c80*/  @P1 LDG.E.U16 R231, desc[UR6][R116.64] ;  /* 0x0000000674e71981 */ /* 0x000ee6000c1e1500 */
[----:B------:R-:W-:Y:S01]  /*0c90*/  FADD.FTZ R220, -R173, R220 ;  /* 0x000000dcaddc7221 */ /* 0x000fe20000010100 */
[----:B------:R-:W-:Y:S01]  /*0ca0*/  FMUL.FTZ R212, R85, R169 ;  /* 0x000000a955d47220 */ /* 0x000fe20000410000 */
[----:B------:R-:W-:-:S04]  /*0cb0*/  IMAD.WIDE.U32 R108, R164, 0x8, R108 ;  /* 0x00000008a46c7825 */ /* 0x000fc800078e006c */
[C---:B------:R-:W-:Y:S01]  /*0cc0*/  FMUL.FTZ R228, R165.reuse, R228 ;  /* 0x000000e4a5e47220 */ /* 0x040fe20000410000 */
[----:B------:R-:W-:Y:S01]  /*0cd0*/  FFMA.FTZ R115, R230, R227, R115 ;  /* 0x000000e3e6737223 */ /* 0x000fe20000010073 */
[----:B------:R-:W-:Y:S01]  /*0ce0*/  FMUL.FTZ R214, R165, R214 ;  /* 0x000000d6a5d67220 */ /* 0x000fe20000410000 */
[----:B------:R-:W-:Y:S01]  /*0cf0*/  FADD.FTZ R216, -R173, R216 ;  /* 0x000000d8add87221 */ /* 0x000fe20000010100 */
[----:B------:R-:W-:Y:S01]  /*0d00*/  FMUL.FTZ R219, R86, R178 ;  /* 0x000000b256db7220 */ /* 0x000fe20000410000 */
[----:B--2---:R-:W-:Y:S01]  /*0d10*/  @P0 IMAD.WIDE.U32 R110, R164, 0x10, R110 ;  /* 0x00000010a46e0825 */ /* 0x004fe200078e006e */
[----:B------:R0:W5:Y:S03]  /*0d20*/  LDG.E.64 R116, desc[UR6][R108.64] ;  /* 0x000000066c747981 */ /* 0x000166000c1e1b00 */
[----:B------:R-:W-:Y:S01]  /*0d30*/  FFMA.FTZ R115, R228, R226, R115 ;  /* 0x000000e2e4737223 */ /* 0x000fe20000010073 */
[----:B------:R-:W-:Y:S01]  /*0d40*/  FMUL.FTZ R220, R165, R220 ;  /* 0x000000dca5dc7220 */ /* 0x000fe20000410000 */
[----:B------:R-:W-:-:S02]  /*0d50*/  HADD2.F32 R182, -RZ, R120.H0_H0 ;  /* 0x20000078ffb67230 */ /* 0x000fc40000004100 */
[----:B------:R-:W-:Y:S01]  /*0d60*/  FADD.FTZ R190, -R173, R190 ;  /* 0x000000beadbe7221 */ /* 0x000fe20000010100 */
[----:B------:R-:W-:Y:S01]  /*0d70*/  FMUL.FTZ R215, R87, R181 ;  /* 0x000000b557d77220 */ /* 0x000fe20000410000 */
[----:B------:R-:W-:Y:S01]  /*0d80*/  FMUL.FTZ R216, R165, R216 ;  /* 0x000000d8a5d87220 */ /* 0x000fe20000410000 */
[----:B------:R-:W-:Y:S01]  /*0d90*/  HADD2.F32 R189, -RZ, R120.H1_H1 ;  /* 0x30000078ffbd7230 */ /* 0x000fe20000004100 */
[----:B------:R1:W5:Y:S01]  /*0da0*/  @P0 LDG.E.128 R100, desc[UR6][R110.64] ;  /* 0x000000066e640981 */ /* 0x000362000c1e1d00 */
[C---:B------:R-:W-:Y:S01]  /*0db0*/  FADD.FTZ R194, -R173.reuse, R194 ;  /* 0x000000c2adc27221 */ /* 0x040fe20000010100 */
[----:B0-----:R-:W-:Y:S01]  /*0dc0*/  FADD.FTZ R109, R114, R227 ;  /* 0x000000e3726d7221 */ /* 0x001fe20000010000 */
[--C-:B------:R-:W-:Y:S02]  /*0dd0*/  HADD2.F32 R184, -RZ, R121.reuse.H0_H0 ;  /* 0x20000079ffb87230 */ /* 0x100fe40000004100 */
[----:B------:R-:W-:Y:S01]  /*0de0*/  FADD.FTZ R196, -R173, R196 ;  /* 0x000000c4adc47221 */ /* 0x000fe20000010100 */
[----:B------:R-:W-:-:S02]  /*0df0*/  HADD2.F32 R191, -RZ, R121.H1_H1 ;  /* 0x30000079ffbf7230 */ /* 0x000fc40000004100 */
[----:B------:R-:W-:Y:S01]  /*0e00*/  FADD.FTZ R109, R109, R226 ;  /* 0x000000e26d6d7221 */ /* 0x000fe20000010000 */
[----:B------:R-:W-:Y:S01]  /*0e10*/  FFMA.FTZ R115, R214, R212, R115 ;  /* 0x000000d4d6737223 */ /* 0x000fe20000010073 */
[C---:B------:R-:W-:Y:S01]  /*0e20*/  FADD.FTZ R198, -R173.reuse, R198 ;  /* 0x000000c6adc67221 */ /* 0x040fe20000010100 */
[----:B------:R-:W-:Y:S01]  /*0e30*/  FADD.FTZ R200, -R173, R200 ;  /* 0x000000c8adc87221 */ /* 0x000fe20000010100 */
[----:B------:R-:W-:Y:S01]  /*0e40*/  FADD.FTZ R108, R109, R212 ;  /* 0x000000d46d6c7221 */ /* 0x000fe20000010000 */
[----:B------:R-:W-:Y:S01]  /*0e50*/  FFMA.FTZ R115, R220, R219, R115 ;  /* 0x000000dbdc737223 */ /* 0x000fe20000010073 */
[----:B------:R-:W-:Y:S01]  /*0e60*/  FADD.FTZ R202, -R173, R202 ;  /* 0x000000caadca7221 */ /* 0x000fe20000010100 */
[----:B------:R-:W-:Y:S01]  /*0e70*/  FMUL.FTZ R197, R76, R186 ;  /* 0x000000ba4cc57220 */ /* 0x000fe20000410000 */
[----:B------:R-:W-:Y:S01]  /*0e80*/  FADD.FTZ R108, R108, R219 ;  /* 0x000000db6c6c7221 */ /* 0x000fe20000010000 */
[----:B------:R-:W-:Y:S01]  /*0e90*/  FMUL.FTZ R188, R80, R182 ;  /* 0x000000b650bc7220 */ /* 0x000fe20000410000 */
[----:B------:R-:W-:Y:S01]  /*0ea0*/  FMUL.FTZ R190, R165, R190 ;  /* 0x000000bea5be7220 */ /* 0x000fe20000410000 */
[----:B-1----:R-:W-:Y:S01]  /*0eb0*/  FFMA.FTZ R111, R216, R215, R115 ;  /* 0x000000d7d86f7223 */ /* 0x002fe20000010073 */
[----:B------:R-:W-:Y:S01]  /*0ec0*/  FADD.FTZ R109, R108, R215 ;  /* 0x000000d76c6d7221 */ /* 0x000fe20000010000 */
        /* <DEDUP_REMOVED lines=8> */
[----:B------:R-:W-:Y:S01]  /*0f50*/  FMUL.FTZ R195, R83, R191 ;  /* 0x000000bf53c37220 */ /* 0x000fe20000410000 */
[C---:B------:R-:W-:Y:S01]  /*0f60*/  FMUL.FTZ R198, R165.reuse, R198 ;  /* 0x000000c6a5c67220 */ /* 0x040fe20000410000 */
[----:B------:R-:W-:Y:S01]  /*0f70*/  FFMA.FTZ R111, R196, R193, R111 ;  /* 0x000000c1c46f7223 */ /* 0x000fe2000001006f */
[----:B------:R-:W-:Y:S01]  /*0f80*/  FADD.FTZ R108, R108, R193 ;  /* 0x000000c16c6c7221 */ /* 0x000fe20000010000 */
[----:B------:R-:W-:Y:S01]  /*0f90*/  FMUL.FTZ R200, R165, R200 ;  /* 0x000000c8a5c87220 */ /* 0x000fe20000410000 */
[----:B------:R-:W-:-:S02]  /*0fa0*/  HADD2.F32 R207, -RZ, R123.H0_H0 ;  /* 0x2000007bffcf7230 */ /* 0x000fc40000004100 */
[----:B------:R-:W-:Y:S01]  /*0fb0*/  FFMA.FTZ R111, R198, R195, R111 ;  /* 0x000000c3c66f7223 */ /* 0x000fe2000001006f */
[----:B------:R-:W-:Y:S01]  /*0fc0*/  FADD.FTZ R108, R108, R195 ;  /* 0x000000c36c6c7221 */ /* 0x000fe20000010000 */
        /* <DEDUP_REMOVED lines=29> */
[----:B------:R-:W-:Y:S02]  /*11a0*/  HADD2.F32 R172, -RZ, R126.H0_H0 ;  /* 0x2000007effac7230 */ /* 0x000fe40000004100 */
[----:B------:R-:W-:Y:S01]  /*11b0*/  FADD.FTZ R234, -R173, R234 ;  /* 0x000000eaadea7221 */ /* 0x000fe20000010100 */
[----:B------:R-:W-:Y:S02]  /*11c0*/  HADD2.F32 R221, -RZ, R129.H1_H1 ;  /* 0x30000081ffdd7230 */ /* 0x000fe40000004100 */
[----:B------:R-:W-:Y:S01]  /*11d0*/  FMUL.FTZ R128, R74, R218 ;  /* 0x000000da4a807220 */ /* 0x000fe20000410000 */
[----:B------:R-:W-:-:S02]  /*11e0*/  HADD2.F32 R222, -RZ, R130.H0_H0 ;  /* 0x20000082ffde7230 */ /* 0x000fc40000004100 */
[----:B------:R-:W-:Y:S01]  /*11f0*/  FADD.FTZ R109, R108, R121 ;  /* 0x000000796c6d7221 */ /* 0x000fe20000010000 */
[----:B------:R-:W-:Y:S02]  /*1200*/  HADD2.F32 R225, -RZ, R130.H1_H1 ;  /* 0x30000082ffe17230 */ /* 0x000fe40000004100 */
[----:B------:R-:W-:Y:S01]  /*1210*/  FMUL.FTZ R130, R165, R236 ;  /* 0x000000eca5827220 */ /* 0x000fe20000410000 */
[----:B------:R-:W-:Y:S01]  /*1220*/  FFMA.FTZ R111, R123, R121, R110 ;  /* 0x000000797b6f7223 */ /* 0x000fe2000001006e */
[----:B------:R-:W-:Y:S02]  /*1230*/  HADD2.F32 R126, -RZ, R126.H1_H1 ;  /* 0x3000007eff7e7230 */ /* 0x000fe40000004100 */
[----:B------:R-:W-:Y:S01]  /*1240*/  FADD.FTZ R172, -R173, R172 ;  /* 0x000000acadac7221 */ /* 0x000fe20000010100 */
[--C-:B------:R-:W-:Y:S02]  /*1250*/  HADD2.F32 R224, -RZ, R131.reuse.H0_H0 ;  /* 0x20000083ffe07230 */ /* 0x100fe40000004100 */
[----:B------:R-:W-:Y:S01]  /*1260*/  FMUL.FTZ R129, R75, R221 ;  /* 0x000000dd4b817220 */ /* 0x000fe20000410000 */
[----:B------:R-:W-:-:S02]  /*1270*/  HADD2.F32 R223, -RZ, R131.H1_H1 ;  /* 0x30000083ffdf7230 */ /* 0x000fc40000004100 */
[----:B------:R-:W-:Y:S01]  /*1280*/  FMUL.FTZ R131, R165, R234 ;  /* 0x000000eaa5837220 */ /* 0x000fe20000410000 */
[----:B------:R-:W-:Y:S01]  /*1290*/  FADD.FTZ R108, R109, R128 ;  /* 0x000000806d6c7221 */ /* 0x000fe20000010000 */
[----:B------:R-:W-:Y:S01]  /*12a0*/  FFMA.FTZ R110, R130, R128, R111 ;  /* 0x00000080826e7223 */ /* 0x000fe2000001006f */
[--C-:B------:R-:W-:Y:S01]  /*12b0*/  HADD2.F32 R176, -RZ, R127.reuse.H0_H0 ;  /* 0x2000007fffb07230 */ /* 0x100fe20000004100 */
[----:B------:R-:W0:Y:S01]  /*12c0*/  @P0 LDC.64 R112, c[0x0][0x438] ;  /* 0x00010e00ff700b82 */ /* 0x000e220000000a00 */
[----:B------:R-:W-:Y:S02]  /*12d0*/  HADD2.F32 R127, -RZ, R127.H1_H1 ;  /* 0x3000007fff7f7230 */ /* 0x000fe40000004100 */
[----:B------:R-:W-:Y:S01]  /*12e0*/  FADD.FTZ R174, -R173, R126 ;  /* 0x0000007eadae7221 */ /* 0x000fe20000010100 */
[----:B------:R-:W-:Y:S01]  /*12f0*/  FMUL.FTZ R167, R68, R222 ;  /* 0x000000de44a77220 */ /* 0x000fe20000410000 */
[----:B------:R-:W-:Y:S01]  /*1300*/  FMUL.FTZ R172, R165, R172 ;  /* 0x000000aca5ac7220 */ /* 0x000fe20000410000 */
[----:B------:R-:W-:Y:S01]  /*1310*/  FADD.FTZ R108, R108, R129 ;  /* 0x000000816c6c7221 */ /* 0x000fe20000010000 */
[----:B------:R-:W-:Y:S01]  /*1320*/  FFMA.FTZ R109, R131, R129, R110 ;  /* 0x00000081836d7223 */ /* 0x000fe2000001006e */
[C---:B------:R-:W-:Y:S01]  /*1330*/  FADD.FTZ R176, -R173.reuse, R176 ;  /* 0x000000b0adb07221 */ /* 0x040fe20000010100 */
        /* <DEDUP_REMOVED lines=13> */
[----:B------:R-:W5:Y:S02]  /*1410*/  LDG.E.64 R124, desc[UR6][R124.64] ;  /* 0x000000067c7c7981 */ /* 0x000f64000c1e1b00 */
[----:B------:R-:W-:Y:S01]  /*1420*/  FADD.FTZ R108, R108, R177 ;  /* 0x000000b16c6c7221 */ /* 0x000fe20000010000 */
[----:B------:R-:W-:Y:S01]  /*1430*/  FFMA.FTZ R110, R179, R177, R110 ;  /* 0x000000b1b36e7223 */ /* 0x000fe2000001006e */
[----:B------:R-:W5:Y:S04]  /*1440*/  LDG.E.64 R118, desc[UR6][R118.64] ;  /* 0x0000000676767981 */ /* 0x000f68000c1e1b00 */
[----:B------:R-:W1:Y:S04]  /*1450*/  SHFL.DOWN PT, R109, R108, 0x10, 0x1f ;  /* 0x0a001f006c6d7f89 */ /* 0x000e6800000e0000 */
[----:B------:R-:W2:Y:S01]  /*1460*/  SHFL.DOWN PT, R111, R110, 0x10, 0x1f ;  /* 0x0a001f006e6f7f89 */ /* 0x000ea200000e0000 */
[----:B0-----:R-:W-:-:S05]  /*1470*/  @P0 IMAD.WIDE.U32 R112, R166, 0x10, R112 ;  /* 0x00000010a6700825 */ /* 0x001fca00078e0070 */
[----:B------:R0:W5:Y:S01]  /*1480*/  @P0 LDG.E.128 R96, desc[UR6][R112.64] ;  /* 0x0000000670600981 */ /* 0x000162000c1e1d00 */
        /* <DEDUP_REMOVED lines=13> */
[----:B------:R-:W-:Y:S02]  /*1560*/  PLOP3.LUT P0, PT, PT, PT, PT, 0x80, 0x8 ;  /* 0x000000000008781c */ /* 0x000fe40003f0f070 */
[----:B------:R-:W-:Y:S02]  /*1570*/  MOV R111, 0x400 ;  /* 0x00000400006f7802 */ /* 0x000fe40000000f00 */
[----:B------:R-:W-:Y:S02]  /*1580*/  @!P2 PLOP3.LUT P0, PT, P3, PT, PT, 0x80, 0x8 ;  /* 0x000000000008a81c */ /* 0x000fe40001f0f070 */
[----:B--2---:R-:W-:Y:S01]  /*1590*/  LEA R111, R126, R111, 0x18 ;  /* 0x0000006f7e6f7211 */ /* 0x004fe200078ec0ff */
        /* <DEDUP_REMOVED lines=78> */
[----:B---3--:R-:W-:-:S02]  /*1a80*/  @P1 HADD2.F32 R183, -RZ, R231.H0_H0 ;  /* 0x200000e7ffb71230 */ /* 0x008fc40000004100 */
        /* <DEDUP_REMOVED lines=10> */
[----:B-----5:R-:W-:Y:S01]  /*1b30*/  LOP3.LUT P6, RZ, R124, 0xff0000, RZ, 0xc0, !PT ;  /* 0x00ff00007cff7812 */ /* 0x020fe200078cc0ff */
[-CC-:B------:R-:W-:Y:S01]  /*1b40*/  FFMA.FTZ R230, R230, R184.reuse, R185.reuse ;  /* 0x000000b8e6e67223 */ /* 0x180fe200000100b9 */
[----:B------:R-:W-:Y:S01]  /*1b50*/  LOP3.LUT P2, RZ, R124, 0xff000000, RZ, 0xc0, !PT ;  /* 0xff0000007cff7812 */ /* 0x000fe2000784c0ff */
[----:B------:R-:W-:Y:S01]  /*1b60*/  FADD.FTZ R232, R229, -R232 ;  /* 0x800000e8e5e87221 */ /* 0x000fe20000010000 */
[--C-:B------:R-:W-:Y:S01]  /*1b70*/  FFMA.FTZ R113, R228, R184, R185.reuse ;  /* 0x000000b8e4717223 */ /* 0x100fe200000100b9 */
[----:B------:R-:W-:Y:S01]  /*1b80*/  FADD.FTZ R230, R227, -R230 ;  /* 0x800000e6e3e67221 */ /* 0x000fe20000010000 */
[----:B------:R-:W-:Y:S01]  /*1b90*/  LOP3.LUT P5, RZ, R125, 0xff, RZ, 0xc0, !PT ;  /* 0x000000ff7dff7812 */ /* 0x000fe200078ac0ff */
[C---:B------:R-:W-:Y:S01]  /*1ba0*/  FMUL.FTZ R232, R165.reuse, R232 ;  /* 0x000000e8a5e87220 */ /* 0x040fe20000410000 */
[----:B------:R-:W-:Y:S01]  /*1bb0*/  FFMA.FTZ R220, R220, R184, R185 ;  /* 0x000000b8dcdc7223 */ /* 0x000fe200000100b9 */
[----:B------:R-:W-:Y:S01]  /*1bc0*/  FADD.FTZ R226, R226, -R113 ;  /* 0x80000071e2e27221 */ /* 0x000fe20000010000 */
[----:B------:R-:W-:Y:S01]  /*1bd0*/  FMUL.FTZ R230, R165, R230 ;  /* 0x000000e6a5e67220 */ /* 0x000fe20000410000 */
[----:B------:R-:W-:Y:S01]  /*1be0*/  FMUL.FTZ R232, R232, R183 ;  /* 0x000000b7e8e87220 */ /* 0x000fe20000410000 */
[----:B------:R-:W-:Y:S01]  /*1bf0*/  LOP3.LUT P4, RZ, R125, 0xff0000, RZ, 0xc0, !PT ;  /* 0x00ff00007dff7812 */ /* 0x000fe2000788c0ff */
[----:B------:R-:W-:Y:S01]  /*1c00*/  FADD.FTZ R220, R219, -R220 ;  /* 0x800000dcdbdc7221 */ /* 0x000fe20000010000 */
[----:B------:R-:W-:-:S02]  /*1c10*/  HFMA2 R178, -RZ, RZ, 0, 0 ;  /* 0x00000000ffb27431 */ /* 0x000fc400000001ff */
[C---:B------:R-:W-:Y:S01]  /*1c20*/  FMUL.FTZ R226, R165.reuse, R226 ;  /* 0x000000e2a5e27220 */ /* 0x040fe20000410000 */
[-C--:B------:R-:W-:Y:S01]  /*1c30*/  FMUL.FTZ R230, R230, R183.reuse ;  /* 0x000000b7e6e67220 */ /* 0x080fe20000410000 */
[--C-:B------:R-:W-:Y:S02]  /*1c40*/  @P6 HADD2.F32 R112, -RZ, R109.reuse.H0_H0 ;  /* 0x2000006dff706230 */ /* 0x100fe40000004100 */
[----:B------:R-:W-:Y:S01]  /*1c50*/  FMUL.FTZ R115, R232, UR4 ;  /* 0x00000004e8737c20 */ /* 0x000fe20008410000 */
[----:B------:R-:W-:Y:S02]  /*1c60*/  @P2 HADD2.F32 R109, -RZ, R109.H1_H1 ;  /* 0x3000006dff6d2230 */ /* 0x000fe40000004100 */
[----:B------:R-:W-:Y:S01]  /*1c70*/  FMUL.FTZ R220, R165, R220 ;  /* 0x000000dca5dc7220 */ /* 0x000fe20000410000 */
[----:B------:R-:W-:Y:S01]  /*1c80*/  FMUL.FTZ R226, R226, R183 ;  /* 0x000000b7e2e27220 */ /* 0x000fe20000410000 */
[----:B------:R-:W-:Y:S01]  /*1c90*/  FMUL.FTZ R230, R230, UR4 ;  /* 0x00000004e6e67c20 */ /* 0x000fe20008410000 */
[----:B------:R-:W-:Y:S01]  /*1ca0*/  @P6 FMUL.FTZ R178, R115, R112 ;  /* 0x0000007073b26220 */ /* 0x000fe20000410000 */
[----:B------:R-:W-:Y:S01]  /*1cb0*/  CS2R R180, SRZ ;  /* 0x0000000000b47805 */ /* 0x000fe2000001ff00 */
[----:B------:R-:W-:-:S02]  /*1cc0*/  @P5 HADD2.F32 R112, -RZ, R110.H0_H0 ;  /* 0x2000006eff705230 */ /* 0x000fc40000004100 */
[----:B------:R-:W-:Y:S01]  /*1cd0*/  FMUL.FTZ R220, R220, R183 ;  /* 0x000000b7dcdc7220 */ /* 0x000fe20000410000 */
[----:B------:R-:W-:Y:S01]  /*1ce0*/  FMUL.FTZ R169, R226, UR4 ;  /* 0x00000004e2a97c20 */ /* 0x000fe20008410000 */
[----:B------:R-:W-:Y:S01]  /*1cf0*/  @P2 FMUL.FTZ R181, R230, R109 ;  /* 0x0000006de6b52220 */ /* 0x000fe20000410000 */
[----:B------:R-:W-:Y:S01]  /*1d00*/  FMUL.FTZ R109, R46, R115 ;  /* 0x000000732e6d7220 */ /* 0x000fe20000410000 */
[----:B------:R-:W-:Y:S02]  /*1d10*/  @P4 HADD2.F32 R113, -RZ, R111.H0_H0 ;  /* 0x2000006fff714230 */ /* 0x000fe40000004100 */
[----:B------:R-:W-:Y:S01]  /*1d20*/  FMUL.FTZ R220, R220, UR4 ;  /* 0x00000004dcdc7c20 */ /* 0x000fe20008410000 */
[----:B------:R-:W-:Y:S01]  /*1d30*/  @P5 FMUL.FTZ R180, R169, R112 ;  /* 0x00000070a9b45220 */ /* 0x000fe20000410000 */
[----:B------:R-:W-:Y:S01]  /*1d40*/  FMUL.FTZ R112, R47, R230 ;  /* 0x000000e62f707220 */ /* 0x000fe20000410000 */
[----:B------:R-:W-:Y:S01]  /*1d50*/  FSEL R114, R109, RZ, P6 ;  /* 0x000000ff6d727208 */ /* 0x000fe20003000000 */
[----:B------:R-:W-:Y:S01]  /*1d60*/  FMUL.FTZ R109, R50, R220 ;  /* 0x000000dc326d7220 */ /* 0x000fe20000410000 */
[----:B------:R-:W-:Y:S01]  /*1d70*/  MOV R182, RZ ;  /* 0x000000ff00b67202 */ /* 0x000fe20000000f00 */
[----:B------:R-:W-:Y:S01]  /*1d80*/  @P4 FMUL.FTZ R182, R220, R113 ;  /* 0x00000071dcb64220 */ /* 0x000fe20000410000 */
[----:B------:R-:W-:Y:S01]  /*1d90*/  FMUL.FTZ R113, R48, R169 ;  /* 0x000000a930717220 */ /* 0x000fe20000410000 */
[----:B------:R-:W-:Y:S01]  /*1da0*/  FSEL R115, R112, RZ, P2 ;  /* 0x000000ff70737208 */ /* 0x000fe20001000000 */
[-CC-:B------:R-:W-:Y:S01]  /*1db0*/  FFMA.FTZ R216, R216, R184.reuse, R185.reuse ;  /* 0x000000b8d8d87223 */ /* 0x180fe200000100b9 */
[----:B------:R-:W-:Y:S01]  /*1dc0*/  ISETP.GE.U32.AND P2, PT, R124, RZ, PT ;  /* 0x000000ff7c00720c */ /* 0x000fe20003f46070 */
[-CC-:B------:R-:W-:Y:S01]  /*1dd0*/  FFMA.FTZ R168, R168, R184.reuse, R185.reuse ;  /* 0x000000b8a8a87223 */ /* 0x180fe200000100b9 */
[----:B------:R-:W-:Y:S01]  /*1de0*/  FSEL R205, R109, RZ, P4 ;  /* 0x000000ff6dcd7208 */ /* 0x000fe20002000000 */
[-CC-:B------:R-:W-:Y:S01]  /*1df0*/  FFMA.FTZ R109, R214, R184.reuse, R185.reuse ;  /* 0x000000b8d66d7223 */ /* 0x180fe200000100b9 */
[----:B------:R-:W-:Y:S01]  /*1e00*/  FSEL R169, R113, RZ, P5 ;  /* 0x000000ff71a97208 */ /* 0x000fe20002800000 */
[----:B------:R-:W-:Y:S01]  /*1e10*/  FFMA.FTZ R210, R210, R184, R185 ;  /* 0x000000b8d2d27223 */ /* 0x000fe200000100b9 */
[----:B------:R-:W-:Y:S01]  /*1e20*/  LOP3.LUT P6, RZ, R125, 0xff00, RZ, 0xc0, !PT ;  /* 0x0000ff007dff7812 */ /* 0x000fe200078cc0ff */
[----:B------:R-:W-:Y:S01]  /*1e30*/  FADD.FTZ R212, R212, -R109 ;  /* 0x8000006dd4d47221 */ /* 0x000fe20000010000 */
[C---:B------:R-:W-:Y:S01]  /*1e40*/  LOP3.LUT P5, RZ, R124.reuse, 0xff, RZ, 0xc0, !PT ;  /* 0x000000ff7cff7812 */ /* 0x040fe200078ac0ff */
[----:B------:R-:W-:Y:S01]  /*1e50*/  FADD.FTZ R216, R215, -R216 ;  /* 0x800000d8d7d87221 */ /* 0x000fe20000010000 */
[----:B------:R-:W-:Y:S01]  /*1e60*/  ISETP.GE.U32.AND.EX P2, PT, R125, 0x1000000, PT, P2 ;  /* 0x010000007d00780c */ /* 0x000fe20003f46120 */
[----:B------:R-:W-:Y:S01]  /*1e70*/  FADD.FTZ R168, R213, -R168 ;  /* 0x800000a8d5a87221 */ /* 0x000fe20000010000 */
[----:B------:R-:W-:Y:S01]  /*1e80*/  FADD.FTZ R210, R211, -R210 ;  /* 0x800000d2d3d27221 */ /* 0x000fe20000010000 */
[----:B------:R-:W-:Y:S01]  /*1e90*/  LOP3.LUT P4, RZ, R124, 0xff00, RZ, 0xc0, !PT ;  /* 0x0000ff007cff7812 */ /* 0x000fe2000788c0ff */
[C---:B------:R-:W-:Y:S01]  /*1ea0*/  FMUL.FTZ R212, R165.reuse, R212 ;  /* 0x000000d4a5d47220 */ /* 0x040fe20000410000 */
[C---:B------:R-:W-:Y:S01]  /*1eb0*/  FMUL.FTZ R216, R165.reuse, R216 ;  /* 0x000000d8a5d87220 */ /* 0x040fe20000410000 */
[C---:B------:R-:W-:Y:S01]  /*1ec0*/  FMUL.FTZ R168, R165.reuse, R168 ;  /* 0x000000a8a5a87220 */ /* 0x040fe20000410000 */
[----:B------:R-:W-:Y:S01]  /*1ed0*/  FMUL.FTZ R210, R165, R210 ;  /* 0x000000d2a5d27220 */ /* 0x000fe20000410000 */
[-C--:B------:R-:W-:Y:S01]  /*1ee0*/  FMUL.FTZ R212, R212, R183.reuse ;  /* 0x000000b7d4d47220 */ /* 0x080fe20000410000 */
[-C--:B------:R-:W-:Y:S01]  /*1ef0*/  FMUL.FTZ R216, R216, R183.reuse ;  /* 0x000000b7d8d87220 */ /* 0x080fe20000410000 */
        /* <DEDUP_REMOVED lines=9> */
[----:B------:R-:W-:Y:S01]  /*1f90*/  FMUL.FTZ R210, R210, UR4 ;  /* 0x00000004d2d27c20 */ /* 0x000fe20008410000 */
[----:B------:R-:W-:Y:S01]  /*1fa0*/  CS2R R186, SRZ ;  /* 0x0000000000ba7805 */ /* 0x000fe2000001ff00 */
[----:B------:R-:W-:-:S02]  /*1fb0*/  @P4 HADD2.F32 R110, -RZ, R108.H1_H1 ;  /* 0x3000006cff6e4230 */ /* 0x000fc40000004100 */
[----:B------:R-:W-:Y:S01]  /*1fc0*/  @P6 FMUL.FTZ R187, R212, R112 ;  /* 0x00000070d4bb6220 */ /* 0x000fe20000410000 */
[----:B------:R-:W-:Y:S01]  /*1fd0*/  @P2 FMUL.FTZ R189, R216, R111 ;  /* 0x0000006fd8bd2220 */ /* 0x000fe20000410000 */
[----:B------:R-:W-:Y:S01]  /*1fe0*/  @P5 FMUL.FTZ R186, R168, R109 ;  /* 0x0000006da8ba5220 */ /* 0x000fe20000410000 */
[----:B------:R-:W-:Y:S01]  /*1ff0*/  FMUL.FTZ R112, R51, R216 ;  /* 0x000000d833707220 */ /* 0x000fe20000410000 */
[----:B------:R-:W-:Y:S01]  /*2000*/  FMUL.FTZ R111, R49, R212 ;  /* 0x000000d4316f7220 */ /* 0x000fe20000410000 */
[----:B------:R-:W-:Y:S01]  /*2010*/  FMUL.FTZ R108, R44, R168 ;  /* 0x000000a82c6c7220 */ /* 0x000fe20000410000 */
[----:B------:R-:W-:Y:S01]  /*2020*/  FMUL.FTZ R109, R45, R210 ;  /* 0x000000d22d6d7220 */ /* 0x000fe20000410000 */
[----:B------:R-:W-:Y:S01]  /*2030*/  MOV R191, RZ ;  /* 0x000000ff00bf7202 */ /* 0x000fe20000000f00 */
[----:B------:R-:W-:Y:S01]  /*2040*/  @P4 FMUL.FTZ R191, R210, R110 ;  /* 0x0000006ed2bf4220 */ /* 0x000fe20000410000 */
        /* <DEDUP_REMOVED lines=9> */
.L_x_5954:
[-CC-:B------:R-:W-:Y:S01]  /*20e0*/  FFMA.FTZ R232, R232, R184.reuse, R185.reuse ;  /* 0x000000b8e8e87223 */ /* 0x180fe200000100b9 */
[----:B-----5:R-:W-:Y:S01]  /*20f0*/  LOP3.LUT P6, RZ, R124, 0xff0000, RZ, 0xc0, !PT ;  /* 0x00ff00007cff7812 */ /* 0x020fe200078cc0ff */
[-CC-:B------:R-:W-:Y:S01]  /*2100*/  FFMA.FTZ R230, R230, R184.reuse, R185.reuse ;  /* 0x000000b8e6e67223 */ /* 0x180fe200000100b9 */
[-CC-:B------:R-:W-:Y:S01]  /*2110*/  FFMA.FTZ R107, R228, R184.reuse, R185.reuse ;  /* 0x000000b8e46b7223 */ /* 0x180fe200000100b9 */
[----:B------:R-:W-:Y:S01]  /*2120*/  FADD.FTZ R104, R229, -R232 ;  /* 0x800000e8e5687221 */ /* 0x000fe20000010000 */
[----:B------:R-:W-:Y:S01]  /*2130*/  LOP3.LUT P2, RZ, R124, 0xff000000, RZ, 0xc0, !PT ;  /* 0xff0000007cff7812 */ /* 0x000fe2000784c0ff */
[----:B------:R-:W-:Y:S01]  /*2140*/  FFMA.FTZ R220, R220, R184, R185 ;  /* 0x000000b8dcdc7223 */ /* 0x000fe200000100b9 */
[----:B------:R-:W-:Y:S01]  /*2150*/  LOP3.LUT P5, RZ, R125, 0xff, RZ, 0xc0, !PT ;  /* 0x000000ff7dff7812 */ /* 0x000fe200078ac0ff */
[----:B------:R-:W-:Y:S01]  /*2160*/  FMUL.FTZ R104, R165, R104 ;  /* 0x00000068a5687220 */ /* 0x000fe20000410000 */
[----:B------:R-:W-:Y:S01]  /*2170*/  FADD.FTZ R230, R227, -R230 ;  /* 0x800000e6e3e67221 */ /* 0x000fe20000010000 */
[----:B------:R-:W-:Y:S01]  /*2180*/  FADD.FTZ R226, R226, -R107 ;  /* 0x8000006be2e27221 */ /* 0x000fe20000010000 */
[----:B------:R-:W-:-:S02]  /*2190*/  HFMA2 R178, -RZ, RZ, 0, 0 ;  /* 0x00000000ffb27431 */ /* 0x000fc400000001ff */
[-C--:B------:R-:W-:Y:S01]  /*21a0*/  FMUL.FTZ R105, R104, R183.reuse ;  /* 0x000000b768697220 */ /* 0x080fe20000410000 */
[----:B------:R-:W-:Y:S01]  /*21b0*/  FADD.FTZ R220, R219, -R220 ;  /* 0x800000dcdbdc7221 */ /* 0x000fe20000010000 */
[--C-:B------:R-:W-:Y:S02]  /*21c0*/  @P6 HADD2.F32 R106, -RZ, R109.reuse.H0_H0 ;  /* 0x2000006dff6a6230 */ /* 0x100fe40000004100 */
[----:B------:R-:W-:Y:S01]  /*21d0*/  FMUL.FTZ R230, R165, R230 ;  /* 0x000000e6a5e67220 */ /* 0x000fe20000410000 */
[----:B------:R-:W-:Y:S01]  /*21e0*/  FMUL.FTZ R113, R105, UR4 ;  /* 0x0000000469717c20 */ /* 0x000fe20008410000 */
[----:B------:R-:W-:Y:S01]  /*21f0*/  LOP3.LUT P4, RZ, R125, 0xff0000, RZ, 0xc0, !PT ;  /* 0x00ff00007dff7812 */ /* 0x000fe2000788c0ff */
[C---:B------:R-:W-:Y:S01]  /*2200*/  FMUL.FTZ R226, R165.reuse, R226 ;  /* 0x000000e2a5e27220 */ /* 0x040fe20000410000 */
[----:B------:R-:W-:Y:S01]  /*2210*/  FMUL.FTZ R220, R165, R220 ;  /* 0x000000dca5dc7220 */ /* 0x000fe20000410000 */
[----:B------:R-:W-:Y:S01]  /*2220*/  @P6 FMUL.FTZ R178, R113, R106 ;  /* 0x0000006a71b26220 */ /* 0x000fe20000410000 */
[-C--:B------:R-:W-:Y:S01]  /*2230*/  FMUL.FTZ R105, R230, R183.reuse ;  /* 0x000000b7e6697220 */ /* 0x080fe20000410000 */
[-C--:B------:R-:W-:Y:S01]  /*2240*/  FMUL.FTZ R106, R226, R183.reuse ;  /* 0x000000b7e26a7220 */ /* 0x080fe20000410000 */
[----:B------:R-:W-:Y:S01]  /*2250*/  FMUL.FTZ R107, R220, R183 ;  /* 0x000000b7dc6b7220 */ /* 0x000fe20000410000 */
[----:B------:R-:W-:-:S02]  /*2260*/  @P2 HADD2.F32 R169, -RZ, R109.H1_H1 ;  /* 0x3000006dffa92230 */ /* 0x000fc40000004100 */
[----:B------:R-:W-:Y:S01]  /*2270*/  FMUL.FTZ R112, R105, UR4 ;  /* 0x0000000469707c20 */ /* 0x000fe20008410000 */
[----:B------:R-:W-:Y:S02]  /*2280*/  @P5 HADD2.F32 R114, -RZ, R110.H0_H0 ;  /* 0x2000006eff725230 */ /* 0x000fe40000004100 */
[----:B------:R-:W-:Y:S01]  /*2290*/  FMUL.FTZ R109, R106, UR4 ;  /* 0x000000046a6d7c20 */ /* 0x000fe20008410000 */
[----:B------:R-:W-:Y:S01]  /*22a0*/  FMUL.FTZ R105, R46, R113 ;  /* 0x000000712e697220 */ /* 0x000fe20000410000 */
[----:B------:R-:W-:Y:S01]  /*22b0*/  CS2R R180, SRZ ;  /* 0x0000000000b47805 */ /* 0x000fe2000001ff00 */
[----:B------:R-:W-:Y:S01]  /*22c0*/  FMUL.FTZ R115, R107, UR4 ;  /* 0x000000046b737c20 */ /* 0x000fe20008410000 */
[----:B------:R-:W-:Y:S01]  /*22d0*/  @P5 FMUL.FTZ R180, R109, R114 ;  /* 0x000000726db45220 */ /* 0x000fe20000410000 */
[----:B------:R-:W-:Y:S01]  /*22e0*/  @P4 HADD2.F32 R170, -RZ, R111.H0_H0 ;  /* 0x2000006fffaa4230 */ /* 0x000fe20000004100 */
[----:B------:R-:W-:Y:S01]  /*22f0*/  FSEL R114, R105, RZ, P6 ;  /* 0x000000ff69727208 */ /* 0x000fe20003000000 */
[----:B------:R-:W-:Y:S01]  /*2300*/  FMUL.FTZ R106, R47, R112 ;  /* 0x000000702f6a7220 */ /* 0x000fe20000410000 */
[----:B------:R-:W-:Y:S01]  /*2310*/  FMUL.FTZ R107, R48, R109 ;  /* 0x0000006d306b7220 */ /* 0x000fe20000410000 */
[----:B------:R-:W-:Y:S01]  /*2320*/  FMUL.FTZ R105, R50, R115 ;  /* 0x0000007332697220 */ /* 0x000fe20000410000 */
[----:B------:R-:W-:Y:S01]  /*2330*/  MOV R182, RZ ;  /* 0x000000ff00b67202 */ /* 0x000fe20000000f00 */
[----:B------:R-:W-:Y:S01]  /*2340*/  @P2 FMUL.FTZ R181, R112, R169 ;  /* 0x000000a970b52220 */ /* 0x000fe20000410000 */
[----:B------:R-:W-:Y:S01]  /*2350*/  @P4 FMUL.FTZ R182, R115, R170 ;  /* 0x000000aa73b64220 */ /* 0x000fe20000410000 */
[----:B------:R-:W-:Y:S01]  /*2360*/  FSEL R115, R106, RZ, P2 ;  /* 0x000000ff6a737208 */ /* 0x000fe20001000000 */
[-CC-:B------:R-:W-:Y:S01]  /*2370*/  FFMA.FTZ R216, R216, R184.reuse, R185.reuse ;  /* 0x000000b8d8d87223 */ /* 0x180fe200000100b9 */
[----:B------:R-:W-:Y:S01]  /*2380*/  FSEL R169, R107, RZ, P5 ;  /* 0x000000ff6ba97208 */ /* 0x000fe20002800000 */
[-CC-:B------:R-:W-:Y:S01]  /*2390*/  FFMA.FTZ R168, R168, R184.reuse, R185.reuse ;  /* 0x000000b8a8a87223 */ /* 0x180fe200000100b9 */
[----:B------:R-:W-:Y:S01]  /*23a0*/  FSEL R170, R105, RZ, P4 ;  /* 0x000000ff69aa7208 */ /* 0x000fe20002000000 */
[-CC-:B------:R-:W-:Y:S01]  /*23b0*/  FFMA.FTZ R105, R214, R184.reuse, R185.reuse ;  /* 0x000000b8d6697223 */ /* 0x180fe200000100b9 */
[----:B------:R-:W-:Y:S01]  /*23c0*/  ISETP.GE.U32.AND P2, PT, R124, RZ, PT ;  /* 0x000000ff7c00720c */ /* 0x000fe20003f46070 */
[----:B------:R-:W-:Y:S01]  /*23d0*/  FFMA.FTZ R210, R210, R184, R185 ;  /* 0x000000b8d2d27223 */ /* 0x000fe200000100b9 */
[C---:B------:R-:W-:Y:S01]  /*23e0*/  LOP3.LUT P5, RZ, R124.reuse, 0xff, RZ, 0xc0, !PT ;  /* 0x000000ff7cff7812 */ /* 0x040fe200078ac0ff */
[----:B------:R-:W-:Y:S01]  /*23f0*/  FADD.FTZ R216, R215, -R216 ;  /* 0x800000d8d7d87221 */ /* 0x000fe20000010000 */
[----:B------:R-:W-:Y:S01]  /*2400*/  LOP3.LUT P4, RZ, R124, 0xff00, RZ, 0xc0, !PT ;  /* 0x0000ff007cff7812 */ /* 0x000fe2000788c0ff */
        /* <DEDUP_REMOVED lines=9> */
[----:B------:R-:W-:-:S02]  /*24a0*/  HFMA2 R189, -RZ, RZ, 0, 0 ;  /* 0x00000000ffbd7431 */ /* 0x000fc400000001ff */
[--C-:B------:R-:W-:Y:S02]  /*24b0*/  @P5 HADD2.F32 R124, -RZ, R108.reuse.H0_H0 ;  /* 0x2000006cff7c5230 */ /* 0x100fe40000004100 */
[-C--:B------:R-:W-:Y:S01]  /*24c0*/  FMUL.FTZ R107, R212, R183.reuse ;  /* 0x000000b7d46b7220 */ /* 0x080fe20000410000 */
[----:B------:R-:W-:Y:S02]  /*24d0*/  @P4 HADD2.F32 R113, -RZ, R108.H1_H1 ;  /* 0x3000006cff714230 */ /* 0x000fe40000004100 */
[-C--:B------:R-:W-:Y:S01]  /*24e0*/  FMUL.FTZ R108, R216, R183.reuse ;  /* 0x000000b7d86c7220 */ /* 0x080fe20000410000 */
[-C--:B------:R-:W-:Y:S01]  /*24f0*/  FMUL.FTZ R105, R168, R183.reuse ;  /* 0x000000b7a8697220 */ /* 0x080fe20000410000 */
[----:B------:R-:W-:Y:S02]  /*2500*/  @P2 HADD2.F32 R111, -RZ, R111.H1_H1 ;  /* 0x3000006fff6f2230 */ /* 0x000fe40000004100 */
[----:B------:R-:W-:Y:S01]  /*2510*/  FMUL.FTZ R106, R210, R183 ;  /* 0x000000b7d26a7220 */ /* 0x000fe20000410000 */
[----:B------:R-:W-:Y:S01]  /*2520*/  FMUL.FTZ R108, R108, UR4 ;  /* 0x000000046c6c7c20 */ /* 0x000fe20008410000 */
[----:B------:R-:W-:-:S02]  /*2530*/  @P6 HADD2.F32 R125, -RZ, R110.H1_H1 ;  /* 0x3000006eff7d6230 */ /* 0x000fc40000004100 */
[----:B------:R-:W-:Y:S01]  /*2540*/  FMUL.FTZ R110, R107, UR4 ;  /* 0x000000046b6e7c20 */ /* 0x000fe20008410000 */
[----:B------:R-:W-:Y:S01]  /*2550*/  FMUL.FTZ R109, R105, UR4 ;  /* 0x00000004696d7c20 */ /* 0x000fe20008410000 */
[----:B------:R-:W-:Y:S01]  /*2560*/  FMUL.FTZ R112, R106, UR4 ;  /* 0x000000046a707c20 */ /* 0x000fe20008410000 */
[----:B------:R-:W-:Y:S01]  /*2570*/  CS2R R186, SRZ ;  /* 0x0000000000ba7805 */ /* 0x000fe2000001ff00 */
[----:B------:R-:W-:Y:S01]  /*2580*/  @P2 FMUL.FTZ R189, R108, R111 ;  /* 0x0000006f6cbd2220 */ /* 0x000fe20000410000 */
[----:B------:R-:W-:Y:S01]  /*2590*/  FMUL.FTZ R111, R51, R108 ;  /* 0x0000006c336f7220 */ /* 0x000fe20000410000 */
[----:B------:R-:W-:Y:S01]  /*25a0*/  @P6 FMUL.FTZ R187, R110, R125 ;  /* 0x0000007d6ebb6220 */ /* 0x000fe20000410000 */
[----:B------:R-:W-:Y:S01]  /*25b0*/  @P5 FMUL.FTZ R186, R109, R124 ;  /* 0x0000007c6dba5220 */ /* 0x000fe20000410000 */
[----:B------:R-:W-:Y:S01]  /*25c0*/  FMUL.FTZ R108, R44, R109 ;  /* 0x0000006d2c6c7220 */ /* 0x000fe20000410000 */
[----:B------:R-:W-:Y:S01]  /*25d0*/  FMUL.FTZ R110, R49, R110 ;  /* 0x0000006e316e7220 */ /* 0x000fe20000410000 */
[----:B------:R-:W-:Y:S01]  /*25e0*/  FMUL.FTZ R109, R45, R112 ;  /* 0x000000702d6d7220 */ /* 0x000fe20000410000 */
[----:B------:R-:W-:Y:S01]  /*25f0*/  MOV R191, RZ ;  /* 0x000000ff00bf7202 */ /* 0x000fe20000000f00 */
[----:B------:R-:W-:Y:S01]  /*2600*/  @P4 FMUL.FTZ R191, R112, R113 ;  /* 0x0000007170bf4220 */ /* 0x000fe20000410000 */
[----:B------:R-:W-:-:S02]  /*2610*/  FSEL R111, R111, RZ, P2 ;  /* 0x000000ff6f6f7208 */ /* 0x000fc40001000000 */
[----:B------:R-:W-:Y:S02]  /*2620*/  FSEL R110, R110, RZ, P6 ;  /* 0x000000ff6e6e7208 */ /* 0x000fe40003000000 */
[----:B------:R-:W-:Y:S02]  /*2630*/  FSEL R108, R108, RZ, P5 ;  /* 0x000000ff6c6c7208 */ /* 0x000fe40002800000 */
[----:B------:R-:W-:Y:S02]  /*2640*/  FSEL R113, R109, RZ, P4 ;  /* 0x000000ff6d717208 */ /* 0x000fe40002000000 */
        /* <DEDUP_REMOVED lines=8> */
.L_x_5955:
        /* <DEDUP_REMOVED lines=10> */
[----:B------:R-:W-:Y:S01]  /*2770*/  LOP3.LUT P6, RZ, R118, 0xff0000, RZ, 0xc0, !PT ;  /* 0x00ff000076ff7812 */ /* 0x000fe200078cc0ff */
[-CC-:B------:R-:W-:Y:S01]  /*2780*/  FFMA.FTZ R198, R198, R184.reuse, R185.reuse ;  /* 0x000000b8c6c67223 */ /* 0x180fe200000100b9 */
[-CC-:B------:R-:W-:Y:S01]  /*2790*/  FFMA.FTZ R200, R200, R184.reuse, R185.reuse ;  /* 0x000000b8c8c87223 */ /* 0x180fe200000100b9 */
[----:B0-----:R-:W-:Y:S01]  /*27a0*/  FADD.FTZ R104, R193, -R196 ;  /* 0x800000c4c1687221 */ /* 0x001fe20000010000 */
[----:B------:R-:W-:Y:S01]  /*27b0*/  LOP3.LUT P5, RZ, R119, 0xff, RZ, 0xc0, !PT ;  /* 0x000000ff77ff7812 */ /* 0x000fe200078ac0ff */
[----:B------:R-:W-:Y:S01]  /*27c0*/  FFMA.FTZ R204, R204, R184, R185 ;  /* 0x000000b8cccc7223 */ /* 0x000fe200000100b9 */
[----:B------:R-:W-:Y:S01]  /*27d0*/  FADD.FTZ R198, R195, -R198 ;  /* 0x800000c6c3c67221 */ /* 0x000fe20000010000 */
[----:B------:R-:W-:Y:S01]  /*27e0*/  FMUL.FTZ R104, R165, R104 ;  /* 0x00000068a5687220 */ /* 0x000fe20000410000 */
[----:B------:R-:W-:Y:S01]  /*27f0*/  FADD.FTZ R200, R197, -R200 ;  /* 0x800000c8c5c87221 */ /* 0x000fe20000010000 */
[----:B------:R-:W-:Y:S01]  /*2800*/  FADD.FTZ R204, R201, -R204 ;  /* 0x800000ccc9cc7221 */ /* 0x000fe20000010000 */
[C---:B------:R-:W-:Y:S01]  /*2810*/  FMUL.FTZ R198, R165.reuse, R198 ;  /* 0x000000c6a5c67220 */ /* 0x040fe20000410000 */
[-C--:B------:R-:W-:Y:S01]  /*2820*/  FMUL.FTZ R105, R104, R183.reuse ;  /* 0x000000b768697220 */ /* 0x080fe20000410000 */
[----:B------:R-:W-:Y:S01]  /*2830*/  FMUL.FTZ R200, R165, R200 ;  /* 0x000000c8a5c87220 */ /* 0x000fe20000410000 */
[----:B-----5:R-:W-:Y:S01]  /*2840*/  @P6 HADD2.F32 R106, -RZ, R113.H0_H0 ;  /* 0x20000071ff6a6230 */ /* 0x020fe20000004100 */
[----:B------:R-:W-:Y:S01]  /*2850*/  CS2R R170, SRZ ;  /* 0x0000000000aa7805 */ /* 0x000fe2000001ff00 */
[----:B------:R-:W-:Y:S01]  /*2860*/  FMUL.FTZ R111, R105, UR4 ;  /* 0x00000004696f7c20 */ /* 0x000fe20008410000 */
[----:B------:R-:W-:Y:S01]  /*2870*/  FMUL.FTZ R204, R165, R204 ;  /* 0x000000cca5cc7220 */ /* 0x000fe20000410000 */
[----:B------:R-:W-:Y:S01]  /*2880*/  LOP3.LUT P4, RZ, R119, 0xff0000, RZ, 0xc0, !PT ;  /* 0x00ff000077ff7812 */ /* 0x000fe2000788c0ff */
[-C--:B------:R-:W-:Y:S01]  /*2890*/  FMUL.FTZ R105, R198, R183.reuse ;  /* 0x000000b7c6697220 */ /* 0x080fe20000410000 */
[----:B------:R-:W-:Y:S01]  /*28a0*/  @P6 FMUL.FTZ R171, R111, R106 ;  /* 0x0000006a6fab6220 */ /* 0x000fe20000410000 */
[----:B------:R-:W-:Y:S01]  /*28b0*/  FMUL.FTZ R106, R200, R183 ;  /* 0x000000b7c86a7220 */ /* 0x000fe20000410000 */
[----:B------:R-:W-:Y:S01]  /*28c0*/  LOP3.LUT P2, RZ, R118, 0xff000000, RZ, 0xc0, !PT ;  /* 0xff00000076ff7812 */ /* 0x000fe2000784c0ff */
[----:B------:R-:W-:-:S02]  /*28d0*/  HFMA2 R193, -RZ, RZ, 0, 0 ;  /* 0x00000000ffc17431 */ /* 0x000fc400000001ff */
[----:B------:R-:W-:Y:S02]  /*28e0*/  @P5 HADD2.F32 R107, -RZ, R114.H0_H0 ;  /* 0x20000072ff6b5230 */ /* 0x000fe40000004100 */
[----:B------:R-:W-:Y:S01]  /*28f0*/  FMUL.FTZ R108, R204, R183 ;  /* 0x000000b7cc6c7220 */ /* 0x000fe20000410000 */
[----:B------:R-:W-:Y:S01]  /*2900*/  FMUL.FTZ R110, R105, UR4 ;  /* 0x00000004696e7c20 */ /* 0x000fe20008410000 */
[----:B------:R-:W-:Y:S01]  /*2910*/  FMUL.FTZ R168, R106, UR4 ;  /* 0x000000046aa87c20 */ /* 0x000fe20008410000 */
[----:B------:R-:W-:Y:S01]  /*2920*/  FMUL.FTZ R105, R54, R111 ;  /* 0x0000006f36697220 */ /* 0x000fe20000410000 */
[----:B------:R-:W-:Y:S01]  /*2930*/  FMUL.FTZ R108, R108, UR4 ;  /* 0x000000046c6c7c20 */ /* 0x000fe20008410000 */
[----:B------:R-:W-:Y:S01]  /*2940*/  FMUL.FTZ R106, R55, R110 ;  /* 0x0000006e376a7220 */ /* 0x000fe20000410000 */
[----:B------:R-:W-:Y:S01]  /*2950*/  @P5 FMUL.FTZ R193, R168, R107 ;  /* 0x0000006ba8c15220 */ /* 0x000fe20000410000 */
[----:B------:R-:W-:Y:S01]  /*2960*/  FMUL.FTZ R107, R56, R168 ;  /* 0x000000a8386b7220 */ /* 0x000fe20000410000 */
[----:B------:R-:W-:Y:S01]  /*2970*/  FSEL R168, R105, RZ, P6 ;  /* 0x000000ff69a87208 */ /* 0x000fe20003000000 */
[----:B------:R-:W-:Y:S01]  /*2980*/  FMUL.FTZ R105, R58, R108 ;  /* 0x0000006c3a697220 */ /* 0x000fe20000410000 */
[----:B------:R-:W-:-:S02]  /*2990*/  @P4 HADD2.F32 R109, -RZ, R115.H0_H0 ;  /* 0x20000073ff6d4230 */ /* 0x000fc40000004100 */
[-CC-:B------:R-:W-:Y:S01]  /*29a0*/  FFMA.FTZ R202, R202, R184.reuse, R185.reuse ;  /* 0x000000b8caca7223 */ /* 0x180fe200000100b9 */
[----:B------:R-:W-:Y:S01]  /*29b0*/  @P2 HADD2.F32 R113, -RZ, R113.H1_H1 ;  /* 0x30000071ff712230 */ /* 0x000fe20000004100 */
[----:B------:R-:W-:Y:S01]  /*29c0*/  FSEL R196, R107, RZ, P5 ;  /* 0x000000ff6bc47208 */ /* 0x000fe20002800000 */
[-CC-:B------:R-:W-:Y:S01]  /*29d0*/  FFMA.FTZ R206, R206, R184.reuse, R185.reuse ;  /* 0x000000b8cece7223 */ /* 0x180fe200000100b9 */
[----:B------:R-:W-:Y:S01]  /*29e0*/  FSEL R208, R105, RZ, P4 ;  /* 0x000000ff69d07208 */ /* 0x000fe20002000000 */
[-CC-:B------:R-:W-:Y:S01]  /*29f0*/  FFMA.FTZ R107, R194, R184.reuse, R185.reuse ;  /* 0x000000b8c26b7223 */ /* 0x180fe200000100b9 */
[----:B------:R-:W-:Y:S01]  /*2a00*/  MOV R195, RZ ;  /* 0x000000ff00c37202 */ /* 0x000fe20000000f00 */
[----:B------:R-:W-:Y:S01]  /*2a10*/  FFMA.FTZ R105, R190, R184, R185 ;  /* 0x000000b8be697223 */ /* 0x000fe200000100b9 */
[----:B------:R-:W-:Y:S01]  /*2a20*/  @P4 FMUL.FTZ R195, R108, R109 ;  /* 0x0000006d6cc34220 */ /* 0x000fe20000410000 */
[----:B------:R-:W-:Y:S01]  /*2a30*/  LOP3.LUT P5, RZ, R118, 0xff, RZ, 0xc0, !PT ;  /* 0x000000ff76ff7812 */ /* 0x000fe200078ac0ff */
[----:B------:R-:W-:Y:S01]  /*2a40*/  @P2 FMUL.FTZ R170, R110, R113 ;  /* 0x000000716eaa2220 */ /* 0x000fe20000410000 */
[----:B------:R-:W-:Y:S01]  /*2a50*/  LOP3.LUT P6, RZ, R119, 0xff00, RZ, 0xc0, !PT ;  /* 0x0000ff0077ff7812 */ /* 0x000fe200078cc0ff */
[----:B------:R-:W-:Y:S01]  /*2a60*/  FADD.FTZ R202, R199, -R202 ;  /* 0x800000cac7ca7221 */ /* 0x000fe20000010000 */
[----:B------:R-:W-:Y:S01]  /*2a70*/  FSEL R169, R106, RZ, P2 ;  /* 0x000000ff6aa97208 */ /* 0x000fe20001000000 */
[----:B------:R-:W-:Y:S01]  /*2a80*/  FADD.FTZ R206, R203, -R206 ;  /* 0x800000cecbce7221 */ /* 0x000fe20000010000 */
[----:B------:R-:W-:Y:S01]  /*2a90*/  LOP3.LUT P4, RZ, R118, 0xff00, RZ, 0xc0, !PT ;  /* 0x0000ff0076ff7812 */ /* 0x000fe2000788c0ff */
        /* <DEDUP_REMOVED lines=8> */
[-C--:B------:R-:W-:Y:S01]  /*2b20*/  FMUL.FTZ R108, R202, R183.reuse ;  /* 0x000000b7ca6c7220 */ /* 0x080fe20000410000 */
[-C--:B------:R-:W-:Y:S01]  /*2b30*/  FMUL.FTZ R109, R206, R183.reuse ;  /* 0x000000b7ce6d7220 */ /* 0x080fe20000410000 */
[-C--:B------:R-:W-:Y:S01]  /*2b40*/  FMUL.FTZ R105, R118, R183.reuse ;  /* 0x000000b776697220 */ /* 0x080fe20000410000 */
[----:B------:R-:W-:Y:S01]  /*2b50*/  FMUL.FTZ R106, R113, R183 ;  /* 0x000000b7716a7220 */ /* 0x000fe20000410000 */
[----:B------:R-:W-:-:S02]  /*2b60*/  @P5 HADD2.F32 R107, -RZ, R112.H0_H0 ;  /* 0x20000070ff6b5230 */ /* 0x000fc40000004100 */
[----:B------:R-:W-:Y:S02]  /*2b70*/  HFMA2 R188, -RZ, RZ, 0, 0 ;  /* 0x00000000ffbc7431 */ /* 0x000fe400000001ff */
[----:B------:R-:W-:Y:S02]  /*2b80*/  @P6 HADD2.F32 R114, -RZ, R114.H1_H1 ;  /* 0x30000072ff726230 */ /* 0x000fe40000004100 */
[----:B------:R-:W-:Y:S02]  /*2b90*/  HFMA2 R192, -RZ, RZ, 0, 0 ;  /* 0x00000000ffc07431 */ /* 0x000fe400000001ff */
[----:B------:R-:W-:Y:S02]  /*2ba0*/  @P4 HADD2.F32 R112, -RZ, R112.H1_H1 ;  /* 0x30000070ff704230 */ /* 0x000fe40000004100 */
[----:B------:R-:W-:Y:S01]  /*2bb0*/  FMUL.FTZ R110, R108, UR4 ;  /* 0x000000046c6e7c20 */ /* 0x000fe20008410000 */
[----:B------:R-:W-:Y:S01]  /*2bc0*/  FMUL.FTZ R210, R109, UR4 ;  /* 0x000000046dd27c20 */ /* 0x000fe20008410000 */
[----:B------:R-:W-:Y:S01]  /*2bd0*/  FMUL.FTZ R108, R105, UR4 ;  /* 0x00000004696c7c20 */ /* 0x000fe20008410000 */
[----:B------:R-:W-:Y:S01]  /*2be0*/  FMUL.FTZ R109, R106, UR4 ;  /* 0x000000046a6d7c20 */ /* 0x000fe20008410000 */
[----:B------:R-:W-:Y:S01]  /*2bf0*/  MOV R194, RZ ;  /* 0x000000ff00c27202 */ /* 0x000fe20000000f00 */
        /* <DEDUP_REMOVED lines=10> */
[----:B------:R-:W-:Y:S02]  /*2ca0*/  F2FP.F16.F32.PACK_AB R105, R198, R104 ;  /* 0x00000068c669723e */ /* 0x000fe400000000ff */
[----:B------:R-:W-:-:S02]  /*2cb0*/  F2FP.F16.F32.PACK_AB R104, R113, R118 ;  /* 0x000000767168723e */ /* 0x000fc400000000ff */
[----:B------:R-:W-:Y:S02]  /*2cc0*/  FSEL R111, R111, RZ, P2 ;  /* 0x000000ff6f6f7208 */ /* 0x000fe40001000000 */
[----:B------:R-:W-:Y:S02]  /*2cd0*/  FSEL R115, R110, RZ, P6 ;  /* 0x000000ff6e737208 */ /* 0x000fe40003000000 */
[----:B------:R-:W-:Y:S02]  /*2ce0*/  FSEL R108, R108, RZ, P5 ;  /* 0x000000ff6c6c7208 */ /* 0x000fe40002800000 */
[----:B------:R-:W-:Y:S02]  /*2cf0*/  FSEL R113, R109, RZ, P4 ;  /* 0x000000ff6d717208 */ /* 0x000fe40002000000 */
[----:B------:R-:W-:Y:S02]  /*2d00*/  F2FP.F16.F32.PACK_AB R107, R206, R204 ;  /* 0x000000ccce6b723e */ /* 0x000fe400000000ff */
[----:B------:R-:W-:-:S02]  /*2d10*/  F2FP.F16.F32.PACK_AB R106, R202, R200 ;  /* 0x000000c8ca6a723e */ /* 0x000fc400000000ff */
[----:B------:R-:W-:Y:S02]  /*2d20*/  F2FP.F16.F32.PACK_AB R111, R111, R208 ;  /* 0x000000d06f6f723e */ /* 0x000fe400000000ff */
[----:B------:R-:W-:Y:S02]  /*2d30*/  F2FP.F16.F32.PACK_AB R110, R115, R196 ;  /* 0x000000c4736e723e */ /* 0x000fe400000000ff */
[----:B------:R-:W-:Y:S02]  /*2d40*/  F2FP.F16.F32.PACK_AB R109, R169, R168 ;  /* 0x000000a8a96d723e */ /* 0x000fe400000000ff */
[----:B------:R-:W-:Y:S01]  /*2d50*/  F2FP.F16.F32.PACK_AB R108, R113, R108 ;  /* 0x0000006c716c723e */ /* 0x000fe200000000ff */
[----:B------:R-:W-:Y:S06]  /*2d60*/  BRA `(.L_x_5957) ;  /* 0x0000000400707947 */ /* 0x000fec0003800000 */
.L_x_5956:
[-CC-:B------:R-:W-:Y:S01]  /*2d70*/  FFMA.FTZ R196, R196, R184.reuse, R185.reuse ;  /* 0x000000b8c4c47223 */ /* 0x180fe200000100b9 */
[----:B------:R-:W-:Y:S01]  /*2d80*/  LOP3.LUT P6, RZ, R118, 0xff0000, RZ, 0xc0, !PT ;  /* 0x00ff000076ff7812 */ /* 0x000fe200078cc0ff */
[-CC-:B------:R-:W-:Y:S01]  /*2d90*/  FFMA.FTZ R198, R198, R184.reuse, R185.reuse ;  /* 0x000000b8c6c67223 */ /* 0x180fe200000100b9 */
[-CC-:B------:R-:W-:Y:S01]  /*2da0*/  FFMA.FTZ R200, R200, R184.reuse, R185.reuse ;  /* 0x000000b8c8c87223 */ /* 0x180fe200000100b9 */
[----:B------:R-:W-:Y:S01]  /*2db0*/  FADD.FTZ R196, R193, -R196 ;  /* 0x800000c4c1c47221 */ /* 0x000fe20000010000 */
[----:B------:R-:W-:Y:S01]  /*2dc0*/  LOP3.LUT P2, RZ, R118, 0xff000000, RZ, 0xc0, !PT ;  /* 0xff00000076ff7812 */ /* 0x000fe2000784c0ff */
[----:B------:R-:W-:Y:S01]  /*2dd0*/  FADD.FTZ R198, R195, -R198 ;  /* 0x800000c6c3c67221 */ /* 0x000fe20000010000 */
[----:B------:R-:W-:Y:S01]  /*2de0*/  FFMA.FTZ R204, R204, R184, R185 ;  /* 0x000000b8cccc7223 */ /* 0x000fe200000100b9 */
[----:B0-----:R-:W-:Y:S01]  /*2df0*/  FMUL.FTZ R108, R165, R196 ;  /* 0x000000c4a56c7220 */ /* 0x001fe20000410000 */
[----:B------:R-:W-:Y:S01]  /*2e00*/  LOP3.LUT P4, RZ, R119, 0xff0000, RZ, 0xc0, !PT ;  /* 0x00ff000077ff7812 */ /* 0x000fe2000788c0ff */
[----:B------:R-:W-:Y:S01]  /*2e10*/  FADD.FTZ R200, R197, -R200 ;  /* 0x800000c8c5c87221 */ /* 0x000fe20000010000 */
[----:B------:R-:W-:Y:S01]  /*2e20*/  FADD.FTZ R204, R201, -R204 ;  /* 0x800000ccc9cc7221 */ /* 0x000fe20000010000 */
[----:B------:R-:W-:Y:S01]  /*2e30*/  FMUL.FTZ R108, R183, R108 ;  /* 0x0000006cb76c7220 */ /* 0x000fe20000410000 */
[----:B------:R-:W-:Y:S01]  /*2e40*/  CS2R R170, SRZ ;  /* 0x0000000000aa7805 */ /* 0x000fe2000001ff00 */
[----:B-----5:R-:W-:-:S02]  /*2e50*/  @P6 HADD2.F32 R110, -RZ, R113.H0_H0 ;  /* 0x20000071ff6e6230 */ /* 0x020fc40000004100 */
[C---:B------:R-:W-:Y:S01]  /*2e60*/  FMUL.FTZ R200, R165.reuse, R200 ;  /* 0x000000c8a5c87220 */ /* 0x040fe20000410000 */
[----:B------:R-:W-:Y:S01]  /*2e70*/  FMUL.FTZ R111, R108, UR4 ;  /* 0x000000046c6f7c20 */ /* 0x000fe20008410000 */
[----:B------:R-:W-:Y:S01]  /*2e80*/  FMUL.FTZ R108, R165, R198 ;  /* 0x000000c6a56c7220 */ /* 0x000fe20000410000 */
[----:B------:R-:W-:Y:S01]  /*2e90*/  LOP3.LUT P5, RZ, R119, 0xff, RZ, 0xc0, !PT ;  /* 0x000000ff77ff7812 */ /* 0x000fe200078ac0ff */
[----:B------:R-:W-:Y:S01]  /*2ea0*/  FMUL.FTZ R109, R183, R200 ;  /* 0x000000c8b76d7220 */ /* 0x000fe20000410000 */
[-C--:B------:R-:W-:Y:S01]  /*2eb0*/  @P6 FMUL.FTZ R171, R110, R111.reuse ;  /* 0x0000006f6eab6220 */ /* 0x080fe20000410000 */
[----:B------:R-:W-:Y:S01]  /*2ec0*/  FMUL.FTZ R110, R165, R204 ;  /* 0x000000cca56e7220 */ /* 0x000fe20000410000 */
[----:B------:R-:W-:Y:S01]  /*2ed0*/  FMUL.FTZ R108, R183, R108 ;  /* 0x0000006cb76c7220 */ /* 0x000fe20000410000 */
[----:B------:R-:W-:Y:S02]  /*2ee0*/  @P2 HADD2.F32 R197, -RZ, R113.H1_H1 ;  /* 0x30000071ffc52230 */ /* 0x000fe40000004100 */
[----:B------:R-:W-:Y:S01]  /*2ef0*/  FMUL.FTZ R113, R109, UR4 ;  /* 0x000000046d717c20 */ /* 0x000fe20008410000 */
[----:B------:R-:W-:Y:S01]  /*2f00*/  FMUL.FTZ R110, R183, R110 ;  /* 0x0000006eb76e7220 */ /* 0x000fe20000410000 */
[----:B------:R-:W-:Y:S01]  /*2f10*/  FMUL.FTZ R168, R108, UR4 ;  /* 0x000000046ca87c20 */ /* 0x000fe20008410000 */
[----:B------:R-:W-:Y:S01]  /*2f20*/  FMUL.FTZ R108, R54, R111 ;  /* 0x0000006f366c7220 */ /* 0x000fe20000410000 */
[----:B------:R-:W-:-:S02]  /*2f30*/  @P4 HADD2.F32 R198, -RZ, R115.H0_H0 ;  /* 0x20000073ffc64230 */ /* 0x000fc40000004100 */
[----:B------:R-:W-:Y:S01]  /*2f40*/  FMUL.FTZ R169, R110, UR4 ;  /* 0x000000046ea97c20 */ /* 0x000fe20008410000 */
[-C--:B------:R-:W-:Y:S01]  /*2f50*/  FMUL.FTZ R109, R55, R168.reuse ;  /* 0x000000a8376d7220 */ /* 0x080fe20000410000 */
[----:B------:R-:W-:Y:S01]  /*2f60*/  @P2 FMUL.FTZ R170, R197, R168 ;  /* 0x000000a8c5aa2220 */ /* 0x000fe20000410000 */
[----:B------:R-:W-:Y:S01]  /*2f70*/  MOV R195, RZ ;  /* 0x000000ff00c37202 */ /* 0x000fe20000000f00 */
[----:B------:R-:W-:Y:S01]  /*2f80*/  HFMA2 R193, -RZ, RZ, 0, 0 ;  /* 0x00000000ffc17431 */ /* 0x000fe200000001ff */
[----:B------:R-:W-:Y:S01]  /*2f90*/  FSEL R168, R108, RZ, P6 ;  /* 0x000000ff6ca87208 */ /* 0x000fe20003000000 */
[-C--:B------:R-:W-:Y:S01]  /*2fa0*/  @P4 FMUL.FTZ R195, R198, R169.reuse ;  /* 0x000000a9c6c34220 */ /* 0x080fe20000410000 */
[----:B------:R-:W-:Y:S01]  /*2fb0*/  FMUL.FTZ R108, R58, R169 ;  /* 0x000000a93a6c7220 */ /* 0x000fe20000410000 */
[--C-:B------:R-:W-:Y:S01]  /*2fc0*/  @P5 HADD2.F32 R196, -RZ, R114.reuse.H0_H0 ;  /* 0x20000072ffc45230 */ /* 0x100fe20000004100 */
[----:B------:R-:W-:Y:S01]  /*2fd0*/  FSEL R169, R109, RZ, P2 ;  /* 0x000000ff6da97208 */ /* 0x000fe20001000000 */
[-CC-:B------:R-:W-:Y:S01]  /*2fe0*/  FFMA.FTZ R202, R202, R184.reuse, R185.reuse ;  /* 0x000000b8caca7223 */ /* 0x180fe200000100b9 */
[-C--:B------:R-:W-:Y:S01]  /*2ff0*/  FMUL.FTZ R110, R56, R113.reuse ;  /* 0x00000071386e7220 */ /* 0x080fe20000410000 */
[-CC-:B------:R-:W-:Y:S01]  /*3000*/  FFMA.FTZ R109, R190, R184.reuse, R185.reuse ;  /* 0x000000b8be6d7223 */ /* 0x180fe200000100b9 */
[----:B------:R-:W-:Y:S01]  /*3010*/  LOP3.LUT P6, RZ, R119, 0xff00, RZ, 0xc0, !PT ;  /* 0x0000ff0077ff7812 */ /* 0x000fe200078cc0ff */
[----:B------:R-:W-:Y:S01]  /*3020*/  FADD.FTZ R202, R199, -R202 ;  /* 0x800000cac7ca7221 */ /* 0x000fe20000010000 */
[----:B------:R-:W-:Y:S01]  /*3030*/  ISETP.GE.U32.AND P2, PT, R118, RZ, PT ;  /* 0x000000ff7600720c */ /* 0x000fe20003f46070 */
[----:B------:R-:W-:Y:S01]  /*3040*/  @P5 FMUL.FTZ R193, R196, R113 ;  /* 0x00000071c4c15220 */ /* 0x000fe20000410000 */
[----:B------:R-:W-:Y:S01]  /*3050*/  FSEL R198, R108, RZ, P4 ;  /* 0x000000ff6cc67208 */ /* 0x000fe20002000000 */
[-C--:B------:R-:W-:Y:S01]  /*3060*/  FFMA.FTZ R206, R206, R184.reuse, R185 ;  /* 0x000000b8cece7223 */ /* 0x080fe200000100b9 */
[----:B------:R-:W-:Y:S01]  /*3070*/  FADD.FTZ R108, R188, -R109 ;  /* 0x8000006dbc6c7221 */ /* 0x000fe20000010000 */
[----:B------:R-:W-:Y:S01]  /*3080*/  FSEL R196, R110, RZ, P5 ;  /* 0x000000ff6ec47208 */ /* 0x000fe20002800000 */
[----:B------:R-:W-:Y:S01]  /*3090*/  FFMA.FTZ R111, R194, R184, R185 ;  /* 0x000000b8c26f7223 */ /* 0x000fe200000100b9 */
[C---:B------:R-:W-:Y:S01]  /*30a0*/  LOP3.LUT P5, RZ, R118.reuse, 0xff, RZ, 0xc0, !PT ;  /* 0x000000ff76ff7812 */ /* 0x040fe200078ac0ff */
[----:B------:R-:W-:Y:S01]  /*30b0*/  FMUL.FTZ R202, R165, R202 ;  /* 0x000000caa5ca7220 */ /* 0x000fe20000410000 */
[----:B------:R-:W-:Y:S01]  /*30c0*/  ISETP.GE.U32.AND.EX P2, PT, R119, 0x1000000, PT, P2 ;  /* 0x010000007700780c */ /* 0x000fe20003f46120 */
[----:B------:R-:W-:Y:S01]  /*30d0*/  FADD.FTZ R206, R203, -R206 ;  /* 0x800000cecbce7221 */ /* 0x000fe20000010000 */
[----:B------:R-:W-:Y:S01]  /*30e0*/  LOP3.LUT P4, RZ, R118, 0xff00, RZ, 0xc0, !PT ;  /* 0x0000ff0076ff7812 */ /* 0x000fe2000788c0ff */
[----:B------:R-:W-:Y:S01]  /*30f0*/  FMUL.FTZ R108, R165, R108 ;  /* 0x0000006ca56c7220 */ /* 0x000fe20000410000 */
[----:B------:R-:W-:Y:S01]  /*3100*/  FADD.FTZ R194, R192, -R111 ;  /* 0x8000006fc0c27221 */ /* 0x000fe20000010000 */
[----:B------:R-:W-:Y:S01]  /*3110*/  FMUL.FTZ R109, R183, R202 ;  /* 0x000000cab76d7220 */ /* 0x000fe20000410000 */
[----:B------:R-:W-:Y:S01]  /*3120*/  FMUL.FTZ R110, R165, R206 ;  /* 0x000000cea56e7220 */ /* 0x000fe20000410000 */
[----:B------:R-:W-:Y:S01]  /*3130*/  FMUL.FTZ R108, R183, R108 ;  /* 0x0000006cb76c7220 */ /* 0x000fe20000410000 */
[----:B------:R-:W-:Y:S01]  /*3140*/  FMUL.FTZ R194, R165, R194 ;  /* 0x000000c2a5c27220 */ /* 0x000fe20000410000 */
[----:B------:R-:W-:-:S02]  /*3150*/  @P6 HADD2.F32 R111, -RZ, R114.H1_H1 ;  /* 0x30000072ff6f6230 */ /* 0x000fc40000004100 */
[----:B------:R-:W-:Y:S01]  /*3160*/  FMUL.FTZ R114, R109, UR4 ;  /* 0x000000046d727c20 */ /* 0x000fe20008410000 */
[C---:B------:R-:W-:Y:S01]  /*3170*/  FMUL.FTZ R110, R183.reuse, R110 ;  /* 0x0000006eb76e7220 */ /* 0x040fe20000410000 */
[----:B------:R-:W-:Y:S01]  /*3180*/  FMUL.FTZ R109, R108, UR4 ;  /* 0x000000046c6d7c20 */ /* 0x000fe20008410000 */
[----:B------:R-:W-:Y:S02]  /*3190*/  HFMA2 R188, -RZ, RZ, 0, 0 ;  /* 0x00000000ffbc7431 */ /* 0x000fe400000001ff */
[----:B------:R-:W-:Y:S01]  /*31a0*/  FMUL.FTZ R108, R183, R194 ;  /* 0x000000c2b76c7220 */ /* 0x000fe20000410000 */
[----:B------:R-:W-:Y:S02]  /*31b0*/  HFMA2 R192, -RZ, RZ, 0, 0 ;  /* 0x00000000ffc07431 */ /* 0x000fe400000001ff */
[--C-:B------:R-:W-:Y:S02]  /*31c0*/  @P5 HADD2.F32 R118, -RZ, R112.reuse.H0_H0 ;  /* 0x20000070ff765230 */ /* 0x100fe40000004100 */
[----:B------:R-:W-:Y:S01]  /*31d0*/  FMUL.FTZ R110, R110, UR4 ;  /* 0x000000046e6e7c20 */ /* 0x000fe20008410000 */
[----:B------:R-:W-:Y:S01]  /*31e0*/  @P2 HADD2.F32 R115, -RZ, R115.H1_H1 ;  /* 0x30000073ff732230 */ /* 0x000fe20000004100 */
[----:B------:R-:W-:Y:S01]  /*31f0*/  MOV R190, RZ ;  /* 0x000000ff00be7202 */ /* 0x000fe20000000f00 */
[----:B------:R-:W-:-:S02]  /*3200*/  @P4 HADD2.F32 R113, -RZ, R112.H1_H1 ;  /* 0x30000070ff714230 */ /* 0x000fc40000004100 */
[----:B------:R-:W-:Y:S01]  /*3210*/  FMUL.FTZ R112, R108, UR4 ;  /* 0x000000046c707c20 */ /* 0x000fe20008410000 */
        /* <DEDUP_REMOVED lines=16> */
[----:B------:R-:W-:-:S07]  /*3320*/  F2FP.F16.F32.PACK_AB R108, R113, R108 ;  /* 0x0000006c716c723e */ /* 0x000fce00000000ff */
.L_x_5957:
        /* <DEDUP_REMOVED lines=9> */
[----:B------:R-:W-:Y:S01]  /*33c0*/  LOP3.LUT P5, RZ, R116, 0xff0000, RZ, 0xc0, !PT ;  /* 0x00ff000074ff7812 */ /* 0x000fe200078ac0ff */
[-CC-:B------:R-:W-:Y:S01]  /*33d0*/  FFMA.FTZ R104, R131, R184.reuse, R185.reuse ;  /* 0x000000b883687223 */ /* 0x180fe200000100b9 */
[-C--:B------:R-:W-:Y:S01]  /*33e0*/  FFMA.FTZ R172, R172, R184.reuse, R185 ;  /* 0x000000b8acac7223 */ /* 0x080fe200000100b9 */
[----:B------:R-:W-:Y:S01]  /*33f0*/  FADD.FTZ R128, R128, -R105 ;  /* 0x8000006980807221 */ /* 0x000fe20000010000 */
[----:B------:R-:W-:Y:S01]  /*3400*/  FFMA.FTZ R108, R175, R184, R185 ;  /* 0x000000b8af6c7223 */ /* 0x000fe200000100b9 */
[----:B------:R-:W-:Y:S01]  /*3410*/  FADD.FTZ R106, R129, -R104 ;  /* 0x80000068816a7221 */ /* 0x000fe20000010000 */
[----:B------:R-:W-:Y:S01]  /*3420*/  LOP3.LUT P4, RZ, R117, 0xff, RZ, 0xc0, !PT ;  /* 0x000000ff75ff7812 */ /* 0x000fe2000788c0ff */
[----:B------:R-:W-:Y:S01]  /*3430*/  FMUL.FTZ R128, R165, R128 ;  /* 0x00000080a5807220 */ /* 0x000fe20000410000 */
[----:B------:R-:W-:Y:S01]  /*3440*/  FADD.FTZ R172, R167, -R172 ;  /* 0x800000aca7ac7221 */ /* 0x000fe20000010000 */
[----:B------:R-:W-:Y:S01]  /*3450*/  FADD.FTZ R108, R173, -R108 ;  /* 0x8000006cad6c7221 */ /* 0x000fe20000010000 */
[C---:B------:R-:W-:Y:S01]  /*3460*/  FMUL.FTZ R110, R165.reuse, R106 ;  /* 0x0000006aa56e7220 */ /* 0x040fe20000410000 */
[-C--:B------:R-:W-:Y:S01]  /*3470*/  FMUL.FTZ R104, R128, R183.reuse ;  /* 0x000000b780687220 */ /* 0x080fe20000410000 */
[C---:B------:R-:W-:Y:S01]  /*3480*/  FMUL.FTZ R172, R165.reuse, R172 ;  /* 0x000000aca5ac7220 */ /* 0x040fe20000410000 */
[----:B-----5:R-:W-:Y:S01]  /*3490*/  @P5 HADD2.F32 R105, -RZ, R113.H0_H0 ;  /* 0x20000071ff695230 */ /* 0x020fe20000004100 */
[----:B------:R-:W-:Y:S01]  /*34a0*/  LOP3.LUT P2, RZ, R116, 0xff000000, RZ, 0xc0, !PT ;  /* 0xff00000074ff7812 */ /* 0x000fe2000784c0ff */
[----:B------:R-:W-:Y:S01]  /*34b0*/  FMUL.FTZ R109, R104, UR4 ;  /* 0x00000004686d7c20 */ /* 0x000fe20008410000 */
[----:B------:R-:W-:Y:S01]  /*34c0*/  CS2R R118, SRZ ;  /* 0x0000000000767805 */ /* 0x000fe2000001ff00 */
[----:B------:R-:W-:Y:S01]  /*34d0*/  FMUL.FTZ R167, R165, R108 ;  /* 0x0000006ca5a77220 */ /* 0x000fe20000410000 */
[----:B------:R-:W-:Y:S01]  /*34e0*/  FMUL.FTZ R104, R110, R183 ;  /* 0x000000b76e687220 */ /* 0x000fe20000410000 */
[----:B------:R-:W-:Y:S01]  /*34f0*/  @P5 FMUL.FTZ R119, R109, R105 ;  /* 0x000000696d775220 */ /* 0x000fe20000410000 */
[-C--:B------:R-:W-:Y:S01]  /*3500*/  FMUL.FTZ R105, R172, R183.reuse ;  /* 0x000000b7ac697220 */ /* 0x080fe20000410000 */
[----:B------:R-:W-:Y:S01]  /*3510*/  LOP3.LUT P6, RZ, R117, 0xff00, RZ, 0xc0, !PT ;  /* 0x0000ff0075ff7812 */ /* 0x000fe200078cc0ff */
[----:B------:R-:W-:Y:S01]  /*3520*/  FMUL.FTZ R107, R167, R183 ;  /* 0x000000b7a76b7220 */ /* 0x000fe20000410000 */
[----:B------:R-:W-:Y:S01]  /*3530*/  FMUL.FTZ R108, R104, UR4 ;  /* 0x00000004686c7c20 */ /* 0x000fe20008410000 */
[----:B------:R-:W-:-:S02]  /*3540*/  @P4 HADD2.F32 R106, -RZ, R114.H0_H0 ;  /* 0x20000072ff6a4230 */ /* 0x000fc40000004100 */
[----:B------:R-:W-:Y:S01]  /*3550*/  FMUL.FTZ R104, R62, R109 ;  /* 0x0000006d3e687220 */ /* 0x000fe20000410000 */
[----:B------:R-:W-:Y:S01]  /*3560*/  FMUL.FTZ R111, R105, UR4 ;  /* 0x00000004696f7c20 */ /* 0x000fe20008410000 */
[----:B------:R-:W-:Y:S01]  /*3570*/  FMUL.FTZ R107, R107, UR4 ;  /* 0x000000046b6b7c20 */ /* 0x000fe20008410000 */
[----:B------:R-:W-:Y:S01]  /*3580*/  CS2R R126, SRZ ;  /* 0x00000000007e7805 */ /* 0x000fe2000001ff00 */
[----:B------:R-:W-:Y:S01]  /*3590*/  FMUL.FTZ R105, R63, R108 ;  /* 0x0000006c3f697220 */ /* 0x000fe20000410000 */
[----:B------:R-:W-:Y:S01]  /*35a0*/  @P4 FMUL.FTZ R127, R111, R106 ;  /* 0x0000006a6f7f4220 */ /* 0x000fe20000410000 */
[----:B------:R-:W-:Y:S01]  /*35b0*/  FSEL R130, R104, RZ, P5 ;  /* 0x000000ff68827208 */ /* 0x000fe20002800000 */
[----:B------:R-:W-:Y:S01]  /*35c0*/  FMUL.FTZ R106, R64, R111 ;  /* 0x0000006f406a7220 */ /* 0x000fe20000410000 */
[----:B------:R-:W-:Y:S01]  /*35d0*/  FMUL.FTZ R104, R65, R107 ;  /* 0x0000006b41687220 */ /* 0x000fe20000410000 */
[----:B------:R-:W-:Y:S01]  /*35e0*/  @P2 HADD2.F32 R113, -RZ, R113.H1_H1 ;  /* 0x30000071ff712230 */ /* 0x000fe20000004100 */
[----:B------:R-:W-:Y:S01]  /*35f0*/  FSEL R131, R105, RZ, P2 ;  /* 0x000000ff69837208 */ /* 0x000fe20001000000 */
[----:B------:R-:W-:Y:S01]  /*3600*/  @P6 HADD2.F32 R114, -RZ, R114.H1_H1 ;  /* 0x30000072ff726230 */ /* 0x000fe20000004100 */
[----:B------:R-:W-:Y:S01]  /*3610*/  FSEL R166, R106, RZ, P4 ;  /* 0x000000ff6aa67208 */ /* 0x000fe20002000000 */
[-CC-:B------:R-:W-:Y:S01]  /*3620*/  FFMA.FTZ R105, R176, R184.reuse, R185.reuse ;  /* 0x000000b8b0697223 */ /* 0x180fe200000100b9 */
[----:B------:R-:W-:Y:S01]  /*3630*/  FSEL R169, R104, RZ, P6 ;  /* 0x000000ff68a97208 */ /* 0x000fe20003000000 */
[----:B------:R-:W-:Y:S01]  /*3640*/  @P2 FMUL.FTZ R118, R108, R113 ;  /* 0x000000716c762220 */ /* 0x000fe20000410000 */
[-CC-:B------:R-:W-:Y:S01]  /*3650*/  FFMA.FTZ R104, R123, R184.reuse, R185.reuse ;  /* 0x000000b87b687223 */ /* 0x180fe200000100b9 */
[-CC-:B------:R-:W-:Y:S01]  /*3660*/  FFMA.FTZ R106, R179, R184.reuse, R185.reuse ;  /* 0x000000b8b36a7223 */ /* 0x180fe200000100b9 */
[----:B------:R-:W-:Y:S01]  /*3670*/  ISETP.GE.U32.AND P2, PT, R116, RZ, PT ;  /* 0x000000ff7400720c */ /* 0x000fe20003f46070 */
[----:B------:R-:W-:Y:S01]  /*3680*/  FFMA.FTZ R185, R122, R184, R185 ;  /* 0x000000b87ab97223 */ /* 0x000fe200000100b9 */
[----:B------:R-:W-:Y:S01]  /*3690*/  LOP3.LUT P5, RZ, R116, 0xff, RZ, 0xc0, !PT ;  /* 0x000000ff74ff7812 */ /* 0x000fe200078ac0ff */
[----:B------:R-:W-:Y:S01]  /*36a0*/  @P6 FMUL.FTZ R126, R107, R114 ;  /* 0x000000726b7e6220 */ /* 0x000fe20000410000 */
[C---:B------:R-:W-:Y:S01]  /*36b0*/  LOP3.LUT P6, RZ, R117.reuse, 0xff0000, RZ, 0xc0, !PT ;  /* 0x00ff000075ff7812 */ /* 0x040fe200078cc0ff */
[----:B------:R-:W-:Y:S01]  /*36c0*/  FADD.FTZ R120, R120, -R185 ;  /* 0x800000b978787221 */ /* 0x000fe20000010000 */
[----:B------:R-:W-:Y:S01]  /*36d0*/  ISETP.GE.U32.AND.EX P2, PT, R117, 0x1000000, PT, P2 ;  /* 0x010000007500780c */ /* 0x000fe20003f46120 */
[----:B------:R-:W-:Y:S01]  /*36e0*/  FADD.FTZ R174, R174, -R105 ;  /* 0x80000069aeae7221 */ /* 0x000fe20000010000 */
[----:B------:R-:W-:Y:S01]  /*36f0*/  FADD.FTZ R104, R121, -R104 ;  /* 0x8000006879687221 */ /* 0x000fe20000010000 */
[----:B------:R-:W-:Y:S01]  /*3700*/  FADD.FTZ R106, R177, -R106 ;  /* 0x8000006ab16a7221 */ /* 0x000fe20000010000 */
[C---:B------:R-:W-:Y:S01]  /*3710*/  FMUL.FTZ R120, R165.reuse, R120 ;  /* 0x00000078a5787220 */ /* 0x040fe20000410000 */
[----:B------:R-:W-:Y:S01]  /*3720*/  LOP3.LUT P4, RZ, R116, 0xff00, RZ, 0xc0, !PT ;  /* 0x0000ff0074ff7812 */ /* 0x000fe2000788c0ff */
[C---:B------:R-:W-:Y:S01]  /*3730*/  FMUL.FTZ R174, R165.reuse, R174 ;  /* 0x000000aea5ae7220 */ /* 0x040fe20000410000 */
[C---:B------:R-:W-:Y:S01]  /*3740*/  FMUL.FTZ R113, R165.reuse, R104 ;  /* 0x00000068a5717220 */ /* 0x040fe20000410000 */
[----:B------:R-:W-:Y:S01]  /*3750*/  FMUL.FTZ R116, R165, R106 ;  /* 0x0000006aa5747220 */ /* 0x000fe20000410000 */
[-C--:B------:R-:W-:Y:S01]  /*3760*/  FMUL.FTZ R104, R120, R183.reuse ;  /* 0x000000b778687220 */ /* 0x080fe20000410000 */
[----:B------:R-:W-:Y:S01]  /*3770*/  FMUL.FTZ R106, R174, R183 ;  /* 0x000000b7ae6a7220 */ /* 0x000fe20000410000 */
[----:B------:R-:W-:-:S02]  /*3780*/  @P5 HADD2.F32 R105, -RZ, R112.H0_H0 ;  /* 0x20000070ff695230 */ /* 0x000fc40000004100 */
[-C--:B------:R-:W-:Y:S01]  /*3790*/  FMUL.FTZ R108, R116, R183.reuse ;  /* 0x000000b7746c7220 */ /* 0x080fe20000410000 */
[----:B------:R-:W-:Y:S02]  /*37a0*/  HFMA2 R129, -RZ, RZ, 0, 0 ;  /* 0x00000000ff817431 */ /* 0x000fe400000001ff */
[----:B------:R-:W-:Y:S01]  /*37b0*/  FMUL.FTZ R183, R113, R183 ;  /* 0x000000b771b77220 */ /* 0x000fe20000410000 */
[----:B------:R-:W-:Y:S01]  /*37c0*/  FMUL.FTZ R104, R104, UR4 ;  /* 0x0000000468687c20 */ /* 0x000fe20008410000 */
[--C-:B------:R-:W-:Y:S02]  /*37d0*/  @P6 HADD2.F32 R107, -RZ, R115.reuse.H0_H0 ;  /* 0x20000073ff6b6230 */ /* 0x100fe40000004100 */
[----:B------:R-:W-:Y:S01]  /*37e0*/  FMUL.FTZ R111, R106, UR4 ;  /* 0x000000046a6f7c20 */ /* 0x000fe20008410000 */
[----:B------:R-:W-:Y:S01]  /*37f0*/  @P2 HADD2.F32 R109, -RZ, R115.H1_H1 ;  /* 0x30000073ff6d2230 */ /* 0x000fe20000004100 */
[----:B------:R-:W-:Y:S01]  /*3800*/  CS2R R114, SRZ ;  /* 0x0000000000727805 */ /* 0x000fe2000001ff00 */
[----:B------:R-:W-:Y:S01]  /*3810*/  FMUL.FTZ R108, R108, UR4 ;  /* 0x000000046c6c7c20 */ /* 0x000fe20008410000 */
[----:B------:R-:W-:Y:S01]  /*3820*/  FMUL.FTZ R183, R183, UR4 ;  /* 0x00000004b7b77c20 */ /* 0x000fe20008410000 */
[----:B------:R-:W-:Y:S01]  /*3830*/  @P5 FMUL.FTZ R115, R104, R105 ;  /* 0x0000006968735220 */ /* 0x000fe20000410000 */
[----:B------:R-:W-:Y:S01]  /*3840*/  F2FP.F16.F32.PACK_AB R105, R110, R128 ;  /* 0x000000806e69723e */ /* 0x000fe200000000ff */
[----:B------:R-:W-:Y:S01]  /*3850*/  @P6 FMUL.FTZ R129, R111, R107 ;  /* 0x0000006b6f816220 */ /* 0x000fe20000410000 */
[----:B------:R-:W-:Y:S01]  /*3860*/  MOV R117, RZ ;  /* 0x000000ff00757202 */ /* 0x000fe20000000f00 */
[----:B------:R-:W-:Y:S01]  /*3870*/  FMUL.FTZ R110, R66, R111 ;  /* 0x0000006f426e7220 */ /* 0x000fe20000410000 */
[----:B------:R-:W-:-:S02]  /*3880*/  @P4 HADD2.F32 R112, -RZ, R112.H1_H1 ;  /* 0x30000070ff704230 */ /* 0x000fc40000004100 */
[----:B------:R-:W-:Y:S01]  /*3890*/  @P2 FMUL.FTZ R117, R108, R109 ;  /* 0x0000006d6c752220 */ /* 0x000fe20000410000 */
[----:B------:R-:W-:Y:S01]  /*38a0*/  FMUL.FTZ R111, R67, R108 ;  /* 0x0000006c436f7220 */ /* 0x000fe20000410000 */
[----:B------:R-:W-:Y:S01]  /*38b0*/  FMUL.FTZ R108, R60, R104 ;  /* 0x000000683c6c7220 */ /* 0x000fe20000410000 */
[----:B------:R-:W-:Y:S01]  /*38c0*/  FMUL.FTZ R109, R61, R183 ;  /* 0x000000b73d6d7220 */ /* 0x000fe20000410000 */
[----:B------:R-:W-:Y:S01]  /*38d0*/  @P4 FMUL.FTZ R114, R183, R112 ;  /* 0x00000070b7724220 */ /* 0x000fe20000410000 */
        /* <DEDUP_REMOVED lines=12> */
.L_x_5958:
[-CC-:B0-----:R-:W-:Y:S01]  /*39a0*/  FFMA.FTZ R109, R130, R184.reuse, R185.reuse ;  /* 0x000000b8826d7223 */ /* 0x181fe200000100b9 */
[----:B------:R-:W-:Y:S01]  /*39b0*/  LOP3.LUT P6, RZ, R116, 0xff0000, RZ, 0xc0, !PT ;  /* 0x00ff000074ff7812 */ /* 0x000fe200078cc0ff */
[-CC-:B------:R-:W-:Y:S01]  /*39c0*/  FFMA.FTZ R110, R131, R184.reuse, R185.reuse ;  /* 0x000000b8836e7223 */ /* 0x180fe200000100b9 */
[-C--:B------:R-:W-:Y:S01]  /*39d0*/  FFMA.FTZ R172, R172, R184.reuse, R185 ;  /* 0x000000b8acac7223 */ /* 0x080fe200000100b9 */
[----:B------:R-:W-:Y:S01]  /*39e0*/  FADD.FTZ R128, R128, -R109 ;  /* 0x8000006d80807221 */ /* 0x000fe20000010000 */
[----:B------:R-:W-:Y:S01]  /*39f0*/  LOP3.LUT P2, RZ, R116, 0xff000000, RZ, 0xc0, !PT ;  /* 0xff00000074ff7812 */ /* 0x000fe2000784c0ff */
[----:B------:R-:W-:Y:S01]  /*3a00*/  FFMA.FTZ R109, R176, R184, R185 ;  /* 0x000000b8b06d7223 */ /* 0x000fe200000100b9 */
[----:B------:R-:W-:Y:S01]  /*3a10*/  LOP3.LUT P5, RZ, R117, 0xff, RZ, 0xc0, !PT ;  /* 0x000000ff75ff7812 */ /* 0x000fe200078ac0ff */
[----:B------:R-:W-:Y:S01]  /*3a20*/  FMUL.FTZ R108, R165, R128 ;  /* 0x00000080a56c7220 */ /* 0x000fe20000410000 */
[----:B------:R-:W-:Y:S01]  /*3a30*/  FADD.FTZ R126, R129, -R110 ;  /* 0x8000006e817e7221 */ /* 0x000fe20000010000 */
[----:B------:R-:W-:Y:S01]  /*3a40*/  FADD.FTZ R172, R167, -R172 ;  /* 0x800000aca7ac7221 */ /* 0x000fe20000010000 */
[----:B------:R-:W-:Y:S01]  /*3a50*/  FADD.FTZ R174, R174, -R109 ;  /* 0x8000006daeae7221 */ /* 0x000fe20000010000 */
[----:B------:R-:W-:Y:S01]  /*3a60*/  FMUL.FTZ R108, R183, R108 ;  /* 0x0000006cb76c7220 */ /* 0x000fe20000410000 */
[----:B------:R-:W-:Y:S01]  /*3a70*/  LOP3.LUT P4, RZ, R117, 0xff0000, RZ, 0xc0, !PT ;  /* 0x00ff000075ff7812 */ /* 0x000fe2000788c0ff */
[----:B-----5:R-:W-:Y:S01]  /*3a80*/  @P6 HADD2.F32 R110, -RZ, R113.H0_H0 ;  /* 0x20000071ff6e6230 */ /* 0x020fe20000004100 */
[----:B------:R-:W-:Y:S01]  /*3a90*/  CS2R R118, SRZ ;  /* 0x0000000000767805 */ /* 0x000fe2000001ff00 */
[----:B------:R-:W-:Y:S01]  /*3aa0*/  FMUL.FTZ R111, R108, UR4 ;  /* 0x000000046c6f7c20 */ /* 0x000fe20008410000 */
[C---:B------:R-:W-:Y:S01]  /*3ab0*/  FMUL.FTZ R108, R165.reuse, R126 ;  /* 0x0000007ea56c7220 */ /* 0x040fe20000410000 */
[----:B------:R-:W-:Y:S01]  /*3ac0*/  FMUL.FTZ R172, R165, R172 ;  /* 0x000000aca5ac7220 */ /* 0x000fe20000410000 */
[----:B------:R-:W-:-:S02]  /*3ad0*/  HFMA2 R127, -RZ, RZ, 0, 0 ;  /* 0x00000000ff7f7431 */ /* 0x000fc400000001ff */
[-C--:B------:R-:W-:Y:S01]  /*3ae0*/  @P6 FMUL.FTZ R119, R110, R111.reuse ;  /* 0x0000006f6e776220 */ /* 0x080fe20000410000 */
[----:B------:R-:W-:Y:S01]  /*3af0*/  FMUL.FTZ R110, R165, R174 ;  /* 0x000000aea56e7220 */ /* 0x000fe20000410000 */
[C---:B------:R-:W-:Y:S01]  /*3b00*/  FMUL.FTZ R108, R183.reuse, R108 ;  /* 0x0000006cb76c7220 */ /* 0x040fe20000410000 */
[C---:B------:R-:W-:Y:S01]  /*3b10*/  FMUL.FTZ R109, R183.reuse, R172 ;  /* 0x000000acb76d7220 */ /* 0x040fe20000410000 */
[----:B------:R-:W-:Y:S02]  /*3b20*/  @P2 HADD2.F32 R167, -RZ, R113.H1_H1 ;  /* 0x30000071ffa72230 */ /* 0x000fe40000004100 */
[----:B------:R-:W-:Y:S01]  /*3b30*/  FMUL.FTZ R110, R183, R110 ;  /* 0x0000006eb76e7220 */ /* 0x000fe20000410000 */
[----:B------:R-:W-:Y:S02]  /*3b40*/  @P5 HADD2.F32 R128, -RZ, R114.H0_H0 ;  /* 0x20000072ff805230 */ /* 0x000fe40000004100 */
[----:B------:R-:W-:Y:S01]  /*3b50*/  FMUL.FTZ R126, R108, UR4 ;  /* 0x000000046c7e7c20 */ /* 0x000fe20008410000 */
[----:B------:R-:W-:Y:S01]  /*3b60*/  FMUL.FTZ R113, R109, UR4 ;  /* 0x000000046d717c20 */ /* 0x000fe20008410000 */
[----:B------:R-:W-:Y:S01]  /*3b70*/  FMUL.FTZ R108, R62, R111 ;  /* 0x0000006f3e6c7220 */ /* 0x000fe20000410000 */
[----:B------:R-:W-:Y:S01]  /*3b80*/  FMUL.FTZ R131, R110, UR4 ;  /* 0x000000046e837c20 */ /* 0x000fe20008410000 */
[----:B------:R-:W-:-:S02]  /*3b90*/  @P4 HADD2.F32 R130, -RZ, R115.H0_H0 ;  /* 0x20000073ff824230 */ /* 0x000fc40000004100 */
[-C--:B------:R-:W-:Y:S01]  /*3ba0*/  @P5 FMUL.FTZ R127, R128, R113.reuse ;  /* 0x00000071807f5220 */ /* 0x080fe20000410000 */
[-C--:B------:R-:W-:Y:S01]  /*3bb0*/  FMUL.FTZ R109, R63, R126.reuse ;  /* 0x0000007e3f6d7220 */ /* 0x080fe20000410000 */
[----:B------:R-:W-:Y:S01]  /*3bc0*/  FSEL R128, R108, RZ, P6 ;  /* 0x000000ff6c807208 */ /* 0x000fe20003000000 */
[----:B------:R-:W-:Y:S01]  /*3bd0*/  FMUL.FTZ R110, R64, R113 ;  /* 0x00000071406e7220 */ /* 0x000fe20000410000 */
[-C--:B------:R-:W-:Y:S01]  /*3be0*/  FMUL.FTZ R108, R66, R131.reuse ;  /* 0x00000083426c7220 */ /* 0x080fe20000410000 */
[----:B------:R-:W-:Y:S01]  /*3bf0*/  MOV R129, RZ ;  /* 0x000000ff00817202 */ /* 0x000fe20000000f00 */
[----:B------:R-:W-:Y:S01]  /*3c00*/  @P4 FMUL.FTZ R129, R130, R131 ;  /* 0x0000008382814220 */ /* 0x000fe20000410000 */
[----:B------:R-:W-:Y:S01]  /*3c10*/  @P2 FMUL.FTZ R118, R167, R126 ;  /* 0x0000007ea7762220 */ /* 0x000fe20000410000 */
[----:B------:R-:W-:Y:S01]  /*3c20*/  FSEL R131, R109, RZ, P2 ;  /* 0x000000ff6d837208 */ /* 0x000fe20001000000 */
[----:B------:R-:W-:Y:S01]  /*3c30*/  HFMA2 R126, -RZ, RZ, 0, 0 ;  /* 0x00000000ff7e7431 */ /* 0x000fe200000001ff */
[----:B------:R-:W-:-:S02]  /*3c40*/  ISETP.GE.U32.AND P2, PT, R116, RZ, PT ;  /* 0x000000ff7400720c */ /* 0x000fc40003f46070 */
[----:B------:R-:W-:Y:S01]  /*3c50*/  FSEL R130, R110, RZ, P5 ;  /* 0x000000ff6e827208 */ /* 0x000fe20002800000 */
[-CC-:B------:R-:W-:Y:S01]  /*3c60*/  FFMA.FTZ R110, R175, R184.reuse, R185.reuse ;  /* 0x000000b8af6e7223 */ /* 0x180fe200000100b9 */
[----:B------:R-:W-:Y:S01]  /*3c70*/  FSEL R166, R108, RZ, P4 ;  /* 0x000000ff6ca67208 */ /* 0x000fe20002000000 */
[-CC-:B------:R-:W-:Y:S01]  /*3c80*/  FFMA.FTZ R108, R123, R184.reuse, R185.reuse ;  /* 0x000000b87b6c7223 */ /* 0x180fe200000100b9 */
[C---:B------:R-:W-:Y:S01]  /*3c90*/  LOP3.LUT P5, RZ, R116.reuse, 0xff, RZ, 0xc0, !PT ;  /* 0x000000ff74ff7812 */ /* 0x040fe200078ac0ff */
[----:B------:R-:W-:Y:S01]  /*3ca0*/  FADD.FTZ R110, R173, -R110 ;  /* 0x8000006ead6e7221 */ /* 0x000fe20000010000 */
[----:B------:R-:W-:Y:S01]  /*3cb0*/  LOP3.LUT P4, RZ, R116, 0xff00, RZ, 0xc0, !PT ;  /* 0x0000ff0074ff7812 */ /* 0x000fe2000788c0ff */
[-CC-:B------:R-:W-:Y:S01]  /*3cc0*/  FFMA.FTZ R116, R179, R184.reuse, R185.reuse ;  /* 0x000000b8b3747223 */ /* 0x180fe200000100b9 */
[C---:B------:R-:W-:Y:S01]  /*3cd0*/  ISETP.GE.U32.AND.EX P2, PT, R117.reuse, 0x1000000, PT, P2 ;  /* 0x010000007500780c */ /* 0x040fe20003f46120 */
[----:B------:R-:W-:Y:S01]  /*3ce0*/  FFMA.FTZ R185, R122, R184, R185 ;  /* 0x000000b87ab97223 */ /* 0x000fe200000100b9 */
[----:B------:R-:W-:Y:S01]  /*3cf0*/  LOP3.LUT P6, RZ, R117, 0xff00, RZ, 0xc0, !PT ;  /* 0x0000ff0075ff7812 */ /* 0x000fe200078cc0ff */
[----:B------:R-:W-:Y:S01]  /*3d00*/  FADD.FTZ R108, R121, -R108 ;  /* 0x8000006c796c7221 */ /* 0x000fe20000010000 */
[----:B------:R-:W-:Y:S01]  /*3d10*/  FADD.FTZ R116, R177, -R116 ;  /* 0x80000074b1747221 */ /* 0x000fe20000010000 */
[----:B------:R-:W-:Y:S01]  /*3d20*/  FADD.FTZ R120, R120, -R185 ;  /* 0x800000b978787221 */ /* 0x000fe20000010000 */
[C---:B------:R-:W-:Y:S01]  /*3d30*/  FMUL.FTZ R110, R165.reuse, R110 ;  /* 0x0000006ea56e7220 */ /* 0x040fe20000410000 */
[C---:B------:R-:W-:Y:S01]  /*3d40*/  FMUL.FTZ R122, R165.reuse, R108 ;  /* 0x0000006ca57a7220 */ /* 0x040fe20000410000 */
[C---:B------:R-:W-:Y:S01]  /*3d50*/  FMUL.FTZ R116, R165.reuse, R116 ;  /* 0x00000074a5747220 */ /* 0x040fe20000410000 */
[----:B------:R-:W-:Y:S01]  /*3d60*/  FMUL.FTZ R108, R165, R120 ;  /* 0x00000078a56c7220 */ /* 0x000fe20000410000 */
[----:B------:R-:W-:Y:S01]  /*3d70*/  FMUL.FTZ R109, R183, R110 ;  /* 0x0000006eb76d7220 */ /* 0x000fe20000410000 */
[----:B------:R-:W-:-:S02]  /*3d80*/  @P4 HADD2.F32 R113, -RZ, R112.H1_H1 ;  /* 0x30000070ff714230 */ /* 0x000fc40000004100 */
[C---:B------:R-:W-:Y:S01]  /*3d90*/  FMUL.FTZ R110, R183.reuse, R116 ;  /* 0x00000074b76e7220 */ /* 0x040fe20000410000 */
[C---:B------:R-:W-:Y:S01]  /*3da0*/  FMUL.FTZ R108, R183.reuse, R108 ;  /* 0x0000006cb76c7220 */ /* 0x040fe20000410000 */
[----:B------:R-:W-:Y:S02]  /*3db0*/  @P2 HADD2.F32 R121, -RZ, R115.H1_H1 ;  /* 0x30000073ff792230 */ /* 0x000fe40000004100 */
[----:B------:R-:W-:Y:S01]  /*3dc0*/  FMUL.FTZ R183, R183, R122 ;  /* 0x0000007ab7b77220 */ /* 0x000fe20000410000 */
[----:B------:R-:W-:Y:S02]  /*3dd0*/  @P6 HADD2.F32 R111, -RZ, R114.H1_H1 ;  /* 0x30000072ff6f6230 */ /* 0x000fe40000004100 */
[----:B------:R-:W-:Y:S02]  /*3de0*/  HFMA2 R115, -RZ, RZ, 0, 0 ;  /* 0x00000000ff737431 */ /* 0x000fe400000001ff */
[----:B------:R-:W-:Y:S02]  /*3df0*/  @P5 HADD2.F32 R114, -RZ, R112.H0_H0 ;  /* 0x20000070ff725230 */ /* 0x000fe40000004100 */
[----:B------:R-:W-:Y:S01]  /*3e00*/  FMUL.FTZ R116, R109, UR4 ;  /* 0x000000046d747c20 */ /* 0x000fe20008410000 */
[----:B------:R-:W-:Y:S01]  /*3e10*/  FMUL.FTZ R110, R110, UR4 ;  /* 0x000000046e6e7c20 */ /* 0x000fe20008410000 */
[----:B------:R-:W-:Y:S01]  /*3e20*/  FMUL.FTZ R109, R108, UR4 ;  /* 0x000000046c6d7c20 */ /* 0x000fe20008410000 */
[----:B------:R-:W-:Y:S01]  /*3e30*/  FMUL.FTZ R112, R183, UR4 ;  /* 0x00000004b7707c20 */ /* 0x000fe20008410000 */
[----:B------:R-:W-:Y:S01]  /*3e40*/  MOV R117, RZ ;  /* 0x000000ff00757202 */ /* 0x000fe20000000f00 */
        /* <DEDUP_REMOVED lines=17> */
.L_x_5959:
[----:B------:R-:W0:Y:S01]  /*3f60*/  @P0 LDC.64 R112, c[0x0][0x478] ;  /* 0x00011e00ff700b82 */ /* 0x000e220000000a00 */
[----:B------:R-:W-:-:S04]  /*3f70*/  IMAD.WIDE.U32 R124, R164, 0x10, R124 ;  /* 0x00000010a47c7825 */ /* 0x000fc800078e007c */
[----:B0-----:R-:W-:-:S05]  /*3f80*/  @P0 IMAD.WIDE.U32 R112, R164, 0x10, R112 ;  /* 0x00000010a4700825 */ /* 0x001fca00078e0070 */
[----:B------:R0:W-:Y:S04]  /*3f90*/  @P0 STG.E.128 desc[UR6][R112.64], R104 ;  /* 0x0000006870000986 */ /* 0x0001e8000c101d06 */
[----:B------:R0:W-:Y:S01]  /*3fa0*/  STG.E.128 desc[UR6][R124.64], R108 ;  /* 0x0000006c7c007986 */ /* 0x0001e2000c101d06 */
[----:B------:R-:W-:Y:S05]  /*3fb0*/  BRA `(.L_x_5960) ;  /* 0x00000028000c7947 */ /* 0x000fea0003800000 */
.L_x_5953:
        /* <DEDUP_REMOVED lines=8> */
[C---:B-----5:R-:W-:Y:S01]  /*4040*/  LOP3.LUT P0, RZ, R124.reuse, 0xff0000, RZ, 0xc0, !PT ;  /* 0x00ff00007cff7812 */ /* 0x060fe2000780c0ff */
[--C-:B------:R-:W-:Y:S01]  /*4050*/  HADD2.F32 R114, -RZ, R93.reuse.H1_H1 ;  /* 0x3000005dff727230 */ /* 0x100fe20000004100 */
[----:B------:R-:W-:Y:S01]  /*4060*/  LOP3.LUT P2, RZ, R124, 0xff000000, RZ, 0xc0, !PT ;  /* 0xff0000007cff7812 */ /* 0x000fe2000784c0ff */
[----:B------:R-:W-:Y:S01]  /*4070*/  FADD.FTZ R227, R227, -R230 ;  /* 0x800000e6e3e37221 */ /* 0x000fe20000010000 */
[----:B------:R-:W-:Y:S01]  /*4080*/  FFMA.FTZ R113, R228, R184, R185 ;  /* 0x000000b8e4717223 */ /* 0x000fe200000100b9 */
[----:B------:R-:W-:Y:S02]  /*4090*/  HADD2.F32 R112, -RZ, R93.H0_H0 ;  /* 0x2000005dff707230 */ /* 0x000fe40000004100 */
[----:B------:R-:W-:Y:S01]  /*40a0*/  FADD.FTZ R232, R229, -R232 ;  /* 0x800000e8e5e87221 */ /* 0x000fe20000010000 */
[----:B------:R-:W-:-:S02]  /*40b0*/  HADD2.F32 R170, -RZ, R94.H0_H0 ;  /* 0x2000005effaa7230 */ /* 0x000fc40000004100 */
[----:B------:R-:W-:Y:S01]  /*40c0*/  FADD.FTZ R113, R226, -R113 ;  /* 0x80000071e2717221 */ /* 0x000fe20000010000 */
[C---:B------:R-:W-:Y:S01]  /*40d0*/  FFMA.FTZ R114, R165.reuse, R227, R114 ;  /* 0x000000e3a5727223 */ /* 0x040fe20000010072 */
[----:B------:R-:W-:Y:S01]  /*40e0*/  FFMA.FTZ R112, R165, R232, R112 ;  /* 0x000000e8a5707223 */ /* 0x000fe20000010070 */
[----:B------:R-:W-:Y:S01]  /*40f0*/  LOP3.LUT P6, RZ, R125, 0xff, RZ, 0xc0, !PT ;  /* 0x000000ff7dff7812 */ /* 0x000fe200078cc0ff */
[----:B------:R-:W-:Y:S01]  /*4100*/  FFMA.FTZ R170, R165, R113, R170 ;  /* 0x00000071a5aa7223 */ /* 0x000fe200000100aa */
[-C--:B------:R-:W-:Y:S01]  /*4110*/  FMUL.FTZ R114, R114, R183.reuse ;  /* 0x000000b772727220 */ /* 0x080fe20000410000 */
[-C--:B------:R-:W-:Y:S01]  /*4120*/  FMUL.FTZ R112, R112, R183.reuse ;  /* 0x000000b770707220 */ /* 0x080fe20000410000 */
[--C-:B------:R-:W-:Y:S02]  /*4130*/  @P0 HADD2.F32 R113, -RZ, R109.reuse.H0_H0 ;  /* 0x2000006dff710230 */ /* 0x100fe40000004100 */
[----:B------:R-:W-:Y:S01]  /*4140*/  FMUL.FTZ R170, R170, R183 ;  /* 0x000000b7aaaa7220 */ /* 0x000fe20000410000 */
[----:B------:R-:W-:-:S02]  /*4150*/  @P2 HADD2.F32 R109, -RZ, R109.H1_H1 ;  /* 0x3000006dff6d2230 */ /* 0x000fc40000004100 */
[----:B------:R-:W-:Y:S01]  /*4160*/  FMUL.FTZ R114, R114, UR4 ;  /* 0x0000000472727c20 */ /* 0x000fe20008410000 */
[----:B------:R-:W-:Y:S02]  /*4170*/  HFMA2 R178, -RZ, RZ, 0, 0 ;  /* 0x00000000ffb27431 */ /* 0x000fe400000001ff */
[----:B------:R-:W-:Y:S01]  /*4180*/  FMUL.FTZ R112, R112, UR4 ;  /* 0x0000000470707c20 */ /* 0x000fe20008410000 */
[----:B------:R-:W-:Y:S01]  /*4190*/  CS2R R180, SRZ ;  /* 0x0000000000b47805 */ /* 0x000fe2000001ff00 */
[----:B------:R-:W-:Y:S01]  /*41a0*/  FMUL.FTZ R170, R170, UR4 ;  /* 0x00000004aaaa7c20 */ /* 0x000fe20008410000 */
[----:B------:R-:W-:Y:S01]  /*41b0*/  @P2 FMUL.FTZ R181, R114, R109 ;  /* 0x0000006d72b52220 */ /* 0x000fe20000410000 */
[----:B------:R-:W-:Y:S01]  /*41c0*/  FMUL.FTZ R109, R46, R112 ;  /* 0x000000702e6d7220 */ /* 0x000fe20000410000 */
[----:B------:R-:W-:Y:S02]  /*41d0*/  @P6 HADD2.F32 R115, -RZ, R110.H0_H0 ;  /* 0x2000006eff736230 */ /* 0x000fe40000004100 */
[----:B------:R-:W-:Y:S01]  /*41e0*/  @P0 FMUL.FTZ R178, R112, R113 ;  /* 0x0000007170b20220 */ /* 0x000fe20000410000 */
[----:B------:R-:W-:Y:S01]  /*41f0*/  FMUL.FTZ R113, R48, R170 ;  /* 0x000000aa30717220 */ /* 0x000fe20000410000 */
[----:B------:R-:W-:Y:S01]  /*4200*/  FMUL.FTZ R112, R47, R114 ;  /* 0x000000722f707220 */ /* 0x000fe20000410000 */
[----:B------:R-:W-:Y:S01]  /*4210*/  FSEL R109, R109, RZ, P0 ;  /* 0x000000ff6d6d7208 */ /* 0x000fe20000000000 */
[-CC-:B------:R-:W-:Y:S01]  /*4220*/  FFMA.FTZ R168, R168, R184.reuse, R185.reuse ;  /* 0x000000b8a8a87223 */ /* 0x180fe200000100b9 */
[----:B------:R-:W-:Y:S01]  /*4230*/  ISETP.GE.U32.AND P0, PT, R124, RZ, PT ;  /* 0x000000ff7c00720c */ /* 0x000fe20003f06070 */
[----:B------:R-:W-:Y:S01]  /*4240*/  @P6 FMUL.FTZ R180, R170, R115 ;  /* 0x00000073aab46220 */ /* 0x000fe20000410000 */
[-CC-:B------:R-:W-:Y:S01]  /*4250*/  FFMA.FTZ R210, R210, R184.reuse, R185.reuse ;  /* 0x000000b8d2d27223 */ /* 0x180fe200000100b9 */
[----:B------:R-:W-:Y:S01]  /*4260*/  LOP3.LUT P5, RZ, R125, 0xff00, RZ, 0xc0, !PT ;  /* 0x0000ff007dff7812 */ /* 0x000fe200078ac0ff */
[-CC-:B------:R-:W-:Y:S01]  /*4270*/  FFMA.FTZ R115, R214, R184.reuse, R185.reuse ;  /* 0x000000b8d6737223 */ /* 0x180fe200000100b9 */
[----:B------:R-:W-:Y:S01]  /*4280*/  FSEL R113, R113, RZ, P6 ;  /* 0x000000ff71717208 */ /* 0x000fe20003000000 */
[-CC-:B------:R-:W-:Y:S01]  /*4290*/  FFMA.FTZ R220, R220, R184.reuse, R185.reuse ;  /* 0x000000b8dcdc7223 */ /* 0x180fe200000100b9 */
[----:B------:R-:W-:Y:S01]  /*42a0*/  FFMA.FTZ R216, R216, R184, R185 ;  /* 0x000000b8d8d87223 */ /* 0x000fe200000100b9 */
[----:B------:R-:W-:Y:S01]  /*42b0*/  LOP3.LUT P4, RZ, R124, 0xff, RZ, 0xc0, !PT ;  /* 0x000000ff7cff7812 */ /* 0x000fe2000788c0ff */
[----:B------:R-:W-:Y:S01]  /*42c0*/  FADD.FTZ R213, R213, -R168 ;  /* 0x800000a8d5d57221 */ /* 0x000fe20000010000 */
[----:B------:R-:W-:Y:S01]  /*42d0*/  FSEL R112, R112, RZ, P2 ;  /* 0x000000ff70707208 */ /* 0x000fe20001000000 */
[----:B------:R-:W-:Y:S01]  /*42e0*/  HADD2.F32 R168, -RZ, R94.H1_H1 ;  /* 0x3000005effa87230 */ /* 0x000fe20000004100 */
[C---:B------:R-:W-:Y:S01]  /*42f0*/  LOP3.LUT P6, RZ, R125.reuse, 0xff0000, RZ, 0xc0, !PT ;  /* 0x00ff00007dff7812 */ /* 0x040fe200078cc0ff */
[--C-:B------:R-:W-:Y:S01]  /*4300*/  HADD2.F32 R170, -RZ, R95.reuse.H0_H0 ;  /* 0x2000005fffaa7230 */ /* 0x100fe20000004100 */
[----:B------:R-:W-:Y:S01]  /*4310*/  LOP3.LUT P2, RZ, R124, 0xff00, RZ, 0xc0, !PT ;  /* 0x0000ff007cff7812 */ /* 0x000fe2000784c0ff */
[----:B------:R-:W-:Y:S01]  /*4320*/  HADD2.F32 R182, -RZ, R95.H1_H1 ;  /* 0x3000005fffb67230 */ /* 0x000fe20000004100 */
[----:B------:R-:W-:Y:S01]  /*4330*/  ISETP.GE.U32.AND.EX P0, PT, R125, 0x1000000, PT, P0 ;  /* 0x010000007d00780c */ /* 0x000fe20003f06100 */
[----:B------:R-:W-:-:S02]  /*4340*/  HADD2.F32 R114, -RZ, R92.H0_H0 ;  /* 0x2000005cff727230 */ /* 0x000fc40000004100 */
[----:B------:R-:W-:Y:S01]  /*4350*/  FADD.FTZ R211, R211, -R210 ;  /* 0x800000d2d3d37221 */ /* 0x000fe20000010000 */
[----:B------:R-:W-:Y:S02]  /*4360*/  HADD2.F32 R124, -RZ, R92.H1_H1 ;  /* 0x3000005cff7c7230 */ /* 0x000fe40000004100 */
[----:B------:R-:W-:Y:S01]  /*4370*/  FADD.FTZ R115, R212, -R115 ;  /* 0x80000073d4737221 */ /* 0x000fe20000010000 */
[----:B------:R-:W-:Y:S01]  /*4380*/  FADD.FTZ R219, R219, -R220 ;  /* 0x800000dcdbdb7221 */ /* 0x000fe20000010000 */
        /* <DEDUP_REMOVED lines=11> */
[----:B------:R-:W-:-:S02]  /*4440*/  @P5 HADD2.F32 R115, -RZ, R110.H1_H1 ;  /* 0x3000006eff735230 */ /* 0x000fc40000004100 */
[----:B------:R-:W-:Y:S02]  /*4450*/  HFMA2 R189, -RZ, RZ, 0, 0 ;  /* 0x00000000ffbd7431 */ /* 0x000fe400000001ff */
[--C-:B------:R-:W-:Y:S02]  /*4460*/  @P4 HADD2.F32 R110, -RZ, R108.reuse.H0_H0 ;  /* 0x2000006cff6e4230 */ /* 0x100fe40000004100 */
[----:B------:R-:W-:Y:S01]  /*4470*/  FMUL.FTZ R168, R168, UR4 ;  /* 0x00000004a8a87c20 */ /* 0x000fe20008410000 */
[--C-:B------:R-:W-:Y:S02]  /*4480*/  @P6 HADD2.F32 R125, -RZ, R111.reuse.H0_H0 ;  /* 0x2000006fff7d6230 */ /* 0x100fe40000004100 */
[----:B------:R-:W-:Y:S01]  /*4490*/  FMUL.FTZ R170, R170, UR4 ;  /* 0x00000004aaaa7c20 */ /* 0x000fe20008410000 */
[----:B------:R-:W-:Y:S02]  /*44a0*/  @P2 HADD2.F32 R108, -RZ, R108.H1_H1 ;  /* 0x3000006cff6c2230 */ /* 0x000fe40000004100 */
[----:B------:R-:W-:Y:S01]  /*44b0*/  FMUL.FTZ R208, R208, UR4 ;  /* 0x00000004d0d07c20 */ /* 0x000fe20008410000 */
[----:B------:R-:W-:-:S02]  /*44c0*/  @P0 HADD2.F32 R111, -RZ, R111.H1_H1 ;  /* 0x3000006fff6f0230 */ /* 0x000fc40000004100 */
[----:B------:R-:W-:Y:S01]  /*44d0*/  FMUL.FTZ R169, R114, UR4 ;  /* 0x0000000472a97c20 */ /* 0x000fe20008410000 */
[----:B------:R-:W-:Y:S01]  /*44e0*/  FMUL.FTZ R124, R124, UR4 ;  /* 0x000000047c7c7c20 */ /* 0x000fe20008410000 */
[----:B------:R-:W-:Y:S02]  /*44f0*/  CS2R R186, SRZ ;  /* 0x0000000000ba7805 */ /* 0x000fe4000001ff00 */
        /* <DEDUP_REMOVED lines=16> */
[----:B------:R-:W-:Y:S02]  /*4600*/  FSEL R125, R110, RZ, P2 ;  /* 0x000000ff6e7d7208 */ /* 0x000fe40001000000 */
[----:B------:R-:W-:Y:S02]  /*4610*/  F2FP.F16.F32.PACK_AB R111, R115, R124 ;  /* 0x0000007c736f723e */ /* 0x000fe400000000ff */
[----:B------:R-:W-:-:S02]  /*4620*/  F2FP.F16.F32.PACK_AB R110, R114, R113 ;  /* 0x00000071726e723e */ /* 0x000fc400000000ff */
[----:B------:R-:W-:Y:S02]  /*4630*/  F2FP.F16.F32.PACK_AB R109, R112, R109 ;  /* 0x0000006d706d723e */ /* 0x000fe400000000ff */
[----:B------:R-:W-:Y:S01]  /*4640*/  F2FP.F16.F32.PACK_AB R108, R125, R108 ;  /* 0x0000006c7d6c723e */ /* 0x000fe200000000ff */
[----:B------:R-:W-:Y:S06]  /*4650*/  BRA `(.L_x_5962) ;  /* 0x00000004009c7947 */ /* 0x000fec0003800000 */
.L_x_5961:
[-CC-:B------:R-:W-:Y:S01]  /*4660*/  FFMA.FTZ R232, R232, R184.reuse, R185.reuse ;  /* 0x000000b8e8e87223 */ /* 0x180fe200000100b9 */
[----:B-----5:R-:W-:Y:S01]  /*4670*/  LOP3.LUT P0, RZ, R124, 0xff0000, RZ, 0xc0, !PT ;  /* 0x00ff00007cff7812 */ /* 0x020fe2000780c0ff */
[-CC-:B------:R-:W-:Y:S01]  /*4680*/  FFMA.FTZ R230, R230, R184.reuse, R185.reuse ;  /* 0x000000b8e6e67223 */ /* 0x180fe200000100b9 */
[----:B------:R-:W-:Y:S01]  /*4690*/  LOP3.LUT P2, RZ, R124, 0xff000000, RZ, 0xc0, !PT ;  /* 0xff0000007cff7812 */ /* 0x000fe2000784c0ff */
[----:B------:R-:W-:Y:S01]  /*46a0*/  FFMA.FTZ R107, R228, R184, R185 ;  /* 0x000000b8e46b7223 */ /* 0x000fe200000100b9 */
[--C-:B------:R-:W-:Y:S02]  /*46b0*/  HADD2.F32 R106, -RZ, R93.reuse.H0_H0 ;  /* 0x2000005dff6a7230 */ /* 0x100fe40000004100 */
[----:B------:R-:W-:Y:S01]  /*46c0*/  FADD.FTZ R104, R229, -R232 ;  /* 0x800000e8e5687221 */ /* 0x000fe20000010000 */
[----:B------:R-:W-:Y:S01]  /*46d0*/  LOP3.LUT P6, RZ, R125, 0xff, RZ, 0xc0, !PT ;  /* 0x000000ff7dff7812 */ /* 0x000fe200078cc0ff */
[----:B------:R-:W-:Y:S02]  /*46e0*/  HADD2.F32 R105, -RZ, R93.H1_H1 ;  /* 0x3000005dff697230 */ /* 0x000fe40000004100 */
[----:B------:R-:W-:Y:S01]  /*46f0*/  FADD.FTZ R230, R227, -R230 ;  /* 0x800000e6e3e67221 */ /* 0x000fe20000010000 */
[----:B------:R-:W-:-:S02]  /*4700*/  HADD2.F32 R113, -RZ, R94.H0_H0 ;  /* 0x2000005eff717230 */ /* 0x000fc40000004100 */
[----:B------:R-:W-:Y:S01]  /*4710*/  FADD.FTZ R226, R226, -R107 ;  /* 0x8000006be2e27221 */ /* 0x000fe20000010000 */
[C---:B------:R-:W-:Y:S01]  /*4720*/  FFMA.FTZ R104, R165.reuse, R104, R106 ;  /* 0x00000068a5687223 */ /* 0x040fe2000001006a */
[C---:B------:R-:W-:Y:S01]  /*4730*/  FFMA.FTZ R105, R165.reuse, R230, R105 ;  /* 0x000000e6a5697223 */ /* 0x040fe20000010069 */
[--C-:B------:R-:W-:Y:S02]  /*4740*/  @P0 HADD2.F32 R170, -RZ, R109.reuse.H0_H0 ;  /* 0x2000006dffaa0230 */ /* 0x100fe40000004100 */
[----:B------:R-:W-:Y:S01]  /*4750*/  FFMA.FTZ R106, R165, R226, R113 ;  /* 0x000000e2a56a7223 */ /* 0x000fe20000010071 */
[-C--:B------:R-:W-:Y:S01]  /*4760*/  FMUL.FTZ R107, R104, R183.reuse ;  /* 0x000000b7686b7220 */ /* 0x080fe20000410000 */
[----:B------:R-:W-:Y:S02]  /*4770*/  @P2 HADD2.F32 R115, -RZ, R109.H1_H1 ;  /* 0x3000006dff732230 */ /* 0x000fe40000004100 */
[-C--:B------:R-:W-:Y:S01]  /*4780*/  FMUL.FTZ R109, R105, R183.reuse ;  /* 0x000000b7696d7220 */ /* 0x080fe20000410000 */
[----:B------:R-:W-:Y:S01]  /*4790*/  FMUL.FTZ R112, R106, R183 ;  /* 0x000000b76a707220 */ /* 0x000fe20000410000 */
[----:B------:R-:W-:Y:S01]  /*47a0*/  FMUL.FTZ R107, R107, UR4 ;  /* 0x000000046b6b7c20 */ /* 0x000fe20008410000 */
[----:B------:R-:W-:-:S02]  /*47b0*/  HFMA2 R178, -RZ, RZ, 0, 0 ;  /* 0x00000000ffb27431 */ /* 0x000fc400000001ff */
[----:B------:R-:W-:Y:S02]  /*47c0*/  @P6 HADD2.F32 R182, -RZ, R110.H0_H0 ;  /* 0x2000006effb66230 */ /* 0x000fe40000004100 */
[----:B------:R-:W-:Y:S01]  /*47d0*/  FMUL.FTZ R114, R109, UR4 ;  /* 0x000000046d727c20 */ /* 0x000fe20008410000 */
[----:B------:R-:W-:Y:S01]  /*47e0*/  FMUL.FTZ R113, R112, UR4 ;  /* 0x0000000470717c20 */ /* 0x000fe20008410000 */
[----:B------:R-:W-:Y:S01]  /*47f0*/  FMUL.FTZ R109, R46, R107 ;  /* 0x0000006b2e6d7220 */ /* 0x000fe20000410000 */
[----:B------:R-:W-:Y:S01]  /*4800*/  CS2R R180, SRZ ;  /* 0x0000000000b47805 */ /* 0x000fe2000001ff00 */
[----:B------:R-:W-:Y:S01]  /*4810*/  FMUL.FTZ R112, R47, R114 ;  /* 0x000000722f707220 */ /* 0x000fe20000410000 */
[----:B------:R-:W-:Y:S01]  /*4820*/  @P6 FMUL.FTZ R180, R182, R113 ;  /* 0x00000071b6b46220 */ /* 0x000fe20000410000 */
[----:B------:R-:W-:Y:S01]  /*4830*/  @P0 FMUL.FTZ R178, R170, R107 ;  /* 0x0000006baab20220 */ /* 0x000fe20000410000 */
[----:B------:R-:W-:Y:S01]  /*4840*/  FMUL.FTZ R113, R48, R113 ;  /* 0x0000007130717220 */ /* 0x000fe20000410000 */
[----:B------:R-:W-:Y:S01]  /*4850*/  FSEL R109, R109, RZ, P0 ;  /* 0x000000ff6d6d7208 */ /* 0x000fe20000000000 */
[--C-:B------:R-:W-:Y:S01]  /*4860*/  FFMA.FTZ R107, R214, R184, R185.reuse ;  /* 0x000000b8d66b7223 */ /* 0x100fe200000100b9 */
[----:B------:R-:W-:Y:S01]  /*4870*/  ISETP.GE.U32.AND P0, PT, R124, RZ, PT ;  /* 0x000000ff7c00720c */ /* 0x000fe20003f06070 */
[----:B------:R-:W-:Y:S01]  /*4880*/  @P2 FMUL.FTZ R181, R115, R114 ;  /* 0x0000007273b52220 */ /* 0x000fe20000410000 */
[----:B------:R-:W-:Y:S01]  /*4890*/  LOP3.LUT P5, RZ, R125, 0xff00, RZ, 0xc0, !PT ;  /* 0x0000ff007dff7812 */ /* 0x000fe200078ac0ff */
[-C--:B------:R-:W-:Y:S01]  /*48a0*/  FFMA.FTZ R168, R168, R184.reuse, R185 ;  /* 0x000000b8a8a87223 */ /* 0x080fe200000100b9 */
[----:B------:R-:W-:Y:S01]  /*48b0*/  FSEL R112, R112, RZ, P2 ;  /* 0x000000ff70707208 */ /* 0x000fe20001000000 */
[----:B------:R-:W-:Y:S01]  /*48c0*/  HADD2.F32 R114, -RZ, R94.H1_H1 ;  /* 0x3000005eff727230 */ /* 0x000fe20000004100 */
[----:B------:R-:W-:Y:S01]  /*48d0*/  LOP3.LUT P4, RZ, R124, 0xff, RZ, 0xc0, !PT ;  /* 0x000000ff7cff7812 */ /* 0x000fe2000788c0ff */
[----:B------:R-:W-:Y:S01]  /*48e0*/  FADD.FTZ R212, R212, -R107 ;  /* 0x8000006bd4d47221 */ /* 0x000fe20000010000 */
[----:B------:R-:W-:Y:S01]  /*48f0*/  LOP3.LUT P2, RZ, R124, 0xff00, RZ, 0xc0, !PT ;  /* 0x0000ff007cff7812 */ /* 0x000fe2000784c0ff */
[-CC-:B------:R-:W-:Y:S01]  /*4900*/  FFMA.FTZ R220, R220, R184.reuse, R185.reuse ;  /* 0x000000b8dcdc7223 */ /* 0x180fe200000100b9 */
[----:B------:R-:W-:Y:S01]  /*4910*/  FSEL R113, R113, RZ, P6 ;  /* 0x000000ff71717208 */ /* 0x000fe20003000000 */
[-CC-:B------:R-:W-:Y:S01]  /*4920*/  FFMA.FTZ R210, R210, R184.reuse, R185.reuse ;  /* 0x000000b8d2d27223 */ /* 0x180fe200000100b9 */
[C---:B------:R-:W-:Y:S01]  /*4930*/  LOP3.LUT P6, RZ, R125.reuse, 0xff0000, RZ, 0xc0, !PT ;  /* 0x00ff00007dff7812 */ /* 0x040fe200078cc0ff */
[----:B------:R-:W-:Y:S01]  /*4940*/  HADD2.F32 R107, -RZ, R92.H0_H0 ;  /* 0x2000005cff6b7230 */ /* 0x000fe20000004100 */
[----:B------:R-:W-:Y:S01]  /*4950*/  ISETP.GE.U32.AND.EX P0, PT, R125, 0x1000000, PT, P0 ;  /* 0x010000007d00780c */ /* 0x000fe20003f06100 */
[----:B------:R-:W-:Y:S01]  /*4960*/  FFMA.FTZ R216, R216, R184, R185 ;  /* 0x000000b8d8d87223 */ /* 0x000fe200000100b9 */
[----:B------:R-:W-:Y:S01]  /*4970*/  FADD.FTZ R168, R213, -R168 ;  /* 0x800000a8d5a87221 */ /* 0x000fe20000010000 */
[----:B------:R-:W-:-:S02]  /*4980*/  HADD2.F32 R125, -RZ, R95.H0_H0 ;  /* 0x2000005fff7d7230 */ /* 0x000fc40000004100 */
[----:B------:R-:W-:Y:S01]  /*4990*/  FFMA.FTZ R212, R165, R212, R114 ;  /* 0x000000d4a5d47223 */ /* 0x000fe20000010072 */
[----:B------:R-:W-:Y:S01]  /*49a0*/  FADD.FTZ R220, R219, -R220 ;  /* 0x800000dcdbdc7221 */ /* 0x000fe20000010000 */
[----:B------:R-:W-:Y:S02]  /*49b0*/  HADD2.F32 R115, -RZ, R92.H1_H1 ;  /* 0x3000005cff737230 */ /* 0x000fe40000004100 */
[----:B------:R-:W-:Y:S01]  /*49c0*/  FADD.FTZ R210, R211, -R210 ;  /* 0x800000d2d3d27221 */ /* 0x000fe20000010000 */
[----:B------:R-:W-:Y:S02]  /*49d0*/  HADD2.F32 R169, -RZ, R95.H1_H1 ;  /* 0x3000005fffa97230 */ /* 0x000fe40000004100 */
[----:B------:R-:W-:Y:S01]  /*49e0*/  FADD.FTZ R216, R215, -R216 ;  /* 0x800000d8d7d87221 */ /* 0x000fe20000010000 */
[C---:B------:R-:W-:Y:S01]  /*49f0*/  FFMA.FTZ R114, R165.reuse, R168, R107 ;  /* 0x000000a8a5727223 */ /* 0x040fe2000001006b */
[----:B------:R-:W-:Y:S01]  /*4a00*/  FMUL.FTZ R107, R212, R183 ;  /* 0x000000b7d46b7220 */ /* 0x000fe20000410000 */
[C---:B------:R-:W-:Y:S01]  /*4a10*/  FFMA.FTZ R220, R165.reuse, R220, R125 ;  /* 0x000000dca5dc7223 */ /* 0x040fe2000001007d */
[C---:B------:R-:W-:Y:S01]  /*4a20*/  FFMA.FTZ R210, R165.reuse, R210, R115 ;  /* 0x000000d2a5d27223 */ /* 0x040fe20000010073 */
[----:B------:R-:W-:Y:S01]  /*4a30*/  FFMA.FTZ R216, R165, R216, R169 ;  /* 0x000000d8a5d87223 */ /* 0x000fe200000100a9 */
[----:B------:R-:W-:-:S02]  /*4a40*/  @P5 HADD2.F32 R115, -RZ, R110.H1_H1 ;  /* 0x3000006eff735230 */ /* 0x000fc40000004100 */
[----:B------:R-:W-:Y:S01]  /*4a50*/  FMUL.FTZ R124, R107, UR4 ;  /* 0x000000046b7c7c20 */ /* 0x000fe20008410000 */
[--C-:B------:R-:W-:Y:S02]  /*4a60*/  @P4 HADD2.F32 R170, -RZ, R108.reuse.H0_H0 ;  /* 0x2000006cffaa4230 */ /* 0x100fe40000004100 */
[-C--:B------:R-:W-:Y:S01]  /*4a70*/  FMUL.FTZ R110, R220, R183.reuse ;  /* 0x000000b7dc6e7220 */ /* 0x080fe20000410000 */
[----:B------:R-:W-:Y:S01]  /*4a80*/  @P2 HADD2.F32 R169, -RZ, R108.H1_H1 ;  /* 0x3000006cffa92230 */ /* 0x000fe20000004100 */
[----:B------:R-:W-:Y:S01]  /*4a90*/  CS2R R186, SRZ ;  /* 0x0000000000ba7805 */ /* 0x000fe2000001ff00 */
[--C-:B------:R-:W-:Y:S02]  /*4aa0*/  @P6 HADD2.F32 R208, -RZ, R111.reuse.H0_H0 ;  /* 0x2000006fffd06230 */ /* 0x100fe40000004100 */
[-C--:B------:R-:W-:Y:S01]  /*4ab0*/  FMUL.FTZ R108, R210, R183.reuse ;  /* 0x000000b7d26c7220 */ /* 0x080fe20000410000 */
[----:B------:R-:W-:Y:S02]  /*4ac0*/  @P0 HADD2.F32 R205, -RZ, R111.H1_H1 ;  /* 0x3000006fffcd0230 */ /* 0x000fe40000004100 */
[-C--:B------:R-:W-:Y:S01]  /*4ad0*/  FMUL.FTZ R111, R216, R183.reuse ;  /* 0x000000b7d86f7220 */ /* 0x080fe20000410000 */
[----:B------:R-:W-:Y:S01]  /*4ae0*/  FMUL.FTZ R107, R114, R183 ;  /* 0x000000b7726b7220 */ /* 0x000fe20000410000 */
[----:B------:R-:W-:Y:S01]  /*4af0*/  @P5 FMUL.FTZ R187, R115, R124 ;  /* 0x0000007c73bb5220 */ /* 0x000fe20000410000 */
[----:B------:R-:W-:Y:S01]  /*4b00*/  FMUL.FTZ R115, R110, UR4 ;  /* 0x000000046e737c20 */ /* 0x000fe20008410000 */
[----:B------:R-:W-:Y:S01]  /*4b10*/  FMUL.FTZ R110, R108, UR4 ;  /* 0x000000046c6e7c20 */ /* 0x000fe20008410000 */
[----:B------:R-:W-:Y:S01]  /*4b20*/  FMUL.FTZ R168, R111, UR4 ;  /* 0x000000046fa87c20 */ /* 0x000fe20008410000 */
[----:B------:R-:W-:Y:S01]  /*4b30*/  FMUL.FTZ R125, R107, UR4 ;  /* 0x000000046b7d7c20 */ /* 0x000fe20008410000 */
[----:B------:R-:W-:Y:S01]  /*4b40*/  F2FP.F16.F32.PACK_AB R105, R105, R104 ;  /* 0x000000686969723e */ /* 0x000fe200000000ff */
[----:B------:R-:W-:Y:S01]  /*4b50*/  FMUL.FTZ R111, R49, R124 ;  /* 0x0000007c316f7220 */ /* 0x000fe20000410000 */
[----:B------:R-:W-:Y:S01]  /*4b60*/  MOV R182, RZ ;  /* 0x000000ff00b67202 */ /* 0x000fe20000000f00 */
[-C--:B------:R-:W-:Y:S01]  /*4b70*/  @P6 FMUL.FTZ R182, R208, R115.reuse ;  /* 0x00000073d0b66220 */ /* 0x080fe20000410000 */
[----:B------:R-:W-:Y:S01]  /*4b80*/  MOV R191, RZ ;  /* 0x000000ff00bf7202 */ /* 0x000fe20000000f00 */
[----:B------:R-:W-:Y:S01]  /*4b90*/  @P2 FMUL.FTZ R191, R169, R110 ;  /* 0x0000006ea9bf2220 */ /* 0x000fe20000410000 */
[----:B------:R-:W-:Y:S01]  /*4ba0*/  F2FP.F16.F32.PACK_AB R104, R210, R114 ;  /* 0x00000072d268723e */ /* 0x000fe200000000ff */
[----:B------:R-:W-:Y:S01]  /*4bb0*/  FMUL.FTZ R114, R50, R115 ;  /* 0x0000007332727220 */ /* 0x000fe20000410000 */
[----:B------:R-:W-:Y:S01]  /*4bc0*/  FMUL.FTZ R115, R51, R168 ;  /* 0x000000a833737220 */ /* 0x000fe20000410000 */
[----:B------:R-:W-:Y:S01]  /*4bd0*/  FMUL.FTZ R108, R44, R125 ;  /* 0x0000007d2c6c7220 */ /* 0x000fe20000410000 */
[----:B------:R-:W-:Y:S01]  /*4be0*/  FMUL.FTZ R110, R45, R110 ;  /* 0x0000006e2d6e7220 */ /* 0x000fe20000410000 */
[----:B------:R-:W-:-:S02]  /*4bf0*/  HFMA2 R189, -RZ, RZ, 0, 0 ;  /* 0x00000000ffbd7431 */ /* 0x000fc400000001ff */
[----:B------:R-:W-:Y:S01]  /*4c00*/  @P4 FMUL.FTZ R186, R170, R125 ;  /* 0x0000007daaba4220 */ /* 0x000fe20000410000 */
[----:B------:R-:W-:Y:S02]  /*4c10*/  FSEL R124, R114, RZ, P6 ;  /* 0x000000ff727c7208 */ /* 0x000fe40003000000 */
[----:B------:R-:W-:Y:S02]  /*4c20*/  FSEL R115, R115, RZ, P0 ;  /* 0x000000ff73737208 */ /* 0x000fe40000000000 */
[----:B------:R-:W-:Y:S01]  /*4c30*/  FSEL R114, R111, RZ, P5 ;  /* 0x000000ff6f727208 */ /* 0x000fe20002800000 */
[----:B------:R-:W-:Y:S01]  /*4c40*/  @P0 FMUL.FTZ R189, R205, R168 ;  /* 0x000000a8cdbd0220 */ /* 0x000fe20000410000 */
[----:B------:R-:W-:Y:S02]  /*4c50*/  FSEL R108, R108, RZ, P4 ;  /* 0x000000ff6c6c7208 */ /* 0x000fe40002000000 */
[----:B------:R-:W-:Y:S02]  /*4c60*/  FSEL R125, R110, RZ, P2 ;  /* 0x000000ff6e7d7208 */ /* 0x000fe40001000000 */
[----:B------:R-:W-:-:S02]  /*4c70*/  F2FP.F16.F32.PACK_AB R107, R216, R220 ;  /* 0x000000dcd86b723e */ /* 0x000fc400000000ff */
[----:B------:R-:W-:Y:S02]  /*4c80*/  F2FP.F16.F32.PACK_AB R106, R212, R106 ;  /* 0x0000006ad46a723e */ /* 0x000fe400000000ff */
[----:B------:R-:W-:Y:S02]  /*4c90*/  F2FP.F16.F32.PACK_AB R111, R115, R124 ;  /* 0x0000007c736f723e */ /* 0x000fe400000000ff */
[----:B------:R-:W-:Y:S02]  /*4ca0*/  F2FP.F16.F32.PACK_AB R110, R114, R113 ;  /* 0x00000071726e723e */ /* 0x000fe400000000ff */
[----:B------:R-:W-:Y:S02]  /*4cb0*/  F2FP.F16.F32.PACK_AB R109, R112, R109 ;  /* 0x0000006d706d723e */ /* 0x000fe400000000ff */
[----:B------:R-:W-:-:S07]  /*4cc0*/  F2FP.F16.F32.PACK_AB R108, R125, R108 ;  /* 0x0000006c7d6c723e */ /* 0x000fce00000000ff */
.L_x_5962:
        /* <DEDUP_REMOVED lines=16> */
[-CC-:B------:R-:W-:Y:S01]  /*4dd0*/  FFMA.FTZ R200, R200, R184.reuse, R185.reuse ;  /* 0x000000b8c8c87223 */ /* 0x180fe200000100b9 */
[----:B------:R-:W-:Y:S02]  /*4de0*/  HADD2.F32 R106, -RZ, R97.H1_H1 ;  /* 0x30000061ff6a7230 */ /* 0x000fe40000004100 */
[----:B------:R-:W-:Y:S01]  /*4df0*/  FFMA.FTZ R204, R204, R184, R185 ;  /* 0x000000b8cccc7223 */ /* 0x000fe200000100b9 */
[----:B------:R-:W-:Y:S01]  /*4e00*/  FFMA.FTZ R104, R165, R196, R104 ;  /* 0x000000c4a5687223 */ /* 0x000fe20000010068 */
[----:B------:R-:W-:Y:S01]  /*4e10*/  FADD.FTZ R169, R195, -R198 ;  /* 0x800000c6c3a97221 */ /* 0x000fe20000010000 */
[----:B------:R-:W-:Y:S01]  /*4e20*/  LOP3.LUT P2, RZ, R119, 0xff, RZ, 0xc0, !PT ;  /* 0x000000ff77ff7812 */ /* 0x000fe2000784c0ff */
[----:B------:R-:W-:-:S02]  /*4e30*/  HADD2.F32 R108, -RZ, R98.H0_H0 ;  /* 0x20000062ff6c7230 */ /* 0x000fc40000004100 */
[----:B------:R-:W-:Y:S01]  /*4e40*/  FMUL.FTZ R105, R104, R183 ;  /* 0x000000b768697220 */ /* 0x000fe20000410000 */
[----:B------:R-:W-:Y:S01]  /*4e50*/  FADD.FTZ R200, R197, -R200 ;  /* 0x800000c8c5c87221 */ /* 0x000fe20000010000 */
[----:B------:R-:W-:Y:S02]  /*4e60*/  HADD2.F32 R110, -RZ, R99.H0_H0 ;  /* 0x20000063ff6e7230 */ /* 0x000fe40000004100 */
[----:B------:R-:W-:Y:S01]  /*4e70*/  FADD.FTZ R201, R201, -R204 ;  /* 0x800000ccc9c97221 */ /* 0x000fe20000010000 */
[----:B------:R-:W-:Y:S01]  /*4e80*/  FFMA.FTZ R169, R165, R169, R106 ;  /* 0x000000a9a5a97223 */ /* 0x000fe2000001006a */
[----:B-----5:R-:W-:Y:S02]  /*4e90*/  @P6 HADD2.F32 R106, -RZ, R113.H0_H0 ;  /* 0x20000071ff6a6230 */ /* 0x020fe40000004100 */
[----:B------:R-:W-:Y:S01]  /*4ea0*/  FMUL.FTZ R111, R105, UR4 ;  /* 0x00000004696f7c20 */ /* 0x000fe20008410000 */
[----:B------:R-:W-:Y:S01]  /*4eb0*/  LOP3.LUT P5, RZ, R118, 0xff000000, RZ, 0xc0, !PT ;  /* 0xff00000076ff7812 */ /* 0x000fe200078ac0ff */
[----:B------:R-:W-:Y:S01]  /*4ec0*/  FFMA.FTZ R196, R165, R200, R108 ;  /* 0x000000c8a5c47223 */ /* 0x000fe2000001006c */
[----:B------:R-:W-:-:S02]  /*4ed0*/  LOP3.LUT P4, RZ, R119, 0xff0000, RZ, 0xc0, !PT ;  /* 0x00ff000077ff7812 */ /* 0x000fc4000788c0ff */
[----:B------:R-:W-:Y:S01]  /*4ee0*/  CS2R R170, SRZ ;  /* 0x0000000000aa7805 */ /* 0x000fe2000001ff00 */
[----:B------:R-:W-:Y:S01]  /*4ef0*/  FFMA.FTZ R200, R165, R201, R110 ;  /* 0x000000c9a5c87223 */ /* 0x000fe2000001006e */
[-C--:B------:R-:W-:Y:S01]  /*4f00*/  FMUL.FTZ R105, R169, R183.reuse ;  /* 0x000000b7a9697220 */ /* 0x080fe20000410000 */
[----:B------:R-:W-:Y:S01]  /*4f10*/  @P6 FMUL.FTZ R171, R111, R106 ;  /* 0x0000006a6fab6220 */ /* 0x000fe20000410000 */
[-C--:B------:R-:W-:Y:S01]  /*4f20*/  FMUL.FTZ R106, R196, R183.reuse ;  /* 0x000000b7c46a7220 */ /* 0x080fe20000410000 */
[----:B------:R-:W-:Y:S01]  /*4f30*/  FMUL.FTZ R108, R200, R183 ;  /* 0x000000b7c86c7220 */ /* 0x000fe20000410000 */
[----:B------:R-:W-:Y:S01]  /*4f40*/  FMUL.FTZ R110, R105, UR4 ;  /* 0x00000004696e7c20 */ /* 0x000fe20008410000 */
[----:B------:R-:W-:Y:S02]  /*4f50*/  HFMA2 R193, -RZ, RZ, 0, 0 ;  /* 0x00000000ffc17431 */ /* 0x000fe400000001ff */
[----:B------:R-:W-:Y:S01]  /*4f60*/  FMUL.FTZ R105, R54, R111 ;  /* 0x0000006f36697220 */ /* 0x000fe20000410000 */
[----:B------:R-:W-:-:S02]  /*4f70*/  @P2 HADD2.F32 R107, -RZ, R114.H0_H0 ;  /* 0x20000072ff6b2230 */ /* 0x000fc40000004100 */
[----:B------:R-:W-:Y:S01]  /*4f80*/  FMUL.FTZ R197, R106, UR4 ;  /* 0x000000046ac57c20 */ /* 0x000fe20008410000 */
[----:B------:R-:W-:Y:S01]  /*4f90*/  FMUL.FTZ R108, R108, UR4 ;  /* 0x000000046c6c7c20 */ /* 0x000fe20008410000 */
[----:B------:R-:W-:Y:S01]  /*4fa0*/  @P5 HADD2.F32 R113, -RZ, R113.H1_H1 ;  /* 0x30000071ff715230 */ /* 0x000fe20000004100 */
[----:B------:R-:W-:Y:S01]  /*4fb0*/  FSEL R168, R105, RZ, P6 ;  /* 0x000000ff69a87208 */ /* 0x000fe20003000000 */
[----:B------:R-:W-:Y:S01]  /*4fc0*/  @P2 FMUL.FTZ R193, R197, R107 ;  /* 0x0000006bc5c12220 */ /* 0x000fe20000410000 */
[----:B------:R-:W-:Y:S01]  /*4fd0*/  FMUL.FTZ R105, R56, R197 ;  /* 0x000000c538697220 */ /* 0x000fe20000410000 */
[----:B------:R-:W-:Y:S02]  /*4fe0*/  @P4 HADD2.F32 R109, -RZ, R115.H0_H0 ;  /* 0x20000073ff6d4230 */ /* 0x000fe40000004100 */
[----:B------:R-:W-:Y:S01]  /*4ff0*/  FMUL.FTZ R106, R55, R110 ;  /* 0x0000006e376a7220 */ /* 0x000fe20000410000 */
[----:B------:R-:W-:Y:S01]  /*5000*/  FMUL.FTZ R107, R58, R108 ;  /* 0x0000006c3a6b7220 */ /* 0x000fe20000410000 */
[----:B------:R-:W-:Y:S01]  /*5010*/  MOV R195, RZ ;  /* 0x000000ff00c37202 */ /* 0x000fe20000000f00 */
[-CC-:B------:R-:W-:Y:S01]  /*5020*/  FFMA.FTZ R204, R202, R184.reuse, R185.reuse ;  /* 0x000000b8cacc7223 */ /* 0x180fe200000100b9 */
[-CC-:B------:R-:W-:Y:S01]  /*5030*/  FFMA.FTZ R206, R206, R184.reuse, R185.reuse ;  /* 0x000000b8cece7223 */ /* 0x180fe200000100b9 */
[----:B------:R-:W-:Y:S01]  /*5040*/  FSEL R198, R105, RZ, P2 ;  /* 0x000000ff69c67208 */ /* 0x000fe20001000000 */
[----:B------:R-:W-:Y:S01]  /*5050*/  @P5 FMUL.FTZ R170, R110, R113 ;  /* 0x000000716eaa5220 */ /* 0x000fe20000410000 */
[----:B------:R-:W-:Y:S01]  /*5060*/  @P4 FMUL.FTZ R195, R108, R109 ;  /* 0x0000006d6cc34220 */ /* 0x000fe20000410000 */
[----:B------:R-:W-:Y:S01]  /*5070*/  FSEL R197, R106, RZ, P5 ;  /* 0x000000ff6ac57208 */ /* 0x000fe20002800000 */
[-C--:B------:R-:W-:Y:S01]  /*5080*/  FFMA.FTZ R105, R190, R184.reuse, R185 ;  /* 0x000000b8be697223 */ /* 0x080fe200000100b9 */
[----:B------:R-:W-:Y:S01]  /*5090*/  FSEL R202, R107, RZ, P4 ;  /* 0x000000ff6bca7208 */ /* 0x000fe20002000000 */
[----:B------:R-:W-:Y:S01]  /*50a0*/  FADD.FTZ R111, R203, -R206 ;  /* 0x800000cecb6f7221 */ /* 0x000fe20000010000 */
[C---:B------:R-:W-:Y:S01]  /*50b0*/  LOP3.LUT P5, RZ, R118.reuse, 0xff, RZ, 0xc0, !PT ;  /* 0x000000ff76ff7812 */ /* 0x040fe200078ac0ff */
[----:B------:R-:W-:Y:S01]  /*50c0*/  HADD2.F32 R106, -RZ, R96.H0_H0 ;  /* 0x20000060ff6a7230 */ /* 0x000fe20000004100 */
[----:B------:R-:W-:Y:S01]  /*50d0*/  ISETP.GE.U32.AND P2, PT, R118, RZ, PT ;  /* 0x000000ff7600720c */ /* 0x000fe20003f46070 */
[----:B------:R-:W-:Y:S01]  /*50e0*/  FADD.FTZ R105, R188, -R105 ;  /* 0x80000069bc697221 */ /* 0x000fe20000010000 */
[----:B------:R-:W-:Y:S01]  /*50f0*/  LOP3.LUT P4, RZ, R118, 0xff00, RZ, 0xc0, !PT ;  /* 0x0000ff0076ff7812 */ /* 0x000fe2000788c0ff */
[----:B------:R-:W-:Y:S01]  /*5100*/  HADD2.F32 R118, -RZ, R99.H1_H1 ;  /* 0x30000063ff767230 */ /* 0x000fe20000004100 */
[----:B------:R-:W-:Y:S01]  /*5110*/  LOP3.LUT P6, RZ, R119, 0xff00, RZ, 0xc0, !PT ;  /* 0x0000ff0077ff7812 */ /* 0x000fe200078cc0ff */
[----:B------:R-:W-:Y:S01]  /*5120*/  FFMA.FTZ R107, R194, R184, R185 ;  /* 0x000000b8c26b7223 */ /* 0x000fe200000100b9 */
[----:B------:R-:W-:-:S02]  /*5130*/  HADD2.F32 R110, -RZ, R98.H1_H1 ;  /* 0x30000062ff6e7230 */ /* 0x000fc40000004100 */
[----:B------:R-:W-:Y:S01]  /*5140*/  FADD.FTZ R204, R199, -R204 ;  /* 0x800000ccc7cc7221 */ /* 0x000fe20000010000 */
[----:B------:R-:W-:Y:S02]  /*5150*/  HADD2.F32 R108, -RZ, R96.H1_H1 ;  /* 0x30000060ff6c7230 */ /* 0x000fe40000004100 */
[C---:B------:R-:W-:Y:S01]  /*5160*/  FFMA.FTZ R111, R165.reuse, R111, R118 ;  /* 0x0000006fa56f7223 */ /* 0x040fe20000010076 */
[----:B------:R-:W-:Y:S01]  /*5170*/  FADD.FTZ R107, R192, -R107 ;  /* 0x8000006bc06b7221 */ /* 0x000fe20000010000 */
[----:B------:R-:W-:Y:S01]  /*5180*/  FFMA.FTZ R118, R165, R105, R106 ;  /* 0x00000069a5767223 */ /* 0x000fe2000001006a */
[----:B------:R-:W-:Y:S01]  /*5190*/  ISETP.GE.U32.AND.EX P2, PT, R119, 0x1000000, PT, P2 ;  /* 0x010000007700780c */ /* 0x000fe20003f46120 */
[----:B------:R-:W-:Y:S01]  /*51a0*/  FFMA.FTZ R110, R165, R204, R110 ;  /* 0x000000cca56e7223 */ /* 0x000fe2000001006e */
[----:B------:R-:W-:Y:S01]  /*51b0*/  FMUL.FTZ R109, R111, R183 ;  /* 0x000000b76f6d7220 */ /* 0x000fe20000410000 */
[----:B------:R-:W-:Y:S01]  /*51c0*/  FFMA.FTZ R113, R165, R107, R108 ;  /* 0x0000006ba5717223 */ /* 0x000fe2000001006c */
[----:B------:R-:W-:Y:S01]  /*51d0*/  FMUL.FTZ R105, R118, R183 ;  /* 0x000000b776697220 */ /* 0x000fe20000410000 */
[----:B------:R-:W-:-:S02]  /*51e0*/  HFMA2 R192, -RZ, RZ, 0, 0 ;  /* 0x00000000ffc07431 */ /* 0x000fc400000001ff */
[-C--:B------:R-:W-:Y:S01]  /*51f0*/  FMUL.FTZ R108, R110, R183.reuse ;  /* 0x000000b76e6c7220 */ /* 0x080fe20000410000 */
[----:B------:R-:W-:Y:S02]  /*5200*/  @P5 HADD2.F32 R106, -RZ, R112.H0_H0 ;  /* 0x20000070ff6a5230 */ /* 0x000fe40000004100 */
[----:B------:R-:W-:Y:S01]  /*5210*/  FMUL.FTZ R204, R109, UR4 ;  /* 0x000000046dcc7c20 */ /* 0x000fe20008410000 */
[----:B------:R-:W-:Y:S02]  /*5220*/  HFMA2 R188, -RZ, RZ, 0, 0 ;  /* 0x00000000ffbc7431 */ /* 0x000fe400000001ff */
[----:B------:R-:W-:Y:S01]  /*5230*/  FMUL.FTZ R107, R113, R183 ;  /* 0x000000b7716b7220 */ /* 0x000fe20000410000 */
[----:B------:R-:W-:Y:S01]  /*5240*/  FMUL.FTZ R109, R105, UR4 ;  /* 0x00000004696d7c20 */ /* 0x000fe20008410000 */
[----:B------:R-:W-:Y:S02]  /*5250*/  @P6 HADD2.F32 R114, -RZ, R114.H1_H1 ;  /* 0x30000072ff726230 */ /* 0x000fe40000004100 */
[----:B------:R-:W-:Y:S01]  /*5260*/  FMUL.FTZ R108, R108, UR4 ;  /* 0x000000046c6c7c20 */ /* 0x000fe20008410000 */
[----:B------:R-:W-:Y:S01]  /*5270*/  FMUL.FTZ R119, R107, UR4 ;  /* 0x000000046b777c20 */ /* 0x000fe20008410000 */
[----:B------:R-:W-:Y:S01]  /*5280*/  @P5 FMUL.FTZ R192, R109, R106 ;  /* 0x0000006a6dc05220 */ /* 0x000fe20000410000 */
[----:B------:R-:W-:Y:S01]  /*5290*/  F2FP.F16.F32.PACK_AB R106, R110, R196 ;  /* 0x000000c46e6a723e */ /* 0x000fe200000000ff */
[----:B------:R-:W-:Y:S01]  /*52a0*/  @P6 FMUL.FTZ R188, R108, R114 ;  /* 0x000000726cbc6220 */ /* 0x000fe20000410000 */
[----:B------:R-:W-:Y:S01]  /*52b0*/  FMUL.FTZ R110, R57, R108 ;  /* 0x0000006c396e7220 */ /* 0x000fe20000410000 */
[----:B------:R-:W-:Y:S01]  /*52c0*/  @P2 HADD2.F32 R115, -RZ, R115.H1_H1 ;  /* 0x30000073ff732230 */ /* 0x000fe20000004100 */
[----:B------:R-:W-:Y:S01]  /*52d0*/  F2FP.F16.F32.PACK_AB R107, R111, R200 ;  /* 0x000000c86f6b723e */ /* 0x000fe200000000ff */
[----:B------:R-:W-:Y:S01]  /*52e0*/  FMUL.FTZ R108, R52, R109 ;  /* 0x0000006d346c7220 */ /* 0x000fe20000410000 */
[----:B------:R-:W-:Y:S01]  /*52f0*/  FMUL.FTZ R111, R59, R204 ;  /* 0x000000cc3b6f7220 */ /* 0x000fe20000410000 */
[----:B------:R-:W-:Y:S01]  /*5300*/  FMUL.FTZ R109, R53, R119 ;  /* 0x00000077356d7220 */ /* 0x000fe20000410000 */
[----:B------:R-:W-:Y:S01]  /*5310*/  MOV R190, RZ ;  /* 0x000000ff00be7202 */ /* 0x000fe20000000f00 */
[----:B------:R-:W-:Y:S01]  /*5320*/  @P4 HADD2.F32 R112, -RZ, R112.H1_H1 ;  /* 0x30000070ff704230 */ /* 0x000fe20000004100 */
[----:B------:R-:W-:Y:S01]  /*5330*/  F2FP.F16.F32.PACK_AB R105, R169, R104 ;  /* 0x00000068a969723e */ /* 0x000fe200000000ff */
[----:B------:R-:W-:Y:S01]  /*5340*/  @P2 FMUL.FTZ R190, R204, R115 ;  /* 0x00000073ccbe2220 */ /* 0x000fe20000410000 */
[----:B------:R-:W-:-:S02]  /*5350*/  F2FP.F16.F32.PACK_AB R104, R113, R118 ;  /* 0x000000767168723e */ /* 0x000fc400000000ff */
[----:B------:R-:W-:Y:S02]  /*5360*/  FSEL R111, R111, RZ, P2 ;  /* 0x000000ff6f6f7208 */ /* 0x000fe40001000000 */
[----:B------:R-:W-:Y:S02]  /*5370*/  FSEL R115, R110, RZ, P6 ;  /* 0x000000ff6e737208 */ /* 0x000fe40003000000 */
[----:B------:R-:W-:Y:S02]  /*5380*/  FSEL R108, R108, RZ, P5 ;  /* 0x000000ff6c6c7208 */ /* 0x000fe40002800000 */
[----:B------:R-:W-:Y:S02]  /*5390*/  FSEL R113, R109, RZ, P4 ;  /* 0x000000ff6d717208 */ /* 0x000fe40002000000 */
[----:B------:R-:W-:Y:S01]  /*53a0*/  MOV R194, RZ ;  /* 0x000000ff00c27202 */ /* 0x000fe20000000f00 */
[----:B------:R-:W-:Y:S01]  /*53b0*/  @P4 FMUL.FTZ R194, R119, R112 ;  /* 0x0000007077c24220 */ /* 0x000fe20000410000 */
[----:B------:R-:W-:-:S02]  /*53c0*/  F2FP.F16.F32.PACK_AB R111, R111, R202 ;  /* 0x000000ca6f6f723e */ /* 0x000fc400000000ff */
[----:B------:R-:W-:Y:S02]  /*53d0*/  F2FP.F16.F32.PACK_AB R110, R115, R198 ;  /* 0x000000c6736e723e */ /* 0x000fe400000000ff */
[----:B------:R-:W-:Y:S02]  /*53e0*/  F2FP.F16.F32.PACK_AB R109, R197, R168 ;  /* 0x000000a8c56d723e */ /* 0x000fe400000000ff */
[----:B------:R-:W-:Y:S01]  /*53f0*/  F2FP.F16.F32.PACK_AB R108, R113, R108 ;  /* 0x0000006c716c723e */ /* 0x000fe200000000ff */
[----:B------:R-:W-:Y:S06]  /*5400*/  BRA `(.L_x_5964) ;  /* 0x0000000400907947 */ /* 0x000fec0003800000 */
.L_x_5963:
[-CC-:B------:R-:W-:Y:S01]  /*5410*/  FFMA.FTZ R196, R196, R184.reuse, R185.reuse ;  /* 0x000000b8c4c47223 */ /* 0x180fe200000100b9 */
[----:B------:R-:W-:Y:S01]  /*5420*/  LOP3.LUT P6, RZ, R118, 0xff0000, RZ, 0xc0, !PT ;  /* 0x00ff000076ff7812 */ /* 0x000fe200078cc0ff */
[-CC-:B------:R-:W-:Y:S01]  /*5430*/  FFMA.FTZ R198, R198, R184.reuse, R185.reuse ;  /* 0x000000b8c6c67223 */ /* 0x180fe200000100b9 */
[--C-:B0-----:R-:W-:Y:S02]  /*5440*/  HADD2.F32 R108, -RZ, R97.reuse.H0_H0 ;  /* 0x20000061ff6c7230 */ /* 0x101fe40000004100 */
[----:B------:R-:W-:Y:S01]  /*5450*/  FADD.FTZ R196, R193, -R196 ;  /* 0x800000c4c1c47221 */ /* 0x000fe20000010000 */
[----:B------:R-:W-:Y:S02]  /*5460*/  HADD2.F32 R109, -RZ, R97.H1_H1 ;  /* 0x30000061ff6d7230 */ /* 0x000fe40000004100 */
[----:B------:R-:W-:Y:S01]  /*5470*/  FADD.FTZ R198, R195, -R198 ;  /* 0x800000c6c3c67221 */ /* 0x000fe20000010000 */
[--C-:B------:R-:W-:Y:S01]  /*5480*/  FFMA.FTZ R200, R200, R184, R185.reuse ;  /* 0x000000b8c8c87223 */ /* 0x100fe200000100b9 */
[C---:B------:R-:W-:Y:S01]  /*5490*/  FFMA.FTZ R108, R165.reuse, R196, R108 ;  /* 0x000000c4a56c7223 */ /* 0x040fe2000001006c */
[----:B------:R-:W-:Y:S01]  /*54a0*/  FFMA.FTZ R204, R204, R184, R185 ;  /* 0x000000b8cccc7223 */ /* 0x000fe200000100b9 */
[----:B------:R-:W-:Y:S01]  /*54b0*/  LOP3.LUT P5, RZ, R118, 0xff000000, RZ, 0xc0, !PT ;  /* 0xff00000076ff7812 */ /* 0x000fe200078ac0ff */
[----:B------:R-:W-:Y:S01]  /*54c0*/  FFMA.FTZ R198, R165, R198, R109 ;  /* 0x000000c6a5c67223 */ /* 0x000fe2000001006d */
[----:B------:R-:W-:Y:S01]  /*54d0*/  HADD2.F32 R168, -RZ, R98.H0_H0 ;  /* 0x20000062ffa87230 */ /* 0x000fe20000004100 */
[----:B------:R-:W-:Y:S01]  /*54e0*/  LOP3.LUT P4, RZ, R119, 0xff0000, RZ, 0xc0, !PT ;  /* 0x00ff000077ff7812 */ /* 0x000fe2000788c0ff */
[----:B------:R-:W-:Y:S01]  /*54f0*/  FADD.FTZ R200, R197, -R200 ;  /* 0x800000c8c5c87221 */ /* 0x000fe20000010000 */
[----:B------:R-:W-:Y:S01]  /*5500*/  FMUL.FTZ R108, R183, R108 ;  /* 0x0000006cb76c7220 */ /* 0x000fe20000410000 */
[----:B------:R-:W-:-:S02]  /*5510*/  HADD2.F32 R109, -RZ, R99.H0_H0 ;  /* 0x20000063ff6d7230 */ /* 0x000fc40000004100 */
[----:B------:R-:W-:Y:S01]  /*5520*/  FADD.FTZ R204, R201, -R204 ;  /* 0x800000ccc9cc7221 */ /* 0x000fe20000010000 */
[----:B------:R-:W-:Y:S01]  /*5530*/  LOP3.LUT P2, RZ, R119, 0xff, RZ, 0xc0, !PT ;  /* 0x000000ff77ff7812 */ /* 0x000fe2000784c0ff */
[--C-:B-----5:R-:W-:Y:S02]  /*5540*/  @P6 HADD2.F32 R110, -RZ, R113.reuse.H0_H0 ;  /* 0x20000071ff6e6230 */ /* 0x120fe40000004100 */
[----:B------:R-:W-:Y:S01]  /*5550*/  FMUL.FTZ R111, R108, UR4 ;  /* 0x000000046c6f7c20 */ /* 0x000fe20008410000 */
[C---:B------:R-:W-:Y:S01]  /*5560*/  FFMA.FTZ R168, R165.reuse, R200, R168 ;  /* 0x000000c8a5a87223 */ /* 0x040fe200000100a8 */
[----:B------:R-:W-:Y:S01]  /*5570*/  FFMA.FTZ R204, R165, R204, R109 ;  /* 0x000000cca5cc7223 */ /* 0x000fe2000001006d */
[C---:B------:R-:W-:Y:S01]  /*5580*/  FMUL.FTZ R108, R183.reuse, R198 ;  /* 0x000000c6b76c7220 */ /* 0x040fe20000410000 */
[----:B------:R-:W-:Y:S01]  /*5590*/  CS2R R170, SRZ ;  /* 0x0000000000aa7805 */ /* 0x000fe2000001ff00 */
[C---:B------:R-:W-:Y:S01]  /*55a0*/  FMUL.FTZ R109, R183.reuse, R168 ;  /* 0x000000a8b76d7220 */ /* 0x040fe20000410000 */
[----:B------:R-:W-:Y:S01]  /*55b0*/  @P6 FMUL.FTZ R171, R110, R111 ;  /* 0x0000006f6eab6220 */ /* 0x000fe20000410000 */
[----:B------:R-:W-:Y:S01]  /*55c0*/  FMUL.FTZ R110, R183, R204 ;  /* 0x000000ccb76e7220 */ /* 0x000fe20000410000 */
[----:B------:R-:W-:Y:S01]  /*55d0*/  FMUL.FTZ R168, R108, UR4 ;  /* 0x000000046ca87c20 */ /* 0x000fe20008410000 */
[----:B------:R-:W-:-:S02]  /*55e0*/  @P5 HADD2.F32 R197, -RZ, R113.H1_H1 ;  /* 0x30000071ffc55230 */ /* 0x000fc40000004100 */
[----:B------:R-:W-:Y:S01]  /*55f0*/  FMUL.FTZ R108, R54, R111 ;  /* 0x0000006f366c7220 */ /* 0x000fe20000410000 */
[----:B------:R-:W-:Y:S02]  /*5600*/  @P4 HADD2.F32 R198, -RZ, R115.H0_H0 ;  /* 0x20000073ffc64230 */ /* 0x000fe40000004100 */
[----:B------:R-:W-:Y:S01]  /*5610*/  FMUL.FTZ R113, R109, UR4 ;  /* 0x000000046d717c20 */ /* 0x000fe20008410000 */
[----:B------:R-:W-:Y:S01]  /*5620*/  FMUL.FTZ R169, R110, UR4 ;  /* 0x000000046ea97c20 */ /* 0x000fe20008410000 */
[-C--:B------:R-:W-:Y:S01]  /*5630*/  FMUL.FTZ R109, R55, R168.reuse ;  /* 0x000000a8376d7220 */ /* 0x080fe20000410000 */
[----:B------:R-:W-:Y:S02]  /*5640*/  HFMA2 R193, -RZ, RZ, 0, 0 ;  /* 0x00000000ffc17431 */ /* 0x000fe400000001ff */
[----:B------:R-:W-:Y:S01]  /*5650*/  @P5 FMUL.FTZ R170, R197, R168 ;  /* 0x000000a8c5aa5220 */ /* 0x000fe20000410000 */
[----:B------:R-:W-:Y:S01]  /*5660*/  MOV R195, RZ ;  /* 0x000000ff00c37202 */ /* 0x000fe20000000f00 */
[----:B------:R-:W-:Y:S01]  /*5670*/  @P2 HADD2.F32 R196, -RZ, R114.H0_H0 ;  /* 0x20000072ffc42230 */ /* 0x000fe20000004100 */
[----:B------:R-:W-:Y:S01]  /*5680*/  FSEL R168, R108, RZ, P6 ;  /* 0x000000ff6ca87208 */ /* 0x000fe20003000000 */
[----:B------:R-:W-:Y:S01]  /*5690*/  @P4 FMUL.FTZ R195, R198, R169 ;  /* 0x000000a9c6c34220 */ /* 0x000fe20000410000 */
[----:B------:R-:W-:Y:S01]  /*56a0*/  FMUL.FTZ R108, R56, R113 ;  /* 0x00000071386c7220 */ /* 0x000fe20000410000 */
[----:B------:R-:W-:Y:S01]  /*56b0*/  FMUL.FTZ R110, R58, R169 ;  /* 0x000000a93a6e7220 */ /* 0x000fe20000410000 */
[----:B------:R-:W-:Y:S01]  /*56c0*/  FSEL R169, R109, RZ, P5 ;  /* 0x000000ff6da97208 */ /* 0x000fe20002800000 */
[-CC-:B------:R-:W-:Y:S01]  /*56d0*/  FFMA.FTZ R109, R190, R184.reuse, R185.reuse ;  /* 0x000000b8be6d7223 */ /* 0x180fe200000100b9 */
[----:B------:R-:W-:Y:S01]  /*56e0*/  FFMA.FTZ R202, R202, R184, R185 ;  /* 0x000000b8caca7223 */ /* 0x000fe200000100b9 */
[----:B------:R-:W-:Y:S01]  /*56f0*/  @P2 FMUL.FTZ R193, R196, R113 ;  /* 0x00000071c4c12220 */ /* 0x000fe20000410000 */
[----:B------:R-:W-:Y:S01]  /*5700*/  LOP3.LUT P6, RZ, R119, 0xff00, RZ, 0xc0, !PT ;  /* 0x0000ff0077ff7812 */ /* 0x000fe200078cc0ff */
[----:B------:R-:W-:Y:S01]  /*5710*/  FADD.FTZ R188, R188, -R109 ;  /* 0x8000006dbcbc7221 */ /* 0x000fe20000010000 */
[----:B------:R-:W-:Y:S01]  /*5720*/  FSEL R196, R108, RZ, P2 ;  /* 0x000000ff6cc47208 */ /* 0x000fe20001000000 */
[----:B------:R-:W-:Y:S01]  /*5730*/  HADD2.F32 R108, -RZ, R98.H1_H1 ;  /* 0x30000062ff6c7230 */ /* 0x000fe20000004100 */
[----:B------:R-:W-:Y:S01]  /*5740*/  ISETP.GE.U32.AND P2, PT, R118, RZ, PT ;  /* 0x000000ff7600720c */ /* 0x000fe20003f46070 */
[----:B------:R-:W-:Y:S01]  /*5750*/  FADD.FTZ R202, R199, -R202 ;  /* 0x800000cac7ca7221 */ /* 0x000fe20000010000 */
[----:B------:R-:W-:-:S02]  /*5760*/  HADD2.F32 R109, -RZ, R96.H0_H0 ;  /* 0x20000060ff6d7230 */ /* 0x000fc40000004100 */
[-CC-:B------:R-:W-:Y:S01]  /*5770*/  FFMA.FTZ R206, R206, R184.reuse, R185.reuse ;  /* 0x000000b8cece7223 */ /* 0x180fe200000100b9 */
[----:B------:R-:W-:Y:S01]  /*5780*/  FFMA.FTZ R111, R194, R184, R185 ;  /* 0x000000b8c26f7223 */ /* 0x000fe200000100b9 */
[----:B------:R-:W-:Y:S01]  /*5790*/  LOP3.LUT P5, RZ, R118, 0xff, RZ, 0xc0, !PT ;  /* 0x000000ff76ff7812 */ /* 0x000fe200078ac0ff */
[----:B------:R-:W-:Y:S01]  /*57a0*/  FFMA.FTZ R202, R165, R202, R108 ;  /* 0x000000caa5ca7223 */ /* 0x000fe2000001006c */
[----:B------:R-:W-:Y:S01]  /*57b0*/  FSEL R198, R110, RZ, P4 ;  /* 0x000000ff6ec67208 */ /* 0x000fe20002000000 */
[----:B------:R-:W-:Y:S01]  /*57c0*/  FADD.FTZ R206, R203, -R206 ;  /* 0x800000cecbce7221 */ /* 0x000fe20000010000 */
[----:B------:R-:W-:Y:S01]  /*57d0*/  ISETP.GE.U32.AND.EX P2, PT, R119, 0x1000000, PT, P2 ;  /* 0x010000007700780c */ /* 0x000fe20003f46120 */
[----:B------:R-:W-:Y:S01]  /*57e0*/  HADD2.F32 R119, -RZ, R99.H1_H1 ;  /* 0x30000063ff777230 */ /* 0x000fe20000004100 */
[----:B------:R-:W-:Y:S01]  /*57f0*/  LOP3.LUT P4, RZ, R118, 0xff00, RZ, 0xc0, !PT ;  /* 0x0000ff0076ff7812 */ /* 0x000fe2000788c0ff */
[----:B------:R-:W-:Y:S02]  /*5800*/  HADD2.F32 R113, -RZ, R96.H1_H1 ;  /* 0x30000060ff717230 */ /* 0x000fe40000004100 */
[----:B------:R-:W-:Y:S01]  /*5810*/  FFMA.FTZ R108, R165, R188, R109 ;  /* 0x000000bca56c7223 */ /* 0x000fe2000001006d */
[----:B------:R-:W-:Y:S01]  /*5820*/  FADD.FTZ R192, R192, -R111 ;  /* 0x8000006fc0c07221 */ /* 0x000fe20000010000 */
[----:B------:R-:W-:Y:S01]  /*5830*/  FMUL.FTZ R109, R183, R202 ;  /* 0x000000cab76d7220 */ /* 0x000fe20000410000 */
[----:B------:R-:W-:Y:S01]  /*5840*/  FFMA.FTZ R110, R165, R206, R119 ;  /* 0x000000cea56e7223 */ /* 0x000fe20000010077 */
[----:B------:R-:W-:Y:S01]  /*5850*/  FMUL.FTZ R108, R183, R108 ;  /* 0x0000006cb76c7220 */ /* 0x000fe20000410000 */
[----:B------:R-:W-:Y:S01]  /*5860*/  FFMA.FTZ R194, R165, R192, R113 ;  /* 0x000000c0a5c27223 */ /* 0x000fe20000010071 */
        /* <DEDUP_REMOVED lines=30> */
.L_x_5964:
        /* <DEDUP_REMOVED lines=9> */
[----:B------:R-:W-:Y:S01]  /*5ae0*/  LOP3.LUT P6, RZ, R116, 0xff0000, RZ, 0xc0, !PT ;  /* 0x00ff000074ff7812 */ /* 0x000fe200078cc0ff */
[-C--:B------:R-:W-:Y:S01]  /*5af0*/  FFMA.FTZ R108, R131, R184.reuse, R185 ;  /* 0x000000b8836c7223 */ /* 0x080fe200000100b9 */
[--C-:B------:R-:W-:Y:S02]  /*5b00*/  HADD2.F32 R104, -RZ, R101.reuse.H0_H0 ;  /* 0x20000065ff687230 */ /* 0x100fe40000004100 */
[----:B------:R-:W-:Y:S01]  /*5b10*/  FADD.FTZ R105, R128, -R105 ;  /* 0x8000006980697221 */ /* 0x000fe20000010000 */
[-CC-:B------:R-:W-:Y:S01]  /*5b20*/  FFMA.FTZ R107, R176, R184.reuse, R185.reuse ;  /* 0x000000b8b06b7223 */ /* 0x180fe200000100b9 */
[-CC-:B------:R-:W-:Y:S01]  /*5b30*/  FFMA.FTZ R126, R123, R184.reuse, R185.reuse ;  /* 0x000000b87b7e7223 */ /* 0x180fe200000100b9 */
[-CC-:B------:R-:W-:Y:S01]  /*5b40*/  FFMA.FTZ R172, R172, R184.reuse, R185.reuse ;  /* 0x000000b8acac7223 */ /* 0x180fe200000100b9 */
[-CC-:B------:R-:W-:Y:S01]  /*5b50*/  FFMA.FTZ R196, R175, R184.reuse, R185.reuse ;  /* 0x000000b8afc47223 */ /* 0x180fe200000100b9 */
[----:B------:R-:W-:Y:S01]  /*5b60*/  FFMA.FTZ R176, R179, R184, R185 ;  /* 0x000000b8b3b07223 */ /* 0x000fe200000100b9 */
[----:B------:R-:W-:-:S02]  /*5b70*/  HADD2.F32 R106, -RZ, R101.H1_H1 ;  /* 0x30000065ff6a7230 */ /* 0x000fc40000004100 */
[----:B------:R-:W-:Y:S01]  /*5b80*/  FFMA.FTZ R185, R122, R184, R185 ;  /* 0x000000b87ab97223 */ /* 0x000fe200000100b9 */
[----:B------:R-:W-:Y:S01]  /*5b90*/  FADD.FTZ R111, R129, -R108 ;  /* 0x8000006c816f7221 */ /* 0x000fe20000010000 */
[----:B------:R-:W-:Y:S01]  /*5ba0*/  FFMA.FTZ R122, R165, R105, R104 ;  /* 0x00000069a57a7223 */ /* 0x000fe20000010068 */
[----:B------:R-:W-:Y:S01]  /*5bb0*/  LOP3.LUT P5, RZ, R117, 0xff, RZ, 0xc0, !PT ;  /* 0x000000ff75ff7812 */ /* 0x000fe200078ac0ff */
[----:B------:R-:W-:Y:S01]  /*5bc0*/  FADD.FTZ R130, R167, -R172 ;  /* 0x800000aca7827221 */ /* 0x000fe20000010000 */
[----:B------:R-:W-:Y:S01]  /*5bd0*/  FFMA.FTZ R111, R165, R111, R106 ;  /* 0x0000006fa56f7223 */ /* 0x000fe2000001006a */
[----:B------:R-:W-:Y:S01]  /*5be0*/  FMUL.FTZ R104, R122, R183 ;  /* 0x000000b77a687220 */ /* 0x000fe20000410000 */
[----:B------:R-:W-:Y:S02]  /*5bf0*/  HADD2.F32 R106, -RZ, R102.H0_H0 ;  /* 0x20000066ff6a7230 */ /* 0x000fe40000004100 */
[----:B------:R-:W-:Y:S01]  /*5c00*/  FADD.FTZ R107, R174, -R107 ;  /* 0x8000006bae6b7221 */ /* 0x000fe20000010000 */
[----:B------:R-:W-:Y:S01]  /*5c10*/  HADD2.F32 R108, -RZ, R103.H0_H0 ;  /* 0x20000067ff6c7230 */ /* 0x000fe20000004100 */
[----:B------:R-:W-:Y:S01]  /*5c20*/  LOP3.LUT P2, RZ, R116, 0xff000000, RZ, 0xc0, !PT ;  /* 0xff00000074ff7812 */ /* 0x000fe2000784c0ff */
[----:B-----5:R-:W-:-:S02]  /*5c30*/  @P6 HADD2.F32 R105, -RZ, R113.H0_H0 ;  /* 0x20000071ff696230 */ /* 0x020fc40000004100 */
[----:B------:R-:W-:Y:S01]  /*5c40*/  FMUL.FTZ R109, R104, UR4 ;  /* 0x00000004686d7c20 */ /* 0x000fe20008410000 */
[C---:B------:R-:W-:Y:S01]  /*5c50*/  FFMA.FTZ R130, R165.reuse, R130, R106 ;  /* 0x00000082a5827223 */ /* 0x040fe2000001006a */
[----:B------:R-:W-:Y:S01]  /*5c60*/  CS2R R118, SRZ ;  /* 0x0000000000767805 */ /* 0x000fe2000001ff00 */
[----:B------:R-:W-:Y:S01]  /*5c70*/  FFMA.FTZ R166, R165, R107, R108 ;  /* 0x0000006ba5a67223 */ /* 0x000fe2000001006c */
[----:B------:R-:W-:Y:S01]  /*5c80*/  @P6 FMUL.FTZ R119, R109, R105 ;  /* 0x000000696d776220 */ /* 0x000fe20000410000 */
[----:B------:R-:W-:Y:S01]  /*5c90*/  LOP3.LUT P4, RZ, R117, 0xff0000, RZ, 0xc0, !PT ;  /* 0x00ff000075ff7812 */ /* 0x000fe2000788c0ff */
[-C--:B------:R-:W-:Y:S01]  /*5ca0*/  FMUL.FTZ R104, R111, R183.reuse ;  /* 0x000000b76f687220 */ /* 0x080fe20000410000 */
[----:B------:R-:W-:Y:S01]  /*5cb0*/  FMUL.FTZ R105, R130, R183 ;  /* 0x000000b782697220 */ /* 0x000fe20000410000 */
[----:B------:R-:W-:Y:S02]  /*5cc0*/  HFMA2 R127, -RZ, RZ, 0, 0 ;  /* 0x00000000ff7f7431 */ /* 0x000fe400000001ff */
[----:B------:R-:W-:-:S02]  /*5cd0*/  @P5 HADD2.F32 R106, -RZ, R114.H0_H0 ;  /* 0x20000072ff6a5230 */ /* 0x000fc40000004100 */
[----:B------:R-:W-:Y:S01]  /*5ce0*/  FMUL.FTZ R107, R166, R183 ;  /* 0x000000b7a66b7220 */ /* 0x000fe20000410000 */
[----:B------:R-:W-:Y:S01]  /*5cf0*/  FMUL.FTZ R110, R104, UR4 ;  /* 0x00000004686e7c20 */ /* 0x000fe20008410000 */
[----:B------:R-:W-:Y:S01]  /*5d00*/  FMUL.FTZ R123, R105, UR4 ;  /* 0x00000004697b7c20 */ /* 0x000fe20008410000 */
[----:B------:R-:W-:Y:S01]  /*5d10*/  FMUL.FTZ R104, R62, R109 ;  /* 0x0000006d3e687220 */ /* 0x000fe20000410000 */
[----:B------:R-:W-:Y:S01]  /*5d20*/  FMUL.FTZ R107, R107, UR4 ;  /* 0x000000046b6b7c20 */ /* 0x000fe20008410000 */
[----:B------:R-:W-:Y:S02]  /*5d30*/  @P2 HADD2.F32 R113, -RZ, R113.H1_H1 ;  /* 0x30000071ff712230 */ /* 0x000fe40000004100 */
[----:B------:R-:W-:Y:S01]  /*5d40*/  @P5 FMUL.FTZ R127, R123, R106 ;  /* 0x0000006a7b7f5220 */ /* 0x000fe20000410000 */
[----:B------:R-:W-:Y:S01]  /*5d50*/  FMUL.FTZ R105, R63, R110 ;  /* 0x0000006e3f697220 */ /* 0x000fe20000410000 */
[----:B------:R-:W-:Y:S01]  /*5d60*/  FMUL.FTZ R106, R64, R123 ;  /* 0x0000007b406a7220 */ /* 0x000fe20000410000 */
[----:B------:R-:W-:Y:S01]  /*5d70*/  FSEL R123, R104, RZ, P6 ;  /* 0x000000ff687b7208 */ /* 0x000fe20003000000 */
[----:B------:R-:W-:Y:S01]  /*5d80*/  FMUL.FTZ R104, R66, R107 ;  /* 0x0000006b42687220 */ /* 0x000fe20000410000 */
[----:B------:R-:W-:-:S02]  /*5d90*/  @P4 HADD2.F32 R108, -RZ, R115.H0_H0 ;  /* 0x20000073ff6c4230 */ /* 0x000fc40000004100 */
[----:B------:R-:W-:Y:S01]  /*5da0*/  @P2 FMUL.FTZ R118, R110, R113 ;  /* 0x000000716e762220 */ /* 0x000fe20000410000 */
[----:B------:R-:W-:Y:S01]  /*5db0*/  FSEL R128, R105, RZ, P2 ;  /* 0x000000ff69807208 */ /* 0x000fe20001000000 */
[----:B------:R-:W-:Y:S01]  /*5dc0*/  FADD.FTZ R185, R120, -R185 ;  /* 0x800000b978b97221 */ /* 0x000fe20000010000 */
[----:B------:R-:W-:Y:S01]  /*5dd0*/  ISETP.GE.U32.AND P2, PT, R116, RZ, PT ;  /* 0x000000ff7400720c */ /* 0x000fe20003f46070 */
[----:B------:R-:W-:Y:S01]  /*5de0*/  HADD2.F32 R110, -RZ, R103.H1_H1 ;  /* 0x30000067ff6e7230 */ /* 0x000fe20000004100 */
[----:B------:R-:W-:Y:S01]  /*5df0*/  FSEL R131, R106, RZ, P5 ;  /* 0x000000ff6a837208 */ /* 0x000fe20002800000 */
[----:B------:R-:W-:Y:S01]  /*5e00*/  FADD.FTZ R113, R173, -R196 ;  /* 0x800000c4ad717221 */ /* 0x000fe20000010000 */
[----:B------:R-:W-:Y:S01]  /*5e10*/  LOP3.LUT P5, RZ, R116, 0xff, RZ, 0xc0, !PT ;  /* 0x000000ff74ff7812 */ /* 0x000fe200078ac0ff */
[----:B------:R-:W-:Y:S01]  /*5e20*/  FADD.FTZ R177, R177, -R176 ;  /* 0x800000b0b1b17221 */ /* 0x000fe20000010000 */
[----:B------:R-:W-:Y:S01]  /*5e30*/  FSEL R168, R104, RZ, P4 ;  /* 0x000000ff68a87208 */ /* 0x000fe20002000000 */
[----:B------:R-:W-:Y:S01]  /*5e40*/  HADD2.F32 R104, -RZ, R100.H0_H0 ;  /* 0x20000064ff687230 */ /* 0x000fe20000004100 */
[----:B------:R-:W-:Y:S01]  /*5e50*/  MOV R129, RZ ;  /* 0x000000ff00817202 */ /* 0x000fe20000000f00 */
[----:B------:R-:W-:Y:S01]  /*5e60*/  @P4 FMUL.FTZ R129, R107, R108 ;  /* 0x0000006c6b814220 */ /* 0x000fe20000410000 */
[C---:B------:R-:W-:Y:S01]  /*5e70*/  LOP3.LUT P6, RZ, R117.reuse, 0xff00, RZ, 0xc0, !PT ;  /* 0x0000ff0075ff7812 */ /* 0x040fe200078cc0ff */
[----:B------:R-:W-:Y:S01]  /*5e80*/  HADD2.F32 R108, -RZ, R102.H1_H1 ;  /* 0x30000066ff6c7230 */ /* 0x000fe20000004100 */
[----:B------:R-:W-:Y:S01]  /*5e90*/  ISETP.GE.U32.AND.EX P2, PT, R117, 0x1000000, PT, P2 ;  /* 0x010000007500780c */ /* 0x000fe20003f46120 */
[----:B------:R-:W-:Y:S01]  /*5ea0*/  HADD2.F32 R106, -RZ, R100.H1_H1 ;  /* 0x30000064ff6a7230 */ /* 0x000fe20000004100 */
[----:B------:R-:W-:Y:S01]  /*5eb0*/  LOP3.LUT P4, RZ, R116, 0xff00, RZ, 0xc0, !PT ;  /* 0x0000ff0074ff7812 */ /* 0x000fe2000788c0ff */
        /* <DEDUP_REMOVED lines=8> */
[----:B------:R-:W-:-:S02]  /*5f40*/  @P5 HADD2.F32 R105, -RZ, R112.H0_H0 ;  /* 0x20000070ff695230 */ /* 0x000fc40000004100 */
[----:B------:R-:W-:Y:S01]  /*5f50*/  FMUL.FTZ R183, R165, R183 ;  /* 0x000000b7a5b77220 */ /* 0x000fe20000410000 */
[----:B------:R-:W-:Y:S02]  /*5f60*/  HFMA2 R126, -RZ, RZ, 0, 0 ;  /* 0x00000000ff7e7431 */ /* 0x000fe400000001ff */
[----:B------:R-:W-:Y:S01]  /*5f70*/  FMUL.FTZ R104, R104, UR4 ;  /* 0x0000000468687c20 */ /* 0x000fe20008410000 */
[----:B------:R-:W-:Y:S02]  /*5f80*/  @P6 HADD2.F32 R107, -RZ, R114.H1_H1 ;  /* 0x30000072ff6b6230 */ /* 0x000fe40000004100 */
[----:B------:R-:W-:Y:S01]  /*5f90*/  FMUL.FTZ R110, R106, UR4 ;  /* 0x000000046a6e7c20 */ /* 0x000fe20008410000 */
[----:B------:R-:W-:Y:S01]  /*5fa0*/  @P2 HADD2.F32 R109, -RZ, R115.H1_H1 ;  /* 0x30000073ff6d2230 */ /* 0x000fe20000004100 */
[----:B------:R-:W-:Y:S01]  /*5fb0*/  CS2R R114, SRZ ;  /* 0x0000000000727805 */ /* 0x000fe2000001ff00 */
[----:B------:R-:W-:Y:S01]  /*5fc0*/  FMUL.FTZ R108, R108, UR4 ;  /* 0x000000046c6c7c20 */ /* 0x000fe20008410000 */
[----:B------:R-:W-:Y:S01]  /*5fd0*/  FMUL.FTZ R183, R183, UR4 ;  /* 0x00000004b7b77c20 */ /* 0x000fe20008410000 */
[----:B------:R-:W-:Y:S01]  /*5fe0*/  @P5 FMUL.FTZ R115, R104, R105 ;  /* 0x0000006968735220 */ /* 0x000fe20000410000 */
[----:B------:R-:W-:Y:S01]  /*5ff0*/  MOV R117, RZ ;  /* 0x000000ff00757202 */ /* 0x000fe20000000f00 */
[----:B------:R-:W-:Y:S01]  /*6000*/  @P6 FMUL.FTZ R126, R110, R107 ;  /* 0x0000006b6e7e6220 */ /* 0x000fe20000410000 */
[----:B------:R-:W-:Y:S01]  /*6010*/  F2FP.F16.F32.PACK_AB R105, R111, R122 ;  /* 0x0000007a6f69723e */ /* 0x000fe200000000ff */
[----:B------:R-:W-:Y:S01]  /*6020*/  @P2 FMUL.FTZ R117, R108, R109 ;  /* 0x0000006d6c752220 */ /* 0x000fe20000410000 */
[----:B------:R-:W-:Y:S01]  /*6030*/  FMUL.FTZ R111, R67, R108 ;  /* 0x0000006c436f7220 */ /* 0x000fe20000410000 */
[----:B------:R-:W-:Y:S01]  /*6040*/  FMUL.FTZ R110, R65, R110 ;  /* 0x0000006e416e7220 */ /* 0x000fe20000410000 */
[----:B------:R-:W-:Y:S01]  /*6050*/  FMUL.FTZ R108, R60, R104 ;  /* 0x000000683c6c7220 */ /* 0x000fe20000410000 */
[----:B------:R-:W-:Y:S01]  /*6060*/  FMUL.FTZ R109, R61, R183 ;  /* 0x000000b73d6d7220 */ /* 0x000fe20000410000 */
[----:B------:R-:W-:Y:S01]  /*6070*/  @P4 HADD2.F32 R112, -RZ, R112.H1_H1 ;  /* 0x30000070ff704230 */ /* 0x000fe20000004100 */
[----:B------:R-:W-:-:S02]  /*6080*/  F2FP.F16.F32.PACK_AB R106, R113, R130 ;  /* 0x00000082716a723e */ /* 0x000fc400000000ff */
[----:B------:R-:W-:Y:S02]  /*6090*/  FSEL R111, R111, RZ, P2 ;  /* 0x000000ff6f6f7208 */ /* 0x000fe40001000000 */
[----:B------:R-:W-:Y:S01]  /*60a0*/  FSEL R110, R110, RZ, P6 ;  /* 0x000000ff6e6e7208 */ /* 0x000fe20003000000 */
[----:B------:R-:W-:Y:S01]  /*60b0*/  @P4 FMUL.FTZ R114, R183, R112 ;  /* 0x00000070b7724220 */ /* 0x000fe20000410000 */
        /* <DEDUP_REMOVED lines=9> */
.L_x_5965:
[-CC-:B0-----:R-:W-:Y:S01]  /*6150*/  FFMA.FTZ R109, R130, R184.reuse, R185.reuse ;  /* 0x000000b8826d7223 */ /* 0x181fe200000100b9 */
[----:B------:R-:W-:Y:S01]  /*6160*/  LOP3.LUT P6, RZ, R116, 0xff0000, RZ, 0xc0, !PT ;  /* 0x00ff000074ff7812 */ /* 0x000fe200078cc0ff */
[-C--:B------:R-:W-:Y:S01]  /*6170*/  FFMA.FTZ R110, R131, R184.reuse, R185 ;  /* 0x000000b8836e7223 */ /* 0x080fe200000100b9 */
[--C-:B------:R-:W-:Y:S02]  /*6180*/  HADD2.F32 R108, -RZ, R101.reuse.H0_H0 ;  /* 0x20000065ff6c7230 */ /* 0x100fe40000004100 */
[----:B------:R-:W-:Y:S01]  /*6190*/  FADD.FTZ R128, R128, -R109 ;  /* 0x8000006d80807221 */ /* 0x000fe20000010000 */
[----:B------:R-:W-:Y:S02]  /*61a0*/  HADD2.F32 R109, -RZ, R101.H1_H1 ;  /* 0x30000065ff6d7230 */ /* 0x000fe40000004100 */
[----:B------:R-:W-:Y:S01]  /*61b0*/  FADD.FTZ R110, R129, -R110 ;  /* 0x8000006e816e7221 */ /* 0x000fe20000010000 */
[--C-:B------:R-:W-:Y:S01]  /*61c0*/  FFMA.FTZ R172, R172, R184, R185.reuse ;  /* 0x000000b8acac7223 */ /* 0x100fe200000100b9 */
[----:B------:R-:W-:Y:S01]  /*61d0*/  FFMA.FTZ R108, R165, R128, R108 ;  /* 0x00000080a56c7223 */ /* 0x000fe2000001006c */
[-CC-:B------:R-:W-:Y:S01]  /*61e0*/  FFMA.FTZ R126, R123, R184.reuse, R185.reuse ;  /* 0x000000b87b7e7223 */ /* 0x180fe200000100b9 */
[-CC-:B------:R-:W-:Y:S01]  /*61f0*/  FFMA.FTZ R166, R175, R184.reuse, R185.reuse ;  /* 0x000000b8afa67223 */ /* 0x180fe200000100b9 */
[-CC-:B------:R-:W-:Y:S01]  /*6200*/  FFMA.FTZ R111, R176, R184.reuse, R185.reuse ;  /* 0x000000b8b06f7223 */ /* 0x180fe200000100b9 */
[-CC-:B------:R-:W-:Y:S01]  /*6210*/  FFMA.FTZ R168, R179, R184.reuse, R185.reuse ;  /* 0x000000b8b3a87223 */ /* 0x180fe200000100b9 */
[----:B------:R-:W-:Y:S01]  /*6220*/  LOP3.LUT P2, RZ, R116, 0xff000000, RZ, 0xc0, !PT ;  /* 0xff00000074ff7812 */ /* 0x000fe2000784c0ff */
[----:B------:R-:W-:Y:S01]  /*6230*/  FFMA.FTZ R185, R122, R184, R185 ;  /* 0x000000b87ab97223 */ /* 0x000fe200000100b9 */
[----:B------:R-:W-:Y:S01]  /*6240*/  FFMA.FTZ R122, R165, R110, R109 ;  /* 0x0000006ea57a7223 */ /* 0x000fe2000001006d */
[----:B------:R-:W-:Y:S01]  /*6250*/  HADD2.F32 R118, -RZ, R102.H0_H0 ;  /* 0x20000066ff767230 */ /* 0x000fe20000004100 */
[----:B------:R-:W-:Y:S01]  /*6260*/  LOP3.LUT P4, RZ, R117, 0xff0000, RZ, 0xc0, !PT ;  /* 0x00ff000075ff7812 */ /* 0x000fe2000788c0ff */
[----:B------:R-:W-:Y:S01]  /*6270*/  FADD.FTZ R172, R167, -R172 ;  /* 0x800000aca7ac7221 */ /* 0x000fe20000010000 */
[----:B------:R-:W-:Y:S01]  /*6280*/  FMUL.FTZ R108, R183, R108 ;  /* 0x0000006cb76c7220 */ /* 0x000fe20000410000 */
[----:B------:R-:W-:-:S02]  /*6290*/  HADD2.F32 R109, -RZ, R103.H0_H0 ;  /* 0x20000067ff6d7230 */ /* 0x000fc40000004100 */
[----:B------:R-:W-:Y:S01]  /*62a0*/  FADD.FTZ R174, R174, -R111 ;  /* 0x8000006faeae7221 */ /* 0x000fe20000010000 */
[----:B------:R-:W-:Y:S02]  /*62b0*/  HFMA2 R119, -RZ, RZ, 0, 0 ;  /* 0x00000000ff777431 */ /* 0x000fe400000001ff */
[--C-:B-----5:R-:W-:Y:S02]  /*62c0*/  @P6 HADD2.F32 R110, -RZ, R113.reuse.H0_H0 ;  /* 0x20000071ff6e6230 */ /* 0x120fe40000004100 */
[----:B------:R-:W-:Y:S01]  /*62d0*/  FMUL.FTZ R111, R108, UR4 ;  /* 0x000000046c6f7c20 */ /* 0x000fe20008410000 */
[----:B------:R-:W-:Y:S01]  /*62e0*/  FFMA.FTZ R172, R165, R172, R118 ;  /* 0x000000aca5ac7223 */ /* 0x000fe20000010076 */
[----:B------:R-:W-:Y:S01]  /*62f0*/  LOP3.LUT P5, RZ, R117, 0xff, RZ, 0xc0, !PT ;  /* 0x000000ff75ff7812 */ /* 0x000fe200078ac0ff */
[----:B------:R-:W-:Y:S01]  /*6300*/  FFMA.FTZ R174, R165, R174, R109 ;  /* 0x000000aea5ae7223 */ /* 0x000fe2000001006d */
[C---:B------:R-:W-:Y:S01]  /*6310*/  FMUL.FTZ R108, R183.reuse, R122 ;  /* 0x0000007ab76c7220 */ /* 0x040fe20000410000 */
[----:B------:R-:W-:Y:S01]  /*6320*/  @P6 FMUL.FTZ R119, R110, R111 ;  /* 0x0000006f6e776220 */ /* 0x000fe20000410000 */
[C---:B------:R-:W-:Y:S01]  /*6330*/  FMUL.FTZ R109, R183.reuse, R172 ;  /* 0x000000acb76d7220 */ /* 0x040fe20000410000 */
        /* <DEDUP_REMOVED lines=8> */
[----:B------:R-:W-:Y:S01]  /*63c0*/  MOV R118, RZ ;  /* 0x000000ff00767202 */ /* 0x000fe20000000f00 */
[----:B------:R-:W-:Y:S01]  /*63d0*/  @P2 FMUL.FTZ R118, R131, R122 ;  /* 0x0000007a83762220 */ /* 0x000fe20000410000 */
[----:B------:R-:W-:Y:S01]  /*63e0*/  MOV R129, RZ ;  /* 0x000000ff00817202 */ /* 0x000fe20000000f00 */
[----:B------:R-:W-:Y:S01]  /*63f0*/  HFMA2 R127, -RZ, RZ, 0, 0 ;  /* 0x00000000ff7f7431 */ /* 0x000fe200000001ff */
[----:B------:R-:W-:Y:S01]  /*6400*/  FSEL R122, R108, RZ, P6 ;  /* 0x000000ff6c7a7208 */ /* 0x000fe20003000000 */
[-C--:B------:R-:W-:Y:S01]  /*6410*/  @P4 FMUL.FTZ R129, R130, R123.reuse ;  /* 0x0000007b82814220 */ /* 0x080fe20000410000 */
[----:B------:R-:W-:Y:S01]  /*6420*/  FMUL.FTZ R108, R66, R123 ;  /* 0x0000007b426c7220 */ /* 0x000fe20000410000 */
[----:B------:R-:W-:Y:S01]  /*6430*/  @P5 HADD2.F32 R128, -RZ, R114.H0_H0 ;  /* 0x20000072ff805230 */ /* 0x000fe20000004100 */
[----:B------:R-:W-:Y:S01]  /*6440*/  FSEL R123, R109, RZ, P2 ;  /* 0x000000ff6d7b7208 */ /* 0x000fe20001000000 */
[-C--:B------:R-:W-:Y:S01]  /*6450*/  FMUL.FTZ R110, R64, R113.reuse ;  /* 0x00000071406e7220 */ /* 0x080fe20000410000 */
[----:B------:R-:W-:Y:S01]  /*6460*/  ISETP.GE.U32.AND P2, PT, R116, RZ, PT ;  /* 0x000000ff7400720c */ /* 0x000fe20003f46070 */
[----:B------:R-:W-:Y:S01]  /*6470*/  FADD.FTZ R166, R173, -R166 ;  /* 0x800000a6ada67221 */ /* 0x000fe20000010000 */
[----:B------:R-:W-:Y:S01]  /*6480*/  @P5 FMUL.FTZ R127, R128, R113 ;  /* 0x00000071807f5220 */ /* 0x000fe20000410000 */
[C---:B------:R-:W-:Y:S01]  /*6490*/  LOP3.LUT P6, RZ, R117.reuse, 0xff00, RZ, 0xc0, !PT ;  /* 0x0000ff0075ff7812 */ /* 0x040fe200078cc0ff */
[----:B------:R-:W-:Y:S01]  /*64a0*/  HADD2.F32 R113, -RZ, R103.H1_H1 ;  /* 0x30000067ff717230 */ /* 0x000fe20000004100 */
[----:B------:R-:W-:Y:S01]  /*64b0*/  ISETP.GE.U32.AND.EX P2, PT, R117, 0x1000000, PT, P2 ;  /* 0x010000007500780c */ /* 0x000fe20003f46120 */
[----:B------:R-:W-:Y:S01]  /*64c0*/  HADD2.F32 R109, -RZ, R100.H0_H0 ;  /* 0x20000064ff6d7230 */ /* 0x000fe20000004100 */
[----:B------:R-:W-:Y:S01]  /*64d0*/  FSEL R128, R110, RZ, P5 ;  /* 0x000000ff6e807208 */ /* 0x000fe20002800000 */
[----:B------:R-:W-:Y:S01]  /*64e0*/  FADD.FTZ R168, R177, -R168 ;  /* 0x800000a8b1a87221 */ /* 0x000fe20000010000 */
[----:B------:R-:W-:Y:S01]  /*64f0*/  FSEL R130, R108, RZ, P4 ;  /* 0x000000ff6c827208 */ /* 0x000fe20002000000 */
[----:B------:R-:W-:Y:S01]  /*6500*/  HADD2.F32 R108, -RZ, R102.H1_H1 ;  /* 0x30000066ff6c7230 */ /* 0x000fe20000004100 */
[----:B------:R-:W-:Y:S01]  /*6510*/  LOP3.LUT P5, RZ, R116, 0xff, RZ, 0xc0, !PT ;  /* 0x000000ff74ff7812 */ /* 0x000fe200078ac0ff */
[----:B------:R-:W-:Y:S01]  /*6520*/  FADD.FTZ R120, R120, -R185 ;  /* 0x800000b978787221 */ /* 0x000fe20000010000 */
[----:B------:R-:W-:Y:S01]  /*6530*/  LOP3.LUT P4, RZ, R116, 0xff00, RZ, 0xc0, !PT ;  /* 0x0000ff0074ff7812 */ /* 0x000fe2000788c0ff */
[----:B------:R-:W-:-:S02]  /*6540*/  HADD2.F32 R111, -RZ, R100.H1_H1 ;  /* 0x30000064ff6f7230 */ /* 0x000fc40000004100 */
[----:B------:R-:W-:Y:S01]  /*6550*/  FADD.FTZ R126, R121, -R126 ;  /* 0x8000007e797e7221 */ /* 0x000fe20000010000 */
[C---:B------:R-:W-:Y:S01]  /*6560*/  FFMA.FTZ R166, R165.reuse, R166, R108 ;  /* 0x000000a6a5a67223 */ /* 0x040fe2000001006c */
[C---:B------:R-:W-:Y:S01]  /*6570*/  FFMA.FTZ R110, R165.reuse, R168, R113 ;  /* 0x000000a8a56e7223 */ /* 0x040fe20000010071 */
[C---:B------:R-:W-:Y:S01]  /*6580*/  FFMA.FTZ R108, R165.reuse, R120, R109 ;  /* 0x00000078a56c7223 */ /* 0x040fe2000001006d */
[----:B------:R-:W-:Y:S01]  /*6590*/  FFMA.FTZ R120, R165, R126, R111 ;  /* 0x0000007ea5787223 */ /* 0x000fe2000001006f */
[C---:B------:R-:W-:Y:S01]  /*65a0*/  FMUL.FTZ R109, R183.reuse, R166 ;  /* 0x000000a6b76d7220 */ /* 0x040fe20000410000 */
[C---:B------:R-:W-:Y:S01]  /*65b0*/  FMUL.FTZ R110, R183.reuse, R110 ;  /* 0x0000006eb76e7220 */ /* 0x040fe20000410000 */
[----:B------:R-:W-:Y:S01]  /*65c0*/  FMUL.FTZ R108, R183, R108 ;  /* 0x0000006cb76c7220 */ /* 0x000fe20000410000 */
[----:B------:R-:W-:Y:S02]  /*65d0*/  @P2 HADD2.F32 R121, -RZ, R115.H1_H1 ;  /* 0x30000073ff792230 */ /* 0x000fe40000004100 */
[----:B------:R-:W-:-:S02]  /*65e0*/  HFMA2 R126, -RZ, RZ, 0, 0 ;  /* 0x00000000ff7e7431 */ /* 0x000fc400000001ff */
[----:B------:R-:W-:Y:S01]  /*65f0*/  FMUL.FTZ R183, R183, R120 ;  /* 0x00000078b7b77220 */ /* 0x000fe20000410000 */
[----:B------:R-:W-:Y:S02]  /*6600*/  @P6 HADD2.F32 R111, -RZ, R114.H1_H1 ;  /* 0x30000072ff6f6230 */ /* 0x000fe40000004100 */
[----:B------:R-:W-:Y:S02]  /*6610*/  HFMA2 R115, -RZ, RZ, 0, 0 ;  /* 0x00000000ff737431 */ /* 0x000fe400000001ff */
[--C-:B------:R-:W-:Y:S02]  /*6620*/  @P5 HADD2.F32 R114, -RZ, R112.reuse.H0_H0 ;  /* 0x20000070ff725230 */ /* 0x100fe40000004100 */
[----:B------:R-:W-:Y:S01]  /*6630*/  FMUL.FTZ R116, R109, UR4 ;  /* 0x000000046d747c20 */ /* 0x000fe20008410000 */
[----:B------:R-:W-:Y:S02]  /*6640*/  @P4 HADD2.F32 R113, -RZ, R112.H1_H1 ;  /* 0x30000070ff714230 */ /* 0x000fe40000004100 */
        /* <DEDUP_REMOVED lines=21> */
.L_x_5966:
[----:B------:R-:W0:Y:S01]  /*67a0*/  @P0 LDC.64 R112, c[0x0][0x478] ;  /* 0x00011e00ff700b82 */ /* 0x000e220000000a00 */
[----:B------:R-:W-:-:S04]  /*67b0*/  IMAD.WIDE.U32 R124, R164, 0x10, R124 ;  /* 0x00000010a47c7825 */ /* 0x000fc800078e007c */
[----:B0-----:R-:W-:-:S05]  /*67c0*/  @P0 IMAD.WIDE.U32 R112, R164, 0x10, R112 ;  /* 0x00000010a4700825 */ /* 0x001fca00078e0070 */
[----:B------:R1:W-:Y:S04]  /*67d0*/  @P0 STG.E.128 desc[UR6][R112.64], R104 ;  /* 0x0000006870000986 */ /* 0x0003e8000c101d06 */
[----:B------:R1:W-:Y:S02]  /*67e0*/  STG.E.128 desc[UR6][R124.64], R108 ;  /* 0x0000006c7c007986 */ /* 0x0003e4000c101d06 */
.L_x_5960:
        /* <DEDUP_REMOVED lines=101> */
.L_x_5952:
        /* <DEDUP_REMOVED lines=28> */
.L_x_5968:
        /* <DEDUP_REMOVED lines=16> */
.L_x_10769:


//--------------------- .text._ZN10layer_norm22ln_bwd_finalize_kernelINS_22Kernel_traits_finalizeILj3072Ef6__halfS2_S2_fjLb1ELj1024ELj4ENS_18Kernel_traits_baseILj3072EfS2_S2_S2_fjLj1024EEEEELb1ELb0EEEvNS_9BwdParamsE --------------------------
	.section	.text._ZN10layer_norm22ln_bwd_finalize_kernelINS_22Kernel_traits_finalizeILj3072Ef6__halfS2_S2_fjLb1ELj1024ELj4ENS_18Kernel_traits_baseILj3072EfS2_S2_S2_fjLj1024EEEEELb1ELb0EEEvNS_9BwdParamsE,"ax",@progbits
	.align	128
        .global         _ZN10layer_norm22ln_bwd_finalize_kernelINS_22Kernel_traits_finalizeILj3072Ef6__halfS2_S2_fjLb1ELj1024ELj4ENS_18Kernel_traits_baseILj3072EfS2_S2_S2_fjLj1024EEEEELb1ELb0EEEvNS_9BwdParamsE
        .type           _ZN10layer_norm22ln_bwd_finalize_kernelINS_22Kernel_traits_finalizeILj3072Ef6__halfS2_S2_fjLb1ELj1024ELj4ENS_18Kernel_traits_baseILj3072EfS2_S2_S2_fjLj1024EEEEELb1ELb0EEEvNS_9BwdParamsE,@function
        .size           _ZN10layer_norm22ln_bwd_finalize_kernelINS_22Kernel_traits_finalizeILj3072Ef6__halfS2_S2_fjLb1ELj1024ELj4ENS_18Kernel_traits_baseILj3072EfS2_S2_S2_fjLj1024EEEEELb1ELb0EEEvNS_9BwdParamsE,(.L_x_10770 - _ZN10layer_norm22ln_bwd_finalize_kernelINS_22Kernel_traits_finalizeILj3072Ef6__halfS2_S2_fjLb1ELj1024ELj4ENS_18Kernel_traits_baseILj3072EfS2_S2_S2_fjLj1024EEEEELb1ELb0EEEvNS_9BwdParamsE)
        .other          _ZN10layer_norm22ln_bwd_finalize_kernelINS_22Kernel_traits_finalizeILj3072Ef6__halfS2_S2_fjLb1ELj1024ELj4ENS_18Kernel_traits_baseILj3072EfS2_S2_S2_fjLj1024EEEEELb1ELb0EEEvNS_9BwdParamsE,@"STO_CUDA_ENTRY STV_DEFAULT"
_ZN10layer_norm22ln_bwd_finalize_kernelINS_22Kernel_traits_finalizeILj3072Ef6__halfS2_S2_fjLb1ELj1024ELj4ENS_18Kernel_traits_baseILj3072EfS2_S2_S2_fjLj1024EEEEELb1ELb0EEEvNS_9BwdParamsE:
.text._ZN10layer_norm22ln_bwd_finalize_kernelINS_22Kernel_traits_finalizeILj3072Ef6__halfS2_S2_fjLb1ELj1024ELj4ENS_18Kernel_traits_baseILj3072EfS2_S2_S2_fjLj1024EEEEELb1ELb0EEEvNS_9BwdParamsE:
        /* <DEDUP_REMOVED lines=57> */
.L_x_5973:
        /* <DEDUP_REMOVED lines=87> */
.L_x_5972:
[----:B------:R-:W-:Y:S05]  /*0900*/  BSYNC.RECONVERGENT B1 ;  /* 0x0000000000017941 */ /* 0x000fea0003800200 */
.L_x_5971:
        /* <DEDUP_REMOVED lines=50> */
.L_x_5975:
[----:B------:R-:W-:Y:S05]  /*0c30*/  BSYNC.RECONVERGENT B1 ;  /* 0x0000000000017941 */ /* 0x000fea0003800200 */
.L_x_5974:
        /* <DEDUP_REMOVED lines=29> */
.L_x_5977:
[----:B------:R-:W-:Y:S05]  /*0e10*/  BSYNC.RECONVERGENT B1 ;  /* 0x0000000000017941 */ /* 0x000fea0003800200 */
.L_x_5976:
        /* <DEDUP_REMOVED lines=14> */
.L_x_5970:
[----:B------:R-:W-:Y:S05]  /*0f00*/  BSYNC.RECONVERGENT B0 ;  /* 0x0000000000007941 */ /* 0x000fea0003800200 */
.L_x_5969:
        /* <DEDUP_REMOVED lines=75> */
.L_x_5978:
        /* <DEDUP_REMOVED lines=12> */
.L_x_10770:


//--------------------- .text._ZN10layer_norm13ln_bwd_kernelINS_13Kernel_traitsIf6__halfS2_S2_fjLj3072ELj1ELj1ELj4ELj16ENS_18Kernel_traits_baseILj3072EfS2_S2_S2_fjLj128EEEEELb1ELb1ELb1ELb0EEEvNS_9BwdParamsE --------------------------
	.section	.text._ZN10layer_norm13ln_bwd_kernelINS_13Kernel_traitsIf6__halfS2_S2_fjLj3072ELj1ELj1ELj4ELj16ENS_18Kernel_traits_baseILj3072EfS2_S2_S2_fjLj128EEEEELb1ELb1ELb1ELb0EEEvNS_9BwdParamsE,"ax",@progbits
	.align	128
        .global         _ZN10layer_norm13ln_bwd_kernelINS_13Kernel_traitsIf6__halfS2_S2_fjLj3072ELj1ELj1ELj4ELj16ENS_18Kernel_traits_baseILj3072EfS2_S2_S2_fjLj128EEEEELb1ELb1ELb1ELb0EEEvNS_9BwdParamsE
        .type           _ZN10layer_norm13ln_bwd_kernelINS_13Kernel_traitsIf6__halfS2_S2_fjLj3072ELj1ELj1ELj4ELj16ENS_18Kernel_traits_baseILj3072EfS2_S2_S2_fjLj128EEEEELb1ELb1ELb1ELb0EEEvNS_9BwdParamsE,@function
        .size           _ZN10layer_norm13ln_bwd_kernelINS_13Kernel_traitsIf6__halfS2_S2_fjLj3072ELj1ELj1ELj4ELj16ENS_18Kernel_traits_baseILj3072EfS2_S2_S2_fjLj128EEEEELb1ELb1ELb1ELb0EEEvNS_9BwdParamsE,(.L_x_10771 - _ZN10layer_norm13ln_bwd_kernelINS_13Kernel_traitsIf6__halfS2_S2_fjLj3072ELj1ELj1ELj4ELj16ENS_18Kernel_traits_baseILj3072EfS2_S2_S2_fjLj128EEEEELb1ELb1ELb1ELb0EEEvNS_9BwdParamsE)
        .other          _ZN10layer_norm13ln_bwd_kernelINS_13Kernel_traitsIf6__halfS2_S2_fjLj3072ELj1ELj1ELj4ELj16ENS_18Kernel_traits_baseILj3072EfS2_S2_S2_fjLj128EEEEELb1ELb1ELb1ELb0EEEvNS_9BwdParamsE,@"STO_CUDA_ENTRY STV_DEFAULT"
_ZN10layer_norm13ln_bwd_kernelINS_13Kernel_traitsIf6__halfS2_S2_fjLj3072ELj1ELj1ELj4ELj16ENS_18Kernel_traits_baseILj3072EfS2_S2_S2_fjLj128EEEEELb1ELb1ELb1ELb0EEEvNS_9BwdParamsE:
.text._ZN10layer_norm13ln_bwd_kernelINS_13Kernel_traitsIf6__halfS2_S2_fjLj3072ELj1ELj1ELj4ELj16ENS_18Kernel_traits_baseILj3072EfS2_S2_S2_fjLj128EEEEELb1ELb1ELb1ELb0EEEvNS_9BwdParamsE:
        /* <DEDUP_REMOVED lines=122> */
.L_x_6095:
        /* <DEDUP_REMOVED lines=63> */
[----:B------:R-:W-:Y:S02]  /*0b90*/  HADD2.F32 R177, -RZ, R14.H0_H0 ;  /* 0x2000000effb17230 */ /* 0x000fe40000004100 */
[----:B------:R-:W-:Y:S01]  /*0ba0*/  FADD.FTZ R21, -R204, R21 ;  /* 0x00000015cc157221 */ /* 0x000fe20000010100 */
[--C-:B----4-:R-:W-:Y:S02]  /*0bb0*/  HADD2.F32 R9, -RZ, R16.reuse.H0_H0 ;  /* 0x20000010ff097230 */ /* 0x110fe40000004100 */
[----:B------:R-:W-:Y:S01]  /*0bc0*/  FMUL.FTZ R3, R6, R3 ;  /* 0x0000000306037220 */ /* 0x000fe20000410000 */
[----:B------:R-:W-:Y:S01]  /*0bd0*/  FADD.FTZ R173, -R204, R173 ;  /* 0x000000adccad7221 */ /* 0x000fe20000010100 */
[----:B------:R-:W-:Y:S02]  /*0be0*/  HADD2.F32 R175, -RZ, R13.H1_H1 ;  /* 0x3000000dffaf7230 */ /* 0x000fe40000004100 */
[----:B0-----:R-:W-:Y:S01]  /*0bf0*/  FMUL.FTZ R10, R6, R21 ;  /* 0x00000015060a7220 */ /* 0x001fe20000410000 */
[----:B------:R-:W-:-:S02]  /*0c00*/  HADD2.F32 R16, -RZ, R16.H1_H1 ;  /* 0x30000010ff107230 */ /* 0x000fc40000004100 */
[----:B------:R-:W-:Y:S01]  /*0c10*/  FADD.FTZ R100, R100, R9 ;  /* 0x0000000964647221 */ /* 0x000fe20000010000 */
[--C-:B------:R-:W-:Y:S02]  /*0c20*/  HADD2.F32 R13, -RZ, R17.reuse.H0_H0 ;  /* 0x20000011ff0d7230 */ /* 0x100fe40000004100 */
[-C--:B------:R-:W-:Y:S01]  /*0c30*/  FFMA.FTZ R76, R3, R9.reuse, R76 ;  /* 0x00000009034c7223 */ /* 0x080fe2000001004c */
[----:B------:R-:W-:Y:S01]  /*0c40*/  FMUL.FTZ R12, R28, R9 ;  /* 0x000000091c0c7220 */ /* 0x000fe20000410000 */
[----:B------:R-:W-:Y:S01]  /*0c50*/  FMUL.FTZ R9, R6, R173 ;  /* 0x000000ad06097220 */ /* 0x000fe20000410000 */
[C---:B------:R-:W-:Y:S01]  /*0c60*/  FADD.FTZ R177, -R204.reuse, R177 ;  /* 0x000000b1ccb17221 */ /* 0x040fe20000010100 */
[----:B------:R-:W-:Y:S02]  /*0c70*/  HADD2.F32 R179, -RZ, R14.H1_H1 ;  /* 0x3000000effb37230 */ /* 0x000fe40000004100 */
[----:B------:R-:W-:Y:S01]  /*0c80*/  FADD.FTZ R175, -R204, R175 ;  /* 0x000000afccaf7221 */ /* 0x000fe20000010100 */
[----:B------:R-:W-:-:S02]  /*0c90*/  HADD2.F32 R20, -RZ, R17.H1_H1 ;  /* 0x30000011ff147230 */ /* 0x000fc40000004100 */
[----:B------:R-:W-:Y:S01]  /*0ca0*/  FADD.FTZ R101, R101, R16 ;  /* 0x0000001065657221 */ /* 0x000fe20000010000 */
[-C--:B------:R-:W-:Y:S01]  /*0cb0*/  FFMA.FTZ R77, R10, R16.reuse, R77 ;  /* 0x000000100a4d7223 */ /* 0x080fe2000001004d */
[----:B------:R-:W-:Y:S01]  /*0cc0*/  FMUL.FTZ R11, R29, R16 ;  /* 0x000000101d0b7220 */ /* 0x000fe20000410000 */
[--C-:B------:R-:W-:Y:S02]  /*0cd0*/  HADD2.F32 R217, -RZ, R15.reuse.H0_H0 ;  /* 0x2000000fffd97230 */ /* 0x100fe40000004100 */
[----:B------:R-:W-:Y:S01]  /*0ce0*/  FADD.FTZ R102, R102, R13 ;  /* 0x0000000d66667221 */ /* 0x000fe20000010000 */
[----:B------:R-:W-:Y:S02]  /*0cf0*/  HADD2.F32 R17, -RZ, R18.H0_H0 ;  /* 0x20000012ff117230 */ /* 0x000fe40000004100 */
[-C--:B------:R-:W-:Y:S01]  /*0d00*/  FFMA.FTZ R78, R9, R13.reuse, R78 ;  /* 0x0000000d094e7223 */ /* 0x080fe2000001004e */
[----:B------:R-:W-:Y:S01]  /*0d10*/  FMUL.FTZ R16, R30, R13 ;  /* 0x0000000d1e107220 */ /* 0x000fe20000410000 */
[----:B------:R-:W-:-:S02]  /*0d20*/  HADD2.F32 R15, -RZ, R15.H1_H1 ;  /* 0x3000000fff0f7230 */ /* 0x000fc40000004100 */
[C---:B------:R-:W-:Y:S01]  /*0d30*/  FMUL.FTZ R13, R6.reuse, R177 ;  /* 0x000000b1060d7220 */ /* 0x040fe20000410000 */
[----:B------:R-:W-:Y:S01]  /*0d40*/  FMUL.FTZ R14, R6, R175 ;  /* 0x000000af060e7220 */ /* 0x000fe20000410000 */
[----:B------:R-:W-:Y:S02]  /*0d50*/  HADD2.F32 R24, -RZ, R18.H1_H1 ;  /* 0x30000012ff187230 */ /* 0x000fe40000004100 */
[----:B------:R-:W-:Y:S01]  /*0d60*/  FADD.FTZ R179, -R204, R179 ;  /* 0x000000b3ccb37221 */ /* 0x000fe20000010100 */
[----:B------:R-:W-:Y:S01]  /*0d70*/  FADD.FTZ R104, R104, R17 ;  /* 0x0000001168687221 */ /* 0x000fe20000010000 */
[-C--:B------:R-:W-:Y:S01]  /*0d80*/  FFMA.FTZ R80, R13, R17.reuse, R80 ;  /* 0x000000110d507223 */ /* 0x080fe20000010050 */
[----:B------:R-:W-:Y:S01]  /*0d90*/  FMUL.FTZ R18, R32, R17 ;  /* 0x0000001120127220 */ /* 0x000fe20000410000 */
[----:B------:R-:W-:Y:S01]  /*0da0*/  FADD.FTZ R22, RZ, R12 ;  /* 0x0000000cff167221 */ /* 0x000fe20000010000 */
[----:B------:R-:W-:Y:S01]  /*0db0*/  FADD.FTZ R221, -R204, R15 ;  /* 0x0000000fccdd7221 */ /* 0x000fe20000010100 */
[----:B------:R-:W-:Y:S01]  /*0dc0*/  FFMA.FTZ R17, R3, R12, RZ ;  /* 0x0000000c03117223 */ /* 0x000fe200000100ff */
[----:B------:R-:W-:Y:S01]  /*0dd0*/  FADD.FTZ R103, R103, R20 ;  /* 0x0000001467677221 */ /* 0x000fe20000010000 */
[-C--:B------:R-:W-:Y:S01]  /*0de0*/  FFMA.FTZ R79, R14, R20.reuse, R79 ;  /* 0x000000140e4f7223 */ /* 0x080fe2000001004f */
[----:B------:R-:W-:Y:S01]  /*0df0*/  FMUL.FTZ R15, R31, R20 ;  /* 0x000000141f0f7220 */ /* 0x000fe20000410000 */
[----:B------:R-:W-:-:S02]  /*0e00*/  HADD2.F32 R219, -RZ, R19.H0_H0 ;  /* 0x20000013ffdb7230 */ /* 0x000fc40000004100 */
[----:B------:R-:W-:Y:S01]  /*0e10*/  FMUL.FTZ R20, R6, R179 ;  /* 0x000000b306147220 */ /* 0x000fe20000410000 */
[----:B------:R-:W-:Y:S02]  /*0e20*/  HADD2.F32 R174, -RZ, R19.H1_H1 ;  /* 0x30000013ffae7230 */ /* 0x000fe40000004100 */
        /* <DEDUP_REMOVED lines=9> */
[----:B------:R-:W-:Y:S02]  /*0ec0*/  FADD.FTZ R217, -R204, R217 ;  /* 0x000000d9ccd97221 */ /* 0x000fe40000010100 */
        /* <DEDUP_REMOVED lines=16> */
.L_x_5983:
[----:B----4-:R-:W-:Y:S05]  /*0fd0*/  BSYNC.RECONVERGENT B1 ;  /* 0x0000000000017941 */ /* 0x010fea0003800200 */
.L_x_5982:
        /* <DEDUP_REMOVED lines=16> */
[----:B------:R-:W-:Y:S02]  /*10e0*/  IADD3 R207, PT, PT, R207, 0x80, RZ ;  /* 0x00000080cfcf7810 */ /* 0x000fe40007ffe0ff */
[----:B------:R-:W-:Y:S02]  /*10f0*/  IADD3 R205, PT, PT, R205, 0x80, RZ ;  /* 0x00000080cdcd7810 */ /* 0x000fe40007ffe0ff */
[----:B------:R-:W-:Y:S01]  /*1100*/  IADD3 R206, PT, PT, R206, 0x80, RZ ;  /* 0x00000080cece7810 */ /* 0x000fe20007ffe0ff */
[----:B--2---:R-:W-:Y:S02]  /*1110*/  HADD2.F32 R23, -RZ, R172.H0_H0 ;  /* 0x200000acff177230 */ /* 0x004fe40000004100 */
[--C-:B------:R-:W-:Y:S02]  /*1120*/  HADD2.F32 R187, -RZ, R173.reuse.H1_H1 ;  /* 0x300000adffbb7230 */ /* 0x100fe40000004100 */
[----:B------:R-:W-:-:S02]  /*1130*/  HADD2.F32 R185, -RZ, R173.H0_H0 ;  /* 0x200000adffb97230 */ /* 0x000fc40000004100 */
[C---:B------:R-:W-:Y:S01]  /*1140*/  FADD.FTZ R23, -R204.reuse, R23 ;  /* 0x00000017cc177221 */ /* 0x040fe20000010100 */
[----:B------:R-:W-:Y:S02]  /*1150*/  HADD2.F32 R183, -RZ, R172.H1_H1 ;  /* 0x300000acffb77230 */ /* 0x000fe40000004100 */
[----:B------:R-:W-:Y:S01]  /*1160*/  FADD.FTZ R187, -R204, R187 ;  /* 0x000000bbccbb7221 */ /* 0x000fe20000010100 */
[----:B------:R-:W-:Y:S02]  /*1170*/  HADD2.F32 R197, -RZ, R174.H0_H0 ;  /* 0x200000aeffc57230 */ /* 0x000fe40000004100 */
[----:B------:R-:W-:Y:S01]  /*1180*/  FMUL.FTZ R23, R6, R23 ;  /* 0x0000001706177220 */ /* 0x000fe20000410000 */
[----:B---3--:R-:W-:Y:S02]  /*1190*/  HADD2.F32 R25, -RZ, R176.H0_H0 ;  /* 0x200000b0ff197230 */ /* 0x008fe40000004100 */
[----:B------:R-:W-:Y:S01]  /*11a0*/  FADD.FTZ R185, -R204, R185 ;  /* 0x000000b9ccb97221 */ /* 0x000fe20000010100 */
[----:B------:R-:W-:-:S02]  /*11b0*/  HADD2.F32 R172, -RZ, R177.H1_H1 ;  /* 0x300000b1ffac7230 */ /* 0x000fc40000004100 */
[C---:B------:R-:W-:Y:S01]  /*11c0*/  FADD.FTZ R183, -R204.reuse, R183 ;  /* 0x000000b7ccb77221 */ /* 0x040fe20000010100 */
[----:B------:R-:W-:Y:S02]  /*11d0*/  HADD2.F32 R176, -RZ, R176.H1_H1 ;  /* 0x300000b0ffb07230 */ /* 0x000fe40000004100 */
[----:B0-----:R-:W-:Y:S01]  /*11e0*/  FADD.FTZ R181, -R204, R197 ;  /* 0x000000c5ccb57221 */ /* 0x001fe20000010100 */
[----:B------:R-:W-:Y:S02]  /*11f0*/  HADD2.F32 R173, -RZ, R177.H0_H0 ;  /* 0x200000b1ffad7230 */ /* 0x000fe40000004100 */
[----:B------:R-:W-:Y:S01]  /*1200*/  FADD.FTZ R108, R108, R25 ;  /* 0x000000196c6c7221 */ /* 0x000fe20000010000 */
[-C--:B------:R-:W-:Y:S01]  /*1210*/  FFMA.FTZ R84, R23, R25.reuse, R84 ;  /* 0x0000001917547223 */ /* 0x080fe20000010054 */
[----:B------:R-:W-:Y:S01]  /*1220*/  FMUL.FTZ R180, R44, R25 ;  /* 0x000000192cb47220 */ /* 0x000fe20000410000 */
[C---:B------:R-:W-:Y:S01]  /*1230*/  FMUL.FTZ R182, R6.reuse, R187 ;  /* 0x000000bb06b67220 */ /* 0x040fe20000410000 */
[----:B------:R-:W-:Y:S01]  /*1240*/  FMUL.FTZ R25, R6, R185 ;  /* 0x000000b906197220 */ /* 0x000fe20000410000 */
[----:B------:R-:W-:-:S02]  /*1250*/  HADD2.F32 R221, -RZ, R175.H0_H0 ;  /* 0x200000afffdd7230 */ /* 0x000fc40000004100 */
[C---:B------:R-:W-:Y:S01]  /*1260*/  FMUL.FTZ R26, R6.reuse, R183 ;  /* 0x000000b7061a7220 */ /* 0x040fe20000410000 */
[----:B------:R-:W-:Y:S02]  /*1270*/  HADD2.F32 R223, -RZ, R175.H1_H1 ;  /* 0x300000afffdf7230 */ /* 0x000fe40000004100 */
[----:B------:R-:W-:Y:S01]  /*1280*/  FADD.FTZ R111, R111, R172 ;  /* 0x000000ac6f6f7221 */ /* 0x000fe20000010000 */
[----:B------:R-:W-:Y:S02]  /*1290*/  HADD2.F32 R175, -RZ, R178.H0_H0 ;  /* 0x200000b2ffaf7230 */ /* 0x000fe40000004100 */
        /* <DEDUP_REMOVED lines=14> */
[----:B------:R-:W-:-:S02]  /*1380*/  HADD2.F32 R219, -RZ, R174.H1_H1 ;  /* 0x300000aeffdb7230 */ /* 0x000fc40000004100 */
[----:B------:R-:W-:Y:S01]  /*1390*/  FADD.FTZ R174, R175, R184 ;  /* 0x000000b8afae7221 */ /* 0x000fe20000010000 */
[----:B------:R-:W-:Y:S01]  /*13a0*/  FFMA.FTZ R173, R25, R184, R172 ;  /* 0x000000b819ad7223 */ /* 0x000fe200000100ac */
[----:B------:R-:W-:Y:S02]  /*13b0*/  HADD2.F32 R178, -RZ, R178.H1_H1 ;  /* 0x300000b2ffb27230 */ /* 0x000fe40000004100 */
[----:B------:R-:W-:Y:S01]  /*13c0*/  FADD.FTZ R219, -R204, R219 ;  /* 0x000000dbccdb7221 */ /* 0x000fe20000010100 */
        /* <DEDUP_REMOVED lines=28> */
.L_x_5985:
[----:B------:R-:W-:Y:S05]  /*1590*/  BSYNC.RECONVERGENT B1 ;  /* 0x0000000000017941 */ /* 0x000fea0003800200 */
.L_x_5984:
        /* <DEDUP_REMOVED lines=19> */
[----:B------:R-:W-:Y:S01]  /*16d0*/  FADD.FTZ R205, -R204, R173 ;  /* 0x000000adcccd7221 */ /* 0x000fe20000010100 */
[----:B------:R-:W-:-:S02]  /*16e0*/  HADD2.F32 R213, -RZ, R175.H0_H0 ;  /* 0x200000afffd57230 */ /* 0x000fc40000004100 */
[C---:B------:R-:W-:Y:S01]  /*16f0*/  FADD.FTZ R189, -R204.reuse, R189 ;  /* 0x000000bdccbd7221 */ /* 0x040fe20000010100 */
[--C-:B----4-:R-:W-:Y:S02]  /*1700*/  HADD2.F32 R173, -RZ, R176.reuse.H0_H0 ;  /* 0x200000b0ffad7230 */ /* 0x110fe40000004100 */
[C---:B------:R-:W-:Y:S01]  /*1710*/  FADD.FTZ R199, -R204.reuse, R199 ;  /* 0x000000c7ccc77221 */ /* 0x040fe20000010100 */
[----:B------:R-:W-:Y:S02]  /*1720*/  HADD2.F32 R175, -RZ, R175.H1_H1 ;  /* 0x300000afffaf7230 */ /* 0x000fe40000004100 */
[----:B------:R-:W-:Y:S01]  /*1730*/  FADD.FTZ R203, -R204, R203 ;  /* 0x000000cbcccb7221 */ /* 0x000fe20000010100 */
[----:B------:R-:W-:Y:S02]  /*1740*/  HADD2.F32 R172, -RZ, R177.H1_H1 ;  /* 0x300000b1ffac7230 */ /* 0x000fe40000004100 */
[----:B------:R-:W-:Y:S01]  /*1750*/  FMUL.FTZ R208, R6, R205 ;  /* 0x000000cd06d07220 */ /* 0x000fe20000410000 */
[----:B------:R-:W-:-:S02]  /*1760*/  HADD2.F32 R176, -RZ, R176.H1_H1 ;  /* 0x300000b0ffb07230 */ /* 0x000fc40000004100 */
[----:B------:R-:W-:Y:S01]  /*1770*/  FMUL.FTZ R189, R6, R189 ;  /* 0x000000bd06bd7220 */ /* 0x000fe20000410000 */
[----:B------:R-:W-:Y:S01]  /*1780*/  FMUL.FTZ R202, R60, R173 ;  /* 0x000000ad3cca7220 */ /* 0x000fe20000410000 */
[----:B------:R-:W-:Y:S01]  /*1790*/  FADD.FTZ R219, -R204, R175 ;  /* 0x000000afccdb7221 */ /* 0x000fe20000010100 */
[C---:B0-----:R-:W-:Y:S01]  /*17a0*/  FMUL.FTZ R200, R6.reuse, R199 ;  /* 0x000000c706c87220 */ /* 0x041fe20000410000 */
[----:B------:R-:W-:Y:S02]  /*17b0*/  HADD2.F32 R175, -RZ, R177.H0_H0 ;  /* 0x200000b1ffaf7230 */ /* 0x000fe40000004100 */
        /* <DEDUP_REMOVED lines=12> */
[----:B------:R-:W-:-:S02]  /*1880*/  HADD2.F32 R207, -RZ, R174.H0_H0 ;  /* 0x200000aeffcf7230 */ /* 0x000fc40000004100 */
[----:B------:R-:W-:Y:S01]  /*1890*/  FADD.FTZ R175, R172, R201 ;  /* 0x000000c9acaf7221 */ /* 0x000fe20000010000 */
[----:B------:R-:W-:Y:S01]  /*18a0*/  FFMA.FTZ R172, R200, R201, R173 ;  /* 0x000000c9c8ac7223 */ /* 0x000fe200000100ad */
[----:B------:R-:W-:Y:S02]  /*18b0*/  HADD2.F32 R209, -RZ, R174.H1_H1 ;  /* 0x300000aeffd17230 */ /* 0x000fe40000004100 */
[--C-:B------:R-:W-:Y:S02]  /*18c0*/  HADD2.F32 R177, -RZ, R178.reuse.H0_H0 ;  /* 0x200000b2ffb17230 */ /* 0x100fe40000004100 */
[C---:B------:R-:W-:Y:S01]  /*18d0*/  FADD.FTZ R207, -R204.reuse, R207 ;  /* 0x000000cfcccf7221 */ /* 0x040fe20000010100 */
[----:B------:R-:W-:Y:S01]  /*18e0*/  FADD.FTZ R174, R175, R210 ;  /* 0x000000d2afae7221 */ /* 0x000fe20000010000 */
[----:B------:R-:W-:Y:S01]  /*18f0*/  FFMA.FTZ R173, R199, R210, R172 ;  /* 0x000000d2c7ad7223 */ /* 0x000fe200000100ac */
[----:B------:R-:W-:Y:S01]  /*1900*/  FADD.FTZ R211, -R204, R209 ;  /* 0x000000d1ccd37221 */ /* 0x000fe20000010100 */
[----:B------:R-:W-:-:S02]  /*1910*/  HADD2.F32 R178, -RZ, R178.H1_H1 ;  /* 0x300000b2ffb27230 */ /* 0x000fc40000004100 */
[----:B------:R-:W-:Y:S01]  /*1920*/  FMUL.FTZ R209, R6, R207 ;  /* 0x000000cf06d17220 */ /* 0x000fe20000410000 */
[----:B------:R-:W-:Y:S01]  /*1930*/  FMUL.FTZ R212, R64, R177 ;  /* 0x000000b140d47220 */ /* 0x000fe20000410000 */
[----:B------:R-:W-:Y:S01]  /*1940*/  FADD.FTZ R175, R174, R203 ;  /* 0x000000cbaeaf7221 */ /* 0x000fe20000010000 */
[----:B------:R-:W-:Y:S01]  /*1950*/  FFMA.FTZ R172, R208, R203, R173 ;  /* 0x000000cbd0ac7223 */ /* 0x000fe200000100ad */
        /* <DEDUP_REMOVED lines=28> */
.L_x_5981:
        /* <DEDUP_REMOVED lines=34> */
.L_x_5987:
        /* <DEDUP_REMOVED lines=27> */
.L_x_5986:
[----:B----4-:R-:W-:Y:S05]  /*1ef0*/  BSYNC.RECONVERGENT B0 ;  /* 0x0000000000007941 */ /* 0x010fea0003800200 */
.L_x_5980:
        /* <DEDUP_REMOVED lines=32> */
.L_x_5989:
[----:B------:R-:W-:Y:S05]  /*2100*/  BSYNC.RECONVERGENT B0 ;  /* 0x0000000000007941 */ /* 0x000fea0003800200 */
.L_x_5988:
        /* <DEDUP_REMOVED lines=25> */
[----:B------:R-:W-:Y:S02]  /*22a0*/  MOV R179, R7 ;  /* 0x0000000700b37202 */ /* 0x000fe40000000f00 */
        /* <DEDUP_REMOVED lines=11> */
.L_x_5992:
        /* <DEDUP_REMOVED lines=13> */
[----:B------:R-:W-:Y:S02]  /*2430*/  @P5 HADD2.F32 R172, -RZ, R164.H0_H0 ;  /* 0x200000a4ffac5230 */ /* 0x000fe40000004100 */
[----:B------:R-:W-:-:S04]  /*2440*/  FMUL.FTZ R173, R173, UR17 ;  /* 0x00000011adad7c20 */ /* 0x000fc80008410000 */
[----:B------:R-:W-:Y:S01]  /*2450*/  FMUL.FTZ R175, R173, UR16 ;  /* 0x00000010adaf7c20 */ /* 0x000fe20008410000 */
[----:B------:R-:W-:-:S03]  /*2460*/  HFMA2 R173, -RZ, RZ, 0, 0 ;  /* 0x00000000ffad7431 */ /* 0x000fc600000001ff */
[----:B------:R-:W-:Y:S01]  /*2470*/  FMUL.FTZ R174, R36, R175 ;  /* 0x000000af24ae7220 */ /* 0x000fe20000410000 */
[----:B------:R-:W-:-:S04]  /*2480*/  @P5 FMUL.FTZ R173, R175, R172 ;  /* 0x000000acafad5220 */ /* 0x000fc80000410000 */
[----:B------:R-:W-:Y:S01]  /*2490*/  FSEL R174, R174, RZ, P5 ;  /* 0x000000ffaeae7208 */ /* 0x000fe20002800000 */
[----:B------:R-:W-:-:S03]  /*24a0*/  FADD.FTZ R124, R124, R173 ;  /* 0x000000ad7c7c7221 */ /* 0x000fc60000010000 */
[----:B------:R-:W-:-:S04]  /*24b0*/  F2FP.F16.F32.PACK_AB R174, RZ, R174 ;  /* 0x000000aeffae723e */ /* 0x000fc800000000ff */
[----:B------:R-:W-:-:S07]  /*24c0*/  PRMT R168, R174, 0x7610, R168 ;  /* 0x00007610aea87816 */ /* 0x000fce00000000a8 */
.L_x_5995:
[----:B------:R-:W-:Y:S05]  /*24d0*/  @!P4 BRA `(.L_x_5996) ;  /* 0x000000000040c947 */ /* 0x000fea0003800000 */
[----:B------:R-:W-:Y:S01]  /*24e0*/  FFMA.FTZ R172, R10, R8, R7 ;  /* 0x000000080aac7223 */ /* 0x000fe20000010007 */
[----:B------:R-:W-:Y:S02]  /*24f0*/  ISETP.GT.AND P5, PT, R4, RZ, PT ;  /* 0x000000ff0400720c */ /* 0x000fe40003fa4270 */
[----:B-----5:R-:W-:Y:S01]  /*2500*/  LOP3.LUT P0, RZ, R190, 0xff00, RZ, 0xc0, !PT ;  /* 0x0000ff00beff7812 */ /* 0x020fe2000780c0ff */
[----:B------:R-:W-:Y:S01]  /*2510*/  FADD.FTZ R173, R11, -R172 ;  /* 0x800000ac0bad7221 */ /* 0x000fe20000010000 */
[----:B------:R-:W-:-:S03]  /*2520*/  MOV R172, RZ ;  /* 0x000000ff00ac7202 */ /* 0x000fc60000000f00 */
[----:B------:R-:W-:-:S05]  /*2530*/  FMUL.FTZ R173, R6, R173 ;  /* 0x000000ad06ad7220 */ /* 0x000fca0000410000 */
[----:B------:R-:W-:-:S05]  /*2540*/  FSEL R173, R173, RZ, P5 ;  /* 0x000000ffadad7208 */ /* 0x000fca0002800000 */
[----:B------:R-:W-:-:S04]  /*2550*/  FMUL.FTZ R173, R173, UR17 ;  /* 0x00000011adad7c20 */ /* 0x000fc80008410000 */
[----:B------:R-:W-:Y:S01]  /*2560*/  FMUL.FTZ R176, R173, UR16 ;  /* 0x00000010adb07c20 */ /* 0x000fe20008410000 */
[----:B------:R-:W-:-:S03]  /*2570*/  @P0 HADD2.F32 R173, -RZ, R164.H1_H1 ;  /* 0x300000a4ffad0230 */ /* 0x000fc60000004100 */
[----:B------:R-:W-:Y:S02]  /*2580*/  FMUL.FTZ R174, R37, R176 ;  /* 0x000000b025ae7220 */ /* 0x000fe40000410000 */
[----:B------:R-:W-:-:S03]  /*2590*/  @P0 FMUL.FTZ R172, R176, R173 ;  /* 0x000000adb0ac0220 */ /* 0x000fc60000410000 */
[----:B------:R-:W-:Y:S01]  /*25a0*/  FSEL R174, R174, RZ, P0 ;  /* 0x000000ffaeae7208 */ /* 0x000fe20000000000 */
[----:B------:R-:W-:-:S03]  /*25b0*/  FADD.FTZ R125, R125, R172 ;  /* 0x000000ac7d7d7221 */ /* 0x000fc60000010000 */
[----:B------:R-:W-:-:S04]  /*25c0*/  F2FP.F16.F32.PACK_AB R174, RZ, R174 ;  /* 0x000000aeffae723e */ /* 0x000fc800000000ff */
[----:B------:R-:W-:-:S07]  /*25d0*/  PRMT R168, R168, 0x5410, R174 ;  /* 0x00005410a8a87816 */ /* 0x000fce00000000ae */
.L_x_5996:
        /* <DEDUP_REMOVED lines=17> */
.L_x_5997:
        /* <DEDUP_REMOVED lines=17> */
.L_x_5998:
        /* <DEDUP_REMOVED lines=17> */
.L_x_5999:
        /* <DEDUP_REMOVED lines=17> */
.L_x_6000:
        /* <DEDUP_REMOVED lines=17> */
.L_x_6001:
[----:B------:R-:W-:Y:S05]  /*2b30*/  @!P4 BRA `(.L_x_6002) ;  /* 0x0000001800ccc947 */ /* 0x000fea0003800000 */
[----:B------:R-:W-:Y:S01]  /*2b40*/  FFMA.FTZ R172, R24, R8, R7 ;  /* 0x0000000818ac7223 */ /* 0x000fe20000010007 */
[----:B------:R-:W-:Y:S02]  /*2b50*/  ISETP.GT.AND P5, PT, R4, RZ, PT ;  /* 0x000000ff0400720c */ /* 0x000fe40003fa4270 */
[----:B-----5:R-:W-:Y:S01]  /*2b60*/  ISETP.GE.U32.AND P0, PT, R190, RZ, PT ;  /* 0x000000ffbe00720c */ /* 0x020fe20003f06070 */
[----:B------:R-:W-:Y:S01]  /*2b70*/  FADD.FTZ R173, R21, -R172 ;  /* 0x800000ac15ad7221 */ /* 0x000fe20000010000 */
[----:B------:R-:W-:Y:S02]  /*2b80*/  MOV R172, RZ ;  /* 0x000000ff00ac7202 */ /* 0x000fe40000000f00 */
[----:B------:R-:W-:Y:S01]  /*2b90*/  ISETP.GE.U32.AND.EX P0, PT, R191, 0x1000000, PT, P0 ;  /* 0x01000000bf00780c */ /* 0x000fe20003f06100 */
        /* <DEDUP_REMOVED lines=10> */
[----:B------:R-:W-:Y:S01]  /*2c40*/  PRMT R171, R171, 0x5410, R174 ;  /* 0x00005410abab7816 */ /* 0x000fe200000000ae */
[----:B------:R-:W-:Y:S06]  /*2c50*/  BRA `(.L_x_6002) ;  /* 0x0000001800847947 */ /* 0x000fec0003800000 */
.L_x_5994:
        /* <DEDUP_REMOVED lines=16> */
[----:B------:R-:W-:Y:S01]  /*2d60*/  @P5 HADD2.F32 R172, -RZ, R164.H0_H0 ;  /* 0x200000a4ffac5230 */ /* 0x000fe20000004100 */
[----:B------:R-:W-:-:S04]  /*2d70*/  FSEL R160, R160, RZ, P5 ;  /* 0x000000ffa0a07208 */ /* 0x000fc80002800000 */
[----:B------:R-:W-:Y:S01]  /*2d80*/  @P5 FMUL.FTZ R161, R172, R163 ;  /* 0x000000a3aca15220 */ /* 0x000fe20000410000 */
[----:B------:R-:W-:-:S03]  /*2d90*/  F2FP.F16.F32.PACK_AB R160, RZ, R160 ;  /* 0x000000a0ffa0723e */ /* 0x000fc600000000ff */
[----:B------:R-:W-:Y:S01]  /*2da0*/  FADD.FTZ R124, R124, R161 ;  /* 0x000000a17c7c7221 */ /* 0x000fe20000010000 */
[----:B------:R-:W-:-:S07]  /*2db0*/  PRMT R168, R160, 0x7610, R168 ;  /* 0x00007610a0a87816 */ /* 0x000fce00000000a8 */
.L_x_6003:
[----:B------:R-:W-:Y:S01]  /*2dc0*/  F2FP.F16.F32.PACK_AB R160, RZ, R162 ;  /* 0x000000a2ffa0723e */ /* 0x000fe200000000ff */
        /* <DEDUP_REMOVED lines=9> */
[----:B------:R-:W-:Y:S01]  /*2e60*/  @P5 HADD2.F32 R163, -RZ, R164.H1_H1 ;  /* 0x300000a4ffa35230 */ /* 0x000fe20000004100 */
[----:B------:R-:W-:-:S04]  /*2e70*/  FSEL R161, R161, RZ, P5 ;  /* 0x000000ffa1a17208 */ /* 0x000fc80002800000 */
[----:B------:R-:W-:Y:S01]  /*2e80*/  @P5 FMUL.FTZ R162, R163, R174 ;  /* 0x000000aea3a25220 */ /* 0x000fe20000410000 */
[----:B------:R-:W-:-:S03]  /*2e90*/  F2FP.F16.F32.PACK_AB R161, RZ, R161 ;  /* 0x000000a1ffa1723e */ /* 0x000fc600000000ff */
[----:B------:R-:W-:Y:S01]  /*2ea0*/  FADD.FTZ R125, R125, R162 ;  /* 0x000000a27d7d7221 */ /* 0x000fe20000010000 */
[----:B------:R-:W-:-:S07]  /*2eb0*/  PRMT R168, R168, 0x5410, R161 ;  /* 0x00005410a8a87816 */ /* 0x000fce00000000a1 */
.L_x_6004:
[----:B------:R-:W-:Y:S01]  /*2ec0*/  F2FP.F16.F32.PACK_AB R172, RZ, R172 ;  /* 0x000000acffac723e */ /* 0x000fe200000000ff */
        /* <DEDUP_REMOVED lines=9> */
[----:B------:R-:W-:Y:S01]  /*2f60*/  @P5 HADD2.F32 R174, -RZ, R165.H0_H0 ;  /* 0x200000a5ffae5230 */ /* 0x000fe20000004100 */
[----:B------:R-:W-:-:S04]  /*2f70*/  FSEL R162, R162, RZ, P5 ;  /* 0x000000ffa2a27208 */ /* 0x000fc80002800000 */
[----:B------:R-:W-:Y:S01]  /*2f80*/  @P5 FMUL.FTZ R161, R174, R173 ;  /* 0x000000adaea15220 */ /* 0x000fe20000410000 */
[----:B------:R-:W-:-:S03]  /*2f90*/  F2FP.F16.F32.PACK_AB R162, RZ, R162 ;  /* 0x000000a2ffa2723e */ /* 0x000fc600000000ff */
[----:B------:R-:W-:Y:S01]  /*2fa0*/  FADD.FTZ R126, R126, R161 ;  /* 0x000000a17e7e7221 */ /* 0x000fe20000010000 */
[----:B------:R-:W-:-:S07]  /*2fb0*/  PRMT R169, R162, 0x7610, R169 ;  /* 0x00007610a2a97816 */ /* 0x000fce00000000a9 */
.L_x_6005:
        /* <DEDUP_REMOVED lines=15> */
[----:B------:R-:W-:Y:S01]  /*30b0*/  @P5 HADD2.F32 R175, -RZ, R165.H1_H1 ;  /* 0x300000a5ffaf5230 */ /* 0x000fe20000004100 */
[----:B------:R-:W-:-:S04]  /*30c0*/  FSEL R163, R163, RZ, P5 ;  /* 0x000000ffa3a37208 */ /* 0x000fc80002800000 */
[----:B------:R-:W-:Y:S01]  /*30d0*/  @P5 FMUL.FTZ R162, R175, R174 ;  /* 0x000000aeafa25220 */ /* 0x000fe20000410000 */
[----:B------:R-:W-:-:S03]  /*30e0*/  F2FP.F16.F32.PACK_AB R163, RZ, R163 ;  /* 0x000000a3ffa3723e */ /* 0x000fc600000000ff */
[----:B------:R-:W-:Y:S01]  /*30f0*/  FADD.FTZ R127, R127, R162 ;  /* 0x000000a27f7f7221 */ /* 0x000fe20000010000 */
[----:B------:R-:W-:-:S07]  /*3100*/  PRMT R169, R169, 0x5410, R163 ;  /* 0x00005410a9a97816 */ /* 0x000fce00000000a3 */
.L_x_6006:
        /* <DEDUP_REMOVED lines=17> */
.L_x_6007:
[----:B------:R-:W-:Y:S01]  /*3220*/  F2FP.F16.F32.PACK_AB R174, RZ, R174 ;  /* 0x000000aeffae723e */ /* 0x000fe200000000ff */
        /* <DEDUP_REMOVED lines=15> */
.L_x_6008:
[----:B------:R-:W-:Y:S02]  /*3320*/  F2FP.F16.F32.PACK_AB R175, RZ, R175 ;  /* 0x000000afffaf723e */ /* 0x000fe400000000ff */
        /* <DEDUP_REMOVED lines=14> */
.L_x_6009:
[----:B------:R-:W-:Y:S02]  /*3410*/  F2FP.F16.F32.PACK_AB R163, R207, R176 ;  /* 0x000000b0cfa3723e */ /* 0x000fe400000000ff */
        /* <DEDUP_REMOVED lines=11> */
[----:B------:R-:W-:Y:S01]  /*34d0*/  @P0 HADD2.F32 R175, -RZ, R167.H1_H1 ;  /* 0x300000a7ffaf0230 */ /* 0x000fe20000004100 */
[----:B------:R-:W-:-:S04]  /*34e0*/  F2FP.F16.F32.PACK_AB R173, RZ, R173 ;  /* 0x000000adffad723e */ /* 0x000fc800000000ff */
[----:B------:R-:W-:Y:S01]  /*34f0*/  @P0 FMUL.FTZ R172, R175, R174 ;  /* 0x000000aeafac0220 */ /* 0x000fe20000410000 */
[----:B------:R-:W-:-:S03]  /*3500*/  PRMT R171, R171, 0x5410, R173 ;  /* 0x00005410abab7816 */ /* 0x000fc600000000ad */
[----:B------:R-:W-:Y:S01]  /*3510*/  FADD.FTZ R131, R131, R172 ;  /* 0x000000ac83837221 */ /* 0x000fe20000010000 */
[----:B------:R-:W-:Y:S06]  /*3520*/  BRA `(.L_x_6002) ;  /* 0x0000001000507947 */ /* 0x000fec0003800000 */
.L_x_5993:
        /* <DEDUP_REMOVED lines=12> */
[----:B------:R-:W-:-:S03]  /*35f0*/  FMUL.FTZ R173, R173, UR17 ;  /* 0x00000011adad7c20 */ /* 0x000fc60008410000 */
[----:B------:R-:W-:Y:S02]  /*3600*/  @P0 HADD2.F32 R174, -RZ, R164.H0_H0 ;  /* 0x200000a4ffae0230 */ /* 0x000fe40000004100 */
[----:B------:R-:W-:Y:S01]  /*3610*/  FMUL.FTZ R175, R173, UR16 ;  /* 0x00000010adaf7c20 */ /* 0x000fe20008410000 */
[----:B------:R-:W-:-:S03]  /*3620*/  HFMA2 R173, -RZ, RZ, 0, 0 ;  /* 0x00000000ffad7431 */ /* 0x000fc600000001ff */
[-C--:B------:R-:W-:Y:S01]  /*3630*/  FMUL.FTZ R172, R36, R175.reuse ;  /* 0x000000af24ac7220 */ /* 0x080fe20000410000 */
[----:B------:R-:W-:-:S04]  /*3640*/  @P0 FMUL.FTZ R173, R174, R175 ;  /* 0x000000afaead0220 */ /* 0x000fc80000410000 */
[----:B------:R-:W-:Y:S01]  /*3650*/  FSEL R172, R172, RZ, P0 ;  /* 0x000000ffacac7208 */ /* 0x000fe20000000000 */
[----:B------:R-:W-:-:S03]  /*3660*/  FADD.FTZ R124, R124, R173 ;  /* 0x000000ad7c7c7221 */ /* 0x000fc60000010000 */
[----:B------:R-:W-:-:S04]  /*3670*/  F2FP.F16.F32.PACK_AB R172, RZ, R172 ;  /* 0x000000acffac723e */ /* 0x000fc800000000ff */
[----:B------:R-:W-:-:S07]  /*3680*/  PRMT R168, R172, 0x7610, R168 ;  /* 0x00007610aca87816 */ /* 0x000fce00000000a8 */
.L_x_6011:
[----:B------:R-:W-:Y:S05]  /*3690*/  @!P4 BRA `(.L_x_6012) ;  /* 0x00000000003cc947 */ /* 0x000fea0003800000 */
[----:B------:R-:W-:Y:S01]  /*36a0*/  @P5 FFMA.FTZ R172, R10, R8, R7 ;  /* 0x000000080aac5223 */ /* 0x000fe20000010007 */
[----:B-----5:R-:W-:Y:S01]  /*36b0*/  HADD2.F32 R173, -RZ, R148.H1_H1 ;  /* 0x30000094ffad7230 */ /* 0x020fe20000004100 */
[----:B------:R-:W-:Y:S02]  /*36c0*/  LOP3.LUT P0, RZ, R190, 0xff00, RZ, 0xc0, !PT ;  /* 0x0000ff00beff7812 */ /* 0x000fe4000780c0ff */
[----:B------:R-:W-:-:S04]  /*36d0*/  @P5 FADD.FTZ R172, R11, -R172 ;  /* 0x800000ac0bac5221 */ /* 0x000fc80000010000 */
[----:B------:R-:W-:Y:S01]  /*36e0*/  @P5 FFMA.FTZ R173, R6, R172, R173 ;  /* 0x000000ac06ad5223 */ /* 0x000fe200000100ad */
[----:B------:R-:W-:-:S03]  /*36f0*/  MOV R172, RZ ;  /* 0x000000ff00ac7202 */ /* 0x000fc60000000f00 */
[----:B------:R-:W-:-:S03]  /*3700*/  FMUL.FTZ R173, R173, UR17 ;  /* 0x00000011adad7c20 */ /* 0x000fc60008410000 */
[----:B------:R-:W-:Y:S02]  /*3710*/  @P0 HADD2.F32 R175, -RZ, R164.H1_H1 ;  /* 0x300000a4ffaf0230 */ /* 0x000fe40000004100 */
[----:B------:R-:W-:-:S04]  /*3720*/  FMUL.FTZ R174, R173, UR16 ;  /* 0x00000010adae7c20 */ /* 0x000fc80008410000 */
[-C--:B------:R-:W-:Y:S01]  /*3730*/  FMUL.FTZ R173, R37, R174.reuse ;  /* 0x000000ae25ad7220 */ /* 0x080fe20000410000 */
[----:B------:R-:W-:-:S04]  /*3740*/  @P0 FMUL.FTZ R172, R175, R174 ;  /* 0x000000aeafac0220 */ /* 0x000fc80000410000 */
[----:B------:R-:W-:Y:S01]  /*3750*/  FSEL R173, R173, RZ, P0 ;  /* 0x000000ffadad7208 */ /* 0x000fe20000000000 */
[----:B------:R-:W-:-:S03]  /*3760*/  FADD.FTZ R125, R125, R172 ;  /* 0x000000ac7d7d7221 */ /* 0x000fc60000010000 */
[----:B------:R-:W-:-:S04]  /*3770*/  F2FP.F16.F32.PACK_AB R173, RZ, R173 ;  /* 0x000000adffad723e */ /* 0x000fc800000000ff */
[----:B------:R-:W-:-:S07]  /*3780*/  PRMT R168, R168, 0x5410, R173 ;  /* 0x00005410a8a87816 */ /* 0x000fce00000000ad */
.L_x_6012:
[----:B------:R-:W-:Y:S05]  /*3790*/  @!P4 BRA `(.L_x_6013) ;  /* 0x00000000003cc947 */ /* 0x000fea0003800000 */
        /* <DEDUP_REMOVED lines=15> */
.L_x_6013:
        /* <DEDUP_REMOVED lines=16> */
.L_x_6014:
        /* <DEDUP_REMOVED lines=16> */
.L_x_6015:
        /* <DEDUP_REMOVED lines=16> */
.L_x_6016:
        /* <DEDUP_REMOVED lines=16> */
.L_x_6017:
[----:B------:R-:W-:Y:S05]  /*3c90*/  @!P4 BRA `(.L_x_6002) ;  /* 0x000000080074c947 */ /* 0x000fea0003800000 */
[----:B------:R-:W-:Y:S01]  /*3ca0*/  @P5 FFMA.FTZ R172, R24, R8, R7 ;  /* 0x0000000818ac5223 */ /* 0x000fe20000010007 */
[----:B-----5:R-:W-:Y:S01]  /*3cb0*/  HADD2.F32 R173, -RZ, R151.H1_H1 ;  /* 0x30000097ffad7230 */ /* 0x020fe20000004100 */
[----:B------:R-:W-:Y:S02]  /*3cc0*/  ISETP.GE.U32.AND P0, PT, R190, RZ, PT ;  /* 0x000000ffbe00720c */ /* 0x000fe40003f06070 */
[----:B------:R-:W-:Y:S02]  /*3cd0*/  @P5 FADD.FTZ R172, R21, -R172 ;  /* 0x800000ac15ac5221 */ /* 0x000fe40000010000 */
[----:B------:R-:W-:Y:S02]  /*3ce0*/  ISETP.GE.U32.AND.EX P0, PT, R191, 0x1000000, PT, P0 ;  /* 0x01000000bf00780c */ /* 0x000fe40003f06100 */
[----:B------:R-:W-:Y:S01]  /*3cf0*/  @P5 FFMA.FTZ R173, R6, R172, R173 ;  /* 0x000000ac06ad5223 */ /* 0x000fe200000100ad */
[----:B------:R-:W-:-:S03]  /*3d00*/  MOV R172, RZ ;  /* 0x000000ff00ac7202 */ /* 0x000fc60000000f00 */
[----:B------:R-:W-:-:S04]  /*3d10*/  FMUL.FTZ R173, R173, UR17 ;  /* 0x00000011adad7c20 */ /* 0x000fc80008410000 */
[----:B------:R-:W-:-:S03]  /*3d20*/  FMUL.FTZ R174, R173, UR16 ;  /* 0x00000010adae7c20 */ /* 0x000fc60008410000 */
[----:B------:R-:W-:Y:S02]  /*3d30*/  @P0 HADD2.F32 R175, -RZ, R167.H1_H1 ;  /* 0x300000a7ffaf0230 */ /* 0x000fe40000004100 */
[----:B------:R-:W-:-:S03]  /*3d40*/  FMUL.FTZ R173, R43, R174 ;  /* 0x000000ae2bad7220 */ /* 0x000fc60000410000 */
[----:B------:R-:W-:Y:S02]  /*3d50*/  @P0 FMUL.FTZ R172, R175, R174 ;  /* 0x000000aeafac0220 */ /* 0x000fe40000410000 */
[----:B------:R-:W-:Y:S02]  /*3d60*/  FSEL R173, R173, RZ, P0 ;  /* 0x000000ffadad7208 */ /* 0x000fe40000000000 */
[----:B------:R-:W-:Y:S02]  /*3d70*/  FADD.FTZ R131, R131, R172 ;  /* 0x000000ac83837221 */ /* 0x000fe40000010000 */
[----:B------:R-:W-:-:S04]  /*3d80*/  F2FP.F16.F32.PACK_AB R173, RZ, R173 ;  /* 0x000000adffad723e */ /* 0x000fc800000000ff */
[----:B------:R-:W-:Y:S01]  /*3d90*/  PRMT R171, R171, 0x5410, R173 ;  /* 0x00005410abab7816 */ /* 0x000fe200000000ad */
[----:B------:R-:W-:Y:S06]  /*3da0*/  BRA `(.L_x_6002) ;  /* 0x0000000800307947 */ /* 0x000fec0003800000 */
.L_x_6010:
        /* <DEDUP_REMOVED lines=51> */
.L_x_6018:
[----:B------:R-:W-:Y:S05]  /*40e0*/  @!P4 BRA `(.L_x_6019) ;  /* 0x00000000002cc947 */ /* 0x000fea0003800000 */
[----:B------:R-:W-:Y:S01]  /*40f0*/  LOP3.LUT P0, RZ, R190, 0xff00, RZ, 0xc0, !PT ;  /* 0x0000ff00beff7812 */ /* 0x000fe2000780c0ff */
        /* <DEDUP_REMOVED lines=10> */
.L_x_6019:
[----:B------:R-:W-:Y:S05]  /*41a0*/  @!P4 BRA `(.L_x_6020) ;  /* 0x00000000002cc947 */ /* 0x000fea0003800000 */
[----:B------:R-:W-:Y:S01]  /*41b0*/  LOP3.LUT P0, RZ, R190, 0xff0000, RZ, 0xc0, !PT ;  /* 0x00ff0000beff7812 */ /* 0x000fe2000780c0ff */
        /* <DEDUP_REMOVED lines=10> */
.L_x_6020:
        /* <DEDUP_REMOVED lines=12> */
.L_x_6021:
        /* <DEDUP_REMOVED lines=12> */
.L_x_6022:
        /* <DEDUP_REMOVED lines=12> */
.L_x_6023:
        /* <DEDUP_REMOVED lines=12> */
.L_x_6024:
[----:B------:R-:W-:Y:S02]  /*4560*/  F2FP.F16.F32.PACK_AB R163, R173, R163 ;  /* 0x000000a3ada3723e */ /* 0x000fe400000000ff */
        /* <DEDUP_REMOVED lines=11> */
[----:B------:R-:W-:Y:S01]  /*4620*/  @P0 HADD2.F32 R175, -RZ, R167.H1_H1 ;  /* 0x300000a7ffaf0230 */ /* 0x000fe20000004100 */
[----:B------:R-:W-:-:S04]  /*4630*/  F2FP.F16.F32.PACK_AB R173, RZ, R173 ;  /* 0x000000adffad723e */ /* 0x000fc800000000ff */
[----:B------:R-:W-:Y:S01]  /*4640*/  @P0 FMUL.FTZ R172, R175, R174 ;  /* 0x000000aeafac0220 */ /* 0x000fe20000410000 */
[----:B------:R-:W-:-:S03]  /*4650*/  PRMT R171, R171, 0x5410, R173 ;  /* 0x00005410abab7816 */ /* 0x000fc600000000ad */
[----:B------:R-:W-:-:S07]  /*4660*/  FADD.FTZ R131, R131, R172 ;  /* 0x000000ac83837221 */ /* 0x000fce0000010000 */
.L_x_6002:
        /* <DEDUP_REMOVED lines=10> */
.L_x_5991:
[----:B------:R-:W-:Y:S05]  /*4710*/  BSYNC.RECONVERGENT B0 ;  /* 0x0000000000007941 */ /* 0x000fea0003800200 */
.L_x_5990:
        /* <DEDUP_REMOVED lines=8> */
.L_x_6027:
[----:B------:R-:W-:Y:S05]  /*47a0*/  BRA.U !UP0, `(.L_x_6028) ;  /* 0x0000001108507547 */ /* 0x000fea000b800000 */
[----:B------:R-:W-:-:S04]  /*47b0*/  UISETP.NE.U32.AND UP0, UPT, UR6, URZ, UPT ;  /* 0x000000ff0600728c */ /* 0x000fc8000bf05070 */
[----:B------:R-:W-:-:S06]  /*47c0*/  UISETP.NE.AND.EX UP0, UPT, UR7, URZ, UPT, UP0 ;  /* 0x000000ff0700728c */ /* 0x000fcc000bf05300 */
[----:B------:R-:W-:-:S13]  /*47d0*/  PLOP3.LUT P0, PT, PT, PT, UP0, 0x80, 0x8 ;  /* 0x000000000008781c */ /* 0x000fda0003f0f008 */
[----:B------:R-:W-:Y:S05]  /*47e0*/  @!P0 BRA `(.L_x_6029) ;  /* 0x0000000800348947 */ /* 0x000fea0003800000 */
[----:B------:R-:W-:Y:S01]  /*47f0*/  ISETP.GT.AND P5, PT, R4, RZ, PT ;  /* 0x000000ff0400720c */ /* 0x000fe20003fa4270 */
[--C-:B-----5:R-:W-:Y:S02]  /*4800*/  HADD2.F32 R219, -RZ, R152.reuse.H0_H0 ;  /* 0x20000098ffdb7230 */ /* 0x120fe40000004100 */
[----:B------:R-:W-:Y:S02]  /*4810*/  HADD2.F32 R221, -RZ, R152.H1_H1 ;  /* 0x30000098ffdd7230 */ /* 0x000fe40000004100 */
[--C-:B------:R-:W-:Y:S02]  /*4820*/  HADD2.F32 R207, -RZ, R153.reuse.H1_H1 ;  /* 0x30000099ffcf7230 */ /* 0x100fe40000004100 */
[----:B------:R-:W-:Y:S02]  /*4830*/  HADD2.F32 R223, -RZ, R153.H0_H0 ;  /* 0x20000099ffdf7230 */ /* 0x000fe40000004100 */
[--C-:B------:R-:W-:Y:S02]  /*4840*/  HADD2.F32 R217, -RZ, R154.reuse.H0_H0 ;  /* 0x2000009affd97230 */ /* 0x100fe40000004100 */
[----:B------:R-:W-:-:S02]  /*4850*/  HADD2.F32 R205, -RZ, R154.H1_H1 ;  /* 0x3000009affcd7230 */ /* 0x000fc40000004100 */
[-CC-:B0-----:R-:W-:Y:S01]  /*4860*/  @P5 FFMA.FTZ R161, R23, R8.reuse, R7.reuse ;  /* 0x0000000817a15223 */ /* 0x181fe20000010007 */
        /* <DEDUP_REMOVED lines=11> */
[----:B------:R-:W-:Y:S01]  /*4920*/  @P5 FFMA.FTZ R207, R6, R172, R207 ;  /* 0x000000ac06cf5223 */ /* 0x000fe200000100cf */
[-CC-:B------:R-:W-:Y:S01]  /*4930*/  @P5 FFMA.FTZ R175, R187, R8.reuse, R7.reuse ;  /* 0x00000008bbaf5223 */ /* 0x180fe20000010007 */
        /* <DEDUP_REMOVED lines=30> */
.L_x_6030:
        /* <DEDUP_REMOVED lines=12> */
.L_x_6031:
        /* <DEDUP_REMOVED lines=12> */
.L_x_6032:
        /* <DEDUP_REMOVED lines=12> */
.L_x_6033:
        /* <DEDUP_REMOVED lines=12> */
.L_x_6034:
        /* <DEDUP_REMOVED lines=12> */
.L_x_6035:
        /* <DEDUP_REMOVED lines=12> */
.L_x_6036:
        /* <DEDUP_REMOVED lines=18> */
.L_x_6029:
[----:B------:R-:W-:Y:S01]  /*50c0*/  ISETP.GT.AND P6, PT, R4, RZ, PT ;  /* 0x000000ff0400720c */ /* 0x000fe20003fc4270 */
[----:B------:R-:W-:-:S12]  /*50d0*/  @!P4 BRA `(.L_x_6038) ;  /* 0x00000000003cc947 */ /* 0x000fd80003800000 */
[----:B0-----:R-:W-:Y:S01]  /*50e0*/  @P6 FFMA.FTZ R175, R23, R8, R7 ;  /* 0x0000000817af6223 */ /* 0x001fe20000010007 */
        /* <DEDUP_REMOVED lines=14> */
.L_x_6038:
[----:B------:R-:W-:Y:S05]  /*51d0*/  @!P4 BRA `(.L_x_6039) ;  /* 0x00000000003cc947 */ /* 0x000fea0003800000 */
[----:B0-----:R-:W-:Y:S01]  /*51e0*/  @P6 FFMA.FTZ R172, R26, R8, R7 ;  /* 0x000000081aac6223 */ /* 0x001fe20000010007 */
        /* <DEDUP_REMOVED lines=14> */
.L_x_6039:
[----:B------:R-:W-:Y:S05]  /*52d0*/  @!P4 BRA `(.L_x_6040) ;  /* 0x00000000003cc947 */ /* 0x000fea0003800000 */
        /* <DEDUP_REMOVED lines=15> */
.L_x_6040:
        /* <DEDUP_REMOVED lines=16> */
.L_x_6041:
        /* <DEDUP_REMOVED lines=16> */
.L_x_6042:
        /* <DEDUP_REMOVED lines=16> */
.L_x_6043:
        /* <DEDUP_REMOVED lines=16> */
.L_x_6044:
[----:B------:R-:W-:Y:S05]  /*57d0*/  @!P4 BRA `(.L_x_6037) ;  /* 0x0000001000acc947 */ /* 0x000fea0003800000 */
[----:B0-----:R-:W-:Y:S01]  /*57e0*/  @P6 FFMA.FTZ R172, R198, R8, R7 ;  /* 0x00000008c6ac6223 */ /* 0x001fe20000010007 */
        /* <DEDUP_REMOVED lines=16> */
.L_x_6028:
        /* <DEDUP_REMOVED lines=26> */
.L_x_6046:
        /* <DEDUP_REMOVED lines=16> */
.L_x_6047:
        /* <DEDUP_REMOVED lines=16> */
.L_x_6048:
[-C--:B------:R-:W-:Y:S01]  /*5c90*/  FFMA.FTZ R174, R188, R8.reuse, R7 ;  /* 0x00000008bcae7223 */ /* 0x080fe20000010007 */
        /* <DEDUP_REMOVED lines=20> */
.L_x_6049:
        /* <DEDUP_REMOVED lines=17> */
.L_x_6050:
        /* <DEDUP_REMOVED lines=16> */
.L_x_6051:
        /* <DEDUP_REMOVED lines=15> */
.L_x_6052:
        /* <DEDUP_REMOVED lines=18> */
.L_x_6045:
        /* <DEDUP_REMOVED lines=8> */
[----:B------:R-:W-:Y:S02]  /*6280*/  @P6 HADD2.F32 R174, -RZ, R164.H0_H0 ;  /* 0x200000a4ffae6230 */ /* 0x000fe40000004100 */
[----:B------:R-:W-:-:S04]  /*6290*/  FMUL.FTZ R172, R172, UR17 ;  /* 0x00000011acac7c20 */ /* 0x000fc80008410000 */
[----:B------:R-:W-:-:S04]  /*62a0*/  FMUL.FTZ R175, R172, UR16 ;  /* 0x00000010acaf7c20 */ /* 0x000fc80008410000 */
[-C--:B------:R-:W-:Y:S01]  /*62b0*/  FMUL.FTZ R172, R52, R175.reuse ;  /* 0x000000af34ac7220 */ /* 0x080fe20000410000 */
[----:B------:R-:W-:-:S04]  /*62c0*/  @P6 FMUL.FTZ R173, R174, R175 ;  /* 0x000000afaead6220 */ /* 0x000fc80000410000 */
[----:B------:R-:W-:Y:S01]  /*62d0*/  FSEL R172, R172, RZ, P6 ;  /* 0x000000ffacac7208 */ /* 0x000fe20003000000 */
[----:B------:R-:W-:-:S03]  /*62e0*/  FADD.FTZ R132, R132, R173 ;  /* 0x000000ad84847221 */ /* 0x000fc60000010000 */
[----:B------:R-:W-:-:S04]  /*62f0*/  F2FP.F16.F32.PACK_AB R172, RZ, R172 ;  /* 0x000000acffac723e */ /* 0x000fc800000000ff */
[----:B------:R-:W-:-:S07]  /*6300*/  PRMT R168, R172, 0x7610, R168 ;  /* 0x00007610aca87816 */ /* 0x000fce00000000a8 */
.L_x_6053:
[----:B------:R-:W-:Y:S05]  /*6310*/  @!P4 BRA `(.L_x_6054) ;  /* 0x000000000040c947 */ /* 0x000fea0003800000 */
[----:B------:R-:W-:Y:S01]  /*6320*/  FFMA.FTZ R172, R26, R8, R7 ;  /* 0x000000081aac7223 */ /* 0x000fe20000010007 */
[----:B------:R-:W-:Y:S02]  /*6330*/  ISETP.GT.AND P5, PT, R4, RZ, PT ;  /* 0x000000ff0400720c */ /* 0x000fe40003fa4270 */
[----:B-----5:R-:W-:Y:S01]  /*6340*/  LOP3.LUT P6, RZ, R192, 0xff00, RZ, 0xc0, !PT ;  /* 0x0000ff00c0ff7812 */ /* 0x020fe200078cc0ff */
[----:B------:R-:W-:-:S04]  /*6350*/  FADD.FTZ R173, R27, -R172 ;  /* 0x800000ac1bad7221 */ /* 0x000fc80000010000 */
[----:B------:R-:W-:-:S05]  /*6360*/  FMUL.FTZ R172, R6, R173 ;  /* 0x000000ad06ac7220 */ /* 0x000fca0000410000 */
[----:B------:R-:W-:-:S03]  /*6370*/  FSEL R172, R172, RZ, P5 ;  /* 0x000000ffacac7208 */ /* 0x000fc60002800000 */
[----:B------:R-:W-:Y:S02]  /*6380*/  @P6 HADD2.F32 R175, -RZ, R164.H1_H1 ;  /* 0x300000a4ffaf6230 */ /* 0x000fe40000004100 */
[----:B------:R-:W-:-:S04]  /*6390*/  FMUL.FTZ R172, R172, UR17 ;  /* 0x00000011acac7c20 */ /* 0x000fc80008410000 */
[----:B------:R-:W-:Y:S01]  /*63a0*/  FMUL.FTZ R174, R172, UR16 ;  /* 0x00000010acae7c20 */ /* 0x000fe20008410000 */
[----:B------:R-:W-:-:S03]  /*63b0*/  MOV R172, RZ ;  /* 0x000000ff00ac7202 */ /* 0x000fc60000000f00 */
[-C--:B------:R-:W-:Y:S01]  /*63c0*/  FMUL.FTZ R173, R53, R174.reuse ;  /* 0x000000ae35ad7220 */ /* 0x080fe20000410000 */
[----:B------:R-:W-:-:S04]  /*63d0*/  @P6 FMUL.FTZ R172, R175, R174 ;  /* 0x000000aeafac6220 */ /* 0x000fc80000410000 */
[----:B------:R-:W-:Y:S01]  /*63e0*/  FSEL R173, R173, RZ, P6 ;  /* 0x000000ffadad7208 */ /* 0x000fe20003000000 */
[----:B------:R-:W-:-:S03]  /*63f0*/  FADD.FTZ R133, R133, R172 ;  /* 0x000000ac85857221 */ /* 0x000fc60000010000 */
[----:B------:R-:W-:-:S04]  /*6400*/  F2FP.F16.F32.PACK_AB R173, RZ, R173 ;  /* 0x000000adffad723e */ /* 0x000fc800000000ff */
[----:B------:R-:W-:-:S07]  /*6410*/  PRMT R168, R168, 0x5410, R173 ;  /* 0x00005410a8a87816 */ /* 0x000fce00000000ad */
.L_x_6054:
        /* <DEDUP_REMOVED lines=17> */
.L_x_6055:
        /* <DEDUP_REMOVED lines=17> */
.L_x_6056:
        /* <DEDUP_REMOVED lines=17> */
.L_x_6057:
        /* <DEDUP_REMOVED lines=17> */
.L_x_6058:
        /* <DEDUP_REMOVED lines=17> */
.L_x_6059:
        /* <DEDUP_REMOVED lines=8> */
[----:B------:R-:W-:Y:S02]  /*69f0*/  FMUL.FTZ R172, R172, UR17 ;  /* 0x00000011acac7c20 */ /* 0x000fe40008410000 */
[----:B------:R-:W-:Y:S02]  /*6a00*/  @P5 HADD2.F32 R175, -RZ, R167.H1_H1 ;  /* 0x300000a7ffaf5230 */ /* 0x000fe40000004100 */
        /* <DEDUP_REMOVED lines=8> */
.L_x_6037:
        /* <DEDUP_REMOVED lines=8> */
.L_x_6026:
[----:B------:R-:W-:Y:S05]  /*6b10*/  BSYNC.RECONVERGENT B0 ;  /* 0x0000000000007941 */ /* 0x000fea0003800200 */
.L_x_6025:
        /* <DEDUP_REMOVED lines=8> */
.L_x_6062:
[----:B------:R-:W-:Y:S05]  /*6ba0*/  BRA.U !UP0, `(.L_x_6063) ;  /* 0x0000001108507547 */ /* 0x000fea000b800000 */
[----:B------:R-:W-:-:S04]  /*6bb0*/  UISETP.NE.U32.AND UP0, UPT, UR6, URZ, UPT ;  /* 0x000000ff0600728c */ /* 0x000fc8000bf05070 */
[----:B------:R-:W-:-:S06]  /*6bc0*/  UISETP.NE.AND.EX UP0, UPT, UR7, URZ, UPT, UP0 ;  /* 0x000000ff0700728c */ /* 0x000fcc000bf05300 */
[----:B------:R-:W-:-:S13]  /*6bd0*/  PLOP3.LUT P0, PT, PT, PT, UP0, 0x80, 0x8 ;  /* 0x000000000008781c */ /* 0x000fda0003f0f008 */
[----:B------:R-:W-:Y:S05]  /*6be0*/  @!P0 BRA `(.L_x_6064) ;  /* 0x0000000800348947 */ /* 0x000fea0003800000 */
[----:B------:R-:W-:Y:S01]  /*6bf0*/  ISETP.GT.AND P5, PT, R4, RZ, PT ;  /* 0x000000ff0400720c */ /* 0x000fe20003fa4270 */
[--C-:B-----5:R-:W-:Y:S02]  /*6c00*/  HADD2.F32 R205, -RZ, R156.reuse.H1_H1 ;  /* 0x3000009cffcd7230 */ /* 0x120fe40000004100 */
[----:B0-2---:R-:W-:Y:S02]  /*6c10*/  HADD2.F32 R175, -RZ, R156.H0_H0 ;  /* 0x2000009cffaf7230 */ /* 0x005fe40000004100 */
[--C-:B------:R-:W-:Y:S02]  /*6c20*/  HADD2.F32 R207, -RZ, R157.reuse.H0_H0 ;  /* 0x2000009dffcf7230 */ /* 0x100fe40000004100 */
[----:B------:R-:W-:Y:S02]  /*6c30*/  HADD2.F32 R217, -RZ, R157.H1_H1 ;  /* 0x3000009dffd97230 */ /* 0x000fe40000004100 */
[--C-:B------:R-:W-:Y:S02]  /*6c40*/  HADD2.F32 R219, -RZ, R158.reuse.H0_H0 ;  /* 0x2000009effdb7230 */ /* 0x100fe40000004100 */
[----:B------:R-:W-:-:S02]  /*6c50*/  HADD2.F32 R173, -RZ, R158.H1_H1 ;  /* 0x3000009effad7230 */ /* 0x000fc40000004100 */
        /* <DEDUP_REMOVED lines=14> */
[----:B------:R-:W-:Y:S01]  /*6d40*/  @P5 FFMA.FTZ R205, R6, R4, R205 ;  /* 0x0000000406cd5223 */ /* 0x000fe200000100cd */
[----:B------:R-:W-:-:S02]  /*6d50*/  HADD2.F32 R163, -RZ, R159.H0_H0 ;  /* 0x2000009fffa37230 */ /* 0x000fc40000004100 */
        /* <DEDUP_REMOVED lines=28> */
.L_x_6065:
        /* <DEDUP_REMOVED lines=12> */
.L_x_6066:
        /* <DEDUP_REMOVED lines=12> */
.L_x_6067:
        /* <DEDUP_REMOVED lines=12> */
.L_x_6068:
        /* <DEDUP_REMOVED lines=12> */
.L_x_6069:
        /* <DEDUP_REMOVED lines=12> */
.L_x_6070:
        /* <DEDUP_REMOVED lines=12> */
.L_x_6071:
        /* <DEDUP_REMOVED lines=18> */
.L_x_6064:
[----:B------:R-:W-:Y:S01]  /*74c0*/  ISETP.GT.AND P6, PT, R4, RZ, PT ;  /* 0x000000ff0400720c */ /* 0x000fe20003fc4270 */
[----:B------:R-:W-:-:S12]  /*74d0*/  @!P4 BRA `(.L_x_6073) ;  /* 0x00000000003cc947 */ /* 0x000fd80003800000 */
[----:B0-2---:R-:W-:Y:S01]  /*74e0*/  @P6 FFMA.FTZ R175, R189, R8, R7 ;  /* 0x00000008bdaf6223 */ /* 0x005fe20000010007 */
        /* <DEDUP_REMOVED lines=14> */
.L_x_6073:
[----:B------:R-:W-:Y:S05]  /*75d0*/  @!P4 BRA `(.L_x_6074) ;  /* 0x00000000003cc947 */ /* 0x000fea0003800000 */
[----:B------:R-:W-:Y:S01]  /*75e0*/  @P6 FFMA.FTZ R4, R200, R8, R7 ;  /* 0x00000008c8046223 */ /* 0x000fe20000010007 */
[----:B0-2--5:R-:W-:Y:S01]  /*75f0*/  HADD2.F32 R173, -RZ, R156.H1_H1 ;  /* 0x3000009cffad7230 */ /* 0x025fe20000004100 */
[----:B------:R-:W-:Y:S02]  /*7600*/  LOP3.LUT P5, RZ, R194, 0xff00, RZ, 0xc0, !PT ;  /* 0x0000ff00c2ff7812 */ /* 0x000fe400078ac0ff */
[----:B------:R-:W-:-:S04]  /*7610*/  @P6 FADD.FTZ R4, R201, -R4 ;  /* 0x80000004c9046221 */ /* 0x000fc80000010000 */
[----:B------:R-:W-:Y:S01]  /*7620*/  @P6 FFMA.FTZ R173, R6, R4, R173 ;  /* 0x0000000406ad6223 */ /* 0x000fe200000100ad */
[----:B------:R-:W-:-:S03]  /*7630*/  MOV R4, RZ ;  /* 0x000000ff00047202 */ /* 0x000fc60000000f00 */
[----:B------:R-:W-:-:S04]  /*7640*/  FMUL.FTZ R173, R173, UR17 ;  /* 0x00000011adad7c20 */ /* 0x000fc80008410000 */
[----:B------:R-:W-:Y:S01]  /*7650*/  FMUL.FTZ R174, R173, UR16 ;  /* 0x00000010adae7c20 */ /* 0x000fe20008410000 */
[----:B------:R-:W-:-:S03]  /*7660*/  @P5 HADD2.F32 R173, -RZ, R164.H1_H1 ;  /* 0x300000a4ffad5230 */ /* 0x000fc60000004100 */
[-C--:B------:R-:W-:Y:S02]  /*7670*/  FMUL.FTZ R172, R69, R174.reuse ;  /* 0x000000ae45ac7220 */ /* 0x080fe40000410000 */
[----:B------:R-:W-:-:S03]  /*7680*/  @P5 FMUL.FTZ R4, R173, R174 ;  /* 0x000000aead045220 */ /* 0x000fc60000410000 */
[----:B------:R-:W-:Y:S01]  /*7690*/  FSEL R172, R172, RZ, P5 ;  /* 0x000000ffacac7208 */ /* 0x000fe20002800000 */
[----:B------:R-:W-:-:S03]  /*76a0*/  FADD.FTZ R141, R141, R4 ;  /* 0x000000048d8d7221 */ /* 0x000fc60000010000 */
[----:B------:R-:W-:-:S04]  /*76b0*/  F2FP.F16.F32.PACK_AB R172, RZ, R172 ;  /* 0x000000acffac723e */ /* 0x000fc800000000ff */
[----:B------:R-:W-:-:S07]  /*76c0*/  PRMT R168, R168, 0x5410, R172 ;  /* 0x00005410a8a87816 */ /* 0x000fce00000000ac */
.L_x_6074:
[----:B------:R-:W-:Y:S05]  /*76d0*/  @!P4 BRA `(.L_x_6075) ;  /* 0x00000000003cc947 */ /* 0x000fea0003800000 */
        /* <DEDUP_REMOVED lines=15> */
.L_x_6075:
        /* <DEDUP_REMOVED lines=16> */
.L_x_6076:
        /* <DEDUP_REMOVED lines=16> */
.L_x_6077:
        /* <DEDUP_REMOVED lines=16> */
.L_x_6078:
        /* <DEDUP_REMOVED lines=16> */
.L_x_6079:
[----:B------:R-:W-:Y:S05]  /*7bd0*/  @!P4 BRA `(.L_x_6072) ;  /* 0x0000001000acc947 */ /* 0x000fea0003800000 */
[----:B------:R-:W-:Y:S01]  /*7be0*/  @P6 FFMA.FTZ R8, R218, R8, R7 ;  /* 0x00000008da086223 */ /* 0x000fe20000010007 */
[----:B-----5:R-:W-:Y:S01]  /*7bf0*/  HADD2.F32 R7, -RZ, R159.H1_H1 ;  /* 0x3000009fff077230 */ /* 0x020fe20000004100 */
[----:B------:R-:W-:Y:S02]  /*7c00*/  ISETP.GE.U32.AND P5, PT, R194, RZ, PT ;  /* 0x000000ffc200720c */ /* 0x000fe40003fa6070 */
[----:B------:R-:W-:Y:S01]  /*7c10*/  @P6 FADD.FTZ R8, R215, -R8 ;  /* 0x80000008d7086221 */ /* 0x000fe20000010000 */
[----:B------:R-:W-:Y:S02]  /*7c20*/  MOV R4, RZ ;  /* 0x000000ff00047202 */ /* 0x000fe40000000f00 */
[----:B------:R-:W-:Y:S01]  /*7c30*/  ISETP.GE.U32.AND.EX P5, PT, R195, 0x1000000, PT, P5 ;  /* 0x01000000c300780c */ /* 0x000fe20003fa6150 */
[----:B------:R-:W-:-:S04]  /*7c40*/  @P6 FFMA.FTZ R7, R6, R8, R7 ;  /* 0x0000000806076223 */ /* 0x000fc80000010007 */
[----:B------:R-:W-:-:S04]  /*7c50*/  FMUL.FTZ R7, R7, UR17 ;  /* 0x0000001107077c20 */ /* 0x000fc80008410000 */
[----:B------:R-:W-:-:S04]  /*7c60*/  FMUL.FTZ R8, R7, UR16 ;  /* 0x0000001007087c20 */ /* 0x000fc80008410000 */
[----:B------:R-:W-:Y:S01]  /*7c70*/  FMUL.FTZ R6, R75, R8 ;  /* 0x000000084b067220 */ /* 0x000fe20000410000 */
[----:B------:R-:W-:-:S04]  /*7c80*/  @P5 HADD2.F32 R7, -RZ, R167.H1_H1 ;  /* 0x300000a7ff075230 */ /* 0x000fc80000004100 */
[----:B------:R-:W-:Y:S01]  /*7c90*/  FSEL R6, R6, RZ, P5 ;  /* 0x000000ff06067208 */ /* 0x000fe20002800000 */
[----:B------:R-:W-:-:S03]  /*7ca0*/  @P5 FMUL.FTZ R4, R7, R8 ;  /* 0x0000000807045220 */ /* 0x000fc60000410000 */
[----:B------:R-:W-:Y:S01]  /*7cb0*/  F2FP.F16.F32.PACK_AB R6, RZ, R6 ;  /* 0x00000006ff06723e */ /* 0x000fe200000000ff */
[----:B------:R-:W-:-:S03]  /*7cc0*/  FADD.FTZ R147, R147, R4 ;  /* 0x0000000493937221 */ /* 0x000fc60000010000 */
[----:B0-2---:R-:W-:Y:S01]  /*7cd0*/  PRMT R171, R171, 0x5410, R6 ;  /* 0x00005410abab7816 */ /* 0x005fe20000000006 */
[----:B------:R-:W-:Y:S06]  /*7ce0*/  BRA `(.L_x_6072) ;  /* 0x0000001000687947 */ /* 0x000fec0003800000 */
.L_x_6063:
        /* <DEDUP_REMOVED lines=42> */
.L_x_6081:
[----:B------:R-:W-:Y:S02]  /*7f90*/  F2FP.F16.F32.PACK_AB R160, RZ, R162 ;  /* 0x000000a2ffa0723e */ /* 0x000fe400000000ff */
        /* <DEDUP_REMOVED lines=13> */
.L_x_6082:
[----:B------:R-:W-:Y:S02]  /*8070*/  F2FP.F16.F32.PACK_AB R7, RZ, R161 ;  /* 0x000000a1ff07723e */ /* 0x000fe400000000ff */
        /* <DEDUP_REMOVED lines=13> */
.L_x_6083:
        /* <DEDUP_REMOVED lines=14> */
.L_x_6084:
        /* <DEDUP_REMOVED lines=14> */
.L_x_6085:
[----:B------:R-:W-:Y:S02]  /*8310*/  F2FP.F16.F32.PACK_AB R162, RZ, R173 ;  /* 0x000000adffa2723e */ /* 0x000fe400000000ff */
        /* <DEDUP_REMOVED lines=13> */
.L_x_6086:
        /* <DEDUP_REMOVED lines=15> */
.L_x_6087:
        /* <DEDUP_REMOVED lines=18> */
.L_x_6080:
        /* <DEDUP_REMOVED lines=17> */
.L_x_6088:
        /* <DEDUP_REMOVED lines=8> */
[----:B------:R-:W-:Y:S02]  /*8790*/  @P6 HADD2.F32 R175, -RZ, R164.H1_H1 ;  /* 0x300000a4ffaf6230 */ /* 0x000fe40000004100 */
        /* <DEDUP_REMOVED lines=8> */
.L_x_6089:
        /* <DEDUP_REMOVED lines=17> */
.L_x_6090:
        /* <DEDUP_REMOVED lines=17> */
.L_x_6091:
        /* <DEDUP_REMOVED lines=17> */
.L_x_6092:
        /* <DEDUP_REMOVED lines=17> */
.L_x_6093:
        /* <DEDUP_REMOVED lines=17> */
.L_x_6094:
        /* <DEDUP_REMOVED lines=18> */
.L_x_6072:
[----:B0-2---:R-:W0:Y:S08]  /*8e90*/  @P0 LDC.64 R172, c[0x0][0x478] ;  /* 0x00011e00ffac0b82 */ /* 0x005e300000000a00 */
[----:B------:R-:W1:Y:S01]  /*8ea0*/  @P4 LDC.64 R6, c[0x0][0x468] ;  /* 0x00011a00ff064b82 */ /* 0x000e620000000a00 */
[----:B0-----:R-:W-:-:S05]  /*8eb0*/  @P0 IMAD.WIDE.U32 R172, R179, 0x10, R172 ;  /* 0x00000010b3ac0825 */ /* 0x001fca00078e00ac */
[----:B------:R3:W-:Y:S01]  /*8ec0*/  @P0 STG.E.128 desc[UR10][R172.64], R160 ;  /* 0x000000a0ac000986 */ /* 0x0007e2000c101d0a */
[----:B-1----:R-:W-:-:S05]  /*8ed0*/  @P4 IMAD.WIDE.U32 R6, R177, 0x10, R6 ;  /* 0x00000010b1064825 */ /* 0x002fca00078e0006 */
[----:B------:R3:W-:Y:S02]  /*8ee0*/  @P4 STG.E.128 desc[UR10][R6.64], R168 ;  /* 0x000000a806004986 */ /* 0x0007e4000c101d0a */
.L_x_6061:
[----:B------:R-:W-:Y:S05]  /*8ef0*/  BSYNC.RECONVERGENT B0 ;  /* 0x0000000000007941 */ /* 0x000fea0003800200 */
.L_x_6060:
[----:B---3--:R-:W1:Y:S01]  /*8f00*/  LDC.64 R6, c[0x0][0x380] ;  /* 0x0000e000ff067b82 */ /* 0x008e620000000a00 */
[----:B------:R-:W-:Y:S01]  /*8f10*/  UPLOP3.LUT UP1, UPT, UPT, UPT, UP1, 0x40, 0x4 ;  /* 0x000000000004789c */ /* 0x000fe20003f2e810 */
[----:B-1----:R-:W-:-:S04]  /*8f20*/  IADD3 R5, PT, PT, R5, R6, RZ ;  /* 0x0000000605057210 */ /* 0x002fc80007ffe0ff */
[----:B------:R-:W-:-:S13]  /*8f30*/  ISETP.GE.AND P0, PT, R5, R7, PT ;  /* 0x000000070500720c */ /* 0x000fda0003f06270 */
[----:B------:R-:W-:Y:S05]  /*8f40*/  @!P0 BRA `(.L_x_6095) ;  /* 0xffffff7800148947 */ /* 0x000fea000383ffff */
.L_x_5979:
        /* <DEDUP_REMOVED lines=18> */
.L_x_6097:
[----:B------:R-:W-:Y:S05]  /*9070*/  BSYNC.RECONVERGENT B0 ;  /* 0x0000000000007941 */ /* 0x000fea0003800200 */
.L_x_6096:
        /* <DEDUP_REMOVED lines=15> */
.L_x_6099:
[----:B------:R-:W-:Y:S05]  /*9170*/  BSYNC.RECONVERGENT B0 ;  /* 0x0000000000007941 */ /* 0x000fea0003800200 */
.L_x_6098:
        /* <DEDUP_REMOVED lines=14> */
.L_x_6100:
        /* <DEDUP_REMOVED lines=10> */
.L_x_10771:


//--------------------- .text._ZN10layer_norm22ln_bwd_finalize_kernelINS_22Kernel_traits_finalizeILj3072Ef6__halfS2_S2_fjLb1ELj1024ELj4ENS_18Kernel_traits_baseILj3072EfS2_S2_S2_fjLj1024EEEEELb1ELb1EEEvNS_9BwdParamsE --------------------------
	.section	.text._ZN10layer_norm22ln_bwd_finalize_kernelINS_22Kernel_traits_finalizeILj3072Ef6__halfS2_S2_fjLb1ELj1024ELj4ENS_18Kernel_traits_baseILj3072EfS2_S2_S2_fjLj1024EEEEELb1ELb1EEEvNS_9BwdParamsE,"ax",@progbits
	.align	128
        .global         _ZN10layer_norm22ln_bwd_finalize_kernelINS_22Kernel_traits_finalizeILj3072Ef6__halfS2_S2_fjLb1ELj1024ELj4ENS_18Kernel_traits_baseILj3072EfS2_S2_S2_fjLj1024EEEEELb1ELb1EEEvNS_9BwdParamsE
        .type           _ZN10layer_norm22ln_bwd_finalize_kernelINS_22Kernel_traits_finalizeILj3072Ef6__halfS2_S2_fjLb1ELj1024ELj4ENS_18Kernel_traits_baseILj3072EfS2_S2_S2_fjLj1024EEEEELb1ELb1EEEvNS_9BwdParamsE,@function
        .size           _ZN10layer_norm22ln_bwd_finalize_kernelINS_22Kernel_traits_finalizeILj3072Ef6__halfS2_S2_fjLb1ELj1024ELj4ENS_18Kernel_traits_baseILj3072EfS2_S2_S2_fjLj1024EEEEELb1ELb1EEEvNS_9BwdParamsE,(.L_x_10772 - _ZN10layer_norm22ln_bwd_finalize_kernelINS_22Kernel_traits_finalizeILj3072Ef6__halfS2_S2_fjLb1ELj1024ELj4ENS_18Kernel_traits_baseILj3072EfS2_S2_S2_fjLj1024EEEEELb1ELb1EEEvNS_9BwdParamsE)
        .other          _ZN10layer_norm22ln_bwd_finalize_kernelINS_22Kernel_traits_finalizeILj3072Ef6__halfS2_S2_fjLb1ELj1024ELj4ENS_18Kernel_traits_baseILj3072EfS2_S2_S2_fjLj1024EEEEELb1ELb1EEEvNS_9BwdParamsE,@"STO_CUDA_ENTRY STV_DEFAULT"
_ZN10layer_norm22ln_bwd_finalize_kernelINS_22Kernel_traits_finalizeILj3072Ef6__halfS2_S2_fjLb1ELj1024ELj4ENS_18Kernel_traits_baseILj3072EfS2_S2_S2_fjLj1024EEEEELb1ELb1EEEvNS_9BwdParamsE:
.text._ZN10layer_norm22ln_bwd_finalize_kernelINS_22Kernel_traits_finalizeILj3072Ef6__halfS2_S2_fjLb1ELj1024ELj4ENS_18Kernel_traits_baseILj3072EfS2_S2_S2_fjLj1024EEEEELb1ELb1EEEvNS_9BwdParamsE:
        /* <DEDUP_REMOVED lines=56> */
.L_x_6105:
        /* <DEDUP_REMOVED lines=87> */
.L_x_6104:
[----:B------:R-:W-:Y:S05]  /*08f0*/  BSYNC.RECONVERGENT B1 ;  /* 0x0000000000017941 */ /* 0x000fea0003800200 */
.L_x_6103:
        /* <DEDUP_REMOVED lines=51> */
.L_x_6107:
[----:B------:R-:W-:Y:S05]  /*0c30*/  BSYNC.RECONVERGENT B1 ;  /* 0x0000000000017941 */ /* 0x000fea0003800200 */
.L_x_6106:
        /* <DEDUP_REMOVED lines=30> */
.L_x_6109:
[----:B------:R-:W-:Y:S05]  /*0e20*/  BSYNC.RECONVERGENT B1 ;  /* 0x0000000000017941 */ /* 0x000fea0003800200 */
.L_x_6108:
        /* <DEDUP_REMOVED lines=15> */
.L_x_6102:
[----:B------:R-:W-:Y:S05]  /*0f20*/  BSYNC.RECONVERGENT B0 ;  /* 0x0000000000007941 */ /* 0x000fea0003800200 */
.L_x_6101:
        /* <DEDUP_REMOVED lines=72> */
.L_x_6110:
        /* <DEDUP_REMOVED lines=13> */
.L_x_10772:


//--------------------- .text._ZN10layer_norm13ln_bwd_kernelINS_13Kernel_traitsIf6__halfS2_S2_fjLj3072ELj1ELj1ELj4ELj16ENS_18Kernel_traits_baseILj3072EfS2_S2_S2_fjLj128EEEEELb1ELb1ELb1ELb1EEEvNS_9BwdParamsE --------------------------
	.section	.text._ZN10layer_norm13ln_bwd_kernelINS_13Kernel_traitsIf6__halfS2_S2_fjLj3072ELj1ELj1ELj4ELj16ENS_18Kernel_traits_baseILj3072EfS2_S2_S2_fjLj128EEEEELb1ELb1ELb1ELb1EEEvNS_9BwdParamsE,"ax",@progbits
	.align	128
        .global         _ZN10layer_norm13ln_bwd_kernelINS_13Kernel_traitsIf6__halfS2_S2_fjLj3072ELj1ELj1ELj4ELj16ENS_18Kernel_traits_baseILj3072EfS2_S2_S2_fjLj128EEEEELb1ELb1ELb1ELb1EEEvNS_9BwdParamsE
        .type           _ZN10layer_norm13ln_bwd_kernelINS_13Kernel_traitsIf6__halfS2_S2_fjLj3072ELj1ELj1ELj4ELj16ENS_18Kernel_traits_baseILj3072EfS2_S2_S2_fjLj128EEEEELb1ELb1ELb1ELb1EEEvNS_9BwdParamsE,@function
        .size           _ZN10layer_norm13ln_bwd_kernelINS_13Kernel_traitsIf6__halfS2_S2_fjLj3072ELj1ELj1ELj4ELj16ENS_18Kernel_traits_baseILj3072EfS2_S2_S2_fjLj128EEEEELb1ELb1ELb1ELb1EEEvNS_9BwdParamsE,(.L_x_10773 - _ZN10layer_norm13ln_bwd_kernelINS_13Kernel_traitsIf6__halfS2_S2_fjLj3072ELj1ELj1ELj4ELj16ENS_18Kernel_traits_baseILj3072EfS2_S2_S2_fjLj128EEEEELb1ELb1ELb1ELb1EEEvNS_9BwdParamsE)
        .other          _ZN10layer_norm13ln_bwd_kernelINS_13Kernel_traitsIf6__halfS2_S2_fjLj3072ELj1ELj1ELj4ELj16ENS_18Kernel_traits_baseILj3072EfS2_S2_S2_fjLj128EEEEELb1ELb1ELb1ELb1EEEvNS_9BwdParamsE,@"STO_CUDA_ENTRY STV_DEFAULT"
_ZN10layer_norm13ln_bwd_kernelINS_13Kernel_traitsIf6__halfS2_S2_fjLj3072ELj1ELj1ELj4ELj16ENS_18Kernel_traits_baseILj3072EfS2_S2_S2_fjLj128EEEEELb1ELb1ELb1ELb1EEEvNS_9BwdParamsE:
.text._ZN10layer_norm13ln_bwd_kernelINS_13Kernel_traitsIf6__halfS2_S2_fjLj3072ELj1ELj1ELj4ELj16ENS_18Kernel_traits_baseILj3072EfS2_S2_S2_fjLj128EEEEELb1ELb1ELb1ELb1EEEvNS_9BwdParamsE:
        /* <DEDUP_REMOVED lines=68> */
.L_x_6214:
        /* <DEDUP_REMOVED lines=30> */
[C---:B------:R-:W-:Y:S01]  /*0620*/  IADD3 R165, PT, PT, R149.reuse, 0x80, RZ ;  /* 0x0000008095a57810 */ /* 0x040fe20007ffe0ff */
[----:B------:R-:W-:Y:S01]  /*0630*/  IMAD.WIDE R150, R0, 0x4, R152 ;  /* 0x0000000400967825 */ /* 0x000fe200078e0298 */
[----:B------:R-:W3:Y:S03]  /*0640*/  LDG.E.128 R180, desc[UR12][R180.64] ;  /* 0x0000000cb4b47981 */ /* 0x000ee6000c1e1d00 */
[----:B--2---:R-:W-:Y:S01]  /*0650*/  IMAD.WIDE.U32 R176, R149, 0x10, R154 ;  /* 0x0000001095b07825 */ /* 0x004fe200078e009a */
[----:B------:R1:W2:Y:S03]  /*0660*/  LDG.E R199, desc[UR12][R150.64] ;  /* 0x0000000c96c77981 */ /* 0x0002a6000c1e1900 */
[----:B------:R-:W-:-:S02]  /*0670*/  IMAD.WIDE.U32 R172, R189, 0x10, R168 ;  /* 0x00000010bdac7825 */ /* 0x000fc400078e00a8 */
[----:B------:R-:W4:Y:S02]  /*0680*/  LDG.E.128 R176, desc[UR12][R176.64] ;  /* 0x0000000cb0b07981 */ /* 0x000f24000c1e1d00 */
[----:B------:R-:W-:Y:S01]  /*0690*/  IMAD.WIDE.U32 R164, R165, 0x10, R154 ;  /* 0x00000010a5a47825 */ /* 0x000fe200078e009a */
[----:B------:R-:W-:Y:S01]  /*06a0*/  IADD3 R153, PT, PT, R149, 0x100, RZ ;  /* 0x0000010095997810 */ /* 0x000fe20007ffe0ff */
[----:B------:R-:W4:Y:S02]  /*06b0*/  LDG.E.128 R172, desc[UR12][R172.64] ;  /* 0x0000000cacac7981 */ /* 0x000f24000c1e1d00 */
[----:B------:R-:W-:Y:S02]  /*06c0*/  IMAD.WIDE.U32 R168, R191, 0x10, R168 ;  /* 0x00000010bfa87825 */ /* 0x000fe400078e00a8 */
        /* <DEDUP_REMOVED lines=29> */
[----:B------:R-:W-:Y:S01]  /*08a0*/  ISETP.NE.AND P0, PT, RZ, UR11, PT ;  /* 0x0000000bff007c0c */ /* 0x000fe2000bf05270 */
[----:B---3--:R-:W-:Y:S02]  /*08b0*/  HADD2.F32 R190, -RZ, R181.H1_H1 ;  /* 0x300000b5ffbe7230 */ /* 0x008fe40000004100 */
[--C-:B------:R-:W-:Y:S01]  /*08c0*/  HADD2.F32 R193, -RZ, R182.reuse.H0_H0 ;  /* 0x200000b6ffc17230 */ /* 0x100fe20000004100 */
[----:B--2---:R-:W-:Y:S01]  /*08d0*/  FSEL R199, R199, RZ, !P0 ;  /* 0x000000ffc7c77208 */ /* 0x004fe20004000000 */
[----:B0-----:R-:W-:-:S02]  /*08e0*/  HADD2.F32 R150, -RZ, R182.H1_H1 ;  /* 0x300000b6ff967230 */ /* 0x001fc40000004100 */
[----:B------:R-:W-:Y:S02]  /*08f0*/  HADD2.F32 R3, -RZ, R180.H0_H0 ;  /* 0x200000b4ff037230 */ /* 0x000fe40000004100 */
[--C-:B----4-:R-:W-:Y:S02]  /*0900*/  HADD2.F32 R191, -RZ, R176.reuse.H0_H0 ;  /* 0x200000b0ffbf7230 */ /* 0x110fe40000004100 */
[----:B------:R-:W-:Y:S02]  /*0910*/  HADD2.F32 R182, -RZ, R176.H1_H1 ;  /* 0x300000b0ffb67230 */ /* 0x000fe40000004100 */
[----:B------:R-:W-:Y:S02]  /*0920*/  HADD2.F32 R149, -RZ, R180.H1_H1 ;  /* 0x300000b4ff957230 */ /* 0x000fe40000004100 */
[----:B------:R-:W-:Y:S02]  /*0930*/  HADD2.F32 R151, -RZ, R183.H0_H0 ;  /* 0x200000b7ff977230 */ /* 0x000fe40000004100 */
[----:B-1----:R-:W-:-:S02]  /*0940*/  HADD2.F32 R185, -RZ, R165.H0_H0 ;  /* 0x200000a5ffb97230 */ /* 0x002fc40000004100 */
[----:B------:R-:W-:Y:S02]  /*0950*/  HADD2.F32 R188, -RZ, R165.H1_H1 ;  /* 0x300000a5ffbc7230 */ /* 0x000fe40000004100 */
[--C-:B------:R-:W-:Y:S02]  /*0960*/  HADD2.F32 R163, -RZ, R167.reuse.H0_H0 ;  /* 0x200000a7ffa37230 */ /* 0x100fe40000004100 */
[----:B------:R-:W-:Y:S02]  /*0970*/  HADD2.F32 R162, -RZ, R167.H1_H1 ;  /* 0x300000a7ffa27230 */ /* 0x000fe40000004100 */
[--C-:B------:R-:W-:Y:S02]  /*0980*/  HADD2.F32 R187, -RZ, R177.reuse.H0_H0 ;  /* 0x200000b1ffbb7230 */ /* 0x100fe40000004100 */
[----:B------:R-:W-:Y:S02]  /*0990*/  HADD2.F32 R176, -RZ, R177.H1_H1 ;  /* 0x300000b1ffb07230 */ /* 0x000fe40000004100 */
[----:B------:R-:W-:-:S02]  /*09a0*/  HADD2.F32 R165, -RZ, R168.H0_H0 ;  /* 0x200000a8ffa57230 */ /* 0x000fc40000004100 */
[----:B------:R-:W-:Y:S02]  /*09b0*/  HADD2.F32 R167, -RZ, R168.H1_H1 ;  /* 0x300000a8ffa77230 */ /* 0x000fe40000004100 */
[----:B------:R-:W-:Y:S01]  /*09c0*/  FADD.FTZ R168, -R199, R190 ;  /* 0x000000bec7a87221 */ /* 0x000fe20000010100 */
[--C-:B------:R-:W-:Y:S02]  /*09d0*/  HADD2.F32 R200, -RZ, R169.reuse.H0_H0 ;  /* 0x200000a9ffc87230 */ /* 0x100fe40000004100 */
[----:B------:R-:W-:Y:S02]  /*09e0*/  HADD2.F32 R202, -RZ, R169.H1_H1 ;  /* 0x300000a9ffca7230 */ /* 0x000fe40000004100 */
[----:B------:R-:W-:Y:S02]  /*09f0*/  HADD2.F32 R194, -RZ, R183.H1_H1 ;  /* 0x300000b7ffc27230 */ /* 0x000fe40000004100 */
[--C-:B------:R-:W-:Y:S02]  /*0a00*/  HADD2.F32 R177, -RZ, R179.reuse.H0_H0 ;  /* 0x200000b3ffb17230 */ /* 0x100fe40000004100 */
[----:B------:R-:W-:-:S02]  /*0a10*/  HADD2.F32 R180, -RZ, R179.H1_H1 ;  /* 0x300000b3ffb47230 */ /* 0x000fc40000004100 */
[----:B------:R-:W-:Y:S02]  /*0a20*/  HADD2.F32 R169, -RZ, R171.H0_H0 ;  /* 0x200000abffa97230 */ /* 0x000fe40000004100 */
[----:B------:R-:W-:Y:S02]  /*0a30*/  HADD2.F32 R186, -RZ, R181.H0_H0 ;  /* 0x200000b5ffba7230 */ /* 0x000fe40000004100 */
[--C-:B------:R-:W-:Y:S02]  /*0a40*/  HADD2.F32 R179, -RZ, R172.reuse.H0_H0 ;  /* 0x200000acffb37230 */ /* 0x100fe40000004100 */
[----:B------:R-:W-:Y:S02]  /*0a50*/  HADD2.F32 R195, -RZ, R172.H1_H1 ;  /* 0x300000acffc37230 */ /* 0x000fe40000004100 */
[----:B------:R-:W-:Y:S01]  /*0a60*/  FADD.FTZ R172, -R199, R193 ;  /* 0x000000c1c7ac7221 */ /* 0x000fe20000010100 */
[--C-:B------:R-:W-:Y:S02]  /*0a70*/  HADD2.F32 R196, -RZ, R173.reuse.H0_H0 ;  /* 0x200000adffc47230 */ /* 0x100fe40000004100 */
[----:B------:R-:W-:-:S02]  /*0a80*/  HADD2.F32 R173, -RZ, R173.H1_H1 ;  /* 0x300000adffad7230 */ /* 0x000fc40000004100 */
[--C-:B------:R-:W-:Y:S02]  /*0a90*/  HADD2.F32 R197, -RZ, R174.reuse.H0_H0 ;  /* 0x200000aeffc57230 */ /* 0x100fe40000004100 */
[----:B------:R-:W-:Y:S02]  /*0aa0*/  HADD2.F32 R198, -RZ, R174.H1_H1 ;  /* 0x300000aeffc67230 */ /* 0x000fe40000004100 */
[C---:B------:R-:W-:Y:S01]  /*0ab0*/  FADD.FTZ R174, -R199.reuse, R150 ;  /* 0x00000096c7ae7221 */ /* 0x040fe20000010100 */
[--C-:B------:R-:W-:Y:S02]  /*0ac0*/  HADD2.F32 R181, -RZ, R164.reuse.H0_H0 ;  /* 0x200000a4ffb57230 */ /* 0x100fe40000004100 */
[----:B------:R-:W-:Y:S02]  /*0ad0*/  HADD2.F32 R184, -RZ, R164.H1_H1 ;  /* 0x300000a4ffb87230 */ /* 0x000fe40000004100 */
[----:B------:R-:W-:Y:S01]  /*0ae0*/  FADD.FTZ R164, -R199, R3 ;  /* 0x00000003c7a47221 */ /* 0x000fe20000010100 */
[----:B------:R-:W-:-:S02]  /*0af0*/  HADD2.F32 R189, -RZ, R166.H0_H0 ;  /* 0x200000a6ffbd7230 */ /* 0x000fc40000004100 */
[C---:B------:R-:W-:Y:S01]  /*0b00*/  FADD.FTZ R190, -R199.reuse, R151 ;  /* 0x00000097c7be7221 */ /* 0x040fe20000010100 */
[----:B------:R-:W-:Y:S02]  /*0b10*/  HADD2.F32 R192, -RZ, R166.H1_H1 ;  /* 0x300000a6ffc07230 */ /* 0x000fe40000004100 */
[----:B------:R-:W-:Y:S01]  /*0b20*/  FADD.FTZ R166, -R199, R149 ;  /* 0x00000095c7a67221 */ /* 0x000fe20000010100 */
[--C-:B------:R-:W-:Y:S02]  /*0b30*/  HADD2.F32 R214, -RZ, R175.reuse.H0_H0 ;  /* 0x200000afffd67230 */ /* 0x100fe40000004100 */
[----:B------:R-:W-:Y:S01]  /*0b40*/  FMUL.FTZ R168, R211, R168 ;  /* 0x000000a8d3a87220 */ /* 0x000fe20000410000 */
[----:B------:R-:W-:Y:S02]  /*0b50*/  HADD2.F32 R183, -RZ, R178.H0_H0 ;  /* 0x200000b2ffb77230 */ /* 0x000fe40000004100 */
[----:B------:R-:W-:Y:S01]  /*0b60*/  FADD.FTZ R216, -R199, R194 ;  /* 0x000000c2c7d87221 */ /* 0x000fe20000010100 */
[----:B------:R-:W-:-:S02]  /*0b70*/  HADD2.F32 R175, -RZ, R175.H1_H1 ;  /* 0x300000afffaf7230 */ /* 0x000fc40000004100 */
[C---:B------:R-:W-:Y:S01]  /*0b80*/  FADD.FTZ R150, -R199.reuse, R169 ;  /* 0x000000a9c7967221 */ /* 0x040fe20000010100 */
[----:B------:R-:W-:Y:S02]  /*0b90*/  HADD2.F32 R178, -RZ, R178.H1_H1 ;  /* 0x300000b2ffb27230 */ /* 0x000fe40000004100 */
[----:B------:R-:W-:Y:S01]  /*0ba0*/  FADD.FTZ R218, -R199, R179 ;  /* 0x000000b3c7da7221 */ /* 0x000fe20000010100 */
[----:B------:R-:W-:Y:S01]  /*0bb0*/  FMUL.FTZ R169, R211, R172 ;  /* 0x000000acd3a97220 */ /* 0x000fe20000410000 */
[----:B------:R-:W-:Y:S02]  /*0bc0*/  HADD2.F32 R210, -RZ, R171.H1_H1 ;  /* 0x300000abffd27230 */ /* 0x000fe40000004100 */
[----:B------:R-:W-:Y:S01]  /*0bd0*/  FADD.FTZ R224, -R199, R173 ;  /* 0x000000adc7e07221 */ /* 0x000fe20000010100 */
[C---:B------:R-:W-:Y:S01]  /*0be0*/  FMUL.FTZ R3, R211.reuse, R164 ;  /* 0x000000a4d3037220 */ /* 0x040fe20000410000 */
[C---:B------:R-:W-:Y:S01]  /*0bf0*/  FMUL.FTZ R172, R211.reuse, R174 ;  /* 0x000000aed3ac7220 */ /* 0x040fe20000410000 */
[----:B------:R-:W-:Y:S01]  /*0c00*/  FMUL.FTZ R164, R211, R166 ;  /* 0x000000a6d3a47220 */ /* 0x000fe20000410000 */
[----:B------:R-:W-:Y:S01]  /*0c10*/  FADD.FTZ R83, R83, R176 ;  /* 0x000000b053537221 */ /* 0x000fe20000010000 */
[-C--:B------:R-:W-:Y:S01]  /*0c20*/  FFMA.FTZ R59, R168, R176.reuse, R59 ;  /* 0x000000b0a83b7223 */ /* 0x080fe2000001003b */
[----:B------:R-:W-:Y:S01]  /*0c30*/  FMUL.FTZ R171, R55, R176 ;  /* 0x000000b037ab7220 */ /* 0x000fe20000410000 */
[C---:B------:R-:W-:Y:S01]  /*0c40*/  FMUL.FTZ R173, R211.reuse, R190 ;  /* 0x000000bed3ad7220 */ /* 0x040fe20000410000 */
[----:B------:R-:W-:Y:S01]  /*0c50*/  FMUL.FTZ R166, R52, R191 ;  /* 0x000000bf34a67220 */ /* 0x000fe20000410000 */
[----:B------:R-:W-:Y:S01]  /*0c60*/  FMUL.FTZ R176, R211, R216 ;  /* 0x000000d8d3b07220 */ /* 0x000fe20000410000 */
[C---:B------:R-:W-:Y:S01]  /*0c70*/  FADD.FTZ R220, -R199.reuse, R195 ;  /* 0x000000c3c7dc7221 */ /* 0x040fe20000010100 */
[----:B------:R-:W-:Y:S01]  /*0c80*/  FADD.FTZ R194, -R199, R175 ;  /* 0x000000afc7c27221 */ /* 0x000fe20000010100 */
[----:B------:R-:W-:Y:S01]  /*0c90*/  FMUL.FTZ R179, R211, R218 ;  /* 0x000000dad3b37220 */ /* 0x000fe20000410000 */
[C---:B------:R-:W-:Y:S01]  /*0ca0*/  FADD.FTZ R222, -R199.reuse, R196 ;  /* 0x000000c4c7de7221 */ /* 0x040fe20000010100 */
[----:B------:R-:W-:Y:S01]  /*0cb0*/  FADD.FTZ R228, -R199, R198 ;  /* 0x000000c6c7e47221 */ /* 0x000fe20000010100 */
[----:B------:R-:W-:Y:S01]  /*0cc0*/  FADD.FTZ R85, R85, R178 ;  /* 0x000000b255557221 */ /* 0x000fe20000010000 */
[-C--:B------:R-:W-:Y:S01]  /*0cd0*/  FFMA.FTZ R61, R172, R178.reuse, R61 ;  /* 0x000000b2ac3d7223 */ /* 0x080fe2000001003d */
[----:B------:R-:W-:Y:S01]  /*0ce0*/  FMUL.FTZ R175, R49, R178 ;  /* 0x000000b231af7220 */ /* 0x000fe20000410000 */
[----:B------:R-:W-:Y:S01]  /*0cf0*/  FADD.FTZ R198, -R199, R167 ;  /* 0x000000a7c7c67221 */ /* 0x000fe20000010100 */
[----:B------:R-:W-:Y:S01]  /*0d00*/  FADD.FTZ R86, R86, R177 ;  /* 0x000000b156567221 */ /* 0x000fe20000010000 */
[-C--:B------:R-:W-:Y:S01]  /*0d10*/  FFMA.FTZ R62, R173, R177.reuse, R62 ;  /* 0x000000b1ad3e7223 */ /* 0x080fe2000001003e */
[----:B------:R-:W-:Y:S01]  /*0d20*/  FMUL.FTZ R178, R50, R177 ;  /* 0x000000b132b27220 */ /* 0x000fe20000410000 */
[----:B------:R-:W-:-:S02]  /*0d30*/  HADD2.F32 R201, -RZ, R153.H0_H0 ;  /* 0x20000099ffc97230 */ /* 0x000fc40000004100 */
[----:B------:R-:W-:Y:S01]  /*0d40*/  FADD.FTZ R81, R81, R182 ;  /* 0x000000b651517221 */ /* 0x000fe20000010000 */
[----:B------:R-:W-:Y:S02]  /*0d50*/  HADD2.F32 R208, -RZ, R153.H1_H1 ;  /* 0x30000099ffd07230 */ /* 0x000fe40000004100 */
[-C--:B------:R-:W-:Y:S01]  /*0d60*/  FFMA.FTZ R57, R164, R182.reuse, R57 ;  /* 0x000000b6a4397223 */ /* 0x080fe20000010039 */
[----:B------:R-:W-:Y:S01]  /*0d70*/  FMUL.FTZ R167, R53, R182 ;  /* 0x000000b635a77220 */ /* 0x000fe20000410000 */
[----:B------:R-:W-:Y:S01]  /*0d80*/  FADD.FTZ R87, R87, R180 ;  /* 0x000000b457577221 */ /* 0x000fe20000010000 */
[-C--:B------:R-:W-:Y:S01]  /*0d90*/  FFMA.FTZ R63, R176, R180.reuse, R63 ;  /* 0x000000b4b03f7223 */ /* 0x080fe2000001003f */
[----:B------:R-:W-:Y:S01]  /*0da0*/  FMUL.FTZ R177, R51, R180 ;  /* 0x000000b433b17220 */ /* 0x000fe20000410000 */
[----:B------:R-:W-:Y:S01]  /*0db0*/  FADD.FTZ R190, RZ, R166 ;  /* 0x000000a6ffbe7221 */ /* 0x000fe20000010000 */
[C---:B------:R-:W-:Y:S01]  /*0dc0*/  FADD.FTZ R186, -R199.reuse, R186 ;  /* 0x000000bac7ba7221 */ /* 0x040fe20000010100 */
[----:B------:R-:W-:Y:S01]  /*0dd0*/  FADD.FTZ R226, -R199, R197 ;  /* 0x000000c5c7e27221 */ /* 0x000fe20000010100 */
[----:B------:R-:W-:Y:S01]  /*0de0*/  FADD.FTZ R88, R88, R181 ;  /* 0x000000b558587221 */ /* 0x000fe20000010000 */
[----:B------:R-:W-:Y:S01]  /*0df0*/  FMUL.FTZ R180, R211, R220 ;  /* 0x000000dcd3b47220 */ /* 0x000fe20000410000 */
[-C--:B------:R-:W-:Y:S01]  /*0e00*/  FFMA.FTZ R64, R179, R181.reuse, R64 ;  /* 0x000000b5b3407223 */ /* 0x080fe20000010040 */
[----:B------:R-:W-:Y:S01]  /*0e10*/  FMUL.FTZ R182, R44, R181 ;  /* 0x000000b52cb67220 */ /* 0x000fe20000410000 */
[----:B------:R-:W-:Y:S01]  /*0e20*/  FFMA.FTZ R153, R3, R166, RZ ;  /* 0x000000a603997223 */ /* 0x000fe200000100ff */
[----:B------:R-:W-:-:S02]  /*0e30*/  HADD2.F32 R197, -RZ, R152.H0_H0 ;  /* 0x20000098ffc57230 */ /* 0x000fc40000004100 */
[----:B------:R-:W-:Y:S01]  /*0e40*/  FMUL.FTZ R181, R211, R222 ;  /* 0x000000ded3b57220 */ /* 0x000fe20000410000 */
[----:B------:R-:W-:Y:S02]  /*0e50*/  HADD2.F32 R212, -RZ, R152.H1_H1 ;  /* 0x30000098ffd47230 */ /* 0x000fe40000004100 */
[----:B------:R-:W-:Y:S01]  /*0e60*/  FADD.FTZ R196, -R199, R165 ;  /* 0x000000a5c7c47221 */ /* 0x000fe20000010100 */
[--C-:B------:R-:W-:Y:S02]  /*0e70*/  HADD2.F32 R204, -RZ, R170.reuse.H0_H0 ;  /* 0x200000aaffcc7230 */ /* 0x100fe40000004100 */
[----:B------:R-:W-:Y:S01]  /*0e80*/  FADD.FTZ R84, R84, R183 ;  /* 0x000000b754547221 */ /* 0x000fe20000010000 */
[----:B------:R-:W-:Y:S02]  /*0e90*/  HADD2.F32 R206, -RZ, R170.H1_H1 ;  /* 0x300000aaffce7230 */ /* 0x000fe40000004100 */
[----:B------:R-:W-:Y:S01]  /*0ea0*/  FMUL.FTZ R170, R54, R187 ;  /* 0x000000bb36aa7220 */ /* 0x000fe20000410000 */
[----:B------:R-:W-:-:S02]  /*0eb0*/  HADD2.F32 R149, -RZ, R155.H0_H0 ;  /* 0x2000009bff957230 */ /* 0x000fc40000004100 */
[-C--:B------:R-:W-:Y:S01]  /*0ec0*/  FFMA.FTZ R60, R169, R183.reuse, R60 ;  /* 0x000000b7a93c7223 */ /* 0x080fe2000001003c */
[----:B------:R-:W-:Y:S02]  /*0ed0*/  HADD2.F32 R152, -RZ, R155.H1_H1 ;  /* 0x3000009bff987230 */ /* 0x000fe40000004100 */
[----:B------:R-:W-:Y:S01]  /*0ee0*/  FMUL.FTZ R174, R48, R183 ;  /* 0x000000b730ae7220 */ /* 0x000fe20000410000 */
[----:B------:R-:W-:Y:S01]  /*0ef0*/  FADD.FTZ R155, R190, R167 ;  /* 0x000000a7be9b7221 */ /* 0x000fe20000010000 */
[----:B------:R-:W-:Y:S01]  /*0f00*/  FMUL.FTZ R165, R211, R186 ;  /* 0x000000bad3a57220 */ /* 0x000fe20000410000 */
[----:B------:R-:W-:Y:S01]  /*0f10*/  FADD.FTZ R89, R89, R184 ;  /* 0x000000b859597221 */ /* 0x000fe20000010000 */
[-C--:B------:R-:W-:Y:S01]  /*0f20*/  FFMA.FTZ R65, R180, R184.reuse, R65 ;  /* 0x000000b8b4417223 */ /* 0x080fe20000010041 */
[----:B------:R-:W-:Y:S01]  /*0f30*/  FMUL.FTZ R183, R45, R184 ;  /* 0x000000b82db77220 */ /* 0x000fe20000410000 */
[----:B------:R-:W-:Y:S01]  /*0f40*/  FFMA.FTZ R216, R164, R167, R153 ;  /* 0x000000a7a4d87223 */ /* 0x000fe20000010099 */
[----:B------:R-:W-:Y:S01]  /*0f50*/  FADD.FTZ R90, R90, R185 ;  /* 0x000000b95a5a7221 */ /* 0x000fe20000010000 */
[----:B------:R-:W-:Y:S01]  /*0f60*/  FMUL.FTZ R184, R211, R224 ;  /* 0x000000e0d3b87220 */ /* 0x000fe20000410000 */
[-C--:B------:R-:W-:Y:S01]  /*0f70*/  FFMA.FTZ R66, R181, R185.reuse, R66 ;  /* 0x000000b9b5427223 */ /* 0x080fe20000010042 */
[----:B------:R-:W-:Y:S01]  /*0f80*/  FMUL.FTZ R186, R46, R185 ;  /* 0x000000b92eba7220 */ /* 0x000fe20000410000 */
[C---:B------:R-:W-:Y:S01]  /*0f90*/  FMUL.FTZ R185, R211.reuse, R226 ;  /* 0x000000e2d3b97220 */ /* 0x040fe20000410000 */
[----:B------:R-:W-:Y:S01]  /*0fa0*/  FMUL.FTZ R190, R211, R228 ;  /* 0x000000e4d3be7220 */ /* 0x000fe20000410000 */
[----:B------:R-:W-:Y:S01]  /*0fb0*/  FADD.FTZ R218, R155, R170 ;  /* 0x000000aa9bda7221 */ /* 0x000fe20000010000 */
[----:B------:R-:W-:Y:S01]  /*0fc0*/  FADD.FTZ R82, R82, R187 ;  /* 0x000000bb52527221 */ /* 0x000fe20000010000 */
[C---:B------:R-:W-:Y:S01]  /*0fd0*/  FFMA.FTZ R58, R165.reuse, R187, R58 ;  /* 0x000000bba53a7223 */ /* 0x040fe2000001003a */
[----:B------:R-:W-:Y:S01]  /*0fe0*/  FFMA.FTZ R153, R165, R170, R216 ;  /* 0x000000aaa5997223 */ /* 0x000fe200000100d8 */
[----:B------:R-:W-:Y:S01]  /*0ff0*/  FADD.FTZ R91, R91, R188 ;  /* 0x000000bc5b5b7221 */ /* 0x000fe20000010000 */
[-C--:B------:R-:W-:Y:S01]  /*1000*/  FFMA.FTZ R67, R184, R188.reuse, R67 ;  /* 0x000000bcb8437223 */ /* 0x080fe20000010043 */
        /* <DEDUP_REMOVED lines=43> */
[C---:B------:R-:W-:Y:S01]  /*12c0*/  FADD.FTZ R200, -R199.reuse, R200 ;  /* 0x000000c8c7c87221 */ /* 0x040fe20000010100 */
[C---:B------:R-:W-:Y:S01]  /*12d0*/  FADD.FTZ R202, -R199.reuse, R202 ;  /* 0x000000cac7ca7221 */ /* 0x040fe20000010100 */
[----:B------:R-:W-:Y:S01]  /*12e0*/  FMUL.FTZ R192, R42, R163 ;  /* 0x000000a32ac07220 */ /* 0x000fe20000410000 */
[----:B------:R-:W-:Y:S01]  /*12f0*/  FADD.FTZ R155, R212, R189 ;  /* 0x000000bdd49b7221 */ /* 0x000fe20000010000 */
[----:B------:R-:W-:Y:S01]  /*1300*/  FFMA.FTZ R162, R190, R189, R153 ;  /* 0x000000bdbea27223 */ /* 0x000fe20000010099 */
[C---:B------:R-:W-:Y:S01]  /*1310*/  FADD.FTZ R204, -R199.reuse, R204 ;  /* 0x000000ccc7cc7221 */ /* 0x040fe20000010100 */
[C---:B------:R-:W-:Y:S01]  /*1320*/  FADD.FTZ R206, -R199.reuse, R206 ;  /* 0x000000cec7ce7221 */ /* 0x040fe20000010100 */
[----:B------:R-:W-:Y:S01]  /*1330*/  FADD.FTZ R210, -R199, R210 ;  /* 0x000000d2c7d27221 */ /* 0x000fe20000010100 */
[C---:B------:R-:W-:Y:S01]  /*1340*/  FMUL.FTZ R199, R211.reuse, R200 ;  /* 0x000000c8d3c77220 */ /* 0x040fe20000410000 */
        /* <DEDUP_REMOVED lines=11> */
[----:B------:R-:W-:-:S02]  /*1400*/  HADD2.F32 R151, -RZ, R154.H0_H0 ;  /* 0x2000009aff977230 */ /* 0x000fc40000004100 */
        /* <DEDUP_REMOVED lines=36> */
.L_x_6112:
        /* <DEDUP_REMOVED lines=45> */
.L_x_6113:
        /* <DEDUP_REMOVED lines=41> */
.L_x_6115:
[----:B------:R-:W-:Y:S05]  /*1bb0*/  BSYNC.RECONVERGENT B0 ;  /* 0x0000000000007941 */ /* 0x000fea0003800200 */
.L_x_6114:
        /* <DEDUP_REMOVED lines=45> */
[----:B------:R-:W-:-:S03]  /*1e90*/  @P1 HADD2.F32 R148, -RZ, R128.H0_H0 ;  /* 0x20000080ff941230 */ /* 0x000fc60000004100 */
[----:B------:R-:W-:Y:S02]  /*1ea0*/  FMUL.FTZ R150, R8, R151 ;  /* 0x0000009708967220 */ /* 0x000fe40000410000 */
[----:B------:R-:W-:-:S03]  /*1eb0*/  @P1 FMUL.FTZ R149, R151, R148 ;  /* 0x0000009497951220 */ /* 0x000fc60000410000 */
[----:B------:R-:W-:Y:S01]  /*1ec0*/  FSEL R150, R150, RZ, P1 ;  /* 0x000000ff96967208 */ /* 0x000fe20000800000 */
[----:B------:R-:W-:-:S03]  /*1ed0*/  FADD.FTZ R124, R124, R149 ;  /* 0x000000957c7c7221 */ /* 0x000fc60000010000 */
[----:B------:R-:W-:-:S04]  /*1ee0*/  F2FP.F16.F32.PACK_AB R150, RZ, R150 ;  /* 0x00000096ff96723e */ /* 0x000fc800000000ff */
[----:B------:R-:W-:-:S07]  /*1ef0*/  PRMT R132, R150, 0x7610, R132 ;  /* 0x0000761096847816 */ /* 0x000fce0000000084 */
.L_x_6118:
        /* <DEDUP_REMOVED lines=11> */
[----:B------:R-:W-:Y:S01]  /*1fb0*/  FMUL.FTZ R150, R9, R154 ;  /* 0x0000009a09967220 */ /* 0x000fe20000410000 */
[----:B------:R-:W-:-:S04]  /*1fc0*/  @P0 FMUL.FTZ R148, R154, R149 ;  /* 0x000000959a940220 */ /* 0x000fc80000410000 */
[----:B------:R-:W-:Y:S01]  /*1fd0*/  FSEL R150, R150, RZ, P0 ;  /* 0x000000ff96967208 */ /* 0x000fe20000000000 */
[----:B------:R-:W-:-:S03]  /*1fe0*/  FADD.FTZ R125, R125, R148 ;  /* 0x000000947d7d7221 */ /* 0x000fc60000010000 */
[----:B------:R-:W-:-:S04]  /*1ff0*/  F2FP.F16.F32.PACK_AB R150, RZ, R150 ;  /* 0x00000096ff96723e */ /* 0x000fc800000000ff */
[----:B------:R-:W-:-:S07]  /*2000*/  PRMT R132, R132, 0x5410, R150 ;  /* 0x0000541084847816 */ /* 0x000fce0000000096 */
.L_x_6119:
        /* <DEDUP_REMOVED lines=17> */
.L_x_6120:
        /* <DEDUP_REMOVED lines=17> */
.L_x_6121:
        /* <DEDUP_REMOVED lines=17> */
.L_x_6122:
        /* <DEDUP_REMOVED lines=17> */
.L_x_6123:
        /* <DEDUP_REMOVED lines=17> */
.L_x_6124:
        /* <DEDUP_REMOVED lines=12> */
[----:B------:R-:W-:Y:S01]  /*2620*/  FMUL.FTZ R150, R15, R154 ;  /* 0x0000009a0f967220 */ /* 0x000fe20000410000 */
[----:B------:R-:W-:-:S04]  /*2630*/  @P0 FMUL.FTZ R148, R154, R149 ;  /* 0x000000959a940220 */ /* 0x000fc80000410000 */
[----:B------:R-:W-:Y:S01]  /*2640*/  FSEL R150, R150, RZ, P0 ;  /* 0x000000ff96967208 */ /* 0x000fe20000000000 */
[----:B------:R-:W-:-:S03]  /*2650*/  FADD.FTZ R123, R123, R148 ;  /* 0x000000947b7b7221 */ /* 0x000fc60000010000 */
[----:B------:R-:W-:-:S04]  /*2660*/  F2FP.F16.F32.PACK_AB R150, RZ, R150 ;  /* 0x00000096ff96723e */ /* 0x000fc800000000ff */
[----:B------:R-:W-:Y:S01]  /*2670*/  PRMT R135, R135, 0x5410, R150 ;  /* 0x0000541087877816 */ /* 0x000fe20000000096 */
[----:B------:R-:W-:Y:S06]  /*2680*/  BRA `(.L_x_6125) ;  /* 0x0000001800847947 */ /* 0x000fec0003800000 */
.L_x_6117:
        /* <DEDUP_REMOVED lines=22> */
.L_x_6126:
[----:B------:R-:W-:Y:S01]  /*27f0*/  F2FP.F16.F32.PACK_AB R136, RZ, R139 ;  /* 0x0000008bff88723e */ /* 0x000fe200000000ff */
[----:B------:R-:W-:Y:S01]  /*2800*/  FMUL.FTZ R139, R211, R148 ;  /* 0x00000094d38b7220 */ /* 0x000fe20000410000 */
        /* <DEDUP_REMOVED lines=14> */
.L_x_6127:
        /* <DEDUP_REMOVED lines=16> */
.L_x_6128:
        /* <DEDUP_REMOVED lines=21> */
.L_x_6129:
        /* <DEDUP_REMOVED lines=17> */
.L_x_6130:
        /* <DEDUP_REMOVED lines=16> */
.L_x_6131:
        /* <DEDUP_REMOVED lines=15> */
.L_x_6132:
        /* <DEDUP_REMOVED lines=18> */
.L_x_6116:
        /* <DEDUP_REMOVED lines=11> */
[----:B------:R-:W-:Y:S01]  /*3010*/  @P1 FFMA.FTZ R148, R211, R149, R148 ;  /* 0x00000095d3941223 */ /* 0x000fe20000010094 */
[----:B------:R-:W-:-:S03]  /*3020*/  HFMA2 R149, -RZ, RZ, 0, 0 ;  /* 0x00000000ff957431 */ /* 0x000fc600000001ff */
[----:B------:R-:W-:-:S03]  /*3030*/  FMUL.FTZ R148, R148, UR17 ;  /* 0x0000001194947c20 */ /* 0x000fc60008410000 */
[----:B------:R-:W-:Y:S02]  /*3040*/  @P0 HADD2.F32 R150, -RZ, R128.H0_H0 ;  /* 0x20000080ff960230 */ /* 0x000fe40000004100 */
[----:B------:R-:W-:-:S04]  /*3050*/  FMUL.FTZ R151, R148, UR16 ;  /* 0x0000001094977c20 */ /* 0x000fc80008410000 */
[-C--:B------:R-:W-:Y:S01]  /*3060*/  FMUL.FTZ R148, R8, R151.reuse ;  /* 0x0000009708947220 */ /* 0x080fe20000410000 */
[----:B------:R-:W-:-:S04]  /*3070*/  @P0 FMUL.FTZ R149, R150, R151 ;  /* 0x0000009796950220 */ /* 0x000fc80000410000 */
[----:B------:R-:W-:Y:S01]  /*3080*/  FSEL R148, R148, RZ, P0 ;  /* 0x000000ff94947208 */ /* 0x000fe20000000000 */
[----:B------:R-:W-:-:S03]  /*3090*/  FADD.FTZ R124, R124, R149 ;  /* 0x000000957c7c7221 */ /* 0x000fc60000010000 */
[----:B------:R-:W-:-:S04]  /*30a0*/  F2FP.F16.F32.PACK_AB R148, RZ, R148 ;  /* 0x00000094ff94723e */ /* 0x000fc800000000ff */
[----:B------:R-:W-:-:S07]  /*30b0*/  PRMT R132, R148, 0x7610, R132 ;  /* 0x0000761094847816 */ /* 0x000fce0000000084 */
.L_x_6134:
[----:B------:R-:W-:Y:S05]  /*30c0*/  @!P2 BRA `(.L_x_6135) ;  /* 0x00000000003ca947 */ /* 0x000fea0003800000 */
[----:B------:R-:W-:Y:S01]  /*30d0*/  @P1 FFMA.FTZ R150, R164, R153, R152 ;  /* 0x00000099a4961223 */ /* 0x000fe20000010098 */
[----:B-----5:R-:W-:Y:S01]  /*30e0*/  HADD2.F32 R148, -RZ, R4.H1_H1 ;  /* 0x30000004ff947230 */ /* 0x020fe20000004100 */
[----:B------:R-:W-:Y:S02]  /*30f0*/  LOP3.LUT P0, RZ, R160, 0xff00, RZ, 0xc0, !PT ;  /* 0x0000ff00a0ff7812 */ /* 0x000fe4000780c0ff */
[----:B------:R-:W-:-:S04]  /*3100*/  @P1 FADD.FTZ R150, R167, -R150 ;  /* 0x80000096a7961221 */ /* 0x000fc80000010000 */
[----:B------:R-:W-:-:S04]  /*3110*/  @P1 FFMA.FTZ R148, R211, R150, R148 ;  /* 0x00000096d3941223 */ /* 0x000fc80000010094 */
[----:B------:R-:W-:-:S03]  /*3120*/  FMUL.FTZ R148, R148, UR17 ;  /* 0x0000001194947c20 */ /* 0x000fc60008410000 */
        /* <DEDUP_REMOVED lines=9> */
.L_x_6135:
[----:B------:R-:W-:Y:S05]  /*31c0*/  @!P2 BRA `(.L_x_6136) ;  /* 0x00000000003ca947 */ /* 0x000fea0003800000 */
        /* <DEDUP_REMOVED lines=15> */
.L_x_6136:
        /* <DEDUP_REMOVED lines=16> */
.L_x_6137:
        /* <DEDUP_REMOVED lines=16> */
.L_x_6138:
        /* <DEDUP_REMOVED lines=16> */
.L_x_6139:
        /* <DEDUP_REMOVED lines=16> */
.L_x_6140:
[----:B------:R-:W-:Y:S05]  /*36c0*/  @!P2 BRA `(.L_x_6125) ;  /* 0x000000080074a947 */ /* 0x000fea0003800000 */
[----:B------:R-:W-:Y:S01]  /*36d0*/  @P1 FFMA.FTZ R150, R176, R153, R152 ;  /* 0x00000099b0961223 */ /* 0x000fe20000010098 */
[----:B-----5:R-:W-:Y:S01]  /*36e0*/  HADD2.F32 R148, -RZ, R7.H1_H1 ;  /* 0x30000007ff947230 */ /* 0x020fe20000004100 */
[----:B------:R-:W-:Y:S02]  /*36f0*/  ISETP.GE.U32.AND P0, PT, R160, RZ, PT ;  /* 0x000000ffa000720c */ /* 0x000fe40003f06070 */
[----:B------:R-:W-:Y:S02]  /*3700*/  @P1 FADD.FTZ R150, R177, -R150 ;  /* 0x80000096b1961221 */ /* 0x000fe40000010000 */
[----:B------:R-:W-:Y:S02]  /*3710*/  ISETP.GE.U32.AND.EX P0, PT, R161, 0x1000000, PT, P0 ;  /* 0x01000000a100780c */ /* 0x000fe40003f06100 */
[----:B------:R-:W-:-:S04]  /*3720*/  @P1 FFMA.FTZ R148, R211, R150, R148 ;  /* 0x00000096d3941223 */ /* 0x000fc80000010094 */
[----:B------:R-:W-:-:S04]  /*3730*/  FMUL.FTZ R148, R148, UR17 ;  /* 0x0000001194947c20 */ /* 0x000fc80008410000 */
[----:B------:R-:W-:Y:S01]  /*3740*/  FMUL.FTZ R150, R148, UR16 ;  /* 0x0000001094967c20 */ /* 0x000fe20008410000 */
[----:B------:R-:W-:Y:S02]  /*3750*/  MOV R148, RZ ;  /* 0x000000ff00947202 */ /* 0x000fe40000000f00 */
        /* <DEDUP_REMOVED lines=8> */
.L_x_6133:
[----:B------:R-:W-:Y:S01]  /*37e0*/  ISETP.GT.AND P0, PT, R2, RZ, PT ;  /* 0x000000ff0200720c */ /* 0x000fe20003f04270 */
[----:B------:R-:W-:Y:S01]  /*37f0*/  @P1 FFMA.FTZ R137, R3, R153, R152 ;  /* 0x0000009903891223 */ /* 0x000fe20000010098 */
[--C-:B-----5:R-:W-:Y:S02]  /*3800*/  HADD2.F32 R216, -RZ, R4.reuse.H0_H0 ;  /* 0x20000004ffd87230 */ /* 0x120fe40000004100 */
[--C-:B------:R-:W-:Y:S02]  /*3810*/  HADD2.F32 R162, -RZ, R5.reuse.H1_H1 ;  /* 0x30000005ffa27230 */ /* 0x100fe40000004100 */
[----:B------:R-:W-:Y:S01]  /*3820*/  @P1 FADD.FTZ R137, R166, -R137 ;  /* 0x80000089a6891221 */ /* 0x000fe20000010000 */
[----:B------:R-:W-:Y:S02]  /*3830*/  HADD2.F32 R220, -RZ, R5.H0_H0 ;  /* 0x20000005ffdc7230 */ /* 0x000fe40000004100 */
[----:B------:R-:W-:Y:S02]  /*3840*/  HADD2.F32 R218, -RZ, R4.H1_H1 ;  /* 0x30000004ffda7230 */ /* 0x000fe40000004100 */
        /* <DEDUP_REMOVED lines=44> */
.L_x_6141:
        /* <DEDUP_REMOVED lines=12> */
.L_x_6142:
        /* <DEDUP_REMOVED lines=12> */
.L_x_6143:
[----:B------:R-:W-:Y:S05]  /*3c90*/  @!P2 BRA `(.L_x_6144) ;  /* 0x00000000002ca947 */ /* 0x000fea0003800000 */
[----:B------:R-:W-:Y:S01]  /*3ca0*/  LOP3.LUT P0, RZ, R160, 0xff000000, RZ, 0xc0, !PT ;  /* 0xff000000a0ff7812 */ /* 0x000fe2000780c0ff */
        /* <DEDUP_REMOVED lines=10> */
.L_x_6144:
        /* <DEDUP_REMOVED lines=12> */
.L_x_6145:
        /* <DEDUP_REMOVED lines=12> */
.L_x_6146:
        /* <DEDUP_REMOVED lines=12> */
.L_x_6147:
        /* <DEDUP_REMOVED lines=16> */
[----:B------:R-:W-:-:S07]  /*4090*/  FADD.FTZ R123, R123, R148 ;  /* 0x000000947b7b7221 */ /* 0x000fce0000010000 */
.L_x_6125:
        /* <DEDUP_REMOVED lines=15> */
.L_x_6148:
[----:B------:R-:W-:Y:S05]  /*4190*/  @!P1 BRA `(.L_x_6149) ;  /* 0x0000001000449947 */ /* 0x000fea0003800000 */
[----:B------:R-:W-:Y:S05]  /*41a0*/  @!P0 BRA `(.L_x_6150) ;  /* 0x0000000800348947 */ /* 0x000fea0003800000 */
[----:B------:R-:W-:Y:S01]  /*41b0*/  ISETP.GT.AND P3, PT, R2, RZ, PT ;  /* 0x000000ff0200720c */ /* 0x000fe20003f64270 */
[--C-:B------:R-:W-:Y:S02]  /*41c0*/  HADD2.F32 R160, -RZ, R140.reuse.H0_H0 ;  /* 0x2000008cffa07230 */ /* 0x100fe40000004100 */
[--C-:B------:R-:W-:Y:S02]  /*41d0*/  HADD2.F32 R216, -RZ, R141.reuse.H1_H1 ;  /* 0x3000008dffd87230 */ /* 0x100fe40000004100 */
[----:B------:R-:W-:Y:S02]  /*41e0*/  HADD2.F32 R214, -RZ, R141.H0_H0 ;  /* 0x2000008dffd67230 */ /* 0x000fe40000004100 */
[----:B------:R-:W-:Y:S02]  /*41f0*/  HADD2.F32 R162, -RZ, R140.H1_H1 ;  /* 0x3000008cffa27230 */ /* 0x000fe40000004100 */
        /* <DEDUP_REMOVED lines=11> */
[-CC-:B------:R-:W-:Y:S01]  /*42b0*/  @P3 FFMA.FTZ R137, R185, R153.reuse, R152.reuse ;  /* 0x00000099b9893223 */ /* 0x180fe20000010098 */
[----:B------:R-:W-:Y:S01]  /*42c0*/  @P3 FFMA.FTZ R136, R190, R153, R152 ;  /* 0x00000099be883223 */ /* 0x000fe20000010098 */
[C---:B------:R-:W-:Y:S01]  /*42d0*/  @P3 FFMA.FTZ R216, R211.reuse, R151, R216 ;  /* 0x00000097d3d83223 */ /* 0x040fe200000100d8 */
        /* <DEDUP_REMOVED lines=26> */
[----:B-----5:R-:W-:Y:S01]  /*4480*/  @P3 HADD2.F32 R220, -RZ, R128.H0_H0 ;  /* 0x20000080ffdc3230 */ /* 0x020fe20000004100 */
[----:B------:R-:W-:-:S04]  /*4490*/  FSEL R160, R160, RZ, P3 ;  /* 0x000000ffa0a07208 */ /* 0x000fc80001800000 */
[----:B------:R-:W-:Y:S01]  /*44a0*/  @P3 FMUL.FTZ R163, R220, R213 ;  /* 0x000000d5dca33220 */ /* 0x000fe20000410000 */
[----:B------:R-:W-:-:S03]  /*44b0*/  F2FP.F16.F32.PACK_AB R160, RZ, R160 ;  /* 0x000000a0ffa0723e */ /* 0x000fc600000000ff */
[----:B------:R-:W-:Y:S01]  /*44c0*/  FADD.FTZ R116, R116, R163 ;  /* 0x000000a374747221 */ /* 0x000fe20000010000 */
[----:B------:R-:W-:-:S07]  /*44d0*/  PRMT R132, R160, 0x7610, R132 ;  /* 0x00007610a0847816 */ /* 0x000fce0000000084 */
.L_x_6151:
[----:B------:R-:W-:Y:S05]  /*44e0*/  @!P2 BRA `(.L_x_6152) ;  /* 0x00000000002ca947 */ /* 0x000fea0003800000 */
[----:B------:R-:W-:Y:S01]  /*44f0*/  LOP3.LUT P3, RZ, R158, 0xff00, RZ, 0xc0, !PT ;  /* 0x0000ff009eff7812 */ /* 0x000fe2000786c0ff */
[----:B------:R-:W-:Y:S01]  /*4500*/  FMUL.FTZ R162, R162, UR17 ;  /* 0x00000011a2a27c20 */ /* 0x000fe20008410000 */
[----:B------:R-:W-:-:S03]  /*4510*/  MOV R160, RZ ;  /* 0x000000ff00a07202 */ /* 0x000fc60000000f00 */
[----:B------:R-:W-:-:S04]  /*4520*/  FMUL.FTZ R220, R162, UR16 ;  /* 0x00000010a2dc7c20 */ /* 0x000fc80008410000 */
[----:B------:R-:W-:-:S04]  /*4530*/  FMUL.FTZ R162, R17, R220 ;  /* 0x000000dc11a27220 */ /* 0x000fc80000410000 */
[----:B-----5:R-:W-:Y:S01]  /*4540*/  @P3 HADD2.F32 R163, -RZ, R128.H1_H1 ;  /* 0x30000080ffa33230 */ /* 0x020fe20000004100 */
[----:B------:R-:W-:-:S04]  /*4550*/  FSEL R162, R162, RZ, P3 ;  /* 0x000000ffa2a27208 */ /* 0x000fc80001800000 */
[----:B------:R-:W-:Y:S01]  /*4560*/  @P3 FMUL.FTZ R160, R163, R220 ;  /* 0x000000dca3a03220 */ /* 0x000fe20000410000 */
[----:B------:R-:W-:-:S03]  /*4570*/  F2FP.F16.F32.PACK_AB R162, RZ, R162 ;  /* 0x000000a2ffa2723e */ /* 0x000fc600000000ff */
[----:B------:R-:W-:Y:S01]  /*4580*/  FADD.FTZ R117, R117, R160 ;  /* 0x000000a075757221 */ /* 0x000fe20000010000 */
[----:B------:R-:W-:-:S07]  /*4590*/  PRMT R132, R132, 0x5410, R162 ;  /* 0x0000541084847816 */ /* 0x000fce00000000a2 */
.L_x_6152:
[----:B------:R-:W-:Y:S05]  /*45a0*/  @!P2 BRA `(.L_x_6153) ;  /* 0x00000000002ca947 */ /* 0x000fea0003800000 */
        /* <DEDUP_REMOVED lines=11> */
.L_x_6153:
        /* <DEDUP_REMOVED lines=12> */
.L_x_6154:
        /* <DEDUP_REMOVED lines=12> */
.L_x_6155:
[----:B------:R-:W-:Y:S05]  /*47e0*/  @!P2 BRA `(.L_x_6156) ;  /* 0x00000000002ca947 */ /* 0x000fea0003800000 */
[----:B------:R-:W-:Y:S01]  /*47f0*/  LOP3.LUT P3, RZ, R159, 0xff00, RZ, 0xc0, !PT ;  /* 0x0000ff009fff7812 */ /* 0x000fe2000786c0ff */
[----:B------:R-:W-:-:S04]  /*4800*/  FMUL.FTZ R154, R154, UR17 ;  /* 0x000000119a9a7c20 */ /* 0x000fc80008410000 */
[----:B------:R-:W-:Y:S01]  /*4810*/  FMUL.FTZ R162, R154, UR16 ;  /* 0x000000109aa27c20 */ /* 0x000fe20008410000 */
[----:B------:R-:W-:-:S03]  /*4820*/  MOV R154, RZ ;  /* 0x000000ff009a7202 */ /* 0x000fc60000000f00 */
[----:B------:R-:W-:-:S04]  /*4830*/  FMUL.FTZ R160, R21, R162 ;  /* 0x000000a215a07220 */ /* 0x000fc80000410000 */
[----:B-----5:R-:W-:Y:S01]  /*4840*/  @P3 HADD2.F32 R163, -RZ, R130.H1_H1 ;  /* 0x30000082ffa33230 */ /* 0x020fe20000004100 */
[----:B------:R-:W-:-:S04]  /*4850*/  FSEL R160, R160, RZ, P3 ;  /* 0x000000ffa0a07208 */ /* 0x000fc80001800000 */
[----:B------:R-:W-:Y:S01]  /*4860*/  @P3 FMUL.FTZ R154, R163, R162 ;  /* 0x000000a2a39a3220 */ /* 0x000fe20000410000 */
[----:B------:R-:W-:-:S03]  /*4870*/  F2FP.F16.F32.PACK_AB R160, RZ, R160 ;  /* 0x000000a0ffa0723e */ /* 0x000fc600000000ff */
[----:B------:R-:W-:Y:S01]  /*4880*/  FADD.FTZ R113, R113, R154 ;  /* 0x0000009a71717221 */ /* 0x000fe20000010000 */
[----:B------:R-:W-:-:S07]  /*4890*/  PRMT R134, R134, 0x5410, R160 ;  /* 0x0000541086867816 */ /* 0x000fce00000000a0 */
.L_x_6156:
        /* <DEDUP_REMOVED lines=12> */
.L_x_6157:
        /* <DEDUP_REMOVED lines=12> */
[----:B-----5:R-:W-:Y:S01]  /*4a20*/  @P3 HADD2.F32 R151, -RZ, R131.H1_H1 ;  /* 0x30000083ff973230 */ /* 0x020fe20000004100 */
[----:B------:R-:W-:-:S04]  /*4a30*/  F2FP.F16.F32.PACK_AB R149, RZ, R149 ;  /* 0x00000095ff95723e */ /* 0x000fc800000000ff */
[----:B------:R-:W-:Y:S01]  /*4a40*/  @P3 FMUL.FTZ R148, R151, R150 ;  /* 0x0000009697943220 */ /* 0x000fe20000410000 */
[----:B------:R-:W-:-:S03]  /*4a50*/  PRMT R135, R135, 0x5410, R149 ;  /* 0x0000541087877816 */ /* 0x000fc60000000095 */
[----:B------:R-:W-:Y:S01]  /*4a60*/  FADD.FTZ R115, R115, R148 ;  /* 0x0000009473737221 */ /* 0x000fe20000010000 */
[----:B------:R-:W-:Y:S06]  /*4a70*/  BRA `(.L_x_6158) ;  /* 0x0000001800687947 */ /* 0x000fec0003800000 */
.L_x_6150:
[----:B------:R-:W-:Y:S01]  /*4a80*/  ISETP.GT.AND P4, PT, R2, RZ, PT ;  /* 0x000000ff0200720c */ /* 0x000fe20003f84270 */
[----:B------:R-:W-:-:S12]  /*4a90*/  @!P2 BRA `(.L_x_6159) ;  /* 0x00000000003ca947 */ /* 0x000fd80003800000 */
[----:B0-----:R-:W-:Y:S01]  /*4aa0*/  @P4 FFMA.FTZ R149, R179, R153, R152 ;  /* 0x00000099b3954223 */ /* 0x001fe20000010098 */
[----:B------:R-:W-:Y:S01]  /*4ab0*/  HADD2.F32 R148, -RZ, R140.H0_H0 ;  /* 0x2000008cff947230 */ /* 0x000fe20000004100 */
[----:B------:R-:W-:Y:S02]  /*4ac0*/  LOP3.LUT P3, RZ, R158, 0xff, RZ, 0xc0, !PT ;  /* 0x000000ff9eff7812 */ /* 0x000fe4000786c0ff */
[----:B------:R-:W-:-:S04]  /*4ad0*/  @P4 FADD.FTZ R149, R182, -R149 ;  /* 0x80000095b6954221 */ /* 0x000fc80000010000 */
[----:B------:R-:W-:Y:S01]  /*4ae0*/  @P4 FFMA.FTZ R148, R211, R149, R148 ;  /* 0x00000095d3944223 */ /* 0x000fe20000010094 */
[----:B------:R-:W-:-:S03]  /*4af0*/  HFMA2 R149, -RZ, RZ, 0, 0 ;  /* 0x00000000ff957431 */ /* 0x000fc600000001ff */
[----:B------:R-:W-:-:S03]  /*4b00*/  FMUL.FTZ R148, R148, UR17 ;  /* 0x0000001194947c20 */ /* 0x000fc60008410000 */
[----:B-----5:R-:W-:Y:S02]  /*4b10*/  @P3 HADD2.F32 R150, -RZ, R128.H0_H0 ;  /* 0x20000080ff963230 */ /* 0x020fe40000004100 */
[----:B------:R-:W-:-:S04]  /*4b20*/  FMUL.FTZ R151, R148, UR16 ;  /* 0x0000001094977c20 */ /* 0x000fc80008410000 */
[-C--:B------:R-:W-:Y:S01]  /*4b30*/  FMUL.FTZ R148, R16, R151.reuse ;  /* 0x0000009710947220 */ /* 0x080fe20000410000 */
[----:B------:R-:W-:-:S04]  /*4b40*/  @P3 FMUL.FTZ R149, R150, R151 ;  /* 0x0000009796953220 */ /* 0x000fc80000410000 */
[----:B------:R-:W-:Y:S01]  /*4b50*/  FSEL R148, R148, RZ, P3 ;  /* 0x000000ff94947208 */ /* 0x000fe20001800000 */
[----:B------:R-:W-:-:S03]  /*4b60*/  FADD.FTZ R116, R116, R149 ;  /* 0x0000009574747221 */ /* 0x000fc60000010000 */
[----:B------:R-:W-:-:S04]  /*4b70*/  F2FP.F16.F32.PACK_AB R148, RZ, R148 ;  /* 0x00000094ff94723e */ /* 0x000fc800000000ff */
[----:B------:R-:W-:-:S07]  /*4b80*/  PRMT R132, R148, 0x7610, R132 ;  /* 0x0000761094847816 */ /* 0x000fce0000000084 */
.L_x_6159:
[----:B------:R-:W-:Y:S05]  /*4b90*/  @!P2 BRA `(.L_x_6160) ;  /* 0x00000000003ca947 */ /* 0x000fea0003800000 */
[----:B0-----:R-:W-:Y:S01]  /*4ba0*/  @P4 FFMA.FTZ R150, R180, R153, R152 ;  /* 0x00000099b4964223 */ /* 0x001fe20000010098 */
[----:B------:R-:W-:Y:S01]  /*4bb0*/  HADD2.F32 R148, -RZ, R140.H1_H1 ;  /* 0x3000008cff947230 */ /* 0x000fe20000004100 */
[----:B------:R-:W-:Y:S02]  /*4bc0*/  LOP3.LUT P3, RZ, R158, 0xff00, RZ, 0xc0, !PT ;  /* 0x0000ff009eff7812 */ /* 0x000fe4000786c0ff */
[----:B------:R-:W-:-:S04]  /*4bd0*/  @P4 FADD.FTZ R150, R183, -R150 ;  /* 0x80000096b7964221 */ /* 0x000fc80000010000 */
[----:B------:R-:W-:-:S04]  /*4be0*/  @P4 FFMA.FTZ R148, R211, R150, R148 ;  /* 0x00000096d3944223 */ /* 0x000fc80000010094 */
[----:B------:R-:W-:-:S03]  /*4bf0*/  FMUL.FTZ R148, R148, UR17 ;  /* 0x0000001194947c20 */ /* 0x000fc60008410000 */
[----:B-----5:R-:W-:Y:S02]  /*4c00*/  @P3 HADD2.F32 R151, -RZ, R128.H1_H1 ;  /* 0x30000080ff973230 */ /* 0x020fe40000004100 */
        /* <DEDUP_REMOVED lines=8> */
.L_x_6160:
[----:B------:R-:W-:Y:S05]  /*4c90*/  @!P2 BRA `(.L_x_6161) ;  /* 0x00000000003ca947 */ /* 0x000fea0003800000 */
        /* <DEDUP_REMOVED lines=15> */
.L_x_6161:
        /* <DEDUP_REMOVED lines=16> */
.L_x_6162:
        /* <DEDUP_REMOVED lines=16> */
.L_x_6163:
        /* <DEDUP_REMOVED lines=16> */
.L_x_6164:
        /* <DEDUP_REMOVED lines=16> */
.L_x_6165:
[----:B------:R-:W-:Y:S05]  /*5190*/  @!P2 BRA `(.L_x_6158) ;  /* 0x0000001000a0a947 */ /* 0x000fea0003800000 */
[----:B0-----:R-:W-:Y:S01]  /*51a0*/  @P4 FFMA.FTZ R150, R194, R153, R152 ;  /* 0x00000099c2964223 */ /* 0x001fe20000010098 */
[----:B------:R-:W-:Y:S01]  /*51b0*/  HADD2.F32 R148, -RZ, R143.H1_H1 ;  /* 0x3000008fff947230 */ /* 0x000fe20000004100 */
[----:B------:R-:W-:Y:S02]  /*51c0*/  ISETP.GE.U32.AND P3, PT, R158, RZ, PT ;  /* 0x000000ff9e00720c */ /* 0x000fe40003f66070 */
[----:B------:R-:W-:Y:S02]  /*51d0*/  @P4 FADD.FTZ R150, R193, -R150 ;  /* 0x80000096c1964221 */ /* 0x000fe40000010000 */
[----:B------:R-:W-:Y:S02]  /*51e0*/  ISETP.GE.U32.AND.EX P3, PT, R159, 0x1000000, PT, P3 ;  /* 0x010000009f00780c */ /* 0x000fe40003f66130 */
[----:B------:R-:W-:-:S04]  /*51f0*/  @P4 FFMA.FTZ R148, R211, R150, R148 ;  /* 0x00000096d3944223 */ /* 0x000fc80000010094 */
[----:B------:R-:W-:-:S04]  /*5200*/  FMUL.FTZ R148, R148, UR17 ;  /* 0x0000001194947c20 */ /* 0x000fc80008410000 */
[----:B------:R-:W-:Y:S01]  /*5210*/  FMUL.FTZ R150, R148, UR16 ;  /* 0x0000001094967c20 */ /* 0x000fe20008410000 */
[----:B------:R-:W-:Y:S02]  /*5220*/  MOV R148, RZ ;  /* 0x000000ff00947202 */ /* 0x000fe40000000f00 */
[----:B-----5:R-:W-:Y:S02]  /*5230*/  @P3 HADD2.F32 R151, -RZ, R131.H1_H1 ;  /* 0x30000083ff973230 */ /* 0x020fe40000004100 */
[----:B------:R-:W-:-:S03]  /*5240*/  FMUL.FTZ R149, R23, R150 ;  /* 0x0000009617957220 */ /* 0x000fc60000410000 */
[----:B------:R-:W-:Y:S02]  /*5250*/  @P3 FMUL.FTZ R148, R151, R150 ;  /* 0x0000009697943220 */ /* 0x000fe40000410000 */
[----:B------:R-:W-:Y:S02]  /*5260*/  FSEL R149, R149, RZ, P3 ;  /* 0x000000ff95957208 */ /* 0x000fe40001800000 */
[----:B------:R-:W-:Y:S02]  /*5270*/  FADD.FTZ R115, R115, R148 ;  /* 0x0000009473737221 */ /* 0x000fe40000010000 */
[----:B------:R-:W-:-:S04]  /*5280*/  F2FP.F16.F32.PACK_AB R149, RZ, R149 ;  /* 0x00000095ff95723e */ /* 0x000fc800000000ff */
[----:B------:R-:W-:Y:S01]  /*5290*/  PRMT R135, R135, 0x5410, R149 ;  /* 0x0000541087877816 */ /* 0x000fe20000000095 */
[----:B------:R-:W-:Y:S06]  /*52a0*/  BRA `(.L_x_6158) ;  /* 0x00000010005c7947 */ /* 0x000fec0003800000 */
.L_x_6149:
        /* <DEDUP_REMOVED lines=23> */
.L_x_6167:
[----:B------:R-:W-:Y:S01]  /*5420*/  F2FP.F16.F32.PACK_AB R136, RZ, R139 ;  /* 0x0000008bff88723e */ /* 0x000fe200000000ff */
        /* <DEDUP_REMOVED lines=15> */
.L_x_6168:
[----:B------:R-:W-:Y:S01]  /*5520*/  F2FP.F16.F32.PACK_AB R148, RZ, R148 ;  /* 0x00000094ff94723e */ /* 0x000fe200000000ff */
        /* <DEDUP_REMOVED lines=9> */
[----:B-----5:R-:W-:Y:S01]  /*55c0*/  @P4 HADD2.F32 R150, -RZ, R129.H0_H0 ;  /* 0x20000081ff964230 */ /* 0x020fe20000004100 */
[----:B------:R-:W-:-:S04]  /*55d0*/  FSEL R138, R138, RZ, P4 ;  /* 0x000000ff8a8a7208 */ /* 0x000fc80002000000 */
[----:B------:R-:W-:Y:S01]  /*55e0*/  @P4 FMUL.FTZ R137, R150, R149 ;  /* 0x0000009596894220 */ /* 0x000fe20000410000 */
[----:B------:R-:W-:-:S03]  /*55f0*/  F2FP.F16.F32.PACK_AB R138, RZ, R138 ;  /* 0x0000008aff8a723e */ /* 0x000fc600000000ff */
[----:B------:R-:W-:Y:S01]  /*5600*/  FADD.FTZ R118, R118, R137 ;  /* 0x0000008976767221 */ /* 0x000fe20000010000 */
[----:B------:R-:W-:-:S07]  /*5610*/  PRMT R133, R138, 0x7610, R133 ;  /* 0x000076108a857816 */ /* 0x000fce0000000085 */
.L_x_6169:
[----:B------:R-:W-:Y:S01]  /*5620*/  FADD.FTZ R150, R188, -R151 ;  /* 0x80000097bc967221 */ /* 0x000fe20000010000 */
[C---:B------:R-:W-:Y:S01]  /*5630*/  FMUL.FTZ R138, R211.reuse, R154 ;  /* 0x0000009ad38a7220 */ /* 0x040fe20000410000 */
[--C-:B------:R-:W-:Y:S01]  /*5640*/  FFMA.FTZ R160, R190, R153, R152.reuse ;  /* 0x00000099bea07223 */ /* 0x100fe20000010098 */
[----:B------:R-:W-:Y:S01]  /*5650*/  F2FP.F16.F32.PACK_AB R137, RZ, R139 ;  /* 0x0000008bff89723e */ /* 0x000fe200000000ff */
[----:B------:R-:W-:Y:S01]  /*5660*/  FMUL.FTZ R149, R211, R150 ;  /* 0x00000096d3957220 */ /* 0x000fe20000410000 */
[-CC-:B------:R-:W-:Y:S01]  /*5670*/  FFMA.FTZ R163, R191, R153.reuse, R152.reuse ;  /* 0x00000099bfa37223 */ /* 0x180fe20000010098 */
[----:B------:R-:W-:Y:S01]  /*5680*/  FFMA.FTZ R214, R194, R153, R152 ;  /* 0x00000099c2d67223 */ /* 0x000fe20000010098 */
[----:B------:R-:W-:Y:S01]  /*5690*/  FADD.FTZ R160, R189, -R160 ;  /* 0x800000a0bda07221 */ /* 0x000fe20000010000 */
[----:B------:R-:W-:Y:S01]  /*56a0*/  FSEL R150, R138, RZ, P3 ;  /* 0x000000ff8a967208 */ /* 0x000fe20001800000 */
[----:B------:R-:W-:Y:S06]  /*56b0*/  @!P2 BRA `(.L_x_6170) ;  /* 0x00000000002ca947 */ /* 0x000fec0003800000 */
        /* <DEDUP_REMOVED lines=11> */
.L_x_6170:
        /* <DEDUP_REMOVED lines=17> */
.L_x_6171:
[----:B------:R-:W-:Y:S01]  /*5880*/  F2FP.F16.F32.PACK_AB R160, RZ, R149 ;  /* 0x00000095ffa0723e */ /* 0x000fe200000000ff */
        /* <DEDUP_REMOVED lines=15> */
.L_x_6172:
[----:B------:R-:W-:Y:S02]  /*5980*/  F2FP.F16.F32.PACK_AB R150, RZ, R150 ;  /* 0x00000096ff96723e */ /* 0x000fe400000000ff */
        /* <DEDUP_REMOVED lines=14> */
.L_x_6173:
        /* <DEDUP_REMOVED lines=18> */
.L_x_6166:
        /* <DEDUP_REMOVED lines=8> */
[----:B-----5:R-:W-:Y:S02]  /*5c10*/  @P4 HADD2.F32 R150, -RZ, R128.H0_H0 ;  /* 0x20000080ff964230 */ /* 0x020fe40000004100 */
        /* <DEDUP_REMOVED lines=8> */
.L_x_6174:
[----:B------:R-:W-:Y:S05]  /*5ca0*/  @!P2 BRA `(.L_x_6175) ;  /* 0x000000000040a947 */ /* 0x000fea0003800000 */
[----:B0-----:R-:W-:Y:S01]  /*5cb0*/  FFMA.FTZ R148, R180, R153, R152 ;  /* 0x00000099b4947223 */ /* 0x001fe20000010098 */
[----:B------:R-:W-:Y:S02]  /*5cc0*/  ISETP.GT.AND P3, PT, R2, RZ, PT ;  /* 0x000000ff0200720c */ /* 0x000fe40003f64270 */
[----:B------:R-:W-:Y:S01]  /*5cd0*/  LOP3.LUT P4, RZ, R158, 0xff00, RZ, 0xc0, !PT ;  /* 0x0000ff009eff7812 */ /* 0x000fe2000788c0ff */
[----:B------:R-:W-:-:S04]  /*5ce0*/  FADD.FTZ R148, R183, -R148 ;  /* 0x80000094b7947221 */ /* 0x000fc80000010000 */
[----:B------:R-:W-:-:S05]  /*5cf0*/  FMUL.FTZ R148, R211, R148 ;  /* 0x00000094d3947220 */ /* 0x000fca0000410000 */
[----:B------:R-:W-:-:S03]  /*5d00*/  FSEL R148, R148, RZ, P3 ;  /* 0x000000ff94947208 */ /* 0x000fc60001800000 */
[----:B-----5:R-:W-:Y:S02]  /*5d10*/  @P4 HADD2.F32 R151, -RZ, R128.H1_H1 ;  /* 0x30000080ff974230 */ /* 0x020fe40000004100 */
        /* <DEDUP_REMOVED lines=9> */
.L_x_6175:
        /* <DEDUP_REMOVED lines=17> */
.L_x_6176:
        /* <DEDUP_REMOVED lines=17> */
.L_x_6177:
        /* <DEDUP_REMOVED lines=17> */
.L_x_6178:
        /* <DEDUP_REMOVED lines=17> */
.L_x_6179:
        /* <DEDUP_REMOVED lines=17> */
.L_x_6180:
[----:B------:R-:W-:Y:S05]  /*6300*/  @!P2 BRA `(.L_x_6158) ;  /* 0x000000000044a947 */ /* 0x000fea0003800000 */
[----:B0-----:R-:W-:Y:S01]  /*6310*/  FFMA.FTZ R148, R194, R153, R152 ;  /* 0x00000099c2947223 */ /* 0x001fe20000010098 */
[----:B------:R-:W-:Y:S02]  /*6320*/  ISETP.GT.AND P4, PT, R2, RZ, PT ;  /* 0x000000ff0200720c */ /* 0x000fe40003f84270 */
[----:B------:R-:W-:Y:S01]  /*6330*/  ISETP.GE.U32.AND P3, PT, R158, RZ, PT ;  /* 0x000000ff9e00720c */ /* 0x000fe20003f66070 */
[----:B------:R-:W-:-:S03]  /*6340*/  FADD.FTZ R148, R193, -R148 ;  /* 0x80000094c1947221 */ /* 0x000fc60000010000 */
[----:B------:R-:W-:Y:S01]  /*6350*/  ISETP.GE.U32.AND.EX P3, PT, R159, 0x1000000, PT, P3 ;  /* 0x010000009f00780c */ /* 0x000fe20003f66130 */
[----:B------:R-:W-:-:S05]  /*6360*/  FMUL.FTZ R148, R211, R148 ;  /* 0x00000094d3947220 */ /* 0x000fca0000410000 */
[----:B------:R-:W-:-:S05]  /*6370*/  FSEL R148, R148, RZ, P4 ;  /* 0x000000ff94947208 */ /* 0x000fca0002000000 */
[----:B------:R-:W-:Y:S02]  /*6380*/  FMUL.FTZ R148, R148, UR17 ;  /* 0x0000001194947c20 */ /* 0x000fe40008410000 */
        /* <DEDUP_REMOVED lines=9> */
.L_x_6158:
        /* <DEDUP_REMOVED lines=12> */
.L_x_6181:
[----:B------:R-:W-:Y:S05]  /*64e0*/  @!P1 BRA `(.L_x_6182) ;  /* 0x0000001000449947 */ /* 0x000fea0003800000 */
[----:B------:R-:W-:Y:S05]  /*64f0*/  @!P0 BRA `(.L_x_6183) ;  /* 0x0000000800348947 */ /* 0x000fea0003800000 */
[----:B------:R-:W-:Y:S01]  /*6500*/  ISETP.GT.AND P1, PT, R2, RZ, PT ;  /* 0x000000ff0200720c */ /* 0x000fe20003f24270 */
[----:B------:R-:W-:Y:S02]  /*6510*/  HADD2.F32 R154, -RZ, R144.H1_H1 ;  /* 0x30000090ff9a7230 */ /* 0x000fe40000004100 */
[--C-:B------:R-:W-:Y:S02]  /*6520*/  HADD2.F32 R158, -RZ, R145.reuse.H0_H0 ;  /* 0x20000091ff9e7230 */ /* 0x100fe40000004100 */
[----:B------:R-:W-:Y:S02]  /*6530*/  HADD2.F32 R160, -RZ, R145.H1_H1 ;  /* 0x30000091ffa07230 */ /* 0x000fe40000004100 */
[--C-:B------:R-:W-:Y:S02]  /*6540*/  HADD2.F32 R162, -RZ, R146.reuse.H0_H0 ;  /* 0x20000092ffa27230 */ /* 0x100fe40000004100 */
[----:B------:R-:W-:-:S04]  /*6550*/  HADD2.F32 R214, -RZ, R146.H1_H1 ;  /* 0x30000092ffd67230 */ /* 0x000fc80000004100 */
        /* <DEDUP_REMOVED lines=8> */
[----:B------:R-:W-:Y:S02]  /*65e0*/  HADD2.F32 R152, -RZ, R144.H0_H0 ;  /* 0x20000090ff987230 */ /* 0x000fe40000004100 */
[----:B------:R-:W-:Y:S01]  /*65f0*/  @P1 FADD.FTZ R137, R196, -R137 ;  /* 0x80000089c4891221 */ /* 0x000fe20000010000 */
[----:B------:R-:W-:Y:S01]  /*6600*/  @P1 FADD.FTZ R139, R197, -R2 ;  /* 0x80000002c58b1221 */ /* 0x000fe20000010000 */
[----:B------:R-:W-:Y:S01]  /*6610*/  @P1 FADD.FTZ R149, R200, -R149 ;  /* 0x80000095c8951221 */ /* 0x000fe20000010000 */
[----:B------:R-:W-:Y:S01]  /*6620*/  @P1 FADD.FTZ R151, R201, -R136 ;  /* 0x80000088c9971221 */ /* 0x000fe20000010000 */
[----:B------:R-:W-:Y:S01]  /*6630*/  @P1 FFMA.FTZ R152, R211, R137, R152 ;  /* 0x00000089d3981223 */ /* 0x000fe20000010098 */
[----:B------:R-:W-:Y:S01]  /*6640*/  @P1 FADD.FTZ R159, R204, -R159 ;  /* 0x8000009fcc9f1221 */ /* 0x000fe20000010000 */
[----:B------:R-:W-:Y:S01]  /*6650*/  @P1 FADD.FTZ R137, R205, -R138 ;  /* 0x8000008acd891221 */ /* 0x000fe20000010000 */
[C---:B------:R-:W-:Y:S01]  /*6660*/  @P1 FFMA.FTZ R154, R211.reuse, R139, R154 ;  /* 0x0000008bd39a1223 */ /* 0x040fe2000001009a */
[----:B------:R-:W-:Y:S01]  /*6670*/  @P1 FFMA.FTZ R158, R211, R149, R158 ;  /* 0x00000095d39e1223 */ /* 0x000fe2000001009e */
[----:B------:R-:W-:-:S02]  /*6680*/  HADD2.F32 R139, -RZ, R147.H0_H0 ;  /* 0x20000093ff8b7230 */ /* 0x000fc40000004100 */
        /* <DEDUP_REMOVED lines=26> */
.L_x_6184:
        /* <DEDUP_REMOVED lines=12> */
.L_x_6185:
        /* <DEDUP_REMOVED lines=12> */
.L_x_6186:
        /* <DEDUP_REMOVED lines=12> */
.L_x_6187:
        /* <DEDUP_REMOVED lines=12> */
.L_x_6188:
        /* <DEDUP_REMOVED lines=12> */
.L_x_6189:
[----:B------:R-:W-:Y:S05]  /*6bf0*/  @!P2 BRA `(.L_x_6190) ;  /* 0x00000000002ca947 */ /* 0x000fea0003800000 */
        /* <DEDUP_REMOVED lines=11> */
.L_x_6190:
        /* <DEDUP_REMOVED lines=18> */
.L_x_6183:
        /* <DEDUP_REMOVED lines=17> */
.L_x_6192:
        /* <DEDUP_REMOVED lines=16> */
.L_x_6193:
        /* <DEDUP_REMOVED lines=16> */
.L_x_6194:
        /* <DEDUP_REMOVED lines=16> */
.L_x_6195:
        /* <DEDUP_REMOVED lines=16> */
.L_x_6196:
        /* <DEDUP_REMOVED lines=16> */
.L_x_6197:
        /* <DEDUP_REMOVED lines=16> */
.L_x_6198:
[----:B------:R-:W-:Y:S05]  /*74e0*/  @!P2 BRA `(.L_x_6191) ;  /* 0x000000100088a947 */ /* 0x000fea0003800000 */
[----:B------:R-:W-:Y:S01]  /*74f0*/  @P3 FFMA.FTZ R152, R210, R153, R152 ;  /* 0x00000099d2983223 */ /* 0x000fe20000010098 */
[----:B------:R-:W-:Y:S01]  /*7500*/  HADD2.F32 R2, -RZ, R147.H1_H1 ;  /* 0x30000093ff027230 */ /* 0x000fe20000004100 */
[----:B------:R-:W-:Y:S02]  /*7510*/  ISETP.GE.U32.AND P1, PT, R156, RZ, PT ;  /* 0x000000ff9c00720c */ /* 0x000fe40003f26070 */
[----:B------:R-:W-:Y:S02]  /*7520*/  @P3 FADD.FTZ R152, R209, -R152 ;  /* 0x80000098d1983221 */ /* 0x000fe40000010000 */
[----:B------:R-:W-:Y:S02]  /*7530*/  ISETP.GE.U32.AND.EX P1, PT, R157, 0x1000000, PT, P1 ;  /* 0x010000009d00780c */ /* 0x000fe40003f26110 */
[----:B------:R-:W-:-:S04]  /*7540*/  @P3 FFMA.FTZ R2, R211, R152, R2 ;  /* 0x00000098d3023223 */ /* 0x000fc80000010002 */
[----:B------:R-:W-:-:S04]  /*7550*/  FMUL.FTZ R2, R2, UR17 ;  /* 0x0000001102027c20 */ /* 0x000fc80008410000 */
[----:B0-----:R-:W-:Y:S01]  /*7560*/  FMUL.FTZ R150, R2, UR16 ;  /* 0x0000001002967c20 */ /* 0x001fe20008410000 */
        /* <DEDUP_REMOVED lines=9> */
.L_x_6182:
        /* <DEDUP_REMOVED lines=40> */
.L_x_6200:
        /* <DEDUP_REMOVED lines=12> */
.L_x_6201:
[----:B------:R-:W-:Y:S02]  /*7940*/  F2FP.F16.F32.PACK_AB R136, R152, R151 ;  /* 0x000000979888723e */ /* 0x000fe400000000ff */
        /* <DEDUP_REMOVED lines=14> */
.L_x_6202:
        /* <DEDUP_REMOVED lines=12> */
.L_x_6203:
        /* <DEDUP_REMOVED lines=17> */
.L_x_6204:
        /* <DEDUP_REMOVED lines=12> */
.L_x_6205:
        /* <DEDUP_REMOVED lines=12> */
.L_x_6206:
[----:B------:R-:W-:Y:S02]  /*7d80*/  F2FP.F16.F32.PACK_AB R138, R151, R148 ;  /* 0x00000094978a723e */ /* 0x000fe400000000ff */
[----:B------:R-:W-:Y:S01]  /*7d90*/  F2FP.F16.F32.PACK_AB R139, R211, R152 ;  /* 0x00000098d38b723e */ /* 0x000fe200000000ff */
        /* <DEDUP_REMOVED lines=14> */
.L_x_6199:
        /* <DEDUP_REMOVED lines=17> */
.L_x_6207:
        /* <DEDUP_REMOVED lines=17> */
.L_x_6208:
        /* <DEDUP_REMOVED lines=17> */
.L_x_6209:
        /* <DEDUP_REMOVED lines=17> */
.L_x_6210:
        /* <DEDUP_REMOVED lines=17> */
.L_x_6211:
        /* <DEDUP_REMOVED lines=17> */
.L_x_6212:
        /* <DEDUP_REMOVED lines=17> */
.L_x_6213:
[----:B------:R-:W-:Y:S05]  /*85f0*/  @!P2 BRA `(.L_x_6191) ;  /* 0x000000000044a947 */ /* 0x000fea0003800000 */
[----:B------:R-:W-:Y:S01]  /*8600*/  FFMA.FTZ R152, R210, R153, R152 ;  /* 0x00000099d2987223 */ /* 0x000fe20000010098 */
[----:B------:R-:W-:Y:S02]  /*8610*/  ISETP.GT.AND P3, PT, R2, RZ, PT ;  /* 0x000000ff0200720c */ /* 0x000fe40003f64270 */
[----:B------:R-:W-:Y:S01]  /*8620*/  ISETP.GE.U32.AND P1, PT, R156, RZ, PT ;  /* 0x000000ff9c00720c */ /* 0x000fe20003f26070 */
[----:B------:R-:W-:-:S03]  /*8630*/  FADD.FTZ R152, R209, -R152 ;  /* 0x80000098d1987221 */ /* 0x000fc60000010000 */
[----:B------:R-:W-:Y:S01]  /*8640*/  ISETP.GE.U32.AND.EX P1, PT, R157, 0x1000000, PT, P1 ;  /* 0x010000009d00780c */ /* 0x000fe20003f26110 */
[----:B------:R-:W-:-:S05]  /*8650*/  FMUL.FTZ R152, R211, R152 ;  /* 0x00000098d3987220 */ /* 0x000fca0000410000 */
[----:B------:R-:W-:-:S05]  /*8660*/  FSEL R2, R152, RZ, P3 ;  /* 0x000000ff98027208 */ /* 0x000fca0001800000 */
[----:B------:R-:W-:Y:S02]  /*8670*/  FMUL.FTZ R2, R2, UR17 ;  /* 0x0000001102027c20 */ /* 0x000fe40008410000 */
[----:B0----5:R-:W-:Y:S02]  /*8680*/  @P1 HADD2.F32 R149, -RZ, R131.H1_H1 ;  /* 0x30000083ff951230 */ /* 0x021fe40000004100 */
        /* <DEDUP_REMOVED lines=8> */
.L_x_6191:
        /* <DEDUP_REMOVED lines=12> */
.L_x_6111:
        /* <DEDUP_REMOVED lines=29> */
.L_x_6215:
        /* <DEDUP_REMOVED lines=14> */
.L_x_10773:


//--------------------- .text._ZN10layer_norm13ln_bwd_kernelINS_13Kernel_traitsI6__halfS2_fS2_fjLj3072ELj1ELj1ELj4ELj16ENS_18Kernel_traits_baseILj3072ES2_S2_fS2_fjLj128EEEEELb0ELb0ELb0ELb0EEEvNS_9BwdParamsE --------------------------
	.section	.text._ZN10layer_norm13ln_bwd_kernelINS_13Kernel_traitsI6__halfS2_fS2_fjLj3072ELj1ELj1ELj4ELj16ENS_18Kernel_traits_baseILj3072ES2_S2_fS2_fjLj128EEEEELb0ELb0ELb0ELb0EEEvNS_9BwdParamsE,"ax",@progbits
	.align	128
        .global         _ZN10layer_norm13ln_bwd_kernelINS_13Kernel_traitsI6__halfS2_fS2_fjLj3072ELj1ELj1ELj4ELj16ENS_18Kernel_traits_baseILj3072ES2_S2_fS2_fjLj128EEEEELb0ELb0ELb0ELb0EEEvNS_9BwdParamsE
        .type           _ZN10layer_norm13ln_bwd_kernelINS_13Kernel_traitsI6__halfS2_fS2_fjLj3072ELj1ELj1ELj4ELj16ENS_18Kernel_traits_baseILj3072ES2_S2_fS2_fjLj128EEEEELb0ELb0ELb0ELb0EEEvNS_9BwdParamsE,@function
        .size           _ZN10layer_norm13ln_bwd_kernelINS_13Kernel_traitsI6__halfS2_fS2_fjLj3072ELj1ELj1ELj4ELj16ENS_18Kernel_traits_baseILj3072ES2_S2_fS2_fjLj128EEEEELb0ELb0ELb0ELb0EEEvNS_9BwdParamsE,(.L_x_10774 - _ZN10layer_norm13ln_bwd_kernelINS_13Kernel_traitsI6__halfS2_fS2_fjLj3072ELj1ELj1ELj4ELj16ENS_18Kernel_traits_baseILj3072ES2_S2_fS2_fjLj128EEEEELb0ELb0ELb0ELb0EEEvNS_9BwdParamsE)
        .other          _ZN10layer_norm13ln_bwd_kernelINS_13Kernel_traitsI6__halfS2_fS2_fjLj3072ELj1ELj1ELj4ELj16ENS_18Kernel_traits_baseILj3072ES2_S2_fS2_fjLj128EEEEELb0ELb0ELb0ELb0EEEvNS_9BwdParamsE,@"STO_CUDA_ENTRY STV_DEFAULT"
_ZN10layer_norm13ln_bwd_kernelINS_13Kernel_traitsI6__halfS2_fS2_fjLj3072ELj1ELj1ELj4ELj16ENS_18Kernel_traits_baseILj3072ES2_S2_fS2_fjLj128EEEEELb0ELb0ELb0ELb0EEEvNS_9BwdParamsE:
.text._ZN10layer_norm13ln_bwd_kernelINS_13Kernel_traitsI6__halfS2_fS2_fjLj3072ELj1ELj1ELj4ELj16ENS_18Kernel_traits_baseILj3072ES2_S2_fS2_fjLj128EEEEELb0ELb0ELb0ELb0EEEvNS_9BwdParamsE:
        /* <DEDUP_REMOVED lines=87> */
.L_x_6248:
[----:B------:R-:W1:Y:S01]  /*0570*/  @UP0 LDCU.64 UR4, c[0x0][0x3e0] ;  /* 0x00007c00ff0407ac */ /* 0x000e620008000a00 */
        /* <DEDUP_REMOVED lines=19> */
[----:B------:R-:W-:-:S04]  /*06b0*/  UMOV UR12, 0x3f800000 ;  /* 0x3f800000000c7882 */ /* 0x000fc80000000000 */
[----:B------:R-:W-:Y:S01]  /*06c0*/  MOV R121, UR5 ;  /* 0x0000000500797c02 */ /* 0x000fe20008000f00 */
[----:B------:R-:W-:Y:S01]  /*06d0*/  BSSY.RECONVERGENT B0, `(.L_x_6217) ;  /* 0x0000064000007945 */ /* 0x000fe20003800200 */
[----:B------:R-:W-:Y:S01]  /*06e0*/  HFMA2 R157, -RZ, RZ, 0, 0 ;  /* 0x00000000ff9d7431 */ /* 0x000fe200000001ff */
[C---:B------:R-:W-:Y:S02]  /*06f0*/  ISETP.GE.U32.AND P2, PT, R123.reuse, 0x100, PT ;  /* 0x000001007b00780c */ /* 0x040fe40003f46070 */
[----:B------:R-:W-:Y:S02]  /*0700*/  ISETP.GE.U32.AND P1, PT, R123, 0x180, PT ;  /* 0x000001807b00780c */ /* 0x000fe40003f26070 */
[----:B------:R-:W-:Y:S02]  /*0710*/  MOV R158, RZ ;  /* 0x000000ff009e7202 */ /* 0x000fe40000000f00 */
[----:B0-----:R-:W-:-:S04]  /*0720*/  LEA.HI.SX32 R121, R121, R0, 0x1d ;  /* 0x0000000079797211 */ /* 0x001fc800078feaff */
[----:B------:R-:W-:Y:S01]  /*0730*/  MOV R156, R121 ;  /* 0x00000079009c7202 */ /* 0x000fe20000000f00 */
[----:B---3--:R-:W-:-:S05]  /*0740*/  @P0 HADD2.F32 R114, -RZ, R108.H0_H0 ;  /* 0x2000006cff720230 */ /* 0x008fca0000004100 */
[----:B------:R-:W-:Y:S02]  /*0750*/  @P0 R2UR UR4, R114 ;  /* 0x00000000720402ca */ /* 0x000fe400000e0000 */
[----:B--2---:R-:W-:-:S04]  /*0760*/  FSEL R108, R110, RZ, !P4 ;  /* 0x000000ff6e6c7208 */ /* 0x004fc80006000000 */
[----:B------:R-:W-:Y:S02]  /*0770*/  R2UR UR13, R108 ;  /* 0x000000006c0d72ca */ /* 0x000fe400000e0000 */
[----:B----4-:R-:W-:-:S05]  /*0780*/  R2UR UR24, R112 ;  /* 0x00000000701872ca */ /* 0x010fca00000e0000 */
[----:B------:R-:W-:Y:S01]  /*0790*/  @UP0 UMOV UR12, UR4 ;  /* 0x00000004000c0c82 */ /* 0x000fe20008000000 */
[----:B-----5:R-:W-:Y:S09]  /*07a0*/  @!P3 BRA `(.L_x_6218) ;  /* 0x000000040058b947 */ /* 0x020ff20003800000 */
        /* <DEDUP_REMOVED lines=8> */
[----:B------:R-:W-:Y:S01]  /*0830*/  ISETP.NE.AND.EX P0, PT, RZ, UR19, PT, P0 ;  /* 0x00000013ff007c0c */ /* 0x000fe2000bf05300 */
[--C-:B-----5:R-:W-:Y:S02]  /*0840*/  HADD2.F32 R153, -RZ, R24.reuse.H0_H0 ;  /* 0x20000018ff997230 */ /* 0x120fe40000004100 */
[--C-:B------:R-:W-:Y:S02]  /*0850*/  HADD2.F32 R149, -RZ, R25.reuse.H0_H0 ;  /* 0x20000019ff957230 */ /* 0x100fe40000004100 */
[----:B------:R-:W-:Y:S02]  /*0860*/  HADD2.F32 R148, -RZ, R25.H1_H1 ;  /* 0x30000019ff947230 */ /* 0x000fe40000004100 */
[----:B------:R-:W-:-:S06]  /*0870*/  HADD2.F32 R152, -RZ, R24.H1_H1 ;  /* 0x30000018ff987230 */ /* 0x000fcc0000004100 */
[----:B------:R-:W1:Y:S01]  /*0880*/  @P0 LDC.64 R140, c[0x0][0x438] ;  /* 0x00010e00ff8c0b82 */ /* 0x000e620000000a00 */
[----:B------:R-:W-:Y:S01]  /*0890*/  HADD2.F32 R145, -RZ, R26.H0_H0 ;  /* 0x2000001aff917230 */ /* 0x000fe20000004100 */
[C---:B------:R-:W-:Y:S01]  /*08a0*/  IADD3 R156, PT, PT, R121.reuse, 0x80, RZ ;  /* 0x00000080799c7810 */ /* 0x040fe20007ffe0ff */
[----:B-1----:R-:W-:-:S05]  /*08b0*/  @P0 IMAD.WIDE.U32 R140, R121, 0x20, R140 ;  /* 0x00000020798c0825 */ /* 0x002fca00078e008c */
[----:B------:R-:W5:Y:S04]  /*08c0*/  @P0 LDG.E.128 R84, desc[UR14][R140.64] ;  /* 0x0000000e8c540981 */ /* 0x000f68000c1e1d00 */
[----:B------:R1:W5:Y:S01]  /*08d0*/  @P0 LDG.E.128 R88, desc[UR14][R140.64+0x10] ;  /* 0x0000100e8c580981 */ /* 0x000362000c1e1d00 */
[----:B--2---:R-:W-:Y:S01]  /*08e0*/  FADD.FTZ R151, R110, -UR13 ;  /* 0x8000000d6e977e21 */ /* 0x004fe20008010000 */
[----:B------:R-:W-:Y:S01]  /*08f0*/  FADD.FTZ R150, R111, -UR13 ;  /* 0x8000000d6f967e21 */ /* 0x000fe20008010000 */
[----:B------:R-:W-:Y:S01]  /*0900*/  FADD.FTZ R155, R108, -UR13 ;  /* 0x8000000d6c9b7e21 */ /* 0x000fe20008010000 */
[----:B------:R-:W-:Y:S01]  /*0910*/  FADD.FTZ R154, R109, -UR13 ;  /* 0x8000000d6d9a7e21 */ /* 0x000fe20008010000 */
[----:B------:R-:W-:Y:S01]  /*0920*/  FMUL.FTZ R151, R151, UR24 ;  /* 0x0000001897977c20 */ /* 0x000fe20008410000 */
[----:B------:R-:W-:Y:S01]  /*0930*/  FMUL.FTZ R150, R150, UR24 ;  /* 0x0000001896967c20 */ /* 0x000fe20008410000 */
[----:B----4-:R-:W-:-:S02]  /*0940*/  HADD2.F32 R110, -RZ, R112.H0_H0 ;  /* 0x20000070ff6e7230 */ /* 0x010fc40000004100 */
[--C-:B------:R-:W-:Y:S02]  /*0950*/  HADD2.F32 R111, -RZ, R113.reuse.H0_H0 ;  /* 0x20000071ff6f7230 */ /* 0x100fe40000004100 */
[----:B------:R-:W-:Y:S02]  /*0960*/  HADD2.F32 R113, -RZ, R113.H1_H1 ;  /* 0x30000071ff717230 */ /* 0x000fe40000004100 */
[----:B------:R-:W-:Y:S01]  /*0970*/  FMUL.FTZ R155, R155, UR24 ;  /* 0x000000189b9b7c20 */ /* 0x000fe20008410000 */
[----:B------:R-:W-:Y:S02]  /*0980*/  HADD2.F32 R112, -RZ, R112.H1_H1 ;  /* 0x30000070ff707230 */ /* 0x000fe40000004100 */
[----:B------:R-:W-:Y:S01]  /*0990*/  FMUL.FTZ R153, R153, R110 ;  /* 0x0000006e99997220 */ /* 0x000fe20000410000 */
[----:B------:R-:W-:Y:S01]  /*09a0*/  FMUL.FTZ R154, R154, UR24 ;  /* 0x000000189a9a7c20 */ /* 0x000fe20008410000 */
        /* <DEDUP_REMOVED lines=8> */
[C---:B------:R-:W-:Y:S01]  /*0a30*/  FFMA.FTZ R113, R155.reuse, R153, RZ ;  /* 0x000000999b717223 */ /* 0x040fe200000100ff */
[----:B------:R-:W-:Y:S01]  /*0a40*/  FADD.FTZ R60, R60, R110 ;  /* 0x0000006e3c3c7221 */ /* 0x000fe20000010000 */
[----:B------:R-:W-:Y:S01]  /*0a50*/  FFMA.FTZ R36, R155, R110, R36 ;  /* 0x0000006e9b247223 */ /* 0x000fe20000010024 */
[----:B------:R-:W-:Y:S01]  /*0a60*/  FADD.FTZ R61, R61, R112 ;  /* 0x000000703d3d7221 */ /* 0x000fe20000010000 */
[C---:B------:R-:W-:Y:S01]  /*0a70*/  FFMA.FTZ R37, R154.reuse, R112, R37 ;  /* 0x000000709a257223 */ /* 0x040fe20000010025 */
[----:B------:R-:W-:Y:S01]  /*0a80*/  FADD.FTZ R110, R111, R152 ;  /* 0x000000986f6e7221 */ /* 0x000fe20000010000 */
[----:B------:R-:W-:Y:S01]  /*0a90*/  FFMA.FTZ R112, R154, R152, R113 ;  /* 0x000000989a707223 */ /* 0x000fe20000010071 */
[----:B0-----:R-:W-:-:S02]  /*0aa0*/  HADD2.F32 R142, -RZ, R114.H0_H0 ;  /* 0x20000072ff8e7230 */ /* 0x001fc40000004100 */
[----:B---3--:R-:W-:Y:S01]  /*0ab0*/  FADD.FTZ R116, R116, -UR13 ;  /* 0x8000000d74747e21 */ /* 0x008fe20008010000 */
[----:B------:R-:W-:Y:S01]  /*0ac0*/  FADD.FTZ R111, R110, R149 ;  /* 0x000000956e6f7221 */ /* 0x000fe20000010000 */
[----:B------:R-:W-:Y:S01]  /*0ad0*/  FFMA.FTZ R113, R151, R149, R112 ;  /* 0x0000009597717223 */ /* 0x000fe20000010070 */
[--C-:B------:R-:W-:Y:S02]  /*0ae0*/  HADD2.F32 R109, -RZ, R115.reuse.H0_H0 ;  /* 0x20000073ff6d7230 */ /* 0x100fe40000004100 */
[----:B------:R-:W-:Y:S02]  /*0af0*/  HADD2.F32 R108, -RZ, R115.H1_H1 ;  /* 0x30000073ff6c7230 */ /* 0x000fe40000004100 */
[----:B------:R-:W-:Y:S01]  /*0b00*/  FADD.FTZ R117, R117, -UR13 ;  /* 0x8000000d75757e21 */ /* 0x000fe20008010000 */
[----:B------:R-:W-:Y:S02]  /*0b10*/  HADD2.F32 R114, -RZ, R114.H1_H1 ;  /* 0x30000072ff727230 */ /* 0x000fe40000004100 */
[----:B------:R-:W-:Y:S01]  /*0b20*/  FMUL.FTZ R147, R116, UR24 ;  /* 0x0000001874937c20 */ /* 0x000fe20008410000 */
[----:B------:R-:W-:-:S02]  /*0b30*/  HADD2.F32 R115, -RZ, R26.H1_H1 ;  /* 0x3000001aff737230 */ /* 0x000fc40000004100 */
[----:B------:R-:W-:Y:S01]  /*0b40*/  FMUL.FTZ R145, R145, R142 ;  /* 0x0000008e91917220 */ /* 0x000fe20000410000 */
[----:B------:R-:W-:Y:S01]  /*0b50*/  FADD.FTZ R110, R111, R148 ;  /* 0x000000946f6e7221 */ /* 0x000fe20000010000 */
[----:B------:R-:W-:Y:S01]  /*0b60*/  FFMA.FTZ R112, R150, R148, R113 ;  /* 0x0000009496707223 */ /* 0x000fe20000010071 */
[----:B------:R-:W-:Y:S01]  /*0b70*/  FADD.FTZ R118, R118, -UR13 ;  /* 0x8000000d76767e21 */ /* 0x000fe20008010000 */
[--C-:B------:R-:W-:Y:S02]  /*0b80*/  HADD2.F32 R116, -RZ, R27.reuse.H0_H0 ;  /* 0x2000001bff747230 */ /* 0x100fe40000004100 */
[----:B------:R-:W-:Y:S01]  /*0b90*/  FMUL.FTZ R144, R115, R114 ;  /* 0x0000007273907220 */ /* 0x000fe20000410000 */
[----:B------:R-:W-:Y:S01]  /*0ba0*/  FMUL.FTZ R146, R117, UR24 ;  /* 0x0000001875927c20 */ /* 0x000fe20008410000 */
[----:B------:R-:W-:Y:S01]  /*0bb0*/  FADD.FTZ R111, R110, R145 ;  /* 0x000000916e6f7221 */ /* 0x000fe20000010000 */
[----:B------:R-:W-:Y:S01]  /*0bc0*/  FFMA.FTZ R113, R147, R145, R112 ;  /* 0x0000009193717223 */ /* 0x000fe20000010070 */
[----:B------:R-:W-:-:S02]  /*0bd0*/  HADD2.F32 R115, -RZ, R27.H1_H1 ;  /* 0x3000001bff737230 */ /* 0x000fc40000004100 */
[----:B------:R-:W-:Y:S01]  /*0be0*/  FMUL.FTZ R143, R118, UR24 ;  /* 0x00000018768f7c20 */ /* 0x000fe20008410000 */
[----:B------:R-:W-:Y:S01]  /*0bf0*/  FADD.FTZ R119, R119, -UR13 ;  /* 0x8000000d77777e21 */ /* 0x000fe20008010000 */
[-C--:B-1----:R-:W-:Y:S01]  /*0c00*/  FMUL.FTZ R141, R116, R109.reuse ;  /* 0x0000006d748d7220 */ /* 0x082fe20000410000 */
[----:B------:R-:W-:Y:S01]  /*0c10*/  FADD.FTZ R110, R111, R144 ;  /* 0x000000906f6e7221 */ /* 0x000fe20000010000 */
[----:B------:R-:W-:Y:S01]  /*0c20*/  FFMA.FTZ R112, R146, R144, R113 ;  /* 0x0000009092707223 */ /* 0x000fe20000010071 */
        /* <DEDUP_REMOVED lines=14> */
.L_x_6218:
[----:B------:R-:W-:Y:S05]  /*0d10*/  BSYNC.RECONVERGENT B0 ;  /* 0x0000000000007941 */ /* 0x000fea0003800200 */
.L_x_6217:
        /* <DEDUP_REMOVED lines=11> */
[----:B------:R-:W0:Y:S01]  /*0dd0*/  @P0 LDC.64 R124, c[0x0][0x438] ;  /* 0x00010e00ff7c0b82 */ /* 0x000e220000000a00 */
[----:B-----5:R-:W-:Y:S02]  /*0de0*/  HADD2.F32 R133, -RZ, R29.H0_H0 ;  /* 0x2000001dff857230 */ /* 0x020fe40000004100 */
[--C-:B------:R-:W-:Y:S02]  /*0df0*/  HADD2.F32 R137, -RZ, R28.reuse.H0_H0 ;  /* 0x2000001cff897230 */ /* 0x100fe40000004100 */
[----:B------:R-:W-:Y:S02]  /*0e00*/  HADD2.F32 R136, -RZ, R28.H1_H1 ;  /* 0x3000001cff887230 */ /* 0x000fe40000004100 */
[----:B0-----:R-:W-:-:S05]  /*0e10*/  @P0 IMAD.WIDE.U32 R124, R156, 0x20, R124 ;  /* 0x000000209c7c0825 */ /* 0x001fca00078e007c */
[----:B------:R-:W5:Y:S04]  /*0e20*/  @P0 LDG.E.128 R20, desc[UR14][R124.64] ;  /* 0x0000000e7c140981 */ /* 0x000f68000c1e1d00 */
[----:B------:R0:W5:Y:S02]  /*0e30*/  @P0 LDG.E.128 R16, desc[UR14][R124.64+0x10] ;  /* 0x0000100e7c100981 */ /* 0x000164000c1e1d00 */
[----:B0-----:R-:W-:Y:S01]  /*0e40*/  HADD2.F32 R125, -RZ, R29.H1_H1 ;  /* 0x3000001dff7d7230 */ /* 0x001fe20000004100 */
[----:B------:R-:W-:Y:S01]  /*0e50*/  IADD3 R156, PT, PT, R156, 0x80, RZ ;  /* 0x000000809c9c7810 */ /* 0x000fe20007ffe0ff */
[----:B--2---:R-:W-:Y:S01]  /*0e60*/  FADD.FTZ R135, R110, -UR13 ;  /* 0x8000000d6e877e21 */ /* 0x004fe20008010000 */
[----:B------:R-:W-:-:S03]  /*0e70*/  FADD.FTZ R139, R108, -UR13 ;  /* 0x8000000d6c8b7e21 */ /* 0x000fc60008010000 */
[----:B------:R-:W-:Y:S01]  /*0e80*/  FMUL.FTZ R135, R135, UR24 ;  /* 0x0000001887877c20 */ /* 0x000fe20008410000 */
[----:B---3--:R-:W-:Y:S01]  /*0e90*/  FADD.FTZ R116, R116, -UR13 ;  /* 0x8000000d74747e21 */ /* 0x008fe20008010000 */
[----:B----4-:R-:W-:Y:S02]  /*0ea0*/  HADD2.F32 R126, -RZ, R113.H0_H0 ;  /* 0x20000071ff7e7230 */ /* 0x010fe40000004100 */
[--C-:B------:R-:W-:Y:S02]  /*0eb0*/  HADD2.F32 R110, -RZ, R112.reuse.H0_H0 ;  /* 0x20000070ff6e7230 */ /* 0x100fe40000004100 */
[----:B------:R-:W-:Y:S01]  /*0ec0*/  FADD.FTZ R128, R111, -UR13 ;  /* 0x8000000d6f807e21 */ /* 0x000fe20008010000 */
[----:B------:R-:W-:Y:S02]  /*0ed0*/  HADD2.F32 R112, -RZ, R112.H1_H1 ;  /* 0x30000070ff707230 */ /* 0x000fe40000004100 */
[-C--:B------:R-:W-:Y:S01]  /*0ee0*/  FMUL.FTZ R133, R133, R126.reuse ;  /* 0x0000007e85857220 */ /* 0x080fe20000410000 */
[----:B------:R-:W-:Y:S01]  /*0ef0*/  FADD.FTZ R94, R94, R126 ;  /* 0x0000007e5e5e7221 */ /* 0x000fe20000010000 */
[----:B------:R-:W-:Y:S01]  /*0f00*/  FFMA.FTZ R70, R135, R126, R70 ;  /* 0x0000007e87467223 */ /* 0x000fe20000010046 */
[----:B------:R-:W-:-:S02]  /*0f10*/  HADD2.F32 R111, -RZ, R114.H0_H0 ;  /* 0x20000072ff6f7230 */ /* 0x000fc40000004100 */
[----:B------:R-:W-:Y:S01]  /*0f20*/  FADD.FTZ R138, R109, -UR13 ;  /* 0x8000000d6d8a7e21 */ /* 0x000fe20008010000 */
[----:B------:R-:W-:Y:S02]  /*0f30*/  HADD2.F32 R126, -RZ, R30.H0_H0 ;  /* 0x2000001eff7e7230 */ /* 0x000fe40000004100 */
[----:B------:R-:W-:Y:S01]  /*0f40*/  FMUL.FTZ R137, R137, R110 ;  /* 0x0000006e89897220 */ /* 0x000fe20000410000 */
[----:B------:R-:W-:Y:S01]  /*0f50*/  FMUL.FTZ R127, R116, UR24 ;  /* 0x00000018747f7c20 */ /* 0x000fe20008410000 */
[----:B------:R-:W-:Y:S01]  /*0f60*/  FMUL.FTZ R139, R139, UR24 ;  /* 0x000000188b8b7c20 */ /* 0x000fe20008410000 */
[----:B------:R-:W-:Y:S01]  /*0f70*/  FMUL.FTZ R138, R138, UR24 ;  /* 0x000000188a8a7c20 */ /* 0x000fe20008410000 */
[----:B------:R-:W-:Y:S01]  /*0f80*/  FMUL.FTZ R136, R136, R112 ;  /* 0x0000007088887220 */ /* 0x000fe20000410000 */
[-C--:B------:R-:W-:Y:S01]  /*0f90*/  FMUL.FTZ R126, R126, R111.reuse ;  /* 0x0000006f7e7e7220 */ /* 0x080fe20000410000 */
[----:B------:R-:W-:Y:S01]  /*0fa0*/  FADD.FTZ R96, R96, R111 ;  /* 0x0000006f60607221 */ /* 0x000fe20000010000 */
[----:B------:R-:W-:Y:S01]  /*0fb0*/  FFMA.FTZ R72, R127, R111, R72 ;  /* 0x0000006f7f487223 */ /* 0x000fe20000010048 */
[----:B------:R-:W-:Y:S01]  /*0fc0*/  FADD.FTZ R157, R157, R137 ;  /* 0x000000899d9d7221 */ /* 0x000fe20000010000 */
[----:B------:R-:W-:Y:S01]  /*0fd0*/  FFMA.FTZ R111, R139, R137, R158 ;  /* 0x000000898b6f7223 */ /* 0x000fe2000001009e */
[----:B------:R-:W-:-:S02]  /*0fe0*/  HADD2.F32 R130, -RZ, R113.H1_H1 ;  /* 0x30000071ff827230 */ /* 0x000fc40000004100 */
[----:B------:R-:W-:Y:S01]  /*0ff0*/  FADD.FTZ R92, R92, R110 ;  /* 0x0000006e5c5c7221 */ /* 0x000fe20000010000 */
[----:B------:R-:W-:Y:S01]  /*1000*/  FFMA.FTZ R68, R139, R110, R68 ;  /* 0x0000006e8b447223 */ /* 0x000fe20000010044 */
[----:B------:R-:W-:Y:S01]  /*1010*/  FADD.FTZ R93, R93, R112 ;  /* 0x000000705d5d7221 */ /* 0x000fe20000010000 */
[C---:B------:R-:W-:Y:S01]  /*1020*/  FFMA.FTZ R69, R138.reuse, R112, R69 ;  /* 0x000000708a457223 */ /* 0x040fe20000010045 */
[----:B------:R-:W-:Y:S01]  /*1030*/  FADD.FTZ R110, R157, R136 ;  /* 0x000000889d6e7221 */ /* 0x000fe20000010000 */
[----:B------:R-:W-:Y:S01]  /*1040*/  FFMA.FTZ R112, R138, R136, R111 ;  /* 0x000000888a707223 */ /* 0x000fe2000001006f */
[----:B------:R-:W-:Y:S02]  /*1050*/  HADD2.F32 R114, -RZ, R114.H1_H1 ;  /* 0x30000072ff727230 */ /* 0x000fe40000004100 */
[----:B------:R-:W-:Y:S02]  /*1060*/  HADD2.F32 R113, -RZ, R30.H1_H1 ;  /* 0x3000001eff717230 */ /* 0x000fe40000004100 */
[----:B------:R-:W-:Y:S01]  /*1070*/  FMUL.FTZ R125, R125, R130 ;  /* 0x000000827d7d7220 */ /* 0x000fe20000410000 */
[----:B------:R-:W-:Y:S01]  /*1080*/  FADD.FTZ R110, R110, R133 ;  /* 0x000000856e6e7221 */ /* 0x000fe20000010000 */
[----:B------:R-:W-:Y:S01]  /*1090*/  FMUL.FTZ R124, R128, UR24 ;  /* 0x00000018807c7c20 */ /* 0x000fe20008410000 */
[----:B------:R-:W-:Y:S01]  /*10a0*/  FFMA.FTZ R111, R135, R133, R112 ;  /* 0x00000085876f7223 */ /* 0x000fe20000010070 */
[----:B------:R-:W-:Y:S01]  /*10b0*/  FMUL.FTZ R128, R113, R114 ;  /* 0x0000007271807220 */ /* 0x000fe20000410000 */
[----:B------:R-:W-:Y:S01]  /*10c0*/  FADD.FTZ R113, R110, R125 ;  /* 0x0000007d6e717221 */ /* 0x000fe20000010000 */
[----:B------:R-:W-:Y:S01]  /*10d0*/  FADD.FTZ R117, R117, -UR13 ;  /* 0x8000000d75757e21 */ /* 0x000fe20008010000 */
[----:B------:R-:W-:Y:S01]  /*10e0*/  FFMA.FTZ R110, R124, R125, R111 ;  /* 0x0000007d7c6e7223 */ /* 0x000fe2000001006f */
[----:B------:R-:W-:-:S02]  /*10f0*/  HADD2.F32 R109, -RZ, R115.H0_H0 ;  /* 0x20000073ff6d7230 */ /* 0x000fc40000004100 */
[----:B------:R-:W-:Y:S01]  /*1100*/  FADD.FTZ R118, R118, -UR13 ;  /* 0x8000000d76767e21 */ /* 0x000fe20008010000 */
[----:B------:R-:W-:Y:S01]  /*1110*/  FADD.FTZ R95, R95, R130 ;  /* 0x000000825f5f7221 */ /* 0x000fe20000010000 */
[----:B------:R-:W-:Y:S01]  /*1120*/  FFMA.FTZ R71, R124, R130, R71 ;  /* 0x000000827c477223 */ /* 0x000fe20000010047 */
[----:B------:R-:W-:Y:S02]  /*1130*/  HADD2.F32 R116, -RZ, R31.H0_H0 ;  /* 0x2000001fff747230 */ /* 0x000fe40000004100 */
[----:B------:R-:W-:Y:S01]  /*1140*/  FMUL.FTZ R130, R117, UR24 ;  /* 0x0000001875827c20 */ /* 0x000fe20008410000 */
[----:B------:R-:W-:Y:S01]  /*1150*/  FADD.FTZ R113, R113, R126 ;  /* 0x0000007e71717221 */ /* 0x000fe20000010000 */
[----:B------:R-:W-:Y:S01]  /*1160*/  FFMA.FTZ R111, R127, R126, R110 ;  /* 0x0000007e7f6f7223 */ /* 0x000fe2000001006e */
[----:B------:R-:W-:Y:S02]  /*1170*/  HADD2.F32 R108, -RZ, R115.H1_H1 ;  /* 0x30000073ff6c7230 */ /* 0x000fe40000004100 */
[----:B------:R-:W-:Y:S01]  /*1180*/  FMUL.FTZ R131, R118, UR24 ;  /* 0x0000001876837c20 */ /* 0x000fe20008410000 */
[----:B------:R-:W-:-:S02]  /*1190*/  HADD2.F32 R115, -RZ, R31.H1_H1 ;  /* 0x3000001fff737230 */ /* 0x000fc40000004100 */
[----:B------:R-:W-:Y:S01]  /*11a0*/  FADD.FTZ R119, R119, -UR13 ;  /* 0x8000000d77777e21 */ /* 0x000fe20008010000 */
[-C--:B------:R-:W-:Y:S01]  /*11b0*/  FMUL.FTZ R129, R116, R109.reuse ;  /* 0x0000006d74817220 */ /* 0x080fe20000410000 */
        /* <DEDUP_REMOVED lines=14> */
.L_x_6220:
[----:B------:R-:W-:Y:S05]  /*12a0*/  BSYNC.RECONVERGENT B0 ;  /* 0x0000000000007941 */ /* 0x000fea0003800200 */
.L_x_6219:
        /* <DEDUP_REMOVED lines=14> */
[----:B------:R0:W5:Y:S02]  /*1390*/  @P0 LDG.E.128 R104, desc[UR14][R2.64+0x10] ;  /* 0x0000100e02680981 */ /* 0x000164000c1e1d00 */
[--C-:B0----5:R-:W-:Y:S02]  /*13a0*/  HADD2.F32 R2, -RZ, R32.reuse.H0_H0 ;  /* 0x20000020ff027230 */ /* 0x121fe40000004100 */
[----:B--2---:R-:W-:Y:S01]  /*13b0*/  FADD.FTZ R112, R5, -UR13 ;  /* 0x8000000d05707e21 */ /* 0x004fe20008010000 */
[----:B------:R-:W-:Y:S01]  /*13c0*/  FADD.FTZ R4, R4, -UR13 ;  /* 0x8000000d04047e21 */ /* 0x000fe20008010000 */
[----:B------:R-:W-:Y:S01]  /*13d0*/  FADD.FTZ R114, R6, -UR13 ;  /* 0x8000000d06727e21 */ /* 0x000fe20008010000 */
[----:B------:R-:W-:-:S02]  /*13e0*/  HADD2.F32 R6, -RZ, R32.H1_H1 ;  /* 0x30000020ff067230 */ /* 0x000fc40000004100 */
[----:B------:R-:W-:Y:S01]  /*13f0*/  FMUL.FTZ R3, R4, UR24 ;  /* 0x0000001804037c20 */ /* 0x000fe20008410000 */
[--C-:B----4-:R-:W-:Y:S02]  /*1400*/  HADD2.F32 R5, -RZ, R8.reuse.H0_H0 ;  /* 0x20000008ff057230 */ /* 0x110fe40000004100 */
[--C-:B------:R-:W-:Y:S02]  /*1410*/  HADD2.F32 R109, -RZ, R11.reuse.H0_H0 ;  /* 0x2000000bff6d7230 */ /* 0x100fe40000004100 */
[----:B------:R-:W-:Y:S02]  /*1420*/  HADD2.F32 R108, -RZ, R11.H1_H1 ;  /* 0x3000000bff6c7230 */ /* 0x000fe40000004100 */
[----:B---3--:R-:W-:Y:S01]  /*1430*/  FADD.FTZ R11, R12, -UR13 ;  /* 0x8000000d0c0b7e21 */ /* 0x008fe20008010000 */
[----:B------:R-:W-:Y:S02]  /*1440*/  HADD2.F32 R8, -RZ, R8.H1_H1 ;  /* 0x30000008ff087230 */ /* 0x000fe40000004100 */
[----:B------:R-:W-:Y:S01]  /*1450*/  FMUL.FTZ R2, R2, R5 ;  /* 0x0000000502027220 */ /* 0x000fe20000410000 */
[----:B------:R-:W-:-:S02]  /*1460*/  HADD2.F32 R115, -RZ, R9.H0_H0 ;  /* 0x20000009ff737230 */ /* 0x000fc40000004100 */
[----:B------:R-:W-:Y:S02]  /*1470*/  HADD2.F32 R117, -RZ, R9.H1_H1 ;  /* 0x30000009ff757230 */ /* 0x000fe40000004100 */
[--C-:B------:R-:W-:Y:S02]  /*1480*/  HADD2.F32 R113, -RZ, R10.reuse.H0_H0 ;  /* 0x2000000aff717230 */ /* 0x100fe40000004100 */
[----:B------:R-:W-:Y:S02]  /*1490*/  HADD2.F32 R110, -RZ, R10.H1_H1 ;  /* 0x3000000aff6e7230 */ /* 0x000fe40000004100 */
[--C-:B------:R-:W-:Y:S02]  /*14a0*/  HADD2.F32 R9, -RZ, R33.reuse.H0_H0 ;  /* 0x20000021ff097230 */ /* 0x100fe40000004100 */
[----:B------:R-:W-:Y:S02]  /*14b0*/  HADD2.F32 R10, -RZ, R33.H1_H1 ;  /* 0x30000021ff0a7230 */ /* 0x000fe40000004100 */
[----:B------:R-:W-:Y:S01]  /*14c0*/  FADD.FTZ R111, R14, -UR13 ;  /* 0x8000000d0e6f7e21 */ /* 0x000fe20008010000 */
[----:B------:R-:W-:-:S02]  /*14d0*/  HADD2.F32 R12, -RZ, R34.H0_H0 ;  /* 0x20000022ff0c7230 */ /* 0x000fc40000004100 */
[----:B------:R-:W-:Y:S01]  /*14e0*/  FADD.FTZ R122, R15, -UR13 ;  /* 0x8000000d0f7a7e21 */ /* 0x000fe20008010000 */
[----:B------:R-:W-:Y:S01]  /*14f0*/  FADD.FTZ R76, R76, R5 ;  /* 0x000000054c4c7221 */ /* 0x000fe20000010000 */
[----:B------:R-:W-:Y:S01]  /*1500*/  FFMA.FTZ R52, R3, R5, R52 ;  /* 0x0000000503347223 */ /* 0x000fe20000010034 */
[----:B------:R-:W-:Y:S01]  /*1510*/  FMUL.FTZ R11, R11, UR24 ;  /* 0x000000180b0b7c20 */ /* 0x000fe20008410000 */
[----:B------:R-:W-:Y:S01]  /*1520*/  FADD.FTZ R116, R7, -UR13 ;  /* 0x8000000d07747e21 */ /* 0x000fe20008010000 */
[----:B------:R-:W-:Y:S01]  /*1530*/  FMUL.FTZ R4, R112, UR24 ;  /* 0x0000001870047c20 */ /* 0x000fe20008410000 */
[----:B------:R-:W-:Y:S01]  /*1540*/  FMUL.FTZ R5, R6, R8 ;  /* 0x0000000806057220 */ /* 0x000fe20000410000 */
[----:B------:R-:W-:Y:S01]  /*1550*/  FADD.FTZ R14, R157, R2 ;  /* 0x000000029d0e7221 */ /* 0x000fe20000010000 */
[----:B------:R-:W-:Y:S01]  /*1560*/  FFMA.FTZ R15, R3, R2, R158 ;  /* 0x00000002030f7223 */ /* 0x000fe2000001009e */
[----:B------:R-:W-:Y:S01]  /*1570*/  FMUL.FTZ R7, R114, UR24 ;  /* 0x0000001872077c20 */ /* 0x000fe20008410000 */
[----:B------:R-:W-:Y:S01]  /*1580*/  FMUL.FTZ R6, R9, R115 ;  /* 0x0000007309067220 */ /* 0x000fe20000410000 */
[----:B------:R-:W-:Y:S01]  /*1590*/  FMUL.FTZ R9, R10, R117 ;  /* 0x000000750a097220 */ /* 0x000fe20000410000 */
[----:B------:R-:W-:Y:S01]  /*15a0*/  FADD.FTZ R13, R13, -UR13 ;  /* 0x8000000d0d0d7e21 */ /* 0x000fe20008010000 */
        /* <DEDUP_REMOVED lines=9> */
[----:B------:R-:W-:Y:S01]  /*1640*/  FFMA.FTZ R53, R4, R8, R53 ;  /* 0x0000000804357223 */ /* 0x000fe20000010035 */
[----:B------:R-:W-:Y:S01]  /*1650*/  FMUL.FTZ R14, R13, UR24 ;  /* 0x000000180d0e7c20 */ /* 0x000fe20008410000 */
[----:B------:R-:W-:Y:S01]  /*1660*/  FMUL.FTZ R8, R116, UR24 ;  /* 0x0000001874087c20 */ /* 0x000fe20008410000 */
        /* <DEDUP_REMOVED lines=8> */
[----:B------:R-:W-:Y:S01]  /*16f0*/  FMUL.FTZ R15, R111, UR24 ;  /* 0x000000186f0f7c20 */ /* 0x000fe20008410000 */
        /* <DEDUP_REMOVED lines=18> */
.L_x_6222:
[----:B------:R-:W-:Y:S05]  /*1820*/  BSYNC.RECONVERGENT B0 ;  /* 0x0000000000007941 */ /* 0x000fea0003800200 */
.L_x_6221:
        /* <DEDUP_REMOVED lines=31> */
.L_x_6224:
[----:B------:R-:W-:Y:S05]  /*1a20*/  BSYNC.RECONVERGENT B0 ;  /* 0x0000000000007941 */ /* 0x000fea0003800200 */
.L_x_6223:
        /* <DEDUP_REMOVED lines=39> */
[----:B------:R-:W-:Y:S01]  /*1ca0*/  FMUL.FTZ R108, R108, UR24 ;  /* 0x000000186c6c7c20 */ /* 0x000fe20008410000 */
[----:B------:R-:W-:Y:S01]  /*1cb0*/  FMUL.FTZ R109, R109, UR24 ;  /* 0x000000186d6d7c20 */ /* 0x000fe20008410000 */
[----:B------:R-:W-:Y:S01]  /*1cc0*/  FFMA.FTZ R113, R142, UR4, R112 ;  /* 0x000000048e717c23 */ /* 0x000fe20008010070 */
[----:B------:R-:W-:Y:S01]  /*1cd0*/  FADD.FTZ R110, R149, -R110 ;  /* 0x8000006e956e7221 */ /* 0x000fe20000010000 */
[----:B------:R-:W-:Y:S01]  /*1ce0*/  FMUL.FTZ R108, R108, UR12 ;  /* 0x0000000c6c6c7c20 */ /* 0x000fe20008410000 */
[----:B------:R-:W-:Y:S01]  /*1cf0*/  FMUL.FTZ R109, R109, UR12 ;  /* 0x0000000c6d6d7c20 */ /* 0x000fe20008410000 */
[----:B------:R-:W-:Y:S01]  /*1d00*/  FADD.FTZ R111, R148, -R111 ;  /* 0x8000006f946f7221 */ /* 0x000fe20000010000 */
[----:B------:R-:W-:Y:S01]  /*1d10*/  FADD.FTZ R116, R141, -R116 ;  /* 0x800000748d747221 */ /* 0x000fe20000010000 */
[----:B------:R-:W-:Y:S01]  /*1d20*/  FADD.FTZ R114, R145, -R114 ;  /* 0x8000007291727221 */ /* 0x000fe20000010000 */
[----:B------:R-:W-:Y:S01]  /*1d30*/  FADD.FTZ R115, R140, -R113 ;  /* 0x800000718c737221 */ /* 0x000fe20000010000 */
[----:B------:R-:W-:Y:S01]  /*1d40*/  F2FP.F16.F32.PACK_AB R108, R109, R108 ;  /* 0x0000006c6d6c723e */ /* 0x000fe200000000ff */
[----:B------:R-:W-:Y:S01]  /*1d50*/  FFMA.FTZ R109, R146, UR4, R112 ;  /* 0x00000004926d7c23 */ /* 0x000fe20008010070 */
[----:B------:R-:W-:Y:S01]  /*1d60*/  FMUL.FTZ R110, R110, UR24 ;  /* 0x000000186e6e7c20 */ /* 0x000fe20008410000 */
[----:B------:R-:W-:Y:S01]  /*1d70*/  FMUL.FTZ R111, R111, UR24 ;  /* 0x000000186f6f7c20 */ /* 0x000fe20008410000 */
[----:B------:R-:W-:Y:S01]  /*1d80*/  FMUL.FTZ R116, R116, UR24 ;  /* 0x0000001874747c20 */ /* 0x000fe20008410000 */
[----:B------:R-:W-:Y:S01]  /*1d90*/  FADD.FTZ R109, R144, -R109 ;  /* 0x8000006d906d7221 */ /* 0x000fe20000010000 */
[----:B------:R-:W-:Y:S01]  /*1da0*/  FMUL.FTZ R114, R114, UR24 ;  /* 0x0000001872727c20 */ /* 0x000fe20008410000 */
[----:B------:R-:W-:-:S02]  /*1db0*/  FMUL.FTZ R115, R115, UR24 ;  /* 0x0000001873737c20 */ /* 0x000fc40008410000 */
[----:B------:R-:W-:Y:S01]  /*1dc0*/  FMUL.FTZ R113, R109, UR24 ;  /* 0x000000186d717c20 */ /* 0x000fe20008410000 */
[----:B------:R-:W-:Y:S01]  /*1dd0*/  FMUL.FTZ R109, R110, UR12 ;  /* 0x0000000c6e6d7c20 */ /* 0x000fe20008410000 */
[----:B------:R-:W-:Y:S01]  /*1de0*/  FMUL.FTZ R110, R111, UR12 ;  /* 0x0000000c6f6e7c20 */ /* 0x000fe20008410000 */
[----:B------:R-:W-:Y:S01]  /*1df0*/  FMUL.FTZ R111, R116, UR12 ;  /* 0x0000000c746f7c20 */ /* 0x000fe20008410000 */
[----:B------:R-:W-:Y:S01]  /*1e00*/  FMUL.FTZ R114, R114, UR12 ;  /* 0x0000000c72727c20 */ /* 0x000fe20008410000 */
[----:B------:R-:W-:Y:S01]  /*1e10*/  FMUL.FTZ R113, R113, UR12 ;  /* 0x0000000c71717c20 */ /* 0x000fe20008410000 */
[----:B------:R-:W-:Y:S01]  /*1e20*/  FMUL.FTZ R116, R115, UR12 ;  /* 0x0000000c73747c20 */ /* 0x000fe20008410000 */
[----:B------:R-:W-:-:S03]  /*1e30*/  F2FP.F16.F32.PACK_AB R109, R110, R109 ;  /* 0x0000006d6e6d723e */ /* 0x000fc600000000ff */
[----:B------:R-:W-:Y:S02]  /*1e40*/  F2FP.F16.F32.PACK_AB R110, R113, R114 ;  /* 0x00000072716e723e */ /* 0x000fe400000000ff */
[----:B------:R-:W-:Y:S01]  /*1e50*/  F2FP.F16.F32.PACK_AB R111, R116, R111 ;  /* 0x0000006f746f723e */ /* 0x000fe200000000ff */
[----:B------:R-:W-:Y:S06]  /*1e60*/  BRA `(.L_x_6230) ;  /* 0x0000000000907947 */ /* 0x000fec0003800000 */
.L_x_6229:
        /* <DEDUP_REMOVED lines=35> */
[----:B------:R-:W-:-:S07]  /*20a0*/  F2FP.F16.F32.PACK_AB R108, R113, R108 ;  /* 0x0000006c716c723e */ /* 0x000fce00000000ff */
.L_x_6230:
        /* <DEDUP_REMOVED lines=8> */
.L_x_6228:
[----:B------:R-:W-:Y:S05]  /*2130*/  BSYNC.RECONVERGENT B1 ;  /* 0x0000000000017941 */ /* 0x000fea0003800200 */
.L_x_6227:
        /* <DEDUP_REMOVED lines=40> */
[----:B------:R-:W-:Y:S01]  /*23c0*/  F2FP.F16.F32.PACK_AB R108, R113, R108 ;  /* 0x0000006c716c723e */ /* 0x000fe200000000ff */
[----:B------:R-:W-:Y:S06]  /*23d0*/  BRA `(.L_x_6234) ;  /* 0x0000000000907947 */ /* 0x000fec0003800000 */
.L_x_6233:
        /* <DEDUP_REMOVED lines=30> */
[----:B------:R-:W-:Y:S01]  /*25c0*/  FMUL.FTZ R110, R111, UR12 ;  /* 0x0000000c6f6e7c20 */ /* 0x000fe20008410000 */
[----:B------:R-:W-:Y:S01]  /*25d0*/  FMUL.FTZ R111, R116, UR12 ;  /* 0x0000000c746f7c20 */ /* 0x000fe20008410000 */
[----:B------:R-:W-:Y:S01]  /*25e0*/  FMUL.FTZ R116, R115, UR12 ;  /* 0x0000000c73747c20 */ /* 0x000fe20008410000 */
[----:B------:R-:W-:Y:S02]  /*25f0*/  F2FP.F16.F32.PACK_AB R109, R114, R109 ;  /* 0x0000006d726d723e */ /* 0x000fe400000000ff */
[----:B------:R-:W-:Y:S02]  /*2600*/  F2FP.F16.F32.PACK_AB R110, R113, R110 ;  /* 0x0000006e716e723e */ /* 0x000fe400000000ff */
[----:B------:R-:W-:-:S07]  /*2610*/  F2FP.F16.F32.PACK_AB R111, R116, R111 ;  /* 0x0000006f746f723e */ /* 0x000fce00000000ff */
.L_x_6234:
        /* <DEDUP_REMOVED lines=8> */
.L_x_6232:
[----:B------:R-:W-:Y:S05]  /*26a0*/  BSYNC.RECONVERGENT B1 ;  /* 0x0000000000017941 */ /* 0x000fea0003800200 */
.L_x_6231:
        /* <DEDUP_REMOVED lines=10> */
[--C-:B------:R-:W-:Y:S01]  /*2750*/  FFMA.FTZ R49, R7, UR4, R112.reuse ;  /* 0x0000000407317c23 */ /* 0x100fe20008010070 */
[----:B------:R-:W-:Y:S01]  /*2760*/  FADD.FTZ R50, R10, -R51 ;  /* 0x800000330a327221 */ /* 0x000fe20000010000 */
[----:B------:R-:W-:Y:S01]  /*2770*/  FMUL.FTZ R46, R44, UR24 ;  /* 0x000000182c2e7c20 */ /* 0x000fe20008410000 */
[----:B------:R-:W-:Y:S01]  /*2780*/  FMUL.FTZ R47, R45, UR24 ;  /* 0x000000182d2f7c20 */ /* 0x000fe20008410000 */
[----:B------:R-:W-:Y:S01]  /*2790*/  FFMA.FTZ R45, R3, UR4, R112 ;  /* 0x00000004032d7c23 */ /* 0x000fe20008010070 */
[----:B------:R-:W-:Y:S01]  /*27a0*/  FADD.FTZ R49, R6, -R49 ;  /* 0x8000003106317221 */ /* 0x000fe20000010000 */
[----:B------:R-:W-:Y:S01]  /*27b0*/  FMUL.FTZ R111, R46, UR12 ;  /* 0x0000000c2e6f7c20 */ /* 0x000fe20008410000 */
[----:B------:R-:W-:Y:S01]  /*27c0*/  FMUL.FTZ R44, R47, UR12 ;  /* 0x0000000c2f2c7c20 */ /* 0x000fe20008410000 */
[----:B------:R-:W-:Y:S01]  /*27d0*/  FADD.FTZ R109, R12, -R109 ;  /* 0x8000006d0c6d7221 */ /* 0x000fe20000010000 */
[----:B------:R-:W-:-:S03]  /*27e0*/  FADD.FTZ R48, R2, -R45 ;  /* 0x8000002d02307221 */ /* 0x000fc60000010000 */
[----:B------:R-:W-:Y:S01]  /*27f0*/  F2FP.F16.F32.PACK_AB R111, R44, R111 ;  /* 0x0000006f2c6f723e */ /* 0x000fe200000000ff */
[--C-:B------:R-:W-:Y:S01]  /*2800*/  FFMA.FTZ R44, R8, UR4, R112.reuse ;  /* 0x00000004082c7c23 */ /* 0x100fe20008010070 */
[----:B------:R-:W-:Y:S01]  /*2810*/  FFMA.FTZ R112, R4, UR4, R112 ;  /* 0x0000000404707c23 */ /* 0x000fe20008010070 */
        /* <DEDUP_REMOVED lines=18> */
.L_x_6236:
        /* <DEDUP_REMOVED lines=10> */
[----:B------:R-:W-:Y:S01]  /*29e0*/  FADD.FTZ R115, R120, -R115 ;  /* 0x8000007378737221 */ /* 0x000fe20000010000 */
[----:B------:R-:W-:Y:S01]  /*29f0*/  FADD.FTZ R113, R12, -R113 ;  /* 0x800000710c717221 */ /* 0x000fe20000010000 */
[----:B------:R-:W-:Y:S01]  /*2a00*/  FMUL.FTZ R108, R109, UR12 ;  /* 0x0000000c6d6c7c20 */ /* 0x000fe20008410000 */
[----:B------:R-:W-:Y:S01]  /*2a10*/  FMUL.FTZ R109, R110, UR12 ;  /* 0x0000000c6e6d7c20 */ /* 0x000fe20008410000 */
[--C-:B------:R-:W-:Y:S01]  /*2a20*/  FFMA.FTZ R110, R8, UR4, R112.reuse ;  /* 0x00000004086e7c23 */ /* 0x100fe20008010070 */
[----:B------:R-:W-:Y:S01]  /*2a30*/  FMUL.FTZ R111, R111, UR24 ;  /* 0x000000186f6f7c20 */ /* 0x000fe20008410000 */
[----:B------:R-:W-:Y:S01]  /*2a40*/  FMUL.FTZ R115, R115, UR24 ;  /* 0x0000001873737c20 */ /* 0x000fe20008410000 */
[----:B------:R-:W-:Y:S01]  /*2a50*/  FMUL.FTZ R113, R113, UR24 ;  /* 0x0000001871717c20 */ /* 0x000fe20008410000 */
[----:B------:R-:W-:Y:S01]  /*2a60*/  F2FP.F16.F32.PACK_AB R108, R109, R108 ;  /* 0x0000006c6d6c723e */ /* 0x000fe200000000ff */
[--C-:B------:R-:W-:Y:S01]  /*2a70*/  FFMA.FTZ R109, R11, UR4, R112.reuse ;  /* 0x000000040b6d7c23 */ /* 0x100fe20008010070 */
[----:B------:R-:W-:Y:S01]  /*2a80*/  FFMA.FTZ R112, R15, UR4, R112 ;  /* 0x000000040f707c23 */ /* 0x000fe20008010070 */
        /* <DEDUP_REMOVED lines=12> */
[----:B------:R-:W-:Y:S02]  /*2b50*/  F2FP.F16.F32.PACK_AB R109, R110, R109 ;  /* 0x0000006d6e6d723e */ /* 0x000fe400000000ff */
[----:B------:R-:W-:Y:S02]  /*2b60*/  F2FP.F16.F32.PACK_AB R110, R113, R112 ;  /* 0x00000070716e723e */ /* 0x000fe400000000ff */
[----:B------:R-:W-:-:S07]  /*2b70*/  F2FP.F16.F32.PACK_AB R111, R116, R111 ;  /* 0x0000006f746f723e */ /* 0x000fce00000000ff */
.L_x_6237:
        /* <DEDUP_REMOVED lines=8> */
.L_x_6226:
        /* <DEDUP_REMOVED lines=12> */
[----:B------:R-:W-:Y:S01]  /*2cc0*/  FFMA.FTZ R116, R143, UR4, R112 ;  /* 0x000000048f747c23 */ /* 0x000fe20008010070 */
[----:B-----5:R-:W-:Y:S01]  /*2cd0*/  FFMA.FTZ R108, R109, UR24, R84 ;  /* 0x000000186d6c7c23 */ /* 0x020fe20008010054 */
[----:B------:R-:W-:Y:S01]  /*2ce0*/  FFMA.FTZ R109, R110, UR24, R85 ;  /* 0x000000186e6d7c23 */ /* 0x000fe20008010055 */
[--C-:B------:R-:W-:Y:S01]  /*2cf0*/  FFMA.FTZ R110, R151, UR4, R112.reuse ;  /* 0x00000004976e7c23 */ /* 0x100fe20008010070 */
[----:B------:R-:W-:Y:S01]  /*2d00*/  FFMA.FTZ R117, R142, UR4, R112 ;  /* 0x000000048e757c23 */ /* 0x000fe20008010070 */
[----:B------:R-:W-:Y:S01]  /*2d10*/  FMUL.FTZ R108, R108, UR12 ;  /* 0x0000000c6c6c7c20 */ /* 0x000fe20008410000 */
[----:B------:R-:W-:Y:S01]  /*2d20*/  FMUL.FTZ R109, R109, UR12 ;  /* 0x0000000c6d6d7c20 */ /* 0x000fe20008410000 */
[----:B------:R-:W-:Y:S01]  /*2d30*/  FADD.FTZ R115, R141, -R116 ;  /* 0x800000748d737221 */ /* 0x000fe20000010000 */
[----:B------:R-:W-:-:S03]  /*2d40*/  FADD.FTZ R116, R140, -R117 ;  /* 0x800000758c747221 */ /* 0x000fc60000010000 */
[----:B------:R-:W-:Y:S01]  /*2d50*/  F2FP.F16.F32.PACK_AB R108, R109, R108 ;  /* 0x0000006c6d6c723e */ /* 0x000fe200000000ff */
        /* <DEDUP_REMOVED lines=20> */
.L_x_6240:
        /* <DEDUP_REMOVED lines=20> */
[----:B------:R-:W-:Y:S01]  /*2fe0*/  FFMA.FTZ R45, R50, UR24, R89 ;  /* 0x00000018322d7c23 */ /* 0x000fe20008010059 */
[----:B------:R-:W-:Y:S01]  /*2ff0*/  FFMA.FTZ R50, R51, UR24, R86 ;  /* 0x0000001833327c23 */ /* 0x000fe20008010056 */
[----:B------:R-:W-:Y:S01]  /*3000*/  FFMA.FTZ R51, R48, UR24, R87 ;  /* 0x0000001830337c23 */ /* 0x000fe20008010057 */
[----:B------:R-:W-:Y:S01]  /*3010*/  FADD.FTZ R49, R153, -R44 ;  /* 0x8000002c99317221 */ /* 0x000fe20000010000 */
[----:B------:R-:W-:Y:S01]  /*3020*/  FFMA.FTZ R44, R109, UR24, R88 ;  /* 0x000000186d2c7c23 */ /* 0x000fe20008010058 */
[----:B------:R-:W-:Y:S01]  /*3030*/  FMUL.FTZ R115, R45, UR12 ;  /* 0x0000000c2d737c20 */ /* 0x000fe20008410000 */
[----:B------:R-:W-:Y:S01]  /*3040*/  FMUL.FTZ R109, R50, UR12 ;  /* 0x0000000c326d7c20 */ /* 0x000fe20008410000 */
[----:B------:R-:W-:Y:S01]  /*3050*/  FFMA.FTZ R48, R49, UR24, R84 ;  /* 0x0000001831307c23 */ /* 0x000fe20008010054 */
[----:B------:R-:W-:Y:S01]  /*3060*/  FFMA.FTZ R49, R108, UR24, R85 ;  /* 0x000000186c317c23 */ /* 0x000fe20008010055 */
[----:B------:R-:W-:Y:S01]  /*3070*/  FMUL.FTZ R110, R44, UR12 ;  /* 0x0000000c2c6e7c20 */ /* 0x000fe20008410000 */
[----:B------:R-:W-:Y:S01]  /*3080*/  FMUL.FTZ R114, R51, UR12 ;  /* 0x0000000c33727c20 */ /* 0x000fe20008410000 */
[----:B------:R-:W-:Y:S01]  /*3090*/  FMUL.FTZ R108, R48, UR12 ;  /* 0x0000000c306c7c20 */ /* 0x000fe20008410000 */
[----:B------:R-:W-:-:S02]  /*30a0*/  FMUL.FTZ R113, R49, UR12 ;  /* 0x0000000c31717c20 */ /* 0x000fc40008410000 */
[----:B------:R-:W-:Y:S02]  /*30b0*/  F2FP.F16.F32.PACK_AB R110, R115, R110 ;  /* 0x0000006e736e723e */ /* 0x000fe400000000ff */
[----:B------:R-:W-:Y:S02]  /*30c0*/  F2FP.F16.F32.PACK_AB R109, R114, R109 ;  /* 0x0000006d726d723e */ /* 0x000fe400000000ff */
[----:B------:R-:W-:-:S07]  /*30d0*/  F2FP.F16.F32.PACK_AB R108, R113, R108 ;  /* 0x0000006c716c723e */ /* 0x000fce00000000ff */
.L_x_6241:
        /* <DEDUP_REMOVED lines=10> */
.L_x_6239:
[----:B------:R-:W-:Y:S05]  /*3180*/  BSYNC.RECONVERGENT B1 ;  /* 0x0000000000017941 */ /* 0x000fea0003800200 */
.L_x_6238:
        /* <DEDUP_REMOVED lines=40> */
[----:B------:R-:W-:Y:S01]  /*3410*/  F2FP.F16.F32.PACK_AB R108, R113, R108 ;  /* 0x0000006c716c723e */ /* 0x000fe200000000ff */
[----:B------:R-:W-:Y:S06]  /*3420*/  BRA `(.L_x_6245) ;  /* 0x0000000000907947 */ /* 0x000fec0003800000 */
.L_x_6244:
        /* <DEDUP_REMOVED lines=11> */
[----:B------:R-:W-:Y:S01]  /*34e0*/  FADD.FTZ R111, R126, -R111 ;  /* 0x8000006f7e6f7221 */ /* 0x000fe20000010000 */
[----:B------:R-:W-:Y:S01]  /*34f0*/  FMUL.FTZ R108, R109, UR12 ;  /* 0x0000000c6d6c7c20 */ /* 0x000fe20008410000 */
[----:B------:R-:W-:Y:S01]  /*3500*/  FMUL.FTZ R109, R110, UR12 ;  /* 0x0000000c6e6d7c20 */ /* 0x000fe20008410000 */
[----:B------:R-:W-:Y:S01]  /*3510*/  FFMA.FTZ R110, R135, UR4, R112 ;  /* 0x00000004876e7c23 */ /* 0x000fe20008010070 */
[----:B------:R-:W-:Y:S01]  /*3520*/  FADD.FTZ R115, R129, -R116 ;  /* 0x8000007481737221 */ /* 0x000fe20000010000 */
[----:B------:R-:W-:Y:S01]  /*3530*/  FADD.FTZ R114, R125, -R114 ;  /* 0x800000727d727221 */ /* 0x000fe20000010000 */
[----:B------:R-:W-:Y:S01]  /*3540*/  FADD.FTZ R116, R132, -R117 ;  /* 0x8000007584747221 */ /* 0x000fe20000010000 */
[----:B------:R-:W-:Y:S01]  /*3550*/  F2FP.F16.F32.PACK_AB R108, R109, R108 ;  /* 0x0000006c6d6c723e */ /* 0x000fe200000000ff */
        /* <DEDUP_REMOVED lines=13> */
[----:B------:R-:W-:-:S02]  /*3630*/  FMUL.FTZ R116, R116, UR12 ;  /* 0x0000000c74747c20 */ /* 0x000fc40008410000 */
[----:B------:R-:W-:Y:S02]  /*3640*/  F2FP.F16.F32.PACK_AB R109, R114, R109 ;  /* 0x0000006d726d723e */ /* 0x000fe400000000ff */
[----:B------:R-:W-:Y:S02]  /*3650*/  F2FP.F16.F32.PACK_AB R110, R113, R110 ;  /* 0x0000006e716e723e */ /* 0x000fe400000000ff */
[----:B------:R-:W-:-:S07]  /*3660*/  F2FP.F16.F32.PACK_AB R111, R116, R111 ;  /* 0x0000006f746f723e */ /* 0x000fce00000000ff */
.L_x_6245:
        /* <DEDUP_REMOVED lines=8> */
.L_x_6243:
[----:B------:R-:W-:Y:S05]  /*36f0*/  BSYNC.RECONVERGENT B1 ;  /* 0x0000000000017941 */ /* 0x000fea0003800200 */
.L_x_6242:
        /* <DEDUP_REMOVED lines=10> */
[----:B------:R-:W-:Y:S01]  /*37a0*/  FFMA.FTZ R49, R7, UR4, R112 ;  /* 0x0000000407317c23 */ /* 0x000fe20008010070 */
[----:B------:R-:W-:Y:S01]  /*37b0*/  FADD.FTZ R109, R10, -R51 ;  /* 0x800000330a6d7221 */ /* 0x000fe20000010000 */
[----:B------:R-:W-:Y:S01]  /*37c0*/  FFMA.FTZ R46, R45, UR24, R106 ;  /* 0x000000182d2e7c23 */ /* 0x000fe2000801006a */
[----:B------:R-:W-:Y:S01]  /*37d0*/  FFMA.FTZ R47, R44, UR24, R107 ;  /* 0x000000182c2f7c23 */ /* 0x000fe2000801006b */
[----:B------:R-:W-:Y:S01]  /*37e0*/  FFMA.FTZ R45, R3, UR4, R112 ;  /* 0x00000004032d7c23 */ /* 0x000fe20008010070 */
[----:B------:R-:W-:Y:S01]  /*37f0*/  FADD.FTZ R50, R12, -R113 ;  /* 0x800000710c327221 */ /* 0x000fe20000010000 */
[----:B------:R-:W-:Y:S01]  /*3800*/  FMUL.FTZ R111, R46, UR12 ;  /* 0x0000000c2e6f7c20 */ /* 0x000fe20008410000 */
[----:B------:R-:W-:Y:S01]  /*3810*/  FMUL.FTZ R44, R47, UR12 ;  /* 0x0000000c2f2c7c20 */ /* 0x000fe20008410000 */
[----:B------:R-:W-:Y:S01]  /*3820*/  FADD.FTZ R51, R6, -R49 ;  /* 0x8000003106337221 */ /* 0x000fe20000010000 */
[----:B------:R-:W-:Y:S01]  /*3830*/  FADD.FTZ R49, R2, -R45 ;  /* 0x8000002d02317221 */ /* 0x000fe20000010000 */
[----:B------:R-:W-:-:S02]  /*3840*/  FFMA.FTZ R45, R50, UR24, R105 ;  /* 0x00000018322d7c23 */ /* 0x000fc40008010069 */
[----:B------:R-:W-:Y:S01]  /*3850*/  F2FP.F16.F32.PACK_AB R111, R44, R111 ;  /* 0x0000006f2c6f723e */ /* 0x000fe200000000ff */
[--C-:B------:R-:W-:Y:S01]  /*3860*/  FFMA.FTZ R44, R8, UR4, R112.reuse ;  /* 0x00000004082c7c23 */ /* 0x100fe20008010070 */
[----:B------:R-:W-:Y:S01]  /*3870*/  FFMA.FTZ R112, R4, UR4, R112 ;  /* 0x0000000404707c23 */ /* 0x000fe20008010070 */
[----:B------:R-:W-:Y:S01]  /*3880*/  FFMA.FTZ R50, R51, UR24, R102 ;  /* 0x0000001833327c23 */ /* 0x000fe20008010066 */
[----:B------:R-:W-:Y:S01]  /*3890*/  FMUL.FTZ R115, R45, UR12 ;  /* 0x0000000c2d737c20 */ /* 0x000fe20008410000 */
[----:B------:R-:W-:Y:S01]  /*38a0*/  FADD.FTZ R48, R9, -R44 ;  /* 0x8000002c09307221 */ /* 0x000fe20000010000 */
[----:B------:R-:W-:Y:S01]  /*38b0*/  FADD.FTZ R112, R5, -R112 ;  /* 0x8000007005707221 */ /* 0x000fe20000010000 */
[----:B------:R-:W-:Y:S01]  /*38c0*/  FFMA.FTZ R44, R109, UR24, R104 ;  /* 0x000000186d2c7c23 */ /* 0x000fe20008010068 */
[----:B------:R-:W-:Y:S01]  /*38d0*/  FMUL.FTZ R109, R50, UR12 ;  /* 0x0000000c326d7c20 */ /* 0x000fe20008410000 */
[----:B------:R-:W-:Y:S01]  /*38e0*/  FFMA.FTZ R51, R48, UR24, R103 ;  /* 0x0000001830337c23 */ /* 0x000fe20008010067 */
        /* <DEDUP_REMOVED lines=10> */
.L_x_6246:
        /* <DEDUP_REMOVED lines=18> */
[----:B------:R-:W-:Y:S01]  /*3ab0*/  F2FP.F16.F32.PACK_AB R108, R109, R108 ;  /* 0x0000006c6d6c723e */ /* 0x000fe200000000ff */
[--C-:B------:R-:W-:Y:S01]  /*3ac0*/  FFMA.FTZ R109, R11, UR4, R112.reuse ;  /* 0x000000040b6d7c23 */ /* 0x100fe20008010070 */
[----:B------:R-:W-:Y:S01]  /*3ad0*/  FFMA.FTZ R112, R15, UR4, R112 ;  /* 0x000000040f707c23 */ /* 0x000fe20008010070 */
[----:B------:R-:W-:Y:S01]  /*3ae0*/  FADD.FTZ R110, R9, -R110 ;  /* 0x8000006e096e7221 */ /* 0x000fe20000010000 */
[----:B------:R-:W-:Y:S01]  /*3af0*/  FMUL.FTZ R116, R116, UR12 ;  /* 0x0000000c74747c20 */ /* 0x000fe20008410000 */
[----:B------:R-:W-:Y:S01]  /*3b00*/  FADD.FTZ R109, R10, -R109 ;  /* 0x8000006d0a6d7221 */ /* 0x000fe20000010000 */
[----:B------:R-:W-:Y:S01]  /*3b10*/  FADD.FTZ R113, R13, -R112 ;  /* 0x800000700d717221 */ /* 0x000fe20000010000 */
[----:B------:R-:W-:-:S02]  /*3b20*/  FFMA.FTZ R110, R110, UR24, R103 ;  /* 0x000000186e6e7c23 */ /* 0x000fc40008010067 */
[----:B------:R-:W-:Y:S01]  /*3b30*/  FFMA.FTZ R112, R109, UR24, R104 ;  /* 0x000000186d707c23 */ /* 0x000fe20008010068 */
[----:B------:R-:W-:Y:S01]  /*3b40*/  FFMA.FTZ R113, R113, UR24, R106 ;  /* 0x0000001871717c23 */ /* 0x000fe2000801006a */
[----:B------:R-:W-:Y:S01]  /*3b50*/  FMUL.FTZ R109, R111, UR12 ;  /* 0x0000000c6f6d7c20 */ /* 0x000fe20008410000 */
[----:B------:R-:W-:Y:S01]  /*3b60*/  FMUL.FTZ R110, R110, UR12 ;  /* 0x0000000c6e6e7c20 */ /* 0x000fe20008410000 */
[----:B------:R-:W-:Y:S01]  /*3b70*/  FMUL.FTZ R112, R112, UR12 ;  /* 0x0000000c70707c20 */ /* 0x000fe20008410000 */
[----:B------:R-:W-:Y:S01]  /*3b80*/  FMUL.FTZ R111, R114, UR12 ;  /* 0x0000000c726f7c20 */ /* 0x000fe20008410000 */
[----:B------:R-:W-:Y:S02]  /*3b90*/  FMUL.FTZ R113, R113, UR12 ;  /* 0x0000000c71717c20 */ /* 0x000fe40008410000 */
[----:B------:R-:W-:Y:S02]  /*3ba0*/  F2FP.F16.F32.PACK_AB R109, R110, R109 ;  /* 0x0000006d6e6d723e */ /* 0x000fe400000000ff */
[----:B------:R-:W-:-:S02]  /*3bb0*/  F2FP.F16.F32.PACK_AB R110, R111, R112 ;  /* 0x000000706f6e723e */ /* 0x000fc400000000ff */
[----:B------:R-:W-:-:S07]  /*3bc0*/  F2FP.F16.F32.PACK_AB R111, R116, R113 ;  /* 0x00000071746f723e */ /* 0x000fce00000000ff */
.L_x_6247:
[----:B------:R-:W0:Y:S08]  /*3bd0*/  @P0 LDC.64 R114, c[0x0][0x478] ;  /* 0x00011e00ff720b82 */ /* 0x000e300000000a00 */
[----:B------:R-:W1:Y:S01]  /*3be0*/  LDC.64 R112, c[0x0][0x468] ;  /* 0x00011a00ff707b82 */ /* 0x000e620000000a00 */
[----:B0-----:R-:W-:-:S05]  /*3bf0*/  @P0 IMAD.WIDE.U32 R114, R121, 0x20, R114 ;  /* 0x0000002079720825 */ /* 0x001fca00078e0072 */
[----:B------:R3:W-:Y:S01]  /*3c00*/  @P0 STG.E.128 desc[UR14][R114.64], R48 ;  /* 0x0000003072000986 */ /* 0x0007e2000c101d0e */
[----:B-1----:R-:W-:-:S03]  /*3c10*/  IMAD.WIDE.U32 R112, R121, 0x10, R112 ;  /* 0x0000001079707825 */ /* 0x002fc600078e0070 */
[----:B------:R3:W-:Y:S04]  /*3c20*/  @P0 STG.E.128 desc[UR14][R114.64+0x10], R44 ;  /* 0x0000102c72000986 */ /* 0x0007e8000c101d0e */
[----:B------:R3:W-:Y:S02]  /*3c30*/  STG.E.128 desc[UR14][R112.64], R108 ;  /* 0x0000006c70007986 */ /* 0x0007e4000c101d0e */
.L_x_6235:
[----:B------:R-:W-:Y:S05]  /*3c40*/  BSYNC.RECONVERGENT B0 ;  /* 0x0000000000007941 */ /* 0x000fea0003800200 */
.L_x_6225:
[----:B------:R-:W-:Y:S02]  /*3c50*/  UIADD3 UR7, UPT, UPT, UR7, UR22, URZ ;  /* 0x0000001607077290 */ /* 0x000fe4000fffe0ff */
[----:B------:R-:W-:Y:S02]  /*3c60*/  UPLOP3.LUT UP2, UPT, UPT, UPT, UP2, 0x40, 0x4 ;  /* 0x000000000004789c */ /* 0x000fe40003f4e820 */
[----:B------:R-:W-:-:S09]  /*3c70*/  UISETP.GE.AND UP1, UPT, UR7, UR23, UPT ;  /* 0x000000170700728c */ /* 0x000fd2000bf26270 */
[----:B------:R-:W-:Y:S05]  /*3c80*/  BRA.U !UP1, `(.L_x_6248) ;  /* 0xffffffc909387547 */ /* 0x000fea000b83ffff */
.L_x_6216:
        /* <DEDUP_REMOVED lines=32> */
.L_x_6249:
        /* <DEDUP_REMOVED lines=15> */
.L_x_10774:


//--------------------- .text._ZN10layer_norm13ln_bwd_kernelINS_13Kernel_traitsI6__halfS2_fS2_fjLj3072ELj1ELj1ELj4ELj16ENS_18Kernel_traits_baseILj3072ES2_S2_fS2_fjLj128EEEEELb0ELb0ELb0ELb1EEEvNS_9BwdParamsE --------------------------
	.section	.text._ZN10layer_norm13ln_bwd_kernelINS_13Kernel_traitsI6__halfS2_fS2_fjLj3072ELj1ELj1ELj4ELj16ENS_18Kernel_traits_baseILj3072ES2_S2_fS2_fjLj128EEEEELb0ELb0ELb0ELb1EEEvNS_9BwdParamsE,"ax",@progbits
	.align	128
        .global         _ZN10layer_norm13ln_bwd_kernelINS_13Kernel_traitsI6__halfS2_fS2_fjLj3072ELj1ELj1ELj4ELj16ENS_18Kernel_traits_baseILj3072ES2_S2_fS2_fjLj128EEEEELb0ELb0ELb0ELb1EEEvNS_9BwdParamsE
        .type           _ZN10layer_norm13ln_bwd_kernelINS_13Kernel_traitsI6__halfS2_fS2_fjLj3072ELj1ELj1ELj4ELj16ENS_18Kernel_traits_baseILj3072ES2_S2_fS2_fjLj128EEEEELb0ELb0ELb0ELb1EEEvNS_9BwdParamsE,@function
        .size           _ZN10layer_norm13ln_bwd_kernelINS_13Kernel_traitsI6__halfS2_fS2_fjLj3072ELj1ELj1ELj4ELj16ENS_18Kernel_traits_baseILj3072ES2_S2_fS2_fjLj128EEEEELb0ELb0ELb0ELb1EEEvNS_9BwdParamsE,(.L_x_10775 - _ZN10layer_norm13ln_bwd_kernelINS_13Kernel_traitsI6__halfS2_fS2_fjLj3072ELj1ELj1ELj4ELj16ENS_18Kernel_traits_baseILj3072ES2_S2_fS2_fjLj128EEEEELb0ELb0ELb0ELb1EEEvNS_9BwdParamsE)
        .other          _ZN10layer_norm13ln_bwd_kernelINS_13Kernel_traitsI6__halfS2_fS2_fjLj3072ELj1ELj1ELj4ELj16ENS_18Kernel_traits_baseILj3072ES2_S2_fS2_fjLj128EEEEELb0ELb0ELb0ELb1EEEvNS_9BwdParamsE,@"STO_CUDA_ENTRY STV_DEFAULT"
_ZN10layer_norm13ln_bwd_kernelINS_13Kernel_traitsI6__halfS2_fS2_fjLj3072ELj1ELj1ELj4ELj16ENS_18Kernel_traits_baseILj3072ES2_S2_fS2_fjLj128EEEEELb0ELb0ELb0ELb1EEEvNS_9BwdParamsE:
.text._ZN10layer_norm13ln_bwd_kernelINS_13Kernel_traitsI6__halfS2_fS2_fjLj3072ELj1ELj1ELj4ELj16ENS_18Kernel_traits_baseILj3072ES2_S2_fS2_fjLj128EEEEELb0ELb0ELb0ELb1EEEvNS_9BwdParamsE:
        /* <DEDUP_REMOVED lines=56> */
[----:B------:R-:W-:Y:S01]  /*0380*/  UPLOP3.LUT UP2, UPT, UPT, UPT, UPT, 0x40, 0x4 ;  /* 0x000000000004789c */ /* 0x000fe20003f4e870 */
[----:B------:R-:W1:Y:S03]  /*0390*/  LDCU UR19, c[0x0][0x388] ;  /* 0x00007100ff1377ac */ /* 0x000e660008000800 */
[----:B0-----:R-:W3:Y:S01]  /*03a0*/  LDG.E.128 R132, desc[UR16][R2.64] ;  /* 0x0000001002847981 */ /* 0x001ee2000c1e1d00 */
[----:B------:R-:W0:Y:S03]  /*03b0*/  LDCU.U8 UR18, c[0x0][0x410] ;  /* 0x00008200ff1277ac */ /* 0x000e260008000000 */
[----:B------:R-:W4:Y:S01]  /*03c0*/  LDG.E.128 R124, desc[UR16][R2.64+0x800] ;  /* 0x00080010027c7981 */ /* 0x000f22000c1e1d00 */
[----:B------:R-:W0:Y:S03]  /*03d0*/  LDCU UR22, c[0x0][0x400] ;  /* 0x00008000ff1677ac */ /* 0x000e260008000800 */
[----:B------:R5:W4:Y:S01]  /*03e0*/  LDG.E.128 R116, desc[UR16][R2.64+0x1000] ;  /* 0x0010001002747981 */ /* 0x000b22000c1e1d00 */
[----:B------:R-:W-:Y:S01]  /*03f0*/  HFMA2 R0, -RZ, RZ, 0, 0 ;  /* 0x00000000ff007431 */ /* 0x000fe200000001ff */
[----:B--2---:R-:W-:Y:S01]  /*0400*/  UISETP.NE.U32.AND UP0, UPT, UR4, URZ, UPT ;  /* 0x000000ff0400728c */ /* 0x004fe2000bf05070 */
[----:B------:R-:W2:Y:S03]  /*0410*/  LDCU.64 UR24, c[0x0][0x478] ;  /* 0x00008f00ff1877ac */ /* 0x000ea60008000a00 */
[----:B------:R-:W-:Y:S01]  /*0420*/  UISETP.NE.AND.EX UP0, UPT, UR5, URZ, UPT, UP0 ;  /* 0x000000ff0500728c */ /* 0x000fe2000bf05300 */
[----:B-----5:R-:W-:Y:S01]  /*0430*/  CS2R R2, SRZ ;  /* 0x0000000000027805 */ /* 0x020fe2000001ff00 */
[----:B------:R-:W0:Y:S01]  /*0440*/  LDCU.128 UR12, c[0x0][0x3c0] ;  /* 0x00007800ff0c77ac */ /* 0x000e220008000c00 */
[----:B------:R-:W0:Y:S01]  /*0450*/  LDCU.64 UR20, c[0x0][0x438] ;  /* 0x00008700ff1477ac */ /* 0x000e220008000a00 */
[----:B------:R-:W0:Y:S01]  /*0460*/  LDCU.64 UR26, c[0x0][0x380] ;  /* 0x00007000ff1a77ac */ /* 0x000e220008000a00 */
[----:B------:R-:W-:Y:S01]  /*0470*/  UMOV UR6, UR9 ;  /* 0x0000000900067c82 */ /* 0x000fe20008000000 */
[----:B---3--:R-:W-:-:S02]  /*0480*/  HADD2.F32 R142, -RZ, R132.H0_H0 ;  /* 0x20000084ff8e7230 */ /* 0x008fc40000004100 */
[----:B------:R-:W-:Y:S02]  /*0490*/  HADD2.F32 R141, -RZ, R132.H1_H1 ;  /* 0x30000084ff8d7230 */ /* 0x000fe40000004100 */
[--C-:B------:R-:W-:Y:S02]  /*04a0*/  HADD2.F32 R140, -RZ, R133.reuse.H0_H0 ;  /* 0x20000085ff8c7230 */ /* 0x100fe40000004100 */
[----:B------:R-:W-:Y:S02]  /*04b0*/  HADD2.F32 R139, -RZ, R133.H1_H1 ;  /* 0x30000085ff8b7230 */ /* 0x000fe40000004100 */
[--C-:B------:R-:W-:Y:S02]  /*04c0*/  HADD2.F32 R138, -RZ, R134.reuse.H0_H0 ;  /* 0x20000086ff8a7230 */ /* 0x100fe40000004100 */
[----:B------:R-:W-:Y:S02]  /*04d0*/  HADD2.F32 R137, -RZ, R134.H1_H1 ;  /* 0x30000086ff897230 */ /* 0x000fe40000004100 */
[----:B----4-:R-:W-:-:S02]  /*04e0*/  HADD2.F32 R132, -RZ, R125.H0_H0 ;  /* 0x2000007dff847230 */ /* 0x010fc40000004100 */
[----:B------:R-:W-:Y:S02]  /*04f0*/  HADD2.F32 R131, -RZ, R125.H1_H1 ;  /* 0x3000007dff837230 */ /* 0x000fe40000004100 */
[--C-:B------:R-:W-:Y:S02]  /*0500*/  HADD2.F32 R130, -RZ, R126.reuse.H0_H0 ;  /* 0x2000007eff827230 */ /* 0x100fe40000004100 */
[----:B------:R-:W-:Y:S02]  /*0510*/  HADD2.F32 R129, -RZ, R126.H1_H1 ;  /* 0x3000007eff817230 */ /* 0x000fe40000004100 */
[----:B------:R-:W-:Y:S02]  /*0520*/  HADD2.F32 R136, -RZ, R135.H0_H0 ;  /* 0x20000087ff887230 */ /* 0x000fe40000004100 */
[--C-:B------:R-:W-:Y:S02]  /*0530*/  HADD2.F32 R134, -RZ, R124.reuse.H0_H0 ;  /* 0x2000007cff867230 */ /* 0x100fe40000004100 */
[----:B------:R-:W-:-:S02]  /*0540*/  HADD2.F32 R133, -RZ, R124.H1_H1 ;  /* 0x3000007cff857230 */ /* 0x000fc40000004100 */
[----:B------:R-:W-:Y:S02]  /*0550*/  HADD2.F32 R128, -RZ, R127.H0_H0 ;  /* 0x2000007fff807230 */ /* 0x000fe40000004100 */
[--C-:B------:R-:W-:Y:S02]  /*0560*/  HADD2.F32 R126, -RZ, R116.reuse.H0_H0 ;  /* 0x20000074ff7e7230 */ /* 0x100fe40000004100 */
[----:B------:R-:W-:Y:S01]  /*0570*/  HADD2.F32 R125, -RZ, R116.H1_H1 ;  /* 0x30000074ff7d7230 */ /* 0x000fe20000004100 */
[----:B------:R-:W-:Y:S01]  /*0580*/  MOV R116, RZ ;  /* 0x000000ff00747202 */ /* 0x000fe20000000f00 */
[--C-:B------:R-:W-:Y:S02]  /*0590*/  HADD2.F32 R122, -RZ, R118.reuse.H0_H0 ;  /* 0x20000076ff7a7230 */ /* 0x100fe40000004100 */
[----:B------:R-:W-:Y:S01]  /*05a0*/  HADD2.F32 R121, -RZ, R118.H1_H1 ;  /* 0x30000076ff797230 */ /* 0x000fe20000004100 */
[----:B------:R-:W-:Y:S01]  /*05b0*/  MOV R118, RZ ;  /* 0x000000ff00767202 */ /* 0x000fe20000000f00 */
[----:B------:R-:W-:-:S02]  /*05c0*/  HADD2.F32 R120, -RZ, R119.H0_H0 ;  /* 0x20000077ff787230 */ /* 0x000fc40000004100 */
[----:B------:R-:W-:Y:S02]  /*05d0*/  HADD2.F32 R135, -RZ, R135.H1_H1 ;  /* 0x30000087ff877230 */ /* 0x000fe40000004100 */
[----:B------:R-:W-:Y:S02]  /*05e0*/  HADD2.F32 R127, -RZ, R127.H1_H1 ;  /* 0x3000007fff7f7230 */ /* 0x000fe40000004100 */
[--C-:B------:R-:W-:Y:S02]  /*05f0*/  HADD2.F32 R124, -RZ, R117.reuse.H0_H0 ;  /* 0x20000075ff7c7230 */ /* 0x100fe40000004100 */
[----:B------:R-:W-:Y:S02]  /*0600*/  HADD2.F32 R123, -RZ, R117.H1_H1 ;  /* 0x30000075ff7b7230 */ /* 0x000fe40000004100 */
[----:B012---:R-:W-:-:S07]  /*0610*/  HADD2.F32 R119, -RZ, R119.H1_H1 ;  /* 0x30000077ff777230 */ /* 0x007fce0000004100 */
.L_x_6267:
[----:B0-----:R-:W0:Y:S01]  /*0620*/  S2R R101, SR_TID.X ;  /* 0x0000000000657919 */ /* 0x001e220000002100 */
[----:B------:R-:W-:Y:S01]  /*0630*/  UIMAD UR7, UR6, UR19, URZ ;  /* 0x00000013060772a4 */ /* 0x000fe2000f8e02ff */
[----:B-1----:R-:W1:Y:S01]  /*0640*/  LDC.64 R148, c[0x0][0x3a8] ;  /* 0x0000ea00ff947b82 */ /* 0x002e620000000a00 */
[----:B------:R-:W-:Y:S01]  /*0650*/  UIMAD.WIDE UR10, UR6, 0x4, UR12 ;  /* 0x00000004060a78a5 */ /* 0x000fe2000f8e020c */
[----:B------:R-:W-:Y:S01]  /*0660*/  PLOP3.LUT P1, PT, PT, PT, UP0, 0x80, 0x8 ;  /* 0x000000000008781c */ /* 0x000fe20003f2f008 */
[----:B------:R-:W-:Y:S01]  /*0670*/  USHF.R.S32.HI UR8, URZ, 0x1f, UR7 ;  /* 0x0000001fff087899 */ /* 0x000fe20008011407 */
[----:B------:R-:W2:Y:S03]  /*0680*/  @UP0 LDCU.64 UR4, c[0x0][0x3e0] ;  /* 0x00007c00ff0407ac */ /* 0x000ea60008000a00 */
[----:B------:R-:W-:Y:S01]  /*0690*/  MOV R60, UR10 ;  /* 0x0000000a003c7c02 */ /* 0x000fe20008000f00 */
[----:B------:R-:W3:Y:S01]  /*06a0*/  LDC.64 R84, c[0x0][0x428] ;  /* 0x00010a00ff547b82 */ /* 0x000ee20000000a00 */
[----:B------:R-:W-:Y:S01]  /*06b0*/  MOV R61, UR11 ;  /* 0x0000000b003d7c02 */ /* 0x000fe20008000f00 */
[----:B------:R-:W-:-:S02]  /*06c0*/  ULEA.HI UR8, UR8, UR7, URZ, 0x3 ;  /* 0x0000000708087291 */ /* 0x000fc4000f8f18ff */
[----:B------:R-:W-:Y:S02]  /*06d0*/  UIMAD.WIDE UR10, UR6, 0x4, UR14 ;  /* 0x00000004060a78a5 */ /* 0x000fe4000f8e020e */
[----:B------:R3:W4:Y:S02]  /*06e0*/  LDG.E R157, desc[UR16][R60.64] ;  /* 0x000000103c9d7981 */ /* 0x000724000c1e1900 */
[----:B------:R-:W-:Y:S02]  /*06f0*/  MOV R144, UR8 ;  /* 0x0000000800907c02 */ /* 0x000fe40008000f00 */
[----:B------:R-:W-:Y:S02]  /*0700*/  MOV R76, UR10 ;  /* 0x0000000a004c7c02 */ /* 0x000fe40008000f00 */
[----:B------:R-:W-:Y:S01]  /*0710*/  MOV R77, UR11 ;  /* 0x0000000b004d7c02 */ /* 0x000fe20008000f00 */
[----:B--2---:R-:W-:-:S04]  /*0720*/  @UP0 UIMAD.WIDE UR4, UR6, 0x2, UR4 ;  /* 0x00000002060408a5 */ /* 0x004fc8000f8e0204 */
[----:B------:R-:W2:Y:S02]  /*0730*/  LDG.E R145, desc[UR16][R76.64] ;  /* 0x000000104c917981 */ /* 0x000ea4000c1e1900 */
[----:B------:R-:W-:Y:S02]  /*0740*/  MOV R74, UR4 ;  /* 0x00000004004a7c02 */ /* 0x000fe40008000f00 */
[----:B0-----:R-:W-:Y:S02]  /*0750*/  LEA.HI.SX32 R144, R144, R101, 0x1d ;  /* 0x0000006590907211 */ /* 0x001fe400078feaff */
[----:B------:R-:W-:Y:S02]  /*0760*/  MOV R75, UR5 ;  /* 0x00000005004b7c02 */ /* 0x000fe40008000f00 */
[C---:B------:R-:W-:Y:S01]  /*0770*/  IADD3 R143, PT, PT, R144.reuse, 0x80, RZ ;  /* 0x00000080908f7810 */ /* 0x040fe20007ffe0ff */
[C---:B-1----:R-:W-:Y:S01]  /*0780*/  IMAD.WIDE.U32 R146, R144.reuse, 0x20, R148 ;  /* 0x0000002090927825 */ /* 0x042fe200078e0094 */
[C---:B------:R-:W-:Y:S01]  /*0790*/  IADD3 R117, PT, PT, R144.reuse, 0x100, RZ ;  /* 0x0000010090757810 */ /* 0x040fe20007ffe0ff */
[----:B------:R-:W2:Y:S02]  /*07a0*/  @P1 LDG.E.U16 R156, desc[UR16][R74.64] ;  /* 0x000000104a9c1981 */ /* 0x000ea4000c1e1500 */
[----:B---3--:R-:W-:-:S02]  /*07b0*/  IMAD.WIDE.U32 R60, R144, 0x10, R84 ;  /* 0x00000010903c7825 */ /* 0x008fc400078e0054 */
[----:B------:R-:W3:Y:S02]  /*07c0*/  LDG.E.128 R56, desc[UR16][R146.64] ;  /* 0x0000001092387981 */ /* 0x000ee4000c1e1d00 */
[--C-:B------:R-:W-:Y:S02]  /*07d0*/  IMAD.WIDE.U32 R72, R143, 0x10, R84.reuse ;  /* 0x000000108f487825 */ /* 0x100fe400078e0054 */
[----:B------:R-:W3:Y:S02]  /*07e0*/  LDG.E.128 R60, desc[UR16][R60.64] ;  /* 0x000000103c3c7981 */ /* 0x000ee4000c1e1d00 */
[----:B------:R-:W-:Y:S02]  /*07f0*/  IMAD.WIDE.U32 R84, R117, 0x10, R84 ;  /* 0x0000001075547825 */ /* 0x000fe400078e0054 */
[----:B------:R0:W3:Y:S02]  /*0800*/  LDG.E.128 R64, desc[UR16][R146.64+0x10] ;  /* 0x0000101092407981 */ /* 0x0000e4000c1e1d00 */
[----:B------:R-:W-:-:S02]  /*0810*/  IMAD.WIDE.U32 R150, R143, 0x20, R148 ;  /* 0x000000208f967825 */ /* 0x000fc400078e0094 */
[----:B------:R-:W3:Y:S02]  /*0820*/  LDG.E.128 R84, desc[UR16][R84.64] ;  /* 0x0000001054547981 */ /* 0x000ee4000c1e1d00 */
        /* <DEDUP_REMOVED lines=16> */
[----:B------:R-:W5:Y:S04]  /*0930*/  @P0 LDG.E.128 R32, desc[UR16][R154.64] ;  /* 0x000000109a200981 */ /* 0x000f68000c1e1d00 */
[----:B------:R1:W5:Y:S01]  /*0940*/  @P0 LDG.E.128 R36, desc[UR16][R154.64+0x10] ;  /* 0x000010109a240981 */ /* 0x000362000c1e1d00 */
[----:B------:R-:W-:-:S05]  /*0950*/  @P0 IMAD.WIDE.U32 R152, R117, 0x20, R152 ;  /* 0x0000002075980825 */ /* 0x000fca00078e0098 */
[----:B------:R-:W5:Y:S04]  /*0960*/  @P0 LDG.E.128 R40, desc[UR16][R152.64] ;  /* 0x0000001098280981 */ /* 0x000f68000c1e1d00 */
[----:B------:R1:W5:Y:S01]  /*0970*/  @P0 LDG.E.128 R44, desc[UR16][R152.64+0x10] ;  /* 0x00001010982c0981 */ /* 0x000362000c1e1d00 */
[----:B----4-:R-:W-:-:S04]  /*0980*/  FSEL R157, R157, RZ, !P2 ;  /* 0x000000ff9d9d7208 */ /* 0x010fc80005000000 */
[----:B------:R-:W-:Y:S02]  /*0990*/  R2UR UR5, R157 ;  /* 0x000000009d0572ca */ /* 0x000fe400000e0000 */
[----:B--2---:R-:W-:-:S11]  /*09a0*/  R2UR UR8, R145 ;  /* 0x00000000910872ca */ /* 0x004fd600000e0000 */
[----:B---3--:R-:W-:Y:S01]  /*09b0*/  FADD.FTZ R145, R59, -UR5 ;  /* 0x800000053b917e21 */ /* 0x008fe20008010000 */
[--C-:B------:R-:W-:Y:S02]  /*09c0*/  HADD2.F32 R59, -RZ, R60.reuse.H0_H0 ;  /* 0x2000003cff3b7230 */ /* 0x100fe40000004100 */
[----:B------:R-:W-:Y:S01]  /*09d0*/  FADD.FTZ R56, R56, -UR5 ;  /* 0x8000000538387e21 */ /* 0x000fe20008010000 */
[----:B------:R-:W-:Y:S01]  /*09e0*/  FADD.FTZ R58, R58, -UR5 ;  /* 0x800000053a3a7e21 */ /* 0x000fe20008010000 */
[----:B------:R-:W-:Y:S02]  /*09f0*/  HADD2.F32 R60, -RZ, R60.H1_H1 ;  /* 0x3000003cff3c7230 */ /* 0x000fe40000004100 */
[----:B0-----:R-:W-:Y:S02]  /*0a00*/  HADD2.F32 R147, -RZ, R61.H0_H0 ;  /* 0x2000003dff937230 */ /* 0x001fe40000004100 */
[--C-:B------:R-:W-:Y:S02]  /*0a10*/  HADD2.F32 R160, -RZ, R86.reuse.H0_H0 ;  /* 0x20000056ffa07230 */ /* 0x100fe40000004100 */
[----:B------:R-:W-:-:S02]  /*0a20*/  HADD2.F32 R161, -RZ, R86.H1_H1 ;  /* 0x30000056ffa17230 */ /* 0x000fc40000004100 */
[----:B------:R-:W-:Y:S01]  /*0a30*/  FMUL.FTZ R86, R142, R59 ;  /* 0x0000003b8e567220 */ /* 0x000fe20000410000 */
[----:B------:R-:W-:Y:S02]  /*0a40*/  HADD2.F32 R146, -RZ, R61.H1_H1 ;  /* 0x3000003dff927230 */ /* 0x000fe40000004100 */
[----:B------:R-:W-:Y:S01]  /*0a50*/  FMUL.FTZ R61, R56, UR8 ;  /* 0x00000008383d7c20 */ /* 0x000fe20008410000 */
[--C-:B------:R-:W-:Y:S02]  /*0a60*/  HADD2.F32 R158, -RZ, R85.reuse.H0_H0 ;  /* 0x20000055ff9e7230 */ /* 0x100fe40000004100 */
[----:B-1----:R-:W-:Y:S01]  /*0a70*/  FADD.FTZ R154, R82, -UR5 ;  /* 0x80000005529a7e21 */ /* 0x002fe20008010000 */
[----:B------:R-:W-:Y:S02]  /*0a80*/  HADD2.F32 R159, -RZ, R85.H1_H1 ;  /* 0x30000055ff9f7230 */ /* 0x000fe40000004100 */
[----:B------:R-:W-:Y:S01]  /*0a90*/  FMUL.FTZ R82, R58, UR8 ;  /* 0x000000083a527c20 */ /* 0x000fe20008410000 */
[----:B------:R-:W-:Y:S01]  /*0aa0*/  FMUL.FTZ R85, R141, R60 ;  /* 0x0000003c8d557220 */ /* 0x000fe20000410000 */
[----:B------:R-:W-:Y:S01]  /*0ab0*/  FADD.FTZ R56, RZ, R86 ;  /* 0x00000056ff387221 */ /* 0x000fe20000010000 */
[----:B------:R-:W-:Y:S01]  /*0ac0*/  FADD.FTZ R64, R64, -UR5 ;  /* 0x8000000540407e21 */ /* 0x000fe20008010000 */
[----:B------:R-:W-:Y:S01]  /*0ad0*/  FADD.FTZ R112, R147, R112 ;  /* 0x0000007093707221 */ /* 0x000fe20000010000 */
[-C--:B------:R-:W-:Y:S01]  /*0ae0*/  FFMA.FTZ R113, R82, R147.reuse, R113 ;  /* 0x0000009352717223 */ /* 0x080fe20000010071 */
[----:B------:R-:W-:Y:S01]  /*0af0*/  FMUL.FTZ R147, R140, R147 ;  /* 0x000000938c937220 */ /* 0x000fe20000410000 */
[----:B------:R-:W-:Y:S01]  /*0b00*/  FADD.FTZ R56, R85, R56 ;  /* 0x0000003855387221 */ /* 0x000fe20000010000 */
[----:B------:R-:W-:-:S02]  /*0b10*/  HADD2.F32 R149, -RZ, R62.H0_H0 ;  /* 0x2000003eff957230 */ /* 0x000fc40000004100 */
[----:B------:R-:W-:Y:S01]  /*0b20*/  FADD.FTZ R162, R89, -UR5 ;  /* 0x8000000559a27e21 */ /* 0x000fe20008010000 */
[----:B------:R-:W-:Y:S01]  /*0b30*/  FMUL.FTZ R64, R64, UR8 ;  /* 0x0000000840407c20 */ /* 0x000fe20008410000 */
[----:B------:R-:W-:Y:S02]  /*0b40*/  @P1 HADD2.F32 R156, -RZ, R156.H0_H0 ;  /* 0x2000009cff9c1230 */ /* 0x000fe40000004100 */
[----:B------:R-:W-:Y:S01]  /*0b50*/  FMUL.FTZ R89, R139, R146 ;  /* 0x000000928b597220 */ /* 0x000fe20000410000 */
[----:B------:R-:W-:Y:S01]  /*0b60*/  FADD.FTZ R56, R147, R56 ;  /* 0x0000003893387221 */ /* 0x000fe20000010000 */
[----:B------:R-:W-:Y:S02]  /*0b70*/  HADD2.F32 R62, -RZ, R62.H1_H1 ;  /* 0x3000003eff3e7230 */ /* 0x000fe40000004100 */
[----:B------:R-:W-:Y:S01]  /*0b80*/  FADD.FTZ R66, R66, -UR5 ;  /* 0x8000000542427e21 */ /* 0x000fe20008010000 */
[----:B------:R-:W-:Y:S01]  /*0b90*/  FADD.FTZ R108, R149, R108 ;  /* 0x0000006c956c7221 */ /* 0x000fe20000010000 */
[-C--:B------:R-:W-:Y:S01]  /*0ba0*/  FFMA.FTZ R109, R64, R149.reuse, R109 ;  /* 0x00000095406d7223 */ /* 0x080fe2000001006d */
[----:B------:R-:W-:Y:S01]  /*0bb0*/  FMUL.FTZ R149, R138, R149 ;  /* 0x000000958a957220 */ /* 0x000fe20000410000 */
[----:B------:R-:W-:Y:S01]  /*0bc0*/  FADD.FTZ R56, R89, R56 ;  /* 0x0000003859387221 */ /* 0x000fe20000010000 */
[----:B------:R-:W-:Y:S01]  /*0bd0*/  @P1 R2UR UR4, R156 ;  /* 0x000000009c0412ca */ /* 0x000fe200000e0000 */
[----:B------:R-:W-:Y:S01]  /*0be0*/  FADD.FTZ R57, R57, -UR5 ;  /* 0x8000000539397e21 */ /* 0x000fe20008010000 */
[----:B------:R-:W-:-:S02]  /*0bf0*/  HADD2.F32 R151, -RZ, R63.H0_H0 ;  /* 0x2000003fff977230 */ /* 0x000fc40000004100 */
[----:B------:R-:W-:Y:S01]  /*0c00*/  FMUL.FTZ R66, R66, UR8 ;  /* 0x0000000842427c20 */ /* 0x000fe20008410000 */
[--C-:B------:R-:W-:Y:S02]  /*0c10*/  HADD2.F32 R156, -RZ, R84.reuse.H0_H0 ;  /* 0x20000054ff9c7230 */ /* 0x100fe40000004100 */
[----:B------:R-:W-:Y:S02]  /*0c20*/  HADD2.F32 R157, -RZ, R84.H1_H1 ;  /* 0x30000054ff9d7230 */ /* 0x000fe40000004100 */
[----:B------:R-:W-:Y:S01]  /*0c30*/  FMUL.FTZ R84, R145, UR8 ;  /* 0x0000000891547c20 */ /* 0x000fe20008410000 */
[----:B------:R-:W-:Y:S01]  /*0c40*/  FMUL.FTZ R145, R137, R62 ;  /* 0x0000003e89917220 */ /* 0x000fe20000410000 */
[----:B------:R-:W-:Y:S01]  /*0c50*/  FADD.FTZ R56, R149, R56 ;  /* 0x0000003895387221 */ /* 0x000fe20000010000 */
[----:B------:R-:W-:Y:S01]  /*0c60*/  FADD.FTZ R152, R80, -UR5 ;  /* 0x8000000550987e21 */ /* 0x000fe20008010000 */
[----:B------:R-:W-:Y:S01]  /*0c70*/  FMUL.FTZ R80, R57, UR8 ;  /* 0x0000000839507c20 */ /* 0x000fe20008410000 */
[----:B------:R-:W-:-:S02]  /*0c80*/  HADD2.F32 R148, -RZ, R63.H1_H1 ;  /* 0x3000003fff947230 */ /* 0x000fc40000004100 */
[----:B------:R-:W-:Y:S01]  /*0c90*/  FADD.FTZ R65, R65, -UR5 ;  /* 0x8000000541417e21 */ /* 0x000fe20008010000 */
[----:B------:R-:W-:Y:S01]  /*0ca0*/  FADD.FTZ R67, R67, -UR5 ;  /* 0x8000000543437e21 */ /* 0x000fe20008010000 */
[----:B------:R-:W-:Y:S01]  /*0cb0*/  FADD.FTZ R104, R151, R104 ;  /* 0x0000006897687221 */ /* 0x000fe20000010000 */
[-C--:B------:R-:W-:Y:S01]  /*0cc0*/  FFMA.FTZ R105, R66, R151.reuse, R105 ;  /* 0x0000009742697223 */ /* 0x080fe20000010069 */
[----:B------:R-:W-:Y:S01]  /*0cd0*/  FMUL.FTZ R151, R136, R151 ;  /* 0x0000009788977220 */ /* 0x000fe20000410000 */
[----:B------:R-:W-:Y:S01]  /*0ce0*/  FADD.FTZ R56, R145, R56 ;  /* 0x0000003891387221 */ /* 0x000fe20000010000 */
[----:B------:R-:W-:Y:S01]  /*0cf0*/  FADD.FTZ R114, R60, R114 ;  /* 0x000000723c727221 */ /* 0x000fe20000010000 */
[----:B------:R-:W-:Y:S01]  /*0d00*/  FFMA.FTZ R115, R80, R60, R115 ;  /* 0x0000003c50737223 */ /* 0x000fe20000010073 */
[----:B------:R-:W-:Y:S01]  /*0d10*/  FADD.FTZ R110, R146, R110 ;  /* 0x0000006e926e7221 */ /* 0x000fe20000010000 */
[----:B------:R-:W-:Y:S01]  /*0d20*/  FFMA.FTZ R111, R84, R146, R111 ;  /* 0x00000092546f7223 */ /* 0x000fe2000001006f */
[----:B------:R-:W-:-:S02]  /*0d30*/  HADD2.F32 R63, -RZ, R72.H0_H0 ;  /* 0x20000048ff3f7230 */ /* 0x000fc40000004100 */
[----:B------:R-:W-:Y:S01]  /*0d40*/  FMUL.FTZ R60, R65, UR8 ;  /* 0x00000008413c7c20 */ /* 0x000fe20008410000 */
[----:B------:R-:W-:Y:S01]  /*0d50*/  FMUL.FTZ R146, R67, UR8 ;  /* 0x0000000843927c20 */ /* 0x000fe20008410000 */
[----:B------:R-:W-:Y:S01]  /*0d60*/  FFMA.FTZ R57, R61, R86, RZ ;  /* 0x000000563d397223 */ /* 0x000fe200000100ff */
[----:B------:R-:W-:Y:S01]  /*0d70*/  FMUL.FTZ R67, R135, R148 ;  /* 0x0000009487437220 */ /* 0x000fe20000410000 */
[----:B------:R-:W-:Y:S01]  /*0d80*/  FADD.FTZ R56, R151, R56 ;  /* 0x0000003897387221 */ /* 0x000fe20000010000 */
[----:B------:R-:W-:Y:S01]  /*0d90*/  FADD.FTZ R68, R68, -UR5 ;  /* 0x8000000544447e21 */ /* 0x000fe20008010000 */
[----:B------:R-:W-:Y:S02]  /*0da0*/  HADD2.F32 R153, -RZ, R72.H1_H1 ;  /* 0x30000048ff997230 */ /* 0x000fe40000004100 */
[----:B------:R-:W-:Y:S01]  /*0db0*/  FADD.FTZ R116, R59, R116 ;  /* 0x000000743b747221 */ /* 0x000fe20000010000 */
[----:B------:R-:W-:Y:S01]  /*0dc0*/  FFMA.FTZ R118, R61, R59, R118 ;  /* 0x0000003b3d767223 */ /* 0x000fe20000010076 */
[----:B------:R-:W-:Y:S01]  /*0dd0*/  FADD.FTZ R106, R62, R106 ;  /* 0x0000006a3e6a7221 */ /* 0x000fe20000010000 */
[----:B------:R-:W-:Y:S01]  /*0de0*/  FFMA.FTZ R107, R60, R62, R107 ;  /* 0x0000003e3c6b7223 */ /* 0x000fe2000001006b */
[----:B------:R-:W-:Y:S01]  /*0df0*/  FFMA.FTZ R57, R80, R85, R57 ;  /* 0x0000005550397223 */ /* 0x000fe20000010039 */
[----:B------:R-:W-:Y:S01]  /*0e00*/  FMUL.FTZ R62, R134, R63 ;  /* 0x0000003f863e7220 */ /* 0x000fe20000410000 */
[----:B------:R-:W-:Y:S01]  /*0e10*/  FADD.FTZ R59, R67, R56 ;  /* 0x00000038433b7221 */ /* 0x000fe20000010000 */
[----:B------:R-:W-:Y:S01]  /*0e20*/  FADD.FTZ R70, R70, -UR5 ;  /* 0x8000000546467e21 */ /* 0x000fe20008010000 */
[----:B------:R-:W-:-:S02]  /*0e30*/  HADD2.F32 R72, -RZ, R73.H0_H0 ;  /* 0x20000049ff487230 */ /* 0x000fc40000004100 */
[----:B------:R-:W-:Y:S01]  /*0e40*/  FMUL.FTZ R65, R68, UR8 ;  /* 0x0000000844417c20 */ /* 0x000fe20008410000 */
[----:B------:R-:W-:Y:S01]  /*0e50*/  FFMA.FTZ R57, R82, R147, R57 ;  /* 0x0000009352397223 */ /* 0x000fe20000010039 */
[----:B------:R-:W-:Y:S01]  /*0e60*/  FMUL.FTZ R68, R133, R153 ;  /* 0x0000009985447220 */ /* 0x000fe20000410000 */
[----:B------:R-:W-:Y:S01]  /*0e70*/  FADD.FTZ R59, R62, R59 ;  /* 0x0000003b3e3b7221 */ /* 0x000fe20000010000 */
[----:B------:R-:W-:Y:S01]  /*0e80*/  FADD.FTZ R71, R71, -UR5 ;  /* 0x8000000547477e21 */ /* 0x000fe20008010000 */
[----:B------:R-:W-:Y:S02]  /*0e90*/  HADD2.F32 R73, -RZ, R73.H1_H1 ;  /* 0x30000049ff497230 */ /* 0x000fe40000004100 */
[----:B------:R-:W-:Y:S01]  /*0ea0*/  FMUL.FTZ R70, R70, UR8 ;  /* 0x0000000846467c20 */ /* 0x000fe20008410000 */
[----:B------:R-:W-:Y:S01]  /*0eb0*/  FADD.FTZ R17, R63, R17 ;  /* 0x000000113f117221 */ /* 0x000fe20000010000 */
[----:B------:R-:W-:Y:S01]  /*0ec0*/  FFMA.FTZ R0, R65, R63, R0 ;  /* 0x0000003f41007223 */ /* 0x000fe20000010000 */
[----:B------:R-:W-:Y:S01]  /*0ed0*/  FFMA.FTZ R57, R84, R89, R57 ;  /* 0x0000005954397223 */ /* 0x000fe20000010039 */
[----:B------:R-:W-:Y:S01]  /*0ee0*/  FMUL.FTZ R63, R132, R72 ;  /* 0x00000048843f7220 */ /* 0x000fe20000410000 */
[----:B------:R-:W-:Y:S01]  /*0ef0*/  FADD.FTZ R56, R68, R59 ;  /* 0x0000003b44387221 */ /* 0x000fe20000010000 */
[----:B------:R-:W-:-:S02]  /*0f00*/  HADD2.F32 R150, -RZ, R74.H0_H0 ;  /* 0x2000004aff967230 */ /* 0x000fc40000004100 */
[----:B------:R-:W-:Y:S01]  /*0f10*/  FMUL.FTZ R71, R71, UR8 ;  /* 0x0000000847477c20 */ /* 0x000fe20008410000 */
[----:B------:R-:W-:Y:S01]  /*0f20*/  FADD.FTZ R19, R72, R19 ;  /* 0x0000001348137221 */ /* 0x000fe20000010000 */
[----:B------:R-:W-:Y:S01]  /*0f30*/  FFMA.FTZ R3, R70, R72, R3 ;  /* 0x0000004846037223 */ /* 0x000fe20000010003 */
[----:B------:R-:W-:Y:S01]  /*0f40*/  FFMA.FTZ R57, R64, R149, R57 ;  /* 0x0000009540397223 */ /* 0x000fe20000010039 */
[-C--:B------:R-:W-:Y:S01]  /*0f50*/  FMUL.FTZ R72, R131, R73.reuse ;  /* 0x0000004983487220 */ /* 0x080fe20000410000 */
[----:B------:R-:W-:Y:S01]  /*0f60*/  FADD.FTZ R59, R63, R56 ;  /* 0x000000383f3b7221 */ /* 0x000fe20000010000 */
[----:B------:R-:W-:Y:S01]  /*0f70*/  FADD.FTZ R69, R69, -UR5 ;  /* 0x8000000545457e21 */ /* 0x000fe20008010000 */
[----:B------:R-:W-:Y:S02]  /*0f80*/  HADD2.F32 R155, -RZ, R74.H1_H1 ;  /* 0x3000004aff9b7230 */ /* 0x000fe40000004100 */
[----:B------:R-:W-:Y:S01]  /*0f90*/  FADD.FTZ R20, R73, R20 ;  /* 0x0000001449147221 */ /* 0x000fe20000010000 */
[----:B------:R-:W-:Y:S01]  /*0fa0*/  FFMA.FTZ R4, R71, R73, R4 ;  /* 0x0000004947047223 */ /* 0x000fe20000010004 */
[----:B------:R-:W-:Y:S01]  /*0fb0*/  FFMA.FTZ R57, R60, R145, R57 ;  /* 0x000000913c397223 */ /* 0x000fe20000010039 */
[----:B------:R-:W-:Y:S01]  /*0fc0*/  FMUL.FTZ R73, R130, R150 ;  /* 0x0000009682497220 */ /* 0x000fe20000410000 */
[----:B------:R-:W-:Y:S01]  /*0fd0*/  FADD.FTZ R56, R72, R59 ;  /* 0x0000003b48387221 */ /* 0x000fe20000010000 */
[----:B------:R-:W-:Y:S01]  /*0fe0*/  FADD.FTZ R77, R77, -UR5 ;  /* 0x800000054d4d7e21 */ /* 0x000fe20008010000 */
[----:B------:R-:W-:-:S02]  /*0ff0*/  HADD2.F32 R74, -RZ, R75.H0_H0 ;  /* 0x2000004bff4a7230 */ /* 0x000fc40000004100 */
[----:B------:R-:W-:Y:S01]  /*1000*/  FADD.FTZ R102, R148, R102 ;  /* 0x0000006694667221 */ /* 0x000fe20000010000 */
[----:B------:R-:W-:Y:S01]  /*1010*/  FFMA.FTZ R103, R146, R148, R103 ;  /* 0x0000009492677223 */ /* 0x000fe20000010067 */
[----:B------:R-:W-:Y:S01]  /*1020*/  FMUL.FTZ R69, R69, UR8 ;  /* 0x0000000845457c20 */ /* 0x000fe20008410000 */
[----:B------:R-:W-:Y:S01]  /*1030*/  FFMA.FTZ R57, R66, R151, R57 ;  /* 0x0000009742397223 */ /* 0x000fe20000010039 */
[----:B------:R-:W-:Y:S01]  /*1040*/  FMUL.FTZ R148, R129, R155 ;  /* 0x0000009b81947220 */ /* 0x000fe20000410000 */
[----:B------:R-:W-:Y:S01]  /*1050*/  FADD.FTZ R59, R73, R56 ;  /* 0x00000038493b7221 */ /* 0x000fe20000010000 */
[----:B------:R-:W-:Y:S01]  /*1060*/  FMUL.FTZ R77, R77, UR8 ;  /* 0x000000084d4d7c20 */ /* 0x000fe20008410000 */
[----:B------:R-:W-:Y:S02]  /*1070*/  HADD2.F32 R75, -RZ, R75.H1_H1 ;  /* 0x3000004bff4b7230 */ /* 0x000fe40000004100 */
[----:B------:R-:W-:Y:S01]  /*1080*/  FADD.FTZ R79, R79, -UR5 ;  /* 0x800000054f4f7e21 */ /* 0x000fe20008010000 */
[----:B------:R-:W-:Y:S01]  /*1090*/  FADD.FTZ R18, R153, R18 ;  /* 0x0000001299127221 */ /* 0x000fe20000010000 */
[----:B------:R-:W-:Y:S01]  /*10a0*/  FFMA.FTZ R2, R69, R153, R2 ;  /* 0x0000009945027223 */ /* 0x000fe20000010002 */
[----:B------:R-:W-:Y:S01]  /*10b0*/  FFMA.FTZ R56, R146, R67, R57 ;  /* 0x0000004392387223 */ /* 0x000fe20000010039 */
[----:B------:R-:W-:Y:S01]  /*10c0*/  FMUL.FTZ R153, R128, R74 ;  /* 0x0000004a80997220 */ /* 0x000fe20000410000 */
[----:B------:R-:W-:Y:S01]  /*10d0*/  FADD.FTZ R58, R148, R59 ;  /* 0x0000003b943a7221 */ /* 0x000fe20000010000 */
[----:B------:R-:W-:Y:S01]  /*10e0*/  FADD.FTZ R22, R155, R22 ;  /* 0x000000169b167221 */ /* 0x000fe20000010000 */
[----:B------:R-:W-:Y:S01]  /*10f0*/  FFMA.FTZ R6, R77, R155, R6 ;  /* 0x0000009b4d067223 */ /* 0x000fe20000010006 */
[----:B------:R-:W-:Y:S01]  /*1100*/  FADD.FTZ R78, R78, -UR5 ;  /* 0x800000054e4e7e21 */ /* 0x000fe20008010000 */
[----:B------:R-:W-:Y:S01]  /*1110*/  FMUL.FTZ R155, R79, UR8 ;  /* 0x000000084f9b7c20 */ /* 0x000fe20008410000 */
[----:B------:R-:W-:Y:S01]  /*1120*/  FFMA.FTZ R56, R65, R62, R56 ;  /* 0x0000003e41387223 */ /* 0x000fe20000010038 */
[-C--:B------:R-:W-:Y:S01]  /*1130*/  FMUL.FTZ R164, R127, R75.reuse ;  /* 0x0000004b7fa47220 */ /* 0x080fe20000410000 */
[----:B------:R-:W-:Y:S01]  /*1140*/  FADD.FTZ R59, R153, R58 ;  /* 0x0000003a993b7221 */ /* 0x000fe20000010000 */
[----:B------:R-:W-:Y:S01]  /*1150*/  FMUL.FTZ R78, R78, UR8 ;  /* 0x000000084e4e7c20 */ /* 0x000fe20008410000 */
[----:B------:R-:W-:Y:S01]  /*1160*/  FADD.FTZ R92, R75, R92 ;  /* 0x0000005c4b5c7221 */ /* 0x000fe20000010000 */
[----:B------:R-:W-:Y:S01]  /*1170*/  FFMA.FTZ R8, R155, R75, R8 ;  /* 0x0000004b9b087223 */ /* 0x000fe20000010008 */
[----:B------:R-:W-:Y:S01]  /*1180*/  FFMA.FTZ R57, R69, R68, R56 ;  /* 0x0000004445397223 */ /* 0x000fe20000010038 */
[----:B------:R-:W-:Y:S01]  /*1190*/  FMUL.FTZ R75, R126, R156 ;  /* 0x0000009c7e4b7220 */ /* 0x000fe20000410000 */
[----:B------:R-:W-:Y:S01]  /*11a0*/  FADD.FTZ R58, R164, R59 ;  /* 0x0000003ba43a7221 */ /* 0x000fe20000010000 */
[----:B------:R-:W-:Y:S01]  /*11b0*/  FADD.FTZ R76, R76, -UR5 ;  /* 0x800000054c4c7e21 */ /* 0x000fe20008010000 */
[----:B------:R-:W-:Y:S01]  /*11c0*/  FADD.FTZ R23, R74, R23 ;  /* 0x000000174a177221 */ /* 0x000fe20000010000 */
[----:B------:R-:W-:Y:S01]  /*11d0*/  FFMA.FTZ R7, R78, R74, R7 ;  /* 0x0000004a4e077223 */ /* 0x000fe20000010007 */
[----:B------:R-:W-:Y:S01]  /*11e0*/  FFMA.FTZ R56, R70, R63, R57 ;  /* 0x0000003f46387223 */ /* 0x000fe20000010039 */
[----:B------:R-:W-:Y:S01]  /*11f0*/  FMUL.FTZ R74, R125, R157 ;  /* 0x0000009d7d4a7220 */ /* 0x000fe20000410000 */
[----:B------:R-:W-:Y:S01]  /*1200*/  FADD.FTZ R59, R75, R58 ;  /* 0x0000003a4b3b7221 */ /* 0x000fe20000010000 */
[----:B------:R-:W-:Y:S01]  /*1210*/  FADD.FTZ R81, R81, -UR5 ;  /* 0x8000000551517e21 */ /* 0x000fe20008010000 */
[----:B------:R-:W-:Y:S01]  /*1220*/  FMUL.FTZ R76, R76, UR8 ;  /* 0x000000084c4c7c20 */ /* 0x000fe20008410000 */
[----:B------:R-:W-:Y:S01]  /*1230*/  FFMA.FTZ R57, R71, R72, R56 ;  /* 0x0000004847397223 */ /* 0x000fe20000010038 */
[----:B------:R-:W-:Y:S01]  /*1240*/  FMUL.FTZ R79, R124, R158 ;  /* 0x0000009e7c4f7220 */ /* 0x000fe20000410000 */
[----:B------:R-:W-:Y:S01]  /*1250*/  FADD.FTZ R58, R59, R74 ;  /* 0x0000004a3b3a7221 */ /* 0x000fe20000010000 */
[----:B------:R-:W-:Y:S01]  /*1260*/  FADD.FTZ R21, R150, R21 ;  /* 0x0000001596157221 */ /* 0x000fe20000010000 */
[C---:B------:R-:W-:Y:S01]  /*1270*/  FFMA.FTZ R5, R76.reuse, R150, R5 ;  /* 0x000000964c057223 */ /* 0x040fe20000010005 */
[----:B------:R-:W-:Y:S01]  /*1280*/  FMUL.FTZ R81, R81, UR8 ;  /* 0x0000000851517c20 */ /* 0x000fe20008410000 */
[----:B------:R-:W-:Y:S01]  /*1290*/  FFMA.FTZ R56, R76, R73, R57 ;  /* 0x000000494c387223 */ /* 0x000fe20000010039 */
[----:B------:R-:W-:Y:S01]  /*12a0*/  FMUL.FTZ R150, R123, R159 ;  /* 0x0000009f7b967220 */ /* 0x000fe20000410000 */
[----:B------:R-:W-:Y:S01]  /*12b0*/  FADD.FTZ R59, R58, R79 ;  /* 0x0000004f3a3b7221 */ /* 0x000fe20000010000 */
[----:B------:R-:W-:Y:S01]  /*12c0*/  FMUL.FTZ R154, R154, UR8 ;  /* 0x000000089a9a7c20 */ /* 0x000fe20008410000 */
[----:B------:R-:W-:Y:S01]  /*12d0*/  FADD.FTZ R94, R157, R94 ;  /* 0x0000005e9d5e7221 */ /* 0x000fe20000010000 */
[----:B------:R-:W-:Y:S01]  /*12e0*/  FFMA.FTZ R10, R81, R157, R10 ;  /* 0x0000009d510a7223 */ /* 0x000fe2000001000a */
[----:B------:R-:W-:Y:S01]  /*12f0*/  FFMA.FTZ R57, R77, R148, R56 ;  /* 0x000000944d397223 */ /* 0x000fe20000010038 */
[----:B------:R-:W-:Y:S01]  /*1300*/  FADD.FTZ R83, R83, -UR5 ;  /* 0x8000000553537e21 */ /* 0x000fe20008010000 */
[----:B------:R-:W-:Y:S01]  /*1310*/  FMUL.FTZ R157, R122, R160 ;  /* 0x000000a07a9d7220 */ /* 0x000fe20000410000 */
[----:B------:R-:W-:Y:S01]  /*1320*/  FADD.FTZ R56, R59, R150 ;  /* 0x000000963b387221 */ /* 0x000fe20000010000 */
[----:B------:R-:W-:Y:S01]  /*1330*/  FMUL.FTZ R152, R152, UR8 ;  /* 0x0000000898987c20 */ /* 0x000fe20008410000 */
[----:B------:R-:W-:Y:S01]  /*1340*/  FADD.FTZ R95, R158, R95 ;  /* 0x0000005f9e5f7221 */ /* 0x000fe20000010000 */
[----:B------:R-:W-:Y:S01]  /*1350*/  FFMA.FTZ R11, R154, R158, R11 ;  /* 0x0000009e9a0b7223 */ /* 0x000fe2000001000b */
[----:B------:R-:W-:Y:S01]  /*1360*/  FFMA.FTZ R158, R78, R153, R57 ;  /* 0x000000994e9e7223 */ /* 0x000fe20000010039 */
[----:B------:R-:W-:Y:S01]  /*1370*/  FMUL.FTZ R83, R83, UR8 ;  /* 0x0000000853537c20 */ /* 0x000fe20008410000 */
[----:B------:R-:W-:Y:S01]  /*1380*/  FADD.FTZ R57, R56, R157 ;  /* 0x0000009d38397221 */ /* 0x000fe20000010000 */
[----:B------:R-:W-:Y:S01]  /*1390*/  FADD.FTZ R93, R156, R93 ;  /* 0x0000005d9c5d7221 */ /* 0x000fe20000010000 */
[----:B------:R-:W-:Y:S01]  /*13a0*/  FFMA.FTZ R9, R152, R156, R9 ;  /* 0x0000009c98097223 */ /* 0x000fe20000010009 */
[----:B------:R-:W-:-:S02]  /*13b0*/  HADD2.F32 R56, -RZ, R87.H0_H0 ;  /* 0x20000057ff387230 */ /* 0x000fc40000004100 */
[----:B------:R-:W-:Y:S01]  /*13c0*/  FADD.FTZ R88, R88, -UR5 ;  /* 0x8000000558587e21 */ /* 0x000fe20008010000 */
[----:B------:R-:W-:Y:S01]  /*13d0*/  FMUL.FTZ R156, R121, R161 ;  /* 0x000000a1799c7220 */ /* 0x000fe20000410000 */
[----:B------:R-:W-:Y:S01]  /*13e0*/  FADD.FTZ R96, R159, R96 ;  /* 0x000000609f607221 */ /* 0x000fe20000010000 */
[----:B------:R-:W-:Y:S01]  /*13f0*/  FFMA.FTZ R12, R83, R159, R12 ;  /* 0x0000009f530c7223 */ /* 0x000fe2000001000c */
[----:B------:R-:W-:Y:S01]  /*1400*/  FMUL.FTZ R159, R162, UR8 ;  /* 0x00000008a29f7c20 */ /* 0x000fe20008410000 */
[----:B------:R-:W-:Y:S02]  /*1410*/  HADD2.F32 R58, -RZ, R87.H1_H1 ;  /* 0x30000057ff3a7230 */ /* 0x000fe40000004100 */
[----:B------:R-:W-:Y:S01]  /*1420*/  FFMA.FTZ R59, R155, R164, R158 ;  /* 0x000000a49b3b7223 */ /* 0x000fe2000001009e */
[----:B------:R-:W-:Y:S01]  /*1430*/  FMUL.FTZ R88, R88, UR8 ;  /* 0x0000000858587c20 */ /* 0x000fe20008410000 */
[----:B------:R-:W-:Y:S01]  /*1440*/  FADD.FTZ R158, R57, R156 ;  /* 0x0000009c399e7221 */ /* 0x000fe20000010000 */
[----:B------:R-:W-:Y:S01]  /*1450*/  FMUL.FTZ R87, R120, R56 ;  /* 0x0000003878577220 */ /* 0x000fe20000410000 */
[----:B------:R-:W-:Y:S01]  /*1460*/  FADD.FTZ R98, R161, R98 ;  /* 0x00000062a1627221 */ /* 0x000fe20000010000 */
[----:B------:R-:W-:Y:S01]  /*1470*/  FFMA.FTZ R14, R159, R161, R14 ;  /* 0x000000a19f0e7223 */ /* 0x000fe2000001000e */
[----:B------:R-:W-:Y:S01]  /*1480*/  FADD.FTZ R57, R90, -UR5 ;  /* 0x800000055a397e21 */ /* 0x000fe20008010000 */
[----:B------:R-:W-:Y:S01]  /*1490*/  FADD.FTZ R97, R160, R97 ;  /* 0x00000061a0617221 */ /* 0x000fe20000010000 */
[----:B------:R-:W-:Y:S01]  /*14a0*/  FFMA.FTZ R13, R88, R160, R13 ;  /* 0x000000a0580d7223 */ /* 0x000fe2000001000d */
[----:B------:R-:W-:Y:S01]  /*14b0*/  FADD.FTZ R161, R158, R87 ;  /* 0x000000579ea17221 */ /* 0x000fe20000010000 */
[----:B------:R-:W-:Y:S01]  /*14c0*/  FMUL.FTZ R90, R119, R58 ;  /* 0x0000003a775a7220 */ /* 0x000fe20000410000 */
[----:B------:R-:W-:Y:S01]  /*14d0*/  FFMA.FTZ R160, R152, R75, R59 ;  /* 0x0000004b98a07223 */ /* 0x000fe2000001003b */
[----:B------:R-:W-:-:S02]  /*14e0*/  FMUL.FTZ R158, R57, UR8 ;  /* 0x00000008399e7c20 */ /* 0x000fc40008410000 */
[----:B------:R-:W-:Y:S01]  /*14f0*/  FADD.FTZ R57, R161, R90 ;  /* 0x0000005aa1397221 */ /* 0x000fe20000010000 */
[----:B------:R-:W-:Y:S01]  /*1500*/  FFMA.FTZ R59, R81, R74, R160 ;  /* 0x0000004a513b7223 */ /* 0x000fe200000100a0 */
[----:B------:R-:W-:Y:S01]  /*1510*/  FADD.FTZ R99, R56, R99 ;  /* 0x0000006338637221 */ /* 0x000fe20000010000 */
[----:B------:R-:W-:Y:S02]  /*1520*/  FFMA.FTZ R15, R158, R56, R15 ;  /* 0x000000389e0f7223 */ /* 0x000fe4000001000f */
[----:B------:R-:W-:Y:S01]  /*1530*/  FFMA.FTZ R160, R154, R79, R59 ;  /* 0x0000004f9aa07223 */ /* 0x000fe2000001003b */
[----:B------:R-:W0:Y:S03]  /*1540*/  SHFL.DOWN PT, R56, R57, 0x10, 0x1f ;  /* 0x0a001f0039387f89 */ /* 0x000e2600000e0000 */
[----:B------:R-:W-:-:S04]  /*1550*/  FFMA.FTZ R59, R83, R150, R160 ;  /* 0x00000096533b7223 */ /* 0x000fc800000100a0 */
[----:B------:R-:W-:Y:S01]  /*1560*/  FFMA.FTZ R160, R88, R157, R59 ;  /* 0x0000009d58a07223 */ /* 0x000fe2000001003b */
[----:B------:R-:W-:-:S03]  /*1570*/  FADD.FTZ R91, R91, -UR5 ;  /* 0x800000055b5b7e21 */ /* 0x000fc60008010000 */
[----:B------:R-:W-:Y:S01]  /*1580*/  FFMA.FTZ R59, R159, R156, R160 ;  /* 0x0000009c9f3b7223 */ /* 0x000fe200000100a0 */
[----:B------:R-:W-:-:S03]  /*1590*/  FMUL.FTZ R91, R91, UR8 ;  /* 0x000000085b5b7c20 */ /* 0x000fc60008410000 */
        /* <DEDUP_REMOVED lines=13> */
[----:B0-----:R-:W-:-:S05]  /*1670*/  FADD.FTZ R161, R162, R161 ;  /* 0x000000a1a2a17221 */ /* 0x001fca0000010000 */
[----:B------:R-:W0:Y:S01]  /*1680*/  SHFL.DOWN PT, R160, R161, 0x2, 0x1f ;  /* 0x08401f00a1a07f89 */ /* 0x000e2200000e0000 */
[----:B-1----:R-:W-:-:S05]  /*1690*/  FADD.FTZ R165, R163, R165 ;  /* 0x000000a5a3a57221 */ /* 0x002fca0000010000 */
[----:B------:R-:W1:Y:S01]  /*16a0*/  SHFL.DOWN PT, R56, R165, 0x1, 0x1f ;  /* 0x08201f00a5387f89 */ /* 0x000e6200000e0000 */
[----:B------:R-:W-:Y:S01]  /*16b0*/  LOP3.LUT P1, RZ, R101, 0x1f, RZ, 0xc0, !PT ;  /* 0x0000001f65ff7812 */ /* 0x000fe2000782c0ff */
[----:B0-----:R-:W-:-:S05]  /*16c0*/  FADD.FTZ R160, R161, R160 ;  /* 0x000000a0a1a07221 */ /* 0x001fca0000010000 */
[----:B------:R-:W0:Y:S01]  /*16d0*/  SHFL.DOWN PT, R59, R160, 0x1, 0x1f ;  /* 0x08201f00a03b7f89 */ /* 0x000e2200000e0000 */
[----:B------:R-:W-:Y:S01]  /*16e0*/  UMOV UR7, 0x3f800000 ;  /* 0x3f80000000077882 */ /* 0x000fe20000000000 */
[----:B------:R-:W-:Y:S01]  /*16f0*/  @UP0 UMOV UR7, UR4 ;  /* 0x0000000400070c82 */ /* 0x000fe20008000000 */
[----:B------:R-:W-:Y:S01]  /*1700*/  BSSY.RECONVERGENT B0, `(.L_x_6251) ;  /* 0x000000c000007945 */ /* 0x000fe20003800200 */
[----:B-1----:R-:W-:Y:S01]  /*1710*/  FADD.FTZ R56, R165, R56 ;  /* 0x00000038a5387221 */ /* 0x002fe20000010000 */
[----:B0-----:R-:W-:Y:S02]  /*1720*/  FADD.FTZ R57, R160, R59 ;  /* 0x0000003ba0397221 */ /* 0x001fe40000010000 */
        /* <DEDUP_REMOVED lines=9> */
.L_x_6252:
[----:B------:R-:W-:Y:S05]  /*17c0*/  BSYNC.RECONVERGENT B0 ;  /* 0x0000000000007941 */ /* 0x000fea0003800200 */
.L_x_6251:
        /* <DEDUP_REMOVED lines=62> */
[----:B------:R-:W-:Y:S02]  /*1bb0*/  F2FP.F16.F32.PACK_AB R57, R84, R57 ;  /* 0x000000395439723e */ /* 0x000fe400000000ff */
[----:B------:R-:W-:Y:S01]  /*1bc0*/  F2FP.F16.F32.PACK_AB R56, R61, R56 ;  /* 0x000000383d38723e */ /* 0x000fe200000000ff */
[----:B------:R-:W-:Y:S06]  /*1bd0*/  BRA `(.L_x_6255) ;  /* 0x0000000000907947 */ /* 0x000fec0003800000 */
.L_x_6254:
        /* <DEDUP_REMOVED lines=36> */
.L_x_6255:
        /* <DEDUP_REMOVED lines=47> */
.L_x_6256:
        /* <DEDUP_REMOVED lines=35> */
[----:B------:R-:W-:-:S07]  /*2340*/  F2FP.F16.F32.PACK_AB R56, R63, R56 ;  /* 0x000000383f38723e */ /* 0x000fce00000000ff */
.L_x_6257:
        /* <DEDUP_REMOVED lines=44> */
.L_x_6258:
        /* <DEDUP_REMOVED lines=36> */
.L_x_6259:
[----:B------:R-:W0:Y:S01]  /*2850*/  @P0 LDC.64 R62, c[0x0][0x478] ;  /* 0x00011e00ff3e0b82 */ /* 0x000e220000000a00 */
[----:B------:R-:W-:-:S04]  /*2860*/  IMAD.WIDE.U32 R60, R117, 0x10, R60 ;  /* 0x00000010753c7825 */ /* 0x000fc800078e003c */
[----:B0-----:R-:W-:-:S05]  /*2870*/  @P0 IMAD.WIDE.U32 R62, R117, 0x20, R62 ;  /* 0x00000020753e0825 */ /* 0x001fca00078e003e */
[----:B------:R1:W-:Y:S04]  /*2880*/  @P0 STG.E.128 desc[UR16][R62.64], R48 ;  /* 0x000000303e000986 */ /* 0x0003e8000c101d10 */
[----:B------:R1:W-:Y:S04]  /*2890*/  @P0 STG.E.128 desc[UR16][R62.64+0x10], R52 ;  /* 0x000010343e000986 */ /* 0x0003e8000c101d10 */
[----:B------:R1:W-:Y:S01]  /*28a0*/  STG.E.128 desc[UR16][R60.64], R56 ;  /* 0x000000383c007986 */ /* 0x0003e2000c101d10 */
[----:B------:R-:W-:Y:S05]  /*28b0*/  BRA `(.L_x_6260) ;  /* 0x0000000c00cc7947 */ /* 0x000fea0003800000 */
.L_x_6253:
        /* <DEDUP_REMOVED lines=40> */
.L_x_6261:
        /* <DEDUP_REMOVED lines=36> */
.L_x_6262:
        /* <DEDUP_REMOVED lines=45> */
.L_x_6263:
        /* <DEDUP_REMOVED lines=36> */
.L_x_6264:
        /* <DEDUP_REMOVED lines=44> */
.L_x_6265:
        /* <DEDUP_REMOVED lines=36> */
.L_x_6266:
[----:B------:R-:W0:Y:S01]  /*3790*/  @P0 LDC.64 R62, c[0x0][0x478] ;  /* 0x00011e00ff3e0b82 */ /* 0x000e220000000a00 */
[----:B------:R-:W-:-:S04]  /*37a0*/  IMAD.WIDE.U32 R60, R117, 0x10, R60 ;  /* 0x00000010753c7825 */ /* 0x000fc800078e003c */
[----:B0-----:R-:W-:-:S05]  /*37b0*/  @P0 IMAD.WIDE.U32 R62, R117, 0x20, R62 ;  /* 0x00000020753e0825 */ /* 0x001fca00078e003e */
[----:B------:R0:W-:Y:S04]  /*37c0*/  @P0 STG.E.128 desc[UR16][R62.64], R48 ;  /* 0x000000303e000986 */ /* 0x0001e8000c101d10 */
[----:B------:R0:W-:Y:S04]  /*37d0*/  @P0 STG.E.128 desc[UR16][R62.64+0x10], R52 ;  /* 0x000010343e000986 */ /* 0x0001e8000c101d10 */
[----:B------:R0:W-:Y:S02]  /*37e0*/  STG.E.128 desc[UR16][R60.64], R56 ;  /* 0x000000383c007986 */ /* 0x0001e4000c101d10 */
.L_x_6260:
        /* <DEDUP_REMOVED lines=52> */
.L_x_6250:
        /* <DEDUP_REMOVED lines=20> */
.L_x_6268:
        /* <DEDUP_REMOVED lines=9> */
.L_x_10775:


//--------------------- .text._ZN10layer_norm13ln_bwd_kernelINS_13Kernel_traitsI6__halfS2_fS2_fjLj3072ELj1ELj1ELj4ELj16ENS_18Kernel_traits_baseILj3072ES2_S2_fS2_fjLj128EEEEELb0ELb0ELb1ELb0EEEvNS_9BwdParamsE --------------------------
	.section	.text._ZN10layer_norm13ln_bwd_kernelINS_13Kernel_traitsI6__halfS2_fS2_fjLj3072ELj1ELj1ELj4ELj16ENS_18Kernel_traits_baseILj3072ES2_S2_fS2_fjLj128EEEEELb0ELb0ELb1ELb0EEEvNS_9BwdParamsE,"ax",@progbits
	.align	128
        .global         _ZN10layer_norm13ln_bwd_kernelINS_13Kernel_traitsI6__halfS2_fS2_fjLj3072ELj1ELj1ELj4ELj16ENS_18Kernel_traits_baseILj3072ES2_S2_fS2_fjLj128EEEEELb0ELb0ELb1ELb0EEEvNS_9BwdParamsE
        .type           _ZN10layer_norm13ln_bwd_kernelINS_13Kernel_traitsI6__halfS2_fS2_fjLj3072ELj1ELj1ELj4ELj16ENS_18Kernel_traits_baseILj3072ES2_S2_fS2_fjLj128EEEEELb0ELb0ELb1ELb0EEEvNS_9BwdParamsE,@function
        .size           _ZN10layer_norm13ln_bwd_kernelINS_13Kernel_traitsI6__halfS2_fS2_fjLj3072ELj1ELj1ELj4ELj16ENS_18Kernel_traits_baseILj3072ES2_S2_fS2_fjLj128EEEEELb0ELb0ELb1ELb0EEEvNS_9BwdParamsE,(.L_x_10776 - _ZN10layer_norm13ln_bwd_kernelINS_13Kernel_traitsI6__halfS2_fS2_fjLj3072ELj1ELj1ELj4ELj16ENS_18Kernel_traits_baseILj3072ES2_S2_fS2_fjLj128EEEEELb0ELb0ELb1ELb0EEEvNS_9BwdParamsE)
        .other          _ZN10layer_norm13ln_bwd_kernelINS_13Kernel_traitsI6__halfS2_fS2_fjLj3072ELj1ELj1ELj4ELj16ENS_18Kernel_traits_baseILj3072ES2_S2_fS2_fjLj128EEEEELb0ELb0ELb1ELb0EEEvNS_9BwdParamsE,@"STO_CUDA_ENTRY STV_DEFAULT"
_ZN10layer_norm13ln_bwd_kernelINS_13Kernel_traitsI6__halfS2_fS2_fjLj3072ELj1ELj1ELj4ELj16ENS_18Kernel_traits_baseILj3072ES2_S2_fS2_fjLj128EEEEELb0ELb0ELb1ELb0EEEvNS_9BwdParamsE:
.text._ZN10layer_norm13ln_bwd_kernelINS_13Kernel_traitsI6__halfS2_fS2_fjLj3072ELj1ELj1ELj4ELj16ENS_18Kernel_traits_baseILj3072ES2_S2_fS2_fjLj128EEEEELb0ELb0ELb1ELb0EEEvNS_9BwdParamsE:
        /* <DEDUP_REMOVED lines=81> */
[----:B------:R-:W4:Y:S01]  /*0510*/  LDCU.64 UR20, c[0x0][0x3c0] ;  /* 0x00007800ff1477ac */ /* 0x000f220008000a00 */
[----:B------:R-:W0:Y:S01]  /*0520*/  LDCU UR29, c[0x0][0x400] ;  /* 0x00008000ff1d77ac */ /* 0x000e220008000800 */
[----:B------:R-:W0:Y:S01]  /*0530*/  LDCU.64 UR22, c[0x0][0x438] ;  /* 0x00008700ff1677ac */ /* 0x000e220008000a00 */
[----:B------:R-:W0:Y:S01]  /*0540*/  LDCU.64 UR4, c[0x0][0x478] ;  /* 0x00008f00ff0477ac */ /* 0x000e220008000a00 */
[----:B------:R-:W0:Y:S01]  /*0550*/  LDCU.128 UR12, c[0x0][0x3f0] ;  /* 0x00007e00ff0c77ac */ /* 0x000e220008000c00 */
[----:B------:R-:W0:Y:S02]  /*0560*/  LDCU.64 UR24, c[0x0][0x380] ;  /* 0x00007000ff1877ac */ /* 0x000e240008000a00 */
.L_x_6339:
[----:B0-----:R-:W-:Y:S02]  /*0570*/  UIMAD.WIDE UR8, UR26, 0x4, UR14 ;  /* 0x000000041a0878a5 */ /* 0x001fe4000f8e020e */
[----:B------:R-:W-:-:S04]  /*0580*/  UIMAD.WIDE UR10, UR26, 0x4, UR12 ;  /* 0x000000041a0a78a5 */ /* 0x000fc8000f8e020c */
[----:B--2---:R-:W-:Y:S02]  /*0590*/  MOV R120, UR8 ;  /* 0x0000000800787c02 */ /* 0x004fe40008000f00 */
[----:B------:R-:W-:Y:S01]  /*05a0*/  MOV R121, UR9 ;  /* 0x0000000900797c02 */ /* 0x000fe20008000f00 */
[----:B---3--:R-:W-:-:S04]  /*05b0*/  UIMAD.WIDE UR8, UR26, 0x4, UR18 ;  /* 0x000000041a0878a5 */ /* 0x008fc8000f8e0212 */
[----:B------:R-:W3:Y:S01]  /*05c0*/  LDG.E R120, desc[UR16][R120.64] ;  /* 0x0000001078787981 */ /* 0x000ee2000c1e1900 */
[----:B-1----:R-:W-:Y:S02]  /*05d0*/  MOV R116, UR10 ;  /* 0x0000000a00747c02 */ /* 0x002fe40008000f00 */
[----:B------:R-:W-:Y:S02]  /*05e0*/  MOV R118, UR8 ;  /* 0x0000000800767c02 */ /* 0x000fe40008000f00 */
[----:B------:R-:W-:Y:S02]  /*05f0*/  MOV R119, UR9 ;  /* 0x0000000900777c02 */ /* 0x000fe40008000f00 */
[----:B------:R-:W-:-:S03]  /*0600*/  MOV R117, UR11 ;  /* 0x0000000b00757c02 */ /* 0x000fc60008000f00 */
[----:B------:R-:W2:Y:S04]  /*0610*/  LDG.E R118, desc[UR16][R118.64] ;  /* 0x0000001076767981 */ /* 0x000ea8000c1e1900 */
[----:B------:R-:W4:Y:S01]  /*0620*/  LDG.E R116, desc[UR16][R116.64] ;  /* 0x0000001074747981 */ /* 0x000f22000c1e1900 */
[----:B------:R-:W-:Y:S01]  /*0630*/  HFMA2 R163, -RZ, RZ, 0, 0 ;  /* 0x00000000ffa37431 */ /* 0x000fe200000001ff */
[----:B------:R-:W-:Y:S01]  /*0640*/  BSSY.RECONVERGENT B0, `(.L_x_6270) ;  /* 0x0000145000007945 */ /* 0x000fe20003800200 */
[----:B------:R-:W-:Y:S02]  /*0650*/  MOV R164, RZ ;  /* 0x000000ff00a47202 */ /* 0x000fe40000000f00 */
[----:B---3--:R-:W-:Y:S02]  /*0660*/  R2UR UR30, R120 ;  /* 0x00000000781e72ca */ /* 0x008fe400000e0000 */
[----:B--2---:R-:W-:-:S11]  /*0670*/  R2UR UR31, R118 ;  /* 0x00000000761f72ca */ /* 0x004fd600000e0000 */
[----:B------:R-:W-:Y:S01]  /*0680*/  UISETP.GE.AND UP2, UPT, UR30, 0x1, UPT ;  /* 0x000000011e00788c */ /* 0x000fe2000bf46270 */
[----:B----4-:R-:W-:-:S08]  /*0690*/  R2UR UR11, R116 ;  /* 0x00000000740b72ca */ /* 0x010fd000000e0000 */
[----:B-----5:R-:W-:Y:S07]  /*06a0*/  BRA.U !UP2, `(.L_x_6271) ;  /* 0x000000110a8c7547 */ /* 0x020fee000b800000 */
[----:B------:R-:W-:-:S06]  /*06b0*/  UIMAD.WIDE UR8, UR26, 0x4, UR20 ;  /* 0x000000041a0878a5 */ /* 0x000fcc000f8e0214 */
[----:B------:R-:W-:Y:S02]  /*06c0*/  MOV R116, UR8 ;  /* 0x0000000800747c02 */ /* 0x000fe40008000f00 */
[----:B------:R-:W-:-:S05]  /*06d0*/  MOV R117, UR9 ;  /* 0x0000000900757c02 */ /* 0x000fca0008000f00 */
[----:B------:R0:W2:Y:S01]  /*06e0*/  LDG.E R116, desc[UR16][R116.64] ;  /* 0x0000001074747981 */ /* 0x0000a2000c1e1900 */
[----:B------:R-:W-:Y:S01]  /*06f0*/  UIADD3 UR8, UPT, UPT, UR30, -0x1, URZ ;  /* 0xffffffff1e087890 */ /* 0x000fe2000fffe0ff */
[C---:B------:R-:W-:Y:S01]  /*0700*/  ISETP.GE.U32.AND P2, PT, R2.reuse, 0x80, PT ;  /* 0x000000800200780c */ /* 0x040fe20003f46070 */
[----:B-1----:R-:W-:Y:S01]  /*0710*/  UIMAD UR7, UR26, UR6, URZ ;  /* 0x000000061a0772a4 */ /* 0x002fe2000f8e02ff */
[----:B------:R-:W1:Y:S01]  /*0720*/  S2R R4, SR_TID.X ;  /* 0x0000000000047919 */ /* 0x000e620000002100 */
[----:B------:R-:W-:Y:S01]  /*0730*/  UIMAD UR9, UR8, UR6, URZ ;  /* 0x00000006080972a4 */ /* 0x000fe2000f8e02ff */
[----:B------:R-:W-:Y:S01]  /*0740*/  ISETP.NE.AND P0, PT, RZ, UR28, PT ;  /* 0x0000001cff007c0c */ /* 0x000fe2000bf05270 */
[----:B------:R-:W-:Y:S01]  /*0750*/  USHF.R.S32.HI UR8, URZ, 0x1f, UR7 ;  /* 0x0000001fff087899 */ /* 0x000fe20008011407 */
[----:B------:R-:W-:Y:S01]  /*0760*/  BSSY.RECONVERGENT B1, `(.L_x_6272) ;  /* 0x0000066000017945 */ /* 0x000fe20003800200 */
[----:B------:R-:W-:Y:S01]  /*0770*/  USHF.R.S32.HI UR10, URZ, 0x1f, UR9 ;  /* 0x0000001fff0a7899 */ /* 0x000fe20008011409 */
[C---:B------:R-:W-:Y:S01]  /*0780*/  ISETP.GE.U32.AND P3, PT, R2.reuse, 0x100, PT ;  /* 0x000001000200780c */ /* 0x040fe20003f66070 */
[----:B------:R-:W-:Y:S01]  /*0790*/  ULEA.HI UR8, UR8, UR7, URZ, 0x3 ;  /* 0x0000000708087291 */ /* 0x000fe2000f8f18ff */
[----:B------:R-:W-:Y:S01]  /*07a0*/  ISETP.GE.U32.AND P1, PT, R2, 0x180, PT ;  /* 0x000001800200780c */ /* 0x000fe20003f26070 */
[----:B------:R-:W-:Y:S01]  /*07b0*/  ULEA.HI UR10, UR10, UR9, URZ, 0x3 ;  /* 0x000000090a0a7291 */ /* 0x000fe2000f8f18ff */
[----:B------:R-:W-:-:S02]  /*07c0*/  MOV R163, RZ ;  /* 0x000000ff00a37202 */ /* 0x000fc40000000f00 */
[----:B------:R-:W-:Y:S02]  /*07d0*/  MOV R164, RZ ;  /* 0x000000ff00a47202 */ /* 0x000fe40000000f00 */
[----:B0-----:R-:W-:Y:S02]  /*07e0*/  MOV R117, UR8 ;  /* 0x0000000800757c02 */ /* 0x001fe40008000f00 */
[----:B------:R-:W-:Y:S02]  /*07f0*/  MOV R119, UR10 ;  /* 0x0000000a00777c02 */ /* 0x000fe40008000f00 */
[-C--:B-1----:R-:W-:Y:S02]  /*0800*/  LEA.HI.SX32 R0, R117, R4.reuse, 0x1d ;  /* 0x0000000475007211 */ /* 0x082fe400078feaff */
[----:B------:R-:W-:Y:S02]  /*0810*/  LEA.HI.SX32 R162, R119, R4, 0x1d ;  /* 0x0000000477a27211 */ /* 0x000fe400078feaff */
[----:B------:R-:W-:-:S02]  /*0820*/  MOV R161, R0 ;  /* 0x0000000000a17202 */ /* 0x000fc40000000f00 */
        /* <DEDUP_REMOVED lines=13> */
[----:B------:R0:W5:Y:S04]  /*0900*/  @P0 LDG.E.128 R84, desc[UR16][R124.64] ;  /* 0x000000107c540981 */ /* 0x000168000c1e1d00 */
[----:B------:R0:W5:Y:S02]  /*0910*/  @P0 LDG.E.128 R88, desc[UR16][R124.64+0x10] ;  /* 0x000010107c580981 */ /* 0x000164000c1e1d00 */
[----:B-----5:R-:W-:Y:S02]  /*0920*/  HADD2.F32 R12, -RZ, R28.H0_H0 ;  /* 0x2000001cff0c7230 */ /* 0x020fe40000004100 */
[----:B------:R-:W-:Y:S02]  /*0930*/  HADD2.F32 R16, -RZ, R29.H0_H0 ;  /* 0x2000001dff107230 */ /* 0x000fe40000004100 */
[----:B------:R-:W-:-:S02]  /*0940*/  HADD2.F32 R128, -RZ, R30.H0_H0 ;  /* 0x2000001eff807230 */ /* 0x000fc40000004100 */
[--C-:B------:R-:W-:Y:S02]  /*0950*/  HADD2.F32 R146, -RZ, R31.reuse.H0_H0 ;  /* 0x2000001fff927230 */ /* 0x100fe40000004100 */
[----:B------:R-:W-:Y:S02]  /*0960*/  HADD2.F32 R149, -RZ, R30.H1_H1 ;  /* 0x3000001eff957230 */ /* 0x000fe40000004100 */
[----:B------:R-:W-:Y:S01]  /*0970*/  HADD2.F32 R157, -RZ, R31.H1_H1 ;  /* 0x3000001fff9d7230 */ /* 0x000fe20000004100 */
[----:B------:R-:W-:Y:S02]  /*0980*/  IADD3 R162, PT, PT, R162, 0x80, RZ ;  /* 0x00000080a2a27810 */ /* 0x000fe40007ffe0ff */
[----:B------:R-:W-:Y:S01]  /*0990*/  IADD3 R161, PT, PT, R161, 0x80, RZ ;  /* 0x00000080a1a17810 */ /* 0x000fe20007ffe0ff */
[C---:B--2---:R-:W-:Y:S01]  /*09a0*/  FADD.FTZ R3, -R159.reuse, R8 ;  /* 0x000000089f037221 */ /* 0x044fe20000010100 */
[C---:B------:R-:W-:Y:S01]  /*09b0*/  FADD.FTZ R9, -R159.reuse, R9 ;  /* 0x000000099f097221 */ /* 0x040fe20000010100 */
[----:B------:R-:W-:Y:S01]  /*09c0*/  FADD.FTZ R14, -R159, R10 ;  /* 0x0000000a9f0e7221 */ /* 0x000fe20000010100 */
[----:B------:R-:W-:-:S02]  /*09d0*/  HADD2.F32 R8, -RZ, R28.H1_H1 ;  /* 0x3000001cff087230 */ /* 0x000fc40000004100 */
[----:B------:R-:W-:Y:S01]  /*09e0*/  FMUL.FTZ R3, R3, UR31 ;  /* 0x0000001f03037c20 */ /* 0x000fe20008410000 */
[----:B------:R-:W-:Y:S01]  /*09f0*/  FMUL.FTZ R10, R9, UR31 ;  /* 0x0000001f090a7c20 */ /* 0x000fe20008410000 */
[--C-:B----4-:R-:W-:Y:S02]  /*0a00*/  HADD2.F32 R7, -RZ, R116.reuse.H0_H0 ;  /* 0x20000074ff077230 */ /* 0x110fe40000004100 */
[----:B------:R-:W-:Y:S02]  /*0a10*/  HADD2.F32 R116, -RZ, R116.H1_H1 ;  /* 0x30000074ff747230 */ /* 0x000fe40000004100 */
[----:B------:R-:W-:Y:S01]  /*0a20*/  FADD.FTZ R11, -R159, R11 ;  /* 0x0000000b9f0b7221 */ /* 0x000fe20000010100 */
[--C-:B------:R-:W-:Y:S02]  /*0a30*/  HADD2.F32 R9, -RZ, R117.reuse.H0_H0 ;  /* 0x20000075ff097230 */ /* 0x100fe40000004100 */
[-C--:B------:R-:W-:Y:S01]  /*0a40*/  FMUL.FTZ R12, R12, R7.reuse ;  /* 0x000000070c0c7220 */ /* 0x080fe20000410000 */
[----:B------:R-:W-:Y:S01]  /*0a50*/  FADD.FTZ R60, R60, R7 ;  /* 0x000000073c3c7221 */ /* 0x000fe20000010000 */
[----:B------:R-:W-:Y:S01]  /*0a60*/  FFMA.FTZ R40, R3, R7, R40 ;  /* 0x0000000703287223 */ /* 0x000fe20000010028 */
[----:B------:R-:W-:Y:S01]  /*0a70*/  FMUL.FTZ R7, R14, UR31 ;  /* 0x0000001f0e077c20 */ /* 0x000fe20008410000 */
[-C--:B------:R-:W-:Y:S01]  /*0a80*/  FMUL.FTZ R8, R8, R116.reuse ;  /* 0x0000007408087220 */ /* 0x080fe20000410000 */
[----:B------:R-:W-:Y:S01]  /*0a90*/  FADD.FTZ R61, R61, R116 ;  /* 0x000000743d3d7221 */ /* 0x000fe20000010000 */
[----:B------:R-:W-:Y:S01]  /*0aa0*/  FFMA.FTZ R41, R10, R116, R41 ;  /* 0x000000740a297223 */ /* 0x000fe20000010029 */
[----:B------:R-:W-:-:S02]  /*0ab0*/  HADD2.F32 R117, -RZ, R117.H1_H1 ;  /* 0x30000075ff757230 */ /* 0x000fc40000004100 */
[----:B------:R-:W-:Y:S01]  /*0ac0*/  FMUL.FTZ R14, R11, UR31 ;  /* 0x0000001f0b0e7c20 */ /* 0x000fe20008410000 */
[----:B------:R-:W-:Y:S02]  /*0ad0*/  HADD2.F32 R116, -RZ, R29.H1_H1 ;  /* 0x3000001dff747230 */ /* 0x000fe40000004100 */
[----:B------:R-:W-:Y:S01]  /*0ae0*/  FADD.FTZ R62, R62, R9 ;  /* 0x000000093e3e7221 */ /* 0x000fe20000010000 */
[-C--:B------:R-:W-:Y:S01]  /*0af0*/  FFMA.FTZ R42, R7, R9.reuse, R42 ;  /* 0x00000009072a7223 */ /* 0x080fe2000001002a */
[----:B------:R-:W-:Y:S01]  /*0b00*/  FMUL.FTZ R16, R16, R9 ;  /* 0x0000000910107220 */ /* 0x000fe20000410000 */
[----:B---3--:R-:W-:Y:S01]  /*0b10*/  FADD.FTZ R9, -R159, R120 ;  /* 0x000000789f097221 */ /* 0x008fe20000010100 */
[-C--:B------:R-:W-:Y:S01]  /*0b20*/  FMUL.FTZ R11, R116, R117.reuse ;  /* 0x00000075740b7220 */ /* 0x080fe20000410000 */
[----:B------:R-:W-:Y:S01]  /*0b30*/  FADD.FTZ R63, R63, R117 ;  /* 0x000000753f3f7221 */ /* 0x000fe20000010000 */
[----:B------:R-:W-:Y:S01]  /*0b40*/  FFMA.FTZ R43, R14, R117, R43 ;  /* 0x000000750e2b7223 */ /* 0x000fe2000001002b */
[----:B------:R-:W-:-:S02]  /*0b50*/  HADD2.F32 R117, -RZ, R118.H0_H0 ;  /* 0x20000076ff757230 */ /* 0x000fc40000004100 */
[----:B------:R-:W-:Y:S01]  /*0b60*/  FMUL.FTZ R9, R9, UR31 ;  /* 0x0000001f09097c20 */ /* 0x000fe20008410000 */
[----:B------:R-:W-:Y:S02]  /*0b70*/  FADD.FTZ R122, -R159, R122 ;  /* 0x0000007a9f7a7221 */ /* 0x000fe40000010100 */
[----:B------:R-:W-:Y:S01]  /*0b80*/  FADD.FTZ R64, R64, R117 ;  /* 0x0000007540407221 */ /* 0x000fe20000010000 */
[-C--:B------:R-:W-:Y:S01]  /*0b90*/  FFMA.FTZ R44, R9, R117.reuse, R44 ;  /* 0x00000075092c7223 */ /* 0x080fe2000001002c */
[----:B------:R-:W-:Y:S01]  /*0ba0*/  FMUL.FTZ R128, R128, R117 ;  /* 0x0000007580807220 */ /* 0x000fe20000410000 */
[----:B------:R-:W-:Y:S02]  /*0bb0*/  HADD2.F32 R117, -RZ, R119.H0_H0 ;  /* 0x20000077ff757230 */ /* 0x000fe40000004100 */
[----:B------:R-:W-:Y:S01]  /*0bc0*/  FMUL.FTZ R147, R122, UR31 ;  /* 0x0000001f7a937c20 */ /* 0x000fe20008410000 */
[----:B------:R-:W-:Y:S02]  /*0bd0*/  FADD.FTZ R121, -R159, R121 ;  /* 0x000000799f797221 */ /* 0x000fe40000010100 */
[----:B------:R-:W-:Y:S01]  /*0be0*/  FADD.FTZ R66, R66, R117 ;  /* 0x0000007542427221 */ /* 0x000fe20000010000 */
[-C--:B------:R-:W-:Y:S01]  /*0bf0*/  FFMA.FTZ R46, R147, R117.reuse, R46 ;  /* 0x00000075932e7223 */ /* 0x080fe2000001002e */
[----:B------:R-:W-:Y:S01]  /*0c00*/  FMUL.FTZ R146, R146, R117 ;  /* 0x0000007592927220 */ /* 0x000fe20000410000 */
[----:B------:R-:W-:Y:S01]  /*0c10*/  FMUL.FTZ R140, R121, UR31 ;  /* 0x0000001f798c7c20 */ /* 0x000fe20008410000 */
[----:B------:R-:W-:Y:S01]  /*0c20*/  FADD.FTZ R117, RZ, R12 ;  /* 0x0000000cff757221 */ /* 0x000fe20000010000 */
[----:B------:R-:W-:Y:S01]  /*0c30*/  FFMA.FTZ R121, R3, R12, RZ ;  /* 0x0000000c03797223 */ /* 0x000fe200000100ff */
[----:B------:R-:W-:-:S02]  /*0c40*/  HADD2.F32 R118, -RZ, R118.H1_H1 ;  /* 0x30000076ff767230 */ /* 0x000fc40000004100 */
[----:B------:R-:W-:Y:S01]  /*0c50*/  FADD.FTZ R117, R117, R8 ;  /* 0x0000000875757221 */ /* 0x000fe20000010000 */
[----:B------:R-:W-:Y:S02]  /*0c60*/  FFMA.FTZ R116, R10, R8, R121 ;  /* 0x000000080a747223 */ /* 0x000fe40000010079 */
[----:B------:R-:W-:Y:S01]  /*0c70*/  FADD.FTZ R65, R65, R118 ;  /* 0x0000007641417221 */ /* 0x000fe20000010000 */
[-C--:B------:R-:W-:Y:S01]  /*0c80*/  FFMA.FTZ R45, R140, R118.reuse, R45 ;  /* 0x000000768c2d7223 */ /* 0x080fe2000001002d */
[----:B------:R-:W-:Y:S01]  /*0c90*/  FMUL.FTZ R149, R149, R118 ;  /* 0x0000007695957220 */ /* 0x000fe20000410000 */
[----:B------:R-:W-:Y:S01]  /*0ca0*/  FADD.FTZ R118, R117, R16 ;  /* 0x0000001075767221 */ /* 0x000fe20000010000 */
[----:B------:R-:W-:Y:S01]  /*0cb0*/  FFMA.FTZ R117, R7, R16, R116 ;  /* 0x0000001007757223 */ /* 0x000fe20000010074 */
[----:B------:R-:W-:Y:S02]  /*0cc0*/  HADD2.F32 R120, -RZ, R119.H1_H1 ;  /* 0x30000077ff787230 */ /* 0x000fe40000004100 */
[----:B------:R-:W-:Y:S01]  /*0cd0*/  FADD.FTZ R119, R118, R11 ;  /* 0x0000000b76777221 */ /* 0x000fe20000010000 */
[----:B------:R-:W-:-:S03]  /*0ce0*/  FFMA.FTZ R116, R14, R11, R117 ;  /* 0x0000000b0e747223 */ /* 0x000fc60000010075 */
[----:B------:R-:W-:Y:S01]  /*0cf0*/  FADD.FTZ R118, R119, R128 ;  /* 0x0000008077767221 */ /* 0x000fe20000010000 */
[----:B------:R-:W-:Y:S01]  /*0d00*/  FFMA.FTZ R117, R9, R128, R116 ;  /* 0x0000008009757223 */ /* 0x000fe20000010074 */
[----:B------:R-:W-:Y:S02]  /*0d10*/  FADD.FTZ R123, -R159, R123 ;  /* 0x0000007b9f7b7221 */ /* 0x000fe40000010100 */
        /* <DEDUP_REMOVED lines=9> */
[----:B0-----:R-:W-:-:S07]  /*0db0*/  FFMA.FTZ R164, R160, R157, R117 ;  /* 0x0000009da0a47223 */ /* 0x001fce0000010075 */
.L_x_6273:
[----:B------:R-:W-:Y:S05]  /*0dc0*/  BSYNC.RECONVERGENT B1 ;  /* 0x0000000000017941 */ /* 0x000fea0003800200 */
.L_x_6272:
        /* <DEDUP_REMOVED lines=12> */
[--C-:B-----5:R-:W-:Y:S02]  /*0e90*/  HADD2.F32 R130, -RZ, R33.reuse.H0_H0 ;  /* 0x20000021ff827230 */ /* 0x120fe40000004100 */
[----:B------:R-:W-:Y:S02]  /*0ea0*/  HADD2.F32 R6, -RZ, R32.H0_H0 ;  /* 0x20000020ff067230 */ /* 0x000fe40000004100 */
[----:B0-----:R-:W-:Y:S02]  /*0eb0*/  HADD2.F32 R19, -RZ, R33.H1_H1 ;  /* 0x30000021ff137230 */ /* 0x001fe40000004100 */
[----:B------:R-:W-:Y:S02]  /*0ec0*/  HADD2.F32 R144, -RZ, R35.H0_H0 ;  /* 0x20000023ff907230 */ /* 0x000fe40000004100 */
[----:B-1----:R-:W-:-:S05]  /*0ed0*/  @P0 IMAD.WIDE.U32 R134, R161, 0x20, R134 ;  /* 0x00000020a1860825 */ /* 0x002fca00078e0086 */
[----:B------:R-:W5:Y:S04]  /*0ee0*/  @P0 LDG.E.128 R92, desc[UR16][R134.64] ;  /* 0x00000010865c0981 */ /* 0x000f68000c1e1d00 */
[----:B------:R0:W5:Y:S02]  /*0ef0*/  @P0 LDG.E.128 R96, desc[UR16][R134.64+0x10] ;  /* 0x0000101086600981 */ /* 0x000164000c1e1d00 */
[--C-:B0-----:R-:W-:Y:S02]  /*0f00*/  HADD2.F32 R134, -RZ, R34.reuse.H0_H0 ;  /* 0x20000022ff867230 */ /* 0x101fe40000004100 */
[----:B------:R-:W-:Y:S02]  /*0f10*/  HADD2.F32 R135, -RZ, R34.H1_H1 ;  /* 0x30000022ff877230 */ /* 0x000fe40000004100 */
[----:B------:R-:W-:Y:S01]  /*0f20*/  HADD2.F32 R155, -RZ, R35.H1_H1 ;  /* 0x30000023ff9b7230 */ /* 0x000fe20000004100 */
[----:B------:R-:W-:-:S02]  /*0f30*/  IADD3 R162, PT, PT, R162, 0x80, RZ ;  /* 0x00000080a2a27810 */ /* 0x000fc40007ffe0ff */
[----:B------:R-:W-:Y:S01]  /*0f40*/  IADD3 R161, PT, PT, R161, 0x80, RZ ;  /* 0x00000080a1a17810 */ /* 0x000fe20007ffe0ff */
[C---:B--2---:R-:W-:Y:S01]  /*0f50*/  FADD.FTZ R15, -R159.reuse, R118 ;  /* 0x000000769f0f7221 */ /* 0x044fe20000010100 */
[----:B------:R-:W-:-:S03]  /*0f60*/  FADD.FTZ R5, -R159, R116 ;  /* 0x000000749f057221 */ /* 0x000fc60000010100 */
[----:B------:R-:W-:Y:S01]  /*0f70*/  FMUL.FTZ R15, R15, UR31 ;  /* 0x0000001f0f0f7c20 */ /* 0x000fe20008410000 */
[----:B------:R-:W-:Y:S01]  /*0f80*/  FMUL.FTZ R5, R5, UR31 ;  /* 0x0000001f05057c20 */ /* 0x000fe20008410000 */
[--C-:B----4-:R-:W-:Y:S02]  /*0f90*/  HADD2.F32 R17, -RZ, R121.reuse.H0_H0 ;  /* 0x20000079ff117230 */ /* 0x110fe40000004100 */
[----:B------:R-:W-:Y:S02]  /*0fa0*/  HADD2.F32 R13, -RZ, R120.H0_H0 ;  /* 0x20000078ff0d7230 */ /* 0x000fe40000004100 */
[----:B------:R-:W-:Y:S01]  /*0fb0*/  FADD.FTZ R119, -R159, R119 ;  /* 0x000000779f777221 */ /* 0x000fe20000010100 */
[----:B------:R-:W-:Y:S01]  /*0fc0*/  FADD.FTZ R70, R70, R17 ;  /* 0x0000001146467221 */ /* 0x000fe20000010000 */
[-C--:B------:R-:W-:Y:S01]  /*0fd0*/  FFMA.FTZ R50, R15, R17.reuse, R50 ;  /* 0x000000110f327223 */ /* 0x080fe20000010032 */
[----:B------:R-:W-:Y:S01]  /*0fe0*/  FMUL.FTZ R130, R130, R17 ;  /* 0x0000001182827220 */ /* 0x000fe20000410000 */
[C---:B---3--:R-:W-:Y:S01]  /*0ff0*/  FADD.FTZ R17, -R159.reuse, R124 ;  /* 0x0000007c9f117221 */ /* 0x048fe20000010100 */
[----:B------:R-:W-:Y:S01]  /*1000*/  FADD.FTZ R18, -R159, R117 ;  /* 0x000000759f127221 */ /* 0x000fe20000010100 */
[----:B------:R-:W-:Y:S01]  /*1010*/  FADD.FTZ R68, R68, R13 ;  /* 0x0000000d44447221 */ /* 0x000fe20000010000 */
[-C--:B------:R-:W-:Y:S01]  /*1020*/  FFMA.FTZ R48, R5, R13.reuse, R48 ;  /* 0x0000000d05307223 */ /* 0x080fe20000010030 */
[----:B------:R-:W-:Y:S01]  /*1030*/  FMUL.FTZ R6, R6, R13 ;  /* 0x0000000d06067220 */ /* 0x000fe20000410000 */
[----:B------:R-:W-:-:S02]  /*1040*/  HADD2.F32 R116, -RZ, R121.H1_H1 ;  /* 0x30000079ff747230 */ /* 0x000fc40000004100 */
[----:B------:R-:W-:Y:S01]  /*1050*/  FMUL.FTZ R132, R119, UR31 ;  /* 0x0000001f77847c20 */ /* 0x000fe20008410000 */
[----:B------:R-:W-:Y:S02]  /*1060*/  HADD2.F32 R120, -RZ, R120.H1_H1 ;  /* 0x30000078ff787230 */ /* 0x000fe40000004100 */
[----:B------:R-:W-:Y:S01]  /*1070*/  FADD.FTZ R126, -R159, R126 ;  /* 0x0000007e9f7e7221 */ /* 0x000fe20000010100 */
[----:B------:R-:W-:Y:S02]  /*1080*/  HADD2.F32 R13, -RZ, R32.H1_H1 ;  /* 0x30000020ff0d7230 */ /* 0x000fe40000004100 */
[----:B------:R-:W-:Y:S01]  /*1090*/  FMUL.FTZ R17, R17, UR31 ;  /* 0x0000001f11117c20 */ /* 0x000fe20008410000 */
[----:B------:R-:W-:Y:S02]  /*10a0*/  HADD2.F32 R117, -RZ, R122.H0_H0 ;  /* 0x2000007aff757230 */ /* 0x000fe40000004100 */
[----:B------:R-:W-:Y:S01]  /*10b0*/  FADD.FTZ R71, R71, R116 ;  /* 0x0000007447477221 */ /* 0x000fe20000010000 */
[----:B------:R-:W-:-:S02]  /*10c0*/  HADD2.F32 R119, -RZ, R123.H0_H0 ;  /* 0x2000007bff777230 */ /* 0x000fc40000004100 */
[-C--:B------:R-:W-:Y:S01]  /*10d0*/  FFMA.FTZ R51, R132, R116.reuse, R51 ;  /* 0x0000007484337223 */ /* 0x080fe20000010033 */
[----:B------:R-:W-:Y:S01]  /*10e0*/  FMUL.FTZ R19, R19, R116 ;  /* 0x0000007413137220 */ /* 0x000fe20000410000 */
[----:B------:R-:W-:Y:S01]  /*10f0*/  FMUL.FTZ R137, R126, UR31 ;  /* 0x0000001f7e897c20 */ /* 0x000fe20008410000 */
[----:B------:R-:W-:Y:S01]  /*1100*/  FMUL.FTZ R13, R13, R120 ;  /* 0x000000780d0d7220 */ /* 0x000fe20000410000 */
[----:B------:R-:W-:Y:S01]  /*1110*/  FADD.FTZ R72, R72, R117 ;  /* 0x0000007548487221 */ /* 0x000fe20000010000 */
[-C--:B------:R-:W-:Y:S01]  /*1120*/  FFMA.FTZ R52, R17, R117.reuse, R52 ;  /* 0x0000007511347223 */ /* 0x080fe20000010034 */
        /* <DEDUP_REMOVED lines=11> */
[----:B------:R-:W-:Y:S02]  /*11e0*/  HADD2.F32 R122, -RZ, R122.H1_H1 ;  /* 0x3000007aff7a7230 */ /* 0x000fe40000004100 */
[----:B------:R-:W-:Y:S01]  /*11f0*/  FADD.FTZ R125, -R159, R125 ;  /* 0x0000007d9f7d7221 */ /* 0x000fe20000010100 */
[----:B------:R-:W-:Y:S01]  /*1200*/  FADD.FTZ R119, R118, R19 ;  /* 0x0000001376777221 */ /* 0x000fe20000010000 */
[----:B------:R-:W-:Y:S02]  /*1210*/  FFMA.FTZ R116, R132, R19, R117 ;  /* 0x0000001384747223 */ /* 0x000fe40000010075 */
[----:B------:R-:W-:Y:S01]  /*1220*/  FMUL.FTZ R138, R125, UR31 ;  /* 0x0000001f7d8a7c20 */ /* 0x000fe20008410000 */
[----:B------:R-:W-:Y:S01]  /*1230*/  FMUL.FTZ R135, R135, R122 ;  /* 0x0000007a87877220 */ /* 0x000fe20000410000 */
[----:B------:R-:W-:Y:S01]  /*1240*/  FADD.FTZ R118, R119, R134 ;  /* 0x0000008677767221 */ /* 0x000fe20000010000 */
[----:B------:R-:W-:Y:S01]  /*1250*/  FFMA.FTZ R117, R17, R134, R116 ;  /* 0x0000008611757223 */ /* 0x000fe20000010074 */
[----:B------:R-:W-:Y:S01]  /*1260*/  FADD.FTZ R69, R69, R120 ;  /* 0x0000007845457221 */ /* 0x000fe20000010000 */
[----:B------:R-:W-:Y:S01]  /*1270*/  FFMA.FTZ R49, R18, R120, R49 ;  /* 0x0000007812317223 */ /* 0x000fe20000010031 */
[----:B------:R-:W-:-:S02]  /*1280*/  HADD2.F32 R120, -RZ, R123.H1_H1 ;  /* 0x3000007bff787230 */ /* 0x000fc40000004100 */
[----:B------:R-:W-:Y:S01]  /*1290*/  FADD.FTZ R127, -R159, R127 ;  /* 0x0000007f9f7f7221 */ /* 0x000fe20000010100 */
[----:B------:R-:W-:Y:S01]  /*12a0*/  FADD.FTZ R119, R118, R135 ;  /* 0x0000008776777221 */ /* 0x000fe20000010000 */
[C---:B------:R-:W-:Y:S02]  /*12b0*/  FFMA.FTZ R116, R138.reuse, R135, R117 ;  /* 0x000000878a747223 */ /* 0x040fe40000010075 */
        /* <DEDUP_REMOVED lines=10> */
.L_x_6275:
[----:B------:R-:W-:Y:S05]  /*1360*/  BSYNC.RECONVERGENT B1 ;  /* 0x0000000000017941 */ /* 0x000fea0003800200 */
.L_x_6274:
        /* <DEDUP_REMOVED lines=12> */
[----:B------:R-:W-:Y:S02]  /*1430*/  HADD2.F32 R129, -RZ, R36.H1_H1 ;  /* 0x30000024ff817230 */ /* 0x000fe40000004100 */
[----:B------:R-:W-:Y:S02]  /*1440*/  HADD2.F32 R154, -RZ, R38.H0_H0 ;  /* 0x20000026ff9a7230 */ /* 0x000fe40000004100 */
[----:B------:R-:W-:Y:S02]  /*1450*/  HADD2.F32 R139, -RZ, R37.H1_H1 ;  /* 0x30000025ff8b7230 */ /* 0x000fe40000004100 */
[----:B-1----:R-:W-:-:S05]  /*1460*/  @P0 IMAD.WIDE.U32 R142, R161, 0x20, R142 ;  /* 0x00000020a18e0825 */ /* 0x002fca00078e008e */
[----:B------:R-:W5:Y:S04]  /*1470*/  @P0 LDG.E.128 R24, desc[UR16][R142.64] ;  /* 0x000000108e180981 */ /* 0x000f68000c1e1d00 */
[----:B------:R1:W5:Y:S01]  /*1480*/  @P0 LDG.E.128 R20, desc[UR16][R142.64+0x10] ;  /* 0x000010108e140981 */ /* 0x000362000c1e1d00 */
[----:B0-----:R-:W-:Y:S02]  /*1490*/  HADD2.F32 R150, -RZ, R38.H1_H1 ;  /* 0x30000026ff967230 */ /* 0x001fe40000004100 */
[--C-:B------:R-:W-:Y:S02]  /*14a0*/  HADD2.F32 R148, -RZ, R39.reuse.H0_H0 ;  /* 0x20000027ff947230 */ /* 0x100fe40000004100 */
[----:B------:R-:W-:Y:S02]  /*14b0*/  HADD2.F32 R153, -RZ, R39.H1_H1 ;  /* 0x30000027ff997230 */ /* 0x000fe40000004100 */
[----:B-1----:R-:W-:-:S02]  /*14c0*/  HADD2.F32 R143, -RZ, R37.H0_H0 ;  /* 0x20000025ff8f7230 */ /* 0x002fc40000004100 */
[C---:B--2---:R-:W-:Y:S01]  /*14d0*/  FADD.FTZ R116, -R159.reuse, R116 ;  /* 0x000000749f747221 */ /* 0x044fe20000010100 */
[C---:B------:R-:W-:Y:S01]  /*14e0*/  FADD.FTZ R136, -R159.reuse, R117 ;  /* 0x000000759f887221 */ /* 0x040fe20000010100 */
[C---:B------:R-:W-:Y:S01]  /*14f0*/  FADD.FTZ R118, -R159.reuse, R118 ;  /* 0x000000769f767221 */ /* 0x040fe20000010100 */
[C---:B------:R-:W-:Y:S01]  /*1500*/  FADD.FTZ R119, -R159.reuse, R119 ;  /* 0x000000779f777221 */ /* 0x040fe20000010100 */
[----:B------:R-:W-:Y:S01]  /*1510*/  FMUL.FTZ R133, R116, UR31 ;  /* 0x0000001f74857c20 */ /* 0x000fe20008410000 */
[----:B---3--:R-:W-:Y:S01]  /*1520*/  FADD.FTZ R120, -R159, R120 ;  /* 0x000000789f787221 */ /* 0x008fe20000010100 */
[----:B------:R-:W-:Y:S01]  /*1530*/  FMUL.FTZ R145, R118, UR31 ;  /* 0x0000001f76917c20 */ /* 0x000fe20008410000 */
[----:B------:R-:W-:Y:S01]  /*1540*/  FMUL.FTZ R136, R136, UR31 ;  /* 0x0000001f88887c20 */ /* 0x000fe20008410000 */
[----:B------:R-:W-:Y:S01]  /*1550*/  FMUL.FTZ R142, R119, UR31 ;  /* 0x0000001f778e7c20 */ /* 0x000fe20008410000 */
[----:B----4-:R-:W-:Y:S02]  /*1560*/  HADD2.F32 R117, -RZ, R124.H0_H0 ;  /* 0x2000007cff757230 */ /* 0x010fe40000004100 */
[----:B------:R-:W-:Y:S01]  /*1570*/  FMUL.FTZ R141, R120, UR31 ;  /* 0x0000001f788d7c20 */ /* 0x000fe20008410000 */
[----:B------:R-:W-:-:S02]  /*1580*/  HADD2.F32 R116, -RZ, R125.H0_H0 ;  /* 0x2000007dff747230 */ /* 0x000fc40000004100 */
[----:B------:R-:W-:Y:S01]  /*1590*/  FADD.FTZ R121, -R159, R121 ;  /* 0x000000799f797221 */ /* 0x000fe20000010100 */
[----:B------:R-:W-:Y:S02]  /*15a0*/  HADD2.F32 R124, -RZ, R124.H1_H1 ;  /* 0x3000007cff7c7230 */ /* 0x000fe40000004100 */
[-C--:B------:R-:W-:Y:S01]  /*15b0*/  FMUL.FTZ R131, R131, R117.reuse ;  /* 0x0000007583837220 */ /* 0x080fe20000410000 */
[----:B------:R-:W-:Y:S01]  /*15c0*/  FADD.FTZ R100, R100, R117 ;  /* 0x0000007564647221 */ /* 0x000fe20000010000 */
[----:B------:R-:W-:Y:S01]  /*15d0*/  FFMA.FTZ R76, R133, R117, R76 ;  /* 0x00000075854c7223 */ /* 0x000fe2000001004c */
[----:B------:R-:W-:Y:S02]  /*15e0*/  HADD2.F32 R117, -RZ, R126.H0_H0 ;  /* 0x2000007eff757230 */ /* 0x000fe40000004100 */
[-C--:B------:R-:W-:Y:S01]  /*15f0*/  FMUL.FTZ R143, R143, R116.reuse ;  /* 0x000000748f8f7220 */ /* 0x080fe20000410000 */
[----:B------:R-:W-:Y:S01]  /*1600*/  FADD.FTZ R102, R102, R116 ;  /* 0x0000007466667221 */ /* 0x000fe20000010000 */
[----:B------:R-:W-:Y:S01]  /*1610*/  FFMA.FTZ R78, R145, R116, R78 ;  /* 0x00000074914e7223 */ /* 0x000fe2000001004e */
[-C--:B------:R-:W-:Y:S01]  /*1620*/  FMUL.FTZ R129, R129, R124.reuse ;  /* 0x0000007c81817220 */ /* 0x080fe20000410000 */
[----:B------:R-:W-:Y:S01]  /*1630*/  FADD.FTZ R104, R104, R117 ;  /* 0x0000007568687221 */ /* 0x000fe20000010000 */
[-C--:B------:R-:W-:Y:S01]  /*1640*/  FFMA.FTZ R80, R141, R117.reuse, R80 ;  /* 0x000000758d507223 */ /* 0x080fe20000010050 */
[----:B------:R-:W-:Y:S01]  /*1650*/  FMUL.FTZ R154, R154, R117 ;  /* 0x000000759a9a7220 */ /* 0x000fe20000410000 */
[----:B------:R-:W-:Y:S01]  /*1660*/  FADD.FTZ R116, R163, R131 ;  /* 0x00000083a3747221 */ /* 0x000fe20000010000 */
[----:B------:R-:W-:Y:S01]  /*1670*/  FFMA.FTZ R117, R133, R131, R164 ;  /* 0x0000008385757223 */ /* 0x000fe200000100a4 */
[----:B------:R-:W-:Y:S01]  /*1680*/  FADD.FTZ R101, R101, R124 ;  /* 0x0000007c65657221 */ /* 0x000fe20000010000 */
[----:B------:R-:W-:Y:S01]  /*1690*/  FFMA.FTZ R77, R136, R124, R77 ;  /* 0x0000007c884d7223 */ /* 0x000fe2000001004d */
[----:B------:R-:W-:-:S02]  /*16a0*/  HADD2.F32 R124, -RZ, R125.H1_H1 ;  /* 0x3000007dff7c7230 */ /* 0x000fc40000004100 */
[----:B------:R-:W-:Y:S01]  /*16b0*/  FADD.FTZ R116, R116, R129 ;  /* 0x0000008174747221 */ /* 0x000fe20000010000 */
[----:B------:R-:W-:Y:S01]  /*16c0*/  FFMA.FTZ R118, R136, R129, R117 ;  /* 0x0000008188767223 */ /* 0x000fe20000010075 */
[----:B------:R-:W-:Y:S02]  /*16d0*/  HADD2.F32 R126, -RZ, R126.H1_H1 ;  /* 0x3000007eff7e7230 */ /* 0x000fe40000004100 */
[----:B------:R-:W-:Y:S01]  /*16e0*/  FMUL.FTZ R152, R121, UR31 ;  /* 0x0000001f79987c20 */ /* 0x000fe20008410000 */
[----:B------:R-:W-:Y:S01]  /*16f0*/  FMUL.FTZ R139, R139, R124 ;  /* 0x0000007c8b8b7220 */ /* 0x000fe20000410000 */
[----:B------:R-:W-:Y:S01]  /*1700*/  FADD.FTZ R116, R116, R143 ;  /* 0x0000008f74747221 */ /* 0x000fe20000010000 */
[----:B------:R-:W-:Y:S01]  /*1710*/  FFMA.FTZ R117, R145, R143, R118 ;  /* 0x0000008f91757223 */ /* 0x000fe20000010076 */
[--C-:B------:R-:W-:Y:S02]  /*1720*/  HADD2.F32 R121, -RZ, R127.reuse.H0_H0 ;  /* 0x2000007fff797230 */ /* 0x100fe40000004100 */
[----:B------:R-:W-:Y:S01]  /*1730*/  FADD.FTZ R122, -R159, R122 ;  /* 0x0000007a9f7a7221 */ /* 0x000fe20000010100 */
[----:B------:R-:W-:Y:S01]  /*1740*/  FADD.FTZ R119, R116, R139 ;  /* 0x0000008b74777221 */ /* 0x000fe20000010000 */
[----:B------:R-:W-:Y:S01]  /*1750*/  FFMA.FTZ R116, R142, R139, R117 ;  /* 0x0000008b8e747223 */ /* 0x000fe20000010075 */
[----:B------:R-:W-:Y:S01]  /*1760*/  FMUL.FTZ R150, R150, R126 ;  /* 0x0000007e96967220 */ /* 0x000fe20000410000 */
[----:B------:R-:W-:-:S02]  /*1770*/  HADD2.F32 R120, -RZ, R127.H1_H1 ;  /* 0x3000007fff787230 */ /* 0x000fc40000004100 */
[----:B------:R-:W-:Y:S01]  /*1780*/  FADD.FTZ R119, R119, R154 ;  /* 0x0000009a77777221 */ /* 0x000fe20000010000 */
[----:B------:R-:W-:Y:S01]  /*1790*/  FFMA.FTZ R117, R141, R154, R116 ;  /* 0x0000009a8d757223 */ /* 0x000fe20000010074 */
[----:B------:R-:W-:Y:S01]  /*17a0*/  FADD.FTZ R123, -R159, R123 ;  /* 0x0000007b9f7b7221 */ /* 0x000fe20000010100 */
[----:B------:R-:W-:Y:S01]  /*17b0*/  FMUL.FTZ R151, R122, UR31 ;  /* 0x0000001f7a977c20 */ /* 0x000fe20008410000 */
[-C--:B------:R-:W-:Y:S01]  /*17c0*/  FMUL.FTZ R148, R148, R121.reuse ;  /* 0x0000007994947220 */ /* 0x080fe20000410000 */
        /* <DEDUP_REMOVED lines=17> */
.L_x_6271:
[----:B------:R-:W0:Y:S01]  /*18e0*/  S2R R4, SR_TID.X ;  /* 0x0000000000047919 */ /* 0x000e220000002100 */
[----:B-1----:R-:W-:Y:S02]  /*18f0*/  UIMAD UR7, UR26, UR6, URZ ;  /* 0x000000061a0772a4 */ /* 0x002fe4000f8e02ff */
[----:B------:R-:W-:Y:S02]  /*1900*/  UISETP.NE.U32.AND UP0, UPT, UR22, URZ, UPT ;  /* 0x000000ff1600728c */ /* 0x000fe4000bf05070 */
[----:B------:R-:W-:Y:S02]  /*1910*/  USHF.R.S32.HI UR8, URZ, 0x1f, UR7 ;  /* 0x0000001fff087899 */ /* 0x000fe40008011407 */
[----:B------:R-:W-:Y:S02]  /*1920*/  UISETP.NE.AND.EX UP0, UPT, UR23, URZ, UPT, UP0 ;  /* 0x000000ff1700728c */ /* 0x000fe4000bf05300 */
[----:B------:R-:W-:-:S06]  /*1930*/  ULEA.HI UR8, UR8, UR7, URZ, 0x3 ;  /* 0x0000000708087291 */ /* 0x000fcc000f8f18ff */
[----:B------:R-:W-:-:S04]  /*1940*/  MOV R117, UR8 ;  /* 0x0000000800757c02 */ /* 0x000fc80008000f00 */
[----:B0-----:R-:W-:Y:S01]  /*1950*/  LEA.HI.SX32 R0, R117, R4, 0x1d ;  /* 0x0000000475007211 */ /* 0x001fe200078feaff */
        /* <DEDUP_REMOVED lines=19> */
.L_x_6276:
[----:B------:R-:W-:Y:S05]  /*1a90*/  BSYNC.RECONVERGENT B0 ;  /* 0x0000000000007941 */ /* 0x000fea0003800200 */
.L_x_6270:
        /* <DEDUP_REMOVED lines=31> */
.L_x_6278:
[----:B------:R-:W-:Y:S05]  /*1c90*/  BSYNC.RECONVERGENT B0 ;  /* 0x0000000000007941 */ /* 0x000fea0003800200 */
.L_x_6277:
        /* <DEDUP_REMOVED lines=8> */
[----:B-1----:R-:W-:-:S04]  /*1d20*/  ULEA UR7, UR8, UR7, 0x18 ;  /* 0x0000000708077291 */ /* 0x002fc8000f8ec0ff */
[----:B------:R-:W-:Y:S02]  /*1d30*/  UIADD3 UR8, UPT, UPT, UR7, 0x3020, URZ ;  /* 0x0000302007087890 */ /* 0x000fe4000fffe0ff */
[----:B------:R-:W-:Y:S02]  /*1d40*/  @!UP1 UIADD3 UR8, UPT, UPT, UR7, 0x3000, URZ ;  /* 0x0000300007089890 */ /* 0x000fe4000fffe0ff */
[----:B------:R-:W-:Y:S02]  /*1d50*/  UIADD3 UR9, UPT, UPT, UR7, 0x3030, URZ ;  /* 0x0000303007097890 */ /* 0x000fe4000fffe0ff */
[----:B------:R-:W-:Y:S02]  /*1d60*/  @!UP1 UIADD3 UR9, UPT, UPT, UR7, 0x3010, URZ ;  /* 0x0000301007099890 */ /* 0x000fe4000fffe0ff */
[----:B------:R-:W-:-:S03]  /*1d70*/  @UP3 UIADD3 UR7, UPT, UPT, UR11, -0x1, URZ ;  /* 0xffffffff0b073890 */ /* 0x000fc6000fffe0ff */
[----:B0-----:R-:W0:Y:S01]  /*1d80*/  LDS.128 R116, [UR8] ;  /* 0x00000008ff747984 */ /* 0x001e220008000c00 */
[----:B------:R-:W-:-:S03]  /*1d90*/  @UP3 UIMAD UR7, UR7, UR6, URZ ;  /* 0x00000006070732a4 */ /* 0x000fc6000f8e02ff */
[----:B------:R-:W1:Y:S01]  /*1da0*/  LDS.128 R120, [UR9] ;  /* 0x00000009ff787984 */ /* 0x000e620008000c00 */
[----:B------:R-:W-:-:S04]  /*1db0*/  @UP3 USHF.R.S32.HI UR8, URZ, 0x1f, UR7 ;  /* 0x0000001fff083899 */ /* 0x000fc80008011407 */
[----:B------:R-:W-:Y:S01]  /*1dc0*/  @UP3 ULEA.HI UR8, UR8, UR7, URZ, 0x3 ;  /* 0x0000000708083291 */ /* 0x000fe2000f8f18ff */
[----:B0-----:R-:W-:Y:S01]  /*1dd0*/  FADD.FTZ R125, RZ, R116 ;  /* 0x00000074ff7d7221 */ /* 0x001fe20000010000 */
[----:B------:R-:W-:-:S04]  /*1de0*/  FADD.FTZ R116, RZ, R117 ;  /* 0x00000075ff747221 */ /* 0x000fc80000010000 */
[----:B------:R-:W-:Y:S01]  /*1df0*/  MOV R117, UR8 ;  /* 0x0000000800757c02 */ /* 0x000fe20008000f00 */
[----:B------:R-:W-:Y:S01]  /*1e00*/  FADD.FTZ R125, R118, R125 ;  /* 0x0000007d767d7221 */ /* 0x000fe20000010000 */
[----:B------:R-:W-:-:S03]  /*1e10*/  FADD.FTZ R116, R119, R116 ;  /* 0x0000007477747221 */ /* 0x000fc60000010000 */
[----:B-1----:R-:W-:Y:S01]  /*1e20*/  FADD.FTZ R125, R125, R120 ;  /* 0x000000787d7d7221 */ /* 0x002fe20000010000 */
[----:B------:R-:W-:Y:S01]  /*1e30*/  FADD.FTZ R116, R116, R121 ;  /* 0x0000007974747221 */ /* 0x000fe20000010000 */
[----:B------:R-:W-:Y:S02]  /*1e40*/  HFMA2 R120, -RZ, RZ, 0, 0 ;  /* 0x00000000ff787431 */ /* 0x000fe400000001ff */
[----:B------:R-:W-:Y:S01]  /*1e50*/  FADD.FTZ R122, R122, R125 ;  /* 0x0000007d7a7a7221 */ /* 0x000fe20000010000 */
[----:B------:R-:W-:-:S03]  /*1e60*/  FADD.FTZ R116, R123, R116 ;  /* 0x000000747b747221 */ /* 0x000fc60000010000 */
[----:B------:R-:W-:Y:S01]  /*1e70*/  FMUL.FTZ R122, R122, UR29 ;  /* 0x0000001d7a7a7c20 */ /* 0x000fe20008410000 */
[----:B------:R-:W-:Y:S01]  /*1e80*/  FMUL.FTZ R116, R116, UR29 ;  /* 0x0000001d74747c20 */ /* 0x000fe20008410000 */
[----:B------:R-:W-:-:S03]  /*1e90*/  @P2 LEA.HI.SX32 R120, R117, R4, 0x1d ;  /* 0x0000000475782211 */ /* 0x000fc600078feaff */
[----:B------:R-:W-:Y:S02]  /*1ea0*/  FSEL R122, R122, RZ, !P0 ;  /* 0x000000ff7a7a7208 */ /* 0x000fe40004000000 */
[----:B------:R-:W-:Y:S01]  /*1eb0*/  R2UR UR7, R116 ;  /* 0x00000000740772ca */ /* 0x000fe200000e0000 */
[----:B------:R-:W-:-:S14]  /*1ec0*/  @!P1 BRA `(.L_x_6280) ;  /* 0x0000001400189947 */ /* 0x000fdc0003800000 */
        /* <DEDUP_REMOVED lines=13> */
[----:B------:R-:W-:-:S04]  /*1fa0*/  F2FP.F16.F32.PACK_AB R117, RZ, R117 ;  /* 0x00000075ff75723e */ /* 0x000fc800000000ff */
[----:B------:R-:W-:-:S07]  /*1fb0*/  PRMT R112, R117, 0x7610, R112 ;  /* 0x0000761075707816 */ /* 0x000fce0000000070 */
.L_x_6283:
        /* <DEDUP_REMOVED lines=9> */
.L_x_6284:
        /* <DEDUP_REMOVED lines=9> */
.L_x_6285:
        /* <DEDUP_REMOVED lines=9> */
.L_x_6286:
        /* <DEDUP_REMOVED lines=9> */
.L_x_6287:
        /* <DEDUP_REMOVED lines=9> */
.L_x_6288:
        /* <DEDUP_REMOVED lines=9> */
.L_x_6289:
        /* <DEDUP_REMOVED lines=8> */
[----:B------:R-:W-:Y:S01]  /*23a0*/  PRMT R115, R115, 0x5410, R116 ;  /* 0x0000541073737816 */ /* 0x000fe20000000074 */
[----:B------:R-:W-:Y:S06]  /*23b0*/  BRA `(.L_x_6290) ;  /* 0x0000000c00ac7947 */ /* 0x000fec0003800000 */
.L_x_6282:
        /* <DEDUP_REMOVED lines=42> */
.L_x_6291:
        /* <DEDUP_REMOVED lines=9> */
.L_x_6292:
        /* <DEDUP_REMOVED lines=9> */
.L_x_6293:
        /* <DEDUP_REMOVED lines=9> */
.L_x_6294:
        /* <DEDUP_REMOVED lines=9> */
.L_x_6295:
        /* <DEDUP_REMOVED lines=9> */
.L_x_6296:
        /* <DEDUP_REMOVED lines=9> */
.L_x_6297:
[----:B------:R-:W-:Y:S05]  /*29c0*/  BRA.U !UP3, `(.L_x_6290) ;  /* 0x000000090b287547 */ /* 0x000fea000b800000 */
[----:B------:R-:W-:-:S05]  /*29d0*/  FMUL.FTZ R116, R111, UR27 ;  /* 0x0000001b6f747c20 */ /* 0x000fca0008410000 */
[----:B------:R-:W-:-:S04]  /*29e0*/  F2FP.F16.F32.PACK_AB R116, RZ, R116 ;  /* 0x00000074ff74723e */ /* 0x000fc800000000ff */
[----:B------:R-:W-:Y:S01]  /*29f0*/  PRMT R115, R115, 0x5410, R116 ;  /* 0x0000541073737816 */ /* 0x000fe20000000074 */
[----:B------:R-:W-:Y:S06]  /*2a00*/  BRA `(.L_x_6290) ;  /* 0x0000000800187947 */ /* 0x000fec0003800000 */
.L_x_6281:
[----:B------:R-:W-:-:S04]  /*2a10*/  UISETP.NE.U32.AND UP0, UPT, UR4, URZ, UPT ;  /* 0x000000ff0400728c */ /* 0x000fc8000bf05070 */
[----:B------:R-:W-:-:S09]  /*2a20*/  UISETP.NE.AND.EX UP0, UPT, UR5, URZ, UPT, UP0 ;  /* 0x000000ff0500728c */ /* 0x000fd2000bf05300 */
[----:B------:R-:W-:Y:S05]  /*2a30*/  BRA.U UP0, `(.L_x_6298) ;  /* 0x0000000500087547 */ /* 0x000fea000b800000 */
[----:B------:R-:W-:Y:S01]  /*2a40*/  PLOP3.LUT P0, PT, PT, PT, UP2, 0x80, 0x8 ;  /* 0x000000000008781c */ /* 0x000fe20003f0f028 */
[----:B------:R-:W0:Y:S01]  /*2a50*/  @UP3 LDCU UR8, c[0x0][0x40c] ;  /* 0x00008180ff0837ac */ /* 0x000e220008000800 */
[----:B-----5:R-:W-:Y:S02]  /*2a60*/  MOV R118, R84 ;  /* 0x0000005400767202 */ /* 0x020fe40000000f00 */
[----:B------:R-:W-:Y:S01]  /*2a70*/  MOV R119, R85 ;  /* 0x0000005500777202 */ /* 0x000fe20000000f00 */
[----:B------:R-:W1:Y:S01]  /*2a80*/  @UP3 LDCU UR10, c[0x0][0x40c] ;  /* 0x00008180ff0a37ac */ /* 0x000e620008000800 */
[----:B------:R-:W-:Y:S02]  /*2a90*/  MOV R121, R86 ;  /* 0x0000005600797202 */ /* 0x000fe40000000f00 */
[----:B------:R-:W-:Y:S01]  /*2aa0*/  MOV R123, R87 ;  /* 0x00000057007b7202 */ /* 0x000fe20000000f00 */
[----:B------:R-:W2:Y:S04]  /*2ab0*/  @UP3 LDCU UR32, c[0x0][0x40c] ;  /* 0x00008180ff2037ac */ /* 0x000ea80008000800 */
[----:B------:R-:W-:Y:S01]  /*2ac0*/  @P0 FFMA.FTZ R117, R3, UR7, R122 ;  /* 0x0000000703750c23 */ /* 0x000fe2000801007a */
[----:B------:R-:W3:Y:S03]  /*2ad0*/  @UP3 LDCU UR9, c[0x0][0x40c] ;  /* 0x00008180ff0937ac */ /* 0x000ee60008000800 */
[----:B------:R-:W-:Y:S01]  /*2ae0*/  @P0 FADD.FTZ R117, R12, -R117 ;  /* 0x800000750c750221 */ /* 0x000fe20000010000 */
[----:B------:R-:W4:Y:S03]  /*2af0*/  @UP3 LDCU UR11, c[0x0][0x40c] ;  /* 0x00008180ff0b37ac */ /* 0x000f260008000800 */
[----:B------:R-:W-:Y:S01]  /*2b00*/  @P0 FFMA.FTZ R118, R117, UR31, R84 ;  /* 0x0000001f75760c23 */ /* 0x000fe20008010054 */
[--C-:B------:R-:W-:Y:S01]  /*2b10*/  @P0 FFMA.FTZ R117, R10, UR7, R122.reuse ;  /* 0x000000070a750c23 */ /* 0x100fe2000801007a */
[----:B------:R-:W2:Y:S02]  /*2b20*/  @UP3 LDCU UR33, c[0x0][0x40c] ;  /* 0x00008180ff2137ac */ /* 0x000ea40008000800 */
[----:B0-----:R-:W-:Y:S01]  /*2b30*/  @P2 FMUL.FTZ R118, R118, UR8 ;  /* 0x0000000876762c20 */ /* 0x001fe20008410000 */
[----:B------:R-:W-:Y:S01]  /*2b40*/  @P0 FADD.FTZ R116, R8, -R117 ;  /* 0x8000007508740221 */ /* 0x000fe20000010000 */
[--C-:B------:R-:W-:Y:S01]  /*2b50*/  @P0 FFMA.FTZ R117, R7, UR7, R122.reuse ;  /* 0x0000000707750c23 */ /* 0x100fe2000801007a */
[----:B------:R-:W0:Y:S02]  /*2b60*/  @UP3 LDCU UR34, c[0x0][0x40c] ;  /* 0x00008180ff2237ac */ /* 0x000e240008000800 */
[----:B------:R-:W-:Y:S01]  /*2b70*/  @P0 FFMA.FTZ R119, R116, UR31, R85 ;  /* 0x0000001f74770c23 */ /* 0x000fe20008010055 */
[----:B------:R-:W-:Y:S01]  /*2b80*/  @P0 FADD.FTZ R117, R16, -R117 ;  /* 0x8000007510750221 */ /* 0x000fe20000010000 */
[----:B------:R-:W-:Y:S01]  /*2b90*/  @P0 FFMA.FTZ R116, R14, UR7, R122 ;  /* 0x000000070e740c23 */ /* 0x000fe2000801007a */
[----:B------:R-:W-:Y:S01]  /*2ba0*/  @P2 F2FP.F16.F32.PACK_AB R118, RZ, R118 ;  /* 0x00000076ff76223e */ /* 0x000fe200000000ff */
[----:B---3--:R-:W-:Y:S01]  /*2bb0*/  @P2 FMUL.FTZ R119, R119, UR9 ;  /* 0x0000000977772c20 */ /* 0x008fe20008410000 */
[----:B------:R-:W-:Y:S01]  /*2bc0*/  @P0 FFMA.FTZ R121, R117, UR31, R86 ;  /* 0x0000001f75790c23 */ /* 0x000fe20008010056 */
[----:B------:R-:W-:Y:S01]  /*2bd0*/  @P0 FFMA.FTZ R117, R9, UR7, R122 ;  /* 0x0000000709750c23 */ /* 0x000fe2000801007a */
[----:B------:R-:W-:Y:S01]  /*2be0*/  @P0 FADD.FTZ R116, R11, -R116 ;  /* 0x800000740b740221 */ /* 0x000fe20000010000 */
[----:B------:R-:W-:Y:S01]  /*2bf0*/  @P2 PRMT R112, R118, 0x7610, R112 ;  /* 0x0000761076702816 */ /* 0x000fe20000000070 */
[----:B-1----:R-:W-:Y:S01]  /*2c00*/  @P2 FMUL.FTZ R121, R121, UR10 ;  /* 0x0000000a79792c20 */ /* 0x002fe20008410000 */
[----:B------:R-:W-:Y:S01]  /*2c10*/  @P0 FADD.FTZ R125, R128, -R117 ;  /* 0x80000075807d0221 */ /* 0x000fe20000010000 */
[----:B------:R-:W-:Y:S01]  /*2c20*/  @P0 FFMA.FTZ R123, R116, UR31, R87 ;  /* 0x0000001f747b0c23 */ /* 0x000fe20008010057 */
[----:B------:R-:W-:Y:S01]  /*2c30*/  MOV R117, R88 ;  /* 0x0000005800757202 */ /* 0x000fe20000000f00 */
[----:B------:R-:W-:Y:S01]  /*2c40*/  @P0 FFMA.FTZ R116, R140, UR7, R122 ;  /* 0x000000078c740c23 */ /* 0x000fe2000801007a */
[----:B------:R-:W-:Y:S01]  /*2c50*/  @P0 FFMA.FTZ R117, R125, UR31, R88 ;  /* 0x0000001f7d750c23 */ /* 0x000fe20008010058 */
[----:B------:R-:W-:Y:S01]  /*2c60*/  @P0 FFMA.FTZ R125, R147, UR7, R122 ;  /* 0x00000007937d0c23 */ /* 0x000fe2000801007a */
[----:B----4-:R-:W-:Y:S01]  /*2c70*/  @P2 FMUL.FTZ R123, R123, UR11 ;  /* 0x0000000b7b7b2c20 */ /* 0x010fe20008410000 */
[----:B------:R-:W-:Y:S01]  /*2c80*/  @P0 FADD.FTZ R124, R149, -R116 ;  /* 0x80000074957c0221 */ /* 0x000fe20000010000 */
[----:B------:R-:W-:Y:S01]  /*2c90*/  MOV R116, R89 ;  /* 0x0000005900747202 */ /* 0x000fe20000000f00 */
[----:B------:R-:W-:Y:S01]  /*2ca0*/  @P0 FADD.FTZ R125, R146, -R125 ;  /* 0x8000007d927d0221 */ /* 0x000fe20000010000 */
[----:B--2---:R-:W-:Y:S01]  /*2cb0*/  @P2 FMUL.FTZ R117, R117, UR32 ;  /* 0x0000002075752c20 */ /* 0x004fe20008410000 */
[----:B------:R-:W-:Y:S01]  /*2cc0*/  @P0 FFMA.FTZ R116, R124, UR31, R89 ;  /* 0x0000001f7c740c23 */ /* 0x000fe20008010059 */
[----:B------:R-:W-:Y:S01]  /*2cd0*/  MOV R124, R90 ;  /* 0x0000005a007c7202 */ /* 0x000fe20000000f00 */
[----:B------:R-:W-:Y:S01]  /*2ce0*/  @P0 FFMA.FTZ R124, R125, UR31, R90 ;  /* 0x0000001f7d7c0c23 */ /* 0x000fe2000801005a */
[----:B------:R-:W-:Y:S01]  /*2cf0*/  @P2 F2FP.F16.F32.PACK_AB R121, RZ, R121 ;  /* 0x00000079ff79223e */ /* 0x000fe200000000ff */
[----:B------:R-:W-:Y:S01]  /*2d00*/  @P2 FMUL.FTZ R116, R116, UR33 ;  /* 0x0000002174742c20 */ /* 0x000fe20008410000 */
[----:B------:R-:W-:Y:S01]  /*2d10*/  @P2 F2FP.F16.F32.PACK_AB R117, RZ, R117 ;  /* 0x00000075ff75223e */ /* 0x000fe200000000ff */
[----:B0-----:R-:W-:Y:S01]  /*2d20*/  @P2 FMUL.FTZ R124, R124, UR34 ;  /* 0x000000227c7c2c20 */ /* 0x001fe20008410000 */
[----:B------:R-:W-:-:S02]  /*2d30*/  @P2 F2FP.F16.F32.PACK_AB R119, RZ, R119 ;  /* 0x00000077ff77223e */ /* 0x000fc400000000ff */
[----:B------:R-:W-:Y:S02]  /*2d40*/  @P2 F2FP.F16.F32.PACK_AB R123, RZ, R123 ;  /* 0x0000007bff7b223e */ /* 0x000fe400000000ff */
[----:B------:R-:W-:Y:S02]  /*2d50*/  @P2 F2FP.F16.F32.PACK_AB R124, RZ, R124 ;  /* 0x0000007cff7c223e */ /* 0x000fe400000000ff */
[----:B------:R-:W-:Y:S02]  /*2d60*/  @P2 F2FP.F16.F32.PACK_AB R116, RZ, R116 ;  /* 0x00000074ff74223e */ /* 0x000fe400000000ff */
[----:B------:R-:W-:Y:S02]  /*2d70*/  @P2 PRMT R113, R121, 0x7610, R113 ;  /* 0x0000761079712816 */ /* 0x000fe40000000071 */
[----:B------:R-:W-:Y:S02]  /*2d80*/  @P2 PRMT R114, R117, 0x7610, R114 ;  /* 0x0000761075722816 */ /* 0x000fe40000000072 */
[----:B------:R-:W-:-:S02]  /*2d90*/  @P2 PRMT R115, R124, 0x7610, R115 ;  /* 0x000076107c732816 */ /* 0x000fc40000000073 */
[----:B------:R-:W-:Y:S02]  /*2da0*/  @P2 PRMT R112, R112, 0x5410, R119 ;  /* 0x0000541070702816 */ /* 0x000fe40000000077 */
[----:B------:R-:W-:Y:S02]  /*2db0*/  @P2 PRMT R113, R113, 0x5410, R123 ;  /* 0x0000541071712816 */ /* 0x000fe4000000007b */
[----:B------:R-:W-:Y:S01]  /*2dc0*/  @P2 PRMT R114, R114, 0x5410, R116 ;  /* 0x0000541072722816 */ /* 0x000fe20000000074 */
[----:B------:R-:W-:Y:S06]  /*2dd0*/  BRA.U !UP3, `(.L_x_6290) ;  /* 0x000000050b247547 */ /* 0x000fec000b800000 */
[----:B------:R-:W-:-:S04]  /*2de0*/  @P0 FFMA.FTZ R116, R160, UR7, R122 ;  /* 0x00000007a0740c23 */ /* 0x000fc8000801007a */
[----:B------:R-:W-:Y:S01]  /*2df0*/  @P0 FADD.FTZ R118, R157, -R116 ;  /* 0x800000749d760221 */ /* 0x000fe20000010000 */
[----:B------:R-:W-:-:S03]  /*2e00*/  MOV R116, R91 ;  /* 0x0000005b00747202 */ /* 0x000fc60000000f00 */
[----:B------:R-:W-:-:S04]  /*2e10*/  @P0 FFMA.FTZ R116, R118, UR31, R91 ;  /* 0x0000001f76740c23 */ /* 0x000fc8000801005b */
[----:B------:R-:W-:-:S05]  /*2e20*/  FMUL.FTZ R116, R116, UR27 ;  /* 0x0000001b74747c20 */ /* 0x000fca0008410000 */
[----:B------:R-:W-:-:S04]  /*2e30*/  F2FP.F16.F32.PACK_AB R116, RZ, R116 ;  /* 0x00000074ff74723e */ /* 0x000fc800000000ff */
[----:B------:R-:W-:Y:S01]  /*2e40*/  PRMT R115, R115, 0x5410, R116 ;  /* 0x0000541073737816 */ /* 0x000fe20000000074 */
[----:B------:R-:W-:Y:S06]  /*2e50*/  BRA `(.L_x_6290) ;  /* 0x0000000400047947 */ /* 0x000fec0003800000 */
.L_x_6298:
[----:B------:R-:W-:Y:S01]  /*2e60*/  PLOP3.LUT P0, PT, PT, PT, UP2, 0x80, 0x8 ;  /* 0x000000000008781c */ /* 0x000fe20003f0f028 */
[----:B------:R-:W0:Y:S01]  /*2e70*/  @UP3 LDCU UR10, c[0x0][0x40c] ;  /* 0x00008180ff0a37ac */ /* 0x000e220008000800 */
[----:B-----5:R-:W-:Y:S02]  /*2e80*/  MOV R111, R91 ;  /* 0x0000005b006f7202 */ /* 0x020fe40000000f00 */
[----:B------:R-:W-:Y:S01]  /*2e90*/  MOV R56, R84 ;  /* 0x0000005400387202 */ /* 0x000fe20000000f00 */
[----:B------:R-:W1:Y:S01]  /*2ea0*/  @UP3 LDCU UR8, c[0x0][0x40c] ;  /* 0x00008180ff0837ac */ /* 0x000e620008000800 */
[----:B------:R-:W2:Y:S07]  /*2eb0*/  @UP3 LDCU UR32, c[0x0][0x40c] ;  /* 0x00008180ff2037ac */ /* 0x000eae0008000800 */
        /* <DEDUP_REMOVED lines=9> */
[----:B------:R-:W-:Y:S01]  /*2f50*/  MOV R58, R86 ;  /* 0x00000056003a7202 */ /* 0x000fe20000000f00 */
[----:B------:R-:W-:Y:S01]  /*2f60*/  @P0 FFMA.FTZ R58, R109, UR31, R86 ;  /* 0x0000001f6d3a0c23 */ /* 0x000fe20008010056 */
[----:B------:R-:W-:Y:S01]  /*2f70*/  @P0 FADD.FTZ R57, R12, -R57 ;  /* 0x800000390c390221 */ /* 0x000fe20000010000 */
        /* <DEDUP_REMOVED lines=8> */
[----:B------:R-:W-:Y:S01]  /*3000*/  @P0 FFMA.FTZ R57, R108, UR31, R85 ;  /* 0x0000001f6c390c23 */ /* 0x000fe20008010055 */
[----:B------:R-:W-:Y:S01]  /*3010*/  MOV R108, R88 ;  /* 0x00000058006c7202 */ /* 0x000fe20000000f00 */
[----:B------:R-:W-:Y:S01]  /*3020*/  @P0 FADD.FTZ R110, R149, -R110 ;  /* 0x8000006e956e0221 */ /* 0x000fe20000010000 */
[----:B------:R-:W-:Y:S01]  /*3030*/  @P0 FFMA.FTZ R108, R117, UR31, R88 ;  /* 0x0000001f756c0c23 */ /* 0x000fe20008010058 */
[----:B0-----:R-:W-:Y:S01]  /*3040*/  @P2 FMUL.FTZ R117, R58, UR10 ;  /* 0x0000000a3a752c20 */ /* 0x001fe20008410000 */
[----:B------:R-:W0:Y:S01]  /*3050*/  @UP3 LDCU UR10, c[0x0][0x40c] ;  /* 0x00008180ff0a37ac */ /* 0x000e220008000800 */
[----:B------:R-:W-:Y:S01]  /*3060*/  MOV R109, R89 ;  /* 0x00000059006d7202 */ /* 0x000fe20000000f00 */
[----:B------:R-:W-:Y:S01]  /*3070*/  @P0 FFMA.FTZ R109, R110, UR31, R89 ;  /* 0x0000001f6e6d0c23 */ /* 0x000fe20008010059 */
[----:B-1----:R-:W-:Y:S01]  /*3080*/  @P2 FMUL.FTZ R110, R56, UR8 ;  /* 0x00000008386e2c20 */ /* 0x002fe20008410000 */
[----:B------:R-:W1:Y:S01]  /*3090*/  @UP3 LDCU UR9, c[0x0][0x40c] ;  /* 0x00008180ff0937ac */ /* 0x000e620008000800 */
[----:B------:R-:W-:Y:S01]  /*30a0*/  @P0 FFMA.FTZ R119, R147, UR7, R122 ;  /* 0x0000000793770c23 */ /* 0x000fe2000801007a */
[----:B------:R-:W-:Y:S01]  /*30b0*/  @P2 F2FP.F16.F32.PACK_AB R117, RZ, R117 ;  /* 0x00000075ff75223e */ /* 0x000fe200000000ff */
[----:B------:R-:W3:Y:S02]  /*30c0*/  @UP3 LDCU UR8, c[0x0][0x40c] ;  /* 0x00008180ff0837ac */ /* 0x000ee40008000800 */
[----:B------:R-:W-:Y:S01]  /*30d0*/  @P0 FADD.FTZ R119, R146, -R119 ;  /* 0x8000007792770221 */ /* 0x000fe20000010000 */
[----:B------:R-:W-:Y:S01]  /*30e0*/  @P2 F2FP.F16.F32.PACK_AB R116, RZ, R110 ;  /* 0x0000006eff74223e */ /* 0x000fe200000000ff */
[----:B------:R-:W4:Y:S01]  /*30f0*/  @UP3 LDCU UR11, c[0x0][0x40c] ;  /* 0x00008180ff0b37ac */ /* 0x000f220008000800 */
[----:B------:R-:W-:Y:S01]  /*3100*/  MOV R110, R90 ;  /* 0x0000005a006e7202 */ /* 0x000fe20000000f00 */
[----:B------:R-:W-:Y:S01]  /*3110*/  @P0 FFMA.FTZ R110, R119, UR31, R90 ;  /* 0x0000001f776e0c23 */ /* 0x000fe2000801005a */
[----:B------:R-:W-:Y:S01]  /*3120*/  @P2 PRMT R112, R116, 0x7610, R112 ;  /* 0x0000761074702816 */ /* 0x000fe20000000070 */
[----:B------:R-:W4:Y:S01]  /*3130*/  @UP3 LDCU UR33, c[0x0][0x40c] ;  /* 0x00008180ff2137ac */ /* 0x000f220008000800 */
[----:B------:R-:W-:Y:S01]  /*3140*/  @P2 PRMT R113, R117, 0x7610, R113 ;  /* 0x0000761075712816 */ /* 0x000fe20000000071 */
[----:B0-----:R-:W-:Y:S01]  /*3150*/  @P2 FMUL.FTZ R118, R108, UR10 ;  /* 0x0000000a6c762c20 */ /* 0x001fe20008410000 */
[----:B--2---:R-:W-:Y:S01]  /*3160*/  @P2 FMUL.FTZ R121, R110, UR32 ;  /* 0x000000206e792c20 */ /* 0x004fe20008410000 */
[----:B-1----:R-:W-:-:S03]  /*3170*/  @P2 FMUL.FTZ R116, R57, UR9 ;  /* 0x0000000939742c20 */ /* 0x002fc60008410000 */
[----:B------:R-:W-:Y:S02]  /*3180*/  @P2 F2FP.F16.F32.PACK_AB R118, RZ, R118 ;  /* 0x00000076ff76223e */ /* 0x000fe400000000ff */
[----:B------:R-:W-:Y:S01]  /*3190*/  @P2 F2FP.F16.F32.PACK_AB R121, RZ, R121 ;  /* 0x00000079ff79223e */ /* 0x000fe200000000ff */
[----:B---3--:R-:W-:Y:S01]  /*31a0*/  @P2 FMUL.FTZ R117, R59, UR8 ;  /* 0x000000083b752c20 */ /* 0x008fe20008410000 */
[----:B------:R-:W-:Y:S02]  /*31b0*/  @P2 F2FP.F16.F32.PACK_AB R116, RZ, R116 ;  /* 0x00000074ff74223e */ /* 0x000fe400000000ff */
[----:B------:R-:W-:Y:S01]  /*31c0*/  @P2 PRMT R114, R118, 0x7610, R114 ;  /* 0x0000761076722816 */ /* 0x000fe20000000072 */
[----:B----4-:R-:W-:Y:S01]  /*31d0*/  @P2 FMUL.FTZ R119, R109, UR11 ;  /* 0x0000000b6d772c20 */ /* 0x010fe20008410000 */
[----:B------:R-:W-:Y:S02]  /*31e0*/  @P2 F2FP.F16.F32.PACK_AB R117, RZ, R117 ;  /* 0x00000075ff75223e */ /* 0x000fe400000000ff */
[----:B------:R-:W-:Y:S01]  /*31f0*/  @P2 PRMT R115, R121, 0x7610, R115 ;  /* 0x0000761079732816 */ /* 0x000fe20000000073 */
[----:B------:R-:W-:Y:S01]  /*3200*/  @P2 FMUL.FTZ R123, R111, UR33 ;  /* 0x000000216f7b2c20 */ /* 0x000fe20008410000 */
[----:B------:R-:W-:-:S02]  /*3210*/  @P2 F2FP.F16.F32.PACK_AB R119, RZ, R119 ;  /* 0x00000077ff77223e */ /* 0x000fc400000000ff */
[----:B------:R-:W-:Y:S02]  /*3220*/  @P2 PRMT R112, R112, 0x5410, R116 ;  /* 0x0000541070702816 */ /* 0x000fe40000000074 */
[----:B------:R-:W-:Y:S02]  /*3230*/  @P2 F2FP.F16.F32.PACK_AB R123, RZ, R123 ;  /* 0x0000007bff7b223e */ /* 0x000fe400000000ff */
[----:B------:R-:W-:Y:S02]  /*3240*/  @P2 PRMT R113, R113, 0x5410, R117 ;  /* 0x0000541071712816 */ /* 0x000fe40000000075 */
[----:B------:R-:W-:Y:S02]  /*3250*/  @P2 PRMT R114, R114, 0x5410, R119 ;  /* 0x0000541072722816 */ /* 0x000fe40000000077 */
[----:B------:R-:W-:-:S07]  /*3260*/  @P2 PRMT R115, R115, 0x5410, R123 ;  /* 0x0000541073732816 */ /* 0x000fce000000007b */
.L_x_6290:
[----:B------:R-:W-:Y:S01]  /*3270*/  ISETP.NE.U32.AND P0, PT, RZ, UR4, PT ;  /* 0x00000004ff007c0c */ /* 0x000fe2000bf05070 */
[----:B------:R-:W0:Y:S03]  /*3280*/  @UP3 LDCU.64 UR8, c[0x0][0x468] ;  /* 0x00008d00ff0837ac */ /* 0x000e260008000a00 */
[----:B------:R-:W-:-:S13]  /*3290*/  ISETP.NE.AND.EX P0, PT, RZ, UR5, PT, P0 ;  /* 0x00000005ff007c0c */ /* 0x000fda000bf05300 */
[----:B------:R-:W1:Y:S02]  /*32a0*/  @P0 LDC.64 R116, c[0x0][0x478] ;  /* 0x00011e00ff740b82 */ /* 0x000e640000000a00 */
[----:B-1----:R-:W-:-:S04]  /*32b0*/  @P0 IMAD.WIDE.U32 R118, R0, 0x20, R116 ;  /* 0x0000002000760825 */ /* 0x002fc800078e0074 */
[----:B------:R-:W-:Y:S01]  /*32c0*/  HFMA2 R117, -RZ, RZ, 0, 9.5367431640625e-07 ;  /* 0x00000010ff757431 */ /* 0x000fe200000001ff */
[----:B------:R-:W-:Y:S01]  /*32d0*/  IADD3 R0, PT, PT, R0, 0x80, RZ ;  /* 0x0000008000007810 */ /* 0x000fe20007ffe0ff */
[----:B------:R1:W-:Y:S04]  /*32e0*/  @P0 STG.E.128 desc[UR16][R118.64], R56 ;  /* 0x0000003876000986 */ /* 0x0003e8000c101d10 */
[----:B------:R1:W-:Y:S01]  /*32f0*/  @P0 STG.E.128 desc[UR16][R118.64+0x10], R108 ;  /* 0x0000106c76000986 */ /* 0x0003e2000c101d10 */
[C---:B0-----:R-:W-:Y:S01]  /*3300*/  @P2 IMAD.WIDE.U32 R116, R120.reuse, R117, UR8 ;  /* 0x0000000878742e25 */ /* 0x041fe2000f8e0075 */
[----:B------:R-:W-:-:S04]  /*3310*/  IADD3 R120, PT, PT, R120, 0x80, RZ ;  /* 0x0000008078787810 */ /* 0x000fc80007ffe0ff */
[----:B------:R1:W-:Y:S03]  /*3320*/  @P2 STG.E.128 desc[UR16][R116.64], R112 ;  /* 0x0000007074002986 */ /* 0x0003e6000c101d10 */
.L_x_6280:
[----:B------:R-:W-:Y:S05]  /*3330*/  BSYNC.RECONVERGENT B0 ;  /* 0x0000000000007941 */ /* 0x000fea0003800200 */
.L_x_6279:
        /* <DEDUP_REMOVED lines=11> */
[----:B------:R-:W0:Y:S01]  /*33f0*/  @UP3 LDCU UR8, c[0x0][0x40c] ;  /* 0x00008180ff0837ac */ /* 0x000e220008000800 */
[----:B-1---5:R-:W-:Y:S02]  /*3400*/  MOV R111, R99 ;  /* 0x00000063006f7202 */ /* 0x022fe40000000f00 */
        /* <DEDUP_REMOVED lines=9> */
[----:B------:R-:W-:Y:S01]  /*34a0*/  @P4 FADD.FTZ R110, R19, -R110 ;  /* 0x8000006e136e4221 */ /* 0x000fe20000010000 */
[----:B------:R-:W-:Y:S01]  /*34b0*/  @P4 FFMA.FTZ R108, R18, UR7, R122 ;  /* 0x00000007126c4c23 */ /* 0x000fe2000801007a */
[----:B------:R-:W-:Y:S01]  /*34c0*/  @P4 FFMA.FTZ R111, R58, UR31, R99 ;  /* 0x0000001f3a6f4c23 */ /* 0x000fe20008010063 */
[----:B------:R-:W-:Y:S01]  /*34d0*/  MOV R58, R94 ;  /* 0x0000005e003a7202 */ /* 0x000fe20000000f00 */
[----:B------:R-:W-:Y:S01]  /*34e0*/  @P4 FFMA.FTZ R58, R109, UR31, R94 ;  /* 0x0000001f6d3a4c23 */ /* 0x000fe2000801005e */
[----:B------:R-:W-:Y:S01]  /*34f0*/  MOV R59, R95 ;  /* 0x0000005f003b7202 */ /* 0x000fe20000000f00 */
[----:B------:R-:W-:Y:S01]  /*3500*/  @P4 FFMA.FTZ R59, R110, UR31, R95 ;  /* 0x0000001f6e3b4c23 */ /* 0x000fe2000801005f */
[----:B------:R-:W-:Y:S01]  /*3510*/  @P4 FADD.FTZ R57, R6, -R57 ;  /* 0x8000003906394221 */ /* 0x000fe20000010000 */
[--C-:B------:R-:W-:Y:S01]  /*3520*/  @P4 FFMA.FTZ R109, R17, UR7, R122.reuse ;  /* 0x00000007116d4c23 */ /* 0x100fe2000801007a */
[----:B------:R-:W-:Y:S01]  /*3530*/  @P4 FFMA.FTZ R110, R138, UR7, R122 ;  /* 0x000000078a6e4c23 */ /* 0x000fe2000801007a */
[----:B------:R-:W-:Y:S01]  /*3540*/  @P4 FADD.FTZ R108, R13, -R108 ;  /* 0x8000006c0d6c4221 */ /* 0x000fe20000010000 */
[----:B------:R-:W-:Y:S01]  /*3550*/  @P4 FFMA.FTZ R56, R57, UR31, R92 ;  /* 0x0000001f39384c23 */ /* 0x000fe2000801005c */
[----:B------:R-:W-:Y:S01]  /*3560*/  @P4 FADD.FTZ R117, R134, -R109 ;  /* 0x8000006d86754221 */ /* 0x000fe20000010000 */
[----:B------:R-:W-:Y:S01]  /*3570*/  @P4 FADD.FTZ R110, R135, -R110 ;  /* 0x8000006e876e4221 */ /* 0x000fe20000010000 */
[----:B------:R-:W3:Y:S01]  /*3580*/  @UP3 LDCU UR32, c[0x0][0x40c] ;  /* 0x00008180ff2037ac */ /* 0x000ee20008000800 */
[----:B------:R-:W-:Y:S01]  /*3590*/  MOV R57, R93 ;  /* 0x0000005d00397202 */ /* 0x000fe20000000f00 */
[----:B------:R-:W-:Y:S01]  /*35a0*/  @P4 FFMA.FTZ R57, R108, UR31, R93 ;  /* 0x0000001f6c394c23 */ /* 0x000fe2000801005d */
[----:B------:R-:W-:Y:S01]  /*35b0*/  MOV R108, R96 ;  /* 0x00000060006c7202 */ /* 0x000fe20000000f00 */
[----:B------:R-:W-:Y:S01]  /*35c0*/  @P4 FFMA.FTZ R108, R117, UR31, R96 ;  /* 0x0000001f756c4c23 */ /* 0x000fe20008010060 */
[----:B------:R-:W-:Y:S01]  /*35d0*/  MOV R109, R97 ;  /* 0x00000061006d7202 */ /* 0x000fe20000000f00 */
[----:B------:R-:W-:Y:S01]  /*35e0*/  @P4 FFMA.FTZ R109, R110, UR31, R97 ;  /* 0x0000001f6e6d4c23 */ /* 0x000fe20008010061 */
[----:B0-----:R-:W-:Y:S01]  /*35f0*/  @P2 FMUL.FTZ R110, R56, UR8 ;  /* 0x00000008386e2c20 */ /* 0x001fe20008410000 */
[----:B-1----:R-:W-:Y:S01]  /*3600*/  @P2 FMUL.FTZ R117, R58, UR10 ;  /* 0x0000000a3a752c20 */ /* 0x002fe20008410000 */
[----:B------:R-:W0:Y:S01]  /*3610*/  @UP3 LDCU UR9, c[0x0][0x40c] ;  /* 0x00008180ff0937ac */ /* 0x000e220008000800 */
[----:B------:R-:W-:-:S02]  /*3620*/  @P4 FFMA.FTZ R119, R137, UR7, R122 ;  /* 0x0000000789774c23 */ /* 0x000fc4000801007a */
[----:B------:R-:W-:Y:S01]  /*3630*/  @P2 F2FP.F16.F32.PACK_AB R116, RZ, R110 ;  /* 0x0000006eff74223e */ /* 0x000fe200000000ff */
[----:B------:R-:W1:Y:S01]  /*3640*/  @UP3 LDCU UR8, c[0x0][0x40c] ;  /* 0x00008180ff0837ac */ /* 0x000e620008000800 */
[----:B------:R-:W-:Y:S01]  /*3650*/  @P4 FADD.FTZ R119, R144, -R119 ;  /* 0x8000007790774221 */ /* 0x000fe20000010000 */
[----:B------:R-:W-:Y:S01]  /*3660*/  @P2 F2FP.F16.F32.PACK_AB R117, RZ, R117 ;  /* 0x00000075ff75223e */ /* 0x000fe200000000ff */
[----:B------:R-:W4:Y:S01]  /*3670*/  @UP3 LDCU UR10, c[0x0][0x40c] ;  /* 0x00008180ff0a37ac */ /* 0x000f220008000800 */
[----:B------:R-:W-:Y:S01]  /*3680*/  MOV R110, R98 ;  /* 0x00000062006e7202 */ /* 0x000fe20000000f00 */
[----:B------:R-:W-:Y:S01]  /*3690*/  @P4 FFMA.FTZ R110, R119, UR31, R98 ;  /* 0x0000001f776e4c23 */ /* 0x000fe20008010062 */
[----:B------:R-:W-:Y:S01]  /*36a0*/  @P2 PRMT R112, R116, 0x7610, R112 ;  /* 0x0000761074702816 */ /* 0x000fe20000000070 */
[----:B--2---:R-:W-:Y:S01]  /*36b0*/  @P2 FMUL.FTZ R116, R108, UR11 ;  /* 0x0000000b6c742c20 */ /* 0x004fe20008410000 */
[----:B------:R-:W-:Y:S01]  /*36c0*/  @P2 PRMT R113, R117, 0x7610, R113 ;  /* 0x0000761075712816 */ /* 0x000fe20000000071 */
[----:B---3--:R-:W-:-:S03]  /*36d0*/  @P2 FMUL.FTZ R117, R110, UR32 ;  /* 0x000000206e752c20 */ /* 0x008fc60008410000 */
[----:B------:R-:W-:Y:S01]  /*36e0*/  @P2 F2FP.F16.F32.PACK_AB R118, RZ, R116 ;  /* 0x00000074ff76223e */ /* 0x000fe200000000ff */
[----:B0-----:R-:W-:Y:S01]  /*36f0*/  @P2 FMUL.FTZ R116, R57, UR9 ;  /* 0x0000000939742c20 */ /* 0x001fe20008410000 */
[----:B------:R-:W-:Y:S02]  /*3700*/  @P2 F2FP.F16.F32.PACK_AB R121, RZ, R117 ;  /* 0x00000075ff79223e */ /* 0x000fe400000000ff */
[----:B------:R-:W-:Y:S01]  /*3710*/  @P2 PRMT R114, R118, 0x7610, R114 ;  /* 0x0000761076722816 */ /* 0x000fe20000000072 */
[----:B-1----:R-:W-:Y:S01]  /*3720*/  @P2 FMUL.FTZ R117, R59, UR8 ;  /* 0x000000083b752c20 */ /* 0x002fe20008410000 */
[----:B------:R-:W-:Y:S02]  /*3730*/  @P2 F2FP.F16.F32.PACK_AB R116, RZ, R116 ;  /* 0x00000074ff74223e */ /* 0x000fe400000000ff */
[----:B------:R-:W-:Y:S01]  /*3740*/  @P2 PRMT R115, R121, 0x7610, R115 ;  /* 0x0000761079732816 */ /* 0x000fe20000000073 */
[----:B----4-:R-:W-:Y:S01]  /*3750*/  @P2 FMUL.FTZ R119, R109, UR10 ;  /* 0x0000000a6d772c20 */ /* 0x010fe20008410000 */
[----:B------:R-:W-:-:S02]  /*3760*/  @P2 F2FP.F16.F32.PACK_AB R117, RZ, R117 ;  /* 0x00000075ff75223e */ /* 0x000fc400000000ff */
[----:B------:R-:W-:Y:S02]  /*3770*/  @P2 PRMT R112, R112, 0x5410, R116 ;  /* 0x0000541070702816 */ /* 0x000fe40000000074 */
[----:B------:R-:W-:Y:S02]  /*3780*/  @P2 F2FP.F16.F32.PACK_AB R119, RZ, R119 ;  /* 0x00000077ff77223e */ /* 0x000fe400000000ff */
[----:B------:R-:W-:Y:S02]  /*3790*/  @P2 PRMT R113, R113, 0x5410, R117 ;  /* 0x0000541071712816 */ /* 0x000fe40000000075 */
[----:B------:R-:W-:Y:S01]  /*37a0*/  @P2 PRMT R114, R114, 0x5410, R119 ;  /* 0x0000541072722816 */ /* 0x000fe20000000077 */
[----:B------:R-:W-:Y:S06]  /*37b0*/  BRA.U !UP3, `(.L_x_6303) ;  /* 0x0000000d0bdc7547 */ /* 0x000fec000b800000 */
[----:B------:R-:W-:-:S05]  /*37c0*/  FMUL.FTZ R116, R111, UR27 ;  /* 0x0000001b6f747c20 */ /* 0x000fca0008410000 */
[----:B------:R-:W-:-:S04]  /*37d0*/  F2FP.F16.F32.PACK_AB R116, RZ, R116 ;  /* 0x00000074ff74723e */ /* 0x000fc800000000ff */
[----:B------:R-:W-:Y:S01]  /*37e0*/  PRMT R115, R115, 0x5410, R116 ;  /* 0x0000541073737816 */ /* 0x000fe20000000074 */
[----:B------:R-:W-:Y:S06]  /*37f0*/  BRA `(.L_x_6303) ;  /* 0x0000000c00cc7947 */ /* 0x000fec0003800000 */
.L_x_6302:
[----:B------:R-:W-:Y:S01]  /*3800*/  PLOP3.LUT P4, PT, PT, PT, UP2, 0x80, 0x8 ;  /* 0x000000000008781c */ /* 0x000fe20003f8f028 */
[----:B------:R-:W0:Y:S01]  /*3810*/  @UP3 LDCU UR8, c[0x0][0x40c] ;  /* 0x00008180ff0837ac */ /* 0x000e220008000800 */
[----:B-1---5:R-:W-:Y:S02]  /*3820*/  MOV R118, R92 ;  /* 0x0000005c00767202 */ /* 0x022fe40000000f00 */
[----:B------:R-:W-:Y:S01]  /*3830*/  MOV R119, R93 ;  /* 0x0000005d00777202 */ /* 0x000fe20000000f00 */
[----:B------:R-:W1:Y:S01]  /*3840*/  @UP3 LDCU UR10, c[0x0][0x40c] ;  /* 0x00008180ff0a37ac */ /* 0x000e620008000800 */
[----:B------:R-:W-:Y:S02]  /*3850*/  MOV R121, R94 ;  /* 0x0000005e00797202 */ /* 0x000fe40000000f00 */
[----:B------:R-:W-:Y:S01]  /*3860*/  MOV R123, R95 ;  /* 0x0000005f007b7202 */ /* 0x000fe20000000f00 */
[----:B------:R-:W2:Y:S04]  /*3870*/  @UP3 LDCU UR32, c[0x0][0x40c] ;  /* 0x00008180ff2037ac */ /* 0x000ea80008000800 */
[--C-:B------:R-:W-:Y:S01]  /*3880*/  @P4 FFMA.FTZ R117, R5, UR7, R122.reuse ;  /* 0x0000000705754c23 */ /* 0x100fe2000801007a */
[----:B------:R-:W-:Y:S01]  /*3890*/  @P4 FFMA.FTZ R116, R18, UR7, R122 ;  /* 0x0000000712744c23 */ /* 0x000fe2000801007a */
[----:B------:R-:W3:Y:S02]  /*38a0*/  @UP3 LDCU UR9, c[0x0][0x40c] ;  /* 0x00008180ff0937ac */ /* 0x000ee40008000800 */
[----:B------:R-:W-:Y:S01]  /*38b0*/  @P4 FADD.FTZ R117, R6, -R117 ;  /* 0x8000007506754221 */ /* 0x000fe20000010000 */
[----:B------:R-:W-:Y:S01]  /*38c0*/  @P4 FADD.FTZ R116, R13, -R116 ;  /* 0x800000740d744221 */ /* 0x000fe20000010000 */
[----:B------:R-:W4:Y:S02]  /*38d0*/  @UP3 LDCU UR11, c[0x0][0x40c] ;  /* 0x00008180ff0b37ac */ /* 0x000f240008000800 */
[----:B------:R-:W-:Y:S01]  /*38e0*/  @P4 FFMA.FTZ R118, R117, UR31, R92 ;  /* 0x0000001f75764c23 */ /* 0x000fe2000801005c */
[--C-:B------:R-:W-:Y:S01]  /*38f0*/  @P4 FFMA.FTZ R117, R15, UR7, R122.reuse ;  /* 0x000000070f754c23 */ /* 0x100fe2000801007a */
[----:B------:R-:W-:Y:S01]  /*3900*/  @P4 FFMA.FTZ R119, R116, UR31, R93 ;  /* 0x0000001f74774c23 */ /* 0x000fe2000801005d */
[----:B------:R-:W-:Y:S01]  /*3910*/  @P4 FFMA.FTZ R116, R132, UR7, R122 ;  /* 0x0000000784744c23 */ /* 0x000fe2000801007a */
[----:B------:R-:W4:Y:S01]  /*3920*/  @UP3 LDCU UR33, c[0x0][0x40c] ;  /* 0x00008180ff2137ac */ /* 0x000f220008000800 */
[----:B------:R-:W-:Y:S01]  /*3930*/  @P4 FADD.FTZ R117, R130, -R117 ;  /* 0x8000007582754221 */ /* 0x000fe20000010000 */
[----:B0-----:R-:W-:Y:S01]  /*3940*/  @P2 FMUL.FTZ R118, R118, UR8 ;  /* 0x0000000876762c20 */ /* 0x001fe20008410000 */
[----:B------:R-:W-:Y:S01]  /*3950*/  @P4 FADD.FTZ R116, R19, -R116 ;  /* 0x8000007413744221 */ /* 0x000fe20000010000 */
[----:B------:R-:W0:Y:S01]  /*3960*/  @UP3 LDCU UR34, c[0x0][0x40c] ;  /* 0x00008180ff2237ac */ /* 0x000e220008000800 */
[----:B------:R-:W-:Y:S01]  /*3970*/  @P4 FFMA.FTZ R121, R117, UR31, R94 ;  /* 0x0000001f75794c23 */ /* 0x000fe2000801005e */
[--C-:B------:R-:W-:Y:S01]  /*3980*/  @P4 FFMA.FTZ R117, R17, UR7, R122.reuse ;  /* 0x0000000711754c23 */ /* 0x100fe2000801007a */
[----:B------:R-:W-:Y:S01]  /*3990*/  @P4 FFMA.FTZ R123, R116, UR31, R95 ;  /* 0x0000001f747b4c23 */ /* 0x000fe2000801005f */
[----:B------:R-:W-:Y:S01]  /*39a0*/  @P4 FFMA.FTZ R116, R138, UR7, R122 ;  /* 0x000000078a744c23 */ /* 0x000fe2000801007a */
[----:B-1----:R-:W-:Y:S01]  /*39b0*/  @P2 FMUL.FTZ R121, R121, UR10 ;  /* 0x0000000a79792c20 */ /* 0x002fe20008410000 */
[----:B------:R-:W-:Y:S01]  /*39c0*/  @P4 FADD.FTZ R125, R134, -R117 ;  /* 0x80000075867d4221 */ /* 0x000fe20000010000 */
[----:B------:R-:W-:Y:S01]  /*39d0*/  MOV R117, R96 ;  /* 0x0000006000757202 */ /* 0x000fe20000000f00 */
[----:B------:R-:W-:Y:S01]  /*39e0*/  @P4 FADD.FTZ R124, R135, -R116 ;  /* 0x80000074877c4221 */ /* 0x000fe20000010000 */
[----:B------:R-:W-:Y:S01]  /*39f0*/  MOV R116, R97 ;  /* 0x0000006100747202 */ /* 0x000fe20000000f00 */
[----:B------:R-:W-:Y:S01]  /*3a00*/  @P4 FFMA.FTZ R117, R125, UR31, R96 ;  /* 0x0000001f7d754c23 */ /* 0x000fe20008010060 */
[----:B------:R-:W-:Y:S01]  /*3a10*/  @P4 FFMA.FTZ R125, R137, UR7, R122 ;  /* 0x00000007897d4c23 */ /* 0x000fe2000801007a */
[----:B------:R-:W-:Y:S01]  /*3a20*/  @P4 FFMA.FTZ R116, R124, UR31, R97 ;  /* 0x0000001f7c744c23 */ /* 0x000fe20008010061 */
[----:B------:R-:W-:Y:S01]  /*3a30*/  MOV R124, R98 ;  /* 0x00000062007c7202 */ /* 0x000fe20000000f00 */
[----:B--2---:R-:W-:Y:S01]  /*3a40*/  @P2 FMUL.FTZ R117, R117, UR32 ;  /* 0x0000002075752c20 */ /* 0x004fe20008410000 */
[----:B------:R-:W-:Y:S01]  /*3a50*/  @P4 FADD.FTZ R125, R144, -R125 ;  /* 0x8000007d907d4221 */ /* 0x000fe20000010000 */
[----:B---3--:R-:W-:Y:S01]  /*3a60*/  @P2 FMUL.FTZ R119, R119, UR9 ;  /* 0x0000000977772c20 */ /* 0x008fe20008410000 */
[----:B----4-:R-:W-:Y:S01]  /*3a70*/  @P2 FMUL.FTZ R123, R123, UR11 ;  /* 0x0000000b7b7b2c20 */ /* 0x010fe20008410000 */
[----:B------:R-:W-:Y:S01]  /*3a80*/  @P2 FMUL.FTZ R116, R116, UR33 ;  /* 0x0000002174742c20 */ /* 0x000fe20008410000 */
[----:B------:R-:W-:Y:S01]  /*3a90*/  @P4 FFMA.FTZ R124, R125, UR31, R98 ;  /* 0x0000001f7d7c4c23 */ /* 0x000fe20008010062 */
[----:B------:R-:W-:-:S02]  /*3aa0*/  @P2 F2FP.F16.F32.PACK_AB R118, RZ, R118 ;  /* 0x00000076ff76223e */ /* 0x000fc400000000ff */
[----:B------:R-:W-:Y:S01]  /*3ab0*/  @P2 F2FP.F16.F32.PACK_AB R121, RZ, R121 ;  /* 0x00000079ff79223e */ /* 0x000fe200000000ff */
[----:B0-----:R-:W-:Y:S01]  /*3ac0*/  @P2 FMUL.FTZ R124, R124, UR34 ;  /* 0x000000227c7c2c20 */ /* 0x001fe20008410000 */
[----:B------:R-:W-:Y:S02]  /*3ad0*/  @P2 F2FP.F16.F32.PACK_AB R117, RZ, R117 ;  /* 0x00000075ff75223e */ /* 0x000fe400000000ff */
[----:B------:R-:W-:Y:S02]  /*3ae0*/  @P2 F2FP.F16.F32.PACK_AB R119, RZ, R119 ;  /* 0x00000077ff77223e */ /* 0x000fe400000000ff */
[----:B------:R-:W-:Y:S02]  /*3af0*/  @P2 F2FP.F16.F32.PACK_AB R123, RZ, R123 ;  /* 0x0000007bff7b223e */ /* 0x000fe400000000ff */
[----:B------:R-:W-:Y:S02]  /*3b00*/  @P2 F2FP.F16.F32.PACK_AB R124, RZ, R124 ;  /* 0x0000007cff7c223e */ /* 0x000fe400000000ff */
[----:B------:R-:W-:-:S02]  /*3b10*/  @P2 F2FP.F16.F32.PACK_AB R116, RZ, R116 ;  /* 0x00000074ff74223e */ /* 0x000fc400000000ff */
[----:B------:R-:W-:Y:S02]  /*3b20*/  @P2 PRMT R112, R118, 0x7610, R112 ;  /* 0x0000761076702816 */ /* 0x000fe40000000070 */
[----:B------:R-:W-:Y:S02]  /*3b30*/  @P2 PRMT R113, R121, 0x7610, R113 ;  /* 0x0000761079712816 */ /* 0x000fe40000000071 */
[----:B------:R-:W-:Y:S02]  /*3b40*/  @P2 PRMT R114, R117, 0x7610, R114 ;  /* 0x0000761075722816 */ /* 0x000fe40000000072 */
[----:B------:R-:W-:Y:S02]  /*3b50*/  @P2 PRMT R115, R124, 0x7610, R115 ;  /* 0x000076107c732816 */ /* 0x000fe40000000073 */
[----:B------:R-:W-:Y:S02]  /*3b60*/  @P2 PRMT R112, R112, 0x5410, R119 ;  /* 0x0000541070702816 */ /* 0x000fe40000000077 */
[----:B------:R-:W-:-:S02]  /*3b70*/  @P2 PRMT R113, R113, 0x5410, R123 ;  /* 0x0000541071712816 */ /* 0x000fc4000000007b */
        /* <DEDUP_REMOVED lines=10> */
.L_x_6301:
[----:B-1----:R-:W0:Y:S02]  /*3c20*/  LDC.64 R116, c[0x0][0x478] ;  /* 0x00011e00ff747b82 */ /* 0x002e240000000a00 */
        /* <DEDUP_REMOVED lines=45> */
.L_x_6305:
        /* <DEDUP_REMOVED lines=9> */
.L_x_6306:
        /* <DEDUP_REMOVED lines=9> */
.L_x_6307:
        /* <DEDUP_REMOVED lines=9> */
.L_x_6308:
        /* <DEDUP_REMOVED lines=9> */
.L_x_6309:
        /* <DEDUP_REMOVED lines=9> */
.L_x_6310:
        /* <DEDUP_REMOVED lines=9> */
.L_x_6311:
[----:B------:R-:W-:Y:S05]  /*4260*/  BRA.U !UP3, `(.L_x_6303) ;  /* 0x000000050b307547 */ /* 0x000fea000b800000 */
[----:B------:R-:W-:-:S05]  /*4270*/  FMUL.FTZ R116, R111, UR27 ;  /* 0x0000001b6f747c20 */ /* 0x000fca0008410000 */
[----:B------:R-:W-:-:S04]  /*4280*/  F2FP.F16.F32.PACK_AB R116, RZ, R116 ;  /* 0x00000074ff74723e */ /* 0x000fc800000000ff */
[----:B------:R-:W-:Y:S01]  /*4290*/  PRMT R115, R115, 0x5410, R116 ;  /* 0x0000541073737816 */ /* 0x000fe20000000074 */
[----:B------:R-:W-:Y:S06]  /*42a0*/  BRA `(.L_x_6303) ;  /* 0x0000000400207947 */ /* 0x000fec0003800000 */
.L_x_6304:
        /* <DEDUP_REMOVED lines=9> */
.L_x_6312:
        /* <DEDUP_REMOVED lines=9> */
.L_x_6313:
        /* <DEDUP_REMOVED lines=9> */
.L_x_6314:
        /* <DEDUP_REMOVED lines=9> */
.L_x_6315:
        /* <DEDUP_REMOVED lines=9> */
.L_x_6316:
        /* <DEDUP_REMOVED lines=9> */
.L_x_6317:
        /* <DEDUP_REMOVED lines=9> */
.L_x_6318:
        /* <DEDUP_REMOVED lines=9> */
.L_x_6303:
        /* <DEDUP_REMOVED lines=8> */
[----:B------:R0:W-:Y:S04]  /*47b0*/  @P0 STG.E.128 desc[UR16][R118.64+0x10], R108 ;  /* 0x0000106c76000986 */ /* 0x0001e8000c101d10 */
[----:B------:R0:W-:Y:S02]  /*47c0*/  @P2 STG.E.128 desc[UR16][R116.64], R112 ;  /* 0x0000007074002986 */ /* 0x0001e4000c101d10 */
.L_x_6300:
[----:B------:R-:W-:Y:S05]  /*47d0*/  BSYNC.RECONVERGENT B0 ;  /* 0x0000000000007941 */ /* 0x000fea0003800200 */
.L_x_6299:
        /* <DEDUP_REMOVED lines=11> */
[----:B------:R-:W2:Y:S01]  /*4890*/  @UP3 LDCU UR8, c[0x0][0x40c] ;  /* 0x00008180ff0837ac */ /* 0x000ea20008000800 */
[----:B01---5:R-:W-:Y:S02]  /*48a0*/  MOV R111, R23 ;  /* 0x00000017006f7202 */ /* 0x023fe40000000f00 */
[----:B------:R-:W-:Y:S01]  /*48b0*/  MOV R57, R25 ;  /* 0x0000001900397202 */ /* 0x000fe20000000f00 */
[----:B------:R-:W0:Y:S01]  /*48c0*/  @UP3 LDCU UR10, c[0x0][0x40c] ;  /* 0x00008180ff0a37ac */ /* 0x000e220008000800 */
[----:B------:R-:W1:Y:S07]  /*48d0*/  @UP3 LDCU UR33, c[0x0][0x40c] ;  /* 0x00008180ff2137ac */ /* 0x000e6e0008000800 */
[--C-:B------:R-:W-:Y:S01]  /*48e0*/  @P5 FFMA.FTZ R56, R158, UR7, R122.reuse ;  /* 0x000000079e385c23 */ /* 0x100fe2000801007a */
[--C-:B------:R-:W-:Y:S01]  /*48f0*/  @P5 FFMA.FTZ R58, R133, UR7, R122.reuse ;  /* 0x00000007853a5c23 */ /* 0x100fe2000801007a */
[--C-:B------:R-:W-:Y:S01]  /*4900*/  @P5 FFMA.FTZ R110, R145, UR7, R122.reuse ;  /* 0x00000007916e5c23 */ /* 0x100fe2000801007a */
[----:B------:R-:W-:Y:S01]  /*4910*/  @P5 FFMA.FTZ R117, R152, UR7, R122 ;  /* 0x0000000798755c23 */ /* 0x000fe2000801007a */
[----:B------:R-:W-:Y:S01]  /*4920*/  @P5 FADD.FTZ R108, R153, -R56 ;  /* 0x80000038996c5221 */ /* 0x000fe20000010000 */
[----:B------:R-:W-:Y:S01]  /*4930*/  @P5 FADD.FTZ R59, R131, -R58 ;  /* 0x8000003a833b5221 */ /* 0x000fe20000010000 */
[----:B------:R-:W-:Y:S01]  /*4940*/  @P5 FADD.FTZ R109, R143, -R110 ;  /* 0x8000006e8f6d5221 */ /* 0x000fe20000010000 */
[----:B------:R-:W-:Y:S01]  /*4950*/  MOV R56, R24 ;  /* 0x0000001800387202 */ /* 0x000fe20000000f00 */
[----:B------:R-:W-:Y:S01]  /*4960*/  @P5 FFMA.FTZ R111, R108, UR31, R23 ;  /* 0x0000001f6c6f5c23 */ /* 0x000fe20008010017 */
[----:B------:R-:W-:Y:S01]  /*4970*/  @P5 FFMA.FTZ R108, R136, UR7, R122 ;  /* 0x00000007886c5c23 */ /* 0x000fe2000801007a */
[----:B------:R-:W-:Y:S01]  /*4980*/  MOV R58, R26 ;  /* 0x0000001a003a7202 */ /* 0x000fe20000000f00 */
[----:B------:R-:W-:Y:S01]  /*4990*/  @P5 FFMA.FTZ R56, R59, UR31, R24 ;  /* 0x0000001f3b385c23 */ /* 0x000fe20008010018 */
[----:B------:R-:W-:Y:S01]  /*49a0*/  @P5 FFMA.FTZ R58, R109, UR31, R26 ;  /* 0x0000001f6d3a5c23 */ /* 0x000fe2000801001a */
[----:B------:R-:W-:Y:S01]  /*49b0*/  @P5 FADD.FTZ R108, R129, -R108 ;  /* 0x8000006c816c5221 */ /* 0x000fe20000010000 */
[--C-:B------:R-:W-:Y:S01]  /*49c0*/  @P5 FFMA.FTZ R109, R141, UR7, R122.reuse ;  /* 0x000000078d6d5c23 */ /* 0x100fe2000801007a */
[----:B------:R-:W3:Y:S01]  /*49d0*/  @UP3 LDCU UR32, c[0x0][0x40c] ;  /* 0x00008180ff2037ac */ /* 0x000ee20008000800 */
[----:B------:R-:W-:Y:S01]  /*49e0*/  MOV R59, R27 ;  /* 0x0000001b003b7202 */ /* 0x000fe20000000f00 */
[----:B------:R-:W-:Y:S01]  /*49f0*/  @P5 FFMA.FTZ R57, R108, UR31, R25 ;  /* 0x0000001f6c395c23 */ /* 0x000fe20008010019 */
[----:B------:R-:W-:Y:S01]  /*4a00*/  @P5 FFMA.FTZ R108, R142, UR7, R122 ;  /* 0x000000078e6c5c23 */ /* 0x000fe2000801007a */
[----:B--2---:R-:W-:Y:S01]  /*4a10*/  @P2 FMUL.FTZ R116, R56, UR8 ;  /* 0x0000000838742c20 */ /* 0x004fe20008410000 */
[----:B------:R-:W2:Y:S01]  /*4a20*/  @UP3 LDCU UR9, c[0x0][0x40c] ;  /* 0x00008180ff0937ac */ /* 0x000ea20008000800 */
[----:B------:R-:W-:Y:S01]  /*4a30*/  @P5 FADD.FTZ R109, R154, -R109 ;  /* 0x8000006d9a6d5221 */ /* 0x000fe20000010000 */
[----:B------:R-:W-:Y:S01]  /*4a40*/  @P5 FADD.FTZ R110, R139, -R108 ;  /* 0x8000006c8b6e5221 */ /* 0x000fe20000010000 */
[----:B------:R-:W-:Y:S01]  /*4a50*/  MOV R108, R20 ;  /* 0x00000014006c7202 */ /* 0x000fe20000000f00 */
[----:B------:R-:W4:Y:S01]  /*4a60*/  @UP3 LDCU UR11, c[0x0][0x40c] ;  /* 0x00008180ff0b37ac */ /* 0x000f220008000800 */
[----:B------:R-:W-:Y:S01]  /*4a70*/  @P5 FFMA.FTZ R108, R109, UR31, R20 ;  /* 0x0000001f6d6c5c23 */ /* 0x000fe20008010014 */
[----:B------:R-:W-:Y:S01]  /*4a80*/  @P5 FFMA.FTZ R59, R110, UR31, R27 ;  /* 0x0000001f6e3b5c23 */ /* 0x000fe2000801001b */
[----:B------:R-:W-:Y:S01]  /*4a90*/  @P5 FADD.FTZ R110, R150, -R117 ;  /* 0x80000075966e5221 */ /* 0x000fe20000010000 */
[----:B------:R-:W-:Y:S01]  /*4aa0*/  @P5 FFMA.FTZ R117, R151, UR7, R122 ;  /* 0x0000000797755c23 */ /* 0x000fe2000801007a */
[----:B------:R-:W4:Y:S01]  /*4ab0*/  @UP3 LDCU UR8, c[0x0][0x40c] ;  /* 0x00008180ff0837ac */ /* 0x000f220008000800 */
[----:B------:R-:W-:Y:S01]  /*4ac0*/  MOV R109, R21 ;  /* 0x00000015006d7202 */ /* 0x000fe20000000f00 */
[----:B------:R-:W-:Y:S01]  /*4ad0*/  @P5 FFMA.FTZ R109, R110, UR31, R21 ;  /* 0x0000001f6e6d5c23 */ /* 0x000fe20008010015 */
[----:B------:R-:W-:Y:S01]  /*4ae0*/  @P5 FADD.FTZ R119, R148, -R117 ;  /* 0x8000007594775221 */ /* 0x000fe20000010000 */
[----:B------:R-:W-:Y:S01]  /*4af0*/  MOV R110, R22 ;  /* 0x00000016006e7202 */ /* 0x000fe20000000f00 */
[----:B0-----:R-:W-:Y:S01]  /*4b00*/  @P2 FMUL.FTZ R117, R58, UR10 ;  /* 0x0000000a3a752c20 */ /* 0x001fe20008410000 */
[----:B------:R-:W-:Y:S01]  /*4b10*/  @P2 F2FP.F16.F32.PACK_AB R116, RZ, R116 ;  /* 0x00000074ff74223e */ /* 0x000fe200000000ff */
[----:B------:R-:W-:Y:S01]  /*4b20*/  @P5 FFMA.FTZ R110, R119, UR31, R22 ;  /* 0x0000001f776e5c23 */ /* 0x000fe20008010016 */
[----:B---3--:R-:W-:-:S02]  /*4b30*/  @P2 FMUL.FTZ R118, R108, UR32 ;  /* 0x000000206c762c20 */ /* 0x008fc40008410000 */
[----:B------:R-:W-:Y:S01]  /*4b40*/  @P2 F2FP.F16.F32.PACK_AB R117, RZ, R117 ;  /* 0x00000075ff75223e */ /* 0x000fe200000000ff */
[----:B-1----:R-:W-:Y:S01]  /*4b50*/  @P2 FMUL.FTZ R119, R110, UR33 ;  /* 0x000000216e772c20 */ /* 0x002fe20008410000 */
[----:B------:R-:W-:Y:S01]  /*4b60*/  @P2 PRMT R112, R116, 0x7610, R112 ;  /* 0x0000761074702816 */ /* 0x000fe20000000070 */
[----:B--2---:R-:W-:Y:S01]  /*4b70*/  @P2 FMUL.FTZ R116, R57, UR9 ;  /* 0x0000000939742c20 */ /* 0x004fe20008410000 */
[----:B------:R-:W-:Y:S01]  /*4b80*/  @P2 PRMT R113, R117, 0x7610, R113 ;  /* 0x0000761075712816 */ /* 0x000fe20000000071 */
[----:B----4-:R-:W-:Y:S01]  /*4b90*/  @P2 FMUL.FTZ R117, R59, UR11 ;  /* 0x0000000b3b752c20 */ /* 0x010fe20008410000 */
[----:B------:R-:W-:Y:S01]  /*4ba0*/  @P2 F2FP.F16.F32.PACK_AB R121, RZ, R119 ;  /* 0x00000077ff79223e */ /* 0x000fe200000000ff */
[----:B------:R-:W-:Y:S01]  /*4bb0*/  @P2 FMUL.FTZ R119, R109, UR8 ;  /* 0x000000086d772c20 */ /* 0x000fe20008410000 */
[----:B------:R-:W-:Y:S02]  /*4bc0*/  @P2 F2FP.F16.F32.PACK_AB R118, RZ, R118 ;  /* 0x00000076ff76223e */ /* 0x000fe400000000ff */
[----:B------:R-:W-:-:S02]  /*4bd0*/  @P2 F2FP.F16.F32.PACK_AB R116, RZ, R116 ;  /* 0x00000074ff74223e */ /* 0x000fc400000000ff */
[----:B------:R-:W-:Y:S02]  /*4be0*/  @P2 F2FP.F16.F32.PACK_AB R117, RZ, R117 ;  /* 0x00000075ff75223e */ /* 0x000fe400000000ff */
[----:B------:R-:W-:Y:S02]  /*4bf0*/  @P2 PRMT R114, R118, 0x7610, R114 ;  /* 0x0000761076722816 */ /* 0x000fe40000000072 */
[----:B------:R-:W-:Y:S02]  /*4c00*/  @P2 F2FP.F16.F32.PACK_AB R119, RZ, R119 ;  /* 0x00000077ff77223e */ /* 0x000fe400000000ff */
[----:B------:R-:W-:Y:S02]  /*4c10*/  @P2 PRMT R115, R121, 0x7610, R115 ;  /* 0x0000761079732816 */ /* 0x000fe40000000073 */
[----:B------:R-:W-:Y:S02]  /*4c20*/  @P2 PRMT R112, R112, 0x5410, R116 ;  /* 0x0000541070702816 */ /* 0x000fe40000000074 */
[----:B------:R-:W-:-:S02]  /*4c30*/  @P2 PRMT R113, R113, 0x5410, R117 ;  /* 0x0000541071712816 */ /* 0x000fc40000000075 */
[----:B------:R-:W-:Y:S01]  /*4c40*/  @P2 PRMT R114, R114, 0x5410, R119 ;  /* 0x0000541072722816 */ /* 0x000fe20000000077 */
[----:B------:R-:W-:Y:S06]  /*4c50*/  BRA.U !UP3, `(.L_x_6323) ;  /* 0x0000000d0bdc7547 */ /* 0x000fec000b800000 */
[----:B------:R-:W-:-:S05]  /*4c60*/  FMUL.FTZ R116, R111, UR27 ;  /* 0x0000001b6f747c20 */ /* 0x000fca0008410000 */
[----:B------:R-:W-:-:S04]  /*4c70*/  F2FP.F16.F32.PACK_AB R116, RZ, R116 ;  /* 0x00000074ff74723e */ /* 0x000fc800000000ff */
[----:B------:R-:W-:Y:S01]  /*4c80*/  PRMT R115, R115, 0x5410, R116 ;  /* 0x0000541073737816 */ /* 0x000fe20000000074 */
[----:B------:R-:W-:Y:S06]  /*4c90*/  BRA `(.L_x_6323) ;  /* 0x0000000c00cc7947 */ /* 0x000fec0003800000 */
.L_x_6322:
[----:B------:R-:W-:Y:S01]  /*4ca0*/  PLOP3.LUT P5, PT, PT, PT, UP2, 0x80, 0x8 ;  /* 0x000000000008781c */ /* 0x000fe20003faf028 */
[----:B------:R-:W2:Y:S01]  /*4cb0*/  @UP3 LDCU UR8, c[0x0][0x40c] ;  /* 0x00008180ff0837ac */ /* 0x000ea20008000800 */
[----:B01---5:R-:W-:Y:S02]  /*4cc0*/  MOV R119, R25 ;  /* 0x0000001900777202 */ /* 0x023fe40000000f00 */
[----:B------:R-:W-:Y:S01]  /*4cd0*/  MOV R118, R24 ;  /* 0x0000001800767202 */ /* 0x000fe20000000f00 */
[----:B------:R-:W0:Y:S01]  /*4ce0*/  @UP3 LDCU UR10, c[0x0][0x40c] ;  /* 0x00008180ff0a37ac */ /* 0x000e220008000800 */
[----:B------:R-:W-:Y:S02]  /*4cf0*/  MOV R121, R26 ;  /* 0x0000001a00797202 */ /* 0x000fe40000000f00 */
[----:B------:R-:W-:Y:S01]  /*4d00*/  MOV R123, R27 ;  /* 0x0000001b007b7202 */ /* 0x000fe20000000f00 */
[----:B------:R-:W1:Y:S04]  /*4d10*/  @UP3 LDCU UR32, c[0x0][0x40c] ;  /* 0x00008180ff2037ac */ /* 0x000e680008000800 */
[----:B------:R-:W-:Y:S01]  /*4d20*/  @P5 FFMA.FTZ R116, R133, UR7, R122 ;  /* 0x0000000785745c23 */ /* 0x000fe2000801007a */
[----:B------:R-:W3:Y:S03]  /*4d30*/  @UP3 LDCU UR9, c[0x0][0x40c] ;  /* 0x00008180ff0937ac */ /* 0x000ee60008000800 */
[----:B------:R-:W-:Y:S01]  /*4d40*/  @P5 FADD.FTZ R117, R131, -R116 ;  /* 0x8000007483755221 */ /* 0x000fe20000010000 */
[----:B------:R-:W-:Y:S01]  /*4d50*/  @P5 FFMA.FTZ R116, R136, UR7, R122 ;  /* 0x0000000788745c23 */ /* 0x000fe2000801007a */
[----:B------:R-:W4:Y:S02]  /*4d60*/  @UP3 LDCU UR11, c[0x0][0x40c] ;  /* 0x00008180ff0b37ac */ /* 0x000f240008000800 */
[----:B------:R-:W-:Y:S01]  /*4d70*/  @P5 FFMA.FTZ R118, R117, UR31, R24 ;  /* 0x0000001f75765c23 */ /* 0x000fe20008010018 */
[----:B------:R-:W-:Y:S01]  /*4d80*/  @P5 FADD.FTZ R116, R129, -R116 ;  /* 0x8000007481745221 */ /* 0x000fe20000010000 */
[----:B------:R-:W1:Y:S02]  /*4d90*/  @UP3 LDCU UR33, c[0x0][0x40c] ;  /* 0x00008180ff2137ac */ /* 0x000e640008000800 */
[----:B--2---:R-:W-:Y:S01]  /*4da0*/  @P2 FMUL.FTZ R118, R118, UR8 ;  /* 0x0000000876762c20 */ /* 0x004fe20008410000 */
[----:B------:R-:W-:Y:S01]  /*4db0*/  @P5 FFMA.FTZ R119, R116, UR31, R25 ;  /* 0x0000001f74775c23 */ /* 0x000fe20008010019 */
[----:B------:R-:W-:Y:S01]  /*4dc0*/  @P5 FFMA.FTZ R116, R145, UR7, R122 ;  /* 0x0000000791745c23 */ /* 0x000fe2000801007a */
[----:B------:R-:W2:Y:S02]  /*4dd0*/  @UP3 LDCU UR34, c[0x0][0x40c] ;  /* 0x00008180ff2237ac */ /* 0x000ea40008000800 */
[----:B------:R-:W-:Y:S01]  /*4de0*/  @P2 F2FP.F16.F32.PACK_AB R118, RZ, R118 ;  /* 0x00000076ff76223e */ /* 0x000fe200000000ff */
[----:B------:R-:W-:Y:S01]  /*4df0*/  @P5 FADD.FTZ R117, R143, -R116 ;  /* 0x800000748f755221 */ /* 0x000fe20000010000 */
[----:B------:R-:W-:Y:S01]  /*4e00*/  @P5 FFMA.FTZ R116, R142, UR7, R122 ;  /* 0x000000078e745c23 */ /* 0x000fe2000801007a */
[----:B---3--:R-:W-:Y:S01]  /*4e10*/  @P2 FMUL.FTZ R119, R119, UR9 ;  /* 0x0000000977772c20 */ /* 0x008fe20008410000 */
[----:B------:R-:W-:Y:S01]  /*4e20*/  @P2 PRMT R112, R118, 0x7610, R112 ;  /* 0x0000761076702816 */ /* 0x000fe20000000070 */
[----:B------:R-:W-:Y:S01]  /*4e30*/  @P5 FFMA.FTZ R121, R117, UR31, R26 ;  /* 0x0000001f75795c23 */ /* 0x000fe2000801001a */
[----:B------:R-:W-:Y:S01]  /*4e40*/  @P5 FFMA.FTZ R117, R141, UR7, R122 ;  /* 0x000000078d755c23 */ /* 0x000fe2000801007a */
[----:B------:R-:W-:Y:S01]  /*4e50*/  @P5 FADD.FTZ R116, R139, -R116 ;  /* 0x800000748b745221 */ /* 0x000fe20000010000 */
[----:B------:R-:W-:Y:S01]  /*4e60*/  @P2 F2FP.F16.F32.PACK_AB R119, RZ, R119 ;  /* 0x00000077ff77223e */ /* 0x000fe200000000ff */
[----:B0-----:R-:W-:Y:S01]  /*4e70*/  @P2 FMUL.FTZ R121, R121, UR10 ;  /* 0x0000000a79792c20 */ /* 0x001fe20008410000 */
[----:B------:R-:W-:Y:S01]  /*4e80*/  @P5 FADD.FTZ R125, R154, -R117 ;  /* 0x800000759a7d5221 */ /* 0x000fe20000010000 */
[----:B------:R-:W-:Y:S01]  /*4e90*/  MOV R117, R20 ;  /* 0x0000001400757202 */ /* 0x000fe20000000f00 */
[----:B------:R-:W-:Y:S01]  /*4ea0*/  @P5 FFMA.FTZ R123, R116, UR31, R27 ;  /* 0x0000001f747b5c23 */ /* 0x000fe2000801001b */
[----:B------:R-:W-:Y:S01]  /*4eb0*/  MOV R116, R21 ;  /* 0x0000001500747202 */ /* 0x000fe20000000f00 */
[----:B------:R-:W-:Y:S01]  /*4ec0*/  @P5 FFMA.FTZ R117, R125, UR31, R20 ;  /* 0x0000001f7d755c23 */ /* 0x000fe20008010014 */
[--C-:B------:R-:W-:Y:S01]  /*4ed0*/  @P5 FFMA.FTZ R125, R152, UR7, R122.reuse ;  /* 0x00000007987d5c23 */ /* 0x100fe2000801007a */
[----:B----4-:R-:W-:Y:S01]  /*4ee0*/  @P2 FMUL.FTZ R123, R123, UR11 ;  /* 0x0000000b7b7b2c20 */ /* 0x010fe20008410000 */
[----:B------:R-:W-:Y:S01]  /*4ef0*/  @P2 F2FP.F16.F32.PACK_AB R121, RZ, R121 ;  /* 0x00000079ff79223e */ /* 0x000fe200000000ff */
[----:B-1----:R-:W-:Y:S01]  /*4f00*/  @P2 FMUL.FTZ R117, R117, UR32 ;  /* 0x0000002075752c20 */ /* 0x002fe20008410000 */
[----:B------:R-:W-:Y:S01]  /*4f10*/  @P5 FADD.FTZ R124, R150, -R125 ;  /* 0x8000007d967c5221 */ /* 0x000fe20000010000 */
[----:B------:R-:W-:Y:S01]  /*4f20*/  @P5 FFMA.FTZ R125, R151, UR7, R122 ;  /* 0x00000007977d5c23 */ /* 0x000fe2000801007a */
[----:B------:R-:W-:-:S02]  /*4f30*/  @P2 F2FP.F16.F32.PACK_AB R123, RZ, R123 ;  /* 0x0000007bff7b223e */ /* 0x000fc400000000ff */
[----:B------:R-:W-:Y:S01]  /*4f40*/  @P5 FFMA.FTZ R116, R124, UR31, R21 ;  /* 0x0000001f7c745c23 */ /* 0x000fe20008010015 */
[----:B------:R-:W-:Y:S01]  /*4f50*/  @P5 FADD.FTZ R125, R148, -R125 ;  /* 0x8000007d947d5221 */ /* 0x000fe20000010000 */
[----:B------:R-:W-:Y:S02]  /*4f60*/  MOV R124, R22 ;  /* 0x00000016007c7202 */ /* 0x000fe40000000f00 */
[----:B------:R-:W-:Y:S01]  /*4f70*/  @P2 FMUL.FTZ R116, R116, UR33 ;  /* 0x0000002174742c20 */ /* 0x000fe20008410000 */
[----:B------:R-:W-:Y:S01]  /*4f80*/  @P5 FFMA.FTZ R124, R125, UR31, R22 ;  /* 0x0000001f7d7c5c23 */ /* 0x000fe20008010016 */
[----:B------:R-:W-:Y:S02]  /*4f90*/  @P2 F2FP.F16.F32.PACK_AB R117, RZ, R117 ;  /* 0x00000075ff75223e */ /* 0x000fe400000000ff */
[----:B------:R-:W-:Y:S01]  /*4fa0*/  @P2 PRMT R113, R121, 0x7610, R113 ;  /* 0x0000761079712816 */ /* 0x000fe20000000071 */
[----:B--2---:R-:W-:Y:S01]  /*4fb0*/  @P2 FMUL.FTZ R124, R124, UR34 ;  /* 0x000000227c7c2c20 */ /* 0x004fe20008410000 */
[----:B------:R-:W-:-:S02]  /*4fc0*/  @P2 F2FP.F16.F32.PACK_AB R116, RZ, R116 ;  /* 0x00000074ff74223e */ /* 0x000fc400000000ff */
[----:B------:R-:W-:Y:S02]  /*4fd0*/  @P2 PRMT R114, R117, 0x7610, R114 ;  /* 0x0000761075722816 */ /* 0x000fe40000000072 */
[----:B------:R-:W-:Y:S02]  /*4fe0*/  @P2 F2FP.F16.F32.PACK_AB R124, RZ, R124 ;  /* 0x0000007cff7c223e */ /* 0x000fe400000000ff */
[----:B------:R-:W-:Y:S02]  /*4ff0*/  @P2 PRMT R112, R112, 0x5410, R119 ;  /* 0x0000541070702816 */ /* 0x000fe40000000077 */
[----:B------:R-:W-:Y:S02]  /*5000*/  @P2 PRMT R115, R124, 0x7610, R115 ;  /* 0x000076107c732816 */ /* 0x000fe40000000073 */
[----:B------:R-:W-:Y:S02]  /*5010*/  @P2 PRMT R113, R113, 0x5410, R123 ;  /* 0x0000541071712816 */ /* 0x000fe4000000007b */
[----:B------:R-:W-:Y:S01]  /*5020*/  @P2 PRMT R114, R114, 0x5410, R116 ;  /* 0x0000541072722816 */ /* 0x000fe20000000074 */
[----:B------:R-:W-:Y:S06]  /*5030*/  BRA.U !UP3, `(.L_x_6323) ;  /* 0x000000090be47547 */ /* 0x000fec000b800000 */
[----:B------:R-:W-:Y:S01]  /*5040*/  @P5 FFMA.FTZ R122, R158, UR7, R122 ;  /* 0x000000079e7a5c23 */ /* 0x000fe2000801007a */
[----:B------:R-:W-:-:S03]  /*5050*/  MOV R116, R23 ;  /* 0x0000001700747202 */ /* 0x000fc60000000f00 */
[----:B------:R-:W-:-:S04]  /*5060*/  @P5 FADD.FTZ R122, R153, -R122 ;  /* 0x8000007a997a5221 */ /* 0x000fc80000010000 */
[----:B------:R-:W-:-:S04]  /*5070*/  @P5 FFMA.FTZ R116, R122, UR31, R23 ;  /* 0x0000001f7a745c23 */ /* 0x000fc80008010017 */
[----:B------:R-:W-:-:S05]  /*5080*/  FMUL.FTZ R116, R116, UR27 ;  /* 0x0000001b74747c20 */ /* 0x000fca0008410000 */
[----:B------:R-:W-:-:S04]  /*5090*/  F2FP.F16.F32.PACK_AB R116, RZ, R116 ;  /* 0x00000074ff74723e */ /* 0x000fc800000000ff */
[----:B------:R-:W-:Y:S01]  /*50a0*/  PRMT R115, R115, 0x5410, R116 ;  /* 0x0000541073737816 */ /* 0x000fe20000000074 */
[----:B------:R-:W-:Y:S06]  /*50b0*/  BRA `(.L_x_6323) ;  /* 0x0000000800c47947 */ /* 0x000fec0003800000 */
.L_x_6321:
[----:B01----:R-:W0:Y:S02]  /*50c0*/  LDC.64 R116, c[0x0][0x478] ;  /* 0x00011e00ff747b82 */ /* 0x003e240000000a00 */
[----:B0-----:R-:W-:-:S04]  /*50d0*/  ISETP.NE.U32.AND P0, PT, R116, RZ, PT ;  /* 0x000000ff7400720c */ /* 0x001fc80003f05070 */
[----:B------:R-:W-:-:S13]  /*50e0*/  ISETP.NE.AND.EX P0, PT, R117, RZ, PT, P0 ;  /* 0x000000ff7500720c */ /* 0x000fda0003f05300 */
[----:B------:R-:W-:Y:S05]  /*50f0*/  @!P0 BRA `(.L_x_6324) ;  /* 0x0000000400948947 */ /* 0x000fea0003800000 */
[----:B------:R-:W-:Y:S01]  /*5100*/  ISETP.LT.AND P5, PT, RZ, UR30, PT ;  /* 0x0000001eff007c0c */ /* 0x000fe2000bfa1270 */
[--C-:B------:R-:W-:Y:S01]  /*5110*/  FFMA.FTZ R58, R158, UR7, R122.reuse ;  /* 0x000000079e3a7c23 */ /* 0x100fe2000801007a */
[--C-:B------:R-:W-:Y:S01]  /*5120*/  FFMA.FTZ R57, R151, UR7, R122.reuse ;  /* 0x0000000797397c23 */ /* 0x100fe2000801007a */
[--C-:B------:R-:W-:Y:S01]  /*5130*/  FFMA.FTZ R59, R152, UR7, R122.reuse ;  /* 0x00000007983b7c23 */ /* 0x100fe2000801007a */
[--C-:B------:R-:W-:Y:S01]  /*5140*/  FFMA.FTZ R109, R141, UR7, R122.reuse ;  /* 0x000000078d6d7c23 */ /* 0x100fe2000801007a */
[--C-:B------:R-:W-:Y:S01]  /*5150*/  FFMA.FTZ R108, R142, UR7, R122.reuse ;  /* 0x000000078e6c7c23 */ /* 0x100fe2000801007a */
[--C-:B------:R-:W-:Y:S01]  /*5160*/  FFMA.FTZ R110, R145, UR7, R122.reuse ;  /* 0x00000007916e7c23 */ /* 0x100fe2000801007a */
[----:B------:R-:W-:Y:S01]  /*5170*/  FFMA.FTZ R56, R136, UR7, R122 ;  /* 0x0000000788387c23 */ /* 0x000fe2000801007a */
        /* <DEDUP_REMOVED lines=9> */
.L_x_6325:
        /* <DEDUP_REMOVED lines=9> */
.L_x_6326:
        /* <DEDUP_REMOVED lines=9> */
.L_x_6327:
        /* <DEDUP_REMOVED lines=9> */
.L_x_6328:
        /* <DEDUP_REMOVED lines=9> */
.L_x_6329:
        /* <DEDUP_REMOVED lines=9> */
.L_x_6330:
        /* <DEDUP_REMOVED lines=9> */
.L_x_6331:
        /* <DEDUP_REMOVED lines=26> */
[----:B------:R-:W-:-:S05]  /*5710*/  FMUL.FTZ R116, R111, UR27 ;  /* 0x0000001b6f747c20 */ /* 0x000fca0008410000 */
[----:B------:R-:W-:-:S04]  /*5720*/  F2FP.F16.F32.PACK_AB R116, RZ, R116 ;  /* 0x00000074ff74723e */ /* 0x000fc800000000ff */
[----:B------:R-:W-:Y:S01]  /*5730*/  PRMT R115, R115, 0x5410, R116 ;  /* 0x0000541073737816 */ /* 0x000fe20000000074 */
[----:B------:R-:W-:Y:S06]  /*5740*/  BRA `(.L_x_6323) ;  /* 0x0000000400207947 */ /* 0x000fec0003800000 */
.L_x_6324:
        /* <DEDUP_REMOVED lines=16> */
.L_x_6332:
        /* <DEDUP_REMOVED lines=9> */
.L_x_6333:
        /* <DEDUP_REMOVED lines=9> */
.L_x_6334:
        /* <DEDUP_REMOVED lines=9> */
.L_x_6335:
        /* <DEDUP_REMOVED lines=9> */
.L_x_6336:
        /* <DEDUP_REMOVED lines=9> */
.L_x_6337:
        /* <DEDUP_REMOVED lines=9> */
.L_x_6338:
[----:B------:R-:W-:-:S04]  /*5bb0*/  @P2 F2FP.F16.F32.PACK_AB R116, RZ, R116 ;  /* 0x00000074ff74223e */ /* 0x000fc800000000ff */
[----:B------:R-:W-:-:S07]  /*5bc0*/  @P2 PRMT R115, R115, 0x5410, R116 ;  /* 0x0000541073732816 */ /* 0x000fce0000000074 */
.L_x_6323:
[----:B------:R-:W0:Y:S01]  /*5bd0*/  @P0 LDC.64 R116, c[0x0][0x478] ;  /* 0x00011e00ff740b82 */ /* 0x000e220000000a00 */
[----:B------:R-:W1:Y:S01]  /*5be0*/  @UP3 LDCU.64 UR8, c[0x0][0x468] ;  /* 0x00008d00ff0837ac */ /* 0x000e620008000a00 */
[----:B------:R-:W-:-:S05]  /*5bf0*/  HFMA2 R121, -RZ, RZ, 0, 9.5367431640625e-07 ;  /* 0x00000010ff797431 */ /* 0x000fca00000001ff */
[----:B-1----:R-:W-:-:S04]  /*5c00*/  @P2 IMAD.WIDE.U32 R120, R120, R121, UR8 ;  /* 0x0000000878782e25 */ /* 0x002fc8000f8e0079 */
[----:B0-----:R-:W-:-:S05]  /*5c10*/  @P0 IMAD.WIDE.U32 R116, R0, 0x20, R116 ;  /* 0x0000002000740825 */ /* 0x001fca00078e0074 */
[----:B------:R2:W-:Y:S04]  /*5c20*/  @P0 STG.E.128 desc[UR16][R116.64], R56 ;  /* 0x0000003874000986 */ /* 0x0005e8000c101d10 */
[----:B------:R2:W-:Y:S04]  /*5c30*/  @P0 STG.E.128 desc[UR16][R116.64+0x10], R108 ;  /* 0x0000106c74000986 */ /* 0x0005e8000c101d10 */
[----:B------:R2:W-:Y:S02]  /*5c40*/  @P2 STG.E.128 desc[UR16][R120.64], R112 ;  /* 0x0000007078002986 */ /* 0x0005e4000c101d10 */
.L_x_6320:
[----:B------:R-:W-:Y:S05]  /*5c50*/  BSYNC.RECONVERGENT B0 ;  /* 0x0000000000007941 */ /* 0x000fea0003800200 */
.L_x_6319:
[----:B------:R-:W-:Y:S02]  /*5c60*/  UIADD3 UR26, UPT, UPT, UR26, UR24, URZ ;  /* 0x000000181a1a7290 */ /* 0x000fe4000fffe0ff */
[----:B------:R-:W-:Y:S02]  /*5c70*/  UPLOP3.LUT UP1, UPT, UPT, UPT, UP1, 0x40, 0x4 ;  /* 0x000000000004789c */ /* 0x000fe40003f2e810 */
[----:B------:R-:W-:-:S09]  /*5c80*/  UISETP.GE.AND UP0, UPT, UR26, UR25, UPT ;  /* 0x000000191a00728c */ /* 0x000fd2000bf06270 */
[----:B------:R-:W-:Y:S05]  /*5c90*/  BRA.U !UP0, `(.L_x_6339) ;  /* 0xffffffa908347547 */ /* 0x000fea000b83ffff */
.L_x_6269:
        /* <DEDUP_REMOVED lines=32> */
.L_x_6340:
        /* <DEDUP_REMOVED lines=14> */
.L_x_10776:


//--------------------- .text._ZN10layer_norm13ln_bwd_kernelINS_13Kernel_traitsI6__halfS2_fS2_fjLj3072ELj1ELj1ELj4ELj16ENS_18Kernel_traits_baseILj3072ES2_S2_fS2_fjLj128EEEEELb0ELb0ELb1ELb1EEEvNS_9BwdParamsE --------------------------
	.section	.text._ZN10layer_norm13ln_bwd_kernelINS_13Kernel_traitsI6__halfS2_fS2_fjLj3072ELj1ELj1ELj4ELj16ENS_18Kernel_traits_baseILj3072ES2_S2_fS2_fjLj128EEEEELb0ELb0ELb1ELb1EEEvNS_9BwdParamsE,"ax",@progbits
	.align	128
        .global         _ZN10layer_norm13ln_bwd_kernelINS_13Kernel_traitsI6__halfS2_fS2_fjLj3072ELj1ELj1ELj4ELj16ENS_18Kernel_traits_baseILj3072ES2_S2_fS2_fjLj128EEEEELb0ELb0ELb1ELb1EEEvNS_9BwdParamsE
        .type           _ZN10layer_norm13ln_bwd_kernelINS_13Kernel_traitsI6__halfS2_fS2_fjLj3072ELj1ELj1ELj4ELj16ENS_18Kernel_traits_baseILj3072ES2_S2_fS2_fjLj128EEEEELb0ELb0ELb1ELb1EEEvNS_9BwdParamsE,@function
        .size           _ZN10layer_norm13ln_bwd_kernelINS_13Kernel_traitsI6__halfS2_fS2_fjLj3072ELj1ELj1ELj4ELj16ENS_18Kernel_traits_baseILj3072ES2_S2_fS2_fjLj128EEEEELb0ELb0ELb1ELb1EEEvNS_9BwdParamsE,(.L_x_10777 - _ZN10layer_norm13ln_bwd_kernelINS_13Kernel_traitsI6__halfS2_fS2_fjLj3072ELj1ELj1ELj4ELj16ENS_18Kernel_traits_baseILj3072ES2_S2_fS2_fjLj128EEEEELb0ELb0ELb1ELb1EEEvNS_9BwdParamsE)
        .other          _ZN10layer_norm13ln_bwd_kernelINS_13Kernel_traitsI6__halfS2_fS2_fjLj3072ELj1ELj1ELj4ELj16ENS_18Kernel_traits_baseILj3072ES2_S2_fS2_fjLj128EEEEELb0ELb0ELb1ELb1EEEvNS_9BwdParamsE,@"STO_CUDA_ENTRY STV_DEFAULT"
_ZN10layer_norm13ln_bwd_kernelINS_13Kernel_traitsI6__halfS2_fS2_fjLj3072ELj1ELj1ELj4ELj16ENS_18Kernel_traits_baseILj3072ES2_S2_fS2_fjLj128EEEEELb0ELb0ELb1ELb1EEEvNS_9BwdParamsE:
.text._ZN10layer_norm13ln_bwd_kernelINS_13Kernel_traitsI6__halfS2_fS2_fjLj3072ELj1ELj1ELj4ELj16ENS_18Kernel_traits_baseILj3072ES2_S2_fS2_fjLj128EEEEELb0ELb0ELb1ELb1EEEvNS_9BwdParamsE:
        /* <DEDUP_REMOVED lines=48> */
.L_x_6400:
        /* <DEDUP_REMOVED lines=27> */
[----:B------:R-:W-:Y:S01]  /*04b0*/  ULEA.HI UR9, UR9, UR11, URZ, 0x3 ;  /* 0x0000000b09097291 */ /* 0x000fe2000f8f18ff */
[----:B------:R-:W-:Y:S01]  /*04c0*/  MOV R0, UR10 ;  /* 0x0000000a00007c02 */ /* 0x000fe20008000f00 */
[----:B------:R-:W-:-:S04]  /*04d0*/  ULEA UR13, UP0, UR8, UR22, 0x2 ;  /* 0x00000016080d7291 */ /* 0x000fc8000f8010ff */
[----:B------:R-:W-:Y:S01]  /*04e0*/  MOV R4, UR9 ;  /* 0x0000000900047c02 */ /* 0x000fe20008000f00 */
[----:B------:R-:W-:Y:S01]  /*04f0*/  ULEA.HI.X UR12, UR8, UR23, UR12, 0x2, UP0 ;  /* 0x00000017080c7291 */ /* 0x000fe200080f140c */
[----:B------:R-:W-:-:S05]  /*0500*/  MOV R136, UR13 ;  /* 0x0000000d00887c02 */ /* 0x000fca0008000f00 */
[----:B------:R-:W-:Y:S02]  /*0510*/  MOV R137, UR12 ;  /* 0x0000000c00897c02 */ /* 0x000fe40008000f00 */
[----:B0-----:R-:W-:-:S03]  /*0520*/  LEA.HI.SX32 R0, R0, R117, 0x1d ;  /* 0x0000007500007211 */ /* 0x001fc600078feaff */
[----:B------:R0:W4:Y:S01]  /*0530*/  LDG.E R136, desc[UR14][R136.64] ;  /* 0x0000000e88887981 */ /* 0x000122000c1e1900 */
[----:B------:R-:W-:Y:S01]  /*0540*/  LEA.HI.SX32 R117, R4, R117, 0x1d ;  /* 0x0000007504757211 */ /* 0x000fe200078feaff */
[----:B---3--:R-:W-:-:S03]  /*0550*/  IMAD.WIDE.U32 R108, R0, 0x20, R140 ;  /* 0x00000020006c7825 */ /* 0x008fc600078e008c */
[C---:B------:R-:W-:Y:S01]  /*0560*/  IADD3 R121, PT, PT, R117.reuse, 0x80, RZ ;  /* 0x0000008075797810 */ /* 0x040fe20007ffe0ff */
[C-C-:B--2---:R-:W-:Y:S01]  /*0570*/  IMAD.WIDE.U32 R8, R117.reuse, 0x10, R110.reuse ;  /* 0x0000001075087825 */ /* 0x144fe200078e006e */
[----:B------:R-:W-:Y:S01]  /*0580*/  IADD3 R117, PT, PT, R117, 0x100, RZ ;  /* 0x0000010075757810 */ /* 0x000fe20007ffe0ff */
[----:B------:R-:W2:Y:S02]  /*0590*/  LDG.E.128 R4, desc[UR14][R108.64] ;  /* 0x0000000e6c047981 */ /* 0x000ea4000c1e1d00 */
[--C-:B------:R-:W-:Y:S02]  /*05a0*/  IMAD.WIDE.U32 R120, R121, 0x10, R110.reuse ;  /* 0x0000001079787825 */ /* 0x100fe400078e006e */
[----:B------:R-:W3:Y:S02]  /*05b0*/  LDG.E.128 R124, desc[UR14][R108.64+0x10] ;  /* 0x0000100e6c7c7981 */ /* 0x000ee4000c1e1d00 */
[----:B------:R-:W-:Y:S02]  /*05c0*/  IMAD.WIDE.U32 R110, R117, 0x10, R110 ;  /* 0x00000010756e7825 */ /* 0x000fe400078e006e */
[----:B------:R-:W3:Y:S01]  /*05d0*/  LDG.E.128 R8, desc[UR14][R8.64] ;  /* 0x0000000e08087981 */ /* 0x000ee2000c1e1d00 */
[----:B------:R-:W-:-:S03]  /*05e0*/  IADD3 R3, PT, PT, R0, 0x80, RZ ;  /* 0x0000008000037810 */ /* 0x000fc60007ffe0ff */
[----:B------:R-:W3:Y:S02]  /*05f0*/  LDG.E.128 R120, desc[UR14][R120.64] ;  /* 0x0000000e78787981 */ /* 0x000ee4000c1e1d00 */
[----:B------:R-:W-:Y:S02]  /*0600*/  IMAD.WIDE.U32 R138, R3, 0x20, R140 ;  /* 0x00000020038a7825 */ /* 0x000fe400078e008c */
[----:B------:R-:W3:Y:S04]  /*0610*/  LDG.E.128 R108, desc[UR14][R110.64] ;  /* 0x0000000e6e6c7981 */ /* 0x000ee8000c1e1d00 */
[----:B------:R-:W3:Y:S04]  /*0620*/  LDG.E.128 R128, desc[UR14][R138.64] ;  /* 0x0000000e8a807981 */ /* 0x000ee8000c1e1d00 */
[----:B------:R1:W3:Y:S01]  /*0630*/  LDG.E.128 R132, desc[UR14][R138.64+0x10] ;  /* 0x0000100e8a847981 */ /* 0x0002e2000c1e1d00 */
[----:B0-----:R-:W-:-:S05]  /*0640*/  IADD3 R137, PT, PT, R0, 0x100, RZ ;  /* 0x0000010000897810 */ /* 0x001fca0007ffe0ff */
[----:B------:R-:W-:-:S05]  /*0650*/  IMAD.WIDE.U32 R140, R137, 0x20, R140 ;  /* 0x00000020898c7825 */ /* 0x000fca00078e008c */
[----:B------:R-:W3:Y:S04]  /*0660*/  LDG.E.128 R112, desc[UR14][R140.64] ;  /* 0x0000000e8c707981 */ /* 0x000ee8000c1e1d00 */
[----:B------:R0:W3:Y:S01]  /*0670*/  LDG.E.128 R116, desc[UR14][R140.64+0x10] ;  /* 0x0000100e8c747981 */ /* 0x0000e2000c1e1d00 */
[----:B------:R-:W-:-:S04]  /*0680*/  UISETP.NE.U32.AND UP0, UPT, UR4, URZ, UPT ;  /* 0x000000ff0400728c */ /* 0x000fc8000bf05070 */
[----:B------:R-:W-:-:S06]  /*0690*/  UISETP.NE.AND.EX UP0, UPT, UR5, URZ, UPT, UP0 ;  /* 0x000000ff0500728c */ /* 0x000fcc000bf05300 */
[----:B------:R-:W-:-:S13]  /*06a0*/  PLOP3.LUT P0, PT, PT, PT, UP0, 0x80, 0x8 ;  /* 0x000000000008781c */ /* 0x000fda0003f0f008 */
[----:B------:R-:W0:Y:S08]  /*06b0*/  @P0 LDC.64 R142, c[0x0][0x438] ;  /* 0x00010e00ff8e0b82 */ /* 0x000e300000000a00 */
[----:B------:R-:W0:Y:S08]  /*06c0*/  @P0 LDC.64 R144, c[0x0][0x438] ;  /* 0x00010e00ff900b82 */ /* 0x000e300000000a00 */
[----:B-1----:R-:W1:Y:S01]  /*06d0*/  @P0 LDC.64 R138, c[0x0][0x438] ;  /* 0x00010e00ff8a0b82 */ /* 0x002e620000000a00 */
[----:B------:R-:W-:Y:S01]  /*06e0*/  ISETP.NE.AND P1, PT, RZ, UR26, PT ;  /* 0x0000001aff007c0c */ /* 0x000fe2000bf25270 */
[----:B------:R-:W-:-:S02]  /*06f0*/  HADD2.F32 R150, -RZ, R64.H0_H0 ;  /* 0x20000040ff967230 */ /* 0x000fc40000004100 */
[----:B0-----:R-:W-:-:S04]  /*0700*/  @P0 IMAD.WIDE.U32 R140, R3, 0x20, R142 ;  /* 0x00000020038c0825 */ /* 0x001fc800078e008e */
[----:B------:R-:W-:Y:S01]  /*0710*/  HADD2.F32 R147, -RZ, R65.H1_H1 ;  /* 0x30000041ff937230 */ /* 0x000fe20000004100 */
[----:B------:R-:W5:Y:S01]  /*0720*/  @P0 LDG.E.128 R24, desc[UR14][R140.64] ;  /* 0x0000000e8c180981 */ /* 0x000f62000c1e1d00 */
[----:B------:R-:W-:-:S03]  /*0730*/  @P0 IMAD.WIDE.U32 R142, R137, 0x20, R144 ;  /* 0x00000020898e0825 */ /* 0x000fc600078e0090 */
[----:B------:R-:W5:Y:S01]  /*0740*/  @P0 LDG.E.128 R20, desc[UR14][R140.64+0x10] ;  /* 0x0000100e8c140981 */ /* 0x000f62000c1e1d00 */
[----:B------:R-:W-:-:S03]  /*0750*/  HADD2.F32 R149, -RZ, R66.H1_H1 ;  /* 0x30000042ff957230 */ /* 0x000fc60000004100 */
[----:B------:R-:W5:Y:S01]  /*0760*/  @P0 LDG.E.128 R16, desc[UR14][R142.64] ;  /* 0x0000000e8e100981 */ /* 0x000f62000c1e1d00 */
[----:B-1----:R-:W-:-:S03]  /*0770*/  @P0 IMAD.WIDE.U32 R138, R0, 0x20, R138 ;  /* 0x00000020008a0825 */ /* 0x002fc600078e008a */
[----:B------:R-:W5:Y:S04]  /*0780*/  @P0 LDG.E.128 R12, desc[UR14][R142.64+0x10] ;  /* 0x0000100e8e0c0981 */ /* 0x000f68000c1e1d00 */
[----:B------:R-:W5:Y:S04]  /*0790*/  @P0 LDG.E.128 R32, desc[UR14][R138.64] ;  /* 0x0000000e8a200981 */ /* 0x000f68000c1e1d00 */
[----:B------:R0:W5:Y:S01]  /*07a0*/  @P0 LDG.E.128 R28, desc[UR14][R138.64+0x10] ;  /* 0x0000100e8a1c0981 */ /* 0x000162000c1e1d00 */
[----:B------:R-:W-:Y:S02]  /*07b0*/  HADD2.F32 R151, -RZ, R56.H1_H1 ;  /* 0x30000038ff977230 */ /* 0x000fe40000004100 */
[----:B------:R-:W-:Y:S01]  /*07c0*/  HADD2.F32 R153, -RZ, R57.H1_H1 ;  /* 0x30000039ff997230 */ /* 0x000fe20000004100 */
[----:B----4-:R-:W-:-:S05]  /*07d0*/  FSEL R136, R136, RZ, !P1 ;  /* 0x000000ff88887208 */ /* 0x010fca0004800000 */
[C---:B--2---:R-:W-:Y:S01]  /*07e0*/  FADD.FTZ R3, -R136.reuse, R4 ;  /* 0x0000000488037221 */ /* 0x044fe20000010100 */
[C---:B------:R-:W-:Y:S01]  /*07f0*/  FADD.FTZ R4, -R136.reuse, R5 ;  /* 0x0000000588047221 */ /* 0x040fe20000010100 */
[----:B------:R-:W-:Y:S02]  /*0800*/  FADD.FTZ R0, -R136, R6 ;  /* 0x0000000688007221 */ /* 0x000fe40000010100 */
[----:B------:R-:W-:Y:S01]  /*0810*/  FMUL.FTZ R3, R3, UR30 ;  /* 0x0000001e03037c20 */ /* 0x000fe20008410000 */
[--C-:B---3--:R-:W-:Y:S02]  /*0820*/  HADD2.F32 R5, -RZ, R8.reuse.H0_H0 ;  /* 0x20000008ff057230 */ /* 0x108fe40000004100 */
[----:B------:R-:W-:Y:S02]  /*0830*/  HADD2.F32 R8, -RZ, R8.H1_H1 ;  /* 0x30000008ff087230 */ /* 0x000fe40000004100 */
[----:B------:R-:W-:Y:S01]  /*0840*/  FMUL.FTZ R148, R4, UR30 ;  /* 0x0000001e04947c20 */ /* 0x000fe20008410000 */
[----:B------:R-:W-:-:S02]  /*0850*/  HADD2.F32 R145, -RZ, R111.H0_H0 ;  /* 0x2000006fff917230 */ /* 0x000fc40000004100 */
[----:B------:R-:W-:Y:S02]  /*0860*/  HADD2.F32 R146, -RZ, R111.H1_H1 ;  /* 0x3000006fff927230 */ /* 0x000fe40000004100 */
[----:B------:R-:W-:Y:S02]  /*0870*/  HADD2.F32 R111, -RZ, R64.H1_H1 ;  /* 0x30000040ff6f7230 */ /* 0x000fe40000004100 */
[----:B------:R-:W-:Y:S01]  /*0880*/  FADD.FTZ R6, -R136, R7 ;  /* 0x0000000788067221 */ /* 0x000fe20000010100 */
[-C--:B------:R-:W-:Y:S01]  /*0890*/  FMUL.FTZ R4, R150, R5.reuse ;  /* 0x0000000596047220 */ /* 0x080fe20000410000 */
[----:B------:R-:W-:Y:S01]  /*08a0*/  FFMA.FTZ R76, R3, R5, R76 ;  /* 0x00000005034c7223 */ /* 0x000fe2000001004c */
[----:B------:R-:W-:Y:S01]  /*08b0*/  FADD.FTZ R68, R68, R5 ;  /* 0x0000000544447221 */ /* 0x000fe20000010000 */
[----:B------:R-:W-:Y:S02]  /*08c0*/  HADD2.F32 R7, -RZ, R9.H0_H0 ;  /* 0x20000009ff077230 */ /* 0x000fe40000004100 */
[----:B------:R-:W-:Y:S01]  /*08d0*/  FMUL.FTZ R5, R111, R8 ;  /* 0x000000086f057220 */ /* 0x000fe20000410000 */
[----:B------:R-:W-:-:S02]  /*08e0*/  HADD2.F32 R150, -RZ, R65.H0_H0 ;  /* 0x20000041ff967230 */ /* 0x000fc40000004100 */
[----:B------:R-:W-:Y:S01]  /*08f0*/  FMUL.FTZ R111, R0, UR30 ;  /* 0x0000001e006f7c20 */ /* 0x000fe20008410000 */
[----:B0-----:R-:W-:Y:S02]  /*0900*/  HADD2.F32 R138, -RZ, R9.H1_H1 ;  /* 0x30000009ff8a7230 */ /* 0x001fe40000004100 */
[----:B------:R-:W-:Y:S01]  /*0910*/  FADD.FTZ R124, -R136, R124 ;  /* 0x0000007c887c7221 */ /* 0x000fe20000010100 */
[----:B------:R-:W-:Y:S01]  /*0920*/  FMUL.FTZ R6, R6, UR30 ;  /* 0x0000001e06067c20 */ /* 0x000fe20008410000 */
[----:B------:R-:W-:Y:S01]  /*0930*/  FADD.FTZ R125, -R136, R125 ;  /* 0x0000007d887d7221 */ /* 0x000fe20000010100 */
[----:B------:R-:W-:Y:S01]  /*0940*/  FFMA.FTZ R77, R148, R8, R77 ;  /* 0x00000008944d7223 */ /* 0x000fe2000001004d */
[----:B------:R-:W-:Y:S01]  /*0950*/  FADD.FTZ R69, R69, R8 ;  /* 0x0000000845457221 */ /* 0x000fe20000010000 */
[-C--:B------:R-:W-:Y:S01]  /*0960*/  FMUL.FTZ R0, R150, R7.reuse ;  /* 0x0000000796007220 */ /* 0x080fe20000410000 */
[----:B------:R-:W-:Y:S01]  /*0970*/  FFMA.FTZ R78, R111, R7, R78 ;  /* 0x000000076f4e7223 */ /* 0x000fe2000001004e */
[----:B------:R-:W-:Y:S01]  /*0980*/  FADD.FTZ R70, R70, R7 ;  /* 0x0000000746467221 */ /* 0x000fe20000010000 */
[----:B------:R-:W-:-:S02]  /*0990*/  HADD2.F32 R9, -RZ, R10.H0_H0 ;  /* 0x2000000aff097230 */ /* 0x000fc40000004100 */
[----:B------:R-:W-:Y:S01]  /*09a0*/  FADD.FTZ R126, -R136, R126 ;  /* 0x0000007e887e7221 */ /* 0x000fe20000010100 */
[----:B------:R-:W-:Y:S02]  /*09b0*/  HADD2.F32 R8, -RZ, R66.H0_H0 ;  /* 0x20000042ff087230 */ /* 0x000fe40000004100 */
[-C--:B------:R-:W-:Y:S01]  /*09c0*/  FMUL.FTZ R7, R147, R138.reuse ;  /* 0x0000008a93077220 */ /* 0x080fe20000410000 */
[----:B------:R-:W-:Y:S02]  /*09d0*/  HADD2.F32 R10, -RZ, R10.H1_H1 ;  /* 0x3000000aff0a7230 */ /* 0x000fe40000004100 */
[----:B------:R-:W-:Y:S01]  /*09e0*/  FFMA.FTZ R79, R6, R138, R79 ;  /* 0x0000008a064f7223 */ /* 0x000fe2000001004f */
[----:B------:R-:W-:Y:S01]  /*09f0*/  FADD.FTZ R71, R71, R138 ;  /* 0x0000008a47477221 */ /* 0x000fe20000010000 */
[----:B------:R-:W-:Y:S01]  /*0a00*/  FMUL.FTZ R147, R124, UR30 ;  /* 0x0000001e7c937c20 */ /* 0x000fe20008410000 */
[----:B------:R-:W-:Y:S02]  /*0a10*/  HADD2.F32 R137, -RZ, R11.H0_H0 ;  /* 0x2000000bff897230 */ /* 0x000fe40000004100 */
[----:B------:R-:W-:Y:S01]  /*0a20*/  FMUL.FTZ R124, R125, UR30 ;  /* 0x0000001e7d7c7c20 */ /* 0x000fe20008410000 */
[----:B------:R-:W-:-:S02]  /*0a30*/  HADD2.F32 R138, -RZ, R67.H0_H0 ;  /* 0x20000043ff8a7230 */ /* 0x000fc40000004100 */
[----:B------:R-:W-:Y:S01]  /*0a40*/  FADD.FTZ R127, -R136, R127 ;  /* 0x0000007f887f7221 */ /* 0x000fe20000010100 */
[----:B------:R-:W-:Y:S01]  /*0a50*/  FMUL.FTZ R125, R126, UR30 ;  /* 0x0000001e7e7d7c20 */ /* 0x000fe20008410000 */
[----:B------:R-:W-:Y:S01]  /*0a60*/  FADD.FTZ R128, -R136, R128 ;  /* 0x0000008088807221 */ /* 0x000fe20000010100 */
[-C--:B------:R-:W-:Y:S01]  /*0a70*/  FMUL.FTZ R8, R8, R9.reuse ;  /* 0x0000000908087220 */ /* 0x080fe20000410000 */
[----:B------:R-:W-:Y:S01]  /*0a80*/  FADD.FTZ R80, R80, R9 ;  /* 0x0000000950507221 */ /* 0x000fe20000010000 */
[----:B------:R-:W-:Y:S01]  /*0a90*/  FFMA.FTZ R36, R147, R9, R36 ;  /* 0x0000000993247223 */ /* 0x000fe20000010024 */
[-C--:B------:R-:W-:Y:S01]  /*0aa0*/  FMUL.FTZ R9, R149, R10.reuse ;  /* 0x0000000a95097220 */ /* 0x080fe20000410000 */
[----:B------:R-:W-:Y:S01]  /*0ab0*/  FADD.FTZ R81, R81, R10 ;  /* 0x0000000a51517221 */ /* 0x000fe20000010000 */
[----:B------:R-:W-:Y:S01]  /*0ac0*/  FFMA.FTZ R37, R124, R10, R37 ;  /* 0x0000000a7c257223 */ /* 0x000fe20000010025 */
[----:B------:R-:W-:Y:S02]  /*0ad0*/  HADD2.F32 R140, -RZ, R11.H1_H1 ;  /* 0x3000000bff8c7230 */ /* 0x000fe40000004100 */
[----:B------:R-:W-:Y:S01]  /*0ae0*/  FMUL.FTZ R10, R138, R137 ;  /* 0x000000898a0a7220 */ /* 0x000fe20000410000 */
[----:B------:R-:W-:-:S02]  /*0af0*/  HADD2.F32 R11, -RZ, R120.H0_H0 ;  /* 0x20000078ff0b7230 */ /* 0x000fc40000004100 */
[----:B------:R-:W-:Y:S01]  /*0b00*/  FADD.FTZ R82, R82, R137 ;  /* 0x0000008952527221 */ /* 0x000fe20000010000 */
[----:B------:R-:W-:Y:S02]  /*0b10*/  HADD2.F32 R149, -RZ, R67.H1_H1 ;  /* 0x30000043ff957230 */ /* 0x000fe40000004100 */
[----:B------:R-:W-:Y:S01]  /*0b20*/  FFMA.FTZ R38, R125, R137, R38 ;  /* 0x000000897d267223 */ /* 0x000fe20000010026 */
[----:B------:R-:W-:Y:S01]  /*0b30*/  FMUL.FTZ R138, R127, UR30 ;  /* 0x0000001e7f8a7c20 */ /* 0x000fe20008410000 */
[----:B------:R-:W-:Y:S02]  /*0b40*/  HADD2.F32 R150, -RZ, R60.H0_H0 ;  /* 0x2000003cff967230 */ /* 0x000fe40000004100 */
[----:B------:R-:W-:Y:S01]  /*0b50*/  FMUL.FTZ R127, R128, UR30 ;  /* 0x0000001e807f7c20 */ /* 0x000fe20008410000 */
[----:B------:R-:W-:Y:S02]  /*0b60*/  HADD2.F32 R120, -RZ, R120.H1_H1 ;  /* 0x30000078ff787230 */ /* 0x000fe40000004100 */
[----:B------:R-:W-:Y:S01]  /*0b70*/  FADD.FTZ R129, -R136, R129 ;  /* 0x0000008188817221 */ /* 0x000fe20000010100 */
[----:B------:R-:W-:-:S02]  /*0b80*/  HADD2.F32 R137, -RZ, R60.H1_H1 ;  /* 0x3000003cff897230 */ /* 0x000fc40000004100 */
[----:B------:R-:W-:Y:S01]  /*0b90*/  FADD.FTZ R130, -R136, R130 ;  /* 0x0000008288827221 */ /* 0x000fe20000010100 */
[-C--:B------:R-:W-:Y:S01]  /*0ba0*/  FMUL.FTZ R126, R149, R140.reuse ;  /* 0x0000008c957e7220 */ /* 0x080fe20000410000 */
[----:B------:R-:W-:Y:S01]  /*0bb0*/  FADD.FTZ R83, R83, R140 ;  /* 0x0000008c53537221 */ /* 0x000fe20000010000 */
[----:B------:R-:W-:Y:S01]  /*0bc0*/  FFMA.FTZ R39, R138, R140, R39 ;  /* 0x0000008c8a277223 */ /* 0x000fe20000010027 */
[-C--:B------:R-:W-:Y:S01]  /*0bd0*/  FMUL.FTZ R128, R150, R11.reuse ;  /* 0x0000000b96807220 */ /* 0x080fe20000410000 */
[----:B------:R-:W-:Y:S01]  /*0be0*/  FFMA.FTZ R88, R127, R11, R88 ;  /* 0x0000000b7f587223 */ /* 0x000fe20000010058 */
[----:B------:R-:W-:Y:S01]  /*0bf0*/  FADD.FTZ R84, R84, R11 ;  /* 0x0000000b54547221 */ /* 0x000fe20000010000 */
[----:B------:R-:W-:Y:S02]  /*0c00*/  HADD2.F32 R139, -RZ, R121.H0_H0 ;  /* 0x20000079ff8b7230 */ /* 0x000fe40000004100 */
[----:B------:R-:W-:Y:S01]  /*0c10*/  FMUL.FTZ R140, R129, UR30 ;  /* 0x0000001e818c7c20 */ /* 0x000fe20008410000 */
[----:B------:R-:W-:-:S02]  /*0c20*/  HADD2.F32 R150, -RZ, R61.H0_H0 ;  /* 0x2000003dff967230 */ /* 0x000fc40000004100 */
[-C--:B------:R-:W-:Y:S01]  /*0c30*/  FMUL.FTZ R11, R137, R120.reuse ;  /* 0x00000078890b7220 */ /* 0x080fe20000410000 */
[----:B------:R-:W-:Y:S01]  /*0c40*/  FADD.FTZ R131, -R136, R131 ;  /* 0x0000008388837221 */ /* 0x000fe20000010100 */
[----:B------:R-:W-:Y:S02]  /*0c50*/  HADD2.F32 R142, -RZ, R121.H1_H1 ;  /* 0x30000079ff8e7230 */ /* 0x000fe40000004100 */
[----:B------:R-:W-:Y:S01]  /*0c60*/  FMUL.FTZ R129, R130, UR30 ;  /* 0x0000001e82817c20 */ /* 0x000fe20008410000 */
[----:B------:R-:W-:Y:S02]  /*0c70*/  HADD2.F32 R137, -RZ, R61.H1_H1 ;  /* 0x3000003dff897230 */ /* 0x000fe40000004100 */
[----:B------:R-:W-:Y:S01]  /*0c80*/  FADD.FTZ R132, -R136, R132 ;  /* 0x0000008488847221 */ /* 0x000fe20000010100 */
[----:B------:R-:W-:Y:S01]  /*0c90*/  FFMA.FTZ R89, R140, R120, R89 ;  /* 0x000000788c597223 */ /* 0x000fe20000010059 */
[----:B------:R-:W-:Y:S01]  /*0ca0*/  FADD.FTZ R85, R85, R120 ;  /* 0x0000007855557221 */ /* 0x000fe20000010000 */
[----:B------:R-:W-:Y:S01]  /*0cb0*/  FMUL.FTZ R120, R131, UR30 ;  /* 0x0000001e83787c20 */ /* 0x000fe20008410000 */
[----:B------:R-:W-:Y:S01]  /*0cc0*/  FMUL.FTZ R130, R150, R139 ;  /* 0x0000008b96827220 */ /* 0x000fe20000410000 */
[----:B------:R-:W-:-:S02]  /*0cd0*/  HADD2.F32 R121, -RZ, R122.H0_H0 ;  /* 0x2000007aff797230 */ /* 0x000fc40000004100 */
[----:B------:R-:W-:Y:S01]  /*0ce0*/  FFMA.FTZ R90, R129, R139, R90 ;  /* 0x0000008b815a7223 */ /* 0x000fe2000001005a */
[----:B------:R-:W-:Y:S01]  /*0cf0*/  FADD.FTZ R86, R86, R139 ;  /* 0x0000008b56567221 */ /* 0x000fe20000010000 */
[----:B------:R-:W-:Y:S02]  /*0d00*/  HADD2.F32 R150, -RZ, R62.H0_H0 ;  /* 0x2000003eff967230 */ /* 0x000fe40000004100 */
[-C--:B------:R-:W-:Y:S01]  /*0d10*/  FMUL.FTZ R131, R137, R142.reuse ;  /* 0x0000008e89837220 */ /* 0x080fe20000410000 */
[----:B------:R-:W-:Y:S02]  /*0d20*/  HADD2.F32 R122, -RZ, R122.H1_H1 ;  /* 0x3000007aff7a7230 */ /* 0x000fe40000004100 */
[----:B------:R-:W-:Y:S01]  /*0d30*/  FMUL.FTZ R137, R132, UR30 ;  /* 0x0000001e84897c20 */ /* 0x000fe20008410000 */
[----:B------:R-:W-:Y:S02]  /*0d40*/  HADD2.F32 R139, -RZ, R62.H1_H1 ;  /* 0x3000003eff8b7230 */ /* 0x000fe40000004100 */
[C---:B------:R-:W-:Y:S01]  /*0d50*/  FADD.FTZ R133, -R136.reuse, R133 ;  /* 0x0000008588857221 */ /* 0x040fe20000010100 */
[----:B------:R-:W-:Y:S01]  /*0d60*/  FADD.FTZ R134, -R136, R134 ;  /* 0x0000008688867221 */ /* 0x000fe20000010100 */
[----:B------:R-:W-:Y:S01]  /*0d70*/  FFMA.FTZ R91, R120, R142, R91 ;  /* 0x0000008e785b7223 */ /* 0x000fe2000001005b */
[----:B------:R-:W-:Y:S01]  /*0d80*/  FADD.FTZ R87, R87, R142 ;  /* 0x0000008e57577221 */ /* 0x000fe20000010000 */
[-C--:B------:R-:W-:Y:S01]  /*0d90*/  FMUL.FTZ R142, R150, R121.reuse ;  /* 0x00000079968e7220 */ /* 0x080fe20000410000 */
[----:B------:R-:W-:Y:S01]  /*0da0*/  FADD.FTZ R92, R92, R121 ;  /* 0x000000795c5c7221 */ /* 0x000fe20000010000 */
[----:B------:R-:W-:Y:S01]  /*0db0*/  FFMA.FTZ R40, R137, R121, R40 ;  /* 0x0000007989287223 */ /* 0x000fe20000010028 */
[----:B------:R-:W-:Y:S01]  /*0dc0*/  FMUL.FTZ R132, R133, UR30 ;  /* 0x0000001e85847c20 */ /* 0x000fe20008410000 */
[----:B------:R-:W-:Y:S01]  /*0dd0*/  FMUL.FTZ R121, R139, R122 ;  /* 0x0000007a8b797220 */ /* 0x000fe20000410000 */
[----:B------:R-:W-:Y:S01]  /*0de0*/  FMUL.FTZ R133, R134, UR30 ;  /* 0x0000001e86857c20 */ /* 0x000fe20008410000 */
[----:B------:R-:W-:Y:S01]  /*0df0*/  FFMA.FTZ R139, R3, R4, RZ ;  /* 0x00000004038b7223 */ /* 0x000fe200000100ff */
[----:B------:R-:W-:Y:S01]  /*0e00*/  FADD.FTZ R134, RZ, R4 ;  /* 0x00000004ff867221 */ /* 0x000fe20000010000 */
[----:B------:R-:W-:-:S02]  /*0e10*/  FADD.FTZ R135, -R136, R135 ;  /* 0x0000008788877221 */ /* 0x000fc40000010100 */
[----:B------:R-:W-:Y:S01]  /*0e20*/  FFMA.FTZ R152, R148, R5, R139 ;  /* 0x0000000594987223 */ /* 0x000fe2000001008b */
[----:B------:R-:W-:Y:S01]  /*0e30*/  FADD.FTZ R139, R5, R134 ;  /* 0x00000086058b7221 */ /* 0x000fe20000010000 */
[----:B------:R-:W-:Y:S02]  /*0e40*/  HADD2.F32 R144, -RZ, R123.H1_H1 ;  /* 0x3000007bff907230 */ /* 0x000fe40000004100 */
[----:B------:R-:W-:Y:S01]  /*0e50*/  FMUL.FTZ R150, R135, UR30 ;  /* 0x0000001e87967c20 */ /* 0x000fe20008410000 */
[----:B------:R-:W-:Y:S02]  /*0e60*/  HADD2.F32 R149, -RZ, R63.H1_H1 ;  /* 0x3000003fff957230 */ /* 0x000fe40000004100 */
[----:B------:R-:W-:Y:S01]  /*0e70*/  FFMA.FTZ R135, R111, R0, R152 ;  /* 0x000000006f877223 */ /* 0x000fe20000010098 */
[----:B------:R-:W-:Y:S01]  /*0e80*/  FADD.FTZ R93, R93, R122 ;  /* 0x0000007a5d5d7221 */ /* 0x000fe20000010000 */
[----:B------:R-:W-:Y:S01]  /*0e90*/  FFMA.FTZ R41, R132, R122, R41 ;  /* 0x0000007a84297223 */ /* 0x000fe20000010029 */
[----:B------:R-:W-:Y:S01]  /*0ea0*/  FADD.FTZ R152, R0, R139 ;  /* 0x0000008b00987221 */ /* 0x000fe20000010000 */
[----:B------:R-:W-:-:S02]  /*0eb0*/  HADD2.F32 R141, -RZ, R123.H0_H0 ;  /* 0x2000007bff8d7230 */ /* 0x000fc40000004100 */
[-C--:B------:R-:W-:Y:S01]  /*0ec0*/  FMUL.FTZ R134, R149, R144.reuse ;  /* 0x0000009095867220 */ /* 0x080fe20000410000 */
[----:B------:R-:W-:Y:S02]  /*0ed0*/  HADD2.F32 R122, -RZ, R63.H0_H0 ;  /* 0x2000003fff7a7230 */ /* 0x000fe40000004100 */
[----:B------:R-:W-:Y:S01]  /*0ee0*/  FADD.FTZ R95, R95, R144 ;  /* 0x000000905f5f7221 */ /* 0x000fe20000010000 */
[----:B------:R-:W-:Y:S01]  /*0ef0*/  FFMA.FTZ R43, R150, R144, R43 ;  /* 0x00000090962b7223 */ /* 0x000fe2000001002b */
[----:B------:R-:W-:Y:S01]  /*0f00*/  FFMA.FTZ R144, R6, R7, R135 ;  /* 0x0000000706907223 */ /* 0x000fe20000010087 */
[----:B------:R-:W-:Y:S01]  /*0f10*/  FADD.FTZ R135, R7, R152 ;  /* 0x0000009807877221 */ /* 0x000fe20000010000 */
[----:B------:R-:W-:Y:S01]  /*0f20*/  FADD.FTZ R112, -R136, R112 ;  /* 0x0000007088707221 */ /* 0x000fe20000010100 */
[-C--:B------:R-:W-:Y:S01]  /*0f30*/  FMUL.FTZ R122, R122, R141.reuse ;  /* 0x0000008d7a7a7220 */ /* 0x080fe20000410000 */
[----:B------:R-:W-:Y:S01]  /*0f40*/  FADD.FTZ R94, R94, R141 ;  /* 0x0000008d5e5e7221 */ /* 0x000fe20000010000 */
[----:B------:R-:W-:Y:S01]  /*0f50*/  FFMA.FTZ R42, R133, R141, R42 ;  /* 0x0000008d852a7223 */ /* 0x000fe2000001002a */
[----:B------:R-:W-:Y:S01]  /*0f60*/  FFMA.FTZ R141, R147, R8, R144 ;  /* 0x00000008938d7223 */ /* 0x000fe20000010090 */
[----:B------:R-:W-:Y:S01]  /*0f70*/  FADD.FTZ R144, R8, R135 ;  /* 0x0000008708907221 */ /* 0x000fe20000010000 */
[----:B------:R-:W-:-:S02]  /*0f80*/  FMUL.FTZ R139, R112, UR30 ;  /* 0x0000001e708b7c20 */ /* 0x000fc40008410000 */
[----:B------:R-:W-:Y:S01]  /*0f90*/  FFMA.FTZ R112, R124, R9, R141 ;  /* 0x000000097c707223 */ /* 0x000fe2000001008d */
[----:B------:R-:W-:-:S03]  /*0fa0*/  FADD.FTZ R149, R9, R144 ;  /* 0x0000009009957221 */ /* 0x000fc60000010000 */
[----:B------:R-:W-:Y:S01]  /*0fb0*/  FFMA.FTZ R141, R125, R10, R112 ;  /* 0x0000000a7d8d7223 */ /* 0x000fe20000010070 */
[----:B------:R-:W-:Y:S01]  /*0fc0*/  FADD.FTZ R149, R10, R149 ;  /* 0x000000950a957221 */ /* 0x000fe20000010000 */
[----:B------:R-:W-:Y:S01]  /*0fd0*/  FADD.FTZ R113, -R136, R113 ;  /* 0x0000007188717221 */ /* 0x000fe20000010100 */
[----:B------:R-:W-:Y:S02]  /*0fe0*/  HADD2.F32 R123, -RZ, R108.H0_H0 ;  /* 0x2000006cff7b7230 */ /* 0x000fe40000004100 */
[----:B------:R-:W-:Y:S01]  /*0ff0*/  FFMA.FTZ R112, R138, R126, R141 ;  /* 0x0000007e8a707223 */ /* 0x000fe2000001008d */
[----:B------:R-:W-:Y:S02]  /*1000*/  HADD2.F32 R152, -RZ, R56.H0_H0 ;  /* 0x20000038ff987230 */ /* 0x000fe40000004100 */
[----:B------:R-:W-:Y:S01]  /*1010*/  FADD.FTZ R149, R126, R149 ;  /* 0x000000957e957221 */ /* 0x000fe20000010000 */
[----:B------:R-:W-:Y:S02]  /*1020*/  HADD2.F32 R108, -RZ, R108.H1_H1 ;  /* 0x3000006cff6c7230 */ /* 0x000fe40000004100 */
[----:B------:R-:W-:Y:S01]  /*1030*/  FMUL.FTZ R144, R113, UR30 ;  /* 0x0000001e71907c20 */ /* 0x000fe20008410000 */
[----:B------:R-:W-:Y:S01]  /*1040*/  FFMA.FTZ R113, R127, R128, R112 ;  /* 0x000000807f717223 */ /* 0x000fe20000010070 */
[----:B------:R-:W-:Y:S01]  /*1050*/  FADD.FTZ R112, R128, R149 ;  /* 0x0000009580707221 */ /* 0x000fe20000010000 */
[-C--:B------:R-:W-:Y:S01]  /*1060*/  FMUL.FTZ R135, R152, R123.reuse ;  /* 0x0000007b98877220 */ /* 0x080fe20000410000 */
        /* <DEDUP_REMOVED lines=9> */
[----:B------:R-:W-:Y:S02]  /*1100*/  HADD2.F32 R143, -RZ, R109.H0_H0 ;  /* 0x2000006dff8f7230 */ /* 0x000fe40000004100 */
[----:B------:R-:W-:Y:S01]  /*1110*/  FFMA.FTZ R108, R120, R131, R113 ;  /* 0x00000083786c7223 */ /* 0x000fe20000010071 */
[----:B------:R-:W-:Y:S01]  /*1120*/  FADD.FTZ R151, R131, R112 ;  /* 0x0000007083977221 */ /* 0x000fe20000010000 */
[----:B------:R-:W-:Y:S02]  /*1130*/  HADD2.F32 R152, -RZ, R57.H0_H0 ;  /* 0x20000039ff987230 */ /* 0x000fe40000004100 */
[C---:B------:R-:W-:Y:S01]  /*1140*/  FADD.FTZ R114, -R136.reuse, R114 ;  /* 0x0000007288727221 */ /* 0x040fe20000010100 */
[----:B------:R-:W-:Y:S01]  /*1150*/  FADD.FTZ R115, -R136, R115 ;  /* 0x0000007388737221 */ /* 0x000fe20000010100 */
[----:B------:R-:W-:Y:S01]  /*1160*/  FFMA.FTZ R113, R137, R142, R108 ;  /* 0x0000008e89717223 */ /* 0x000fe2000001006c */
[----:B------:R-:W-:Y:S01]  /*1170*/  FADD.FTZ R112, R142, R151 ;  /* 0x000000978e707221 */ /* 0x000fe20000010000 */
[C---:B------:R-:W-:Y:S01]  /*1180*/  FADD.FTZ R116, -R136.reuse, R116 ;  /* 0x0000007488747221 */ /* 0x040fe20000010100 */
[C---:B------:R-:W-:Y:S01]  /*1190*/  FADD.FTZ R117, -R136.reuse, R117 ;  /* 0x0000007588757221 */ /* 0x040fe20000010100 */
[C---:B------:R-:W-:Y:S01]  /*11a0*/  FADD.FTZ R118, -R136.reuse, R118 ;  /* 0x0000007688767221 */ /* 0x040fe20000010100 */
[----:B------:R-:W-:Y:S01]  /*11b0*/  FADD.FTZ R119, -R136, R119 ;  /* 0x0000007788777221 */ /* 0x000fe20000010100 */
[----:B------:R-:W-:Y:S01]  /*11c0*/  FMUL.FTZ R141, R152, R143 ;  /* 0x0000008f988d7220 */ /* 0x000fe20000410000 */
[----:B------:R-:W-:-:S02]  /*11d0*/  HADD2.F32 R136, -RZ, R109.H1_H1 ;  /* 0x3000006dff887230 */ /* 0x000fc40000004100 */
[----:B------:R-:W-:Y:S01]  /*11e0*/  FMUL.FTZ R149, R114, UR30 ;  /* 0x0000001e72957c20 */ /* 0x000fe20008410000 */
[----:B------:R-:W-:Y:S01]  /*11f0*/  FMUL.FTZ R152, R115, UR30 ;  /* 0x0000001e73987c20 */ /* 0x000fe20008410000 */
[----:B------:R-:W-:Y:S01]  /*1200*/  FFMA.FTZ R108, R132, R121, R113 ;  /* 0x00000079846c7223 */ /* 0x000fe20000010071 */
[----:B------:R-:W-:Y:S01]  /*1210*/  FADD.FTZ R115, R121, R112 ;  /* 0x0000007079737221 */ /* 0x000fe20000010000 */
[----:B------:R-:W-:Y:S01]  /*1220*/  FFMA.FTZ R106, R149, R143, R106 ;  /* 0x0000008f956a7223 */ /* 0x000fe2000001006a */
[----:B------:R-:W-:Y:S01]  /*1230*/  FADD.FTZ R102, R102, R143 ;  /* 0x0000008f66667221 */ /* 0x000fe20000010000 */
[----:B------:R-:W-:Y:S01]  /*1240*/  FFMA.FTZ R113, R133, R122, R108 ;  /* 0x0000007a85717223 */ /* 0x000fe2000001006c */
[-C--:B------:R-:W-:Y:S01]  /*1250*/  FMUL.FTZ R143, R153, R136.reuse ;  /* 0x00000088998f7220 */ /* 0x080fe20000410000 */
[----:B------:R-:W-:Y:S01]  /*1260*/  FFMA.FTZ R107, R152, R136, R107 ;  /* 0x00000088986b7223 */ /* 0x000fe2000001006b */
[----:B------:R-:W-:Y:S01]  /*1270*/  FADD.FTZ R103, R103, R136 ;  /* 0x0000008867677221 */ /* 0x000fe20000010000 */
[----:B------:R-:W-:Y:S01]  /*1280*/  FADD.FTZ R115, R122, R115 ;  /* 0x000000737a737221 */ /* 0x000fe20000010000 */
[----:B------:R-:W-:-:S02]  /*1290*/  HADD2.F32 R109, -RZ, R110.H0_H0 ;  /* 0x2000006eff6d7230 */ /* 0x000fc40000004100 */
[----:B------:R-:W-:Y:S01]  /*12a0*/  FMUL.FTZ R151, R116, UR30 ;  /* 0x0000001e74977c20 */ /* 0x000fe20008410000 */
[----:B------:R-:W-:Y:S02]  /*12b0*/  HADD2.F32 R136, -RZ, R58.H0_H0 ;  /* 0x2000003aff887230 */ /* 0x000fe40000004100 */
[----:B------:R-:W-:Y:S01]  /*12c0*/  FFMA.FTZ R112, R150, R134, R113 ;  /* 0x0000008696707223 */ /* 0x000fe20000010071 */
[----:B------:R-:W-:Y:S01]  /*12d0*/  FADD.FTZ R108, R134, R115 ;  /* 0x00000073866c7221 */ /* 0x000fe20000010000 */
[-C--:B------:R-:W-:Y:S01]  /*12e0*/  FFMA.FTZ R48, R151, R109.reuse, R48 ;  /* 0x0000006d97307223 */ /* 0x080fe20000010030 */
[----:B------:R-:W-:Y:S01]  /*12f0*/  FADD.FTZ R44, R44, R109 ;  /* 0x0000006d2c2c7221 */ /* 0x000fe20000010000 */
[----:B------:R-:W-:Y:S01]  /*1300*/  FMUL.FTZ R136, R136, R109 ;  /* 0x0000006d88887220 */ /* 0x000fe20000410000 */
[----:B------:R-:W-:Y:S01]  /*1310*/  FFMA.FTZ R109, R139, R135, R112 ;  /* 0x000000878b6d7223 */ /* 0x000fe20000010070 */
[----:B------:R-:W-:-:S03]  /*1320*/  FADD.FTZ R108, R135, R108 ;  /* 0x0000006c876c7221 */ /* 0x000fc60000010000 */
[----:B------:R-:W-:Y:S01]  /*1330*/  FFMA.FTZ R112, R144, R123, R109 ;  /* 0x0000007b90707223 */ /* 0x000fe2000001006d */
[----:B------:R-:W-:Y:S01]  /*1340*/  FADD.FTZ R108, R108, R123 ;  /* 0x0000007b6c6c7221 */ /* 0x000fe20000010000 */
[----:B------:R-:W-:Y:S02]  /*1350*/  HADD2.F32 R110, -RZ, R110.H1_H1 ;  /* 0x3000006eff6e7230 */ /* 0x000fe40000004100 */
[----:B------:R-:W-:Y:S01]  /*1360*/  FFMA.FTZ R109, R149, R141, R112 ;  /* 0x0000008d956d7223 */ /* 0x000fe20000010070 */
[----:B------:R-:W-:Y:S01]  /*1370*/  FADD.FTZ R108, R108, R141 ;  /* 0x0000008d6c6c7221 */ /* 0x000fe20000010000 */
[----:B------:R-:W-:Y:S02]  /*1380*/  HADD2.F32 R153, -RZ, R58.H1_H1 ;  /* 0x3000003aff997230 */ /* 0x000fe40000004100 */
[----:B------:R-:W-:Y:S01]  /*1390*/  FMUL.FTZ R154, R117, UR30 ;  /* 0x0000001e759a7c20 */ /* 0x000fe20008410000 */
[----:B------:R-:W-:Y:S01]  /*13a0*/  FFMA.FTZ R112, R152, R143, R109 ;  /* 0x0000008f98707223 */ /* 0x000fe2000001006d */
[----:B------:R-:W-:Y:S01]  /*13b0*/  FADD.FTZ R109, R108, R143 ;  /* 0x0000008f6c6d7221 */ /* 0x000fe20000010000 */
[----:B------:R-:W-:Y:S01]  /*13c0*/  FADD.FTZ R45, R45, R110 ;  /* 0x0000006e2d2d7221 */ /* 0x000fe20000010000 */
[-C--:B------:R-:W-:Y:S01]  /*13d0*/  FMUL.FTZ R153, R153, R110.reuse ;  /* 0x0000006e99997220 */ /* 0x080fe20000410000 */
[----:B------:R-:W-:Y:S01]  /*13e0*/  FFMA.FTZ R49, R154, R110, R49 ;  /* 0x0000006e9a317223 */ /* 0x000fe20000010031 */
[----:B------:R-:W-:-:S02]  /*13f0*/  HADD2.F32 R110, -RZ, R59.H0_H0 ;  /* 0x2000003bff6e7230 */ /* 0x000fc40000004100 */
[----:B------:R-:W-:Y:S01]  /*1400*/  FFMA.FTZ R113, R151, R136, R112 ;  /* 0x0000008897717223 */ /* 0x000fe20000010070 */
[----:B------:R-:W-:Y:S01]  /*1410*/  FADD.FTZ R108, R109, R136 ;  /* 0x000000886d6c7221 */ /* 0x000fe20000010000 */
[----:B------:R-:W-:Y:S02]  /*1420*/  HADD2.F32 R115, -RZ, R59.H1_H1 ;  /* 0x3000003bff737230 */ /* 0x000fe40000004100 */
[----:B------:R-:W-:Y:S01]  /*1430*/  FMUL.FTZ R155, R118, UR30 ;  /* 0x0000001e769b7c20 */ /* 0x000fe20008410000 */
[----:B------:R-:W-:Y:S01]  /*1440*/  FMUL.FTZ R110, R110, R145 ;  /* 0x000000916e6e7220 */ /* 0x000fe20000410000 */
        /* <DEDUP_REMOVED lines=13> */
.L_x_6342:
        /* <DEDUP_REMOVED lines=21> */
.L_x_6343:
        /* <DEDUP_REMOVED lines=32> */
.L_x_6345:
[----:B-1----:R-:W-:Y:S05]  /*1870*/  BSYNC.RECONVERGENT B0 ;  /* 0x0000000000007941 */ /* 0x002fea0003800200 */
.L_x_6344:
[----:B------:R-:W1:Y:S08]  /*1880*/  S2UR UR10, SR_CgaCtaId ;  /* 0x00000000000a79c3 */ /* 0x000e700000008800 */
[----:B------:R-:W-:Y:S01]  /*1890*/  BAR.SYNC.DEFER_BLOCKING 0x0 ;  /* 0x0000000000007b1d */ /* 0x000fe20000010000 */
[----:B-----5:R-:W-:Y:S01]  /*18a0*/  ISETP.GE.AND P2, PT, R2, 0x1, PT ;  /* 0x000000010200780c */ /* 0x020fe20003f46270 */
[----:B------:R-:W-:Y:S01]  /*18b0*/  UISETP.NE.U32.AND UP0, UPT, UR4, URZ, UPT ;  /* 0x000000ff0400728c */ /* 0x000fe2000bf05070 */
[----:B------:R-:W-:-:S03]  /*18c0*/  ISETP.NE.AND P1, PT, RZ, UR26, PT ;  /* 0x0000001aff007c0c */ /* 0x000fc6000bf25270 */
[----:B------:R-:W-:Y:S01]  /*18d0*/  UMOV UR9, 0x400 ;  /* 0x0000040000097882 */ /* 0x000fe20000000000 */
[----:B------:R-:W-:-:S07]  /*18e0*/  UISETP.NE.AND.EX UP0, UPT, UR5, URZ, UPT, UP0 ;  /* 0x000000ff0500728c */ /* 0x000fce000bf05300 */
[----:B------:R-:W-:Y:S01]  /*18f0*/  @P2 IADD3 R2, PT, PT, R2, -0x1, RZ ;  /* 0xffffffff02022810 */ /* 0x000fe20007ffe0ff */
        /* <DEDUP_REMOVED lines=9> */
[----:B------:R-:W0:Y:S02]  /*1990*/  LDC R113, c[0x0][0x388] ;  /* 0x0000e200ff717b82 */ /* 0x000e240000000800 */
[----:B------:R-:W-:Y:S01]  /*19a0*/  FADD.FTZ R108, R115, R108 ;  /* 0x0000006c736c7221 */ /* 0x000fe20000010000 */
[----:B------:R-:W-:Y:S01]  /*19b0*/  FADD.FTZ R109, R114, R109 ;  /* 0x0000006d726d7221 */ /* 0x000fe20000010000 */
[----:B------:R-:W-:-:S02]  /*19c0*/  MOV R115, RZ ;  /* 0x000000ff00737202 */ /* 0x000fc40000000f00 */
[----:B-1----:R-:W-:Y:S01]  /*19d0*/  FADD.FTZ R108, R108, R117 ;  /* 0x000000756c6c7221 */ /* 0x002fe20000010000 */
[----:B------:R-:W-:-:S03]  /*19e0*/  FADD.FTZ R109, R109, R116 ;  /* 0x000000746d6d7221 */ /* 0x000fc60000010000 */
[----:B------:R-:W-:Y:S01]  /*19f0*/  FADD.FTZ R108, R119, R108 ;  /* 0x0000006c776c7221 */ /* 0x000fe20000010000 */
[----:B------:R-:W-:-:S03]  /*1a00*/  FADD.FTZ R118, R118, R109 ;  /* 0x0000006d76767221 */ /* 0x000fc60000010000 */
[----:B------:R-:W-:-:S05]  /*1a10*/  FMUL.FTZ R108, R108, UR28 ;  /* 0x0000001c6c6c7c20 */ /* 0x000fca0008410000 */
[----:B------:R-:W-:Y:S01]  /*1a20*/  R2UR UR9, R108 ;  /* 0x000000006c0972ca */ /* 0x000fe200000e0000 */
[----:B0-----:R-:W-:Y:S02]  /*1a30*/  @P2 IMAD R2, R2, R113, RZ ;  /* 0x0000007102022224 */ /* 0x001fe400078e02ff */
[----:B------:R-:W-:-:S03]  /*1a40*/  IMAD R113, R113, UR8, RZ ;  /* 0x0000000871717c24 */ /* 0x000fc6000f8e02ff */
[----:B------:R-:W-:Y:S02]  /*1a50*/  @P2 SHF.R.S32.HI R109, RZ, 0x1f, R2 ;  /* 0x0000001fff6d2819 */ /* 0x000fe40000011402 */
[----:B------:R-:W-:Y:S02]  /*1a60*/  SHF.R.S32.HI R108, RZ, 0x1f, R113 ;  /* 0x0000001fff6c7819 */ /* 0x000fe40000011471 */
[----:B------:R-:W-:Y:S01]  /*1a70*/  @P2 LEA.HI R109, R109, R2, RZ, 0x3 ;  /* 0x000000026d6d2211 */ /* 0x000fe200078f18ff */
[----:B------:R-:W-:Y:S01]  /*1a80*/  FMUL.FTZ R2, R118, UR28 ;  /* 0x0000001c76027c20 */ /* 0x000fe20008410000 */
[----:B------:R-:W-:Y:S02]  /*1a90*/  LEA.HI R117, R108, R113, RZ, 0x3 ;  /* 0x000000716c757211 */ /* 0x000fe400078f18ff */
[-C--:B------:R-:W-:Y:S02]  /*1aa0*/  @P2 LEA.HI.SX32 R115, R109, R146.reuse, 0x1d ;  /* 0x000000926d732211 */ /* 0x080fe400078feaff */
[----:B------:R-:W-:-:S02]  /*1ab0*/  LEA.HI.SX32 R117, R117, R146, 0x1d ;  /* 0x0000009275757211 */ /* 0x000fc400078feaff */
        /* <DEDUP_REMOVED lines=14> */
.L_x_6348:
        /* <DEDUP_REMOVED lines=9> */
.L_x_6349:
        /* <DEDUP_REMOVED lines=9> */
.L_x_6350:
        /* <DEDUP_REMOVED lines=9> */
.L_x_6351:
        /* <DEDUP_REMOVED lines=9> */
.L_x_6352:
        /* <DEDUP_REMOVED lines=9> */
.L_x_6353:
        /* <DEDUP_REMOVED lines=9> */
.L_x_6354:
        /* <DEDUP_REMOVED lines=10> */
.L_x_6347:
        /* <DEDUP_REMOVED lines=42> */
.L_x_6356:
        /* <DEDUP_REMOVED lines=9> */
.L_x_6357:
        /* <DEDUP_REMOVED lines=9> */
.L_x_6358:
        /* <DEDUP_REMOVED lines=9> */
.L_x_6359:
        /* <DEDUP_REMOVED lines=9> */
.L_x_6360:
        /* <DEDUP_REMOVED lines=9> */
.L_x_6361:
        /* <DEDUP_REMOVED lines=9> */
.L_x_6362:
[----:B------:R-:W-:Y:S05]  /*25a0*/  @!P2 BRA `(.L_x_6355) ;  /* 0x000000080028a947 */ /* 0x000fea0003800000 */
[----:B------:R-:W-:-:S05]  /*25b0*/  FMUL.FTZ R108, R75, UR29 ;  /* 0x0000001d4b6c7c20 */ /* 0x000fca0008410000 */
[----:B------:R-:W-:-:S04]  /*25c0*/  F2FP.F16.F32.PACK_AB R108, RZ, R108 ;  /* 0x0000006cff6c723e */ /* 0x000fc800000000ff */
[----:B------:R-:W-:Y:S01]  /*25d0*/  PRMT R55, R55, 0x5410, R108 ;  /* 0x0000541037377816 */ /* 0x000fe2000000006c */
[----:B------:R-:W-:Y:S06]  /*25e0*/  BRA `(.L_x_6355) ;  /* 0x0000000800187947 */ /* 0x000fec0003800000 */
.L_x_6346:
        /* <DEDUP_REMOVED lines=17> */
[----:B------:R-:W-:Y:S01]  /*2700*/  @P1 FFMA.FTZ R114, R109, UR30, R32 ;  /* 0x0000001e6d721c23 */ /* 0x000fe20008010020 */
[----:B------:R-:W-:Y:S01]  /*2710*/  @P1 FFMA.FTZ R109, R111, UR9, R2 ;  /* 0x000000096f6d1c23 */ /* 0x000fe20008010002 */
[----:B0-----:R-:W-:Y:S01]  /*2720*/  @P2 FMUL.FTZ R157, R116, R157 ;  /* 0x0000009d749d2220 */ /* 0x001fe20000410000 */
[----:B------:R-:W-:Y:S01]  /*2730*/  @P1 FADD.FTZ R108, R7, -R108 ;  /* 0x8000006c076c1221 */ /* 0x000fe20000010000 */
[----:B------:R-:W0:Y:S01]  /*2740*/  @P2 LDC R116, c[0x0][0x40c] ;  /* 0x00010300ff742b82 */ /* 0x000e220000000800 */
[----:B------:R-:W-:-:S02]  /*2750*/  @P1 FADD.FTZ R109, R0, -R109 ;  /* 0x8000006d006d1221 */ /* 0x000fc40000010000 */
[----:B------:R-:W-:Y:S01]  /*2760*/  @P1 FFMA.FTZ R113, R108, UR30, R35 ;  /* 0x0000001e6c711c23 */ /* 0x000fe20008010023 */
[----:B------:R-:W-:Y:S01]  /*2770*/  @P1 FFMA.FTZ R108, R124, UR9, R2 ;  /* 0x000000097c6c1c23 */ /* 0x000fe20008010002 */
[----:B------:R-:W-:Y:S01]  /*2780*/  @P1 FFMA.FTZ R112, R109, UR30, R34 ;  /* 0x0000001e6d701c23 */ /* 0x000fe20008010022 */
[----:B------:R-:W-:Y:S01]  /*2790*/  @P1 FFMA.FTZ R109, R147, UR9, R2 ;  /* 0x00000009936d1c23 */ /* 0x000fe20008010002 */
[----:B------:R-:W-:Y:S01]  /*27a0*/  @P2 F2FP.F16.F32.PACK_AB R157, RZ, R157 ;  /* 0x0000009dff9d223e */ /* 0x000fe200000000ff */
[----:B------:R-:W-:Y:S01]  /*27b0*/  @P1 FADD.FTZ R118, R9, -R108 ;  /* 0x8000006c09761221 */ /* 0x000fe20000010000 */
[----:B------:R-:W-:Y:S01]  /*27c0*/  MOV R108, R29 ;  /* 0x0000001d006c7202 */ /* 0x000fe20000000f00 */
[----:B------:R-:W3:Y:S01]  /*27d0*/  @P2 LDC R158, c[0x0][0x40c] ;  /* 0x00010300ff9e2b82 */ /* 0x000ee20000000800 */
[----:B------:R-:W-:Y:S01]  /*27e0*/  @P1 FADD.FTZ R159, R8, -R109 ;  /* 0x8000006d089f1221 */ /* 0x000fe20000010000 */
[----:B------:R-:W-:Y:S01]  /*27f0*/  @P1 FFMA.FTZ R108, R118, UR30, R29 ;  /* 0x0000001e766c1c23 */ /* 0x000fe2000801001d */
[----:B-1----:R-:W-:Y:S01]  /*2800*/  @P2 FMUL.FTZ R118, R114, R119 ;  /* 0x0000007772762220 */ /* 0x002fe20000410000 */
[----:B------:R-:W-:Y:S01]  /*2810*/  MOV R109, R28 ;  /* 0x0000001c006d7202 */ /* 0x000fe20000000f00 */
[----:B------:R-:W-:Y:S01]  /*2820*/  @P1 FFMA.FTZ R109, R159, UR30, R28 ;  /* 0x0000001e9f6d1c23 */ /* 0x000fe2000801001c */
[----:B------:R-:W-:Y:S01]  /*2830*/  @P1 FFMA.FTZ R159, R125, UR9, R2 ;  /* 0x000000097d9f1c23 */ /* 0x000fe20008010002 */
[----:B--2---:R-:W-:Y:S01]  /*2840*/  @P2 FMUL.FTZ R112, R112, R161 ;  /* 0x000000a170702220 */ /* 0x004fe20000410000 */
[----:B------:R-:W1:Y:S01]  /*2850*/  @P2 LDC R119, c[0x0][0x40c] ;  /* 0x00010300ff772b82 */ /* 0x000e620000000800 */
[----:B------:R-:W-:Y:S01]  /*2860*/  @P2 F2FP.F16.F32.PACK_AB R118, RZ, R118 ;  /* 0x00000076ff76223e */ /* 0x000fe200000000ff */
[----:B------:R-:W-:Y:S01]  /*2870*/  @P1 FADD.FTZ R163, R10, -R159 ;  /* 0x8000009f0aa31221 */ /* 0x000fe20000010000 */
[----:B------:R-:W-:-:S02]  /*2880*/  MOV R159, R30 ;  /* 0x0000001e009f7202 */ /* 0x000fc40000000f00 */
[----:B------:R-:W-:Y:S01]  /*2890*/  @P2 F2FP.F16.F32.PACK_AB R112, RZ, R112 ;  /* 0x00000070ff70223e */ /* 0x000fe200000000ff */
[----:B------:R-:W-:Y:S01]  /*28a0*/  @P1 FFMA.FTZ R159, R163, UR30, R30 ;  /* 0x0000001ea39f1c23 */ /* 0x000fe2000801001e */
[----:B0-----:R-:W-:Y:S01]  /*28b0*/  @P2 FMUL.FTZ R116, R109, R116 ;  /* 0x000000746d742220 */ /* 0x001fe20000410000 */
[----:B------:R-:W0:Y:S01]  /*28c0*/  @P2 LDC R114, c[0x0][0x40c] ;  /* 0x00010300ff722b82 */ /* 0x000e220000000800 */
[----:B------:R-:W-:Y:S02]  /*28d0*/  @P2 PRMT R52, R118, 0x7610, R52 ;  /* 0x0000761076342816 */ /* 0x000fe40000000034 */
[----:B------:R-:W-:Y:S02]  /*28e0*/  @P2 PRMT R53, R112, 0x7610, R53 ;  /* 0x0000761070352816 */ /* 0x000fe40000000035 */
[----:B------:R-:W-:Y:S02]  /*28f0*/  @P2 F2FP.F16.F32.PACK_AB R116, RZ, R116 ;  /* 0x00000074ff74223e */ /* 0x000fe400000000ff */
[----:B------:R-:W-:Y:S01]  /*2900*/  @P2 PRMT R52, R52, 0x5410, R157 ;  /* 0x0000541034342816 */ /* 0x000fe2000000009d */
[----:B---3--:R-:W-:Y:S01]  /*2910*/  @P2 FMUL.FTZ R113, R113, R158 ;  /* 0x0000009e71712220 */ /* 0x008fe20000410000 */
[----:B------:R-:W-:-:S04]  /*2920*/  @P2 PRMT R54, R116, 0x7610, R54 ;  /* 0x0000761074362816 */ /* 0x000fc80000000036 */
[----:B------:R-:W-:Y:S01]  /*2930*/  @P2 F2FP.F16.F32.PACK_AB R113, RZ, R113 ;  /* 0x00000071ff71223e */ /* 0x000fe200000000ff */
[----:B-1----:R-:W-:-:S03]  /*2940*/  @P2 FMUL.FTZ R119, R108, R119 ;  /* 0x000000776c772220 */ /* 0x002fc60000410000 */
[----:B------:R-:W-:Y:S02]  /*2950*/  @P2 PRMT R53, R53, 0x5410, R113 ;  /* 0x0000541035352816 */ /* 0x000fe40000000071 */
[----:B------:R-:W-:Y:S01]  /*2960*/  @P2 F2FP.F16.F32.PACK_AB R119, RZ, R119 ;  /* 0x00000077ff77223e */ /* 0x000fe200000000ff */
[----:B0-----:R-:W-:-:S03]  /*2970*/  @P2 FMUL.FTZ R114, R159, R114 ;  /* 0x000000729f722220 */ /* 0x001fc60000410000 */
[----:B------:R-:W-:Y:S02]  /*2980*/  @P2 PRMT R54, R54, 0x5410, R119 ;  /* 0x0000541036362816 */ /* 0x000fe40000000077 */
[----:B------:R-:W-:-:S04]  /*2990*/  @P2 F2FP.F16.F32.PACK_AB R114, RZ, R114 ;  /* 0x00000072ff72223e */ /* 0x000fc800000000ff */
[----:B------:R-:W-:Y:S01]  /*29a0*/  @P2 PRMT R55, R114, 0x7610, R55 ;  /* 0x0000761072372816 */ /* 0x000fe20000000037 */
[----:B------:R-:W-:Y:S06]  /*29b0*/  @!P2 BRA `(.L_x_6355) ;  /* 0x000000040024a947 */ /* 0x000fec0003800000 */
        /* <DEDUP_REMOVED lines=8> */
.L_x_6363:
[----:B------:R-:W-:Y:S01]  /*2a40*/  PLOP3.LUT P1, PT, PT, PT, UP2, 0x80, 0x8 ;  /* 0x000000000008781c */ /* 0x000fe20003f2f028 */
[----:B------:R-:W0:Y:S01]  /*2a50*/  @P2 LDC R97, c[0x0][0x40c] ;  /* 0x00010300ff612b82 */ /* 0x000e220000000800 */
[----:B------:R-:W-:Y:S02]  /*2a60*/  MOV R74, R30 ;  /* 0x0000001e004a7202 */ /* 0x000fe40000000f00 */
[----:B------:R-:W-:-:S05]  /*2a70*/  MOV R75, R31 ;  /* 0x0000001f004b7202 */ /* 0x000fca0000000f00 */
[----:B------:R-:W1:Y:S04]  /*2a80*/  @P2 LDC R96, c[0x0][0x40c] ;  /* 0x00010300ff602b82 */ /* 0x000e680000000800 */
[--C-:B------:R-:W-:Y:S01]  /*2a90*/  @P1 FFMA.FTZ R73, R125, UR9, R2.reuse ;  /* 0x000000097d491c23 */ /* 0x100fe20008010002 */
[--C-:B------:R-:W-:Y:S01]  /*2aa0*/  @P1 FFMA.FTZ R99, R138, UR9, R2.reuse ;  /* 0x000000098a631c23 */ /* 0x100fe20008010002 */
[--C-:B------:R-:W-:Y:S02]  /*2ab0*/  @P1 FFMA.FTZ R98, R148, UR9, R2.reuse ;  /* 0x0000000994621c23 */ /* 0x100fe40008010002 */
[----:B------:R-:W-:Y:S01]  /*2ac0*/  @P1 FADD.FTZ R73, R10, -R73 ;  /* 0x800000490a491221 */ /* 0x000fe20000010000 */
[----:B------:R-:W-:Y:S01]  /*2ad0*/  @P1 FADD.FTZ R72, R126, -R99 ;  /* 0x800000637e481221 */ /* 0x000fe20000010000 */
[----:B------:R-:W2:Y:S01]  /*2ae0*/  @P2 LDC R109, c[0x0][0x40c] ;  /* 0x00010300ff6d2b82 */ /* 0x000ea20000000800 */
[----:B------:R-:W-:Y:S01]  /*2af0*/  @P1 FFMA.FTZ R99, R3, UR9, R2 ;  /* 0x0000000903631c23 */ /* 0x000fe20008010002 */
[----:B------:R-:W-:Y:S01]  /*2b00*/  @P1 FFMA.FTZ R74, R73, UR30, R30 ;  /* 0x0000001e494a1c23 */ /* 0x000fe2000801001e */
[----:B------:R-:W-:Y:S01]  /*2b10*/  @P1 FFMA.FTZ R75, R72, UR30, R31 ;  /* 0x0000001e484b1c23 */ /* 0x000fe2000801001f */
[----:B------:R-:W-:Y:S01]  /*2b20*/  @P1 FADD.FTZ R98, R5, -R98 ;  /* 0x8000006205621221 */ /* 0x000fe20000010000 */
[----:B------:R-:W-:Y:S01]  /*2b30*/  @P1 FADD.FTZ R99, R4, -R99 ;  /* 0x8000006304631221 */ /* 0x000fe20000010000 */
[----:B0-----:R-:W-:Y:S01]  /*2b40*/  @P2 FMUL.FTZ R72, R74, R97 ;  /* 0x000000614a482220 */ /* 0x001fe20000410000 */
[----:B------:R-:W-:Y:S01]  /*2b50*/  MOV R97, R33 ;  /* 0x0000002100617202 */ /* 0x000fe20000000f00 */
[----:B------:R-:W0:Y:S01]  /*2b60*/  @P2 LDC R112, c[0x0][0x40c] ;  /* 0x00010300ff702b82 */ /* 0x000e220000000800 */
[----:B------:R-:W-:Y:S01]  /*2b70*/  @P1 FFMA.FTZ R97, R98, UR30, R33 ;  /* 0x0000001e62611c23 */ /* 0x000fe20008010021 */
[----:B------:R-:W-:-:S02]  /*2b80*/  MOV R98, R34 ;  /* 0x0000002200627202 */ /* 0x000fc40000000f00 */
[----:B------:R-:W-:Y:S01]  /*2b90*/  @P2 F2FP.F16.F32.PACK_AB R72, RZ, R72 ;  /* 0x00000048ff48223e */ /* 0x000fe200000000ff */
[----:B-1----:R-:W-:Y:S01]  /*2ba0*/  @P2 FMUL.FTZ R73, R75, R96 ;  /* 0x000000604b492220 */ /* 0x002fe20000410000 */
[----:B------:R-:W-:Y:S02]  /*2bb0*/  MOV R96, R32 ;  /* 0x0000002000607202 */ /* 0x000fe40000000f00 */
[----:B------:R-:W1:Y:S01]  /*2bc0*/  @P2 LDC R113, c[0x0][0x40c] ;  /* 0x00010300ff712b82 */ /* 0x000e620000000800 */
[----:B------:R-:W-:Y:S01]  /*2bd0*/  @P2 PRMT R55, R72, 0x7610, R55 ;  /* 0x0000761048372816 */ /* 0x000fe20000000037 */
[----:B------:R-:W-:Y:S01]  /*2be0*/  @P1 FFMA.FTZ R96, R99, UR30, R32 ;  /* 0x0000001e63601c23 */ /* 0x000fe20008010020 */
[----:B------:R-:W-:Y:S01]  /*2bf0*/  @P2 F2FP.F16.F32.PACK_AB R73, RZ, R73 ;  /* 0x00000049ff49223e */ /* 0x000fe200000000ff */
[--C-:B------:R-:W-:Y:S01]  /*2c00*/  @P1 FFMA.FTZ R72, R6, UR9, R2.reuse ;  /* 0x0000000906481c23 */ /* 0x100fe20008010002 */
[----:B------:R-:W-:Y:S02]  /*2c10*/  MOV R99, R35 ;  /* 0x0000002300637202 */ /* 0x000fe40000000f00 */
[----:B------:R-:W-:Y:S01]  /*2c20*/  @P2 PRMT R55, R55, 0x5410, R73 ;  /* 0x0000541037372816 */ /* 0x000fe20000000049 */
[----:B------:R-:W3:Y:S01]  /*2c30*/  @P2 LDC R114, c[0x0][0x40c] ;  /* 0x00010300ff722b82 */ /* 0x000ee20000000800 */
[----:B------:R-:W-:Y:S01]  /*2c40*/  @P1 FFMA.FTZ R73, R111, UR9, R2 ;  /* 0x000000096f491c23 */ /* 0x000fe20008010002 */
[----:B--2---:R-:W-:Y:S01]  /*2c50*/  @P2 FMUL.FTZ R108, R96, R109 ;  /* 0x0000006d606c2220 */ /* 0x004fe20000410000 */
[----:B------:R-:W-:-:S02]  /*2c60*/  @P1 FADD.FTZ R72, R7, -R72 ;  /* 0x8000004807481221 */ /* 0x000fc40000010000 */
        /* <DEDUP_REMOVED lines=9> */
[----:B------:R-:W-:Y:S01]  /*2d00*/  @P2 F2FP.F16.F32.PACK_AB R108, RZ, R108 ;  /* 0x0000006cff6c223e */ /* 0x000fe200000000ff */
[----:B------:R-:W0:Y:S01]  /*2d10*/  @P2 LDC R116, c[0x0][0x40c] ;  /* 0x00010300ff742b82 */ /* 0x000e220000000800 */
[----:B------:R-:W-:Y:S01]  /*2d20*/  @P1 FADD.FTZ R112, R9, -R112 ;  /* 0x8000007009701221 */ /* 0x000fe20000010000 */
[----:B------:R-:W-:Y:S01]  /*2d30*/  @P1 FFMA.FTZ R72, R73, UR30, R28 ;  /* 0x0000001e49481c23 */ /* 0x000fe2000801001c */
[----:B------:R-:W-:-:S02]  /*2d40*/  MOV R73, R29 ;  /* 0x0000001d00497202 */ /* 0x000fc40000000f00 */
[----:B------:R-:W-:Y:S01]  /*2d50*/  @P1 FFMA.FTZ R73, R112, UR30, R29 ;  /* 0x0000001e70491c23 */ /* 0x000fe2000801001d */
[----:B-1----:R-:W-:Y:S01]  /*2d60*/  @P2 FMUL.FTZ R112, R98, R113 ;  /* 0x0000007162702220 */ /* 0x002fe20000410000 */
[----:B------:R-:W-:Y:S01]  /*2d70*/  @P2 F2FP.F16.F32.PACK_AB R109, RZ, R109 ;  /* 0x0000006dff6d223e */ /* 0x000fe200000000ff */
[----:B---3--:R-:W-:Y:S01]  /*2d80*/  @P2 FMUL.FTZ R113, R99, R114 ;  /* 0x0000007263712220 */ /* 0x008fe20000410000 */
[----:B------:R-:W-:Y:S02]  /*2d90*/  @P2 PRMT R52, R108, 0x7610, R52 ;  /* 0x000076106c342816 */ /* 0x000fe40000000034 */
[----:B------:R-:W-:Y:S02]  /*2da0*/  @P2 F2FP.F16.F32.PACK_AB R112, RZ, R112 ;  /* 0x00000070ff70223e */ /* 0x000fe400000000ff */
[----:B------:R-:W-:Y:S02]  /*2db0*/  @P2 F2FP.F16.F32.PACK_AB R113, RZ, R113 ;  /* 0x00000071ff71223e */ /* 0x000fe400000000ff */
[----:B------:R-:W-:Y:S01]  /*2dc0*/  @P2 PRMT R53, R112, 0x7610, R53 ;  /* 0x0000761070352816 */ /* 0x000fe20000000035 */
[----:B--2---:R-:W-:Y:S01]  /*2dd0*/  @P2 FMUL.FTZ R114, R72, R119 ;  /* 0x0000007748722220 */ /* 0x004fe20000410000 */
[----:B------:R-:W-:-:S02]  /*2de0*/  @P2 PRMT R52, R52, 0x5410, R109 ;  /* 0x0000541034342816 */ /* 0x000fc4000000006d */
[----:B------:R-:W-:Y:S02]  /*2df0*/  @P2 PRMT R53, R53, 0x5410, R113 ;  /* 0x0000541035352816 */ /* 0x000fe40000000071 */
[----:B------:R-:W-:Y:S01]  /*2e00*/  @P2 F2FP.F16.F32.PACK_AB R114, RZ, R114 ;  /* 0x00000072ff72223e */ /* 0x000fe200000000ff */
[----:B0-----:R-:W-:-:S03]  /*2e10*/  @P2 FMUL.FTZ R116, R73, R116 ;  /* 0x0000007449742220 */ /* 0x001fc60000410000 */
[----:B------:R-:W-:Y:S02]  /*2e20*/  @P2 PRMT R54, R114, 0x7610, R54 ;  /* 0x0000761072362816 */ /* 0x000fe40000000036 */
[----:B------:R-:W-:-:S04]  /*2e30*/  @P2 F2FP.F16.F32.PACK_AB R116, RZ, R116 ;  /* 0x00000074ff74223e */ /* 0x000fc800000000ff */
[----:B------:R-:W-:-:S07]  /*2e40*/  @P2 PRMT R54, R54, 0x5410, R116 ;  /* 0x0000541036362816 */ /* 0x000fce0000000074 */
.L_x_6355:
        /* <DEDUP_REMOVED lines=27> */
[----:B------:R-:W-:Y:S01]  /*3000*/  @P3 FADD.FTZ R113, R142, -R113 ;  /* 0x800000718e713221 */ /* 0x000fe20000010000 */
[----:B------:R-:W-:Y:S01]  /*3010*/  @P3 FFMA.FTZ R75, R74, UR30, R23 ;  /* 0x0000001e4a4b3c23 */ /* 0x000fe20008010017 */
[----:B0-----:R-:W-:Y:S01]  /*3020*/  @P2 FMUL.FTZ R72, R97, R98 ;  /* 0x0000006261482220 */ /* 0x001fe20000410000 */
[----:B------:R-:W-:Y:S01]  /*3030*/  @P3 FFMA.FTZ R73, R129, UR9, R2 ;  /* 0x0000000981493c23 */ /* 0x000fe20008010002 */
[----:B------:R-:W0:Y:S01]  /*3040*/  @P2 LDC R119, c[0x0][0x40c] ;  /* 0x00010300ff772b82 */ /* 0x000e220000000800 */
[----:B------:R-:W-:-:S02]  /*3050*/  MOV R99, R27 ;  /* 0x0000001b00637202 */ /* 0x000fc40000000f00 */
[----:B------:R-:W-:Y:S01]  /*3060*/  @P3 FADD.FTZ R73, R130, -R73 ;  /* 0x8000004982493221 */ /* 0x000fe20000010000 */
[----:B------:R-:W-:Y:S01]  /*3070*/  MOV R98, R26 ;  /* 0x0000001a00627202 */ /* 0x000fe20000000f00 */
[----:B-1----:R-:W-:Y:S01]  /*3080*/  @P2 FMUL.FTZ R108, R96, R109 ;  /* 0x0000006d606c2220 */ /* 0x002fe20000410000 */
[----:B------:R-:W-:Y:S02]  /*3090*/  @P2 F2FP.F16.F32.PACK_AB R109, RZ, R72 ;  /* 0x00000048ff6d223e */ /* 0x000fe400000000ff */
[----:B------:R-:W1:Y:S01]  /*30a0*/  @P2 LDC R157, c[0x0][0x40c] ;  /* 0x00010300ff9d2b82 */ /* 0x000e620000000800 */
[----:B------:R-:W-:Y:S01]  /*30b0*/  @P3 FFMA.FTZ R72, R120, UR9, R2 ;  /* 0x0000000978483c23 */ /* 0x000fe20008010002 */
[----:B------:R-:W-:Y:S01]  /*30c0*/  @P3 FFMA.FTZ R98, R73, UR30, R26 ;  /* 0x0000001e49623c23 */ /* 0x000fe2000801001a */
[----:B------:R-:W-:Y:S02]  /*30d0*/  @P2 F2FP.F16.F32.PACK_AB R108, RZ, R108 ;  /* 0x0000006cff6c223e */ /* 0x000fe400000000ff */
[----:B------:R-:W-:Y:S01]  /*30e0*/  @P3 FADD.FTZ R74, R131, -R72 ;  /* 0x80000048834a3221 */ /* 0x000fe20000010000 */
[----:B------:R-:W-:Y:S01]  /*30f0*/  MOV R72, R20 ;  /* 0x0000001400487202 */ /* 0x000fe20000000f00 */
[----:B------:R-:W-:Y:S01]  /*3100*/  @P3 FFMA.FTZ R72, R113, UR30, R20 ;  /* 0x0000001e71483c23 */ /* 0x000fe20008010014 */
[----:B------:R-:W3:Y:S01]  /*3110*/  @P2 LDC R114, c[0x0][0x40c] ;  /* 0x00010300ff722b82 */ /* 0x000ee20000000800 */
[----:B------:R-:W-:Y:S01]  /*3120*/  @P3 FFMA.FTZ R99, R74, UR30, R27 ;  /* 0x0000001e4a633c23 */ /* 0x000fe2000801001b */
[--C-:B------:R-:W-:Y:S01]  /*3130*/  @P3 FFMA.FTZ R74, R132, UR9, R2.reuse ;  /* 0x00000009844a3c23 */ /* 0x100fe20008010002 */
[----:B------:R-:W-:Y:S01]  /*3140*/  @P3 FFMA.FTZ R113, R133, UR9, R2 ;  /* 0x0000000985713c23 */ /* 0x000fe20008010002 */
[----:B------:R-:W-:-:S02]  /*3150*/  @P2 PRMT R52, R108, 0x7610, R52 ;  /* 0x000076106c342816 */ /* 0x000fc40000000034 */
[----:B------:R-:W-:Y:S01]  /*3160*/  @P3 FADD.FTZ R74, R121, -R74 ;  /* 0x8000004a794a3221 */ /* 0x000fe20000010000 */
[----:B------:R-:W-:Y:S01]  /*3170*/  @P3 FADD.FTZ R113, R122, -R113 ;  /* 0x800000717a713221 */ /* 0x000fe20000010000 */
[----:B------:R-:W4:Y:S01]  /*3180*/  @P2 LDC R159, c[0x0][0x40c] ;  /* 0x00010300ff9f2b82 */ /* 0x000f220000000800 */
[----:B------:R-:W-:Y:S01]  /*3190*/  MOV R73, R21 ;  /* 0x0000001500497202 */ /* 0x000fe20000000f00 */
[----:B------:R-:W-:Y:S01]  /*31a0*/  @P3 FFMA.FTZ R73, R74, UR30, R21 ;  /* 0x0000001e4a493c23 */ /* 0x000fe20008010015 */
[----:B------:R-:W-:Y:S01]  /*31b0*/  @P2 PRMT R52, R52, 0x5410, R109 ;  /* 0x0000541034342816 */ /* 0x000fe2000000006d */
[----:B--2---:R-:W-:Y:S01]  /*31c0*/  @P2 FMUL.FTZ R109, R99, R112 ;  /* 0x00000070636d2220 */ /* 0x004fe20000410000 */
[----:B------:R-:W-:Y:S01]  /*31d0*/  MOV R74, R22 ;  /* 0x00000016004a7202 */ /* 0x000fe20000000f00 */
[----:B------:R-:W-:Y:S01]  /*31e0*/  @P3 FFMA.FTZ R74, R113, UR30, R22 ;  /* 0x0000001e714a3c23 */ /* 0x000fe20008010016 */
[----:B0-----:R-:W-:Y:S01]  /*31f0*/  @P2 FMUL.FTZ R108, R98, R119 ;  /* 0x00000077626c2220 */ /* 0x001fe20000410000 */
[----:B-1----:R-:W-:Y:S01]  /*3200*/  @P2 FMUL.FTZ R112, R72, R157 ;  /* 0x0000009d48702220 */ /* 0x002fe20000410000 */
[----:B------:R-:W-:-:S03]  /*3210*/  @P2 F2FP.F16.F32.PACK_AB R109, RZ, R109 ;  /* 0x0000006dff6d223e */ /* 0x000fc600000000ff */
[----:B------:R-:W-:Y:S02]  /*3220*/  @P2 F2FP.F16.F32.PACK_AB R108, RZ, R108 ;  /* 0x0000006cff6c223e */ /* 0x000fe400000000ff */
[----:B------:R-:W-:Y:S01]  /*3230*/  @P2 F2FP.F16.F32.PACK_AB R112, RZ, R112 ;  /* 0x00000070ff70223e */ /* 0x000fe200000000ff */
[----:B---3--:R-:W-:Y:S01]  /*3240*/  @P2 FMUL.FTZ R113, R73, R114 ;  /* 0x0000007249712220 */ /* 0x008fe20000410000 */
[----:B------:R-:W-:Y:S02]  /*3250*/  @P2 PRMT R53, R108, 0x7610, R53 ;  /* 0x000076106c352816 */ /* 0x000fe40000000035 */
[----:B------:R-:W-:Y:S02]  /*3260*/  @P2 PRMT R54, R112, 0x7610, R54 ;  /* 0x0000761070362816 */ /* 0x000fe40000000036 */
[----:B------:R-:W-:Y:S02]  /*3270*/  @P2 F2FP.F16.F32.PACK_AB R113, RZ, R113 ;  /* 0x00000071ff71223e */ /* 0x000fe400000000ff */
[----:B------:R-:W-:Y:S01]  /*3280*/  @P2 PRMT R53, R53, 0x5410, R109 ;  /* 0x0000541035352816 */ /* 0x000fe2000000006d */
[----:B----4-:R-:W-:Y:S01]  /*3290*/  @P2 FMUL.FTZ R114, R74, R159 ;  /* 0x0000009f4a722220 */ /* 0x010fe20000410000 */
        /* <DEDUP_REMOVED lines=8> */
.L_x_6365:
[----:B------:R-:W-:Y:S01]  /*3320*/  PLOP3.LUT P3, PT, PT, PT, UP2, 0x80, 0x8 ;  /* 0x000000000008781c */ /* 0x000fe20003f6f028 */
[----:B------:R-:W1:Y:S01]  /*3330*/  @P2 LDC R157, c[0x0][0x40c] ;  /* 0x00010300ff9d2b82 */ /* 0x000e620000000800 */
[----:B------:R-:W-:Y:S02]  /*3340*/  MOV R116, R25 ;  /* 0x0000001900747202 */ /* 0x000fe40000000f00 */
[----:B0-----:R-:W-:Y:S02]  /*3350*/  MOV R113, R27 ;  /* 0x0000001b00717202 */ /* 0x001fe40000000f00 */
[----:B------:R-:W-:Y:S02]  /*3360*/  MOV R114, R24 ;  /* 0x0000001800727202 */ /* 0x000fe40000000f00 */
        /* <DEDUP_REMOVED lines=11> */
[----:B-1----:R-:W-:Y:S01]  /*3420*/  @P2 FMUL.FTZ R157, R116, R157 ;  /* 0x0000009d749d2220 */ /* 0x002fe20000410000 */
[----:B------:R-:W-:Y:S01]  /*3430*/  @P3 FADD.FTZ R108, R131, -R108 ;  /* 0x8000006c836c3221 */ /* 0x000fe20000010000 */
[----:B------:R-:W1:Y:S01]  /*3440*/  @P2 LDC R116, c[0x0][0x40c] ;  /* 0x00010300ff742b82 */ /* 0x000e620000000800 */
        /* <DEDUP_REMOVED lines=11> */
[----:B0-----:R-:W-:Y:S01]  /*3500*/  @P2 FMUL.FTZ R118, R114, R119 ;  /* 0x0000007772762220 */ /* 0x001fe20000410000 */
[----:B------:R-:W-:Y:S01]  /*3510*/  MOV R109, R20 ;  /* 0x00000014006d7202 */ /* 0x000fe20000000f00 */
[----:B------:R-:W-:Y:S01]  /*3520*/  @P3 FFMA.FTZ R109, R159, UR30, R20 ;  /* 0x0000001e9f6d3c23 */ /* 0x000fe20008010014 */
[----:B------:R-:W-:Y:S01]  /*3530*/  @P3 FFMA.FTZ R159, R133, UR9, R2 ;  /* 0x00000009859f3c23 */ /* 0x000fe20008010002 */
[----:B--2---:R-:W-:Y:S01]  /*3540*/  @P2 FMUL.FTZ R112, R112, R161 ;  /* 0x000000a170702220 */ /* 0x004fe20000410000 */
[----:B------:R-:W0:Y:S01]  /*3550*/  @P2 LDC R119, c[0x0][0x40c] ;  /* 0x00010300ff772b82 */ /* 0x000e220000000800 */
[----:B------:R-:W-:Y:S01]  /*3560*/  @P2 F2FP.F16.F32.PACK_AB R118, RZ, R118 ;  /* 0x00000076ff76223e */ /* 0x000fe200000000ff */
[----:B------:R-:W-:Y:S01]  /*3570*/  @P3 FADD.FTZ R163, R122, -R159 ;  /* 0x8000009f7aa33221 */ /* 0x000fe20000010000 */
[----:B------:R-:W-:-:S02]  /*3580*/  MOV R159, R22 ;  /* 0x00000016009f7202 */ /* 0x000fc40000000f00 */
[----:B------:R-:W-:Y:S01]  /*3590*/  @P2 F2FP.F16.F32.PACK_AB R112, RZ, R112 ;  /* 0x00000070ff70223e */ /* 0x000fe200000000ff */
[----:B------:R-:W-:Y:S01]  /*35a0*/  @P3 FFMA.FTZ R159, R163, UR30, R22 ;  /* 0x0000001ea39f3c23 */ /* 0x000fe20008010016 */
[----:B-1----:R-:W-:Y:S01]  /*35b0*/  @P2 FMUL.FTZ R116, R109, R116 ;  /* 0x000000746d742220 */ /* 0x002fe20000410000 */
[----:B------:R-:W1:Y:S01]  /*35c0*/  @P2 LDC R114, c[0x0][0x40c] ;  /* 0x00010300ff722b82 */ /* 0x000e620000000800 */
[----:B------:R-:W-:Y:S02]  /*35d0*/  @P2 PRMT R52, R118, 0x7610, R52 ;  /* 0x0000761076342816 */ /* 0x000fe40000000034 */
[----:B------:R-:W-:Y:S02]  /*35e0*/  @P2 PRMT R53, R112, 0x7610, R53 ;  /* 0x0000761070352816 */ /* 0x000fe40000000035 */
[----:B------:R-:W-:Y:S02]  /*35f0*/  @P2 F2FP.F16.F32.PACK_AB R116, RZ, R116 ;  /* 0x00000074ff74223e */ /* 0x000fe400000000ff */
[----:B------:R-:W-:Y:S01]  /*3600*/  @P2 PRMT R52, R52, 0x5410, R157 ;  /* 0x0000541034342816 */ /* 0x000fe2000000009d */
[----:B---3--:R-:W-:Y:S01]  /*3610*/  @P2 FMUL.FTZ R113, R113, R158 ;  /* 0x0000009e71712220 */ /* 0x008fe20000410000 */
[----:B------:R-:W-:-:S04]  /*3620*/  @P2 PRMT R54, R116, 0x7610, R54 ;  /* 0x0000761074362816 */ /* 0x000fc80000000036 */
[----:B------:R-:W-:Y:S01]  /*3630*/  @P2 F2FP.F16.F32.PACK_AB R113, RZ, R113 ;  /* 0x00000071ff71223e */ /* 0x000fe200000000ff */
[----:B0-----:R-:W-:-:S03]  /*3640*/  @P2 FMUL.FTZ R119, R108, R119 ;  /* 0x000000776c772220 */ /* 0x001fc60000410000 */
[----:B------:R-:W-:Y:S02]  /*3650*/  @P2 PRMT R53, R53, 0x5410, R113 ;  /* 0x0000541035352816 */ /* 0x000fe40000000071 */
[----:B------:R-:W-:Y:S01]  /*3660*/  @P2 F2FP.F16.F32.PACK_AB R119, RZ, R119 ;  /* 0x00000077ff77223e */ /* 0x000fe200000000ff */
[----:B-1----:R-:W-:-:S03]  /*3670*/  @P2 FMUL.FTZ R114, R159, R114 ;  /* 0x000000729f722220 */ /* 0x002fc60000410000 */
        /* <DEDUP_REMOVED lines=12> */
.L_x_6364:
        /* <DEDUP_REMOVED lines=43> */
.L_x_6368:
        /* <DEDUP_REMOVED lines=9> */
.L_x_6369:
        /* <DEDUP_REMOVED lines=9> */
.L_x_6370:
        /* <DEDUP_REMOVED lines=9> */
.L_x_6371:
        /* <DEDUP_REMOVED lines=9> */
.L_x_6372:
        /* <DEDUP_REMOVED lines=9> */
.L_x_6373:
        /* <DEDUP_REMOVED lines=9> */
.L_x_6374:
[----:B------:R-:W-:Y:S05]  /*3d50*/  @!P2 BRA `(.L_x_6366) ;  /* 0x000000040030a947 */ /* 0x000fea0003800000 */
[----:B------:R-:W-:-:S05]  /*3d60*/  FMUL.FTZ R108, R75, UR29 ;  /* 0x0000001d4b6c7c20 */ /* 0x000fca0008410000 */
[----:B------:R-:W-:-:S04]  /*3d70*/  F2FP.F16.F32.PACK_AB R108, RZ, R108 ;  /* 0x0000006cff6c723e */ /* 0x000fc800000000ff */
[----:B------:R-:W-:Y:S01]  /*3d80*/  PRMT R55, R55, 0x5410, R108 ;  /* 0x0000541037377816 */ /* 0x000fe2000000006c */
[----:B------:R-:W-:Y:S06]  /*3d90*/  BRA `(.L_x_6366) ;  /* 0x0000000400207947 */ /* 0x000fec0003800000 */
.L_x_6367:
[----:B------:R-:W-:Y:S05]  /*3da0*/  @!P2 BRA `(.L_x_6375) ;  /* 0x000000000020a947 */ /* 0x000fea0003800000 */
[----:B0-----:R-:W-:Y:S01]  /*3db0*/  FFMA.FTZ R109, R127, UR9, R2 ;  /* 0x000000097f6d7c23 */ /* 0x001fe20008010002 */
[----:B------:R-:W-:-:S03]  /*3dc0*/  ISETP.LT.AND P3, PT, RZ, UR31, PT ;  /* 0x0000001fff007c0c */ /* 0x000fc6000bf61270 */
[----:B------:R-:W-:-:S04]  /*3dd0*/  FADD.FTZ R109, R128, -R109 ;  /* 0x8000006d806d7221 */ /* 0x000fc80000010000 */
[----:B------:R-:W-:-:S05]  /*3de0*/  FMUL.FTZ R109, R109, UR30 ;  /* 0x0000001e6d6d7c20 */ /* 0x000fca0008410000 */
[----:B------:R-:W-:-:S05]  /*3df0*/  FSEL R109, R109, RZ, P3 ;  /* 0x000000ff6d6d7208 */ /* 0x000fca0001800000 */
[----:B------:R-:W-:-:S05]  /*3e00*/  FMUL.FTZ R109, R109, UR29 ;  /* 0x0000001d6d6d7c20 */ /* 0x000fca0008410000 */
[----:B------:R-:W-:-:S04]  /*3e10*/  F2FP.F16.F32.PACK_AB R109, RZ, R109 ;  /* 0x0000006dff6d723e */ /* 0x000fc800000000ff */
[----:B------:R-:W-:-:S07]  /*3e20*/  PRMT R52, R109, 0x7610, R52 ;  /* 0x000076106d347816 */ /* 0x000fce0000000034 */
.L_x_6375:
        /* <DEDUP_REMOVED lines=9> */
.L_x_6376:
        /* <DEDUP_REMOVED lines=9> */
.L_x_6377:
        /* <DEDUP_REMOVED lines=9> */
.L_x_6378:
        /* <DEDUP_REMOVED lines=9> */
.L_x_6379:
        /* <DEDUP_REMOVED lines=9> */
.L_x_6380:
        /* <DEDUP_REMOVED lines=9> */
.L_x_6381:
        /* <DEDUP_REMOVED lines=9> */
.L_x_6366:
        /* <DEDUP_REMOVED lines=23> */
[----:B------:R-:W-:Y:S01]  /*4390*/  @P0 FADD.FTZ R74, R123, -R74 ;  /* 0x8000004a7b4a0221 */ /* 0x000fe20000010000 */
[----:B------:R-:W-:Y:S01]  /*43a0*/  @P0 FFMA.FTZ R72, R156, UR9, R2 ;  /* 0x000000099c480c23 */ /* 0x000fe20008010002 */
[----:B------:R-:W2:Y:S01]  /*43b0*/  @P2 LDC R119, c[0x0][0x40c] ;  /* 0x00010300ff772b82 */ /* 0x000ea20000000800 */
[----:B------:R-:W-:Y:S01]  /*43c0*/  @P0 FFMA.FTZ R96, R73, UR30, R16 ;  /* 0x0000001e49600c23 */ /* 0x000fe20008010010 */
[----:B------:R-:W-:Y:S01]  /*43d0*/  @P0 FFMA.FTZ R97, R74, UR30, R17 ;  /* 0x0000001e4a610c23 */ /* 0x000fe20008010011 */
[----:B------:R-:W-:Y:S01]  /*43e0*/  @P0 FADD.FTZ R72, R145, -R72 ;  /* 0x8000004891480221 */ /* 0x000fe20000010000 */
[--C-:B------:R-:W-:Y:S01]  /*43f0*/  @P0 FFMA.FTZ R74, R152, UR9, R2.reuse ;  /* 0x00000009984a0c23 */ /* 0x100fe20008010002 */
[----:B0-----:R-:W-:Y:S01]  /*4400*/  @P2 FMUL.FTZ R109, R96, R109 ;  /* 0x0000006d606d2220 */ /* 0x001fe20000410000 */
[----:B------:R-:W-:Y:S01]  /*4410*/  @P0 FADD.FTZ R113, R136, -R113 ;  /* 0x8000007188710221 */ /* 0x000fe20000010000 */
[----:B------:R-:W-:Y:S01]  /*4420*/  @P0 FFMA.FTZ R75, R72, UR30, R15 ;  /* 0x0000001e484b0c23 */ /* 0x000fe2000801000f */
[----:B------:R-:W0:Y:S01]  /*4430*/  @P2 LDC R157, c[0x0][0x40c] ;  /* 0x00010300ff9d2b82 */ /* 0x000e220000000800 */
[----:B------:R-:W-:Y:S01]  /*4440*/  @P0 FFMA.FTZ R72, R149, UR9, R2 ;  /* 0x0000000995480c23 */ /* 0x000fe20008010002 */
[----:B------:R-:W-:Y:S01]  /*4450*/  @P0 FADD.FTZ R74, R143, -R74 ;  /* 0x8000004a8f4a0221 */ /* 0x000fe20000010000 */
[----:B------:R-:W-:-:S02]  /*4460*/  @P2 F2FP.F16.F32.PACK_AB R109, RZ, R109 ;  /* 0x0000006dff6d223e */ /* 0x000fc400000000ff */
[----:B------:R-:W-:Y:S01]  /*4470*/  @P0 FADD.FTZ R73, R141, -R72 ;  /* 0x800000488d490221 */ /* 0x000fe20000010000 */
[----:B------:R-:W-:Y:S01]  /*4480*/  @P0 FFMA.FTZ R99, R74, UR30, R19 ;  /* 0x0000001e4a630c23 */ /* 0x000fe20008010013 */
[----:B-1----:R-:W-:Y:S01]  /*4490*/  @P2 FMUL.FTZ R108, R97, R108 ;  /* 0x0000006c616c2220 */ /* 0x002fe20000410000 */
[----:B------:R-:W1:Y:S01]  /*44a0*/  @P2 LDC R112, c[0x0][0x40c] ;  /* 0x00010300ff702b82 */ /* 0x000e620000000800 */
[----:B------:R-:W-:Y:S01]  /*44b0*/  MOV R72, R12 ;  /* 0x0000000c00487202 */ /* 0x000fe20000000f00 */
[----:B------:R-:W-:Y:S01]  /*44c0*/  @P0 FFMA.FTZ R74, R154, UR9, R2 ;  /* 0x000000099a4a0c23 */ /* 0x000fe20008010002 */
[----:B------:R-:W-:Y:S01]  /*44d0*/  @P0 FFMA.FTZ R72, R113, UR30, R12 ;  /* 0x0000001e71480c23 */ /* 0x000fe2000801000c */
[----:B------:R-:W-:Y:S01]  /*44e0*/  @P0 FFMA.FTZ R113, R155, UR9, R2 ;  /* 0x000000099b710c23 */ /* 0x000fe20008010002 */
[----:B------:R-:W-:Y:S01]  /*44f0*/  @P2 F2FP.F16.F32.PACK_AB R108, RZ, R108 ;  /* 0x0000006cff6c223e */ /* 0x000fe200000000ff */
[----:B------:R-:W-:Y:S01]  /*4500*/  @P0 FADD.FTZ R74, R153, -R74 ;  /* 0x8000004a994a0221 */ /* 0x000fe20000010000 */
[----:B------:R-:W-:Y:S01]  /*4510*/  @P2 PRMT R52, R109, 0x7610, R52 ;  /* 0x000076106d342816 */ /* 0x000fe20000000034 */
[----:B------:R-:W3:Y:S01]  /*4520*/  @P2 LDC R114, c[0x0][0x40c] ;  /* 0x00010300ff722b82 */ /* 0x000ee20000000800 */
[----:B------:R-:W-:Y:S01]  /*4530*/  @P0 FFMA.FTZ R98, R73, UR30, R18 ;  /* 0x0000001e49620c23 */ /* 0x000fe20008010012 */
[----:B------:R-:W-:Y:S01]  /*4540*/  @P0 FADD.FTZ R113, R110, -R113 ;  /* 0x800000716e710221 */ /* 0x000fe20000010000 */
[----:B------:R-:W-:Y:S01]  /*4550*/  MOV R73, R13 ;  /* 0x0000000d00497202 */ /* 0x000fe20000000f00 */
[----:B------:R-:W-:Y:S01]  /*4560*/  @P0 FFMA.FTZ R73, R74, UR30, R13 ;  /* 0x0000001e4a490c23 */ /* 0x000fe2000801000d */
[----:B------:R-:W-:Y:S01]  /*4570*/  MOV R74, R14 ;  /* 0x0000000e004a7202 */ /* 0x000fe20000000f00 */
[----:B------:R-:W-:Y:S01]  /*4580*/  @P0 FFMA.FTZ R74, R113, UR30, R14 ;  /* 0x0000001e714a0c23 */ /* 0x000fe2000801000e */
[----:B------:R-:W-:Y:S01]  /*4590*/  @P2 PRMT R52, R52, 0x5410, R108 ;  /* 0x0000541034342816 */ /* 0x000fe2000000006c */
[----:B------:R-:W4:Y:S01]  /*45a0*/  @P2 LDC R159, c[0x0][0x40c] ;  /* 0x00010300ff9f2b82 */ /* 0x000f220000000800 */
[----:B--2---:R-:W-:Y:S01]  /*45b0*/  @P2 FMUL.FTZ R2, R98, R119 ;  /* 0x0000007762022220 */ /* 0x004fe20000410000 */
[----:B0-----:R-:W-:-:S04]  /*45c0*/  @P2 FMUL.FTZ R108, R72, R157 ;  /* 0x0000009d486c2220 */ /* 0x001fc80000410000 */
[----:B------:R-:W-:Y:S01]  /*45d0*/  @P2 F2FP.F16.F32.PACK_AB R2, RZ, R2 ;  /* 0x00000002ff02223e */ /* 0x000fe200000000ff */
[----:B-1----:R-:W-:Y:S01]  /*45e0*/  @P2 FMUL.FTZ R112, R99, R112 ;  /* 0x0000007063702220 */ /* 0x002fe20000410000 */
[----:B------:R-:W-:Y:S02]  /*45f0*/  @P2 F2FP.F16.F32.PACK_AB R108, RZ, R108 ;  /* 0x0000006cff6c223e */ /* 0x000fe400000000ff */
[----:B------:R-:W-:Y:S02]  /*4600*/  @P2 PRMT R53, R2, 0x7610, R53 ;  /* 0x0000761002352816 */ /* 0x000fe40000000035 */
[----:B------:R-:W-:Y:S02]  /*4610*/  @P2 F2FP.F16.F32.PACK_AB R112, RZ, R112 ;  /* 0x00000070ff70223e */ /* 0x000fe400000000ff */
[----:B------:R-:W-:Y:S01]  /*4620*/  @P2 PRMT R54, R108, 0x7610, R54 ;  /* 0x000076106c362816 */ /* 0x000fe20000000036 */
[----:B---3--:R-:W-:Y:S01]  /*4630*/  @P2 FMUL.FTZ R109, R73, R114 ;  /* 0x00000072496d2220 */ /* 0x008fe20000410000 */
[----:B------:R-:W-:-:S04]  /*4640*/  @P2 PRMT R53, R53, 0x5410, R112 ;  /* 0x0000541035352816 */ /* 0x000fc80000000070 */
[----:B------:R-:W-:Y:S01]  /*4650*/  @P2 F2FP.F16.F32.PACK_AB R109, RZ, R109 ;  /* 0x0000006dff6d223e */ /* 0x000fe200000000ff */
[----:B----4-:R-:W-:-:S03]  /*4660*/  @P2 FMUL.FTZ R113, R74, R159 ;  /* 0x0000009f4a712220 */ /* 0x010fc60000410000 */
        /* <DEDUP_REMOVED lines=8> */
.L_x_6383:
        /* <DEDUP_REMOVED lines=12> */
[----:B------:R-:W-:-:S04]  /*47b0*/  @P0 FADD.FTZ R108, R123, -R108 ;  /* 0x8000006c7b6c0221 */ /* 0x000fc80000010000 */
[----:B------:R-:W-:Y:S01]  /*47c0*/  @P0 FFMA.FTZ R116, R108, UR30, R17 ;  /* 0x0000001e6c740c23 */ /* 0x000fe20008010011 */
[----:B------:R-:W-:Y:S01]  /*47d0*/  @P0 FFMA.FTZ R108, R149, UR9, R2 ;  /* 0x00000009956c0c23 */ /* 0x000fe20008010002 */
[----:B------:R-:W3:Y:S02]  /*47e0*/  @P2 LDC R158, c[0x0][0x40c] ;  /* 0x00010300ff9e2b82 */ /* 0x000ee40000000800 */
[----:B-1----:R-:W-:Y:S01]  /*47f0*/  @P2 FMUL.FTZ R157, R116, R157 ;  /* 0x0000009d749d2220 */ /* 0x002fe20000410000 */
[----:B------:R-:W-:Y:S01]  /*4800*/  @P0 FADD.FTZ R109, R141, -R108 ;  /* 0x8000006c8d6d0221 */ /* 0x000fe20000010000 */
[----:B------:R-:W-:-:S03]  /*4810*/  @P0 FFMA.FTZ R108, R152, UR9, R2 ;  /* 0x00000009986c0c23 */ /* 0x000fc60008010002 */
[----:B------:R-:W-:Y:S01]  /*4820*/  @P0 FFMA.FTZ R112, R109, UR30, R18 ;  /* 0x0000001e6d700c23 */ /* 0x000fe20008010012 */
[----:B------:R-:W-:Y:S01]  /*4830*/  @P0 FADD.FTZ R108, R143, -R108 ;  /* 0x8000006c8f6c0221 */ /* 0x000fe20000010000 */
[----:B------:R-:W1:Y:S01]  /*4840*/  @P2 LDC R116, c[0x0][0x40c] ;  /* 0x00010300ff742b82 */ /* 0x000e620000000800 */
[--C-:B------:R-:W-:Y:S01]  /*4850*/  @P0 FFMA.FTZ R109, R151, UR9, R2.reuse ;  /* 0x00000009976d0c23 */ /* 0x100fe20008010002 */
[----:B------:R-:W-:Y:S01]  /*4860*/  @P2 F2FP.F16.F32.PACK_AB R157, RZ, R157 ;  /* 0x0000009dff9d223e */ /* 0x000fe200000000ff */
[----:B------:R-:W-:Y:S01]  /*4870*/  @P0 FFMA.FTZ R113, R108, UR30, R19 ;  /* 0x0000001e6c710c23 */ /* 0x000fe20008010013 */
[----:B------:R-:W-:Y:S01]  /*4880*/  @P0 FFMA.FTZ R108, R154, UR9, R2 ;  /* 0x000000099a6c0c23 */ /* 0x000fe20008010002 */
[----:B------:R-:W-:Y:S01]  /*4890*/  @P0 FADD.FTZ R159, R136, -R109 ;  /* 0x8000006d889f0221 */ /* 0x000fe20000010000 */
[----:B------:R-:W-:Y:S01]  /*48a0*/  MOV R109, R12 ;  /* 0x0000000c006d7202 */ /* 0x000fe20000000f00 */
[----:B--2---:R-:W-:Y:S01]  /*48b0*/  @P2 FMUL.FTZ R112, R112, R161 ;  /* 0x000000a170702220 */ /* 0x004fe20000410000 */
[----:B------:R-:W-:Y:S01]  /*48c0*/  @P0 FADD.FTZ R118, R153, -R108 ;  /* 0x8000006c99760221 */ /* 0x000fe20000010000 */
[----:B------:R-:W-:Y:S01]  /*48d0*/  MOV R108, R13 ;  /* 0x0000000d006c7202 */ /* 0x000fe20000000f00 */
[----:B------:R-:W-:Y:S01]  /*48e0*/  @P0 FFMA.FTZ R109, R159, UR30, R12 ;  /* 0x0000001e9f6d0c23 */ /* 0x000fe2000801000c */
[----:B------:R-:W-:Y:S01]  /*48f0*/  @P0 FFMA.FTZ R159, R155, UR9, R2 ;  /* 0x000000099b9f0c23 */ /* 0x000fe20008010002 */
[----:B------:R-:W-:Y:S01]  /*4900*/  @P0 FFMA.FTZ R108, R118, UR30, R13 ;  /* 0x0000001e766c0c23 */ /* 0x000fe2000801000d */
[----:B0-----:R-:W-:Y:S01]  /*4910*/  @P2 FMUL.FTZ R118, R114, R119 ;  /* 0x0000007772762220 */ /* 0x001fe20000410000 */
[----:B------:R-:W-:Y:S01]  /*4920*/  @P2 F2FP.F16.F32.PACK_AB R112, RZ, R112 ;  /* 0x00000070ff70223e */ /* 0x000fe200000000ff */
[----:B------:R-:W0:Y:S01]  /*4930*/  @P2 LDC R119, c[0x0][0x40c] ;  /* 0x00010300ff772b82 */ /* 0x000e220000000800 */
[----:B------:R-:W-:Y:S01]  /*4940*/  @P0 FADD.FTZ R163, R110, -R159 ;  /* 0x8000009f6ea30221 */ /* 0x000fe20000010000 */
[----:B------:R-:W-:Y:S01]  /*4950*/  MOV R159, R14 ;  /* 0x0000000e009f7202 */ /* 0x000fe20000000f00 */
[----:B---3--:R-:W-:Y:S01]  /*4960*/  @P2 FMUL.FTZ R113, R113, R158 ;  /* 0x0000009e71712220 */ /* 0x008fe20000410000 */
[----:B------:R-:W-:Y:S01]  /*4970*/  @P2 F2FP.F16.F32.PACK_AB R118, RZ, R118 ;  /* 0x00000076ff76223e */ /* 0x000fe200000000ff */
[----:B------:R-:W-:Y:S01]  /*4980*/  @P0 FFMA.FTZ R159, R163, UR30, R14 ;  /* 0x0000001ea39f0c23 */ /* 0x000fe2000801000e */
[----:B------:R-:W-:-:S02]  /*4990*/  @P2 PRMT R53, R112, 0x7610, R53 ;  /* 0x0000761070352816 */ /* 0x000fc40000000035 */
[----:B------:R-:W2:Y:S01]  /*49a0*/  @P2 LDC R114, c[0x0][0x40c] ;  /* 0x00010300ff722b82 */ /* 0x000ea20000000800 */
[----:B-1----:R-:W-:Y:S01]  /*49b0*/  @P2 FMUL.FTZ R116, R109, R116 ;  /* 0x000000746d742220 */ /* 0x002fe20000410000 */
[----:B------:R-:W-:Y:S02]  /*49c0*/  @P2 PRMT R52, R118, 0x7610, R52 ;  /* 0x0000761076342816 */ /* 0x000fe40000000034 */
[----:B------:R-:W-:Y:S02]  /*49d0*/  @P2 F2FP.F16.F32.PACK_AB R113, RZ, R113 ;  /* 0x00000071ff71223e */ /* 0x000fe400000000ff */
[----:B------:R-:W-:Y:S02]  /*49e0*/  @P2 F2FP.F16.F32.PACK_AB R116, RZ, R116 ;  /* 0x00000074ff74223e */ /* 0x000fe400000000ff */
[----:B------:R-:W-:Y:S02]  /*49f0*/  @P2 PRMT R52, R52, 0x5410, R157 ;  /* 0x0000541034342816 */ /* 0x000fe4000000009d */
[----:B------:R-:W-:-:S02]  /*4a00*/  @P2 PRMT R54, R116, 0x7610, R54 ;  /* 0x0000761074362816 */ /* 0x000fc40000000036 */
[----:B------:R-:W-:Y:S01]  /*4a10*/  @P2 PRMT R53, R53, 0x5410, R113 ;  /* 0x0000541035352816 */ /* 0x000fe20000000071 */
[----:B0-----:R-:W-:-:S05]  /*4a20*/  @P2 FMUL.FTZ R119, R108, R119 ;  /* 0x000000776c772220 */ /* 0x001fca0000410000 */
[----:B------:R-:W-:Y:S01]  /*4a30*/  @P2 F2FP.F16.F32.PACK_AB R119, RZ, R119 ;  /* 0x00000077ff77223e */ /* 0x000fe200000000ff */
[----:B--2---:R-:W-:-:S03]  /*4a40*/  @P2 FMUL.FTZ R114, R159, R114 ;  /* 0x000000729f722220 */ /* 0x004fc60000410000 */
        /* <DEDUP_REMOVED lines=12> */
.L_x_6382:
        /* <DEDUP_REMOVED lines=18> */
.L_x_6386:
        /* <DEDUP_REMOVED lines=9> */
.L_x_6387:
        /* <DEDUP_REMOVED lines=9> */
.L_x_6388:
        /* <DEDUP_REMOVED lines=9> */
.L_x_6389:
        /* <DEDUP_REMOVED lines=9> */
.L_x_6390:
        /* <DEDUP_REMOVED lines=9> */
.L_x_6391:
        /* <DEDUP_REMOVED lines=9> */
.L_x_6392:
        /* <DEDUP_REMOVED lines=27> */
[----:B------:R-:W-:-:S04]  /*5140*/  F2FP.F16.F32.PACK_AB R2, RZ, R2 ;  /* 0x00000002ff02723e */ /* 0x000fc800000000ff */
[----:B------:R-:W-:Y:S01]  /*5150*/  PRMT R55, R55, 0x5410, R2 ;  /* 0x0000541037377816 */ /* 0x000fe20000000002 */
[----:B------:R-:W-:Y:S06]  /*5160*/  BRA `(.L_x_6384) ;  /* 0x0000000400207947 */ /* 0x000fec0003800000 */
.L_x_6385:
        /* <DEDUP_REMOVED lines=16> */
.L_x_6393:
        /* <DEDUP_REMOVED lines=9> */
.L_x_6394:
        /* <DEDUP_REMOVED lines=9> */
.L_x_6395:
        /* <DEDUP_REMOVED lines=9> */
.L_x_6396:
        /* <DEDUP_REMOVED lines=9> */
.L_x_6397:
        /* <DEDUP_REMOVED lines=9> */
.L_x_6398:
        /* <DEDUP_REMOVED lines=9> */
.L_x_6399:
[----:B------:R-:W-:-:S04]  /*55d0*/  @P2 F2FP.F16.F32.PACK_AB R108, RZ, R108 ;  /* 0x0000006cff6c223e */ /* 0x000fc800000000ff */
[----:B------:R-:W-:-:S07]  /*55e0*/  @P2 PRMT R55, R55, 0x5410, R108 ;  /* 0x0000541037372816 */ /* 0x000fce000000006c */
.L_x_6384:
        /* <DEDUP_REMOVED lines=13> */
.L_x_6341:
        /* <DEDUP_REMOVED lines=21> */
.L_x_6401:
        /* <DEDUP_REMOVED lines=15> */
.L_x_10777:


//--------------------- .text._ZN10layer_norm13ln_bwd_kernelINS_13Kernel_traitsI6__halfS2_fS2_fjLj3072ELj1ELj1ELj4ELj16ENS_18Kernel_traits_baseILj3072ES2_S2_fS2_fjLj128EEEEELb0ELb1ELb0ELb0EEEvNS_9BwdParamsE --------------------------
	.section	.text._ZN10layer_norm13ln_bwd_kernelINS_13Kernel_traitsI6__halfS2_fS2_fjLj3072ELj1ELj1ELj4ELj16ENS_18Kernel_traits_baseILj3072ES2_S2_fS2_fjLj128EEEEELb0ELb1ELb0ELb0EEEvNS_9BwdParamsE,"ax",@progbits
	.align	128
        .global         _ZN10layer_norm13ln_bwd_kernelINS_13Kernel_traitsI6__halfS2_fS2_fjLj3072ELj1ELj1ELj4ELj16ENS_18Kernel_traits_baseILj3072ES2_S2_fS2_fjLj128EEEEELb0ELb1ELb0ELb0EEEvNS_9BwdParamsE
        .type           _ZN10layer_norm13ln_bwd_kernelINS_13Kernel_traitsI6__halfS2_fS2_fjLj3072ELj1ELj1ELj4ELj16ENS_18Kernel_traits_baseILj3072ES2_S2_fS2_fjLj128EEEEELb0ELb1ELb0ELb0EEEvNS_9BwdParamsE,@function
        .size           _ZN10layer_norm13ln_bwd_kernelINS_13Kernel_traitsI6__halfS2_fS2_fjLj3072ELj1ELj1ELj4ELj16ENS_18Kernel_traits_baseILj3072ES2_S2_fS2_fjLj128EEEEELb0ELb1ELb0ELb0EEEvNS_9BwdParamsE,(.L_x_10778 - _ZN10layer_norm13ln_bwd_kernelINS_13Kernel_traitsI6__halfS2_fS2_fjLj3072ELj1ELj1ELj4ELj16ENS_18Kernel_traits_baseILj3072ES2_S2_fS2_fjLj128EEEEELb0ELb1ELb0ELb0EEEvNS_9BwdParamsE)
        .other          _ZN10layer_norm13ln_bwd_kernelINS_13Kernel_traitsI6__halfS2_fS2_fjLj3072ELj1ELj1ELj4ELj16ENS_18Kernel_traits_baseILj3072ES2_S2_fS2_fjLj128EEEEELb0ELb1ELb0ELb0EEEvNS_9BwdParamsE,@"STO_CUDA_ENTRY STV_DEFAULT"
_ZN10layer_norm13ln_bwd_kernelINS_13Kernel_traitsI6__halfS2_fS2_fjLj3072ELj1ELj1ELj4ELj16ENS_18Kernel_traits_baseILj3072ES2_S2_fS2_fjLj128EEEEELb0ELb1ELb0ELb0EEEvNS_9BwdParamsE:
.text._ZN10layer_norm13ln_bwd_kernelINS_13Kernel_traitsI6__halfS2_fS2_fjLj3072ELj1ELj1ELj4ELj16ENS_18Kernel_traits_baseILj3072ES2_S2_fS2_fjLj128EEEEELb0ELb1ELb0ELb0EEEvNS_9BwdParamsE:
        /* <DEDUP_REMOVED lines=60> */
[----:B----4-:R-:W-:Y:S02]  /*03c0*/  CS2R R14, SRZ ;  /* 0x00000000000e7805 */ /* 0x010fe4000001ff00 */
        /* <DEDUP_REMOVED lines=57> */
.L_x_6429:
[----:B------:R-:W4:Y:S08]  /*0760*/  LDC.64 R128, c[0x0][0x3c0] ;  /* 0x0000f000ff807b82 */ /* 0x000f300000000a00 */
[----:B------:R-:W0:Y:S08]  /*0770*/  @P0 LDC.64 R132, c[0x0][0x3e0] ;  /* 0x0000f800ff840b82 */ /* 0x000e300000000a00 */
[----:B------:R-:W1:Y:S01]  /*0780*/  LDC.64 R130, c[0x0][0x3c8] ;  /* 0x0000f200ff827b82 */ /* 0x000e620000000a00 */
[----:B----4-:R-:W-:-:S07]  /*0790*/  IMAD.WIDE R128, R143, 0x4, R128 ;  /* 0x000000048f807825 */ /* 0x010fce00078e0280 */
[----:B------:R-:W4:Y:S01]  /*07a0*/  LDC R2, c[0x0][0x388] ;  /* 0x0000e200ff027b82 */ /* 0x000f220000000800 */
[----:B------:R-:W2:Y:S01]  /*07b0*/  LDG.E R128, desc[UR10][R128.64] ;  /* 0x0000000a80807981 */ /* 0x000ea2000c1e1900 */
[----:B0-----:R-:W-:-:S05]  /*07c0*/  @P0 IMAD.WIDE R132, R143, 0x2, R132 ;  /* 0x000000028f840825 */ /* 0x001fca00078e0284 */
[----:B-----5:R0:W5:Y:S01]  /*07d0*/  @P0 LDG.E.U16 R195, desc[UR10][R132.64] ;  /* 0x0000000a84c30981 */ /* 0x020162000c1e1500 */
[C---:B-1----:R-:W-:Y:S01]  /*07e0*/  IMAD.WIDE R130, R143.reuse, 0x4, R130 ;  /* 0x000000048f827825 */ /* 0x042fe200078e0282 */
[----:B------:R-:W1:Y:S04]  /*07f0*/  S2R R0, SR_TID.X ;  /* 0x0000000000007919 */ /* 0x000e680000002100 */
[----:B------:R0:W5:Y:S01]  /*0800*/  LDG.E R142, desc[UR10][R130.64] ;  /* 0x0000000a828e7981 */ /* 0x000162000c1e1900 */
[C---:B------:R-:W-:Y:S01]  /*0810*/  ISETP.GE.U32.AND P4, PT, R140.reuse, 0x80, PT ;  /* 0x000000808c00780c */ /* 0x040fe20003f86070 */
[----:B------:R-:W-:Y:S01]  /*0820*/  BSSY.RECONVERGENT B0, `(.L_x_6403) ;  /* 0x0000062000007945 */ /* 0x000fe20003800200 */
[----:B------:R-:W-:Y:S01]  /*0830*/  ISETP.NE.AND P5, PT, RZ, UR9, PT ;  /* 0x00000009ff007c0c */ /* 0x000fe2000bfa5270 */
[----:B----4-:R-:W-:Y:S01]  /*0840*/  IMAD R134, R143, R2, RZ ;  /* 0x000000028f867224 */ /* 0x010fe200078e02ff */
[----:B------:R-:W-:-:S02]  /*0850*/  ISETP.GE.U32.AND P3, PT, R140, 0x100, PT ;  /* 0x000001008c00780c */ /* 0x000fc40003f66070 */
[----:B------:R-:W-:Y:S02]  /*0860*/  CS2R R198, SRZ ;  /* 0x0000000000c67805 */ /* 0x000fe4000001ff00 */
[----:B------:R-:W-:Y:S02]  /*0870*/  ISETP.GE.U32.AND P2, PT, R140, 0x180, PT ;  /* 0x000001808c00780c */ /* 0x000fe40003f46070 */
[----:B------:R-:W-:-:S04]  /*0880*/  SHF.R.S32.HI R135, RZ, 0x1f, R134 ;  /* 0x0000001fff877819 */ /* 0x000fc80000011486 */
[----:B------:R-:W-:-:S04]  /*0890*/  LEA.HI R135, R135, R134, RZ, 0x3 ;  /* 0x0000008687877211 */ /* 0x000fc800078f18ff */
[----:B-1----:R-:W-:-:S04]  /*08a0*/  LEA.HI.SX32 R141, R135, R0, 0x1d ;  /* 0x00000000878d7211 */ /* 0x002fc800078feaff */
        /* <DEDUP_REMOVED lines=8> */
[----:B------:R-:W4:Y:S04]  /*0930*/  LDG.E.128 R136, desc[UR10][R146.64+0x10] ;  /* 0x0000100a92887981 */ /* 0x000f28000c1e1d00 */
[----:B------:R-:W3:Y:S01]  /*0940*/  LDG.E.128 R132, desc[UR10][R132.64] ;  /* 0x0000000a84847981 */ /* 0x000ee2000c1e1d00 */
[----:B------:R-:W-:-:S04]  /*0950*/  ISETP.NE.U32.AND P1, PT, RZ, UR12, PT ;  /* 0x0000000cff007c0c */ /* 0x000fc8000bf25070 */
[----:B------:R-:W-:-:S13]  /*0960*/  ISETP.NE.AND.EX P1, PT, RZ, UR13, PT, P1 ;  /* 0x0000000dff007c0c */ /* 0x000fda000bf25310 */
[----:B------:R-:W0:Y:S01]  /*0970*/  @P1 LDC.64 R144, c[0x0][0x438] ;  /* 0x00010e00ff901b82 */ /* 0x000e220000000a00 */
[----:B------:R-:W-:Y:S02]  /*0980*/  HADD2.F32 R148, -RZ, R153.H0_H0 ;  /* 0x20000099ff947230 */ /* 0x000fe40000004100 */
[----:B0-----:R-:W-:-:S05]  /*0990*/  @P1 IMAD.WIDE.U32 R144, R141, 0x20, R144 ;  /* 0x000000208d901825 */ /* 0x001fca00078e0090 */
[----:B------:R-:W5:Y:S04]  /*09a0*/  @P1 LDG.E.128 R8, desc[UR10][R144.64] ;  /* 0x0000000a90081981 */ /* 0x000f68000c1e1d00 */
[----:B------:R0:W5:Y:S02]  /*09b0*/  @P1 LDG.E.128 R4, desc[UR10][R144.64+0x10] ;  /* 0x0000100a90041981 */ /* 0x000164000c1e1d00 */
[--C-:B0-----:R-:W-:Y:S02]  /*09c0*/  HADD2.F32 R144, -RZ, R152.reuse.H0_H0 ;  /* 0x20000098ff907230 */ /* 0x101fe40000004100 */
[----:B------:R-:W-:Y:S02]  /*09d0*/  HADD2.F32 R145, -RZ, R152.H1_H1 ;  /* 0x30000098ff917230 */ /* 0x000fe40000004100 */
[----:B------:R-:W-:Y:S01]  /*09e0*/  HADD2.F32 R156, -RZ, R154.H0_H0 ;  /* 0x2000009aff9c7230 */ /* 0x000fe20000004100 */
[----:B------:R-:W-:Y:S01]  /*09f0*/  IADD3 R197, PT, PT, R141, 0x80, RZ ;  /* 0x000000808dc57810 */ /* 0x000fe20007ffe0ff */
[C---:B--2---:R-:W-:Y:S01]  /*0a00*/  FADD.FTZ R149, -R196.reuse, R129 ;  /* 0x00000081c4957221 */ /* 0x044fe20000010100 */
[C---:B------:R-:W-:Y:S01]  /*0a10*/  FADD.FTZ R157, -R196.reuse, R131 ;  /* 0x00000083c49d7221 */ /* 0x040fe20000010100 */
[----:B------:R-:W-:-:S02]  /*0a20*/  FADD.FTZ R3, -R196, R128 ;  /* 0x00000080c4037221 */ /* 0x000fc40000010100 */
[----:B-----5:R-:W-:Y:S01]  /*0a30*/  FMUL.FTZ R146, R142, R149 ;  /* 0x000000958e927220 */ /* 0x020fe20000410000 */
[----:B------:R-:W-:Y:S02]  /*0a40*/  HADD2.F32 R149, -RZ, R153.H1_H1 ;  /* 0x30000099ff957230 */ /* 0x000fe40000004100 */
[--C-:B---3--:R-:W-:Y:S02]  /*0a50*/  HADD2.F32 R129, -RZ, R132.reuse.H0_H0 ;  /* 0x20000084ff817230 */ /* 0x108fe40000004100 */
[----:B------:R-:W-:Y:S01]  /*0a60*/  FADD.FTZ R151, -R196, R130 ;  /* 0x00000082c4977221 */ /* 0x000fe20000010100 */
[--C-:B------:R-:W-:Y:S02]  /*0a70*/  HADD2.F32 R128, -RZ, R133.reuse.H1_H1 ;  /* 0x30000085ff807230 */ /* 0x100fe40000004100 */
[C---:B------:R-:W-:Y:S01]  /*0a80*/  FMUL.FTZ R150, R142.reuse, R157 ;  /* 0x0000009d8e967220 */ /* 0x040fe20000410000 */
[----:B------:R-:W-:Y:S02]  /*0a90*/  HADD2.F32 R132, -RZ, R132.H1_H1 ;  /* 0x30000084ff847230 */ /* 0x000fe40000004100 */
[----:B------:R-:W-:Y:S01]  /*0aa0*/  FMUL.FTZ R3, R142, R3 ;  /* 0x000000038e037220 */ /* 0x000fe20000410000 */
        /* <DEDUP_REMOVED lines=16> */
[----:B----4-:R-:W-:Y:S01]  /*0bb0*/  FADD.FTZ R133, -R196, R136 ;  /* 0x00000088c4857221 */ /* 0x010fe20000010100 */
[----:B------:R-:W-:-:S02]  /*0bc0*/  HADD2.F32 R159, -RZ, R134.H0_H0 ;  /* 0x20000086ff9f7230 */ /* 0x000fc40000004100 */
[----:B------:R-:W-:Y:S01]  /*0bd0*/  FADD.FTZ R130, R131, R148 ;  /* 0x0000009483827221 */ /* 0x000fe20000010000 */
[----:B------:R-:W-:Y:S01]  /*0be0*/  FFMA.FTZ R129, R147, R148, R128 ;  /* 0x0000009493817223 */ /* 0x000fe20000010080 */
[----:B------:R-:W-:Y:S01]  /*0bf0*/  FMUL.FTZ R151, R142, R133 ;  /* 0x000000858e977220 */ /* 0x000fe20000410000 */
[----:B------:R-:W-:Y:S02]  /*0c00*/  HADD2.F32 R134, -RZ, R134.H1_H1 ;  /* 0x30000086ff867230 */ /* 0x000fe40000004100 */
[----:B------:R-:W-:Y:S01]  /*0c10*/  FADD.FTZ R137, -R196, R137 ;  /* 0x00000089c4897221 */ /* 0x000fe20000010100 */
[----:B------:R-:W-:Y:S02]  /*0c20*/  HADD2.F32 R157, -RZ, R154.H1_H1 ;  /* 0x3000009aff9d7230 */ /* 0x000fe40000004100 */
[----:B------:R-:W-:Y:S01]  /*0c30*/  FMUL.FTZ R156, R156, R159 ;  /* 0x0000009f9c9c7220 */ /* 0x000fe20000410000 */
[----:B------:R-:W-:Y:S01]  /*0c40*/  FADD.FTZ R131, R130, R149 ;  /* 0x0000009582837221 */ /* 0x000fe20000010000 */
[----:B------:R-:W-:Y:S01]  /*0c50*/  FFMA.FTZ R128, R150, R149, R129 ;  /* 0x0000009596807223 */ /* 0x000fe20000010081 */
[----:B------:R-:W-:Y:S01]  /*0c60*/  FADD.FTZ R28, R28, R159 ;  /* 0x0000009f1c1c7221 */ /* 0x000fe20000010000 */
[----:B------:R-:W-:Y:S01]  /*0c70*/  FFMA.FTZ R52, R151, R159, R52 ;  /* 0x0000009f97347223 */ /* 0x000fe20000010034 */
[----:B------:R-:W-:-:S02]  /*0c80*/  HADD2.F32 R160, -RZ, R135.H0_H0 ;  /* 0x20000087ffa07230 */ /* 0x000fc40000004100 */
[----:B------:R-:W-:Y:S01]  /*0c90*/  FADD.FTZ R161, -R196, R138 ;  /* 0x0000008ac4a17221 */ /* 0x000fe20000010100 */
[----:B------:R-:W-:Y:S02]  /*0ca0*/  HADD2.F32 R159, -RZ, R155.H0_H0 ;  /* 0x2000009bff9f7230 */ /* 0x000fe40000004100 */
[----:B------:R-:W-:Y:S01]  /*0cb0*/  FMUL.FTZ R157, R157, R134 ;  /* 0x000000869d9d7220 */ /* 0x000fe20000410000 */
        /* <DEDUP_REMOVED lines=24> */
.L_x_6404:
[----:B---3--:R-:W-:Y:S05]  /*0e40*/  BSYNC.RECONVERGENT B0 ;  /* 0x0000000000007941 */ /* 0x008fea0003800200 */
.L_x_6403:
        /* <DEDUP_REMOVED lines=25> */
[--C-:B----4-:R-:W-:Y:S02]  /*0fe0*/  HADD2.F32 R129, -RZ, R132.reuse.H0_H0 ;  /* 0x20000084ff817230 */ /* 0x110fe40000004100 */
        /* <DEDUP_REMOVED lines=21> */
[----:B---3--:R-:W-:Y:S01]  /*1140*/  FADD.FTZ R133, -R196, R136 ;  /* 0x00000088c4857221 */ /* 0x008fe20000010100 */
        /* <DEDUP_REMOVED lines=40> */
.L_x_6406:
[----:B------:R-:W-:Y:S05]  /*13d0*/  BSYNC.RECONVERGENT B0 ;  /* 0x0000000000007941 */ /* 0x000fea0003800200 */
.L_x_6405:
        /* <DEDUP_REMOVED lines=13> */
[----:B------:R-:W-:Y:S02]  /*14b0*/  HADD2.F32 R188, -RZ, R66.H0_H0 ;  /* 0x20000042ffbc7230 */ /* 0x000fe40000004100 */
[----:B0-----:R-:W-:-:S05]  /*14c0*/  @P1 IMAD.WIDE.U32 R180, R197, 0x20, R180 ;  /* 0x00000020c5b41825 */ /* 0x001fca00078e00b4 */
[----:B------:R-:W5:Y:S04]  /*14d0*/  @P1 LDG.E.128 R88, desc[UR10][R180.64] ;  /* 0x0000000ab4581981 */ /* 0x000f68000c1e1d00 */
[----:B------:R0:W5:Y:S01]  /*14e0*/  @P1 LDG.E.128 R92, desc[UR10][R180.64+0x10] ;  /* 0x0000100ab45c1981 */ /* 0x000162000c1e1d00 */
[----:B------:R-:W-:Y:S02]  /*14f0*/  HADD2.F32 R192, -RZ, R67.H0_H0 ;  /* 0x20000043ffc07230 */ /* 0x000fe40000004100 */
[--C-:B0-----:R-:W-:Y:S02]  /*1500*/  HADD2.F32 R181, -RZ, R64.reuse.H1_H1 ;  /* 0x30000040ffb57230 */ /* 0x101fe40000004100 */
[C---:B--2---:R-:W-:Y:S01]  /*1510*/  FADD.FTZ R179, -R196.reuse, R128 ;  /* 0x00000080c4b37221 */ /* 0x044fe20000010100 */
[----:B------:R-:W-:Y:S01]  /*1520*/  FADD.FTZ R185, -R196, R129 ;  /* 0x00000081c4b97221 */ /* 0x000fe20000010100 */
[----:B------:R-:W-:-:S02]  /*1530*/  HADD2.F32 R128, -RZ, R64.H0_H0 ;  /* 0x20000040ff807230 */ /* 0x000fc40000004100 */
[----:B------:R-:W-:Y:S01]  /*1540*/  FADD.FTZ R187, -R196, R130 ;  /* 0x00000082c4bb7221 */ /* 0x000fe20000010100 */
[----:B-----5:R-:W-:Y:S01]  /*1550*/  FMUL.FTZ R179, R142, R179 ;  /* 0x000000b38eb37220 */ /* 0x020fe20000410000 */
[----:B------:R-:W-:Y:S01]  /*1560*/  FADD.FTZ R189, -R196, R131 ;  /* 0x00000083c4bd7221 */ /* 0x000fe20000010100 */
[C---:B------:R-:W-:Y:S01]  /*1570*/  FMUL.FTZ R182, R142.reuse, R185 ;  /* 0x000000b98eb67220 */ /* 0x040fe20000410000 */
[C---:B------:R-:W-:Y:S01]  /*1580*/  FMUL.FTZ R183, R142.reuse, R187 ;  /* 0x000000bb8eb77220 */ /* 0x040fe20000410000 */
[----:B------:R-:W-:Y:S02]  /*1590*/  HADD2.F32 R185, -RZ, R65.H1_H1 ;  /* 0x30000041ffb97230 */ /* 0x000fe40000004100 */
[----:B------:R-:W-:Y:S01]  /*15a0*/  FMUL.FTZ R186, R142, R189 ;  /* 0x000000bd8eba7220 */ /* 0x000fe20000410000 */
[--C-:B----4-:R-:W-:Y:S02]  /*15b0*/  HADD2.F32 R129, -RZ, R136.reuse.H0_H0 ;  /* 0x20000088ff817230 */ /* 0x110fe40000004100 */
[----:B---3--:R-:W-:Y:S01]  /*15c0*/  FADD.FTZ R193, -R196, R133 ;  /* 0x00000085c4c17221 */ /* 0x008fe20000010100 */
[----:B------:R-:W-:-:S02]  /*15d0*/  HADD2.F32 R136, -RZ, R136.H1_H1 ;  /* 0x30000088ff887230 */ /* 0x000fc40000004100 */
[----:B------:R-:W-:Y:S01]  /*15e0*/  FADD.FTZ R191, -R196, R132 ;  /* 0x00000084c4bf7221 */ /* 0x000fe20000010100 */
[--C-:B------:R-:W-:Y:S02]  /*15f0*/  HADD2.F32 R131, -RZ, R137.reuse.H0_H0 ;  /* 0x20000089ff837230 */ /* 0x100fe40000004100 */
[-C--:B------:R-:W-:Y:S01]  /*1600*/  FMUL.FTZ R180, R128, R129.reuse ;  /* 0x0000008180b47220 */ /* 0x080fe20000410000 */
[----:B------:R-:W-:Y:S01]  /*1610*/  FADD.FTZ R16, R16, R129 ;  /* 0x0000008110107221 */ /* 0x000fe20000010000 */
[----:B------:R-:W-:Y:S01]  /*1620*/  FFMA.FTZ R40, R179, R129, R40 ;  /* 0x00000081b3287223 */ /* 0x000fe20000010028 */
        /* <DEDUP_REMOVED lines=9> */
[----:B------:R-:W-:-:S02]  /*16c0*/  HADD2.F32 R133, -RZ, R138.H0_H0 ;  /* 0x2000008aff857230 */ /* 0x000fc40000004100 */
[-C--:B------:R-:W-:Y:S01]  /*16d0*/  FMUL.FTZ R185, R185, R130.reuse ;  /* 0x00000082b9b97220 */ /* 0x080fe20000410000 */
[----:B------:R-:W-:Y:S01]  /*16e0*/  FADD.FTZ R19, R19, R130 ;  /* 0x0000008213137221 */ /* 0x000fe20000010000 */
[----:B------:R-:W-:Y:S01]  /*16f0*/  FFMA.FTZ R43, R186, R130, R43 ;  /* 0x00000082ba2b7223 */ /* 0x000fe2000001002b */
[----:B------:R-:W-:Y:S01]  /*1700*/  FADD.FTZ R130, R131, R184 ;  /* 0x000000b883827221 */ /* 0x000fe20000010000 */
[----:B------:R-:W-:Y:S01]  /*1710*/  FFMA.FTZ R129, R183, R184, R128 ;  /* 0x000000b8b7817223 */ /* 0x000fe20000010080 */
[----:B------:R-:W-:Y:S02]  /*1720*/  HADD2.F32 R138, -RZ, R138.H1_H1 ;  /* 0x3000008aff8a7230 */ /* 0x000fe40000004100 */
[----:B------:R-:W-:Y:S01]  /*1730*/  FMUL.FTZ R187, R142, R191 ;  /* 0x000000bf8ebb7220 */ /* 0x000fe20000410000 */
[----:B------:R-:W-:Y:S02]  /*1740*/  HADD2.F32 R189, -RZ, R66.H1_H1 ;  /* 0x30000042ffbd7230 */ /* 0x000fe40000004100 */
[----:B------:R-:W-:Y:S01]  /*1750*/  FMUL.FTZ R188, R188, R133 ;  /* 0x00000085bcbc7220 */ /* 0x000fe20000410000 */
[----:B------:R-:W-:Y:S01]  /*1760*/  FADD.FTZ R131, R130, R185 ;  /* 0x000000b982837221 */ /* 0x000fe20000010000 */
[----:B------:R-:W-:Y:S01]  /*1770*/  FFMA.FTZ R128, R186, R185, R129 ;  /* 0x000000b9ba807223 */ /* 0x000fe20000010081 */
[----:B------:R-:W-:Y:S01]  /*1780*/  FADD.FTZ R201, -R196, R135 ;  /* 0x00000087c4c97221 */ /* 0x000fe20000010100 */
[----:B------:R-:W-:-:S02]  /*1790*/  HADD2.F32 R135, -RZ, R139.H0_H0 ;  /* 0x2000008bff877230 */ /* 0x000fc40000004100 */
[----:B------:R-:W-:Y:S01]  /*17a0*/  FADD.FTZ R197, -R196, R134 ;  /* 0x00000086c4c57221 */ /* 0x000fe20000010100 */
[C---:B------:R-:W-:Y:S01]  /*17b0*/  FMUL.FTZ R190, R142.reuse, R193 ;  /* 0x000000c18ebe7220 */ /* 0x040fe20000410000 */
[----:B------:R-:W-:Y:S01]  /*17c0*/  FMUL.FTZ R189, R189, R138 ;  /* 0x0000008abdbd7220 */ /* 0x000fe20000410000 */
        /* <DEDUP_REMOVED lines=24> */
.L_x_6408:
[----:B------:R-:W-:Y:S05]  /*1950*/  BSYNC.RECONVERGENT B0 ;  /* 0x0000000000007941 */ /* 0x000fea0003800200 */
.L_x_6407:
        /* <DEDUP_REMOVED lines=31> */
.L_x_6410:
[----:B------:R-:W-:Y:S05]  /*1b50*/  BSYNC.RECONVERGENT B0 ;  /* 0x0000000000007941 */ /* 0x000fea0003800200 */
.L_x_6409:
[----:B------:R-:W1:Y:S08]  /*1b60*/  S2UR UR5, SR_CgaCtaId ;  /* 0x00000000000579c3 */ /* 0x000e700000008800 */
[----:B------:R-:W-:Y:S01]  /*1b70*/  BAR.SYNC.DEFER_BLOCKING 0x0 ;  /* 0x0000000000007b1d */ /* 0x000fe20000010000 */
[----:B0-----:R-:W-:-:S05]  /*1b80*/  HFMA2 R136, -RZ, RZ, 1.875, 0 ;  /* 0x3f800000ff887431 */ /* 0x001fca00000001ff */
[----:B------:R-:W-:Y:S01]  /*1b90*/  UMOV UR4, 0x400 ;  /* 0x0000040000047882 */ /* 0x000fe20000000000 */
[----:B------:R-:W-:Y:S01]  /*1ba0*/  BSSY.RECONVERGENT B0, `(.L_x_6411) ;  /* 0x0000144000007945 */ /* 0x000fe20003800200 */
[----:B-----5:R-:W-:Y:S01]  /*1bb0*/  @P0 HADD2.F32 R136, -RZ, R195.H0_H0 ;  /* 0x200000c3ff880230 */ /* 0x020fe20000004100 */
        /* <DEDUP_REMOVED lines=31> */
[----:B------:R-:W-:-:S03]  /*1db0*/  FFMA.FTZ R139, R162, R137, R138 ;  /* 0x00000089a28b7223 */ /* 0x000fc6000001008a */
[----:B------:R-:W-:Y:S01]  /*1dc0*/  FADD.FTZ R133, R159, -R132 ;  /* 0x800000849f857221 */ /* 0x000fe20000010000 */
[----:B------:R-:W-:Y:S01]  /*1dd0*/  FADD.FTZ R139, R160, -R139 ;  /* 0x8000008ba08b7221 */ /* 0x000fe20000010000 */
[--C-:B-----5:R-:W-:Y:S02]  /*1de0*/  HADD2.F32 R132, -RZ, R131.reuse.H0_H0 ;  /* 0x20000083ff847230 */ /* 0x120fe40000004100 */
[C---:B------:R-:W-:Y:S01]  /*1df0*/  FMUL.FTZ R135, R142.reuse, R133 ;  /* 0x000000858e877220 */ /* 0x040fe20000410000 */
[----:B------:R-:W-:Y:S01]  /*1e00*/  FFMA.FTZ R133, R151, R137, R138 ;  /* 0x0000008997857223 */ /* 0x000fe2000001008a */
[----:B------:R-:W-:Y:S01]  /*1e10*/  FMUL.FTZ R139, R142, R139 ;  /* 0x0000008b8e8b7220 */ /* 0x000fe20000410000 */
[----:B------:R-:W-:Y:S02]  /*1e20*/  HADD2.F32 R131, -RZ, R131.H1_H1 ;  /* 0x30000083ff837230 */ /* 0x000fe40000004100 */
[-C--:B------:R-:W-:Y:S01]  /*1e30*/  FMUL.FTZ R199, R135, R136.reuse ;  /* 0x0000008887c77220 */ /* 0x080fe20000410000 */
[----:B------:R-:W-:Y:S01]  /*1e40*/  FADD.FTZ R133, R156, -R133 ;  /* 0x800000859c857221 */ /* 0x000fe20000010000 */
[----:B------:R-:W-:Y:S01]  /*1e50*/  FMUL.FTZ R198, R139, R136 ;  /* 0x000000888bc67220 */ /* 0x000fe20000410000 */
[----:B------:R-:W-:-:S02]  /*1e60*/  HADD2.F32 R139, -RZ, R130.H0_H0 ;  /* 0x20000082ff8b7230 */ /* 0x000fc40000004100 */
[----:B------:R-:W-:Y:S01]  /*1e70*/  FFMA.FTZ R122, R199, R132, R122 ;  /* 0x00000084c77a7223 */ /* 0x000fe2000001007a */
[----:B------:R-:W-:Y:S01]  /*1e80*/  FMUL.FTZ R133, R142, R133 ;  /* 0x000000858e857220 */ /* 0x000fe20000410000 */
[--C-:B------:R-:W-:Y:S01]  /*1e90*/  FFMA.FTZ R132, R158, R137, R138.reuse ;  /* 0x000000899e847223 */ /* 0x100fe2000001008a */
[----:B------:R-:W-:Y:S01]  /*1ea0*/  FFMA.FTZ R123, R198, R131, R123 ;  /* 0x00000083c67b7223 */ /* 0x000fe2000001007b */
[----:B------:R-:W-:Y:S01]  /*1eb0*/  FFMA.FTZ R131, R147, R137, R138 ;  /* 0x0000008993837223 */ /* 0x000fe2000001008a */
[----:B------:R-:W-:Y:S01]  /*1ec0*/  FMUL.FTZ R197, R133, R136 ;  /* 0x0000008885c57220 */ /* 0x000fe20000410000 */
[----:B------:R-:W-:Y:S01]  /*1ed0*/  FADD.FTZ R133, R157, -R132 ;  /* 0x800000849d857221 */ /* 0x000fe20000010000 */
[----:B------:R-:W-:Y:S02]  /*1ee0*/  HADD2.F32 R130, -RZ, R130.H1_H1 ;  /* 0x30000082ff827230 */ /* 0x000fe40000004100 */
[----:B------:R-:W-:Y:S01]  /*1ef0*/  FADD.FTZ R131, R148, -R131 ;  /* 0x8000008394837221 */ /* 0x000fe20000010000 */
[----:B------:R-:W-:Y:S01]  /*1f00*/  FFMA.FTZ R139, R197, R139, R120 ;  /* 0x0000008bc58b7223 */ /* 0x000fe20000010078 */
[----:B------:R-:W-:Y:S01]  /*1f10*/  FFMA.FTZ R120, R150, R137, R138 ;  /* 0x0000008996787223 */ /* 0x000fe2000001008a */
[C---:B------:R-:W-:Y:S01]  /*1f20*/  FMUL.FTZ R135, R142.reuse, R133 ;  /* 0x000000858e877220 */ /* 0x040fe20000410000 */
[----:B------:R-:W-:Y:S01]  /*1f30*/  FMUL.FTZ R131, R142, R131 ;  /* 0x000000838e837220 */ /* 0x000fe20000410000 */
[----:B------:R-:W-:-:S02]  /*1f40*/  HADD2.F32 R132, -RZ, R78.H0_H0 ;  /* 0x2000004eff847230 */ /* 0x000fc40000004100 */
[----:B------:R-:W-:Y:S01]  /*1f50*/  FADD.FTZ R133, R149, -R120 ;  /* 0x8000007895857221 */ /* 0x000fe20000010000 */
[----:B------:R-:W-:Y:S01]  /*1f60*/  FMUL.FTZ R196, R135, R136 ;  /* 0x0000008887c47220 */ /* 0x000fe20000410000 */
[--C-:B------:R-:W-:Y:S02]  /*1f70*/  HADD2.F32 R120, -RZ, R129.reuse.H0_H0 ;  /* 0x20000081ff787230 */ /* 0x100fe40000004100 */
[----:B------:R-:W-:Y:S01]  /*1f80*/  FMUL.FTZ R135, R142, R133 ;  /* 0x000000858e877220 */ /* 0x000fe20000410000 */
[----:B------:R-:W-:Y:S02]  /*1f90*/  HADD2.F32 R129, -RZ, R129.H1_H1 ;  /* 0x30000081ff817230 */ /* 0x000fe40000004100 */
[----:B------:R-:W-:Y:S01]  /*1fa0*/  FFMA.FTZ R195, R196, R130, R121 ;  /* 0x00000082c4c37223 */ /* 0x000fe20000010079 */
[-C--:B------:R-:W-:Y:S01]  /*1fb0*/  FMUL.FTZ R133, R131, R136.reuse ;  /* 0x0000008883857220 */ /* 0x080fe20000410000 */
[----:B------:R-:W-:Y:S01]  /*1fc0*/  FMUL.FTZ R134, R135, R136 ;  /* 0x0000008887867220 */ /* 0x000fe20000410000 */
[----:B------:R-:W-:-:S02]  /*1fd0*/  HADD2.F32 R121, -RZ, R79.H1_H1 ;  /* 0x3000004fff797230 */ /* 0x000fc40000004100 */
[----:B------:R-:W-:Y:S01]  /*1fe0*/  FMUL.FTZ R197, R197, R132 ;  /* 0x00000084c5c57220 */ /* 0x000fe20000410000 */
[----:B------:R-:W-:Y:S01]  /*1ff0*/  FFMA.FTZ R126, R133, R120, R126 ;  /* 0x00000078857e7223 */ /* 0x000fe2000001007e */
[----:B------:R-:W-:Y:S01]  /*2000*/  FFMA.FTZ R127, R134, R129, R127 ;  /* 0x00000081867f7223 */ /* 0x000fe2000001007f */
[----:B------:R-:W-:Y:S02]  /*2010*/  HADD2.F32 R129, -RZ, R78.H1_H1 ;  /* 0x3000004eff817230 */ /* 0x000fe40000004100 */
[----:B------:R-:W-:Y:S01]  /*2020*/  FMUL.FTZ R198, R198, R121 ;  /* 0x00000079c6c67220 */ /* 0x000fe20000410000 */
[----:B------:R-:W-:Y:S02]  /*2030*/  HADD2.F32 R130, -RZ, R79.H0_H0 ;  /* 0x2000004fff827230 */ /* 0x000fe40000004100 */
[----:B------:R-:W-:Y:S01]  /*2040*/  FFMA.FTZ R121, R3, R137, R138 ;  /* 0x0000008903797223 */ /* 0x000fe2000001008a */
[--C-:B------:R-:W-:Y:S02]  /*2050*/  HADD2.F32 R120, -RZ, R128.reuse.H0_H0 ;  /* 0x20000080ff787230 */ /* 0x100fe40000004100 */
[----:B------:R-:W-:Y:S01]  /*2060*/  FMUL.FTZ R196, R196, R129 ;  /* 0x00000081c4c47220 */ /* 0x000fe20000410000 */
[----:B------:R-:W-:-:S02]  /*2070*/  HADD2.F32 R131, -RZ, R128.H1_H1 ;  /* 0x30000080ff837230 */ /* 0x000fc40000004100 */
[----:B------:R-:W-:Y:S01]  /*2080*/  FFMA.FTZ R128, R146, R137, R138 ;  /* 0x0000008992807223 */ /* 0x000fe2000001008a */
[----:B------:R-:W-:Y:S01]  /*2090*/  FMUL.FTZ R199, R199, R130 ;  /* 0x00000082c7c77220 */ /* 0x000fe20000410000 */
[----:B------:R-:W-:Y:S01]  /*20a0*/  FADD.FTZ R121, R144, -R121 ;  /* 0x8000007990797221 */ /* 0x000fe20000010000 */
[--C-:B------:R-:W-:Y:S02]  /*20b0*/  HADD2.F32 R130, -RZ, R77.reuse.H0_H0 ;  /* 0x2000004dff827230 */ /* 0x100fe40000004100 */
[----:B------:R-:W-:Y:S01]  /*20c0*/  FADD.FTZ R129, R145, -R128 ;  /* 0x8000008091817221 */ /* 0x000fe20000010000 */
[----:B------:R-:W-:Y:S02]  /*20d0*/  HADD2.F32 R135, -RZ, R77.H1_H1 ;  /* 0x3000004dff877230 */ /* 0x000fe40000004100 */
[C---:B------:R-:W-:Y:S01]  /*20e0*/  FMUL.FTZ R121, R142.reuse, R121 ;  /* 0x000000798e797220 */ /* 0x040fe20000410000 */
[--C-:B------:R-:W-:Y:S02]  /*20f0*/  HADD2.F32 R128, -RZ, R76.reuse.H0_H0 ;  /* 0x2000004cff807230 */ /* 0x100fe40000004100 */
[----:B------:R-:W-:Y:S01]  /*2100*/  FMUL.FTZ R129, R142, R129 ;  /* 0x000000818e817220 */ /* 0x000fe20000410000 */
[----:B------:R-:W-:Y:S01]  /*2110*/  FMUL.FTZ R132, R133, R130 ;  /* 0x0000008285847220 */ /* 0x000fe20000410000 */
[----:B------:R-:W-:-:S02]  /*2120*/  HADD2.F32 R133, -RZ, R76.H1_H1 ;  /* 0x3000004cff857230 */ /* 0x000fc40000004100 */
[-C--:B------:R-:W-:Y:S01]  /*2130*/  FMUL.FTZ R121, R121, R136.reuse ;  /* 0x0000008879797220 */ /* 0x080fe20000410000 */
[----:B------:R-:W-:Y:S01]  /*2140*/  FMUL.FTZ R130, R129, R136 ;  /* 0x0000008881827220 */ /* 0x000fe20000410000 */
[----:B------:R-:W-:Y:S02]  /*2150*/  FMUL.FTZ R129, R134, R135 ;  /* 0x0000008786817220 */ /* 0x000fe40000410000 */
[C---:B------:R-:W-:Y:S01]  /*2160*/  FMUL.FTZ R128, R121.reuse, R128 ;  /* 0x0000008079807220 */ /* 0x040fe20000410000 */
[C---:B------:R-:W-:Y:S01]  /*2170*/  FMUL.FTZ R133, R130.reuse, R133 ;  /* 0x0000008582857220 */ /* 0x040fe20000410000 */
[----:B------:R-:W-:Y:S01]  /*2180*/  FFMA.FTZ R125, R130, R131, R125 ;  /* 0x00000083827d7223 */ /* 0x000fe2000001007d */
[----:B------:R-:W-:Y:S01]  /*2190*/  FFMA.FTZ R124, R121, R120, R124 ;  /* 0x00000078797c7223 */ /* 0x000fe2000001007c */
[----:B------:R-:W-:Y:S02]  /*21a0*/  F2FP.F16.F32.PACK_AB R131, R198, R199 ;  /* 0x000000c7c683723e */ /* 0x000fe400000000ff */
[----:B------:R-:W-:-:S02]  /*21b0*/  F2FP.F16.F32.PACK_AB R130, R196, R197 ;  /* 0x000000c5c482723e */ /* 0x000fc400000000ff */
[----:B------:R-:W-:Y:S02]  /*21c0*/  F2FP.F16.F32.PACK_AB R129, R129, R132 ;  /* 0x000000848181723e */ /* 0x000fe400000000ff */
[----:B------:R-:W-:Y:S01]  /*21d0*/  F2FP.F16.F32.PACK_AB R128, R133, R128 ;  /* 0x000000808580723e */ /* 0x000fe200000000ff */
[----:B------:R-:W-:Y:S06]  /*21e0*/  BRA `(.L_x_6415) ;  /* 0x0000000c004c7947 */ /* 0x000fec0003800000 */
.L_x_6414:
[-CC-:B------:R-:W-:Y:S01]  /*21f0*/  FFMA.FTZ R96, R161, R137.reuse, R138.reuse ;  /* 0x00000089a1607223 */ /* 0x180fe2000001008a */
[-CC-:B------:R-:W-:Y:S01]  /*2200*/  FFMA.FTZ R99, R162, R137.reuse, R138.reuse ;  /* 0x00000089a2637223 */ /* 0x180fe2000001008a */
[----:B------:R-:W-:Y:S01]  /*2210*/  FFMA.FTZ R100, R158, R137, R138 ;  /* 0x000000899e647223 */ /* 0x000fe2000001008a */
[----:B-----5:R-:W-:Y:S02]  /*2220*/  HADD2.F32 R139, -RZ, R130.H0_H0 ;  /* 0x20000082ff8b7230 */ /* 0x020fe40000004100 */
[----:B------:R-:W-:Y:S01]  /*2230*/  FADD.FTZ R97, R159, -R96 ;  /* 0x800000609f617221 */ /* 0x000fe20000010000 */
[--C-:B------:R-:W-:Y:S02]  /*2240*/  HADD2.F32 R96, -RZ, R131.reuse.H0_H0 ;  /* 0x20000083ff607230 */ /* 0x100fe40000004100 */
[----:B------:R-:W-:Y:S01]  /*2250*/  FADD.FTZ R99, R160, -R99 ;  /* 0x80000063a0637221 */ /* 0x000fe20000010000 */
[----:B------:R-:W-:Y:S01]  /*2260*/  FADD.FTZ R103, R157, -R100 ;  /* 0x800000649d677221 */ /* 0x000fe20000010000 */
[C---:B------:R-:W-:Y:S01]  /*2270*/  FMUL.FTZ R98, R142.reuse, R97 ;  /* 0x000000618e627220 */ /* 0x040fe20000410000 */
[----:B------:R-:W-:Y:S01]  /*2280*/  FFMA.FTZ R97, R151, R137, R138 ;  /* 0x0000008997617223 */ /* 0x000fe2000001008a */
[----:B------:R-:W-:Y:S01]  /*2290*/  FMUL.FTZ R99, R142, R99 ;  /* 0x000000638e637220 */ /* 0x000fe20000410000 */
[----:B------:R-:W-:-:S02]  /*22a0*/  HADD2.F32 R131, -RZ, R131.H1_H1 ;  /* 0x30000083ff837230 */ /* 0x000fc40000004100 */
[-C--:B------:R-:W-:Y:S01]  /*22b0*/  FMUL.FTZ R135, R98, R136.reuse ;  /* 0x0000008862877220 */ /* 0x080fe20000410000 */
[----:B------:R-:W-:Y:S01]  /*22c0*/  FADD.FTZ R97, R156, -R97 ;  /* 0x800000619c617221 */ /* 0x000fe20000010000 */
[----:B------:R-:W-:Y:S01]  /*22d0*/  FFMA.FTZ R100, R150, R137, R138 ;  /* 0x0000008996647223 */ /* 0x000fe2000001008a */
[----:B------:R-:W-:Y:S01]  /*22e0*/  FMUL.FTZ R196, R99, R136 ;  /* 0x0000008863c47220 */ /* 0x000fe20000410000 */
[----:B------:R-:W-:Y:S01]  /*22f0*/  FFMA.FTZ R122, R135, R96, R122 ;  /* 0x00000060877a7223 */ /* 0x000fe2000001007a */
[----:B------:R-:W-:Y:S01]  /*2300*/  FMUL.FTZ R96, R142, R97 ;  /* 0x000000618e607220 */ /* 0x000fe20000410000 */
[----:B------:R-:W-:Y:S01]  /*2310*/  FFMA.FTZ R97, R147, R137, R138 ;  /* 0x0000008993617223 */ /* 0x000fe2000001008a */
[----:B------:R-:W-:Y:S01]  /*2320*/  FFMA.FTZ R123, R196, R131, R123 ;  /* 0x00000083c47b7223 */ /* 0x000fe2000001007b */
[----:B------:R-:W-:Y:S02]  /*2330*/  HADD2.F32 R130, -RZ, R130.H1_H1 ;  /* 0x30000082ff827230 */ /* 0x000fe40000004100 */
[----:B------:R-:W-:Y:S01]  /*2340*/  FMUL.FTZ R133, R96, R136 ;  /* 0x0000008860857220 */ /* 0x000fe20000410000 */
[----:B------:R-:W-:Y:S01]  /*2350*/  FADD.FTZ R101, R148, -R97 ;  /* 0x8000006194657221 */ /* 0x000fe20000010000 */
[----:B------:R-:W-:Y:S01]  /*2360*/  FMUL.FTZ R97, R142, R103 ;  /* 0x000000678e617220 */ /* 0x000fe20000410000 */
[----:B------:R-:W-:Y:S01]  /*2370*/  FADD.FTZ R103, R149, -R100 ;  /* 0x8000006495677221 */ /* 0x000fe20000010000 */
[----:B------:R-:W-:-:S02]  /*2380*/  HADD2.F32 R100, -RZ, R129.H0_H0 ;  /* 0x20000081ff647230 */ /* 0x000fc40000004100 */
[C---:B------:R-:W-:Y:S01]  /*2390*/  FMUL.FTZ R102, R142.reuse, R101 ;  /* 0x000000658e667220 */ /* 0x040fe20000410000 */
[-C--:B------:R-:W-:Y:S01]  /*23a0*/  FMUL.FTZ R132, R97, R136.reuse ;  /* 0x0000008861847220 */ /* 0x080fe20000410000 */
[----:B------:R-:W-:Y:S02]  /*23b0*/  HADD2.F32 R101, -RZ, R79.H1_H1 ;  /* 0x3000004fff657230 */ /* 0x000fe40000004100 */
[----:B------:R-:W-:Y:S01]  /*23c0*/  FMUL.FTZ R103, R142, R103 ;  /* 0x000000678e677220 */ /* 0x000fe20000410000 */
[----:B------:R-:W-:Y:S01]  /*23d0*/  FMUL.FTZ R131, R102, R136 ;  /* 0x0000008866837220 */ /* 0x000fe20000410000 */
[----:B------:R-:W-:Y:S01]  /*23e0*/  FFMA.FTZ R195, R132, R130, R121 ;  /* 0x0000008284c37223 */ /* 0x000fe20000010079 */
[----:B------:R-:W-:Y:S02]  /*23f0*/  HADD2.F32 R129, -RZ, R129.H1_H1 ;  /* 0x30000081ff817230 */ /* 0x000fe40000004100 */
[----:B------:R-:W-:Y:S01]  /*2400*/  FMUL.FTZ R134, R103, R136 ;  /* 0x0000008867867220 */ /* 0x000fe20000410000 */
[----:B------:R-:W-:Y:S01]  /*2410*/  FFMA.FTZ R126, R131, R100, R126 ;  /* 0x00000064837e7223 */ /* 0x000fe2000001007e */
[----:B------:R-:W-:-:S02]  /*2420*/  HADD2.F32 R100, -RZ, R79.H0_H0 ;  /* 0x2000004fff647230 */ /* 0x000fc40000004100 */
[----:B------:R-:W-:Y:S01]  /*2430*/  FMUL.FTZ R198, R196, R101 ;  /* 0x00000065c4c67220 */ /* 0x000fe20000410000 */
[----:B------:R-:W-:Y:S02]  /*2440*/  HADD2.F32 R121, -RZ, R78.H1_H1 ;  /* 0x3000004eff797230 */ /* 0x000fe40000004100 */
[----:B------:R-:W-:Y:S01]  /*2450*/  FFMA.FTZ R101, R3, R137, R138 ;  /* 0x0000008903657223 */ /* 0x000fe2000001008a */
[----:B------:R-:W-:Y:S01]  /*2460*/  FFMA.FTZ R139, R133, R139, R120 ;  /* 0x0000008b858b7223 */ /* 0x000fe20000010078 */
[----:B------:R-:W-:Y:S01]  /*2470*/  FMUL.FTZ R197, R135, R100 ;  /* 0x0000006487c57220 */ /* 0x000fe20000410000 */
[----:B------:R-:W-:Y:S01]  /*2480*/  FFMA.FTZ R100, R146, R137, R138 ;  /* 0x0000008992647223 */ /* 0x000fe2000001008a */
[----:B------:R-:W-:Y:S01]  /*2490*/  FFMA.FTZ R127, R134, R129, R127 ;  /* 0x00000081867f7223 */ /* 0x000fe2000001007f */
[--C-:B------:R-:W-:Y:S02]  /*24a0*/  HADD2.F32 R120, -RZ, R128.reuse.H0_H0 ;  /* 0x20000080ff787230 */ /* 0x100fe40000004100 */
[----:B------:R-:W-:Y:S01]  /*24b0*/  FADD.FTZ R101, R144, -R101 ;  /* 0x8000006590657221 */ /* 0x000fe20000010000 */
[----:B------:R-:W-:-:S02]  /*24c0*/  HADD2.F32 R129, -RZ, R128.H1_H1 ;  /* 0x30000080ff817230 */ /* 0x000fc40000004100 */
[----:B------:R-:W-:Y:S01]  /*24d0*/  FMUL.FTZ R196, R132, R121 ;  /* 0x0000007984c47220 */ /* 0x000fe20000410000 */
[----:B------:R-:W-:Y:S02]  /*24e0*/  HADD2.F32 R128, -RZ, R77.H0_H0 ;  /* 0x2000004dff807230 */ /* 0x000fe40000004100 */
[----:B------:R-:W-:Y:S01]  /*24f0*/  FADD.FTZ R121, R145, -R100 ;  /* 0x8000006491797221 */ /* 0x000fe20000010000 */
[----:B------:R-:W-:Y:S02]  /*2500*/  HADD2.F32 R130, -RZ, R78.H0_H0 ;  /* 0x2000004eff827230 */ /* 0x000fe40000004100 */
[C---:B------:R-:W-:Y:S01]  /*2510*/  FMUL.FTZ R100, R142.reuse, R101 ;  /* 0x000000658e647220 */ /* 0x040fe20000410000 */
[----:B------:R-:W-:Y:S01]  /*2520*/  FMUL.FTZ R101, R142, R121 ;  /* 0x000000798e657220 */ /* 0x000fe20000410000 */
[----:B------:R-:W-:Y:S01]  /*2530*/  FMUL.FTZ R132, R131, R128 ;  /* 0x0000008083847220 */ /* 0x000fe20000410000 */
[----:B------:R-:W-:Y:S01]  /*2540*/  FMUL.FTZ R135, R133, R130 ;  /* 0x0000008285877220 */ /* 0x000fe20000410000 */
[----:B------:R-:W-:-:S02]  /*2550*/  HADD2.F32 R128, -RZ, R76.H0_H0 ;  /* 0x2000004cff807230 */ /* 0x000fc40000004100 */
[-C--:B------:R-:W-:Y:S01]  /*2560*/  FMUL.FTZ R121, R100, R136.reuse ;  /* 0x0000008864797220 */ /* 0x080fe20000410000 */
[----:B------:R-:W-:Y:S02]  /*2570*/  HADD2.F32 R133, -RZ, R77.H1_H1 ;  /* 0x3000004dff857230 */ /* 0x000fe40000004100 */
[----:B------:R-:W-:Y:S01]  /*2580*/  FMUL.FTZ R130, R101, R136 ;  /* 0x0000008865827220 */ /* 0x000fe20000410000 */
[----:B------:R-:W-:Y:S02]  /*2590*/  HADD2.F32 R131, -RZ, R76.H1_H1 ;  /* 0x3000004cff837230 */ /* 0x000fe40000004100 */
[C---:B------:R-:W-:Y:S01]  /*25a0*/  FFMA.FTZ R124, R121.reuse, R120, R124 ;  /* 0x00000078797c7223 */ /* 0x040fe2000001007c */
[----:B------:R-:W-:Y:S01]  /*25b0*/  FMUL.FTZ R128, R121, R128 ;  /* 0x0000008079807220 */ /* 0x000fe20000410000 */
[----:B------:R-:W-:Y:S01]  /*25c0*/  FMUL.FTZ R133, R134, R133 ;  /* 0x0000008586857220 */ /* 0x000fe20000410000 */
[C---:B------:R-:W-:Y:S01]  /*25d0*/  FFMA.FTZ R125, R130.reuse, R129, R125 ;  /* 0x00000081827d7223 */ /* 0x040fe2000001007d */
[----:B------:R-:W-:Y:S01]  /*25e0*/  FMUL.FTZ R121, R130, R131 ;  /* 0x0000008382797220 */ /* 0x000fe20000410000 */
[----:B------:R-:W-:-:S02]  /*25f0*/  F2FP.F16.F32.PACK_AB R131, R198, R197 ;  /* 0x000000c5c683723e */ /* 0x000fc400000000ff */
[----:B------:R-:W-:Y:S02]  /*2600*/  F2FP.F16.F32.PACK_AB R130, R196, R135 ;  /* 0x00000087c482723e */ /* 0x000fe400000000ff */
[----:B------:R-:W-:Y:S02]  /*2610*/  F2FP.F16.F32.PACK_AB R129, R133, R132 ;  /* 0x000000848581723e */ /* 0x000fe400000000ff */
[----:B------:R-:W-:Y:S01]  /*2620*/  F2FP.F16.F32.PACK_AB R128, R121, R128 ;  /* 0x000000807980723e */ /* 0x000fe200000000ff */
[----:B------:R-:W-:Y:S06]  /*2630*/  BRA `(.L_x_6415) ;  /* 0x0000000800387947 */ /* 0x000fec0003800000 */
.L_x_6413:
        /* <DEDUP_REMOVED lines=8> */
[--C-:B-----5:R-:W-:Y:S02]  /*26c0*/  HADD2.F32 R139, -RZ, R131.reuse.H0_H0 ;  /* 0x20000083ff8b7230 */ /* 0x120fe40000004100 */
[----:B------:R-:W-:Y:S01]  /*26d0*/  FADD.FTZ R133, R159, -R132 ;  /* 0x800000849f857221 */ /* 0x000fe20000010000 */
[----:B------:R-:W-:Y:S01]  /*26e0*/  FADD.FTZ R135, R156, -R135 ;  /* 0x800000879c877221 */ /* 0x000fe20000010000 */
[----:B------:R-:W-:Y:S01]  /*26f0*/  FADD.FTZ R195, R160, -R195 ;  /* 0x800000c3a0c37221 */ /* 0x000fe20000010000 */
[----:B------:R-:W-:Y:S02]  /*2700*/  HADD2.F32 R196, -RZ, R131.H1_H1 ;  /* 0x30000083ffc47230 */ /* 0x000fe40000004100 */
[C---:B------:R-:W-:Y:S01]  /*2710*/  FFMA.FTZ R133, R142.reuse, R133, R6 ;  /* 0x000000858e857223 */ /* 0x040fe20000010006 */
[----:B------:R-:W-:Y:S01]  /*2720*/  FFMA.FTZ R131, R142, R135, R4 ;  /* 0x000000878e837223 */ /* 0x000fe20000010004 */
[----:B------:R-:W-:Y:S01]  /*2730*/  FFMA.FTZ R134, R158, R137, R138 ;  /* 0x000000899e867223 */ /* 0x000fe2000001008a */
[----:B------:R-:W-:-:S02]  /*2740*/  HADD2.F32 R198, -RZ, R128.H1_H1 ;  /* 0x30000080ffc67230 */ /* 0x000fc40000004100 */
[-C--:B------:R-:W-:Y:S01]  /*2750*/  FMUL.FTZ R197, R133, R136.reuse ;  /* 0x0000008885c57220 */ /* 0x080fe20000410000 */
[----:B------:R-:W-:Y:S01]  /*2760*/  FFMA.FTZ R133, R142, R195, R7 ;  /* 0x000000c38e857223 */ /* 0x000fe20000010007 */
[-C--:B------:R-:W-:Y:S01]  /*2770*/  FMUL.FTZ R135, R131, R136.reuse ;  /* 0x0000008883877220 */ /* 0x080fe20000410000 */
[----:B------:R-:W-:Y:S01]  /*2780*/  FFMA.FTZ R131, R147, R137, R138 ;  /* 0x0000008993837223 */ /* 0x000fe2000001008a */
[----:B------:R-:W-:Y:S01]  /*2790*/  FFMA.FTZ R122, R139, R197, R122 ;  /* 0x000000c58b7a7223 */ /* 0x000fe2000001007a */
[--C-:B------:R-:W-:Y:S02]  /*27a0*/  HADD2.F32 R139, -RZ, R130.reuse.H0_H0 ;  /* 0x20000082ff8b7230 */ /* 0x100fe40000004100 */
[----:B------:R-:W-:Y:S01]  /*27b0*/  FMUL.FTZ R132, R133, R136 ;  /* 0x0000008885847220 */ /* 0x000fe20000410000 */
[----:B------:R-:W-:Y:S01]  /*27c0*/  FADD.FTZ R133, R157, -R134 ;  /* 0x800000869d857221 */ /* 0x000fe20000010000 */
[----:B------:R-:W-:Y:S02]  /*27d0*/  HADD2.F32 R134, -RZ, R130.H1_H1 ;  /* 0x30000082ff867230 */ /* 0x000fe40000004100 */
[----:B------:R-:W-:Y:S01]  /*27e0*/  FADD.FTZ R131, R148, -R131 ;  /* 0x8000008394837221 */ /* 0x000fe20000010000 */
[----:B------:R-:W-:Y:S01]  /*27f0*/  FFMA.FTZ R139, R139, R135, R120 ;  /* 0x000000878b8b7223 */ /* 0x000fe20000010078 */
[----:B------:R-:W-:Y:S01]  /*2800*/  FFMA.FTZ R120, R150, R137, R138 ;  /* 0x0000008996787223 */ /* 0x000fe2000001008a */
[----:B------:R-:W-:Y:S01]  /*2810*/  FFMA.FTZ R133, R142, R133, R5 ;  /* 0x000000858e857223 */ /* 0x000fe20000010005 */
[----:B------:R-:W-:Y:S01]  /*2820*/  FFMA.FTZ R123, R196, R132, R123 ;  /* 0x00000084c47b7223 */ /* 0x000fe2000001007b */
[----:B------:R-:W-:-:S02]  /*2830*/  HADD2.F32 R196, -RZ, R79.H0_H0 ;  /* 0x2000004fffc47230 */ /* 0x000fc40000004100 */
[----:B------:R-:W-:Y:S01]  /*2840*/  FADD.FTZ R130, R149, -R120 ;  /* 0x8000007895827221 */ /* 0x000fe20000010000 */
[----:B------:R-:W-:Y:S01]  /*2850*/  FMUL.FTZ R120, R133, R136 ;  /* 0x0000008885787220 */ /* 0x000fe20000410000 */
[----:B------:R-:W-:Y:S02]  /*2860*/  HADD2.F32 R199, -RZ, R129.H0_H0 ;  /* 0x20000081ffc77230 */ /* 0x000fe40000004100 */
[C---:B------:R-:W-:Y:S01]  /*2870*/  FFMA.FTZ R131, R142.reuse, R131, R10 ;  /* 0x000000838e837223 */ /* 0x040fe2000001000a */
[----:B------:R-:W-:Y:S01]  /*2880*/  FFMA.FTZ R133, R142, R130, R11 ;  /* 0x000000828e857223 */ /* 0x000fe2000001000b */
[----:B------:R-:W-:Y:S01]  /*2890*/  FFMA.FTZ R195, R134, R120, R121 ;  /* 0x0000007886c37223 */ /* 0x000fe20000010079 */
[----:B------:R-:W-:Y:S02]  /*28a0*/  HADD2.F32 R121, -RZ, R79.H1_H1 ;  /* 0x3000004fff797230 */ /* 0x000fe40000004100 */
[----:B------:R-:W-:Y:S01]  /*28b0*/  FMUL.FTZ R197, R196, R197 ;  /* 0x000000c5c4c57220 */ /* 0x000fe20000410000 */
[----:B------:R-:W-:-:S02]  /*28c0*/  HADD2.F32 R134, -RZ, R129.H1_H1 ;  /* 0x30000081ff867230 */ /* 0x000fc40000004100 */
[----:B------:R-:W-:Y:S01]  /*28d0*/  FMUL.FTZ R130, R133, R136 ;  /* 0x0000008885827220 */ /* 0x000fe20000410000 */
[----:B------:R-:W-:Y:S02]  /*28e0*/  HADD2.F32 R133, -RZ, R128.H0_H0 ;  /* 0x20000080ff857230 */ /* 0x000fe40000004100 */
[----:B------:R-:W-:Y:S01]  /*28f0*/  FMUL.FTZ R196, R121, R132 ;  /* 0x0000008479c47220 */ /* 0x000fe20000410000 */
[-CC-:B------:R-:W-:Y:S01]  /*2900*/  FFMA.FTZ R121, R3, R137.reuse, R138.reuse ;  /* 0x0000008903797223 */ /* 0x180fe2000001008a */
[----:B------:R-:W-:Y:S01]  /*2910*/  FFMA.FTZ R127, R134, R130, R127 ;  /* 0x00000082867f7223 */ /* 0x000fe2000001007f */
[----:B------:R-:W-:Y:S01]  /*2920*/  FFMA.FTZ R128, R146, R137, R138 ;  /* 0x0000008992807223 */ /* 0x000fe2000001008a */
[--C-:B------:R-:W-:Y:S02]  /*2930*/  HADD2.F32 R134, -RZ, R78.reuse.H0_H0 ;  /* 0x2000004eff867230 */ /* 0x100fe40000004100 */
[----:B------:R-:W-:Y:S01]  /*2940*/  FADD.FTZ R121, R144, -R121 ;  /* 0x8000007990797221 */ /* 0x000fe20000010000 */
[----:B------:R-:W-:-:S02]  /*2950*/  HADD2.F32 R129, -RZ, R78.H1_H1 ;  /* 0x3000004eff817230 */ /* 0x000fc40000004100 */
[----:B------:R-:W-:Y:S01]  /*2960*/  FADD.FTZ R128, R145, -R128 ;  /* 0x8000008091807221 */ /* 0x000fe20000010000 */
[----:B------:R-:W-:Y:S02]  /*2970*/  HADD2.F32 R132, -RZ, R77.H0_H0 ;  /* 0x2000004dff847230 */ /* 0x000fe40000004100 */
[----:B------:R-:W-:Y:S01]  /*2980*/  FMUL.FTZ R131, R131, R136 ;  /* 0x0000008883837220 */ /* 0x000fe20000410000 */
[----:B------:R-:W-:Y:S01]  /*2990*/  FMUL.FTZ R135, R134, R135 ;  /* 0x0000008786877220 */ /* 0x000fe20000410000 */
[----:B------:R-:W-:Y:S01]  /*29a0*/  FMUL.FTZ R134, R129, R120 ;  /* 0x0000007881867220 */ /* 0x000fe20000410000 */
[C---:B------:R-:W-:Y:S01]  /*29b0*/  FFMA.FTZ R121, R142.reuse, R121, R8 ;  /* 0x000000798e797223 */ /* 0x040fe20000010008 */
[----:B------:R-:W-:Y:S01]  /*29c0*/  FFMA.FTZ R129, R142, R128, R9 ;  /* 0x000000808e817223 */ /* 0x000fe20000010009 */
[-C--:B------:R-:W-:Y:S01]  /*29d0*/  FFMA.FTZ R126, R199, R131.reuse, R126 ;  /* 0x00000083c77e7223 */ /* 0x080fe2000001007e */
[----:B------:R-:W-:Y:S01]  /*29e0*/  FMUL.FTZ R132, R132, R131 ;  /* 0x0000008384847220 */ /* 0x000fe20000410000 */
[----:B------:R-:W-:-:S02]  /*29f0*/  HADD2.F32 R128, -RZ, R76.H0_H0 ;  /* 0x2000004cff807230 */ /* 0x000fc40000004100 */
[-C--:B------:R-:W-:Y:S01]  /*2a00*/  FMUL.FTZ R121, R121, R136.reuse ;  /* 0x0000008879797220 */ /* 0x080fe20000410000 */
[----:B------:R-:W-:Y:S02]  /*2a10*/  HADD2.F32 R199, -RZ, R77.H1_H1 ;  /* 0x3000004dffc77230 */ /* 0x000fe40000004100 */
[----:B------:R-:W-:Y:S01]  /*2a20*/  FMUL.FTZ R120, R129, R136 ;  /* 0x0000008881787220 */ /* 0x000fe20000410000 */
[----:B------:R-:W-:Y:S02]  /*2a30*/  HADD2.F32 R131, -RZ, R76.H1_H1 ;  /* 0x3000004cff837230 */ /* 0x000fe40000004100 */
[-C--:B------:R-:W-:Y:S01]  /*2a40*/  FFMA.FTZ R124, R133, R121.reuse, R124 ;  /* 0x00000079857c7223 */ /* 0x080fe2000001007c */
[----:B------:R-:W-:Y:S01]  /*2a50*/  FMUL.FTZ R128, R128, R121 ;  /* 0x0000007980807220 */ /* 0x000fe20000410000 */
[----:B------:R-:W-:Y:S01]  /*2a60*/  FMUL.FTZ R129, R199, R130 ;  /* 0x00000082c7817220 */ /* 0x000fe20000410000 */
[-C--:B------:R-:W-:Y:S01]  /*2a70*/  FFMA.FTZ R125, R198, R120.reuse, R125 ;  /* 0x00000078c67d7223 */ /* 0x080fe2000001007d */
[----:B------:R-:W-:Y:S01]  /*2a80*/  FMUL.FTZ R121, R131, R120 ;  /* 0x0000007883797220 */ /* 0x000fe20000410000 */
[----:B------:R-:W-:-:S02]  /*2a90*/  F2FP.F16.F32.PACK_AB R131, R196, R197 ;  /* 0x000000c5c483723e */ /* 0x000fc400000000ff */
[----:B------:R-:W-:Y:S02]  /*2aa0*/  F2FP.F16.F32.PACK_AB R130, R134, R135 ;  /* 0x000000878682723e */ /* 0x000fe400000000ff */
[----:B------:R-:W-:Y:S02]  /*2ab0*/  F2FP.F16.F32.PACK_AB R129, R129, R132 ;  /* 0x000000848181723e */ /* 0x000fe400000000ff */
[----:B------:R-:W-:Y:S01]  /*2ac0*/  F2FP.F16.F32.PACK_AB R128, R121, R128 ;  /* 0x000000807980723e */ /* 0x000fe200000000ff */
[----:B------:R-:W-:Y:S06]  /*2ad0*/  BRA `(.L_x_6415) ;  /* 0x0000000400107947 */ /* 0x000fec0003800000 */
.L_x_6416:
[-CC-:B------:R-:W-:Y:S01]  /*2ae0*/  FFMA.FTZ R96, R161, R137.reuse, R138.reuse ;  /* 0x00000089a1607223 */ /* 0x180fe2000001008a */
[-CC-:B------:R-:W-:Y:S01]  /*2af0*/  FFMA.FTZ R99, R162, R137.reuse, R138.reuse ;  /* 0x00000089a2637223 */ /* 0x180fe2000001008a */
[--C-:B-----5:R-:W-:Y:S02]  /*2b00*/  HADD2.F32 R102, -RZ, R131.reuse.H1_H1 ;  /* 0x30000083ff667230 */ /* 0x120fe40000004100 */
[----:B------:R-:W-:Y:S01]  /*2b10*/  FFMA.FTZ R100, R158, R137, R138 ;  /* 0x000000899e647223 */ /* 0x000fe2000001008a */
[----:B------:R-:W-:Y:S01]  /*2b20*/  FADD.FTZ R97, R159, -R96 ;  /* 0x800000609f617221 */ /* 0x000fe20000010000 */
[----:B------:R-:W-:Y:S01]  /*2b30*/  FADD.FTZ R99, R160, -R99 ;  /* 0x80000063a0637221 */ /* 0x000fe20000010000 */
[----:B------:R-:W-:Y:S02]  /*2b40*/  HADD2.F32 R101, -RZ, R131.H0_H0 ;  /* 0x20000083ff657230 */ /* 0x000fe40000004100 */
[C---:B------:R-:W-:Y:S01]  /*2b50*/  FFMA.FTZ R98, R142.reuse, R97, R6 ;  /* 0x000000618e627223 */ /* 0x040fe20000010006 */
[----:B------:R-:W-:Y:S01]  /*2b60*/  FFMA.FTZ R97, R151, R137, R138 ;  /* 0x0000008997617223 */ /* 0x000fe2000001008a */
[----:B------:R-:W-:Y:S01]  /*2b70*/  FFMA.FTZ R99, R142, R99, R7 ;  /* 0x000000638e637223 */ /* 0x000fe20000010007 */
[----:B------:R-:W-:-:S02]  /*2b80*/  HADD2.F32 R139, -RZ, R130.H0_H0 ;  /* 0x20000082ff8b7230 */ /* 0x000fc40000004100 */
[-C--:B------:R-:W-:Y:S01]  /*2b90*/  FMUL.FTZ R135, R98, R136.reuse ;  /* 0x0000008862877220 */ /* 0x080fe20000410000 */
[----:B------:R-:W-:Y:S01]  /*2ba0*/  FADD.FTZ R97, R156, -R97 ;  /* 0x800000619c617221 */ /* 0x000fe20000010000 */
[----:B------:R-:W-:Y:S01]  /*2bb0*/  FMUL.FTZ R196, R99, R136 ;  /* 0x0000008863c47220 */ /* 0x000fe20000410000 */
[----:B------:R-:W-:Y:S02]  /*2bc0*/  HADD2.F32 R130, -RZ, R130.H1_H1 ;  /* 0x30000082ff827230 */ /* 0x000fe40000004100 */
[----:B------:R-:W-:Y:S01]  /*2bd0*/  FFMA.FTZ R122, R101, R135, R122 ;  /* 0x00000087657a7223 */ /* 0x000fe2000001007a */
[----:B------:R-:W-:Y:S01]  /*2be0*/  FFMA.FTZ R96, R142, R97, R4 ;  /* 0x000000618e607223 */ /* 0x000fe20000010004 */
[-C--:B------:R-:W-:Y:S01]  /*2bf0*/  FFMA.FTZ R97, R147, R137.reuse, R138 ;  /* 0x0000008993617223 */ /* 0x080fe2000001008a */
[----:B------:R-:W-:Y:S01]  /*2c00*/  FFMA.FTZ R123, R102, R196, R123 ;  /* 0x000000c4667b7223 */ /* 0x000fe2000001007b */
[----:B------:R-:W-:Y:S01]  /*2c10*/  FADD.FTZ R102, R157, -R100 ;  /* 0x800000649d667221 */ /* 0x000fe20000010000 */
[----:B------:R-:W-:Y:S01]  /*2c20*/  FFMA.FTZ R100, R150, R137, R138 ;  /* 0x0000008996647223 */ /* 0x000fe2000001008a */
[----:B------:R-:W-:Y:S01]  /*2c30*/  FADD.FTZ R101, R148, -R97 ;  /* 0x8000006194657221 */ /* 0x000fe20000010000 */
[----:B------:R-:W-:Y:S01]  /*2c40*/  FMUL.FTZ R133, R96, R136 ;  /* 0x0000008860857220 */ /* 0x000fe20000410000 */
[C---:B------:R-:W-:Y:S01]  /*2c50*/  FFMA.FTZ R97, R142.reuse, R102, R5 ;  /* 0x000000668e617223 */ /* 0x040fe20000010005 */
[----:B------:R-:W-:Y:S01]  /*2c60*/  FADD.FTZ R100, R149, -R100 ;  /* 0x8000006495647221 */ /* 0x000fe20000010000 */
[----:B------:R-:W-:Y:S01]  /*2c70*/  FFMA.FTZ R102, R142, R101, R10 ;  /* 0x000000658e667223 */ /* 0x000fe2000001000a */
[----:B------:R-:W-:-:S02]  /*2c80*/  HADD2.F32 R101, -RZ, R129.H0_H0 ;  /* 0x20000081ff657230 */ /* 0x000fc40000004100 */
[----:B------:R-:W-:Y:S01]  /*2c90*/  FFMA.FTZ R139, R139, R133, R120 ;  /* 0x000000858b8b7223 */ /* 0x000fe20000010078 */
[----:B------:R-:W-:Y:S01]  /*2ca0*/  FFMA.FTZ R103, R142, R100, R11 ;  /* 0x000000648e677223 */ /* 0x000fe2000001000b */
[-C--:B------:R-:W-:Y:S01]  /*2cb0*/  FMUL.FTZ R131, R102, R136.reuse ;  /* 0x0000008866837220 */ /* 0x080fe20000410000 */
[----:B------:R-:W-:Y:S02]  /*2cc0*/  HADD2.F32 R120, -RZ, R79.H0_H0 ;  /* 0x2000004fff787230 */ /* 0x000fe40000004100 */
[-C--:B------:R-:W-:Y:S01]  /*2cd0*/  FMUL.FTZ R132, R97, R136.reuse ;  /* 0x0000008861847220 */ /* 0x080fe20000410000 */
[----:B------:R-:W-:Y:S02]  /*2ce0*/  HADD2.F32 R100, -RZ, R129.H1_H1 ;  /* 0x30000081ff647230 */ /* 0x000fe40000004100 */
[----:B------:R-:W-:Y:S01]  /*2cf0*/  FFMA.FTZ R126, R101, R131, R126 ;  /* 0x00000083657e7223 */ /* 0x000fe2000001007e */
[----:B------:R-:W-:Y:S02]  /*2d00*/  HADD2.F32 R101, -RZ, R79.H1_H1 ;  /* 0x3000004fff657230 */ /* 0x000fe40000004100 */
[----:B------:R-:W-:Y:S01]  /*2d10*/  FMUL.FTZ R134, R103, R136 ;  /* 0x0000008867867220 */ /* 0x000fe20000410000 */
[----:B------:R-:W-:Y:S01]  /*2d20*/  FMUL.FTZ R197, R120, R135 ;  /* 0x0000008778c57220 */ /* 0x000fe20000410000 */
[----:B------:R-:W-:-:S02]  /*2d30*/  HADD2.F32 R120, -RZ, R78.H0_H0 ;  /* 0x2000004eff787230 */ /* 0x000fc40000004100 */
[----:B------:R-:W-:Y:S01]  /*2d40*/  FFMA.FTZ R195, R130, R132, R121 ;  /* 0x0000008482c37223 */ /* 0x000fe20000010079 */
[----:B------:R-:W-:Y:S01]  /*2d50*/  FMUL.FTZ R198, R101, R196 ;  /* 0x000000c465c67220 */ /* 0x000fe20000410000 */
[----:B------:R-:W-:Y:S01]  /*2d60*/  FFMA.FTZ R127, R100, R134, R127 ;  /* 0x00000086647f7223 */ /* 0x000fe2000001007f */
[-CC-:B------:R-:W-:Y:S01]  /*2d70*/  FFMA.FTZ R101, R3, R137.reuse, R138.reuse ;  /* 0x0000008903657223 */ /* 0x180fe2000001008a */
[----:B------:R-:W-:Y:S01]  /*2d80*/  FFMA.FTZ R100, R146, R137, R138 ;  /* 0x0000008992647223 */ /* 0x000fe2000001008a */
[----:B------:R-:W-:Y:S01]  /*2d90*/  FMUL.FTZ R135, R120, R133 ;  /* 0x0000008578877220 */ /* 0x000fe20000410000 */
[--C-:B------:R-:W-:Y:S02]  /*2da0*/  HADD2.F32 R129, -RZ, R128.reuse.H0_H0 ;  /* 0x20000080ff817230 */ /* 0x100fe40000004100 */
[----:B------:R-:W-:Y:S01]  /*2db0*/  FADD.FTZ R101, R144, -R101 ;  /* 0x8000006590657221 */ /* 0x000fe20000010000 */
[----:B------:R-:W-:Y:S02]  /*2dc0*/  HADD2.F32 R130, -RZ, R128.H1_H1 ;  /* 0x30000080ff827230 */ /* 0x000fe40000004100 */
[----:B------:R-:W-:Y:S01]  /*2dd0*/  FADD.FTZ R120, R145, -R100 ;  /* 0x8000006491787221 */ /* 0x000fe20000010000 */
[----:B------:R-:W-:-:S02]  /*2de0*/  HADD2.F32 R121, -RZ, R78.H1_H1 ;  /* 0x3000004eff797230 */ /* 0x000fc40000004100 */
[C---:B------:R-:W-:Y:S01]  /*2df0*/  FFMA.FTZ R100, R142.reuse, R101, R8 ;  /* 0x000000658e647223 */ /* 0x040fe20000010008 */
[--C-:B------:R-:W-:Y:S02]  /*2e00*/  HADD2.F32 R128, -RZ, R77.reuse.H0_H0 ;  /* 0x2000004dff807230 */ /* 0x100fe40000004100 */
[----:B------:R-:W-:Y:S01]  /*2e10*/  FFMA.FTZ R101, R142, R120, R9 ;  /* 0x000000788e657223 */ /* 0x000fe20000010009 */
[--C-:B------:R-:W-:Y:S02]  /*2e20*/  HADD2.F32 R120, -RZ, R76.reuse.H0_H0 ;  /* 0x2000004cff787230 */ /* 0x100fe40000004100 */
[----:B------:R-:W-:Y:S01]  /*2e30*/  FMUL.FTZ R196, R121, R132 ;  /* 0x0000008479c47220 */ /* 0x000fe20000410000 */
[----:B------:R-:W-:Y:S02]  /*2e40*/  HADD2.F32 R133, -RZ, R77.H1_H1 ;  /* 0x3000004dff857230 */ /* 0x000fe40000004100 */
[----:B------:R-:W-:Y:S01]  /*2e50*/  FMUL.FTZ R132, R128, R131 ;  /* 0x0000008380847220 */ /* 0x000fe20000410000 */
[----:B------:R-:W-:Y:S01]  /*2e60*/  FMUL.FTZ R121, R100, R136 ;  /* 0x0000008864797220 */ /* 0x000fe20000410000 */
[----:B------:R-:W-:-:S02]  /*2e70*/  HADD2.F32 R131, -RZ, R76.H1_H1 ;  /* 0x3000004cff837230 */ /* 0x000fc40000004100 */
[----:B------:R-:W-:Y:S01]  /*2e80*/  FMUL.FTZ R128, R101, R136 ;  /* 0x0000008865807220 */ /* 0x000fe20000410000 */
[----:B------:R-:W-:Y:S01]  /*2e90*/  FMUL.FTZ R133, R133, R134 ;  /* 0x0000008685857220 */ /* 0x000fe20000410000 */
[-C--:B------:R-:W-:Y:S01]  /*2ea0*/  FFMA.FTZ R124, R129, R121.reuse, R124 ;  /* 0x00000079817c7223 */ /* 0x080fe2000001007c */
[----:B------:R-:W-:Y:S01]  /*2eb0*/  FMUL.FTZ R120, R120, R121 ;  /* 0x0000007978787220 */ /* 0x000fe20000410000 */
[-C--:B------:R-:W-:Y:S01]  /*2ec0*/  FMUL.FTZ R121, R131, R128.reuse ;  /* 0x0000008083797220 */ /* 0x080fe20000410000 */
[----:B------:R-:W-:Y:S01]  /*2ed0*/  FFMA.FTZ R125, R130, R128, R125 ;  /* 0x00000080827d7223 */ /* 0x000fe2000001007d */
[----:B------:R-:W-:Y:S02]  /*2ee0*/  F2FP.F16.F32.PACK_AB R131, R198, R197 ;  /* 0x000000c5c683723e */ /* 0x000fe400000000ff */
[----:B------:R-:W-:Y:S02]  /*2ef0*/  F2FP.F16.F32.PACK_AB R130, R196, R135 ;  /* 0x00000087c482723e */ /* 0x000fe400000000ff */
[----:B------:R-:W-:-:S02]  /*2f00*/  F2FP.F16.F32.PACK_AB R129, R133, R132 ;  /* 0x000000848581723e */ /* 0x000fc400000000ff */
[----:B------:R-:W-:-:S07]  /*2f10*/  F2FP.F16.F32.PACK_AB R128, R121, R120 ;  /* 0x000000787980723e */ /* 0x000fce00000000ff */
.L_x_6415:
        /* <DEDUP_REMOVED lines=10> */
[----:B------:R0:W-:Y:S04]  /*2fc0*/  @P1 STG.E.128 desc[UR10][R132.64+0x10], R96 ;  /* 0x0000106084001986 */ /* 0x0001e8000c101d0a */
[----:B------:R0:W-:Y:S02]  /*2fd0*/  STG.E.128 desc[UR10][R134.64], R128 ;  /* 0x0000008086007986 */ /* 0x0001e4000c101d0a */
.L_x_6412:
[----:B------:R-:W-:Y:S05]  /*2fe0*/  BSYNC.RECONVERGENT B0 ;  /* 0x0000000000007941 */ /* 0x000fea0003800200 */
.L_x_6411:
        /* <DEDUP_REMOVED lines=20> */
[C---:B------:R-:W-:Y:S01]  /*3130*/  FFMA.FTZ R98, R142.reuse, R97, R86 ;  /* 0x000000618e627223 */ /* 0x040fe20000010056 */
[--C-:B------:R-:W-:Y:S01]  /*3140*/  FFMA.FTZ R97, R171, R137, R138.reuse ;  /* 0x00000089ab617223 */ /* 0x100fe2000001008a */
[----:B------:R-:W-:Y:S01]  /*3150*/  FFMA.FTZ R99, R142, R99, R87 ;  /* 0x000000638e637223 */ /* 0x000fe20000010057 */
[----:B------:R-:W-:Y:S01]  /*3160*/  FFMA.FTZ R100, R170, R137, R138 ;  /* 0x00000089aa647223 */ /* 0x000fe2000001008a */
[----:B------:R-:W-:Y:S01]  /*3170*/  FMUL.FTZ R135, R98, R136 ;  /* 0x0000008862877220 */ /* 0x000fe20000410000 */
[----:B------:R-:W-:Y:S01]  /*3180*/  FADD.FTZ R97, R172, -R97 ;  /* 0x80000061ac617221 */ /* 0x000fe20000010000 */
[----:B------:R-:W-:-:S02]  /*3190*/  HADD2.F32 R131, -RZ, R131.H1_H1 ;  /* 0x30000083ff837230 */ /* 0x000fc40000004100 */
[----:B------:R-:W-:Y:S01]  /*31a0*/  FMUL.FTZ R196, R99, R136 ;  /* 0x0000008863c47220 */ /* 0x000fe20000410000 */
[----:B------:R-:W-:Y:S01]  /*31b0*/  FFMA.FTZ R114, R135, R96, R114 ;  /* 0x0000006087727223 */ /* 0x000fe20000010072 */
[----:B------:R-:W-:Y:S01]  /*31c0*/  FFMA.FTZ R96, R142, R97, R84 ;  /* 0x000000618e607223 */ /* 0x000fe20000010054 */
[----:B------:R-:W-:Y:S01]  /*31d0*/  FFMA.FTZ R97, R167, R137, R138 ;  /* 0x00000089a7617223 */ /* 0x000fe2000001008a */
[----:B------:R-:W-:Y:S01]  /*31e0*/  FFMA.FTZ R115, R196, R131, R115 ;  /* 0x00000083c4737223 */ /* 0x000fe20000010073 */
[----:B------:R-:W-:Y:S02]  /*31f0*/  HADD2.F32 R130, -RZ, R130.H1_H1 ;  /* 0x30000082ff827230 */ /* 0x000fe40000004100 */
[----:B------:R-:W-:Y:S01]  /*3200*/  FMUL.FTZ R133, R96, R136 ;  /* 0x0000008860857220 */ /* 0x000fe20000410000 */
[----:B------:R-:W-:Y:S01]  /*3210*/  FADD.FTZ R101, R168, -R97 ;  /* 0x80000061a8657221 */ /* 0x000fe20000010000 */
[C---:B------:R-:W-:Y:S02]  /*3220*/  FFMA.FTZ R97, R142.reuse, R102, R85 ;  /* 0x000000668e617223 */ /* 0x040fe40000010055 */
[----:B------:R-:W-:Y:S01]  /*3230*/  FFMA.FTZ R139, R133, R139, R112 ;  /* 0x0000008b858b7223 */ /* 0x000fe20000010070 */
[----:B------:R-:W-:Y:S01]  /*3240*/  FADD.FTZ R112, R169, -R100 ;  /* 0x80000064a9707221 */ /* 0x000fe20000010000 */
[----:B------:R-:W-:Y:S01]  /*3250*/  FFMA.FTZ R102, R142, R101, R82 ;  /* 0x000000658e667223 */ /* 0x000fe20000010052 */
[----:B------:R-:W-:-:S02]  /*3260*/  HADD2.F32 R100, -RZ, R129.H0_H0 ;  /* 0x20000081ff647230 */ /* 0x000fc40000004100 */
[----:B------:R-:W-:Y:S01]  /*3270*/  FMUL.FTZ R132, R97, R136 ;  /* 0x0000008861847220 */ /* 0x000fe20000410000 */
[----:B------:R-:W-:Y:S01]  /*3280*/  FFMA.FTZ R103, R142, R112, R83 ;  /* 0x000000708e677223 */ /* 0x000fe20000010053 */
[----:B------:R-:W-:Y:S01]  /*3290*/  FMUL.FTZ R131, R102, R136 ;  /* 0x0000008866837220 */ /* 0x000fe20000410000 */
[----:B------:R-:W-:Y:S02]  /*32a0*/  HADD2.F32 R129, -RZ, R129.H1_H1 ;  /* 0x30000081ff817230 */ /* 0x000fe40000004100 */
[----:B------:R-:W-:Y:S01]  /*32b0*/  FFMA.FTZ R195, R132, R130, R113 ;  /* 0x0000008284c37223 */ /* 0x000fe20000010071 */
[----:B------:R-:W-:Y:S01]  /*32c0*/  FMUL.FTZ R134, R103, R136 ;  /* 0x0000008867867220 */ /* 0x000fe20000410000 */
[----:B------:R-:W-:Y:S01]  /*32d0*/  FFMA.FTZ R118, R131, R100, R118 ;  /* 0x0000006483767223 */ /* 0x000fe20000010076 */
[--C-:B------:R-:W-:Y:S02]  /*32e0*/  HADD2.F32 R101, -RZ, R71.reuse.H1_H1 ;  /* 0x30000047ff657230 */ /* 0x100fe40000004100 */
[----:B------:R-:W-:-:S02]  /*32f0*/  HADD2.F32 R100, -RZ, R71.H0_H0 ;  /* 0x20000047ff647230 */ /* 0x000fc40000004100 */
[----:B------:R-:W-:Y:S01]  /*3300*/  FFMA.FTZ R119, R134, R129, R119 ;  /* 0x0000008186777223 */ /* 0x000fe20000010077 */
[--C-:B------:R-:W-:Y:S02]  /*3310*/  HADD2.F32 R112, -RZ, R128.reuse.H0_H0 ;  /* 0x20000080ff707230 */ /* 0x100fe40000004100 */
[----:B------:R-:W-:Y:S01]  /*3320*/  FMUL.FTZ R198, R196, R101 ;  /* 0x00000065c4c67220 */ /* 0x000fe20000410000 */
[----:B------:R-:W-:Y:S02]  /*3330*/  HADD2.F32 R129, -RZ, R128.H1_H1 ;  /* 0x30000080ff817230 */ /* 0x000fe40000004100 */
[----:B------:R-:W-:Y:S01]  /*3340*/  FMUL.FTZ R197, R135, R100 ;  /* 0x0000006487c57220 */ /* 0x000fe20000410000 */
[--C-:B------:R-:W-:Y:S02]  /*3350*/  HADD2.F32 R128, -RZ, R70.reuse.H0_H0 ;  /* 0x20000046ff807230 */ /* 0x100fe40000004100 */
[-CC-:B------:R-:W-:Y:S01]  /*3360*/  FFMA.FTZ R101, R163, R137.reuse, R138.reuse ;  /* 0x00000089a3657223 */ /* 0x180fe2000001008a */
[----:B------:R-:W-:Y:S01]  /*3370*/  FFMA.FTZ R100, R166, R137, R138 ;  /* 0x00000089a6647223 */ /* 0x000fe2000001008a */
[----:B------:R-:W-:-:S02]  /*3380*/  HADD2.F32 R113, -RZ, R70.H1_H1 ;  /* 0x30000046ff717230 */ /* 0x000fc40000004100 */
[----:B------:R-:W-:Y:S01]  /*3390*/  FMUL.FTZ R135, R133, R128 ;  /* 0x0000008085877220 */ /* 0x000fe20000410000 */
[----:B------:R-:W-:Y:S01]  /*33a0*/  FADD.FTZ R101, R164, -R101 ;  /* 0x80000065a4657221 */ /* 0x000fe20000010000 */
[----:B------:R-:W-:Y:S01]  /*33b0*/  FADD.FTZ R128, R165, -R100 ;  /* 0x80000064a5807221 */ /* 0x000fe20000010000 */
[--C-:B------:R-:W-:Y:S02]  /*33c0*/  HADD2.F32 R130, -RZ, R69.reuse.H0_H0 ;  /* 0x20000045ff827230 */ /* 0x100fe40000004100 */
[----:B------:R-:W-:Y:S01]  /*33d0*/  FMUL.FTZ R196, R132, R113 ;  /* 0x0000007184c47220 */ /* 0x000fe20000410000 */
[C---:B------:R-:W-:Y:S01]  /*33e0*/  FFMA.FTZ R100, R142.reuse, R101, R80 ;  /* 0x000000658e647223 */ /* 0x040fe20000010050 */
[----:B------:R-:W-:Y:S01]  /*33f0*/  FFMA.FTZ R101, R142, R128, R81 ;  /* 0x000000808e657223 */ /* 0x000fe20000010051 */
[----:B------:R-:W-:Y:S02]  /*3400*/  HADD2.F32 R128, -RZ, R68.H0_H0 ;  /* 0x20000044ff807230 */ /* 0x000fe40000004100 */
[----:B------:R-:W-:Y:S01]  /*3410*/  FMUL.FTZ R132, R131, R130 ;  /* 0x0000008283847220 */ /* 0x000fe20000410000 */
[----:B------:R-:W-:-:S02]  /*3420*/  HADD2.F32 R133, -RZ, R69.H1_H1 ;  /* 0x30000045ff857230 */ /* 0x000fc40000004100 */
[-C--:B------:R-:W-:Y:S01]  /*3430*/  FMUL.FTZ R113, R100, R136.reuse ;  /* 0x0000008864717220 */ /* 0x080fe20000410000 */
[----:B------:R-:W-:Y:S02]  /*3440*/  HADD2.F32 R131, -RZ, R68.H1_H1 ;  /* 0x30000044ff837230 */ /* 0x000fe40000004100 */
[----:B------:R-:W-:Y:S01]  /*3450*/  FMUL.FTZ R130, R101, R136 ;  /* 0x0000008865827220 */ /* 0x000fe20000410000 */
[C---:B------:R-:W-:Y:S01]  /*3460*/  FFMA.FTZ R116, R113.reuse, R112, R116 ;  /* 0x0000007071747223 */ /* 0x040fe20000010074 */
[----:B------:R-:W-:Y:S01]  /*3470*/  FMUL.FTZ R128, R113, R128 ;  /* 0x0000008071807220 */ /* 0x000fe20000410000 */
[----:B------:R-:W-:Y:S01]  /*3480*/  FMUL.FTZ R133, R134, R133 ;  /* 0x0000008586857220 */ /* 0x000fe20000410000 */
[C---:B------:R-:W-:Y:S01]  /*3490*/  FMUL.FTZ R113, R130.reuse, R131 ;  /* 0x0000008382717220 */ /* 0x040fe20000410000 */
[----:B------:R-:W-:Y:S01]  /*34a0*/  FFMA.FTZ R117, R130, R129, R117 ;  /* 0x0000008182757223 */ /* 0x000fe20000010075 */
[----:B------:R-:W-:Y:S02]  /*34b0*/  F2FP.F16.F32.PACK_AB R131, R198, R197 ;  /* 0x000000c5c683723e */ /* 0x000fe400000000ff */
[----:B------:R-:W-:-:S02]  /*34c0*/  F2FP.F16.F32.PACK_AB R130, R196, R135 ;  /* 0x00000087c482723e */ /* 0x000fc400000000ff */
[----:B------:R-:W-:Y:S02]  /*34d0*/  F2FP.F16.F32.PACK_AB R129, R133, R132 ;  /* 0x000000848581723e */ /* 0x000fe400000000ff */
[----:B------:R-:W-:Y:S01]  /*34e0*/  F2FP.F16.F32.PACK_AB R128, R113, R128 ;  /* 0x000000807180723e */ /* 0x000fe200000000ff */
[----:B------:R-:W-:Y:S06]  /*34f0*/  BRA `(.L_x_6421) ;  /* 0x0000000c00487947 */ /* 0x000fec0003800000 */
.L_x_6420:
[-CC-:B------:R-:W-:Y:S01]  /*3500*/  FFMA.FTZ R132, R177, R137.reuse, R138.reuse ;  /* 0x00000089b1847223 */ /* 0x180fe2000001008a */
[----:B------:R-:W-:Y:S01]  /*3510*/  FFMA.FTZ R139, R178, R137, R138 ;  /* 0x00000089b28b7223 */ /* 0x000fe2000001008a */
[----:B-----5:R-:W-:Y:S02]  /*3520*/  HADD2.F32 R195, -RZ, R130.H1_H1 ;  /* 0x30000082ffc37230 */ /* 0x020fe40000004100 */
[----:B------:R-:W-:Y:S01]  /*3530*/  FADD.FTZ R133, R175, -R132 ;  /* 0x80000084af857221 */ /* 0x000fe20000010000 */
[----:B------:R-:W-:Y:S01]  /*3540*/  FADD.FTZ R139, R176, -R139 ;  /* 0x8000008bb08b7221 */ /* 0x000fe20000010000 */
[--C-:B------:R-:W-:Y:S02]  /*3550*/  HADD2.F32 R132, -RZ, R131.reuse.H0_H0 ;  /* 0x20000083ff847230 */ /* 0x100fe40000004100 */
[C---:B------:R-:W-:Y:S01]  /*3560*/  FFMA.FTZ R135, R142.reuse, R133, R86 ;  /* 0x000000858e877223 */ /* 0x040fe20000010056 */
[----:B------:R-:W-:Y:S01]  /*3570*/  FFMA.FTZ R133, R171, R137, R138 ;  /* 0x00000089ab857223 */ /* 0x000fe2000001008a */
[----:B------:R-:W-:Y:S01]  /*3580*/  FFMA.FTZ R139, R142, R139, R87 ;  /* 0x0000008b8e8b7223 */ /* 0x000fe20000010057 */
[----:B------:R-:W-:-:S02]  /*3590*/  HADD2.F32 R131, -RZ, R131.H1_H1 ;  /* 0x30000083ff837230 */ /* 0x000fc40000004100 */
[-C--:B------:R-:W-:Y:S01]  /*35a0*/  FMUL.FTZ R199, R135, R136.reuse ;  /* 0x0000008887c77220 */ /* 0x080fe20000410000 */
[----:B------:R-:W-:Y:S01]  /*35b0*/  FADD.FTZ R133, R172, -R133 ;  /* 0x80000085ac857221 */ /* 0x000fe20000010000 */
[----:B------:R-:W-:Y:S01]  /*35c0*/  FMUL.FTZ R198, R139, R136 ;  /* 0x000000888bc67220 */ /* 0x000fe20000410000 */
[----:B------:R-:W-:Y:S02]  /*35d0*/  HADD2.F32 R139, -RZ, R130.H0_H0 ;  /* 0x20000082ff8b7230 */ /* 0x000fe40000004100 */
[----:B------:R-:W-:Y:S01]  /*35e0*/  FFMA.FTZ R114, R199, R132, R114 ;  /* 0x00000084c7727223 */ /* 0x000fe20000010072 */
[----:B------:R-:W-:Y:S01]  /*35f0*/  FFMA.FTZ R133, R142, R133, R84 ;  /* 0x000000858e857223 */ /* 0x000fe20000010054 */
[--C-:B------:R-:W-:Y:S01]  /*3600*/  FFMA.FTZ R132, R174, R137, R138.reuse ;  /* 0x00000089ae847223 */ /* 0x100fe2000001008a */
[----:B------:R-:W-:Y:S01]  /*3610*/  FFMA.FTZ R115, R198, R131, R115 ;  /* 0x00000083c6737223 */ /* 0x000fe20000010073 */
[----:B------:R-:W-:Y:S01]  /*3620*/  FFMA.FTZ R131, R167, R137, R138 ;  /* 0x00000089a7837223 */ /* 0x000fe2000001008a */
[----:B------:R-:W-:Y:S01]  /*3630*/  FMUL.FTZ R197, R133, R136 ;  /* 0x0000008885c57220 */ /* 0x000fe20000410000 */
[----:B------:R-:W-:-:S02]  /*3640*/  FADD.FTZ R132, R173, -R132 ;  /* 0x80000084ad847221 */ /* 0x000fc40000010000 */
[----:B------:R-:W-:Y:S01]  /*3650*/  FADD.FTZ R131, R168, -R131 ;  /* 0x80000083a8837221 */ /* 0x000fe20000010000 */
[----:B------:R-:W-:Y:S01]  /*3660*/  FFMA.FTZ R139, R197, R139, R112 ;  /* 0x0000008bc58b7223 */ /* 0x000fe20000010070 */
[----:B------:R-:W-:Y:S01]  /*3670*/  FFMA.FTZ R112, R170, R137, R138 ;  /* 0x00000089aa707223 */ /* 0x000fe2000001008a */
[C---:B------:R-:W-:Y:S01]  /*3680*/  FFMA.FTZ R133, R142.reuse, R132, R85 ;  /* 0x000000848e857223 */ /* 0x040fe20000010055 */
[C---:B------:R-:W-:Y:S01]  /*3690*/  FFMA.FTZ R131, R142.reuse, R131, R82 ;  /* 0x000000838e837223 */ /* 0x040fe20000010052 */
[----:B------:R-:W-:Y:S02]  /*36a0*/  HADD2.F32 R132, -RZ, R70.H0_H0 ;  /* 0x20000046ff847230 */ /* 0x000fe40000004100 */
[----:B------:R-:W-:Y:S01]  /*36b0*/  FADD.FTZ R130, R169, -R112 ;  /* 0x80000070a9827221 */ /* 0x000fe20000010000 */
[-C--:B------:R-:W-:Y:S01]  /*36c0*/  FMUL.FTZ R196, R133, R136.reuse ;  /* 0x0000008885c47220 */ /* 0x080fe20000410000 */
[----:B------:R-:W-:Y:S02]  /*36d0*/  HADD2.F32 R112, -RZ, R129.H0_H0 ;  /* 0x20000081ff707230 */ /* 0x000fe40000004100 */
[----:B------:R-:W-:Y:S01]  /*36e0*/  FMUL.FTZ R133, R131, R136 ;  /* 0x0000008883857220 */ /* 0x000fe20000410000 */
[----:B------:R-:W-:Y:S01]  /*36f0*/  FFMA.FTZ R135, R142, R130, R83 ;  /* 0x000000828e877223 */ /* 0x000fe20000010053 */
[----:B------:R-:W-:Y:S01]  /*3700*/  FFMA.FTZ R195, R196, R195, R113 ;  /* 0x000000c3c4c37223 */ /* 0x000fe20000010071 */
[----:B------:R-:W-:-:S02]  /*3710*/  HADD2.F32 R113, -RZ, R71.H1_H1 ;  /* 0x30000047ff717230 */ /* 0x000fc40000004100 */
[----:B------:R-:W-:Y:S01]  /*3720*/  FFMA.FTZ R118, R133, R112, R118 ;  /* 0x0000007085767223 */ /* 0x000fe20000010076 */
[----:B------:R-:W-:Y:S02]  /*3730*/  HADD2.F32 R129, -RZ, R129.H1_H1 ;  /* 0x30000081ff817230 */ /* 0x000fe40000004100 */
[----:B------:R-:W-:Y:S01]  /*3740*/  FMUL.FTZ R134, R135, R136 ;  /* 0x0000008887867220 */ /* 0x000fe20000410000 */
[----:B------:R-:W-:Y:S02]  /*3750*/  HADD2.F32 R130, -RZ, R71.H0_H0 ;  /* 0x20000047ff827230 */ /* 0x000fe40000004100 */
[----:B------:R-:W-:Y:S01]  /*3760*/  FMUL.FTZ R198, R198, R113 ;  /* 0x00000071c6c67220 */ /* 0x000fe20000410000 */
[--C-:B------:R-:W-:Y:S02]  /*3770*/  HADD2.F32 R112, -RZ, R128.reuse.H0_H0 ;  /* 0x20000080ff707230 */ /* 0x100fe40000004100 */
[----:B------:R-:W-:Y:S01]  /*3780*/  FFMA.FTZ R113, R163, R137, R138 ;  /* 0x00000089a3717223 */ /* 0x000fe2000001008a */
[----:B------:R-:W-:-:S02]  /*3790*/  HADD2.F32 R131, -RZ, R128.H1_H1 ;  /* 0x30000080ff837230 */ /* 0x000fc40000004100 */
[----:B------:R-:W-:Y:S01]  /*37a0*/  FFMA.FTZ R128, R166, R137, R138 ;  /* 0x00000089a6807223 */ /* 0x000fe2000001008a */
[----:B------:R-:W-:Y:S01]  /*37b0*/  FFMA.FTZ R119, R134, R129, R119 ;  /* 0x0000008186777223 */ /* 0x000fe20000010077 */
[----:B------:R-:W-:Y:S02]  /*37c0*/  HADD2.F32 R129, -RZ, R70.H1_H1 ;  /* 0x30000046ff817230 */ /* 0x000fe40000004100 */
[----:B------:R-:W-:Y:S01]  /*37d0*/  FMUL.FTZ R199, R199, R130 ;  /* 0x00000082c7c77220 */ /* 0x000fe20000410000 */
[----:B------:R-:W-:Y:S01]  /*37e0*/  FADD.FTZ R113, R164, -R113 ;  /* 0x80000071a4717221 */ /* 0x000fe20000010000 */
[----:B------:R-:W-:Y:S01]  /*37f0*/  FADD.FTZ R128, R165, -R128 ;  /* 0x80000080a5807221 */ /* 0x000fe20000010000 */
[--C-:B------:R-:W-:Y:S02]  /*3800*/  HADD2.F32 R130, -RZ, R69.reuse.H0_H0 ;  /* 0x20000045ff827230 */ /* 0x100fe40000004100 */
[----:B------:R-:W-:Y:S01]  /*3810*/  FMUL.FTZ R196, R196, R129 ;  /* 0x00000081c4c47220 */ /* 0x000fe20000410000 */
[C---:B------:R-:W-:Y:S01]  /*3820*/  FFMA.FTZ R113, R142.reuse, R113, R80 ;  /* 0x000000718e717223 */ /* 0x040fe20000010050 */
[----:B------:R-:W-:Y:S01]  /*3830*/  FFMA.FTZ R129, R142, R128, R81 ;  /* 0x000000808e817223 */ /* 0x000fe20000010051 */
[----:B------:R-:W-:Y:S01]  /*3840*/  FMUL.FTZ R197, R197, R132 ;  /* 0x00000084c5c57220 */ /* 0x000fe20000410000 */
[----:B------:R-:W-:Y:S01]  /*3850*/  FMUL.FTZ R132, R133, R130 ;  /* 0x0000008285847220 */ /* 0x000fe20000410000 */
[----:B------:R-:W-:-:S02]  /*3860*/  HADD2.F32 R135, -RZ, R69.H1_H1 ;  /* 0x30000045ff877230 */ /* 0x000fc40000004100 */
[-C--:B------:R-:W-:Y:S01]  /*3870*/  FMUL.FTZ R113, R113, R136.reuse ;  /* 0x0000008871717220 */ /* 0x080fe20000410000 */
        /* <DEDUP_REMOVED lines=13> */
.L_x_6419:
[----:B------:R-:W0:Y:S02]  /*3950*/  LDC.64 R132, c[0x0][0x478] ;  /* 0x00011e00ff847b82 */ /* 0x000e240000000a00 */
[----:B0-----:R-:W-:-:S04]  /*3960*/  ISETP.NE.U32.AND P1, PT, R132, RZ, PT ;  /* 0x000000ff8400720c */ /* 0x001fc80003f25070 */
[----:B------:R-:W-:-:S13]  /*3970*/  ISETP.NE.AND.EX P1, PT, R133, RZ, PT, P1 ;  /* 0x000000ff8500720c */ /* 0x000fda0003f25310 */
[----:B------:R-:W-:Y:S05]  /*3980*/  @!P1 BRA `(.L_x_6422) ;  /* 0x0000000400149947 */ /* 0x000fea0003800000 */
[-CC-:B------:R-:W-:Y:S01]  /*3990*/  FFMA.FTZ R96, R177, R137.reuse, R138.reuse ;  /* 0x00000089b1607223 */ /* 0x180fe2000001008a */
[-CC-:B------:R-:W-:Y:S01]  /*39a0*/  FFMA.FTZ R100, R174, R137.reuse, R138.reuse ;  /* 0x00000089ae647223 */ /* 0x180fe2000001008a */
[-C--:B------:R-:W-:Y:S01]  /*39b0*/  FFMA.FTZ R99, R178, R137.reuse, R138 ;  /* 0x00000089b2637223 */ /* 0x080fe2000001008a */
[----:B-----5:R-:W-:Y:S02]  /*39c0*/  HADD2.F32 R101, -RZ, R131.H0_H0 ;  /* 0x20000083ff657230 */ /* 0x020fe40000004100 */
[----:B------:R-:W-:Y:S01]  /*39d0*/  FADD.FTZ R97, R175, -R96 ;  /* 0x80000060af617221 */ /* 0x000fe20000010000 */
[----:B------:R-:W-:Y:S01]  /*39e0*/  FADD.FTZ R103, R173, -R100 ;  /* 0x80000064ad677221 */ /* 0x000fe20000010000 */
[----:B------:R-:W-:Y:S01]  /*39f0*/  FADD.FTZ R99, R176, -R99 ;  /* 0x80000063b0637221 */ /* 0x000fe20000010000 */
[--C-:B------:R-:W-:Y:S01]  /*3a00*/  FFMA.FTZ R100, R170, R137, R138.reuse ;  /* 0x00000089aa647223 */ /* 0x100fe2000001008a */
[C---:B------:R-:W-:Y:S01]  /*3a10*/  FMUL.FTZ R98, R142.reuse, R97 ;  /* 0x000000618e627220 */ /* 0x040fe20000410000 */
[----:B------:R-:W-:Y:S01]  /*3a20*/  FFMA.FTZ R97, R171, R137, R138 ;  /* 0x00000089ab617223 */ /* 0x000fe2000001008a */
[----:B------:R-:W-:Y:S01]  /*3a30*/  FMUL.FTZ R99, R142, R99 ;  /* 0x000000638e637220 */ /* 0x000fe20000410000 */
[----:B------:R-:W-:-:S02]  /*3a40*/  HADD2.F32 R139, -RZ, R130.H0_H0 ;  /* 0x20000082ff8b7230 */ /* 0x000fc40000004100 */
[-C--:B------:R-:W-:Y:S01]  /*3a50*/  FMUL.FTZ R133, R98, R136.reuse ;  /* 0x0000008862857220 */ /* 0x080fe20000410000 */
[----:B------:R-:W-:Y:S01]  /*3a60*/  FADD.FTZ R97, R172, -R97 ;  /* 0x80000061ac617221 */ /* 0x000fe20000010000 */
[----:B------:R-:W-:Y:S02]  /*3a70*/  HADD2.F32 R130, -RZ, R130.H1_H1 ;  /* 0x30000082ff827230 */ /* 0x000fe40000004100 */
[-C--:B------:R-:W-:Y:S01]  /*3a80*/  FMUL.FTZ R132, R99, R136.reuse ;  /* 0x0000008863847220 */ /* 0x080fe20000410000 */
[----:B------:R-:W-:Y:S01]  /*3a90*/  FFMA.FTZ R114, R101, R133, R114 ;  /* 0x0000008565727223 */ /* 0x000fe20000010072 */
[----:B------:R-:W-:Y:S01]  /*3aa0*/  FMUL.FTZ R96, R142, R97 ;  /* 0x000000618e607220 */ /* 0x000fe20000410000 */
[----:B------:R-:W-:Y:S01]  /*3ab0*/  FFMA.FTZ R97, R167, R137, R138 ;  /* 0x00000089a7617223 */ /* 0x000fe2000001008a */
[----:B------:R-:W-:Y:S02]  /*3ac0*/  HADD2.F32 R102, -RZ, R131.H1_H1 ;  /* 0x30000083ff667230 */ /* 0x000fe40000004100 */
[----:B------:R-:W-:Y:S01]  /*3ad0*/  FMUL.FTZ R131, R96, R136 ;  /* 0x0000008860837220 */ /* 0x000fe20000410000 */
[----:B------:R-:W-:Y:S01]  /*3ae0*/  FADD.FTZ R101, R168, -R97 ;  /* 0x80000061a8657221 */ /* 0x000fe20000010000 */
[----:B------:R-:W-:Y:S01]  /*3af0*/  FMUL.FTZ R97, R142, R103 ;  /* 0x000000678e617220 */ /* 0x000fe20000410000 */
[----:B------:R-:W-:Y:S01]  /*3b00*/  FADD.FTZ R103, R169, -R100 ;  /* 0x80000064a9677221 */ /* 0x000fe20000010000 */
[----:B------:R-:W-:Y:S01]  /*3b10*/  FFMA.FTZ R115, R102, R132, R115 ;  /* 0x0000008466737223 */ /* 0x000fe20000010073 */
[----:B------:R-:W-:Y:S01]  /*3b20*/  FFMA.FTZ R139, R139, R131, R112 ;  /* 0x000000838b8b7223 */ /* 0x000fe20000010070 */
[----:B------:R-:W-:Y:S01]  /*3b30*/  FMUL.FTZ R100, R97, R136 ;  /* 0x0000008861647220 */ /* 0x000fe20000410000 */
[C---:B------:R-:W-:Y:S01]  /*3b40*/  FMUL.FTZ R103, R142.reuse, R103 ;  /* 0x000000678e677220 */ /* 0x040fe20000410000 */
[----:B------:R-:W-:Y:S01]  /*3b50*/  FMUL.FTZ R102, R142, R101 ;  /* 0x000000658e667220 */ /* 0x000fe20000410000 */
[----:B------:R-:W-:-:S02]  /*3b60*/  HADD2.F32 R112, -RZ, R129.H1_H1 ;  /* 0x30000081ff707230 */ /* 0x000fc40000004100 */
[----:B------:R-:W-:Y:S01]  /*3b70*/  FFMA.FTZ R195, R130, R100, R113 ;  /* 0x0000006482c37223 */ /* 0x000fe20000010071 */
[----:B------:R-:W-:Y:S02]  /*3b80*/  HADD2.F32 R113, -RZ, R71.H1_H1 ;  /* 0x30000047ff717230 */ /* 0x000fe40000004100 */
[-C--:B------:R-:W-:Y:S01]  /*3b90*/  FMUL.FTZ R130, R103, R136.reuse ;  /* 0x0000008867827220 */ /* 0x080fe20000410000 */
[----:B------:R-:W-:Y:S02]  /*3ba0*/  HADD2.F32 R135, -RZ, R129.H0_H0 ;  /* 0x20000081ff877230 */ /* 0x000fe40000004100 */
[----:B------:R-:W-:Y:S01]  /*3bb0*/  FMUL.FTZ R101, R102, R136 ;  /* 0x0000008866657220 */ /* 0x000fe20000410000 */
[----:B------:R-:W-:Y:S02]  /*3bc0*/  HADD2.F32 R134, -RZ, R71.H0_H0 ;  /* 0x20000047ff867230 */ /* 0x000fe40000004100 */
[----:B------:R-:W-:Y:S01]  /*3bd0*/  FMUL.FTZ R196, R113, R132 ;  /* 0x0000008471c47220 */ /* 0x000fe20000410000 */
[----:B------:R-:W-:-:S02]  /*3be0*/  HADD2.F32 R132, -RZ, R70.H0_H0 ;  /* 0x20000046ff847230 */ /* 0x000fc40000004100 */
[----:B------:R-:W-:Y:S01]  /*3bf0*/  FFMA.FTZ R119, R112, R130, R119 ;  /* 0x0000008270777223 */ /* 0x000fe20000010077 */
[-CC-:B------:R-:W-:Y:S01]  /*3c00*/  FFMA.FTZ R113, R163, R137.reuse, R138.reuse ;  /* 0x00000089a3717223 */ /* 0x180fe2000001008a */
[----:B------:R-:W-:Y:S01]  /*3c10*/  FFMA.FTZ R112, R166, R137, R138 ;  /* 0x00000089a6707223 */ /* 0x000fe2000001008a */
[----:B------:R-:W-:Y:S01]  /*3c20*/  FFMA.FTZ R118, R135, R101, R118 ;  /* 0x0000006587767223 */ /* 0x000fe20000010076 */
[--C-:B------:R-:W-:Y:S02]  /*3c30*/  HADD2.F32 R197, -RZ, R128.reuse.H0_H0 ;  /* 0x20000080ffc57230 */ /* 0x100fe40000004100 */
[----:B------:R-:W-:Y:S01]  /*3c40*/  FMUL.FTZ R135, R134, R133 ;  /* 0x0000008586877220 */ /* 0x000fe20000410000 */
[----:B------:R-:W-:Y:S02]  /*3c50*/  HADD2.F32 R198, -RZ, R128.H1_H1 ;  /* 0x30000080ffc67230 */ /* 0x000fe40000004100 */
[----:B------:R-:W-:Y:S01]  /*3c60*/  FMUL.FTZ R133, R132, R131 ;  /* 0x0000008384857220 */ /* 0x000fe20000410000 */
[----:B------:R-:W-:-:S02]  /*3c70*/  HADD2.F32 R129, -RZ, R70.H1_H1 ;  /* 0x30000046ff817230 */ /* 0x000fc40000004100 */
[----:B------:R-:W-:Y:S01]  /*3c80*/  FADD.FTZ R113, R164, -R113 ;  /* 0x80000071a4717221 */ /* 0x000fe20000010000 */
[--C-:B------:R-:W-:Y:S02]  /*3c90*/  HADD2.F32 R128, -RZ, R69.reuse.H0_H0 ;  /* 0x20000045ff807230 */ /* 0x100fe40000004100 */
[----:B------:R-:W-:Y:S01]  /*3ca0*/  FADD.FTZ R131, R165, -R112 ;  /* 0x80000070a5837221 */ /* 0x000fe20000010000 */
[----:B------:R-:W-:Y:S02]  /*3cb0*/  HADD2.F32 R199, -RZ, R69.H1_H1 ;  /* 0x30000045ffc77230 */ /* 0x000fe40000004100 */
[----:B------:R-:W-:Y:S01]  /*3cc0*/  FMUL.FTZ R134, R129, R100 ;  /* 0x0000006481867220 */ /* 0x000fe20000410000 */
[----:B------:R-:W-:Y:S01]  /*3cd0*/  FMUL.FTZ R100, R142, R113 ;  /* 0x000000718e647220 */ /* 0x000fe20000410000 */
[----:B------:R-:W-:Y:S01]  /*3ce0*/  FMUL.FTZ R129, R128, R101 ;  /* 0x0000006580817220 */ /* 0x000fe20000410000 */
[----:B------:R-:W-:Y:S01]  /*3cf0*/  FMUL.FTZ R101, R142, R131 ;  /* 0x000000838e657220 */ /* 0x000fe20000410000 */
[----:B------:R-:W-:-:S02]  /*3d00*/  HADD2.F32 R128, -RZ, R68.H0_H0 ;  /* 0x20000044ff807230 */ /* 0x000fc40000004100 */
[-C--:B------:R-:W-:Y:S01]  /*3d10*/  FMUL.FTZ R113, R100, R136.reuse ;  /* 0x0000008864717220 */ /* 0x080fe20000410000 */
[----:B------:R-:W-:Y:S02]  /*3d20*/  HADD2.F32 R131, -RZ, R68.H1_H1 ;  /* 0x30000044ff837230 */ /* 0x000fe40000004100 */
[----:B------:R-:W-:Y:S01]  /*3d30*/  FMUL.FTZ R112, R101, R136 ;  /* 0x0000008865707220 */ /* 0x000fe20000410000 */
[----:B------:R-:W-:Y:S01]  /*3d40*/  FMUL.FTZ R132, R199, R130 ;  /* 0x00000082c7847220 */ /* 0x000fe20000410000 */
[-C--:B------:R-:W-:Y:S01]  /*3d50*/  FFMA.FTZ R116, R197, R113.reuse, R116 ;  /* 0x00000071c5747223 */ /* 0x080fe20000010074 */
[----:B------:R-:W-:Y:S01]  /*3d60*/  FMUL.FTZ R128, R128, R113 ;  /* 0x0000007180807220 */ /* 0x000fe20000410000 */
[-C--:B------:R-:W-:Y:S01]  /*3d70*/  FMUL.FTZ R113, R131, R112.reuse ;  /* 0x0000007083717220 */ /* 0x080fe20000410000 */
[----:B------:R-:W-:Y:S01]  /*3d80*/  FFMA.FTZ R117, R198, R112, R117 ;  /* 0x00000070c6757223 */ /* 0x000fe20000010075 */
[----:B------:R-:W-:Y:S02]  /*3d90*/  F2FP.F16.F32.PACK_AB R131, R196, R135 ;  /* 0x00000087c483723e */ /* 0x000fe400000000ff */
[----:B------:R-:W-:-:S02]  /*3da0*/  F2FP.F16.F32.PACK_AB R130, R134, R133 ;  /* 0x000000858682723e */ /* 0x000fc400000000ff */
[----:B------:R-:W-:Y:S02]  /*3db0*/  F2FP.F16.F32.PACK_AB R129, R132, R129 ;  /* 0x000000818481723e */ /* 0x000fe400000000ff */
[----:B------:R-:W-:Y:S01]  /*3dc0*/  F2FP.F16.F32.PACK_AB R128, R113, R128 ;  /* 0x000000807180723e */ /* 0x000fe200000000ff */
[----:B------:R-:W-:Y:S06]  /*3dd0*/  BRA `(.L_x_6421) ;  /* 0x0000000400107947 */ /* 0x000fec0003800000 */
.L_x_6422:
[-CC-:B------:R-:W-:Y:S01]  /*3de0*/  FFMA.FTZ R132, R177, R137.reuse, R138.reuse ;  /* 0x00000089b1847223 */ /* 0x180fe2000001008a */
[--C-:B-----5:R-:W-:Y:S02]  /*3df0*/  HADD2.F32 R139, -RZ, R131.reuse.H0_H0 ;  /* 0x20000083ff8b7230 */ /* 0x120fe40000004100 */
[-C--:B------:R-:W-:Y:S01]  /*3e00*/  FFMA.FTZ R195, R178, R137.reuse, R138 ;  /* 0x00000089b2c37223 */ /* 0x080fe2000001008a */
[----:B------:R-:W-:Y:S02]  /*3e10*/  HADD2.F32 R134, -RZ, R131.H1_H1 ;  /* 0x30000083ff867230 */ /* 0x000fe40000004100 */
[----:B------:R-:W-:Y:S01]  /*3e20*/  FADD.FTZ R133, R175, -R132 ;  /* 0x80000084af857221 */ /* 0x000fe20000010000 */
[-CC-:B------:R-:W-:Y:S01]  /*3e30*/  FFMA.FTZ R132, R174, R137.reuse, R138.reuse ;  /* 0x00000089ae847223 */ /* 0x180fe2000001008a */
[----:B------:R-:W-:Y:S01]  /*3e40*/  FADD.FTZ R195, R176, -R195 ;  /* 0x800000c3b0c37221 */ /* 0x000fe20000010000 */
[--C-:B------:R-:W-:Y:S01]  /*3e50*/  FFMA.FTZ R131, R167, R137, R138.reuse ;  /* 0x00000089a7837223 */ /* 0x100fe2000001008a */
[C---:B------:R-:W-:Y:S01]  /*3e60*/  FMUL.FTZ R135, R142.reuse, R133 ;  /* 0x000000858e877220 */ /* 0x040fe20000410000 */
[----:B------:R-:W-:Y:S01]  /*3e70*/  FFMA.FTZ R133, R171, R137, R138 ;  /* 0x00000089ab857223 */ /* 0x000fe2000001008a */
[----:B------:R-:W-:Y:S01]  /*3e80*/  FMUL.FTZ R195, R142, R195 ;  /* 0x000000c38ec37220 */ /* 0x000fe20000410000 */
[----:B------:R-:W-:Y:S01]  /*3e90*/  FADD.FTZ R131, R168, -R131 ;  /* 0x80000083a8837221 */ /* 0x000fe20000010000 */
[-C--:B------:R-:W-:Y:S01]  /*3ea0*/  FMUL.FTZ R201, R135, R136.reuse ;  /* 0x0000008887c97220 */ /* 0x080fe20000410000 */
[----:B------:R-:W-:Y:S01]  /*3eb0*/  FADD.FTZ R133, R172, -R133 ;  /* 0x80000085ac857221 */ /* 0x000fe20000010000 */
[----:B------:R-:W-:Y:S01]  /*3ec0*/  FMUL.FTZ R198, R195, R136 ;  /* 0x00000088c3c67220 */ /* 0x000fe20000410000 */
[C---:B------:R-:W-:Y:S01]  /*3ed0*/  FMUL.FTZ R131, R142.reuse, R131 ;  /* 0x000000838e837220 */ /* 0x040fe20000410000 */
[----:B------:R-:W-:Y:S01]  /*3ee0*/  FFMA.FTZ R114, R139, R201, R114 ;  /* 0x000000c98b727223 */ /* 0x000fe20000010072 */
[----:B------:R-:W-:Y:S01]  /*3ef0*/  FMUL.FTZ R133, R142, R133 ;  /* 0x000000858e857220 */ /* 0x000fe20000410000 */
[----:B------:R-:W-:-:S02]  /*3f00*/  HADD2.F32 R139, -RZ, R130.H0_H0 ;  /* 0x20000082ff8b7230 */ /* 0x000fc40000004100 */
[----:B------:R-:W-:Y:S01]  /*3f10*/  FFMA.FTZ R115, R134, R198, R115 ;  /* 0x000000c686737223 */ /* 0x000fe20000010073 */
[----:B------:R-:W-:Y:S02]  /*3f20*/  HADD2.F32 R130, -RZ, R130.H1_H1 ;  /* 0x30000082ff827230 */ /* 0x000fe40000004100 */
[----:B------:R-:W-:Y:S01]  /*3f30*/  FMUL.FTZ R199, R133, R136 ;  /* 0x0000008885c77220 */ /* 0x000fe20000410000 */
[----:B------:R-:W-:Y:S01]  /*3f40*/  FADD.FTZ R133, R173, -R132 ;  /* 0x80000084ad857221 */ /* 0x000fe20000010000 */
[----:B------:R-:W-:Y:S02]  /*3f50*/  HADD2.F32 R132, -RZ, R71.H0_H0 ;  /* 0x20000047ff847230 */ /* 0x000fe40000004100 */
[----:B------:R-:W-:Y:S01]  /*3f60*/  FFMA.FTZ R139, R139, R199, R112 ;  /* 0x000000c78b8b7223 */ /* 0x000fe20000010070 */
[----:B------:R-:W-:Y:S01]  /*3f70*/  FFMA.FTZ R112, R170, R137, R138 ;  /* 0x00000089aa707223 */ /* 0x000fe2000001008a */
[----:B------:R-:W-:Y:S01]  /*3f80*/  FMUL.FTZ R135, R142, R133 ;  /* 0x000000858e877220 */ /* 0x000fe20000410000 */
[----:B------:R-:W-:Y:S01]  /*3f90*/  FMUL.FTZ R201, R132, R201 ;  /* 0x000000c984c97220 */ /* 0x000fe20000410000 */
[----:B------:R-:W-:-:S02]  /*3fa0*/  HADD2.F32 R132, -RZ, R70.H0_H0 ;  /* 0x20000046ff847230 */ /* 0x000fc40000004100 */
[----:B------:R-:W-:Y:S01]  /*3fb0*/  FADD.FTZ R133, R169, -R112 ;  /* 0x80000070a9857221 */ /* 0x000fe20000010000 */
[----:B------:R-:W-:Y:S01]  /*3fc0*/  FMUL.FTZ R196, R135, R136 ;  /* 0x0000008887c47220 */ /* 0x000fe20000410000 */
[----:B------:R-:W-:Y:S02]  /*3fd0*/  HADD2.F32 R112, -RZ, R129.H1_H1 ;  /* 0x30000081ff707230 */ /* 0x000fe40000004100 */
[----:B------:R-:W-:Y:S01]  /*3fe0*/  FMUL.FTZ R197, R142, R133 ;  /* 0x000000858ec57220 */ /* 0x000fe20000410000 */
[----:B------:R-:W-:Y:S01]  /*3ff0*/  FFMA.FTZ R195, R130, R196, R113 ;  /* 0x000000c482c37223 */ /* 0x000fe20000010071 */
[----:B------:R-:W-:Y:S02]  /*4000*/  HADD2.F32 R113, -RZ, R71.H1_H1 ;  /* 0x30000047ff717230 */ /* 0x000fe40000004100 */
[-C--:B------:R-:W-:Y:S01]  /*4010*/  FMUL.FTZ R133, R131, R136.reuse ;  /* 0x0000008883857220 */ /* 0x080fe20000410000 */
[----:B------:R-:W-:Y:S01]  /*4020*/  FMUL.FTZ R134, R197, R136 ;  /* 0x00000088c5867220 */ /* 0x000fe20000410000 */
[----:B------:R-:W-:-:S02]  /*4030*/  HADD2.F32 R131, -RZ, R70.H1_H1 ;  /* 0x30000046ff837230 */ /* 0x000fc40000004100 */
[----:B------:R-:W-:Y:S01]  /*4040*/  FMUL.FTZ R199, R132, R199 ;  /* 0x000000c784c77220 */ /* 0x000fe20000410000 */
[----:B------:R-:W-:Y:S01]  /*4050*/  FMUL.FTZ R198, R113, R198 ;  /* 0x000000c671c67220 */ /* 0x000fe20000410000 */
[----:B------:R-:W-:Y:S01]  /*4060*/  FFMA.FTZ R119, R112, R134, R119 ;  /* 0x0000008670777223 */ /* 0x000fe20000010077 */
[-CC-:B------:R-:W-:Y:S01]  /*4070*/  FFMA.FTZ R113, R163, R137.reuse, R138.reuse ;  /* 0x00000089a3717223 */ /* 0x180fe2000001008a */
[----:B------:R-:W-:Y:S01]  /*4080*/  FFMA.FTZ R112, R166, R137, R138 ;  /* 0x00000089a6707223 */ /* 0x000fe2000001008a */
[----:B------:R-:W-:Y:S02]  /*4090*/  HADD2.F32 R135, -RZ, R129.H0_H0 ;  /* 0x20000081ff877230 */ /* 0x000fe40000004100 */
[----:B------:R-:W-:Y:S01]  /*40a0*/  FMUL.FTZ R196, R131, R196 ;  /* 0x000000c483c47220 */ /* 0x000fe20000410000 */
[--C-:B------:R-:W-:Y:S02]  /*40b0*/  HADD2.F32 R129, -RZ, R128.reuse.H0_H0 ;  /* 0x20000080ff817230 */ /* 0x100fe40000004100 */
[----:B------:R-:W-:Y:S01]  /*40c0*/  FADD.FTZ R113, R164, -R113 ;  /* 0x80000071a4717221 */ /* 0x000fe20000010000 */
[----:B------:R-:W-:-:S02]  /*40d0*/  HADD2.F32 R130, -RZ, R128.H1_H1 ;  /* 0x30000080ff827230 */ /* 0x000fc40000004100 */
[----:B------:R-:W-:Y:S01]  /*40e0*/  FADD.FTZ R131, R165, -R112 ;  /* 0x80000070a5837221 */ /* 0x000fe20000010000 */
[--C-:B------:R-:W-:Y:S02]  /*40f0*/  HADD2.F32 R128, -RZ, R69.reuse.H0_H0 ;  /* 0x20000045ff807230 */ /* 0x100fe40000004100 */
[C---:B------:R-:W-:Y:S01]  /*4100*/  FMUL.FTZ R113, R142.reuse, R113 ;  /* 0x000000718e717220 */ /* 0x040fe20000410000 */
[----:B------:R-:W-:Y:S01]  /*4110*/  FFMA.FTZ R118, R135, R133, R118 ;  /* 0x0000008587767223 */ /* 0x000fe20000010076 */
[----:B------:R-:W-:Y:S01]  /*4120*/  FMUL.FTZ R131, R142, R131 ;  /* 0x000000838e837220 */ /* 0x000fe20000410000 */
[----:B------:R-:W-:Y:S02]  /*4130*/  HADD2.F32 R135, -RZ, R69.H1_H1 ;  /* 0x30000045ff877230 */ /* 0x000fe40000004100 */
[----:B------:R-:W-:Y:S01]  /*4140*/  FMUL.FTZ R132, R128, R133 ;  /* 0x0000008580847220 */ /* 0x000fe20000410000 */
[--C-:B------:R-:W-:Y:S02]  /*4150*/  HADD2.F32 R112, -RZ, R68.reuse.H0_H0 ;  /* 0x20000044ff707230 */ /* 0x100fe40000004100 */
[----:B------:R-:W-:Y:S01]  /*4160*/  FMUL.FTZ R113, R113, R136 ;  /* 0x0000008871717220 */ /* 0x000fe20000410000 */
[----:B------:R-:W-:-:S02]  /*4170*/  HADD2.F32 R133, -RZ, R68.H1_H1 ;  /* 0x30000044ff857230 */ /* 0x000fc40000004100 */
[----:B------:R-:W-:Y:S01]  /*4180*/  FMUL.FTZ R128, R131, R136 ;  /* 0x0000008883807220 */ /* 0x000fe20000410000 */
[----:B------:R-:W-:Y:S01]  /*4190*/  FMUL.FTZ R135, R135, R134 ;  /* 0x0000008687877220 */ /* 0x000fe20000410000 */
[-C--:B------:R-:W-:Y:S01]  /*41a0*/  FMUL.FTZ R112, R112, R113.reuse ;  /* 0x0000007170707220 */ /* 0x080fe20000410000 */
[----:B------:R-:W-:Y:S01]  /*41b0*/  FFMA.FTZ R116, R129, R113, R116 ;  /* 0x0000007181747223 */ /* 0x000fe20000010074 */
[-C--:B------:R-:W-:Y:S01]  /*41c0*/  FMUL.FTZ R133, R133, R128.reuse ;  /* 0x0000008085857220 */ /* 0x080fe20000410000 */
[----:B------:R-:W-:Y:S01]  /*41d0*/  FFMA.FTZ R117, R130, R128, R117 ;  /* 0x0000008082757223 */ /* 0x000fe20000010075 */
[----:B------:R-:W-:Y:S02]  /*41e0*/  F2FP.F16.F32.PACK_AB R131, R198, R201 ;  /* 0x000000c9c683723e */ /* 0x000fe400000000ff */
[----:B------:R-:W-:Y:S02]  /*41f0*/  F2FP.F16.F32.PACK_AB R130, R196, R199 ;  /* 0x000000c7c482723e */ /* 0x000fe400000000ff */
[----:B------:R-:W-:-:S02]  /*4200*/  F2FP.F16.F32.PACK_AB R129, R135, R132 ;  /* 0x000000848781723e */ /* 0x000fc400000000ff */
[----:B------:R-:W-:-:S07]  /*4210*/  F2FP.F16.F32.PACK_AB R128, R133, R112 ;  /* 0x000000708580723e */ /* 0x000fce00000000ff */
.L_x_6421:
[----:B------:R-:W0:Y:S08]  /*4220*/  @P1 LDC.64 R132, c[0x0][0x478] ;  /* 0x00011e00ff841b82 */ /* 0x000e300000000a00 */
[----:B------:R-:W1:Y:S01]  /*4230*/  LDC.64 R112, c[0x0][0x468] ;  /* 0x00011a00ff707b82 */ /* 0x000e620000000a00 */
[----:B0-----:R-:W-:-:S05]  /*4240*/  @P1 IMAD.WIDE.U32 R132, R141, 0x20, R132 ;  /* 0x000000208d841825 */ /* 0x001fca00078e0084 */
[----:B------:R2:W-:Y:S01]  /*4250*/  @P1 STG.E.128 desc[UR10][R132.64], R100 ;  /* 0x0000006484001986 */ /* 0x0005e2000c101d0a */
[----:B-1----:R-:W-:-:S03]  /*4260*/  IMAD.WIDE.U32 R134, R141, 0x10, R112 ;  /* 0x000000108d867825 */ /* 0x002fc600078e0070 */
[----:B------:R2:W-:Y:S01]  /*4270*/  @P1 STG.E.128 desc[UR10][R132.64+0x10], R96 ;  /* 0x0000106084001986 */ /* 0x0005e2000c101d0a */
[----:B------:R-:W-:Y:S02]  /*4280*/  MOV R112, R139 ;  /* 0x0000008b00707202 */ /* 0x000fe40000000f00 */
[----:B------:R-:W-:Y:S01]  /*4290*/  MOV R113, R195 ;  /* 0x000000c300717202 */ /* 0x000fe20000000f00 */
[----:B------:R2:W-:Y:S01]  /*42a0*/  STG.E.128 desc[UR10][R134.64], R128 ;  /* 0x0000008086007986 */ /* 0x0005e2000c101d0a */
[----:B------:R-:W-:-:S07]  /*42b0*/  IADD3 R141, PT, PT, R141, 0x80, RZ ;  /* 0x000000808d8d7810 */ /* 0x000fce0007ffe0ff */
.L_x_6418:
[----:B------:R-:W-:Y:S05]  /*42c0*/  BSYNC.RECONVERGENT B0 ;  /* 0x0000000000007941 */ /* 0x000fea0003800200 */
.L_x_6417:
        /* <DEDUP_REMOVED lines=14> */
[--C-:B-----5:R-:W-:Y:S02]  /*43b0*/  HADD2.F32 R100, -RZ, R131.reuse.H0_H0 ;  /* 0x20000083ff647230 */ /* 0x120fe40000004100 */
[-C--:B------:R-:W-:Y:S01]  /*43c0*/  FFMA.FTZ R103, R187, R137.reuse, R138 ;  /* 0x00000089bb677223 */ /* 0x080fe2000001008a */
[----:B------:R-:W-:Y:S01]  /*43d0*/  FADD.FTZ R96, R193, -R96 ;  /* 0x80000060c1607221 */ /* 0x000fe20000010000 */
[----:B------:R-:W-:Y:S01]  /*43e0*/  FADD.FTZ R97, R192, -R97 ;  /* 0x80000061c0617221 */ /* 0x000fe20000010000 */
[----:B------:R-:W-:Y:S02]  /*43f0*/  HADD2.F32 R131, -RZ, R131.H1_H1 ;  /* 0x30000083ff837230 */ /* 0x000fe40000004100 */
[----:B------:R-:W-:Y:S01]  /*4400*/  FFMA.FTZ R102, R190, R137, R138 ;  /* 0x00000089be667223 */ /* 0x000fe2000001008a */
[C---:B------:R-:W-:Y:S01]  /*4410*/  FFMA.FTZ R99, R142.reuse, R96, R95 ;  /* 0x000000608e637223 */ /* 0x040fe2000001005f */
[----:B------:R-:W-:Y:S01]  /*4420*/  FFMA.FTZ R98, R142, R97, R94 ;  /* 0x000000618e627223 */ /* 0x000fe2000001005e */
[-C--:B------:R-:W-:Y:S01]  /*4430*/  FFMA.FTZ R97, R183, R137.reuse, R138 ;  /* 0x00000089b7617223 */ /* 0x080fe2000001008a */
[----:B------:R-:W-:Y:S01]  /*4440*/  FADD.FTZ R102, R189, -R102 ;  /* 0x80000066bd667221 */ /* 0x000fe20000010000 */
[-C--:B------:R-:W-:Y:S01]  /*4450*/  FMUL.FTZ R196, R99, R136.reuse ;  /* 0x0000008863c47220 */ /* 0x080fe20000410000 */
[----:B------:R-:W-:Y:S01]  /*4460*/  FFMA.FTZ R96, R186, R137, R138 ;  /* 0x00000089ba607223 */ /* 0x000fe2000001008a */
[----:B------:R-:W-:Y:S01]  /*4470*/  FMUL.FTZ R139, R98, R136 ;  /* 0x00000088628b7220 */ /* 0x000fe20000410000 */
[----:B------:R-:W-:-:S02]  /*4480*/  HADD2.F32 R134, -RZ, R130.H0_H0 ;  /* 0x20000082ff867230 */ /* 0x000fc40000004100 */
[----:B------:R-:W-:Y:S01]  /*4490*/  FFMA.FTZ R107, R196, R131, R107 ;  /* 0x00000083c46b7223 */ /* 0x000fe2000001006b */
[----:B------:R-:W-:Y:S01]  /*44a0*/  FADD.FTZ R131, R188, -R103 ;  /* 0x80000067bc837221 */ /* 0x000fe20000010000 */
[----:B------:R-:W-:Y:S01]  /*44b0*/  FADD.FTZ R103, R184, -R97 ;  /* 0x80000061b8677221 */ /* 0x000fe20000010000 */
[C---:B------:R-:W-:Y:S01]  /*44c0*/  FFMA.FTZ R97, R142.reuse, R102, R93 ;  /* 0x000000668e617223 */ /* 0x040fe2000001005d */
[----:B------:R-:W-:Y:S02]  /*44d0*/  HADD2.F32 R135, -RZ, R130.H1_H1 ;  /* 0x30000082ff877230 */ /* 0x000fe40000004100 */
[----:B------:R-:W-:Y:S01]  /*44e0*/  FFMA.FTZ R106, R139, R100, R106 ;  /* 0x000000648b6a7223 */ /* 0x000fe2000001006a */
[C---:B------:R-:W-:Y:S01]  /*44f0*/  FFMA.FTZ R102, R142.reuse, R103, R90 ;  /* 0x000000678e667223 */ /* 0x040fe2000001005a */
[----:B------:R-:W-:Y:S01]  /*4500*/  FADD.FTZ R130, R185, -R96 ;  /* 0x80000060b9827221 */ /* 0x000fe20000010000 */
[--C-:B------:R-:W-:Y:S02]  /*4510*/  HADD2.F32 R100, -RZ, R129.reuse.H0_H0 ;  /* 0x20000081ff647230 */ /* 0x100fe40000004100 */
[----:B------:R-:W-:Y:S01]  /*4520*/  FFMA.FTZ R96, R142, R131, R92 ;  /* 0x000000838e607223 */ /* 0x000fe2000001005c */
[-C--:B------:R-:W-:Y:S01]  /*4530*/  FMUL.FTZ R132, R97, R136.reuse ;  /* 0x0000008861847220 */ /* 0x080fe20000410000 */
[----:B------:R-:W-:Y:S01]  /*4540*/  FMUL.FTZ R131, R102, R136 ;  /* 0x0000008866837220 */ /* 0x000fe20000410000 */
[----:B------:R-:W-:Y:S01]  /*4550*/  FFMA.FTZ R103, R142, R130, R91 ;  /* 0x000000828e677223 */ /* 0x000fe2000001005b */
[----:B------:R-:W-:-:S02]  /*4560*/  HADD2.F32 R129, -RZ, R129.H1_H1 ;  /* 0x30000081ff817230 */ /* 0x000fc40000004100 */
[----:B------:R-:W-:Y:S01]  /*4570*/  FFMA.FTZ R135, R132, R135, R105 ;  /* 0x0000008784877223 */ /* 0x000fe20000010069 */
[----:B------:R-:W-:Y:S01]  /*4580*/  FFMA.FTZ R110, R131, R100, R110 ;  /* 0x00000064836e7223 */ /* 0x000fe2000001006e */
[--C-:B------:R-:W-:Y:S02]  /*4590*/  HADD2.F32 R105, -RZ, R63.reuse.H1_H1 ;  /* 0x3000003fff697230 */ /* 0x100fe40000004100 */
[-C--:B------:R-:W-:Y:S01]  /*45a0*/  FMUL.FTZ R133, R96, R136.reuse ;  /* 0x0000008860857220 */ /* 0x080fe20000410000 */
[----:B------:R-:W-:Y:S02]  /*45b0*/  HADD2.F32 R100, -RZ, R63.H0_H0 ;  /* 0x2000003fff647230 */ /* 0x000fe40000004100 */
[----:B------:R-:W-:Y:S01]  /*45c0*/  FMUL.FTZ R130, R103, R136 ;  /* 0x0000008867827220 */ /* 0x000fe20000410000 */
[--C-:B------:R-:W-:Y:S01]  /*45d0*/  FFMA.FTZ R101, R179, R137, R138.reuse ;  /* 0x00000089b3657223 */ /* 0x100fe2000001008a */
[----:B------:R-:W-:Y:S01]  /*45e0*/  FMUL.FTZ R198, R196, R105 ;  /* 0x00000069c4c67220 */ /* 0x000fe20000410000 */
[----:B------:R-:W-:Y:S01]  /*45f0*/  FFMA.FTZ R138, R182, R137, R138 ;  /* 0x00000089b68a7223 */ /* 0x000fe2000001008a */
[----:B------:R-:W-:Y:S01]  /*4600*/  FMUL.FTZ R139, R139, R100 ;  /* 0x000000648b8b7220 */ /* 0x000fe20000410000 */
[----:B------:R-:W-:-:S02]  /*4610*/  HADD2.F32 R105, -RZ, R62.H1_H1 ;  /* 0x3000003eff697230 */ /* 0x000fc40000004100 */
[----:B------:R-:W-:Y:S01]  /*4620*/  FFMA.FTZ R134, R133, R134, R104 ;  /* 0x0000008685867223 */ /* 0x000fe20000010068 */
[----:B------:R-:W-:Y:S02]  /*4630*/  HADD2.F32 R100, -RZ, R61.H0_H0 ;  /* 0x2000003dff647230 */ /* 0x000fe40000004100 */
[----:B------:R-:W-:Y:S01]  /*4640*/  FFMA.FTZ R111, R130, R129, R111 ;  /* 0x00000081826f7223 */ /* 0x000fe2000001006f */
[--C-:B------:R-:W-:Y:S02]  /*4650*/  HADD2.F32 R104, -RZ, R128.reuse.H0_H0 ;  /* 0x20000080ff687230 */ /* 0x100fe40000004100 */
[----:B------:R-:W-:Y:S01]  /*4660*/  FADD.FTZ R101, R180, -R101 ;  /* 0x80000065b4657221 */ /* 0x000fe20000010000 */
[----:B------:R-:W-:Y:S02]  /*4670*/  HADD2.F32 R129, -RZ, R128.H1_H1 ;  /* 0x30000080ff817230 */ /* 0x000fe40000004100 */
[----:B------:R-:W-:Y:S01]  /*4680*/  FADD.FTZ R138, R181, -R138 ;  /* 0x8000008ab58a7221 */ /* 0x000fe20000010000 */
[----:B------:R-:W-:-:S02]  /*4690*/  HADD2.F32 R128, -RZ, R62.H0_H0 ;  /* 0x2000003eff807230 */ /* 0x000fc40000004100 */
[----:B------:R-:W-:Y:S01]  /*46a0*/  FMUL.FTZ R196, R132, R105 ;  /* 0x0000006984c47220 */ /* 0x000fe20000410000 */
[----:B------:R-:W-:Y:S01]  /*46b0*/  FMUL.FTZ R132, R131, R100 ;  /* 0x0000006483847220 */ /* 0x000fe20000410000 */
[C---:B------:R-:W-:Y:S01]  /*46c0*/  FFMA.FTZ R100, R142.reuse, R101, R88 ;  /* 0x000000658e647223 */ /* 0x040fe20000010058 */
[----:B------:R-:W-:Y:S01]  /*46d0*/  FFMA.FTZ R101, R142, R138, R89 ;  /* 0x0000008a8e657223 */ /* 0x000fe20000010059 */
[----:B------:R-:W-:Y:S01]  /*46e0*/  FMUL.FTZ R137, R133, R128 ;  /* 0x0000008085897220 */ /* 0x000fe20000410000 */
[--C-:B------:R-:W-:Y:S02]  /*46f0*/  HADD2.F32 R128, -RZ, R60.reuse.H0_H0 ;  /* 0x2000003cff807230 */ /* 0x100fe40000004100 */
[-C--:B------:R-:W-:Y:S01]  /*4700*/  FMUL.FTZ R105, R100, R136.reuse ;  /* 0x0000008864697220 */ /* 0x080fe20000410000 */
[----:B------:R-:W-:Y:S02]  /*4710*/  HADD2.F32 R133, -RZ, R61.H1_H1 ;  /* 0x3000003dff857230 */ /* 0x000fe40000004100 */
[----:B------:R-:W-:Y:S01]  /*4720*/  FMUL.FTZ R136, R101, R136 ;  /* 0x0000008865887220 */ /* 0x000fe20000410000 */
[----:B------:R-:W-:-:S02]  /*4730*/  HADD2.F32 R131, -RZ, R60.H1_H1 ;  /* 0x3000003cff837230 */ /* 0x000fc40000004100 */
[C---:B------:R-:W-:Y:S01]  /*4740*/  FFMA.FTZ R108, R105.reuse, R104, R108 ;  /* 0x00000068696c7223 */ /* 0x040fe2000001006c */
[----:B------:R-:W-:Y:S01]  /*4750*/  FMUL.FTZ R128, R105, R128 ;  /* 0x0000008069807220 */ /* 0x000fe20000410000 */
[----:B------:R-:W-:Y:S01]  /*4760*/  FMUL.FTZ R133, R130, R133 ;  /* 0x0000008582857220 */ /* 0x000fe20000410000 */
[C---:B------:R-:W-:Y:S01]  /*4770*/  FFMA.FTZ R109, R136.reuse, R129, R109 ;  /* 0x00000081886d7223 */ /* 0x040fe2000001006d */
[----:B------:R-:W-:Y:S01]  /*4780*/  FMUL.FTZ R105, R136, R131 ;  /* 0x0000008388697220 */ /* 0x000fe20000410000 */
[----:B------:R-:W-:Y:S02]  /*4790*/  F2FP.F16.F32.PACK_AB R131, R198, R139 ;  /* 0x0000008bc683723e */ /* 0x000fe400000000ff */
[----:B------:R-:W-:Y:S02]  /*47a0*/  F2FP.F16.F32.PACK_AB R130, R196, R137 ;  /* 0x00000089c482723e */ /* 0x000fe400000000ff */
[----:B------:R-:W-:Y:S02]  /*47b0*/  F2FP.F16.F32.PACK_AB R129, R133, R132 ;  /* 0x000000848581723e */ /* 0x000fe400000000ff */
[----:B------:R-:W-:Y:S01]  /*47c0*/  F2FP.F16.F32.PACK_AB R128, R105, R128 ;  /* 0x000000806980723e */ /* 0x000fe200000000ff */
[----:B------:R-:W-:Y:S06]  /*47d0*/  BRA `(.L_x_6427) ;  /* 0x0000000c00487947 */ /* 0x000fec0003800000 */
.L_x_6426:
        /* <DEDUP_REMOVED lines=16> */
[C---:B------:R-:W-:Y:S01]  /*48e0*/  FFMA.FTZ R201, R142.reuse, R202, R95 ;  /* 0x000000ca8ec97223 */ /* 0x040fe2000001005f */
[C---:B------:R-:W-:Y:S01]  /*48f0*/  FFMA.FTZ R197, R142.reuse, R197, R94 ;  /* 0x000000c58ec57223 */ /* 0x040fe2000001005e */
[----:B------:R-:W-:Y:S01]  /*4900*/  FFMA.FTZ R137, R142, R139, R92 ;  /* 0x0000008b8e897223 */ /* 0x000fe2000001005c */
[----:B-----5:R-:W-:-:S02]  /*4910*/  HADD2.F32 R200, -RZ, R131.H0_H0 ;  /* 0x20000083ffc87230 */ /* 0x020fc40000004100 */
[C---:B------:R-:W-:Y:S01]  /*4920*/  FFMA.FTZ R199, R142.reuse, R196, R93 ;  /* 0x000000c48ec77223 */ /* 0x040fe2000001005d */
[----:B------:R-:W-:Y:S02]  /*4930*/  HADD2.F32 R203, -RZ, R131.H1_H1 ;  /* 0x30000083ffcb7230 */ /* 0x000fe40000004100 */
        /* <DEDUP_REMOVED lines=12> */
[----:B------:R-:W-:-:S02]  /*4a00*/  HADD2.F32 R134, -RZ, R130.H0_H0 ;  /* 0x20000082ff867230 */ /* 0x000fc40000004100 */
[C---:B------:R-:W-:Y:S01]  /*4a10*/  FFMA.FTZ R107, R202.reuse, R203, R107 ;  /* 0x000000cbca6b7223 */ /* 0x040fe2000001006b */
[----:B------:R-:W-:Y:S02]  /*4a20*/  HADD2.F32 R131, -RZ, R63.H1_H1 ;  /* 0x3000003fff837230 */ /* 0x000fe40000004100 */
[----:B------:R-:W-:Y:S01]  /*4a30*/  FFMA.FTZ R106, R201, R200, R106 ;  /* 0x000000c8c96a7223 */ /* 0x000fe2000001006a */
[----:B------:R-:W-:Y:S02]  /*4a40*/  HADD2.F32 R198, -RZ, R130.H1_H1 ;  /* 0x30000082ffc67230 */ /* 0x000fe40000004100 */
[----:B------:R-:W-:Y:S01]  /*4a50*/  FFMA.FTZ R134, R197, R134, R104 ;  /* 0x00000086c5867223 */ /* 0x000fe20000010068 */
[----:B------:R-:W-:Y:S02]  /*4a60*/  HADD2.F32 R130, -RZ, R129.H0_H0 ;  /* 0x20000081ff827230 */ /* 0x000fe40000004100 */
[----:B------:R-:W-:Y:S01]  /*4a70*/  FMUL.FTZ R199, R202, R131 ;  /* 0x00000083cac77220 */ /* 0x000fe20000410000 */
[----:B------:R-:W-:-:S02]  /*4a80*/  HADD2.F32 R131, -RZ, R62.H1_H1 ;  /* 0x3000003eff837230 */ /* 0x000fc40000004100 */
[C---:B------:R-:W-:Y:S01]  /*4a90*/  FFMA.FTZ R135, R142.reuse, R198, R105 ;  /* 0x000000c68e877223 */ /* 0x040fe20000010069 */
[----:B------:R-:W-:Y:S02]  /*4aa0*/  HADD2.F32 R104, -RZ, R61.H0_H0 ;  /* 0x2000003dff687230 */ /* 0x000fe40000004100 */
[C---:B------:R-:W-:Y:S01]  /*4ab0*/  FFMA.FTZ R110, R137.reuse, R130, R110 ;  /* 0x00000082896e7223 */ /* 0x040fe2000001006e */
[----:B------:R-:W-:Y:S02]  /*4ac0*/  HADD2.F32 R195, -RZ, R129.H1_H1 ;  /* 0x30000081ffc37230 */ /* 0x000fe40000004100 */
[----:B------:R-:W-:Y:S01]  /*4ad0*/  FMUL.FTZ R139, R142, R131 ;  /* 0x000000838e8b7220 */ /* 0x000fe20000410000 */
[----:B------:R-:W-:Y:S02]  /*4ae0*/  HADD2.F32 R196, -RZ, R63.H0_H0 ;  /* 0x2000003fffc47230 */ /* 0x000fe40000004100 */
[----:B------:R-:W-:Y:S01]  /*4af0*/  FMUL.FTZ R137, R137, R104 ;  /* 0x0000006889897220 */ /* 0x000fe20000410000 */
[----:B------:R-:W-:-:S02]  /*4b00*/  HADD2.F32 R138, -RZ, R62.H0_H0 ;  /* 0x2000003eff8a7230 */ /* 0x000fc40000004100 */
[C---:B------:R-:W-:Y:S01]  /*4b10*/  FFMA.FTZ R111, R132.reuse, R195, R111 ;  /* 0x000000c3846f7223 */ /* 0x040fe2000001006f */
        /* <DEDUP_REMOVED lines=9> */
[C---:B------:R-:W-:Y:S01]  /*4bb0*/  FMUL.FTZ R105, R136.reuse, R105 ;  /* 0x0000006988697220 */ /* 0x040fe20000410000 */
[----:B------:R-:W-:Y:S01]  /*4bc0*/  F2FP.F16.F32.PACK_AB R131, R199, R196 ;  /* 0x000000c4c783723e */ /* 0x000fe200000000ff */
[----:B------:R-:W-:Y:S01]  /*4bd0*/  FFMA.FTZ R108, R133, R129, R108 ;  /* 0x00000081856c7223 */ /* 0x000fe2000001006c */
[----:B------:R-:W-:Y:S01]  /*4be0*/  F2FP.F16.F32.PACK_AB R130, R139, R138 ;  /* 0x0000008a8b82723e */ /* 0x000fe200000000ff */
[----:B------:R-:W-:Y:S01]  /*4bf0*/  FFMA.FTZ R109, R136, R128, R109 ;  /* 0x00000080886d7223 */ /* 0x000fe2000001006d */
[----:B------:R-:W-:Y:S02]  /*4c00*/  F2FP.F16.F32.PACK_AB R129, R132, R137 ;  /* 0x000000898481723e */ /* 0x000fe400000000ff */
[----:B------:R-:W-:Y:S01]  /*4c10*/  F2FP.F16.F32.PACK_AB R128, R105, R104 ;  /* 0x000000686980723e */ /* 0x000fe200000000ff */
[----:B------:R-:W-:Y:S06]  /*4c20*/  BRA `(.L_x_6427) ;  /* 0x0000000800347947 */ /* 0x000fec0003800000 */
.L_x_6425:
[----:B------:R-:W0:Y:S02]  /*4c30*/  LDC.64 R132, c[0x0][0x478] ;  /* 0x00011e00ff847b82 */ /* 0x000e240000000a00 */
[----:B0-----:R-:W-:-:S04]  /*4c40*/  ISETP.NE.U32.AND P1, PT, R132, RZ, PT ;  /* 0x000000ff8400720c */ /* 0x001fc80003f25070 */
[----:B------:R-:W-:-:S13]  /*4c50*/  ISETP.NE.AND.EX P1, PT, R133, RZ, PT, P1 ;  /* 0x000000ff8500720c */ /* 0x000fda0003f25310 */
[----:B------:R-:W-:Y:S05]  /*4c60*/  @!P1 BRA `(.L_x_6428) ;  /* 0x0000000400149947 */ /* 0x000fea0003800000 */
[-CC-:B------:R-:W-:Y:S01]  /*4c70*/  FFMA.FTZ R97, R191, R137.reuse, R138.reuse ;  /* 0x00000089bf617223 */ /* 0x180fe2000001008a */
[-CC-:B------:R-:W-:Y:S01]  /*4c80*/  FFMA.FTZ R96, R194, R137.reuse, R138.reuse ;  /* 0x00000089c2607223 */ /* 0x180fe2000001008a */
[-C--:B------:R-:W-:Y:S01]  /*4c90*/  FFMA.FTZ R101, R187, R137.reuse, R138 ;  /* 0x00000089bb657223 */ /* 0x080fe2000001008a */
[--C-:B-----5:R-:W-:Y:S02]  /*4ca0*/  HADD2.F32 R103, -RZ, R131.reuse.H0_H0 ;  /* 0x20000083ff677230 */ /* 0x120fe40000004100 */
[----:B------:R-:W-:Y:S01]  /*4cb0*/  FADD.FTZ R97, R192, -R97 ;  /* 0x80000061c0617221 */ /* 0x000fe20000010000 */
[----:B------:R-:W-:Y:S01]  /*4cc0*/  FADD.FTZ R99, R193, -R96 ;  /* 0x80000060c1637221 */ /* 0x000fe20000010000 */
[----:B------:R-:W-:Y:S02]  /*4cd0*/  HADD2.F32 R102, -RZ, R131.H1_H1 ;  /* 0x30000083ff667230 */ /* 0x000fe40000004100 */
[--C-:B------:R-:W-:Y:S01]  /*4ce0*/  FFMA.FTZ R100, R190, R137, R138.reuse ;  /* 0x00000089be647223 */ /* 0x100fe2000001008a */
[----:B------:R-:W-:Y:S01]  /*4cf0*/  FMUL.FTZ R98, R142, R97 ;  /* 0x000000618e627220 */ /* 0x000fe20000410000 */
[-CC-:B------:R-:W-:Y:S01]  /*4d00*/  FFMA.FTZ R97, R183, R137.reuse, R138.reuse ;  /* 0x00000089b7617223 */ /* 0x180fe2000001008a */
[-CC-:B------:R-:W-:Y:S01]  /*4d10*/  FFMA.FTZ R96, R186, R137.reuse, R138.reuse ;  /* 0x00000089ba607223 */ /* 0x180fe2000001008a */
[-CC-:B------:R-:W-:Y:S01]  /*4d20*/  FFMA.FTZ R133, R179, R137.reuse, R138.reuse ;  /* 0x00000089b3857223 */ /* 0x180fe2000001008a */
[----:B------:R-:W-:Y:S01]  /*4d30*/  FMUL.FTZ R131, R98, R136 ;  /* 0x0000008862837220 */ /* 0x000fe20000410000 */
[----:B------:R-:W-:Y:S01]  /*4d40*/  FFMA.FTZ R196, R182, R137, R138 ;  /* 0x00000089b6c47223 */ /* 0x000fe2000001008a */
[----:B------:R-:W-:Y:S01]  /*4d50*/  FMUL.FTZ R99, R142, R99 ;  /* 0x000000638e637220 */ /* 0x000fe20000410000 */
[----:B------:R-:W-:-:S02]  /*4d60*/  HADD2.F32 R137, -RZ, R129.H0_H0 ;  /* 0x20000081ff897230 */ /* 0x000fc40000004100 */
[----:B------:R-:W-:Y:S01]  /*4d70*/  FADD.FTZ R139, R189, -R100 ;  /* 0x80000064bd8b7221 */ /* 0x000fe20000010000 */
[----:B------:R-:W-:Y:S02]  /*4d80*/  HADD2.F32 R138, -RZ, R129.H1_H1 ;  /* 0x30000081ff8a7230 */ /* 0x000fe40000004100 */
[----:B------:R-:W-:Y:S01]  /*4d90*/  FADD.FTZ R129, R188, -R101 ;  /* 0x80000065bc817221 */ /* 0x000fe20000010000 */
[----:B------:R-:W-:Y:S01]  /*4da0*/  FFMA.FTZ R106, R103, R131, R106 ;  /* 0x00000083676a7223 */ /* 0x000fe2000001006a */
[----:B------:R-:W-:Y:S01]  /*4db0*/  FMUL.FTZ R132, R99, R136 ;  /* 0x0000008863847220 */ /* 0x000fe20000410000 */
[----:B------:R-:W-:Y:S01]  /*4dc0*/  FADD.FTZ R103, R185, -R96 ;  /* 0x80000060b9677221 */ /* 0x000fe20000010000 */
[----:B------:R-:W-:Y:S01]  /*4dd0*/  FADD.FTZ R101, R184, -R97 ;  /* 0x80000061b8657221 */ /* 0x000fe20000010000 */
[C---:B------:R-:W-:Y:S01]  /*4de0*/  FMUL.FTZ R96, R142.reuse, R129 ;  /* 0x000000818e607220 */ /* 0x040fe20000410000 */
[----:B------:R-:W-:Y:S01]  /*4df0*/  FMUL.FTZ R97, R142, R139 ;  /* 0x0000008b8e617220 */ /* 0x000fe20000410000 */
[----:B------:R-:W-:Y:S01]  /*4e00*/  FFMA.FTZ R107, R102, R132, R107 ;  /* 0x00000084666b7223 */ /* 0x000fe2000001006b */
[----:B------:R-:W-:-:S02]  /*4e10*/  HADD2.F32 R135, -RZ, R130.H0_H0 ;  /* 0x20000082ff877230 */ /* 0x000fc40000004100 */
[----:B------:R-:W-:Y:S01]  /*4e20*/  FMUL.FTZ R102, R142, R101 ;  /* 0x000000658e667220 */ /* 0x000fe20000410000 */
[----:B------:R-:W-:Y:S02]  /*4e30*/  HADD2.F32 R198, -RZ, R130.H1_H1 ;  /* 0x30000082ffc67230 */ /* 0x000fe40000004100 */
[-C--:B------:R-:W-:Y:S01]  /*4e40*/  FMUL.FTZ R129, R96, R136.reuse ;  /* 0x0000008860817220 */ /* 0x080fe20000410000 */
[-C--:B------:R-:W-:Y:S01]  /*4e50*/  FMUL.FTZ R100, R97, R136.reuse ;  /* 0x0000008861647220 */ /* 0x080fe20000410000 */
[----:B------:R-:W-:Y:S01]  /*4e60*/  FMUL.FTZ R103, R142, R103 ;  /* 0x000000678e677220 */ /* 0x000fe20000410000 */
[----:B------:R-:W-:Y:S01]  /*4e70*/  FMUL.FTZ R101, R102, R136 ;  /* 0x0000008866657220 */ /* 0x000fe20000410000 */
[----:B------:R-:W-:Y:S01]  /*4e80*/  FFMA.FTZ R134, R135, R129, R104 ;  /* 0x0000008187867223 */ /* 0x000fe20000010068 */
[----:B------:R-:W-:Y:S01]  /*4e90*/  FFMA.FTZ R135, R198, R100, R105 ;  /* 0x00000064c6877223 */ /* 0x000fe20000010069 */
[--C-:B------:R-:W-:Y:S02]  /*4ea0*/  HADD2.F32 R104, -RZ, R63.reuse.H0_H0 ;  /* 0x2000003fff687230 */ /* 0x100fe40000004100 */
[----:B------:R-:W-:Y:S01]  /*4eb0*/  FMUL.FTZ R130, R103, R136 ;  /* 0x0000008867827220 */ /* 0x000fe20000410000 */
[----:B------:R-:W-:-:S02]  /*4ec0*/  HADD2.F32 R105, -RZ, R63.H1_H1 ;  /* 0x3000003fff697230 */ /* 0x000fc40000004100 */
[----:B------:R-:W-:Y:S01]  /*4ed0*/  FFMA.FTZ R110, R137, R101, R110 ;  /* 0x00000065896e7223 */ /* 0x000fe2000001006e */
[--C-:B------:R-:W-:Y:S02]  /*4ee0*/  HADD2.F32 R137, -RZ, R128.reuse.H0_H0 ;  /* 0x20000080ff897230 */ /* 0x100fe40000004100 */
[----:B------:R-:W-:Y:S01]  /*4ef0*/  FFMA.FTZ R111, R138, R130, R111 ;  /* 0x000000828a6f7223 */ /* 0x000fe2000001006f */
[----:B------:R-:W-:Y:S02]  /*4f00*/  HADD2.F32 R198, -RZ, R128.H1_H1 ;  /* 0x30000080ffc67230 */ /* 0x000fe40000004100 */
[----:B------:R-:W-:Y:S01]  /*4f10*/  FMUL.FTZ R131, R104, R131 ;  /* 0x0000008368837220 */ /* 0x000fe20000410000 */
[--C-:B------:R-:W-:Y:S02]  /*4f20*/  HADD2.F32 R128, -RZ, R62.reuse.H0_H0 ;  /* 0x2000003eff807230 */ /* 0x100fe40000004100 */
[----:B------:R-:W-:Y:S01]  /*4f30*/  FMUL.FTZ R138, R105, R132 ;  /* 0x00000084698a7220 */ /* 0x000fe20000410000 */
[----:B------:R-:W-:-:S02]  /*4f40*/  HADD2.F32 R195, -RZ, R62.H1_H1 ;  /* 0x3000003effc37230 */ /* 0x000fc40000004100 */
[----:B------:R-:W-:Y:S01]  /*4f50*/  FADD.FTZ R105, R180, -R133 ;  /* 0x80000085b4697221 */ /* 0x000fe20000010000 */
[--C-:B------:R-:W-:Y:S02]  /*4f60*/  HADD2.F32 R104, -RZ, R61.reuse.H0_H0 ;  /* 0x2000003dff687230 */ /* 0x100fe40000004100 */
[----:B------:R-:W-:Y:S01]  /*4f70*/  FADD.FTZ R139, R181, -R196 ;  /* 0x800000c4b58b7221 */ /* 0x000fe20000010000 */
[----:B------:R-:W-:Y:S01]  /*4f80*/  FMUL.FTZ R132, R128, R129 ;  /* 0x0000008180847220 */ /* 0x000fe20000410000 */
[----:B------:R-:W-:Y:S01]  /*4f90*/  FMUL.FTZ R133, R195, R100 ;  /* 0x00000064c3857220 */ /* 0x000fe20000410000 */
[----:B------:R-:W-:Y:S01]  /*4fa0*/  FMUL.FTZ R100, R142, R105 ;  /* 0x000000698e647220 */ /* 0x000fe20000410000 */
[----:B------:R-:W-:Y:S01]  /*4fb0*/  FMUL.FTZ R129, R104, R101 ;  /* 0x0000006568817220 */ /* 0x000fe20000410000 */
[----:B------:R-:W-:Y:S01]  /*4fc0*/  FMUL.FTZ R101, R142, R139 ;  /* 0x0000008b8e657220 */ /* 0x000fe20000410000 */
[----:B------:R-:W-:Y:S02]  /*4fd0*/  HADD2.F32 R128, -RZ, R60.H0_H0 ;  /* 0x2000003cff807230 */ /* 0x000fe40000004100 */
[----:B------:R-:W-:Y:S01]  /*4fe0*/  FMUL.FTZ R105, R100, R136 ;  /* 0x0000008864697220 */ /* 0x000fe20000410000 */
[----:B------:R-:W-:-:S02]  /*4ff0*/  HADD2.F32 R195, -RZ, R61.H1_H1 ;  /* 0x3000003dffc37230 */ /* 0x000fc40000004100 */
[----:B------:R-:W-:Y:S01]  /*5000*/  FMUL.FTZ R136, R101, R136 ;  /* 0x0000008865887220 */ /* 0x000fe20000410000 */
[----:B------:R-:W-:Y:S02]  /*5010*/  HADD2.F32 R139, -RZ, R60.H1_H1 ;  /* 0x3000003cff8b7230 */ /* 0x000fe40000004100 */
[-C--:B------:R-:W-:Y:S01]  /*5020*/  FFMA.FTZ R108, R137, R105.reuse, R108 ;  /* 0x00000069896c7223 */ /* 0x080fe2000001006c */
[----:B------:R-:W-:Y:S01]  /*5030*/  FMUL.FTZ R128, R128, R105 ;  /* 0x0000006980807220 */ /* 0x000fe20000410000 */
[----:B------:R-:W-:Y:S01]  /*5040*/  FMUL.FTZ R104, R195, R130 ;  /* 0x00000082c3687220 */ /* 0x000fe20000410000 */
[-C--:B------:R-:W-:Y:S01]  /*5050*/  FFMA.FTZ R109, R198, R136.reuse, R109 ;  /* 0x00000088c66d7223 */ /* 0x080fe2000001006d */
[----:B------:R-:W-:Y:S01]  /*5060*/  FMUL.FTZ R105, R139, R136 ;  /* 0x000000888b697220 */ /* 0x000fe20000410000 */
[----:B------:R-:W-:Y:S02]  /*5070*/  F2FP.F16.F32.PACK_AB R131, R138, R131 ;  /* 0x000000838a83723e */ /* 0x000fe400000000ff */
[----:B------:R-:W-:-:S02]  /*5080*/  F2FP.F16.F32.PACK_AB R130, R133, R132 ;  /* 0x000000848582723e */ /* 0x000fc400000000ff */
[----:B------:R-:W-:Y:S02]  /*5090*/  F2FP.F16.F32.PACK_AB R129, R104, R129 ;  /* 0x000000816881723e */ /* 0x000fe400000000ff */
[----:B------:R-:W-:Y:S01]  /*50a0*/  F2FP.F16.F32.PACK_AB R128, R105, R128 ;  /* 0x000000806980723e */ /* 0x000fe200000000ff */
[----:B------:R-:W-:Y:S06]  /*50b0*/  BRA `(.L_x_6427) ;  /* 0x0000000400107947 */ /* 0x000fec0003800000 */
.L_x_6428:
        /* <DEDUP_REMOVED lines=37> */
[-C--:B------:R-:W-:Y:S01]  /*5310*/  FFMA.FTZ R106, R205, R203.reuse, R106 ;  /* 0x000000cbcd6a7223 */ /* 0x080fe2000001006a */
[----:B------:R-:W-:Y:S02]  /*5320*/  HADD2.F32 R131, -RZ, R63.H1_H1 ;  /* 0x3000003fff837230 */ /* 0x000fe40000004100 */
[-C--:B------:R-:W-:Y:S01]  /*5330*/  FFMA.FTZ R107, R202, R142.reuse, R107 ;  /* 0x0000008eca6b7223 */ /* 0x080fe2000001006b */
[----:B------:R-:W-:Y:S02]  /*5340*/  HADD2.F32 R139, -RZ, R129.H0_H0 ;  /* 0x20000081ff8b7230 */ /* 0x000fe40000004100 */
[----:B------:R-:W-:Y:S01]  /*5350*/  FMUL.FTZ R203, R134, R203 ;  /* 0x000000cb86cb7220 */ /* 0x000fe20000410000 */
[----:B------:R-:W-:Y:S01]  /*5360*/  FFMA.FTZ R134, R199, R197, R104 ;  /* 0x000000c5c7867223 */ /* 0x000fe20000010068 */
[----:B------:R-:W-:Y:S01]  /*5370*/  FMUL.FTZ R142, R131, R142 ;  /* 0x0000008e838e7220 */ /* 0x000fe20000410000 */
[----:B------:R-:W-:Y:S02]  /*5380*/  HADD2.F32 R131, -RZ, R62.H1_H1 ;  /* 0x3000003eff837230 */ /* 0x000fe40000004100 */
[----:B------:R-:W-:Y:S01]  /*5390*/  FFMA.FTZ R135, R198, R138, R105 ;  /* 0x0000008ac6877223 */ /* 0x000fe20000010069 */
[----:B------:R-:W-:-:S02]  /*53a0*/  HADD2.F32 R104, -RZ, R61.H0_H0 ;  /* 0x2000003dff687230 */ /* 0x000fc40000004100 */
[-C--:B------:R-:W-:Y:S01]  /*53b0*/  FFMA.FTZ R110, R139, R137.reuse, R110 ;  /* 0x000000898b6e7223 */ /* 0x080fe2000001006e */
[----:B------:R-:W-:Y:S02]  /*53c0*/  HADD2.F32 R132, -RZ, R62.H0_H0 ;  /* 0x2000003eff847230 */ /* 0x000fe40000004100 */
[----:B------:R-:W-:Y:S01]  /*53d0*/  FMUL.FTZ R138, R131, R138 ;  /* 0x0000008a838a7220 */ /* 0x000fe20000410000 */
[----:B------:R-:W-:Y:S02]  /*53e0*/  HADD2.F32 R131, -RZ, R61.H1_H1 ;  /* 0x3000003dff837230 */ /* 0x000fe40000004100 */
[----:B------:R-:W-:Y:S01]  /*53f0*/  FMUL.FTZ R137, R104, R137 ;  /* 0x0000008968897220 */ /* 0x000fe20000410000 */
[--C-:B------:R-:W-:Y:S02]  /*5400*/  HADD2.F32 R104, -RZ, R60.reuse.H0_H0 ;  /* 0x2000003cff687230 */ /* 0x100fe40000004100 */
[----:B------:R-:W-:Y:S01]  /*5410*/  FMUL.FTZ R197, R132, R197 ;  /* 0x000000c584c57220 */ /* 0x000fe20000410000 */
[----:B------:R-:W-:-:S02]  /*5420*/  HADD2.F32 R105, -RZ, R60.H1_H1 ;  /* 0x3000003cff697230 */ /* 0x000fc40000004100 */
[----:B------:R-:W-:Y:S01]  /*5430*/  FMUL.FTZ R132, R131, R130 ;  /* 0x0000008283847220 */ /* 0x000fe20000410000 */
[----:B------:R-:W-:Y:S02]  /*5440*/  HADD2.F32 R196, -RZ, R129.H1_H1 ;  /* 0x30000081ffc47230 */ /* 0x000fe40000004100 */
[----:B------:R-:W-:Y:S01]  /*5450*/  FMUL.FTZ R104, R104, R133 ;  /* 0x0000008568687220 */ /* 0x000fe20000410000 */
[--C-:B------:R-:W-:Y:S02]  /*5460*/  HADD2.F32 R129, -RZ, R128.reuse.H0_H0 ;  /* 0x20000080ff817230 */ /* 0x100fe40000004100 */
[----:B------:R-:W-:Y:S01]  /*5470*/  FMUL.FTZ R105, R105, R136 ;  /* 0x0000008869697220 */ /* 0x000fe20000410000 */
[----:B------:R-:W-:Y:S02]  /*5480*/  HADD2.F32 R128, -RZ, R128.H1_H1 ;  /* 0x30000080ff807230 */ /* 0x000fe40000004100 */
[----:B------:R-:W-:Y:S01]  /*5490*/  FFMA.FTZ R111, R196, R130, R111 ;  /* 0x00000082c46f7223 */ /* 0x000fe2000001006f */
[----:B------:R-:W-:Y:S01]  /*54a0*/  F2FP.F16.F32.PACK_AB R131, R142, R203 ;  /* 0x000000cb8e83723e */ /* 0x000fe200000000ff */
[----:B------:R-:W-:Y:S01]  /*54b0*/  FFMA.FTZ R108, R129, R133, R108 ;  /* 0x00000085816c7223 */ /* 0x000fe2000001006c */
[----:B------:R-:W-:Y:S01]  /*54c0*/  F2FP.F16.F32.PACK_AB R130, R138, R197 ;  /* 0x000000c58a82723e */ /* 0x000fe200000000ff */
[----:B------:R-:W-:Y:S01]  /*54d0*/  FFMA.FTZ R109, R128, R136, R109 ;  /* 0x00000088806d7223 */ /* 0x000fe2000001006d */
[----:B------:R-:W-:-:S02]  /*54e0*/  F2FP.F16.F32.PACK_AB R129, R132, R137 ;  /* 0x000000898481723e */ /* 0x000fc400000000ff */
[----:B------:R-:W-:-:S07]  /*54f0*/  F2FP.F16.F32.PACK_AB R128, R105, R104 ;  /* 0x000000686980723e */ /* 0x000fce00000000ff */
.L_x_6427:
        /* <DEDUP_REMOVED lines=8> */
[----:B------:R3:W-:Y:S06]  /*5580*/  STG.E.128 desc[UR10][R136.64], R128 ;  /* 0x0000008088007986 */ /* 0x0007ec000c101d0a */
.L_x_6424:
[----:B------:R-:W-:Y:S05]  /*5590*/  BSYNC.RECONVERGENT B0 ;  /* 0x0000000000007941 */ /* 0x000fea0003800200 */
.L_x_6423:
[----:B0-23--:R-:W0:Y:S01]  /*55a0*/  LDC.64 R128, c[0x0][0x380] ;  /* 0x0000e000ff807b82 */ /* 0x00de220000000a00 */
[----:B------:R-:W-:Y:S01]  /*55b0*/  UPLOP3.LUT UP1, UPT, UPT, UPT, UP1, 0x40, 0x4 ;  /* 0x000000000004789c */ /* 0x000fe20003f2e810 */
[----:B0-----:R-:W-:-:S04]  /*55c0*/  IADD3 R143, PT, PT, R143, R128, RZ ;  /* 0x000000808f8f7210 */ /* 0x001fc80007ffe0ff */
[----:B------:R-:W-:-:S13]  /*55d0*/  ISETP.GE.AND P1, PT, R143, R129, PT ;  /* 0x000000818f00720c */ /* 0x000fda0003f26270 */
[----:B------:R-:W-:Y:S05]  /*55e0*/  @!P1 BRA `(.L_x_6429) ;  /* 0xffffffb0005c9947 */ /* 0x000fea000383ffff */
.L_x_6402:
        /* <DEDUP_REMOVED lines=18> */
.L_x_6431:
[----:B------:R-:W-:Y:S05]  /*5710*/  BSYNC.RECONVERGENT B0 ;  /* 0x0000000000007941 */ /* 0x000fea0003800200 */
.L_x_6430:
        /* <DEDUP_REMOVED lines=15> */
.L_x_6433:
[----:B------:R-:W-:Y:S05]  /*5810*/  BSYNC.RECONVERGENT B0 ;  /* 0x0000000000007941 */ /* 0x000fea0003800200 */
.L_x_6432:
        /* <DEDUP_REMOVED lines=14> */
.L_x_6434:
        /* <DEDUP_REMOVED lines=16> */
.L_x_10778:


//--------------------- .text._ZN10layer_norm13ln_bwd_kernelINS_13Kernel_traitsI6__halfS2_fS2_fjLj3072ELj1ELj1ELj4ELj16ENS_18Kernel_traits_baseILj3072ES2_S2_fS2_fjLj128EEEEELb0ELb1ELb0ELb1EEEvNS_9BwdParamsE --------------------------
	.section	.text._ZN10layer_norm13ln_bwd_kernelINS_13Kernel_traitsI6__halfS2_fS2_fjLj3072ELj1ELj1ELj4ELj16ENS_18Kernel_traits_baseILj3072ES2_S2_fS2_fjLj128EEEEELb0ELb1ELb0ELb1EEEvNS_9BwdParamsE,"ax",@progbits
	.align	128
        .global         _ZN10layer_norm13ln_bwd_kernelINS_13Kernel_traitsI6__halfS2_fS2_fjLj3072ELj1ELj1ELj4ELj16ENS_18Kernel_traits_baseILj3072ES2_S2_fS2_fjLj128EEEEELb0ELb1ELb0ELb1EEEvNS_9BwdParamsE
        .type           _ZN10layer_norm13ln_bwd_kernelINS_13Kernel_traitsI6__halfS2_fS2_fjLj3072ELj1ELj1ELj4ELj16ENS_18Kernel_traits_baseILj3072ES2_S2_fS2_fjLj128EEEEELb0ELb1ELb0ELb1EEEvNS_9BwdParamsE,@function
        .size           _ZN10layer_norm13ln_bwd_kernelINS_13Kernel_traitsI6__halfS2_fS2_fjLj3072ELj1ELj1ELj4ELj16ENS_18Kernel_traits_baseILj3072ES2_S2_fS2_fjLj128EEEEELb0ELb1ELb0ELb1EEEvNS_9BwdParamsE,(.L_x_10779 - _ZN10layer_norm13ln_bwd_kernelINS_13Kernel_traitsI6__halfS2_fS2_fjLj3072ELj1ELj1ELj4ELj16ENS_18Kernel_traits_baseILj3072ES2_S2_fS2_fjLj128EEEEELb0ELb1ELb0ELb1EEEvNS_9BwdParamsE)
        .other          _ZN10layer_norm13ln_bwd_kernelINS_13Kernel_traitsI6__halfS2_fS2_fjLj3072ELj1ELj1ELj4ELj16ENS_18Kernel_traits_baseILj3072ES2_S2_fS2_fjLj128EEEEELb0ELb1ELb0ELb1EEEvNS_9BwdParamsE,@"STO_CUDA_ENTRY STV_DEFAULT"
_ZN10layer_norm13ln_bwd_kernelINS_13Kernel_traitsI6__halfS2_fS2_fjLj3072ELj1ELj1ELj4ELj16ENS_18Kernel_traits_baseILj3072ES2_S2_fS2_fjLj128EEEEELb0ELb1ELb0ELb1EEEvNS_9BwdParamsE:
.text._ZN10layer_norm13ln_bwd_kernelINS_13Kernel_traitsI6__halfS2_fS2_fjLj3072ELj1ELj1ELj4ELj16ENS_18Kernel_traits_baseILj3072ES2_S2_fS2_fjLj128EEEEELb0ELb1ELb0ELb1EEEvNS_9BwdParamsE:
        /* <DEDUP_REMOVED lines=47> */
[----:B------:R-:W-:Y:S01]  /*02f0*/  UPLOP3.LUT UP1, UPT, UPT, UPT, UPT, 0x40, 0x4 ;  /* 0x000000000004789c */ /* 0x000fe20003f2e870 */
[----:B------:R-:W-:Y:S01]  /*0300*/  HFMA2 R136, -RZ, RZ, 0, 0 ;  /* 0x00000000ff887431 */ /* 0x000fe200000001ff */
[----:B------:R-:W-:-:S02]  /*0310*/  MOV R177, UR4 ;  /* 0x0000000400b17c02 */ /* 0x000fc40008000f00 */
        /* <DEDUP_REMOVED lines=10> */
[----:B------:R-:W-:Y:S02]  /*03c0*/  CS2R R134, SRZ ;  /* 0x0000000000867805 */ /* 0x000fe4000001ff00 */
[----:B------:R-:W-:Y:S01]  /*03d0*/  CS2R R132, SRZ ;  /* 0x0000000000847805 */ /* 0x000fe2000001ff00 */
[----:B------:R-:W4:Y:S01]  /*03e0*/  LDG.E.128 R12, desc[UR8][R2.64+0x800] ;  /* 0x00080008020c7981 */ /* 0x000f22000c1e1d00 */
[----:B------:R-:W-:Y:S02]  /*03f0*/  CS2R R130, SRZ ;  /* 0x0000000000827805 */ /* 0x000fe4000001ff00 */
[----:B------:R-:W-:-:S02]  /*0400*/  CS2R R128, SRZ ;  /* 0x0000000000807805 */ /* 0x000fc4000001ff00 */
[----:B------:R-:W-:Y:S01]  /*0410*/  CS2R R126, SRZ ;  /* 0x00000000007e7805 */ /* 0x000fe2000001ff00 */
[----:B------:R0:W4:Y:S01]  /*0420*/  LDG.E.128 R8, desc[UR8][R2.64+0x1000] ;  /* 0x0010000802087981 */ /* 0x000122000c1e1d00 */
[----:B--2---:R-:W-:Y:S01]  /*0430*/  IMAD.WIDE.U32 R4, R137, 0x10, R4 ;  /* 0x0000001089047825 */ /* 0x004fe200078e0004 */
[----:B------:R-:W-:Y:S02]  /*0440*/  CS2R R124, SRZ ;  /* 0x00000000007c7805 */ /* 0x000fe4000001ff00 */
[----:B---3--:R-:W-:Y:S02]  /*0450*/  ISETP.NE.U32.AND P0, PT, R6, RZ, PT ;  /* 0x000000ff0600720c */ /* 0x008fe40003f05070 */
[----:B------:R-:W-:Y:S02]  /*0460*/  CS2R R42, SRZ ;  /* 0x00000000002a7805 */ /* 0x000fe4000001ff00 */
[----:B------:R-:W-:Y:S01]  /*0470*/  CS2R R40, SRZ ;  /* 0x0000000000287805 */ /* 0x000fe2000001ff00 */
[----:B------:R-:W5:Y:S01]  /*0480*/  LDG.E.128 R52, desc[UR8][R4.64+0x1000] ;  /* 0x0010000804347981 */ /* 0x000f62000c1e1d00 */
[----:B------:R-:W-:-:S02]  /*0490*/  ISETP.NE.AND.EX P0, PT, R7, RZ, PT, P0 ;  /* 0x000000ff0700720c */ /* 0x000fc40003f05300 */
[----:B------:R-:W-:Y:S02]  /*04a0*/  CS2R R38, SRZ ;  /* 0x0000000000267805 */ /* 0x000fe4000001ff00 */
[----:B------:R-:W-:Y:S01]  /*04b0*/  CS2R R36, SRZ ;  /* 0x0000000000247805 */ /* 0x000fe2000001ff00 */
[----:B------:R-:W5:Y:S01]  /*04c0*/  LDG.E.128 R48, desc[UR8][R4.64+0x800] ;  /* 0x0008000804307981 */ /* 0x000f62000c1e1d00 */
[----:B------:R-:W-:Y:S02]  /*04d0*/  CS2R R34, SRZ ;  /* 0x0000000000227805 */ /* 0x000fe4000001ff00 */
[----:B------:R-:W-:Y:S02]  /*04e0*/  CS2R R32, SRZ ;  /* 0x0000000000207805 */ /* 0x000fe4000001ff00 */
[----:B------:R-:W-:Y:S01]  /*04f0*/  CS2R R30, SRZ ;  /* 0x00000000001e7805 */ /* 0x000fe2000001ff00 */
[----:B------:R1:W5:Y:S01]  /*0500*/  LDG.E.128 R44, desc[UR8][R4.64] ;  /* 0x00000008042c7981 */ /* 0x000362000c1e1d00 */
[----:B------:R-:W-:-:S02]  /*0510*/  CS2R R28, SRZ ;  /* 0x00000000001c7805 */ /* 0x000fc4000001ff00 */
[----:B------:R-:W-:Y:S02]  /*0520*/  CS2R R26, SRZ ;  /* 0x00000000001a7805 */ /* 0x000fe4000001ff00 */
[----:B------:R-:W-:Y:S02]  /*0530*/  CS2R R24, SRZ ;  /* 0x0000000000187805 */ /* 0x000fe4000001ff00 */
[----:B------:R-:W-:Y:S02]  /*0540*/  CS2R R22, SRZ ;  /* 0x0000000000167805 */ /* 0x000fe4000001ff00 */
[----:B------:R-:W-:Y:S02]  /*0550*/  CS2R R20, SRZ ;  /* 0x0000000000147805 */ /* 0x000fe4000001ff00 */
[----:B------:R-:W-:Y:S02]  /*0560*/  CS2R R6, SRZ ;  /* 0x0000000000067805 */ /* 0x000fe4000001ff00 */
[----:B0-----:R-:W-:-:S02]  /*0570*/  CS2R R2, SRZ ;  /* 0x0000000000027805 */ /* 0x001fc4000001ff00 */
[----:B------:R-:W-:Y:S01]  /*0580*/  MOV R0, RZ ;  /* 0x000000ff00007202 */ /* 0x000fe20000000f00 */
[----:B------:R-:W0:Y:S01]  /*0590*/  LDCU UR12, c[0x0][0x388] ;  /* 0x00007100ff0c77ac */ /* 0x000e220008000800 */
[----:B-1----:R-:W-:Y:S01]  /*05a0*/  CS2R R4, SRZ ;  /* 0x0000000000047805 */ /* 0x002fe2000001ff00 */
[----:B------:R-:W1:Y:S01]  /*05b0*/  LDCU.U8 UR7, c[0x0][0x410] ;  /* 0x00008200ff0777ac */ /* 0x000e620008000000 */
[----:B------:R-:W2:Y:S01]  /*05c0*/  LDCU UR13, c[0x0][0x400] ;  /* 0x00008000ff0d77ac */ /* 0x000ea20008000800 */
[----:B------:R-:W3:Y:S01]  /*05d0*/  LDCU.64 UR14, c[0x0][0x478] ;  /* 0x00008f00ff0e77ac */ /* 0x000ee20008000a00 */
[----:B------:R-:W0:Y:S01]  /*05e0*/  LDCU.64 UR10, c[0x0][0x438] ;  /* 0x00008700ff0a77ac */ /* 0x000e220008000a00 */
[--C-:B----4-:R-:W-:Y:S02]  /*05f0*/  HADD2.F32 R153, -RZ, R16.reuse.H0_H0 ;  /* 0x20000010ff997230 */ /* 0x110fe40000004100 */
        /* <DEDUP_REMOVED lines=28> */
[----:B0123--:R-:W-:-:S07]  /*07c0*/  CS2R R10, SRZ ;  /* 0x00000000000a7805 */ /* 0x00ffce000001ff00 */
.L_x_6452:
        /* <DEDUP_REMOVED lines=11> */
[----:B------:R-:W0:Y:S04]  /*0880*/  @P0 LDC.64 R192, c[0x0][0x3e0] ;  /* 0x0000f800ffc00b82 */ /* 0x000e280000000a00 */
[C---:B--2---:R-:W-:Y:S01]  /*0890*/  IMAD.WIDE.U32 R92, R191.reuse, 0x10, R120 ;  /* 0x00000010bf5c7825 */ /* 0x044fe200078e0078 */
[----:B------:R-:W-:-:S03]  /*08a0*/  IADD3 R183, PT, PT, R191, 0x80, RZ ;  /* 0x00000080bfb77810 */ /* 0x000fc60007ffe0ff */
[--C-:B---3--:R-:W-:Y:S02]  /*08b0*/  IMAD.WIDE.U32 R122, R191, 0x20, R194.reuse ;  /* 0x00000020bf7a7825 */ /* 0x108fe400078e00c2 */
[----:B------:R-:W2:Y:S02]  /*08c0*/  LDG.E.128 R92, desc[UR8][R92.64] ;  /* 0x000000085c5c7981 */ /* 0x000ea4000c1e1d00 */
[----:B------:R-:W-:Y:S02]  /*08d0*/  IMAD.WIDE.U32 R184, R183, 0x20, R194 ;  /* 0x00000020b7b87825 */ /* 0x000fe400078e00c2 */
[----:B------:R-:W3:Y:S02]  /*08e0*/  LDG.E.128 R88, desc[UR8][R122.64] ;  /* 0x000000087a587981 */ /* 0x000ee4000c1e1d00 */
[----:B----4-:R-:W-:Y:S02]  /*08f0*/  IMAD.WIDE R180, R177, 0x4, R180 ;  /* 0x00000004b1b47825 */ /* 0x010fe400078e02b4 */
[----:B------:R-:W4:Y:S04]  /*0900*/  LDG.E.128 R96, desc[UR8][R122.64+0x10] ;  /* 0x000010087a607981 */ /* 0x000f28000c1e1d00 */
[----:B------:R-:W4:Y:S01]  /*0910*/  LDG.E R181, desc[UR8][R180.64] ;  /* 0x00000008b4b57981 */ /* 0x000f22000c1e1900 */
[----:B------:R-:W-:-:S03]  /*0920*/  IADD3 R179, PT, PT, R191, 0x100, RZ ;  /* 0x00000100bfb37810 */ /* 0x000fc60007ffe0ff */
[----:B------:R-:W4:Y:S01]  /*0930*/  LDG.E.128 R100, desc[UR8][R184.64] ;  /* 0x00000008b8647981 */ /* 0x000f22000c1e1d00 */
[----:B------:R-:W-:-:S03]  /*0940*/  IMAD.WIDE.U32 R104, R183, 0x10, R120 ;  /* 0x00000010b7687825 */ /* 0x000fc600078e0078 */
[----:B------:R1:W4:Y:S01]  /*0950*/  LDG.E.128 R108, desc[UR8][R184.64+0x10] ;  /* 0x00001008b86c7981 */ /* 0x000322000c1e1d00 */
[----:B------:R-:W-:-:S03]  /*0960*/  IMAD.WIDE.U32 R120, R179, 0x10, R120 ;  /* 0x00000010b3787825 */ /* 0x000fc600078e0078 */
[----:B------:R-:W4:Y:S01]  /*0970*/  LDG.E.128 R104, desc[UR8][R104.64] ;  /* 0x0000000868687981 */ /* 0x000f22000c1e1d00 */
[----:B------:R-:W-:-:S03]  /*0980*/  IMAD.WIDE.U32 R194, R179, 0x20, R194 ;  /* 0x00000020b3c27825 */ /* 0x000fc600078e00c2 */
[----:B------:R-:W4:Y:S04]  /*0990*/  LDG.E.128 R120, desc[UR8][R120.64] ;  /* 0x0000000878787981 */ /* 0x000f28000c1e1d00 */
[----:B------:R-:W4:Y:S04]  /*09a0*/  LDG.E.128 R112, desc[UR8][R194.64] ;  /* 0x00000008c2707981 */ /* 0x000f28000c1e1d00 */
[----:B------:R0:W4:Y:S01]  /*09b0*/  LDG.E.128 R116, desc[UR8][R194.64+0x10] ;  /* 0x00001008c2747981 */ /* 0x000122000c1e1d00 */
[----:B------:R-:W-:-:S04]  /*09c0*/  ISETP.NE.U32.AND P1, PT, RZ, UR10, PT ;  /* 0x0000000aff007c0c */ /* 0x000fc8000bf25070 */
[----:B------:R-:W-:Y:S02]  /*09d0*/  ISETP.NE.AND.EX P1, PT, RZ, UR11, PT, P1 ;  /* 0x0000000bff007c0c */ /* 0x000fe4000bf25310 */
[----:B------:R-:W-:-:S11]  /*09e0*/  ISETP.NE.AND P2, PT, RZ, UR7, PT ;  /* 0x00000007ff007c0c */ /* 0x000fd6000bf45270 */
[----:B------:R-:W0:Y:S08]  /*09f0*/  @P1 LDC.64 R186, c[0x0][0x438] ;  /* 0x00010e00ffba1b82 */ /* 0x000e300000000a00 */
[----:B------:R-:W0:Y:S08]  /*0a00*/  @P1 LDC.64 R188, c[0x0][0x438] ;  /* 0x00010e00ffbc1b82 */ /* 0x000e300000000a00 */
[----:B-1----:R-:W1:Y:S01]  /*0a10*/  @P1 LDC.64 R184, c[0x0][0x438] ;  /* 0x00010e00ffb81b82 */ /* 0x002e620000000a00 */
[----:B0-----:R-:W-:-:S05]  /*0a20*/  @P0 IMAD.WIDE R192, R177, 0x2, R192 ;  /* 0x00000002b1c00825 */ /* 0x001fca00078e02c0 */
[----:B-----5:R0:W5:Y:S01]  /*0a30*/  @P0 LDG.E.U16 R182, desc[UR8][R192.64] ;  /* 0x00000008c0b60981 */ /* 0x020162000c1e1500 */
[----:B------:R-:W-:-:S05]  /*0a40*/  @P1 IMAD.WIDE.U32 R186, R183, 0x20, R186 ;  /* 0x00000020b7ba1825 */ /* 0x000fca00078e00ba */
[----:B------:R-:W5:Y:S04]  /*0a50*/  @P1 LDG.E.128 R64, desc[UR8][R186.64] ;  /* 0x00000008ba401981 */ /* 0x000f68000c1e1d00 */
[----:B------:R0:W5:Y:S01]  /*0a60*/  @P1 LDG.E.128 R68, desc[UR8][R186.64+0x10] ;  /* 0x00001008ba441981 */ /* 0x000162000c1e1d00 */
[----:B------:R-:W-:-:S05]  /*0a70*/  @P1 IMAD.WIDE.U32 R188, R191, 0x20, R188 ;  /* 0x00000020bfbc1825 */ /* 0x000fca00078e00bc */
[----:B------:R-:W5:Y:S01]  /*0a80*/  @P1 LDG.E.128 R56, desc[UR8][R188.64] ;  /* 0x00000008bc381981 */ /* 0x000f62000c1e1d00 */
[----:B-1----:R-:W-:-:S03]  /*0a90*/  @P1 IMAD.WIDE.U32 R184, R179, 0x20, R184 ;  /* 0x00000020b3b81825 */ /* 0x002fc600078e00b8 */
[----:B------:R1:W5:Y:S04]  /*0aa0*/  @P1 LDG.E.128 R60, desc[UR8][R188.64+0x10] ;  /* 0x00001008bc3c1981 */ /* 0x000368000c1e1d00 */
[----:B------:R-:W5:Y:S04]  /*0ab0*/  @P1 LDG.E.128 R72, desc[UR8][R184.64] ;  /* 0x00000008b8481981 */ /* 0x000f68000c1e1d00 */
[----:B------:R1:W5:Y:S01]  /*0ac0*/  @P1 LDG.E.128 R76, desc[UR8][R184.64+0x10] ;  /* 0x00001008b84c1981 */ /* 0x000362000c1e1d00 */
[----:B------:R-:W-:Y:S01]  /*0ad0*/  FSEL R195, R190, RZ, !P2 ;  /* 0x000000ffbec37208 */ /* 0x000fe20005000000 */
[----:B--2---:R-:W-:-:S04]  /*0ae0*/  HADD2.F32 R205, -RZ, R92.H0_H0 ;  /* 0x2000005cffcd7230 */ /* 0x004fc80000004100 */
[C---:B---3--:R-:W-:Y:S01]  /*0af0*/  FADD.FTZ R190, -R195.reuse, R88 ;  /* 0x00000058c3be7221 */ /* 0x048fe20000010100 */
[----:B------:R-:W-:Y:S02]  /*0b00*/  HADD2.F32 R207, -RZ, R92.H1_H1 ;  /* 0x3000005cffcf7230 */ /* 0x000fe40000004100 */
[----:B------:R-:W-:Y:S01]  /*0b10*/  FADD.FTZ R216, -R195, R89 ;  /* 0x00000059c3d87221 */ /* 0x000fe20000010100 */
[----:B------:R-:W-:Y:S01]  /*0b20*/  FMUL.FTZ R215, R153, R205 ;  /* 0x000000cd99d77220 */ /* 0x000fe20000410000 */
[----:B----4-:R-:W-:Y:S01]  /*0b30*/  FADD.FTZ R210, -R195, R96 ;  /* 0x00000060c3d27221 */ /* 0x010fe20000010100 */
[--C-:B------:R-:W-:Y:S02]  /*0b40*/  HADD2.F32 R92, -RZ, R93.reuse.H0_H0 ;  /* 0x2000005dff5c7230 */ /* 0x100fe40000004100 */
[----:B------:R-:W-:Y:S01]  /*0b50*/  FMUL.FTZ R96, R181, R190 ;  /* 0x000000beb5607220 */ /* 0x000fe20000410000 */
[----:B------:R-:W-:Y:S01]  /*0b60*/  FADD.FTZ R214, -R195, R90 ;  /* 0x0000005ac3d67221 */ /* 0x000fe20000010100 */
[----:B------:R-:W-:Y:S01]  /*0b70*/  FMUL.FTZ R216, R181, R216 ;  /* 0x000000d8b5d87220 */ /* 0x000fe20000410000 */
[----:B------:R-:W-:Y:S01]  /*0b80*/  FMUL.FTZ R213, R154, R207 ;  /* 0x000000cf9ad57220 */ /* 0x000fe20000410000 */
[----:B0-----:R-:W-:Y:S01]  /*0b90*/  FADD.FTZ R192, -R195, R102 ;  /* 0x00000066c3c07221 */ /* 0x001fe20000010100 */
        /* <DEDUP_REMOVED lines=9> */
[----:B------:R-:W-:Y:S01]  /*0c30*/  FMUL.FTZ R212, R181, R212 ;  /* 0x000000d4b5d47220 */ /* 0x000fe20000410000 */
[----:B------:R-:W-:Y:S01]  /*0c40*/  FMUL.FTZ R209, R156, R187 ;  /* 0x000000bb9cd17220 */ /* 0x000fe20000410000 */
[----:B------:R-:W-:Y:S01]  /*0c50*/  FADD.FTZ R102, R211, R102 ;  /* 0x00000066d3667221 */ /* 0x000fe20000010000 */
[----:B------:R-:W-:Y:S01]  /*0c60*/  FFMA.FTZ R89, R214, R211, R89 ;  /* 0x000000d3d6597223 */ /* 0x000fe20000010059 */
[----:B-1----:R-:W-:-:S02]  /*0c70*/  HADD2.F32 R189, -RZ, R94.H1_H1 ;  /* 0x3000005effbd7230 */ /* 0x002fc40000004100 */
[----:B------:R-:W-:Y:S01]  /*0c80*/  FADD.FTZ R208, -R195, R97 ;  /* 0x00000061c3d07221 */ /* 0x000fe20000010100 */
[--C-:B------:R-:W-:Y:S02]  /*0c90*/  HADD2.F32 R226, -RZ, R123.reuse.H0_H0 ;  /* 0x2000007bffe27230 */ /* 0x100fe40000004100 */
[----:B------:R-:W-:Y:S01]  /*0ca0*/  FMUL.FTZ R210, R181, R210 ;  /* 0x000000d2b5d27220 */ /* 0x000fe20000410000 */
[----:B------:R-:W-:Y:S02]  /*0cb0*/  HADD2.F32 R227, -RZ, R123.H1_H1 ;  /* 0x3000007bffe37230 */ /* 0x000fe40000004100 */
[----:B------:R-:W-:Y:S01]  /*0cc0*/  FMUL.FTZ R123, R157, R180 ;  /* 0x000000b49d7b7220 */ /* 0x000fe20000410000 */
[----:B------:R-:W-:Y:S01]  /*0cd0*/  FADD.FTZ R102, R209, R102 ;  /* 0x00000066d1667221 */ /* 0x000fe20000010000 */
[----:B------:R-:W-:Y:S01]  /*0ce0*/  FFMA.FTZ R89, R212, R209, R89 ;  /* 0x000000d1d4597223 */ /* 0x000fe20000010059 */
[----:B------:R-:W-:Y:S02]  /*0cf0*/  HADD2.F32 R184, -RZ, R95.H0_H0 ;  /* 0x2000005fffb87230 */ /* 0x000fe40000004100 */
[----:B------:R-:W-:Y:S01]  /*0d00*/  FADD.FTZ R188, -R195, R98 ;  /* 0x00000062c3bc7221 */ /* 0x000fe20000010100 */
[----:B------:R-:W-:-:S02]  /*0d10*/  HADD2.F32 R222, -RZ, R121.H0_H0 ;  /* 0x20000079ffde7230 */ /* 0x000fc40000004100 */
[----:B------:R-:W-:Y:S01]  /*0d20*/  FMUL.FTZ R208, R181, R208 ;  /* 0x000000d0b5d07220 */ /* 0x000fe20000410000 */
[----:B------:R-:W-:Y:S02]  /*0d30*/  HADD2.F32 R223, -RZ, R121.H1_H1 ;  /* 0x30000079ffdf7230 */ /* 0x000fe40000004100 */
[----:B------:R-:W-:Y:S01]  /*0d40*/  FMUL.FTZ R121, R158, R189 ;  /* 0x000000bd9e797220 */ /* 0x000fe20000410000 */
[----:B------:R-:W-:Y:S01]  /*0d50*/  FADD.FTZ R102, R123, R102 ;  /* 0x000000667b667221 */ /* 0x000fe20000010000 */
[----:B------:R-:W-:Y:S01]  /*0d60*/  FFMA.FTZ R89, R210, R123, R89 ;  /* 0x0000007bd2597223 */ /* 0x000fe20000010059 */
[--C-:B------:R-:W-:Y:S02]  /*0d70*/  HADD2.F32 R186, -RZ, R106.reuse.H0_H0 ;  /* 0x2000006affba7230 */ /* 0x100fe40000004100 */
[----:B------:R-:W-:Y:S02]  /*0d80*/  HADD2.F32 R217, -RZ, R106.H1_H1 ;  /* 0x3000006affd97230 */ /* 0x000fe40000004100 */
[----:B------:R-:W-:Y:S01]  /*0d90*/  FADD.FTZ R106, -R195, R112 ;  /* 0x00000070c36a7221 */ /* 0x000fe20000010100 */
[----:B------:R-:W-:-:S02]  /*0da0*/  HADD2.F32 R185, -RZ, R95.H1_H1 ;  /* 0x3000005fffb97230 */ /* 0x000fc40000004100 */
[C---:B------:R-:W-:Y:S01]  /*0db0*/  FADD.FTZ R194, -R195.reuse, R103 ;  /* 0x00000067c3c27221 */ /* 0x040fe20000010100 */
[C---:B------:R-:W-:Y:S01]  /*0dc0*/  FADD.FTZ R112, -R195.reuse, R116 ;  /* 0x00000074c3707221 */ /* 0x040fe20000010100 */
[--C-:B------:R-:W-:Y:S02]  /*0dd0*/  HADD2.F32 R224, -RZ, R122.reuse.H0_H0 ;  /* 0x2000007affe07230 */ /* 0x100fe40000004100 */
[----:B------:R-:W-:Y:S01]  /*0de0*/  FADD.FTZ R196, -R195, R99 ;  /* 0x00000063c3c47221 */ /* 0x000fe20000010100 */
[----:B------:R-:W-:Y:S02]  /*0df0*/  HADD2.F32 R225, -RZ, R122.H1_H1 ;  /* 0x3000007affe17230 */ /* 0x000fe40000004100 */
[----:B------:R-:W-:Y:S01]  /*0e00*/  FMUL.FTZ R103, R159, R184 ;  /* 0x000000b89f677220 */ /* 0x000fe20000410000 */
[----:B------:R-:W-:Y:S01]  /*0e10*/  FMUL.FTZ R122, R181, R188 ;  /* 0x000000bcb57a7220 */ /* 0x000fe20000410000 */
[----:B------:R-:W-:Y:S01]  /*0e20*/  FADD.FTZ R116, R121, R102 ;  /* 0x0000006679747221 */ /* 0x000fe20000010000 */
[----:B------:R-:W-:Y:S01]  /*0e30*/  FFMA.FTZ R89, R208, R121, R89 ;  /* 0x00000079d0597223 */ /* 0x000fe20000010059 */
[----:B------:R-:W-:Y:S01]  /*0e40*/  FADD.FTZ R204, -R195, R101 ;  /* 0x00000065c3cc7221 */ /* 0x000fe20000010100 */
[----:B------:R-:W-:-:S02]  /*0e50*/  HADD2.F32 R98, -RZ, R104.H0_H0 ;  /* 0x20000068ff627230 */ /* 0x000fc40000004100 */
[----:B------:R-:W-:Y:S01]  /*0e60*/  FADD.FTZ R200, -R195, R100 ;  /* 0x00000064c3c87221 */ /* 0x000fe20000010100 */
[----:B------:R-:W-:Y:S01]  /*0e70*/  FMUL.FTZ R101, R160, R185 ;  /* 0x000000b9a0657220 */ /* 0x000fe20000410000 */
        /* <DEDUP_REMOVED lines=8> */
[----:B------:R-:W-:Y:S01]  /*0f00*/  FADD.FTZ R198, -R195, R108 ;  /* 0x0000006cc3c67221 */ /* 0x000fe20000010100 */
[----:B------:R-:W-:-:S02]  /*0f10*/  HADD2.F32 R100, -RZ, R105.H0_H0 ;  /* 0x20000069ff647230 */ /* 0x000fc40000004100 */
        /* <DEDUP_REMOVED lines=26> */
[----:B------:R-:W-:-:S02]  /*10c0*/  HADD2.F32 R218, -RZ, R107.H0_H0 ;  /* 0x2000006bffda7230 */ /* 0x000fc40000004100 */
[----:B------:R-:W-:Y:S01]  /*10d0*/  FMUL.FTZ R200, R166, R217 ;  /* 0x000000d9a6c87220 */ /* 0x000fe20000410000 */
[C---:B------:R-:W-:Y:S01]  /*10e0*/  FMUL.FTZ R202, R181.reuse, R202 ;  /* 0x000000cab5ca7220 */ /* 0x040fe20000410000 */
[----:B------:R-:W-:Y:S01]  /*10f0*/  FADD.FTZ R91, R196, R91 ;  /* 0x0000005bc45b7221 */ /* 0x000fe20000010000 */
[----:B------:R-:W-:Y:S01]  /*1100*/  FFMA.FTZ R89, R198, R196, R89 ;  /* 0x000000c4c6597223 */ /* 0x000fe20000010059 */
[----:B------:R-:W-:Y:S02]  /*1110*/  HADD2.F32 R219, -RZ, R107.H1_H1 ;  /* 0x3000006bffdb7230 */ /* 0x000fe40000004100 */
        /* <DEDUP_REMOVED lines=75> */
.L_x_6437:
[----:B------:R-:W-:Y:S05]  /*15d0*/  BSYNC.RECONVERGENT B0 ;  /* 0x0000000000007941 */ /* 0x000fea0003800200 */
.L_x_6436:
[----:B------:R-:W1:Y:S08]  /*15e0*/  S2UR UR5, SR_CgaCtaId ;  /* 0x00000000000579c3 */ /* 0x000e700000008800 */
[----:B------:R-:W-:Y:S01]  /*15f0*/  BAR.SYNC.DEFER_BLOCKING 0x0 ;  /* 0x0000000000007b1d */ /* 0x000fe20000010000 */
[----:B------:R-:W-:Y:S01]  /*1600*/  FADD.FTZ R27, R92, R27 ;  /* 0x0000001b5c1b7221 */ /* 0x000fe20000010000 */
[----:B------:R-:W-:Y:S01]  /*1610*/  FFMA.FTZ R3, R214, R92, R3 ;  /* 0x0000005cd6037223 */ /* 0x000fe20000010003 */
[----:B------:R-:W-:Y:S01]  /*1620*/  FADD.FTZ R34, R97, R34 ;  /* 0x0000002261227221 */ /* 0x000fe20000010000 */
[----:B------:R-:W-:Y:S01]  /*1630*/  FFMA.FTZ R10, R190, R97, R10 ;  /* 0x00000061be0a7223 */ /* 0x000fe2000001000a */
[----:B------:R-:W-:Y:S01]  /*1640*/  UISETP.NE.U32.AND UP0, UPT, UR10, URZ, UPT ;  /* 0x000000ff0a00728c */ /* 0x000fe2000bf05070 */
[----:B------:R-:W-:Y:S01]  /*1650*/  HFMA2 R119, -RZ, RZ, 1.875, 0 ;  /* 0x3f800000ff777431 */ /* 0x000fe200000001ff */
[----:B------:R-:W-:Y:S01]  /*1660*/  UMOV UR4, 0x400 ;  /* 0x0000040000047882 */ /* 0x000fe20000000000 */
[----:B------:R-:W-:Y:S01]  /*1670*/  FADD.FTZ R30, R189, R30 ;  /* 0x0000001ebd1e7221 */ /* 0x000fe20000010000 */
[----:B------:R-:W-:Y:S01]  /*1680*/  UISETP.NE.AND.EX UP0, UPT, UR11, URZ, UPT, UP0 ;  /* 0x000000ff0b00728c */ /* 0x000fe2000bf05300 */
[----:B------:R-:W-:Y:S01]  /*1690*/  FFMA.FTZ R6, R208, R189, R6 ;  /* 0x000000bdd0067223 */ /* 0x000fe20000010006 */
[----:B------:R-:W-:Y:S01]  /*16a0*/  FADD.FTZ R37, R186, R37 ;  /* 0x00000025ba257221 */ /* 0x000fe20000010000 */
[----:B------:R-:W-:Y:S01]  /*16b0*/  FFMA.FTZ R13, R198, R186, R13 ;  /* 0x000000bac60d7223 */ /* 0x000fe2000001000d */
[----:B-----5:R-:W-:-:S02]  /*16c0*/  @P0 HADD2.F32 R119, -RZ, R182.H0_H0 ;  /* 0x200000b6ff770230 */ /* 0x020fc40000004100 */
        /* <DEDUP_REMOVED lines=69> */
[----:B------:R-:W-:Y:S01]  /*1b20*/  FADD.FTZ R122, R103, -R122 ;  /* 0x8000007a677a7221 */ /* 0x000fe20000010000 */
[----:B------:R-:W-:Y:S01]  /*1b30*/  FADD.FTZ R214, R211, -R214 ;  /* 0x800000d6d3d67221 */ /* 0x000fe20000010000 */
[----:B-----5:R-:W-:Y:S02]  /*1b40*/  HADD2.F32 R93, -RZ, R91.H0_H0 ;  /* 0x2000005bff5d7230 */ /* 0x020fe40000004100 */
[----:B------:R-:W-:Y:S01]  /*1b50*/  FFMA.FTZ R212, R212, R186, R189 ;  /* 0x000000bad4d47223 */ /* 0x000fe200000100bd */
[----:B------:R-:W-:Y:S01]  /*1b60*/  FMUL.FTZ R122, R181, R122 ;  /* 0x0000007ab57a7220 */ /* 0x000fe20000410000 */
[----:B------:R-:W-:-:S02]  /*1b70*/  HADD2.F32 R95, -RZ, R90.H0_H0 ;  /* 0x2000005aff5f7230 */ /* 0x000fc40000004100 */
[----:B------:R-:W-:Y:S01]  /*1b80*/  FADD.FTZ R102, R101, -R102 ;  /* 0x8000006665667221 */ /* 0x000fe20000010000 */
[----:B------:R-:W-:Y:S02]  /*1b90*/  HADD2.F32 R185, -RZ, R90.H1_H1 ;  /* 0x3000005affb97230 */ /* 0x000fe40000004100 */
[----:B------:R-:W-:Y:S01]  /*1ba0*/  FMUL.FTZ R90, R122, R119 ;  /* 0x000000777a5a7220 */ /* 0x000fe20000410000 */
[-CC-:B------:R-:W-:Y:S01]  /*1bb0*/  FFMA.FTZ R96, R96, R186.reuse, R189.reuse ;  /* 0x000000ba60607223 */ /* 0x180fe200000100bd */
[-CC-:B------:R-:W-:Y:S01]  /*1bc0*/  FFMA.FTZ R216, R216, R186.reuse, R189.reuse ;  /* 0x000000bad8d87223 */ /* 0x180fe200000100bd */
[----:B------:R-:W-:Y:S01]  /*1bd0*/  FFMA.FTZ R210, R210, R186, R189 ;  /* 0x000000bad2d27223 */ /* 0x000fe200000100bd */
[----:B------:R-:W-:Y:S01]  /*1be0*/  FMUL.FTZ R214, R181, R214 ;  /* 0x000000d6b5d67220 */ /* 0x000fe20000410000 */
[----:B------:R-:W-:Y:S01]  /*1bf0*/  FADD.FTZ R208, R121, -R208 ;  /* 0x800000d079d07221 */ /* 0x000fe20000010000 */
[----:B------:R-:W-:Y:S02]  /*1c00*/  HADD2.F32 R187, -RZ, R91.H1_H1 ;  /* 0x3000005bffbb7230 */ /* 0x000fe40000004100 */
[----:B------:R-:W-:Y:S01]  /*1c10*/  FADD.FTZ R212, R209, -R212 ;  /* 0x800000d4d1d47221 */ /* 0x000fe20000010000 */
[----:B------:R-:W-:Y:S01]  /*1c20*/  FMUL.FTZ R102, R181, R102 ;  /* 0x00000066b5667220 */ /* 0x000fe20000410000 */
[----:B------:R-:W-:-:S02]  /*1c30*/  HADD2.F32 R91, -RZ, R89.H0_H0 ;  /* 0x20000059ff5b7230 */ /* 0x000fc40000004100 */
[----:B------:R-:W-:Y:S01]  /*1c40*/  FMUL.FTZ R122, R90, R93 ;  /* 0x0000005d5a7a7220 */ /* 0x000fe20000410000 */
[----:B------:R-:W-:Y:S01]  /*1c50*/  FADD.FTZ R96, R215, -R96 ;  /* 0x80000060d7607221 */ /* 0x000fe20000010000 */
[----:B------:R-:W-:Y:S01]  /*1c60*/  FADD.FTZ R216, R213, -R216 ;  /* 0x800000d8d5d87221 */ /* 0x000fe20000010000 */
[----:B------:R-:W-:Y:S01]  /*1c70*/  FADD.FTZ R210, R123, -R210 ;  /* 0x800000d27bd27221 */ /* 0x000fe20000010000 */
[----:B------:R-:W-:Y:S02]  /*1c80*/  HADD2.F32 R93, -RZ, R45.H0_H0 ;  /* 0x2000002dff5d7230 */ /* 0x000fe40000004100 */
[----:B------:R-:W-:Y:S01]  /*1c90*/  FMUL.FTZ R214, R214, R119 ;  /* 0x00000077d6d67220 */ /* 0x000fe20000410000 */
[--C-:B------:R-:W-:Y:S02]  /*1ca0*/  HADD2.F32 R97, -RZ, R47.reuse.H0_H0 ;  /* 0x2000002fff617230 */ /* 0x100fe40000004100 */
[----:B------:R-:W-:Y:S01]  /*1cb0*/  FMUL.FTZ R208, R181, R208 ;  /* 0x000000d0b5d07220 */ /* 0x000fe20000410000 */
[----:B------:R-:W-:-:S02]  /*1cc0*/  HADD2.F32 R101, -RZ, R47.H1_H1 ;  /* 0x3000002fff657230 */ /* 0x000fc40000004100 */
[----:B------:R-:W-:Y:S01]  /*1cd0*/  FMUL.FTZ R102, R102, R119 ;  /* 0x0000007766667220 */ /* 0x000fe20000410000 */
[C---:B------:R-:W-:Y:S01]  /*1ce0*/  FMUL.FTZ R212, R181.reuse, R212 ;  /* 0x000000d4b5d47220 */ /* 0x040fe20000410000 */
[C---:B------:R-:W-:Y:S01]  /*1cf0*/  FMUL.FTZ R210, R181.reuse, R210 ;  /* 0x000000d2b5d27220 */ /* 0x040fe20000410000 */
[----:B------:R-:W-:Y:S01]  /*1d00*/  FMUL.FTZ R182, R214, R91 ;  /* 0x0000005bd6b67220 */ /* 0x000fe20000410000 */
[C---:B------:R-:W-:Y:S01]  /*1d10*/  FMUL.FTZ R96, R181.reuse, R96 ;  /* 0x00000060b5607220 */ /* 0x040fe20000410000 */
[----:B------:R-:W-:Y:S01]  /*1d20*/  FMUL.FTZ R216, R181, R216 ;  /* 0x000000d8b5d87220 */ /* 0x000fe20000410000 */
[----:B------:R-:W-:Y:S02]  /*1d30*/  HADD2.F32 R89, -RZ, R89.H1_H1 ;  /* 0x30000059ff597230 */ /* 0x000fe40000004100 */
[----:B------:R-:W-:Y:S01]  /*1d40*/  FMUL.FTZ R208, R208, R119 ;  /* 0x00000077d0d07220 */ /* 0x000fe20000410000 */
[----:B------:R-:W-:Y:S01]  /*1d50*/  FMUL.FTZ R214, R214, R93 ;  /* 0x0000005dd6d67220 */ /* 0x000fe20000410000 */
[----:B------:R-:W-:Y:S01]  /*1d60*/  FMUL.FTZ R100, R90, R97 ;  /* 0x000000615a647220 */ /* 0x000fe20000410000 */
[----:B------:R-:W-:Y:S01]  /*1d70*/  FMUL.FTZ R103, R102, R101 ;  /* 0x0000006566677220 */ /* 0x000fe20000410000 */
[----:B------:R-:W-:-:S02]  /*1d80*/  HADD2.F32 R93, -RZ, R45.H1_H1 ;  /* 0x3000002dff5d7230 */ /* 0x000fc40000004100 */
[----:B------:R-:W-:Y:S01]  /*1d90*/  FMUL.FTZ R212, R212, R119 ;  /* 0x00000077d4d47220 */ /* 0x000fe20000410000 */
[----:B------:R-:W-:Y:S01]  /*1da0*/  FMUL.FTZ R121, R102, R187 ;  /* 0x000000bb66797220 */ /* 0x000fe20000410000 */
[--C-:B------:R-:W-:Y:S02]  /*1db0*/  HADD2.F32 R97, -RZ, R46.reuse.H0_H0 ;  /* 0x2000002eff617230 */ /* 0x100fe40000004100 */
[-C--:B------:R-:W-:Y:S01]  /*1dc0*/  FMUL.FTZ R210, R210, R119.reuse ;  /* 0x00000077d2d27220 */ /* 0x080fe20000410000 */
[----:B------:R-:W-:Y:S02]  /*1dd0*/  HADD2.F32 R101, -RZ, R46.H1_H1 ;  /* 0x3000002eff657230 */ /* 0x000fe40000004100 */
[-C--:B------:R-:W-:Y:S01]  /*1de0*/  FMUL.FTZ R91, R96, R119.reuse ;  /* 0x00000077605b7220 */ /* 0x080fe20000410000 */
[--C-:B------:R-:W-:Y:S02]  /*1df0*/  HADD2.F32 R90, -RZ, R44.reuse.H0_H0 ;  /* 0x2000002cff5a7230 */ /* 0x100fe40000004100 */
[----:B------:R-:W-:Y:S01]  /*1e00*/  FMUL.FTZ R187, R216, R119 ;  /* 0x00000077d8bb7220 */ /* 0x000fe20000410000 */
[----:B------:R-:W-:-:S02]  /*1e10*/  HADD2.F32 R94, -RZ, R44.H1_H1 ;  /* 0x3000002cff5e7230 */ /* 0x000fc40000004100 */
[----:B------:R-:W-:Y:S01]  /*1e20*/  FMUL.FTZ R123, R208, R185 ;  /* 0x000000b9d07b7220 */ /* 0x000fe20000410000 */
[--C-:B------:R-:W-:Y:S02]  /*1e30*/  HADD2.F32 R184, -RZ, R88.reuse.H0_H0 ;  /* 0x20000058ffb87230 */ /* 0x100fe40000004100 */
[C---:B------:R-:W-:Y:S01]  /*1e40*/  FMUL.FTZ R185, R212.reuse, R89 ;  /* 0x00000059d4b97220 */ /* 0x040fe20000410000 */
        /* <DEDUP_REMOVED lines=14> */
.L_x_6439:
[-CC-:B------:R-:W-:Y:S01]  /*1f30*/  FFMA.FTZ R122, R122, R186.reuse, R189.reuse ;  /* 0x000000ba7a7a7223 */ /* 0x180fe200000100bd */
[-CC-:B------:R-:W-:Y:S01]  /*1f40*/  FFMA.FTZ R102, R102, R186.reuse, R189.reuse ;  /* 0x000000ba66667223 */ /* 0x180fe200000100bd */
[-CC-:B------:R-:W-:Y:S01]  /*1f50*/  FFMA.FTZ R214, R214, R186.reuse, R189.reuse ;  /* 0x000000bad6d67223 */ /* 0x180fe200000100bd */
[-CC-:B------:R-:W-:Y:S01]  /*1f60*/  FFMA.FTZ R210, R210, R186.reuse, R189.reuse ;  /* 0x000000bad2d27223 */ /* 0x180fe200000100bd */
[----:B------:R-:W-:Y:S01]  /*1f70*/  FADD.FTZ R122, R103, -R122 ;  /* 0x8000007a677a7221 */ /* 0x000fe20000010000 */
[----:B------:R-:W-:Y:S01]  /*1f80*/  FADD.FTZ R102, R101, -R102 ;  /* 0x8000006665667221 */ /* 0x000fe20000010000 */
[----:B------:R-:W-:Y:S01]  /*1f90*/  FADD.FTZ R214, R211, -R214 ;  /* 0x800000d6d3d67221 */ /* 0x000fe20000010000 */
[----:B------:R-:W-:Y:S01]  /*1fa0*/  FFMA.FTZ R208, R208, R186, R189 ;  /* 0x000000bad0d07223 */ /* 0x000fe200000100bd */
[C---:B------:R-:W-:Y:S01]  /*1fb0*/  FMUL.FTZ R82, R181.reuse, R122 ;  /* 0x0000007ab5527220 */ /* 0x040fe20000410000 */
[----:B------:R-:W-:Y:S01]  /*1fc0*/  FMUL.FTZ R83, R181, R102 ;  /* 0x00000066b5537220 */ /* 0x000fe20000410000 */
[----:B------:R-:W-:-:S02]  /*1fd0*/  HADD2.F32 R87, -RZ, R47.H0_H0 ;  /* 0x2000002fff577230 */ /* 0x000fc40000004100 */
[----:B------:R-:W-:Y:S01]  /*1fe0*/  FADD.FTZ R210, R123, -R210 ;  /* 0x800000d27bd27221 */ /* 0x000fe20000010000 */
[--C-:B-----5:R-:W-:Y:S02]  /*1ff0*/  HADD2.F32 R81, -RZ, R91.reuse.H0_H0 ;  /* 0x2000005bff517230 */ /* 0x120fe40000004100 */
[-C--:B------:R-:W-:Y:S01]  /*2000*/  FMUL.FTZ R80, R82, R119.reuse ;  /* 0x0000007752507220 */ /* 0x080fe20000410000 */
[----:B------:R-:W-:Y:S02]  /*2010*/  HADD2.F32 R93, -RZ, R91.H1_H1 ;  /* 0x3000005bff5d7230 */ /* 0x000fe40000004100 */
[----:B------:R-:W-:Y:S01]  /*2020*/  FMUL.FTZ R84, R83, R119 ;  /* 0x0000007753547220 */ /* 0x000fe20000410000 */
[----:B------:R-:W-:Y:S02]  /*2030*/  HADD2.F32 R97, -RZ, R47.H1_H1 ;  /* 0x3000002fff617230 */ /* 0x000fe40000004100 */
[----:B------:R-:W-:Y:S01]  /*2040*/  FADD.FTZ R208, R121, -R208 ;  /* 0x800000d079d07221 */ /* 0x000fe20000010000 */
[----:B------:R-:W-:Y:S01]  /*2050*/  FMUL.FTZ R86, R181, R214 ;  /* 0x000000d6b5567220 */ /* 0x000fe20000410000 */
[-CC-:B------:R-:W-:Y:S01]  /*2060*/  FFMA.FTZ R96, R96, R186.reuse, R189.reuse ;  /* 0x000000ba60607223 */ /* 0x180fe200000100bd */
[-CC-:B------:R-:W-:Y:S01]  /*2070*/  FFMA.FTZ R212, R212, R186.reuse, R189.reuse ;  /* 0x000000bad4d47223 */ /* 0x180fe200000100bd */
[----:B------:R-:W-:Y:S01]  /*2080*/  FFMA.FTZ R216, R216, R186, R189 ;  /* 0x000000bad8d87223 */ /* 0x000fe200000100bd */
[----:B------:R-:W-:Y:S01]  /*2090*/  FMUL.FTZ R103, R80, R87 ;  /* 0x0000005750677220 */ /* 0x000fe20000410000 */
[----:B------:R-:W-:-:S02]  /*20a0*/  HADD2.F32 R85, -RZ, R89.H0_H0 ;  /* 0x20000059ff557230 */ /* 0x000fc40000004100 */
[----:B------:R-:W-:Y:S01]  /*20b0*/  FMUL.FTZ R122, R80, R81 ;  /* 0x00000051507a7220 */ /* 0x000fe20000410000 */
[C---:B------:R-:W-:Y:S01]  /*20c0*/  FMUL.FTZ R121, R84.reuse, R93 ;  /* 0x0000005d54797220 */ /* 0x040fe20000410000 */
[----:B------:R-:W-:Y:S01]  /*20d0*/  FMUL.FTZ R218, R84, R97 ;  /* 0x0000006154da7220 */ /* 0x000fe20000410000 */
[----:B------:R-:W-:Y:S02]  /*20e0*/  HADD2.F32 R87, -RZ, R45.H0_H0 ;  /* 0x2000002dff577230 */ /* 0x000fe40000004100 */
[C---:B------:R-:W-:Y:S01]  /*20f0*/  FMUL.FTZ R80, R181.reuse, R210 ;  /* 0x000000d2b5507220 */ /* 0x040fe20000410000 */
[----:B------:R-:W-:Y:S01]  /*2100*/  FMUL.FTZ R81, R181, R208 ;  /* 0x000000d0b5517220 */ /* 0x000fe20000410000 */
[----:B------:R-:W-:Y:S01]  /*2110*/  FMUL.FTZ R84, R86, R119 ;  /* 0x0000007756547220 */ /* 0x000fe20000410000 */
[----:B------:R-:W-:Y:S01]  /*2120*/  FADD.FTZ R96, R215, -R96 ;  /* 0x80000060d7607221 */ /* 0x000fe20000010000 */
[----:B------:R-:W-:Y:S01]  /*2130*/  FADD.FTZ R212, R209, -R212 ;  /* 0x800000d4d1d47221 */ /* 0x000fe20000010000 */
[----:B------:R-:W-:-:S02]  /*2140*/  HADD2.F32 R91, -RZ, R90.H0_H0 ;  /* 0x2000005aff5b7230 */ /* 0x000fc40000004100 */
[----:B------:R-:W-:Y:S01]  /*2150*/  FADD.FTZ R216, R213, -R216 ;  /* 0x800000d8d5d87221 */ /* 0x000fe20000010000 */
[----:B------:R-:W-:Y:S02]  /*2160*/  HADD2.F32 R95, -RZ, R90.H1_H1 ;  /* 0x3000005aff5f7230 */ /* 0x000fe40000004100 */
[----:B------:R-:W-:Y:S01]  /*2170*/  FMUL.FTZ R92, R81, R119 ;  /* 0x00000077515c7220 */ /* 0x000fe20000410000 */
[----:B------:R-:W-:Y:S02]  /*2180*/  HADD2.F32 R100, -RZ, R89.H1_H1 ;  /* 0x30000059ff647230 */ /* 0x000fe40000004100 */
[C---:B------:R-:W-:Y:S01]  /*2190*/  FMUL.FTZ R182, R84.reuse, R85 ;  /* 0x0000005554b67220 */ /* 0x040fe20000410000 */
[--C-:B------:R-:W-:Y:S02]  /*21a0*/  HADD2.F32 R89, -RZ, R88.reuse.H0_H0 ;  /* 0x20000058ff597230 */ /* 0x100fe40000004100 */
[----:B------:R-:W-:Y:S01]  /*21b0*/  FMUL.FTZ R94, R84, R87 ;  /* 0x00000057545e7220 */ /* 0x000fe20000410000 */
[----:B------:R-:W-:-:S02]  /*21c0*/  HADD2.F32 R90, -RZ, R88.H1_H1 ;  /* 0x30000058ff5a7230 */ /* 0x000fc40000004100 */
[----:B------:R-:W-:Y:S01]  /*21d0*/  FMUL.FTZ R88, R80, R119 ;  /* 0x0000007750587220 */ /* 0x000fe20000410000 */
[--C-:B------:R-:W-:Y:S02]  /*21e0*/  HADD2.F32 R93, -RZ, R46.reuse.H0_H0 ;  /* 0x2000002eff5d7230 */ /* 0x100fe40000004100 */
[C---:B------:R-:W-:Y:S01]  /*21f0*/  FMUL.FTZ R87, R181.reuse, R212 ;  /* 0x000000d4b5577220 */ /* 0x040fe20000410000 */
[----:B------:R-:W-:Y:S02]  /*2200*/  HADD2.F32 R101, -RZ, R46.H1_H1 ;  /* 0x3000002eff657230 */ /* 0x000fe40000004100 */
[C---:B------:R-:W-:Y:S01]  /*2210*/  FMUL.FTZ R84, R181.reuse, R96 ;  /* 0x00000060b5547220 */ /* 0x040fe20000410000 */
[----:B------:R-:W-:Y:S01]  /*2220*/  FMUL.FTZ R85, R181, R216 ;  /* 0x000000d8b5557220 */ /* 0x000fe20000410000 */
[C---:B------:R-:W-:Y:S01]  /*2230*/  FMUL.FTZ R180, R88.reuse, R91 ;  /* 0x0000005b58b47220 */ /* 0x040fe20000410000 */
[----:B------:R-:W-:Y:S01]  /*2240*/  FMUL.FTZ R97, R88, R93 ;  /* 0x0000005d58617220 */ /* 0x000fe20000410000 */
[C---:B------:R-:W-:Y:S01]  /*2250*/  FMUL.FTZ R123, R92.reuse, R95 ;  /* 0x0000005f5c7b7220 */ /* 0x040fe20000410000 */
[----:B------:R-:W-:Y:S01]  /*2260*/  FMUL.FTZ R208, R92, R101 ;  /* 0x000000655cd07220 */ /* 0x000fe20000410000 */
[----:B------:R-:W-:-:S02]  /*2270*/  HADD2.F32 R102, -RZ, R45.H1_H1 ;  /* 0x3000002dff667230 */ /* 0x000fc40000004100 */
[-C--:B------:R-:W-:Y:S01]  /*2280*/  FMUL.FTZ R93, R87, R119.reuse ;  /* 0x00000077575d7220 */ /* 0x080fe20000410000 */
[--C-:B------:R-:W-:Y:S02]  /*2290*/  HADD2.F32 R91, -RZ, R44.reuse.H0_H0 ;  /* 0x2000002cff5b7230 */ /* 0x100fe40000004100 */
[-C--:B------:R-:W-:Y:S01]  /*22a0*/  FMUL.FTZ R88, R84, R119.reuse ;  /* 0x0000007754587220 */ /* 0x080fe20000410000 */
[----:B------:R-:W-:Y:S02]  /*22b0*/  HADD2.F32 R92, -RZ, R44.H1_H1 ;  /* 0x3000002cff5c7230 */ /* 0x000fe40000004100 */
        /* <DEDUP_REMOVED lines=10> */
[----:B------:R-:W-:-:S07]  /*2360*/  F2FP.F16.F32.PACK_AB R88, R93, R88 ;  /* 0x000000585d58723e */ /* 0x000fce00000000ff */
.L_x_6440:
        /* <DEDUP_REMOVED lines=12> */
[-CC-:B0-----:R-:W-:Y:S01]  /*2430*/  FFMA.FTZ R81, R198, R186.reuse, R189.reuse ;  /* 0x000000bac6517223 */ /* 0x181fe200000100bd */
[----:B------:R-:W-:Y:S01]  /*2440*/  FFMA.FTZ R192, R192, R186, R189 ;  /* 0x000000bac0c07223 */ /* 0x000fe200000100bd */
[----:B------:R-:W-:Y:S01]  /*2450*/  FADD.FTZ R204, R201, -R204 ;  /* 0x800000ccc9cc7221 */ /* 0x000fe20000010000 */
[----:B------:R-:W-:Y:S01]  /*2460*/  FADD.FTZ R206, R203, -R206 ;  /* 0x800000cecbce7221 */ /* 0x000fe20000010000 */
[----:B-----5:R-:W-:Y:S02]  /*2470*/  HADD2.F32 R86, -RZ, R95.H0_H0 ;  /* 0x2000005fff567230 */ /* 0x020fe40000004100 */
[----:B------:R-:W-:Y:S01]  /*2480*/  FADD.FTZ R80, R196, -R81 ;  /* 0x80000051c4507221 */ /* 0x000fe20000010000 */
[C---:B------:R-:W-:Y:S01]  /*2490*/  FMUL.FTZ R82, R181.reuse, R204 ;  /* 0x000000ccb5527220 */ /* 0x040fe20000410000 */
[----:B------:R-:W-:Y:S01]  /*24a0*/  FMUL.FTZ R83, R181, R206 ;  /* 0x000000ceb5537220 */ /* 0x000fe20000410000 */
[----:B------:R-:W-:-:S02]  /*24b0*/  HADD2.F32 R90, -RZ, R93.H0_H0 ;  /* 0x2000005dff5a7230 */ /* 0x000fc40000004100 */
[-CC-:B------:R-:W-:Y:S01]  /*24c0*/  FFMA.FTZ R81, R202, R186.reuse, R189.reuse ;  /* 0x000000baca517223 */ /* 0x180fe200000100bd */
[----:B------:R-:W-:Y:S02]  /*24d0*/  HADD2.F32 R101, -RZ, R93.H1_H1 ;  /* 0x3000005dff657230 */ /* 0x000fe40000004100 */
[----:B------:R-:W-:Y:S01]  /*24e0*/  FMUL.FTZ R85, R82, R119 ;  /* 0x0000007752557220 */ /* 0x000fe20000410000 */
[--C-:B------:R-:W-:Y:S02]  /*24f0*/  HADD2.F32 R100, -RZ, R94.reuse.H0_H0 ;  /* 0x2000005eff647230 */ /* 0x100fe40000004100 */
[----:B------:R-:W-:Y:S01]  /*2500*/  FADD.FTZ R192, R197, -R192 ;  /* 0x800000c0c5c07221 */ /* 0x000fe20000010000 */
[----:B------:R-:W-:Y:S02]  /*2510*/  HADD2.F32 R102, -RZ, R94.H1_H1 ;  /* 0x3000005eff667230 */ /* 0x000fe40000004100 */
[----:B------:R-:W-:Y:S01]  /*2520*/  FFMA.FTZ R188, R188, R186, R189 ;  /* 0x000000babcbc7223 */ /* 0x000fe200000100bd */
[----:B------:R-:W-:-:S02]  /*2530*/  HADD2.F32 R89, -RZ, R92.H0_H0 ;  /* 0x2000005cff597230 */ /* 0x000fc40000004100 */
[----:B------:R-:W-:Y:S01]  /*2540*/  FMUL.FTZ R87, R83, R119 ;  /* 0x0000007753577220 */ /* 0x000fe20000410000 */
[----:B------:R-:W-:Y:S02]  /*2550*/  HADD2.F32 R93, -RZ, R92.H1_H1 ;  /* 0x3000005cff5d7230 */ /* 0x000fe40000004100 */
[----:B------:R-:W-:Y:S01]  /*2560*/  FADD.FTZ R200, R200, -R81 ;  /* 0x80000051c8c87221 */ /* 0x000fe20000010000 */
[--C-:B------:R-:W-:Y:S02]  /*2570*/  HADD2.F32 R92, -RZ, R51.reuse.H0_H0 ;  /* 0x20000033ff5c7230 */ /* 0x100fe40000004100 */
[----:B------:R-:W-:Y:S01]  /*2580*/  FMUL.FTZ R191, R85, R86 ;  /* 0x0000005655bf7220 */ /* 0x000fe20000410000 */
[----:B------:R-:W-:Y:S02]  /*2590*/  HADD2.F32 R94, -RZ, R51.H1_H1 ;  /* 0x30000033ff5e7230 */ /* 0x000fe40000004100 */
[----:B------:R-:W-:Y:S01]  /*25a0*/  FMUL.FTZ R80, R181, R80 ;  /* 0x00000050b5507220 */ /* 0x000fe20000410000 */
[----:B------:R-:W-:-:S02]  /*25b0*/  HADD2.F32 R208, -RZ, R95.H1_H1 ;  /* 0x3000005fffd07230 */ /* 0x000fc40000004100 */
[----:B------:R-:W-:Y:S01]  /*25c0*/  FMUL.FTZ R86, R181, R192 ;  /* 0x000000c0b5567220 */ /* 0x000fe20000410000 */
[-CC-:B------:R-:W-:Y:S01]  /*25d0*/  FFMA.FTZ R190, R190, R186.reuse, R189.reuse ;  /* 0x000000babebe7223 */ /* 0x180fe200000100bd */
[----:B------:R-:W-:Y:S01]  /*25e0*/  FFMA.FTZ R194, R194, R186, R189 ;  /* 0x000000bac2c27223 */ /* 0x000fe200000100bd */
[----:B------:R-:W-:Y:S01]  /*25f0*/  FADD.FTZ R84, R193, -R188 ;  /* 0x800000bcc1547221 */ /* 0x000fe20000010000 */
[----:B------:R-:W-:Y:S01]  /*2600*/  FMUL.FTZ R198, R85, R92 ;  /* 0x0000005c55c67220 */ /* 0x000fe20000410000 */
[C---:B------:R-:W-:Y:S01]  /*2610*/  FMUL.FTZ R201, R87.reuse, R94 ;  /* 0x0000005e57c97220 */ /* 0x040fe20000410000 */
[----:B------:R-:W-:Y:S01]  /*2620*/  FMUL.FTZ R188, R87, R208 ;  /* 0x000000d057bc7220 */ /* 0x000fe20000410000 */
[----:B------:R-:W-:Y:S02]  /*2630*/  HADD2.F32 R94, -RZ, R50.H0_H0 ;  /* 0x20000032ff5e7230 */ /* 0x000fe40000004100 */
[----:B------:R-:W-:Y:S01]  /*2640*/  FMUL.FTZ R81, R181, R200 ;  /* 0x000000c8b5517220 */ /* 0x000fe20000410000 */
[----:B------:R-:W-:-:S02]  /*2650*/  HADD2.F32 R92, -RZ, R49.H0_H0 ;  /* 0x20000031ff5c7230 */ /* 0x000fc40000004100 */
[-C--:B------:R-:W-:Y:S01]  /*2660*/  FMUL.FTZ R87, R80, R119.reuse ;  /* 0x0000007750577220 */ /* 0x080fe20000410000 */
[-C--:B------:R-:W-:Y:S01]  /*2670*/  FMUL.FTZ R85, R86, R119.reuse ;  /* 0x0000007756557220 */ /* 0x080fe20000410000 */
[----:B------:R-:W-:Y:S01]  /*2680*/  FADD.FTZ R88, R195, -R190 ;  /* 0x800000bec3587221 */ /* 0x000fe20000010000 */
[----:B------:R-:W-:Y:S01]  /*2690*/  FADD.FTZ R194, R199, -R194 ;  /* 0x800000c2c7c27221 */ /* 0x000fe20000010000 */
[----:B------:R-:W-:Y:S02]  /*26a0*/  HADD2.F32 R196, -RZ, R50.H1_H1 ;  /* 0x30000032ffc47230 */ /* 0x000fe40000004100 */
        /* <DEDUP_REMOVED lines=27> */
.L_x_6441:
[-CC-:B------:R-:W-:Y:S01]  /*2860*/  FFMA.FTZ R206, R206, R186.reuse, R189.reuse ;  /* 0x000000bacece7223 */ /* 0x180fe200000100bd */
[-CC-:B------:R-:W-:Y:S01]  /*2870*/  FFMA.FTZ R204, R204, R186.reuse, R189.reuse ;  /* 0x000000bacccc7223 */ /* 0x180fe200000100bd */
[--C-:B-----5:R-:W-:Y:S02]  /*2880*/  HADD2.F32 R191, -RZ, R95.reuse.H0_H0 ;  /* 0x2000005fffbf7230 */ /* 0x120fe40000004100 */
[-CC-:B------:R-:W-:Y:S01]  /*2890*/  FFMA.FTZ R190, R190, R186.reuse, R189.reuse ;  /* 0x000000babebe7223 */ /* 0x180fe200000100bd */
[----:B------:R-:W-:Y:S02]  /*28a0*/  HADD2.F32 R207, -RZ, R95.H1_H1 ;  /* 0x3000005fffcf7230 */ /* 0x000fe40000004100 */
[----:B------:R-:W-:Y:S01]  /*28b0*/  FADD.FTZ R206, R203, -R206 ;  /* 0x800000cecbce7221 */ /* 0x000fe20000010000 */
[-CC-:B------:R-:W-:Y:S01]  /*28c0*/  FFMA.FTZ R95, R198, R186.reuse, R189.reuse ;  /* 0x000000bac65f7223 */ /* 0x180fe200000100bd */
[----:B------:R-:W-:Y:S01]  /*28d0*/  FFMA.FTZ R192, R192, R186, R189 ;  /* 0x000000bac0c07223 */ /* 0x000fe200000100bd */
[----:B------:R-:W-:Y:S01]  /*28e0*/  FADD.FTZ R204, R201, -R204 ;  /* 0x800000ccc9cc7221 */ /* 0x000fe20000010000 */
[----:B------:R-:W-:Y:S01]  /*28f0*/  FMUL.FTZ R206, R181, R206 ;  /* 0x000000ceb5ce7220 */ /* 0x000fe20000410000 */
[----:B------:R-:W-:Y:S01]  /*2900*/  FADD.FTZ R196, R196, -R95 ;  /* 0x8000005fc4c47221 */ /* 0x000fe20000010000 */
[--C-:B------:R-:W-:Y:S01]  /*2910*/  FFMA.FTZ R188, R188, R186, R189.reuse ;  /* 0x000000babcbc7223 */ /* 0x100fe200000100bd */
[----:B0-----:R-:W-:Y:S01]  /*2920*/  FADD.FTZ R90, R195, -R190 ;  /* 0x800000bec35a7221 */ /* 0x001fe20000010000 */
[----:B------:R-:W-:Y:S01]  /*2930*/  FADD.FTZ R192, R197, -R192 ;  /* 0x800000c0c5c07221 */ /* 0x000fe20000010000 */
[----:B------:R-:W-:Y:S01]  /*2940*/  FMUL.FTZ R204, R181, R204 ;  /* 0x000000ccb5cc7220 */ /* 0x000fe20000410000 */
[----:B------:R-:W-:Y:S01]  /*2950*/  FFMA.FTZ R95, R202, R186, R189 ;  /* 0x000000baca5f7223 */ /* 0x000fe200000100bd */
[----:B------:R-:W-:-:S02]  /*2960*/  HADD2.F32 R195, -RZ, R51.H1_H1 ;  /* 0x30000033ffc37230 */ /* 0x000fc40000004100 */
[-C--:B------:R-:W-:Y:S01]  /*2970*/  FMUL.FTZ R206, R206, R119.reuse ;  /* 0x00000077cece7220 */ /* 0x080fe20000410000 */
[----:B------:R-:W-:Y:S01]  /*2980*/  FFMA.FTZ R194, R194, R186, R189 ;  /* 0x000000bac2c27223 */ /* 0x000fe200000100bd */
[----:B------:R-:W-:Y:S01]  /*2990*/  FMUL.FTZ R196, R181, R196 ;  /* 0x000000c4b5c47220 */ /* 0x000fe20000410000 */
[----:B------:R-:W-:Y:S01]  /*29a0*/  FADD.FTZ R88, R193, -R188 ;  /* 0x800000bcc1587221 */ /* 0x000fe20000010000 */
[----:B------:R-:W-:Y:S02]  /*29b0*/  HADD2.F32 R193, -RZ, R51.H0_H0 ;  /* 0x20000033ffc17230 */ /* 0x000fe40000004100 */
[----:B------:R-:W-:Y:S01]  /*29c0*/  FMUL.FTZ R204, R204, R119 ;  /* 0x00000077cccc7220 */ /* 0x000fe20000410000 */
[----:B------:R-:W-:Y:S01]  /*29d0*/  FADD.FTZ R200, R200, -R95 ;  /* 0x8000005fc8c87221 */ /* 0x000fe20000010000 */
[----:B------:R-:W-:Y:S01]  /*29e0*/  FMUL.FTZ R192, R181, R192 ;  /* 0x000000c0b5c07220 */ /* 0x000fe20000410000 */
[----:B------:R-:W-:Y:S02]  /*29f0*/  HADD2.F32 R103, -RZ, R94.H0_H0 ;  /* 0x2000005eff677230 */ /* 0x000fe40000004100 */
[----:B------:R-:W-:Y:S01]  /*2a00*/  FMUL.FTZ R201, R206, R195 ;  /* 0x000000c3cec97220 */ /* 0x000fe20000410000 */
[----:B------:R-:W-:Y:S01]  /*2a10*/  FADD.FTZ R194, R199, -R194 ;  /* 0x800000c2c7c27221 */ /* 0x000fe20000010000 */
[----:B------:R-:W-:-:S02]  /*2a20*/  HADD2.F32 R195, -RZ, R50.H0_H0 ;  /* 0x20000032ffc37230 */ /* 0x000fc40000004100 */
[----:B------:R-:W-:Y:S01]  /*2a30*/  FMUL.FTZ R196, R196, R119 ;  /* 0x00000077c4c47220 */ /* 0x000fe20000410000 */
[----:B------:R-:W-:Y:S02]  /*2a40*/  HADD2.F32 R91, -RZ, R93.H0_H0 ;  /* 0x2000005dff5b7230 */ /* 0x000fe40000004100 */
[----:B------:R-:W-:Y:S01]  /*2a50*/  FMUL.FTZ R191, R204, R191 ;  /* 0x000000bfccbf7220 */ /* 0x000fe20000410000 */
[----:B------:R-:W-:Y:S02]  /*2a60*/  HADD2.F32 R95, -RZ, R49.H0_H0 ;  /* 0x20000031ff5f7230 */ /* 0x000fe40000004100 */
[C---:B------:R-:W-:Y:S01]  /*2a70*/  FMUL.FTZ R200, R181.reuse, R200 ;  /* 0x000000c8b5c87220 */ /* 0x040fe20000410000 */
[----:B------:R-:W-:Y:S01]  /*2a80*/  FMUL.FTZ R192, R192, R119 ;  /* 0x00000077c0c07220 */ /* 0x000fe20000410000 */
[----:B------:R-:W-:Y:S01]  /*2a90*/  FMUL.FTZ R204, R204, R193 ;  /* 0x000000c1cccc7220 */ /* 0x000fe20000410000 */
[----:B------:R-:W-:Y:S01]  /*2aa0*/  FMUL.FTZ R88, R181, R88 ;  /* 0x00000058b5587220 */ /* 0x000fe20000410000 */
[----:B------:R-:W-:-:S02]  /*2ab0*/  HADD2.F32 R101, -RZ, R93.H1_H1 ;  /* 0x3000005dff657230 */ /* 0x000fc40000004100 */
[C---:B------:R-:W-:Y:S01]  /*2ac0*/  FMUL.FTZ R193, R196.reuse, R103 ;  /* 0x00000067c4c17220 */ /* 0x040fe20000410000 */
[C---:B------:R-:W-:Y:S01]  /*2ad0*/  FMUL.FTZ R194, R181.reuse, R194 ;  /* 0x000000c2b5c27220 */ /* 0x040fe20000410000 */
[----:B------:R-:W-:Y:S01]  /*2ae0*/  FMUL.FTZ R90, R181, R90 ;  /* 0x0000005ab55a7220 */ /* 0x000fe20000410000 */
[--C-:B------:R-:W-:Y:S02]  /*2af0*/  HADD2.F32 R89, -RZ, R92.reuse.H0_H0 ;  /* 0x2000005cff597230 */ /* 0x100fe40000004100 */
[----:B------:R-:W-:Y:S01]  /*2b00*/  FMUL.FTZ R196, R196, R195 ;  /* 0x000000c3c4c47220 */ /* 0x000fe20000410000 */
[----:B------:R-:W-:Y:S02]  /*2b10*/  HADD2.F32 R93, -RZ, R92.H1_H1 ;  /* 0x3000005cff5d7230 */ /* 0x000fe40000004100 */
[----:B------:R-:W-:Y:S01]  /*2b20*/  FMUL.FTZ R200, R200, R119 ;  /* 0x00000077c8c87220 */ /* 0x000fe20000410000 */
[----:B------:R-:W-:Y:S02]  /*2b30*/  HADD2.F32 R197, -RZ, R50.H1_H1 ;  /* 0x30000032ffc57230 */ /* 0x000fe40000004100 */
        /* <DEDUP_REMOVED lines=22> */
.L_x_6442:
        /* <DEDUP_REMOVED lines=14> */
[-CC-:B------:R-:W-:Y:S01]  /*2d80*/  FFMA.FTZ R83, R116, R186.reuse, R189.reuse ;  /* 0x000000ba74537223 */ /* 0x180fe200000100bd */
[-C--:B------:R-:W-:Y:S01]  /*2d90*/  FFMA.FTZ R85, R112, R186.reuse, R189 ;  /* 0x000000ba70557223 */ /* 0x080fe200000100bd */
[----:B------:R-:W-:Y:S01]  /*2da0*/  FADD.FTZ R104, R104, -R105 ;  /* 0x8000006968687221 */ /* 0x000fe20000010000 */
[--C-:B------:R-:W-:Y:S01]  /*2db0*/  FFMA.FTZ R81, R120, R186, R189.reuse ;  /* 0x000000ba78517223 */ /* 0x100fe200000100bd */
[----:B------:R-:W-:Y:S01]  /*2dc0*/  FADD.FTZ R102, R111, -R82 ;  /* 0x800000526f667221 */ /* 0x000fe20000010000 */
[----:B------:R-:W-:Y:S01]  /*2dd0*/  FMUL.FTZ R82, R181, R106 ;  /* 0x0000006ab5527220 */ /* 0x000fe20000410000 */
[----:B------:R-:W-:Y:S01]  /*2de0*/  FFMA.FTZ R98, R109, R186, R189 ;  /* 0x000000ba6d627223 */ /* 0x000fe200000100bd */
[----:B------:R-:W-:Y:S01]  /*2df0*/  FADD.FTZ R88, R115, -R80 ;  /* 0x8000005073587221 */ /* 0x000fe20000010000 */
[----:B------:R-:W-:Y:S01]  /*2e00*/  FADD.FTZ R86, R114, -R83 ;  /* 0x8000005372567221 */ /* 0x000fe20000010000 */
[----:B-----5:R-:W-:-:S02]  /*2e10*/  HADD2.F32 R100, -RZ, R94.H0_H0 ;  /* 0x2000005eff647230 */ /* 0x020fc40000004100 */
[----:B------:R-:W-:Y:S01]  /*2e20*/  FADD.FTZ R80, R110, -R85 ;  /* 0x800000556e507221 */ /* 0x000fe20000010000 */
[----:B------:R-:W-:Y:S02]  /*2e30*/  HADD2.F32 R112, -RZ, R94.H1_H1 ;  /* 0x3000005eff707230 */ /* 0x000fe40000004100 */
[----:B------:R-:W-:Y:S01]  /*2e40*/  FMUL.FTZ R83, R181, R104 ;  /* 0x00000068b5537220 */ /* 0x000fe20000410000 */
[----:B------:R-:W-:Y:S02]  /*2e50*/  HADD2.F32 R116, -RZ, R95.H0_H0 ;  /* 0x2000005fff747230 */ /* 0x000fe40000004100 */
[----:B------:R-:W-:Y:S01]  /*2e60*/  FADD.FTZ R84, R118, -R81 ;  /* 0x8000005176547221 */ /* 0x000fe20000010000 */
[----:B------:R-:W-:Y:S02]  /*2e70*/  HADD2.F32 R94, -RZ, R55.H0_H0 ;  /* 0x20000037ff5e7230 */ /* 0x000fe40000004100 */
[----:B------:R-:W-:Y:S01]  /*2e80*/  FMUL.FTZ R81, R82, R119 ;  /* 0x0000007752517220 */ /* 0x000fe20000410000 */
[----:B------:R-:W-:-:S02]  /*2e90*/  HADD2.F32 R120, -RZ, R95.H1_H1 ;  /* 0x3000005fff787230 */ /* 0x000fc40000004100 */
[----:B------:R-:W-:Y:S01]  /*2ea0*/  FADD.FTZ R98, R107, -R98 ;  /* 0x800000626b627221 */ /* 0x000fe20000010000 */
[----:B------:R-:W-:Y:S02]  /*2eb0*/  HADD2.F32 R104, -RZ, R55.H1_H1 ;  /* 0x30000037ff687230 */ /* 0x000fe40000004100 */
[----:B------:R-:W-:Y:S01]  /*2ec0*/  FMUL.FTZ R85, R83, R119 ;  /* 0x0000007753557220 */ /* 0x000fe20000410000 */
[C---:B------:R-:W-:Y:S01]  /*2ed0*/  FMUL.FTZ R80, R181.reuse, R80 ;  /* 0x00000050b5507220 */ /* 0x040fe20000410000 */
[----:B------:R-:W-:Y:S01]  /*2ee0*/  FMUL.FTZ R86, R181, R86 ;  /* 0x00000056b5567220 */ /* 0x000fe20000410000 */
[C---:B------:R-:W-:Y:S01]  /*2ef0*/  FMUL.FTZ R95, R81.reuse, R116 ;  /* 0x00000074515f7220 */ /* 0x040fe20000410000 */
[----:B------:R-:W-:Y:S01]  /*2f00*/  FMUL.FTZ R109, R81, R94 ;  /* 0x0000005e516d7220 */ /* 0x000fe20000410000 */
[----:B------:R-:W-:Y:S02]  /*2f10*/  HADD2.F32 R94, -RZ, R54.H0_H0 ;  /* 0x20000036ff5e7230 */ /* 0x000fe40000004100 */
[----:B------:R-:W-:Y:S01]  /*2f20*/  FMUL.FTZ R81, R181, R98 ;  /* 0x00000062b5517220 */ /* 0x000fe20000410000 */
[----:B------:R-:W-:-:S02]  /*2f30*/  HADD2.F32 R90, -RZ, R93.H0_H0 ;  /* 0x2000005dff5a7230 */ /* 0x000fc40000004100 */
[C---:B------:R-:W-:Y:S01]  /*2f40*/  FMUL.FTZ R99, R85.reuse, R120 ;  /* 0x0000007855637220 */ /* 0x040fe20000410000 */
[----:B------:R-:W-:Y:S01]  /*2f50*/  FMUL.FTZ R110, R85, R104 ;  /* 0x00000068556e7220 */ /* 0x000fe20000410000 */
[-C--:B------:R-:W-:Y:S01]  /*2f60*/  FMUL.FTZ R87, R80, R119.reuse ;  /* 0x0000007750577220 */ /* 0x080fe20000410000 */
[----:B------:R-:W-:Y:S02]  /*2f70*/  HADD2.F32 R98, -RZ, R53.H0_H0 ;  /* 0x20000035ff627230 */ /* 0x000fe40000004100 */
        /* <DEDUP_REMOVED lines=10> */
[----:B------:R-:W-:-:S02]  /*3020*/  HADD2.F32 R108, -RZ, R93.H1_H1 ;  /* 0x3000005dff6c7230 */ /* 0x000fc40000004100 */
[C---:B------:R-:W-:Y:S01]  /*3030*/  FMUL.FTZ R94, R91.reuse, R112 ;  /* 0x000000705b5e7220 */ /* 0x040fe20000410000 */
[----:B------:R-:W-:Y:S02]  /*3040*/  HADD2.F32 R89, -RZ, R92.H0_H0 ;  /* 0x2000005cff597230 */ /* 0x000fe40000004100 */
        /* <DEDUP_REMOVED lines=9> */
[C---:B------:R-:W-:Y:S01]  /*30e0*/  FMUL.FTZ R111, R88.reuse, R89 ;  /* 0x00000059586f7220 */ /* 0x040fe20000410000 */
[----:B------:R-:W-:Y:S02]  /*30f0*/  HADD2.F32 R92, -RZ, R92.H1_H1 ;  /* 0x3000005cff5c7230 */ /* 0x000fe40000004100 */
[----:B------:R-:W-:Y:S01]  /*3100*/  FMUL.FTZ R88, R88, R91 ;  /* 0x0000005b58587220 */ /* 0x000fe20000410000 */
[C---:B------:R-:W-:Y:S01]  /*3110*/  FMUL.FTZ R93, R119.reuse, R90 ;  /* 0x0000005a775d7220 */ /* 0x040fe20000410000 */
[----:B------:R-:W-:Y:S01]  /*3120*/  F2FP.F16.F32.PACK_AB R91, R110, R109 ;  /* 0x0000006d6e5b723e */ /* 0x000fe200000000ff */
[----:B------:R-:W-:Y:S01]  /*3130*/  FMUL.FTZ R102, R119, R92 ;  /* 0x0000005c77667220 */ /* 0x000fe20000410000 */
[----:B------:R-:W-:-:S02]  /*3140*/  F2FP.F16.F32.PACK_AB R90, R107, R104 ;  /* 0x000000686b5a723e */ /* 0x000fc400000000ff */
[----:B------:R-:W-:Y:S02]  /*3150*/  F2FP.F16.F32.PACK_AB R89, R105, R100 ;  /* 0x000000646959723e */ /* 0x000fe400000000ff */
[----:B------:R-:W-:Y:S01]  /*3160*/  F2FP.F16.F32.PACK_AB R88, R93, R88 ;  /* 0x000000585d58723e */ /* 0x000fe200000000ff */
[----:B------:R-:W-:Y:S06]  /*3170*/  BRA `(.L_x_6444) ;  /* 0x0000000400107947 */ /* 0x000fec0003800000 */
.L_x_6443:
        /* <DEDUP_REMOVED lines=8> */
[----:B------:R-:W-:Y:S01]  /*3200*/  FFMA.FTZ R189, R105, R186, R189 ;  /* 0x000000ba69bd7223 */ /* 0x000fe200000100bd */
[----:B------:R-:W-:Y:S01]  /*3210*/  FADD.FTZ R110, R110, -R101 ;  /* 0x800000656e6e7221 */ /* 0x000fe20000010000 */
[----:B-----5:R-:W-:-:S02]  /*3220*/  HADD2.F32 R183, -RZ, R95.H0_H0 ;  /* 0x2000005fffb77230 */ /* 0x020fc40000004100 */
[C---:B------:R-:W-:Y:S01]  /*3230*/  FMUL.FTZ R106, R181.reuse, R106 ;  /* 0x0000006ab56a7220 */ /* 0x040fe20000410000 */
[----:B------:R-:W-:Y:S01]  /*3240*/  FADD.FTZ R104, R104, -R189 ;  /* 0x800000bd68687221 */ /* 0x000fe20000010000 */
[----:B------:R-:W-:Y:S01]  /*3250*/  FADD.FTZ R118, R118, -R89 ;  /* 0x8000005976767221 */ /* 0x000fe20000010000 */
[----:B------:R-:W-:Y:S02]  /*3260*/  HADD2.F32 R89, -RZ, R55.H0_H0 ;  /* 0x20000037ff597230 */ /* 0x000fe40000004100 */
[----:B------:R-:W-:Y:S01]  /*3270*/  FMUL.FTZ R106, R106, R119 ;  /* 0x000000776a6a7220 */ /* 0x000fe20000410000 */
[C---:B------:R-:W-:Y:S01]  /*3280*/  FMUL.FTZ R104, R181.reuse, R104 ;  /* 0x00000068b5687220 */ /* 0x040fe20000410000 */
[----:B------:R-:W-:Y:S01]  /*3290*/  FMUL.FTZ R110, R181, R110 ;  /* 0x0000006eb56e7220 */ /* 0x000fe20000410000 */
[----:B------:R-:W-:Y:S02]  /*32a0*/  HADD2.F32 R199, -RZ, R95.H1_H1 ;  /* 0x3000005fffc77230 */ /* 0x000fe40000004100 */
[----:B------:R-:W-:Y:S01]  /*32b0*/  FADD.FTZ R114, R114, -R99 ;  /* 0x8000006372727221 */ /* 0x000fe20000010000 */
[----:B------:R-:W-:Y:S01]  /*32c0*/  FADD.FTZ R98, R107, -R98 ;  /* 0x800000626b627221 */ /* 0x000fe20000010000 */
[----:B------:R-:W-:-:S02]  /*32d0*/  HADD2.F32 R101, -RZ, R55.H1_H1 ;  /* 0x30000037ff657230 */ /* 0x000fc40000004100 */
[----:B------:R-:W-:Y:S01]  /*32e0*/  FMUL.FTZ R95, R106, R183 ;  /* 0x000000b76a5f7220 */ /* 0x000fe20000410000 */
[----:B------:R-:W-:Y:S02]  /*32f0*/  HADD2.F32 R105, -RZ, R94.H0_H0 ;  /* 0x2000005eff697230 */ /* 0x000fe40000004100 */
[----:B------:R-:W-:Y:S01]  /*3300*/  FMUL.FTZ R104, R104, R119 ;  /* 0x0000007768687220 */ /* 0x000fe20000410000 */
[----:B------:R-:W-:Y:S01]  /*3310*/  FMUL.FTZ R106, R106, R89 ;  /* 0x000000596a6a7220 */ /* 0x000fe20000410000 */
[----:B------:R-:W-:Y:S01]  /*3320*/  FMUL.FTZ R110, R110, R119 ;  /* 0x000000776e6e7220 */ /* 0x000fe20000410000 */
[----:B------:R-:W-:Y:S02]  /*3330*/  HADD2.F32 R89, -RZ, R54.H0_H0 ;  /* 0x20000036ff597230 */ /* 0x000fe40000004100 */
[----:B------:R-:W-:Y:S01]  /*3340*/  FADD.FTZ R88, R115, -R88 ;  /* 0x8000005873587221 */ /* 0x000fe20000010000 */
[C---:B------:R-:W-:Y:S01]  /*3350*/  FMUL.FTZ R114, R181.reuse, R114 ;  /* 0x00000072b5727220 */ /* 0x040fe20000410000 */
[----:B------:R-:W-:Y:S01]  /*3360*/  FMUL.FTZ R98, R181, R98 ;  /* 0x00000062b5627220 */ /* 0x000fe20000410000 */
[----:B------:R-:W-:Y:S01]  /*3370*/  FMUL.FTZ R115, R104, R101 ;  /* 0x0000006568737220 */ /* 0x000fe20000410000 */
[----:B------:R-:W-:Y:S01]  /*3380*/  FMUL.FTZ R101, R110, R105 ;  /* 0x000000696e657220 */ /* 0x000fe20000410000 */
[----:B------:R-:W-:-:S02]  /*3390*/  HADD2.F32 R113, -RZ, R94.H1_H1 ;  /* 0x3000005eff717230 */ /* 0x000fc40000004100 */
[----:B------:R-:W-:Y:S01]  /*33a0*/  FADD.FTZ R90, R111, -R90 ;  /* 0x8000005a6f5a7221 */ /* 0x000fe20000010000 */
[----:B------:R-:W-:Y:S02]  /*33b0*/  HADD2.F32 R103, -RZ, R93.H0_H0 ;  /* 0x2000005dff677230 */ /* 0x000fe40000004100 */
[----:B------:R-:W-:Y:S01]  /*33c0*/  FMUL.FTZ R110, R110, R89 ;  /* 0x000000596e6e7220 */ /* 0x000fe20000410000 */
[-C--:B------:R-:W-:Y:S01]  /*33d0*/  FMUL.FTZ R114, R114, R119.reuse ;  /* 0x0000007772727220 */ /* 0x080fe20000410000 */
[----:B------:R-:W-:Y:S01]  /*33e0*/  FMUL.FTZ R98, R98, R119 ;  /* 0x0000007762627220 */ /* 0x000fe20000410000 */
[----:B------:R-:W-:Y:S02]  /*33f0*/  HADD2.F32 R107, -RZ, R54.H1_H1 ;  /* 0x30000036ff6b7230 */ /* 0x000fe40000004100 */
[C---:B------:R-:W-:Y:S01]  /*3400*/  FMUL.FTZ R118, R181.reuse, R118 ;  /* 0x00000076b5767220 */ /* 0x040fe20000410000 */
[--C-:B------:R-:W-:Y:S02]  /*3410*/  HADD2.F32 R89, -RZ, R53.reuse.H0_H0 ;  /* 0x20000035ff597230 */ /* 0x100fe40000004100 */
[C---:B------:R-:W-:Y:S01]  /*3420*/  FMUL.FTZ R88, R181.reuse, R88 ;  /* 0x00000058b5587220 */ /* 0x040fe20000410000 */
[----:B------:R-:W-:Y:S01]  /*3430*/  FMUL.FTZ R90, R181, R90 ;  /* 0x0000005ab55a7220 */ /* 0x000fe20000410000 */
[----:B------:R-:W-:Y:S01]  /*3440*/  FMUL.FTZ R94, R98, R113 ;  /* 0x00000071625e7220 */ /* 0x000fe20000410000 */
        /* <DEDUP_REMOVED lines=22> */
[----:B------:R-:W-:-:S07]  /*35b0*/  F2FP.F16.F32.PACK_AB R88, R105, R88 ;  /* 0x000000586958723e */ /* 0x000fce00000000ff */
.L_x_6444:
[----:B------:R-:W0:Y:S01]  /*35c0*/  @P1 LDC.64 R92, c[0x0][0x478] ;  /* 0x00011e00ff5c1b82 */ /* 0x000e220000000a00 */
[----:B------:R-:W-:-:S04]  /*35d0*/  IMAD.WIDE.U32 R96, R179, 0x10, R96 ;  /* 0x00000010b3607825 */ /* 0x000fc800078e0060 */
[----:B0-----:R-:W-:-:S05]  /*35e0*/  @P1 IMAD.WIDE.U32 R92, R179, 0x20, R92 ;  /* 0x00000020b35c1825 */ /* 0x001fca00078e005c */
[----:B------:R1:W-:Y:S04]  /*35f0*/  @P1 STG.E.128 desc[UR8][R92.64], R84 ;  /* 0x000000545c001986 */ /* 0x0003e8000c101d08 */
[----:B------:R1:W-:Y:S04]  /*3600*/  @P1 STG.E.128 desc[UR8][R92.64+0x10], R80 ;  /* 0x000010505c001986 */ /* 0x0003e8000c101d08 */
[----:B------:R1:W-:Y:S01]  /*3610*/  STG.E.128 desc[UR8][R96.64], R88 ;  /* 0x0000005860007986 */ /* 0x0003e2000c101d08 */
[----:B------:R-:W-:Y:S05]  /*3620*/  BRA `(.L_x_6445) ;  /* 0x0000001800f07947 */ /* 0x000fea0003800000 */
.L_x_6438:
        /* <DEDUP_REMOVED lines=9> */
[-CC-:B------:R-:W-:Y:S01]  /*36c0*/  FFMA.FTZ R208, R208, R186.reuse, R189.reuse ;  /* 0x000000bad0d07223 */ /* 0x180fe200000100bd */
[----:B------:R-:W-:Y:S02]  /*36d0*/  HADD2.F32 R97, -RZ, R90.H1_H1 ;  /* 0x3000005aff617230 */ /* 0x000fe40000004100 */
[----:B------:R-:W-:Y:S01]  /*36e0*/  FADD.FTZ R90, R103, -R122 ;  /* 0x8000007a675a7221 */ /* 0x000fe20000010000 */
[----:B------:R-:W-:Y:S01]  /*36f0*/  FADD.FTZ R92, R101, -R102 ;  /* 0x80000066655c7221 */ /* 0x000fe20000010000 */
[-CC-:B------:R-:W-:Y:S01]  /*3700*/  FFMA.FTZ R214, R214, R186.reuse, R189.reuse ;  /* 0x000000bad6d67223 */ /* 0x180fe200000100bd */
[----:B------:R-:W-:Y:S01]  /*3710*/  FFMA.FTZ R210, R210, R186, R189 ;  /* 0x000000bad2d27223 */ /* 0x000fe200000100bd */
[C---:B------:R-:W-:Y:S01]  /*3720*/  FFMA.FTZ R90, R181.reuse, R90, R62 ;  /* 0x0000005ab55a7223 */ /* 0x040fe2000001003e */
[----:B------:R-:W-:Y:S01]  /*3730*/  FFMA.FTZ R92, R181, R92, R63 ;  /* 0x0000005cb55c7223 */ /* 0x000fe2000001003f */
[----:B------:R-:W-:-:S02]  /*3740*/  HADD2.F32 R95, -RZ, R91.H0_H0 ;  /* 0x2000005bff5f7230 */ /* 0x000fc40000004100 */
[----:B------:R-:W-:Y:S01]  /*3750*/  FADD.FTZ R94, R121, -R208 ;  /* 0x800000d0795e7221 */ /* 0x000fe20000010000 */
[----:B------:R-:W-:Y:S02]  /*3760*/  HADD2.F32 R185, -RZ, R91.H1_H1 ;  /* 0x3000005bffb97230 */ /* 0x000fe40000004100 */
[-C--:B------:R-:W-:Y:S01]  /*3770*/  FMUL.FTZ R90, R90, R119.reuse ;  /* 0x000000775a5a7220 */ /* 0x080fe20000410000 */
[--C-:B------:R-:W-:Y:S02]  /*3780*/  HADD2.F32 R101, -RZ, R47.reuse.H0_H0 ;  /* 0x2000002fff657230 */ /* 0x100fe40000004100 */
[----:B------:R-:W-:Y:S01]  /*3790*/  FMUL.FTZ R92, R92, R119 ;  /* 0x000000775c5c7220 */ /* 0x000fe20000410000 */
[----:B------:R-:W-:Y:S02]  /*37a0*/  HADD2.F32 R103, -RZ, R47.H1_H1 ;  /* 0x3000002fff677230 */ /* 0x000fe40000004100 */
[----:B------:R-:W-:Y:S01]  /*37b0*/  FADD.FTZ R211, R211, -R214 ;  /* 0x800000d6d3d37221 */ /* 0x000fe20000010000 */
[----:B------:R-:W-:Y:S01]  /*37c0*/  FADD.FTZ R210, R123, -R210 ;  /* 0x800000d27bd27221 */ /* 0x000fe20000010000 */
[-CC-:B------:R-:W-:Y:S01]  /*37d0*/  FFMA.FTZ R96, R96, R186.reuse, R189.reuse ;  /* 0x000000ba60607223 */ /* 0x180fe200000100bd */
[----:B------:R-:W-:Y:S01]  /*37e0*/  FFMA.FTZ R212, R212, R186, R189 ;  /* 0x000000bad4d47223 */ /* 0x000fe200000100bd */
[----:B------:R-:W-:Y:S01]  /*37f0*/  FMUL.FTZ R122, R90, R95 ;  /* 0x0000005f5a7a7220 */ /* 0x000fe20000410000 */
[----:B------:R-:W-:Y:S01]  /*3800*/  FMUL.FTZ R101, R101, R90 ;  /* 0x0000005a65657220 */ /* 0x000fe20000410000 */
[----:B------:R-:W-:Y:S01]  /*3810*/  FMUL.FTZ R121, R92, R185 ;  /* 0x000000b95c797220 */ /* 0x000fe20000410000 */
[----:B------:R-:W-:Y:S01]  /*3820*/  FMUL.FTZ R102, R103, R92 ;  /* 0x0000005c67667220 */ /* 0x000fe20000410000 */
[C---:B------:R-:W-:Y:S01]  /*3830*/  FFMA.FTZ R94, R181.reuse, R94, R61 ;  /* 0x0000005eb55e7223 */ /* 0x040fe2000001003d */
[C---:B------:R-:W-:Y:S01]  /*3840*/  FFMA.FTZ R92, R181.reuse, R210, R60 ;  /* 0x000000d2b55c7223 */ /* 0x040fe2000001003c */
[----:B------:R-:W-:Y:S01]  /*3850*/  FFMA.FTZ R90, R181, R211, R58 ;  /* 0x000000d3b55a7223 */ /* 0x000fe2000001003a */
[----:B------:R-:W-:Y:S01]  /*3860*/  FFMA.FTZ R216, R216, R186, R189 ;  /* 0x000000bad8d87223 */ /* 0x000fe200000100bd */
[----:B------:R-:W-:Y:S01]  /*3870*/  FADD.FTZ R215, R215, -R96 ;  /* 0x80000060d7d77221 */ /* 0x000fe20000010000 */
[----:B------:R-:W-:-:S02]  /*3880*/  HADD2.F32 R185, -RZ, R46.H1_H1 ;  /* 0x3000002effb97230 */ /* 0x000fc40000004100 */
[----:B------:R-:W-:Y:S01]  /*3890*/  FADD.FTZ R96, R209, -R212 ;  /* 0x800000d4d1607221 */ /* 0x000fe20000010000 */
[----:B------:R-:W-:Y:S02]  /*38a0*/  HADD2.F32 R91, -RZ, R89.H0_H0 ;  /* 0x20000059ff5b7230 */ /* 0x000fe40000004100 */
[-C--:B------:R-:W-:Y:S01]  /*38b0*/  FMUL.FTZ R94, R94, R119.reuse ;  /* 0x000000775e5e7220 */ /* 0x080fe20000410000 */
[----:B------:R-:W-:Y:S02]  /*38c0*/  HADD2.F32 R95, -RZ, R46.H0_H0 ;  /* 0x2000002eff5f7230 */ /* 0x000fe40000004100 */
[-C--:B------:R-:W-:Y:S01]  /*38d0*/  FMUL.FTZ R92, R92, R119.reuse ;  /* 0x000000775c5c7220 */ /* 0x080fe20000410000 */
[----:B------:R-:W-:Y:S02]  /*38e0*/  HADD2.F32 R103, -RZ, R45.H0_H0 ;  /* 0x2000002dff677230 */ /* 0x000fe40000004100 */
[----:B------:R-:W-:Y:S01]  /*38f0*/  FMUL.FTZ R90, R90, R119 ;  /* 0x000000775a5a7220 */ /* 0x000fe20000410000 */
[----:B------:R-:W-:Y:S01]  /*3900*/  FADD.FTZ R216, R213, -R216 ;  /* 0x800000d8d5d87221 */ /* 0x000fe20000010000 */
[----:B------:R-:W-:Y:S01]  /*3910*/  FMUL.FTZ R123, R94, R97 ;  /* 0x000000615e7b7220 */ /* 0x000fe20000410000 */
[----:B------:R-:W-:Y:S01]  /*3920*/  FMUL.FTZ R100, R185, R94 ;  /* 0x0000005eb9647220 */ /* 0x000fe20000410000 */
[----:B------:R-:W-:Y:S01]  /*3930*/  FFMA.FTZ R96, R181, R96, R59 ;  /* 0x00000060b5607223 */ /* 0x000fe2000001003b */
[----:B------:R-:W-:Y:S01]  /*3940*/  FMUL.FTZ R180, R92, R93 ;  /* 0x0000005d5cb47220 */ /* 0x000fe20000410000 */
[----:B------:R-:W-:Y:S01]  /*3950*/  FMUL.FTZ R95, R95, R92 ;  /* 0x0000005c5f5f7220 */ /* 0x000fe20000410000 */
[----:B------:R-:W-:Y:S01]  /*3960*/  FMUL.FTZ R182, R90, R91 ;  /* 0x0000005b5ab67220 */ /* 0x000fe20000410000 */
[----:B------:R-:W-:Y:S01]  /*3970*/  FMUL.FTZ R94, R103, R90 ;  /* 0x0000005a675e7220 */ /* 0x000fe20000410000 */
[C---:B------:R-:W-:Y:S01]  /*3980*/  FFMA.FTZ R90, R181.reuse, R215, R56 ;  /* 0x000000d7b55a7223 */ /* 0x040fe20000010038 */
[----:B------:R-:W-:Y:S01]  /*3990*/  FFMA.FTZ R92, R181, R216, R57 ;  /* 0x000000d8b55c7223 */ /* 0x000fe20000010039 */
[----:B------:R-:W-:-:S02]  /*39a0*/  HADD2.F32 R89, -RZ, R89.H1_H1 ;  /* 0x30000059ff597230 */ /* 0x000fc40000004100 */
[-C--:B------:R-:W-:Y:S01]  /*39b0*/  FMUL.FTZ R96, R96, R119.reuse ;  /* 0x0000007760607220 */ /* 0x080fe20000410000 */
[----:B------:R-:W-:Y:S02]  /*39c0*/  HADD2.F32 R93, -RZ, R45.H1_H1 ;  /* 0x3000002dff5d7230 */ /* 0x000fe40000004100 */
[-C--:B------:R-:W-:Y:S01]  /*39d0*/  FMUL.FTZ R91, R90, R119.reuse ;  /* 0x000000775a5b7220 */ /* 0x080fe20000410000 */
        /* <DEDUP_REMOVED lines=10> */
[----:B------:R-:W-:Y:S01]  /*3a80*/  F2FP.F16.F32.PACK_AB R91, R102, R101 ;  /* 0x00000065665b723e */ /* 0x000fe200000000ff */
[----:B------:R-:W-:Y:S01]  /*3a90*/  FMUL.FTZ R187, R187, R88 ;  /* 0x00000058bbbb7220 */ /* 0x000fe20000410000 */
[----:B------:R-:W-:Y:S02]  /*3aa0*/  F2FP.F16.F32.PACK_AB R90, R100, R95 ;  /* 0x0000005f645a723e */ /* 0x000fe400000000ff */
[----:B------:R-:W-:-:S02]  /*3ab0*/  F2FP.F16.F32.PACK_AB R89, R89, R94 ;  /* 0x0000005e5959723e */ /* 0x000fc400000000ff */
[----:B------:R-:W-:Y:S01]  /*3ac0*/  F2FP.F16.F32.PACK_AB R88, R93, R92 ;  /* 0x0000005c5d58723e */ /* 0x000fe200000000ff */
[----:B------:R-:W-:Y:S06]  /*3ad0*/  BRA `(.L_x_6447) ;  /* 0x0000000400107947 */ /* 0x000fec0003800000 */
.L_x_6446:
        /* <DEDUP_REMOVED lines=8> */
[C---:B------:R-:W-:Y:S01]  /*3b60*/  FFMA.FTZ R82, R181.reuse, R122, R62 ;  /* 0x0000007ab5527223 */ /* 0x040fe2000001003e */
[----:B------:R-:W-:Y:S01]  /*3b70*/  FFMA.FTZ R83, R181, R102, R63 ;  /* 0x00000066b5537223 */ /* 0x000fe2000001003f */
        /* <DEDUP_REMOVED lines=8> */
[----:B------:R-:W-:Y:S01]  /*3c00*/  FFMA.FTZ R86, R181, R211, R58 ;  /* 0x000000d3b5567223 */ /* 0x000fe2000001003a */
[-CC-:B------:R-:W-:Y:S01]  /*3c10*/  FFMA.FTZ R96, R96, R186.reuse, R189.reuse ;  /* 0x000000ba60607223 */ /* 0x180fe200000100bd */
[-CC-:B------:R-:W-:Y:S01]  /*3c20*/  FFMA.FTZ R212, R212, R186.reuse, R189.reuse ;  /* 0x000000bad4d47223 */ /* 0x180fe200000100bd */
[----:B------:R-:W-:Y:S01]  /*3c30*/  FFMA.FTZ R216, R216, R186, R189 ;  /* 0x000000bad8d87223 */ /* 0x000fe200000100bd */
[----:B------:R-:W-:Y:S01]  /*3c40*/  FMUL.FTZ R103, R87, R80 ;  /* 0x0000005057677220 */ /* 0x000fe20000410000 */
[----:B------:R-:W-:-:S02]  /*3c50*/  HADD2.F32 R85, -RZ, R89.H0_H0 ;  /* 0x20000059ff557230 */ /* 0x000fc40000004100 */
[----:B------:R-:W-:Y:S01]  /*3c60*/  FMUL.FTZ R122, R80, R81 ;  /* 0x00000051507a7220 */ /* 0x000fe20000410000 */
[----:B------:R-:W-:Y:S01]  /*3c70*/  FMUL.FTZ R121, R84, R93 ;  /* 0x0000005d54797220 */ /* 0x000fe20000410000 */
[----:B------:R-:W-:Y:S01]  /*3c80*/  FMUL.FTZ R214, R97, R84 ;  /* 0x0000005461d67220 */ /* 0x000fe20000410000 */
[----:B------:R-:W-:Y:S02]  /*3c90*/  HADD2.F32 R87, -RZ, R45.H0_H0 ;  /* 0x2000002dff577230 */ /* 0x000fe40000004100 */
[C---:B------:R-:W-:Y:S01]  /*3ca0*/  FFMA.FTZ R80, R181.reuse, R210, R60 ;  /* 0x000000d2b5507223 */ /* 0x040fe2000001003c */
[----:B------:R-:W-:Y:S01]  /*3cb0*/  FFMA.FTZ R81, R181, R208, R61 ;  /* 0x000000d0b5517223 */ /* 0x000fe2000001003d */
        /* <DEDUP_REMOVED lines=8> */
[----:B------:R-:W-:Y:S01]  /*3d40*/  FMUL.FTZ R182, R84, R85 ;  /* 0x0000005554b67220 */ /* 0x000fe20000410000 */
[--C-:B------:R-:W-:Y:S02]  /*3d50*/  HADD2.F32 R89, -RZ, R88.reuse.H0_H0 ;  /* 0x20000058ff597230 */ /* 0x100fe40000004100 */
[----:B------:R-:W-:Y:S01]  /*3d60*/  FMUL.FTZ R94, R87, R84 ;  /* 0x00000054575e7220 */ /* 0x000fe20000410000 */
[----:B------:R-:W-:-:S02]  /*3d70*/  HADD2.F32 R90, -RZ, R88.H1_H1 ;  /* 0x30000058ff5a7230 */ /* 0x000fc40000004100 */
[----:B------:R-:W-:Y:S01]  /*3d80*/  FMUL.FTZ R88, R80, R119 ;  /* 0x0000007750587220 */ /* 0x000fe20000410000 */
[--C-:B------:R-:W-:Y:S02]  /*3d90*/  HADD2.F32 R93, -RZ, R46.reuse.H0_H0 ;  /* 0x2000002eff5d7230 */ /* 0x100fe40000004100 */
[C---:B------:R-:W-:Y:S01]  /*3da0*/  FFMA.FTZ R87, R181.reuse, R212, R59 ;  /* 0x000000d4b5577223 */ /* 0x040fe2000001003b */
[----:B------:R-:W-:Y:S02]  /*3db0*/  HADD2.F32 R101, -RZ, R46.H1_H1 ;  /* 0x3000002eff657230 */ /* 0x000fe40000004100 */
[C---:B------:R-:W-:Y:S01]  /*3dc0*/  FFMA.FTZ R84, R181.reuse, R215, R56 ;  /* 0x000000d7b5547223 */ /* 0x040fe20000010038 */
[----:B------:R-:W-:Y:S01]  /*3dd0*/  FFMA.FTZ R85, R181, R216, R57 ;  /* 0x000000d8b5557223 */ /* 0x000fe20000010039 */
        /* <DEDUP_REMOVED lines=20> */
.L_x_6447:
        /* <DEDUP_REMOVED lines=20> */
[C---:B------:R-:W-:Y:S01]  /*4060*/  FFMA.FTZ R82, R181.reuse, R204, R70 ;  /* 0x000000ccb5527223 */ /* 0x040fe20000010046 */
[----:B------:R-:W-:Y:S01]  /*4070*/  FFMA.FTZ R83, R181, R206, R71 ;  /* 0x000000ceb5537223 */ /* 0x000fe20000010047 */
[----:B------:R-:W-:-:S02]  /*4080*/  HADD2.F32 R101, -RZ, R51.H0_H0 ;  /* 0x20000033ff657230 */ /* 0x000fc40000004100 */
[----:B------:R-:W-:Y:S01]  /*4090*/  FADD.FTZ R197, R197, -R192 ;  /* 0x800000c0c5c57221 */ /* 0x000fe20000010000 */
[----:B------:R-:W-:Y:S02]  /*40a0*/  HADD2.F32 R86, -RZ, R51.H1_H1 ;  /* 0x30000033ff567230 */ /* 0x000fe40000004100 */
[-C--:B------:R-:W-:Y:S01]  /*40b0*/  FMUL.FTZ R80, R82, R119.reuse ;  /* 0x0000007752507220 */ /* 0x080fe20000410000 */
[----:B------:R-:W-:Y:S01]  /*40c0*/  FMUL.FTZ R81, R83, R119 ;  /* 0x0000007753517220 */ /* 0x000fe20000410000 */
[-CC-:B------:R-:W-:Y:S01]  /*40d0*/  FFMA.FTZ R87, R202, R186.reuse, R189.reuse ;  /* 0x000000baca577223 */ /* 0x180fe200000100bd */
[----:B------:R-:W-:Y:S02]  /*40e0*/  HADD2.F32 R84, -RZ, R95.H1_H1 ;  /* 0x3000005fff547230 */ /* 0x000fe40000004100 */
[----:B------:R-:W-:Y:S01]  /*40f0*/  FFMA.FTZ R188, R188, R186, R189 ;  /* 0x000000babcbc7223 */ /* 0x000fe200000100bd */
[----:B------:R-:W-:Y:S01]  /*4100*/  FMUL.FTZ R191, R80, R191 ;  /* 0x000000bf50bf7220 */ /* 0x000fe20000410000 */
[----:B------:R-:W-:Y:S01]  /*4110*/  FMUL.FTZ R100, R101, R80 ;  /* 0x0000005065647220 */ /* 0x000fe20000410000 */
[----:B------:R-:W-:Y:S01]  /*4120*/  FMUL.FTZ R103, R86, R81 ;  /* 0x0000005156677220 */ /* 0x000fe20000410000 */
[----:B------:R-:W-:Y:S01]  /*4130*/  FADD.FTZ R200, R200, -R87 ;  /* 0x80000057c8c87221 */ /* 0x000fe20000010000 */
[C---:B------:R-:W-:Y:S01]  /*4140*/  FFMA.FTZ R80, R181.reuse, R196, R68 ;  /* 0x000000c4b5507223 */ /* 0x040fe20000010044 */
[----:B------:R-:W-:Y:S01]  /*4150*/  FFMA.FTZ R86, R181, R197, R66 ;  /* 0x000000c5b5567223 */ /* 0x000fe20000010042 */
[----:B------:R-:W-:Y:S01]  /*4160*/  FFMA.FTZ R194, R194, R186, R189 ;  /* 0x000000bac2c27223 */ /* 0x000fe200000100bd */
[----:B------:R-:W-:-:S02]  /*4170*/  HADD2.F32 R88, -RZ, R94.H0_H0 ;  /* 0x2000005eff587230 */ /* 0x000fc40000004100 */
[----:B------:R-:W-:Y:S01]  /*4180*/  FFMA.FTZ R190, R190, R186, R189 ;  /* 0x000000babebe7223 */ /* 0x000fe200000100bd */
[----:B------:R-:W-:Y:S02]  /*4190*/  HADD2.F32 R95, -RZ, R94.H1_H1 ;  /* 0x3000005eff5f7230 */ /* 0x000fe40000004100 */
[----:B------:R-:W-:Y:S01]  /*41a0*/  FADD.FTZ R205, R193, -R188 ;  /* 0x800000bcc1cd7221 */ /* 0x000fe20000010000 */
[----:B------:R-:W-:Y:S02]  /*41b0*/  HADD2.F32 R85, -RZ, R93.H0_H0 ;  /* 0x2000005dff557230 */ /* 0x000fe40000004100 */
[----:B------:R-:W-:Y:S01]  /*41c0*/  FMUL.FTZ R188, R81, R84 ;  /* 0x0000005451bc7220 */ /* 0x000fe20000410000 */
[----:B------:R-:W-:Y:S02]  /*41d0*/  HADD2.F32 R94, -RZ, R50.H0_H0 ;  /* 0x20000032ff5e7230 */ /* 0x000fe40000004100 */
[----:B------:R-:W-:Y:S01]  /*41e0*/  FFMA.FTZ R81, R181, R200, R69 ;  /* 0x000000c8b5517223 */ /* 0x000fe20000010045 */
[----:B------:R-:W-:-:S02]  /*41f0*/  HADD2.F32 R197, -RZ, R49.H0_H0 ;  /* 0x20000031ffc57230 */ /* 0x000fc40000004100 */
[-C--:B------:R-:W-:Y:S01]  /*4200*/  FMUL.FTZ R87, R80, R119.reuse ;  /* 0x0000007750577220 */ /* 0x080fe20000410000 */
[-C--:B------:R-:W-:Y:S01]  /*4210*/  FMUL.FTZ R84, R86, R119.reuse ;  /* 0x0000007756547220 */ /* 0x080fe20000410000 */
[----:B------:R-:W-:Y:S01]  /*4220*/  FADD.FTZ R194, R199, -R194 ;  /* 0x800000c2c7c27221 */ /* 0x000fe20000010000 */
[----:B------:R-:W-:Y:S01]  /*4230*/  FADD.FTZ R102, R195, -R190 ;  /* 0x800000bec3667221 */ /* 0x000fe20000010000 */
[--C-:B------:R-:W-:Y:S02]  /*4240*/  HADD2.F32 R89, -RZ, R92.reuse.H0_H0 ;  /* 0x2000005cff597230 */ /* 0x100fe40000004100 */
[----:B------:R-:W-:Y:S01]  /*4250*/  FMUL.FTZ R90, R81, R119 ;  /* 0x00000077515a7220 */ /* 0x000fe20000410000 */
[----:B------:R-:W-:Y:S02]  /*4260*/  HADD2.F32 R91, -RZ, R92.H1_H1 ;  /* 0x3000005cff5b7230 */ /* 0x000fe40000004100 */
[----:B------:R-:W-:Y:S01]  /*4270*/  FMUL.FTZ R193, R87, R88 ;  /* 0x0000005857c17220 */ /* 0x000fe20000410000 */
[----:B------:R-:W-:-:S02]  /*4280*/  HADD2.F32 R101, -RZ, R50.H1_H1 ;  /* 0x30000032ff657230 */ /* 0x000fc40000004100 */
[----:B------:R-:W-:Y:S01]  /*4290*/  FMUL.FTZ R94, R94, R87 ;  /* 0x000000575e5e7220 */ /* 0x000fe20000410000 */
[----:B------:R-:W-:Y:S01]  /*42a0*/  FMUL.FTZ R195, R84, R85 ;  /* 0x0000005554c37220 */ /* 0x000fe20000410000 */
[----:B------:R-:W-:Y:S01]  /*42b0*/  FMUL.FTZ R92, R197, R84 ;  /* 0x00000054c55c7220 */ /* 0x000fe20000410000 */
[C---:B------:R-:W-:Y:S01]  /*42c0*/  FFMA.FTZ R87, R181.reuse, R194, R67 ;  /* 0x000000c2b5577223 */ /* 0x040fe20000010043 */
[C---:B------:R-:W-:Y:S01]  /*42d0*/  FFMA.FTZ R84, R181.reuse, R205, R64 ;  /* 0x000000cdb5547223 */ /* 0x040fe20000010040 */
[----:B------:R-:W-:Y:S01]  /*42e0*/  FFMA.FTZ R85, R181, R102, R65 ;  /* 0x00000066b5557223 */ /* 0x000fe20000010041 */
[----:B------:R-:W-:Y:S02]  /*42f0*/  HADD2.F32 R93, -RZ, R93.H1_H1 ;  /* 0x3000005dff5d7230 */ /* 0x000fe40000004100 */
        /* <DEDUP_REMOVED lines=19> */
.L_x_6448:
[-CC-:B------:R-:W-:Y:S01]  /*4430*/  FFMA.FTZ R206, R206, R186.reuse, R189.reuse ;  /* 0x000000bacece7223 */ /* 0x180fe200000100bd */
[-CC-:B------:R-:W-:Y:S01]  /*4440*/  FFMA.FTZ R204, R204, R186.reuse, R189.reuse ;  /* 0x000000bacccc7223 */ /* 0x180fe200000100bd */
[--C-:B0----5:R-:W-:Y:S02]  /*4450*/  HADD2.F32 R101, -RZ, R93.reuse.H0_H0 ;  /* 0x2000005dff657230 */ /* 0x121fe40000004100 */
[-CC-:B------:R-:W-:Y:S01]  /*4460*/  FFMA.FTZ R190, R190, R186.reuse, R189.reuse ;  /* 0x000000babebe7223 */ /* 0x180fe200000100bd */
[----:B------:R-:W-:Y:S01]  /*4470*/  FADD.FTZ R206, R203, -R206 ;  /* 0x800000cecbce7221 */ /* 0x000fe20000010000 */
[----:B------:R-:W-:Y:S02]  /*4480*/  HADD2.F32 R103, -RZ, R93.H1_H1 ;  /* 0x3000005dff677230 */ /* 0x000fe40000004100 */
[-CC-:B------:R-:W-:Y:S01]  /*4490*/  FFMA.FTZ R93, R198, R186.reuse, R189.reuse ;  /* 0x000000bac65d7223 */ /* 0x180fe200000100bd */
[----:B------:R-:W-:Y:S01]  /*44a0*/  FFMA.FTZ R192, R192, R186, R189 ;  /* 0x000000bac0c07223 */ /* 0x000fe200000100bd */
[----:B------:R-:W-:Y:S01]  /*44b0*/  FADD.FTZ R204, R201, -R204 ;  /* 0x800000ccc9cc7221 */ /* 0x000fe20000010000 */
[----:B------:R-:W-:Y:S01]  /*44c0*/  FFMA.FTZ R206, R181, R206, R71 ;  /* 0x000000ceb5ce7223 */ /* 0x000fe20000010047 */
[----:B------:R-:W-:Y:S01]  /*44d0*/  FADD.FTZ R90, R195, -R190 ;  /* 0x800000bec35a7221 */ /* 0x000fe20000010000 */
[----:B------:R-:W-:Y:S01]  /*44e0*/  FADD.FTZ R93, R196, -R93 ;  /* 0x8000005dc45d7221 */ /* 0x000fe20000010000 */
[----:B------:R-:W-:Y:S01]  /*44f0*/  FFMA.FTZ R188, R188, R186, R189 ;  /* 0x000000babcbc7223 */ /* 0x000fe200000100bd */
[----:B------:R-:W-:Y:S01]  /*4500*/  FADD.FTZ R197, R197, -R192 ;  /* 0x800000c0c5c57221 */ /* 0x000fe20000010000 */
[----:B------:R-:W-:-:S02]  /*4510*/  HADD2.F32 R195, -RZ, R51.H1_H1 ;  /* 0x30000033ffc37230 */ /* 0x000fc40000004100 */
[----:B------:R-:W-:Y:S01]  /*4520*/  FFMA.FTZ R204, R181, R204, R70 ;  /* 0x000000ccb5cc7223 */ /* 0x000fe20000010046 */
[--C-:B------:R-:W-:Y:S02]  /*4530*/  HADD2.F32 R209, -RZ, R95.reuse.H0_H0 ;  /* 0x2000005fffd17230 */ /* 0x100fe40000004100 */
[----:B------:R-:W-:Y:S01]  /*4540*/  FMUL.FTZ R206, R206, R119 ;  /* 0x00000077cece7220 */ /* 0x000fe20000410000 */
[----:B------:R-:W-:Y:S02]  /*4550*/  HADD2.F32 R211, -RZ, R95.H1_H1 ;  /* 0x3000005fffd37230 */ /* 0x000fe40000004100 */
[----:B------:R-:W-:Y:S01]  /*4560*/  FADD.FTZ R89, R193, -R188 ;  /* 0x800000bcc1597221 */ /* 0x000fe20000010000 */
[--C-:B------:R-:W-:Y:S02]  /*4570*/  HADD2.F32 R91, -RZ, R92.reuse.H0_H0 ;  /* 0x2000005cff5b7230 */ /* 0x100fe40000004100 */
[----:B------:R-:W-:Y:S01]  /*4580*/  FFMA.FTZ R191, R202, R186, R189 ;  /* 0x000000bacabf7223 */ /* 0x000fe200000100bd */
[----:B------:R-:W-:-:S02]  /*4590*/  HADD2.F32 R95, -RZ, R92.H1_H1 ;  /* 0x3000005cff5f7230 */ /* 0x000fc40000004100 */
[C---:B------:R-:W-:Y:S01]  /*45a0*/  FFMA.FTZ R92, R181.reuse, R93, R68 ;  /* 0x0000005db55c7223 */ /* 0x040fe20000010044 */
[----:B------:R-:W-:Y:S01]  /*45b0*/  FFMA.FTZ R88, R181, R197, R66 ;  /* 0x000000c5b5587223 */ /* 0x000fe20000010042 */
[----:B------:R-:W-:Y:S02]  /*45c0*/  HADD2.F32 R193, -RZ, R51.H0_H0 ;  /* 0x20000033ffc17230 */ /* 0x000fe40000004100 */
[-C--:B------:R-:W-:Y:S01]  /*45d0*/  FMUL.FTZ R204, R204, R119.reuse ;  /* 0x00000077cccc7220 */ /* 0x080fe20000410000 */
[----:B------:R-:W-:Y:S01]  /*45e0*/  FMUL.FTZ R201, R195, R206 ;  /* 0x000000cec3c97220 */ /* 0x000fe20000410000 */
[----:B------:R-:W-:Y:S02]  /*45f0*/  HADD2.F32 R205, -RZ, R94.H0_H0 ;  /* 0x2000005effcd7230 */ /* 0x000fe40000004100 */
[----:B------:R-:W-:Y:S01]  /*4600*/  FFMA.FTZ R194, R194, R186, R189 ;  /* 0x000000bac2c27223 */ /* 0x000fe200000100bd */
[----:B------:R-:W-:Y:S02]  /*4610*/  HADD2.F32 R195, -RZ, R50.H0_H0 ;  /* 0x20000032ffc37230 */ /* 0x000fe40000004100 */
[----:B------:R-:W-:Y:S01]  /*4620*/  FMUL.FTZ R92, R92, R119 ;  /* 0x000000775c5c7220 */ /* 0x000fe20000410000 */
[----:B------:R-:W-:-:S02]  /*4630*/  HADD2.F32 R93, -RZ, R49.H0_H0 ;  /* 0x20000031ff5d7230 */ /* 0x000fc40000004100 */
[----:B------:R-:W-:Y:S01]  /*4640*/  FADD.FTZ R200, R200, -R191 ;  /* 0x800000bfc8c87221 */ /* 0x000fe20000010000 */
[----:B------:R-:W-:Y:S01]  /*4650*/  FMUL.FTZ R88, R88, R119 ;  /* 0x0000007758587220 */ /* 0x000fe20000410000 */
[----:B------:R-:W-:Y:S01]  /*4660*/  FMUL.FTZ R191, R204, R209 ;  /* 0x000000d1ccbf7220 */ /* 0x000fe20000410000 */
[----:B------:R-:W-:Y:S02]  /*4670*/  HADD2.F32 R207, -RZ, R94.H1_H1 ;  /* 0x3000005effcf7230 */ /* 0x000fe40000004100 */
[----:B------:R-:W-:Y:S01]  /*4680*/  FMUL.FTZ R204, R193, R204 ;  /* 0x000000ccc1cc7220 */ /* 0x000fe20000410000 */
[----:B------:R-:W-:Y:S01]  /*4690*/  FADD.FTZ R194, R199, -R194 ;  /* 0x800000c2c7c27221 */ /* 0x000fe20000010000 */
[----:B------:R-:W-:Y:S01]  /*46a0*/  FMUL.FTZ R193, R92, R205 ;  /* 0x000000cd5cc17220 */ /* 0x000fe20000410000 */
[----:B------:R-:W-:Y:S01]  /*46b0*/  FMUL.FTZ R94, R195, R92 ;  /* 0x0000005cc35e7220 */ /* 0x000fe20000410000 */
[----:B------:R-:W-:Y:S01]  /*46c0*/  FMUL.FTZ R195, R88, R101 ;  /* 0x0000006558c37220 */ /* 0x000fe20000410000 */
[----:B------:R-:W-:Y:S01]  /*46d0*/  FMUL.FTZ R92, R93, R88 ;  /* 0x000000585d5c7220 */ /* 0x000fe20000410000 */
[C---:B------:R-:W-:Y:S01]  /*46e0*/  FFMA.FTZ R88, R181.reuse, R89, R64 ;  /* 0x00000059b5587223 */ /* 0x040fe20000010040 */
[C---:B------:R-:W-:Y:S01]  /*46f0*/  FFMA.FTZ R200, R181.reuse, R200, R69 ;  /* 0x000000c8b5c87223 */ /* 0x040fe20000010045 */
[C---:B------:R-:W-:Y:S01]  /*4700*/  FFMA.FTZ R194, R181.reuse, R194, R67 ;  /* 0x000000c2b5c27223 */ /* 0x040fe20000010043 */
[----:B------:R-:W-:Y:S01]  /*4710*/  FFMA.FTZ R90, R181, R90, R65 ;  /* 0x0000005ab55a7223 */ /* 0x000fe20000010041 */
[----:B------:R-:W-:-:S02]  /*4720*/  HADD2.F32 R93, -RZ, R48.H0_H0 ;  /* 0x20000030ff5d7230 */ /* 0x000fc40000004100 */
[-C--:B------:R-:W-:Y:S01]  /*4730*/  FMUL.FTZ R88, R88, R119.reuse ;  /* 0x0000007758587220 */ /* 0x080fe20000410000 */
[----:B------:R-:W-:Y:S02]  /*4740*/  HADD2.F32 R199, -RZ, R50.H1_H1 ;  /* 0x30000032ffc77230 */ /* 0x000fe40000004100 */
        /* <DEDUP_REMOVED lines=18> */
.L_x_6449:
        /* <DEDUP_REMOVED lines=15> */
[-CC-:B------:R-:W-:Y:S01]  /*4960*/  FFMA.FTZ R83, R120, R186.reuse, R189.reuse ;  /* 0x000000ba78537223 */ /* 0x180fe200000100bd */
[-C--:B------:R-:W-:Y:S01]  /*4970*/  FFMA.FTZ R86, R109, R186.reuse, R189 ;  /* 0x000000ba6d567223 */ /* 0x080fe200000100bd */
[----:B------:R-:W-:Y:S01]  /*4980*/  FFMA.FTZ R82, R181, R101, R78 ;  /* 0x00000065b5527223 */ /* 0x000fe2000001004e */
[----:B------:R-:W-:Y:S01]  /*4990*/  FADD.FTZ R104, R104, -R105 ;  /* 0x8000006968687221 */ /* 0x000fe20000010000 */
[-CC-:B------:R-:W-:Y:S01]  /*49a0*/  FFMA.FTZ R85, R116, R186.reuse, R189.reuse ;  /* 0x000000ba74557223 */ /* 0x180fe200000100bd */
[----:B------:R-:W-:Y:S01]  /*49b0*/  FFMA.FTZ R87, R112, R186, R189 ;  /* 0x000000ba70577223 */ /* 0x000fe200000100bd */
[----:B-----5:R-:W-:-:S02]  /*49c0*/  HADD2.F32 R81, -RZ, R95.H0_H0 ;  /* 0x2000005fff517230 */ /* 0x020fc40000004100 */
[----:B------:R-:W-:Y:S01]  /*49d0*/  FADD.FTZ R90, R115, -R80 ;  /* 0x80000050735a7221 */ /* 0x000fe20000010000 */
[----:B------:R-:W-:Y:S01]  /*49e0*/  FADD.FTZ R118, R118, -R83 ;  /* 0x8000005376767221 */ /* 0x000fe20000010000 */
[----:B------:R-:W-:Y:S01]  /*49f0*/  FMUL.FTZ R80, R82, R119 ;  /* 0x0000007752507220 */ /* 0x000fe20000410000 */
[----:B------:R-:W-:Y:S01]  /*4a00*/  FFMA.FTZ R83, R181, R104, R79 ;  /* 0x00000068b5537223 */ /* 0x000fe2000001004f */
[----:B------:R-:W-:Y:S02]  /*4a10*/  HADD2.F32 R101, -RZ, R55.H0_H0 ;  /* 0x20000037ff657230 */ /* 0x000fe40000004100 */
[----:B------:R-:W-:Y:S01]  /*4a20*/  FADD.FTZ R86, R107, -R86 ;  /* 0x800000566b567221 */ /* 0x000fe20000010000 */
[----:B------:R-:W-:Y:S01]  /*4a30*/  FADD.FTZ R85, R114, -R85 ;  /* 0x8000005572557221 */ /* 0x000fe20000010000 */
[----:B------:R-:W-:Y:S02]  /*4a40*/  HADD2.F32 R99, -RZ, R95.H1_H1 ;  /* 0x3000005fff637230 */ /* 0x000fe40000004100 */
[----:B------:R-:W-:Y:S01]  /*4a50*/  FADD.FTZ R87, R110, -R87 ;  /* 0x800000576e577221 */ /* 0x000fe20000010000 */
[----:B------:R-:W-:-:S02]  /*4a60*/  HADD2.F32 R109, -RZ, R55.H1_H1 ;  /* 0x30000037ff6d7230 */ /* 0x000fc40000004100 */
[----:B------:R-:W-:Y:S01]  /*4a70*/  FMUL.FTZ R95, R80, R81 ;  /* 0x00000051505f7220 */ /* 0x000fe20000410000 */
[----:B------:R-:W-:Y:S01]  /*4a80*/  FMUL.FTZ R84, R83, R119 ;  /* 0x0000007753547220 */ /* 0x000fe20000410000 */
[----:B------:R-:W-:Y:S01]  /*4a90*/  FFMA.FTZ R81, R181, R86, R77 ;  /* 0x00000056b5517223 */ /* 0x000fe2000001004d */
[----:B------:R-:W-:Y:S01]  /*4aa0*/  FMUL.FTZ R104, R101, R80 ;  /* 0x0000005065687220 */ /* 0x000fe20000410000 */
[C---:B------:R-:W-:Y:S01]  /*4ab0*/  FFMA.FTZ R86, R181.reuse, R85, R74 ;  /* 0x00000055b5567223 */ /* 0x040fe2000001004a */
[--C-:B------:R-:W-:Y:S02]  /*4ac0*/  HADD2.F32 R89, -RZ, R92.reuse.H0_H0 ;  /* 0x2000005cff597230 */ /* 0x100fe40000004100 */
[----:B------:R-:W-:Y:S01]  /*4ad0*/  FFMA.FTZ R80, R181, R87, R76 ;  /* 0x00000057b5507223 */ /* 0x000fe2000001004c */
[----:B------:R-:W-:Y:S02]  /*4ae0*/  HADD2.F32 R91, -RZ, R92.H1_H1 ;  /* 0x3000005cff5b7230 */ /* 0x000fe40000004100 */
[----:B------:R-:W-:Y:S01]  /*4af0*/  FMUL.FTZ R99, R84, R99 ;  /* 0x0000006354637220 */ /* 0x000fe20000410000 */
[----:B------:R-:W-:-:S02]  /*4b00*/  HADD2.F32 R88, -RZ, R94.H0_H0 ;  /* 0x2000005eff587230 */ /* 0x000fc40000004100 */
[----:B------:R-:W-:Y:S01]  /*4b10*/  FMUL.FTZ R109, R109, R84 ;  /* 0x000000546d6d7220 */ /* 0x000fe20000410000 */
[----:B------:R-:W-:Y:S02]  /*4b20*/  HADD2.F32 R92, -RZ, R54.H1_H1 ;  /* 0x30000036ff5c7230 */ /* 0x000fe40000004100 */
[-C--:B------:R-:W-:Y:S01]  /*4b30*/  FMUL.FTZ R87, R81, R119.reuse ;  /* 0x0000007751577220 */ /* 0x080fe20000410000 */
[----:B------:R-:W-:Y:S02]  /*4b40*/  HADD2.F32 R94, -RZ, R94.H1_H1 ;  /* 0x3000005eff5e7230 */ /* 0x000fe40000004100 */
[-C--:B------:R-:W-:Y:S01]  /*4b50*/  FMUL.FTZ R84, R86, R119.reuse ;  /* 0x0000007756547220 */ /* 0x080fe20000410000 */
[----:B------:R-:W-:Y:S02]  /*4b60*/  HADD2.F32 R103, -RZ, R93.H0_H0 ;  /* 0x2000005dff677230 */ /* 0x000fe40000004100 */
[----:B------:R-:W-:Y:S01]  /*4b70*/  FMUL.FTZ R85, R80, R119 ;  /* 0x0000007750557220 */ /* 0x000fe20000410000 */
[----:B------:R-:W-:-:S02]  /*4b80*/  HADD2.F32 R105, -RZ, R53.H0_H0 ;  /* 0x20000035ff697230 */ /* 0x000fc40000004100 */
[----:B------:R-:W-:Y:S01]  /*4b90*/  FMUL.FTZ R107, R92, R87 ;  /* 0x000000575c6b7220 */ /* 0x000fe20000410000 */
[----:B------:R-:W-:Y:S02]  /*4ba0*/  HADD2.F32 R100, -RZ, R54.H0_H0 ;  /* 0x20000036ff647230 */ /* 0x000fe40000004100 */
[----:B------:R-:W-:Y:S01]  /*4bb0*/  FMUL.FTZ R94, R87, R94 ;  /* 0x0000005e575e7220 */ /* 0x000fe20000410000 */
[----:B------:R-:W-:Y:S01]  /*4bc0*/  FMUL.FTZ R103, R84, R103 ;  /* 0x0000006754677220 */ /* 0x000fe20000410000 */
[----:B------:R-:W-:Y:S01]  /*4bd0*/  FMUL.FTZ R92, R105, R84 ;  /* 0x00000054695c7220 */ /* 0x000fe20000410000 */
[----:B------:R-:W-:Y:S01]  /*4be0*/  FMUL.FTZ R101, R85, R88 ;  /* 0x0000005855657220 */ /* 0x000fe20000410000 */
[----:B------:R-:W-:Y:S01]  /*4bf0*/  FMUL.FTZ R100, R100, R85 ;  /* 0x0000005564647220 */ /* 0x000fe20000410000 */
[C---:B------:R-:W-:Y:S01]  /*4c00*/  FFMA.FTZ R84, R181.reuse, R118, R72 ;  /* 0x00000076b5547223 */ /* 0x040fe20000010048 */
        /* <DEDUP_REMOVED lines=20> */
.L_x_6450:
        /* <DEDUP_REMOVED lines=17> */
[C---:B------:R-:W-:Y:S01]  /*4e60*/  FFMA.FTZ R104, R181.reuse, R117, R78 ;  /* 0x00000075b5687223 */ /* 0x040fe2000001004e */
[----:B------:R-:W-:Y:S02]  /*4e70*/  HADD2.F32 R109, -RZ, R93.H1_H1 ;  /* 0x3000005dff6d7230 */ /* 0x000fe40000004100 */
[C---:B------:R-:W-:Y:S01]  /*4e80*/  FFMA.FTZ R88, R181.reuse, R89, R72 ;  /* 0x00000059b5587223 */ /* 0x040fe20000010048 */
[--C-:B------:R-:W-:Y:S02]  /*4e90*/  HADD2.F32 R105, -RZ, R94.reuse.H0_H0 ;  /* 0x2000005eff697230 */ /* 0x100fe40000004100 */
[C---:B------:R-:W-:Y:S01]  /*4ea0*/  FFMA.FTZ R90, R181.reuse, R90, R73 ;  /* 0x0000005ab55a7223 */ /* 0x040fe20000010049 */
[----:B------:R-:W-:Y:S02]  /*4eb0*/  HADD2.F32 R113, -RZ, R94.H1_H1 ;  /* 0x3000005eff717230 */ /* 0x000fe40000004100 */
[----:B------:R-:W-:Y:S01]  /*4ec0*/  FFMA.FTZ R98, R181, R98, R75 ;  /* 0x00000062b5627223 */ /* 0x000fe2000001004b */
[----:B------:R-:W-:-:S02]  /*4ed0*/  HADD2.F32 R91, -RZ, R92.H0_H0 ;  /* 0x2000005cff5b7230 */ /* 0x000fc40000004100 */
[C---:B------:R-:W-:Y:S01]  /*4ee0*/  FFMA.FTZ R94, R181.reuse, R101, R76 ;  /* 0x00000065b55e7223 */ /* 0x040fe2000001004c */
[----:B------:R-:W-:Y:S02]  /*4ef0*/  HADD2.F32 R93, -RZ, R92.H1_H1 ;  /* 0x3000005cff5d7230 */ /* 0x000fe40000004100 */
[C---:B------:R-:W-:Y:S01]  /*4f00*/  FFMA.FTZ R92, R181.reuse, R99, R74 ;  /* 0x00000063b55c7223 */ /* 0x040fe2000001004a */
[C---:B------:R-:W-:Y:S01]  /*4f10*/  FFMA.FTZ R102, R181.reuse, R100, R77 ;  /* 0x00000064b5667223 */ /* 0x040fe2000001004d */
[----:B------:R-:W-:Y:S01]  /*4f20*/  FFMA.FTZ R106, R181, R106, R79 ;  /* 0x0000006ab56a7223 */ /* 0x000fe2000001004f */
[----:B------:R-:W-:Y:S02]  /*4f30*/  HADD2.F32 R89, -RZ, R55.H0_H0 ;  /* 0x20000037ff597230 */ /* 0x000fe40000004100 */
        /* <DEDUP_REMOVED lines=9> */
[----:B------:R-:W-:Y:S01]  /*4fd0*/  FMUL.FTZ R106, R89, R104 ;  /* 0x00000068596a7220 */ /* 0x000fe20000410000 */
        /* <DEDUP_REMOVED lines=26> */
[----:B------:R-:W-:-:S07]  /*5180*/  F2FP.F16.F32.PACK_AB R88, R105, R88 ;  /* 0x000000586958723e */ /* 0x000fce00000000ff */
.L_x_6451:
[----:B------:R-:W0:Y:S01]  /*5190*/  @P1 LDC.64 R92, c[0x0][0x478] ;  /* 0x00011e00ff5c1b82 */ /* 0x000e220000000a00 */
[----:B------:R-:W-:-:S04]  /*51a0*/  IMAD.WIDE.U32 R96, R179, 0x10, R96 ;  /* 0x00000010b3607825 */ /* 0x000fc800078e0060 */
[----:B0-----:R-:W-:-:S05]  /*51b0*/  @P1 IMAD.WIDE.U32 R92, R179, 0x20, R92 ;  /* 0x00000020b35c1825 */ /* 0x001fca00078e005c */
[----:B------:R0:W-:Y:S04]  /*51c0*/  @P1 STG.E.128 desc[UR8][R92.64], R84 ;  /* 0x000000545c001986 */ /* 0x0001e8000c101d08 */
[----:B------:R0:W-:Y:S04]  /*51d0*/  @P1 STG.E.128 desc[UR8][R92.64+0x10], R80 ;  /* 0x000010505c001986 */ /* 0x0001e8000c101d08 */
[----:B------:R0:W-:Y:S02]  /*51e0*/  STG.E.128 desc[UR8][R96.64], R88 ;  /* 0x0000005860007986 */ /* 0x0001e4000c101d08 */
.L_x_6445:
        /* <DEDUP_REMOVED lines=101> */
.L_x_6435:
        /* <DEDUP_REMOVED lines=29> */
.L_x_6453:
        /* <DEDUP_REMOVED lines=15> */
.L_x_10779:


//--------------------- .text._ZN10layer_norm13ln_bwd_kernelINS_13Kernel_traitsI6__halfS2_fS2_fjLj3072ELj1ELj1ELj4ELj16ENS_18Kernel_traits_baseILj3072ES2_S2_fS2_fjLj128EEEEELb0ELb1ELb1ELb0EEEvNS_9BwdParamsE --------------------------
	.section	.text._ZN10layer_norm13ln_bwd_kernelINS_13Kernel_traitsI6__halfS2_fS2_fjLj3072ELj1ELj1ELj4ELj16ENS_18Kernel_traits_baseILj3072ES2_S2_fS2_fjLj128EEEEELb0ELb1ELb1ELb0EEEvNS_9BwdParamsE,"ax",@progbits
	.align	128
        .global         _ZN10layer_norm13ln_bwd_kernelINS_13Kernel_traitsI6__halfS2_fS2_fjLj3072ELj1ELj1ELj4ELj16ENS_18Kernel_traits_baseILj3072ES2_S2_fS2_fjLj128EEEEELb0ELb1ELb1ELb0EEEvNS_9BwdParamsE
        .type           _ZN10layer_norm13ln_bwd_kernelINS_13Kernel_traitsI6__halfS2_fS2_fjLj3072ELj1ELj1ELj4ELj16ENS_18Kernel_traits_baseILj3072ES2_S2_fS2_fjLj128EEEEELb0ELb1ELb1ELb0EEEvNS_9BwdParamsE,@function
        .size           _ZN10layer_norm13ln_bwd_kernelINS_13Kernel_traitsI6__halfS2_fS2_fjLj3072ELj1ELj1ELj4ELj16ENS_18Kernel_traits_baseILj3072ES2_S2_fS2_fjLj128EEEEELb0ELb1ELb1ELb0EEEvNS_9BwdParamsE,(.L_x_10780 - _ZN10layer_norm13ln_bwd_kernelINS_13Kernel_traitsI6__halfS2_fS2_fjLj3072ELj1ELj1ELj4ELj16ENS_18Kernel_traits_baseILj3072ES2_S2_fS2_fjLj128EEEEELb0ELb1ELb1ELb0EEEvNS_9BwdParamsE)
        .other          _ZN10layer_norm13ln_bwd_kernelINS_13Kernel_traitsI6__halfS2_fS2_fjLj3072ELj1ELj1ELj4ELj16ENS_18Kernel_traits_baseILj3072ES2_S2_fS2_fjLj128EEEEELb0ELb1ELb1ELb0EEEvNS_9BwdParamsE,@"STO_CUDA_ENTRY STV_DEFAULT"
_ZN10layer_norm13ln_bwd_kernelINS_13Kernel_traitsI6__halfS2_fS2_fjLj3072ELj1ELj1ELj4ELj16ENS_18Kernel_traits_baseILj3072ES2_S2_fS2_fjLj128EEEEELb0ELb1ELb1ELb0EEEvNS_9BwdParamsE:
.text._ZN10layer_norm13ln_bwd_kernelINS_13Kernel_traitsI6__halfS2_fS2_fjLj3072ELj1ELj1ELj4ELj16ENS_18Kernel_traits_baseILj3072ES2_S2_fS2_fjLj128EEEEELb0ELb1ELb1ELb0EEEvNS_9BwdParamsE:
        /* <DEDUP_REMOVED lines=15> */
[----:B------:R-:W1:Y:S02]  /*00f0*/  @P4 LDC.64 R8, c[0x0][0x3d0] ;  /* 0x0000f400ff084b82 */ /* 0x000e640000000a00 */
[----:B------:R-:W-:-:S06]  /*0100*/  @P2 LOP3.LUT R3, R144, 0x80, RZ, 0xfc, !PT ;  /* 0x0000008090032812 */ /* 0x000fcc00078efcff */
[----:B------:R-:W4:Y:S08]  /*0110*/  @P4 LDC.64 R10, c[0x0][0x3e8] ;  /* 0x0000fa00ff0a4b82 */ /* 0x000f300000000a00 */
[----:B------:R-:W3:Y:S08]  /*0120*/  @P2 LDC.64 R4, c[0x0][0x3d0] ;  /* 0x0000f400ff042b82 */ /* 0x000ef00000000a00 */
[----:B------:R-:W3:Y:S01]  /*0130*/  @P2 LDC.64 R6, c[0x0][0x3e8] ;  /* 0x0000fa00ff062b82 */ /* 0x000ee20000000a00 */
[----:B-1----:R-:W-:-:S05]  /*0140*/  @P4 IMAD.WIDE.U32 R8, R3, 0x10, R8 ;  /* 0x0000001003084825 */ /* 0x002fca00078e0008 */
[----:B--2---:R-:W5:Y:S01]  /*0150*/  @P4 LDG.E.128 R160, desc[UR10][R8.64] ;  /* 0x0000000a08a04981 */ /* 0x004f62000c1e1d00 */
[C---:B----4-:R-:W-:Y:S01]  /*0160*/  @P4 IMAD.WIDE.U32 R10, R3.reuse, 0x10, R10 ;  /* 0x00000010030a4825 */ /* 0x050fe200078e000a */
[----:B------:R-:W1:Y:S01]  /*0170*/  @P5 LDC.64 R12, c[0x0][0x3d0] ;  /* 0x0000f400ff0c5b82 */ /* 0x000e620000000a00 */
[----:B0-----:R-:W-:Y:S02]  /*0180*/  MOV R149, UR4 ;  /* 0x0000000400957c02 */ /* 0x001fe40008000f00 */
[----:B------:R-:W-:Y:S01]  /*0190*/  @P4 IADD3 R3, PT, PT, R3, 0x80, RZ ;  /* 0x0000008003034810 */ /* 0x000fe20007ffe0ff */
[----:B------:R-:W5:Y:S01]  /*01a0*/  @P4 LDG.E.128 R100, desc[UR10][R10.64] ;  /* 0x0000000a0a644981 */ /* 0x000f62000c1e1d00 */
[----:B---3--:R-:W-:-:S03]  /*01b0*/  @P2 IMAD.WIDE.U32 R4, R144, 0x10, R4 ;  /* 0x0000001090042825 */ /* 0x008fc600078e0004 */
[----:B------:R-:W0:Y:S02]  /*01c0*/  @P5 LDC.64 R14, c[0x0][0x3e8] ;  /* 0x0000fa00ff0e5b82 */ /* 0x000e240000000a00 */
[----:B------:R-:W5:Y:S01]  /*01d0*/  @P2 LDG.E.128 R88, desc[UR10][R4.64] ;  /* 0x0000000a04582981 */ /* 0x000f62000c1e1d00 */
[----:B------:R-:W-:-:S05]  /*01e0*/  @P2 IMAD.WIDE.U32 R6, R144, 0x10, R6 ;  /* 0x0000001090062825 */ /* 0x000fca00078e0006 */
[----:B------:R-:W5:Y:S01]  /*01f0*/  @P2 LDG.E.128 R84, desc[UR10][R6.64] ;  /* 0x0000000a06542981 */ /* 0x000f62000c1e1d00 */
[----:B------:R-:W-:Y:S01]  /*0200*/  ISETP.GE.AND P0, PT, R149, UR5, PT ;  /* 0x0000000595007c0c */ /* 0x000fe2000bf06270 */
[C---:B-1----:R-:W-:Y:S01]  /*0210*/  @P5 IMAD.WIDE.U32 R12, R3.reuse, 0x10, R12 ;  /* 0x00000010030c5825 */ /* 0x042fe200078e000c */
[----:B------:R-:W-:Y:S02]  /*0220*/  CS2R R80, SRZ ;  /* 0x0000000000507805 */ /* 0x000fe4000001ff00 */
[----:B------:R-:W-:Y:S02]  /*0230*/  CS2R R82, SRZ ;  /* 0x0000000000527805 */ /* 0x000fe4000001ff00 */
[----:B------:R-:W-:Y:S02]  /*0240*/  CS2R R76, SRZ ;  /* 0x00000000004c7805 */ /* 0x000fe4000001ff00 */
[----:B------:R-:W-:Y:S01]  /*0250*/  CS2R R78, SRZ ;  /* 0x00000000004e7805 */ /* 0x000fe2000001ff00 */
[----:B------:R1:W5:Y:S01]  /*0260*/  @P5 LDG.E.128 R96, desc[UR10][R12.64] ;  /* 0x0000000a0c605981 */ /* 0x000362000c1e1d00 */
[----:B0-----:R-:W-:Y:S01]  /*0270*/  @P5 IMAD.WIDE.U32 R14, R3, 0x10, R14 ;  /* 0x00000010030e5825 */ /* 0x001fe200078e000e */
[----:B------:R-:W-:-:S02]  /*0280*/  CS2R R72, SRZ ;  /* 0x0000000000487805 */ /* 0x000fc4000001ff00 */
[----:B------:R-:W-:Y:S02]  /*0290*/  CS2R R74, SRZ ;  /* 0x00000000004a7805 */ /* 0x000fe4000001ff00 */
[----:B------:R-:W-:Y:S02]  /*02a0*/  CS2R R68, SRZ ;  /* 0x0000000000447805 */ /* 0x000fe4000001ff00 */
[----:B------:R-:W-:Y:S01]  /*02b0*/  CS2R R70, SRZ ;  /* 0x0000000000467805 */ /* 0x000fe2000001ff00 */
[----:B------:R0:W5:Y:S01]  /*02c0*/  @P5 LDG.E.128 R92, desc[UR10][R14.64] ;  /* 0x0000000a0e5c5981 */ /* 0x000162000c1e1d00 */
        /* <DEDUP_REMOVED lines=26> */
[----:B-1----:R-:W-:-:S02]  /*0470*/  CS2R R12, SRZ ;  /* 0x00000000000c7805 */ /* 0x002fc4000001ff00 */
[----:B0-----:R-:W-:Y:S01]  /*0480*/  CS2R R14, SRZ ;  /* 0x00000000000e7805 */ /* 0x001fe2000001ff00 */
        /* <DEDUP_REMOVED lines=43> */
.L_x_6569:
        /* <DEDUP_REMOVED lines=47> */
[--C-:B------:R-:W-:Y:S02]  /*0a30*/  HADD2.F32 R156, -RZ, R89.reuse.H0_H0 ;  /* 0x20000059ff9c7230 */ /* 0x100fe40000004100 */
[----:B0-----:R-:W-:Y:S02]  /*0a40*/  HADD2.F32 R155, -RZ, R89.H1_H1 ;  /* 0x30000059ff9b7230 */ /* 0x001fe40000004100 */
[----:B-1----:R-:W-:-:S05]  /*0a50*/  @P0 IMAD.WIDE.U32 R152, R205, 0x20, R152 ;  /* 0x00000020cd980825 */ /* 0x002fca00078e0098 */
[----:B------:R-:W5:Y:S04]  /*0a60*/  @P0 LDG.E.128 R8, desc[UR10][R152.64] ;  /* 0x0000000a98080981 */ /* 0x000f68000c1e1d00 */
[----:B------:R0:W5:Y:S02]  /*0a70*/  @P0 LDG.E.128 R4, desc[UR10][R152.64+0x10] ;  /* 0x0000100a98040981 */ /* 0x000164000c1e1d00 */
[----:B0-----:R-:W-:Y:S02]  /*0a80*/  HADD2.F32 R152, -RZ, R88.H0_H0 ;  /* 0x20000058ff987230 */ /* 0x001fe40000004100 */
[----:B------:R-:W-:Y:S01]  /*0a90*/  HADD2.F32 R164, -RZ, R90.H0_H0 ;  /* 0x2000005affa47230 */ /* 0x000fe20000004100 */
[----:B------:R-:W-:Y:S02]  /*0aa0*/  IADD3 R208, PT, PT, R208, 0x80, RZ ;  /* 0x00000080d0d07810 */ /* 0x000fe40007ffe0ff */
[----:B------:R-:W-:Y:S01]  /*0ab0*/  IADD3 R205, PT, PT, R205, 0x80, RZ ;  /* 0x00000080cdcd7810 */ /* 0x000fe20007ffe0ff */
[C---:B--2---:R-:W-:Y:S01]  /*0ac0*/  FADD.FTZ R151, -R204.reuse, R137 ;  /* 0x00000089cc977221 */ /* 0x044fe20000010100 */
[----:B------:R-:W-:Y:S01]  /*0ad0*/  FADD.FTZ R3, -R204, R136 ;  /* 0x00000088cc037221 */ /* 0x000fe20000010100 */
[----:B------:R-:W-:-:S02]  /*0ae0*/  HADD2.F32 R136, -RZ, R88.H1_H1 ;  /* 0x30000058ff887230 */ /* 0x000fc40000004100 */
[----:B------:R-:W-:Y:S01]  /*0af0*/  FADD.FTZ R157, -R204, R138 ;  /* 0x0000008acc9d7221 */ /* 0x000fe20000010100 */
[--C-:B----4-:R-:W-:Y:S02]  /*0b00*/  HADD2.F32 R137, -RZ, R140.reuse.H0_H0 ;  /* 0x2000008cff897230 */ /* 0x110fe40000004100 */
[----:B------:R-:W-:Y:S02]  /*0b10*/  HADD2.F32 R140, -RZ, R140.H1_H1 ;  /* 0x3000008cff8c7230 */ /* 0x000fe40000004100 */
[----:B-----5:R-:W-:Y:S01]  /*0b20*/  FMUL.FTZ R3, R150, R3 ;  /* 0x0000000396037220 */ /* 0x020fe20000410000 */
[----:B------:R-:W-:Y:S01]  /*0b30*/  FADD.FTZ R159, -R204, R139 ;  /* 0x0000008bcc9f7221 */ /* 0x000fe20000010100 */
[----:B------:R-:W-:Y:S01]  /*0b40*/  FMUL.FTZ R152, R152, R137 ;  /* 0x0000008998987220 */ /* 0x000fe20000410000 */
[--C-:B------:R-:W-:Y:S02]  /*0b50*/  HADD2.F32 R139, -RZ, R141.reuse.H0_H0 ;  /* 0x2000008dff8b7230 */ /* 0x100fe40000004100 */
[----:B------:R-:W-:Y:S01]  /*0b60*/  FMUL.FTZ R154, R150, R151 ;  /* 0x00000097969a7220 */ /* 0x000fe20000410000 */
[----:B------:R-:W-:Y:S01]  /*0b70*/  FMUL.FTZ R151, R136, R140 ;  /* 0x0000008c88977220 */ /* 0x000fe20000410000 */
[----:B------:R-:W-:Y:S01]  /*0b80*/  FMUL.FTZ R153, R150, R157 ;  /* 0x0000009d96997220 */ /* 0x000fe20000410000 */
[----:B------:R-:W-:Y:S01]  /*0b90*/  FADD.FTZ R56, R56, R137 ;  /* 0x0000008938387221 */ /* 0x000fe20000010000 */
[C---:B------:R-:W-:Y:S01]  /*0ba0*/  FFMA.FTZ R80, R3.reuse, R137, R80 ;  /* 0x0000008903507223 */ /* 0x040fe20000010050 */
[----:B------:R-:W-:Y:S01]  /*0bb0*/  FADD.FTZ R136, RZ, R152 ;  /* 0x00000098ff887221 */ /* 0x000fe20000010000 */
[----:B------:R-:W-:Y:S01]  /*0bc0*/  FFMA.FTZ R137, R3, R152, RZ ;  /* 0x0000009803897223 */ /* 0x000fe200000100ff */
[----:B------:R-:W-:-:S02]  /*0bd0*/  HADD2.F32 R138, -RZ, R141.H1_H1 ;  /* 0x3000008dff8a7230 */ /* 0x000fc40000004100 */
[-C--:B------:R-:W-:Y:S01]  /*0be0*/  FMUL.FTZ R156, R156, R139.reuse ;  /* 0x0000008b9c9c7220 */ /* 0x080fe20000410000 */
[----:B------:R-:W-:Y:S01]  /*0bf0*/  FADD.FTZ R58, R58, R139 ;  /* 0x0000008b3a3a7221 */ /* 0x000fe20000010000 */
[----:B------:R-:W-:Y:S01]  /*0c00*/  FFMA.FTZ R82, R153, R139, R82 ;  /* 0x0000008b99527223 */ /* 0x000fe20000010052 */
[----:B------:R-:W-:Y:S01]  /*0c10*/  FMUL.FTZ R158, R150, R159 ;  /* 0x0000009f969e7220 */ /* 0x000fe20000410000 */
[----:B------:R-:W-:Y:S01]  /*0c20*/  FADD.FTZ R139, R136, R151 ;  /* 0x00000097888b7221 */ /* 0x000fe20000010000 */
[----:B------:R-:W-:Y:S01]  /*0c30*/  FFMA.FTZ R136, R154, R151, R137 ;  /* 0x000000979a887223 */ /* 0x000fe20000010089 */
[----:B---3--:R-:W-:Y:S01]  /*0c40*/  FADD.FTZ R141, -R204, R144 ;  /* 0x00000090cc8d7221 */ /* 0x008fe20000010100 */
[--C-:B------:R-:W-:Y:S02]  /*0c50*/  HADD2.F32 R165, -RZ, R142.reuse.H0_H0 ;  /* 0x2000008effa57230 */ /* 0x100fe40000004100 */
[-C--:B------:R-:W-:Y:S01]  /*0c60*/  FMUL.FTZ R155, R155, R138.reuse ;  /* 0x0000008a9b9b7220 */ /* 0x080fe20000410000 */
[----:B------:R-:W-:Y:S01]  /*0c70*/  FADD.FTZ R59, R59, R138 ;  /* 0x0000008a3b3b7221 */ /* 0x000fe20000010000 */
[----:B------:R-:W-:Y:S01]  /*0c80*/  FFMA.FTZ R83, R158, R138, R83 ;  /* 0x0000008a9e537223 */ /* 0x000fe20000010053 */
[----:B------:R-:W-:Y:S01]  /*0c90*/  FADD.FTZ R138, R139, R156 ;  /* 0x0000009c8b8a7221 */ /* 0x000fe20000010000 */
[----:B------:R-:W-:Y:S01]  /*0ca0*/  FFMA.FTZ R137, R153, R156, R136 ;  /* 0x0000009c99897223 */ /* 0x000fe20000010088 */
[----:B------:R-:W-:Y:S01]  /*0cb0*/  FMUL.FTZ R157, R150, R141 ;  /* 0x0000008d969d7220 */ /* 0x000fe20000410000 */
[----:B------:R-:W-:-:S02]  /*0cc0*/  HADD2.F32 R142, -RZ, R142.H1_H1 ;  /* 0x3000008eff8e7230 */ /* 0x000fc40000004100 */
[----:B------:R-:W-:Y:S01]  /*0cd0*/  FADD.FTZ R145, -R204, R145 ;  /* 0x00000091cc917221 */ /* 0x000fe20000010100 */
[----:B------:R-:W-:Y:S02]  /*0ce0*/  HADD2.F32 R159, -RZ, R90.H1_H1 ;  /* 0x3000005aff9f7230 */ /* 0x000fe40000004100 */
[----:B------:R-:W-:Y:S01]  /*0cf0*/  FMUL.FTZ R164, R164, R165 ;  /* 0x000000a5a4a47220 */ /* 0x000fe20000410000 */
[----:B------:R-:W-:Y:S01]  /*0d00*/  FADD.FTZ R139, R138, R155 ;  /* 0x0000009b8a8b7221 */ /* 0x000fe20000010000 */
[----:B------:R-:W-:Y:S01]  /*0d10*/  FFMA.FTZ R136, R158, R155, R137 ;  /* 0x0000009b9e887223 */ /* 0x000fe20000010089 */
[----:B------:R-:W-:Y:S01]  /*0d20*/  FADD.FTZ R52, R52, R165 ;  /* 0x000000a534347221 */ /* 0x000fe20000010000 */
[----:B------:R-:W-:Y:S01]  /*0d30*/  FFMA.FTZ R76, R157, R165, R76 ;  /* 0x000000a59d4c7223 */ /* 0x000fe2000001004c */
[----:B------:R-:W-:Y:S02]  /*0d40*/  HADD2.F32 R168, -RZ, R143.H0_H0 ;  /* 0x2000008fffa87230 */ /* 0x000fe40000004100 */
[----:B------:R-:W-:Y:S01]  /*0d50*/  FADD.FTZ R167, -R204, R146 ;  /* 0x00000092cca77221 */ /* 0x000fe20000010100 */
[----:B------:R-:W-:-:S02]  /*0d60*/  HADD2.F32 R165, -RZ, R91.H0_H0 ;  /* 0x2000005bffa57230 */ /* 0x000fc40000004100 */
        /* <DEDUP_REMOVED lines=25> */
.L_x_6458:
[----:B----4-:R-:W-:Y:S05]  /*0f00*/  BSYNC.RECONVERGENT B1 ;  /* 0x0000000000017941 */ /* 0x010fea0003800200 */
.L_x_6457:
        /* <DEDUP_REMOVED lines=12> */
[--C-:B0-----:R-:W-:Y:S02]  /*0fd0*/  HADD2.F32 R175, -RZ, R161.reuse.H1_H1 ;  /* 0x300000a1ffaf7230 */ /* 0x101fe40000004100 */
[----:B------:R-:W-:Y:S02]  /*0fe0*/  HADD2.F32 R171, -RZ, R160.H1_H1 ;  /* 0x300000a0ffab7230 */ /* 0x000fe40000004100 */
[----:B------:R-:W-:Y:S02]  /*0ff0*/  HADD2.F32 R176, -RZ, R161.H0_H0 ;  /* 0x200000a1ffb07230 */ /* 0x000fe40000004100 */
[----:B-1----:R-:W-:-:S05]  /*1000*/  @P0 IMAD.WIDE.U32 R172, R205, 0x20, R172 ;  /* 0x00000020cdac0825 */ /* 0x002fca00078e00ac */
[----:B------:R-:W5:Y:S04]  /*1010*/  @P0 LDG.E.128 R104, desc[UR10][R172.64] ;  /* 0x0000000aac680981 */ /* 0x000f68000c1e1d00 */
[----:B------:R0:W5:Y:S02]  /*1020*/  @P0 LDG.E.128 R108, desc[UR10][R172.64+0x10] ;  /* 0x0000100aac6c0981 */ /* 0x000164000c1e1d00 */
[----:B0-----:R-:W-:Y:S02]  /*1030*/  HADD2.F32 R172, -RZ, R160.H0_H0 ;  /* 0x200000a0ffac7230 */ /* 0x001fe40000004100 */
[----:B------:R-:W-:Y:S01]  /*1040*/  HADD2.F32 R180, -RZ, R162.H0_H0 ;  /* 0x200000a2ffb47230 */ /* 0x000fe20000004100 */
[----:B------:R-:W-:Y:S02]  /*1050*/  IADD3 R208, PT, PT, R208, 0x80, RZ ;  /* 0x00000080d0d07810 */ /* 0x000fe40007ffe0ff */
[----:B------:R-:W-:Y:S01]  /*1060*/  IADD3 R205, PT, PT, R205, 0x80, RZ ;  /* 0x00000080cdcd7810 */ /* 0x000fe20007ffe0ff */
[C---:B---3--:R-:W-:Y:S01]  /*1070*/  FADD.FTZ R177, -R204.reuse, R137 ;  /* 0x00000089ccb17221 */ /* 0x048fe20000010100 */
[C---:B------:R-:W-:Y:S01]  /*1080*/  FADD.FTZ R181, -R204.reuse, R139 ;  /* 0x0000008bccb57221 */ /* 0x040fe20000010100 */
[----:B------:R-:W-:Y:S01]  /*1090*/  FADD.FTZ R169, -R204, R136 ;  /* 0x00000088cca97221 */ /* 0x000fe20000010100 */
[----:B----4-:R-:W-:-:S02]  /*10a0*/  HADD2.F32 R137, -RZ, R140.H0_H0 ;  /* 0x2000008cff897230 */ /* 0x010fc40000004100 */
[----:B------:R-:W-:Y:S01]  /*10b0*/  FADD.FTZ R179, -R204, R138 ;  /* 0x0000008accb37221 */ /* 0x000fe20000010100 */
[--C-:B------:R-:W-:Y:S02]  /*10c0*/  HADD2.F32 R136, -RZ, R141.reuse.H1_H1 ;  /* 0x3000008dff887230 */ /* 0x100fe40000004100 */
[C---:B-----5:R-:W-:Y:S01]  /*10d0*/  FMUL.FTZ R178, R150.reuse, R181 ;  /* 0x000000b596b27220 */ /* 0x060fe20000410000 */
[----:B------:R-:W-:Y:S02]  /*10e0*/  HADD2.F32 R140, -RZ, R140.H1_H1 ;  /* 0x3000008cff8c7230 */ /* 0x000fe40000004100 */
[----:B------:R-:W-:Y:S01]  /*10f0*/  FMUL.FTZ R169, R150, R169 ;  /* 0x000000a996a97220 */ /* 0x000fe20000410000 */
[----:B------:R-:W-:Y:S01]  /*1100*/  FMUL.FTZ R172, R172, R137 ;  /* 0x00000089acac7220 */ /* 0x000fe20000410000 */
[----:B------:R-:W-:Y:S02]  /*1110*/  HADD2.F32 R139, -RZ, R141.H0_H0 ;  /* 0x2000008dff8b7230 */ /* 0x000fe40000004100 */
        /* <DEDUP_REMOVED lines=15> */
[----:B------:R-:W-:-:S02]  /*1210*/  HADD2.F32 R141, -RZ, R142.H0_H0 ;  /* 0x2000008eff8d7230 */ /* 0x000fc40000004100 */
[C---:B--2---:R-:W-:Y:S01]  /*1220*/  FADD.FTZ R183, -R204.reuse, R144 ;  /* 0x00000090ccb77221 */ /* 0x044fe20000010100 */
[----:B------:R-:W-:Y:S01]  /*1230*/  FADD.FTZ R138, R139, R176 ;  /* 0x000000b08b8a7221 */ /* 0x000fe20000010000 */
[----:B------:R-:W-:Y:S01]  /*1240*/  FFMA.FTZ R137, R173, R176, R136 ;  /* 0x000000b0ad897223 */ /* 0x000fe20000010088 */
[----:B------:R-:W-:Y:S02]  /*1250*/  HADD2.F32 R142, -RZ, R142.H1_H1 ;  /* 0x3000008eff8e7230 */ /* 0x000fe40000004100 */
[----:B------:R-:W-:Y:S01]  /*1260*/  FADD.FTZ R145, -R204, R145 ;  /* 0x00000091cc917221 */ /* 0x000fe20000010100 */
[----:B------:R-:W-:Y:S02]  /*1270*/  HADD2.F32 R179, -RZ, R162.H1_H1 ;  /* 0x300000a2ffb37230 */ /* 0x000fe40000004100 */
[----:B------:R-:W-:Y:S01]  /*1280*/  FMUL.FTZ R177, R150, R183 ;  /* 0x000000b796b17220 */ /* 0x000fe20000410000 */
[----:B------:R-:W-:Y:S01]  /*1290*/  FMUL.FTZ R180, R180, R141 ;  /* 0x0000008db4b47220 */ /* 0x000fe20000410000 */
        /* <DEDUP_REMOVED lines=32> */
.L_x_6460:
[----:B------:R-:W-:Y:S05]  /*14a0*/  BSYNC.RECONVERGENT B1 ;  /* 0x0000000000017941 */ /* 0x000fea0003800200 */
.L_x_6459:
        /* <DEDUP_REMOVED lines=11> */
[----:B------:R-:W-:Y:S02]  /*1560*/  HADD2.F32 R192, -RZ, R97.H0_H0 ;  /* 0x20000061ffc07230 */ /* 0x000fe40000004100 */
[----:B------:R-:W-:Y:S02]  /*1570*/  HADD2.F32 R196, -RZ, R98.H0_H0 ;  /* 0x20000062ffc47230 */ /* 0x000fe40000004100 */
[----:B-1----:R-:W-:-:S05]  /*1580*/  @P0 IMAD.WIDE.U32 R188, R205, 0x20, R188 ;  /* 0x00000020cdbc0825 */ /* 0x002fca00078e00bc */
[----:B------:R-:W5:Y:S04]  /*1590*/  @P0 LDG.E.128 R112, desc[UR10][R188.64] ;  /* 0x0000000abc700981 */ /* 0x000f68000c1e1d00 */
[----:B------:R1:W5:Y:S01]  /*15a0*/  @P0 LDG.E.128 R116, desc[UR10][R188.64+0x10] ;  /* 0x0000100abc740981 */ /* 0x000362000c1e1d00 */
[----:B------:R-:W-:Y:S02]  /*15b0*/  HADD2.F32 R200, -RZ, R99.H0_H0 ;  /* 0x20000063ffc87230 */ /* 0x000fe40000004100 */
[C---:B--2---:R-:W-:Y:S01]  /*15c0*/  FADD.FTZ R185, -R204.reuse, R136 ;  /* 0x00000088ccb97221 */ /* 0x044fe20000010100 */
[C---:B------:R-:W-:Y:S01]  /*15d0*/  FADD.FTZ R187, -R204.reuse, R137 ;  /* 0x00000089ccbb7221 */ /* 0x040fe20000010100 */
[--C-:B------:R-:W-:Y:S02]  /*15e0*/  HADD2.F32 R136, -RZ, R96.reuse.H0_H0 ;  /* 0x20000060ff887230 */ /* 0x100fe40000004100 */
[C---:B0-----:R-:W-:Y:S01]  /*15f0*/  FADD.FTZ R191, -R204.reuse, R139 ;  /* 0x0000008bccbf7221 */ /* 0x041fe20000010100 */
[----:B------:R-:W-:Y:S01]  /*1600*/  FADD.FTZ R193, -R204, R138 ;  /* 0x0000008accc17221 */ /* 0x000fe20000010100 */
[----:B------:R-:W-:-:S02]  /*1610*/  HADD2.F32 R138, -RZ, R96.H1_H1 ;  /* 0x30000060ff8a7230 */ /* 0x000fc40000004100 */
[C---:B-----5:R-:W-:Y:S01]  /*1620*/  FMUL.FTZ R185, R150.reuse, R185 ;  /* 0x000000b996b97220 */ /* 0x060fe20000410000 */
[C---:B------:R-:W-:Y:S01]  /*1630*/  FMUL.FTZ R194, R150.reuse, R191 ;  /* 0x000000bf96c27220 */ /* 0x040fe20000410000 */
[C---:B------:R-:W-:Y:S01]  /*1640*/  FMUL.FTZ R190, R150.reuse, R187 ;  /* 0x000000bb96be7220 */ /* 0x040fe20000410000 */
[----:B----4-:R-:W-:Y:S02]  /*1650*/  HADD2.F32 R137, -RZ, R144.H0_H0 ;  /* 0x20000090ff897230 */ /* 0x010fe40000004100 */
[----:B-1----:R-:W-:Y:S01]  /*1660*/  FMUL.FTZ R189, R150, R193 ;  /* 0x000000c196bd7220 */ /* 0x002fe20000410000 */
[--C-:B------:R-:W-:Y:S02]  /*1670*/  HADD2.F32 R139, -RZ, R145.reuse.H0_H0 ;  /* 0x20000091ff8b7230 */ /* 0x100fe40000004100 */
[----:B---3--:R-:W-:Y:S01]  /*1680*/  FADD.FTZ R195, -R204, R140 ;  /* 0x0000008cccc37221 */ /* 0x008fe20000010100 */
[----:B------:R-:W-:Y:S02]  /*1690*/  HADD2.F32 R145, -RZ, R145.H1_H1 ;  /* 0x30000091ff917230 */ /* 0x000fe40000004100 */
[----:B------:R-:W-:Y:S01]  /*16a0*/  FMUL.FTZ R188, R136, R137 ;  /* 0x0000008988bc7220 */ /* 0x000fe20000410000 */
[----:B------:R-:W-:-:S02]  /*16b0*/  HADD2.F32 R136, -RZ, R97.H1_H1 ;  /* 0x30000061ff887230 */ /* 0x000fc40000004100 */
[----:B------:R-:W-:Y:S01]  /*16c0*/  FADD.FTZ R40, R40, R137 ;  /* 0x0000008928287221 */ /* 0x000fe20000010000 */
[----:B------:R-:W-:Y:S02]  /*16d0*/  HADD2.F32 R144, -RZ, R144.H1_H1 ;  /* 0x30000090ff907230 */ /* 0x000fe40000004100 */
[C---:B------:R-:W-:Y:S01]  /*16e0*/  FFMA.FTZ R64, R185.reuse, R137, R64 ;  /* 0x00000089b9407223 */ /* 0x040fe20000010040 */
[----:B------:R-:W-:Y:S01]  /*16f0*/  FFMA.FTZ R137, R185, R188, R206 ;  /* 0x000000bcb9897223 */ /* 0x000fe200000100ce */
[----:B------:R-:W-:Y:S01]  /*1700*/  FMUL.FTZ R191, R136, R145 ;  /* 0x0000009188bf7220 */ /* 0x000fe20000410000 */
[----:B------:R-:W-:Y:S01]  /*1710*/  FADD.FTZ R136, R207, R188 ;  /* 0x000000bccf887221 */ /* 0x000fe20000010000 */
[----:B------:R-:W-:Y:S01]  /*1720*/  FMUL.FTZ R187, R138, R144 ;  /* 0x000000908abb7220 */ /* 0x000fe20000410000 */
[-C--:B------:R-:W-:Y:S01]  /*1730*/  FMUL.FTZ R192, R192, R139.reuse ;  /* 0x0000008bc0c07220 */ /* 0x080fe20000410000 */
[----:B------:R-:W-:Y:S01]  /*1740*/  FADD.FTZ R42, R42, R139 ;  /* 0x0000008b2a2a7221 */ /* 0x000fe20000010000 */
[----:B------:R-:W-:Y:S01]  /*1750*/  FFMA.FTZ R66, R189, R139, R66 ;  /* 0x0000008bbd427223 */ /* 0x000fe20000010042 */
[----:B------:R-:W-:Y:S01]  /*1760*/  FADD.FTZ R139, R136, R187 ;  /* 0x000000bb888b7221 */ /* 0x000fe20000010000 */
[----:B------:R-:W-:Y:S01]  /*1770*/  FFMA.FTZ R136, R190, R187, R137 ;  /* 0x000000bbbe887223 */ /* 0x000fe20000010089 */
[----:B------:R-:W-:Y:S01]  /*1780*/  FADD.FTZ R197, -R204, R141 ;  /* 0x0000008dccc57221 */ /* 0x000fe20000010100 */
[----:B------:R-:W-:-:S02]  /*1790*/  HADD2.F32 R141, -RZ, R146.H0_H0 ;  /* 0x20000092ff8d7230 */ /* 0x000fc40000004100 */
[----:B------:R-:W-:Y:S01]  /*17a0*/  FADD.FTZ R138, R139, R192 ;  /* 0x000000c08b8a7221 */ /* 0x000fe20000010000 */
[----:B------:R-:W-:Y:S01]  /*17b0*/  FFMA.FTZ R137, R189, R192, R136 ;  /* 0x000000c0bd897223 */ /* 0x000fe20000010088 */
[----:B------:R-:W-:Y:S01]  /*17c0*/  FMUL.FTZ R193, R150, R195 ;  /* 0x000000c396c17220 */ /* 0x000fe20000410000 */
[----:B------:R-:W-:Y:S02]  /*17d0*/  HADD2.F32 R146, -RZ, R146.H1_H1 ;  /* 0x30000092ff927230 */ /* 0x000fe40000004100 */
[----:B------:R-:W-:Y:S01]  /*17e0*/  FMUL.FTZ R196, R196, R141 ;  /* 0x0000008dc4c47220 */ /* 0x000fe20000410000 */
[----:B------:R-:W-:Y:S02]  /*17f0*/  HADD2.F32 R195, -RZ, R98.H1_H1 ;  /* 0x30000062ffc37230 */ /* 0x000fe40000004100 */
        /* <DEDUP_REMOVED lines=34> */
.L_x_6456:
        /* <DEDUP_REMOVED lines=26> */
.L_x_6461:
[----:B----4-:R-:W-:Y:S05]  /*1bc0*/  BSYNC.RECONVERGENT B0 ;  /* 0x0000000000007941 */ /* 0x010fea0003800200 */
.L_x_6455:
        /* <DEDUP_REMOVED lines=32> */
.L_x_6463:
[----:B------:R-:W-:Y:S05]  /*1dd0*/  BSYNC.RECONVERGENT B0 ;  /* 0x0000000000007941 */ /* 0x000fea0003800200 */
.L_x_6462:
        /* <DEDUP_REMOVED lines=38> */
.L_x_6466:
        /* <DEDUP_REMOVED lines=19> */
.L_x_6469:
        /* <DEDUP_REMOVED lines=13> */
.L_x_6470:
        /* <DEDUP_REMOVED lines=13> */
.L_x_6471:
        /* <DEDUP_REMOVED lines=13> */
.L_x_6472:
        /* <DEDUP_REMOVED lines=13> */
.L_x_6473:
        /* <DEDUP_REMOVED lines=13> */
.L_x_6474:
        /* <DEDUP_REMOVED lines=13> */
.L_x_6475:
        /* <DEDUP_REMOVED lines=14> */
.L_x_6468:
        /* <DEDUP_REMOVED lines=41> */
.L_x_6477:
        /* <DEDUP_REMOVED lines=8> */
.L_x_6478:
        /* <DEDUP_REMOVED lines=8> */
.L_x_6479:
        /* <DEDUP_REMOVED lines=8> */
.L_x_6480:
        /* <DEDUP_REMOVED lines=8> */
.L_x_6481:
        /* <DEDUP_REMOVED lines=8> */
.L_x_6482:
        /* <DEDUP_REMOVED lines=8> */
.L_x_6483:
[----:B------:R-:W-:Y:S02]  /*2cc0*/  MOV R128, R135 ;  /* 0x0000008700807202 */ /* 0x000fe40000000f00 */
[----:B------:R-:W-:Y:S02]  /*2cd0*/  MOV R129, R136 ;  /* 0x0000008800817202 */ /* 0x000fe40000000f00 */
[----:B------:R-:W-:Y:S01]  /*2ce0*/  MOV R135, R137 ;  /* 0x0000008900877202 */ /* 0x000fe20000000f00 */
        /* <DEDUP_REMOVED lines=9> */
.L_x_6467:
[----:B------:R-:W-:Y:S01]  /*2d80*/  UMOV UR4, UR6 ;  /* 0x0000000600047c82 */ /* 0x000fe20008000000 */
[----:B------:R-:W-:Y:S01]  /*2d90*/  UMOV UR5, UR7 ;  /* 0x0000000700057c82 */ /* 0x000fe20008000000 */
[----:B------:R-:W-:-:S04]  /*2da0*/  UISETP.NE.U32.AND UP0, UPT, UR4, URZ, UPT ;  /* 0x000000ff0400728c */ /* 0x000fc8000bf05070 */
[----:B------:R-:W-:-:S09]  /*2db0*/  UISETP.NE.AND.EX UP0, UPT, UR5, URZ, UPT, UP0 ;  /* 0x000000ff0500728c */ /* 0x000fd2000bf05300 */
[----:B------:R-:W-:Y:S05]  /*2dc0*/  BRA.U UP0, `(.L_x_6484) ;  /* 0x0000000500847547 */ /* 0x000fea000b800000 */
[----:B------:R-:W-:Y:S05]  /*2dd0*/  @!P3 BRA `(.L_x_6485) ;  /* 0x00000000002cb947 */ /* 0x000fea0003800000 */
[----:B------:R-:W-:Y:S01]  /*2de0*/  @P1 FFMA.FTZ R137, R3, R140, R143 ;  /* 0x0000008c03891223 */ /* 0x000fe2000001008f */
[----:B------:R-:W-:Y:S01]  /*2df0*/  MOV R136, R8 ;  /* 0x0000000800887202 */ /* 0x000fe20000000f00 */
        /* <DEDUP_REMOVED lines=9> */
.L_x_6485:
[----:B------:R-:W-:Y:S05]  /*2e90*/  @!P3 BRA `(.L_x_6486) ;  /* 0x00000000002cb947 */ /* 0x000fea0003800000 */
[----:B------:R-:W-:Y:S01]  /*2ea0*/  @P1 FFMA.FTZ R138, R154, R140, R143 ;  /* 0x0000008c9a8a1223 */ /* 0x000fe2000001008f */
[----:B------:R-:W-:Y:S01]  /*2eb0*/  MOV R136, R9 ;  /* 0x0000000900887202 */ /* 0x000fe20000000f00 */
        /* <DEDUP_REMOVED lines=9> */
.L_x_6486:
        /* <DEDUP_REMOVED lines=12> */
.L_x_6487:
        /* <DEDUP_REMOVED lines=12> */
.L_x_6488:
        /* <DEDUP_REMOVED lines=12> */
.L_x_6489:
        /* <DEDUP_REMOVED lines=12> */
.L_x_6490:
[----:B------:R-:W-:Y:S05]  /*3250*/  @!P3 BRA `(.L_x_6491) ;  /* 0x00000000002cb947 */ /* 0x000fea0003800000 */
[----:B------:R-:W-:Y:S01]  /*3260*/  @P1 FFMA.FTZ R138, R167, R140, R143 ;  /* 0x0000008ca78a1223 */ /* 0x000fe2000001008f */
[----:B------:R-:W-:Y:S01]  /*3270*/  MOV R136, R6 ;  /* 0x0000000600887202 */ /* 0x000fe20000000f00 */
[----:B-----5:R-:W-:Y:S02]  /*3280*/  HADD2.F32 R139, -RZ, R123.H0_H0 ;  /* 0x2000007bff8b7230 */ /* 0x020fe40000004100 */
[----:B------:R-:W-:Y:S01]  /*3290*/  @P1 FADD.FTZ R137, R165, -R138 ;  /* 0x8000008aa5891221 */ /* 0x000fe20000010000 */
[----:B------:R-:W-:-:S03]  /*32a0*/  HADD2.F32 R138, -RZ, R87.H0_H0 ;  /* 0x20000057ff8a7230 */ /* 0x000fc60000004100 */
[----:B------:R-:W-:-:S04]  /*32b0*/  @P1 FFMA.FTZ R136, R150, R137, R6 ;  /* 0x0000008996881223 */ /* 0x000fc80000010006 */
[----:B------:R-:W-:-:S04]  /*32c0*/  FMUL.FTZ R137, R136, UR15 ;  /* 0x0000000f88897c20 */ /* 0x000fc80008410000 */
[-C--:B------:R-:W-:Y:S01]  /*32d0*/  FMUL.FTZ R136, R138, R137.reuse ;  /* 0x000000898a887220 */ /* 0x080fe20000410000 */
[----:B------:R-:W-:-:S04]  /*32e0*/  FFMA.FTZ R30, R139, R137, R30 ;  /* 0x000000898b1e7223 */ /* 0x000fc8000001001e */
[----:B------:R-:W-:-:S04]  /*32f0*/  F2FP.F16.F32.PACK_AB R136, RZ, R136 ;  /* 0x00000088ff88723e */ /* 0x000fc800000000ff */
[----:B------:R-:W-:-:S07]  /*3300*/  PRMT R127, R136, 0x7610, R127 ;  /* 0x00007610887f7816 */ /* 0x000fce000000007f */
.L_x_6491:
[----:B------:R-:W-:Y:S05]  /*3310*/  @!P3 BRA `(.L_x_6476) ;  /* 0x0000000400bcb947 */ /* 0x000fea0003800000 */
[----:B------:R-:W-:Y:S01]  /*3320*/  @P1 FFMA.FTZ R137, R170, R140, R143 ;  /* 0x0000008caa891223 */ /* 0x000fe2000001008f */
[----:B------:R-:W-:Y:S01]  /*3330*/  MOV R136, R7 ;  /* 0x0000000700887202 */ /* 0x000fe20000000f00 */
        /* <DEDUP_REMOVED lines=10> */
.L_x_6484:
[-CC-:B------:R-:W-:Y:S01]  /*33e0*/  @P1 FFMA.FTZ R128, R154, R140.reuse, R143.reuse ;  /* 0x0000008c9a801223 */ /* 0x180fe2000001008f */
[----:B------:R-:W-:Y:S01]  /*33f0*/  MOV R135, R9 ;  /* 0x0000000900877202 */ /* 0x000fe20000000f00 */
        /* <DEDUP_REMOVED lines=38> */
.L_x_6492:
        /* <DEDUP_REMOVED lines=8> */
.L_x_6493:
        /* <DEDUP_REMOVED lines=8> */
.L_x_6494:
        /* <DEDUP_REMOVED lines=8> */
.L_x_6495:
        /* <DEDUP_REMOVED lines=8> */
.L_x_6496:
        /* <DEDUP_REMOVED lines=8> */
.L_x_6497:
        /* <DEDUP_REMOVED lines=8> */
.L_x_6498:
        /* <DEDUP_REMOVED lines=11> */
.L_x_6476:
        /* <DEDUP_REMOVED lines=11> */
.L_x_6465:
[----:B------:R-:W-:Y:S05]  /*3ac0*/  BSYNC.RECONVERGENT B0 ;  /* 0x0000000000007941 */ /* 0x000fea0003800200 */
.L_x_6464:
        /* <DEDUP_REMOVED lines=9> */
.L_x_6501:
[----:B------:R-:W-:Y:S05]  /*3b60*/  BRA.U !UP0, `(.L_x_6502) ;  /* 0x0000000d08247547 */ /* 0x000fea000b800000 */
[----:B------:R-:W-:-:S04]  /*3b70*/  UISETP.NE.U32.AND UP0, UPT, UR6, URZ, UPT ;  /* 0x000000ff0600728c */ /* 0x000fc8000bf05070 */
[----:B------:R-:W-:-:S06]  /*3b80*/  UISETP.NE.AND.EX UP0, UPT, UR7, URZ, UPT, UP0 ;  /* 0x000000ff0700728c */ /* 0x000fcc000bf05300 */
[----:B------:R-:W-:-:S13]  /*3b90*/  PLOP3.LUT P0, PT, PT, PT, UP0, 0x80, 0x8 ;  /* 0x000000000008781c */ /* 0x000fda0003f0f008 */
[----:B------:R-:W-:Y:S05]  /*3ba0*/  @!P0 BRA `(.L_x_6503) ;  /* 0x0000000400908947 */ /* 0x000fea0003800000 */
[-CC-:B0-----:R-:W-:Y:S01]  /*3bb0*/  @P1 FFMA.FTZ R128, R174, R140.reuse, R143.reuse ;  /* 0x0000008cae801223 */ /* 0x181fe2000001008f */
        /* <DEDUP_REMOVED lines=39> */
.L_x_6504:
        /* <DEDUP_REMOVED lines=8> */
.L_x_6505:
        /* <DEDUP_REMOVED lines=8> */
.L_x_6506:
        /* <DEDUP_REMOVED lines=8> */
.L_x_6507:
        /* <DEDUP_REMOVED lines=8> */
.L_x_6508:
        /* <DEDUP_REMOVED lines=8> */
.L_x_6509:
        /* <DEDUP_REMOVED lines=8> */
.L_x_6510:
[----:B------:R-:W-:Y:S02]  /*4130*/  MOV R129, R135 ;  /* 0x0000008700817202 */ /* 0x000fe40000000f00 */
[----:B------:R-:W-:Y:S02]  /*4140*/  MOV R130, R136 ;  /* 0x0000008800827202 */ /* 0x000fe40000000f00 */
[----:B------:R-:W-:Y:S01]  /*4150*/  MOV R135, R137 ;  /* 0x0000008900877202 */ /* 0x000fe20000000f00 */
        /* <DEDUP_REMOVED lines=9> */
.L_x_6503:
[----:B------:R-:W-:Y:S05]  /*41f0*/  @!P3 BRA `(.L_x_6512) ;  /* 0x00000000002cb947 */ /* 0x000fea0003800000 */
[----:B0-----:R-:W-:Y:S01]  /*4200*/  @P1 FFMA.FTZ R137, R169, R140, R143 ;  /* 0x0000008ca9891223 */ /* 0x001fe2000001008f */
        /* <DEDUP_REMOVED lines=10> */
.L_x_6512:
[----:B------:R-:W-:Y:S05]  /*42b0*/  @!P3 BRA `(.L_x_6513) ;  /* 0x00000000002cb947 */ /* 0x000fea0003800000 */
[----:B0-----:R-:W-:Y:S01]  /*42c0*/  @P1 FFMA.FTZ R138, R174, R140, R143 ;  /* 0x0000008cae8a1223 */ /* 0x001fe2000001008f */
        /* <DEDUP_REMOVED lines=10> */
.L_x_6513:
        /* <DEDUP_REMOVED lines=12> */
.L_x_6514:
        /* <DEDUP_REMOVED lines=12> */
.L_x_6515:
        /* <DEDUP_REMOVED lines=12> */
.L_x_6516:
        /* <DEDUP_REMOVED lines=12> */
.L_x_6517:
[----:B------:R-:W-:Y:S05]  /*4670*/  @!P3 BRA `(.L_x_6518) ;  /* 0x00000000002cb947 */ /* 0x000fea0003800000 */
[----:B0-----:R-:W-:Y:S01]  /*4680*/  @P1 FFMA.FTZ R138, R183, R140, R143 ;  /* 0x0000008cb78a1223 */ /* 0x001fe2000001008f */
        /* <DEDUP_REMOVED lines=10> */
.L_x_6518:
[----:B------:R-:W-:Y:S05]  /*4730*/  @!P3 BRA `(.L_x_6511) ;  /* 0x0000000c0074b947 */ /* 0x000fea0003800000 */
[----:B0-----:R-:W-:Y:S01]  /*4740*/  @P1 FFMA.FTZ R137, R186, R140, R143 ;  /* 0x0000008cba891223 */ /* 0x001fe2000001008f */
        /* <DEDUP_REMOVED lines=11> */
.L_x_6502:
        /* <DEDUP_REMOVED lines=24> */
[----:B------:R-:W-:Y:S01]  /*4980*/  FMUL.FTZ R135, R150, R147 ;  /* 0x0000009396877220 */ /* 0x000fe20000410000 */
[----:B------:R-:W-:Y:S01]  /*4990*/  ISETP.GT.AND P5, PT, R148, RZ, PT ;  /* 0x000000ff9400720c */ /* 0x000fe20003fa4270 */
        /* <DEDUP_REMOVED lines=19> */
.L_x_6520:
        /* <DEDUP_REMOVED lines=8> */
.L_x_6521:
        /* <DEDUP_REMOVED lines=8> */
.L_x_6522:
        /* <DEDUP_REMOVED lines=8> */
.L_x_6523:
        /* <DEDUP_REMOVED lines=8> */
.L_x_6524:
        /* <DEDUP_REMOVED lines=8> */
.L_x_6525:
        /* <DEDUP_REMOVED lines=8> */
.L_x_6526:
        /* <DEDUP_REMOVED lines=12> */
.L_x_6519:
        /* <DEDUP_REMOVED lines=13> */
.L_x_6527:
[----:B------:R-:W-:Y:S05]  /*4f60*/  @!P3 BRA `(.L_x_6528) ;  /* 0x000000000030b947 */ /* 0x000fea0003800000 */
[----:B------:R-:W-:Y:S01]  /*4f70*/  FFMA.FTZ R136, R174, R140, R143 ;  /* 0x0000008cae887223 */ /* 0x000fe2000001008f */
[----:B------:R-:W-:Y:S01]  /*4f80*/  ISETP.GT.AND P5, PT, R148, RZ, PT ;  /* 0x000000ff9400720c */ /* 0x000fe20003fa4270 */
[----:B-----5:R-:W-:Y:S02]  /*4f90*/  HADD2.F32 R138, -RZ, R120.H1_H1 ;  /* 0x30000078ff8a7230 */ /* 0x020fe40000004100 */
[----:B------:R-:W-:-:S04]  /*4fa0*/  FADD.FTZ R137, R171, -R136 ;  /* 0x80000088ab897221 */ /* 0x000fc80000010000 */
[----:B------:R-:W-:Y:S01]  /*4fb0*/  FMUL.FTZ R136, R150, R137 ;  /* 0x0000008996887220 */ /* 0x000fe20000410000 */
[----:B------:R-:W-:-:S04]  /*4fc0*/  HADD2.F32 R137, -RZ, R100.H1_H1 ;  /* 0x30000064ff897230 */ /* 0x000fc80000004100 */
[----:B------:R-:W-:-:S05]  /*4fd0*/  FSEL R136, R136, RZ, P5 ;  /* 0x000000ff88887208 */ /* 0x000fca0002800000 */
[----:B------:R-:W-:-:S04]  /*4fe0*/  FMUL.FTZ R136, R136, UR15 ;  /* 0x0000000f88887c20 */ /* 0x000fc80008410000 */
[-C--:B------:R-:W-:Y:S01]  /*4ff0*/  FMUL.FTZ R137, R137, R136.reuse ;  /* 0x0000008889897220 */ /* 0x080fe20000410000 */
[----:B------:R-:W-:-:S04]  /*5000*/  FFMA.FTZ R25, R138, R136, R25 ;  /* 0x000000888a197223 */ /* 0x000fc80000010019 */
[----:B------:R-:W-:-:S04]  /*5010*/  F2FP.F16.F32.PACK_AB R137, RZ, R137 ;  /* 0x00000089ff89723e */ /* 0x000fc800000000ff */
[----:B------:R-:W-:-:S07]  /*5020*/  PRMT R124, R124, 0x5410, R137 ;  /* 0x000054107c7c7816 */ /* 0x000fce0000000089 */
.L_x_6528:
        /* <DEDUP_REMOVED lines=13> */
.L_x_6529:
        /* <DEDUP_REMOVED lines=13> */
.L_x_6530:
        /* <DEDUP_REMOVED lines=13> */
.L_x_6531:
        /* <DEDUP_REMOVED lines=13> */
.L_x_6532:
        /* <DEDUP_REMOVED lines=13> */
.L_x_6533:
        /* <DEDUP_REMOVED lines=13> */
.L_x_6511:
        /* <DEDUP_REMOVED lines=9> */
.L_x_6500:
[----:B------:R-:W-:Y:S05]  /*55a0*/  BSYNC.RECONVERGENT B0 ;  /* 0x0000000000007941 */ /* 0x000fea0003800200 */
.L_x_6499:
        /* <DEDUP_REMOVED lines=9> */
.L_x_6536:
        /* <DEDUP_REMOVED lines=16> */
[----:B------:R-:W-:Y:S01]  /*5740*/  MOV R138, R118 ;  /* 0x00000076008a7202 */ /* 0x000fe20000000f00 */
        /* <DEDUP_REMOVED lines=29> */
.L_x_6539:
        /* <DEDUP_REMOVED lines=8> */
.L_x_6540:
        /* <DEDUP_REMOVED lines=8> */
.L_x_6541:
        /* <DEDUP_REMOVED lines=8> */
.L_x_6542:
        /* <DEDUP_REMOVED lines=8> */
.L_x_6543:
        /* <DEDUP_REMOVED lines=8> */
.L_x_6544:
        /* <DEDUP_REMOVED lines=8> */
.L_x_6545:
[----:B------:R-:W-:Y:S02]  /*5c20*/  MOV R129, R135 ;  /* 0x0000008700817202 */ /* 0x000fe40000000f00 */
        /* <DEDUP_REMOVED lines=12> */
.L_x_6538:
[----:B------:R-:W-:Y:S05]  /*5cf0*/  @!P3 BRA `(.L_x_6547) ;  /* 0x00000000002cb947 */ /* 0x000fea0003800000 */
[----:B0-2---:R-:W-:Y:S01]  /*5d00*/  @P1 FFMA.FTZ R137, R185, R140, R143 ;  /* 0x0000008cb9891223 */ /* 0x005fe2000001008f */
        /* <DEDUP_REMOVED lines=10> */
.L_x_6547:
[----:B------:R-:W-:Y:S05]  /*5db0*/  @!P3 BRA `(.L_x_6548) ;  /* 0x00000000002cb947 */ /* 0x000fea0003800000 */
[----:B0-2---:R-:W-:Y:S01]  /*5dc0*/  @P1 FFMA.FTZ R138, R190, R140, R143 ;  /* 0x0000008cbe8a1223 */ /* 0x005fe2000001008f */
        /* <DEDUP_REMOVED lines=10> */
.L_x_6548:
        /* <DEDUP_REMOVED lines=12> */
.L_x_6549:
        /* <DEDUP_REMOVED lines=12> */
.L_x_6550:
        /* <DEDUP_REMOVED lines=12> */
.L_x_6551:
        /* <DEDUP_REMOVED lines=12> */
.L_x_6552:
        /* <DEDUP_REMOVED lines=12> */
.L_x_6553:
[----:B------:R-:W-:Y:S05]  /*6230*/  @!P3 BRA `(.L_x_6546) ;  /* 0x0000000c0074b947 */ /* 0x000fea0003800000 */
[----:B------:R-:W-:Y:S01]  /*6240*/  @P1 FFMA.FTZ R140, R202, R140, R143 ;  /* 0x0000008cca8c1223 */ /* 0x000fe2000001008f */
[----:B0-2---:R-:W-:Y:S01]  /*6250*/  MOV R136, R119 ;  /* 0x0000007700887202 */ /* 0x005fe20000000f00 */
        /* <DEDUP_REMOVED lines=10> */
.L_x_6537:
        /* <DEDUP_REMOVED lines=45> */
.L_x_6555:
        /* <DEDUP_REMOVED lines=8> */
.L_x_6556:
        /* <DEDUP_REMOVED lines=8> */
.L_x_6557:
        /* <DEDUP_REMOVED lines=8> */
.L_x_6558:
        /* <DEDUP_REMOVED lines=8> */
.L_x_6559:
        /* <DEDUP_REMOVED lines=8> */
.L_x_6560:
        /* <DEDUP_REMOVED lines=8> */
.L_x_6561:
        /* <DEDUP_REMOVED lines=12> */
.L_x_6554:
        /* <DEDUP_REMOVED lines=13> */
.L_x_6562:
        /* <DEDUP_REMOVED lines=13> */
.L_x_6563:
        /* <DEDUP_REMOVED lines=13> */
.L_x_6564:
        /* <DEDUP_REMOVED lines=13> */
.L_x_6565:
        /* <DEDUP_REMOVED lines=13> */
.L_x_6566:
        /* <DEDUP_REMOVED lines=13> */
.L_x_6567:
        /* <DEDUP_REMOVED lines=13> */
.L_x_6568:
        /* <DEDUP_REMOVED lines=13> */
.L_x_6546:
[----:B0-2---:R-:W0:Y:S08]  /*7010*/  @P0 LDC.64 R136, c[0x0][0x478] ;  /* 0x00011e00ff880b82 */ /* 0x005e300000000a00 */
[----:B------:R-:W1:Y:S01]  /*7020*/  @P3 LDC.64 R138, c[0x0][0x468] ;  /* 0x00011a00ff8a3b82 */ /* 0x000e620000000a00 */
[----:B0-----:R-:W-:-:S05]  /*7030*/  @P0 IMAD.WIDE.U32 R136, R201, 0x20, R136 ;  /* 0x00000020c9880825 */ /* 0x001fca00078e0088 */
[----:B------:R3:W-:Y:S01]  /*7040*/  @P0 STG.E.128 desc[UR10][R136.64], R128 ;  /* 0x0000008088000986 */ /* 0x0007e2000c101d0a */
[----:B-1----:R-:W-:-:S03]  /*7050*/  @P3 IMAD.WIDE.U32 R138, R141, 0x10, R138 ;  /* 0x000000108d8a3825 */ /* 0x002fc600078e008a */
[----:B------:R3:W-:Y:S04]  /*7060*/  @P0 STG.E.128 desc[UR10][R136.64+0x10], R132 ;  /* 0x0000108488000986 */ /* 0x0007e8000c101d0a */
[----:B------:R3:W-:Y:S02]  /*7070*/  @P3 STG.E.128 desc[UR10][R138.64], R124 ;  /* 0x0000007c8a003986 */ /* 0x0007e4000c101d0a */
.L_x_6535:
[----:B------:R-:W-:Y:S05]  /*7080*/  BSYNC.RECONVERGENT B0 ;  /* 0x0000000000007941 */ /* 0x000fea0003800200 */
.L_x_6534:
[----:B0-23--:R-:W0:Y:S01]  /*7090*/  LDC.64 R136, c[0x0][0x380] ;  /* 0x0000e000ff887b82 */ /* 0x00de220000000a00 */
[----:B------:R-:W-:Y:S01]  /*70a0*/  UPLOP3.LUT UP1, UPT, UPT, UPT, UP1, 0x40, 0x4 ;  /* 0x000000000004789c */ /* 0x000fe20003f2e810 */
[----:B0-----:R-:W-:-:S04]  /*70b0*/  IADD3 R149, PT, PT, R149, R136, RZ ;  /* 0x0000008895957210 */ /* 0x001fc80007ffe0ff */
[----:B------:R-:W-:-:S13]  /*70c0*/  ISETP.GE.AND P0, PT, R149, R137, PT ;  /* 0x000000899500720c */ /* 0x000fda0003f06270 */
[----:B------:R-:W-:Y:S05]  /*70d0*/  @!P0 BRA `(.L_x_6569) ;  /* 0xffffff9400988947 */ /* 0x000fea000383ffff */
.L_x_6454:
        /* <DEDUP_REMOVED lines=18> */
.L_x_6571:
[----:B------:R-:W-:Y:S05]  /*7200*/  BSYNC.RECONVERGENT B0 ;  /* 0x0000000000007941 */ /* 0x000fea0003800200 */
.L_x_6570:
        /* <DEDUP_REMOVED lines=15> */
.L_x_6573:
[----:B------:R-:W-:Y:S05]  /*7300*/  BSYNC.RECONVERGENT B0 ;  /* 0x0000000000007941 */ /* 0x000fea0003800200 */
.L_x_6572:
        /* <DEDUP_REMOVED lines=14> */
.L_x_6574:
        /* <DEDUP_REMOVED lines=9> */
.L_x_10780:


//--------------------- .text._ZN10layer_norm13ln_bwd_kernelINS_13Kernel_traitsI6__halfS2_fS2_fjLj3072ELj1ELj1ELj4ELj16ENS_18Kernel_traits_baseILj3072ES2_S2_fS2_fjLj128EEEEELb0ELb1ELb1ELb1EEEvNS_9BwdParamsE --------------------------
	.section	.text._ZN10layer_norm13ln_bwd_kernelINS_13Kernel_traitsI6__halfS2_fS2_fjLj3072ELj1ELj1ELj4ELj16ENS_18Kernel_traits_baseILj3072ES2_S2_fS2_fjLj128EEEEELb0ELb1ELb1ELb1EEEvNS_9BwdParamsE,"ax",@progbits
	.align	128
        .global         _ZN10layer_norm13ln_bwd_kernelINS_13Kernel_traitsI6__halfS2_fS2_fjLj3072ELj1ELj1ELj4ELj16ENS_18Kernel_traits_baseILj3072ES2_S2_fS2_fjLj128EEEEELb0ELb1ELb1ELb1EEEvNS_9BwdParamsE
        .type           _ZN10layer_norm13ln_bwd_kernelINS_13Kernel_traitsI6__halfS2_fS2_fjLj3072ELj1ELj1ELj4ELj16ENS_18Kernel_traits_baseILj3072ES2_S2_fS2_fjLj128EEEEELb0ELb1ELb1ELb1EEEvNS_9BwdParamsE,@function
        .size           _ZN10layer_norm13ln_bwd_kernelINS_13Kernel_traitsI6__halfS2_fS2_fjLj3072ELj1ELj1ELj4ELj16ENS_18Kernel_traits_baseILj3072ES2_S2_fS2_fjLj128EEEEELb0ELb1ELb1ELb1EEEvNS_9BwdParamsE,(.L_x_10781 - _ZN10layer_norm13ln_bwd_kernelINS_13Kernel_traitsI6__halfS2_fS2_fjLj3072ELj1ELj1ELj4ELj16ENS_18Kernel_traits_baseILj3072ES2_S2_fS2_fjLj128EEEEELb0ELb1ELb1ELb1EEEvNS_9BwdParamsE)
        .other          _ZN10layer_norm13ln_bwd_kernelINS_13Kernel_traitsI6__halfS2_fS2_fjLj3072ELj1ELj1ELj4ELj16ENS_18Kernel_traits_baseILj3072ES2_S2_fS2_fjLj128EEEEELb0ELb1ELb1ELb1EEEvNS_9BwdParamsE,@"STO_CUDA_ENTRY STV_DEFAULT"
_ZN10layer_norm13ln_bwd_kernelINS_13Kernel_traitsI6__halfS2_fS2_fjLj3072ELj1ELj1ELj4ELj16ENS_18Kernel_traits_baseILj3072ES2_S2_fS2_fjLj128EEEEELb0ELb1ELb1ELb1EEEvNS_9BwdParamsE:
.text._ZN10layer_norm13ln_bwd_kernelINS_13Kernel_traitsI6__halfS2_fS2_fjLj3072ELj1ELj1ELj4ELj16ENS_18Kernel_traits_baseILj3072ES2_S2_fS2_fjLj128EEEEELb0ELb1ELb1ELb1EEEvNS_9BwdParamsE:
        /* <DEDUP_REMOVED lines=62> */
.L_x_6678:
        /* <DEDUP_REMOVED lines=9> */
[----:B------:R-:W-:Y:S02]  /*0470*/  MOV R197, RZ ;  /* 0x000000ff00c57202 */ /* 0x000fe40000000f00 */
[----:B------:R-:W-:Y:S02]  /*0480*/  MOV R198, RZ ;  /* 0x000000ff00c67202 */ /* 0x000fe40000000f00 */
[----:B----4-:R-:W-:-:S13]  /*0490*/  ISETP.GE.AND P2, PT, R2, 0x1, PT ;  /* 0x000000010200780c */ /* 0x010fda0003f46270 */
        /* <DEDUP_REMOVED lines=12> */
[----:B0-----:R-:W-:-:S04]  /*0560*/  LEA R138, P0, R0, R138, 0x2 ;  /* 0x0000008a008a7211 */ /* 0x001fc800078010ff */
[----:B------:R-:W-:Y:S02]  /*0570*/  LEA.HI.X R139, R0, R139, R141, 0x2, P0 ;  /* 0x0000008b008b7211 */ /* 0x000fe400000f148d */
[-C--:B------:R-:W-:Y:S02]  /*0580*/  LEA.HI.SX32 R141, R136, R191.reuse, 0x1d ;  /* 0x000000bf888d7211 */ /* 0x080fe400078feaff */
[----:B------:R-:W-:Y:S01]  /*0590*/  LEA.HI.SX32 R191, R142, R191, 0x1d ;  /* 0x000000bf8ebf7211 */ /* 0x000fe200078feaff */
[----:B------:R0:W3:Y:S01]  /*05a0*/  LDG.E R3, desc[UR12][R138.64] ;  /* 0x0000000c8a037981 */ /* 0x0000e2000c1e1900 */
[C---:B------:R-:W-:Y:S01]  /*05b0*/  IADD3 R145, PT, PT, R141.reuse, 0x80, RZ ;  /* 0x000000808d917810 */ /* 0x040fe20007ffe0ff */
[C---:B-1----:R-:W-:Y:S01]  /*05c0*/  IMAD.WIDE.U32 R136, R141.reuse, 0x20, R146 ;  /* 0x000000208d887825 */ /* 0x042fe200078e0092 */
[----:B------:R-:W-:Y:S02]  /*05d0*/  IADD3 R189, PT, PT, R141, 0x100, RZ ;  /* 0x000001008dbd7810 */ /* 0x000fe40007ffe0ff */
[C---:B------:R-:W-:Y:S01]  /*05e0*/  IADD3 R173, PT, PT, R191.reuse, 0x80, RZ ;  /* 0x00000080bfad7810 */ /* 0x040fe20007ffe0ff */
[C---:B--2---:R-:W-:Y:S01]  /*05f0*/  IMAD.WIDE.U32 R164, R191.reuse, 0x10, R148 ;  /* 0x00000010bfa47825 */ /* 0x044fe200078e0094 */
[----:B------:R-:W2:Y:S01]  /*0600*/  LDG.E.128 R152, desc[UR12][R136.64] ;  /* 0x0000000c88987981 */ /* 0x000ea2000c1e1d00 */
[----:B0-----:R-:W-:-:S02]  /*0610*/  IADD3 R139, PT, PT, R191, 0x100, RZ ;  /* 0x00000100bf8b7810 */ /* 0x001fc40007ffe0ff */
[----:B------:R-:W-:Y:S01]  /*0620*/  IMAD.WIDE.U32 R142, R145, 0x20, R146 ;  /* 0x00000020918e7825 */ /* 0x000fe200078e0092 */
[----:B------:R-:W4:Y:S03]  /*0630*/  LDG.E.128 R168, desc[UR12][R136.64+0x10] ;  /* 0x0000100c88a87981 */ /* 0x000f26000c1e1d00 */
[----:B------:R-:W-:Y:S01]  /*0640*/  IMAD.WIDE.U32 R138, R139, 0x10, R148 ;  /* 0x000000108b8a7825 */ /* 0x000fe200078e0094 */
[----:B------:R-:W4:Y:S03]  /*0650*/  LDG.E.128 R164, desc[UR12][R164.64] ;  /* 0x0000000ca4a47981 */ /* 0x000f26000c1e1d00 */
[----:B------:R-:W-:Y:S01]  /*0660*/  IMAD.WIDE.U32 R146, R189, 0x20, R146 ;  /* 0x00000020bd927825 */ /* 0x000fe200078e0092 */
[----:B------:R-:W4:Y:S03]  /*0670*/  LDG.E.128 R176, desc[UR12][R142.64] ;  /* 0x0000000c8eb07981 */ /* 0x000f26000c1e1d00 */
[----:B------:R-:W-:Y:S01]  /*0680*/  IMAD.WIDE.U32 R172, R173, 0x10, R148 ;  /* 0x00000010adac7825 */ /* 0x000fe200078e0094 */
[----:B------:R-:W4:Y:S04]  /*0690*/  LDG.E.128 R136, desc[UR12][R138.64] ;  /* 0x0000000c8a887981 */ /* 0x000f28000c1e1d00 */
[----:B------:R-:W4:Y:S04]  /*06a0*/  LDG.E.128 R148, desc[UR12][R146.64+0x10] ;  /* 0x0000100c92947981 */ /* 0x000f28000c1e1d00 */
[----:B------:R-:W4:Y:S04]  /*06b0*/  LDG.E.128 R172, desc[UR12][R172.64] ;  /* 0x0000000cacac7981 */ /* 0x000f28000c1e1d00 */
        /* <DEDUP_REMOVED lines=18> */
[----:B------:R-:W-:Y:S01]  /*07e0*/  HADD2.F32 R194, -RZ, R163.H0_H0 ;  /* 0x200000a3ffc27230 */ /* 0x000fe20000004100 */
[----:B---3--:R-:W-:-:S05]  /*07f0*/  FSEL R141, R3, RZ, !P1 ;  /* 0x000000ff038d7208 */ /* 0x008fca0004800000 */
[C---:B--2---:R-:W-:Y:S01]  /*0800*/  FADD.FTZ R3, -R141.reuse, R152 ;  /* 0x000000988d037221 */ /* 0x044fe20000010100 */
[C---:B------:R-:W-:Y:S01]  /*0810*/  FADD.FTZ R153, -R141.reuse, R153 ;  /* 0x000000998d997221 */ /* 0x040fe20000010100 */
[C---:B------:R-:W-:Y:S02]  /*0820*/  FADD.FTZ R199, -R141.reuse, R155 ;  /* 0x0000009b8dc77221 */ /* 0x040fe40000010100 */
[----:B-----5:R-:W-:Y:S01]  /*0830*/  FMUL.FTZ R3, R144, R3 ;  /* 0x0000000390037220 */ /* 0x020fe20000410000 */
[--C-:B----4-:R-:W-:Y:S02]  /*0840*/  HADD2.F32 R145, -RZ, R164.reuse.H0_H0 ;  /* 0x200000a4ff917230 */ /* 0x110fe40000004100 */
[----:B------:R-:W-:Y:S02]  /*0850*/  HADD2.F32 R164, -RZ, R164.H1_H1 ;  /* 0x300000a4ffa47230 */ /* 0x000fe40000004100 */
[----:B------:R-:W-:Y:S01]  /*0860*/  FADD.FTZ R169, -R141, R169 ;  /* 0x000000a98da97221 */ /* 0x000fe20000010100 */
[----:B------:R-:W-:-:S02]  /*0870*/  HADD2.F32 R195, -RZ, R136.H0_H0 ;  /* 0x20000088ffc37230 */ /* 0x000fc40000004100 */
[----:B------:R-:W-:Y:S02]  /*0880*/  HADD2.F32 R186, -RZ, R136.H1_H1 ;  /* 0x30000088ffba7230 */ /* 0x000fe40000004100 */
[----:B------:R-:W-:Y:S01]  /*0890*/  FADD.FTZ R187, -R141, R148 ;  /* 0x000000948dbb7221 */ /* 0x000fe20000010100 */
[--C-:B------:R-:W-:Y:S02]  /*08a0*/  HADD2.F32 R191, -RZ, R137.reuse.H0_H0 ;  /* 0x20000089ffbf7230 */ /* 0x100fe40000004100 */
[----:B0-----:R-:W-:Y:S02]  /*08b0*/  HADD2.F32 R142, -RZ, R137.H1_H1 ;  /* 0x30000089ff8e7230 */ /* 0x001fe40000004100 */
[----:B------:R-:W-:Y:S02]  /*08c0*/  HADD2.F32 R148, -RZ, R40.H0_H0 ;  /* 0x20000028ff947230 */ /* 0x000fe40000004100 */
[--C-:B------:R-:W-:Y:S02]  /*08d0*/  HADD2.F32 R137, -RZ, R139.reuse.H0_H0 ;  /* 0x2000008bff897230 */ /* 0x100fe40000004100 */
[----:B------:R-:W-:-:S02]  /*08e0*/  HADD2.F32 R136, -RZ, R139.H1_H1 ;  /* 0x3000008bff887230 */ /* 0x000fc40000004100 */
[----:B------:R-:W-:Y:S02]  /*08f0*/  HADD2.F32 R139, -RZ, R40.H1_H1 ;  /* 0x30000028ff8b7230 */ /* 0x000fe40000004100 */
[C---:B------:R-:W-:Y:S01]  /*0900*/  FADD.FTZ R197, -R141.reuse, R154 ;  /* 0x0000009a8dc57221 */ /* 0x040fe20000010100 */
[----:B------:R-:W-:Y:S01]  /*0910*/  FADD.FTZ R143, -R141, R149 ;  /* 0x000000958d8f7221 */ /* 0x000fe20000010100 */
[-C--:B------:R-:W-:Y:S01]  /*0920*/  FMUL.FTZ R148, R148, R145.reuse ;  /* 0x0000009194947220 */ /* 0x080fe20000410000 */
[----:B------:R-:W-:Y:S01]  /*0930*/  FFMA.FTZ R48, R3, R145, R48 ;  /* 0x0000009103307223 */ /* 0x000fe20000010030 */
[----:B------:R-:W-:Y:S01]  /*0940*/  FADD.FTZ R116, R116, R145 ;  /* 0x0000009174747221 */ /* 0x000fe20000010000 */
[--C-:B------:R-:W-:Y:S02]  /*0950*/  HADD2.F32 R155, -RZ, R165.reuse.H0_H0 ;  /* 0x200000a5ff9b7230 */ /* 0x100fe40000004100 */
[----:B------:R-:W-:Y:S01]  /*0960*/  FADD.FTZ R207, -R141, R177 ;  /* 0x000000b18dcf7221 */ /* 0x000fe20000010100 */
[----:B------:R-:W-:-:S02]  /*0970*/  HADD2.F32 R154, -RZ, R165.H1_H1 ;  /* 0x300000a5ff9a7230 */ /* 0x000fc40000004100 */
[C---:B------:R-:W-:Y:S01]  /*0980*/  FADD.FTZ R211, -R141.reuse, R179 ;  /* 0x000000b38dd37221 */ /* 0x040fe20000010100 */
[--C-:B------:R-:W-:Y:S02]  /*0990*/  HADD2.F32 R188, -RZ, R166.reuse.H0_H0 ;  /* 0x200000a6ffbc7230 */ /* 0x100fe40000004100 */
[----:B------:R-:W-:Y:S01]  /*09a0*/  FADD.FTZ R193, -R141, R150 ;  /* 0x000000968dc17221 */ /* 0x000fe20000010100 */
[----:B-1----:R-:W-:Y:S01]  /*09b0*/  FMUL.FTZ R146, R144, R153 ;  /* 0x0000009990927220 */ /* 0x002fe20000410000 */
[----:B------:R-:W-:Y:S01]  /*09c0*/  FMUL.FTZ R145, R139, R164 ;  /* 0x000000a48b917220 */ /* 0x000fe20000410000 */
[----:B------:R-:W-:Y:S02]  /*09d0*/  HADD2.F32 R149, -RZ, R41.H1_H1 ;  /* 0x30000029ff957230 */ /* 0x000fe40000004100 */
[C---:B------:R-:W-:Y:S01]  /*09e0*/  FADD.FTZ R165, -R141.reuse, R168 ;  /* 0x000000a88da57221 */ /* 0x040fe20000010100 */
[----:B------:R-:W-:Y:S02]  /*09f0*/  HADD2.F32 R166, -RZ, R166.H1_H1 ;  /* 0x300000a6ffa67230 */ /* 0x000fe40000004100 */
[C---:B------:R-:W-:Y:S01]  /*0a00*/  FADD.FTZ R203, -R141.reuse, R176 ;  /* 0x000000b08dcb7221 */ /* 0x040fe20000010100 */
[----:B------:R-:W-:Y:S01]  /*0a10*/  FADD.FTZ R209, -R141, R178 ;  /* 0x000000b28dd17221 */ /* 0x000fe20000010100 */
[----:B------:R-:W-:-:S02]  /*0a20*/  HADD2.F32 R177, -RZ, R175.H0_H0 ;  /* 0x200000afffb17230 */ /* 0x000fc40000004100 */
[C---:B------:R-:W-:Y:S01]  /*0a30*/  FADD.FTZ R179, -R141.reuse, R156 ;  /* 0x0000009c8db37221 */ /* 0x040fe20000010100 */
[----:B------:R-:W-:Y:S02]  /*0a40*/  HADD2.F32 R184, -RZ, R175.H1_H1 ;  /* 0x300000afffb87230 */ /* 0x000fe40000004100 */
[----:B------:R-:W-:Y:S01]  /*0a50*/  FMUL.FTZ R150, R144, R199 ;  /* 0x000000c790967220 */ /* 0x000fe20000410000 */
[--C-:B------:R-:W-:Y:S02]  /*0a60*/  HADD2.F32 R139, -RZ, R42.reuse.H0_H0 ;  /* 0x2000002aff8b7230 */ /* 0x100fe40000004100 */
[C---:B------:R-:W-:Y:S01]  /*0a70*/  FADD.FTZ R175, -R141.reuse, R181 ;  /* 0x000000b58daf7221 */ /* 0x040fe20000010100 */
[----:B------:R-:W-:Y:S02]  /*0a80*/  HADD2.F32 R153, -RZ, R42.H1_H1 ;  /* 0x3000002aff997230 */ /* 0x000fe40000004100 */
[----:B------:R-:W-:Y:S01]  /*0a90*/  FADD.FTZ R217, -R141, R183 ;  /* 0x000000b78dd97221 */ /* 0x000fe20000010100 */
[----:B------:R-:W-:-:S02]  /*0aa0*/  HADD2.F32 R201, -RZ, R167.H0_H0 ;  /* 0x200000a7ffc97230 */ /* 0x000fc40000004100 */
[----:B------:R-:W-:Y:S01]  /*0ab0*/  FMUL.FTZ R156, R144, R169 ;  /* 0x000000a9909c7220 */ /* 0x000fe20000410000 */
        /* <DEDUP_REMOVED lines=13> */
[----:B------:R-:W-:Y:S01]  /*0b90*/  FFMA.FTZ R51, R150, R154, R51 ;  /* 0x0000009a96337223 */ /* 0x000fe20000010033 */
[----:B------:R-:W-:Y:S01]  /*0ba0*/  FADD.FTZ R119, R119, R154 ;  /* 0x0000009a77777221 */ /* 0x000fe20000010000 */
[----:B------:R-:W-:Y:S01]  /*0bb0*/  FMUL.FTZ R151, R144, R165 ;  /* 0x000000a590977220 */ /* 0x000fe20000410000 */
[----:B------:R-:W-:Y:S02]  /*0bc0*/  HADD2.F32 R172, -RZ, R172.H1_H1 ;  /* 0x300000acffac7230 */ /* 0x000fe40000004100 */
[----:B------:R-:W-:Y:S01]  /*0bd0*/  FMUL.FTZ R154, R139, R188 ;  /* 0x000000bc8b9a7220 */ /* 0x000fe20000410000 */
[-C--:B------:R-:W-:Y:S01]  /*0be0*/  FMUL.FTZ R153, R153, R166.reuse ;  /* 0x000000a699997220 */ /* 0x080fe20000410000 */
[----:B------:R-:W-:Y:S01]  /*0bf0*/  FADD.FTZ R113, R113, R166 ;  /* 0x000000a671717221 */ /* 0x000fe20000010000 */
[----:B------:R-:W-:Y:S01]  /*0c00*/  FFMA.FTZ R53, R156, R166, R53 ;  /* 0x000000a69c357223 */ /* 0x000fe20000010035 */
[----:B------:R-:W-:-:S02]  /*0c10*/  HADD2.F32 R165, -RZ, R44.H1_H1 ;  /* 0x3000002cffa57230 */ /* 0x000fc40000004100 */
[----:B------:R-:W-:Y:S01]  /*0c20*/  FMUL.FTZ R166, R144, R207 ;  /* 0x000000cf90a67220 */ /* 0x000fe20000410000 */
[----:B------:R-:W-:Y:S02]  /*0c30*/  HADD2.F32 R139, -RZ, R45.H0_H0 ;  /* 0x2000002dff8b7230 */ /* 0x000fe40000004100 */
[----:B------:R-:W-:Y:S01]  /*0c40*/  FADD.FTZ R109, R109, R172 ;  /* 0x000000ac6d6d7221 */ /* 0x000fe20000010000 */
[-C--:B------:R-:W-:Y:S01]  /*0c50*/  FMUL.FTZ R165, R165, R172.reuse ;  /* 0x000000aca5a57220 */ /* 0x080fe20000410000 */
[----:B------:R-:W-:Y:S01]  /*0c60*/  FFMA.FTZ R57, R166, R172, R57 ;  /* 0x000000aca6397223 */ /* 0x000fe20000010039 */
[----:B------:R-:W-:Y:S01]  /*0c70*/  FMUL.FTZ R172, R139, R176 ;  /* 0x000000b08bac7220 */ /* 0x000fe20000410000 */
[----:B------:R-:W-:Y:S02]  /*0c80*/  HADD2.F32 R192, -RZ, R174.H1_H1 ;  /* 0x300000aeffc07230 */ /* 0x000fe40000004100 */
[----:B------:R-:W-:Y:S02]  /*0c90*/  HADD2.F32 R139, -RZ, R46.H1_H1 ;  /* 0x3000002eff8b7230 */ /* 0x000fe40000004100 */
[----:B------:R-:W-:Y:S01]  /*0ca0*/  FFMA.FTZ R49, R146, R164, R49 ;  /* 0x000000a492317223 */ /* 0x000fe20000010031 */
[----:B------:R-:W-:Y:S01]  /*0cb0*/  FADD.FTZ R117, R117, R164 ;  /* 0x000000a475757221 */ /* 0x000fe20000010000 */
[----:B------:R-:W-:Y:S01]  /*0cc0*/  FMUL.FTZ R164, R144, R171 ;  /* 0x000000ab90a47220 */ /* 0x000fe20000410000 */
[----:B------:R-:W-:-:S02]  /*0cd0*/  HADD2.F32 R152, -RZ, R41.H0_H0 ;  /* 0x20000029ff987230 */ /* 0x000fc40000004100 */
[C---:B------:R-:W-:Y:S01]  /*0ce0*/  FMUL.FTZ R171, R144.reuse, R173 ;  /* 0x000000ad90ab7220 */ /* 0x040fe20000410000 */
[----:B------:R-:W-:Y:S01]  /*0cf0*/  FMUL.FTZ R173, R139, R192 ;  /* 0x000000c08bad7220 */ /* 0x000fe20000410000 */
[----:B------:R-:W-:Y:S01]  /*0d00*/  FADD.FTZ R180, RZ, R148 ;  /* 0x00000094ffb47221 */ /* 0x000fe20000010000 */
[----:B------:R-:W-:Y:S01]  /*0d10*/  FFMA.FTZ R139, R3, R148, RZ ;  /* 0x00000094038b7223 */ /* 0x000fe200000100ff */
[----:B------:R-:W-:Y:S01]  /*0d20*/  FMUL.FTZ R147, R144, R197 ;  /* 0x000000c590937220 */ /* 0x000fe20000410000 */
[----:B------:R-:W-:Y:S02]  /*0d30*/  HADD2.F32 R169, -RZ, R45.H1_H1 ;  /* 0x3000002dffa97230 */ /* 0x000fe40000004100 */
[----:B------:R-:W-:Y:S01]  /*0d40*/  FMUL.FTZ R152, R152, R155 ;  /* 0x0000009b98987220 */ /* 0x000fe20000410000 */
[----:B------:R-:W-:Y:S01]  /*0d50*/  FMUL.FTZ R170, R144, R211 ;  /* 0x000000d390aa7220 */ /* 0x000fe20000410000 */
[----:B------:R-:W-:Y:S01]  /*0d60*/  FADD.FTZ R197, R180, R145 ;  /* 0x00000091b4c57221 */ /* 0x000fe20000010000 */
[----:B------:R-:W-:Y:S01]  /*0d70*/  FFMA.FTZ R182, R146, R145, R139 ;  /* 0x0000009192b67223 */ /* 0x000fe2000001008b */
[----:B------:R-:W-:Y:S01]  /*0d80*/  FADD.FTZ R112, R112, R188 ;  /* 0x000000bc70707221 */ /* 0x000fe20000010000 */
[----:B------:R-:W-:Y:S01]  /*0d90*/  FFMA.FTZ R52, R151, R188, R52 ;  /* 0x000000bc97347223 */ /* 0x000fe20000010034 */
[----:B------:R-:W-:-:S02]  /*0da0*/  HADD2.F32 R213, -RZ, R174.H0_H0 ;  /* 0x200000aeffd57230 */ /* 0x000fc40000004100 */
[-C--:B------:R-:W-:Y:S01]  /*0db0*/  FMUL.FTZ R169, R169, R178.reuse ;  /* 0x000000b2a9a97220 */ /* 0x080fe20000410000 */
[----:B------:R-:W-:Y:S01]  /*0dc0*/  FFMA.FTZ R59, R170, R178, R59 ;  /* 0x000000b2aa3b7223 */ /* 0x000fe2000001003b */
[----:B------:R-:W-:Y:S01]  /*0dd0*/  FADD.FTZ R111, R111, R178 ;  /* 0x000000b26f6f7221 */ /* 0x000fe20000010000 */
[----:B------:R-:W-:Y:S01]  /*0de0*/  FADD.FTZ R188, R197, R152 ;  /* 0x00000098c5bc7221 */ /* 0x000fe20000010000 */
[C---:B------:R-:W-:Y:S01]  /*0df0*/  FMUL.FTZ R174, R144.reuse, R175 ;  /* 0x000000af90ae7220 */ /* 0x040fe20000410000 */
[--C-:B------:R-:W-:Y:S02]  /*0e00*/  HADD2.F32 R178, -RZ, R47.reuse.H0_H0 ;  /* 0x2000002fffb27230 */ /* 0x100fe40000004100 */
        /* <DEDUP_REMOVED lines=15> */
[----:B------:R-:W-:Y:S02]  /*0f00*/  HADD2.F32 R188, -RZ, R160.H0_H0 ;  /* 0x200000a0ffbc7230 */ /* 0x000fe40000004100 */
[----:B------:R-:W-:Y:S01]  /*0f10*/  FFMA.FTZ R50, R147, R155, R50 ;  /* 0x0000009b93327223 */ /* 0x000fe20000010032 */
[----:B------:R-:W-:Y:S02]  /*0f20*/  HADD2.F32 R157, -RZ, R43.H1_H1 ;  /* 0x3000002bff9d7230 */ /* 0x000fe40000004100 */
[----:B------:R-:W-:Y:S01]  /*0f30*/  FADD.FTZ R118, R118, R155 ;  /* 0x0000009b76767221 */ /* 0x000fe20000010000 */
[----:B------:R-:W-:Y:S01]  /*0f40*/  FMUL.FTZ R158, R158, R201 ;  /* 0x000000c99e9e7220 */ /* 0x000fe20000410000 */
[----:B------:R-:W-:Y:S01]  /*0f50*/  FADD.FTZ R197, R184, R153 ;  /* 0x00000099b8c57221 */ /* 0x000fe20000010000 */
[----:B------:R-:W-:Y:S01]  /*0f60*/  FMUL.FTZ R155, R144, R167 ;  /* 0x000000a7909b7220 */ /* 0x000fe20000410000 */
[----:B------:R-:W-:Y:S01]  /*0f70*/  FFMA.FTZ R184, R156, R153, R139 ;  /* 0x000000999cb87223 */ /* 0x000fe2000001008b */
[----:B------:R-:W-:-:S02]  /*0f80*/  HADD2.F32 R168, -RZ, R44.H0_H0 ;  /* 0x2000002cffa87230 */ /* 0x000fc40000004100 */
[----:B------:R-:W-:Y:S01]  /*0f90*/  FMUL.FTZ R179, R144, R179 ;  /* 0x000000b390b37220 */ /* 0x000fe20000410000 */
[-C--:B------:R-:W-:Y:S01]  /*0fa0*/  FMUL.FTZ R182, R188, R195.reuse ;  /* 0x000000c3bcb67220 */ /* 0x080fe20000410000 */
[----:B------:R-:W-:Y:S01]  /*0fb0*/  FMUL.FTZ R157, R157, R190 ;  /* 0x000000be9d9d7220 */ /* 0x000fe20000410000 */
[----:B------:R-:W-:Y:S01]  /*0fc0*/  FADD.FTZ R188, R197, R158 ;  /* 0x0000009ec5bc7221 */ /* 0x000fe20000010000 */
[----:B------:R-:W-:Y:S01]  /*0fd0*/  FFMA.FTZ R139, R155, R158, R184 ;  /* 0x0000009e9b8b7223 */ /* 0x000fe200000100b8 */
[----:B------:R-:W-:Y:S02]  /*0fe0*/  HADD2.F32 R199, -RZ, R160.H1_H1 ;  /* 0x300000a0ffc77230 */ /* 0x000fe40000004100 */
[----:B------:R-:W-:Y:S01]  /*0ff0*/  FFMA.FTZ R64, R179, R195, R64 ;  /* 0x000000c3b3407223 */ /* 0x000fe20000010040 */
[----:B------:R-:W-:Y:S01]  /*1000*/  FADD.FTZ R100, R100, R195 ;  /* 0x000000c364647221 */ /* 0x000fe20000010000 */
[----:B------:R-:W-:Y:S01]  /*1010*/  FMUL.FTZ R184, R144, R181 ;  /* 0x000000b590b87220 */ /* 0x000fe20000410000 */
[----:B------:R-:W-:Y:S01]  /*1020*/  FMUL.FTZ R168, R168, R205 ;  /* 0x000000cda8a87220 */ /* 0x000fe20000410000 */
[----:B------:R-:W-:Y:S01]  /*1030*/  FADD.FTZ R195, R188, R157 ;  /* 0x0000009dbcc37221 */ /* 0x000fe20000010000 */
[----:B------:R-:W-:Y:S01]  /*1040*/  FMUL.FTZ R159, R144, R203 ;  /* 0x000000cb909f7220 */ /* 0x000fe20000410000 */
[----:B------:R-:W-:Y:S01]  /*1050*/  FFMA.FTZ R188, R164, R157, R139 ;  /* 0x0000009da4bc7223 */ /* 0x000fe2000001008b */
[-C--:B------:R-:W-:Y:S01]  /*1060*/  FMUL.FTZ R181, R199, R186.reuse ;  /* 0x000000bac7b57220 */ /* 0x080fe20000410000 */
[----:B------:R-:W-:Y:S01]  /*1070*/  FFMA.FTZ R65, R184, R186, R65 ;  /* 0x000000bab8417223 */ /* 0x000fe20000010041 */
[----:B------:R-:W-:Y:S01]  /*1080*/  FADD.FTZ R101, R101, R186 ;  /* 0x000000ba65657221 */ /* 0x000fe20000010000 */
[----:B------:R-:W-:Y:S01]  /*1090*/  FADD.FTZ R186, R195, R168 ;  /* 0x000000a8c3ba7221 */ /* 0x000fe20000010000 */
[----:B------:R-:W-:Y:S01]  /*10a0*/  FADD.FTZ R115, R115, R190 ;  /* 0x000000be73737221 */ /* 0x000fe20000010000 */
[----:B------:R-:W-:Y:S01]  /*10b0*/  FFMA.FTZ R55, R164, R190, R55 ;  /* 0x000000bea4377223 */ /* 0x000fe20000010037 */
[----:B------:R-:W-:Y:S01]  /*10c0*/  FFMA.FTZ R139, R159, R168, R188 ;  /* 0x000000a89f8b7223 */ /* 0x000fe200000100bc */
[----:B------:R-:W-:Y:S01]  /*10d0*/  FMUL.FTZ R167, R144, R209 ;  /* 0x000000d190a77220 */ /* 0x000fe20000410000 */
[----:B------:R-:W-:-:S02]  /*10e0*/  HADD2.F32 R190, -RZ, R161.H0_H0 ;  /* 0x200000a1ffbe7230 */ /* 0x000fc40000004100 */
[----:B------:R-:W-:Y:S01]  /*10f0*/  FADD.FTZ R195, R186, R165 ;  /* 0x000000a5bac37221 */ /* 0x000fe20000010000 */
[----:B------:R-:W-:Y:S01]  /*1100*/  FFMA.FTZ R188, R166, R165, R139 ;  /* 0x000000a5a6bc7223 */ /* 0x000fe2000001008b */
[----:B------:R-:W-:Y:S01]  /*1110*/  FFMA.FTZ R58, R167, R176, R58 ;  /* 0x000000b0a73a7223 */ /* 0x000fe2000001003a */
[----:B------:R-:W-:Y:S01]  /*1120*/  FADD.FTZ R110, R110, R176 ;  /* 0x000000b06e6e7221 */ /* 0x000fe20000010000 */
[----:B------:R-:W-:Y:S02]  /*1130*/  HADD2.F32 R176, -RZ, R46.H0_H0 ;  /* 0x2000002effb07230 */ /* 0x000fe40000004100 */
[----:B------:R-:W-:Y:S01]  /*1140*/  FMUL.FTZ R183, R144, R183 ;  /* 0x000000b790b77220 */ /* 0x000fe20000410000 */
[-C--:B------:R-:W-:Y:S01]  /*1150*/  FMUL.FTZ R186, R190, R191.reuse ;  /* 0x000000bfbeba7220 */ /* 0x080fe20000410000 */
[----:B------:R-:W-:Y:S01]  /*1160*/  FADD.FTZ R190, R195, R172 ;  /* 0x000000acc3be7221 */ /* 0x000fe20000010000 */
[----:B------:R-:W-:Y:S01]  /*1170*/  FFMA.FTZ R139, R167, R172, R188 ;  /* 0x000000aca78b7223 */ /* 0x000fe200000100bc */
[----:B------:R-:W-:Y:S01]  /*1180*/  FFMA.FTZ R66, R183, R191, R66 ;  /* 0x000000bfb7427223 */ /* 0x000fe20000010042 */
[----:B------:R-:W-:Y:S01]  /*1190*/  FADD.FTZ R102, R102, R191 ;  /* 0x000000bf66667221 */ /* 0x000fe20000010000 */
[----:B------:R-:W-:Y:S01]  /*11a0*/  FMUL.FTZ R176, R176, R213 ;  /* 0x000000d5b0b07220 */ /* 0x000fe20000410000 */
        /* <DEDUP_REMOVED lines=17> */
[----:B------:R-:W-:Y:S02]  /*12c0*/  HADD2.F32 R189, -RZ, R138.H0_H0 ;  /* 0x2000008affbd7230 */ /* 0x000fe40000004100 */
[----:B------:R-:W-:Y:S01]  /*12d0*/  FADD.FTZ R142, R191, R182 ;  /* 0x000000b6bf8e7221 */ /* 0x000fe20000010000 */
[----:B------:R-:W-:Y:S02]  /*12e0*/  HADD2.F32 R190, -RZ, R162.H0_H0 ;  /* 0x200000a2ffbe7230 */ /* 0x000fe40000004100 */
[----:B------:R-:W-:Y:S01]  /*12f0*/  FFMA.FTZ R139, R179, R182, R192 ;  /* 0x000000b6b38b7223 */ /* 0x000fe200000100c0 */
[----:B------:R-:W-:Y:S02]  /*1300*/  HADD2.F32 R138, -RZ, R138.H1_H1 ;  /* 0x3000008aff8a7230 */ /* 0x000fe40000004100 */
[----:B------:R-:W-:Y:S01]  /*1310*/  FMUL.FTZ R187, R144, R187 ;  /* 0x000000bb90bb7220 */ /* 0x000fe20000410000 */
[----:B------:R-:W-:-:S02]  /*1320*/  HADD2.F32 R195, -RZ, R162.H1_H1 ;  /* 0x300000a2ffc37230 */ /* 0x000fc40000004100 */
[----:B------:R-:W-:Y:S01]  /*1330*/  FMUL.FTZ R192, R144, R143 ;  /* 0x0000008f90c07220 */ /* 0x000fe20000410000 */
[----:B------:R-:W-:Y:S01]  /*1340*/  FADD.FTZ R143, R142, R181 ;  /* 0x000000b58e8f7221 */ /* 0x000fe20000010000 */
[----:B------:R-:W-:Y:S01]  /*1350*/  FFMA.FTZ R142, R184, R181, R139 ;  /* 0x000000b5b88e7223 */ /* 0x000fe2000001008b */
[-C--:B------:R-:W-:Y:S01]  /*1360*/  FMUL.FTZ R190, R190, R189.reuse ;  /* 0x000000bdbebe7220 */ /* 0x080fe20000410000 */
[----:B------:R-:W-:Y:S01]  /*1370*/  FFMA.FTZ R68, R187, R189, R68 ;  /* 0x000000bdbb447223 */ /* 0x000fe20000010044 */
[----:B------:R-:W-:Y:S01]  /*1380*/  FADD.FTZ R96, R96, R189 ;  /* 0x000000bd60607221 */ /* 0x000fe20000010000 */
[-C--:B------:R-:W-:Y:S01]  /*1390*/  FMUL.FTZ R189, R195, R138.reuse ;  /* 0x0000008ac3bd7220 */ /* 0x080fe20000410000 */
[----:B------:R-:W-:Y:S01]  /*13a0*/  FFMA.FTZ R69, R192, R138, R69 ;  /* 0x0000008ac0457223 */ /* 0x000fe20000010045 */
[----:B------:R-:W-:Y:S01]  /*13b0*/  FADD.FTZ R97, R97, R138 ;  /* 0x0000008a61617221 */ /* 0x000fe20000010000 */
        /* <DEDUP_REMOVED lines=9> */
[----:B------:R-:W-:Y:S01]  /*1450*/  FFMA.FTZ R70, R193, R137, R70 ;  /* 0x00000089c1467223 */ /* 0x000fe20000010046 */
[----:B------:R-:W-:Y:S01]  /*1460*/  FADD.FTZ R98, R98, R137 ;  /* 0x0000008962627221 */ /* 0x000fe20000010000 */
        /* <DEDUP_REMOVED lines=17> */
.L_x_6576:
        /* <DEDUP_REMOVED lines=19> */
.L_x_6577:
[----:B0-----:R-:W0:Y:S01]  /*16b0*/  SHFL.DOWN PT, R136, R197, 0x10, 0x1f ;  /* 0x0a001f00c5887f89 */ /* 0x001e2200000e0000 */
[----:B------:R-:W1:Y:S01]  /*16c0*/  LDC R203, c[0x0][0x388] ;  /* 0x0000e200ffcb7b82 */ /* 0x000e620000000800 */
[C---:B-----5:R-:W-:Y:S01]  /*16d0*/  ISETP.GE.AND P3, PT, R140.reuse, 0x1, PT ;  /* 0x000000018c00780c */ /* 0x060fe20003f66270 */
[----:B------:R-:W-:Y:S01]  /*16e0*/  BSSY.RECONVERGENT B0, `(.L_x_6578) ;  /* 0x0000027000007945 */ /* 0x000fe20003800200 */
[----:B------:R-:W2:Y:S01]  /*16f0*/  SHFL.DOWN PT, R137, R198, 0x10, 0x1f ;  /* 0x0a001f00c6897f89 */ /* 0x000ea200000e0000 */
[----:B------:R-:W3:Y:S10]  /*1700*/  S2R R191, SR_TID.X ;  /* 0x0000000000bf7919 */ /* 0x000ef40000002100 */
[----:B------:R-:W-:Y:S01]  /*1710*/  @P3 IADD3 R140, PT, PT, R140, -0x1, RZ ;  /* 0xffffffff8c8c3810 */ /* 0x000fe20007ffe0ff */
[----:B0-----:R-:W-:-:S04]  /*1720*/  FADD.FTZ R136, R136, R197 ;  /* 0x000000c588887221 */ /* 0x001fc80000010000 */
[----:B-1----:R-:W-:Y:S01]  /*1730*/  @P3 IMAD R140, R140, R203, RZ ;  /* 0x000000cb8c8c3224 */ /* 0x002fe200078e02ff */
[----:B------:R-:W-:Y:S01]  /*1740*/  MOV R197, RZ ;  /* 0x000000ff00c57202 */ /* 0x000fe20000000f00 */
[----:B--2---:R-:W-:Y:S01]  /*1750*/  FADD.FTZ R137, R137, R198 ;  /* 0x000000c689897221 */ /* 0x004fe20000010000 */
        /* <DEDUP_REMOVED lines=13> */
[----:B--2---:R-:W-:-:S04]  /*1830*/  FADD.FTZ R200, R141, R198 ;  /* 0x000000c68dc87221 */ /* 0x004fc80000010000 */
[----:B------:R-:W0:Y:S01]  /*1840*/  SHFL.DOWN PT, R138, R143, 0x1, 0x1f ;  /* 0x08201f008f8a7f89 */ /* 0x000e2200000e0000 */
[----:B------:R-:W-:-:S03]  /*1850*/  @P3 SHF.R.S32.HI R141, RZ, 0x1f, R140 ;  /* 0x0000001fff8d3819 */ /* 0x000fc6000001148c */
[----:B------:R-:W2:Y:S01]  /*1860*/  SHFL.DOWN PT, R139, R200, 0x1, 0x1f ;  /* 0x08201f00c88b7f89 */ /* 0x000ea200000e0000 */
[----:B------:R-:W-:-:S04]  /*1870*/  @P3 LEA.HI R140, R141, R140, RZ, 0x3 ;  /* 0x0000008c8d8c3211 */ /* 0x000fc800078f18ff */
        /* <DEDUP_REMOVED lines=13> */
.L_x_6579:
[----:B------:R-:W-:Y:S05]  /*1950*/  BSYNC.RECONVERGENT B0 ;  /* 0x0000000000007941 */ /* 0x000fea0003800200 */
.L_x_6578:
        /* <DEDUP_REMOVED lines=48> */
.L_x_6582:
        /* <DEDUP_REMOVED lines=13> */
.L_x_6583:
        /* <DEDUP_REMOVED lines=13> */
.L_x_6584:
        /* <DEDUP_REMOVED lines=13> */
.L_x_6585:
        /* <DEDUP_REMOVED lines=13> */
.L_x_6586:
        /* <DEDUP_REMOVED lines=13> */
.L_x_6587:
        /* <DEDUP_REMOVED lines=13> */
.L_x_6588:
        /* <DEDUP_REMOVED lines=14> */
.L_x_6581:
        /* <DEDUP_REMOVED lines=41> */
.L_x_6590:
        /* <DEDUP_REMOVED lines=8> */
.L_x_6591:
        /* <DEDUP_REMOVED lines=8> */
.L_x_6592:
        /* <DEDUP_REMOVED lines=8> */
.L_x_6593:
        /* <DEDUP_REMOVED lines=8> */
.L_x_6594:
        /* <DEDUP_REMOVED lines=8> */
.L_x_6595:
        /* <DEDUP_REMOVED lines=8> */
.L_x_6596:
        /* <DEDUP_REMOVED lines=13> */
.L_x_6580:
        /* <DEDUP_REMOVED lines=17> */
.L_x_6598:
        /* <DEDUP_REMOVED lines=12> */
.L_x_6599:
        /* <DEDUP_REMOVED lines=12> */
.L_x_6600:
        /* <DEDUP_REMOVED lines=12> */
.L_x_6601:
        /* <DEDUP_REMOVED lines=12> */
.L_x_6602:
        /* <DEDUP_REMOVED lines=12> */
.L_x_6603:
        /* <DEDUP_REMOVED lines=12> */
.L_x_6604:
        /* <DEDUP_REMOVED lines=13> */
.L_x_6597:
        /* <DEDUP_REMOVED lines=40> */
.L_x_6605:
        /* <DEDUP_REMOVED lines=8> */
.L_x_6606:
        /* <DEDUP_REMOVED lines=8> */
.L_x_6607:
        /* <DEDUP_REMOVED lines=8> */
.L_x_6608:
        /* <DEDUP_REMOVED lines=8> */
.L_x_6609:
        /* <DEDUP_REMOVED lines=8> */
.L_x_6610:
        /* <DEDUP_REMOVED lines=8> */
.L_x_6611:
        /* <DEDUP_REMOVED lines=11> */
.L_x_6589:
        /* <DEDUP_REMOVED lines=14> */
.L_x_6612:
[----:B------:R-:W-:Y:S05]  /*35f0*/  @!P0 BRA `(.L_x_6613) ;  /* 0x0000000c00188947 */ /* 0x000fea0003800000 */
        /* <DEDUP_REMOVED lines=41> */
.L_x_6615:
        /* <DEDUP_REMOVED lines=8> */
.L_x_6616:
        /* <DEDUP_REMOVED lines=8> */
.L_x_6617:
        /* <DEDUP_REMOVED lines=8> */
.L_x_6618:
        /* <DEDUP_REMOVED lines=8> */
.L_x_6619:
        /* <DEDUP_REMOVED lines=8> */
.L_x_6620:
        /* <DEDUP_REMOVED lines=8> */
.L_x_6621:
        /* <DEDUP_REMOVED lines=12> */
.L_x_6614:
        /* <DEDUP_REMOVED lines=12> */
.L_x_6623:
        /* <DEDUP_REMOVED lines=12> */
.L_x_6624:
        /* <DEDUP_REMOVED lines=12> */
.L_x_6625:
        /* <DEDUP_REMOVED lines=12> */
.L_x_6626:
        /* <DEDUP_REMOVED lines=12> */
.L_x_6627:
        /* <DEDUP_REMOVED lines=12> */
.L_x_6628:
        /* <DEDUP_REMOVED lines=12> */
.L_x_6629:
        /* <DEDUP_REMOVED lines=13> */
.L_x_6613:
        /* <DEDUP_REMOVED lines=42> */
.L_x_6631:
        /* <DEDUP_REMOVED lines=8> */
.L_x_6632:
        /* <DEDUP_REMOVED lines=8> */
.L_x_6633:
        /* <DEDUP_REMOVED lines=8> */
.L_x_6634:
        /* <DEDUP_REMOVED lines=8> */
.L_x_6635:
        /* <DEDUP_REMOVED lines=8> */
.L_x_6636:
        /* <DEDUP_REMOVED lines=8> */
.L_x_6637:
        /* <DEDUP_REMOVED lines=12> */
.L_x_6630:
        /* <DEDUP_REMOVED lines=13> */
.L_x_6638:
[----:B------:R-:W-:Y:S05]  /*4990*/  @!P3 BRA `(.L_x_6639) ;  /* 0x000000000030b947 */ /* 0x000fea0003800000 */
[----:B0-----:R-:W-:Y:S01]  /*49a0*/  FFMA.FTZ R136, R166, R140, R143 ;  /* 0x0000008ca6887223 */ /* 0x001fe2000001008f */
        /* <DEDUP_REMOVED lines=11> */
.L_x_6639:
        /* <DEDUP_REMOVED lines=13> */
.L_x_6640:
        /* <DEDUP_REMOVED lines=13> */
.L_x_6641:
        /* <DEDUP_REMOVED lines=13> */
.L_x_6642:
        /* <DEDUP_REMOVED lines=13> */
.L_x_6643:
        /* <DEDUP_REMOVED lines=13> */
.L_x_6644:
        /* <DEDUP_REMOVED lines=13> */
.L_x_6622:
        /* <DEDUP_REMOVED lines=14> */
.L_x_6645:
        /* <DEDUP_REMOVED lines=43> */
.L_x_6648:
        /* <DEDUP_REMOVED lines=8> */
.L_x_6649:
        /* <DEDUP_REMOVED lines=8> */
.L_x_6650:
        /* <DEDUP_REMOVED lines=8> */
.L_x_6651:
        /* <DEDUP_REMOVED lines=8> */
.L_x_6652:
        /* <DEDUP_REMOVED lines=8> */
.L_x_6653:
        /* <DEDUP_REMOVED lines=8> */
.L_x_6654:
        /* <DEDUP_REMOVED lines=12> */
.L_x_6647:
        /* <DEDUP_REMOVED lines=12> */
.L_x_6656:
[----:B------:R-:W-:Y:S05]  /*5750*/  @!P3 BRA `(.L_x_6657) ;  /* 0x00000000002cb947 */ /* 0x000fea0003800000 */
[----:B0-----:R-:W-:Y:S01]  /*5760*/  @P2 FFMA.FTZ R136, R184, R140, R143 ;  /* 0x0000008cb8882223 */ /* 0x001fe2000001008f */
[----:B------:R-:W-:Y:S01]  /*5770*/  MOV R2, R9 ;  /* 0x0000000900027202 */ /* 0x000fe20000000f00 */
        /* <DEDUP_REMOVED lines=9> */
.L_x_6657:
        /* <DEDUP_REMOVED lines=12> */
.L_x_6658:
        /* <DEDUP_REMOVED lines=12> */
.L_x_6659:
        /* <DEDUP_REMOVED lines=12> */
.L_x_6660:
        /* <DEDUP_REMOVED lines=12> */
.L_x_6661:
        /* <DEDUP_REMOVED lines=12> */
.L_x_6662:
[----:B------:R-:W-:Y:S05]  /*5bd0*/  @!P3 BRA `(.L_x_6655) ;  /* 0x0000000c0074b947 */ /* 0x000fea0003800000 */
[----:B------:R-:W-:Y:S01]  /*5be0*/  @P2 FFMA.FTZ R140, R196, R140, R143 ;  /* 0x0000008cc48c2223 */ /* 0x000fe2000001008f */
[----:B------:R-:W-:Y:S01]  /*5bf0*/  MOV R2, R7 ;  /* 0x0000000700027202 */ /* 0x000fe20000000f00 */
        /* <DEDUP_REMOVED lines=10> */
.L_x_6646:
        /* <DEDUP_REMOVED lines=42> */
.L_x_6664:
        /* <DEDUP_REMOVED lines=8> */
.L_x_6665:
        /* <DEDUP_REMOVED lines=8> */
.L_x_6666:
        /* <DEDUP_REMOVED lines=8> */
.L_x_6667:
        /* <DEDUP_REMOVED lines=8> */
.L_x_6668:
        /* <DEDUP_REMOVED lines=8> */
.L_x_6669:
        /* <DEDUP_REMOVED lines=8> */
.L_x_6670:
[----:B------:R-:W-:Y:S02]  /*6240*/  MOV R132, R131 ;  /* 0x0000008300847202 */ /* 0x000fe40000000f00 */
[----:B------:R-:W-:Y:S02]  /*6250*/  MOV R131, R130 ;  /* 0x0000008200837202 */ /* 0x000fe40000000f00 */
        /* <DEDUP_REMOVED lines=13> */
.L_x_6663:
        /* <DEDUP_REMOVED lines=13> */
.L_x_6671:
        /* <DEDUP_REMOVED lines=13> */
.L_x_6672:
        /* <DEDUP_REMOVED lines=13> */
.L_x_6673:
        /* <DEDUP_REMOVED lines=13> */
.L_x_6674:
        /* <DEDUP_REMOVED lines=13> */
.L_x_6675:
        /* <DEDUP_REMOVED lines=13> */
.L_x_6676:
        /* <DEDUP_REMOVED lines=13> */
.L_x_6677:
[----:B------:R-:W-:Y:S05]  /*68e0*/  @!P3 BRA `(.L_x_6655) ;  /* 0x000000000030b947 */ /* 0x000fea0003800000 */
[----:B------:R-:W-:Y:S01]  /*68f0*/  FFMA.FTZ R140, R196, R140, R143 ;  /* 0x0000008cc48c7223 */ /* 0x000fe2000001008f */
[----:B------:R-:W-:Y:S01]  /*6900*/  ISETP.GT.AND P0, PT, R2, RZ, PT ;  /* 0x000000ff0200720c */ /* 0x000fe20003f04270 */
[----:B0----5:R-:W-:Y:S02]  /*6910*/  HADD2.F32 R138, -RZ, R123.H1_H1 ;  /* 0x3000007bff8a7230 */ /* 0x021fe40000004100 */
[----:B------:R-:W-:-:S04]  /*6920*/  FADD.FTZ R137, R195, -R140 ;  /* 0x8000008cc3897221 */ /* 0x000fc80000010000 */
[----:B------:R-:W-:-:S05]  /*6930*/  FMUL.FTZ R137, R144, R137 ;  /* 0x0000008990897220 */ /* 0x000fca0000410000 */
[----:B------:R-:W-:Y:S01]  /*6940*/  FSEL R2, R137, RZ, P0 ;  /* 0x000000ff89027208 */ /* 0x000fe20000000000 */
[----:B------:R-:W-:-:S04]  /*6950*/  HADD2.F32 R137, -RZ, R39.H1_H1 ;  /* 0x30000027ff897230 */ /* 0x000fc80000004100 */
[----:B------:R-:W-:-:S04]  /*6960*/  FMUL.FTZ R2, R2, UR16 ;  /* 0x0000001002027c20 */ /* 0x000fc80008410000 */
[-C--:B------:R-:W-:Y:S01]  /*6970*/  FMUL.FTZ R136, R137, R2.reuse ;  /* 0x0000000289887220 */ /* 0x080fe20000410000 */
[----:B------:R-:W-:-:S04]  /*6980*/  FFMA.FTZ R75, R138, R2, R75 ;  /* 0x000000028a4b7223 */ /* 0x000fc8000001004b */
[----:B------:R-:W-:-:S04]  /*6990*/  F2FP.F16.F32.PACK_AB R136, RZ, R136 ;  /* 0x00000088ff88723e */ /* 0x000fc800000000ff */
[----:B------:R-:W-:-:S07]  /*69a0*/  PRMT R127, R127, 0x5410, R136 ;  /* 0x000054107f7f7816 */ /* 0x000fce0000000088 */
.L_x_6655:
        /* <DEDUP_REMOVED lines=13> */
.L_x_6575:
        /* <DEDUP_REMOVED lines=29> */
.L_x_6679:
        /* <DEDUP_REMOVED lines=11> */
.L_x_10781:


//--------------------- .text._ZN10layer_norm13ln_bwd_kernelINS_13Kernel_traitsI6__halfS2_fS2_fjLj3072ELj1ELj1ELj4ELj16ENS_18Kernel_traits_baseILj3072ES2_S2_fS2_fjLj128EEEEELb1ELb0ELb0ELb0EEEvNS_9BwdParamsE --------------------------
	.section	.text._ZN10layer_norm13ln_bwd_kernelINS_13Kernel_traitsI6__halfS2_fS2_fjLj3072ELj1ELj1ELj4ELj16ENS_18Kernel_traits_baseILj3072ES2_S2_fS2_fjLj128EEEEELb1ELb0ELb0ELb0EEEvNS_9BwdParamsE,"ax",@progbits
	.align	128
        .global         _ZN10layer_norm13ln_bwd_kernelINS_13Kernel_traitsI6__halfS2_fS2_fjLj3072ELj1ELj1ELj4ELj16ENS_18Kernel_traits_baseILj3072ES2_S2_fS2_fjLj128EEEEELb1ELb0ELb0ELb0EEEvNS_9BwdParamsE
        .type           _ZN10layer_norm13ln_bwd_kernelINS_13Kernel_traitsI6__halfS2_fS2_fjLj3072ELj1ELj1ELj4ELj16ENS_18Kernel_traits_baseILj3072ES2_S2_fS2_fjLj128EEEEELb1ELb0ELb0ELb0EEEvNS_9BwdParamsE,@function
        .size           _ZN10layer_norm13ln_bwd_kernelINS_13Kernel_traitsI6__halfS2_fS2_fjLj3072ELj1ELj1ELj4ELj16ENS_18Kernel_traits_baseILj3072ES2_S2_fS2_fjLj128EEEEELb1ELb0ELb0ELb0EEEvNS_9BwdParamsE,(.L_x_10782 - _ZN10layer_norm13ln_bwd_kernelINS_13Kernel_traitsI6__halfS2_fS2_fjLj3072ELj1ELj1ELj4ELj16ENS_18Kernel_traits_baseILj3072ES2_S2_fS2_fjLj128EEEEELb1ELb0ELb0ELb0EEEvNS_9BwdParamsE)
        .other          _ZN10layer_norm13ln_bwd_kernelINS_13Kernel_traitsI6__halfS2_fS2_fjLj3072ELj1ELj1ELj4ELj16ENS_18Kernel_traits_baseILj3072ES2_S2_fS2_fjLj128EEEEELb1ELb0ELb0ELb0EEEvNS_9BwdParamsE,@"STO_CUDA_ENTRY STV_DEFAULT"
_ZN10layer_norm13ln_bwd_kernelINS_13Kernel_traitsI6__halfS2_fS2_fjLj3072ELj1ELj1ELj4ELj16ENS_18Kernel_traits_baseILj3072ES2_S2_fS2_fjLj128EEEEELb1ELb0ELb0ELb0EEEvNS_9BwdParamsE:
.text._ZN10layer_norm13ln_bwd_kernelINS_13Kernel_traitsI6__halfS2_fS2_fjLj3072ELj1ELj1ELj4ELj16ENS_18Kernel_traits_baseILj3072ES2_S2_fS2_fjLj128EEEEELb1ELb0ELb0ELb0EEEvNS_9BwdParamsE:
        /* <DEDUP_REMOVED lines=88> */
.L_x_6712:
[----:B------:R-:W1:Y:S01]  /*0580*/  @UP0 LDCU.64 UR4, c[0x0][0x3e0] ;  /* 0x00007c00ff0407ac */ /* 0x000e620008000a00 */
[----:B------:R-:W-:Y:S01]  /*0590*/  PLOP3.LUT P0, PT, PT, PT, UP0, 0x80, 0x8 ;  /* 0x000000000008781c */ /* 0x000fe20003f0f008 */
[----:B-1----:R-:W-:-:S06]  /*05a0*/  @UP0 UIMAD.WIDE UR4, UR7, 0x2, UR4 ;  /* 0x00000002070408a5 */ /* 0x002fcc000f8e0204 */
[----:B0-234-:R-:W-:Y:S02]  /*05b0*/  MOV R108, UR4 ;  /* 0x00000004006c7c02 */ /* 0x01dfe40008000f00 */
[----:B------:R-:W-:Y:S01]  /*05c0*/  MOV R109, UR5 ;  /* 0x00000005006d7c02 */ /* 0x000fe20008000f00 */
[----:B0-----:R-:W-:-:S04]  /*05d0*/  UIMAD.WIDE UR4, UR7, 0x4, UR8 ;  /* 0x00000004070478a5 */ /* 0x001fc8000f8e0208 */
[----:B------:R-:W3:Y:S01]  /*05e0*/  @P0 LDG.E.U16 R108, desc[UR14][R108.64] ;  /* 0x0000000e6c6c0981 */ /* 0x000ee2000c1e1500 */
[----:B------:R-:W-:Y:S01]  /*05f0*/  UIMAD.WIDE UR12, UR7, 0x4, UR10 ;  /* 0x00000004070c78a5 */ /* 0x000fe2000f8e020a */
[----:B------:R-:W-:Y:S02]  /*0600*/  MOV R112, UR4 ;  /* 0x0000000400707c02 */ /* 0x000fe40008000f00 */
[----:B------:R-:W-:-:S05]  /*0610*/  MOV R113, UR5 ;  /* 0x0000000500717c02 */ /* 0x000fca0008000f00 */
[----:B------:R-:W4:Y:S01]  /*0620*/  LDG.E R112, desc[UR14][R112.64] ;  /* 0x0000000e70707981 */ /* 0x000f22000c1e1900 */
[----:B------:R-:W-:Y:S02]  /*0630*/  MOV R110, UR12 ;  /* 0x0000000c006e7c02 */ /* 0x000fe40008000f00 */
[----:B------:R-:W-:-:S05]  /*0640*/  MOV R111, UR13 ;  /* 0x0000000d006f7c02 */ /* 0x000fca0008000f00 */
[----:B------:R-:W4:Y:S01]  /*0650*/  LDG.E R110, desc[UR14][R110.64] ;  /* 0x0000000e6e6e7981 */ /* 0x000f22000c1e1900 */
[----:B------:R-:W-:Y:S01]  /*0660*/  UIMAD UR4, UR7, UR6, URZ ;  /* 0x00000006070472a4 */ /* 0x000fe2000f8e02ff */
[----:B--2---:R-:W-:Y:S01]  /*0670*/  ISETP.NE.AND P4, PT, RZ, UR16, PT ;  /* 0x00000010ff007c0c */ /* 0x004fe2000bf85270 */
        /* <DEDUP_REMOVED lines=12> */
[----:B----4-:R-:W-:-:S04]  /*0740*/  FSEL R0, R112, RZ, !P4 ;  /* 0x000000ff70007208 */ /* 0x010fc80006000000 */
[----:B------:R-:W-:Y:S02]  /*0750*/  R2UR UR4, R0 ;  /* 0x00000000000472ca */ /* 0x000fe400000e0000 */
[----:B------:R-:W-:Y:S02]  /*0760*/  MOV R0, UR5 ;  /* 0x0000000500007c02 */ /* 0x000fe40008000f00 */
[----:B------:R-:W-:-:S03]  /*0770*/  R2UR UR23, R110 ;  /* 0x000000006e1772ca */ /* 0x000fc600000e0000 */
[----:B------:R-:W-:Y:S01]  /*0780*/  @UP0 UMOV UR12, UR13 ;  /* 0x0000000d000c0c82 */ /* 0x000fe20008000000 */
[----:B0-----:R-:W-:-:S04]  /*0790*/  LEA.HI.SX32 R0, R0, R3, 0x1d ;  /* 0x0000000300007211 */ /* 0x001fc800078feaff */
[----:B------:R-:W-:Y:S01]  /*07a0*/  MOV R155, R0 ;  /* 0x00000000009b7202 */ /* 0x000fe20000000f00 */
[----:B-----5:R-:W-:Y:S06]  /*07b0*/  @!P3 BRA `(.L_x_6682) ;  /* 0x000000040064b947 */ /* 0x020fec0003800000 */
        /* <DEDUP_REMOVED lines=13> */
[----:B-----5:R-:W-:Y:S02]  /*0890*/  HADD2.F32 R144, -RZ, R90.H0_H0 ;  /* 0x2000005aff907230 */ /* 0x020fe40000004100 */
[----:B0-----:R-:W-:-:S05]  /*08a0*/  @P0 IMAD.WIDE.U32 R128, R0, 0x20, R122 ;  /* 0x0000002000800825 */ /* 0x001fca00078e007a */
[----:B------:R-:W5:Y:S04]  /*08b0*/  @P0 LDG.E.128 R28, desc[UR14][R128.64] ;  /* 0x0000000e801c0981 */ /* 0x000f68000c1e1d00 */
[----:B------:R0:W5:Y:S01]  /*08c0*/  @P0 LDG.E.128 R24, desc[UR14][R128.64+0x10] ;  /* 0x0000100e80180981 */ /* 0x000162000c1e1d00 */
[----:B------:R-:W-:Y:S02]  /*08d0*/  HADD2.F32 R146, -RZ, R91.H0_H0 ;  /* 0x2000005bff927230 */ /* 0x000fe40000004100 */
[----:B------:R-:W-:Y:S02]  /*08e0*/  HADD2.F32 R127, -RZ, R89.H0_H0 ;  /* 0x20000059ff7f7230 */ /* 0x000fe40000004100 */
[----:B------:R-:W-:Y:S02]  /*08f0*/  HADD2.F32 R151, -RZ, R90.H1_H1 ;  /* 0x3000005aff977230 */ /* 0x000fe40000004100 */
[----:B------:R-:W-:Y:S01]  /*0900*/  HADD2.F32 R153, -RZ, R91.H1_H1 ;  /* 0x3000005bff997230 */ /* 0x000fe20000004100 */
[----:B------:R-:W-:Y:S01]  /*0910*/  IADD3 R155, PT, PT, R0, 0x80, RZ ;  /* 0x00000080009b7810 */ /* 0x000fe20007ffe0ff */
[----:B---3--:R-:W-:Y:S01]  /*0920*/  FADD.FTZ R108, R108, -UR4 ;  /* 0x800000046c6c7e21 */ /* 0x008fe20008010000 */
[----:B------:R-:W-:Y:S01]  /*0930*/  FADD.FTZ R122, R109, -UR4 ;  /* 0x800000046d7a7e21 */ /* 0x000fe20008010000 */
[----:B------:R-:W-:Y:S01]  /*0940*/  FADD.FTZ R125, R110, -UR4 ;  /* 0x800000046e7d7e21 */ /* 0x000fe20008010000 */
[----:B------:R-:W-:-:S02]  /*0950*/  HADD2.F32 R109, -RZ, R88.H0_H0 ;  /* 0x20000058ff6d7230 */ /* 0x000fc40000004100 */
[----:B------:R-:W-:Y:S01]  /*0960*/  FMUL.FTZ R123, R108, UR23 ;  /* 0x000000176c7b7c20 */ /* 0x000fe20008410000 */
[----:B----4-:R-:W-:Y:S02]  /*0970*/  HADD2.F32 R110, -RZ, R112.H0_H0 ;  /* 0x20000070ff6e7230 */ /* 0x010fe40000004100 */
[----:B------:R-:W-:-:S03]  /*0980*/  FADD.FTZ R139, R111, -UR4 ;  /* 0x800000046f8b7e21 */ /* 0x000fc60008010000 */
[-C--:B-1----:R-:W-:Y:S01]  /*0990*/  FMUL.FTZ R121, R109, R110.reuse ;  /* 0x0000006e6d797220 */ /* 0x082fe20000410000 */
[----:B------:R-:W-:Y:S01]  /*09a0*/  FADD.FTZ R52, R52, R110 ;  /* 0x0000006e34347221 */ /* 0x000fe20000010000 */
[----:B------:R-:W-:Y:S01]  /*09b0*/  FFMA.FTZ R76, R123, R110, R76 ;  /* 0x0000006e7b4c7223 */ /* 0x000fe2000001004c */
[----:B------:R-:W-:Y:S02]  /*09c0*/  HADD2.F32 R109, -RZ, R89.H1_H1 ;  /* 0x30000059ff6d7230 */ /* 0x000fe40000004100 */
[----:B------:R-:W-:Y:S02]  /*09d0*/  HADD2.F32 R110, -RZ, R113.H1_H1 ;  /* 0x30000071ff6e7230 */ /* 0x000fe40000004100 */
[----:B------:R-:W-:Y:S01]  /*09e0*/  FADD.FTZ R116, R116, -UR4 ;  /* 0x8000000474747e21 */ /* 0x000fe20008010000 */
[----:B0-----:R-:W-:Y:S01]  /*09f0*/  FMUL.FTZ R129, R125, UR23 ;  /* 0x000000177d817c20 */ /* 0x001fe20008410000 */
[----:B------:R-:W-:Y:S01]  /*0a00*/  FMUL.FTZ R128, R139, UR23 ;  /* 0x000000178b807c20 */ /* 0x000fe20008410000 */
[----:B------:R-:W-:Y:S01]  /*0a10*/  FMUL.FTZ R125, R109, R110 ;  /* 0x0000006e6d7d7220 */ /* 0x000fe20000410000 */
[----:B------:R-:W-:-:S02]  /*0a20*/  HADD2.F32 R109, -RZ, R114.H0_H0 ;  /* 0x20000072ff6d7230 */ /* 0x000fc40000004100 */
[----:B------:R-:W-:Y:S01]  /*0a30*/  FMUL.FTZ R139, R116, UR23 ;  /* 0x00000017748b7c20 */ /* 0x000fe20008410000 */
[----:B------:R-:W-:Y:S01]  /*0a40*/  FADD.FTZ R118, R118, -UR4 ;  /* 0x8000000476767e21 */ /* 0x000fe20008010000 */
[----:B------:R-:W-:Y:S02]  /*0a50*/  HADD2.F32 R111, -RZ, R88.H1_H1 ;  /* 0x30000058ff6f7230 */ /* 0x000fe40000004100 */
[----:B------:R-:W-:Y:S01]  /*0a60*/  FADD.FTZ R48, R48, R109 ;  /* 0x0000006d30307221 */ /* 0x000fe20000010000 */
[-C--:B------:R-:W-:Y:S01]  /*0a70*/  FFMA.FTZ R72, R139, R109.reuse, R72 ;  /* 0x0000006d8b487223 */ /* 0x080fe20000010048 */
[----:B------:R-:W-:Y:S01]  /*0a80*/  FMUL.FTZ R144, R144, R109 ;  /* 0x0000006d90907220 */ /* 0x000fe20000410000 */
[----:B------:R-:W-:Y:S02]  /*0a90*/  HADD2.F32 R109, -RZ, R115.H0_H0 ;  /* 0x20000073ff6d7230 */ /* 0x000fe40000004100 */
[----:B------:R-:W-:Y:S01]  /*0aa0*/  FMUL.FTZ R149, R118, UR23 ;  /* 0x0000001776957c20 */ /* 0x000fe20008410000 */
[----:B------:R-:W-:-:S02]  /*0ab0*/  HADD2.F32 R112, -RZ, R112.H1_H1 ;  /* 0x30000070ff707230 */ /* 0x000fc40000004100 */
[----:B------:R-:W-:Y:S02]  /*0ac0*/  HADD2.F32 R108, -RZ, R113.H0_H0 ;  /* 0x20000071ff6c7230 */ /* 0x000fe40000004100 */
[----:B------:R-:W-:Y:S01]  /*0ad0*/  FADD.FTZ R50, R50, R109 ;  /* 0x0000006d32327221 */ /* 0x000fe20000010000 */
[-C--:B------:R-:W-:Y:S01]  /*0ae0*/  FFMA.FTZ R74, R149, R109.reuse, R74 ;  /* 0x0000006d954a7223 */ /* 0x080fe2000001004a */
[----:B------:R-:W-:Y:S01]  /*0af0*/  FMUL.FTZ R146, R146, R109 ;  /* 0x0000006d92927220 */ /* 0x000fe20000410000 */
[----:B------:R-:W-:Y:S01]  /*0b00*/  FMUL.FTZ R120, R111, R112 ;  /* 0x000000706f787220 */ /* 0x000fe20000410000 */
[----:B------:R-:W-:Y:S01]  /*0b10*/  FADD.FTZ R109, RZ, R121 ;  /* 0x00000079ff6d7221 */ /* 0x000fe20000010000 */
[----:B------:R-:W-:Y:S01]  /*0b20*/  FMUL.FTZ R122, R122, UR23 ;  /* 0x000000177a7a7c20 */ /* 0x000fe20008410000 */
[----:B------:R-:W-:Y:S01]  /*0b30*/  FFMA.FTZ R111, R123, R121, RZ ;  /* 0x000000797b6f7223 */ /* 0x000fe200000100ff */
[-C--:B------:R-:W-:Y:S01]  /*0b40*/  FMUL.FTZ R127, R127, R108.reuse ;  /* 0x0000006c7f7f7220 */ /* 0x080fe20000410000 */
[----:B------:R-:W-:Y:S01]  /*0b50*/  FADD.FTZ R54, R54, R108 ;  /* 0x0000006c36367221 */ /* 0x000fe20000010000 */
[----:B------:R-:W-:Y:S01]  /*0b60*/  FFMA.FTZ R78, R129, R108, R78 ;  /* 0x0000006c814e7223 */ /* 0x000fe2000001004e */
[----:B------:R-:W-:Y:S01]  /*0b70*/  FADD.FTZ R55, R55, R110 ;  /* 0x0000006e37377221 */ /* 0x000fe20000010000 */
[----:B------:R-:W-:Y:S01]  /*0b80*/  FFMA.FTZ R79, R128, R110, R79 ;  /* 0x0000006e804f7223 */ /* 0x000fe2000001004f */
[----:B------:R-:W-:Y:S01]  /*0b90*/  FADD.FTZ R108, R109, R120 ;  /* 0x000000786d6c7221 */ /* 0x000fe20000010000 */
[----:B------:R-:W-:-:S03]  /*0ba0*/  FFMA.FTZ R110, R122, R120, R111 ;  /* 0x000000787a6e7223 */ /* 0x000fc6000001006f */
[----:B------:R-:W-:Y:S01]  /*0bb0*/  FADD.FTZ R108, R108, R127 ;  /* 0x0000007f6c6c7221 */ /* 0x000fe20000010000 */
[----:B------:R-:W-:Y:S01]  /*0bc0*/  FFMA.FTZ R109, R129, R127, R110 ;  /* 0x0000007f816d7223 */ /* 0x000fe2000001006e */
[----:B------:R-:W-:Y:S02]  /*0bd0*/  HADD2.F32 R114, -RZ, R114.H1_H1 ;  /* 0x30000072ff727230 */ /* 0x000fe40000004100 */
[----:B------:R-:W-:Y:S01]  /*0be0*/  FADD.FTZ R117, R117, -UR4 ;  /* 0x8000000475757e21 */ /* 0x000fe20008010000 */
        /* <DEDUP_REMOVED lines=9> */
[----:B------:R-:W-:Y:S01]  /*0c80*/  FADD.FTZ R119, R119, -UR4 ;  /* 0x8000000477777e21 */ /* 0x000fe20008010000 */
        /* <DEDUP_REMOVED lines=12> */
.L_x_6682:
[----:B------:R-:W-:Y:S05]  /*0d50*/  BSYNC.RECONVERGENT B0 ;  /* 0x0000000000007941 */ /* 0x000fea0003800200 */
.L_x_6681:
[----:B------:R-:W-:Y:S04]  /*0d60*/  BSSY.RECONVERGENT B0, `(.L_x_6683) ;  /* 0x000005b000007945 */ /* 0x000fe80003800200 */
[----:B------:R-:W-:Y:S05]  /*0d70*/  @!P2 BRA `(.L_x_6684) ;  /* 0x000000040064a947 */ /* 0x000fea0003800000 */
[----:B------:R-:W0:Y:S08]  /*0d80*/  LDC.64 R112, c[0x0][0x3a8] ;  /* 0x0000ea00ff707b82 */ /* 0x000e300000000a00 */
[----:B------:R-:W1:Y:S08]  /*0d90*/  LDC.64 R108, c[0x0][0x428] ;  /* 0x00010a00ff6c7b82 */ /* 0x000e700000000a00 */
[----:B------:R-:W2:Y:S01]  /*0da0*/  LDC.64 R4, c[0x0][0x3b0] ;  /* 0x0000ec00ff047b82 */ /* 0x000ea20000000a00 */
[----:B0-----:R-:W-:-:S05]  /*0db0*/  IMAD.WIDE.U32 R112, R155, 0x20, R112 ;  /* 0x000000209b707825 */ /* 0x001fca00078e0070 */
[----:B------:R-:W3:Y:S01]  /*0dc0*/  LDG.E.128 R116, desc[UR14][R112.64] ;  /* 0x0000000e70747981 */ /* 0x000ee2000c1e1d00 */
[----:B-1----:R-:W-:-:S06]  /*0dd0*/  IMAD.WIDE.U32 R108, R155, 0x10, R108 ;  /* 0x000000109b6c7825 */ /* 0x002fcc00078e006c */
[----:B------:R-:W4:Y:S04]  /*0de0*/  LDG.E.128 R108, desc[UR14][R108.64] ;  /* 0x0000000e6c6c7981 */ /* 0x000f28000c1e1d00 */
[----:B------:R-:W4:Y:S01]  /*0df0*/  LDG.E.128 R112, desc[UR14][R112.64+0x10] ;  /* 0x0000100e70707981 */ /* 0x000f22000c1e1d00 */
[----:B--2---:R-:W-:-:S06]  /*0e00*/  IMAD.WIDE.U32 R162, R155, 0x8, R4 ;  /* 0x000000089ba27825 */ /* 0x004fcc00078e0004 */
[----:B------:R-:W5:Y:S01]  /*0e10*/  LDG.E.64 R162, desc[UR14][R162.64] ;  /* 0x0000000ea2a27981 */ /* 0x000f62000c1e1b00 */
[----:B------:R-:W-:-:S04]  /*0e20*/  ISETP.NE.U32.AND P0, PT, RZ, UR18, PT ;  /* 0x00000012ff007c0c */ /* 0x000fc8000bf05070 */
[----:B------:R-:W-:-:S13]  /*0e30*/  ISETP.NE.AND.EX P0, PT, RZ, UR19, PT, P0 ;  /* 0x00000013ff007c0c */ /* 0x000fda000bf05300 */
[----:B------:R-:W0:Y:S01]  /*0e40*/  @P0 LDC.64 R14, c[0x0][0x438] ;  /* 0x00010e00ff0e0b82 */ /* 0x000e220000000a00 */
[----:B-----5:R-:W-:Y:S02]  /*0e50*/  HADD2.F32 R4, -RZ, R84.H0_H0 ;  /* 0x20000054ff047230 */ /* 0x020fe40000004100 */
[----:B------:R-:W-:Y:S02]  /*0e60*/  HADD2.F32 R137, -RZ, R85.H1_H1 ;  /* 0x30000055ff897230 */ /* 0x000fe40000004100 */
[--C-:B------:R-:W-:Y:S02]  /*0e70*/  HADD2.F32 R132, -RZ, R86.reuse.H0_H0 ;  /* 0x20000056ff847230 */ /* 0x100fe40000004100 */
[----:B------:R-:W-:Y:S02]  /*0e80*/  HADD2.F32 R138, -RZ, R86.H1_H1 ;  /* 0x30000056ff8a7230 */ /* 0x000fe40000004100 */
[----:B0-----:R-:W-:-:S05]  /*0e90*/  @P0 IMAD.WIDE.U32 R14, R155, 0x20, R14 ;  /* 0x000000209b0e0825 */ /* 0x001fca00078e000e */
[----:B------:R-:W5:Y:S04]  /*0ea0*/  @P0 LDG.E.128 R20, desc[UR14][R14.64] ;  /* 0x0000000e0e140981 */ /* 0x000f68000c1e1d00 */
[----:B------:R0:W5:Y:S02]  /*0eb0*/  @P0 LDG.E.128 R16, desc[UR14][R14.64+0x10] ;  /* 0x0000100e0e100981 */ /* 0x000164000c1e1d00 */
[----:B0-----:R-:W-:Y:S02]  /*0ec0*/  HADD2.F32 R15, -RZ, R84.H1_H1 ;  /* 0x30000054ff0f7230 */ /* 0x001fe40000004100 */
[----:B------:R-:W-:Y:S02]  /*0ed0*/  HADD2.F32 R14, -RZ, R85.H0_H0 ;  /* 0x20000055ff0e7230 */ /* 0x000fe40000004100 */
[----:B------:R-:W-:-:S02]  /*0ee0*/  HADD2.F32 R145, -RZ, R87.H0_H0 ;  /* 0x20000057ff917230 */ /* 0x000fc40000004100 */
[----:B------:R-:W-:Y:S01]  /*0ef0*/  HADD2.F32 R152, -RZ, R87.H1_H1 ;  /* 0x30000057ff987230 */ /* 0x000fe20000004100 */
[----:B------:R-:W-:Y:S01]  /*0f00*/  IADD3 R155, PT, PT, R155, 0x80, RZ ;  /* 0x000000809b9b7810 */ /* 0x000fe20007ffe0ff */
[----:B---3--:R-:W-:Y:S01]  /*0f10*/  FADD.FTZ R10, R117, -UR4 ;  /* 0x80000004750a7e21 */ /* 0x008fe20008010000 */
[----:B------:R-:W-:-:S03]  /*0f20*/  FADD.FTZ R119, R119, -UR4 ;  /* 0x8000000477777e21 */ /* 0x000fc60008010000 */
[----:B------:R-:W-:Y:S01]  /*0f30*/  FMUL.FTZ R10, R10, UR23 ;  /* 0x000000170a0a7c20 */ /* 0x000fe20008410000 */
[--C-:B----4-:R-:W-:Y:S02]  /*0f40*/  HADD2.F32 R13, -RZ, R108.reuse.H0_H0 ;  /* 0x2000006cff0d7230 */ /* 0x110fe40000004100 */
[----:B------:R-:W-:Y:S02]  /*0f50*/  HADD2.F32 R108, -RZ, R108.H1_H1 ;  /* 0x3000006cff6c7230 */ /* 0x000fe40000004100 */
[----:B------:R-:W-:Y:S01]  /*0f60*/  FADD.FTZ R5, R116, -UR4 ;  /* 0x8000000474057e21 */ /* 0x000fe20008010000 */
[----:B------:R-:W-:Y:S01]  /*0f70*/  FADD.FTZ R112, R112, -UR4 ;  /* 0x8000000470707e21 */ /* 0x000fe20008010000 */
[--C-:B------:R-:W-:Y:S02]  /*0f80*/  HADD2.F32 R117, -RZ, R109.reuse.H0_H0 ;  /* 0x2000006dff757230 */ /* 0x100fe40000004100 */
[----:B------:R-:W-:Y:S01]  /*0f90*/  FADD.FTZ R113, R113, -UR4 ;  /* 0x8000000471717e21 */ /* 0x000fe20008010000 */
[----:B------:R-:W-:Y:S01]  /*0fa0*/  FADD.FTZ R45, R45, R108 ;  /* 0x0000006c2d2d7221 */ /* 0x000fe20000010000 */
[-C--:B------:R-:W-:Y:S01]  /*0fb0*/  FFMA.FTZ R69, R10, R108.reuse, R69 ;  /* 0x0000006c0a457223 */ /* 0x080fe20000010045 */
[----:B------:R-:W-:Y:S01]  /*0fc0*/  FMUL.FTZ R15, R15, R108 ;  /* 0x0000006c0f0f7220 */ /* 0x000fe20000410000 */
[----:B------:R-:W-:-:S02]  /*0fd0*/  HADD2.F32 R108, -RZ, R109.H1_H1 ;  /* 0x3000006dff6c7230 */ /* 0x000fc40000004100 */
[----:B------:R-:W-:Y:S01]  /*0fe0*/  FMUL.FTZ R126, R119, UR23 ;  /* 0x00000017777e7c20 */ /* 0x000fe20008410000 */
[--C-:B------:R-:W-:Y:S02]  /*0ff0*/  HADD2.F32 R109, -RZ, R110.reuse.H0_H0 ;  /* 0x2000006eff6d7230 */ /* 0x100fe40000004100 */
[----:B------:R-:W-:Y:S01]  /*1000*/  FMUL.FTZ R5, R5, UR23 ;  /* 0x0000001705057c20 */ /* 0x000fe20008410000 */
[-C--:B------:R-:W-:Y:S01]  /*1010*/  FMUL.FTZ R4, R4, R13.reuse ;  /* 0x0000000d04047220 */ /* 0x080fe20000410000 */
[----:B------:R-:W-:Y:S01]  /*1020*/  FMUL.FTZ R135, R112, UR23 ;  /* 0x0000001770877c20 */ /* 0x000fe20008410000 */
[----:B------:R-:W-:Y:S02]  /*1030*/  HADD2.F32 R110, -RZ, R110.H1_H1 ;  /* 0x3000006eff6e7230 */ /* 0x000fe40000004100 */
        /* <DEDUP_REMOVED lines=9> */
[----:B------:R-:W-:Y:S01]  /*10d0*/  FADD.FTZ R114, R114, -UR4 ;  /* 0x8000000472727e21 */ /* 0x000fe20008010000 */
[----:B------:R-:W-:Y:S01]  /*10e0*/  FADD.FTZ R108, R157, R4 ;  /* 0x000000049d6c7221 */ /* 0x000fe20000010000 */
[----:B------:R-:W-:Y:S01]  /*10f0*/  FADD.FTZ R13, R118, -UR4 ;  /* 0x80000004760d7e21 */ /* 0x000fe20008010000 */
[----:B------:R-:W-:Y:S01]  /*1100*/  FFMA.FTZ R109, R5, R4, R158 ;  /* 0x00000004056d7223 */ /* 0x000fe2000001009e */
[----:B------:R-:W-:Y:S01]  /*1110*/  FADD.FTZ R41, R41, R110 ;  /* 0x0000006e29297221 */ /* 0x000fe20000010000 */
[-C--:B------:R-:W-:Y:S01]  /*1120*/  FFMA.FTZ R65, R140, R110.reuse, R65 ;  /* 0x0000006e8c417223 */ /* 0x080fe20000010041 */
[----:B------:R-:W-:Y:S01]  /*1130*/  FMUL.FTZ R138, R138, R110 ;  /* 0x0000006e8a8a7220 */ /* 0x000fe20000410000 */
[----:B------:R-:W-:-:S02]  /*1140*/  HADD2.F32 R110, -RZ, R111.H0_H0 ;  /* 0x2000006fff6e7230 */ /* 0x000fc40000004100 */
        /* <DEDUP_REMOVED lines=12> */
[----:B------:R-:W-:-:S03]  /*1210*/  FFMA.FTZ R108, R126, R137, R109 ;  /* 0x000000897e6c7223 */ /* 0x000fc6000001006d */
[----:B------:R-:W-:Y:S01]  /*1220*/  FADD.FTZ R111, R111, R132 ;  /* 0x000000846f6f7221 */ /* 0x000fe20000010000 */
[----:B------:R-:W-:Y:S01]  /*1230*/  FFMA.FTZ R109, R135, R132, R108 ;  /* 0x00000084876d7223 */ /* 0x000fe2000001006c */
[----:B------:R-:W-:Y:S02]  /*1240*/  FADD.FTZ R115, R115, -UR4 ;  /* 0x8000000473737e21 */ /* 0x000fe40008010000 */
        /* <DEDUP_REMOVED lines=12> */
.L_x_6684:
[----:B------:R-:W-:Y:S05]  /*1310*/  BSYNC.RECONVERGENT B0 ;  /* 0x0000000000007941 */ /* 0x000fea0003800200 */
.L_x_6683:
[----:B------:R-:W-:Y:S04]  /*1320*/  BSSY.RECONVERGENT B0, `(.L_x_6685) ;  /* 0x000005a000007945 */ /* 0x000fe80003800200 */
[----:B------:R-:W-:Y:S05]  /*1330*/  @!P1 BRA `(.L_x_6686) ;  /* 0x0000000400609947 */ /* 0x000fea0003800000 */
[----:B------:R-:W0:Y:S08]  /*1340*/  LDC.64 R108, c[0x0][0x428] ;  /* 0x00010a00ff6c7b82 */ /* 0x000e300000000a00 */
[----:B------:R-:W1:Y:S08]  /*1350*/  LDC.64 R130, c[0x0][0x3a8] ;  /* 0x0000ea00ff827b82 */ /* 0x000e700000000a00 */
[----:B------:R-:W2:Y:S01]  /*1360*/  LDC.64 R6, c[0x0][0x3b0] ;  /* 0x0000ec00ff067b82 */ /* 0x000ea20000000a00 */
[----:B0-----:R-:W-:-:S06]  /*1370*/  IMAD.WIDE.U32 R108, R155, 0x10, R108 ;  /* 0x000000109b6c7825 */ /* 0x001fcc00078e006c */
[----:B------:R-:W3:Y:S01]  /*1380*/  LDG.E.128 R108, desc[UR14][R108.64] ;  /* 0x0000000e6c6c7981 */ /* 0x000ee2000c1e1d00 */
[----:B-1----:R-:W-:-:S05]  /*1390*/  IMAD.WIDE.U32 R130, R155, 0x20, R130 ;  /* 0x000000209b827825 */ /* 0x002fca00078e0082 */
[----:B------:R-:W4:Y:S04]  /*13a0*/  LDG.E.128 R116, desc[UR14][R130.64] ;  /* 0x0000000e82747981 */ /* 0x000f28000c1e1d00 */
[----:B------:R0:W4:Y:S01]  /*13b0*/  LDG.E.128 R112, desc[UR14][R130.64+0x10] ;  /* 0x0000100e82707981 */ /* 0x000122000c1e1d00 */
[----:B--2---:R-:W-:-:S06]  /*13c0*/  IMAD.WIDE.U32 R160, R155, 0x8, R6 ;  /* 0x000000089ba07825 */ /* 0x004fcc00078e0006 */
[----:B------:R-:W5:Y:S01]  /*13d0*/  LDG.E.64 R160, desc[UR14][R160.64] ;  /* 0x0000000ea0a07981 */ /* 0x000f62000c1e1b00 */
[----:B------:R-:W-:-:S04]  /*13e0*/  ISETP.NE.U32.AND P0, PT, RZ, UR18, PT ;  /* 0x00000012ff007c0c */ /* 0x000fc8000bf05070 */
[----:B------:R-:W-:-:S13]  /*13f0*/  ISETP.NE.AND.EX P0, PT, RZ, UR19, PT, P0 ;  /* 0x00000013ff007c0c */ /* 0x000fda000bf05300 */
[----:B------:R-:W1:Y:S01]  /*1400*/  @P0 LDC.64 R8, c[0x0][0x438] ;  /* 0x00010e00ff080b82 */ /* 0x000e620000000a00 */
[--C-:B-----5:R-:W-:Y:S02]  /*1410*/  HADD2.F32 R6, -RZ, R80.reuse.H0_H0 ;  /* 0x20000050ff067230 */ /* 0x120fe40000004100 */
[----:B------:R-:W-:Y:S02]  /*1420*/  HADD2.F32 R12, -RZ, R80.H1_H1 ;  /* 0x30000050ff0c7230 */ /* 0x000fe40000004100 */
[----:B------:R-:W-:Y:S02]  /*1430*/  HADD2.F32 R133, -RZ, R81.H1_H1 ;  /* 0x30000051ff857230 */ /* 0x000fe40000004100 */
[--C-:B0-----:R-:W-:Y:S02]  /*1440*/  HADD2.F32 R130, -RZ, R82.reuse.H0_H0 ;  /* 0x20000052ff827230 */ /* 0x101fe40000004100 */
[----:B------:R-:W-:Y:S02]  /*1450*/  HADD2.F32 R134, -RZ, R82.H1_H1 ;  /* 0x30000052ff867230 */ /* 0x000fe40000004100 */
[----:B-1----:R-:W-:-:S05]  /*1460*/  @P0 IMAD.WIDE.U32 R8, R155, 0x20, R8 ;  /* 0x000000209b080825 */ /* 0x002fca00078e0008 */
[----:B------:R-:W5:Y:S04]  /*1470*/  @P0 LDG.E.128 R92, desc[UR14][R8.64] ;  /* 0x0000000e085c0981 */ /* 0x000f68000c1e1d00 */
[----:B------:R0:W5:Y:S01]  /*1480*/  @P0 LDG.E.128 R96, desc[UR14][R8.64+0x10] ;  /* 0x0000100e08600981 */ /* 0x000162000c1e1d00 */
[--C-:B------:R-:W-:Y:S02]  /*1490*/  HADD2.F32 R141, -RZ, R83.reuse.H0_H0 ;  /* 0x20000053ff8d7230 */ /* 0x100fe40000004100 */
[----:B------:R-:W-:Y:S02]  /*14a0*/  HADD2.F32 R148, -RZ, R83.H1_H1 ;  /* 0x30000053ff947230 */ /* 0x000fe40000004100 */
[--C-:B---3--:R-:W-:Y:S02]  /*14b0*/  HADD2.F32 R11, -RZ, R108.reuse.H0_H0 ;  /* 0x2000006cff0b7230 */ /* 0x108fe40000004100 */
[----:B------:R-:W-:-:S02]  /*14c0*/  HADD2.F32 R108, -RZ, R108.H1_H1 ;  /* 0x3000006cff6c7230 */ /* 0x000fc40000004100 */
[----:B----4-:R-:W-:Y:S01]  /*14d0*/  FADD.FTZ R7, R116, -UR4 ;  /* 0x8000000474077e21 */ /* 0x010fe20008010000 */
[----:B------:R-:W-:Y:S01]  /*14e0*/  FADD.FTZ R117, R117, -UR4 ;  /* 0x8000000475757e21 */ /* 0x000fe20008010000 */
[-C--:B0-----:R-:W-:Y:S02]  /*14f0*/  FMUL.FTZ R8, R6, R11.reuse ;  /* 0x0000000b06087220 */ /* 0x081fe40000410000 */
[----:B------:R-:W-:Y:S01]  /*1500*/  FMUL.FTZ R7, R7, UR23 ;  /* 0x0000001707077c20 */ /* 0x000fe20008410000 */
[----:B------:R-:W-:Y:S01]  /*1510*/  FMUL.FTZ R6, R117, UR23 ;  /* 0x0000001775067c20 */ /* 0x000fe20008410000 */
[----:B------:R-:W-:Y:S01]  /*1520*/  FADD.FTZ R119, R119, -UR4 ;  /* 0x8000000477777e21 */ /* 0x000fe20008010000 */
[----:B------:R-:W-:Y:S01]  /*1530*/  FADD.FTZ R36, R36, R11 ;  /* 0x0000000b24247221 */ /* 0x000fe20000010000 */
[----:B------:R-:W-:Y:S01]  /*1540*/  FFMA.FTZ R60, R7, R11, R60 ;  /* 0x0000000b073c7223 */ /* 0x000fe2000001003c */
[----:B------:R-:W-:Y:S01]  /*1550*/  FADD.FTZ R112, R112, -UR4 ;  /* 0x8000000470707e21 */ /* 0x000fe20008010000 */
[-C--:B------:R-:W-:Y:S01]  /*1560*/  FMUL.FTZ R11, R12, R108.reuse ;  /* 0x0000006c0c0b7220 */ /* 0x080fe20000410000 */
[----:B------:R-:W-:Y:S01]  /*1570*/  FADD.FTZ R37, R37, R108 ;  /* 0x0000006c25257221 */ /* 0x000fe20000010000 */
[----:B------:R-:W-:Y:S01]  /*1580*/  FFMA.FTZ R61, R6, R108, R61 ;  /* 0x0000006c063d7223 */ /* 0x000fe2000001003d */
[----:B------:R-:W-:-:S02]  /*1590*/  HADD2.F32 R117, -RZ, R109.H0_H0 ;  /* 0x2000006dff757230 */ /* 0x000fc40000004100 */
[----:B------:R-:W-:Y:S01]  /*15a0*/  FADD.FTZ R113, R113, -UR4 ;  /* 0x8000000471717e21 */ /* 0x000fe20008010000 */
[----:B------:R-:W-:Y:S02]  /*15b0*/  HADD2.F32 R108, -RZ, R109.H1_H1 ;  /* 0x3000006dff6c7230 */ /* 0x000fe40000004100 */
[----:B------:R-:W-:Y:S01]  /*15c0*/  FMUL.FTZ R124, R119, UR23 ;  /* 0x00000017777c7c20 */ /* 0x000fe20008410000 */
[--C-:B------:R-:W-:Y:S02]  /*15d0*/  HADD2.F32 R109, -RZ, R110.reuse.H0_H0 ;  /* 0x2000006eff6d7230 */ /* 0x100fe40000004100 */
[----:B------:R-:W-:Y:S01]  /*15e0*/  FMUL.FTZ R131, R112, UR23 ;  /* 0x0000001770837c20 */ /* 0x000fe20008410000 */
[----:B------:R-:W-:Y:S02]  /*15f0*/  HADD2.F32 R110, -RZ, R110.H1_H1 ;  /* 0x3000006eff6e7230 */ /* 0x000fe40000004100 */
[----:B------:R-:W-:Y:S01]  /*1600*/  FMUL.FTZ R136, R113, UR23 ;  /* 0x0000001771887c20 */ /* 0x000fe20008410000 */
[----:B------:R-:W-:Y:S01]  /*1610*/  FADD.FTZ R39, R39, R108 ;  /* 0x0000006c27277221 */ /* 0x000fe20000010000 */
[-C--:B------:R-:W-:Y:S01]  /*1620*/  FFMA.FTZ R63, R124, R108.reuse, R63 ;  /* 0x0000006c7c3f7223 */ /* 0x080fe2000001003f */
[----:B------:R-:W-:Y:S01]  /*1630*/  FMUL.FTZ R133, R133, R108 ;  /* 0x0000006c85857220 */ /* 0x000fe20000410000 */
[----:B------:R-:W-:-:S02]  /*1640*/  HADD2.F32 R12, -RZ, R81.H0_H0 ;  /* 0x20000051ff0c7230 */ /* 0x000fc40000004100 */
        /* <DEDUP_REMOVED lines=39> */
.L_x_6686:
[----:B------:R-:W-:Y:S05]  /*18c0*/  BSYNC.RECONVERGENT B0 ;  /* 0x0000000000007941 */ /* 0x000fea0003800200 */
.L_x_6685:
        /* <DEDUP_REMOVED lines=31> */
.L_x_6688:
[----:B------:R-:W-:Y:S05]  /*1ac0*/  BSYNC.RECONVERGENT B0 ;  /* 0x0000000000007941 */ /* 0x000fea0003800200 */
.L_x_6687:
        /* <DEDUP_REMOVED lines=34> */
[----:B------:R-:W-:Y:S01]  /*1cf0*/  LOP3.LUT P5, RZ, R165, 0xff0000, RZ, 0xc0, !PT ;  /* 0x00ff0000a5ff7812 */ /* 0x000fe200078ac0ff */
        /* <DEDUP_REMOVED lines=16> */
[----:B------:R-:W-:Y:S01]  /*1e00*/  ISETP.GE.U32.AND.EX P4, PT, R165, 0x1000000, PT, P4 ;  /* 0x01000000a500780c */ /* 0x000fe20003f86140 */
[----:B------:R-:W-:Y:S01]  /*1e10*/  FMUL.FTZ R109, R109, UR22 ;  /* 0x000000166d6d7c20 */ /* 0x000fe20008410000 */
[----:B------:R-:W-:Y:S01]  /*1e20*/  FMUL.FTZ R108, R108, UR22 ;  /* 0x000000166c6c7c20 */ /* 0x000fe20008410000 */
[----:B------:R-:W-:-:S02]  /*1e30*/  FSEL R110, R110, RZ, P5 ;  /* 0x000000ff6e6e7208 */ /* 0x000fc40002800000 */
[C---:B------:R-:W-:Y:S02]  /*1e40*/  LOP3.LUT P6, RZ, R165.reuse, 0xff, RZ, 0xc0, !PT ;  /* 0x000000ffa5ff7812 */ /* 0x040fe400078cc0ff */
[----:B------:R-:W-:Y:S02]  /*1e50*/  LOP3.LUT P5, RZ, R165, 0xff00, RZ, 0xc0, !PT ;  /* 0x0000ff00a5ff7812 */ /* 0x000fe400078ac0ff */
[----:B------:R-:W-:Y:S01]  /*1e60*/  FSEL R111, R114, RZ, P4 ;  /* 0x000000ff726f7208 */ /* 0x000fe20002000000 */
[----:B------:R-:W-:Y:S01]  /*1e70*/  FFMA.FTZ R114, R128, UR4, R112 ;  /* 0x0000000480727c23 */ /* 0x000fe20008010070 */
[----:B------:R-:W-:Y:S02]  /*1e80*/  FSEL R109, R109, RZ, P6 ;  /* 0x000000ff6d6d7208 */ /* 0x000fe40003000000 */
[----:B------:R-:W-:Y:S01]  /*1e90*/  FSEL R108, R108, RZ, P5 ;  /* 0x000000ff6c6c7208 */ /* 0x000fe20002800000 */
[----:B------:R-:W-:Y:S01]  /*1ea0*/  FADD.FTZ R114, R125, -R114 ;  /* 0x800000727d727221 */ /* 0x000fe20000010000 */
[----:B------:R-:W-:-:S02]  /*1eb0*/  F2FP.F16.F32.PACK_AB R111, R111, R110 ;  /* 0x0000006e6f6f723e */ /* 0x000fc400000000ff */
[----:B------:R-:W-:Y:S01]  /*1ec0*/  F2FP.F16.F32.PACK_AB R110, R108, R109 ;  /* 0x0000006d6c6e723e */ /* 0x000fe200000000ff */
[--C-:B------:R-:W-:Y:S01]  /*1ed0*/  FFMA.FTZ R108, R129, UR4, R112.reuse ;  /* 0x00000004816c7c23 */ /* 0x100fe20008010070 */
[----:B------:R-:W-:Y:S01]  /*1ee0*/  FFMA.FTZ R109, R122, UR4, R112 ;  /* 0x000000047a6d7c23 */ /* 0x000fe20008010070 */
[----:B------:R-:W-:Y:S01]  /*1ef0*/  FMUL.FTZ R114, R114, UR23 ;  /* 0x0000001772727c20 */ /* 0x000fe20008410000 */
        /* <DEDUP_REMOVED lines=16> */
[----:B------:R-:W-:-:S02]  /*2000*/  LOP3.LUT P5, RZ, R164, 0xff00, RZ, 0xc0, !PT ;  /* 0x0000ff00a4ff7812 */ /* 0x000fc400078ac0ff */
[----:B------:R-:W-:Y:S01]  /*2010*/  FMUL.FTZ R108, R108, UR22 ;  /* 0x000000166c6c7c20 */ /* 0x000fe20008410000 */
[----:B------:R-:W-:Y:S02]  /*2020*/  FSEL R114, R113, RZ, P6 ;  /* 0x000000ff71727208 */ /* 0x000fe40003000000 */
[----:B------:R-:W-:Y:S02]  /*2030*/  LOP3.LUT P6, RZ, R164, 0xff, RZ, 0xc0, !PT ;  /* 0x000000ffa4ff7812 */ /* 0x000fe400078cc0ff */
[----:B------:R-:W-:Y:S02]  /*2040*/  FSEL R115, R115, RZ, P4 ;  /* 0x000000ff73737208 */ /* 0x000fe40002000000 */
[----:B------:R-:W-:Y:S02]  /*2050*/  FSEL R113, R109, RZ, P5 ;  /* 0x000000ff6d717208 */ /* 0x000fe40002800000 */
[----:B------:R-:W-:Y:S02]  /*2060*/  FSEL R108, R108, RZ, P6 ;  /* 0x000000ff6c6c7208 */ /* 0x000fe40003000000 */
[----:B------:R-:W-:-:S02]  /*2070*/  F2FP.F16.F32.PACK_AB R109, R115, R114 ;  /* 0x00000072736d723e */ /* 0x000fc400000000ff */
[----:B------:R-:W-:Y:S01]  /*2080*/  F2FP.F16.F32.PACK_AB R108, R113, R108 ;  /* 0x0000006c716c723e */ /* 0x000fe200000000ff */
[----:B------:R-:W-:Y:S06]  /*2090*/  BRA `(.L_x_6694) ;  /* 0x0000000000f47947 */ /* 0x000fec0003800000 */
.L_x_6693:
        /* <DEDUP_REMOVED lines=21> */
[----:B------:R-:W-:Y:S01]  /*21f0*/  FFMA.FTZ R110, R156, UR4, R112 ;  /* 0x000000049c6e7c23 */ /* 0x000fe20008010070 */
[----:B------:R-:W-:Y:S01]  /*2200*/  FSEL R104, R104, RZ, P5 ;  /* 0x000000ff68687208 */ /* 0x000fe20002800000 */
[----:B------:R-:W-:Y:S01]  /*2210*/  FMUL.FTZ R106, R106, UR22 ;  /* 0x000000166a6a7c20 */ /* 0x000fe20008410000 */
[----:B------:R-:W-:Y:S01]  /*2220*/  FSEL R105, R105, RZ, P6 ;  /* 0x000000ff69697208 */ /* 0x000fe20003000000 */
[----:B------:R-:W-:Y:S01]  /*2230*/  FMUL.FTZ R107, R107, UR22 ;  /* 0x000000166b6b7c20 */ /* 0x000fe20008410000 */
[----:B------:R-:W-:Y:S01]  /*2240*/  LOP3.LUT P5, RZ, R164, 0xff000000, RZ, 0xc0, !PT ;  /* 0xff000000a4ff7812 */ /* 0x000fe200078ac0ff */
[----:B------:R-:W-:Y:S01]  /*2250*/  FADD.FTZ R111, R153, -R110 ;  /* 0x8000006e996f7221 */ /* 0x000fe20000010000 */
[----:B------:R-:W-:Y:S01]  /*2260*/  F2FP.F16.F32.PACK_AB R108, R105, R104 ;  /* 0x00000068696c723e */ /* 0x000fe200000000ff */
[----:B------:R-:W-:Y:S01]  /*2270*/  FFMA.FTZ R105, R139, UR4, R112 ;  /* 0x000000048b697c23 */ /* 0x000fe20008010070 */
[----:B------:R-:W-:-:S02]  /*2280*/  FSEL R106, R106, RZ, P4 ;  /* 0x000000ff6a6a7208 */ /* 0x000fc40002000000 */
[----:B------:R-:W-:Y:S01]  /*2290*/  FSEL R107, R107, RZ, P5 ;  /* 0x000000ff6b6b7208 */ /* 0x000fe20002800000 */
[----:B------:R-:W-:Y:S01]  /*22a0*/  FADD.FTZ R105, R144, -R105 ;  /* 0x8000006990697221 */ /* 0x000fe20000010000 */
[----:B------:R-:W-:Y:S02]  /*22b0*/  LOP3.LUT P4, RZ, R165, 0xff, RZ, 0xc0, !PT ;  /* 0x000000ffa5ff7812 */ /* 0x000fe4000788c0ff */
[----:B------:R-:W-:Y:S01]  /*22c0*/  F2FP.F16.F32.PACK_AB R109, R107, R106 ;  /* 0x0000006a6b6d723e */ /* 0x000fe200000000ff */
[----:B------:R-:W-:Y:S01]  /*22d0*/  FMUL.FTZ R104, R105, UR23 ;  /* 0x0000001769687c20 */ /* 0x000fe20008410000 */
[--C-:B------:R-:W-:Y:S01]  /*22e0*/  FFMA.FTZ R106, R142, UR4, R112.reuse ;  /* 0x000000048e6a7c23 */ /* 0x100fe20008010070 */
[----:B------:R-:W-:Y:S01]  /*22f0*/  FFMA.FTZ R107, R149, UR4, R112 ;  /* 0x00000004956b7c23 */ /* 0x000fe20008010070 */
[----:B------:R-:W-:Y:S01]  /*2300*/  LOP3.LUT P6, RZ, R165, 0xff00, RZ, 0xc0, !PT ;  /* 0x0000ff00a5ff7812 */ /* 0x000fe200078cc0ff */
[----:B------:R-:W-:Y:S01]  /*2310*/  FMUL.FTZ R105, R104, UR12 ;  /* 0x0000000c68697c20 */ /* 0x000fe20008410000 */
[----:B------:R-:W-:Y:S01]  /*2320*/  FADD.FTZ R106, R151, -R106 ;  /* 0x8000006a976a7221 */ /* 0x000fe20000010000 */
[----:B------:R-:W-:Y:S01]  /*2330*/  FADD.FTZ R107, R146, -R107 ;  /* 0x8000006b926b7221 */ /* 0x000fe20000010000 */
[----:B------:R-:W-:Y:S01]  /*2340*/  LOP3.LUT P5, RZ, R165, 0xff0000, RZ, 0xc0, !PT ;  /* 0x00ff0000a5ff7812 */ /* 0x000fe200078ac0ff */
[----:B------:R-:W-:Y:S01]  /*2350*/  FMUL.FTZ R110, R105, UR22 ;  /* 0x00000016696e7c20 */ /* 0x000fe20008410000 */
[----:B------:R-:W-:Y:S01]  /*2360*/  FMUL.FTZ R105, R106, UR23 ;  /* 0x000000176a697c20 */ /* 0x000fe20008410000 */
[----:B------:R-:W-:Y:S01]  /*2370*/  FMUL.FTZ R106, R107, UR23 ;  /* 0x000000176b6a7c20 */ /* 0x000fe20008410000 */
[----:B------:R-:W-:-:S02]  /*2380*/  FMUL.FTZ R107, R111, UR23 ;  /* 0x000000176f6b7c20 */ /* 0x000fc40008410000 */
[----:B------:R-:W-:Y:S01]  /*2390*/  FMUL.FTZ R111, R105, UR12 ;  /* 0x0000000c696f7c20 */ /* 0x000fe20008410000 */
[----:B------:R-:W-:Y:S01]  /*23a0*/  FSEL R110, R110, RZ, P4 ;  /* 0x000000ff6e6e7208 */ /* 0x000fe20002000000 */
[----:B------:R-:W-:Y:S01]  /*23b0*/  FMUL.FTZ R113, R106, UR12 ;  /* 0x0000000c6a717c20 */ /* 0x000fe20008410000 */
[----:B------:R-:W-:Y:S01]  /*23c0*/  FMUL.FTZ R114, R107, UR12 ;  /* 0x0000000c6b727c20 */ /* 0x000fe20008410000 */
[----:B------:R-:W-:Y:S01]  /*23d0*/  ISETP.GE.U32.AND P4, PT, R164, RZ, PT ;  /* 0x000000ffa400720c */ /* 0x000fe20003f86070 */
[----:B------:R-:W-:Y:S01]  /*23e0*/  FMUL.FTZ R111, R111, UR22 ;  /* 0x000000166f6f7c20 */ /* 0x000fe20008410000 */
[----:B------:R-:W-:Y:S01]  /*23f0*/  FMUL.FTZ R113, R113, UR22 ;  /* 0x0000001671717c20 */ /* 0x000fe20008410000 */
[----:B------:R-:W-:Y:S01]  /*2400*/  FMUL.FTZ R114, R114, UR22 ;  /* 0x0000001672727c20 */ /* 0x000fe20008410000 */
[----:B------:R-:W-:Y:S02]  /*2410*/  ISETP.GE.U32.AND.EX P4, PT, R165, 0x1000000, PT, P4 ;  /* 0x01000000a500780c */ /* 0x000fe40003f86140 */
[----:B------:R-:W-:-:S02]  /*2420*/  FSEL R111, R111, RZ, P6 ;  /* 0x000000ff6f6f7208 */ /* 0x000fc40003000000 */
[----:B------:R-:W-:Y:S02]  /*2430*/  FSEL R113, R113, RZ, P5 ;  /* 0x000000ff71717208 */ /* 0x000fe40002800000 */
[----:B------:R-:W-:Y:S02]  /*2440*/  FSEL R114, R114, RZ, P4 ;  /* 0x000000ff72727208 */ /* 0x000fe40002000000 */
[----:B------:R-:W-:Y:S02]  /*2450*/  F2FP.F16.F32.PACK_AB R110, R111, R110 ;  /* 0x0000006e6f6e723e */ /* 0x000fe400000000ff */
[----:B------:R-:W-:-:S07]  /*2460*/  F2FP.F16.F32.PACK_AB R111, R114, R113 ;  /* 0x00000071726f723e */ /* 0x000fce00000000ff */
.L_x_6694:
        /* <DEDUP_REMOVED lines=8> */
.L_x_6692:
[----:B------:R-:W-:Y:S05]  /*24f0*/  BSYNC.RECONVERGENT B1 ;  /* 0x0000000000017941 */ /* 0x000fea0003800200 */
.L_x_6691:
        /* <DEDUP_REMOVED lines=26> */
[--C-:B------:R-:W-:Y:S01]  /*26a0*/  FFMA.FTZ R111, R154, UR4, R112.reuse ;  /* 0x000000049a6f7c23 */ /* 0x100fe20008010070 */
        /* <DEDUP_REMOVED lines=38> */
[----:B------:R-:W-:Y:S01]  /*2910*/  F2FP.F16.F32.PACK_AB R111, R114, R113 ;  /* 0x00000071726f723e */ /* 0x000fe200000000ff */
[----:B------:R-:W-:Y:S06]  /*2920*/  BRA `(.L_x_6698) ;  /* 0x0000000000f47947 */ /* 0x000fec0003800000 */
.L_x_6697:
        /* <DEDUP_REMOVED lines=23> */
[----:B------:R-:W-:Y:S01]  /*2aa0*/  FFMA.FTZ R114, R126, UR4, R112 ;  /* 0x000000047e727c23 */ /* 0x000fe20008010070 */
[----:B------:R-:W-:-:S02]  /*2ab0*/  LOP3.LUT P6, RZ, R163, 0xff, RZ, 0xc0, !PT ;  /* 0x000000ffa3ff7812 */ /* 0x000fc400078cc0ff */
[----:B------:R-:W-:Y:S01]  /*2ac0*/  LOP3.LUT P5, RZ, R163, 0xff00, RZ, 0xc0, !PT ;  /* 0x0000ff00a3ff7812 */ /* 0x000fe200078ac0ff */
[----:B------:R-:W-:Y:S01]  /*2ad0*/  FADD.FTZ R114, R137, -R114 ;  /* 0x8000007289727221 */ /* 0x000fe20000010000 */
[----:B------:R-:W-:Y:S02]  /*2ae0*/  ISETP.GE.U32.AND.EX P4, PT, R163, 0x1000000, PT, P4 ;  /* 0x01000000a300780c */ /* 0x000fe40003f86140 */
[----:B------:R-:W-:Y:S01]  /*2af0*/  FSEL R109, R109, RZ, P6 ;  /* 0x000000ff6d6d7208 */ /* 0x000fe20003000000 */
[----:B------:R-:W-:Y:S01]  /*2b00*/  FMUL.FTZ R114, R114, UR23 ;  /* 0x0000001772727c20 */ /* 0x000fe20008410000 */
[----:B------:R-:W-:Y:S02]  /*2b10*/  FSEL R110, R111, RZ, P5 ;  /* 0x000000ff6f6e7208 */ /* 0x000fe40002800000 */
[----:B------:R-:W-:Y:S01]  /*2b20*/  FSEL R113, R113, RZ, P4 ;  /* 0x000000ff71717208 */ /* 0x000fe20002000000 */
[----:B------:R-:W-:Y:S01]  /*2b30*/  FMUL.FTZ R114, R114, UR12 ;  /* 0x0000000c72727c20 */ /* 0x000fe20008410000 */
[----:B------:R-:W-:Y:S01]  /*2b40*/  F2FP.F16.F32.PACK_AB R110, R110, R109 ;  /* 0x0000006d6e6e723e */ /* 0x000fe200000000ff */
[--C-:B------:R-:W-:Y:S01]  /*2b50*/  FFMA.FTZ R109, R13, UR4, R112.reuse ;  /* 0x000000040d6d7c23 */ /* 0x100fe20008010070 */
[----:B------:R-:W-:Y:S01]  /*2b60*/  F2FP.F16.F32.PACK_AB R111, R113, R108 ;  /* 0x0000006c716f723e */ /* 0x000fe200000000ff */
[--C-:B------:R-:W-:Y:S01]  /*2b70*/  FFMA.FTZ R108, R10, UR4, R112.reuse ;  /* 0x000000040a6c7c23 */ /* 0x100fe20008010070 */
        /* <DEDUP_REMOVED lines=16> */
[----:B------:R-:W-:-:S02]  /*2c80*/  FSEL R115, R115, RZ, P4 ;  /* 0x000000ff73737208 */ /* 0x000fc40002000000 */
[----:B------:R-:W-:Y:S01]  /*2c90*/  FMUL.FTZ R109, R109, UR22 ;  /* 0x000000166d6d7c20 */ /* 0x000fe20008410000 */
[----:B------:R-:W-:Y:S02]  /*2ca0*/  FSEL R114, R113, RZ, P6 ;  /* 0x000000ff71727208 */ /* 0x000fe40003000000 */
[----:B------:R-:W-:Y:S02]  /*2cb0*/  LOP3.LUT P6, RZ, R162, 0xff, RZ, 0xc0, !PT ;  /* 0x000000ffa2ff7812 */ /* 0x000fe400078cc0ff */
[----:B------:R-:W-:Y:S02]  /*2cc0*/  FSEL R113, R108, RZ, P5 ;  /* 0x000000ff6c717208 */ /* 0x000fe40002800000 */
[----:B------:R-:W-:Y:S02]  /*2cd0*/  FSEL R108, R109, RZ, P6 ;  /* 0x000000ff6d6c7208 */ /* 0x000fe40003000000 */
[----:B------:R-:W-:Y:S02]  /*2ce0*/  F2FP.F16.F32.PACK_AB R109, R115, R114 ;  /* 0x00000072736d723e */ /* 0x000fe400000000ff */
[----:B------:R-:W-:-:S07]  /*2cf0*/  F2FP.F16.F32.PACK_AB R108, R113, R108 ;  /* 0x0000006c716c723e */ /* 0x000fce00000000ff */
.L_x_6698:
        /* <DEDUP_REMOVED lines=8> */
.L_x_6696:
[----:B------:R-:W-:Y:S05]  /*2d80*/  BSYNC.RECONVERGENT B1 ;  /* 0x0000000000017941 */ /* 0x000fea0003800200 */
.L_x_6695:
        /* <DEDUP_REMOVED lines=26> */
[----:B------:R-:W-:Y:S01]  /*2f30*/  FSEL R104, R104, RZ, P6 ;  /* 0x000000ff68687208 */ /* 0x000fe20003000000 */
[----:B------:R-:W-:Y:S01]  /*2f40*/  FFMA.FTZ R111, R150, UR4, R112 ;  /* 0x00000004966f7c23 */ /* 0x000fe20008010070 */
[----:B------:R-:W-:-:S02]  /*2f50*/  LOP3.LUT P4, RZ, R160, 0xff0000, RZ, 0xc0, !PT ;  /* 0x00ff0000a0ff7812 */ /* 0x000fc4000788c0ff */
[----:B------:R-:W-:Y:S01]  /*2f60*/  LOP3.LUT P6, RZ, R160, 0xff000000, RZ, 0xc0, !PT ;  /* 0xff000000a0ff7812 */ /* 0x000fe200078cc0ff */
[----:B------:R-:W-:Y:S01]  /*2f70*/  FADD.FTZ R111, R148, -R111 ;  /* 0x8000006f946f7221 */ /* 0x000fe20000010000 */
[----:B------:R-:W-:Y:S02]  /*2f80*/  FSEL R105, R105, RZ, P5 ;  /* 0x000000ff69697208 */ /* 0x000fe40002800000 */
[----:B------:R-:W-:Y:S02]  /*2f90*/  FSEL R106, R106, RZ, P4 ;  /* 0x000000ff6a6a7208 */ /* 0x000fe40002000000 */
[----:B------:R-:W-:Y:S02]  /*2fa0*/  FSEL R107, R107, RZ, P6 ;  /* 0x000000ff6b6b7208 */ /* 0x000fe40003000000 */
[----:B------:R-:W-:Y:S01]  /*2fb0*/  F2FP.F16.F32.PACK_AB R108, R105, R104 ;  /* 0x00000068696c723e */ /* 0x000fe200000000ff */
[--C-:B------:R-:W-:Y:S01]  /*2fc0*/  FFMA.FTZ R105, R131, UR4, R112.reuse ;  /* 0x0000000483697c23 */ /* 0x100fe20008010070 */
[----:B------:R-:W-:Y:S01]  /*2fd0*/  F2FP.F16.F32.PACK_AB R109, R107, R106 ;  /* 0x0000006a6b6d723e */ /* 0x000fe200000000ff */
[--C-:B------:R-:W-:Y:S01]  /*2fe0*/  FFMA.FTZ R107, R136, UR4, R112.reuse ;  /* 0x00000004886b7c23 */ /* 0x100fe20008010070 */
[----:B------:R-:W-:Y:S01]  /*2ff0*/  FFMA.FTZ R112, R143, UR4, R112 ;  /* 0x000000048f707c23 */ /* 0x000fe20008010070 */
[----:B------:R-:W-:Y:S01]  /*3000*/  FADD.FTZ R105, R130, -R105 ;  /* 0x8000006982697221 */ /* 0x000fe20000010000 */
[----:B------:R-:W-:Y:S01]  /*3010*/  LOP3.LUT P6, RZ, R161, 0xff, RZ, 0xc0, !PT ;  /* 0x000000ffa1ff7812 */ /* 0x000fe200078cc0ff */
[----:B------:R-:W-:Y:S01]  /*3020*/  FADD.FTZ R107, R134, -R107 ;  /* 0x8000006b866b7221 */ /* 0x000fe20000010000 */
[----:B------:R-:W-:Y:S01]  /*3030*/  FADD.FTZ R112, R141, -R112 ;  /* 0x800000708d707221 */ /* 0x000fe20000010000 */
[----:B------:R-:W-:Y:S01]  /*3040*/  FMUL.FTZ R104, R105, UR23 ;  /* 0x0000001769687c20 */ /* 0x000fe20008410000 */
[----:B------:R-:W-:Y:S01]  /*3050*/  ISETP.GE.U32.AND P4, PT, R160, RZ, PT ;  /* 0x000000ffa000720c */ /* 0x000fe20003f86070 */
        /* <DEDUP_REMOVED lines=12> */
[----:B------:R-:W-:-:S02]  /*3120*/  FSEL R110, R110, RZ, P6 ;  /* 0x000000ff6e6e7208 */ /* 0x000fc40003000000 */
[C---:B------:R-:W-:Y:S02]  /*3130*/  ISETP.GE.U32.AND.EX P4, PT, R161.reuse, 0x1000000, PT, P4 ;  /* 0x01000000a100780c */ /* 0x040fe40003f86140 */
[----:B------:R-:W-:Y:S02]  /*3140*/  LOP3.LUT P6, RZ, R161, 0xff0000, RZ, 0xc0, !PT ;  /* 0x00ff0000a1ff7812 */ /* 0x000fe400078cc0ff */
[----:B------:R-:W-:Y:S02]  /*3150*/  FSEL R111, R111, RZ, P5 ;  /* 0x000000ff6f6f7208 */ /* 0x000fe40002800000 */
[----:B------:R-:W-:Y:S02]  /*3160*/  FSEL R113, R113, RZ, P4 ;  /* 0x000000ff71717208 */ /* 0x000fe40002000000 */
[----:B------:R-:W-:Y:S02]  /*3170*/  FSEL R112, R112, RZ, P6 ;  /* 0x000000ff70707208 */ /* 0x000fe40003000000 */
[----:B------:R-:W-:-:S02]  /*3180*/  F2FP.F16.F32.PACK_AB R110, R111, R110 ;  /* 0x0000006e6f6e723e */ /* 0x000fc400000000ff */
[----:B------:R-:W-:Y:S01]  /*3190*/  F2FP.F16.F32.PACK_AB R111, R113, R112 ;  /* 0x00000070716f723e */ /* 0x000fe200000000ff */
[----:B------:R-:W-:Y:S06]  /*31a0*/  BRA `(.L_x_6701) ;  /* 0x0000000000f47947 */ /* 0x000fec0003800000 */
.L_x_6700:
        /* <DEDUP_REMOVED lines=11> */
[----:B------:R-:W-:Y:S01]  /*3260*/  ISETP.GE.U32.AND P4, PT, R160, RZ, PT ;  /* 0x000000ffa000720c */ /* 0x000fe20003f86070 */
        /* <DEDUP_REMOVED lines=8> */
[----:B------:R-:W-:Y:S01]  /*32f0*/  ISETP.GE.U32.AND.EX P4, PT, R161, 0x1000000, PT, P4 ;  /* 0x01000000a100780c */ /* 0x000fe20003f86140 */
[----:B------:R-:W-:Y:S01]  /*3300*/  FMUL.FTZ R111, R111, UR22 ;  /* 0x000000166f6f7c20 */ /* 0x000fe20008410000 */
[----:B------:R-:W-:Y:S01]  /*3310*/  FSEL R108, R108, RZ, P5 ;  /* 0x000000ff6c6c7208 */ /* 0x000fe20002800000 */
[----:B------:R-:W-:Y:S01]  /*3320*/  FMUL.FTZ R109, R109, UR22 ;  /* 0x000000166d6d7c20 */ /* 0x000fe20008410000 */
[----:B------:R-:W-:Y:S01]  /*3330*/  LOP3.LUT P5, RZ, R161, 0xff00, RZ, 0xc0, !PT ;  /* 0x0000ff00a1ff7812 */ /* 0x000fe200078ac0ff */
[----:B------:R-:W-:Y:S01]  /*3340*/  FFMA.FTZ R114, R124, UR4, R112 ;  /* 0x000000047c727c23 */ /* 0x000fe20008010070 */
[----:B------:R-:W-:-:S02]  /*3350*/  FSEL R113, R113, RZ, P4 ;  /* 0x000000ff71717208 */ /* 0x000fc40002000000 */
[----:B------:R-:W-:Y:S01]  /*3360*/  LOP3.LUT P6, RZ, R161, 0xff, RZ, 0xc0, !PT ;  /* 0x000000ffa1ff7812 */ /* 0x000fe200078cc0ff */
[----:B------:R-:W-:Y:S01]  /*3370*/  FADD.FTZ R114, R133, -R114 ;  /* 0x8000007285727221 */ /* 0x000fe20000010000 */
[----:B------:R-:W-:Y:S02]  /*3380*/  FSEL R110, R111, RZ, P5 ;  /* 0x000000ff6f6e7208 */ /* 0x000fe40002800000 */
[----:B------:R-:W-:Y:S01]  /*3390*/  F2FP.F16.F32.PACK_AB R111, R113, R108 ;  /* 0x0000006c716f723e */ /* 0x000fe200000000ff */
[--C-:B------:R-:W-:Y:S01]  /*33a0*/  FFMA.FTZ R113, R9, UR4, R112.reuse ;  /* 0x0000000409717c23 */ /* 0x100fe20008010070 */
[----:B------:R-:W-:Y:S01]  /*33b0*/  FSEL R109, R109, RZ, P6 ;  /* 0x000000ff6d6d7208 */ /* 0x000fe20003000000 */
[--C-:B------:R-:W-:Y:S01]  /*33c0*/  FFMA.FTZ R108, R6, UR4, R112.reuse ;  /* 0x00000004066c7c23 */ /* 0x100fe20008010070 */
[----:B------:R-:W-:Y:S01]  /*33d0*/  FMUL.FTZ R114, R114, UR23 ;  /* 0x0000001772727c20 */ /* 0x000fe20008410000 */
[----:B------:R-:W-:Y:S01]  /*33e0*/  FADD.FTZ R113, R12, -R113 ;  /* 0x800000710c717221 */ /* 0x000fe20000010000 */
[----:B------:R-:W-:Y:S01]  /*33f0*/  F2FP.F16.F32.PACK_AB R110, R110, R109 ;  /* 0x0000006d6e6e723e */ /* 0x000fe200000000ff */
[----:B------:R-:W-:Y:S01]  /*3400*/  FFMA.FTZ R109, R7, UR4, R112 ;  /* 0x00000004076d7c23 */ /* 0x000fe20008010070 */
[----:B------:R-:W-:Y:S01]  /*3410*/  FADD.FTZ R108, R11, -R108 ;  /* 0x8000006c0b6c7221 */ /* 0x000fe20000010000 */
[----:B------:R-:W-:Y:S01]  /*3420*/  FMUL.FTZ R113, R113, UR23 ;  /* 0x0000001771717c20 */ /* 0x000fe20008410000 */
[----:B------:R-:W-:Y:S01]  /*3430*/  LOP3.LUT P6, RZ, R160, 0xff0000, RZ, 0xc0, !PT ;  /* 0x00ff0000a0ff7812 */ /* 0x000fe200078cc0ff */
        /* <DEDUP_REMOVED lines=11> */
[----:B------:R-:W-:Y:S01]  /*34f0*/  FSEL R112, R113, RZ, P6 ;  /* 0x000000ff71707208 */ /* 0x000fe20003000000 */
[----:B------:R-:W-:Y:S01]  /*3500*/  FMUL.FTZ R109, R109, UR22 ;  /* 0x000000166d6d7c20 */ /* 0x000fe20008410000 */
[----:B------:R-:W-:-:S02]  /*3510*/  LOP3.LUT P4, RZ, R160, 0xff000000, RZ, 0xc0, !PT ;  /* 0xff000000a0ff7812 */ /* 0x000fc4000788c0ff */
[----:B------:R-:W-:Y:S02]  /*3520*/  LOP3.LUT P6, RZ, R160, 0xff, RZ, 0xc0, !PT ;  /* 0x000000ffa0ff7812 */ /* 0x000fe400078cc0ff */
[----:B------:R-:W-:Y:S02]  /*3530*/  FSEL R113, R108, RZ, P5 ;  /* 0x000000ff6c717208 */ /* 0x000fe40002800000 */
[----:B------:R-:W-:Y:S02]  /*3540*/  FSEL R115, R114, RZ, P4 ;  /* 0x000000ff72737208 */ /* 0x000fe40002000000 */
[----:B------:R-:W-:Y:S02]  /*3550*/  FSEL R108, R109, RZ, P6 ;  /* 0x000000ff6d6c7208 */ /* 0x000fe40003000000 */
[----:B------:R-:W-:Y:S02]  /*3560*/  F2FP.F16.F32.PACK_AB R109, R115, R112 ;  /* 0x00000070736d723e */ /* 0x000fe400000000ff */
[----:B------:R-:W-:-:S07]  /*3570*/  F2FP.F16.F32.PACK_AB R108, R113, R108 ;  /* 0x0000006c716c723e */ /* 0x000fce00000000ff */
.L_x_6701:
        /* <DEDUP_REMOVED lines=8> */
.L_x_6690:
[----:B------:R-:W-:Y:S04]  /*3600*/  BSSY.RECONVERGENT B1, `(.L_x_6702) ;  /* 0x000008a000017945 */ /* 0x000fe80003800200 */
[----:B------:R-:W-:Y:S05]  /*3610*/  @!P3 BRA `(.L_x_6703) ;  /* 0x000000080020b947 */ /* 0x000fea0003800000 */
[----:B------:R-:W-:-:S04]  /*3620*/  UISETP.NE.U32.AND UP1, UPT, UR20, URZ, UPT ;  /* 0x000000ff1400728c */ /* 0x000fc8000bf25070 */
[----:B------:R-:W-:-:S09]  /*3630*/  UISETP.NE.AND.EX UP1, UPT, UR21, URZ, UPT, UP1 ;  /* 0x000000ff1500728c */ /* 0x000fd2000bf25310 */
[----:B------:R-:W-:Y:S05]  /*3640*/  BRA.U UP1, `(.L_x_6704) ;  /* 0x0000000101f87547 */ /* 0x000fea000b800000 */
[--C-:B------:R-:W-:Y:S01]  /*3650*/  FFMA.FTZ R109, R149, UR4, R112.reuse ;  /* 0x00000004956d7c23 */ /* 0x100fe20008010070 */
[----:B------:R-:W-:Y:S01]  /*3660*/  FFMA.FTZ R108, R156, UR4, R112 ;  /* 0x000000049c6c7c23 */ /* 0x000fe20008010070 */
[----:B------:R-:W-:Y:S02]  /*3670*/  ISETP.GE.U32.AND P0, PT, R164, RZ, PT ;  /* 0x000000ffa400720c */ /* 0x000fe40003f06070 */
[----:B------:R-:W-:Y:S01]  /*3680*/  FADD.FTZ R111, R146, -R109 ;  /* 0x8000006d926f7221 */ /* 0x000fe20000010000 */
[----:B------:R-:W-:Y:S01]  /*3690*/  FADD.FTZ R116, R153, -R108 ;  /* 0x8000006c99747221 */ /* 0x000fe20000010000 */
[--C-:B------:R-:W-:Y:S01]  /*36a0*/  FFMA.FTZ R109, R139, UR4, R112.reuse ;  /* 0x000000048b6d7c23 */ /* 0x100fe20008010070 */
[----:B------:R-:W-:Y:S01]  /*36b0*/  FFMA.FTZ R108, R142, UR4, R112 ;  /* 0x000000048e6c7c23 */ /* 0x000fe20008010070 */
[----:B-----5:R-:W-:Y:S01]  /*36c0*/  FFMA.FTZ R110, R111, UR23, R26 ;  /* 0x000000176f6e7c23 */ /* 0x020fe2000801001a */
[----:B------:R-:W-:Y:S01]  /*36d0*/  FFMA.FTZ R111, R116, UR23, R27 ;  /* 0x00000017746f7c23 */ /* 0x000fe2000801001b */
[----:B------:R-:W-:Y:S01]  /*36e0*/  FADD.FTZ R109, R144, -R109 ;  /* 0x8000006d906d7221 */ /* 0x000fe20000010000 */
[----:B------:R-:W-:Y:S01]  /*36f0*/  FADD.FTZ R114, R151, -R108 ;  /* 0x8000006c97727221 */ /* 0x000fe20000010000 */
[----:B------:R-:W-:Y:S01]  /*3700*/  FMUL.FTZ R110, R110, UR12 ;  /* 0x0000000c6e6e7c20 */ /* 0x000fe20008410000 */
[----:B------:R-:W-:Y:S01]  /*3710*/  FMUL.FTZ R111, R111, UR12 ;  /* 0x0000000c6f6f7c20 */ /* 0x000fe20008410000 */
[----:B------:R-:W-:Y:S01]  /*3720*/  FFMA.FTZ R108, R109, UR23, R24 ;  /* 0x000000176d6c7c23 */ /* 0x000fe20008010018 */
[----:B------:R-:W-:Y:S01]  /*3730*/  FFMA.FTZ R109, R114, UR23, R25 ;  /* 0x00000017726d7c23 */ /* 0x000fe20008010019 */
[----:B------:R-:W-:Y:S01]  /*3740*/  FMUL.FTZ R110, R110, UR22 ;  /* 0x000000166e6e7c20 */ /* 0x000fe20008410000 */
[----:B------:R-:W-:Y:S01]  /*3750*/  FMUL.FTZ R111, R111, UR22 ;  /* 0x000000166f6f7c20 */ /* 0x000fe20008410000 */
[----:B------:R-:W-:Y:S01]  /*3760*/  FMUL.FTZ R108, R108, UR12 ;  /* 0x0000000c6c6c7c20 */ /* 0x000fe20008410000 */
[----:B------:R-:W-:Y:S01]  /*3770*/  FMUL.FTZ R109, R109, UR12 ;  /* 0x0000000c6d6d7c20 */ /* 0x000fe20008410000 */
[C---:B------:R-:W-:Y:S01]  /*3780*/  LOP3.LUT P5, RZ, R165.reuse, 0xff0000, RZ, 0xc0, !PT ;  /* 0x00ff0000a5ff7812 */ /* 0x040fe200078ac0ff */
[----:B------:R-:W-:Y:S01]  /*3790*/  FFMA.FTZ R114, R128, UR4, R112 ;  /* 0x0000000480727c23 */ /* 0x000fe20008010070 */
[----:B------:R-:W-:Y:S01]  /*37a0*/  ISETP.GE.U32.AND.EX P0, PT, R165, 0x1000000, PT, P0 ;  /* 0x01000000a500780c */ /* 0x000fe20003f06100 */
[----:B------:R-:W-:Y:S01]  /*37b0*/  FMUL.FTZ R108, R108, UR22 ;  /* 0x000000166c6c7c20 */ /* 0x000fe20008410000 */
[----:B------:R-:W-:Y:S01]  /*37c0*/  FMUL.FTZ R109, R109, UR22 ;  /* 0x000000166d6d7c20 */ /* 0x000fe20008410000 */
[----:B------:R-:W-:Y:S01]  /*37d0*/  LOP3.LUT P4, RZ, R165, 0xff, RZ, 0xc0, !PT ;  /* 0x000000ffa5ff7812 */ /* 0x000fe2000788c0ff */
[----:B------:R-:W-:Y:S01]  /*37e0*/  FADD.FTZ R114, R125, -R114 ;  /* 0x800000727d727221 */ /* 0x000fe20000010000 */
[----:B------:R-:W-:-:S02]  /*37f0*/  LOP3.LUT P6, RZ, R165, 0xff00, RZ, 0xc0, !PT ;  /* 0x0000ff00a5ff7812 */ /* 0x000fc400078cc0ff */
[----:B------:R-:W-:Y:S01]  /*3800*/  FSEL R110, R110, RZ, P5 ;  /* 0x000000ff6e6e7208 */ /* 0x000fe20002800000 */
[----:B------:R-:W-:Y:S01]  /*3810*/  FFMA.FTZ R114, R114, UR23, R31 ;  /* 0x0000001772727c23 */ /* 0x000fe2000801001f */
[----:B------:R-:W-:Y:S02]  /*3820*/  FSEL R111, R111, RZ, P0 ;  /* 0x000000ff6f6f7208 */ /* 0x000fe40000000000 */
[----:B------:R-:W-:Y:S01]  /*3830*/  FSEL R108, R108, RZ, P4 ;  /* 0x000000ff6c6c7208 */ /* 0x000fe20002000000 */
[----:B------:R-:W-:Y:S01]  /*3840*/  FMUL.FTZ R114, R114, UR12 ;  /* 0x0000000c72727c20 */ /* 0x000fe20008410000 */
[----:B------:R-:W-:Y:S02]  /*3850*/  FSEL R109, R109, RZ, P6 ;  /* 0x000000ff6d6d7208 */ /* 0x000fe40003000000 */
[----:B------:R-:W-:Y:S02]  /*3860*/  F2FP.F16.F32.PACK_AB R111, R111, R110 ;  /* 0x0000006e6f6f723e */ /* 0x000fe400000000ff */
[----:B------:R-:W-:Y:S01]  /*3870*/  F2FP.F16.F32.PACK_AB R110, R109, R108 ;  /* 0x0000006c6d6e723e */ /* 0x000fe200000000ff */
[--C-:B------:R-:W-:Y:S01]  /*3880*/  FFMA.FTZ R108, R129, UR4, R112.reuse ;  /* 0x00000004816c7c23 */ /* 0x100fe20008010070 */
[----:B------:R-:W-:Y:S01]  /*3890*/  FFMA.FTZ R109, R122, UR4, R112 ;  /* 0x000000047a6d7c23 */ /* 0x000fe20008010070 */
[----:B------:R-:W-:-:S02]  /*38a0*/  LOP3.LUT P5, RZ, R164, 0xff0000, RZ, 0xc0, !PT ;  /* 0x00ff0000a4ff7812 */ /* 0x000fc400078ac0ff */
[----:B------:R-:W-:Y:S01]  /*38b0*/  FADD.FTZ R113, R127, -R108 ;  /* 0x8000006c7f717221 */ /* 0x000fe20000010000 */
[----:B------:R-:W-:Y:S01]  /*38c0*/  FFMA.FTZ R108, R123, UR4, R112 ;  /* 0x000000047b6c7c23 */ /* 0x000fe20008010070 */
[----:B------:R-:W-:Y:S01]  /*38d0*/  FADD.FTZ R116, R120, -R109 ;  /* 0x8000006d78747221 */ /* 0x000fe20000010000 */
[----:B------:R-:W-:Y:S01]  /*38e0*/  LOP3.LUT P6, RZ, R164, 0xff000000, RZ, 0xc0, !PT ;  /* 0xff000000a4ff7812 */ /* 0x000fe200078cc0ff */
[----:B------:R-:W-:Y:S01]  /*38f0*/  FFMA.FTZ R113, R113, UR23, R30 ;  /* 0x0000001771717c23 */ /* 0x000fe2000801001e */
[----:B------:R-:W-:Y:S01]  /*3900*/  FADD.FTZ R115, R121, -R108 ;  /* 0x8000006c79737221 */ /* 0x000fe20000010000 */
[----:B------:R-:W-:Y:S01]  /*3910*/  FFMA.FTZ R109, R116, UR23, R29 ;  /* 0x00000017746d7c23 */ /* 0x000fe2000801001d */
[----:B------:R-:W-:Y:S01]  /*3920*/  LOP3.LUT P4, RZ, R164, 0xff00, RZ, 0xc0, !PT ;  /* 0x0000ff00a4ff7812 */ /* 0x000fe2000788c0ff */
[----:B------:R-:W-:Y:S01]  /*3930*/  FMUL.FTZ R113, R113, UR12 ;  /* 0x0000000c71717c20 */ /* 0x000fe20008410000 */
[----:B------:R-:W-:Y:S01]  /*3940*/  FFMA.FTZ R108, R115, UR23, R28 ;  /* 0x00000017736c7c23 */ /* 0x000fe2000801001c */
        /* <DEDUP_REMOVED lines=8> */
[----:B------:R-:W-:Y:S02]  /*39d0*/  FSEL R115, R115, RZ, P6 ;  /* 0x000000ff73737208 */ /* 0x000fe40003000000 */
[----:B------:R-:W-:Y:S02]  /*39e0*/  FSEL R113, R109, RZ, P4 ;  /* 0x000000ff6d717208 */ /* 0x000fe40002000000 */
[----:B------:R-:W-:Y:S02]  /*39f0*/  FSEL R108, R108, RZ, P0 ;  /* 0x000000ff6c6c7208 */ /* 0x000fe40000000000 */
[----:B------:R-:W-:Y:S02]  /*3a00*/  F2FP.F16.F32.PACK_AB R109, R115, R114 ;  /* 0x00000072736d723e */ /* 0x000fe400000000ff */
[----:B------:R-:W-:Y:S01]  /*3a10*/  F2FP.F16.F32.PACK_AB R108, R113, R108 ;  /* 0x0000006c716c723e */ /* 0x000fe200000000ff */
[----:B------:R-:W-:Y:S06]  /*3a20*/  BRA `(.L_x_6705) ;  /* 0x0000000000f47947 */ /* 0x000fec0003800000 */
.L_x_6704:
        /* <DEDUP_REMOVED lines=20> */
[C---:B------:R-:W-:Y:S01]  /*3b70*/  LOP3.LUT P4, RZ, R164.reuse, 0xff00, RZ, 0xc0, !PT ;  /* 0x0000ff00a4ff7812 */ /* 0x040fe2000788c0ff */
[----:B------:R-:W-:Y:S01]  /*3b80*/  FMUL.FTZ R107, R107, UR22 ;  /* 0x000000166b6b7c20 */ /* 0x000fe20008410000 */
[----:B------:R-:W-:Y:S01]  /*3b90*/  LOP3.LUT P5, RZ, R164, 0xff0000, RZ, 0xc0, !PT ;  /* 0x00ff0000a4ff7812 */ /* 0x000fe200078ac0ff */
[----:B------:R-:W-:Y:S01]  /*3ba0*/  FFMA.FTZ R110, R156, UR4, R112 ;  /* 0x000000049c6e7c23 */ /* 0x000fe20008010070 */
[----:B------:R-:W-:-:S02]  /*3bb0*/  LOP3.LUT P6, RZ, R164, 0xff000000, RZ, 0xc0, !PT ;  /* 0xff000000a4ff7812 */ /* 0x000fc400078cc0ff */
[----:B------:R-:W-:Y:S01]  /*3bc0*/  FSEL R104, R104, RZ, P0 ;  /* 0x000000ff68687208 */ /* 0x000fe20000000000 */
        /* <DEDUP_REMOVED lines=10> */
[----:B------:R-:W-:Y:S01]  /*3c70*/  ISETP.GE.U32.AND P0, PT, R164, RZ, PT ;  /* 0x000000ffa400720c */ /* 0x000fe20003f06070 */
[----:B------:R-:W-:Y:S01]  /*3c80*/  FADD.FTZ R106, R151, -R104 ;  /* 0x80000068976a7221 */ /* 0x000fe20000010000 */
[----:B------:R-:W-:Y:S01]  /*3c90*/  FADD.FTZ R107, R146, -R107 ;  /* 0x8000006b926b7221 */ /* 0x000fe20000010000 */
[----:B------:R-:W-:Y:S01]  /*3ca0*/  FFMA.FTZ R104, R105, UR23, R24 ;  /* 0x0000001769687c23 */ /* 0x000fe20008010018 */
[----:B------:R-:W-:Y:S01]  /*3cb0*/  LOP3.LUT P6, RZ, R165, 0xff, RZ, 0xc0, !PT ;  /* 0x000000ffa5ff7812 */ /* 0x000fe200078cc0ff */
        /* <DEDUP_REMOVED lines=12> */
[----:B------:R-:W-:-:S02]  /*3d80*/  LOP3.LUT P4, RZ, R165, 0xff0000, RZ, 0xc0, !PT ;  /* 0x00ff0000a5ff7812 */ /* 0x000fc4000788c0ff */
[----:B------:R-:W-:Y:S02]  /*3d90*/  ISETP.GE.U32.AND.EX P0, PT, R165, 0x1000000, PT, P0 ;  /* 0x01000000a500780c */ /* 0x000fe40003f06100 */
[----:B------:R-:W-:Y:S02]  /*3da0*/  FSEL R110, R110, RZ, P6 ;  /* 0x000000ff6e6e7208 */ /* 0x000fe40003000000 */
[----:B------:R-:W-:Y:S02]  /*3db0*/  FSEL R111, R111, RZ, P5 ;  /* 0x000000ff6f6f7208 */ /* 0x000fe40002800000 */
[----:B------:R-:W-:Y:S02]  /*3dc0*/  FSEL R113, R113, RZ, P4 ;  /* 0x000000ff71717208 */ /* 0x000fe40002000000 */
[----:B------:R-:W-:Y:S02]  /*3dd0*/  FSEL R114, R114, RZ, P0 ;  /* 0x000000ff72727208 */ /* 0x000fe40000000000 */
[----:B------:R-:W-:-:S02]  /*3de0*/  F2FP.F16.F32.PACK_AB R110, R111, R110 ;  /* 0x0000006e6f6e723e */ /* 0x000fc400000000ff */
[----:B------:R-:W-:-:S07]  /*3df0*/  F2FP.F16.F32.PACK_AB R111, R114, R113 ;  /* 0x00000071726f723e */ /* 0x000fce00000000ff */
.L_x_6705:
        /* <DEDUP_REMOVED lines=10> */
.L_x_6703:
[----:B------:R-:W-:Y:S05]  /*3ea0*/  BSYNC.RECONVERGENT B1 ;  /* 0x0000000000017941 */ /* 0x000fea0003800200 */
.L_x_6702:
        /* <DEDUP_REMOVED lines=15> */
[----:B------:R-:W-:Y:S01]  /*3fa0*/  LOP3.LUT P5, RZ, R162, 0xff, RZ, 0xc0, !PT ;  /* 0x000000ffa2ff7812 */ /* 0x000fe200078ac0ff */
[----:B------:R-:W-:Y:S01]  /*3fb0*/  FFMA.FTZ R102, R103, UR23, R22 ;  /* 0x0000001767667c23 */ /* 0x000fe20008010016 */
[----:B------:R-:W-:Y:S01]  /*3fc0*/  FMUL.FTZ R104, R100, UR12 ;  /* 0x0000000c64687c20 */ /* 0x000fe20008410000 */
[----:B------:R-:W-:Y:S01]  /*3fd0*/  FMUL.FTZ R105, R101, UR12 ;  /* 0x0000000c65697c20 */ /* 0x000fe20008410000 */
[----:B------:R-:W-:Y:S01]  /*3fe0*/  LOP3.LUT P6, RZ, R162, 0xff00, RZ, 0xc0, !PT ;  /* 0x0000ff00a2ff7812 */ /* 0x000fe200078cc0ff */
[----:B------:R-:W-:Y:S01]  /*3ff0*/  FFMA.FTZ R103, R106, UR23, R23 ;  /* 0x000000176a677c23 */ /* 0x000fe20008010017 */
        /* <DEDUP_REMOVED lines=11> */
[--C-:B------:R-:W-:Y:S01]  /*40b0*/  FFMA.FTZ R111, R154, UR4, R112.reuse ;  /* 0x000000049a6f7c23 */ /* 0x100fe20008010070 */
[----:B------:R-:W-:Y:S01]  /*40c0*/  F2FP.F16.F32.PACK_AB R108, R105, R104 ;  /* 0x00000068696c723e */ /* 0x000fe200000000ff */
[----:B------:R-:W-:Y:S01]  /*40d0*/  FFMA.FTZ R105, R135, UR4, R112 ;  /* 0x0000000487697c23 */ /* 0x000fe20008010070 */
[----:B------:R-:W-:Y:S01]  /*40e0*/  FSEL R106, R106, RZ, P4 ;  /* 0x000000ff6a6a7208 */ /* 0x000fe20002000000 */
[----:B------:R-:W-:Y:S01]  /*40f0*/  FADD.FTZ R114, R152, -R111 ;  /* 0x8000006f98727221 */ /* 0x000fe20000010000 */
[----:B------:R-:W-:Y:S01]  /*4100*/  FSEL R107, R107, RZ, P5 ;  /* 0x000000ff6b6b7208 */ /* 0x000fe20002800000 */
[----:B------:R-:W-:Y:S01]  /*4110*/  FADD.FTZ R105, R132, -R105 ;  /* 0x8000006984697221 */ /* 0x000fe20000010000 */
[----:B------:R-:W-:-:S02]  /*4120*/  LOP3.LUT P4, RZ, R163, 0xff, RZ, 0xc0, !PT ;  /* 0x000000ffa3ff7812 */ /* 0x000fc4000788c0ff */
[----:B------:R-:W-:Y:S01]  /*4130*/  F2FP.F16.F32.PACK_AB R109, R107, R106 ;  /* 0x0000006a6b6d723e */ /* 0x000fe200000000ff */
[----:B------:R-:W-:Y:S01]  /*4140*/  FFMA.FTZ R104, R105, UR23, R16 ;  /* 0x0000001769687c23 */ /* 0x000fe20008010010 */
[----:B------:R-:W-:Y:S01]  /*4150*/  FFMA.FTZ R107, R140, UR4, R112 ;  /* 0x000000048c6b7c23 */ /* 0x000fe20008010070 */
[----:B------:R-:W-:Y:S02]  /*4160*/  LOP3.LUT P6, RZ, R163, 0xff00, RZ, 0xc0, !PT ;  /* 0x0000ff00a3ff7812 */ /* 0x000fe400078cc0ff */
[----:B------:R-:W-:Y:S01]  /*4170*/  FMUL.FTZ R105, R104, UR12 ;  /* 0x0000000c68697c20 */ /* 0x000fe20008410000 */
[----:B------:R-:W-:Y:S01]  /*4180*/  FADD.FTZ R106, R138, -R107 ;  /* 0x8000006b8a6a7221 */ /* 0x000fe20000010000 */
[----:B------:R-:W-:Y:S01]  /*4190*/  FADD.FTZ R107, R145, -R110 ;  /* 0x8000006e916b7221 */ /* 0x000fe20000010000 */
[----:B------:R-:W-:Y:S01]  /*41a0*/  LOP3.LUT P5, RZ, R163, 0xff0000, RZ, 0xc0, !PT ;  /* 0x00ff0000a3ff7812 */ /* 0x000fe200078ac0ff */
[----:B------:R-:W-:Y:S01]  /*41b0*/  FMUL.FTZ R110, R105, UR22 ;  /* 0x00000016696e7c20 */ /* 0x000fe20008410000 */
[----:B------:R-:W-:Y:S01]  /*41c0*/  FFMA.FTZ R105, R106, UR23, R17 ;  /* 0x000000176a697c23 */ /* 0x000fe20008010011 */
[----:B------:R-:W-:Y:S01]  /*41d0*/  FFMA.FTZ R106, R107, UR23, R18 ;  /* 0x000000176b6a7c23 */ /* 0x000fe20008010012 */
[----:B------:R-:W-:-:S02]  /*41e0*/  FFMA.FTZ R107, R114, UR23, R19 ;  /* 0x00000017726b7c23 */ /* 0x000fc40008010013 */
        /* <DEDUP_REMOVED lines=15> */
.L_x_6708:
        /* <DEDUP_REMOVED lines=30> */
[----:B------:R-:W-:Y:S01]  /*44c0*/  FFMA.FTZ R114, R114, UR23, R23 ;  /* 0x0000001772727c23 */ /* 0x000fe20008010017 */
[----:B------:R-:W-:Y:S02]  /*44d0*/  FSEL R108, R108, RZ, P5 ;  /* 0x000000ff6c6c7208 */ /* 0x000fe40002800000 */
[----:B------:R-:W-:Y:S01]  /*44e0*/  F2FP.F16.F32.PACK_AB R111, R110, R111 ;  /* 0x0000006f6e6f723e */ /* 0x000fe200000000ff */
[----:B------:R-:W-:Y:S01]  /*44f0*/  FMUL.FTZ R114, R114, UR12 ;  /* 0x0000000c72727c20 */ /* 0x000fe20008410000 */
[----:B------:R-:W-:Y:S01]  /*4500*/  F2FP.F16.F32.PACK_AB R110, R108, R109 ;  /* 0x0000006d6c6e723e */ /* 0x000fe200000000ff */
[--C-:B------:R-:W-:Y:S01]  /*4510*/  FFMA.FTZ R109, R13, UR4, R112.reuse ;  /* 0x000000040d6d7c23 */ /* 0x100fe20008010070 */
[--C-:B------:R-:W-:Y:S01]  /*4520*/  FFMA.FTZ R108, R10, UR4, R112.reuse ;  /* 0x000000040a6c7c23 */ /* 0x100fe20008010070 */
[----:B------:R-:W-:Y:S01]  /*4530*/  LOP3.LUT P6, RZ, R162, 0xff0000, RZ, 0xc0, !PT ;  /* 0x00ff0000a2ff7812 */ /* 0x000fe200078cc0ff */
[----:B------:R-:W-:Y:S01]  /*4540*/  FMUL.FTZ R115, R114, UR22 ;  /* 0x0000001672737c20 */ /* 0x000fe20008410000 */
        /* <DEDUP_REMOVED lines=22> */
.L_x_6709:
        /* <DEDUP_REMOVED lines=8> */
.L_x_6707:
[----:B------:R-:W-:Y:S05]  /*4730*/  BSYNC.RECONVERGENT B1 ;  /* 0x0000000000017941 */ /* 0x000fea0003800200 */
.L_x_6706:
        /* <DEDUP_REMOVED lines=52> */
[----:B------:R-:W-:Y:S01]  /*4a80*/  ISETP.GE.U32.AND P4, PT, R160, RZ, PT ;  /* 0x000000ffa000720c */ /* 0x000fe20003f86070 */
        /* <DEDUP_REMOVED lines=13> */
.L_x_6710:
        /* <DEDUP_REMOVED lines=24> */
[--C-:B------:R-:W-:Y:S01]  /*4ce0*/  FFMA.FTZ R113, R9, UR4, R112.reuse ;  /* 0x0000000409717c23 */ /* 0x100fe20008010070 */
[C---:B------:R-:W-:Y:S01]  /*4cf0*/  LOP3.LUT P6, RZ, R161.reuse, 0xff, RZ, 0xc0, !PT ;  /* 0x000000ffa1ff7812 */ /* 0x040fe200078cc0ff */
[----:B------:R-:W-:Y:S01]  /*4d00*/  FFMA.FTZ R114, R124, UR4, R112 ;  /* 0x000000047c727c23 */ /* 0x000fe20008010070 */
[----:B------:R-:W-:Y:S01]  /*4d10*/  LOP3.LUT P5, RZ, R161, 0xff00, RZ, 0xc0, !PT ;  /* 0x0000ff00a1ff7812 */ /* 0x000fe200078ac0ff */
[----:B------:R-:W-:Y:S01]  /*4d20*/  FADD.FTZ R113, R12, -R113 ;  /* 0x800000710c717221 */ /* 0x000fe20000010000 */
[----:B------:R-:W-:Y:S01]  /*4d30*/  FSEL R110, R110, RZ, P4 ;  /* 0x000000ff6e6e7208 */ /* 0x000fe20002000000 */
[----:B------:R-:W-:Y:S01]  /*4d40*/  FADD.FTZ R114, R133, -R114 ;  /* 0x8000007285727221 */ /* 0x000fe20000010000 */
[----:B------:R-:W-:Y:S01]  /*4d50*/  FSEL R109, R109, RZ, P6 ;  /* 0x000000ff6d6d7208 */ /* 0x000fe20003000000 */
[----:B------:R-:W-:Y:S01]  /*4d60*/  FFMA.FTZ R113, R113, UR23, R94 ;  /* 0x0000001771717c23 */ /* 0x000fe2000801005e */
[----:B------:R-:W-:Y:S01]  /*4d70*/  FSEL R108, R108, RZ, P5 ;  /* 0x000000ff6c6c7208 */ /* 0x000fe20002800000 */
[----:B------:R-:W-:Y:S01]  /*4d80*/  FFMA.FTZ R114, R114, UR23, R95 ;  /* 0x0000001772727c23 */ /* 0x000fe2000801005f */
        /* <DEDUP_REMOVED lines=11> */
[----:B------:R-:W-:Y:S01]  /*4e40*/  FFMA.FTZ R108, R108, UR23, R93 ;  /* 0x000000176c6c7c23 */ /* 0x000fe2000801005d */
[----:B------:R-:W-:Y:S01]  /*4e50*/  FFMA.FTZ R109, R109, UR23, R92 ;  /* 0x000000176d6d7c23 */ /* 0x000fe2000801005c */
[----:B------:R-:W-:Y:S01]  /*4e60*/  FMUL.FTZ R114, R114, UR22 ;  /* 0x0000001672727c20 */ /* 0x000fe20008410000 */
[----:B------:R-:W-:Y:S01]  /*4e70*/  FSEL R112, R113, RZ, P6 ;  /* 0x000000ff71707208 */ /* 0x000fe20003000000 */
[----:B------:R-:W-:Y:S01]  /*4e80*/  FMUL.FTZ R108, R108, UR12 ;  /* 0x0000000c6c6c7c20 */ /* 0x000fe20008410000 */
[----:B------:R-:W-:Y:S01]  /*4e90*/  FMUL.FTZ R109, R109, UR12 ;  /* 0x0000000c6d6d7c20 */ /* 0x000fe20008410000 */
[----:B------:R-:W-:-:S02]  /*4ea0*/  LOP3.LUT P4, RZ, R160, 0xff000000, RZ, 0xc0, !PT ;  /* 0xff000000a0ff7812 */ /* 0x000fc4000788c0ff */
[----:B------:R-:W-:Y:S01]  /*4eb0*/  FMUL.FTZ R108, R108, UR22 ;  /* 0x000000166c6c7c20 */ /* 0x000fe20008410000 */
[----:B------:R-:W-:Y:S01]  /*4ec0*/  FMUL.FTZ R109, R109, UR22 ;  /* 0x000000166d6d7c20 */ /* 0x000fe20008410000 */
[----:B------:R-:W-:Y:S02]  /*4ed0*/  LOP3.LUT P6, RZ, R160, 0xff, RZ, 0xc0, !PT ;  /* 0x000000ffa0ff7812 */ /* 0x000fe400078cc0ff */
[----:B------:R-:W-:Y:S02]  /*4ee0*/  FSEL R115, R114, RZ, P4 ;  /* 0x000000ff72737208 */ /* 0x000fe40002000000 */
[----:B------:R-:W-:Y:S02]  /*4ef0*/  FSEL R113, R108, RZ, P5 ;  /* 0x000000ff6c717208 */ /* 0x000fe40002800000 */
[----:B------:R-:W-:Y:S02]  /*4f00*/  FSEL R108, R109, RZ, P6 ;  /* 0x000000ff6d6c7208 */ /* 0x000fe40003000000 */
[----:B------:R-:W-:-:S02]  /*4f10*/  F2FP.F16.F32.PACK_AB R109, R115, R112 ;  /* 0x00000070736d723e */ /* 0x000fc400000000ff */
[----:B------:R-:W-:-:S07]  /*4f20*/  F2FP.F16.F32.PACK_AB R108, R113, R108 ;  /* 0x0000006c716c723e */ /* 0x000fce00000000ff */
.L_x_6711:
[----:B------:R-:W0:Y:S08]  /*4f30*/  @P0 LDC.64 R114, c[0x0][0x478] ;  /* 0x00011e00ff720b82 */ /* 0x000e300000000a00 */
[----:B------:R-:W1:Y:S01]  /*4f40*/  LDC.64 R112, c[0x0][0x468] ;  /* 0x00011a00ff707b82 */ /* 0x000e620000000a00 */
[----:B0-----:R-:W-:-:S05]  /*4f50*/  @P0 IMAD.WIDE.U32 R114, R0, 0x20, R114 ;  /* 0x0000002000720825 */ /* 0x001fca00078e0072 */
[----:B------:R3:W-:Y:S01]  /*4f60*/  @P0 STG.E.128 desc[UR14][R114.64], R100 ;  /* 0x0000006472000986 */ /* 0x0007e2000c101d0e */
[----:B-1----:R-:W-:-:S03]  /*4f70*/  IMAD.WIDE.U32 R112, R0, 0x10, R112 ;  /* 0x0000001000707825 */ /* 0x002fc600078e0070 */
[----:B------:R3:W-:Y:S04]  /*4f80*/  @P0 STG.E.128 desc[UR14][R114.64+0x10], R104 ;  /* 0x0000106872000986 */ /* 0x0007e8000c101d0e */
[----:B------:R3:W-:Y:S02]  /*4f90*/  STG.E.128 desc[UR14][R112.64], R108 ;  /* 0x0000006c70007986 */ /* 0x0007e4000c101d0e */
.L_x_6699:
[----:B------:R-:W-:Y:S05]  /*4fa0*/  BSYNC.RECONVERGENT B0 ;  /* 0x0000000000007941 */ /* 0x000fea0003800200 */
.L_x_6689:
[----:B------:R-:W-:Y:S02]  /*4fb0*/  UIADD3 UR7, UPT, UPT, UR7, UR24, URZ ;  /* 0x0000001807077290 */ /* 0x000fe4000fffe0ff */
[----:B------:R-:W-:Y:S02]  /*4fc0*/  UPLOP3.LUT UP2, UPT, UPT, UPT, UP2, 0x40, 0x4 ;  /* 0x000000000004789c */ /* 0x000fe40003f4e820 */
[----:B------:R-:W-:-:S09]  /*4fd0*/  UISETP.GE.AND UP1, UPT, UR7, UR25, UPT ;  /* 0x000000190700728c */ /* 0x000fd2000bf26270 */
[----:B------:R-:W-:Y:S05]  /*4fe0*/  BRA.U !UP1, `(.L_x_6712) ;  /* 0xffffffb509647547 */ /* 0x000fea000b83ffff */
.L_x_6680:
        /* <DEDUP_REMOVED lines=32> */
.L_x_6713:
        /* <DEDUP_REMOVED lines=9> */
.L_x_10782:


//--------------------- .text._ZN10layer_norm13ln_bwd_kernelINS_13Kernel_traitsI6__halfS2_fS2_fjLj3072ELj1ELj1ELj4ELj16ENS_18Kernel_traits_baseILj3072ES2_S2_fS2_fjLj128EEEEELb1ELb0ELb0ELb1EEEvNS_9BwdParamsE --------------------------
	.section	.text._ZN10layer_norm13ln_bwd_kernelINS_13Kernel_traitsI6__halfS2_fS2_fjLj3072ELj1ELj1ELj4ELj16ENS_18Kernel_traits_baseILj3072ES2_S2_fS2_fjLj128EEEEELb1ELb0ELb0ELb1EEEvNS_9BwdParamsE,"ax",@progbits
	.align	128
        .global         _ZN10layer_norm13ln_bwd_kernelINS_13Kernel_traitsI6__halfS2_fS2_fjLj3072ELj1ELj1ELj4ELj16ENS_18Kernel_traits_baseILj3072ES2_S2_fS2_fjLj128EEEEELb1ELb0ELb0ELb1EEEvNS_9BwdParamsE
        .type           _ZN10layer_norm13ln_bwd_kernelINS_13Kernel_traitsI6__halfS2_fS2_fjLj3072ELj1ELj1ELj4ELj16ENS_18Kernel_traits_baseILj3072ES2_S2_fS2_fjLj128EEEEELb1ELb0ELb0ELb1EEEvNS_9BwdParamsE,@function
        .size           _ZN10layer_norm13ln_bwd_kernelINS_13Kernel_traitsI6__halfS2_fS2_fjLj3072ELj1ELj1ELj4ELj16ENS_18Kernel_traits_baseILj3072ES2_S2_fS2_fjLj128EEEEELb1ELb0ELb0ELb1EEEvNS_9BwdParamsE,(.L_x_10783 - _ZN10layer_norm13ln_bwd_kernelINS_13Kernel_traitsI6__halfS2_fS2_fjLj3072ELj1ELj1ELj4ELj16ENS_18Kernel_traits_baseILj3072ES2_S2_fS2_fjLj128EEEEELb1ELb0ELb0ELb1EEEvNS_9BwdParamsE)
        .other          _ZN10layer_norm13ln_bwd_kernelINS_13Kernel_traitsI6__halfS2_fS2_fjLj3072ELj1ELj1ELj4ELj16ENS_18Kernel_traits_baseILj3072ES2_S2_fS2_fjLj128EEEEELb1ELb0ELb0ELb1EEEvNS_9BwdParamsE,@"STO_CUDA_ENTRY STV_DEFAULT"
_ZN10layer_norm13ln_bwd_kernelINS_13Kernel_traitsI6__halfS2_fS2_fjLj3072ELj1ELj1ELj4ELj16ENS_18Kernel_traits_baseILj3072ES2_S2_fS2_fjLj128EEEEELb1ELb0ELb0ELb1EEEvNS_9BwdParamsE:
.text._ZN10layer_norm13ln_bwd_kernelINS_13Kernel_traitsI6__halfS2_fS2_fjLj3072ELj1ELj1ELj4ELj16ENS_18Kernel_traits_baseILj3072ES2_S2_fS2_fjLj128EEEEELb1ELb0ELb0ELb1EEEvNS_9BwdParamsE:
        /* <DEDUP_REMOVED lines=56> */
[----:B------:R-:W-:Y:S02]  /*0380*/  CS2R R116, SRZ ;  /* 0x0000000000747805 */ /* 0x000fe4000001ff00 */
[----:B------:R-:W-:-:S02]  /*0390*/  CS2R R118, SRZ ;  /* 0x0000000000767805 */ /* 0x000fc4000001ff00 */
[----:B------:R-:W-:Y:S01]  /*03a0*/  CS2R R108, SRZ ;  /* 0x00000000006c7805 */ /* 0x000fe2000001ff00 */
[----:B------:R-:W1:Y:S01]  /*03b0*/  LDCU UR7, c[0x0][0x408] ;  /* 0x00008100ff0777ac */ /* 0x000e620008000800 */
[----:B0-----:R-:W3:Y:S01]  /*03c0*/  LDG.E.128 R124, desc[UR14][R2.64] ;  /* 0x0000000e027c7981 */ /* 0x001ee2000c1e1d00 */
[----:B------:R-:W0:Y:S03]  /*03d0*/  LDCU UR17, c[0x0][0x388] ;  /* 0x00007100ff1177ac */ /* 0x000e260008000800 */
[----:B------:R-:W4:Y:S01]  /*03e0*/  LDG.E.128 R132, desc[UR14][R2.64+0x800] ;  /* 0x0008000e02847981 */ /* 0x000f22000c1e1d00 */
[----:B------:R-:W0:Y:S03]  /*03f0*/  LDCU.U8 UR16, c[0x0][0x410] ;  /* 0x00008200ff1077ac */ /* 0x000e260008000000 */
[----:B------:R-:W5:Y:S01]  /*0400*/  LDG.E.128 R140, desc[UR14][R2.64+0x1000] ;  /* 0x0010000e028c7981 */ /* 0x000f62000c1e1d00 */
[----:B------:R-:W-:Y:S01]  /*0410*/  MOV R145, RZ ;  /* 0x000000ff00917202 */ /* 0x000fe20000000f00 */
[----:B--2---:R-:W-:Y:S01]  /*0420*/  UISETP.NE.U32.AND UP0, UPT, UR4, URZ, UPT ;  /* 0x000000ff0400728c */ /* 0x004fe2000bf05070 */
[----:B------:R-:W2:Y:S03]  /*0430*/  LDCU UR20, c[0x0][0x400] ;  /* 0x00008000ff1477ac */ /* 0x000ea60008000800 */
[----:B------:R-:W-:Y:S01]  /*0440*/  UISETP.NE.AND.EX UP0, UPT, UR5, URZ, UPT, UP0 ;  /* 0x000000ff0500728c */ /* 0x000fe2000bf05300 */
[----:B------:R-:W0:Y:S01]  /*0450*/  LDCU.64 UR22, c[0x0][0x478] ;  /* 0x00008f00ff1677ac */ /* 0x000e220008000a00 */
[----:B------:R-:W0:Y:S01]  /*0460*/  LDCU.128 UR8, c[0x0][0x3c0] ;  /* 0x00007800ff0877ac */ /* 0x000e220008000c00 */
[----:B------:R-:W0:Y:S01]  /*0470*/  LDCU.64 UR18, c[0x0][0x438] ;  /* 0x00008700ff1277ac */ /* 0x000e220008000a00 */
[----:B------:R-:W0:Y:S01]  /*0480*/  LDCU.64 UR24, c[0x0][0x380] ;  /* 0x00007000ff1877ac */ /* 0x000e220008000a00 */
[----:B---3--:R-:W-:-:S02]  /*0490*/  HADD2.F32 R120, -RZ, R124.H0_H0 ;  /* 0x2000007cff787230 */ /* 0x008fc40000004100 */
[----:B------:R-:W-:Y:S02]  /*04a0*/  HADD2.F32 R121, -RZ, R124.H1_H1 ;  /* 0x3000007cff797230 */ /* 0x000fe40000004100 */
[--C-:B------:R-:W-:Y:S02]  /*04b0*/  HADD2.F32 R122, -RZ, R125.reuse.H0_H0 ;  /* 0x2000007dff7a7230 */ /* 0x100fe40000004100 */
[----:B------:R-:W-:Y:S02]  /*04c0*/  HADD2.F32 R123, -RZ, R125.H1_H1 ;  /* 0x3000007dff7b7230 */ /* 0x000fe40000004100 */
[--C-:B----4-:R-:W-:Y:S02]  /*04d0*/  HADD2.F32 R128, -RZ, R132.reuse.H0_H0 ;  /* 0x20000084ff807230 */ /* 0x110fe40000004100 */
[----:B------:R-:W-:Y:S02]  /*04e0*/  HADD2.F32 R129, -RZ, R132.H1_H1 ;  /* 0x30000084ff817230 */ /* 0x000fe40000004100 */
[----:B------:R-:W-:-:S02]  /*04f0*/  HADD2.F32 R130, -RZ, R133.H0_H0 ;  /* 0x20000085ff827230 */ /* 0x000fc40000004100 */
[----:B------:R-:W-:Y:S02]  /*0500*/  HADD2.F32 R131, -RZ, R133.H1_H1 ;  /* 0x30000085ff837230 */ /* 0x000fe40000004100 */
[--C-:B-----5:R-:W-:Y:S02]  /*0510*/  HADD2.F32 R136, -RZ, R140.reuse.H0_H0 ;  /* 0x2000008cff887230 */ /* 0x120fe40000004100 */
        /* <DEDUP_REMOVED lines=10> */
[----:B------:R-:W-:Y:S02]  /*05c0*/  HADD2.F32 R134, -RZ, R135.H0_H0 ;  /* 0x20000087ff867230 */ /* 0x000fe40000004100 */
[----:B------:R-:W-:Y:S02]  /*05d0*/  HADD2.F32 R142, -RZ, R143.H0_H0 ;  /* 0x2000008fff8e7230 */ /* 0x000fe40000004100 */
[----:B------:R-:W-:Y:S02]  /*05e0*/  HADD2.F32 R127, -RZ, R127.H1_H1 ;  /* 0x3000007fff7f7230 */ /* 0x000fe40000004100 */
[----:B------:R-:W-:Y:S02]  /*05f0*/  HADD2.F32 R135, -RZ, R135.H1_H1 ;  /* 0x30000087ff877230 */ /* 0x000fe40000004100 */
[----:B012---:R-:W-:-:S07]  /*0600*/  HADD2.F32 R143, -RZ, R143.H1_H1 ;  /* 0x3000008fff8f7230 */ /* 0x007fce0000004100 */
.L_x_6729:
        /* <DEDUP_REMOVED lines=10> */
[----:B------:R-:W-:-:S06]  /*06b0*/  UIMAD.WIDE UR4, UR6, 0x4, UR10 ;  /* 0x00000004060478a5 */ /* 0x000fcc000f8e020a */
[----:B------:R-:W-:Y:S02]  /*06c0*/  MOV R38, UR4 ;  /* 0x0000000400267c02 */ /* 0x000fe40008000f00 */
[----:B------:R-:W-:Y:S02]  /*06d0*/  MOV R39, UR5 ;  /* 0x0000000500277c02 */ /* 0x000fe40008000f00 */
[----:B------:R-:W-:Y:S01]  /*06e0*/  ISETP.NE.U32.AND P1, PT, RZ, UR18, PT ;  /* 0x00000012ff007c0c */ /* 0x000fe2000bf25070 */
[----:B------:R-:W3:Y:S02]  /*06f0*/  @UP0 LDCU.64 UR4, c[0x0][0x3e0] ;  /* 0x00007c00ff0407ac */ /* 0x000ee40008000a00 */
[----:B------:R-:W4:Y:S01]  /*0700*/  LDG.E R146, desc[UR14][R38.64] ;  /* 0x0000000e26927981 */ /* 0x000f22000c1e1900 */
[----:B0-----:R-:W-:-:S03]  /*0710*/  LEA.HI.SX32 R151, R0, R107, 0x1d ;  /* 0x0000006b00977211 */ /* 0x001fc600078feaff */
[----:B------:R-:W4:Y:S02]  /*0720*/  LDG.E R0, desc[UR14][R36.64] ;  /* 0x0000000e24007981 */ /* 0x000f24000c1e1900 */
[C---:B-1----:R-:W-:Y:S01]  /*0730*/  IMAD.WIDE.U32 R2, R151.reuse, 0x20, R154 ;  /* 0x0000002097027825 */ /* 0x042fe200078e009a */
[----:B------:R-:W-:-:S04]  /*0740*/  IADD3 R149, PT, PT, R151, 0x80, RZ ;  /* 0x0000008097957810 */ /* 0x000fc80007ffe0ff */
[----:B------:R-:W4:Y:S01]  /*0750*/  LDG.E.128 R56, desc[UR14][R2.64] ;  /* 0x0000000e02387981 */ /* 0x000f22000c1e1d00 */
[----:B--2---:R-:W-:-:S03]  /*0760*/  IMAD.WIDE.U32 R52, R149, 0x10, R44 ;  /* 0x0000001095347825 */ /* 0x004fc600078e002c */
[----:B------:R0:W2:Y:S01]  /*0770*/  LDG.E.128 R64, desc[UR14][R2.64+0x10] ;  /* 0x0000100e02407981 */ /* 0x0000a2000c1e1d00 */
[----:B------:R-:W-:-:S03]  /*0780*/  IADD3 R147, PT, PT, R151, 0x100, RZ ;  /* 0x0000010097937810 */ /* 0x000fc60007ffe0ff */
[----:B------:R-:W2:Y:S01]  /*0790*/  LDG.E.128 R52, desc[UR14][R52.64] ;  /* 0x0000000e34347981 */ /* 0x000ea2000c1e1d00 */
[----:B------:R-:W-:-:S04]  /*07a0*/  IMAD.WIDE.U32 R60, R151, 0x10, R44 ;  /* 0x00000010973c7825 */ /* 0x000fc800078e002c */
[--C-:B------:R-:W-:Y:S02]  /*07b0*/  IMAD.WIDE.U32 R152, R149, 0x20, R154.reuse ;  /* 0x0000002095987825 */ /* 0x100fe400078e009a */
[----:B------:R-:W2:Y:S02]  /*07c0*/  LDG.E.128 R60, desc[UR14][R60.64] ;  /* 0x0000000e3c3c7981 */ /* 0x000ea4000c1e1d00 */
[C---:B------:R-:W-:Y:S02]  /*07d0*/  IMAD.WIDE.U32 R154, R147.reuse, 0x20, R154 ;  /* 0x00000020939a7825 */ /* 0x040fe400078e009a */
[----:B------:R-:W2:Y:S04]  /*07e0*/  LDG.E.128 R48, desc[UR14][R152.64+0x10] ;  /* 0x0000100e98307981 */ /* 0x000ea8000c1e1d00 */
[----:B------:R-:W2:Y:S04]  /*07f0*/  LDG.E.128 R36, desc[UR14][R154.64] ;  /* 0x0000000e9a247981 */ /* 0x000ea8000c1e1d00 */
[----:B------:R-:W2:Y:S01]  /*0800*/  LDG.E.128 R68, desc[UR14][R152.64] ;  /* 0x0000000e98447981 */ /* 0x000ea2000c1e1d00 */
[----:B------:R-:W-:-:S03]  /*0810*/  IMAD.WIDE.U32 R44, R147, 0x10, R44 ;  /* 0x00000010932c7825 */ /* 0x000fc600078e002c */
[----:B------:R-:W2:Y:S04]  /*0820*/  LDG.E.128 R40, desc[UR14][R154.64+0x10] ;  /* 0x0000100e9a287981 */ /* 0x000ea8000c1e1d00 */
[----:B------:R-:W2:Y:S01]  /*0830*/  LDG.E.128 R44, desc[UR14][R44.64] ;  /* 0x0000000e2c2c7981 */ /* 0x000ea2000c1e1d00 */
[----:B------:R-:W-:Y:S02]  /*0840*/  ISETP.NE.AND.EX P1, PT, RZ, UR19, PT, P1 ;  /* 0x00000013ff007c0c */ /* 0x000fe4000bf25310 */
[----:B------:R-:W-:Y:S02]  /*0850*/  ISETP.NE.AND P4, PT, RZ, UR16, PT ;  /* 0x00000010ff007c0c */ /* 0x000fe4000bf85270 */
[----:B------:R-:W-:Y:S01]  /*0860*/  PLOP3.LUT P5, PT, PT, PT, UP0, 0x80, 0x8 ;  /* 0x000000000008781c */ /* 0x000fe20003faf008 */
[----:B---3--:R-:W-:-:S06]  /*0870*/  @UP0 UIMAD.WIDE UR4, UR6, 0x2, UR4 ;  /* 0x00000002060408a5 */ /* 0x008fcc000f8e0204 */
[----:B0-----:R-:W-:Y:S02]  /*0880*/  MOV R2, UR4 ;  /* 0x0000000400027c02 */ /* 0x001fe40008000f00 */
[----:B------:R-:W-:-:S05]  /*0890*/  MOV R3, UR5 ;  /* 0x0000000500037c02 */ /* 0x000fca0008000f00 */
[----:B------:R0:W3:Y:S01]  /*08a0*/  @P5 LDG.E.U16 R144, desc[UR14][R2.64] ;  /* 0x0000000e02905981 */ /* 0x0000e2000c1e1500 */
[----:B------:R-:W1:Y:S01]  /*08b0*/  S2R R200, SR_CgaCtaId ;  /* 0x0000000000c87919 */ /* 0x000e620000008800 */
[----:B------:R-:W-:Y:S01]  /*08c0*/  LOP3.LUT P3, RZ, R107, 0x1f, RZ, 0xc0, !PT ;  /* 0x0000001f6bff7812 */ /* 0x000fe2000786c0ff */
[----:B0-----:R-:W0:Y:S01]  /*08d0*/  LDC.64 R2, c[0x0][0x3b0] ;  /* 0x0000ec00ff027b82 */ /* 0x001e220000000a00 */
[----:B----4-:R-:W-:-:S05]  /*08e0*/  FSEL R150, R0, RZ, !P4 ;  /* 0x000000ff00967208 */ /* 0x010fca0006000000 */
[C---:B------:R-:W-:Y:S01]  /*08f0*/  FADD.FTZ R165, -R150.reuse, R58 ;  /* 0x0000003a96a57221 */ /* 0x040fe20000010100 */
[C---:B------:R-:W-:Y:S02]  /*0900*/  FADD.FTZ R171, -R150.reuse, R59 ;  /* 0x0000003b96ab7221 */ /* 0x040fe40000010100 */
[----:B------:R-:W4:Y:S01]  /*0910*/  @P1 LDC.64 R58, c[0x0][0x438] ;  /* 0x00010e00ff3a1b82 */ /* 0x000f220000000a00 */
[C---:B--2---:R-:W-:Y:S01]  /*0920*/  FADD.FTZ R172, -R150.reuse, R64 ;  /* 0x0000004096ac7221 */ /* 0x044fe20000010100 */
[C---:B------:R-:W-:Y:S01]  /*0930*/  FADD.FTZ R180, -R150.reuse, R65 ;  /* 0x0000004196b47221 */ /* 0x040fe20000010100 */
[C---:B------:R-:W-:Y:S01]  /*0940*/  FADD.FTZ R186, -R150.reuse, R66 ;  /* 0x0000004296ba7221 */ /* 0x040fe20000010100 */
[----:B------:R-:W-:Y:S01]  /*0950*/  FADD.FTZ R192, -R150, R67 ;  /* 0x0000004396c07221 */ /* 0x000fe20000010100 */
[--C-:B------:R-:W-:Y:S02]  /*0960*/  HADD2.F32 R65, -RZ, R52.reuse.H0_H0 ;  /* 0x20000034ff417230 */ /* 0x100fe40000004100 */
[----:B------:R-:W-:-:S02]  /*0970*/  HADD2.F32 R64, -RZ, R52.H1_H1 ;  /* 0x30000034ff407230 */ /* 0x000fc40000004100 */
[--C-:B------:R-:W-:Y:S02]  /*0980*/  HADD2.F32 R67, -RZ, R53.reuse.H0_H0 ;  /* 0x20000035ff437230 */ /* 0x100fe40000004100 */
[----:B------:R-:W-:Y:S02]  /*0990*/  HADD2.F32 R66, -RZ, R53.H1_H1 ;  /* 0x30000035ff427230 */ /* 0x000fe40000004100 */
[----:B------:R-:W2:Y:S01]  /*09a0*/  @P1 LDC.64 R52, c[0x0][0x438] ;  /* 0x00010e00ff341b82 */ /* 0x000ea20000000a00 */
[----:B------:R-:W-:Y:S01]  /*09b0*/  R2UR UR12, R146 ;  /* 0x00000000920c72ca */ /* 0x000fe200000e0000 */
[--C-:B------:R-:W-:Y:S02]  /*09c0*/  HADD2.F32 R155, -RZ, R63.reuse.H0_H0 ;  /* 0x2000003fff9b7230 */ /* 0x100fe40000004100 */
[----:B------:R-:W-:Y:S02]  /*09d0*/  HADD2.F32 R148, -RZ, R63.H1_H1 ;  /* 0x3000003fff947230 */ /* 0x000fe40000004100 */
[----:B------:R-:W-:Y:S01]  /*09e0*/  FADD.FTZ R174, -R150, R48 ;  /* 0x0000003096ae7221 */ /* 0x000fe20000010100 */
[----:B------:R-:W-:-:S02]  /*09f0*/  HADD2.F32 R63, -RZ, R60.H0_H0 ;  /* 0x2000003cff3f7230 */ /* 0x000fc40000004100 */
[C---:B------:R-:W-:Y:S01]  /*0a00*/  FADD.FTZ R182, -R150.reuse, R49 ;  /* 0x0000003196b67221 */ /* 0x040fe20000010100 */
[C---:B------:R-:W-:Y:S01]  /*0a10*/  FADD.FTZ R0, -R150.reuse, R56 ;  /* 0x0000003896007221 */ /* 0x040fe20000010100 */
[C---:B------:R-:W-:Y:S01]  /*0a20*/  FADD.FTZ R49, -R150.reuse, R36 ;  /* 0x0000002496317221 */ /* 0x040fe20000010100 */
[----:B------:R-:W-:Y:S01]  /*0a30*/  FADD.FTZ R48, -R150, R37 ;  /* 0x0000002596307221 */ /* 0x000fe20000010100 */
[----:B----4-:R-:W-:-:S04]  /*0a40*/  @P1 IMAD.WIDE.U32 R36, R151, 0x20, R58 ;  /* 0x0000002097241825 */ /* 0x010fc800078e003a */
[----:B------:R-:W-:Y:S01]  /*0a50*/  FMUL.FTZ R159, R120, R63 ;  /* 0x0000003f789f7220 */ /* 0x000fe20000410000 */
[----:B------:R-:W-:Y:S01]  /*0a60*/  FADD.FTZ R163, -R150, R57 ;  /* 0x0000003996a37221 */ /* 0x000fe20000010100 */
[----:B------:R-:W-:Y:S02]  /*0a70*/  HADD2.F32 R60, -RZ, R60.H1_H1 ;  /* 0x3000003cff3c7230 */ /* 0x000fe40000004100 */
[----:B------:R-:W-:Y:S01]  /*0a80*/  FMUL.FTZ R0, R0, UR12 ;  /* 0x0000000c00007c20 */ /* 0x000fe20008410000 */
[--C-:B------:R-:W-:Y:S01]  /*0a90*/  HADD2.F32 R153, -RZ, R61.reuse.H0_H0 ;  /* 0x2000003dff997230 */ /* 0x100fe20000004100 */
[----:B------:R-:W5:Y:S01]  /*0aa0*/  @P1 LDG.E.128 R4, desc[UR14][R36.64] ;  /* 0x0000000e24041981 */ /* 0x000f62000c1e1d00 */
[----:B------:R-:W-:Y:S01]  /*0ab0*/  FMUL.FTZ R163, R163, UR12 ;  /* 0x0000000ca3a37c20 */ /* 0x000fe20008410000 */
[----:B------:R-:W-:Y:S01]  /*0ac0*/  FMUL.FTZ R154, R121, R60 ;  /* 0x0000003c799a7220 */ /* 0x000fe20000410000 */
[----:B------:R-:W4:Y:S01]  /*0ad0*/  @P1 LDC.64 R56, c[0x0][0x438] ;  /* 0x00010e00ff381b82 */ /* 0x000f220000000a00 */
[----:B------:R1:W5:Y:S01]  /*0ae0*/  @P1 LDG.E.128 R8, desc[UR14][R36.64+0x10] ;  /* 0x0000100e24081981 */ /* 0x000362000c1e1d00 */
[----:B------:R-:W-:-:S02]  /*0af0*/  HADD2.F32 R146, -RZ, R61.H1_H1 ;  /* 0x3000003dff927230 */ /* 0x000fc40000004100 */
[----:B------:R-:W-:Y:S01]  /*0b00*/  FMUL.FTZ R156, R122, R153 ;  /* 0x000000997a9c7220 */ /* 0x000fe20000410000 */
[----:B------:R-:W-:Y:S01]  /*0b10*/  FMUL.FTZ R165, R165, UR12 ;  /* 0x0000000ca5a57c20 */ /* 0x000fe20008410000 */
[----:B--2---:R-:W-:-:S04]  /*0b20*/  @P1 IMAD.WIDE.U32 R52, R147, 0x20, R52 ;  /* 0x0000002093341825 */ /* 0x004fc800078e0034 */
[----:B-1----:R-:W-:Y:S01]  /*0b30*/  FADD.FTZ R37, RZ, R159 ;  /* 0x0000009fff257221 */ /* 0x002fe20000010000 */
[----:B------:R-:W-:Y:S01]  /*0b40*/  FFMA.FTZ R36, R0, R159, RZ ;  /* 0x0000009f00247223 */ /* 0x000fe200000100ff */
[--C-:B------:R-:W-:Y:S02]  /*0b50*/  HADD2.F32 R61, -RZ, R62.reuse.H0_H0 ;  /* 0x2000003eff3d7230 */ /* 0x100fe40000004100 */
[----:B------:R-:W-:Y:S01]  /*0b60*/  FMUL.FTZ R162, R123, R146 ;  /* 0x000000927ba27220 */ /* 0x000fe20000410000 */
[----:B------:R-:W-:Y:S01]  /*0b70*/  FADD.FTZ R37, R154, R37 ;  /* 0x000000259a257221 */ /* 0x000fe20000010000 */
[----:B------:R-:W-:Y:S01]  /*0b80*/  FFMA.FTZ R36, R163, R154, R36 ;  /* 0x0000009aa3247223 */ /* 0x000fe20000010024 */
[----:B------:R-:W-:Y:S01]  /*0b90*/  FMUL.FTZ R171, R171, UR12 ;  /* 0x0000000cabab7c20 */ /* 0x000fe20008410000 */
[----:B------:R-:W5:Y:S01]  /*0ba0*/  @P1 LDG.E.128 R20, desc[UR14][R52.64] ;  /* 0x0000000e34141981 */ /* 0x000f62000c1e1d00 */
[----:B------:R-:W-:Y:S01]  /*0bb0*/  FADD.FTZ R37, R156, R37 ;  /* 0x000000259c257221 */ /* 0x000fe20000010000 */
[----:B------:R-:W-:Y:S01]  /*0bc0*/  FFMA.FTZ R36, R165, R156, R36 ;  /* 0x0000009ca5247223 */ /* 0x000fe20000010024 */
[----:B------:R-:W-:Y:S01]  /*0bd0*/  HADD2.F32 R62, -RZ, R62.H1_H1 ;  /* 0x3000003eff3e7230 */ /* 0x000fe20000004100 */
[----:B------:R1:W5:Y:S01]  /*0be0*/  @P1 LDG.E.128 R24, desc[UR14][R52.64+0x10] ;  /* 0x0000100e34181981 */ /* 0x000362000c1e1d00 */
[----:B------:R-:W-:Y:S01]  /*0bf0*/  FMUL.FTZ R168, R124, R61 ;  /* 0x0000003d7ca87220 */ /* 0x000fe20000410000 */
[----:B------:R-:W-:Y:S01]  /*0c00*/  FMUL.FTZ R172, R172, UR12 ;  /* 0x0000000cacac7c20 */ /* 0x000fe20008410000 */
[----:B------:R-:W-:Y:S01]  /*0c10*/  FMUL.FTZ R180, R180, UR12 ;  /* 0x0000000cb4b47c20 */ /* 0x000fe20008410000 */
[----:B------:R-:W-:Y:S01]  /*0c20*/  FMUL.FTZ R178, R125, R62 ;  /* 0x0000003e7db27220 */ /* 0x000fe20000410000 */
[----:B-1----:R-:W-:Y:S01]  /*0c30*/  FADD.FTZ R53, R162, R37 ;  /* 0x00000025a2357221 */ /* 0x002fe20000010000 */
[----:B------:R-:W-:-:S03]  /*0c40*/  FFMA.FTZ R37, R171, R162, R36 ;  /* 0x000000a2ab257223 */ /* 0x000fc60000010024 */
[----:B------:R-:W-:Y:S01]  /*0c50*/  FADD.FTZ R53, R168, R53 ;  /* 0x00000035a8357221 */ /* 0x000fe20000010000 */
[----:B------:R-:W-:Y:S01]  /*0c60*/  FFMA.FTZ R37, R172, R168, R37 ;  /* 0x000000a8ac257223 */ /* 0x000fe20000010025 */
[----:B------:R-:W-:Y:S01]  /*0c70*/  FMUL.FTZ R183, R126, R155 ;  /* 0x0000009b7eb77220 */ /* 0x000fe20000410000 */
[----:B------:R-:W-:Y:S01]  /*0c80*/  FMUL.FTZ R186, R186, UR12 ;  /* 0x0000000cbaba7c20 */ /* 0x000fe20008410000 */
[----:B------:R-:W-:Y:S01]  /*0c90*/  FADD.FTZ R36, R178, R53 ;  /* 0x00000035b2247221 */ /* 0x000fe20000010000 */
[----:B------:R-:W-:Y:S01]  /*0ca0*/  FFMA.FTZ R37, R180, R178, R37 ;  /* 0x000000b2b4257223 */ /* 0x000fe20000010025 */
[----:B------:R-:W-:Y:S01]  /*0cb0*/  FMUL.FTZ R189, R127, R148 ;  /* 0x000000947fbd7220 */ /* 0x000fe20000410000 */
[----:B------:R-:W-:Y:S01]  /*0cc0*/  FADD.FTZ R158, -R150, R68 ;  /* 0x00000044969e7221 */ /* 0x000fe20000010100 */
[----:B------:R-:W-:Y:S01]  /*0cd0*/  FADD.FTZ R36, R183, R36 ;  /* 0x00000024b7247221 */ /* 0x000fe20000010000 */
[----:B------:R-:W-:Y:S01]  /*0ce0*/  FMUL.FTZ R192, R192, UR12 ;  /* 0x0000000cc0c07c20 */ /* 0x000fe20008410000 */
[----:B------:R-:W-:Y:S01]  /*0cf0*/  FFMA.FTZ R37, R186, R183, R37 ;  /* 0x000000b7ba257223 */ /* 0x000fe20000010025 */
[----:B----4-:R-:W-:-:S04]  /*0d00*/  @P1 IMAD.WIDE.U32 R56, R149, 0x20, R56 ;  /* 0x0000002095381825 */ /* 0x010fc800078e0038 */
[----:B------:R-:W-:Y:S01]  /*0d10*/  FMUL.FTZ R53, R128, R65 ;  /* 0x0000004180357220 */ /* 0x000fe20000410000 */
[----:B------:R-:W-:Y:S01]  /*0d20*/  FADD.FTZ R36, R189, R36 ;  /* 0x00000024bd247221 */ /* 0x000fe20000010000 */
[----:B------:R-:W-:Y:S01]  /*0d30*/  FADD.FTZ R160, -R150, R69 ;  /* 0x0000004596a07221 */ /* 0x000fe20000010100 */
[----:B------:R-:W-:Y:S01]  /*0d40*/  FMUL.FTZ R52, R158, UR12 ;  /* 0x0000000c9e347c20 */ /* 0x000fe20008410000 */
[----:B------:R-:W-:Y:S01]  /*0d50*/  FFMA.FTZ R37, R192, R189, R37 ;  /* 0x000000bdc0257223 */ /* 0x000fe20000010025 */
[----:B------:R-:W5:Y:S01]  /*0d60*/  @P1 LDG.E.128 R12, desc[UR14][R56.64] ;  /* 0x0000000e380c1981 */ /* 0x000f62000c1e1d00 */
[----:B------:R-:W-:Y:S01]  /*0d70*/  FADD.FTZ R36, R53, R36 ;  /* 0x0000002435247221 */ /* 0x000fe20000010000 */
[----:B------:R-:W-:Y:S02]  /*0d80*/  FADD.FTZ R161, -R150, R70 ;  /* 0x0000004696a17221 */ /* 0x000fe40000010100 */
[----:B------:R1:W5:Y:S01]  /*0d90*/  @P1 LDG.E.128 R16, desc[UR14][R56.64+0x10] ;  /* 0x0000100e38101981 */ /* 0x000362000c1e1d00 */
[----:B------:R-:W-:Y:S01]  /*0da0*/  FFMA.FTZ R37, R52, R53, R37 ;  /* 0x0000003534257223 */ /* 0x000fe20000010025 */
[----:B------:R-:W-:Y:S01]  /*0db0*/  FMUL.FTZ R167, R130, R67 ;  /* 0x0000004382a77220 */ /* 0x000fe20000410000 */
[----:B------:R-:W-:Y:S01]  /*0dc0*/  FADD.FTZ R164, -R150, R71 ;  /* 0x0000004796a47221 */ /* 0x000fe20000010100 */
[----:B------:R-:W-:Y:S01]  /*0dd0*/  FMUL.FTZ R158, R161, UR12 ;  /* 0x0000000ca19e7c20 */ /* 0x000fe20008410000 */
[----:B-1----:R-:W-:Y:S01]  /*0de0*/  FMUL.FTZ R57, R129, R64 ;  /* 0x0000004081397220 */ /* 0x002fe20000410000 */
[----:B------:R-:W-:-:S03]  /*0df0*/  FMUL.FTZ R56, R160, UR12 ;  /* 0x0000000ca0387c20 */ /* 0x000fc60008410000 */
[----:B------:R-:W-:Y:S01]  /*0e00*/  FADD.FTZ R36, R57, R36 ;  /* 0x0000002439247221 */ /* 0x000fe20000010000 */
[----:B------:R-:W-:Y:S01]  /*0e10*/  FFMA.FTZ R37, R56, R57, R37 ;  /* 0x0000003938257223 */ /* 0x000fe20000010025 */
[--C-:B------:R-:W-:Y:S02]  /*0e20*/  HADD2.F32 R69, -RZ, R54.reuse.H0_H0 ;  /* 0x20000036ff457230 */ /* 0x100fe40000004100 */
[----:B------:R-:W-:Y:S01]  /*0e30*/  FMUL.FTZ R173, R131, R66 ;  /* 0x0000004283ad7220 */ /* 0x000fe20000410000 */
[----:B------:R-:W-:Y:S01]  /*0e40*/  FADD.FTZ R36, R167, R36 ;  /* 0x00000024a7247221 */ /* 0x000fe20000010000 */
[----:B------:R-:W-:Y:S01]  /*0e50*/  FMUL.FTZ R164, R164, UR12 ;  /* 0x0000000ca4a47c20 */ /* 0x000fe20008410000 */
[----:B------:R-:W-:Y:S01]  /*0e60*/  FFMA.FTZ R37, R158, R167, R37 ;  /* 0x000000a79e257223 */ /* 0x000fe20000010025 */
[----:B------:R-:W-:Y:S02]  /*0e70*/  HADD2.F32 R54, -RZ, R54.H1_H1 ;  /* 0x30000036ff367230 */ /* 0x000fe40000004100 */
[----:B------:R-:W-:Y:S01]  /*0e80*/  FMUL.FTZ R170, R132, R69 ;  /* 0x0000004584aa7220 */ /* 0x000fe20000410000 */
[----:B------:R-:W-:Y:S01]  /*0e90*/  FADD.FTZ R161, R173, R36 ;  /* 0x00000024ada17221 */ /* 0x000fe20000010000 */
[----:B------:R-:W-:Y:S01]  /*0ea0*/  FMUL.FTZ R174, R174, UR12 ;  /* 0x0000000caeae7c20 */ /* 0x000fe20008410000 */
[----:B------:R-:W-:Y:S01]  /*0eb0*/  FFMA.FTZ R37, R164, R173, R37 ;  /* 0x000000ada4257223 */ /* 0x000fe20000010025 */
[----:B------:R-:W-:-:S02]  /*0ec0*/  HADD2.F32 R71, -RZ, R55.H0_H0 ;  /* 0x20000037ff477230 */ /* 0x000fc40000004100 */
[----:B------:R-:W-:Y:S01]  /*0ed0*/  FMUL.FTZ R179, R133, R54 ;  /* 0x0000003685b37220 */ /* 0x000fe20000410000 */
[----:B------:R-:W-:Y:S01]  /*0ee0*/  FADD.FTZ R36, R170, R161 ;  /* 0x000000a1aa247221 */ /* 0x000fe20000010000 */
[----:B------:R-:W-:Y:S01]  /*0ef0*/  FADD.FTZ R188, -R150, R50 ;  /* 0x0000003296bc7221 */ /* 0x000fe20000010100 */
[----:B------:R-:W-:Y:S01]  /*0f00*/  FMUL.FTZ R182, R182, UR12 ;  /* 0x0000000cb6b67c20 */ /* 0x000fe20008410000 */
[----:B------:R-:W-:Y:S01]  /*0f10*/  FFMA.FTZ R37, R174, R170, R37 ;  /* 0x000000aaae257223 */ /* 0x000fe20000010025 */
[----:B------:R-:W-:Y:S02]  /*0f20*/  HADD2.F32 R68, -RZ, R55.H1_H1 ;  /* 0x30000037ff447230 */ /* 0x000fe40000004100 */
[----:B------:R-:W-:Y:S01]  /*0f30*/  FMUL.FTZ R185, R134, R71 ;  /* 0x0000004786b97220 */ /* 0x000fe20000410000 */
[----:B------:R-:W-:Y:S01]  /*0f40*/  FADD.FTZ R36, R179, R36 ;  /* 0x00000024b3247221 */ /* 0x000fe20000010000 */
[----:B------:R-:W-:Y:S01]  /*0f50*/  FADD.FTZ R152, -R150, R51 ;  /* 0x0000003396987221 */ /* 0x000fe20000010100 */
[----:B------:R-:W-:Y:S01]  /*0f60*/  FMUL.FTZ R188, R188, UR12 ;  /* 0x0000000cbcbc7c20 */ /* 0x000fe20008410000 */
[----:B------:R-:W-:Y:S01]  /*0f70*/  FFMA.FTZ R37, R182, R179, R37 ;  /* 0x000000b3b6257223 */ /* 0x000fe20000010025 */
[----:B------:R-:W-:-:S02]  /*0f80*/  HADD2.F32 R51, -RZ, R44.H0_H0 ;  /* 0x2000002cff337230 */ /* 0x000fc40000004100 */
        /* <DEDUP_REMOVED lines=39> */
[----:B------:R-:W-:Y:S01]  /*1200*/  FADD.FTZ R43, -R150, R43 ;  /* 0x0000002b962b7221 */ /* 0x000fe20000010100 */
[----:B------:R-:W-:Y:S02]  /*1210*/  HADD2.F32 R150, -RZ, R47.H1_H1 ;  /* 0x3000002fff967230 */ /* 0x000fe40000004100 */
[----:B------:R-:W-:Y:S01]  /*1220*/  FADD.FTZ R39, R36, R187 ;  /* 0x000000bb24277221 */ /* 0x000fe20000010000 */
[----:B------:R-:W-:Y:S01]  /*1230*/  FMUL.FTZ R193, R42, UR12 ;  /* 0x0000000c2ac17c20 */ /* 0x000fe20008410000 */
[----:B------:R-:W-:Y:S01]  /*1240*/  FMUL.FTZ R196, R142, R157 ;  /* 0x0000009d8ec47220 */ /* 0x000fe20000410000 */
        /* <DEDUP_REMOVED lines=28> */
[----:B------:R-:W-:Y:S02]  /*1410*/  LEA R40, R200, R37, 0x18 ;  /* 0x00000025c8287211 */ /* 0x000fe400078ec0ff */
        /* <DEDUP_REMOVED lines=21> */
[----:B---3--:R-:W-:-:S05]  /*1570*/  @P5 HADD2.F32 R144, -RZ, R144.H0_H0 ;  /* 0x20000090ff905230 */ /* 0x008fca0000004100 */
[----:B------:R-:W-:Y:S01]  /*1580*/  @P5 R2UR UR4, R144 ;  /* 0x00000000900452ca */ /* 0x000fe200000e0000 */
[----:B------:R-:W-:Y:S01]  /*1590*/  UMOV UR5, 0x3f800000 ;  /* 0x3f80000000057882 */ /* 0x000fe20000000000 */
        /* <DEDUP_REMOVED lines=15> */
[----:B------:R-:W-:-:S03]  /*1690*/  @UP0 UMOV UR5, UR4 ;  /* 0x0000000400050c82 */ /* 0x000fc60008000000 */
[----:B------:R-:W-:Y:S01]  /*16a0*/  R2UR UR13, R43 ;  /* 0x000000002b0d72ca */ /* 0x000fe200000e0000 */
        /* <DEDUP_REMOVED lines=96> */
[----:B------:R-:W-:Y:S02]  /*1cb0*/  LOP3.LUT P3, RZ, R46, 0xff000000, RZ, 0xc0, !PT ;  /* 0xff0000002eff7812 */ /* 0x000fe4000786c0ff */
[C---:B------:R-:W-:Y:S02]  /*1cc0*/  LOP3.LUT P4, RZ, R47.reuse, 0xff00, RZ, 0xc0, !PT ;  /* 0x0000ff002fff7812 */ /* 0x040fe4000788c0ff */
[C---:B------:R-:W-:Y:S02]  /*1cd0*/  LOP3.LUT P5, RZ, R47.reuse, 0xff0000, RZ, 0xc0, !PT ;  /* 0x00ff00002fff7812 */ /* 0x040fe400078ac0ff */
[----:B------:R-:W-:Y:S02]  /*1ce0*/  ISETP.GE.U32.AND.EX P0, PT, R47, 0x1000000, PT, P0 ;  /* 0x010000002f00780c */ /* 0x000fe40003f06100 */
[----:B------:R-:W-:Y:S02]  /*1cf0*/  FSEL R38, R39, RZ, P6 ;  /* 0x000000ff27267208 */ /* 0x000fe40003000000 */
        /* <DEDUP_REMOVED lines=10> */
.L_x_6716:
[--C-:B------:R-:W-:Y:S01]  /*1da0*/  FFMA.FTZ R192, R192, UR13, R49.reuse ;  /* 0x0000000dc0c07c23 */ /* 0x100fe20008010031 */
[--C-:B------:R-:W-:Y:S01]  /*1db0*/  FFMA.FTZ R186, R186, UR13, R49.reuse ;  /* 0x0000000dbaba7c23 */ /* 0x100fe20008010031 */
[----:B-----5:R-:W-:Y:S01]  /*1dc0*/  ISETP.GE.U32.AND P0, PT, R46, RZ, PT ;  /* 0x000000ff2e00720c */ /* 0x020fe20003f06070 */
[----:B------:R-:W-:Y:S01]  /*1dd0*/  UMOV UR4, UR7 ;  /* 0x0000000700047c82 */ /* 0x000fe20008000000 */
[----:B------:R-:W-:Y:S01]  /*1de0*/  FADD.FTZ R192, R189, -R192 ;  /* 0x800000c0bdc07221 */ /* 0x000fe20000010000 */
[----:B------:R-:W-:Y:S01]  /*1df0*/  FADD.FTZ R183, R183, -R186 ;  /* 0x800000bab7b77221 */ /* 0x000fe20000010000 */
[----:B------:R-:W-:Y:S01]  /*1e00*/  ISETP.GE.U32.AND.EX P0, PT, R47, 0x1000000, PT, P0 ;  /* 0x010000002f00780c */ /* 0x000fe20003f06100 */
        /* <DEDUP_REMOVED lines=11> */
[----:B------:R-:W-:Y:S01]  /*1ec0*/  LOP3.LUT P5, RZ, R47, 0xff0000, RZ, 0xc0, !PT ;  /* 0x00ff00002fff7812 */ /* 0x000fe200078ac0ff */
[----:B------:R-:W-:Y:S01]  /*1ed0*/  FADD.FTZ R178, R178, -R33 ;  /* 0x80000021b2b27221 */ /* 0x000fe20000010000 */
[----:B------:R-:W-:Y:S01]  /*1ee0*/  LOP3.LUT P3, RZ, R46, 0xff, RZ, 0xc0, !PT ;  /* 0x000000ff2eff7812 */ /* 0x000fe2000786c0ff */
[----:B------:R-:W-:Y:S01]  /*1ef0*/  FADD.FTZ R154, R154, -R163 ;  /* 0x800000a39a9a7221 */ /* 0x000fe20000010000 */
[----:B------:R-:W-:Y:S01]  /*1f00*/  FSEL R51, R29, RZ, P0 ;  /* 0x000000ff1d337208 */ /* 0x000fe20000000000 */
[----:B------:R-:W-:Y:S01]  /*1f10*/  FFMA.FTZ R29, R172, UR13, R49 ;  /* 0x0000000dac1d7c23 */ /* 0x000fe20008010031 */
[----:B------:R-:W-:Y:S01]  /*1f20*/  LOP3.LUT P1, RZ, R46, 0xff00, RZ, 0xc0, !PT ;  /* 0x0000ff002eff7812 */ /* 0x000fe2000782c0ff */
[----:B------:R-:W-:Y:S01]  /*1f30*/  FADD.FTZ R165, R156, -R165 ;  /* 0x800000a59ca57221 */ /* 0x000fe20000010000 */
[----:B------:R-:W-:Y:S01]  /*1f40*/  LOP3.LUT P4, RZ, R46, 0xff0000, RZ, 0xc0, !PT ;  /* 0x00ff00002eff7812 */ /* 0x000fe2000788c0ff */
[----:B------:R-:W-:Y:S01]  /*1f50*/  FADD.FTZ R29, R168, -R29 ;  /* 0x8000001da81d7221 */ /* 0x000fe20000010000 */
[----:B------:R-:W-:Y:S01]  /*1f60*/  LOP3.LUT P6, RZ, R46, 0xff000000, RZ, 0xc0, !PT ;  /* 0xff0000002eff7812 */ /* 0x000fe200078cc0ff */
[----:B------:R-:W-:Y:S01]  /*1f70*/  FADD.FTZ R162, R162, -R171 ;  /* 0x800000aba2a27221 */ /* 0x000fe20000010000 */
[----:B------:R-:W-:Y:S01]  /*1f80*/  FADD.FTZ R159, R159, -R0 ;  /* 0x800000009f9f7221 */ /* 0x000fe20000010000 */
[----:B------:R-:W-:Y:S01]  /*1f90*/  FSEL R46, R28, RZ, P5 ;  /* 0x000000ff1c2e7208 */ /* 0x000fe20002800000 */
        /* <DEDUP_REMOVED lines=26> */
[----:B------:R-:W-:Y:S02]  /*2140*/  F2FP.F16.F32.PACK_AB R39, R51, R46 ;  /* 0x0000002e3327723e */ /* 0x000fe400000000ff */
[----:B------:R-:W-:Y:S02]  /*2150*/  F2FP.F16.F32.PACK_AB R38, R43, R42 ;  /* 0x0000002a2b26723e */ /* 0x000fe400000000ff */
[----:B------:R-:W-:Y:S02]  /*2160*/  F2FP.F16.F32.PACK_AB R37, R40, R37 ;  /* 0x000000252825723e */ /* 0x000fe400000000ff */
[----:B------:R-:W-:-:S07]  /*2170*/  F2FP.F16.F32.PACK_AB R36, R41, R0 ;  /* 0x000000002924723e */ /* 0x000fce00000000ff */
.L_x_6717:
        /* <DEDUP_REMOVED lines=12> */
[----:B0-----:R-:W-:Y:S01]  /*2240*/  FFMA.FTZ R29, R174, UR13, R49 ;  /* 0x0000000dae1d7c23 */ /* 0x001fe20008010031 */
        /* <DEDUP_REMOVED lines=59> */
.L_x_6718:
[--C-:B------:R-:W-:Y:S01]  /*2600*/  FFMA.FTZ R56, R56, UR13, R49.reuse ;  /* 0x0000000d38387c23 */ /* 0x100fe20008010031 */
[--C-:B------:R-:W-:Y:S01]  /*2610*/  FFMA.FTZ R158, R158, UR13, R49.reuse ;  /* 0x0000000d9e9e7c23 */ /* 0x100fe20008010031 */
[--C-:B0-----:R-:W-:Y:S01]  /*2620*/  FFMA.FTZ R37, R174, UR13, R49.reuse ;  /* 0x0000000dae257c23 */ /* 0x101fe20008010031 */
[----:B------:R-:W-:Y:S01]  /*2630*/  FFMA.FTZ R164, R164, UR13, R49 ;  /* 0x0000000da4a47c23 */ /* 0x000fe20008010031 */
[----:B------:R-:W-:Y:S01]  /*2640*/  FADD.FTZ R56, R57, -R56 ;  /* 0x8000003839387221 */ /* 0x000fe20000010000 */
[----:B------:R-:W-:Y:S01]  /*2650*/  FADD.FTZ R167, R167, -R158 ;  /* 0x8000009ea7a77221 */ /* 0x000fe20000010000 */
[----:B------:R-:W-:Y:S01]  /*2660*/  FADD.FTZ R37, R170, -R37 ;  /* 0x80000025aa257221 */ /* 0x000fe20000010000 */
[----:B------:R-:W-:Y:S01]  /*2670*/  FFMA.FTZ R182, R182, UR13, R49 ;  /* 0x0000000db6b67c23 */ /* 0x000fe20008010031 */
        /* <DEDUP_REMOVED lines=53> */
.L_x_6719:
        /* <DEDUP_REMOVED lines=69> */
.L_x_6720:
        /* <DEDUP_REMOVED lines=61> */
.L_x_6721:
[----:B------:R-:W0:Y:S01]  /*31f0*/  @P0 LDC.64 R2, c[0x0][0x478] ;  /* 0x00011e00ff020b82 */ /* 0x000e220000000a00 */
[----:B------:R-:W-:-:S04]  /*3200*/  IMAD.WIDE.U32 R40, R147, 0x10, R40 ;  /* 0x0000001093287825 */ /* 0x000fc800078e0028 */
[----:B0-----:R-:W-:-:S05]  /*3210*/  @P0 IMAD.WIDE.U32 R2, R147, 0x20, R2 ;  /* 0x0000002093020825 */ /* 0x001fca00078e0002 */
[----:B------:R0:W-:Y:S04]  /*3220*/  @P0 STG.E.128 desc[UR14][R2.64], R32 ;  /* 0x0000002002000986 */ /* 0x0001e8000c101d0e */
[----:B------:R0:W-:Y:S04]  /*3230*/  @P0 STG.E.128 desc[UR14][R2.64+0x10], R28 ;  /* 0x0000101c02000986 */ /* 0x0001e8000c101d0e */
[----:B------:R0:W-:Y:S01]  /*3240*/  STG.E.128 desc[UR14][R40.64], R36 ;  /* 0x0000002428007986 */ /* 0x0001e2000c101d0e */
[----:B------:R-:W-:Y:S05]  /*3250*/  BRA `(.L_x_6722) ;  /* 0x00000018002c7947 */ /* 0x000fea0003800000 */
.L_x_6715:
[----:B------:R-:W-:-:S04]  /*3260*/  ISETP.NE.U32.AND P0, PT, RZ, UR22, PT ;  /* 0x00000016ff007c0c */ /* 0x000fc8000bf05070 */
[----:B------:R-:W-:-:S13]  /*3270*/  ISETP.NE.AND.EX P0, PT, RZ, UR23, PT, P0 ;  /* 0x00000017ff007c0c */ /* 0x000fda000bf05300 */
[----:B------:R-:W-:Y:S05]  /*3280*/  @P0 BRA `(.L_x_6723) ;  /* 0x0000000000fc0947 */ /* 0x000fea0003800000 */
[--C-:B------:R-:W-:Y:S01]  /*3290*/  FFMA.FTZ R163, R163, UR13, R49.reuse ;  /* 0x0000000da3a37c23 */ /* 0x100fe20008010031 */
[--C-:B------:R-:W-:Y:S01]  /*32a0*/  FFMA.FTZ R165, R165, UR13, R49.reuse ;  /* 0x0000000da5a57c23 */ /* 0x100fe20008010031 */
[----:B------:R-:W-:Y:S01]  /*32b0*/  FFMA.FTZ R39, R172, UR13, R49 ;  /* 0x0000000dac277c23 */ /* 0x000fe20008010031 */
        /* <DEDUP_REMOVED lines=60> */
.L_x_6723:
[--C-:B------:R-:W-:Y:S01]  /*3680*/  FFMA.FTZ R29, R172, UR13, R49.reuse ;  /* 0x0000000dac1d7c23 */ /* 0x100fe20008010031 */
[--C-:B------:R-:W-:Y:S01]  /*3690*/  FFMA.FTZ R186, R186, UR13, R49.reuse ;  /* 0x0000000dbaba7c23 */ /* 0x100fe20008010031 */
[----:B------:R-:W-:Y:S01]  /*36a0*/  FFMA.FTZ R192, R192, UR13, R49 ;  /* 0x0000000dc0c07c23 */ /* 0x000fe20008010031 */
[----:B------:R-:W-:Y:S01]  /*36b0*/  UMOV UR4, UR7 ;  /* 0x0000000700047c82 */ /* 0x000fe20008000000 */
[----:B------:R-:W-:Y:S01]  /*36c0*/  FADD.FTZ R29, R168, -R29 ;  /* 0x8000001da81d7221 */ /* 0x000fe20000010000 */
[----:B------:R-:W-:Y:S01]  /*36d0*/  FADD.FTZ R186, R183, -R186 ;  /* 0x800000bab7ba7221 */ /* 0x000fe20000010000 */
[----:B------:R-:W-:Y:S01]  /*36e0*/  FADD.FTZ R192, R189, -R192 ;  /* 0x800000c0bdc07221 */ /* 0x000fe20000010000 */
[----:B-----5:R-:W-:Y:S01]  /*36f0*/  LOP3.LUT P5, RZ, R47, 0xff, RZ, 0xc0, !PT ;  /* 0x000000ff2fff7812 */ /* 0x020fe200078ac0ff */
[----:B------:R-:W-:Y:S01]  /*3700*/  FMUL.FTZ R28, R29, UR12 ;  /* 0x0000000c1d1c7c20 */ /* 0x000fe20008410000 */
[----:B------:R-:W-:Y:S01]  /*3710*/  FMUL.FTZ R30, R186, UR12 ;  /* 0x0000000cba1e7c20 */ /* 0x000fe20008410000 */
[----:B------:R-:W-:Y:S01]  /*3720*/  FMUL.FTZ R31, R192, UR12 ;  /* 0x0000000cc01f7c20 */ /* 0x000fe20008410000 */
[----:B------:R-:W-:Y:S01]  /*3730*/  ISETP.GE.U32.AND P1, PT, R46, RZ, PT ;  /* 0x000000ff2e00720c */ /* 0x000fe20003f26070 */
[----:B------:R-:W-:Y:S01]  /*3740*/  FMUL.FTZ R29, R28, UR5 ;  /* 0x000000051c1d7c20 */ /* 0x000fe20008410000 */
[----:B------:R-:W-:Y:S01]  /*3750*/  FMUL.FTZ R32, R30, UR5 ;  /* 0x000000051e207c20 */ /* 0x000fe20008410000 */
[----:B------:R-:W-:Y:S01]  /*3760*/  FMUL.FTZ R33, R31, UR5 ;  /* 0x000000051f217c20 */ /* 0x000fe20008410000 */
[--C-:B------:R-:W-:Y:S01]  /*3770*/  FFMA.FTZ R163, R163, UR13, R49.reuse ;  /* 0x0000000da3a37c23 */ /* 0x100fe20008010031 */
[----:B------:R-:W-:Y:S01]  /*3780*/  FMUL.FTZ R29, R29, UR4 ;  /* 0x000000041d1d7c20 */ /* 0x000fe20008410000 */
[--C-:B------:R-:W-:Y:S01]  /*3790*/  FFMA.FTZ R165, R165, UR13, R49.reuse ;  /* 0x0000000da5a57c23 */ /* 0x100fe20008010031 */
[--C-:B------:R-:W-:Y:S01]  /*37a0*/  FFMA.FTZ R171, R171, UR13, R49.reuse ;  /* 0x0000000dabab7c23 */ /* 0x100fe20008010031 */
[--C-:B------:R-:W-:Y:S01]  /*37b0*/  FFMA.FTZ R0, R0, UR13, R49.reuse ;  /* 0x0000000d00007c23 */ /* 0x100fe20008010031 */
[----:B------:R-:W-:Y:S01]  /*37c0*/  FMUL.FTZ R32, R32, UR4 ;  /* 0x0000000420207c20 */ /* 0x000fe20008410000 */
[----:B------:R-:W-:Y:S01]  /*37d0*/  FSEL R42, R29, RZ, P5 ;  /* 0x000000ff1d2a7208 */ /* 0x000fe20002800000 */
[----:B------:R-:W-:Y:S01]  /*37e0*/  FFMA.FTZ R29, R180, UR13, R49 ;  /* 0x0000000db41d7c23 */ /* 0x000fe20008010031 */
[----:B------:R-:W-:Y:S01]  /*37f0*/  FMUL.FTZ R33, R33, UR4 ;  /* 0x0000000421217c20 */ /* 0x000fe20008410000 */
[C---:B------:R-:W-:Y:S01]  /*3800*/  LOP3.LUT P6, RZ, R47.reuse, 0xff0000, RZ, 0xc0, !PT ;  /* 0x00ff00002fff7812 */ /* 0x040fe200078cc0ff */
[----:B------:R-:W-:Y:S01]  /*3810*/  FADD.FTZ R163, R154, -R163 ;  /* 0x800000a39aa37221 */ /* 0x000fe20000010000 */
[----:B------:R-:W-:Y:S01]  /*3820*/  ISETP.GE.U32.AND.EX P1, PT, R47, 0x1000000, PT, P1 ;  /* 0x010000002f00780c */ /* 0x000fe20003f26110 */
        /* <DEDUP_REMOVED lines=35> */
.L_x_6724:
        /* <DEDUP_REMOVED lines=70> */
.L_x_6725:
[--C-:B------:R-:W-:Y:S01]  /*3ec0*/  FFMA.FTZ R56, R56, UR13, R49.reuse ;  /* 0x0000000d38387c23 */ /* 0x100fe20008010031 */
[--C-:B------:R-:W-:Y:S01]  /*3ed0*/  FFMA.FTZ R158, R158, UR13, R49.reuse ;  /* 0x0000000d9e9e7c23 */ /* 0x100fe20008010031 */
[--C-:B0-----:R-:W-:Y:S01]  /*3ee0*/  FFMA.FTZ R37, R174, UR13, R49.reuse ;  /* 0x0000000dae257c23 */ /* 0x101fe20008010031 */
        /* <DEDUP_REMOVED lines=58> */
.L_x_6726:
        /* <DEDUP_REMOVED lines=69> */
.L_x_6727:
        /* <DEDUP_REMOVED lines=61> */
.L_x_6728:
[----:B------:R-:W0:Y:S01]  /*4ab0*/  @P0 LDC.64 R2, c[0x0][0x478] ;  /* 0x00011e00ff020b82 */ /* 0x000e220000000a00 */
[----:B------:R-:W-:-:S04]  /*4ac0*/  IMAD.WIDE.U32 R40, R147, 0x10, R40 ;  /* 0x0000001093287825 */ /* 0x000fc800078e0028 */
[----:B0-----:R-:W-:-:S05]  /*4ad0*/  @P0 IMAD.WIDE.U32 R2, R147, 0x20, R2 ;  /* 0x0000002093020825 */ /* 0x001fca00078e0002 */
[----:B------:R1:W-:Y:S04]  /*4ae0*/  @P0 STG.E.128 desc[UR14][R2.64], R32 ;  /* 0x0000002002000986 */ /* 0x0003e8000c101d0e */
[----:B------:R1:W-:Y:S04]  /*4af0*/  @P0 STG.E.128 desc[UR14][R2.64+0x10], R28 ;  /* 0x0000101c02000986 */ /* 0x0003e8000c101d0e */
[----:B------:R1:W-:Y:S02]  /*4b00*/  STG.E.128 desc[UR14][R40.64], R36 ;  /* 0x0000002428007986 */ /* 0x0003e4000c101d0e */
.L_x_6722:
        /* <DEDUP_REMOVED lines=13> */
[----:B01----:R-:W-:Y:S02]  /*4be0*/  MOV R32, R106 ;  /* 0x0000006a00207202 */ /* 0x003fe40000000f00 */
        /* <DEDUP_REMOVED lines=38> */
.L_x_6714:
        /* <DEDUP_REMOVED lines=21> */
.L_x_6730:
        /* <DEDUP_REMOVED lines=14> */
.L_x_10783:


//--------------------- .text._ZN10layer_norm22ln_bwd_finalize_kernelINS_22Kernel_traits_finalizeILj3072E6__halfS2_fS2_fjLb0ELj1024ELj4ENS_18Kernel_traits_baseILj3072ES2_S2_fS2_fjLj1024EEEEELb0ELb0EEEvNS_9BwdParamsE --------------------------
	.section	.text._ZN10layer_norm22ln_bwd_finalize_kernelINS_22Kernel_traits_finalizeILj3072E6__halfS2_fS2_fjLb0ELj1024ELj4ENS_18Kernel_traits_baseILj3072ES2_S2_fS2_fjLj1024EEEEELb0ELb0EEEvNS_9BwdParamsE,"ax",@progbits
	.align	128
        .global         _ZN10layer_norm22ln_bwd_finalize_kernelINS_22Kernel_traits_finalizeILj3072E6__halfS2_fS2_fjLb0ELj1024ELj4ENS_18Kernel_traits_baseILj3072ES2_S2_fS2_fjLj1024EEEEELb0ELb0EEEvNS_9BwdParamsE
        .type           _ZN10layer_norm22ln_bwd_finalize_kernelINS_22Kernel_traits_finalizeILj3072E6__halfS2_fS2_fjLb0ELj1024ELj4ENS_18Kernel_traits_baseILj3072ES2_S2_fS2_fjLj1024EEEEELb0ELb0EEEvNS_9BwdParamsE,@function
        .size           _ZN10layer_norm22ln_bwd_finalize_kernelINS_22Kernel_traits_finalizeILj3072E6__halfS2_fS2_fjLb0ELj1024ELj4ENS_18Kernel_traits_baseILj3072ES2_S2_fS2_fjLj1024EEEEELb0ELb0EEEvNS_9BwdParamsE,(.L_x_10784 - _ZN10layer_norm22ln_bwd_finalize_kernelINS_22Kernel_traits_finalizeILj3072E6__halfS2_fS2_fjLb0ELj1024ELj4ENS_18Kernel_traits_baseILj3072ES2_S2_fS2_fjLj1024EEEEELb0ELb0EEEvNS_9BwdParamsE)
        .other          _ZN10layer_norm22ln_bwd_finalize_kernelINS_22Kernel_traits_finalizeILj3072E6__halfS2_fS2_fjLb0ELj1024ELj4ENS_18Kernel_traits_baseILj3072ES2_S2_fS2_fjLj1024EEEEELb0ELb0EEEvNS_9BwdParamsE,@"STO_CUDA_ENTRY STV_DEFAULT"
_ZN10layer_norm22ln_bwd_finalize_kernelINS_22Kernel_traits_finalizeILj3072E6__halfS2_fS2_fjLb0ELj1024ELj4ENS_18Kernel_traits_baseILj3072ES2_S2_fS2_fjLj1024EEEEELb0ELb0EEEvNS_9BwdParamsE:
.text._ZN10layer_norm22ln_bwd_finalize_kernelINS_22Kernel_traits_finalizeILj3072E6__halfS2_fS2_fjLb0ELj1024ELj4ENS_18Kernel_traits_baseILj3072ES2_S2_fS2_fjLj1024EEEEELb0ELb0EEEvNS_9BwdParamsE:
        /* <DEDUP_REMOVED lines=78> */
.L_x_6735:
        /* <DEDUP_REMOVED lines=118> */
.L_x_6734:
[----:B------:R-:W-:Y:S05]  /*0c40*/  BSYNC.RECONVERGENT B1 ;  /* 0x0000000000017941 */ /* 0x000fea0003800200 */
.L_x_6733:
        /* <DEDUP_REMOVED lines=68> */
.L_x_6737:
[----:B------:R-:W-:Y:S05]  /*1090*/  BSYNC.RECONVERGENT B1 ;  /* 0x0000000000017941 */ /* 0x000fea0003800200 */
.L_x_6736:
        /* <DEDUP_REMOVED lines=37> */
.L_x_6739:
[----:B------:R-:W-:Y:S05]  /*12f0*/  BSYNC.RECONVERGENT B1 ;  /* 0x0000000000017941 */ /* 0x000fea0003800200 */
.L_x_6738:
[----:B------:R-:W-:Y:S05]  /*1300*/  @!P1 BRA `(.L_x_6732) ;  /* 0x00000000003c9947 */ /* 0x000fea0003800000 */
[----:B------:R-:W0:Y:S01]  /*1310*/  LDC.64 R8, c[0x0][0x440] ;  /* 0x00011000ff087b82 */ /* 0x000e220000000a00 */
[----:B------:R-:W-:Y:S01]  /*1320*/  IMAD R2, R2, R54, R7 ;  /* 0x0000003602027224 */ /* 0x000fe200078e0207 */
[----:B------:R-:W-:-:S04]  /*1330*/  IADD3 R0, PT, PT, -R0, RZ, RZ ;  /* 0x000000ff00007210 */ /* 0x000fc80007ffe1ff */
[----:B------:R-:W-:Y:S02]  /*1340*/  IADD3 R13, PT, PT, R57, R2, RZ ;  /* 0x00000002390d7210 */ /* 0x000fe40007ffe0ff */
[----:B------:R-:W1:Y:S05]  /*1350*/  LDC.64 R10, c[0x0][0x448] ;  /* 0x00011200ff0a7b82 */ /* 0x000e6a0000000a00 */
.L_x_6740:
        /* <DEDUP_REMOVED lines=10> */
.L_x_6732:
[----:B------:R-:W-:Y:S05]  /*1400*/  BSYNC.RECONVERGENT B0 ;  /* 0x0000000000007941 */ /* 0x000fea0003800200 */
.L_x_6731:
        /* <DEDUP_REMOVED lines=62> */
.L_x_6741:
        /* <DEDUP_REMOVED lines=9> */
.L_x_10784:


//--------------------- .text._ZN10layer_norm13ln_bwd_kernelINS_13Kernel_traitsI6__halfS2_fS2_fjLj3072ELj1ELj1ELj4ELj16ENS_18Kernel_traits_baseILj3072ES2_S2_fS2_fjLj128EEEEELb1ELb0ELb1ELb0EEEvNS_9BwdParamsE --------------------------
	.section	.text._ZN10layer_norm13ln_bwd_kernelINS_13Kernel_traitsI6__halfS2_fS2_fjLj3072ELj1ELj1ELj4ELj16ENS_18Kernel_traits_baseILj3072ES2_S2_fS2_fjLj128EEEEELb1ELb0ELb1ELb0EEEvNS_9BwdParamsE,"ax",@progbits
	.align	128
        .global         _ZN10layer_norm13ln_bwd_kernelINS_13Kernel_traitsI6__halfS2_fS2_fjLj3072ELj1ELj1ELj4ELj16ENS_18Kernel_traits_baseILj3072ES2_S2_fS2_fjLj128EEEEELb1ELb0ELb1ELb0EEEvNS_9BwdParamsE
        .type           _ZN10layer_norm13ln_bwd_kernelINS_13Kernel_traitsI6__halfS2_fS2_fjLj3072ELj1ELj1ELj4ELj16ENS_18Kernel_traits_baseILj3072ES2_S2_fS2_fjLj128EEEEELb1ELb0ELb1ELb0EEEvNS_9BwdParamsE,@function
        .size           _ZN10layer_norm13ln_bwd_kernelINS_13Kernel_traitsI6__halfS2_fS2_fjLj3072ELj1ELj1ELj4ELj16ENS_18Kernel_traits_baseILj3072ES2_S2_fS2_fjLj128EEEEELb1ELb0ELb1ELb0EEEvNS_9BwdParamsE,(.L_x_10785 - _ZN10layer_norm13ln_bwd_kernelINS_13Kernel_traitsI6__halfS2_fS2_fjLj3072ELj1ELj1ELj4ELj16ENS_18Kernel_traits_baseILj3072ES2_S2_fS2_fjLj128EEEEELb1ELb0ELb1ELb0EEEvNS_9BwdParamsE)
        .other          _ZN10layer_norm13ln_bwd_kernelINS_13Kernel_traitsI6__halfS2_fS2_fjLj3072ELj1ELj1ELj4ELj16ENS_18Kernel_traits_baseILj3072ES2_S2_fS2_fjLj128EEEEELb1ELb0ELb1ELb0EEEvNS_9BwdParamsE,@"STO_CUDA_ENTRY STV_DEFAULT"
_ZN10layer_norm13ln_bwd_kernelINS_13Kernel_traitsI6__halfS2_fS2_fjLj3072ELj1ELj1ELj4ELj16ENS_18Kernel_traits_baseILj3072ES2_S2_fS2_fjLj128EEEEELb1ELb0ELb1ELb0EEEvNS_9BwdParamsE:
.text._ZN10layer_norm13ln_bwd_kernelINS_13Kernel_traitsI6__halfS2_fS2_fjLj3072ELj1ELj1ELj4ELj16ENS_18Kernel_traits_baseILj3072ES2_S2_fS2_fjLj128EEEEELb1ELb0ELb1ELb0EEEvNS_9BwdParamsE:
        /* <DEDUP_REMOVED lines=86> */
.L_x_6855:
[----:B0-----:R-:W-:Y:S02]  /*0560*/  UIMAD.WIDE UR26, UR9, 0x4, UR18 ;  /* 0x00000004091a78a5 */ /* 0x001fe4000f8e0212 */
[----:B------:R-:W-:-:S04]  /*0570*/  UIMAD.WIDE UR6, UR9, 0x4, UR14 ;  /* 0x00000004090678a5 */ /* 0x000fc8000f8e020e */
[----:B--23--:R-:W-:Y:S02]  /*0580*/  MOV R114, UR26 ;  /* 0x0000001a00727c02 */ /* 0x00cfe40008000f00 */
[----:B------:R-:W-:-:S05]  /*0590*/  MOV R115, UR27 ;  /* 0x0000001b00737c02 */ /* 0x000fca0008000f00 */
[----:B------:R-:W2:Y:S01]  /*05a0*/  LDG.E R114, desc[UR10][R114.64] ;  /* 0x0000000a72727981 */ /* 0x000ea2000c1e1900 */
        /* <DEDUP_REMOVED lines=18> */
[C---:B------:R-:W-:Y:S01]  /*06d0*/  ISETP.GE.U32.AND P1, PT, R4.reuse, 0x80, PT ;  /* 0x000000800400780c */ /* 0x040fe20003f26070 */
[----:B------:R-:W3:Y:S01]  /*06e0*/  S2R R5, SR_TID.X ;  /* 0x0000000000057919 */ /* 0x000ee20000002100 */
[----:B------:R-:W-:Y:S01]  /*06f0*/  HFMA2 R168, -RZ, RZ, 0, 0 ;  /* 0x00000000ffa87431 */ /* 0x000fe200000001ff */
[----:B-1----:R-:W-:Y:S01]  /*0700*/  ISETP.NE.AND P0, PT, RZ, UR28, PT ;  /* 0x0000001cff007c0c */ /* 0x002fe2000bf05270 */
[----:B------:R-:W-:Y:S01]  /*0710*/  BSSY.RECONVERGENT B1, `(.L_x_6745) ;  /* 0x0000072000017945 */ /* 0x000fe20003800200 */
[----:B------:R-:W-:Y:S01]  /*0720*/  MOV R0, UR6 ;  /* 0x0000000600007c02 */ /* 0x000fe20008000f00 */
[----:B------:R-:W-:Y:S01]  /*0730*/  UIMAD UR6, UR9, UR8, URZ ;  /* 0x00000008090672a4 */ /* 0x000fe2000f8e02ff */
[----:B------:R-:W-:Y:S01]  /*0740*/  HFMA2 R172, -RZ, RZ, 0, 0 ;  /* 0x00000000ffac7431 */ /* 0x000fe200000001ff */
[----:B------:R-:W-:-:S02]  /*0750*/  ISETP.GE.U32.AND P2, PT, R4, 0x100, PT ;  /* 0x000001000400780c */ /* 0x000fc40003f46070 */
[----:B------:R-:W-:Y:S01]  /*0760*/  IMAD R0, R0, UR8, RZ ;  /* 0x0000000800007c24 */ /* 0x000fe2000f8e02ff */
[----:B------:R-:W-:Y:S01]  /*0770*/  @P4 IADD3 R114, PT, PT, R2, -0x1, RZ ;  /* 0xffffffff02724810 */ /* 0x000fe20007ffe0ff */
[----:B------:R-:W-:Y:S01]  /*0780*/  USHF.R.S32.HI UR7, URZ, 0x1f, UR6 ;  /* 0x0000001fff077899 */ /* 0x000fe20008011406 */
[----:B------:R-:W-:Y:S02]  /*0790*/  ISETP.GE.U32.AND P3, PT, R4, 0x180, PT ;  /* 0x000001800400780c */ /* 0x000fe40003f66070 */
[----:B------:R-:W-:Y:S01]  /*07a0*/  SHF.R.S32.HI R115, RZ, 0x1f, R0 ;  /* 0x0000001fff737819 */ /* 0x000fe20000011400 */
[----:B------:R-:W-:Y:S01]  /*07b0*/  ULEA.HI UR7, UR7, UR6, URZ, 0x3 ;  /* 0x0000000607077291 */ /* 0x000fe2000f8f18ff */
[----:B------:R-:W-:Y:S01]  /*07c0*/  @P4 IMAD R114, R114, UR8, RZ ;  /* 0x0000000872724c24 */ /* 0x000fe2000f8e02ff */
[----:B------:R-:W-:Y:S02]  /*07d0*/  MOV R171, RZ ;  /* 0x000000ff00ab7202 */ /* 0x000fe40000000f00 */
[----:B------:R-:W-:-:S02]  /*07e0*/  LEA.HI R170, R115, R0, RZ, 0x3 ;  /* 0x0000000073aa7211 */ /* 0x000fc400078f18ff */
[----:B0-----:R-:W-:Y:S02]  /*07f0*/  @P4 SHF.R.S32.HI R113, RZ, 0x1f, R114 ;  /* 0x0000001fff714819 */ /* 0x001fe40000011472 */
[----:B------:R-:W-:Y:S02]  /*0800*/  MOV R0, UR7 ;  /* 0x0000000700007c02 */ /* 0x000fe40008000f00 */
[----:B------:R-:W-:Y:S02]  /*0810*/  @P4 LEA.HI R114, R113, R114, RZ, 0x3 ;  /* 0x0000007271724211 */ /* 0x000fe400078f18ff */
[-C--:B---3--:R-:W-:Y:S02]  /*0820*/  LEA.HI.SX32 R0, R0, R5.reuse, 0x1d ;  /* 0x0000000500007211 */ /* 0x088fe400078feaff */
[-C--:B------:R-:W-:Y:S02]  /*0830*/  @P4 LEA.HI.SX32 R168, R114, R5.reuse, 0x1d ;  /* 0x0000000572a84211 */ /* 0x080fe400078feaff */
[----:B------:R-:W-:-:S02]  /*0840*/  LEA.HI.SX32 R170, R170, R5, 0x1d ;  /* 0x00000005aaaa7211 */ /* 0x000fc400078feaff */
[----:B------:R-:W-:Y:S02]  /*0850*/  MOV R169, R0 ;  /* 0x0000000000a97202 */ /* 0x000fe40000000f00 */
[----:B--2---:R-:W-:Y:S01]  /*0860*/  FSEL R167, R112, RZ, !P0 ;  /* 0x000000ff70a77208 */ /* 0x004fe20004000000 */
[----:B------:R-:W-:Y:S06]  /*0870*/  @!P1 BRA `(.L_x_6746) ;  /* 0x00000004006c9947 */ /* 0x000fec0003800000 */
[----:B------:R-:W0:Y:S08]  /*0880*/  LDC.64 R172, c[0x0][0x3a8] ;  /* 0x0000ea00ffac7b82 */ /* 0x000e300000000a00 */
[----:B------:R-:W1:Y:S01]  /*0890*/  LDC.64 R112, c[0x0][0x428] ;  /* 0x00010a00ff707b82 */ /* 0x000e620000000a00 */
[----:B----4-:R-:W-:-:S07]  /*08a0*/  ISETP.NE.U32.AND P0, PT, RZ, UR22, PT ;  /* 0x00000016ff007c0c */ /* 0x010fce000bf05070 */
[----:B------:R-:W2:Y:S01]  /*08b0*/  LDC.64 R120, c[0x0][0x3b0] ;  /* 0x0000ec00ff787b82 */ /* 0x000ea20000000a00 */
[----:B0-----:R-:W-:-:S05]  /*08c0*/  IMAD.WIDE.U32 R172, R169, 0x20, R172 ;  /* 0x00000020a9ac7825 */ /* 0x001fca00078e00ac */
[----:B------:R-:W3:Y:S01]  /*08d0*/  LDG.E.128 R12, desc[UR10][R172.64] ;  /* 0x0000000aac0c7981 */ /* 0x000ee2000c1e1d00 */
[----:B-1----:R-:W-:-:S03]  /*08e0*/  IMAD.WIDE.U32 R112, R170, 0x10, R112 ;  /* 0x00000010aa707825 */ /* 0x002fc600078e0070 */
[----:B------:R-:W4:Y:S04]  /*08f0*/  LDG.E.128 R116, desc[UR10][R172.64+0x10] ;  /* 0x0000100aac747981 */ /* 0x000f28000c1e1d00 */
[----:B------:R-:W4:Y:S01]  /*0900*/  LDG.E.128 R112, desc[UR10][R112.64] ;  /* 0x0000000a70707981 */ /* 0x000f22000c1e1d00 */
[----:B------:R-:W-:-:S13]  /*0910*/  ISETP.NE.AND.EX P0, PT, RZ, UR23, PT, P0 ;  /* 0x00000017ff007c0c */ /* 0x000fda000bf05300 */
[----:B------:R-:W0:Y:S02]  /*0920*/  @P0 LDC.64 R122, c[0x0][0x438] ;  /* 0x00010e00ff7a0b82 */ /* 0x000e240000000a00 */
[----:B0-----:R-:W-:-:S05]  /*0930*/  @P0 IMAD.WIDE.U32 R122, R169, 0x20, R122 ;  /* 0x00000020a97a0825 */ /* 0x001fca00078e007a */
[----:B------:R-:W5:Y:S04]  /*0940*/  @P0 LDG.E.128 R84, desc[UR10][R122.64] ;  /* 0x0000000a7a540981 */ /* 0x000f68000c1e1d00 */
[----:B------:R-:W5:Y:S01]  /*0950*/  @P0 LDG.E.128 R88, desc[UR10][R122.64+0x10] ;  /* 0x0000100a7a580981 */ /* 0x000f62000c1e1d00 */
[----:B------:R-:W-:Y:S02]  /*0960*/  HADD2.F32 R6, -RZ, R24.H0_H0 ;  /* 0x20000018ff067230 */ /* 0x000fe40000004100 */
[----:B--2---:R-:W-:-:S04]  /*0970*/  IMAD.WIDE.U32 R120, R168, 0x8, R120 ;  /* 0x00000008a8787825 */ /* 0x004fc800078e0078 */
[----:B------:R-:W-:Y:S01]  /*0980*/  HADD2.F32 R137, -RZ, R25.H1_H1 ;  /* 0x30000019ff897230 */ /* 0x000fe20000004100 */
[----:B------:R0:W5:Y:S01]  /*0990*/  LDG.E.64 R124, desc[UR10][R120.64] ;  /* 0x0000000a787c7981 */ /* 0x000162000c1e1b00 */
[--C-:B------:R-:W-:Y:S02]  /*09a0*/  HADD2.F32 R140, -RZ, R26.reuse.H0_H0 ;  /* 0x2000001aff8c7230 */ /* 0x100fe40000004100 */
[--C-:B------:R-:W-:Y:S02]  /*09b0*/  HADD2.F32 R165, -RZ, R27.reuse.H1_H1 ;  /* 0x3000001bffa57230 */ /* 0x100fe40000004100 */
[----:B------:R-:W-:Y:S02]  /*09c0*/  HADD2.F32 R162, -RZ, R27.H0_H0 ;  /* 0x2000001bffa27230 */ /* 0x000fe40000004100 */
[----:B------:R-:W-:Y:S01]  /*09d0*/  HADD2.F32 R155, -RZ, R26.H1_H1 ;  /* 0x3000001aff9b7230 */ /* 0x000fe20000004100 */
[----:B------:R-:W-:Y:S02]  /*09e0*/  IADD3 R170, PT, PT, R170, 0x80, RZ ;  /* 0x00000080aaaa7810 */ /* 0x000fe40007ffe0ff */
[----:B------:R-:W-:-:S02]  /*09f0*/  IADD3 R168, PT, PT, R168, 0x80, RZ ;  /* 0x00000080a8a87810 */ /* 0x000fc40007ffe0ff */
[----:B------:R-:W-:Y:S01]  /*0a00*/  IADD3 R169, PT, PT, R169, 0x80, RZ ;  /* 0x00000080a9a97810 */ /* 0x000fe20007ffe0ff */
[C---:B---3--:R-:W-:Y:S01]  /*0a10*/  FADD.FTZ R3, -R167.reuse, R12 ;  /* 0x0000000ca7037221 */ /* 0x048fe20000010100 */
[----:B------:R-:W-:-:S03]  /*0a20*/  FADD.FTZ R12, -R167, R13 ;  /* 0x0000000da70c7221 */ /* 0x000fc60000010100 */
[----:B------:R-:W-:Y:S01]  /*0a30*/  FMUL.FTZ R3, R3, UR26 ;  /* 0x0000001a03037c20 */ /* 0x000fe20008410000 */
[--C-:B----4-:R-:W-:Y:S02]  /*0a40*/  HADD2.F32 R129, -RZ, R112.reuse.H0_H0 ;  /* 0x20000070ff817230 */ /* 0x110fe40000004100 */
[----:B------:R-:W-:Y:S01]  /*0a50*/  FADD.FTZ R15, -R167, R15 ;  /* 0x0000000fa70f7221 */ /* 0x000fe20000010100 */
[----:B------:R-:W-:Y:S02]  /*0a60*/  HADD2.F32 R112, -RZ, R112.H1_H1 ;  /* 0x30000070ff707230 */ /* 0x000fe40000004100 */
[----:B------:R-:W-:Y:S01]  /*0a70*/  FMUL.FTZ R12, R12, UR26 ;  /* 0x0000001a0c0c7c20 */ /* 0x000fe20008410000 */
[----:B------:R-:W-:Y:S01]  /*0a80*/  FADD.FTZ R60, R60, R129 ;  /* 0x000000813c3c7221 */ /* 0x000fe20000010000 */
[-C--:B------:R-:W-:Y:S01]  /*0a90*/  FFMA.FTZ R36, R3, R129.reuse, R36 ;  /* 0x0000008103247223 */ /* 0x080fe20000010024 */
[----:B------:R-:W-:Y:S01]  /*0aa0*/  FMUL.FTZ R6, R6, R129 ;  /* 0x0000008106067220 */ /* 0x000fe20000410000 */
[----:B------:R-:W-:-:S02]  /*0ab0*/  HADD2.F32 R129, -RZ, R24.H1_H1 ;  /* 0x30000018ff817230 */ /* 0x000fc40000004100 */
[----:B------:R-:W-:Y:S01]  /*0ac0*/  FMUL.FTZ R132, R15, UR26 ;  /* 0x0000001a0f847c20 */ /* 0x000fe20008410000 */
[----:B------:R-:W-:Y:S01]  /*0ad0*/  FADD.FTZ R15, -R167, R116 ;  /* 0x00000074a70f7221 */ /* 0x000fe20000010100 */
[----:B------:R-:W-:Y:S01]  /*0ae0*/  FADD.FTZ R61, R61, R112 ;  /* 0x000000703d3d7221 */ /* 0x000fe20000010000 */
[-C--:B------:R-:W-:Y:S01]  /*0af0*/  FFMA.FTZ R37, R12, R112.reuse, R37 ;  /* 0x000000700c257223 */ /* 0x080fe20000010025 */
[----:B------:R-:W-:Y:S01]  /*0b00*/  FMUL.FTZ R129, R129, R112 ;  /* 0x0000007081817220 */ /* 0x000fe20000410000 */
[--C-:B0-----:R-:W-:Y:S02]  /*0b10*/  HADD2.F32 R121, -RZ, R113.reuse.H0_H0 ;  /* 0x20000071ff797230 */ /* 0x101fe40000004100 */
[----:B------:R-:W-:Y:S02]  /*0b20*/  HADD2.F32 R112, -RZ, R113.H1_H1 ;  /* 0x30000071ff707230 */ /* 0x000fe40000004100 */
[----:B------:R-:W-:Y:S01]  /*0b30*/  FMUL.FTZ R15, R15, UR26 ;  /* 0x0000001a0f0f7c20 */ /* 0x000fe20008410000 */
[----:B------:R-:W-:-:S02]  /*0b40*/  HADD2.F32 R113, -RZ, R114.H0_H0 ;  /* 0x20000072ff717230 */ /* 0x000fc40000004100 */
        /* <DEDUP_REMOVED lines=8> */
[--C-:B------:R-:W-:Y:S02]  /*0bd0*/  HADD2.F32 R112, -RZ, R115.reuse.H1_H1 ;  /* 0x30000073ff707230 */ /* 0x100fe40000004100 */
[----:B------:R-:W-:Y:S01]  /*0be0*/  FMUL.FTZ R166, R119, UR26 ;  /* 0x0000001a77a67c20 */ /* 0x000fe20008410000 */
[----:B------:R-:W-:-:S02]  /*0bf0*/  HADD2.F32 R113, -RZ, R115.H0_H0 ;  /* 0x20000073ff717230 */ /* 0x000fc40000004100 */
[----:B------:R-:W-:Y:S01]  /*0c00*/  FMUL.FTZ R153, R118, UR26 ;  /* 0x0000001a76997c20 */ /* 0x000fe20008410000 */
[----:B------:R-:W-:Y:S01]  /*0c10*/  FADD.FTZ R13, -R167, R14 ;  /* 0x0000000ea70d7221 */ /* 0x000fe20000010100 */
[----:B------:R-:W-:Y:S01]  /*0c20*/  FADD.FTZ R67, R67, R112 ;  /* 0x0000007043437221 */ /* 0x000fe20000010000 */
[-C--:B------:R-:W-:Y:S01]  /*0c30*/  FFMA.FTZ R43, R166, R112.reuse, R43 ;  /* 0x00000070a62b7223 */ /* 0x080fe2000001002b */
[----:B------:R-:W-:Y:S01]  /*0c40*/  FMUL.FTZ R165, R165, R112 ;  /* 0x00000070a5a57220 */ /* 0x000fe20000410000 */
[----:B------:R-:W-:Y:S02]  /*0c50*/  HADD2.F32 R14, -RZ, R25.H0_H0 ;  /* 0x20000019ff0e7230 */ /* 0x000fe40000004100 */
[----:B------:R-:W-:Y:S01]  /*0c60*/  FADD.FTZ R117, -R167, R117 ;  /* 0x00000075a7757221 */ /* 0x000fe20000010100 */
[----:B------:R-:W-:Y:S01]  /*0c70*/  FADD.FTZ R66, R66, R113 ;  /* 0x0000007142427221 */ /* 0x000fe20000010000 */
[-C--:B------:R-:W-:Y:S01]  /*0c80*/  FFMA.FTZ R42, R153, R113.reuse, R42 ;  /* 0x00000071992a7223 */ /* 0x080fe2000001002a */
[----:B------:R-:W-:Y:S01]  /*0c90*/  FMUL.FTZ R162, R162, R113 ;  /* 0x00000071a2a27220 */ /* 0x000fe20000410000 */
[----:B------:R-:W-:Y:S01]  /*0ca0*/  FADD.FTZ R112, RZ, R6 ;  /* 0x00000006ff707221 */ /* 0x000fe20000010000 */
[----:B------:R-:W-:Y:S01]  /*0cb0*/  FFMA.FTZ R113, R3, R6, RZ ;  /* 0x0000000603717223 */ /* 0x000fe200000100ff */
[----:B------:R-:W-:-:S02]  /*0cc0*/  HADD2.F32 R114, -RZ, R114.H1_H1 ;  /* 0x30000072ff727230 */ /* 0x000fc40000004100 */
        /* <DEDUP_REMOVED lines=22> */
.L_x_6746:
[----:B----4-:R-:W-:Y:S05]  /*0e30*/  BSYNC.RECONVERGENT B1 ;  /* 0x0000000000017941 */ /* 0x010fea0003800200 */
.L_x_6745:
[----:B------:R-:W-:Y:S04]  /*0e40*/  BSSY.RECONVERGENT B1, `(.L_x_6747) ;  /* 0x000005d000017945 */ /* 0x000fe80003800200 */
[----:B------:R-:W-:Y:S05]  /*0e50*/  @!P2 BRA `(.L_x_6748) ;  /* 0x00000004006ca947 */ /* 0x000fea0003800000 */
[----:B------:R-:W0:Y:S01]  /*0e60*/  LDC.64 R116, c[0x0][0x428] ;  /* 0x00010a00ff747b82 */ /* 0x000e220000000a00 */
[----:B------:R-:W-:-:S07]  /*0e70*/  ISETP.NE.U32.AND P0, PT, RZ, UR22, PT ;  /* 0x00000016ff007c0c */ /* 0x000fce000bf05070 */
[----:B------:R-:W1:Y:S01]  /*0e80*/  LDC.64 R8, c[0x0][0x3a8] ;  /* 0x0000ea00ff087b82 */ /* 0x000e620000000a00 */
[----:B------:R-:W-:-:S13]  /*0e90*/  ISETP.NE.AND.EX P0, PT, RZ, UR23, PT, P0 ;  /* 0x00000017ff007c0c */ /* 0x000fda000bf05300 */
[----:B------:R-:W2:Y:S01]  /*0ea0*/  @P0 LDC.64 R130, c[0x0][0x438] ;  /* 0x00010e00ff820b82 */ /* 0x000ea20000000a00 */
[----:B0-----:R-:W-:-:S06]  /*0eb0*/  IMAD.WIDE.U32 R116, R170, 0x10, R116 ;  /* 0x00000010aa747825 */ /* 0x001fcc00078e0074 */
[----:B------:R-:W3:Y:S01]  /*0ec0*/  LDG.E.128 R116, desc[UR10][R116.64] ;  /* 0x0000000a74747981 */ /* 0x000ee2000c1e1d00 */
[----:B-1----:R-:W-:-:S05]  /*0ed0*/  IMAD.WIDE.U32 R8, R169, 0x20, R8 ;  /* 0x00000020a9087825 */ /* 0x002fca00078e0008 */
[----:B------:R-:W4:Y:S04]  /*0ee0*/  LDG.E.128 R112, desc[UR10][R8.64] ;  /* 0x0000000a08707981 */ /* 0x000f28000c1e1d00 */
[----:B------:R-:W4:Y:S01]  /*0ef0*/  LDG.E.128 R120, desc[UR10][R8.64+0x10] ;  /* 0x0000100a08787981 */ /* 0x000f22000c1e1d00 */
[----:B--2---:R-:W-:-:S05]  /*0f00*/  @P0 IMAD.WIDE.U32 R130, R169, 0x20, R130 ;  /* 0x00000020a9820825 */ /* 0x004fca00078e0082 */
[----:B------:R-:W5:Y:S04]  /*0f10*/  @P0 LDG.E.128 R20, desc[UR10][R130.64] ;  /* 0x0000000a82140981 */ /* 0x000f68000c1e1d00 */
[----:B------:R0:W5:Y:S02]  /*0f20*/  @P0 LDG.E.128 R16, desc[UR10][R130.64+0x10] ;  /* 0x0000100a82100981 */ /* 0x000164000c1e1d00 */
[----:B0-----:R-:W0:Y:S02]  /*0f30*/  LDC.64 R130, c[0x0][0x3b0] ;  /* 0x0000ec00ff827b82 */ /* 0x001e240000000a00 */
[----:B0-----:R-:W-:-:S06]  /*0f40*/  IMAD.WIDE.U32 R130, R168, 0x8, R130 ;  /* 0x00000008a8827825 */ /* 0x001fcc00078e0082 */
[----:B------:R-:W5:Y:S01]  /*0f50*/  LDG.E.64 R130, desc[UR10][R130.64] ;  /* 0x0000000a82827981 */ /* 0x000f62000c1e1b00 */
[----:B------:R-:W-:Y:S02]  /*0f60*/  HADD2.F32 R10, -RZ, R28.H0_H0 ;  /* 0x2000001cff0a7230 */ /* 0x000fe40000004100 */
[--C-:B------:R-:W-:Y:S02]  /*0f70*/  HADD2.F32 R128, -RZ, R29.reuse.H0_H0 ;  /* 0x2000001dff807230 */ /* 0x100fe40000004100 */
[----:B------:R-:W-:Y:S02]  /*0f80*/  HADD2.F32 R135, -RZ, R29.H1_H1 ;  /* 0x3000001dff877230 */ /* 0x000fe40000004100 */
[----:B------:R-:W-:Y:S02]  /*0f90*/  HADD2.F32 R138, -RZ, R30.H0_H0 ;  /* 0x2000001eff8a7230 */ /* 0x000fe40000004100 */
[--C-:B------:R-:W-:Y:S02]  /*0fa0*/  HADD2.F32 R163, -RZ, R31.reuse.H1_H1 ;  /* 0x3000001fffa37230 */ /* 0x100fe40000004100 */
[----:B------:R-:W-:-:S02]  /*0fb0*/  HADD2.F32 R160, -RZ, R31.H0_H0 ;  /* 0x2000001fffa07230 */ /* 0x000fc40000004100 */
[----:B------:R-:W-:Y:S01]  /*0fc0*/  HADD2.F32 R151, -RZ, R30.H1_H1 ;  /* 0x3000001eff977230 */ /* 0x000fe20000004100 */
[----:B------:R-:W-:Y:S02]  /*0fd0*/  IADD3 R170, PT, PT, R170, 0x80, RZ ;  /* 0x00000080aaaa7810 */ /* 0x000fe40007ffe0ff */
[----:B------:R-:W-:Y:S02]  /*0fe0*/  IADD3 R168, PT, PT, R168, 0x80, RZ ;  /* 0x00000080a8a87810 */ /* 0x000fe40007ffe0ff */
[----:B------:R-:W-:Y:S01]  /*0ff0*/  IADD3 R169, PT, PT, R169, 0x80, RZ ;  /* 0x00000080a9a97810 */ /* 0x000fe20007ffe0ff */
[----:B---3--:R-:W-:Y:S02]  /*1000*/  HADD2.F32 R11, -RZ, R116.H0_H0 ;  /* 0x20000074ff0b7230 */ /* 0x008fe40000004100 */
[C---:B----4-:R-:W-:Y:S01]  /*1010*/  FADD.FTZ R113, -R167.reuse, R113 ;  /* 0x00000071a7717221 */ /* 0x050fe20000010100 */
[----:B------:R-:W-:Y:S02]  /*1020*/  FADD.FTZ R9, -R167, R114 ;  /* 0x00000072a7097221 */ /* 0x000fe40000010100 */
[----:B------:R-:W-:Y:S01]  /*1030*/  FMUL.FTZ R8, R10, R11 ;  /* 0x0000000b0a087220 */ /* 0x000fe20000410000 */
[----:B------:R-:W-:Y:S01]  /*1040*/  FMUL.FTZ R10, R113, UR26 ;  /* 0x0000001a710a7c20 */ /* 0x000fe20008410000 */
[----:B------:R-:W-:-:S02]  /*1050*/  HADD2.F32 R113, -RZ, R117.H0_H0 ;  /* 0x20000075ff717230 */ /* 0x000fc40000004100 */
[----:B------:R-:W-:Y:S01]  /*1060*/  FMUL.FTZ R9, R9, UR26 ;  /* 0x0000001a09097c20 */ /* 0x000fe20008410000 */
[C---:B------:R-:W-:Y:S01]  /*1070*/  FADD.FTZ R115, -R167.reuse, R115 ;  /* 0x00000073a7737221 */ /* 0x040fe20000010100 */
[C---:B------:R-:W-:Y:S01]  /*1080*/  FADD.FTZ R7, -R167.reuse, R112 ;  /* 0x00000070a7077221 */ /* 0x040fe20000010100 */
[----:B------:R-:W-:Y:S01]  /*1090*/  FADD.FTZ R120, -R167, R120 ;  /* 0x00000078a7787221 */ /* 0x000fe20000010100 */
[----:B------:R-:W-:Y:S01]  /*10a0*/  FADD.FTZ R46, R46, R113 ;  /* 0x000000712e2e7221 */ /* 0x000fe20000010000 */
[-C--:B------:R-:W-:Y:S01]  /*10b0*/  FFMA.FTZ R70, R9, R113.reuse, R70 ;  /* 0x0000007109467223 */ /* 0x080fe20000010046 */
[----:B------:R-:W-:Y:S01]  /*10c0*/  FMUL.FTZ R128, R128, R113 ;  /* 0x0000007180807220 */ /* 0x000fe20000410000 */
[----:B------:R-:W-:Y:S02]  /*10d0*/  HADD2.F32 R112, -RZ, R117.H1_H1 ;  /* 0x30000075ff707230 */ /* 0x000fe40000004100 */
[----:B------:R-:W-:Y:S01]  /*10e0*/  FMUL.FTZ R134, R115, UR26 ;  /* 0x0000001a73867c20 */ /* 0x000fe20008410000 */
[----:B------:R-:W-:-:S02]  /*10f0*/  HADD2.F32 R113, -RZ, R118.H0_H0 ;  /* 0x20000076ff717230 */ /* 0x000fc40000004100 */
[----:B------:R-:W-:Y:S01]  /*1100*/  FMUL.FTZ R7, R7, UR26 ;  /* 0x0000001a07077c20 */ /* 0x000fe20008410000 */
[----:B------:R-:W-:Y:S01]  /*1110*/  FMUL.FTZ R133, R120, UR26 ;  /* 0x0000001a78857c20 */ /* 0x000fe20008410000 */
[C---:B------:R-:W-:Y:S01]  /*1120*/  FADD.FTZ R123, -R167.reuse, R123 ;  /* 0x0000007ba77b7221 */ /* 0x040fe20000010100 */
[----:B------:R-:W-:Y:S01]  /*1130*/  FADD.FTZ R122, -R167, R122 ;  /* 0x0000007aa77a7221 */ /* 0x000fe20000010100 */
        /* <DEDUP_REMOVED lines=8> */
[----:B------:R-:W-:-:S02]  /*11c0*/  HADD2.F32 R112, -RZ, R119.H1_H1 ;  /* 0x30000077ff707230 */ /* 0x000fc40000004100 */
[----:B------:R-:W-:Y:S01]  /*11d0*/  FMUL.FTZ R164, R123, UR26 ;  /* 0x0000001a7ba47c20 */ /* 0x000fe20008410000 */
[----:B------:R-:W-:Y:S02]  /*11e0*/  HADD2.F32 R116, -RZ, R116.H1_H1 ;  /* 0x30000074ff747230 */ /* 0x000fe40000004100 */
[----:B------:R-:W-:Y:S01]  /*11f0*/  FMUL.FTZ R145, R122, UR26 ;  /* 0x0000001a7a917c20 */ /* 0x000fe20008410000 */
[----:B------:R-:W-:Y:S02]  /*1200*/  HADD2.F32 R11, -RZ, R28.H1_H1 ;  /* 0x3000001cff0b7230 */ /* 0x000fe40000004100 */
[----:B------:R-:W-:Y:S02]  /*1210*/  HADD2.F32 R113, -RZ, R119.H0_H0 ;  /* 0x20000077ff717230 */ /* 0x000fe40000004100 */
        /* <DEDUP_REMOVED lines=31> */
.L_x_6748:
[----:B------:R-:W-:Y:S05]  /*1410*/  BSYNC.RECONVERGENT B1 ;  /* 0x0000000000017941 */ /* 0x000fea0003800200 */
.L_x_6747:
        /* <DEDUP_REMOVED lines=14> */
[----:B------:R-:W-:-:S02]  /*1500*/  HADD2.F32 R136, -RZ, R32.H0_H0 ;  /* 0x20000020ff887230 */ /* 0x000fc40000004100 */
[----:B------:R-:W-:Y:S02]  /*1510*/  HADD2.F32 R144, -RZ, R32.H1_H1 ;  /* 0x30000020ff907230 */ /* 0x000fe40000004100 */
[----:B------:R-:W-:Y:S02]  /*1520*/  HADD2.F32 R154, -RZ, R35.H0_H0 ;  /* 0x20000023ff9a7230 */ /* 0x000fe40000004100 */
[----:B0-----:R-:W-:-:S05]  /*1530*/  @P0 IMAD.WIDE.U32 R146, R169, 0x20, R146 ;  /* 0x00000020a9920825 */ /* 0x001fca00078e0092 */
[----:B------:R-:W5:Y:S04]  /*1540*/  @P0 LDG.E.128 R104, desc[UR10][R146.64] ;  /* 0x0000000a92680981 */ /* 0x000f68000c1e1d00 */
[----:B------:R0:W5:Y:S01]  /*1550*/  @P0 LDG.E.128 R108, desc[UR10][R146.64+0x10] ;  /* 0x0000100a926c0981 */ /* 0x000162000c1e1d00 */
[----:B------:R-:W-:Y:S02]  /*1560*/  HADD2.F32 R150, -RZ, R33.H1_H1 ;  /* 0x30000021ff967230 */ /* 0x000fe40000004100 */
[--C-:B0-----:R-:W-:Y:S02]  /*1570*/  HADD2.F32 R147, -RZ, R34.reuse.H0_H0 ;  /* 0x20000022ff937230 */ /* 0x101fe40000004100 */
[----:B------:R-:W-:Y:S02]  /*1580*/  HADD2.F32 R156, -RZ, R34.H1_H1 ;  /* 0x30000022ff9c7230 */ /* 0x000fe40000004100 */
[----:B------:R-:W-:-:S02]  /*1590*/  HADD2.F32 R159, -RZ, R35.H1_H1 ;  /* 0x30000023ff9f7230 */ /* 0x000fc40000004100 */
[C---:B---3--:R-:W-:Y:S01]  /*15a0*/  FADD.FTZ R112, -R167.reuse, R112 ;  /* 0x00000070a7707221 */ /* 0x048fe20000010100 */
[C---:B------:R-:W-:Y:S01]  /*15b0*/  FADD.FTZ R141, -R167.reuse, R113 ;  /* 0x00000071a78d7221 */ /* 0x040fe20000010100 */
[----:B------:R-:W-:Y:S02]  /*15c0*/  FADD.FTZ R114, -R167, R114 ;  /* 0x00000072a7727221 */ /* 0x000fe40000010100 */
[----:B------:R-:W-:Y:S01]  /*15d0*/  FMUL.FTZ R139, R112, UR26 ;  /* 0x0000001a708b7c20 */ /* 0x000fe20008410000 */
[----:B------:R-:W-:Y:S01]  /*15e0*/  FMUL.FTZ R146, R141, UR26 ;  /* 0x0000001a8d927c20 */ /* 0x000fe20008410000 */
[----:B------:R-:W-:Y:S02]  /*15f0*/  HADD2.F32 R141, -RZ, R33.H0_H0 ;  /* 0x20000021ff8d7230 */ /* 0x000fe40000004100 */
[----:B------:R-:W-:Y:S01]  /*1600*/  FMUL.FTZ R143, R114, UR26 ;  /* 0x0000001a728f7c20 */ /* 0x000fe20008410000 */
[----:B----4-:R-:W-:Y:S02]  /*1610*/  HADD2.F32 R113, -RZ, R120.H0_H0 ;  /* 0x20000078ff717230 */ /* 0x010fe40000004100 */
[----:B------:R-:W-:-:S02]  /*1620*/  HADD2.F32 R112, -RZ, R121.H0_H0 ;  /* 0x20000079ff707230 */ /* 0x000fc40000004100 */
[C---:B------:R-:W-:Y:S01]  /*1630*/  FADD.FTZ R116, -R167.reuse, R116 ;  /* 0x00000074a7747221 */ /* 0x040fe20000010100 */
[----:B------:R-:W-:Y:S02]  /*1640*/  HADD2.F32 R120, -RZ, R120.H1_H1 ;  /* 0x30000078ff787230 */ /* 0x000fe40000004100 */
[-C--:B------:R-:W-:Y:S01]  /*1650*/  FMUL.FTZ R136, R136, R113.reuse ;  /* 0x0000007188887220 */ /* 0x080fe20000410000 */
[----:B------:R-:W-:Y:S01]  /*1660*/  FADD.FTZ R115, -R167, R115 ;  /* 0x00000073a7737221 */ /* 0x000fe20000010100 */
[----:B------:R-:W-:Y:S01]  /*1670*/  FADD.FTZ R78, R78, R112 ;  /* 0x000000704e4e7221 */ /* 0x000fe20000010000 */
[-C--:B------:R-:W-:Y:S01]  /*1680*/  FFMA.FTZ R54, R143, R112.reuse, R54 ;  /* 0x000000708f367223 */ /* 0x080fe20000010036 */
[----:B------:R-:W-:Y:S01]  /*1690*/  FMUL.FTZ R141, R141, R112 ;  /* 0x000000708d8d7220 */ /* 0x000fe20000410000 */
[----:B------:R-:W-:Y:S02]  /*16a0*/  HADD2.F32 R112, -RZ, R122.H0_H0 ;  /* 0x2000007aff707230 */ /* 0x000fe40000004100 */
[----:B------:R-:W-:Y:S01]  /*16b0*/  FADD.FTZ R118, -R167, R118 ;  /* 0x00000076a7767221 */ /* 0x000fe20000010100 */
[----:B------:R-:W-:Y:S01]  /*16c0*/  FADD.FTZ R76, R76, R113 ;  /* 0x000000714c4c7221 */ /* 0x000fe20000010000 */
[----:B------:R-:W-:Y:S01]  /*16d0*/  FFMA.FTZ R52, R139, R113, R52 ;  /* 0x000000718b347223 */ /* 0x000fe20000010034 */
[----:B------:R-:W-:Y:S01]  /*16e0*/  FMUL.FTZ R149, R116, UR26 ;  /* 0x0000001a74957c20 */ /* 0x000fe20008410000 */
[----:B------:R-:W-:Y:S01]  /*16f0*/  FMUL.FTZ R144, R144, R120 ;  /* 0x0000007890907220 */ /* 0x000fe20000410000 */
[----:B------:R-:W-:Y:S01]  /*1700*/  FADD.FTZ R171, R171, R136 ;  /* 0x00000088abab7221 */ /* 0x000fe20000010000 */
[----:B------:R-:W-:Y:S01]  /*1710*/  FFMA.FTZ R113, R139, R136, R172 ;  /* 0x000000888b717223 */ /* 0x000fe200000100ac */
[----:B------:R-:W-:Y:S01]  /*1720*/  FMUL.FTZ R152, R115, UR26 ;  /* 0x0000001a73987c20 */ /* 0x000fe20008410000 */
[----:B------:R-:W-:-:S02]  /*1730*/  HADD2.F32 R115, -RZ, R123.H0_H0 ;  /* 0x2000007bff737230 */ /* 0x000fc40000004100 */
[----:B------:R-:W-:Y:S01]  /*1740*/  FADD.FTZ R80, R80, R112 ;  /* 0x0000007050507221 */ /* 0x000fe20000010000 */
[----:B------:R-:W-:Y:S02]  /*1750*/  HADD2.F32 R121, -RZ, R121.H1_H1 ;  /* 0x30000079ff797230 */ /* 0x000fe40000004100 */
[-C--:B------:R-:W-:Y:S01]  /*1760*/  FFMA.FTZ R56, R149, R112.reuse, R56 ;  /* 0x0000007095387223 */ /* 0x080fe20000010038 */
[----:B------:R-:W-:Y:S01]  /*1770*/  FMUL.FTZ R147, R147, R112 ;  /* 0x0000007093937220 */ /* 0x000fe20000410000 */
[----:B------:R-:W-:Y:S01]  /*1780*/  FMUL.FTZ R157, R118, UR26 ;  /* 0x0000001a769d7c20 */ /* 0x000fe20008410000 */
[----:B------:R-:W-:Y:S01]  /*1790*/  FADD.FTZ R112, R171, R144 ;  /* 0x00000090ab707221 */ /* 0x000fe20000010000 */
[----:B------:R-:W-:Y:S01]  /*17a0*/  FFMA.FTZ R114, R146, R144, R113 ;  /* 0x0000009092727223 */ /* 0x000fe20000010071 */
[----:B------:R-:W-:Y:S01]  /*17b0*/  FADD.FTZ R82, R82, R115 ;  /* 0x0000007352527221 */ /* 0x000fe20000010000 */
[-C--:B------:R-:W-:Y:S01]  /*17c0*/  FFMA.FTZ R58, R157, R115.reuse, R58 ;  /* 0x000000739d3a7223 */ /* 0x080fe2000001003a */
[----:B------:R-:W-:Y:S01]  /*17d0*/  FMUL.FTZ R154, R154, R115 ;  /* 0x000000739a9a7220 */ /* 0x000fe20000410000 */
[----:B------:R-:W-:Y:S01]  /*17e0*/  FMUL.FTZ R150, R150, R121 ;  /* 0x0000007996967220 */ /* 0x000fe20000410000 */
[----:B------:R-:W-:Y:S01]  /*17f0*/  FADD.FTZ R113, R112, R141 ;  /* 0x0000008d70717221 */ /* 0x000fe20000010000 */
[----:B------:R-:W-:Y:S01]  /*1800*/  FFMA.FTZ R115, R143, R141, R114 ;  /* 0x0000008d8f737223 */ /* 0x000fe20000010072 */
[----:B------:R-:W-:-:S02]  /*1810*/  HADD2.F32 R122, -RZ, R122.H1_H1 ;  /* 0x3000007aff7a7230 */ /* 0x000fc40000004100 */
[----:B------:R-:W-:Y:S01]  /*1820*/  FADD.FTZ R117, -R167, R117 ;  /* 0x00000075a7757221 */ /* 0x000fe20000010100 */
[----:B------:R-:W-:Y:S01]  /*1830*/  FADD.FTZ R112, R113, R150 ;  /* 0x0000009671707221 */ /* 0x000fe20000010000 */
[----:B------:R-:W-:Y:S02]  /*1840*/  FFMA.FTZ R114, R152, R150, R115 ;  /* 0x0000009698727223 */ /* 0x000fe40000010073 */
[----:B------:R-:W-:Y:S01]  /*1850*/  FMUL.FTZ R158, R117, UR26 ;  /* 0x0000001a759e7c20 */ /* 0x000fe20008410000 */
[----:B------:R-:W-:Y:S01]  /*1860*/  FMUL.FTZ R156, R156, R122 ;  /* 0x0000007a9c9c7220 */ /* 0x000fe20000410000 */
[----:B------:R-:W-:Y:S01]  /*1870*/  FADD.FTZ R113, R112, R147 ;  /* 0x0000009370717221 */ /* 0x000fe20000010000 */
[----:B------:R-:W-:Y:S01]  /*1880*/  FFMA.FTZ R115, R149, R147, R114 ;  /* 0x0000009395737223 */ /* 0x000fe20000010072 */
[----:B------:R-:W-:Y:S02]  /*1890*/  HADD2.F32 R116, -RZ, R123.H1_H1 ;  /* 0x3000007bff747230 */ /* 0x000fe40000004100 */
[----:B------:R-:W-:Y:S01]  /*18a0*/  FADD.FTZ R119, -R167, R119 ;  /* 0x00000077a7777221 */ /* 0x000fe20000010100 */
        /* <DEDUP_REMOVED lines=17> */
.L_x_6744:
[----:B-----5:R-:W-:Y:S01]  /*19c0*/  ISETP.GE.AND P4, PT, R2, 0x1, PT ;  /* 0x000000010200780c */ /* 0x020fe20003f86270 */
[----:B------:R-:W0:Y:S01]  /*19d0*/  S2R R5, SR_TID.X ;  /* 0x0000000000057919 */ /* 0x000e220000002100 */
[----:B------:R-:W-:Y:S01]  /*19e0*/  UIMAD UR6, UR9, UR8, URZ ;  /* 0x00000008090672a4 */ /* 0x000fe2000f8e02ff */
[----:B------:R-:W-:Y:S01]  /*19f0*/  HFMA2 R119, -RZ, RZ, 0, 0 ;  /* 0x00000000ff777431 */ /* 0x000fe200000001ff */
[----:B----4-:R-:W-:Y:S02]  /*1a00*/  UISETP.NE.U32.AND UP0, UPT, UR22, URZ, UPT ;  /* 0x000000ff1600728c */ /* 0x010fe4000bf05070 */
[----:B------:R-:W-:Y:S02]  /*1a10*/  USHF.R.S32.HI UR7, URZ, 0x1f, UR6 ;  /* 0x0000001fff077899 */ /* 0x000fe40008011406 */
[----:B------:R-:W-:Y:S02]  /*1a20*/  UISETP.NE.AND.EX UP0, UPT, UR23, URZ, UPT, UP0 ;  /* 0x000000ff1700728c */ /* 0x000fe4000bf05300 */
[----:B------:R-:W-:-:S03]  /*1a30*/  ULEA.HI UR7, UR7, UR6, URZ, 0x3 ;  /* 0x0000000607077291 */ /* 0x000fc6000f8f18ff */
[----:B------:R-:W-:-:S05]  /*1a40*/  @P4 IADD3 R0, PT, PT, R2, -0x1, RZ ;  /* 0xffffffff02004810 */ /* 0x000fca0007ffe0ff */
[----:B------:R-:W-:-:S05]  /*1a50*/  @P4 IMAD R0, R0, UR8, RZ ;  /* 0x0000000800004c24 */ /* 0x000fca000f8e02ff */
[----:B------:R-:W-:-:S04]  /*1a60*/  @P4 SHF.R.S32.HI R113, RZ, 0x1f, R0 ;  /* 0x0000001fff714819 */ /* 0x000fc80000011400 */
[----:B------:R-:W-:Y:S02]  /*1a70*/  @P4 LEA.HI R112, R113, R0, RZ, 0x3 ;  /* 0x0000000071704211 */ /* 0x000fe400078f18ff */
[----:B------:R-:W-:-:S04]  /*1a80*/  MOV R0, UR7 ;  /* 0x0000000700007c02 */ /* 0x000fc80008000f00 */
        /* <DEDUP_REMOVED lines=14> */
[----:B------:R-:W-:Y:S02]  /*1b70*/  @P2 IADD3 R119, PT, PT, R119, 0x80, RZ ;  /* 0x0000008077772810 */ /* 0x000fe40007ffe0ff */
[----:B------:R-:W-:Y:S02]  /*1b80*/  MOV R171, RZ ;  /* 0x000000ff00ab7202 */ /* 0x000fe40000000f00 */
[----:B------:R-:W-:-:S07]  /*1b90*/  MOV R172, RZ ;  /* 0x000000ff00ac7202 */ /* 0x000fce0000000f00 */
[----:B0-----:R-:W-:Y:S05]  /*1ba0*/  @!P3 BRA `(.L_x_6749) ;  /* 0x000000000088b947 */ /* 0x001fea0003800000 */
[----:B------:R-:W0:Y:S02]  /*1bb0*/  LDC.64 R112, c[0x0][0x3b0] ;  /* 0x0000ec00ff707b82 */ /* 0x000e240000000a00 */
[----:B0-----:R-:W-:-:S05]  /*1bc0*/  IMAD.WIDE.U32 R112, R119, 0x8, R112 ;  /* 0x0000000877707825 */ /* 0x001fca00078e0070 */
[----:B------:R0:W5:Y:S01]  /*1bd0*/  LDG.E.64 R126, desc[UR10][R112.64] ;  /* 0x0000000a707e7981 */ /* 0x000162000c1e1b00 */
[----:B------:R-:W-:Y:S05]  /*1be0*/  BRA `(.L_x_6749) ;  /* 0x0000000000787947 */ /* 0x000fea0003800000 */
.L_x_6750:
[C---:B------:R-:W-:Y:S02]  /*1bf0*/  ISETP.GE.U32.AND P1, PT, R4.reuse, 0x80, PT ;  /* 0x000000800400780c */ /* 0x040fe40003f26070 */
[----:B------:R-:W-:-:S11]  /*1c00*/  ISETP.GE.U32.AND P2, PT, R4, 0x100, PT ;  /* 0x000001000400780c */ /* 0x000fd60003f46070 */
[----:B------:R-:W0:Y:S08]  /*1c10*/  @P1 LDC.64 R112, c[0x0][0x438] ;  /* 0x00010e00ff701b82 */ /* 0x000e300000000a00 */
[----:B------:R-:W2:Y:S01]  /*1c20*/  @P1 LDC.64 R114, c[0x0][0x3b0] ;  /* 0x0000ec00ff721b82 */ /* 0x000ea20000000a00 */
[----:B------:R-:W-:-:S07]  /*1c30*/  ISETP.GE.U32.AND P3, PT, R4, 0x180, PT ;  /* 0x000001800400780c */ /* 0x000fce0003f66070 */
[----:B------:R-:W3:Y:S01]  /*1c40*/  @P2 LDC.64 R116, c[0x0][0x3b0] ;  /* 0x0000ec00ff742b82 */ /* 0x000ee20000000a00 */
[----:B0-----:R-:W-:-:S07]  /*1c50*/  @P1 IMAD.WIDE.U32 R122, R121, 0x20, R112 ;  /* 0x00000020797a1825 */ /* 0x001fce00078e0070 */
[----:B------:R-:W0:Y:S01]  /*1c60*/  @P2 LDC.64 R112, c[0x0][0x438] ;  /* 0x00010e00ff702b82 */ /* 0x000e220000000a00 */
[----:B------:R-:W-:Y:S01]  /*1c70*/  @P1 IADD3 R121, PT, PT, R121, 0x80, RZ ;  /* 0x0000008079791810 */ /* 0x000fe20007ffe0ff */
[----:B------:R-:W5:Y:S01]  /*1c80*/  @P1 LDG.E.128 R84, desc[UR10][R122.64] ;  /* 0x0000000a7a541981 */ /* 0x000f62000c1e1d00 */
[----:B--2---:R-:W-:-:S03]  /*1c90*/  @P1 IMAD.WIDE.U32 R114, R119, 0x8, R114 ;  /* 0x0000000877721825 */ /* 0x004fc600078e0072 */
[----:B------:R-:W5:Y:S04]  /*1ca0*/  @P1 LDG.E.128 R88, desc[UR10][R122.64+0x10] ;  /* 0x0000100a7a581981 */ /* 0x000f68000c1e1d00 */
[----:B------:R2:W5:Y:S02]  /*1cb0*/  @P1 LDG.E.64 R124, desc[UR10][R114.64] ;  /* 0x0000000a727c1981 */ /* 0x000564000c1e1b00 */
[----:B--2---:R-:W2:Y:S01]  /*1cc0*/  @P3 LDC.64 R114, c[0x0][0x438] ;  /* 0x00010e00ff723b82 */ /* 0x004ea20000000a00 */
[----:B0-----:R-:W-:-:S07]  /*1cd0*/  @P2 IMAD.WIDE.U32 R168, R121, 0x20, R112 ;  /* 0x0000002079a82825 */ /* 0x001fce00078e0070 */
[----:B------:R-:W0:Y:S01]  /*1ce0*/  @P3 LDC.64 R112, c[0x0][0x3b0] ;  /* 0x0000ec00ff703b82 */ /* 0x000e220000000a00 */
[----:B------:R-:W-:Y:S01]  /*1cf0*/  @P1 IADD3 R119, PT, PT, R119, 0x80, RZ ;  /* 0x0000008077771810 */ /* 0x000fe20007ffe0ff */
[----:B------:R4:W5:Y:S01]  /*1d00*/  @P2 LDG.E.128 R20, desc[UR10][R168.64] ;  /* 0x0000000aa8142981 */ /* 0x000962000c1e1d00 */
[----:B------:R-:W-:-:S03]  /*1d10*/  @P2 IADD3 R121, PT, PT, R121, 0x80, RZ ;  /* 0x0000008079792810 */ /* 0x000fc60007ffe0ff */
[C---:B---3--:R-:W-:Y:S01]  /*1d20*/  @P2 IMAD.WIDE.U32 R116, R119.reuse, 0x8, R116 ;  /* 0x0000000877742825 */ /* 0x048fe200078e0074 */
[----:B------:R-:W-:Y:S01]  /*1d30*/  @P2 IADD3 R119, PT, PT, R119, 0x80, RZ ;  /* 0x0000008077772810 */ /* 0x000fe20007ffe0ff */
[----:B------:R4:W5:Y:S04]  /*1d40*/  @P2 LDG.E.128 R16, desc[UR10][R168.64+0x10] ;  /* 0x0000100aa8102981 */ /* 0x000968000c1e1d00 */
[----:B------:R4:W5:Y:S01]  /*1d50*/  @P2 LDG.E.64 R130, desc[UR10][R116.64] ;  /* 0x0000000a74822981 */ /* 0x000962000c1e1b00 */
[----:B--2---:R-:W-:-:S05]  /*1d60*/  @P3 IMAD.WIDE.U32 R114, R121, 0x20, R114 ;  /* 0x0000002079723825 */ /* 0x004fca00078e0072 */
[----:B------:R4:W5:Y:S01]  /*1d70*/  @P3 LDG.E.128 R104, desc[UR10][R114.64] ;  /* 0x0000000a72683981 */ /* 0x000962000c1e1d00 */
[----:B0-----:R-:W-:-:S03]  /*1d80*/  @P3 IMAD.WIDE.U32 R112, R119, 0x8, R112 ;  /* 0x0000000877703825 */ /* 0x001fc600078e0070 */
[----:B------:R4:W5:Y:S04]  /*1d90*/  @P3 LDG.E.128 R108, desc[UR10][R114.64+0x10] ;  /* 0x0000100a726c3981 */ /* 0x000968000c1e1d00 */
[----:B------:R4:W5:Y:S01]  /*1da0*/  @P3 LDG.E.64 R126, desc[UR10][R112.64] ;  /* 0x0000000a707e3981 */ /* 0x000962000c1e1b00 */
[----:B------:R-:W-:Y:S02]  /*1db0*/  MOV R171, RZ ;  /* 0x000000ff00ab7202 */ /* 0x000fe40000000f00 */
[----:B------:R-:W-:-:S07]  /*1dc0*/  MOV R172, RZ ;  /* 0x000000ff00ac7202 */ /* 0x000fce0000000f00 */
.L_x_6749:
[----:B-1----:R-:W-:Y:S05]  /*1dd0*/  BSYNC.RECONVERGENT B0 ;  /* 0x0000000000007941 */ /* 0x002fea0003800200 */
.L_x_6743:
[----:B0---4-:R-:W0:Y:S01]  /*1de0*/  SHFL.DOWN PT, R112, R171, 0x10, 0x1f ;  /* 0x0a001f00ab707f89 */ /* 0x011e2200000e0000 */
        /* <DEDUP_REMOVED lines=30> */
.L_x_6752:
[----:B------:R-:W-:Y:S05]  /*1fd0*/  BSYNC.RECONVERGENT B0 ;  /* 0x0000000000007941 */ /* 0x000fea0003800200 */
.L_x_6751:
        /* <DEDUP_REMOVED lines=19> */
[----:B------:R-:W-:Y:S02]  /*2110*/  @P4 IMAD R112, R2, UR8, RZ ;  /* 0x0000000802704c24 */ /* 0x000fe4000f8e02ff */
[----:B------:R-:W-:Y:S01]  /*2120*/  FADD.FTZ R115, R115, R116 ;  /* 0x0000007473737221 */ /* 0x000fe20000010000 */
[----:B------:R-:W-:Y:S01]  /*2130*/  FADD.FTZ R2, R114, R117 ;  /* 0x0000007572027221 */ /* 0x000fe20000010000 */
[----:B------:R-:W-:Y:S01]  /*2140*/  HFMA2 R117, -RZ, RZ, 0, 0 ;  /* 0x00000000ff757431 */ /* 0x000fe200000001ff */
[----:B------:R-:W-:Y:S01]  /*2150*/  @P4 SHF.R.S32.HI R113, RZ, 0x1f, R112 ;  /* 0x0000001fff714819 */ /* 0x000fe20000011470 */
[----:B------:R-:W-:Y:S01]  /*2160*/  FMUL.FTZ R115, R115, UR29 ;  /* 0x0000001d73737c20 */ /* 0x000fe20008410000 */
[----:B------:R-:W-:-:S02]  /*2170*/  FMUL.FTZ R2, R2, UR29 ;  /* 0x0000001d02027c20 */ /* 0x000fc40008410000 */
[----:B------:R-:W-:Y:S02]  /*2180*/  @P4 LEA.HI R112, R113, R112, RZ, 0x3 ;  /* 0x0000007071704211 */ /* 0x000fe400078f18ff */
        /* <DEDUP_REMOVED lines=22> */
.L_x_6757:
        /* <DEDUP_REMOVED lines=12> */
.L_x_6758:
        /* <DEDUP_REMOVED lines=12> */
.L_x_6759:
        /* <DEDUP_REMOVED lines=12> */
.L_x_6760:
        /* <DEDUP_REMOVED lines=12> */
.L_x_6761:
        /* <DEDUP_REMOVED lines=12> */
.L_x_6762:
        /* <DEDUP_REMOVED lines=12> */
.L_x_6763:
        /* <DEDUP_REMOVED lines=14> */
.L_x_6756:
        /* <DEDUP_REMOVED lines=45> */
.L_x_6765:
        /* <DEDUP_REMOVED lines=12> */
.L_x_6766:
        /* <DEDUP_REMOVED lines=12> */
.L_x_6767:
        /* <DEDUP_REMOVED lines=12> */
.L_x_6768:
        /* <DEDUP_REMOVED lines=12> */
.L_x_6769:
        /* <DEDUP_REMOVED lines=12> */
.L_x_6770:
        /* <DEDUP_REMOVED lines=12> */
.L_x_6771:
[----:B------:R-:W-:Y:S05]  /*2fa0*/  @!P4 BRA `(.L_x_6764) ;  /* 0x0000000c001cc947 */ /* 0x000fea0003800000 */
        /* <DEDUP_REMOVED lines=8> */
.L_x_6755:
        /* <DEDUP_REMOVED lines=13> */
[----:B------:R-:W-:-:S04]  /*3100*/  F2FP.F16.F32.PACK_AB R112, RZ, R112 ;  /* 0x00000070ff70723e */ /* 0x000fc800000000ff */
[----:B------:R-:W-:-:S07]  /*3110*/  PRMT R96, R112, 0x7610, R96 ;  /* 0x0000761070607816 */ /* 0x000fce0000000060 */
.L_x_6773:
        /* <DEDUP_REMOVED lines=10> */
[----:B------:R-:W-:-:S04]  /*31c0*/  F2FP.F16.F32.PACK_AB R112, RZ, R112 ;  /* 0x00000070ff70723e */ /* 0x000fc800000000ff */
[----:B------:R-:W-:-:S07]  /*31d0*/  PRMT R96, R96, 0x5410, R112 ;  /* 0x0000541060607816 */ /* 0x000fce0000000070 */
.L_x_6774:
        /* <DEDUP_REMOVED lines=12> */
.L_x_6775:
        /* <DEDUP_REMOVED lines=12> */
.L_x_6776:
        /* <DEDUP_REMOVED lines=12> */
.L_x_6777:
        /* <DEDUP_REMOVED lines=12> */
.L_x_6778:
        /* <DEDUP_REMOVED lines=12> */
.L_x_6779:
        /* <DEDUP_REMOVED lines=14> */
.L_x_6772:
        /* <DEDUP_REMOVED lines=40> */
.L_x_6780:
[----:B------:R-:W-:Y:S05]  /*3900*/  @!P4 BRA `(.L_x_6781) ;  /* 0x000000000018c947 */ /* 0x000fea0003800000 */
[----:B------:R-:W-:Y:S01]  /*3910*/  FMUL.FTZ R112, R101, UR21 ;  /* 0x0000001565707c20 */ /* 0x000fe20008410000 */
[----:B------:R-:W-:-:S03]  /*3920*/  LOP3.LUT P0, RZ, R124, 0xff00, RZ, 0xc0, !PT ;  /* 0x0000ff007cff7812 */ /* 0x000fc6000780c0ff */
[----:B------:R-:W-:-:S05]  /*3930*/  FMUL.FTZ R112, R112, UR20 ;  /* 0x0000001470707c20 */ /* 0x000fca0008410000 */
[----:B------:R-:W-:-:S04]  /*3940*/  FSEL R112, R112, RZ, P0 ;  /* 0x000000ff70707208 */ /* 0x000fc80000000000 */
[----:B------:R-:W-:-:S04]  /*3950*/  F2FP.F16.F32.PACK_AB R112, RZ, R112 ;  /* 0x00000070ff70723e */ /* 0x000fc800000000ff */
[----:B------:R-:W-:-:S07]  /*3960*/  PRMT R96, R96, 0x5410, R112 ;  /* 0x0000541060607816 */ /* 0x000fce0000000070 */
.L_x_6781:
[----:B------:R-:W-:Y:S05]  /*3970*/  @!P4 BRA `(.L_x_6782) ;  /* 0x000000000018c947 */ /* 0x000fea0003800000 */
[----:B------:R-:W-:Y:S01]  /*3980*/  FMUL.FTZ R112, R102, UR21 ;  /* 0x0000001566707c20 */ /* 0x000fe20008410000 */
[----:B------:R-:W-:-:S03]  /*3990*/  LOP3.LUT P0, RZ, R124, 0xff0000, RZ, 0xc0, !PT ;  /* 0x00ff00007cff7812 */ /* 0x000fc6000780c0ff */
[----:B------:R-:W-:-:S05]  /*39a0*/  FMUL.FTZ R112, R112, UR20 ;  /* 0x0000001470707c20 */ /* 0x000fca0008410000 */
[----:B------:R-:W-:-:S04]  /*39b0*/  FSEL R112, R112, RZ, P0 ;  /* 0x000000ff70707208 */ /* 0x000fc80000000000 */
[----:B------:R-:W-:-:S04]  /*39c0*/  F2FP.F16.F32.PACK_AB R112, RZ, R112 ;  /* 0x00000070ff70723e */ /* 0x000fc800000000ff */
[----:B------:R-:W-:-:S07]  /*39d0*/  PRMT R97, R112, 0x7610, R97 ;  /* 0x0000761070617816 */ /* 0x000fce0000000061 */
.L_x_6782:
[----:B------:R-:W-:Y:S05]  /*39e0*/  @!P4 BRA `(.L_x_6783) ;  /* 0x000000000018c947 */ /* 0x000fea0003800000 */
[----:B------:R-:W-:Y:S01]  /*39f0*/  FMUL.FTZ R112, R103, UR21 ;  /* 0x0000001567707c20 */ /* 0x000fe20008410000 */
[----:B------:R-:W-:-:S03]  /*3a00*/  LOP3.LUT P0, RZ, R124, 0xff000000, RZ, 0xc0, !PT ;  /* 0xff0000007cff7812 */ /* 0x000fc6000780c0ff */
[----:B------:R-:W-:-:S05]  /*3a10*/  FMUL.FTZ R112, R112, UR20 ;  /* 0x0000001470707c20 */ /* 0x000fca0008410000 */
[----:B------:R-:W-:-:S04]  /*3a20*/  FSEL R112, R112, RZ, P0 ;  /* 0x000000ff70707208 */ /* 0x000fc80000000000 */
[----:B------:R-:W-:-:S04]  /*3a30*/  F2FP.F16.F32.PACK_AB R112, RZ, R112 ;  /* 0x00000070ff70723e */ /* 0x000fc800000000ff */
[----:B------:R-:W-:-:S07]  /*3a40*/  PRMT R97, R97, 0x5410, R112 ;  /* 0x0000541061617816 */ /* 0x000fce0000000070 */
.L_x_6783:
[----:B------:R-:W-:Y:S05]  /*3a50*/  @!P4 BRA `(.L_x_6784) ;  /* 0x000000000018c947 */ /* 0x000fea0003800000 */
[----:B------:R-:W-:Y:S01]  /*3a60*/  FMUL.FTZ R112, R92, UR21 ;  /* 0x000000155c707c20 */ /* 0x000fe20008410000 */
[----:B------:R-:W-:-:S03]  /*3a70*/  LOP3.LUT P0, RZ, R125, 0xff, RZ, 0xc0, !PT ;  /* 0x000000ff7dff7812 */ /* 0x000fc6000780c0ff */
[----:B------:R-:W-:-:S05]  /*3a80*/  FMUL.FTZ R112, R112, UR20 ;  /* 0x0000001470707c20 */ /* 0x000fca0008410000 */
[----:B------:R-:W-:-:S04]  /*3a90*/  FSEL R112, R112, RZ, P0 ;  /* 0x000000ff70707208 */ /* 0x000fc80000000000 */
[----:B------:R-:W-:-:S04]  /*3aa0*/  F2FP.F16.F32.PACK_AB R112, RZ, R112 ;  /* 0x00000070ff70723e */ /* 0x000fc800000000ff */
[----:B------:R-:W-:-:S07]  /*3ab0*/  PRMT R98, R112, 0x7610, R98 ;  /* 0x0000761070627816 */ /* 0x000fce0000000062 */
.L_x_6784:
[----:B------:R-:W-:Y:S05]  /*3ac0*/  @!P4 BRA `(.L_x_6785) ;  /* 0x000000000018c947 */ /* 0x000fea0003800000 */
[----:B------:R-:W-:Y:S01]  /*3ad0*/  FMUL.FTZ R112, R93, UR21 ;  /* 0x000000155d707c20 */ /* 0x000fe20008410000 */
[----:B------:R-:W-:-:S03]  /*3ae0*/  LOP3.LUT P0, RZ, R125, 0xff00, RZ, 0xc0, !PT ;  /* 0x0000ff007dff7812 */ /* 0x000fc6000780c0ff */
[----:B------:R-:W-:-:S05]  /*3af0*/  FMUL.FTZ R112, R112, UR20 ;  /* 0x0000001470707c20 */ /* 0x000fca0008410000 */
[----:B------:R-:W-:-:S04]  /*3b00*/  FSEL R112, R112, RZ, P0 ;  /* 0x000000ff70707208 */ /* 0x000fc80000000000 */
[----:B------:R-:W-:-:S04]  /*3b10*/  F2FP.F16.F32.PACK_AB R112, RZ, R112 ;  /* 0x00000070ff70723e */ /* 0x000fc800000000ff */
[----:B------:R-:W-:-:S07]  /*3b20*/  PRMT R98, R98, 0x5410, R112 ;  /* 0x0000541062627816 */ /* 0x000fce0000000070 */
.L_x_6785:
[----:B------:R-:W-:Y:S05]  /*3b30*/  @!P4 BRA `(.L_x_6786) ;  /* 0x000000000018c947 */ /* 0x000fea0003800000 */
[----:B------:R-:W-:Y:S01]  /*3b40*/  FMUL.FTZ R112, R94, UR21 ;  /* 0x000000155e707c20 */ /* 0x000fe20008410000 */
[----:B------:R-:W-:-:S03]  /*3b50*/  LOP3.LUT P0, RZ, R125, 0xff0000, RZ, 0xc0, !PT ;  /* 0x00ff00007dff7812 */ /* 0x000fc6000780c0ff */
[----:B------:R-:W-:-:S05]  /*3b60*/  FMUL.FTZ R112, R112, UR20 ;  /* 0x0000001470707c20 */ /* 0x000fca0008410000 */
[----:B------:R-:W-:-:S04]  /*3b70*/  FSEL R112, R112, RZ, P0 ;  /* 0x000000ff70707208 */ /* 0x000fc80000000000 */
[----:B------:R-:W-:-:S04]  /*3b80*/  F2FP.F16.F32.PACK_AB R112, RZ, R112 ;  /* 0x00000070ff70723e */ /* 0x000fc800000000ff */
[----:B------:R-:W-:-:S07]  /*3b90*/  PRMT R99, R112, 0x7610, R99 ;  /* 0x0000761070637816 */ /* 0x000fce0000000063 */
.L_x_6786:
[----:B------:R-:W-:Y:S05]  /*3ba0*/  @!P4 BRA `(.L_x_6764) ;  /* 0x00000000001cc947 */ /* 0x000fea0003800000 */
[----:B------:R-:W-:Y:S01]  /*3bb0*/  FMUL.FTZ R112, R95, UR21 ;  /* 0x000000155f707c20 */ /* 0x000fe20008410000 */
[----:B------:R-:W-:-:S03]  /*3bc0*/  ISETP.GE.U32.AND P0, PT, R124, RZ, PT ;  /* 0x000000ff7c00720c */ /* 0x000fc60003f06070 */
[----:B------:R-:W-:Y:S01]  /*3bd0*/  FMUL.FTZ R112, R112, UR20 ;  /* 0x0000001470707c20 */ /* 0x000fe20008410000 */
[----:B------:R-:W-:-:S04]  /*3be0*/  ISETP.GE.U32.AND.EX P0, PT, R125, 0x1000000, PT, P0 ;  /* 0x010000007d00780c */ /* 0x000fc80003f06100 */
[----:B------:R-:W-:-:S04]  /*3bf0*/  FSEL R112, R112, RZ, P0 ;  /* 0x000000ff70707208 */ /* 0x000fc80000000000 */
[----:B------:R-:W-:-:S04]  /*3c00*/  F2FP.F16.F32.PACK_AB R112, RZ, R112 ;  /* 0x00000070ff70723e */ /* 0x000fc800000000ff */
[----:B------:R-:W-:-:S07]  /*3c10*/  PRMT R99, R99, 0x5410, R112 ;  /* 0x0000541063637816 */ /* 0x000fce0000000070 */
.L_x_6764:
        /* <DEDUP_REMOVED lines=11> */
.L_x_6754:
[----:B------:R-:W-:Y:S05]  /*3cd0*/  BSYNC.RECONVERGENT B0 ;  /* 0x0000000000007941 */ /* 0x000fea0003800200 */
.L_x_6753:
        /* <DEDUP_REMOVED lines=10> */
[----:B0----5:R-:W-:Y:S02]  /*3d80*/  MOV R101, R21 ;  /* 0x0000001500657202 */ /* 0x021fe40000000f00 */
        /* <DEDUP_REMOVED lines=38> */
.L_x_6791:
[----:B------:R-:W-:Y:S05]  /*3ff0*/  @!P4 BRA `(.L_x_6792) ;  /* 0x000000000018c947 */ /* 0x000fea0003800000 */
[----:B------:R-:W-:Y:S01]  /*4000*/  FMUL.FTZ R112, R101, UR21 ;  /* 0x0000001565707c20 */ /* 0x000fe20008410000 */
[----:B------:R-:W-:-:S03]  /*4010*/  LOP3.LUT P5, RZ, R130, 0xff00, RZ, 0xc0, !PT ;  /* 0x0000ff0082ff7812 */ /* 0x000fc600078ac0ff */
[----:B------:R-:W-:-:S05]  /*4020*/  FMUL.FTZ R112, R112, UR20 ;  /* 0x0000001470707c20 */ /* 0x000fca0008410000 */
[----:B------:R-:W-:-:S04]  /*4030*/  FSEL R112, R112, RZ, P5 ;  /* 0x000000ff70707208 */ /* 0x000fc80002800000 */
[----:B------:R-:W-:-:S04]  /*4040*/  F2FP.F16.F32.PACK_AB R112, RZ, R112 ;  /* 0x00000070ff70723e */ /* 0x000fc800000000ff */
[----:B------:R-:W-:-:S07]  /*4050*/  PRMT R96, R96, 0x5410, R112 ;  /* 0x0000541060607816 */ /* 0x000fce0000000070 */
.L_x_6792:
[----:B------:R-:W-:Y:S05]  /*4060*/  @!P4 BRA `(.L_x_6793) ;  /* 0x000000000018c947 */ /* 0x000fea0003800000 */
[----:B------:R-:W-:Y:S01]  /*4070*/  FMUL.FTZ R112, R102, UR21 ;  /* 0x0000001566707c20 */ /* 0x000fe20008410000 */
[----:B------:R-:W-:-:S03]  /*4080*/  LOP3.LUT P5, RZ, R130, 0xff0000, RZ, 0xc0, !PT ;  /* 0x00ff000082ff7812 */ /* 0x000fc600078ac0ff */
[----:B------:R-:W-:-:S05]  /*4090*/  FMUL.FTZ R112, R112, UR20 ;  /* 0x0000001470707c20 */ /* 0x000fca0008410000 */
[----:B------:R-:W-:-:S04]  /*40a0*/  FSEL R112, R112, RZ, P5 ;  /* 0x000000ff70707208 */ /* 0x000fc80002800000 */
[----:B------:R-:W-:-:S04]  /*40b0*/  F2FP.F16.F32.PACK_AB R112, RZ, R112 ;  /* 0x00000070ff70723e */ /* 0x000fc800000000ff */
[----:B------:R-:W-:-:S07]  /*40c0*/  PRMT R97, R112, 0x7610, R97 ;  /* 0x0000761070617816 */ /* 0x000fce0000000061 */
.L_x_6793:
[----:B------:R-:W-:Y:S05]  /*40d0*/  @!P4 BRA `(.L_x_6794) ;  /* 0x000000000018c947 */ /* 0x000fea0003800000 */
[----:B------:R-:W-:Y:S01]  /*40e0*/  FMUL.FTZ R112, R103, UR21 ;  /* 0x0000001567707c20 */ /* 0x000fe20008410000 */
[----:B------:R-:W-:-:S03]  /*40f0*/  LOP3.LUT P5, RZ, R130, 0xff000000, RZ, 0xc0, !PT ;  /* 0xff00000082ff7812 */ /* 0x000fc600078ac0ff */
[----:B------:R-:W-:-:S05]  /*4100*/  FMUL.FTZ R112, R112, UR20 ;  /* 0x0000001470707c20 */ /* 0x000fca0008410000 */
[----:B------:R-:W-:-:S04]  /*4110*/  FSEL R112, R112, RZ, P5 ;  /* 0x000000ff70707208 */ /* 0x000fc80002800000 */
[----:B------:R-:W-:-:S04]  /*4120*/  F2FP.F16.F32.PACK_AB R112, RZ, R112 ;  /* 0x00000070ff70723e */ /* 0x000fc800000000ff */
[----:B------:R-:W-:-:S07]  /*4130*/  PRMT R97, R97, 0x5410, R112 ;  /* 0x0000541061617816 */ /* 0x000fce0000000070 */
.L_x_6794:
[----:B------:R-:W-:Y:S05]  /*4140*/  @!P4 BRA `(.L_x_6795) ;  /* 0x000000000018c947 */ /* 0x000fea0003800000 */
[----:B------:R-:W-:Y:S01]  /*4150*/  FMUL.FTZ R112, R92, UR21 ;  /* 0x000000155c707c20 */ /* 0x000fe20008410000 */
[----:B------:R-:W-:-:S03]  /*4160*/  LOP3.LUT P5, RZ, R131, 0xff, RZ, 0xc0, !PT ;  /* 0x000000ff83ff7812 */ /* 0x000fc600078ac0ff */
[----:B------:R-:W-:-:S05]  /*4170*/  FMUL.FTZ R112, R112, UR20 ;  /* 0x0000001470707c20 */ /* 0x000fca0008410000 */
[----:B------:R-:W-:-:S04]  /*4180*/  FSEL R112, R112, RZ, P5 ;  /* 0x000000ff70707208 */ /* 0x000fc80002800000 */
[----:B------:R-:W-:-:S04]  /*4190*/  F2FP.F16.F32.PACK_AB R112, RZ, R112 ;  /* 0x00000070ff70723e */ /* 0x000fc800000000ff */
[----:B------:R-:W-:-:S07]  /*41a0*/  PRMT R98, R112, 0x7610, R98 ;  /* 0x0000761070627816 */ /* 0x000fce0000000062 */
.L_x_6795:
[----:B------:R-:W-:Y:S05]  /*41b0*/  @!P4 BRA `(.L_x_6796) ;  /* 0x000000000018c947 */ /* 0x000fea0003800000 */
[----:B------:R-:W-:Y:S01]  /*41c0*/  FMUL.FTZ R112, R93, UR21 ;  /* 0x000000155d707c20 */ /* 0x000fe20008410000 */
[----:B------:R-:W-:-:S03]  /*41d0*/  LOP3.LUT P5, RZ, R131, 0xff00, RZ, 0xc0, !PT ;  /* 0x0000ff0083ff7812 */ /* 0x000fc600078ac0ff */
[----:B------:R-:W-:-:S05]  /*41e0*/  FMUL.FTZ R112, R112, UR20 ;  /* 0x0000001470707c20 */ /* 0x000fca0008410000 */
[----:B------:R-:W-:-:S04]  /*41f0*/  FSEL R112, R112, RZ, P5 ;  /* 0x000000ff70707208 */ /* 0x000fc80002800000 */
[----:B------:R-:W-:-:S04]  /*4200*/  F2FP.F16.F32.PACK_AB R112, RZ, R112 ;  /* 0x00000070ff70723e */ /* 0x000fc800000000ff */
[----:B------:R-:W-:-:S07]  /*4210*/  PRMT R98, R98, 0x5410, R112 ;  /* 0x0000541062627816 */ /* 0x000fce0000000070 */
.L_x_6796:
[----:B------:R-:W-:Y:S05]  /*4220*/  @!P4 BRA `(.L_x_6797) ;  /* 0x000000000018c947 */ /* 0x000fea0003800000 */
[----:B------:R-:W-:Y:S01]  /*4230*/  FMUL.FTZ R112, R94, UR21 ;  /* 0x000000155e707c20 */ /* 0x000fe20008410000 */
[----:B------:R-:W-:-:S03]  /*4240*/  LOP3.LUT P5, RZ, R131, 0xff0000, RZ, 0xc0, !PT ;  /* 0x00ff000083ff7812 */ /* 0x000fc600078ac0ff */
[----:B------:R-:W-:-:S05]  /*4250*/  FMUL.FTZ R112, R112, UR20 ;  /* 0x0000001470707c20 */ /* 0x000fca0008410000 */
[----:B------:R-:W-:-:S04]  /*4260*/  FSEL R112, R112, RZ, P5 ;  /* 0x000000ff70707208 */ /* 0x000fc80002800000 */
[----:B------:R-:W-:-:S04]  /*4270*/  F2FP.F16.F32.PACK_AB R112, RZ, R112 ;  /* 0x00000070ff70723e */ /* 0x000fc800000000ff */
[----:B------:R-:W-:-:S07]  /*4280*/  PRMT R99, R112, 0x7610, R99 ;  /* 0x0000761070637816 */ /* 0x000fce0000000063 */
.L_x_6797:
[----:B------:R-:W-:Y:S05]  /*4290*/  @!P4 BRA `(.L_x_6798) ;  /* 0x000000140034c947 */ /* 0x000fea0003800000 */
        /* <DEDUP_REMOVED lines=8> */
.L_x_6790:
        /* <DEDUP_REMOVED lines=12> */
.L_x_6799:
        /* <DEDUP_REMOVED lines=12> */
.L_x_6800:
        /* <DEDUP_REMOVED lines=12> */
.L_x_6801:
        /* <DEDUP_REMOVED lines=12> */
.L_x_6802:
        /* <DEDUP_REMOVED lines=12> */
.L_x_6803:
        /* <DEDUP_REMOVED lines=12> */
.L_x_6804:
        /* <DEDUP_REMOVED lines=12> */
.L_x_6805:
        /* <DEDUP_REMOVED lines=14> */
.L_x_6789:
        /* <DEDUP_REMOVED lines=49> */
.L_x_6807:
        /* <DEDUP_REMOVED lines=12> */
.L_x_6808:
        /* <DEDUP_REMOVED lines=12> */
.L_x_6809:
        /* <DEDUP_REMOVED lines=12> */
.L_x_6810:
        /* <DEDUP_REMOVED lines=12> */
.L_x_6811:
        /* <DEDUP_REMOVED lines=12> */
.L_x_6812:
        /* <DEDUP_REMOVED lines=12> */
.L_x_6813:
        /* <DEDUP_REMOVED lines=9> */
.L_x_6806:
        /* <DEDUP_REMOVED lines=12> */
.L_x_6814:
        /* <DEDUP_REMOVED lines=12> */
.L_x_6815:
        /* <DEDUP_REMOVED lines=12> */
.L_x_6816:
        /* <DEDUP_REMOVED lines=12> */
.L_x_6817:
        /* <DEDUP_REMOVED lines=12> */
.L_x_6818:
        /* <DEDUP_REMOVED lines=12> */
.L_x_6819:
        /* <DEDUP_REMOVED lines=12> */
.L_x_6820:
        /* <DEDUP_REMOVED lines=13> */
.L_x_6798:
        /* <DEDUP_REMOVED lines=9> */
.L_x_6788:
[----:B------:R-:W-:Y:S05]  /*5800*/  BSYNC.RECONVERGENT B0 ;  /* 0x0000000000007941 */ /* 0x000fea0003800200 */
.L_x_6787:
        /* <DEDUP_REMOVED lines=22> */
[----:B------:R-:W-:Y:S01]  /*5970*/  @P5 FFMA.FTZ R102, R93, UR26, R106 ;  /* 0x0000001a5d665c23 */ /* 0x000fe2000801006a */
[----:B------:R-:W-:Y:S01]  /*5980*/  @P5 FFMA.FTZ R93, R152, UR6, R2 ;  /* 0x00000006985d5c23 */ /* 0x000fe20008010002 */
[----:B------:R-:W-:Y:S01]  /*5990*/  @P5 FADD.FTZ R100, R159, -R100 ;  /* 0x800000649f645221 */ /* 0x000fe20000010000 */
[----:B------:R-:W-:-:S02]  /*59a0*/  @P5 FADD.FTZ R113, R136, -R113 ;  /* 0x8000007188715221 */ /* 0x000fc40000010000 */
[----:B------:R-:W-:-:S04]  /*59b0*/  @P5 FADD.FTZ R92, R150, -R93 ;  /* 0x8000005d965c5221 */ /* 0x000fc80000010000 */
[----:B------:R-:W-:Y:S01]  /*59c0*/  @P5 FFMA.FTZ R103, R92, UR26, R107 ;  /* 0x0000001a5c675c23 */ /* 0x000fe2000801006b */
[----:B------:R-:W-:-:S04]  /*59d0*/  @P5 FFMA.FTZ R92, R149, UR6, R2 ;  /* 0x00000006955c5c23 */ /* 0x000fc80008010002 */
[----:B------:R-:W-:Y:S01]  /*59e0*/  @P5 FADD.FTZ R93, R147, -R92 ;  /* 0x8000005c935d5221 */ /* 0x000fe20000010000 */
[----:B------:R-:W-:-:S03]  /*59f0*/  MOV R92, R108 ;  /* 0x0000006c005c7202 */ /* 0x000fc60000000f00 */
[----:B------:R-:W-:Y:S01]  /*5a00*/  @P5 FFMA.FTZ R92, R93, UR26, R108 ;  /* 0x0000001a5d5c5c23 */ /* 0x000fe2000801006c */
[----:B------:R-:W-:-:S04]  /*5a10*/  @P5 FFMA.FTZ R93, R158, UR6, R2 ;  /* 0x000000069e5d5c23 */ /* 0x000fc80008010002 */
[----:B------:R-:W-:Y:S01]  /*5a20*/  @P5 FADD.FTZ R94, R156, -R93 ;  /* 0x8000005d9c5e5221 */ /* 0x000fe20000010000 */
[----:B------:R-:W-:-:S03]  /*5a30*/  MOV R93, R109 ;  /* 0x0000006d005d7202 */ /* 0x000fc60000000f00 */
[----:B------:R-:W-:Y:S01]  /*5a40*/  @P5 FFMA.FTZ R93, R94, UR26, R109 ;  /* 0x0000001a5e5d5c23 */ /* 0x000fe2000801006d */
[----:B------:R-:W-:Y:S01]  /*5a50*/  MOV R94, R110 ;  /* 0x0000006e005e7202 */ /* 0x000fe20000000f00 */
        /* <DEDUP_REMOVED lines=12> */
.L_x_6825:
[----:B------:R-:W-:Y:S05]  /*5b20*/  @!P4 BRA `(.L_x_6826) ;  /* 0x000000000018c947 */ /* 0x000fea0003800000 */
[----:B------:R-:W-:Y:S01]  /*5b30*/  FMUL.FTZ R2, R101, UR21 ;  /* 0x0000001565027c20 */ /* 0x000fe20008410000 */
[----:B------:R-:W-:-:S03]  /*5b40*/  LOP3.LUT P5, RZ, R126, 0xff00, RZ, 0xc0, !PT ;  /* 0x0000ff007eff7812 */ /* 0x000fc600078ac0ff */
[----:B------:R-:W-:-:S05]  /*5b50*/  FMUL.FTZ R2, R2, UR20 ;  /* 0x0000001402027c20 */ /* 0x000fca0008410000 */
[----:B------:R-:W-:-:S04]  /*5b60*/  FSEL R2, R2, RZ, P5 ;  /* 0x000000ff02027208 */ /* 0x000fc80002800000 */
[----:B------:R-:W-:-:S04]  /*5b70*/  F2FP.F16.F32.PACK_AB R2, RZ, R2 ;  /* 0x00000002ff02723e */ /* 0x000fc800000000ff */
[----:B------:R-:W-:-:S07]  /*5b80*/  PRMT R96, R96, 0x5410, R2 ;  /* 0x0000541060607816 */ /* 0x000fce0000000002 */
.L_x_6826:
[----:B------:R-:W-:Y:S05]  /*5b90*/  @!P4 BRA `(.L_x_6827) ;  /* 0x000000000018c947 */ /* 0x000fea0003800000 */
[----:B------:R-:W-:Y:S01]  /*5ba0*/  FMUL.FTZ R2, R102, UR21 ;  /* 0x0000001566027c20 */ /* 0x000fe20008410000 */
[----:B------:R-:W-:-:S03]  /*5bb0*/  LOP3.LUT P5, RZ, R126, 0xff0000, RZ, 0xc0, !PT ;  /* 0x00ff00007eff7812 */ /* 0x000fc600078ac0ff */
[----:B------:R-:W-:-:S05]  /*5bc0*/  FMUL.FTZ R2, R2, UR20 ;  /* 0x0000001402027c20 */ /* 0x000fca0008410000 */
[----:B------:R-:W-:-:S04]  /*5bd0*/  FSEL R2, R2, RZ, P5 ;  /* 0x000000ff02027208 */ /* 0x000fc80002800000 */
[----:B------:R-:W-:-:S04]  /*5be0*/  F2FP.F16.F32.PACK_AB R2, RZ, R2 ;  /* 0x00000002ff02723e */ /* 0x000fc800000000ff */
[----:B------:R-:W-:-:S07]  /*5bf0*/  PRMT R97, R2, 0x7610, R97 ;  /* 0x0000761002617816 */ /* 0x000fce0000000061 */
.L_x_6827:
[----:B------:R-:W-:Y:S05]  /*5c00*/  @!P4 BRA `(.L_x_6828) ;  /* 0x000000000018c947 */ /* 0x000fea0003800000 */
[----:B------:R-:W-:Y:S01]  /*5c10*/  FMUL.FTZ R2, R103, UR21 ;  /* 0x0000001567027c20 */ /* 0x000fe20008410000 */
[----:B------:R-:W-:-:S03]  /*5c20*/  LOP3.LUT P5, RZ, R126, 0xff000000, RZ, 0xc0, !PT ;  /* 0xff0000007eff7812 */ /* 0x000fc600078ac0ff */
[----:B------:R-:W-:-:S05]  /*5c30*/  FMUL.FTZ R2, R2, UR20 ;  /* 0x0000001402027c20 */ /* 0x000fca0008410000 */
[----:B------:R-:W-:-:S04]  /*5c40*/  FSEL R2, R2, RZ, P5 ;  /* 0x000000ff02027208 */ /* 0x000fc80002800000 */
[----:B------:R-:W-:-:S04]  /*5c50*/  F2FP.F16.F32.PACK_AB R2, RZ, R2 ;  /* 0x00000002ff02723e */ /* 0x000fc800000000ff */
[----:B------:R-:W-:-:S07]  /*5c60*/  PRMT R97, R97, 0x5410, R2 ;  /* 0x0000541061617816 */ /* 0x000fce0000000002 */
.L_x_6828:
[----:B------:R-:W-:Y:S05]  /*5c70*/  @!P4 BRA `(.L_x_6829) ;  /* 0x000000000018c947 */ /* 0x000fea0003800000 */
[----:B------:R-:W-:Y:S01]  /*5c80*/  FMUL.FTZ R2, R92, UR21 ;  /* 0x000000155c027c20 */ /* 0x000fe20008410000 */
[----:B------:R-:W-:-:S03]  /*5c90*/  LOP3.LUT P5, RZ, R127, 0xff, RZ, 0xc0, !PT ;  /* 0x000000ff7fff7812 */ /* 0x000fc600078ac0ff */
[----:B------:R-:W-:-:S05]  /*5ca0*/  FMUL.FTZ R2, R2, UR20 ;  /* 0x0000001402027c20 */ /* 0x000fca0008410000 */
[----:B------:R-:W-:-:S04]  /*5cb0*/  FSEL R2, R2, RZ, P5 ;  /* 0x000000ff02027208 */ /* 0x000fc80002800000 */
[----:B------:R-:W-:-:S04]  /*5cc0*/  F2FP.F16.F32.PACK_AB R2, RZ, R2 ;  /* 0x00000002ff02723e */ /* 0x000fc800000000ff */
[----:B------:R-:W-:-:S07]  /*5cd0*/  PRMT R98, R2, 0x7610, R98 ;  /* 0x0000761002627816 */ /* 0x000fce0000000062 */
.L_x_6829:
[----:B------:R-:W-:Y:S05]  /*5ce0*/  @!P4 BRA `(.L_x_6830) ;  /* 0x000000000018c947 */ /* 0x000fea0003800000 */
[----:B------:R-:W-:Y:S01]  /*5cf0*/  FMUL.FTZ R2, R93, UR21 ;  /* 0x000000155d027c20 */ /* 0x000fe20008410000 */
[----:B------:R-:W-:-:S03]  /*5d00*/  LOP3.LUT P5, RZ, R127, 0xff00, RZ, 0xc0, !PT ;  /* 0x0000ff007fff7812 */ /* 0x000fc600078ac0ff */
[----:B------:R-:W-:-:S05]  /*5d10*/  FMUL.FTZ R2, R2, UR20 ;  /* 0x0000001402027c20 */ /* 0x000fca0008410000 */
[----:B------:R-:W-:-:S04]  /*5d20*/  FSEL R2, R2, RZ, P5 ;  /* 0x000000ff02027208 */ /* 0x000fc80002800000 */
[----:B------:R-:W-:-:S04]  /*5d30*/  F2FP.F16.F32.PACK_AB R2, RZ, R2 ;  /* 0x00000002ff02723e */ /* 0x000fc800000000ff */
[----:B------:R-:W-:-:S07]  /*5d40*/  PRMT R98, R98, 0x5410, R2 ;  /* 0x0000541062627816 */ /* 0x000fce0000000002 */
.L_x_6830:
[----:B------:R-:W-:Y:S05]  /*5d50*/  @!P4 BRA `(.L_x_6831) ;  /* 0x000000000018c947 */ /* 0x000fea0003800000 */
[----:B------:R-:W-:Y:S01]  /*5d60*/  FMUL.FTZ R2, R94, UR21 ;  /* 0x000000155e027c20 */ /* 0x000fe20008410000 */
[----:B------:R-:W-:-:S03]  /*5d70*/  LOP3.LUT P5, RZ, R127, 0xff0000, RZ, 0xc0, !PT ;  /* 0x00ff00007fff7812 */ /* 0x000fc600078ac0ff */
[----:B------:R-:W-:-:S05]  /*5d80*/  FMUL.FTZ R2, R2, UR20 ;  /* 0x0000001402027c20 */ /* 0x000fca0008410000 */
[----:B------:R-:W-:-:S04]  /*5d90*/  FSEL R2, R2, RZ, P5 ;  /* 0x000000ff02027208 */ /* 0x000fc80002800000 */
[----:B------:R-:W-:-:S04]  /*5da0*/  F2FP.F16.F32.PACK_AB R2, RZ, R2 ;  /* 0x00000002ff02723e */ /* 0x000fc800000000ff */
[----:B------:R-:W-:-:S07]  /*5db0*/  PRMT R99, R2, 0x7610, R99 ;  /* 0x0000761002637816 */ /* 0x000fce0000000063 */
.L_x_6831:
        /* <DEDUP_REMOVED lines=9> */
.L_x_6824:
        /* <DEDUP_REMOVED lines=12> */
.L_x_6833:
        /* <DEDUP_REMOVED lines=12> */
.L_x_6834:
        /* <DEDUP_REMOVED lines=12> */
.L_x_6835:
        /* <DEDUP_REMOVED lines=12> */
.L_x_6836:
        /* <DEDUP_REMOVED lines=12> */
.L_x_6837:
        /* <DEDUP_REMOVED lines=12> */
.L_x_6838:
        /* <DEDUP_REMOVED lines=12> */
.L_x_6839:
        /* <DEDUP_REMOVED lines=14> */
.L_x_6823:
        /* <DEDUP_REMOVED lines=16> */
.L_x_6841:
        /* <DEDUP_REMOVED lines=12> */
.L_x_6842:
        /* <DEDUP_REMOVED lines=12> */
.L_x_6843:
        /* <DEDUP_REMOVED lines=12> */
.L_x_6844:
        /* <DEDUP_REMOVED lines=12> */
.L_x_6845:
        /* <DEDUP_REMOVED lines=12> */
.L_x_6846:
        /* <DEDUP_REMOVED lines=12> */
.L_x_6847:
        /* <DEDUP_REMOVED lines=42> */
.L_x_6840:
        /* <DEDUP_REMOVED lines=12> */
.L_x_6848:
        /* <DEDUP_REMOVED lines=12> */
.L_x_6849:
        /* <DEDUP_REMOVED lines=12> */
.L_x_6850:
        /* <DEDUP_REMOVED lines=12> */
.L_x_6851:
        /* <DEDUP_REMOVED lines=12> */
.L_x_6852:
        /* <DEDUP_REMOVED lines=12> */
.L_x_6853:
        /* <DEDUP_REMOVED lines=12> */
.L_x_6854:
        /* <DEDUP_REMOVED lines=13> */
.L_x_6832:
[----:B0-2---:R-:W0:Y:S08]  /*72a0*/  @P0 LDC.64 R114, c[0x0][0x478] ;  /* 0x00011e00ff720b82 */ /* 0x005e300000000a00 */
[----:B------:R-:W1:Y:S01]  /*72b0*/  @P4 LDC.64 R112, c[0x0][0x468] ;  /* 0x00011a00ff704b82 */ /* 0x000e620000000a00 */
[----:B0-----:R-:W-:-:S05]  /*72c0*/  @P0 IMAD.WIDE.U32 R114, R0, 0x20, R114 ;  /* 0x0000002000720825 */ /* 0x001fca00078e0072 */
[----:B------:R3:W-:Y:S01]  /*72d0*/  @P0 STG.E.128 desc[UR10][R114.64], R100 ;  /* 0x0000006472000986 */ /* 0x0007e2000c101d0a */
[----:B-1----:R-:W-:-:S03]  /*72e0*/  @P4 IMAD.WIDE.U32 R112, R117, 0x10, R112 ;  /* 0x0000001075704825 */ /* 0x002fc600078e0070 */
[----:B------:R3:W-:Y:S04]  /*72f0*/  @P0 STG.E.128 desc[UR10][R114.64+0x10], R92 ;  /* 0x0000105c72000986 */ /* 0x0007e8000c101d0a */
[----:B------:R3:W-:Y:S02]  /*7300*/  @P4 STG.E.128 desc[UR10][R112.64], R96 ;  /* 0x0000006070004986 */ /* 0x0007e4000c101d0a */
.L_x_6822:
[----:B------:R-:W-:Y:S05]  /*7310*/  BSYNC.RECONVERGENT B0 ;  /* 0x0000000000007941 */ /* 0x000fea0003800200 */
.L_x_6821:
[----:B------:R-:W-:Y:S02]  /*7320*/  UIADD3 UR9, UPT, UPT, UR9, UR24, URZ ;  /* 0x0000001809097290 */ /* 0x000fe4000fffe0ff */
[----:B------:R-:W-:Y:S02]  /*7330*/  UPLOP3.LUT UP1, UPT, UPT, UPT, UP1, 0x40, 0x4 ;  /* 0x000000000004789c */ /* 0x000fe40003f2e810 */
[----:B------:R-:W-:-:S09]  /*7340*/  UISETP.GE.AND UP0, UPT, UR9, UR25, UPT ;  /* 0x000000190900728c */ /* 0x000fd2000bf06270 */
[----:B------:R-:W-:Y:S05]  /*7350*/  BRA.U !UP0, `(.L_x_6855) ;  /* 0xffffff9108807547 */ /* 0x000fea000b83ffff */
.L_x_6742:
        /* <DEDUP_REMOVED lines=32> */
.L_x_6856:
        /* <DEDUP_REMOVED lines=10> */
.L_x_10785:


//--------------------- .text._ZN10layer_norm22ln_bwd_finalize_kernelINS_22Kernel_traits_finalizeILj3072E6__halfS2_fS2_fjLb0ELj1024ELj4ENS_18Kernel_traits_baseILj3072ES2_S2_fS2_fjLj1024EEEEELb0ELb1EEEvNS_9BwdParamsE --------------------------
	.section	.text._ZN10layer_norm22ln_bwd_finalize_kernelINS_22Kernel_traits_finalizeILj3072E6__halfS2_fS2_fjLb0ELj1024ELj4ENS_18Kernel_traits_baseILj3072ES2_S2_fS2_fjLj1024EEEEELb0ELb1EEEvNS_9BwdParamsE,"ax",@progbits
	.align	128
        .global         _ZN10layer_norm22ln_bwd_finalize_kernelINS_22Kernel_traits_finalizeILj3072E6__halfS2_fS2_fjLb0ELj1024ELj4ENS_18Kernel_traits_baseILj3072ES2_S2_fS2_fjLj1024EEEEELb0ELb1EEEvNS_9BwdParamsE
        .type           _ZN10layer_norm22ln_bwd_finalize_kernelINS_22Kernel_traits_finalizeILj3072E6__halfS2_fS2_fjLb0ELj1024ELj4ENS_18Kernel_traits_baseILj3072ES2_S2_fS2_fjLj1024EEEEELb0ELb1EEEvNS_9BwdParamsE,@function
        .size           _ZN10layer_norm22ln_bwd_finalize_kernelINS_22Kernel_traits_finalizeILj3072E6__halfS2_fS2_fjLb0ELj1024ELj4ENS_18Kernel_traits_baseILj3072ES2_S2_fS2_fjLj1024EEEEELb0ELb1EEEvNS_9BwdParamsE,(.L_x_10786 - _ZN10layer_norm22ln_bwd_finalize_kernelINS_22Kernel_traits_finalizeILj3072E6__halfS2_fS2_fjLb0ELj1024ELj4ENS_18Kernel_traits_baseILj3072ES2_S2_fS2_fjLj1024EEEEELb0ELb1EEEvNS_9BwdParamsE)
        .other          _ZN10layer_norm22ln_bwd_finalize_kernelINS_22Kernel_traits_finalizeILj3072E6__halfS2_fS2_fjLb0ELj1024ELj4ENS_18Kernel_traits_baseILj3072ES2_S2_fS2_fjLj1024EEEEELb0ELb1EEEvNS_9BwdParamsE,@"STO_CUDA_ENTRY STV_DEFAULT"
_ZN10layer_norm22ln_bwd_finalize_kernelINS_22Kernel_traits_finalizeILj3072E6__halfS2_fS2_fjLb0ELj1024ELj4ENS_18Kernel_traits_baseILj3072ES2_S2_fS2_fjLj1024EEEEELb0ELb1EEEvNS_9BwdParamsE:
.text._ZN10layer_norm22ln_bwd_finalize_kernelINS_22Kernel_traits_finalizeILj3072E6__halfS2_fS2_fjLb0ELj1024ELj4ENS_18Kernel_traits_baseILj3072ES2_S2_fS2_fjLj1024EEEEELb0ELb1EEEvNS_9BwdParamsE:
        /* <DEDUP_REMOVED lines=77> */
.L_x_6861:
        /* <DEDUP_REMOVED lines=118> */
.L_x_6860:
[----:B------:R-:W-:Y:S05]  /*0c30*/  BSYNC.RECONVERGENT B1 ;  /* 0x0000000000017941 */ /* 0x000fea0003800200 */
.L_x_6859:
        /* <DEDUP_REMOVED lines=69> */
.L_x_6863:
[----:B------:R-:W-:Y:S05]  /*1090*/  BSYNC.RECONVERGENT B1 ;  /* 0x0000000000017941 */ /* 0x000fea0003800200 */
.L_x_6862:
        /* <DEDUP_REMOVED lines=38> */
.L_x_6865:
[----:B------:R-:W-:Y:S05]  /*1300*/  BSYNC.RECONVERGENT B1 ;  /* 0x0000000000017941 */ /* 0x000fea0003800200 */
.L_x_6864:
[----:B------:R-:W-:Y:S05]  /*1310*/  @!P1 BRA `(.L_x_6858) ;  /* 0x0000000000409947 */ /* 0x000fea0003800000 */
[----:B------:R-:W0:Y:S01]  /*1320*/  LDC R12, c[0x0][0x388] ;  /* 0x0000e200ff0c7b82 */ /* 0x000e220000000800 */
[----:B------:R-:W-:-:S07]  /*1330*/  IADD3 R0, PT, PT, -R0, RZ, RZ ;  /* 0x000000ff00007210 */ /* 0x000fce0007ffe1ff */
[----:B------:R-:W1:Y:S08]  /*1340*/  LDC.64 R8, c[0x0][0x440] ;  /* 0x00011000ff087b82 */ /* 0x000e700000000a00 */
[----:B------:R-:W2:Y:S01]  /*1350*/  LDC.64 R10, c[0x0][0x448] ;  /* 0x00011200ff0a7b82 */ /* 0x000ea20000000a00 */
[----:B0-----:R-:W-:-:S05]  /*1360*/  IMAD R2, R2, R12, R5 ;  /* 0x0000000c02027224 */ /* 0x001fca00078e0205 */
[----:B------:R-:W-:-:S07]  /*1370*/  IADD3 R13, PT, PT, R57, R2, RZ ;  /* 0x00000002390d7210 */ /* 0x000fce0007ffe0ff */
.L_x_6866:
        /* <DEDUP_REMOVED lines=10> */
.L_x_6858:
[----:B------:R-:W-:Y:S05]  /*1420*/  BSYNC.RECONVERGENT B0 ;  /* 0x0000000000007941 */ /* 0x000fea0003800200 */
.L_x_6857:
        /* <DEDUP_REMOVED lines=59> */
.L_x_6867:
        /* <DEDUP_REMOVED lines=10> */
.L_x_10786:


//--------------------- .text._ZN10layer_norm13ln_bwd_kernelINS_13Kernel_traitsI6__halfS2_fS2_fjLj3072ELj1ELj1ELj4ELj16ENS_18Kernel_traits_baseILj3072ES2_S2_fS2_fjLj128EEEEELb1ELb0ELb1ELb1EEEvNS_9BwdParamsE --------------------------
	.section	.text._ZN10layer_norm13ln_bwd_kernelINS_13Kernel_traitsI6__halfS2_fS2_fjLj3072ELj1ELj1ELj4ELj16ENS_18Kernel_traits_baseILj3072ES2_S2_fS2_fjLj128EEEEELb1ELb0ELb1ELb1EEEvNS_9BwdParamsE,"ax",@progbits
	.align	128
        .global         _ZN10layer_norm13ln_bwd_kernelINS_13Kernel_traitsI6__halfS2_fS2_fjLj3072ELj1ELj1ELj4ELj16ENS_18Kernel_traits_baseILj3072ES2_S2_fS2_fjLj128EEEEELb1ELb0ELb1ELb1EEEvNS_9BwdParamsE
        .type           _ZN10layer_norm13ln_bwd_kernelINS_13Kernel_traitsI6__halfS2_fS2_fjLj3072ELj1ELj1ELj4ELj16ENS_18Kernel_traits_baseILj3072ES2_S2_fS2_fjLj128EEEEELb1ELb0ELb1ELb1EEEvNS_9BwdParamsE,@function
        .size           _ZN10layer_norm13ln_bwd_kernelINS_13Kernel_traitsI6__halfS2_fS2_fjLj3072ELj1ELj1ELj4ELj16ENS_18Kernel_traits_baseILj3072ES2_S2_fS2_fjLj128EEEEELb1ELb0ELb1ELb1EEEvNS_9BwdParamsE,(.L_x_10787 - _ZN10layer_norm13ln_bwd_kernelINS_13Kernel_traitsI6__halfS2_fS2_fjLj3072ELj1ELj1ELj4ELj16ENS_18Kernel_traits_baseILj3072ES2_S2_fS2_fjLj128EEEEELb1ELb0ELb1ELb1EEEvNS_9BwdParamsE)
        .other          _ZN10layer_norm13ln_bwd_kernelINS_13Kernel_traitsI6__halfS2_fS2_fjLj3072ELj1ELj1ELj4ELj16ENS_18Kernel_traits_baseILj3072ES2_S2_fS2_fjLj128EEEEELb1ELb0ELb1ELb1EEEvNS_9BwdParamsE,@"STO_CUDA_ENTRY STV_DEFAULT"
_ZN10layer_norm13ln_bwd_kernelINS_13Kernel_traitsI6__halfS2_fS2_fjLj3072ELj1ELj1ELj4ELj16ENS_18Kernel_traits_baseILj3072ES2_S2_fS2_fjLj128EEEEELb1ELb0ELb1ELb1EEEvNS_9BwdParamsE:
.text._ZN10layer_norm13ln_bwd_kernelINS_13Kernel_traitsI6__halfS2_fS2_fjLj3072ELj1ELj1ELj4ELj16ENS_18Kernel_traits_baseILj3072ES2_S2_fS2_fjLj128EEEEELb1ELb0ELb1ELb1EEEvNS_9BwdParamsE:
        /* <DEDUP_REMOVED lines=44> */
[----:B------:R0:W5:Y:S01]  /*02c0*/  LDG.E.128 R88, desc[UR20][R134.64] ;  /* 0x0000001486587981 */ /* 0x000162000c1e1d00 */
[----:B------:R-:W-:Y:S01]  /*02d0*/  HFMA2 R56, -RZ, RZ, 0, 0 ;  /* 0x00000000ff387431 */ /* 0x000fe200000001ff */
[----:B--234-:R-:W-:-:S11]  /*02e0*/  UPLOP3.LUT UP1, UPT, UPT, UPT, UPT, 0x40, 0x4 ;  /* 0x000000000004789c */ /* 0x01cfd60003f2e870 */
.L_x_6970:
[----:B0-----:R-:W-:-:S06]  /*02f0*/  UIMAD.WIDE UR10, UR8, 0x4, UR18 ;  /* 0x00000004080a78a5 */ /* 0x001fcc000f8e0212 */
[----:B--2---:R-:W-:Y:S02]  /*0300*/  MOV R110, UR10 ;  /* 0x0000000a006e7c02 */ /* 0x004fe40008000f00 */
[----:B------:R-:W-:Y:S01]  /*0310*/  MOV R111, UR11 ;  /* 0x0000000b006f7c02 */ /* 0x000fe20008000f00 */
[----:B-1----:R-:W-:-:S04]  /*0320*/  UIMAD.WIDE UR10, UR8, 0x4, UR14 ;  /* 0x00000004080a78a5 */ /* 0x002fc8000f8e020e */
        /* <DEDUP_REMOVED lines=18> */
[----:B------:R-:W-:-:S04]  /*0450*/  MOV R111, UR11 ;  /* 0x0000000b006f7c02 */ /* 0x000fc80008000f00 */
[----:B------:R-:W3:Y:S01]  /*0460*/  LDC.64 R6, c[0x0][0x428] ;  /* 0x00010a00ff067b82 */ /* 0x000ee20000000a00 */
[C---:B0-----:R-:W-:Y:S02]  /*0470*/  IMAD R3, R4.reuse, UR8, RZ ;  /* 0x0000000804037c24 */ /* 0x041fe4000f8e02ff */
[----:B------:R-:W-:-:S03]  /*0480*/  IMAD R9, R4, UR9, RZ ;  /* 0x0000000904097c24 */ /* 0x000fc6000f8e02ff */
[----:B------:R-:W-:Y:S02]  /*0490*/  SHF.R.S32.HI R8, RZ, 0x1f, R3 ;  /* 0x0000001fff087819 */ /* 0x000fe40000011403 */
[----:B------:R-:W-:Y:S02]  /*04a0*/  SHF.R.S32.HI R10, RZ, 0x1f, R9 ;  /* 0x0000001fff0a7819 */ /* 0x000fe40000011409 */
[----:B------:R-:W-:Y:S02]  /*04b0*/  LEA.HI R5, R8, R3, RZ, 0x3 ;  /* 0x0000000308057211 */ /* 0x000fe400078f18ff */
[----:B------:R-:W-:Y:S01]  /*04c0*/  LEA.HI R9, R10, R9, RZ, 0x3 ;  /* 0x000000090a097211 */ /* 0x000fe200078f18ff */
[----:B------:R0:W4:Y:S01]  /*04d0*/  LDG.E R3, desc[UR20][R110.64] ;  /* 0x000000146e037981 */ /* 0x000122000c1e1900 */
[-C--:B-1----:R-:W-:Y:S02]  /*04e0*/  LEA.HI.SX32 R5, R5, R2.reuse, 0x1d ;  /* 0x0000000205057211 */ /* 0x082fe400078feaff */
[----:B------:R-:W-:-:S02]  /*04f0*/  LEA.HI.SX32 R147, R9, R2, 0x1d ;  /* 0x0000000209937211 */ /* 0x000fc400078feaff */
[----:B------:R-:W-:Y:S02]  /*0500*/  IADD3 R140, PT, PT, R5, 0x80, RZ ;  /* 0x00000080058c7810 */ /* 0x000fe40007ffe0ff */
[----:B------:R-:W-:Y:S02]  /*0510*/  IADD3 R121, PT, PT, R147, 0x80, RZ ;  /* 0x0000008093797810 */ /* 0x000fe40007ffe0ff */
[C---:B------:R-:W-:Y:S01]  /*0520*/  IADD3 R141, PT, PT, R5.reuse, 0x100, RZ ;  /* 0x00000100058d7810 */ /* 0x040fe20007ffe0ff */
[----:B--2---:R-:W-:-:S04]  /*0530*/  IMAD.WIDE.U32 R108, R5, 0x20, R144 ;  /* 0x00000020056c7825 */ /* 0x004fc800078e0090 */
[----:B---3--:R-:W-:Y:S01]  /*0540*/  IMAD.WIDE.U32 R136, R147, 0x10, R6 ;  /* 0x0000001093887825 */ /* 0x008fe200078e0006 */
[----:B------:R-:W2:Y:S03]  /*0550*/  LDG.E.128 R8, desc[UR20][R108.64] ;  /* 0x000000146c087981 */ /* 0x000ea6000c1e1d00 */
[----:B------:R-:W-:Y:S01]  /*0560*/  IMAD.WIDE.U32 R142, R140, 0x20, R144 ;  /* 0x000000208c8e7825 */ /* 0x000fe200078e0090 */
[----:B------:R-:W3:Y:S03]  /*0570*/  LDG.E.128 R116, desc[UR20][R108.64+0x10] ;  /* 0x000010146c747981 */ /* 0x000ee6000c1e1d00 */
[----:B------:R-:W-:Y:S01]  /*0580*/  IMAD.WIDE.U32 R120, R121, 0x10, R6 ;  /* 0x0000001079787825 */ /* 0x000fe200078e0006 */
[----:B------:R-:W3:Y:S03]  /*0590*/  LDG.E.128 R136, desc[UR20][R136.64] ;  /* 0x0000001488887981 */ /* 0x000ee6000c1e1d00 */
[----:B------:R-:W-:Y:S01]  /*05a0*/  IMAD.WIDE.U32 R144, R141, 0x20, R144 ;  /* 0x000000208d907825 */ /* 0x000fe200078e0090 */
[----:B------:R-:W3:Y:S04]  /*05b0*/  LDG.E.128 R112, desc[UR20][R142.64] ;  /* 0x000000148e707981 */ /* 0x000ee8000c1e1d00 */
[----:B------:R-:W3:Y:S04]  /*05c0*/  LDG.E.128 R124, desc[UR20][R142.64+0x10] ;  /* 0x000010148e7c7981 */ /* 0x000ee8000c1e1d00 */
[----:B------:R-:W3:Y:S04]  /*05d0*/  LDG.E.128 R128, desc[UR20][R144.64] ;  /* 0x0000001490807981 */ /* 0x000ee8000c1e1d00 */
[----:B------:R1:W3:Y:S04]  /*05e0*/  LDG.E.128 R132, desc[UR20][R144.64+0x10] ;  /* 0x0000101490847981 */ /* 0x0002e8000c1e1d00 */
[----:B------:R-:W3:Y:S01]  /*05f0*/  LDG.E.128 R120, desc[UR20][R120.64] ;  /* 0x0000001478787981 */ /* 0x000ee2000c1e1d00 */
[----:B0-----:R-:W-:-:S05]  /*0600*/  IADD3 R111, PT, PT, R147, 0x100, RZ ;  /* 0x00000100936f7810 */ /* 0x001fca0007ffe0ff */
[----:B------:R-:W-:Y:S01]  /*0610*/  IMAD.WIDE.U32 R110, R111, 0x10, R6 ;  /* 0x000000106f6e7825 */ /* 0x000fe200078e0006 */
[----:B------:R-:W-:Y:S01]  /*0620*/  ISETP.NE.U32.AND P0, PT, RZ, UR4, PT ;  /* 0x00000004ff007c0c */ /* 0x000fe2000bf05070 */
[----:B------:R-:W0:Y:S04]  /*0630*/  LDC.64 R6, c[0x0][0x3b0] ;  /* 0x0000ec00ff067b82 */ /* 0x000e280000000a00 */
[----:B------:R-:W3:Y:S01]  /*0640*/  LDG.E.128 R108, desc[UR20][R110.64] ;  /* 0x000000146e6c7981 */ /* 0x000ee2000c1e1d00 */
[----:B-----5:R-:W-:Y:S02]  /*0650*/  ISETP.GE.AND P1, PT, R0, 0x1, PT ;  /* 0x000000010000780c */ /* 0x020fe40003f26270 */
[----:B------:R-:W-:-:S11]  /*0660*/  ISETP.NE.AND.EX P0, PT, RZ, UR5, PT, P0 ;  /* 0x00000005ff007c0c */ /* 0x000fd6000bf05300 */
[----:B------:R-:W-:Y:S02]  /*0670*/  @P1 IADD3 R149, PT, PT, R0, -0x1, RZ ;  /* 0xffffffff00951810 */ /* 0x000fe40007ffe0ff */
[----:B------:R-:W0:Y:S03]  /*0680*/  @P0 LDC.64 R146, c[0x0][0x438] ;  /* 0x00010e00ff920b82 */ /* 0x000e260000000a00 */
[----:B------:R-:W-:-:S05]  /*0690*/  @P1 IMAD R149, R149, R4, RZ ;  /* 0x0000000495951224 */ /* 0x000fca00078e02ff */
[----:B-1----:R-:W1:Y:S08]  /*06a0*/  @P0 LDC.64 R144, c[0x0][0x438] ;  /* 0x00010e00ff900b82 */ /* 0x002e700000000a00 */
[----:B------:R-:W1:Y:S01]  /*06b0*/  @P0 LDC.64 R142, c[0x0][0x438] ;  /* 0x00010e00ff8e0b82 */ /* 0x000e620000000a00 */
[----:B------:R-:W-:-:S04]  /*06c0*/  @P1 SHF.R.S32.HI R4, RZ, 0x1f, R149 ;  /* 0x0000001fff041819 */ /* 0x000fc80000011495 */
[----:B------:R-:W-:Y:S02]  /*06d0*/  @P1 LEA.HI R149, R4, R149, RZ, 0x3 ;  /* 0x0000009504951211 */ /* 0x000fe400078f18ff */
[----:B------:R-:W-:Y:S02]  /*06e0*/  MOV R151, RZ ;  /* 0x000000ff00977202 */ /* 0x000fe40000000f00 */
[----:B------:R-:W-:Y:S01]  /*06f0*/  @P1 LEA.HI.SX32 R151, R149, R2, 0x1d ;  /* 0x0000000295971211 */ /* 0x000fe200078feaff */
[----:B0-----:R-:W-:-:S03]  /*0700*/  @P0 IMAD.WIDE.U32 R4, R5, 0x20, R146 ;  /* 0x0000002005040825 */ /* 0x001fc600078e0092 */
[C---:B------:R-:W-:Y:S02]  /*0710*/  IADD3 R153, PT, PT, R151.reuse, 0x80, RZ ;  /* 0x0000008097997810 */ /* 0x040fe40007ffe0ff */
[----:B------:R-:W-:Y:S01]  /*0720*/  IADD3 R155, PT, PT, R151, 0x100, RZ ;  /* 0x00000100979b7810 */ /* 0x000fe20007ffe0ff */
[----:B-1----:R-:W-:Y:S01]  /*0730*/  @P0 IMAD.WIDE.U32 R146, R140, 0x20, R144 ;  /* 0x000000208c920825 */ /* 0x002fe200078e0090 */
[----:B------:R-:W5:Y:S03]  /*0740*/  @P0 LDG.E.128 R32, desc[UR20][R4.64] ;  /* 0x0000001404200981 */ /* 0x000f66000c1e1d00 */
[----:B------:R-:W-:Y:S01]  /*0750*/  IMAD.WIDE.U32 R144, R155, 0x8, R6 ;  /* 0x000000089b907825 */ /* 0x000fe200078e0006 */
[----:B------:R0:W5:Y:S03]  /*0760*/  @P0 LDG.E.128 R28, desc[UR20][R4.64+0x10] ;  /* 0x00001014041c0981 */ /* 0x000166000c1e1d00 */
[----:B------:R-:W-:Y:S01]  /*0770*/  @P0 IMAD.WIDE.U32 R148, R141, 0x20, R142 ;  /* 0x000000208d940825 */ /* 0x000fe200078e008e */
[----:B------:R-:W5:Y:S03]  /*0780*/  @P0 LDG.E.128 R24, desc[UR20][R146.64] ;  /* 0x0000001492180981 */ /* 0x000f66000c1e1d00 */
[--C-:B------:R-:W-:Y:S01]  /*0790*/  IMAD.WIDE.U32 R140, R151, 0x8, R6.reuse ;  /* 0x00000008978c7825 */ /* 0x100fe200078e0006 */
[----:B------:R-:W5:Y:S03]  /*07a0*/  LDG.E.64 R144, desc[UR20][R144.64] ;  /* 0x0000001490907981 */ /* 0x000f66000c1e1b00 */
[----:B------:R-:W-:Y:S01]  /*07b0*/  IMAD.WIDE.U32 R142, R153, 0x8, R6 ;  /* 0x00000008998e7825 */ /* 0x000fe200078e0006 */
[----:B------:R-:W5:Y:S04]  /*07c0*/  @P0 LDG.E.128 R20, desc[UR20][R146.64+0x10] ;  /* 0x0000101492140981 */ /* 0x000f68000c1e1d00 */
[----:B------:R-:W5:Y:S04]  /*07d0*/  LDG.E.64 R140, desc[UR20][R140.64] ;  /* 0x000000148c8c7981 */ /* 0x000f68000c1e1b00 */
[----:B------:R-:W5:Y:S04]  /*07e0*/  LDG.E.64 R142, desc[UR20][R142.64] ;  /* 0x000000148e8e7981 */ /* 0x000f68000c1e1b00 */
[----:B------:R-:W5:Y:S04]  /*07f0*/  @P0 LDG.E.128 R16, desc[UR20][R148.64] ;  /* 0x0000001494100981 */ /* 0x000f68000c1e1d00 */
[----:B------:R1:W5:Y:S01]  /*0800*/  @P0 LDG.E.128 R12, desc[UR20][R148.64+0x10] ;  /* 0x00001014940c0981 */ /* 0x000362000c1e1d00 */
[----:B------:R-:W-:Y:S01]  /*0810*/  ISETP.NE.AND P0, PT, RZ, UR26, PT ;  /* 0x0000001aff007c0c */ /* 0x000fe2000bf05270 */
[----:B------:R-:W-:-:S02]  /*0820*/  HADD2.F32 R150, -RZ, R88.H0_H0 ;  /* 0x20000058ff967230 */ /* 0x000fc40000004100 */
[----:B------:R-:W-:Y:S02]  /*0830*/  HADD2.F32 R152, -RZ, R89.H0_H0 ;  /* 0x20000059ff987230 */ /* 0x000fe40000004100 */
[----:B------:R-:W-:Y:S01]  /*0840*/  HADD2.F32 R151, -RZ, R90.H1_H1 ;  /* 0x3000005aff977230 */ /* 0x000fe20000004100 */
[----:B----4-:R-:W-:-:S05]  /*0850*/  FSEL R3, R3, RZ, !P0 ;  /* 0x000000ff03037208 */ /* 0x010fca0004000000 */
[C---:B--2---:R-:W-:Y:S01]  /*0860*/  FADD.FTZ R8, -R3.reuse, R8 ;  /* 0x0000000803087221 */ /* 0x044fe20000010100 */
[C---:B------:R-:W-:Y:S01]  /*0870*/  FADD.FTZ R2, -R3.reuse, R9 ;  /* 0x0000000903027221 */ /* 0x040fe20000010100 */
[C---:B0-----:R-:W-:Y:S01]  /*0880*/  FADD.FTZ R4, -R3.reuse, R10 ;  /* 0x0000000a03047221 */ /* 0x041fe20000010100 */
[C---:B------:R-:W-:Y:S01]  /*0890*/  FADD.FTZ R5, -R3.reuse, R11 ;  /* 0x0000000b03057221 */ /* 0x040fe20000010100 */
[C---:B---3--:R-:W-:Y:S01]  /*08a0*/  FADD.FTZ R116, -R3.reuse, R116 ;  /* 0x0000007403747221 */ /* 0x048fe20000010100 */
[C---:B------:R-:W-:Y:S01]  /*08b0*/  FADD.FTZ R117, -R3.reuse, R117 ;  /* 0x0000007503757221 */ /* 0x040fe20000010100 */
[C---:B------:R-:W-:Y:S01]  /*08c0*/  FADD.FTZ R118, -R3.reuse, R118 ;  /* 0x0000007603767221 */ /* 0x040fe20000010100 */
[----:B------:R-:W-:Y:S01]  /*08d0*/  FADD.FTZ R119, -R3, R119 ;  /* 0x0000007703777221 */ /* 0x000fe20000010100 */
[--C-:B------:R-:W-:Y:S02]  /*08e0*/  HADD2.F32 R7, -RZ, R136.reuse.H0_H0 ;  /* 0x20000088ff077230 */ /* 0x100fe40000004100 */
[----:B------:R-:W-:-:S02]  /*08f0*/  HADD2.F32 R6, -RZ, R136.H1_H1 ;  /* 0x30000088ff067230 */ /* 0x000fc40000004100 */
        /* <DEDUP_REMOVED lines=16> */
[----:B-1----:R-:W-:-:S02]  /*0a00*/  HADD2.F32 R149, -RZ, R123.H0_H0 ;  /* 0x2000007bff957230 */ /* 0x002fc40000004100 */
[----:B------:R-:W-:Y:S01]  /*0a10*/  FMUL.FTZ R3, R8, UR28 ;  /* 0x0000001c08037c20 */ /* 0x000fe20008410000 */
[----:B------:R-:W-:Y:S02]  /*0a20*/  HADD2.F32 R148, -RZ, R123.H1_H1 ;  /* 0x3000007bff947230 */ /* 0x000fe40000004100 */
[--C-:B------:R-:W-:Y:S02]  /*0a30*/  HADD2.F32 R9, -RZ, R137.reuse.H0_H0 ;  /* 0x20000089ff097230 */ /* 0x100fe40000004100 */
[----:B------:R-:W-:Y:S02]  /*0a40*/  HADD2.F32 R123, -RZ, R88.H1_H1 ;  /* 0x30000058ff7b7230 */ /* 0x000fe40000004100 */
[-C--:B------:R-:W-:Y:S01]  /*0a50*/  FMUL.FTZ R8, R150, R7.reuse ;  /* 0x0000000796087220 */ /* 0x080fe20000410000 */
[----:B------:R-:W-:Y:S01]  /*0a60*/  FADD.FTZ R92, R92, R7 ;  /* 0x000000075c5c7221 */ /* 0x000fe20000010000 */
[----:B------:R-:W-:Y:S01]  /*0a70*/  FFMA.FTZ R44, R3, R7, R44 ;  /* 0x00000007032c7223 */ /* 0x000fe2000001002c */
[----:B------:R-:W-:Y:S01]  /*0a80*/  FMUL.FTZ R150, R2, UR28 ;  /* 0x0000001c02967c20 */ /* 0x000fe20008410000 */
[----:B------:R-:W-:Y:S01]  /*0a90*/  FMUL.FTZ R7, R4, UR28 ;  /* 0x0000001c04077c20 */ /* 0x000fe20008410000 */
[----:B------:R-:W-:Y:S01]  /*0aa0*/  FMUL.FTZ R2, R123, R6 ;  /* 0x000000067b027220 */ /* 0x000fe20000410000 */
[----:B------:R-:W-:Y:S01]  /*0ab0*/  FMUL.FTZ R4, R152, R9 ;  /* 0x0000000998047220 */ /* 0x000fe20000410000 */
[----:B------:R-:W-:-:S02]  /*0ac0*/  HADD2.F32 R10, -RZ, R137.H1_H1 ;  /* 0x30000089ff0a7230 */ /* 0x000fc40000004100 */
[----:B------:R-:W-:Y:S02]  /*0ad0*/  HADD2.F32 R11, -RZ, R138.H0_H0 ;  /* 0x2000008aff0b7230 */ /* 0x000fe40000004100 */
[----:B------:R-:W-:Y:S02]  /*0ae0*/  HADD2.F32 R123, -RZ, R89.H1_H1 ;  /* 0x30000059ff7b7230 */ /* 0x000fe40000004100 */
[----:B------:R-:W-:Y:S02]  /*0af0*/  HADD2.F32 R152, -RZ, R90.H0_H0 ;  /* 0x2000005aff987230 */ /* 0x000fe40000004100 */
[----:B------:R-:W-:Y:S01]  /*0b00*/  FADD.FTZ R93, R93, R6 ;  /* 0x000000065d5d7221 */ /* 0x000fe20000010000 */
[----:B------:R-:W-:Y:S01]  /*0b10*/  FFMA.FTZ R45, R150, R6, R45 ;  /* 0x00000006962d7223 */ /* 0x000fe2000001002d */
[----:B------:R-:W-:Y:S01]  /*0b20*/  FADD.FTZ R94, R94, R9 ;  /* 0x000000095e5e7221 */ /* 0x000fe20000010000 */
[----:B------:R-:W-:Y:S01]  /*0b30*/  FFMA.FTZ R46, R7, R9, R46 ;  /* 0x00000009072e7223 */ /* 0x000fe2000001002e */
[----:B------:R-:W-:Y:S01]  /*0b40*/  FMUL.FTZ R6, R5, UR28 ;  /* 0x0000001c05067c20 */ /* 0x000fe20008410000 */
[----:B------:R-:W-:-:S02]  /*0b50*/  HADD2.F32 R138, -RZ, R138.H1_H1 ;  /* 0x3000008aff8a7230 */ /* 0x000fc40000004100 */
[-C--:B------:R-:W-:Y:S01]  /*0b60*/  FMUL.FTZ R5, R123, R10.reuse ;  /* 0x0000000a7b057220 */ /* 0x080fe20000410000 */
[-C--:B------:R-:W-:Y:S01]  /*0b70*/  FMUL.FTZ R9, R152, R11.reuse ;  /* 0x0000000b98097220 */ /* 0x080fe20000410000 */
[----:B------:R-:W-:Y:S02]  /*0b80*/  HADD2.F32 R137, -RZ, R139.H0_H0 ;  /* 0x2000008bff897230 */ /* 0x000fe40000004100 */
[----:B------:R-:W-:Y:S01]  /*0b90*/  FMUL.FTZ R123, R116, UR28 ;  /* 0x0000001c747b7c20 */ /* 0x000fe20008410000 */
[----:B------:R-:W-:Y:S02]  /*0ba0*/  HADD2.F32 R152, -RZ, R91.H0_H0 ;  /* 0x2000005bff987230 */ /* 0x000fe40000004100 */
[----:B------:R-:W-:Y:S01]  /*0bb0*/  FMUL.FTZ R116, R117, UR28 ;  /* 0x0000001c75747c20 */ /* 0x000fe20008410000 */
[----:B------:R-:W-:Y:S01]  /*0bc0*/  FADD.FTZ R95, R95, R10 ;  /* 0x0000000a5f5f7221 */ /* 0x000fe20000010000 */
[----:B------:R-:W-:Y:S01]  /*0bd0*/  FFMA.FTZ R47, R6, R10, R47 ;  /* 0x0000000a062f7223 */ /* 0x000fe2000001002f */
[----:B------:R-:W-:Y:S01]  /*0be0*/  FMUL.FTZ R117, R118, UR28 ;  /* 0x0000001c76757c20 */ /* 0x000fe20008410000 */
[----:B------:R-:W-:Y:S01]  /*0bf0*/  FADD.FTZ R100, R100, R11 ;  /* 0x0000000b64647221 */ /* 0x000fe20000010000 */
[----:B------:R-:W-:Y:S01]  /*0c00*/  FFMA.FTZ R48, R123, R11, R48 ;  /* 0x0000000b7b307223 */ /* 0x000fe20000010030 */
[----:B------:R-:W-:Y:S01]  /*0c10*/  FMUL.FTZ R10, R151, R138 ;  /* 0x0000008a970a7220 */ /* 0x000fe20000410000 */
[----:B------:R-:W-:-:S02]  /*0c20*/  HADD2.F32 R136, -RZ, R139.H1_H1 ;  /* 0x3000008bff887230 */ /* 0x000fc40000004100 */
[-C--:B------:R-:W-:Y:S01]  /*0c30*/  FMUL.FTZ R11, R152, R137.reuse ;  /* 0x00000089980b7220 */ /* 0x080fe20000410000 */
[----:B------:R-:W-:Y:S02]  /*0c40*/  HADD2.F32 R151, -RZ, R91.H1_H1 ;  /* 0x3000005bff977230 */ /* 0x000fe40000004100 */
[----:B------:R-:W-:Y:S01]  /*0c50*/  FADD.FTZ R102, R102, R137 ;  /* 0x0000008966667221 */ /* 0x000fe20000010000 */
[----:B------:R-:W-:Y:S02]  /*0c60*/  HADD2.F32 R139, -RZ, R120.H0_H0 ;  /* 0x20000078ff8b7230 */ /* 0x000fe40000004100 */
[----:B------:R-:W-:Y:S01]  /*0c70*/  FFMA.FTZ R50, R117, R137, R50 ;  /* 0x0000008975327223 */ /* 0x000fe20000010032 */
[----:B------:R-:W-:Y:S02]  /*0c80*/  HADD2.F32 R152, -RZ, R84.H0_H0 ;  /* 0x20000054ff987230 */ /* 0x000fe40000004100 */
[----:B------:R-:W-:Y:S01]  /*0c90*/  FMUL.FTZ R137, R112, UR28 ;  /* 0x0000001c70897c20 */ /* 0x000fe20008410000 */
[----:B------:R-:W-:Y:S01]  /*0ca0*/  FADD.FTZ R101, R101, R138 ;  /* 0x0000008a65657221 */ /* 0x000fe20000010000 */
[----:B------:R-:W-:Y:S01]  /*0cb0*/  FFMA.FTZ R49, R116, R138, R49 ;  /* 0x0000008a74317223 */ /* 0x000fe20000010031 */
[----:B------:R-:W-:Y:S01]  /*0cc0*/  FMUL.FTZ R138, R119, UR28 ;  /* 0x0000001c778a7c20 */ /* 0x000fe20008410000 */
[----:B------:R-:W-:Y:S01]  /*0cd0*/  FMUL.FTZ R118, R151, R136 ;  /* 0x0000008897767220 */ /* 0x000fe20000410000 */
[----:B------:R-:W-:-:S02]  /*0ce0*/  HADD2.F32 R120, -RZ, R120.H1_H1 ;  /* 0x30000078ff787230 */ /* 0x000fc40000004100 */
[-C--:B------:R-:W-:Y:S01]  /*0cf0*/  FMUL.FTZ R119, R152, R139.reuse ;  /* 0x0000008b98777220 */ /* 0x080fe20000410000 */
[----:B------:R-:W-:Y:S02]  /*0d00*/  HADD2.F32 R151, -RZ, R84.H1_H1 ;  /* 0x30000054ff977230 */ /* 0x000fe40000004100 */
[----:B------:R-:W-:Y:S01]  /*0d10*/  FADD.FTZ R104, R104, R139 ;  /* 0x0000008b68687221 */ /* 0x000fe20000010000 */
[----:B------:R-:W-:Y:S02]  /*0d20*/  HADD2.F32 R147, -RZ, R121.H0_H0 ;  /* 0x20000079ff937230 */ /* 0x000fe40000004100 */
[----:B------:R-:W-:Y:S01]  /*0d30*/  FFMA.FTZ R52, R137, R139, R52 ;  /* 0x0000008b89347223 */ /* 0x000fe20000010034 */
[----:B------:R-:W-:Y:S01]  /*0d40*/  FMUL.FTZ R152, R113, UR28 ;  /* 0x0000001c71987c20 */ /* 0x000fe20008410000 */
[----:B------:R-:W-:Y:S02]  /*0d50*/  HADD2.F32 R112, -RZ, R85.H0_H0 ;  /* 0x20000055ff707230 */ /* 0x000fe40000004100 */
[----:B------:R-:W-:Y:S01]  /*0d60*/  FMUL.FTZ R139, R114, UR28 ;  /* 0x0000001c728b7c20 */ /* 0x000fe20008410000 */
[----:B------:R-:W-:-:S02]  /*0d70*/  HADD2.F32 R146, -RZ, R121.H1_H1 ;  /* 0x30000079ff927230 */ /* 0x000fc40000004100 */
[----:B------:R-:W-:Y:S02]  /*0d80*/  HADD2.F32 R113, -RZ, R85.H1_H1 ;  /* 0x30000055ff717230 */ /* 0x000fe40000004100 */
        /* <DEDUP_REMOVED lines=10> */
[----:B------:R-:W-:Y:S02]  /*0e30*/  HADD2.F32 R112, -RZ, R86.H0_H0 ;  /* 0x20000056ff707230 */ /* 0x000fe40000004100 */
[----:B------:R-:W-:Y:S01]  /*0e40*/  FMUL.FTZ R154, R115, UR28 ;  /* 0x0000001c739a7c20 */ /* 0x000fe20008410000 */
[----:B------:R-:W-:Y:S02]  /*0e50*/  HADD2.F32 R122, -RZ, R122.H1_H1 ;  /* 0x3000007aff7a7230 */ /* 0x000fe40000004100 */
[----:B------:R-:W-:Y:S01]  /*0e60*/  FMUL.FTZ R151, R124, UR28 ;  /* 0x0000001c7c977c20 */ /* 0x000fe20008410000 */
[----:B------:R-:W-:Y:S02]  /*0e70*/  HADD2.F32 R113, -RZ, R86.H1_H1 ;  /* 0x30000056ff717230 */ /* 0x000fe40000004100 */
[----:B------:R-:W-:Y:S01]  /*0e80*/  FADD.FTZ R107, R107, R146 ;  /* 0x000000926b6b7221 */ /* 0x000fe20000010000 */
[----:B------:R-:W-:Y:S01]  /*0e90*/  FFMA.FTZ R55, R154, R146, R55 ;  /* 0x000000929a377223 */ /* 0x000fe20000010037 */
[-C--:B------:R-:W-:Y:S01]  /*0ea0*/  FMUL.FTZ R124, R112, R121.reuse ;  /* 0x00000079707c7220 */ /* 0x080fe20000410000 */
[----:B------:R-:W-:Y:S01]  /*0eb0*/  FADD.FTZ R64, R64, R121 ;  /* 0x0000007940407221 */ /* 0x000fe20000010000 */
[----:B------:R-:W-:Y:S01]  /*0ec0*/  FFMA.FTZ R56, R151, R121, R56 ;  /* 0x0000007997387223 */ /* 0x000fe20000010038 */
[----:B------:R-:W-:Y:S01]  /*0ed0*/  FMUL.FTZ R146, R125, UR28 ;  /* 0x0000001c7d927c20 */ /* 0x000fe20008410000 */
[----:B------:R-:W-:Y:S01]  /*0ee0*/  FMUL.FTZ R121, R113, R122 ;  /* 0x0000007a71797220 */ /* 0x000fe20000410000 */
[----:B------:R-:W-:-:S02]  /*0ef0*/  HADD2.F32 R113, -RZ, R87.H1_H1 ;  /* 0x30000057ff717230 */ /* 0x000fc40000004100 */
[----:B------:R-:W-:Y:S01]  /*0f00*/  FMUL.FTZ R125, R126, UR28 ;  /* 0x0000001c7e7d7c20 */ /* 0x000fe20008410000 */
[----:B------:R-:W-:Y:S02]  /*0f10*/  HADD2.F32 R112, -RZ, R87.H0_H0 ;  /* 0x20000057ff707230 */ /* 0x000fe40000004100 */
[----:B------:R-:W-:Y:S01]  /*0f20*/  FMUL.FTZ R126, R127, UR28 ;  /* 0x0000001c7f7e7c20 */ /* 0x000fe20008410000 */
        /* <DEDUP_REMOVED lines=9> */
[----:B------:R-:W-:Y:S01]  /*0fc0*/  FMUL.FTZ R149, R128, UR28 ;  /* 0x0000001c80957c20 */ /* 0x000fe20008410000 */
[----:B------:R-:W-:Y:S02]  /*0fd0*/  HADD2.F32 R148, -RZ, R80.H0_H0 ;  /* 0x20000050ff947230 */ /* 0x000fe40000004100 */
[----:B------:R-:W-:Y:S01]  /*0fe0*/  FMUL.FTZ R156, R129, UR28 ;  /* 0x0000001c819c7c20 */ /* 0x000fe20008410000 */
[----:B------:R-:W-:Y:S02]  /*0ff0*/  HADD2.F32 R108, -RZ, R108.H1_H1 ;  /* 0x3000006cff6c7230 */ /* 0x000fe40000004100 */
[----:B------:R-:W-:Y:S01]  /*1000*/  FADD.FTZ R76, R76, R113 ;  /* 0x000000714c4c7221 */ /* 0x000fe20000010000 */
[----:B------:R-:W-:Y:S02]  /*1010*/  HADD2.F32 R128, -RZ, R80.H1_H1 ;  /* 0x30000050ff807230 */ /* 0x000fe40000004100 */
[-C--:B------:R-:W-:Y:S01]  /*1020*/  FFMA.FTZ R60, R149, R113.reuse, R60 ;  /* 0x00000071953c7223 */ /* 0x080fe2000001003c */
[----:B------:R-:W-:Y:S01]  /*1030*/  FMUL.FTZ R148, R148, R113 ;  /* 0x0000007194947220 */ /* 0x000fe20000410000 */
[----:B------:R-:W-:Y:S01]  /*1040*/  FFMA.FTZ R113, R3, R8, RZ ;  /* 0x0000000803717223 */ /* 0x000fe200000100ff */
[----:B------:R-:W-:Y:S01]  /*1050*/  FADD.FTZ R115, RZ, R8 ;  /* 0x00000008ff737221 */ /* 0x000fe20000010000 */
[----:B------:R-:W-:-:S02]  /*1060*/  HADD2.F32 R112, -RZ, R109.H0_H0 ;  /* 0x2000006dff707230 */ /* 0x000fc40000004100 */
[----:B------:R-:W-:Y:S01]  /*1070*/  FADD.FTZ R77, R77, R108 ;  /* 0x0000006c4d4d7221 */ /* 0x000fe20000010000 */
[-C--:B------:R-:W-:Y:S01]  /*1080*/  FFMA.FTZ R61, R156, R108.reuse, R61 ;  /* 0x0000006c9c3d7223 */ /* 0x080fe2000001003d */
[----:B------:R-:W-:Y:S01]  /*1090*/  FMUL.FTZ R128, R128, R108 ;  /* 0x0000006c80807220 */ /* 0x000fe20000410000 */
[----:B------:R-:W-:Y:S02]  /*10a0*/  HADD2.F32 R129, -RZ, R81.H0_H0 ;  /* 0x20000051ff817230 */ /* 0x000fe40000004100 */
[----:B------:R-:W-:Y:S01]  /*10b0*/  FMUL.FTZ R153, R130, UR28 ;  /* 0x0000001c82997c20 */ /* 0x000fe20008410000 */
[----:B------:R-:W-:Y:S01]  /*10c0*/  FFMA.FTZ R108, R150, R2, R113 ;  /* 0x00000002966c7223 */ /* 0x000fe20000010071 */
[----:B------:R-:W-:Y:S01]  /*10d0*/  FADD.FTZ R115, R2, R115 ;  /* 0x0000007302737221 */ /* 0x000fe20000010000 */
[----:B------:R-:W-:Y:S01]  /*10e0*/  FADD.FTZ R78, R78, R112 ;  /* 0x000000704e4e7221 */ /* 0x000fe20000010000 */
[-C--:B------:R-:W-:Y:S01]  /*10f0*/  FFMA.FTZ R62, R153, R112.reuse, R62 ;  /* 0x00000070993e7223 */ /* 0x080fe2000001003e */
[----:B------:R-:W-:Y:S01]  /*1100*/  FMUL.FTZ R129, R129, R112 ;  /* 0x0000007081817220 */ /* 0x000fe20000410000 */
[----:B------:R-:W-:Y:S01]  /*1110*/  FFMA.FTZ R113, R7, R4, R108 ;  /* 0x0000000407717223 */ /* 0x000fe2000001006c */
[----:B------:R-:W-:-:S03]  /*1120*/  FADD.FTZ R112, R4, R115 ;  /* 0x0000007304707221 */ /* 0x000fc60000010000 */
[----:B------:R-:W-:Y:S01]  /*1130*/  FFMA.FTZ R108, R6, R5, R113 ;  /* 0x00000005066c7223 */ /* 0x000fe20000010071 */
[----:B------:R-:W-:Y:S01]  /*1140*/  FADD.FTZ R112, R5, R112 ;  /* 0x0000007005707221 */ /* 0x000fe20000010000 */
[----:B------:R-:W-:Y:S02]  /*1150*/  HADD2.F32 R114, -RZ, R109.H1_H1 ;  /* 0x3000006dff727230 */ /* 0x000fe40000004100 */
        /* <DEDUP_REMOVED lines=10> */
[----:B------:R-:W-:Y:S02]  /*1200*/  HADD2.F32 R130, -RZ, R81.H1_H1 ;  /* 0x30000051ff827230 */ /* 0x000fe40000004100 */
[----:B------:R-:W-:Y:S01]  /*1210*/  FMUL.FTZ R158, R131, UR28 ;  /* 0x0000001c839e7c20 */ /* 0x000fe20008410000 */
[----:B------:R-:W-:Y:S01]  /*1220*/  FFMA.FTZ R108, R152, R136, R109 ;  /* 0x00000088986c7223 */ /* 0x000fe2000001006d */
[----:B------:R-:W-:Y:S01]  /*1230*/  FADD.FTZ R113, R136, R113 ;  /* 0x0000007188717221 */ /* 0x000fe20000010000 */
[----:B------:R-:W-:Y:S01]  /*1240*/  FADD.FTZ R79, R79, R114 ;  /* 0x000000724f4f7221 */ /* 0x000fe20000010000 */
[----:B------:R-:W-:Y:S01]  /*1250*/  FFMA.FTZ R63, R158, R114, R63 ;  /* 0x000000729e3f7223 */ /* 0x000fe2000001003f */
[----:B------:R-:W-:Y:S01]  /*1260*/  FFMA.FTZ R109, R139, R120, R108 ;  /* 0x000000788b6d7223 */ /* 0x000fe2000001006c */
[----:B------:R-:W-:Y:S01]  /*1270*/  FMUL.FTZ R130, R130, R114 ;  /* 0x0000007282827220 */ /* 0x000fe20000410000 */
[----:B------:R-:W-:Y:S01]  /*1280*/  FADD.FTZ R112, R120, R113 ;  /* 0x0000007178707221 */ /* 0x000fe20000010000 */
[----:B------:R-:W-:-:S02]  /*1290*/  HADD2.F32 R114, -RZ, R110.H0_H0 ;  /* 0x2000006eff727230 */ /* 0x000fc40000004100 */
[----:B------:R-:W-:Y:S01]  /*12a0*/  FMUL.FTZ R155, R132, UR28 ;  /* 0x0000001c849b7c20 */ /* 0x000fe20008410000 */
[----:B------:R-:W-:Y:S02]  /*12b0*/  HADD2.F32 R131, -RZ, R82.H0_H0 ;  /* 0x20000052ff837230 */ /* 0x000fe40000004100 */
[----:B------:R-:W-:Y:S01]  /*12c0*/  FFMA.FTZ R108, R154, R147, R109 ;  /* 0x000000939a6c7223 */ /* 0x000fe2000001006d */
[----:B------:R-:W-:Y:S01]  /*12d0*/  FADD.FTZ R113, R147, R112 ;  /* 0x0000007093717221 */ /* 0x000fe20000010000 */
[----:B------:R-:W-:Y:S01]  /*12e0*/  FADD.FTZ R72, R72, R114 ;  /* 0x0000007248487221 */ /* 0x000fe20000010000 */
[-C--:B------:R-:W-:Y:S01]  /*12f0*/  FFMA.FTZ R40, R155, R114.reuse, R40 ;  /* 0x000000729b287223 */ /* 0x080fe20000010028 */
[----:B------:R-:W-:Y:S01]  /*1300*/  FMUL.FTZ R131, R131, R114 ;  /* 0x0000007283837220 */ /* 0x000fe20000410000 */
        /* <DEDUP_REMOVED lines=13> */
[----:B------:R-:W-:Y:S01]  /*13e0*/  FMUL.FTZ R160, R133, UR28 ;  /* 0x0000001c85a07c20 */ /* 0x000fe20008410000 */
[----:B------:R-:W-:Y:S02]  /*13f0*/  HADD2.F32 R112, -RZ, R111.H0_H0 ;  /* 0x2000006fff707230 */ /* 0x000fe40000004100 */
[----:B------:R-:W-:Y:S01]  /*1400*/  FFMA.FTZ R113, R153, R129, R110 ;  /* 0x0000008199717223 */ /* 0x000fe2000001006e */
[----:B------:R-:W-:Y:S01]  /*1410*/  FADD.FTZ R109, R108, R129 ;  /* 0x000000816c6d7221 */ /* 0x000fe20000010000 */
[----:B------:R-:W-:Y:S02]  /*1420*/  HADD2.F32 R133, -RZ, R83.H0_H0 ;  /* 0x20000053ff857230 */ /* 0x000fe40000004100 */
[----:B------:R-:W-:Y:S01]  /*1430*/  FMUL.FTZ R157, R134, UR28 ;  /* 0x0000001c869d7c20 */ /* 0x000fe20008410000 */
[----:B------:R-:W-:-:S02]  /*1440*/  HADD2.F32 R132, -RZ, R82.H1_H1 ;  /* 0x30000052ff847230 */ /* 0x000fc40000004100 */
[----:B------:R-:W-:Y:S01]  /*1450*/  FFMA.FTZ R110, R158, R130, R113 ;  /* 0x000000829e6e7223 */ /* 0x000fe20000010071 */
[----:B------:R-:W-:Y:S01]  /*1460*/  FADD.FTZ R108, R109, R130 ;  /* 0x000000826d6c7221 */ /* 0x000fe20000010000 */
[----:B------:R-:W-:Y:S01]  /*1470*/  FADD.FTZ R74, R74, R112 ;  /* 0x000000704a4a7221 */ /* 0x000fe20000010000 */
[-C--:B------:R-:W-:Y:S01]  /*1480*/  FFMA.FTZ R42, R157, R112.reuse, R42 ;  /* 0x000000709d2a7223 */ /* 0x080fe2000001002a */
[----:B------:R-:W-:Y:S01]  /*1490*/  FMUL.FTZ R133, R133, R112 ;  /* 0x0000007085857220 */ /* 0x000fe20000410000 */
[----:B------:R-:W-:Y:S02]  /*14a0*/  HADD2.F32 R112, -RZ, R111.H1_H1 ;  /* 0x3000006fff707230 */ /* 0x000fe40000004100 */
[----:B------:R-:W-:Y:S01]  /*14b0*/  FMUL.FTZ R132, R132, R114 ;  /* 0x0000007284847220 */ /* 0x000fe20000410000 */
[----:B------:R-:W-:Y:S01]  /*14c0*/  FFMA.FTZ R111, R155, R131, R110 ;  /* 0x000000839b6f7223 */ /* 0x000fe2000001006e */
[----:B------:R-:W-:Y:S01]  /*14d0*/  FADD.FTZ R109, R108, R131 ;  /* 0x000000836c6d7221 */ /* 0x000fe20000010000 */
[----:B------:R-:W-:Y:S01]  /*14e0*/  FMUL.FTZ R162, R135, UR28 ;  /* 0x0000001c87a27c20 */ /* 0x000fe20008410000 */
[----:B------:R-:W-:-:S02]  /*14f0*/  HADD2.F32 R135, -RZ, R83.H1_H1 ;  /* 0x30000053ff877230 */ /* 0x000fc40000004100 */
[----:B------:R-:W-:Y:S01]  /*1500*/  FFMA.FTZ R110, R160, R132, R111 ;  /* 0x00000084a06e7223 */ /* 0x000fe2000001006f */
[----:B------:R-:W-:Y:S02]  /*1510*/  FADD.FTZ R108, R109, R132 ;  /* 0x000000846d6c7221 */ /* 0x000fe40000010000 */
[----:B------:R-:W-:Y:S01]  /*1520*/  FMUL.FTZ R135, R135, R112 ;  /* 0x0000007087877220 */ /* 0x000fe20000410000 */
[----:B------:R-:W-:Y:S01]  /*1530*/  FFMA.FTZ R115, R157, R133, R110 ;  /* 0x000000859d737223 */ /* 0x000fe2000001006e */
[----:B------:R-:W-:Y:S01]  /*1540*/  FADD.FTZ R108, R108, R133 ;  /* 0x000000856c6c7221 */ /* 0x000fe20000010000 */
[----:B------:R-:W-:Y:S01]  /*1550*/  FADD.FTZ R73, R73, R114 ;  /* 0x0000007249497221 */ /* 0x000fe20000010000 */
[----:B------:R-:W-:Y:S01]  /*1560*/  FFMA.FTZ R41, R160, R114, R41 ;  /* 0x00000072a0297223 */ /* 0x000fe20000010029 */
[----:B------:R-:W-:Y:S01]  /*1570*/  FADD.FTZ R75, R75, R112 ;  /* 0x000000704b4b7221 */ /* 0x000fe20000010000 */
[C---:B------:R-:W-:Y:S01]  /*1580*/  FFMA.FTZ R43, R162.reuse, R112, R43 ;  /* 0x00000070a22b7223 */ /* 0x040fe2000001002b */
[----:B------:R-:W-:Y:S01]  /*1590*/  FFMA.FTZ R115, R162, R135, R115 ;  /* 0x00000087a2737223 */ /* 0x000fe20000010073 */
[----:B------:R-:W-:Y:S01]  /*15a0*/  FADD.FTZ R114, R108, R135 ;  /* 0x000000876c727221 */ /* 0x000fe20000010000 */
[----:B------:R-:W-:Y:S06]  /*15b0*/  BRA `(.L_x_6870) ;  /* 0x0000000000c47947 */ /* 0x000fec0003800000 */
.L_x_6869:
        /* <DEDUP_REMOVED lines=12> */
.L_x_6871:
        /* <DEDUP_REMOVED lines=37> */
.L_x_6870:
        /* <DEDUP_REMOVED lines=32> */
.L_x_6873:
[----:B------:R-:W-:Y:S05]  /*1ad0*/  BSYNC.RECONVERGENT B0 ;  /* 0x0000000000007941 */ /* 0x000fea0003800200 */
.L_x_6872:
[----:B------:R-:W1:Y:S08]  /*1ae0*/  S2UR UR10, SR_CgaCtaId ;  /* 0x00000000000a79c3 */ /* 0x000e700000008800 */
[----:B------:R-:W-:Y:S01]  /*1af0*/  BAR.SYNC.DEFER_BLOCKING 0x0 ;  /* 0x0000000000007b1d */ /* 0x000fe20000010000 */
[----:B------:R-:W-:Y:S01]  /*1b00*/  @P1 IADD3 R0, PT, PT, R0, -0x1, RZ ;  /* 0xffffffff00001810 */ /* 0x000fe20007ffe0ff */
[----:B------:R-:W-:Y:S01]  /*1b10*/  UISETP.NE.U32.AND UP0, UPT, UR4, URZ, UPT ;  /* 0x000000ff0400728c */ /* 0x000fe2000bf05070 */
[----:B------:R-:W-:-:S03]  /*1b20*/  ISETP.NE.AND P0, PT, RZ, UR26, PT ;  /* 0x0000001aff007c0c */ /* 0x000fc6000bf05270 */
[----:B------:R-:W-:Y:S01]  /*1b30*/  UMOV UR9, 0x400 ;  /* 0x0000040000097882 */ /* 0x000fe20000000000 */
[----:B------:R-:W-:Y:S02]  /*1b40*/  UISETP.NE.AND.EX UP0, UPT, UR5, URZ, UPT, UP0 ;  /* 0x000000ff0500728c */ /* 0x000fe4000bf05300 */
[----:B-1----:R-:W-:-:S04]  /*1b50*/  ULEA UR9, UR10, UR9, 0x18 ;  /* 0x000000090a097291 */ /* 0x002fc8000f8ec0ff */
[----:B------:R-:W-:Y:S02]  /*1b60*/  UIADD3 UR10, UPT, UPT, UR9, 0x3020, URZ ;  /* 0x00003020090a7890 */ /* 0x000fe4000fffe0ff */
[----:B------:R-:W-:Y:S02]  /*1b70*/  @!UP1 UIADD3 UR10, UPT, UPT, UR9, 0x3000, URZ ;  /* 0x00003000090a9890 */ /* 0x000fe4000fffe0ff */
[----:B------:R-:W-:Y:S02]  /*1b80*/  UIADD3 UR11, UPT, UPT, UR9, 0x3030, URZ ;  /* 0x00003030090b7890 */ /* 0x000fe4000fffe0ff */
[----:B------:R-:W-:-:S05]  /*1b90*/  @!UP1 UIADD3 UR11, UPT, UPT, UR9, 0x3010, URZ ;  /* 0x00003010090b9890 */ /* 0x000fca000fffe0ff */
[----:B0-----:R-:W0:Y:S04]  /*1ba0*/  LDS.128 R108, [UR10] ;  /* 0x0000000aff6c7984 */ /* 0x001e280008000c00 */
[----:B------:R-:W1:Y:S01]  /*1bb0*/  LDS.128 R112, [UR11] ;  /* 0x0000000bff707984 */ /* 0x000e620008000c00 */
[----:B0-----:R-:W-:Y:S02]  /*1bc0*/  FADD.FTZ R164, RZ, R109 ;  /* 0x0000006dffa47221 */ /* 0x001fe40000010000 */
[----:B------:R-:W0:Y:S02]  /*1bd0*/  LDC R109, c[0x0][0x388] ;  /* 0x0000e200ff6d7b82 */ /* 0x000e240000000800 */
[----:B------:R-:W-:Y:S01]  /*1be0*/  FADD.FTZ R164, R111, R164 ;  /* 0x000000a46fa47221 */ /* 0x000fe20000010000 */
[----:B------:R-:W-:-:S03]  /*1bf0*/  FADD.FTZ R111, RZ, R108 ;  /* 0x0000006cff6f7221 */ /* 0x000fc60000010000 */
[----:B-1----:R-:W-:Y:S01]  /*1c00*/  FADD.FTZ R164, R164, R113 ;  /* 0x00000071a4a47221 */ /* 0x002fe20000010000 */
[----:B------:R-:W-:Y:S01]  /*1c10*/  FADD.FTZ R111, R110, R111 ;  /* 0x0000006f6e6f7221 */ /* 0x000fe20000010000 */
[----:B------:R-:W-:Y:S02]  /*1c20*/  MOV R113, RZ ;  /* 0x000000ff00717202 */ /* 0x000fe40000000f00 */
[----:B------:R-:W-:Y:S01]  /*1c30*/  FADD.FTZ R115, R115, R164 ;  /* 0x000000a473737221 */ /* 0x000fe20000010000 */
[----:B------:R-:W-:-:S03]  /*1c40*/  FADD.FTZ R111, R111, R112 ;  /* 0x000000706f6f7221 */ /* 0x000fc60000010000 */
[----:B------:R-:W-:-:S05]  /*1c50*/  FMUL.FTZ R115, R115, UR27 ;  /* 0x0000001b73737c20 */ /* 0x000fca0008410000 */
[----:B------:R-:W-:Y:S01]  /*1c60*/  R2UR UR9, R115 ;  /* 0x00000000730972ca */ /* 0x000fe200000e0000 */
[----:B0-----:R-:W-:Y:S02]  /*1c70*/  @P1 IMAD R108, R0, R109, RZ ;  /* 0x0000006d006c1224 */ /* 0x001fe400078e02ff */
[----:B------:R-:W-:Y:S01]  /*1c80*/  FADD.FTZ R0, R114, R111 ;  /* 0x0000006f72007221 */ /* 0x000fe20000010000 */
[----:B------:R-:W-:Y:S02]  /*1c90*/  IMAD R109, R109, UR8, RZ ;  /* 0x000000086d6d7c24 */ /* 0x000fe4000f8e02ff */
[----:B------:R-:W-:Y:S01]  /*1ca0*/  @P1 SHF.R.S32.HI R111, RZ, 0x1f, R108 ;  /* 0x0000001fff6f1819 */ /* 0x000fe2000001146c */
[----:B------:R-:W-:-:S03]  /*1cb0*/  FMUL.FTZ R0, R0, UR27 ;  /* 0x0000001b00007c20 */ /* 0x000fc60008410000 */
[----:B------:R-:W-:Y:S02]  /*1cc0*/  @P1 LEA.HI R111, R111, R108, RZ, 0x3 ;  /* 0x0000006c6f6f1211 */ /* 0x000fe400078f18ff */
[----:B------:R-:W-:Y:S02]  /*1cd0*/  SHF.R.S32.HI R108, RZ, 0x1f, R109 ;  /* 0x0000001fff6c7819 */ /* 0x000fe4000001146d */
[-C--:B------:R-:W-:Y:S02]  /*1ce0*/  @P1 LEA.HI.SX32 R113, R111, R134.reuse, 0x1d ;  /* 0x000000866f711211 */ /* 0x080fe400078feaff */
[----:B------:R-:W-:Y:S02]  /*1cf0*/  LEA.HI R115, R108, R109, RZ, 0x3 ;  /* 0x0000006d6c737211 */ /* 0x000fe400078f18ff */
[----:B------:R-:W-:Y:S02]  /*1d00*/  FSEL R0, R0, RZ, !P0 ;  /* 0x000000ff00007208 */ /* 0x000fe40004000000 */
[----:B------:R-:W-:Y:S01]  /*1d10*/  LEA.HI.SX32 R115, R115, R134, 0x1d ;  /* 0x0000008673737211 */ /* 0x000fe200078feaff */
        /* <DEDUP_REMOVED lines=16> */
.L_x_6876:
        /* <DEDUP_REMOVED lines=12> */
.L_x_6877:
        /* <DEDUP_REMOVED lines=12> */
.L_x_6878:
        /* <DEDUP_REMOVED lines=12> */
.L_x_6879:
        /* <DEDUP_REMOVED lines=12> */
.L_x_6880:
        /* <DEDUP_REMOVED lines=12> */
.L_x_6881:
        /* <DEDUP_REMOVED lines=12> */
.L_x_6882:
        /* <DEDUP_REMOVED lines=11> */
[----:B------:R-:W-:-:S04]  /*2350*/  F2FP.F16.F32.PACK_AB R109, RZ, R109 ;  /* 0x0000006dff6d723e */ /* 0x000fc800000000ff */
[----:B------:R-:W-:Y:S01]  /*2360*/  PRMT R99, R99, 0x5410, R109 ;  /* 0x0000541063637816 */ /* 0x000fe2000000006d */
[----:B------:R-:W-:Y:S06]  /*2370*/  BRA `(.L_x_6883) ;  /* 0x0000001000f47947 */ /* 0x000fec0003800000 */
.L_x_6875:
        /* <DEDUP_REMOVED lines=45> */
.L_x_6884:
        /* <DEDUP_REMOVED lines=12> */
.L_x_6885:
        /* <DEDUP_REMOVED lines=12> */
.L_x_6886:
        /* <DEDUP_REMOVED lines=12> */
.L_x_6887:
        /* <DEDUP_REMOVED lines=12> */
.L_x_6888:
        /* <DEDUP_REMOVED lines=12> */
.L_x_6889:
        /* <DEDUP_REMOVED lines=12> */
.L_x_6890:
        /* <DEDUP_REMOVED lines=9> */
.L_x_6874:
        /* <DEDUP_REMOVED lines=15> */
.L_x_6892:
        /* <DEDUP_REMOVED lines=12> */
.L_x_6893:
        /* <DEDUP_REMOVED lines=12> */
.L_x_6894:
        /* <DEDUP_REMOVED lines=12> */
.L_x_6895:
        /* <DEDUP_REMOVED lines=12> */
.L_x_6896:
        /* <DEDUP_REMOVED lines=12> */
.L_x_6897:
        /* <DEDUP_REMOVED lines=12> */
.L_x_6898:
[----:B------:R-:W-:Y:S05]  /*30d0*/  @!P1 BRA `(.L_x_6883) ;  /* 0x00000004009c9947 */ /* 0x000fea0003800000 */
[----:B------:R-:W-:Y:S02]  /*30e0*/  PLOP3.LUT P0, PT, PT, PT, UP2, 0x80, 0x8 ;  /* 0x000000000008781c */ /* 0x000fe40003f0f028 */
[----:B-----5:R-:W-:-:S11]  /*30f0*/  MOV R108, R31 ;  /* 0x0000001f006c7202 */ /* 0x020fd60000000f00 */
        /* <DEDUP_REMOVED lines=11> */
.L_x_6891:
[----:B------:R-:W-:Y:S02]  /*31b0*/  PLOP3.LUT P0, PT, PT, PT, UP2, 0x80, 0x8 ;  /* 0x000000000008781c */ /* 0x000fe40003f0f028 */
[----:B-----5:R-:W-:Y:S02]  /*31c0*/  MOV R69, R33 ;  /* 0x0000002100457202 */ /* 0x020fe40000000f00 */
[----:B------:R-:W-:Y:S02]  /*31d0*/  MOV R70, R34 ;  /* 0x0000002200467202 */ /* 0x000fe40000000f00 */
[----:B------:R-:W-:-:S07]  /*31e0*/  MOV R71, R35 ;  /* 0x0000002300477202 */ /* 0x000fce0000000f00 */
[--C-:B------:R-:W-:Y:S01]  /*31f0*/  @P0 FFMA.FTZ R37, R150, UR9, R0.reuse ;  /* 0x0000000996250c23 */ /* 0x100fe20008010000 */
[--C-:B------:R-:W-:Y:S01]  /*3200*/  @P0 FFMA.FTZ R38, R6, UR9, R0.reuse ;  /* 0x0000000906260c23 */ /* 0x100fe20008010000 */
[--C-:B------:R-:W-:Y:S02]  /*3210*/  @P0 FFMA.FTZ R109, R3, UR9, R0.reuse ;  /* 0x00000009036d0c23 */ /* 0x100fe40008010000 */
[----:B------:R-:W-:Y:S01]  /*3220*/  @P0 FADD.FTZ R36, R2, -R37 ;  /* 0x8000002502240221 */ /* 0x000fe20000010000 */
[----:B------:R-:W-:Y:S01]  /*3230*/  @P0 FFMA.FTZ R37, R7, UR9, R0 ;  /* 0x0000000907250c23 */ /* 0x000fe20008010000 */
[----:B------:R-:W-:Y:S01]  /*3240*/  @P0 FADD.FTZ R38, R5, -R38 ;  /* 0x8000002605260221 */ /* 0x000fe20000010000 */
[----:B------:R-:W-:Y:S01]  /*3250*/  @P0 FADD.FTZ R109, R8, -R109 ;  /* 0x8000006d086d0221 */ /* 0x000fe20000010000 */
[----:B------:R-:W-:Y:S01]  /*3260*/  @P0 FFMA.FTZ R69, R36, UR28, R33 ;  /* 0x0000001c24450c23 */ /* 0x000fe20008010021 */
[----:B------:R-:W-:Y:S01]  /*3270*/  @P0 FADD.FTZ R37, R4, -R37 ;  /* 0x8000002504250221 */ /* 0x000fe20000010000 */
[----:B------:R-:W-:Y:S01]  /*3280*/  @P0 FFMA.FTZ R36, R123, UR9, R0 ;  /* 0x000000097b240c23 */ /* 0x000fe20008010000 */
[----:B------:R-:W-:-:S02]  /*3290*/  @P0 FFMA.FTZ R71, R38, UR28, R35 ;  /* 0x0000001c26470c23 */ /* 0x000fc40008010023 */
        /* <DEDUP_REMOVED lines=25> */
.L_x_6899:
[----:B------:R-:W-:Y:S05]  /*3430*/  @!P1 BRA `(.L_x_6900) ;  /* 0x0000000000189947 */ /* 0x000fea0003800000 */
[----:B------:R-:W-:Y:S01]  /*3440*/  FMUL.FTZ R108, R69, UR23 ;  /* 0x00000017456c7c20 */ /* 0x000fe20008410000 */
[----:B------:R-:W-:-:S03]  /*3450*/  LOP3.LUT P0, RZ, R140, 0xff00, RZ, 0xc0, !PT ;  /* 0x0000ff008cff7812 */ /* 0x000fc6000780c0ff */
[----:B------:R-:W-:-:S05]  /*3460*/  FMUL.FTZ R108, R108, UR22 ;  /* 0x000000166c6c7c20 */ /* 0x000fca0008410000 */
[----:B------:R-:W-:-:S04]  /*3470*/  FSEL R108, R108, RZ, P0 ;  /* 0x000000ff6c6c7208 */ /* 0x000fc80000000000 */
[----:B------:R-:W-:-:S04]  /*3480*/  F2FP.F16.F32.PACK_AB R108, RZ, R108 ;  /* 0x0000006cff6c723e */ /* 0x000fc800000000ff */
[----:B------:R-:W-:-:S07]  /*3490*/  PRMT R96, R96, 0x5410, R108 ;  /* 0x0000541060607816 */ /* 0x000fce000000006c */
.L_x_6900:
[----:B------:R-:W-:Y:S05]  /*34a0*/  @!P1 BRA `(.L_x_6901) ;  /* 0x0000000000189947 */ /* 0x000fea0003800000 */
[----:B------:R-:W-:Y:S01]  /*34b0*/  FMUL.FTZ R108, R70, UR23 ;  /* 0x00000017466c7c20 */ /* 0x000fe20008410000 */
[----:B------:R-:W-:-:S03]  /*34c0*/  LOP3.LUT P0, RZ, R140, 0xff0000, RZ, 0xc0, !PT ;  /* 0x00ff00008cff7812 */ /* 0x000fc6000780c0ff */
[----:B------:R-:W-:-:S05]  /*34d0*/  FMUL.FTZ R108, R108, UR22 ;  /* 0x000000166c6c7c20 */ /* 0x000fca0008410000 */
[----:B------:R-:W-:-:S04]  /*34e0*/  FSEL R108, R108, RZ, P0 ;  /* 0x000000ff6c6c7208 */ /* 0x000fc80000000000 */
[----:B------:R-:W-:-:S04]  /*34f0*/  F2FP.F16.F32.PACK_AB R108, RZ, R108 ;  /* 0x0000006cff6c723e */ /* 0x000fc800000000ff */
[----:B------:R-:W-:-:S07]  /*3500*/  PRMT R97, R108, 0x7610, R97 ;  /* 0x000076106c617816 */ /* 0x000fce0000000061 */
.L_x_6901:
[----:B------:R-:W-:Y:S05]  /*3510*/  @!P1 BRA `(.L_x_6902) ;  /* 0x0000000000189947 */ /* 0x000fea0003800000 */
[----:B------:R-:W-:Y:S01]  /*3520*/  FMUL.FTZ R108, R71, UR23 ;  /* 0x00000017476c7c20 */ /* 0x000fe20008410000 */
[----:B------:R-:W-:-:S03]  /*3530*/  LOP3.LUT P0, RZ, R140, 0xff000000, RZ, 0xc0, !PT ;  /* 0xff0000008cff7812 */ /* 0x000fc6000780c0ff */
[----:B------:R-:W-:-:S05]  /*3540*/  FMUL.FTZ R108, R108, UR22 ;  /* 0x000000166c6c7c20 */ /* 0x000fca0008410000 */
[----:B------:R-:W-:-:S04]  /*3550*/  FSEL R108, R108, RZ, P0 ;  /* 0x000000ff6c6c7208 */ /* 0x000fc80000000000 */
[----:B------:R-:W-:-:S04]  /*3560*/  F2FP.F16.F32.PACK_AB R108, RZ, R108 ;  /* 0x0000006cff6c723e */ /* 0x000fc800000000ff */
[----:B------:R-:W-:-:S07]  /*3570*/  PRMT R97, R97, 0x5410, R108 ;  /* 0x0000541061617816 */ /* 0x000fce000000006c */
.L_x_6902:
[----:B------:R-:W-:Y:S05]  /*3580*/  @!P1 BRA `(.L_x_6903) ;  /* 0x0000000000189947 */ /* 0x000fea0003800000 */
[----:B------:R-:W-:Y:S01]  /*3590*/  FMUL.FTZ R108, R36, UR23 ;  /* 0x00000017246c7c20 */ /* 0x000fe20008410000 */
[----:B------:R-:W-:-:S03]  /*35a0*/  LOP3.LUT P0, RZ, R141, 0xff, RZ, 0xc0, !PT ;  /* 0x000000ff8dff7812 */ /* 0x000fc6000780c0ff */
[----:B------:R-:W-:-:S05]  /*35b0*/  FMUL.FTZ R108, R108, UR22 ;  /* 0x000000166c6c7c20 */ /* 0x000fca0008410000 */
[----:B------:R-:W-:-:S04]  /*35c0*/  FSEL R108, R108, RZ, P0 ;  /* 0x000000ff6c6c7208 */ /* 0x000fc80000000000 */
[----:B------:R-:W-:-:S04]  /*35d0*/  F2FP.F16.F32.PACK_AB R108, RZ, R108 ;  /* 0x0000006cff6c723e */ /* 0x000fc800000000ff */
[----:B------:R-:W-:-:S07]  /*35e0*/  PRMT R98, R108, 0x7610, R98 ;  /* 0x000076106c627816 */ /* 0x000fce0000000062 */
.L_x_6903:
[----:B------:R-:W-:Y:S05]  /*35f0*/  @!P1 BRA `(.L_x_6904) ;  /* 0x0000000000189947 */ /* 0x000fea0003800000 */
[----:B------:R-:W-:Y:S01]  /*3600*/  FMUL.FTZ R108, R37, UR23 ;  /* 0x00000017256c7c20 */ /* 0x000fe20008410000 */
[----:B------:R-:W-:-:S03]  /*3610*/  LOP3.LUT P0, RZ, R141, 0xff00, RZ, 0xc0, !PT ;  /* 0x0000ff008dff7812 */ /* 0x000fc6000780c0ff */
[----:B------:R-:W-:-:S05]  /*3620*/  FMUL.FTZ R108, R108, UR22 ;  /* 0x000000166c6c7c20 */ /* 0x000fca0008410000 */
[----:B------:R-:W-:-:S04]  /*3630*/  FSEL R108, R108, RZ, P0 ;  /* 0x000000ff6c6c7208 */ /* 0x000fc80000000000 */
[----:B------:R-:W-:-:S04]  /*3640*/  F2FP.F16.F32.PACK_AB R108, RZ, R108 ;  /* 0x0000006cff6c723e */ /* 0x000fc800000000ff */
[----:B------:R-:W-:-:S07]  /*3650*/  PRMT R98, R98, 0x5410, R108 ;  /* 0x0000541062627816 */ /* 0x000fce000000006c */
.L_x_6904:
[----:B------:R-:W-:Y:S05]  /*3660*/  @!P1 BRA `(.L_x_6905) ;  /* 0x0000000000189947 */ /* 0x000fea0003800000 */
[----:B------:R-:W-:Y:S01]  /*3670*/  FMUL.FTZ R108, R38, UR23 ;  /* 0x00000017266c7c20 */ /* 0x000fe20008410000 */
[----:B------:R-:W-:-:S03]  /*3680*/  LOP3.LUT P0, RZ, R141, 0xff0000, RZ, 0xc0, !PT ;  /* 0x00ff00008dff7812 */ /* 0x000fc6000780c0ff */
[----:B------:R-:W-:-:S05]  /*3690*/  FMUL.FTZ R108, R108, UR22 ;  /* 0x000000166c6c7c20 */ /* 0x000fca0008410000 */
[----:B------:R-:W-:-:S04]  /*36a0*/  FSEL R108, R108, RZ, P0 ;  /* 0x000000ff6c6c7208 */ /* 0x000fc80000000000 */
[----:B------:R-:W-:-:S04]  /*36b0*/  F2FP.F16.F32.PACK_AB R108, RZ, R108 ;  /* 0x0000006cff6c723e */ /* 0x000fc800000000ff */
[----:B------:R-:W-:-:S07]  /*36c0*/  PRMT R99, R108, 0x7610, R99 ;  /* 0x000076106c637816 */ /* 0x000fce0000000063 */
.L_x_6905:
        /* <DEDUP_REMOVED lines=8> */
.L_x_6883:
        /* <DEDUP_REMOVED lines=20> */
[--C-:B------:R-:W-:Y:S01]  /*3890*/  @P2 FFMA.FTZ R68, R126, UR9, R0.reuse ;  /* 0x000000097e442c23 */ /* 0x100fe20008010000 */
[----:B------:R-:W-:Y:S01]  /*38a0*/  @P2 FADD.FTZ R36, R136, -R37 ;  /* 0x8000002588242221 */ /* 0x000fe20000010000 */
[----:B------:R-:W-:Y:S01]  /*38b0*/  @P2 FADD.FTZ R39, R120, -R39 ;  /* 0x8000002778272221 */ /* 0x000fe20000010000 */
[----:B------:R-:W-:Y:S01]  /*38c0*/  @P2 FFMA.FTZ R37, R151, UR9, R0 ;  /* 0x0000000997252c23 */ /* 0x000fe20008010000 */
[----:B------:R-:W-:Y:S01]  /*38d0*/  @P2 FADD.FTZ R38, R147, -R38 ;  /* 0x8000002693262221 */ /* 0x000fe20000010000 */
[----:B------:R-:W-:Y:S01]  /*38e0*/  @P2 FFMA.FTZ R69, R36, UR28, R25 ;  /* 0x0000001c24452c23 */ /* 0x000fe20008010019 */
[----:B------:R-:W-:Y:S01]  /*38f0*/  @P2 FFMA.FTZ R36, R146, UR9, R0 ;  /* 0x0000000992242c23 */ /* 0x000fe20008010000 */
[----:B------:R-:W-:Y:S01]  /*3900*/  @P2 FFMA.FTZ R70, R39, UR28, R26 ;  /* 0x0000001c27462c23 */ /* 0x000fe2000801001a */
[----:B------:R-:W-:Y:S01]  /*3910*/  @P2 FADD.FTZ R39, R124, -R37 ;  /* 0x800000257c272221 */ /* 0x000fe20000010000 */
[----:B------:R-:W-:Y:S01]  /*3920*/  @P2 FFMA.FTZ R71, R38, UR28, R27 ;  /* 0x0000001c26472c23 */ /* 0x000fe2000801001b */
[----:B------:R-:W-:Y:S01]  /*3930*/  @P2 FADD.FTZ R38, R121, -R36 ;  /* 0x8000002479262221 */ /* 0x000fe20000010000 */
[----:B------:R-:W-:Y:S01]  /*3940*/  MOV R36, R20 ;  /* 0x0000001400247202 */ /* 0x000fe20000000f00 */
[----:B------:R-:W-:Y:S01]  /*3950*/  @P2 FFMA.FTZ R36, R39, UR28, R20 ;  /* 0x0000001c27242c23 */ /* 0x000fe20008010014 */
[----:B------:R-:W-:Y:S01]  /*3960*/  @P2 FFMA.FTZ R39, R125, UR9, R0 ;  /* 0x000000097d272c23 */ /* 0x000fe20008010000 */
[----:B------:R-:W-:Y:S01]  /*3970*/  MOV R37, R21 ;  /* 0x0000001500257202 */ /* 0x000fe20000000f00 */
[----:B------:R-:W-:Y:S01]  /*3980*/  @P2 FFMA.FTZ R37, R38, UR28, R21 ;  /* 0x0000001c26252c23 */ /* 0x000fe20008010015 */
[----:B------:R-:W-:Y:S01]  /*3990*/  @P2 FADD.FTZ R68, R127, -R68 ;  /* 0x800000447f442221 */ /* 0x000fe20000010000 */
[----:B------:R-:W-:Y:S01]  /*39a0*/  @P2 FADD.FTZ R39, R122, -R39 ;  /* 0x800000277a272221 */ /* 0x000fe20000010000 */
[----:B------:R-:W-:-:S03]  /*39b0*/  MOV R38, R22 ;  /* 0x0000001600267202 */ /* 0x000fc60000000f00 */
[----:B------:R-:W-:Y:S01]  /*39c0*/  @P2 FFMA.FTZ R38, R39, UR28, R22 ;  /* 0x0000001c27262c23 */ /* 0x000fe20008010016 */
[----:B------:R-:W-:Y:S01]  /*39d0*/  MOV R39, R23 ;  /* 0x0000001700277202 */ /* 0x000fe20000000f00 */
        /* <DEDUP_REMOVED lines=12> */
.L_x_6908:
[----:B------:R-:W-:Y:S05]  /*3aa0*/  @!P1 BRA `(.L_x_6909) ;  /* 0x0000000000189947 */ /* 0x000fea0003800000 */
[----:B------:R-:W-:Y:S01]  /*3ab0*/  FMUL.FTZ R108, R69, UR23 ;  /* 0x00000017456c7c20 */ /* 0x000fe20008410000 */
[----:B------:R-:W-:-:S03]  /*3ac0*/  LOP3.LUT P2, RZ, R142, 0xff00, RZ, 0xc0, !PT ;  /* 0x0000ff008eff7812 */ /* 0x000fc6000784c0ff */
[----:B------:R-:W-:-:S05]  /*3ad0*/  FMUL.FTZ R108, R108, UR22 ;  /* 0x000000166c6c7c20 */ /* 0x000fca0008410000 */
[----:B------:R-:W-:-:S04]  /*3ae0*/  FSEL R108, R108, RZ, P2 ;  /* 0x000000ff6c6c7208 */ /* 0x000fc80001000000 */
[----:B------:R-:W-:-:S04]  /*3af0*/  F2FP.F16.F32.PACK_AB R108, RZ, R108 ;  /* 0x0000006cff6c723e */ /* 0x000fc800000000ff */
[----:B------:R-:W-:-:S07]  /*3b00*/  PRMT R96, R96, 0x5410, R108 ;  /* 0x0000541060607816 */ /* 0x000fce000000006c */
.L_x_6909:
[----:B------:R-:W-:Y:S05]  /*3b10*/  @!P1 BRA `(.L_x_6910) ;  /* 0x0000000000189947 */ /* 0x000fea0003800000 */
[----:B------:R-:W-:Y:S01]  /*3b20*/  FMUL.FTZ R108, R70, UR23 ;  /* 0x00000017466c7c20 */ /* 0x000fe20008410000 */
[----:B------:R-:W-:-:S03]  /*3b30*/  LOP3.LUT P2, RZ, R142, 0xff0000, RZ, 0xc0, !PT ;  /* 0x00ff00008eff7812 */ /* 0x000fc6000784c0ff */
[----:B------:R-:W-:-:S05]  /*3b40*/  FMUL.FTZ R108, R108, UR22 ;  /* 0x000000166c6c7c20 */ /* 0x000fca0008410000 */
[----:B------:R-:W-:-:S04]  /*3b50*/  FSEL R108, R108, RZ, P2 ;  /* 0x000000ff6c6c7208 */ /* 0x000fc80001000000 */
[----:B------:R-:W-:-:S04]  /*3b60*/  F2FP.F16.F32.PACK_AB R108, RZ, R108 ;  /* 0x0000006cff6c723e */ /* 0x000fc800000000ff */
[----:B------:R-:W-:-:S07]  /*3b70*/  PRMT R97, R108, 0x7610, R97 ;  /* 0x000076106c617816 */ /* 0x000fce0000000061 */
.L_x_6910:
[----:B------:R-:W-:Y:S05]  /*3b80*/  @!P1 BRA `(.L_x_6911) ;  /* 0x0000000000189947 */ /* 0x000fea0003800000 */
[----:B------:R-:W-:Y:S01]  /*3b90*/  FMUL.FTZ R108, R71, UR23 ;  /* 0x00000017476c7c20 */ /* 0x000fe20008410000 */
[----:B------:R-:W-:-:S03]  /*3ba0*/  LOP3.LUT P2, RZ, R142, 0xff000000, RZ, 0xc0, !PT ;  /* 0xff0000008eff7812 */ /* 0x000fc6000784c0ff */
[----:B------:R-:W-:-:S05]  /*3bb0*/  FMUL.FTZ R108, R108, UR22 ;  /* 0x000000166c6c7c20 */ /* 0x000fca0008410000 */
[----:B------:R-:W-:-:S04]  /*3bc0*/  FSEL R108, R108, RZ, P2 ;  /* 0x000000ff6c6c7208 */ /* 0x000fc80001000000 */
[----:B------:R-:W-:-:S04]  /*3bd0*/  F2FP.F16.F32.PACK_AB R108, RZ, R108 ;  /* 0x0000006cff6c723e */ /* 0x000fc800000000ff */
[----:B------:R-:W-:-:S07]  /*3be0*/  PRMT R97, R97, 0x5410, R108 ;  /* 0x0000541061617816 */ /* 0x000fce000000006c */
.L_x_6911:
[----:B------:R-:W-:Y:S05]  /*3bf0*/  @!P1 BRA `(.L_x_6912) ;  /* 0x0000000000189947 */ /* 0x000fea0003800000 */
[----:B------:R-:W-:Y:S01]  /*3c00*/  FMUL.FTZ R108, R36, UR23 ;  /* 0x00000017246c7c20 */ /* 0x000fe20008410000 */
[----:B------:R-:W-:-:S03]  /*3c10*/  LOP3.LUT P2, RZ, R143, 0xff, RZ, 0xc0, !PT ;  /* 0x000000ff8fff7812 */ /* 0x000fc6000784c0ff */
[----:B------:R-:W-:-:S05]  /*3c20*/  FMUL.FTZ R108, R108, UR22 ;  /* 0x000000166c6c7c20 */ /* 0x000fca0008410000 */
[----:B------:R-:W-:-:S04]  /*3c30*/  FSEL R108, R108, RZ, P2 ;  /* 0x000000ff6c6c7208 */ /* 0x000fc80001000000 */
[----:B------:R-:W-:-:S04]  /*3c40*/  F2FP.F16.F32.PACK_AB R108, RZ, R108 ;  /* 0x0000006cff6c723e */ /* 0x000fc800000000ff */
[----:B------:R-:W-:-:S07]  /*3c50*/  PRMT R98, R108, 0x7610, R98 ;  /* 0x000076106c627816 */ /* 0x000fce0000000062 */
.L_x_6912:
[----:B------:R-:W-:Y:S05]  /*3c60*/  @!P1 BRA `(.L_x_6913) ;  /* 0x0000000000189947 */ /* 0x000fea0003800000 */
[----:B------:R-:W-:Y:S01]  /*3c70*/  FMUL.FTZ R108, R37, UR23 ;  /* 0x00000017256c7c20 */ /* 0x000fe20008410000 */
[----:B------:R-:W-:-:S03]  /*3c80*/  LOP3.LUT P2, RZ, R143, 0xff00, RZ, 0xc0, !PT ;  /* 0x0000ff008fff7812 */ /* 0x000fc6000784c0ff */
[----:B------:R-:W-:-:S05]  /*3c90*/  FMUL.FTZ R108, R108, UR22 ;  /* 0x000000166c6c7c20 */ /* 0x000fca0008410000 */
[----:B------:R-:W-:-:S04]  /*3ca0*/  FSEL R108, R108, RZ, P2 ;  /* 0x000000ff6c6c7208 */ /* 0x000fc80001000000 */
[----:B------:R-:W-:-:S04]  /*3cb0*/  F2FP.F16.F32.PACK_AB R108, RZ, R108 ;  /* 0x0000006cff6c723e */ /* 0x000fc800000000ff */
[----:B------:R-:W-:-:S07]  /*3cc0*/  PRMT R98, R98, 0x5410, R108 ;  /* 0x0000541062627816 */ /* 0x000fce000000006c */
.L_x_6913:
[----:B------:R-:W-:Y:S05]  /*3cd0*/  @!P1 BRA `(.L_x_6914) ;  /* 0x0000000000189947 */ /* 0x000fea0003800000 */
[----:B------:R-:W-:Y:S01]  /*3ce0*/  FMUL.FTZ R108, R38, UR23 ;  /* 0x00000017266c7c20 */ /* 0x000fe20008410000 */
[----:B------:R-:W-:-:S03]  /*3cf0*/  LOP3.LUT P2, RZ, R143, 0xff0000, RZ, 0xc0, !PT ;  /* 0x00ff00008fff7812 */ /* 0x000fc6000784c0ff */
[----:B------:R-:W-:-:S05]  /*3d00*/  FMUL.FTZ R108, R108, UR22 ;  /* 0x000000166c6c7c20 */ /* 0x000fca0008410000 */
[----:B------:R-:W-:-:S04]  /*3d10*/  FSEL R108, R108, RZ, P2 ;  /* 0x000000ff6c6c7208 */ /* 0x000fc80001000000 */
[----:B------:R-:W-:-:S04]  /*3d20*/  F2FP.F16.F32.PACK_AB R108, RZ, R108 ;  /* 0x0000006cff6c723e */ /* 0x000fc800000000ff */
[----:B------:R-:W-:-:S07]  /*3d30*/  PRMT R99, R108, 0x7610, R99 ;  /* 0x000076106c637816 */ /* 0x000fce0000000063 */
.L_x_6914:
        /* <DEDUP_REMOVED lines=9> */
.L_x_6907:
        /* <DEDUP_REMOVED lines=12> */
.L_x_6916:
        /* <DEDUP_REMOVED lines=12> */
.L_x_6917:
        /* <DEDUP_REMOVED lines=12> */
.L_x_6918:
        /* <DEDUP_REMOVED lines=12> */
.L_x_6919:
        /* <DEDUP_REMOVED lines=12> */
.L_x_6920:
        /* <DEDUP_REMOVED lines=12> */
.L_x_6921:
        /* <DEDUP_REMOVED lines=12> */
.L_x_6922:
        /* <DEDUP_REMOVED lines=14> */
.L_x_6906:
        /* <DEDUP_REMOVED lines=46> */
.L_x_6924:
        /* <DEDUP_REMOVED lines=12> */
.L_x_6925:
        /* <DEDUP_REMOVED lines=12> */
.L_x_6926:
        /* <DEDUP_REMOVED lines=12> */
.L_x_6927:
        /* <DEDUP_REMOVED lines=12> */
.L_x_6928:
        /* <DEDUP_REMOVED lines=12> */
.L_x_6929:
        /* <DEDUP_REMOVED lines=12> */
.L_x_6930:
        /* <DEDUP_REMOVED lines=9> */
.L_x_6923:
        /* <DEDUP_REMOVED lines=12> */
.L_x_6931:
        /* <DEDUP_REMOVED lines=12> */
.L_x_6932:
        /* <DEDUP_REMOVED lines=12> */
.L_x_6933:
        /* <DEDUP_REMOVED lines=12> */
.L_x_6934:
        /* <DEDUP_REMOVED lines=12> */
.L_x_6935:
        /* <DEDUP_REMOVED lines=12> */
.L_x_6936:
        /* <DEDUP_REMOVED lines=12> */
.L_x_6937:
        /* <DEDUP_REMOVED lines=12> */
[----:B------:R-:W-:-:S07]  /*51e0*/  PRMT R99, R99, 0x5410, R108 ;  /* 0x0000541063637816 */ /* 0x000fce000000006c */
.L_x_6915:
        /* <DEDUP_REMOVED lines=23> */
[----:B------:R-:W-:Y:S01]  /*5360*/  @P2 FADD.FTZ R39, R131, -R68 ;  /* 0x8000004483272221 */ /* 0x000fe20000010000 */
[----:B------:R-:W-:Y:S01]  /*5370*/  @P2 FFMA.FTZ R68, R157, UR9, R0 ;  /* 0x000000099d442c23 */ /* 0x000fe20008010000 */
[----:B------:R-:W-:Y:S01]  /*5380*/  @P2 FFMA.FTZ R69, R36, UR28, R17 ;  /* 0x0000001c24452c23 */ /* 0x000fe20008010011 */
[----:B------:R-:W-:Y:S01]  /*5390*/  @P2 FFMA.FTZ R71, R38, UR28, R19 ;  /* 0x0000001c26472c23 */ /* 0x000fe20008010013 */
[----:B------:R-:W-:Y:S01]  /*53a0*/  MOV R36, R12 ;  /* 0x0000000c00247202 */ /* 0x000fe20000000f00 */
[----:B------:R-:W-:Y:S01]  /*53b0*/  @P2 FADD.FTZ R38, R132, -R109 ;  /* 0x8000006d84262221 */ /* 0x000fe20000010000 */
[----:B------:R-:W-:Y:S01]  /*53c0*/  @P2 FFMA.FTZ R36, R39, UR28, R12 ;  /* 0x0000001c27242c23 */ /* 0x000fe2000801000c */
[----:B------:R-:W-:Y:S01]  /*53d0*/  @P2 FFMA.FTZ R70, R37, UR28, R18 ;  /* 0x0000001c25462c23 */ /* 0x000fe20008010012 */
[----:B------:R-:W-:Y:S01]  /*53e0*/  @P2 FADD.FTZ R109, R133, -R68 ;  /* 0x80000044856d2221 */ /* 0x000fe20000010000 */
[--C-:B------:R-:W-:Y:S01]  /*53f0*/  @P2 FFMA.FTZ R39, R149, UR9, R0.reuse ;  /* 0x0000000995272c23 */ /* 0x100fe20008010000 */
[----:B------:R-:W-:Y:S01]  /*5400*/  MOV R37, R13 ;  /* 0x0000000d00257202 */ /* 0x000fe20000000f00 */
[----:B------:R-:W-:Y:S01]  /*5410*/  @P2 FFMA.FTZ R0, R162, UR9, R0 ;  /* 0x00000009a2002c23 */ /* 0x000fe20008010000 */
[----:B------:R-:W-:Y:S01]  /*5420*/  @P2 FFMA.FTZ R37, R38, UR28, R13 ;  /* 0x0000001c26252c23 */ /* 0x000fe2000801000d */
[----:B------:R-:W-:Y:S01]  /*5430*/  MOV R38, R14 ;  /* 0x0000000e00267202 */ /* 0x000fe20000000f00 */
[----:B------:R-:W-:Y:S01]  /*5440*/  @P2 FFMA.FTZ R38, R109, UR28, R14 ;  /* 0x0000001c6d262c23 */ /* 0x000fe2000801000e */
[----:B------:R-:W-:Y:S01]  /*5450*/  @P2 FADD.FTZ R109, R148, -R39 ;  /* 0x80000027946d2221 */ /* 0x000fe20000010000 */
[----:B------:R-:W-:Y:S01]  /*5460*/  @P2 FADD.FTZ R0, R135, -R0 ;  /* 0x8000000087002221 */ /* 0x000fe20000010000 */
[----:B------:R-:W-:-:S02]  /*5470*/  MOV R39, R15 ;  /* 0x0000000f00277202 */ /* 0x000fc40000000f00 */
[----:B------:R-:W-:Y:S01]  /*5480*/  MOV R68, R16 ;  /* 0x0000001000447202 */ /* 0x000fe20000000f00 */
[----:B------:R-:W-:Y:S01]  /*5490*/  @P2 FFMA.FTZ R39, R0, UR28, R15 ;  /* 0x0000001c00272c23 */ /* 0x000fe2000801000f */
        /* <DEDUP_REMOVED lines=8> */
.L_x_6940:
[----:B------:R-:W-:Y:S05]  /*5520*/  @!P1 BRA `(.L_x_6941) ;  /* 0x0000000000189947 */ /* 0x000fea0003800000 */
[----:B------:R-:W-:Y:S01]  /*5530*/  FMUL.FTZ R0, R69, UR23 ;  /* 0x0000001745007c20 */ /* 0x000fe20008410000 */
[----:B------:R-:W-:-:S03]  /*5540*/  LOP3.LUT P2, RZ, R144, 0xff00, RZ, 0xc0, !PT ;  /* 0x0000ff0090ff7812 */ /* 0x000fc6000784c0ff */
[----:B------:R-:W-:-:S05]  /*5550*/  FMUL.FTZ R0, R0, UR22 ;  /* 0x0000001600007c20 */ /* 0x000fca0008410000 */
[----:B------:R-:W-:-:S04]  /*5560*/  FSEL R0, R0, RZ, P2 ;  /* 0x000000ff00007208 */ /* 0x000fc80001000000 */
[----:B------:R-:W-:-:S04]  /*5570*/  F2FP.F16.F32.PACK_AB R0, RZ, R0 ;  /* 0x00000000ff00723e */ /* 0x000fc800000000ff */
[----:B------:R-:W-:-:S07]  /*5580*/  PRMT R96, R96, 0x5410, R0 ;  /* 0x0000541060607816 */ /* 0x000fce0000000000 */
.L_x_6941:
[----:B------:R-:W-:Y:S05]  /*5590*/  @!P1 BRA `(.L_x_6942) ;  /* 0x0000000000189947 */ /* 0x000fea0003800000 */
[----:B------:R-:W-:Y:S01]  /*55a0*/  FMUL.FTZ R0, R70, UR23 ;  /* 0x0000001746007c20 */ /* 0x000fe20008410000 */
[----:B------:R-:W-:-:S03]  /*55b0*/  LOP3.LUT P2, RZ, R144, 0xff0000, RZ, 0xc0, !PT ;  /* 0x00ff000090ff7812 */ /* 0x000fc6000784c0ff */
[----:B------:R-:W-:-:S05]  /*55c0*/  FMUL.FTZ R0, R0, UR22 ;  /* 0x0000001600007c20 */ /* 0x000fca0008410000 */
[----:B------:R-:W-:-:S04]  /*55d0*/  FSEL R0, R0, RZ, P2 ;  /* 0x000000ff00007208 */ /* 0x000fc80001000000 */
[----:B------:R-:W-:-:S04]  /*55e0*/  F2FP.F16.F32.PACK_AB R0, RZ, R0 ;  /* 0x00000000ff00723e */ /* 0x000fc800000000ff */
[----:B------:R-:W-:-:S07]  /*55f0*/  PRMT R97, R0, 0x7610, R97 ;  /* 0x0000761000617816 */ /* 0x000fce0000000061 */
.L_x_6942:
[----:B------:R-:W-:Y:S05]  /*5600*/  @!P1 BRA `(.L_x_6943) ;  /* 0x0000000000189947 */ /* 0x000fea0003800000 */
[----:B------:R-:W-:Y:S01]  /*5610*/  FMUL.FTZ R0, R71, UR23 ;  /* 0x0000001747007c20 */ /* 0x000fe20008410000 */
[----:B------:R-:W-:-:S03]  /*5620*/  LOP3.LUT P2, RZ, R144, 0xff000000, RZ, 0xc0, !PT ;  /* 0xff00000090ff7812 */ /* 0x000fc6000784c0ff */
[----:B------:R-:W-:-:S05]  /*5630*/  FMUL.FTZ R0, R0, UR22 ;  /* 0x0000001600007c20 */ /* 0x000fca0008410000 */
[----:B------:R-:W-:-:S04]  /*5640*/  FSEL R0, R0, RZ, P2 ;  /* 0x000000ff00007208 */ /* 0x000fc80001000000 */
[----:B------:R-:W-:-:S04]  /*5650*/  F2FP.F16.F32.PACK_AB R0, RZ, R0 ;  /* 0x00000000ff00723e */ /* 0x000fc800000000ff */
[----:B------:R-:W-:-:S07]  /*5660*/  PRMT R97, R97, 0x5410, R0 ;  /* 0x0000541061617816 */ /* 0x000fce0000000000 */
.L_x_6943:
[----:B------:R-:W-:Y:S05]  /*5670*/  @!P1 BRA `(.L_x_6944) ;  /* 0x0000000000189947 */ /* 0x000fea0003800000 */
[----:B------:R-:W-:Y:S01]  /*5680*/  FMUL.FTZ R0, R36, UR23 ;  /* 0x0000001724007c20 */ /* 0x000fe20008410000 */
[----:B------:R-:W-:-:S03]  /*5690*/  LOP3.LUT P2, RZ, R145, 0xff, RZ, 0xc0, !PT ;  /* 0x000000ff91ff7812 */ /* 0x000fc6000784c0ff */
[----:B------:R-:W-:-:S05]  /*56a0*/  FMUL.FTZ R0, R0, UR22 ;  /* 0x0000001600007c20 */ /* 0x000fca0008410000 */
[----:B------:R-:W-:-:S04]  /*56b0*/  FSEL R0, R0, RZ, P2 ;  /* 0x000000ff00007208 */ /* 0x000fc80001000000 */
[----:B------:R-:W-:-:S04]  /*56c0*/  F2FP.F16.F32.PACK_AB R0, RZ, R0 ;  /* 0x00000000ff00723e */ /* 0x000fc800000000ff */
[----:B------:R-:W-:-:S07]  /*56d0*/  PRMT R98, R0, 0x7610, R98 ;  /* 0x0000761000627816 */ /* 0x000fce0000000062 */
.L_x_6944:
[----:B------:R-:W-:Y:S05]  /*56e0*/  @!P1 BRA `(.L_x_6945) ;  /* 0x0000000000189947 */ /* 0x000fea0003800000 */
[----:B------:R-:W-:Y:S01]  /*56f0*/  FMUL.FTZ R0, R37, UR23 ;  /* 0x0000001725007c20 */ /* 0x000fe20008410000 */
[----:B------:R-:W-:-:S03]  /*5700*/  LOP3.LUT P2, RZ, R145, 0xff00, RZ, 0xc0, !PT ;  /* 0x0000ff0091ff7812 */ /* 0x000fc6000784c0ff */
[----:B------:R-:W-:-:S05]  /*5710*/  FMUL.FTZ R0, R0, UR22 ;  /* 0x0000001600007c20 */ /* 0x000fca0008410000 */
[----:B------:R-:W-:-:S04]  /*5720*/  FSEL R0, R0, RZ, P2 ;  /* 0x000000ff00007208 */ /* 0x000fc80001000000 */
[----:B------:R-:W-:-:S04]  /*5730*/  F2FP.F16.F32.PACK_AB R0, RZ, R0 ;  /* 0x00000000ff00723e */ /* 0x000fc800000000ff */
[----:B------:R-:W-:-:S07]  /*5740*/  PRMT R98, R98, 0x5410, R0 ;  /* 0x0000541062627816 */ /* 0x000fce0000000000 */
.L_x_6945:
[----:B------:R-:W-:Y:S05]  /*5750*/  @!P1 BRA `(.L_x_6946) ;  /* 0x0000000000189947 */ /* 0x000fea0003800000 */
[----:B------:R-:W-:Y:S01]  /*5760*/  FMUL.FTZ R0, R38, UR23 ;  /* 0x0000001726007c20 */ /* 0x000fe20008410000 */
[----:B------:R-:W-:-:S03]  /*5770*/  LOP3.LUT P2, RZ, R145, 0xff0000, RZ, 0xc0, !PT ;  /* 0x00ff000091ff7812 */ /* 0x000fc6000784c0ff */
[----:B------:R-:W-:-:S05]  /*5780*/  FMUL.FTZ R0, R0, UR22 ;  /* 0x0000001600007c20 */ /* 0x000fca0008410000 */
[----:B------:R-:W-:-:S04]  /*5790*/  FSEL R0, R0, RZ, P2 ;  /* 0x000000ff00007208 */ /* 0x000fc80001000000 */
[----:B------:R-:W-:-:S04]  /*57a0*/  F2FP.F16.F32.PACK_AB R0, RZ, R0 ;  /* 0x00000000ff00723e */ /* 0x000fc800000000ff */
[----:B------:R-:W-:-:S07]  /*57b0*/  PRMT R99, R0, 0x7610, R99 ;  /* 0x0000761000637816 */ /* 0x000fce0000000063 */
.L_x_6946:
        /* <DEDUP_REMOVED lines=9> */
.L_x_6939:
        /* <DEDUP_REMOVED lines=12> */
.L_x_6948:
        /* <DEDUP_REMOVED lines=12> */
.L_x_6949:
        /* <DEDUP_REMOVED lines=10> */
[----:B------:R-:W-:-:S04]  /*5a70*/  F2FP.F16.F32.PACK_AB R108, RZ, R108 ;  /* 0x0000006cff6c723e */ /* 0x000fc800000000ff */
[----:B------:R-:W-:-:S07]  /*5a80*/  PRMT R97, R108, 0x7610, R97 ;  /* 0x000076106c617816 */ /* 0x000fce0000000061 */
.L_x_6950:
        /* <DEDUP_REMOVED lines=12> */
.L_x_6951:
        /* <DEDUP_REMOVED lines=12> */
.L_x_6952:
        /* <DEDUP_REMOVED lines=12> */
.L_x_6953:
        /* <DEDUP_REMOVED lines=12> */
.L_x_6954:
[----:B------:R-:W-:Y:S05]  /*5d90*/  @!P1 BRA `(.L_x_6947) ;  /* 0x0000000c00b49947 */ /* 0x000fea0003800000 */
[----:B------:R-:W-:-:S13]  /*5da0*/  PLOP3.LUT P2, PT, PT, PT, UP2, 0x80, 0x8 ;  /* 0x000000000008781c */ /* 0x000fda0003f4f028 */
[----:B------:R-:W-:-:S04]  /*5db0*/  @P2 FFMA.FTZ R0, R162, UR9, R0 ;  /* 0x00000009a2002c23 */ /* 0x000fc80008010000 */
[----:B0-----:R-:W-:Y:S01]  /*5dc0*/  @P2 FADD.FTZ R108, R135, -R0 ;  /* 0x80000000876c2221 */ /* 0x001fe20000010000 */
[----:B------:R-:W-:-:S03]  /*5dd0*/  MOV R0, R15 ;  /* 0x0000000f00007202 */ /* 0x000fc60000000f00 */
        /* <DEDUP_REMOVED lines=9> */
.L_x_6938:
        /* <DEDUP_REMOVED lines=19> */
[----:B------:R-:W-:-:S04]  /*5fa0*/  F2FP.F16.F32.PACK_AB R71, RZ, R71 ;  /* 0x00000047ff47723e */ /* 0x000fc800000000ff */
[----:B------:R-:W-:-:S07]  /*5fb0*/  PRMT R96, R71, 0x7610, R96 ;  /* 0x0000761047607816 */ /* 0x000fce0000000060 */
.L_x_6956:
        /* <DEDUP_REMOVED lines=12> */
.L_x_6957:
        /* <DEDUP_REMOVED lines=12> */
.L_x_6958:
        /* <DEDUP_REMOVED lines=12> */
.L_x_6959:
        /* <DEDUP_REMOVED lines=12> */
.L_x_6960:
        /* <DEDUP_REMOVED lines=12> */
.L_x_6961:
        /* <DEDUP_REMOVED lines=12> */
.L_x_6962:
        /* <DEDUP_REMOVED lines=34> */
.L_x_6955:
        /* <DEDUP_REMOVED lines=12> */
.L_x_6963:
        /* <DEDUP_REMOVED lines=12> */
.L_x_6964:
        /* <DEDUP_REMOVED lines=12> */
.L_x_6965:
        /* <DEDUP_REMOVED lines=12> */
.L_x_6966:
        /* <DEDUP_REMOVED lines=12> */
.L_x_6967:
        /* <DEDUP_REMOVED lines=12> */
.L_x_6968:
        /* <DEDUP_REMOVED lines=12> */
.L_x_6969:
        /* <DEDUP_REMOVED lines=13> */
.L_x_6947:
        /* <DEDUP_REMOVED lines=13> */
.L_x_6868:
        /* <DEDUP_REMOVED lines=21> */
.L_x_6971:
        /* <DEDUP_REMOVED lines=15> */
.L_x_10787:


//--------------------- .text._ZN10layer_norm13ln_bwd_kernelINS_13Kernel_traitsI6__halfS2_fS2_fjLj3072ELj1ELj1ELj4ELj16ENS_18Kernel_traits_baseILj3072ES2_S2_fS2_fjLj128EEEEELb1ELb1ELb0ELb0EEEvNS_9BwdParamsE --------------------------
	.section	.text._ZN10layer_norm13ln_bwd_kernelINS_13Kernel_traitsI6__halfS2_fS2_fjLj3072ELj1ELj1ELj4ELj16ENS_18Kernel_traits_baseILj3072ES2_S2_fS2_fjLj128EEEEELb1ELb1ELb0ELb0EEEvNS_9BwdParamsE,"ax",@progbits
	.align	128
        .global         _ZN10layer_norm13ln_bwd_kernelINS_13Kernel_traitsI6__halfS2_fS2_fjLj3072ELj1ELj1ELj4ELj16ENS_18Kernel_traits_baseILj3072ES2_S2_fS2_fjLj128EEEEELb1ELb1ELb0ELb0EEEvNS_9BwdParamsE
        .type           _ZN10layer_norm13ln_bwd_kernelINS_13Kernel_traitsI6__halfS2_fS2_fjLj3072ELj1ELj1ELj4ELj16ENS_18Kernel_traits_baseILj3072ES2_S2_fS2_fjLj128EEEEELb1ELb1ELb0ELb0EEEvNS_9BwdParamsE,@function
        .size           _ZN10layer_norm13ln_bwd_kernelINS_13Kernel_traitsI6__halfS2_fS2_fjLj3072ELj1ELj1ELj4ELj16ENS_18Kernel_traits_baseILj3072ES2_S2_fS2_fjLj128EEEEELb1ELb1ELb0ELb0EEEvNS_9BwdParamsE,(.L_x_10788 - _ZN10layer_norm13ln_bwd_kernelINS_13Kernel_traitsI6__halfS2_fS2_fjLj3072ELj1ELj1ELj4ELj16ENS_18Kernel_traits_baseILj3072ES2_S2_fS2_fjLj128EEEEELb1ELb1ELb0ELb0EEEvNS_9BwdParamsE)
        .other          _ZN10layer_norm13ln_bwd_kernelINS_13Kernel_traitsI6__halfS2_fS2_fjLj3072ELj1ELj1ELj4ELj16ENS_18Kernel_traits_baseILj3072ES2_S2_fS2_fjLj128EEEEELb1ELb1ELb0ELb0EEEvNS_9BwdParamsE,@"STO_CUDA_ENTRY STV_DEFAULT"
_ZN10layer_norm13ln_bwd_kernelINS_13Kernel_traitsI6__halfS2_fS2_fjLj3072ELj1ELj1ELj4ELj16ENS_18Kernel_traits_baseILj3072ES2_S2_fS2_fjLj128EEEEELb1ELb1ELb0ELb0EEEvNS_9BwdParamsE:
.text._ZN10layer_norm13ln_bwd_kernelINS_13Kernel_traitsI6__halfS2_fS2_fjLj3072ELj1ELj1ELj4ELj16ENS_18Kernel_traits_baseILj3072ES2_S2_fS2_fjLj128EEEEELb1ELb1ELb0ELb0EEEvNS_9BwdParamsE:
        /* <DEDUP_REMOVED lines=21> */
[----:B--2---:R-:W5:Y:S02]  /*0150*/  @P3 LDG.E.128 R156, desc[UR10][R6.64] ;  /* 0x0000000a069c3981 */ /* 0x004f64000c1e1d00 */
[----:B------:R-:W0:Y:S01]  /*0160*/  @P5 LDC.64 R4, c[0x0][0x3e8] ;  /* 0x0000fa00ff045b82 */ /* 0x000e220000000a00 */
[C---:B---3--:R-:W-:Y:S01]  /*0170*/  @P3 IMAD.WIDE.U32 R8, R15.reuse, 0x10, R8 ;  /* 0x000000100f083825 */ /* 0x048fe200078e0008 */
[----:B------:R-:W-:-:S04]  /*0180*/  @P3 IADD3 R15, PT, PT, R15, 0x80, RZ ;  /* 0x000000800f0f3810 */ /* 0x000fc80007ffe0ff */
[----:B------:R-:W5:Y:S01]  /*0190*/  @P3 LDG.E.128 R76, desc[UR10][R8.64] ;  /* 0x0000000a084c3981 */ /* 0x000f62000c1e1d00 */
[----:B----4-:R-:W-:Y:S01]  /*01a0*/  @P4 IMAD.WIDE.U32 R10, R15, 0x10, R10 ;  /* 0x000000100f0a4825 */ /* 0x010fe200078e000a */
[----:B------:R-:W2:Y:S04]  /*01b0*/  @P4 LDC.64 R12, c[0x0][0x3e8] ;  /* 0x0000fa00ff0c4b82 */ /* 0x000ea80000000a00 */
[----:B------:R-:W5:Y:S01]  /*01c0*/  @P4 LDG.E.128 R72, desc[UR10][R10.64] ;  /* 0x0000000a0a484981 */ /* 0x000f62000c1e1d00 */
[----:B-1----:R-:W-:-:S05]  /*01d0*/  @P5 IMAD.WIDE.U32 R2, R148, 0x10, R2 ;  /* 0x0000001094025825 */ /* 0x002fca00078e0002 */
[----:B------:R-:W5:Y:S01]  /*01e0*/  @P5 LDG.E.128 R64, desc[UR10][R2.64] ;  /* 0x0000000a02405981 */ /* 0x000f62000c1e1d00 */
[----:B0-----:R-:W-:-:S05]  /*01f0*/  @P5 IMAD.WIDE.U32 R4, R148, 0x10, R4 ;  /* 0x0000001094045825 */ /* 0x001fca00078e0004 */
[----:B------:R-:W5:Y:S01]  /*0200*/  @P5 LDG.E.128 R60, desc[UR10][R4.64] ;  /* 0x0000000a043c5981 */ /* 0x000f62000c1e1d00 */
[----:B------:R-:W-:Y:S01]  /*0210*/  UISETP.GE.AND UP0, UPT, UR9, UR4, UPT ;  /* 0x000000040900728c */ /* 0x000fe2000bf06270 */
[----:B--2---:R-:W-:Y:S01]  /*0220*/  @P4 IMAD.WIDE.U32 R12, R15, 0x10, R12 ;  /* 0x000000100f0c4825 */ /* 0x004fe200078e000c */
[----:B------:R-:W-:Y:S02]  /*0230*/  CS2R R56, SRZ ;  /* 0x0000000000387805 */ /* 0x000fe4000001ff00 */
[----:B------:R-:W-:Y:S02]  /*0240*/  CS2R R58, SRZ ;  /* 0x00000000003a7805 */ /* 0x000fe4000001ff00 */
[----:B------:R-:W-:Y:S02]  /*0250*/  CS2R R52, SRZ ;  /* 0x0000000000347805 */ /* 0x000fe4000001ff00 */
[----:B------:R-:W-:Y:S01]  /*0260*/  CS2R R54, SRZ ;  /* 0x0000000000367805 */ /* 0x000fe2000001ff00 */
[----:B------:R0:W5:Y:S01]  /*0270*/  @P4 LDG.E.128 R68, desc[UR10][R12.64] ;  /* 0x0000000a0c444981 */ /* 0x000162000c1e1d00 */
        /* <DEDUP_REMOVED lines=18> */
[----:B0-----:R-:W-:-:S02]  /*03a0*/  CS2R R12, SRZ ;  /* 0x00000000000c7805 */ /* 0x001fc4000001ff00 */
        /* <DEDUP_REMOVED lines=13> */
[----:B------:R-:W-:Y:S06]  /*0480*/  BRA.U UP0, `(.L_x_6972) ;  /* 0x0000006d00ac7547 */ /* 0x000fec000b800000 */
        /* <DEDUP_REMOVED lines=46> */
.L_x_6999:
[----:B------:R-:W0:Y:S08]  /*0770*/  LDC.64 R136, c[0x0][0x3c0] ;  /* 0x0000f000ff887b82 */ /* 0x000e300000000a00 */
[----:B------:R-:W1:Y:S08]  /*0780*/  @P0 LDC.64 R140, c[0x0][0x3e0] ;  /* 0x0000f800ff8c0b82 */ /* 0x000e700000000a00 */
[----:B------:R-:W2:Y:S01]  /*0790*/  LDC.64 R138, c[0x0][0x3c8] ;  /* 0x0000f200ff8a7b82 */ /* 0x000ea20000000a00 */
[----:B0-----:R-:W-:-:S07]  /*07a0*/  IMAD.WIDE R136, R2, 0x4, R136 ;  /* 0x0000000402887825 */ /* 0x001fce00078e0288 */
[----:B------:R-:W0:Y:S01]  /*07b0*/  LDC R135, c[0x0][0x388] ;  /* 0x0000e200ff877b82 */ /* 0x000e220000000800 */
[----:B------:R-:W3:Y:S01]  /*07c0*/  LDG.E R136, desc[UR10][R136.64] ;  /* 0x0000000a88887981 */ /* 0x000ee2000c1e1900 */
[----:B-1----:R-:W-:-:S05]  /*07d0*/  @P0 IMAD.WIDE R140, R2, 0x2, R140 ;  /* 0x00000002028c0825 */ /* 0x002fca00078e028c */
[----:B-----5:R1:W5:Y:S01]  /*07e0*/  @P0 LDG.E.U16 R201, desc[UR10][R140.64] ;  /* 0x0000000a8cc90981 */ /* 0x020362000c1e1500 */
[----:B--2---:R-:W-:-:S05]  /*07f0*/  IMAD.WIDE R138, R2, 0x4, R138 ;  /* 0x00000004028a7825 */ /* 0x004fca00078e028a */
[----:B------:R1:W5:Y:S01]  /*0800*/  LDG.E R149, desc[UR10][R138.64] ;  /* 0x0000000a8a957981 */ /* 0x000362000c1e1900 */
[----:B------:R-:W-:Y:S01]  /*0810*/  ISETP.GE.U32.AND P5, PT, R134, 0x80, PT ;  /* 0x000000808600780c */ /* 0x000fe20003fa6070 */
[----:B------:R-:W-:Y:S01]  /*0820*/  BSSY.RECONVERGENT B0, `(.L_x_6973) ;  /* 0x0000066000007945 */ /* 0x000fe20003800200 */
[----:B------:R-:W-:Y:S01]  /*0830*/  ISETP.NE.AND P2, PT, RZ, UR12, PT ;  /* 0x0000000cff007c0c */ /* 0x000fe2000bf45270 */
[----:B0-----:R-:W-:Y:S02]  /*0840*/  IMAD R0, R2, R135, RZ ;  /* 0x0000008702007224 */ /* 0x001fe400078e02ff */
[----:B------:R-:W-:Y:S01]  /*0850*/  HFMA2 R203, -RZ, RZ, 0, 0 ;  /* 0x00000000ffcb7431 */ /* 0x000fe200000001ff */
[C---:B------:R-:W-:Y:S02]  /*0860*/  ISETP.GE.U32.AND P3, PT, R134.reuse, 0x100, PT ;  /* 0x000001008600780c */ /* 0x040fe40003f66070 */
[----:B------:R-:W-:Y:S02]  /*0870*/  ISETP.GE.U32.AND P4, PT, R134, 0x180, PT ;  /* 0x000001808600780c */ /* 0x000fe40003f86070 */
[----:B------:R-:W-:-:S02]  /*0880*/  SHF.R.S32.HI R143, RZ, 0x1f, R0 ;  /* 0x0000001fff8f7819 */ /* 0x000fc40000011400 */
[----:B------:R-:W-:Y:S02]  /*0890*/  MOV R206, RZ ;  /* 0x000000ff00ce7202 */ /* 0x000fe40000000f00 */
[----:B------:R-:W-:-:S04]  /*08a0*/  LEA.HI R143, R143, R0, RZ, 0x3 ;  /* 0x000000008f8f7211 */ /* 0x000fc800078f18ff */
[----:B------:R-:W-:-:S04]  /*08b0*/  LEA.HI.SX32 R0, R143, R148, 0x1d ;  /* 0x000000948f007211 */ /* 0x000fc800078feaff */
[----:B------:R-:W-:Y:S02]  /*08c0*/  MOV R204, R0 ;  /* 0x0000000000cc7202 */ /* 0x000fe40000000f00 */
[----:B---3--:R-:W-:Y:S01]  /*08d0*/  FSEL R202, R136, RZ, !P2 ;  /* 0x000000ff88ca7208 */ /* 0x008fe20005000000 */
[----:B-1----:R-:W-:Y:S06]  /*08e0*/  @!P5 BRA `(.L_x_6974) ;  /* 0x000000040064d947 */ /* 0x002fec0003800000 */
        /* <DEDUP_REMOVED lines=13> */
[--C-:B------:R-:W-:Y:S02]  /*09c0*/  HADD2.F32 R155, -RZ, R65.reuse.H1_H1 ;  /* 0x30000041ff9b7230 */ /* 0x100fe40000004100 */
[----:B------:R-:W-:Y:S02]  /*09d0*/  HADD2.F32 R154, -RZ, R65.H0_H0 ;  /* 0x20000041ff9a7230 */ /* 0x000fe40000004100 */
[----:B0-----:R-:W-:-:S05]  /*09e0*/  @P1 IMAD.WIDE.U32 R150, R0, 0x20, R150 ;  /* 0x0000002000961825 */ /* 0x001fca00078e0096 */
[----:B------:R-:W5:Y:S04]  /*09f0*/  @P1 LDG.E.128 R8, desc[UR10][R150.64] ;  /* 0x0000000a96081981 */ /* 0x000f68000c1e1d00 */
[----:B------:R0:W5:Y:S02]  /*0a00*/  @P1 LDG.E.128 R4, desc[UR10][R150.64+0x10] ;  /* 0x0000100a96041981 */ /* 0x000164000c1e1d00 */
[--C-:B0-----:R-:W-:Y:S02]  /*0a10*/  HADD2.F32 R150, -RZ, R64.reuse.H0_H0 ;  /* 0x20000040ff967230 */ /* 0x101fe40000004100 */
[----:B------:R-:W-:Y:S02]  /*0a20*/  HADD2.F32 R151, -RZ, R64.H1_H1 ;  /* 0x30000040ff977230 */ /* 0x000fe40000004100 */
[----:B------:R-:W-:-:S02]  /*0a30*/  HADD2.F32 R163, -RZ, R66.H1_H1 ;  /* 0x30000042ffa37230 */ /* 0x000fc40000004100 */
[----:B------:R-:W-:Y:S01]  /*0a40*/  HADD2.F32 R165, -RZ, R67.H0_H0 ;  /* 0x20000043ffa57230 */ /* 0x000fe20000004100 */
[----:B------:R-:W-:Y:S01]  /*0a50*/  IADD3 R204, PT, PT, R0, 0x80, RZ ;  /* 0x0000008000cc7810 */ /* 0x000fe20007ffe0ff */
[C---:B---3--:R-:W-:Y:S01]  /*0a60*/  FADD.FTZ R136, -R202.reuse, R136 ;  /* 0x00000088ca887221 */ /* 0x048fe20000010100 */
[C---:B------:R-:W-:Y:S01]  /*0a70*/  FADD.FTZ R152, -R202.reuse, R137 ;  /* 0x00000089ca987221 */ /* 0x040fe20000010100 */
[----:B------:R-:W-:Y:S02]  /*0a80*/  FADD.FTZ R160, -R202, R139 ;  /* 0x0000008bcaa07221 */ /* 0x000fe40000010100 */
[C---:B-----5:R-:W-:Y:S01]  /*0a90*/  FMUL.FTZ R3, R149.reuse, R136 ;  /* 0x0000008895037220 */ /* 0x060fe20000410000 */
[----:B------:R-:W-:Y:S02]  /*0aa0*/  HADD2.F32 R136, -RZ, R66.H0_H0 ;  /* 0x20000042ff887230 */ /* 0x000fe40000004100 */
[----:B------:R-:W-:Y:S01]  /*0ab0*/  FMUL.FTZ R160, R149, R160 ;  /* 0x000000a095a07220 */ /* 0x000fe20000410000 */
[----:B----4-:R-:W-:-:S02]  /*0ac0*/  HADD2.F32 R137, -RZ, R140.H0_H0 ;  /* 0x2000008cff897230 */ /* 0x010fc40000004100 */
[--C-:B------:R-:W-:Y:S02]  /*0ad0*/  HADD2.F32 R139, -RZ, R141.reuse.H0_H0 ;  /* 0x2000008dff8b7230 */ /* 0x100fe40000004100 */
[----:B------:R-:W-:Y:S02]  /*0ae0*/  HADD2.F32 R162, -RZ, R141.H1_H1 ;  /* 0x3000008dffa27230 */ /* 0x000fe40000004100 */
[----:B------:R-:W-:Y:S01]  /*0af0*/  FADD.FTZ R138, -R202, R138 ;  /* 0x0000008aca8a7221 */ /* 0x000fe20000010100 */
        /* <DEDUP_REMOVED lines=8> */
[----:B------:R-:W-:Y:S01]  /*0b80*/  FADD.FTZ R32, R32, R137 ;  /* 0x0000008920207221 */ /* 0x000fe20000010000 */
[----:B------:R-:W-:Y:S01]  /*0b90*/  FFMA.FTZ R56, R3, R137, R56 ;  /* 0x0000008903387223 */ /* 0x000fe20000010038 */
        /* <DEDUP_REMOVED lines=13> */
[----:B------:R-:W-:Y:S01]  /*0c70*/  FADD.FTZ R164, -R202, R145 ;  /* 0x00000091caa47221 */ /* 0x000fe20000010100 */
        /* <DEDUP_REMOVED lines=32> */
.L_x_6974:
[----:B----4-:R-:W-:Y:S05]  /*0e80*/  BSYNC.RECONVERGENT B0 ;  /* 0x0000000000007941 */ /* 0x010fea0003800200 */
.L_x_6973:
        /* <DEDUP_REMOVED lines=91> */
.L_x_6976:
[----:B------:R-:W-:Y:S05]  /*1440*/  BSYNC.RECONVERGENT B0 ;  /* 0x0000000000007941 */ /* 0x000fea0003800200 */
.L_x_6975:
        /* <DEDUP_REMOVED lines=17> */
[----:B------:R-:W5:Y:S04]  /*1560*/  @P1 LDG.E.128 R88, desc[UR10][R186.64] ;  /* 0x0000000aba581981 */ /* 0x000f68000c1e1d00 */
[----:B------:R0:W5:Y:S02]  /*1570*/  @P1 LDG.E.128 R92, desc[UR10][R186.64+0x10] ;  /* 0x0000100aba5c1981 */ /* 0x000164000c1e1d00 */
[----:B0-----:R-:W-:Y:S02]  /*1580*/  HADD2.F32 R187, -RZ, R72.H1_H1 ;  /* 0x30000048ffbb7230 */ /* 0x001fe40000004100 */
[----:B------:R-:W-:Y:S02]  /*1590*/  HADD2.F32 R195, -RZ, R74.H1_H1 ;  /* 0x3000004affc37230 */ /* 0x000fe40000004100 */
[----:B------:R-:W-:-:S02]  /*15a0*/  HADD2.F32 R198, -RZ, R75.H0_H0 ;  /* 0x2000004bffc67230 */ /* 0x000fc40000004100 */
[----:B------:R-:W-:Y:S02]  /*15b0*/  HADD2.F32 R199, -RZ, R75.H1_H1 ;  /* 0x3000004bffc77230 */ /* 0x000fe40000004100 */
[C---:B---3--:R-:W-:Y:S01]  /*15c0*/  FADD.FTZ R136, -R202.reuse, R136 ;  /* 0x00000088ca887221 */ /* 0x048fe20000010100 */
[C---:B------:R-:W-:Y:S01]  /*15d0*/  FADD.FTZ R192, -R202.reuse, R139 ;  /* 0x0000008bcac07221 */ /* 0x040fe20000010100 */
[C---:B------:R-:W-:Y:S02]  /*15e0*/  FADD.FTZ R190, -R202.reuse, R138 ;  /* 0x0000008acabe7221 */ /* 0x040fe40000010100 */
[----:B-----5:R-:W-:Y:S01]  /*15f0*/  FMUL.FTZ R185, R149, R136 ;  /* 0x0000008895b97220 */ /* 0x020fe20000410000 */
[----:B------:R-:W-:Y:S02]  /*1600*/  HADD2.F32 R136, -RZ, R73.H0_H0 ;  /* 0x20000049ff887230 */ /* 0x000fe40000004100 */
[----:B------:R-:W-:Y:S01]  /*1610*/  FADD.FTZ R188, -R202, R137 ;  /* 0x00000089cabc7221 */ /* 0x000fe20000010100 */
[----:B----4-:R-:W-:-:S02]  /*1620*/  HADD2.F32 R139, -RZ, R145.H0_H0 ;  /* 0x20000091ff8b7230 */ /* 0x010fc40000004100 */
[----:B------:R-:W-:Y:S01]  /*1630*/  FMUL.FTZ R189, R149, R190 ;  /* 0x000000be95bd7220 */ /* 0x000fe20000410000 */
[----:B------:R-:W-:Y:S02]  /*1640*/  HADD2.F32 R137, -RZ, R72.H0_H0 ;  /* 0x20000048ff897230 */ /* 0x000fe40000004100 */
[----:B------:R-:W-:Y:S02]  /*1650*/  HADD2.F32 R138, -RZ, R144.H0_H0 ;  /* 0x20000090ff8a7230 */ /* 0x000fe40000004100 */
[----:B------:R-:W-:Y:S01]  /*1660*/  FADD.FTZ R196, -R202, R141 ;  /* 0x0000008dcac47221 */ /* 0x000fe20000010100 */
[----:B------:R-:W-:Y:S01]  /*1670*/  FMUL.FTZ R190, R136, R139 ;  /* 0x0000008b88be7220 */ /* 0x000fe20000410000 */
[----:B------:R-:W-:Y:S01]  /*1680*/  FADD.FTZ R194, -R202, R140 ;  /* 0x0000008ccac27221 */ /* 0x000fe20000010100 */
[----:B------:R-:W-:Y:S02]  /*1690*/  HADD2.F32 R141, -RZ, R146.H0_H0 ;  /* 0x20000092ff8d7230 */ /* 0x000fe40000004100 */
[----:B------:R-:W-:-:S02]  /*16a0*/  HADD2.F32 R136, -RZ, R74.H0_H0 ;  /* 0x2000004aff887230 */ /* 0x000fc40000004100 */
[----:B------:R-:W-:Y:S01]  /*16b0*/  FMUL.FTZ R186, R137, R138 ;  /* 0x0000008a89ba7220 */ /* 0x000fe20000410000 */
[----:B------:R-:W-:Y:S02]  /*16c0*/  HADD2.F32 R144, -RZ, R144.H1_H1 ;  /* 0x30000090ff907230 */ /* 0x000fe40000004100 */
[----:B------:R-:W-:Y:S01]  /*16d0*/  FMUL.FTZ R193, R149, R194 ;  /* 0x000000c295c17220 */ /* 0x000fe20000410000 */
[----:B------:R-:W-:Y:S01]  /*16e0*/  FMUL.FTZ R194, R136, R141 ;  /* 0x0000008d88c27220 */ /* 0x000fe20000410000 */
[----:B------:R-:W-:Y:S01]  /*16f0*/  FADD.FTZ R136, R203, R186 ;  /* 0x000000bacb887221 */ /* 0x000fe20000010000 */
[----:B------:R-:W-:Y:S01]  /*1700*/  FMUL.FTZ R187, R187, R144 ;  /* 0x00000090bbbb7220 */ /* 0x000fe20000410000 */
[----:B------:R-:W-:Y:S01]  /*1710*/  FMUL.FTZ R188, R149, R188 ;  /* 0x000000bc95bc7220 */ /* 0x000fe20000410000 */
[----:B------:R-:W-:Y:S01]  /*1720*/  FFMA.FTZ R137, R185, R186, R206 ;  /* 0x000000bab9897223 */ /* 0x000fe200000100ce */
[----:B------:R-:W-:Y:S01]  /*1730*/  FADD.FTZ R18, R18, R139 ;  /* 0x0000008b12127221 */ /* 0x000fe20000010000 */
[----:B------:R-:W-:Y:S01]  /*1740*/  FFMA.FTZ R42, R189, R139, R42 ;  /* 0x0000008bbd2a7223 */ /* 0x000fe2000001002a */
[----:B------:R-:W-:-:S02]  /*1750*/  HADD2.F32 R140, -RZ, R145.H1_H1 ;  /* 0x30000091ff8c7230 */ /* 0x000fc40000004100 */
        /* <DEDUP_REMOVED lines=8> */
[----:B------:R-:W-:Y:S02]  /*17e0*/  HADD2.F32 R146, -RZ, R146.H1_H1 ;  /* 0x30000092ff927230 */ /* 0x000fe40000004100 */
        /* <DEDUP_REMOVED lines=32> */
.L_x_6978:
[----:B------:R-:W-:Y:S05]  /*19f0*/  BSYNC.RECONVERGENT B0 ;  /* 0x0000000000007941 */ /* 0x000fea0003800200 */
.L_x_6977:
        /* <DEDUP_REMOVED lines=32> */
.L_x_6980:
[----:B------:R-:W-:Y:S05]  /*1c00*/  BSYNC.RECONVERGENT B0 ;  /* 0x0000000000007941 */ /* 0x000fea0003800200 */
.L_x_6979:
[----:B------:R-:W1:Y:S08]  /*1c10*/  S2UR UR5, SR_CgaCtaId ;  /* 0x00000000000579c3 */ /* 0x000e700000008800 */
[----:B------:R-:W-:Y:S01]  /*1c20*/  BAR.SYNC.DEFER_BLOCKING 0x0 ;  /* 0x0000000000007b1d */ /* 0x000fe20000010000 */
[----:B------:R-:W-:-:S05]  /*1c30*/  HFMA2 R144, -RZ, RZ, 1.875, 0 ;  /* 0x3f800000ff907431 */ /* 0x000fca00000001ff */
        /* <DEDUP_REMOVED lines=35> */
[----:B------:R-:W-:Y:S01]  /*1e70*/  LOP3.LUT P2, RZ, R130, 0xff, RZ, 0xc0, !PT ;  /* 0x000000ff82ff7812 */ /* 0x000fe2000784c0ff */
[----:B------:R-:W-:Y:S01]  /*1e80*/  FFMA.FTZ R147, R153, R145, R146 ;  /* 0x0000009199937223 */ /* 0x000fe20000010092 */
[----:B------:R-:W-:Y:S01]  /*1e90*/  FADD.FTZ R140, R150, -R141 ;  /* 0x8000008d968c7221 */ /* 0x000fe20000010000 */
[----:B------:R-:W-:Y:S01]  /*1ea0*/  FADD.FTZ R202, R151, -R202 ;  /* 0x800000ca97ca7221 */ /* 0x000fe20000010000 */
[----:B------:R-:W-:Y:S01]  /*1eb0*/  LOP3.LUT P1, RZ, R130, 0xff0000, RZ, 0xc0, !PT ;  /* 0x00ff000082ff7812 */ /* 0x000fe2000782c0ff */
[----:B------:R-:W-:Y:S01]  /*1ec0*/  FADD.FTZ R204, R154, -R147 ;  /* 0x800000939acc7221 */ /* 0x000fe20000010000 */
[C---:B------:R-:W-:Y:S01]  /*1ed0*/  FMUL.FTZ R141, R149.reuse, R140 ;  /* 0x0000008c958d7220 */ /* 0x040fe20000410000 */
[C---:B------:R-:W-:Y:S01]  /*1ee0*/  FMUL.FTZ R147, R149.reuse, R202 ;  /* 0x000000ca95937220 */ /* 0x040fe20000410000 */
[----:B------:R-:W-:Y:S01]  /*1ef0*/  LOP3.LUT P6, RZ, R130, 0xff00, RZ, 0xc0, !PT ;  /* 0x0000ff0082ff7812 */ /* 0x000fe200078cc0ff */
[----:B------:R-:W-:Y:S01]  /*1f00*/  FMUL.FTZ R203, R149, R204 ;  /* 0x000000cc95cb7220 */ /* 0x000fe20000410000 */
[-C--:B------:R-:W-:Y:S01]  /*1f10*/  FMUL.FTZ R141, R141, R144.reuse ;  /* 0x000000908d8d7220 */ /* 0x080fe20000410000 */
[----:B------:R-:W-:Y:S01]  /*1f20*/  FMUL.FTZ R147, R147, R144 ;  /* 0x0000009093937220 */ /* 0x000fe20000410000 */
[----:B------:R-:W-:-:S02]  /*1f30*/  HFMA2 R143, -RZ, RZ, 0, 0 ;  /* 0x00000000ff8f7431 */ /* 0x000fc400000001ff */
[----:B-----5:R-:W-:Y:S02]  /*1f40*/  @P2 HADD2.F32 R142, -RZ, R136.H0_H0 ;  /* 0x20000088ff8e2230 */ /* 0x020fe40000004100 */
[----:B------:R-:W-:Y:S01]  /*1f50*/  FMUL.FTZ R201, R141, UR16 ;  /* 0x000000108dc97c20 */ /* 0x000fe20008410000 */
[----:B------:R-:W-:Y:S01]  /*1f60*/  FMUL.FTZ R203, R203, R144 ;  /* 0x00000090cbcb7220 */ /* 0x000fe20000410000 */
[----:B------:R-:W-:Y:S02]  /*1f70*/  @P2 HADD2.F32 R141, -RZ, R60.H0_H0 ;  /* 0x2000003cff8d2230 */ /* 0x000fe40000004100 */
[----:B------:R-:W-:Y:S01]  /*1f80*/  FMUL.FTZ R204, R147, UR16 ;  /* 0x0000001093cc7c20 */ /* 0x000fe20008410000 */
[----:B------:R-:W-:Y:S02]  /*1f90*/  HFMA2 R147, -RZ, RZ, 0, 0 ;  /* 0x00000000ff937431 */ /* 0x000fe400000001ff */
[----:B------:R-:W-:Y:S02]  /*1fa0*/  @P1 HADD2.F32 R202, -RZ, R137.H0_H0 ;  /* 0x20000089ffca1230 */ /* 0x000fe40000004100 */
[----:B------:R-:W-:Y:S01]  /*1fb0*/  FMUL.FTZ R210, R203, UR16 ;  /* 0x00000010cbd27c20 */ /* 0x000fe20008410000 */
[----:B------:R-:W-:Y:S01]  /*1fc0*/  MOV R140, RZ ;  /* 0x000000ff008c7202 */ /* 0x000fe20000000f00 */
[C---:B------:R-:W-:Y:S01]  /*1fd0*/  @P2 FMUL.FTZ R143, R201.reuse, R142 ;  /* 0x0000008ec98f2220 */ /* 0x040fe20000410000 */
[----:B------:R-:W-:Y:S01]  /*1fe0*/  @P2 FMUL.FTZ R140, R201, R141 ;  /* 0x0000008dc98c2220 */ /* 0x000fe20000410000 */
[----:B------:R-:W-:-:S02]  /*1ff0*/  HFMA2 R142, -RZ, RZ, 0, 0 ;  /* 0x00000000ff8e7431 */ /* 0x000fc400000001ff */
[----:B------:R-:W-:Y:S02]  /*2000*/  @P6 HADD2.F32 R136, -RZ, R136.H1_H1 ;  /* 0x30000088ff886230 */ /* 0x000fe40000004100 */
[----:B------:R-:W-:Y:S01]  /*2010*/  @P1 FMUL.FTZ R147, R210, R202 ;  /* 0x000000cad2931220 */ /* 0x000fe20000410000 */
[----:B------:R-:W-:Y:S01]  /*2020*/  @P6 HADD2.F32 R201, -RZ, R60.H1_H1 ;  /* 0x3000003cffc96230 */ /* 0x000fe20000004100 */
[----:B------:R-:W-:Y:S01]  /*2030*/  LOP3.LUT P2, RZ, R130, 0xff000000, RZ, 0xc0, !PT ;  /* 0xff00000082ff7812 */ /* 0x000fe2000784c0ff */
[-CC-:B------:R-:W-:Y:S01]  /*2040*/  FFMA.FTZ R202, R160, R145.reuse, R146.reuse ;  /* 0x00000091a0ca7223 */ /* 0x180fe20000010092 */
[----:B------:R-:W-:Y:S01]  /*2050*/  MOV R141, RZ ;  /* 0x000000ff008d7202 */ /* 0x000fe20000000f00 */
[----:B------:R-:W-:Y:S01]  /*2060*/  FFMA.FTZ R203, R161, R145, R146 ;  /* 0x00000091a1cb7223 */ /* 0x000fe20000010092 */
[C---:B------:R-:W-:Y:S01]  /*2070*/  @P6 FMUL.FTZ R142, R204.reuse, R136 ;  /* 0x00000088cc8e6220 */ /* 0x040fe20000410000 */
[----:B------:R-:W-:Y:S01]  /*2080*/  @P6 FMUL.FTZ R141, R204, R201 ;  /* 0x000000c9cc8d6220 */ /* 0x000fe20000410000 */
[----:B------:R-:W-:Y:S01]  /*2090*/  LOP3.LUT P6, RZ, R131, 0xff, RZ, 0xc0, !PT ;  /* 0x000000ff83ff7812 */ /* 0x000fe200078cc0ff */
[----:B------:R-:W-:Y:S01]  /*20a0*/  FADD.FTZ R204, R155, -R202 ;  /* 0x800000ca9bcc7221 */ /* 0x000fe20000010000 */
[----:B------:R-:W-:Y:S01]  /*20b0*/  FADD.FTZ R208, R162, -R203 ;  /* 0x800000cba2d07221 */ /* 0x000fe20000010000 */
[----:B------:R-:W-:Y:S01]  /*20c0*/  HFMA2 R206, -RZ, RZ, 0, 0 ;  /* 0x00000000ffce7431 */ /* 0x000fe200000001ff */
[----:B------:R-:W-:Y:S01]  /*20d0*/  MOV R136, RZ ;  /* 0x000000ff00887202 */ /* 0x000fe20000000f00 */
[C---:B------:R-:W-:Y:S01]  /*20e0*/  FMUL.FTZ R203, R149.reuse, R204 ;  /* 0x000000cc95cb7220 */ /* 0x040fe20000410000 */
[----:B------:R-:W-:Y:S01]  /*20f0*/  FMUL.FTZ R207, R149, R208 ;  /* 0x000000d095cf7220 */ /* 0x000fe20000410000 */
[----:B------:R-:W-:-:S02]  /*2100*/  @P2 HADD2.F32 R204, -RZ, R137.H1_H1 ;  /* 0x30000089ffcc2230 */ /* 0x000fc40000004100 */
[----:B------:R-:W-:Y:S02]  /*2110*/  HFMA2 R209, -RZ, RZ, 0, 0 ;  /* 0x00000000ffd17431 */ /* 0x000fe400000001ff */
[-C--:B------:R-:W-:Y:S01]  /*2120*/  FMUL.FTZ R203, R203, R144.reuse ;  /* 0x00000090cbcb7220 */ /* 0x080fe20000410000 */
[--C-:B------:R-:W-:Y:S02]  /*2130*/  @P1 HADD2.F32 R137, -RZ, R61.reuse.H0_H0 ;  /* 0x2000003dff891230 */ /* 0x100fe40000004100 */
[----:B------:R-:W-:Y:S01]  /*2140*/  FMUL.FTZ R207, R207, R144 ;  /* 0x00000090cfcf7220 */ /* 0x000fe20000410000 */
[----:B------:R-:W-:Y:S02]  /*2150*/  @P2 HADD2.F32 R205, -RZ, R61.H1_H1 ;  /* 0x3000003dffcd2230 */ /* 0x000fe40000004100 */
[----:B------:R-:W-:Y:S01]  /*2160*/  FMUL.FTZ R211, R203, UR16 ;  /* 0x00000010cbd37c20 */ /* 0x000fe20008410000 */
[----:B------:R-:W-:Y:S02]  /*2170*/  @P6 HADD2.F32 R208, -RZ, R138.H0_H0 ;  /* 0x2000008affd06230 */ /* 0x000fe40000004100 */
[----:B------:R-:W-:Y:S01]  /*2180*/  FMUL.FTZ R207, R207, UR16 ;  /* 0x00000010cfcf7c20 */ /* 0x000fe20008410000 */
[----:B------:R-:W-:-:S02]  /*2190*/  @P6 HADD2.F32 R203, -RZ, R62.H0_H0 ;  /* 0x2000003effcb6230 */ /* 0x000fc40000004100 */
[----:B------:R-:W-:Y:S01]  /*21a0*/  @P1 FMUL.FTZ R136, R210, R137 ;  /* 0x00000089d2881220 */ /* 0x000fe20000410000 */
[----:B------:R-:W-:Y:S01]  /*21b0*/  @P2 FMUL.FTZ R206, R211, R204 ;  /* 0x000000ccd3ce2220 */ /* 0x000fe20000410000 */
[----:B------:R-:W-:Y:S01]  /*21c0*/  ISETP.GE.U32.AND P1, PT, R130, RZ, PT ;  /* 0x000000ff8200720c */ /* 0x000fe20003f26070 */
[----:B------:R-:W-:Y:S01]  /*21d0*/  FFMA.FTZ R204, R164, R145, R146 ;  /* 0x00000091a4cc7223 */ /* 0x000fe20000010092 */
[----:B------:R-:W-:Y:S01]  /*21e0*/  MOV R202, RZ ;  /* 0x000000ff00ca7202 */ /* 0x000fe20000000f00 */
[C---:B------:R-:W-:Y:S01]  /*21f0*/  @P6 FMUL.FTZ R209, R207.reuse, R208 ;  /* 0x000000d0cfd16220 */ /* 0x040fe20000410000 */
[----:B------:R-:W-:Y:S01]  /*2200*/  MOV R201, RZ ;  /* 0x000000ff00c97202 */ /* 0x000fe20000000f00 */
[----:B------:R-:W-:Y:S01]  /*2210*/  @P6 FMUL.FTZ R202, R207, R203 ;  /* 0x000000cbcfca6220 */ /* 0x000fe20000410000 */
[----:B------:R-:W-:Y:S01]  /*2220*/  @P2 FMUL.FTZ R201, R211, R205 ;  /* 0x000000cdd3c92220 */ /* 0x000fe20000410000 */
[----:B------:R-:W-:Y:S01]  /*2230*/  LOP3.LUT P6, RZ, R131, 0xff00, RZ, 0xc0, !PT ;  /* 0x0000ff0083ff7812 */ /* 0x000fe200078cc0ff */
[----:B------:R-:W-:Y:S01]  /*2240*/  FADD.FTZ R204, R163, -R204 ;  /* 0x800000cca3cc7221 */ /* 0x000fe20000010000 */
[----:B------:R-:W-:Y:S01]  /*2250*/  LOP3.LUT P2, RZ, R131, 0xff0000, RZ, 0xc0, !PT ;  /* 0x00ff000083ff7812 */ /* 0x000fe2000784c0ff */
[----:B------:R-:W-:Y:S01]  /*2260*/  FFMA.FTZ R208, R167, R145, R146 ;  /* 0x00000091a7d07223 */ /* 0x000fe20000010092 */
[----:B------:R-:W-:Y:S01]  /*2270*/  ISETP.GE.U32.AND.EX P1, PT, R131, 0x1000000, PT, P1 ;  /* 0x010000008300780c */ /* 0x000fe20003f26110 */
[----:B------:R-:W-:Y:S01]  /*2280*/  FMUL.FTZ R137, R149, R204 ;  /* 0x000000cc95897220 */ /* 0x000fe20000410000 */
[----:B------:R-:W-:-:S02]  /*2290*/  HFMA2 R204, -RZ, RZ, 0, 0 ;  /* 0x00000000ffcc7431 */ /* 0x000fc400000001ff */
[----:B------:R-:W-:Y:S01]  /*22a0*/  FADD.FTZ R208, R165, -R208 ;  /* 0x800000d0a5d07221 */ /* 0x000fe20000010000 */
[----:B------:R-:W-:Y:S02]  /*22b0*/  HFMA2 R203, -RZ, RZ, 0, 0 ;  /* 0x00000000ffcb7431 */ /* 0x000fe400000001ff */
[----:B------:R-:W-:Y:S01]  /*22c0*/  FMUL.FTZ R137, R137, R144 ;  /* 0x0000009089897220 */ /* 0x000fe20000410000 */
[----:B------:R-:W-:Y:S01]  /*22d0*/  HFMA2 R210, -RZ, RZ, 0, 0 ;  /* 0x00000000ffd27431 */ /* 0x000fe200000001ff */
[----:B------:R-:W-:Y:S01]  /*22e0*/  MOV R207, RZ ;  /* 0x000000ff00cf7202 */ /* 0x000fe20000000f00 */
[----:B------:R-:W-:Y:S01]  /*22f0*/  FADD.FTZ R126, R126, R147 ;  /* 0x000000937e7e7221 */ /* 0x000fe20000010000 */
[----:B------:R-:W-:Y:S02]  /*2300*/  @P6 HADD2.F32 R138, -RZ, R138.H1_H1 ;  /* 0x3000008aff8a6230 */ /* 0x000fe40000004100 */
[----:B------:R-:W-:Y:S01]  /*2310*/  FMUL.FTZ R213, R137, UR16 ;  /* 0x0000001089d57c20 */ /* 0x000fe20008410000 */
[--C-:B------:R-:W-:Y:S01]  /*2320*/  @P2 HADD2.F32 R205, -RZ, R139.reuse.H0_H0 ;  /* 0x2000008bffcd2230 */ /* 0x100fe20000004100 */
[----:B------:R-:W-:Y:S01]  /*2330*/  MOV R137, RZ ;  /* 0x000000ff00897202 */ /* 0x000fe20000000f00 */
[----:B------:R-:W-:-:S02]  /*2340*/  @P1 HADD2.F32 R212, -RZ, R139.H1_H1 ;  /* 0x3000008bffd41230 */ /* 0x000fc40000004100 */
[----:B------:R-:W-:Y:S01]  /*2350*/  FFMA.FTZ R139, R168, R145, R146 ;  /* 0x00000091a88b7223 */ /* 0x000fe20000010092 */
[----:B------:R-:W-:Y:S01]  /*2360*/  @P6 FMUL.FTZ R204, R213, R138 ;  /* 0x0000008ad5cc6220 */ /* 0x000fe20000410000 */
[----:B------:R-:W-:Y:S01]  /*2370*/  MOV R214, RZ ;  /* 0x000000ff00d67202 */ /* 0x000fe20000000f00 */
[----:B------:R-:W-:Y:S01]  /*2380*/  FADD.FTZ R124, R124, R143 ;  /* 0x0000008f7c7c7221 */ /* 0x000fe20000010000 */
[----:B------:R-:W-:Y:S01]  /*2390*/  FADD.FTZ R138, R166, -R139 ;  /* 0x8000008ba68a7221 */ /* 0x000fe20000010000 */
[----:B------:R-:W-:Y:S01]  /*23a0*/  FMUL.FTZ R139, R149, R208 ;  /* 0x000000d0958b7220 */ /* 0x000fe20000410000 */
[----:B------:R-:W-:Y:S02]  /*23b0*/  @P2 HADD2.F32 R208, -RZ, R63.H0_H0 ;  /* 0x2000003fffd02230 */ /* 0x000fe40000004100 */
[----:B------:R-:W-:Y:S01]  /*23c0*/  FADD.FTZ R125, R125, R142 ;  /* 0x0000008e7d7d7221 */ /* 0x000fe20000010000 */
[----:B------:R-:W-:Y:S01]  /*23d0*/  FMUL.FTZ R211, R149, R138 ;  /* 0x0000008a95d37220 */ /* 0x000fe20000410000 */
[----:B------:R-:W-:Y:S01]  /*23e0*/  FMUL.FTZ R139, R139, R144 ;  /* 0x000000908b8b7220 */ /* 0x000fe20000410000 */
[----:B------:R-:W-:-:S02]  /*23f0*/  @P6 HADD2.F32 R138, -RZ, R62.H1_H1 ;  /* 0x3000003eff8a6230 */ /* 0x000fc40000004100 */
[----:B------:R-:W-:Y:S01]  /*2400*/  FADD.FTZ R127, R127, R206 ;  /* 0x000000ce7f7f7221 */ /* 0x000fe20000010000 */
[----:B------:R-:W-:Y:S01]  /*2410*/  FMUL.FTZ R211, R211, R144 ;  /* 0x00000090d3d37220 */ /* 0x000fe20000410000 */
[----:B------:R-:W-:Y:S01]  /*2420*/  FMUL.FTZ R215, R139, UR16 ;  /* 0x000000108bd77c20 */ /* 0x000fe20008410000 */
[----:B------:R-:W-:Y:S02]  /*2430*/  @P1 HADD2.F32 R139, -RZ, R63.H1_H1 ;  /* 0x3000003fff8b1230 */ /* 0x000fe40000004100 */
[----:B------:R-:W-:Y:S01]  /*2440*/  @P6 FMUL.FTZ R137, R213, R138 ;  /* 0x0000008ad5896220 */ /* 0x000fe20000410000 */
[----:B------:R-:W-:Y:S01]  /*2450*/  FMUL.FTZ R211, R211, UR16 ;  /* 0x00000010d3d37c20 */ /* 0x000fe20008410000 */
[C---:B------:R-:W-:Y:S01]  /*2460*/  @P2 FMUL.FTZ R207, R215.reuse, R208 ;  /* 0x000000d0d7cf2220 */ /* 0x040fe20000410000 */
[----:B------:R-:W-:Y:S01]  /*2470*/  @P2 FMUL.FTZ R203, R215, R205 ;  /* 0x000000cdd7cb2220 */ /* 0x000fe20000410000 */
[----:B------:R-:W-:Y:S01]  /*2480*/  FADD.FTZ R147, R120, R209 ;  /* 0x000000d178937221 */ /* 0x000fe20000010000 */
[C---:B------:R-:W-:Y:S01]  /*2490*/  @P1 FMUL.FTZ R214, R211.reuse, R139 ;  /* 0x0000008bd3d61220 */ /* 0x040fe20000410000 */
[----:B------:R-:W-:Y:S01]  /*24a0*/  @P1 FMUL.FTZ R210, R211, R212 ;  /* 0x000000d4d3d21220 */ /* 0x000fe20000410000 */
[----:B------:R-:W-:Y:S01]  /*24b0*/  F2FP.F16.F32.PACK_AB R138, R137, R202 ;  /* 0x000000ca898a723e */ /* 0x000fe200000000ff */
[----:B------:R-:W-:Y:S01]  /*24c0*/  FADD.FTZ R204, R121, R204 ;  /* 0x000000cc79cc7221 */ /* 0x000fe20000010000 */
[----:B------:R-:W-:Y:S01]  /*24d0*/  F2FP.F16.F32.PACK_AB R137, R201, R136 ;  /* 0x00000088c989723e */ /* 0x000fe200000000ff */
[----:B------:R-:W-:Y:S01]  /*24e0*/  FADD.FTZ R122, R122, R203 ;  /* 0x000000cb7a7a7221 */ /* 0x000fe20000010000 */
[----:B------:R-:W-:Y:S01]  /*24f0*/  FADD.FTZ R123, R123, R210 ;  /* 0x000000d27b7b7221 */ /* 0x000fe20000010000 */
[----:B------:R-:W-:-:S02]  /*2500*/  F2FP.F16.F32.PACK_AB R139, R214, R207 ;  /* 0x000000cfd68b723e */ /* 0x000fc400000000ff */
[----:B------:R-:W-:Y:S01]  /*2510*/  F2FP.F16.F32.PACK_AB R136, R141, R140 ;  /* 0x0000008c8d88723e */ /* 0x000fe200000000ff */
[----:B------:R-:W-:Y:S06]  /*2520*/  BRA `(.L_x_6985) ;  /* 0x0000001400087947 */ /* 0x000fec0003800000 */
.L_x_6984:
[-CC-:B------:R-:W-:Y:S01]  /*2530*/  FFMA.FTZ R97, R3, R145.reuse, R146.reuse ;  /* 0x0000009103617223 */ /* 0x180fe20000010092 */
[----:B------:R-:W-:Y:S01]  /*2540*/  LOP3.LUT P2, RZ, R130, 0xff, RZ, 0xc0, !PT ;  /* 0x000000ff82ff7812 */ /* 0x000fe2000784c0ff */
[-CC-:B------:R-:W-:Y:S01]  /*2550*/  FFMA.FTZ R102, R152, R145.reuse, R146.reuse ;  /* 0x0000009198667223 */ /* 0x180fe20000010092 */
[----:B------:R-:W-:Y:S01]  /*2560*/  LOP3.LUT P6, RZ, R130, 0xff00, RZ, 0xc0, !PT ;  /* 0x0000ff0082ff7812 */ /* 0x000fe200078cc0ff */
[----:B------:R-:W-:Y:S01]  /*2570*/  FADD.FTZ R96, R150, -R97 ;  /* 0x8000006196607221 */ /* 0x000fe20000010000 */
[----:B------:R-:W-:Y:S01]  /*2580*/  FFMA.FTZ R99, R153, R145, R146 ;  /* 0x0000009199637223 */ /* 0x000fe20000010092 */
[----:B------:R-:W-:Y:S01]  /*2590*/  CS2R R142, SRZ ;  /* 0x00000000008e7805 */ /* 0x000fe2000001ff00 */
[----:B------:R-:W-:Y:S01]  /*25a0*/  FADD.FTZ R102, R151, -R102 ;  /* 0x8000006697667221 */ /* 0x000fe20000010000 */
[----:B------:R-:W-:Y:S01]  /*25b0*/  FMUL.FTZ R96, R149, R96 ;  /* 0x0000006095607220 */ /* 0x000fe20000410000 */
[----:B------:R-:W-:Y:S02]  /*25c0*/  CS2R R140, SRZ ;  /* 0x00000000008c7805 */ /* 0x000fe4000001ff00 */
[----:B------:R-:W-:Y:S01]  /*25d0*/  LOP3.LUT P1, RZ, R130, 0xff0000, RZ, 0xc0, !PT ;  /* 0x00ff000082ff7812 */ /* 0x000fe2000782c0ff */
[----:B------:R-:W-:-:S02]  /*25e0*/  HFMA2 R147, -RZ, RZ, 0, 0 ;  /* 0x00000000ff937431 */ /* 0x000fc400000001ff */
[----:B------:R-:W-:Y:S01]  /*25f0*/  FMUL.FTZ R97, R96, R144 ;  /* 0x0000009060617220 */ /* 0x000fe20000410000 */
[----:B------:R-:W-:Y:S01]  /*2600*/  MOV R205, RZ ;  /* 0x000000ff00cd7202 */ /* 0x000fe20000000f00 */
[----:B-----5:R-:W-:Y:S02]  /*2610*/  @P2 HADD2.F32 R98, -RZ, R136.H0_H0 ;  /* 0x20000088ff622230 */ /* 0x020fe40000004100 */
[----:B------:R-:W-:Y:S02]  /*2620*/  HFMA2 R201, -RZ, RZ, 0, 0 ;  /* 0x00000000ffc97431 */ /* 0x000fe400000001ff */
[----:B------:R-:W-:Y:S01]  /*2630*/  FMUL.FTZ R97, R97, UR16 ;  /* 0x0000001061617c20 */ /* 0x000fe20008410000 */
[----:B------:R-:W-:Y:S02]  /*2640*/  @P2 HADD2.F32 R100, -RZ, R60.H0_H0 ;  /* 0x2000003cff642230 */ /* 0x000fe40000004100 */
[----:B------:R-:W-:Y:S02]  /*2650*/  @P6 HADD2.F32 R136, -RZ, R136.H1_H1 ;  /* 0x30000088ff886230 */ /* 0x000fe40000004100 */
[-C--:B------:R-:W-:Y:S01]  /*2660*/  @P2 FMUL.FTZ R143, R98, R97.reuse ;  /* 0x00000061628f2220 */ /* 0x080fe20000410000 */
[----:B------:R-:W-:Y:S01]  /*2670*/  FADD.FTZ R98, R154, -R99 ;  /* 0x800000639a627221 */ /* 0x000fe20000010000 */
[----:B------:R-:W-:Y:S01]  /*2680*/  @P2 FMUL.FTZ R140, R100, R97 ;  /* 0x00000061648c2220 */ /* 0x000fe20000410000 */
[----:B------:R-:W-:Y:S01]  /*2690*/  FMUL.FTZ R97, R149, R102 ;  /* 0x0000006695617220 */ /* 0x000fe20000410000 */
[----:B------:R-:W-:-:S02]  /*26a0*/  @P6 HADD2.F32 R102, -RZ, R60.H1_H1 ;  /* 0x3000003cff666230 */ /* 0x000fc40000004100 */
[----:B------:R-:W-:Y:S01]  /*26b0*/  FMUL.FTZ R98, R149, R98 ;  /* 0x0000006295627220 */ /* 0x000fe20000410000 */
[----:B------:R-:W-:Y:S01]  /*26c0*/  LOP3.LUT P2, RZ, R130, 0xff000000, RZ, 0xc0, !PT ;  /* 0xff00000082ff7812 */ /* 0x000fe2000784c0ff */
[-C--:B------:R-:W-:Y:S01]  /*26d0*/  FMUL.FTZ R99, R97, R144.reuse ;  /* 0x0000009061637220 */ /* 0x080fe20000410000 */
[----:B------:R-:W-:Y:S02]  /*26e0*/  @P1 HADD2.F32 R202, -RZ, R137.H0_H0 ;  /* 0x20000089ffca1230 */ /* 0x000fe40000004100 */
[----:B------:R-:W-:Y:S01]  /*26f0*/  FMUL.FTZ R100, R98, R144 ;  /* 0x0000009062647220 */ /* 0x000fe20000410000 */
[----:B------:R-:W-:Y:S02]  /*2700*/  @P1 HADD2.F32 R204, -RZ, R61.H0_H0 ;  /* 0x2000003dffcc1230 */ /* 0x000fe40000004100 */
[----:B------:R-:W-:Y:S01]  /*2710*/  FMUL.FTZ R99, R99, UR16 ;  /* 0x0000001063637c20 */ /* 0x000fe20008410000 */
[----:B------:R-:W-:Y:S01]  /*2720*/  FADD.FTZ R124, R124, R143 ;  /* 0x0000008f7c7c7221 */ /* 0x000fe20000010000 */
[----:B------:R-:W-:Y:S01]  /*2730*/  FMUL.FTZ R103, R100, UR16 ;  /* 0x0000001064677c20 */ /* 0x000fe20008410000 */
[--C-:B------:R-:W-:Y:S01]  /*2740*/  FFMA.FTZ R100, R160, R145, R146.reuse ;  /* 0x00000091a0647223 */ /* 0x100fe20000010092 */
[-C--:B------:R-:W-:Y:S01]  /*2750*/  @P6 FMUL.FTZ R142, R136, R99.reuse ;  /* 0x00000063888e6220 */ /* 0x080fe20000410000 */
[----:B------:R-:W-:Y:S01]  /*2760*/  @P6 FMUL.FTZ R141, R102, R99 ;  /* 0x00000063668d6220 */ /* 0x000fe20000410000 */
[----:B------:R-:W-:Y:S01]  /*2770*/  FFMA.FTZ R99, R161, R145, R146 ;  /* 0x00000091a1637223 */ /* 0x000fe20000010092 */
[----:B------:R-:W-:Y:S01]  /*2780*/  LOP3.LUT P6, RZ, R131, 0xff, RZ, 0xc0, !PT ;  /* 0x000000ff83ff7812 */ /* 0x000fe200078cc0ff */
[----:B------:R-:W-:Y:S01]  /*2790*/  FADD.FTZ R100, R155, -R100 ;  /* 0x800000649b647221 */ /* 0x000fe20000010000 */
[----:B------:R-:W-:-:S02]  /*27a0*/  @P2 HADD2.F32 R206, -RZ, R137.H1_H1 ;  /* 0x30000089ffce2230 */ /* 0x000fc40000004100 */
[----:B------:R-:W-:Y:S01]  /*27b0*/  FADD.FTZ R102, R162, -R99 ;  /* 0x80000063a2667221 */ /* 0x000fe20000010000 */
[-C--:B------:R-:W-:Y:S01]  /*27c0*/  @P1 FMUL.FTZ R147, R202, R103.reuse ;  /* 0x00000067ca931220 */ /* 0x080fe20000410000 */
[C---:B------:R-:W-:Y:S01]  /*27d0*/  FMUL.FTZ R99, R149.reuse, R100 ;  /* 0x0000006495637220 */ /* 0x040fe20000410000 */
[----:B------:R-:W-:Y:S01]  /*27e0*/  CS2R R202, SRZ ;  /* 0x0000000000ca7805 */ /* 0x000fe2000001ff00 */
[----:B------:R-:W-:Y:S01]  /*27f0*/  FMUL.FTZ R100, R149, R102 ;  /* 0x0000006695647220 */ /* 0x000fe20000410000 */
[----:B------:R-:W-:Y:S02]  /*2800*/  @P2 HADD2.F32 R208, -RZ, R61.H1_H1 ;  /* 0x3000003dffd02230 */ /* 0x000fe40000004100 */
[-C--:B------:R-:W-:Y:S01]  /*2810*/  FMUL.FTZ R101, R99, R144.reuse ;  /* 0x0000009063657220 */ /* 0x080fe20000410000 */
[----:B------:R-:W-:Y:S01]  /*2820*/  MOV R136, RZ ;  /* 0x000000ff00887202 */ /* 0x000fe20000000f00 */
[----:B------:R-:W-:Y:S01]  /*2830*/  FMUL.FTZ R102, R100, R144 ;  /* 0x0000009064667220 */ /* 0x000fe20000410000 */
[----:B------:R-:W-:Y:S01]  /*2840*/  @P1 FMUL.FTZ R136, R204, R103 ;  /* 0x00000067cc881220 */ /* 0x000fe20000410000 */
[----:B------:R-:W-:-:S02]  /*2850*/  @P6 HADD2.F32 R137, -RZ, R138.H0_H0 ;  /* 0x2000008aff896230 */ /* 0x000fc40000004100 */
[----:B------:R-:W-:Y:S01]  /*2860*/  FMUL.FTZ R101, R101, UR16 ;  /* 0x0000001065657c20 */ /* 0x000fe20008410000 */
[----:B------:R-:W-:Y:S02]  /*2870*/  @P6 HADD2.F32 R207, -RZ, R62.H0_H0 ;  /* 0x2000003effcf6230 */ /* 0x000fe40000004100 */
[----:B------:R-:W-:Y:S01]  /*2880*/  FMUL.FTZ R102, R102, UR16 ;  /* 0x0000001066667c20 */ /* 0x000fe20008410000 */
[----:B------:R-:W-:Y:S02]  /*2890*/  HFMA2 R204, -RZ, RZ, 0, 0 ;  /* 0x00000000ffcc7431 */ /* 0x000fe400000001ff */
[-C--:B------:R-:W-:Y:S01]  /*28a0*/  @P2 FMUL.FTZ R202, R206, R101.reuse ;  /* 0x00000065ceca2220 */ /* 0x080fe20000410000 */
[----:B------:R-:W-:Y:S01]  /*28b0*/  @P2 FMUL.FTZ R201, R208, R101 ;  /* 0x00000065d0c92220 */ /* 0x000fe20000410000 */
[-C--:B------:R-:W-:Y:S01]  /*28c0*/  @P6 FMUL.FTZ R203, R137, R102.reuse ;  /* 0x0000006689cb6220 */ /* 0x080fe20000410000 */
[----:B------:R-:W-:Y:S01]  /*28d0*/  @P6 FMUL.FTZ R205, R207, R102 ;  /* 0x00000066cfcd6220 */ /* 0x000fe20000410000 */
[----:B------:R-:W-:Y:S01]  /*28e0*/  FFMA.FTZ R102, R164, R145, R146 ;  /* 0x00000091a4667223 */ /* 0x000fe20000010092 */
[----:B------:R-:W-:-:S02]  /*28f0*/  LOP3.LUT P6, RZ, R131, 0xff00, RZ, 0xc0, !PT ;  /* 0x0000ff0083ff7812 */ /* 0x000fc400078cc0ff */
[----:B------:R-:W-:Y:S02]  /*2900*/  CS2R R208, SRZ ;  /* 0x0000000000d07805 */ /* 0x000fe4000001ff00 */
[----:B------:R-:W-:Y:S01]  /*2910*/  ISETP.GE.U32.AND P1, PT, R130, RZ, PT ;  /* 0x000000ff8200720c */ /* 0x000fe20003f26070 */
[----:B------:R-:W-:Y:S01]  /*2920*/  FADD.FTZ R102, R163, -R102 ;  /* 0x80000066a3667221 */ /* 0x000fe20000010000 */
[C---:B------:R-:W-:Y:S01]  /*2930*/  LOP3.LUT P2, RZ, R131.reuse, 0xff0000, RZ, 0xc0, !PT ;  /* 0x00ff000083ff7812 */ /* 0x040fe2000784c0ff */
[----:B------:R-:W-:Y:S01]  /*2940*/  FADD.FTZ R126, R126, R147 ;  /* 0x000000937e7e7221 */ /* 0x000fe20000010000 */
[----:B------:R-:W-:Y:S01]  /*2950*/  ISETP.GE.U32.AND.EX P1, PT, R131, 0x1000000, PT, P1 ;  /* 0x010000008300780c */ /* 0x000fe20003f26110 */
[----:B------:R-:W-:Y:S01]  /*2960*/  FMUL.FTZ R101, R149, R102 ;  /* 0x0000006695657220 */ /* 0x000fe20000410000 */
[----:B------:R-:W-:Y:S01]  /*2970*/  MOV R206, RZ ;  /* 0x000000ff00ce7202 */ /* 0x000fe20000000f00 */
[----:B------:R-:W-:Y:S01]  /*2980*/  FADD.FTZ R125, R125, R142 ;  /* 0x0000008e7d7d7221 */ /* 0x000fe20000010000 */
[----:B------:R-:W-:Y:S01]  /*2990*/  FADD.FTZ R127, R127, R202 ;  /* 0x000000ca7f7f7221 */ /* 0x000fe20000010000 */
[----:B------:R-:W-:Y:S01]  /*29a0*/  FMUL.FTZ R102, R101, R144 ;  /* 0x0000009065667220 */ /* 0x000fe20000410000 */
[----:B------:R-:W-:Y:S01]  /*29b0*/  FADD.FTZ R147, R120, R203 ;  /* 0x000000cb78937221 */ /* 0x000fe20000010000 */
[----:B------:R-:W-:-:S02]  /*29c0*/  @P6 HADD2.F32 R103, -RZ, R138.H1_H1 ;  /* 0x3000008aff676230 */ /* 0x000fc40000004100 */
[----:B------:R-:W-:Y:S01]  /*29d0*/  FMUL.FTZ R210, R102, UR16 ;  /* 0x0000001066d27c20 */ /* 0x000fe20008410000 */
[-CC-:B------:R-:W-:Y:S01]  /*29e0*/  FFMA.FTZ R102, R167, R145.reuse, R146.reuse ;  /* 0x00000091a7667223 */ /* 0x180fe20000010092 */
[----:B------:R-:W-:Y:S02]  /*29f0*/  @P2 HADD2.F32 R212, -RZ, R139.H0_H0 ;  /* 0x2000008bffd42230 */ /* 0x000fe40000004100 */
[----:B------:R-:W-:Y:S01]  /*2a00*/  @P6 FMUL.FTZ R204, R103, R210 ;  /* 0x000000d267cc6220 */ /* 0x000fe20000410000 */
[----:B------:R-:W-:Y:S01]  /*2a10*/  FFMA.FTZ R103, R168, R145, R146 ;  /* 0x00000091a8677223 */ /* 0x000fe20000010092 */
[----:B------:R-:W-:Y:S01]  /*2a20*/  FADD.FTZ R102, R165, -R102 ;  /* 0x80000066a5667221 */ /* 0x000fe20000010000 */
[----:B------:R-:W-:Y:S02]  /*2a30*/  @P6 HADD2.F32 R211, -RZ, R62.H1_H1 ;  /* 0x3000003effd36230 */ /* 0x000fe40000004100 */
[----:B------:R-:W-:Y:S01]  /*2a40*/  FADD.FTZ R204, R121, R204 ;  /* 0x000000cc79cc7221 */ /* 0x000fe20000010000 */
[----:B------:R-:W-:Y:S01]  /*2a50*/  FADD.FTZ R214, R166, -R103 ;  /* 0x80000067a6d67221 */ /* 0x000fe20000010000 */
[----:B------:R-:W-:Y:S01]  /*2a60*/  FMUL.FTZ R102, R149, R102 ;  /* 0x0000006695667220 */ /* 0x000fe20000410000 */
[----:B------:R-:W-:-:S02]  /*2a70*/  @P1 HADD2.F32 R218, -RZ, R63.H1_H1 ;  /* 0x3000003fffda1230 */ /* 0x000fc40000004100 */
[----:B------:R-:W-:Y:S01]  /*2a80*/  FMUL.FTZ R103, R149, R214 ;  /* 0x000000d695677220 */ /* 0x000fe20000410000 */
[-C--:B------:R-:W-:Y:S01]  /*2a90*/  FMUL.FTZ R137, R102, R144.reuse ;  /* 0x0000009066897220 */ /* 0x080fe20000410000 */
[----:B------:R-:W-:Y:S02]  /*2aa0*/  @P2 HADD2.F32 R214, -RZ, R63.H0_H0 ;  /* 0x2000003fffd62230 */ /* 0x000fe40000004100 */
[----:B------:R-:W-:Y:S01]  /*2ab0*/  FMUL.FTZ R207, R103, R144 ;  /* 0x0000009067cf7220 */ /* 0x000fe20000410000 */
[----:B------:R-:W-:Y:S02]  /*2ac0*/  @P1 HADD2.F32 R216, -RZ, R139.H1_H1 ;  /* 0x3000008bffd81230 */ /* 0x000fe40000004100 */
[----:B------:R-:W-:Y:S01]  /*2ad0*/  FMUL.FTZ R137, R137, UR16 ;  /* 0x0000001089897c20 */ /* 0x000fe20008410000 */
[----:B------:R-:W-:Y:S01]  /*2ae0*/  CS2R R138, SRZ ;  /* 0x00000000008a7805 */ /* 0x000fe2000001ff00 */
[----:B------:R-:W-:Y:S01]  /*2af0*/  FMUL.FTZ R207, R207, UR16 ;  /* 0x00000010cfcf7c20 */ /* 0x000fe20008410000 */
[----:B------:R-:W-:Y:S01]  /*2b00*/  @P6 FMUL.FTZ R138, R211, R210 ;  /* 0x000000d2d38a6220 */ /* 0x000fe20000410000 */
[-C--:B------:R-:W-:Y:S01]  /*2b10*/  @P2 FMUL.FTZ R139, R212, R137.reuse ;  /* 0x00000089d48b2220 */ /* 0x080fe20000410000 */
[----:B------:R-:W-:Y:S01]  /*2b20*/  @P2 FMUL.FTZ R206, R214, R137 ;  /* 0x00000089d6ce2220 */ /* 0x000fe20000410000 */
[-C--:B------:R-:W-:Y:S01]  /*2b30*/  @P1 FMUL.FTZ R209, R218, R207.reuse ;  /* 0x000000cfdad11220 */ /* 0x080fe20000410000 */
[----:B------:R-:W-:Y:S01]  /*2b40*/  @P1 FMUL.FTZ R208, R216, R207 ;  /* 0x000000cfd8d01220 */ /* 0x000fe20000410000 */
[----:B------:R-:W-:Y:S01]  /*2b50*/  FADD.FTZ R122, R122, R139 ;  /* 0x0000008b7a7a7221 */ /* 0x000fe20000010000 */
[----:B------:R-:W-:-:S02]  /*2b60*/  F2FP.F16.F32.PACK_AB R137, R201, R136 ;  /* 0x00000088c989723e */ /* 0x000fc400000000ff */
[----:B------:R-:W-:Y:S01]  /*2b70*/  FADD.FTZ R123, R123, R208 ;  /* 0x000000d07b7b7221 */ /* 0x000fe20000010000 */
[----:B------:R-:W-:Y:S02]  /*2b80*/  F2FP.F16.F32.PACK_AB R139, R209, R206 ;  /* 0x000000ced18b723e */ /* 0x000fe400000000ff */
[----:B------:R-:W-:Y:S02]  /*2b90*/  F2FP.F16.F32.PACK_AB R138, R138, R205 ;  /* 0x000000cd8a8a723e */ /* 0x000fe400000000ff */
[----:B------:R-:W-:Y:S01]  /*2ba0*/  F2FP.F16.F32.PACK_AB R136, R141, R140 ;  /* 0x0000008c8d88723e */ /* 0x000fe200000000ff */
[----:B------:R-:W-:Y:S06]  /*2bb0*/  BRA `(.L_x_6985) ;  /* 0x0000000c00647947 */ /* 0x000fec0003800000 */
.L_x_6983:
[----:B------:R-:W-:Y:S01]  /*2bc0*/  UMOV UR4, UR6 ;  /* 0x0000000600047c82 */ /* 0x000fe20008000000 */
[----:B------:R-:W-:Y:S01]  /*2bd0*/  UMOV UR5, UR7 ;  /* 0x0000000700057c82 */ /* 0x000fe20008000000 */
[----:B------:R-:W-:-:S04]  /*2be0*/  UISETP.NE.U32.AND UP0, UPT, UR4, URZ, UPT ;  /* 0x000000ff0400728c */ /* 0x000fc8000bf05070 */
[----:B------:R-:W-:-:S09]  /*2bf0*/  UISETP.NE.AND.EX UP0, UPT, UR5, URZ, UPT, UP0 ;  /* 0x000000ff0500728c */ /* 0x000fd2000bf05300 */
[----:B------:R-:W-:Y:S05]  /*2c00*/  BRA.U UP0, `(.L_x_6986) ;  /* 0x0000000500b07547 */ /* 0x000fea000b800000 */
[-CC-:B------:R-:W-:Y:S01]  /*2c10*/  FFMA.FTZ R141, R3, R145.reuse, R146.reuse ;  /* 0x00000091038d7223 */ /* 0x180fe20000010092 */
[----:B------:R-:W-:Y:S01]  /*2c20*/  LOP3.LUT P2, RZ, R130, 0xff, RZ, 0xc0, !PT ;  /* 0x000000ff82ff7812 */ /* 0x000fe2000784c0ff */
[-CC-:B------:R-:W-:Y:S01]  /*2c30*/  FFMA.FTZ R204, R152, R145.reuse, R146.reuse ;  /* 0x0000009198cc7223 */ /* 0x180fe20000010092 */
[----:B------:R-:W-:Y:S01]  /*2c40*/  LOP3.LUT P6, RZ, R130, 0xff00, RZ, 0xc0, !PT ;  /* 0x0000ff0082ff7812 */ /* 0x000fe200078cc0ff */
[----:B------:R-:W-:Y:S01]  /*2c50*/  FADD.FTZ R141, R150, -R141 ;  /* 0x8000008d968d7221 */ /* 0x000fe20000010000 */
[----:B------:R-:W-:Y:S01]  /*2c60*/  FFMA.FTZ R147, R153, R145, R146 ;  /* 0x0000009199937223 */ /* 0x000fe20000010092 */
[----:B------:R-:W-:Y:S01]  /*2c70*/  FADD.FTZ R204, R151, -R204 ;  /* 0x800000cc97cc7221 */ /* 0x000fe20000010000 */
[----:B------:R-:W-:Y:S01]  /*2c80*/  LOP3.LUT P1, RZ, R130, 0xff0000, RZ, 0xc0, !PT ;  /* 0x00ff000082ff7812 */ /* 0x000fe2000782c0ff */
[C---:B------:R-:W-:Y:S01]  /*2c90*/  FFMA.FTZ R141, R149.reuse, R141, R8 ;  /* 0x0000008d958d7223 */ /* 0x040fe20000010008 */
[----:B------:R-:W-:Y:S02]  /*2ca0*/  HFMA2 R143, -RZ, RZ, 0, 0 ;  /* 0x00000000ff8f7431 */ /* 0x000fe400000001ff */
[----:B------:R-:W-:Y:S01]  /*2cb0*/  FADD.FTZ R201, R154, -R147 ;  /* 0x800000939ac97221 */ /* 0x000fe20000010000 */
[----:B------:R-:W-:Y:S01]  /*2cc0*/  FFMA.FTZ R147, R149, R204, R9 ;  /* 0x000000cc95937223 */ /* 0x000fe20000010009 */
[----:B------:R-:W-:Y:S01]  /*2cd0*/  FMUL.FTZ R141, R141, R144 ;  /* 0x000000908d8d7220 */ /* 0x000fe20000410000 */
[----:B------:R-:W-:Y:S01]  /*2ce0*/  MOV R140, RZ ;  /* 0x000000ff008c7202 */ /* 0x000fe20000000f00 */
[----:B-----5:R-:W-:-:S02]  /*2cf0*/  @P2 HADD2.F32 R142, -RZ, R136.H0_H0 ;  /* 0x20000088ff8e2230 */ /* 0x020fc40000004100 */
[----:B------:R-:W-:Y:S01]  /*2d00*/  FFMA.FTZ R201, R149, R201, R10 ;  /* 0x000000c995c97223 */ /* 0x000fe2000001000a */
[----:B------:R-:W-:Y:S01]  /*2d10*/  FMUL.FTZ R141, R141, UR16 ;  /* 0x000000108d8d7c20 */ /* 0x000fe20008410000 */
[----:B------:R-:W-:Y:S02]  /*2d20*/  @P2 HADD2.F32 R202, -RZ, R60.H0_H0 ;  /* 0x2000003cffca2230 */ /* 0x000fe40000004100 */
[-C--:B------:R-:W-:Y:S01]  /*2d30*/  FMUL.FTZ R147, R147, R144.reuse ;  /* 0x0000009093937220 */ /* 0x080fe20000410000 */
[----:B------:R-:W-:Y:S02]  /*2d40*/  @P6 HADD2.F32 R203, -RZ, R136.H1_H1 ;  /* 0x30000088ffcb6230 */ /* 0x000fe40000004100 */
[-C--:B------:R-:W-:Y:S01]  /*2d50*/  @P2 FMUL.FTZ R143, R142, R141.reuse ;  /* 0x0000008d8e8f2220 */ /* 0x080fe20000410000 */
[----:B------:R-:W-:Y:S02]  /*2d60*/  HFMA2 R142, -RZ, RZ, 0, 0 ;  /* 0x00000000ff8e7431 */ /* 0x000fe400000001ff */
[----:B------:R-:W-:Y:S01]  /*2d70*/  @P2 FMUL.FTZ R140, R202, R141 ;  /* 0x0000008dca8c2220 */ /* 0x000fe20000410000 */
[----:B------:R-:W-:Y:S01]  /*2d80*/  LOP3.LUT P2, RZ, R130, 0xff000000, RZ, 0xc0, !PT ;  /* 0xff00000082ff7812 */ /* 0x000fe2000784c0ff */
[----:B------:R-:W-:Y:S01]  /*2d90*/  FMUL.FTZ R201, R201, R144 ;  /* 0x00000090c9c97220 */ /* 0x000fe20000410000 */
[----:B------:R-:W-:Y:S01]  /*2da0*/  FMUL.FTZ R136, R147, UR16 ;  /* 0x0000001093887c20 */ /* 0x000fe20008410000 */
[----:B------:R-:W-:-:S02]  /*2db0*/  @P6 HADD2.F32 R205, -RZ, R60.H1_H1 ;  /* 0x3000003cffcd6230 */ /* 0x000fc40000004100 */
[----:B------:R-:W-:Y:S02]  /*2dc0*/  HFMA2 R147, -RZ, RZ, 0, 0 ;  /* 0x00000000ff937431 */ /* 0x000fe400000001ff */
[--C-:B------:R-:W-:Y:S02]  /*2dd0*/  @P1 HADD2.F32 R207, -RZ, R137.reuse.H0_H0 ;  /* 0x20000089ffcf1230 */ /* 0x100fe40000004100 */
[-CC-:B------:R-:W-:Y:S01]  /*2de0*/  FFMA.FTZ R202, R160, R145.reuse, R146.reuse ;  /* 0x00000091a0ca7223 */ /* 0x180fe20000010092 */
[----:B------:R-:W-:Y:S01]  /*2df0*/  FMUL.FTZ R206, R201, UR16 ;  /* 0x00000010c9ce7c20 */ /* 0x000fe20008410000 */
[-C--:B------:R-:W-:Y:S01]  /*2e00*/  @P6 FMUL.FTZ R142, R203, R136.reuse ;  /* 0x00000088cb8e6220 */ /* 0x080fe20000410000 */
[----:B------:R-:W-:Y:S01]  /*2e10*/  MOV R141, RZ ;  /* 0x000000ff008d7202 */ /* 0x000fe20000000f00 */
[----:B------:R-:W-:Y:S01]  /*2e20*/  FFMA.FTZ R203, R161, R145, R146 ;  /* 0x00000091a1cb7223 */ /* 0x000fe20000010092 */
[----:B------:R-:W-:Y:S01]  /*2e30*/  @P6 FMUL.FTZ R141, R205, R136 ;  /* 0x00000088cd8d6220 */ /* 0x000fe20000410000 */
[----:B------:R-:W-:Y:S01]  /*2e40*/  LOP3.LUT P6, RZ, R131, 0xff, RZ, 0xc0, !PT ;  /* 0x000000ff83ff7812 */ /* 0x000fe200078cc0ff */
[----:B------:R-:W-:Y:S01]  /*2e50*/  FADD.FTZ R208, R155, -R202 ;  /* 0x800000ca9bd07221 */ /* 0x000fe20000010000 */
[----:B------:R-:W-:Y:S01]  /*2e60*/  @P1 FMUL.FTZ R147, R207, R206 ;  /* 0x000000cecf931220 */ /* 0x000fe20000410000 */
[----:B------:R-:W-:Y:S01]  /*2e70*/  FADD.FTZ R207, R162, -R203 ;  /* 0x800000cba2cf7221 */ /* 0x000fe20000010000 */
[----:B------:R-:W-:Y:S01]  /*2e80*/  CS2R R204, SRZ ;  /* 0x0000000000cc7805 */ /* 0x000fe2000001ff00 */
[----:B------:R-:W-:Y:S01]  /*2e90*/  FFMA.FTZ R203, R149, R208, R11 ;  /* 0x000000d095cb7223 */ /* 0x000fe2000001000b */
[----:B------:R-:W-:-:S02]  /*2ea0*/  @P2 HADD2.F32 R208, -RZ, R137.H1_H1 ;  /* 0x30000089ffd02230 */ /* 0x000fc40000004100 */
[----:B------:R-:W-:Y:S01]  /*2eb0*/  FFMA.FTZ R137, R149, R207, R4 ;  /* 0x000000cf95897223 */ /* 0x000fe20000010004 */
[----:B------:R-:W-:Y:S02]  /*2ec0*/  @P1 HADD2.F32 R207, -RZ, R61.H0_H0 ;  /* 0x2000003dffcf1230 */ /* 0x000fe40000004100 */
[-C--:B------:R-:W-:Y:S01]  /*2ed0*/  FMUL.FTZ R203, R203, R144.reuse ;  /* 0x00000090cbcb7220 */ /* 0x080fe20000410000 */
[----:B------:R-:W-:Y:S02]  /*2ee0*/  HFMA2 R136, -RZ, RZ, 0, 0 ;  /* 0x00000000ff887431 */ /* 0x000fe400000001ff */
[----:B------:R-:W-:Y:S01]  /*2ef0*/  FMUL.FTZ R137, R137, R144 ;  /* 0x0000009089897220 */ /* 0x000fe20000410000 */
[----:B------:R-:W-:Y:S01]  /*2f00*/  MOV R201, RZ ;  /* 0x000000ff00c97202 */ /* 0x000fe20000000f00 */
[----:B------:R-:W-:Y:S01]  /*2f10*/  @P6 HADD2.F32 R212, -RZ, R138.H0_H0 ;  /* 0x2000008affd46230 */ /* 0x000fe20000004100 */
[----:B------:R-:W-:Y:S01]  /*2f20*/  MOV R202, RZ ;  /* 0x000000ff00ca7202 */ /* 0x000fe20000000f00 */
[----:B------:R-:W-:-:S02]  /*2f30*/  @P6 HADD2.F32 R214, -RZ, R62.H0_H0 ;  /* 0x2000003effd66230 */ /* 0x000fc40000004100 */
[----:B------:R-:W-:Y:S01]  /*2f40*/  FMUL.FTZ R137, R137, UR16 ;  /* 0x0000001089897c20 */ /* 0x000fe20008410000 */
[----:B------:R-:W-:Y:S02]  /*2f50*/  @P2 HADD2.F32 R210, -RZ, R61.H1_H1 ;  /* 0x3000003dffd22230 */ /* 0x000fe40000004100 */
[----:B------:R-:W-:Y:S01]  /*2f60*/  FMUL.FTZ R203, R203, UR16 ;  /* 0x00000010cbcb7c20 */ /* 0x000fe20008410000 */
[----:B------:R-:W-:Y:S01]  /*2f70*/  @P1 FMUL.FTZ R201, R207, R206 ;  /* 0x000000cecfc91220 */ /* 0x000fe20000410000 */
[-C--:B------:R-:W-:Y:S01]  /*2f80*/  @P6 FMUL.FTZ R205, R212, R137.reuse ;  /* 0x00000089d4cd6220 */ /* 0x080fe20000410000 */
[----:B------:R-:W-:Y:S01]  /*2f90*/  @P6 FMUL.FTZ R202, R214, R137 ;  /* 0x00000089d6ca6220 */ /* 0x000fe20000410000 */
[----:B------:R-:W-:Y:S01]  /*2fa0*/  ISETP.GE.U32.AND P1, PT, R130, RZ, PT ;  /* 0x000000ff8200720c */ /* 0x000fe20003f26070 */
[-C--:B------:R-:W-:Y:S01]  /*2fb0*/  @P2 FMUL.FTZ R204, R208, R203.reuse ;  /* 0x000000cbd0cc2220 */ /* 0x080fe20000410000 */
[C---:B------:R-:W-:Y:S01]  /*2fc0*/  LOP3.LUT P6, RZ, R131.reuse, 0xff00, RZ, 0xc0, !PT ;  /* 0x0000ff0083ff7812 */ /* 0x040fe200078cc0ff */
[----:B------:R-:W-:Y:S01]  /*2fd0*/  @P2 FMUL.FTZ R136, R210, R203 ;  /* 0x000000cbd2882220 */ /* 0x000fe20000410000 */
[C---:B------:R-:W-:Y:S01]  /*2fe0*/  LOP3.LUT P2, RZ, R131.reuse, 0xff0000, RZ, 0xc0, !PT ;  /* 0x00ff000083ff7812 */ /* 0x040fe2000784c0ff */
[-CC-:B------:R-:W-:Y:S01]  /*2ff0*/  FFMA.FTZ R206, R164, R145.reuse, R146.reuse ;  /* 0x00000091a4ce7223 */ /* 0x180fe20000010092 */
[----:B------:R-:W-:Y:S01]  /*3000*/  ISETP.GE.U32.AND.EX P1, PT, R131, 0x1000000, PT, P1 ;  /* 0x010000008300780c */ /* 0x000fe20003f26110 */
[----:B------:R-:W-:Y:S01]  /*3010*/  FFMA.FTZ R207, R168, R145, R146 ;  /* 0x00000091a8cf7223 */ /* 0x000fe20000010092 */
[----:B------:R-:W-:Y:S01]  /*3020*/  CS2R R208, SRZ ;  /* 0x0000000000d07805 */ /* 0x000fe2000001ff00 */
[----:B------:R-:W-:Y:S01]  /*3030*/  FADD.FTZ R206, R163, -R206 ;  /* 0x800000cea3ce7221 */ /* 0x000fe20000010000 */
[----:B------:R-:W-:Y:S01]  /*3040*/  FADD.FTZ R126, R126, R147 ;  /* 0x000000937e7e7221 */ /* 0x000fe20000010000 */
[----:B------:R-:W-:Y:S01]  /*3050*/  FADD.FTZ R214, R166, -R207 ;  /* 0x800000cfa6d67221 */ /* 0x000fe20000010000 */
[----:B------:R-:W-:Y:S01]  /*3060*/  FADD.FTZ R127, R127, R204 ;  /* 0x000000cc7f7f7221 */ /* 0x000fe20000010000 */
[----:B------:R-:W-:Y:S01]  /*3070*/  FFMA.FTZ R137, R149, R206, R5 ;  /* 0x000000ce95897223 */ /* 0x000fe20000010005 */
[----:B------:R-:W-:-:S02]  /*3080*/  HFMA2 R206, -RZ, RZ, 0, 0 ;  /* 0x00000000ffce7431 */ /* 0x000fc400000001ff */
[----:B------:R-:W-:Y:S02]  /*3090*/  @P6 HADD2.F32 R203, -RZ, R138.H1_H1 ;  /* 0x3000008affcb6230 */ /* 0x000fe40000004100 */
[----:B------:R-:W-:Y:S01]  /*30a0*/  FFMA.FTZ R138, R167, R145, R146 ;  /* 0x00000091a78a7223 */ /* 0x000fe20000010092 */
[--C-:B------:R-:W-:Y:S02]  /*30b0*/  @P2 HADD2.F32 R212, -RZ, R139.reuse.H0_H0 ;  /* 0x2000008bffd42230 */ /* 0x100fe40000004100 */
[----:B------:R-:W-:Y:S01]  /*30c0*/  FFMA.FTZ R207, R149, R214, R7 ;  /* 0x000000d695cf7223 */ /* 0x000fe20000010007 */
[----:B------:R-:W-:Y:S02]  /*30d0*/  @P1 HADD2.F32 R216, -RZ, R139.H1_H1 ;  /* 0x3000008bffd81230 */ /* 0x000fe40000004100 */
[----:B------:R-:W-:Y:S01]  /*30e0*/  FADD.FTZ R139, R165, -R138 ;  /* 0x8000008aa58b7221 */ /* 0x000fe20000010000 */
[-C--:B------:R-:W-:Y:S01]  /*30f0*/  FMUL.FTZ R137, R137, R144.reuse ;  /* 0x0000009089897220 */ /* 0x080fe20000410000 */
[----:B------:R-:W-:Y:S01]  /*3100*/  FMUL.FTZ R207, R207, R144 ;  /* 0x00000090cfcf7220 */ /* 0x000fe20000410000 */
[----:B------:R-:W-:-:S02]  /*3110*/  @P2 HADD2.F32 R214, -RZ, R63.H0_H0 ;  /* 0x2000003fffd62230 */ /* 0x000fc40000004100 */
[----:B------:R-:W-:Y:S01]  /*3120*/  FFMA.FTZ R139, R149, R139, R6 ;  /* 0x0000008b958b7223 */ /* 0x000fe20000010006 */
[----:B------:R-:W-:Y:S01]  /*3130*/  FMUL.FTZ R210, R137, UR16 ;  /* 0x0000001089d27c20 */ /* 0x000fe20008410000 */
[----:B------:R-:W-:Y:S02]  /*3140*/  @P1 HADD2.F32 R218, -RZ, R63.H1_H1 ;  /* 0x3000003fffda1230 */ /* 0x000fe40000004100 */
[----:B------:R-:W-:Y:S01]  /*3150*/  FMUL.FTZ R207, R207, UR16 ;  /* 0x00000010cfcf7c20 */ /* 0x000fe20008410000 */
[----:B------:R-:W-:Y:S01]  /*3160*/  FMUL.FTZ R139, R139, R144 ;  /* 0x000000908b8b7220 */ /* 0x000fe20000410000 */
[----:B------:R-:W-:Y:S02]  /*3170*/  @P6 HADD2.F32 R211, -RZ, R62.H1_H1 ;  /* 0x3000003effd36230 */ /* 0x000fe40000004100 */
[-C--:B------:R-:W-:Y:S01]  /*3180*/  @P6 FMUL.FTZ R206, R203, R210.reuse ;  /* 0x000000d2cbce6220 */ /* 0x080fe20000410000 */
[----:B------:R-:W-:Y:S02]  /*3190*/  HFMA2 R203, -RZ, RZ, 0, 0 ;  /* 0x00000000ffcb7431 */ /* 0x000fe400000001ff */
[----:B------:R-:W-:Y:S01]  /*31a0*/  FMUL.FTZ R139, R139, UR16 ;  /* 0x000000108b8b7c20 */ /* 0x000fe20008410000 */
[----:B------:R-:W-:Y:S01]  /*31b0*/  MOV R138, RZ ;  /* 0x000000ff008a7202 */ /* 0x000fe20000000f00 */
[----:B------:R-:W-:Y:S01]  /*31c0*/  @P1 FMUL.FTZ R209, R218, R207 ;  /* 0x000000cfdad11220 */ /* 0x000fe20000410000 */
[----:B------:R-:W-:Y:S01]  /*31d0*/  MOV R137, RZ ;  /* 0x000000ff00897202 */ /* 0x000fe20000000f00 */
[-C--:B------:R-:W-:Y:S01]  /*31e0*/  @P2 FMUL.FTZ R138, R214, R139.reuse ;  /* 0x0000008bd68a2220 */ /* 0x080fe20000410000 */
[----:B------:R-:W-:Y:S01]  /*31f0*/  @P6 FMUL.FTZ R137, R211, R210 ;  /* 0x000000d2d3896220 */ /* 0x000fe20000410000 */
[----:B------:R-:W-:Y:S01]  /*3200*/  @P2 FMUL.FTZ R203, R212, R139 ;  /* 0x0000008bd4cb2220 */ /* 0x000fe20000410000 */
[----:B------:R-:W-:Y:S01]  /*3210*/  @P1 FMUL.FTZ R208, R216, R207 ;  /* 0x000000cfd8d01220 */ /* 0x000fe20000410000 */
[----:B------:R-:W-:Y:S01]  /*3220*/  FADD.FTZ R124, R124, R143 ;  /* 0x0000008f7c7c7221 */ /* 0x000fe20000010000 */
[----:B------:R-:W-:Y:S01]  /*3230*/  F2FP.F16.F32.PACK_AB R139, R209, R138 ;  /* 0x0000008ad18b723e */ /* 0x000fe200000000ff */
[----:B------:R-:W-:Y:S01]  /*3240*/  FADD.FTZ R125, R125, R142 ;  /* 0x0000008e7d7d7221 */ /* 0x000fe20000010000 */
[----:B------:R-:W-:Y:S01]  /*3250*/  F2FP.F16.F32.PACK_AB R138, R137, R202 ;  /* 0x000000ca898a723e */ /* 0x000fe200000000ff */
[----:B------:R-:W-:Y:S01]  /*3260*/  FADD.FTZ R147, R120, R205 ;  /* 0x000000cd78937221 */ /* 0x000fe20000010000 */
[----:B------:R-:W-:Y:S01]  /*3270*/  F2FP.F16.F32.PACK_AB R137, R136, R201 ;  /* 0x000000c98889723e */ /* 0x000fe200000000ff */
[----:B------:R-:W-:Y:S01]  /*3280*/  FADD.FTZ R204, R121, R206 ;  /* 0x000000ce79cc7221 */ /* 0x000fe20000010000 */
[----:B------:R-:W-:Y:S01]  /*3290*/  FADD.FTZ R122, R122, R203 ;  /* 0x000000cb7a7a7221 */ /* 0x000fe20000010000 */
[----:B------:R-:W-:Y:S01]  /*32a0*/  FADD.FTZ R123, R123, R208 ;  /* 0x000000d07b7b7221 */ /* 0x000fe20000010000 */
[----:B------:R-:W-:Y:S01]  /*32b0*/  F2FP.F16.F32.PACK_AB R136, R141, R140 ;  /* 0x0000008c8d88723e */ /* 0x000fe200000000ff */
[----:B------:R-:W-:Y:S06]  /*32c0*/  BRA `(.L_x_6985) ;  /* 0x0000000400a07947 */ /* 0x000fec0003800000 */
.L_x_6986:
[-CC-:B------:R-:W-:Y:S01]  /*32d0*/  FFMA.FTZ R97, R3, R145.reuse, R146.reuse ;  /* 0x0000009103617223 */ /* 0x180fe20000010092 */
[----:B------:R-:W-:Y:S01]  /*32e0*/  LOP3.LUT P2, RZ, R130, 0xff, RZ, 0xc0, !PT ;  /* 0x000000ff82ff7812 */ /* 0x000fe2000784c0ff */
[-CC-:B------:R-:W-:Y:S01]  /*32f0*/  FFMA.FTZ R102, R152, R145.reuse, R146.reuse ;  /* 0x0000009198667223 */ /* 0x180fe20000010092 */
[----:B------:R-:W-:Y:S01]  /*3300*/  LOP3.LUT P6, RZ, R130, 0xff00, RZ, 0xc0, !PT ;  /* 0x0000ff0082ff7812 */ /* 0x000fe200078cc0ff */
[----:B------:R-:W-:Y:S01]  /*3310*/  FADD.FTZ R97, R150, -R97 ;  /* 0x8000006196617221 */ /* 0x000fe20000010000 */
[----:B------:R-:W-:Y:S01]  /*3320*/  FFMA.FTZ R99, R153, R145, R146 ;  /* 0x0000009199637223 */ /* 0x000fe20000010092 */
[----:B------:R-:W-:Y:S01]  /*3330*/  FADD.FTZ R102, R151, -R102 ;  /* 0x8000006697667221 */ /* 0x000fe20000010000 */
[----:B------:R-:W-:Y:S01]  /*3340*/  CS2R R142, SRZ ;  /* 0x00000000008e7805 */ /* 0x000fe2000001ff00 */
[----:B------:R-:W-:Y:S01]  /*3350*/  FFMA.FTZ R96, R149, R97, R8 ;  /* 0x0000006195607223 */ /* 0x000fe20000010008 */
[----:B------:R-:W-:Y:S01]  /*3360*/  CS2R R140, SRZ ;  /* 0x00000000008c7805 */ /* 0x000fe2000001ff00 */
[----:B------:R-:W-:Y:S01]  /*3370*/  FADD.FTZ R99, R154, -R99 ;  /* 0x800000639a637221 */ /* 0x000fe20000010000 */
[----:B------:R-:W-:Y:S01]  /*3380*/  LOP3.LUT P1, RZ, R130, 0xff0000, RZ, 0xc0, !PT ;  /* 0x00ff000082ff7812 */ /* 0x000fe2000782c0ff */
[----:B------:R-:W-:Y:S01]  /*3390*/  FMUL.FTZ R97, R96, R144 ;  /* 0x0000009060617220 */ /* 0x000fe20000410000 */
[----:B------:R-:W-:-:S02]  /*33a0*/  HFMA2 R147, -RZ, RZ, 0, 0 ;  /* 0x00000000ff937431 */ /* 0x000fc400000001ff */
[----:B-----5:R-:W-:Y:S01]  /*33b0*/  @P2 HADD2.F32 R98, -RZ, R136.H0_H0 ;  /* 0x20000088ff622230 */ /* 0x020fe20000004100 */
[----:B------:R-:W-:Y:S01]  /*33c0*/  MOV R205, RZ ;  /* 0x000000ff00cd7202 */ /* 0x000fe20000000f00 */
[----:B------:R-:W-:Y:S02]  /*33d0*/  @P2 HADD2.F32 R100, -RZ, R60.H0_H0 ;  /* 0x2000003cff642230 */ /* 0x000fe40000004100 */
[----:B------:R-:W-:Y:S01]  /*33e0*/  FMUL.FTZ R97, R97, UR16 ;  /* 0x0000001061617c20 */ /* 0x000fe20008410000 */
[----:B------:R-:W-:Y:S02]  /*33f0*/  @P6 HADD2.F32 R136, -RZ, R136.H1_H1 ;  /* 0x30000088ff886230 */ /* 0x000fe40000004100 */
[----:B------:R-:W-:Y:S02]  /*3400*/  HFMA2 R201, -RZ, RZ, 0, 0 ;  /* 0x00000000ffc97431 */ /* 0x000fe400000001ff */
[-C--:B------:R-:W-:Y:S01]  /*3410*/  @P2 FMUL.FTZ R143, R98, R97.reuse ;  /* 0x00000061628f2220 */ /* 0x080fe20000410000 */
[----:B------:R-:W-:Y:S01]  /*3420*/  @P2 FMUL.FTZ R140, R100, R97 ;  /* 0x00000061648c2220 */ /* 0x000fe20000410000 */
[C---:B------:R-:W-:Y:S01]  /*3430*/  FFMA.FTZ R97, R149.reuse, R102, R9 ;  /* 0x0000006695617223 */ /* 0x040fe20000010009 */
[----:B------:R-:W-:Y:S01]  /*3440*/  FFMA.FTZ R98, R149, R99, R10 ;  /* 0x0000006395627223 */ /* 0x000fe2000001000a */
[----:B------:R-:W-:Y:S01]  /*3450*/  @P6 HADD2.F32 R102, -RZ, R60.H1_H1 ;  /* 0x3000003cff666230 */ /* 0x000fe20000004100 */
[----:B------:R-:W-:Y:S01]  /*3460*/  LOP3.LUT P2, RZ, R130, 0xff000000, RZ, 0xc0, !PT ;  /* 0xff00000082ff7812 */ /* 0x000fe2000784c0ff */
[-C--:B------:R-:W-:Y:S01]  /*3470*/  FMUL.FTZ R99, R97, R144.reuse ;  /* 0x0000009061637220 */ /* 0x080fe20000410000 */
[----:B------:R-:W-:Y:S01]  /*3480*/  FMUL.FTZ R100, R98, R144 ;  /* 0x0000009062647220 */ /* 0x000fe20000410000 */
[----:B------:R-:W-:-:S02]  /*3490*/  @P1 HADD2.F32 R202, -RZ, R137.H0_H0 ;  /* 0x20000089ffca1230 */ /* 0x000fc40000004100 */
[----:B------:R-:W-:Y:S01]  /*34a0*/  FADD.FTZ R124, R124, R143 ;  /* 0x0000008f7c7c7221 */ /* 0x000fe20000010000 */
[----:B------:R-:W-:Y:S01]  /*34b0*/  FMUL.FTZ R99, R99, UR16 ;  /* 0x0000001063637c20 */ /* 0x000fe20008410000 */
[----:B------:R-:W-:Y:S01]  /*34c0*/  FMUL.FTZ R103, R100, UR16 ;  /* 0x0000001064677c20 */ /* 0x000fe20008410000 */
[--C-:B------:R-:W-:Y:S01]  /*34d0*/  FFMA.FTZ R100, R160, R145, R146.reuse ;  /* 0x00000091a0647223 */ /* 0x100fe20000010092 */
[----:B------:R-:W-:Y:S02]  /*34e0*/  @P1 HADD2.F32 R204, -RZ, R61.H0_H0 ;  /* 0x2000003dffcc1230 */ /* 0x000fe40000004100 */
[-C--:B------:R-:W-:Y:S01]  /*34f0*/  @P6 FMUL.FTZ R142, R136, R99.reuse ;  /* 0x00000063888e6220 */ /* 0x080fe20000410000 */
[----:B------:R-:W-:Y:S01]  /*3500*/  @P6 FMUL.FTZ R141, R102, R99 ;  /* 0x00000063668d6220 */ /* 0x000fe20000410000 */
[----:B------:R-:W-:Y:S01]  /*3510*/  FFMA.FTZ R99, R161, R145, R146 ;  /* 0x00000091a1637223 */ /* 0x000fe20000010092 */
[----:B------:R-:W-:Y:S01]  /*3520*/  LOP3.LUT P6, RZ, R131, 0xff, RZ, 0xc0, !PT ;  /* 0x000000ff83ff7812 */ /* 0x000fe200078cc0ff */
[----:B------:R-:W-:Y:S01]  /*3530*/  FADD.FTZ R100, R155, -R100 ;  /* 0x800000649b647221 */ /* 0x000fe20000010000 */
[----:B------:R-:W-:-:S02]  /*3540*/  @P2 HADD2.F32 R206, -RZ, R137.H1_H1 ;  /* 0x30000089ffce2230 */ /* 0x000fc40000004100 */
[----:B------:R-:W-:Y:S01]  /*3550*/  FADD.FTZ R101, R162, -R99 ;  /* 0x80000063a2657221 */ /* 0x000fe20000010000 */
[----:B------:R-:W-:Y:S01]  /*3560*/  @P1 FMUL.FTZ R147, R202, R103 ;  /* 0x00000067ca931220 */ /* 0x000fe20000410000 */
[C---:B------:R-:W-:Y:S01]  /*3570*/  FFMA.FTZ R99, R149.reuse, R100, R11 ;  /* 0x0000006495637223 */ /* 0x040fe2000001000b */
[----:B------:R-:W-:Y:S01]  /*3580*/  CS2R R202, SRZ ;  /* 0x0000000000ca7805 */ /* 0x000fe2000001ff00 */
[----:B------:R-:W-:Y:S01]  /*3590*/  FFMA.FTZ R100, R149, R101, R4 ;  /* 0x0000006595647223 */ /* 0x000fe20000010004 */
        /* <DEDUP_REMOVED lines=22> */
[----:B------:R-:W-:Y:S01]  /*3700*/  FFMA.FTZ R101, R149, R102, R5 ;  /* 0x0000006695657223 */ /* 0x000fe20000010005 */
        /* <DEDUP_REMOVED lines=15> */
[----:B------:R-:W-:Y:S01]  /*3800*/  FFMA.FTZ R102, R149, R102, R6 ;  /* 0x0000006695667223 */ /* 0x000fe20000010006 */
[----:B------:R-:W-:-:S02]  /*3810*/  @P1 HADD2.F32 R218, -RZ, R63.H1_H1 ;  /* 0x3000003fffda1230 */ /* 0x000fc40000004100 */
[----:B------:R-:W-:Y:S01]  /*3820*/  FFMA.FTZ R103, R149, R214, R7 ;  /* 0x000000d695677223 */ /* 0x000fe20000010007 */
        /* <DEDUP_REMOVED lines=17> */
[----:B------:R-:W-:-:S07]  /*3940*/  F2FP.F16.F32.PACK_AB R136, R141, R140 ;  /* 0x0000008c8d88723e */ /* 0x000fce00000000ff */
.L_x_6985:
        /* <DEDUP_REMOVED lines=12> */
.L_x_6982:
[----:B------:R-:W-:Y:S05]  /*3a10*/  BSYNC.RECONVERGENT B0 ;  /* 0x0000000000007941 */ /* 0x000fea0003800200 */
.L_x_6981:
        /* <DEDUP_REMOVED lines=13> */
[----:B------:R-:W-:Y:S01]  /*3af0*/  LOP3.LUT P2, RZ, R128, 0xff, RZ, 0xc0, !PT ;  /* 0x000000ff80ff7812 */ /* 0x000fe2000784c0ff */
[----:B------:R-:W-:Y:S01]  /*3b00*/  FFMA.FTZ R100, R172, R145, R146 ;  /* 0x00000091ac647223 */ /* 0x000fe20000010092 */
[----:B------:R-:W-:Y:S01]  /*3b10*/  LOP3.LUT P6, RZ, R128, 0xff00, RZ, 0xc0, !PT ;  /* 0x0000ff0080ff7812 */ /* 0x000fe200078cc0ff */
[----:B------:R-:W-:Y:S01]  /*3b20*/  FADD.FTZ R97, R170, -R97 ;  /* 0x80000061aa617221 */ /* 0x000fe20000010000 */
[----:B------:R-:W-:Y:S01]  /*3b30*/  CS2R R142, SRZ ;  /* 0x00000000008e7805 */ /* 0x000fe2000001ff00 */
[----:B------:R-:W-:Y:S01]  /*3b40*/  FADD.FTZ R100, R171, -R100 ;  /* 0x80000064ab647221 */ /* 0x000fe20000010000 */
[----:B------:R-:W-:Y:S01]  /*3b50*/  CS2R R140, SRZ ;  /* 0x00000000008c7805 */ /* 0x000fe2000001ff00 */
[----:B------:R-:W-:Y:S01]  /*3b60*/  FFMA.FTZ R96, R149, R97, R80 ;  /* 0x0000006195607223 */ /* 0x000fe20000010050 */
[----:B------:R-:W-:Y:S01]  /*3b70*/  HFMA2 R147, -RZ, RZ, 0, 0 ;  /* 0x00000000ff937431 */ /* 0x000fe200000001ff */
[----:B------:R-:W-:Y:S01]  /*3b80*/  CS2R R202, SRZ ;  /* 0x0000000000ca7805 */ /* 0x000fe2000001ff00 */
[----:B------:R-:W-:-:S02]  /*3b90*/  HFMA2 R201, -RZ, RZ, 0, 0 ;  /* 0x00000000ffc97431 */ /* 0x000fc400000001ff */
[----:B------:R-:W-:Y:S01]  /*3ba0*/  FMUL.FTZ R97, R96, R144 ;  /* 0x0000009060617220 */ /* 0x000fe20000410000 */
[----:B------:R-:W-:Y:S02]  /*3bb0*/  HFMA2 R206, -RZ, RZ, 0, 0 ;  /* 0x00000000ffce7431 */ /* 0x000fe400000001ff */
[----:B-----5:R-:W-:Y:S01]  /*3bc0*/  @P2 HADD2.F32 R98, -RZ, R136.H0_H0 ;  /* 0x20000088ff622230 */ /* 0x020fe20000004100 */
[----:B------:R-:W-:Y:S01]  /*3bd0*/  MOV R208, RZ ;  /* 0x000000ff00d07202 */ /* 0x000fe20000000f00 */
[----:B------:R-:W-:Y:S02]  /*3be0*/  @P2 HADD2.F32 R99, -RZ, R76.H0_H0 ;  /* 0x2000004cff632230 */ /* 0x000fe40000004100 */
[----:B------:R-:W-:Y:S01]  /*3bf0*/  FMUL.FTZ R97, R97, UR16 ;  /* 0x0000001061617c20 */ /* 0x000fe20008410000 */
[----:B------:R-:W-:Y:S02]  /*3c00*/  @P6 HADD2.F32 R136, -RZ, R136.H1_H1 ;  /* 0x30000088ff886230 */ /* 0x000fe40000004100 */
[----:B------:R-:W-:Y:S01]  /*3c10*/  HFMA2 R210, -RZ, RZ, 0, 0 ;  /* 0x00000000ffd27431 */ /* 0x000fe200000001ff */
[----:B------:R-:W-:Y:S01]  /*3c20*/  MOV R212, RZ ;  /* 0x000000ff00d47202 */ /* 0x000fe20000000f00 */
[C---:B------:R-:W-:Y:S01]  /*3c30*/  @P2 FMUL.FTZ R143, R97.reuse, R98 ;  /* 0x00000062618f2220 */ /* 0x040fe20000410000 */
[----:B------:R-:W-:Y:S01]  /*3c40*/  @P2 FMUL.FTZ R140, R97, R99 ;  /* 0x00000063618c2220 */ /* 0x000fe20000410000 */
[----:B------:R-:W-:Y:S01]  /*3c50*/  FFMA.FTZ R97, R149, R100, R81 ;  /* 0x0000006495617223 */ /* 0x000fe20000010051 */
[----:B------:R-:W-:Y:S01]  /*3c60*/  FFMA.FTZ R99, R173, R145, R146 ;  /* 0x00000091ad637223 */ /* 0x000fe20000010092 */
[----:B------:R-:W-:Y:S01]  /*3c70*/  LOP3.LUT P2, RZ, R128, 0xff0000, RZ, 0xc0, !PT ;  /* 0x00ff000080ff7812 */ /* 0x000fe2000784c0ff */
[----:B------:R-:W-:Y:S01]  /*3c80*/  FADD.FTZ R116, R116, R143 ;  /* 0x0000008f74747221 */ /* 0x000fe20000010000 */
[----:B------:R-:W-:Y:S01]  /*3c90*/  FMUL.FTZ R98, R97, R144 ;  /* 0x0000009061627220 */ /* 0x000fe20000410000 */
[----:B------:R-:W-:Y:S01]  /*3ca0*/  FADD.FTZ R100, R174, -R99 ;  /* 0x80000063ae647221 */ /* 0x000fe20000010000 */
[----:B------:R-:W-:-:S02]  /*3cb0*/  @P6 HADD2.F32 R99, -RZ, R76.H1_H1 ;  /* 0x3000004cff636230 */ /* 0x000fc40000004100 */
[----:B------:R-:W-:Y:S01]  /*3cc0*/  FMUL.FTZ R101, R98, UR16 ;  /* 0x0000001062657c20 */ /* 0x000fe20008410000 */
[----:B------:R-:W-:Y:S01]  /*3cd0*/  FFMA.FTZ R98, R149, R100, R82 ;  /* 0x0000006495627223 */ /* 0x000fe20000010052 */
[----:B------:R-:W-:Y:S02]  /*3ce0*/  FFMA.FTZ R100, R176, R145, R146 ;  /* 0x00000091b0647223 */ /* 0x000fe40000010092 */
[C---:B------:R-:W-:Y:S01]  /*3cf0*/  @P6 FMUL.FTZ R141, R101.reuse, R99 ;  /* 0x00000063658d6220 */ /* 0x040fe20000410000 */
[----:B------:R-:W-:Y:S01]  /*3d00*/  @P6 FMUL.FTZ R142, R101, R136 ;  /* 0x00000088658e6220 */ /* 0x000fe20000410000 */
[----:B------:R-:W-:Y:S01]  /*3d10*/  FMUL.FTZ R99, R98, R144 ;  /* 0x0000009062637220 */ /* 0x000fe20000410000 */
[----:B------:R-:W-:Y:S01]  /*3d20*/  LOP3.LUT P6, RZ, R128, 0xff000000, RZ, 0xc0, !PT ;  /* 0xff00000080ff7812 */ /* 0x000fe200078cc0ff */
[----:B------:R-:W-:Y:S01]  /*3d30*/  FADD.FTZ R102, R175, -R100 ;  /* 0x80000064af667221 */ /* 0x000fe20000010000 */
[----:B------:R-:W-:Y:S02]  /*3d40*/  @P2 HADD2.F32 R100, -RZ, R137.H0_H0 ;  /* 0x20000089ff642230 */ /* 0x000fe40000004100 */
[----:B------:R-:W-:Y:S01]  /*3d50*/  FMUL.FTZ R103, R99, UR16 ;  /* 0x0000001063677c20 */ /* 0x000fe20008410000 */
[----:B------:R-:W-:Y:S01]  /*3d60*/  MOV R136, RZ ;  /* 0x000000ff00887202 */ /* 0x000fe20000000f00 */
[----:B------:R-:W-:Y:S01]  /*3d70*/  FFMA.FTZ R99, R149, R102, R83 ;  /* 0x0000006695637223 */ /* 0x000fe20000010053 */
[----:B------:R-:W-:Y:S01]  /*3d80*/  FADD.FTZ R117, R117, R142 ;  /* 0x0000008e75757221 */ /* 0x000fe20000010000 */
[----:B------:R-:W-:Y:S01]  /*3d90*/  @P2 FMUL.FTZ R147, R103, R100 ;  /* 0x0000006467932220 */ /* 0x000fe20000410000 */
[----:B------:R-:W-:-:S02]  /*3da0*/  @P2 HADD2.F32 R100, -RZ, R77.H0_H0 ;  /* 0x2000004dff642230 */ /* 0x000fc40000004100 */
[----:B------:R-:W-:Y:S01]  /*3db0*/  FMUL.FTZ R101, R99, R144 ;  /* 0x0000009063657220 */ /* 0x000fe20000410000 */
[----:B------:R-:W-:-:S03]  /*3dc0*/  FADD.FTZ R118, R118, R147 ;  /* 0x0000009376767221 */ /* 0x000fc60000010000 */
[----:B------:R-:W-:Y:S01]  /*3dd0*/  FMUL.FTZ R102, R101, UR16 ;  /* 0x0000001065667c20 */ /* 0x000fe20008410000 */
[----:B------:R-:W-:Y:S02]  /*3de0*/  @P6 HADD2.F32 R137, -RZ, R137.H1_H1 ;  /* 0x30000089ff896230 */ /* 0x000fe40000004100 */
[----:B------:R-:W-:Y:S01]  /*3df0*/  @P2 FMUL.FTZ R136, R103, R100 ;  /* 0x0000006467882220 */ /* 0x000fe20000410000 */
[----:B------:R-:W-:Y:S02]  /*3e00*/  @P6 HADD2.F32 R101, -RZ, R77.H1_H1 ;  /* 0x3000004dff656230 */ /* 0x000fe40000004100 */
[-CC-:B------:R-:W-:Y:S01]  /*3e10*/  FFMA.FTZ R103, R177, R145.reuse, R146.reuse ;  /* 0x00000091b1677223 */ /* 0x180fe20000010092 */
[C---:B------:R-:W-:Y:S01]  /*3e20*/  LOP3.LUT P2, RZ, R129.reuse, 0xff, RZ, 0xc0, !PT ;  /* 0x000000ff81ff7812 */ /* 0x040fe2000784c0ff */
[----:B------:R-:W-:Y:S01]  /*3e30*/  FFMA.FTZ R100, R180, R145, R146 ;  /* 0x00000091b4647223 */ /* 0x000fe20000010092 */
[C---:B------:R-:W-:Y:S01]  /*3e40*/  @P6 FMUL.FTZ R202, R102.reuse, R137 ;  /* 0x0000008966ca6220 */ /* 0x040fe20000410000 */
[----:B------:R-:W-:Y:S01]  /*3e50*/  @P6 FMUL.FTZ R201, R102, R101 ;  /* 0x0000006566c96220 */ /* 0x000fe20000410000 */
[----:B------:R-:W-:Y:S01]  /*3e60*/  LOP3.LUT P6, RZ, R129, 0xff00, RZ, 0xc0, !PT ;  /* 0x0000ff0081ff7812 */ /* 0x000fe200078cc0ff */
[----:B------:R-:W-:Y:S01]  /*3e70*/  FADD.FTZ R103, R178, -R103 ;  /* 0x80000067b2677221 */ /* 0x000fe20000010000 */
[----:B------:R-:W-:Y:S01]  /*3e80*/  FADD.FTZ R102, R179, -R100 ;  /* 0x80000064b3667221 */ /* 0x000fe20000010000 */
[----:B------:R-:W-:Y:S01]  /*3e90*/  MOV R137, RZ ;  /* 0x000000ff00897202 */ /* 0x000fe20000000f00 */
[----:B------:R-:W-:Y:S01]  /*3ea0*/  FADD.FTZ R119, R119, R202 ;  /* 0x000000ca77777221 */ /* 0x000fe20000010000 */
[C---:B------:R-:W-:Y:S01]  /*3eb0*/  FFMA.FTZ R100, R149.reuse, R103, R84 ;  /* 0x0000006795647223 */ /* 0x040fe20000010054 */
[----:B------:R-:W-:-:S03]  /*3ec0*/  FFMA.FTZ R101, R149, R102, R85 ;  /* 0x0000006695657223 */ /* 0x000fc60000010055 */
[-C--:B------:R-:W-:Y:S01]  /*3ed0*/  FMUL.FTZ R102, R100, R144.reuse ;  /* 0x0000009064667220 */ /* 0x080fe20000410000 */
[----:B------:R-:W-:Y:S01]  /*3ee0*/  FMUL.FTZ R205, R101, R144 ;  /* 0x0000009065cd7220 */ /* 0x000fe20000410000 */
[----:B------:R-:W-:Y:S02]  /*3ef0*/  @P2 HADD2.F32 R103, -RZ, R138.H0_H0 ;  /* 0x2000008aff672230 */ /* 0x000fe40000004100 */
[--C-:B------:R-:W-:Y:S02]  /*3f00*/  @P2 HADD2.F32 R204, -RZ, R78.reuse.H0_H0 ;  /* 0x2000004effcc2230 */ /* 0x100fe40000004100 */
[----:B------:R-:W-:Y:S01]  /*3f10*/  FMUL.FTZ R207, R102, UR16 ;  /* 0x0000001066cf7c20 */ /* 0x000fe20008410000 */
[----:B------:R-:W-:Y:S02]  /*3f20*/  @P6 HADD2.F32 R102, -RZ, R78.H1_H1 ;  /* 0x3000004eff666230 */ /* 0x000fe40000004100 */
[----:B------:R-:W-:Y:S01]  /*3f30*/  FMUL.FTZ R205, R205, UR16 ;  /* 0x00000010cdcd7c20 */ /* 0x000fe20008410000 */
[----:B------:R-:W-:-:S02]  /*3f40*/  @P6 HADD2.F32 R138, -RZ, R138.H1_H1 ;  /* 0x3000008aff8a6230 */ /* 0x000fc40000004100 */
[C---:B------:R-:W-:Y:S01]  /*3f50*/  @P2 FMUL.FTZ R137, R207.reuse, R103 ;  /* 0x00000067cf892220 */ /* 0x040fe20000410000 */
[----:B------:R-:W-:Y:S01]  /*3f60*/  @P2 FMUL.FTZ R203, R207, R204 ;  /* 0x000000cccfcb2220 */ /* 0x000fe20000410000 */
[----:B------:R-:W-:Y:S01]  /*3f70*/  ISETP.GE.U32.AND P2, PT, R128, RZ, PT ;  /* 0x000000ff8000720c */ /* 0x000fe20003f46070 */
[----:B------:R-:W-:Y:S01]  /*3f80*/  @P6 FMUL.FTZ R208, R205, R102 ;  /* 0x00000066cdd06220 */ /* 0x000fe20000410000 */
[-CC-:B------:R-:W-:Y:S01]  /*3f90*/  FFMA.FTZ R102, R183, R145.reuse, R146.reuse ;  /* 0x00000091b7667223 */ /* 0x180fe20000010092 */
[----:B------:R-:W-:Y:S01]  /*3fa0*/  @P6 FMUL.FTZ R206, R205, R138 ;  /* 0x0000008acdce6220 */ /* 0x000fe20000410000 */
[C---:B------:R-:W-:Y:S01]  /*3fb0*/  LOP3.LUT P6, RZ, R129.reuse, 0xff0000, RZ, 0xc0, !PT ;  /* 0x00ff000081ff7812 */ /* 0x040fe200078cc0ff */
[----:B------:R-:W-:Y:S01]  /*3fc0*/  FFMA.FTZ R103, R184, R145, R146 ;  /* 0x00000091b8677223 */ /* 0x000fe20000010092 */
[----:B------:R-:W-:Y:S01]  /*3fd0*/  ISETP.GE.U32.AND.EX P2, PT, R129, 0x1000000, PT, P2 ;  /* 0x010000008100780c */ /* 0x000fe20003f46120 */
[----:B------:R-:W-:Y:S01]  /*3fe0*/  FADD.FTZ R102, R181, -R102 ;  /* 0x80000066b5667221 */ /* 0x000fe20000010000 */
[----:B------:R-:W-:Y:S01]  /*3ff0*/  MOV R205, RZ ;  /* 0x000000ff00cd7202 */ /* 0x000fe20000000f00 */
[----:B------:R-:W-:Y:S01]  /*4000*/  FADD.FTZ R138, R182, -R103 ;  /* 0x80000067b68a7221 */ /* 0x000fe20000010000 */
[----:B------:R-:W-:Y:S01]  /*4010*/  FADD.FTZ R147, R112, R137 ;  /* 0x0000008970937221 */ /* 0x000fe20000010000 */
[----:B------:R-:W-:Y:S01]  /*4020*/  FFMA.FTZ R102, R149, R102, R86 ;  /* 0x0000006695667223 */ /* 0x000fe20000010056 */
[----:B------:R-:W-:Y:S01]  /*4030*/  F2FP.F16.F32.PACK_AB R137, R201, R136 ;  /* 0x00000088c989723e */ /* 0x000fe200000000ff */
[----:B------:R-:W-:Y:S01]  /*4040*/  FFMA.FTZ R103, R149, R138, R87 ;  /* 0x0000008a95677223 */ /* 0x000fe20000010057 */
[----:B------:R-:W-:Y:S01]  /*4050*/  FADD.FTZ R206, R113, R206 ;  /* 0x000000ce71ce7221 */ /* 0x000fe20000010000 */
[----:B------:R-:W-:Y:S01]  /*4060*/  FMUL.FTZ R138, R102, R144 ;  /* 0x00000090668a7220 */ /* 0x000fe20000410000 */
[----:B------:R-:W-:Y:S01]  /*4070*/  F2FP.F16.F32.PACK_AB R136, R141, R140 ;  /* 0x0000008c8d88723e */ /* 0x000fe200000000ff */
[----:B------:R-:W-:Y:S01]  /*4080*/  FMUL.FTZ R209, R103, R144 ;  /* 0x0000009067d17220 */ /* 0x000fe20000410000 */
[----:B------:R-:W-:-:S02]  /*4090*/  @P6 HADD2.F32 R204, -RZ, R139.H0_H0 ;  /* 0x2000008bffcc6230 */ /* 0x000fc40000004100 */
[----:B------:R-:W-:Y:S01]  /*40a0*/  FMUL.FTZ R213, R138, UR16 ;  /* 0x000000108ad57c20 */ /* 0x000fe20008410000 */
[----:B------:R-:W-:Y:S02]  /*40b0*/  @P2 HADD2.F32 R211, -RZ, R139.H1_H1 ;  /* 0x3000008bffd32230 */ /* 0x000fe40000004100 */
[----:B------:R-:W-:Y:S02]  /*40c0*/  HFMA2 R139, -RZ, RZ, 0, 0 ;  /* 0x00000000ff8b7431 */ /* 0x000fe400000001ff */
[--C-:B------:R-:W-:Y:S02]  /*40d0*/  @P6 HADD2.F32 R207, -RZ, R79.reuse.H0_H0 ;  /* 0x2000004fffcf6230 */ /* 0x100fe40000004100 */
[----:B------:R-:W-:Y:S01]  /*40e0*/  FMUL.FTZ R209, R209, UR16 ;  /* 0x00000010d1d17c20 */ /* 0x000fe20008410000 */
[----:B------:R-:W-:Y:S02]  /*40f0*/  @P2 HADD2.F32 R138, -RZ, R79.H1_H1 ;  /* 0x3000004fff8a2230 */ /* 0x000fe40000004100 */
[C---:B------:R-:W-:Y:S01]  /*4100*/  @P6 FMUL.FTZ R139, R213.reuse, R204 ;  /* 0x000000ccd58b6220 */ /* 0x040fe20000410000 */
[----:B------:R-:W-:-:S02]  /*4110*/  @P6 FMUL.FTZ R205, R213, R207 ;  /* 0x000000cfd5cd6220 */ /* 0x000fc40000410000 */
[C---:B------:R-:W-:Y:S01]  /*4120*/  @P2 FMUL.FTZ R212, R209.reuse, R138 ;  /* 0x0000008ad1d42220 */ /* 0x040fe20000410000 */
[----:B------:R-:W-:Y:S01]  /*4130*/  @P2 FMUL.FTZ R210, R209, R211 ;  /* 0x000000d3d1d22220 */ /* 0x000fe20000410000 */
[----:B------:R-:W-:Y:S01]  /*4140*/  FADD.FTZ R114, R114, R139 ;  /* 0x0000008b72727221 */ /* 0x000fe20000010000 */
[----:B------:R-:W-:Y:S02]  /*4150*/  F2FP.F16.F32.PACK_AB R138, R208, R203 ;  /* 0x000000cbd08a723e */ /* 0x000fe400000000ff */
[----:B------:R-:W-:Y:S01]  /*4160*/  FADD.FTZ R115, R115, R210 ;  /* 0x000000d273737221 */ /* 0x000fe20000010000 */
[----:B------:R-:W-:Y:S01]  /*4170*/  F2FP.F16.F32.PACK_AB R139, R212, R205 ;  /* 0x000000cdd48b723e */ /* 0x000fe200000000ff */
[----:B------:R-:W-:Y:S06]  /*4180*/  BRA `(.L_x_6991) ;  /* 0x0000001400147947 */ /* 0x000fec0003800000 */
.L_x_6990:
        /* <DEDUP_REMOVED lines=9> */
[----:B------:R-:W-:Y:S01]  /*4220*/  FFMA.FTZ R201, R173, R145, R146 ;  /* 0x00000091adc97223 */ /* 0x000fe20000010092 */
[----:B------:R-:W-:-:S02]  /*4230*/  FFMA.FTZ R147, R149, R204, R81 ;  /* 0x000000cc95937223 */ /* 0x000fc40000010051 */
[----:B------:R-:W-:Y:S01]  /*4240*/  FMUL.FTZ R141, R144, R141 ;  /* 0x0000008d908d7220 */ /* 0x000fe20000410000 */
[----:B------:R-:W-:Y:S01]  /*4250*/  FADD.FTZ R201, R174, -R201 ;  /* 0x800000c9aec97221 */ /* 0x000fe20000010000 */
[----:B-----5:R-:W-:Y:S02]  /*4260*/  @P2 HADD2.F32 R142, -RZ, R136.H0_H0 ;  /* 0x20000088ff8e2230 */ /* 0x020fe40000004100 */
[----:B------:R-:W-:Y:S01]  /*4270*/  FMUL.FTZ R147, R144, R147 ;  /* 0x0000009390937220 */ /* 0x000fe20000410000 */
[----:B------:R-:W-:Y:S02]  /*4280*/  @P2 HADD2.F32 R202, -RZ, R76.H0_H0 ;  /* 0x2000004cffca2230 */ /* 0x000fe40000004100 */
[----:B------:R-:W-:Y:S01]  /*4290*/  FMUL.FTZ R141, R141, UR16 ;  /* 0x000000108d8d7c20 */ /* 0x000fe20008410000 */
[----:B------:R-:W-:Y:S02]  /*42a0*/  @P6 HADD2.F32 R136, -RZ, R136.H1_H1 ;  /* 0x30000088ff886230 */ /* 0x000fe40000004100 */
[----:B------:R-:W-:Y:S01]  /*42b0*/  FMUL.FTZ R147, R147, UR16 ;  /* 0x0000001093937c20 */ /* 0x000fe20008410000 */
[----:B------:R-:W-:Y:S01]  /*42c0*/  FFMA.FTZ R201, R149, R201, R82 ;  /* 0x000000c995c97223 */ /* 0x000fe20000010052 */
[-C--:B------:R-:W-:Y:S01]  /*42d0*/  @P2 FMUL.FTZ R143, R142, R141.reuse ;  /* 0x0000008d8e8f2220 */ /* 0x080fe20000410000 */
[----:B------:R-:W-:Y:S01]  /*42e0*/  @P2 FMUL.FTZ R140, R202, R141 ;  /* 0x0000008dca8c2220 */ /* 0x000fe20000410000 */
[----:B------:R-:W-:-:S02]  /*42f0*/  HFMA2 R142, -RZ, RZ, 0, 0 ;  /* 0x00000000ff8e7431 */ /* 0x000fc400000001ff */
[----:B------:R-:W-:Y:S01]  /*4300*/  @P6 HADD2.F32 R202, -RZ, R76.H1_H1 ;  /* 0x3000004cffca6230 */ /* 0x000fe20000004100 */
[----:B------:R-:W-:Y:S01]  /*4310*/  MOV R141, RZ ;  /* 0x000000ff008d7202 */ /* 0x000fe20000000f00 */
[----:B------:R-:W-:Y:S01]  /*4320*/  FADD.FTZ R116, R116, R143 ;  /* 0x0000008f74747221 */ /* 0x000fe20000010000 */
[----:B------:R-:W-:Y:S02]  /*4330*/  LOP3.LUT P2, RZ, R128, 0xff0000, RZ, 0xc0, !PT ;  /* 0x00ff000080ff7812 */ /* 0x000fe4000784c0ff */
[-C--:B------:R-:W-:Y:S01]  /*4340*/  @P6 FMUL.FTZ R141, R202, R147.reuse ;  /* 0x00000093ca8d6220 */ /* 0x080fe20000410000 */
[----:B------:R-:W-:Y:S01]  /*4350*/  @P6 FMUL.FTZ R142, R136, R147 ;  /* 0x00000093888e6220 */ /* 0x000fe20000410000 */
[----:B------:R-:W-:Y:S01]  /*4360*/  FFMA.FTZ R202, R176, R145, R146 ;  /* 0x00000091b0ca7223 */ /* 0x000fe20000010092 */
[----:B------:R-:W-:Y:S01]  /*4370*/  LOP3.LUT P6, RZ, R128, 0xff000000, RZ, 0xc0, !PT ;  /* 0xff00000080ff7812 */ /* 0x000fe200078cc0ff */
[----:B------:R-:W-:Y:S01]  /*4380*/  FMUL.FTZ R136, R144, R201 ;  /* 0x000000c990887220 */ /* 0x000fe20000410000 */
[----:B------:R-:W-:-:S02]  /*4390*/  HFMA2 R147, -RZ, RZ, 0, 0 ;  /* 0x00000000ff937431 */ /* 0x000fc400000001ff */
[----:B------:R-:W-:Y:S01]  /*43a0*/  FADD.FTZ R204, R175, -R202 ;  /* 0x800000caafcc7221 */ /* 0x000fe20000010000 */
[----:B------:R-:W-:Y:S01]  /*43b0*/  FADD.FTZ R117, R117, R142 ;  /* 0x0000008e75757221 */ /* 0x000fe20000010000 */
[----:B------:R-:W-:Y:S02]  /*43c0*/  FMUL.FTZ R203, R136, UR16 ;  /* 0x0000001088cb7c20 */ /* 0x000fe40008410000 */
[----:B------:R-:W-:Y:S01]  /*43d0*/  FFMA.FTZ R201, R149, R204, R83 ;  /* 0x000000cc95c97223 */ /* 0x000fe20000010053 */
[----:B------:R-:W-:Y:S02]  /*43e0*/  @P2 HADD2.F32 R202, -RZ, R137.H0_H0 ;  /* 0x20000089ffca2230 */ /* 0x000fe40000004100 */
[----:B------:R-:W-:Y:S02]  /*43f0*/  @P2 HADD2.F32 R204, -RZ, R77.H0_H0 ;  /* 0x2000004dffcc2230 */ /* 0x000fe40000004100 */
[----:B------:R-:W-:Y:S01]  /*4400*/  FMUL.FTZ R201, R144, R201 ;  /* 0x000000c990c97220 */ /* 0x000fe20000410000 */
[----:B------:R-:W-:Y:S01]  /*4410*/  @P6 HADD2.F32 R206, -RZ, R137.H1_H1 ;  /* 0x30000089ffce6230 */ /* 0x000fe20000004100 */
[----:B------:R-:W-:-:S02]  /*4420*/  CS2R R136, SRZ ;  /* 0x0000000000887805 */ /* 0x000fc4000001ff00 */
[----:B------:R-:W-:Y:S01]  /*4430*/  FMUL.FTZ R201, R201, UR16 ;  /* 0x00000010c9c97c20 */ /* 0x000fe20008410000 */
[----:B------:R-:W-:Y:S02]  /*4440*/  @P6 HADD2.F32 R208, -RZ, R77.H1_H1 ;  /* 0x3000004dffd06230 */ /* 0x000fe40000004100 */
[-C--:B------:R-:W-:Y:S01]  /*4450*/  @P2 FMUL.FTZ R147, R202, R203.reuse ;  /* 0x000000cbca932220 */ /* 0x080fe20000410000 */
[----:B------:R-:W-:Y:S01]  /*4460*/  @P2 FMUL.FTZ R136, R204, R203 ;  /* 0x000000cbcc882220 */ /* 0x000fe20000410000 */
[--C-:B------:R-:W-:Y:S01]  /*4470*/  FFMA.FTZ R203, R177, R145, R146.reuse ;  /* 0x00000091b1cb7223 */ /* 0x100fe20000010092 */
[----:B------:R-:W-:Y:S01]  /*4480*/  MOV R202, RZ ;  /* 0x000000ff00ca7202 */ /* 0x000fe20000000f00 */
[-C--:B------:R-:W-:Y:S01]  /*4490*/  @P6 FMUL.FTZ R202, R206, R201.reuse ;  /* 0x000000c9ceca6220 */ /* 0x080fe20000410000 */
[C---:B------:R-:W-:Y:S01]  /*44a0*/  LOP3.LUT P2, RZ, R129.reuse, 0xff, RZ, 0xc0, !PT ;  /* 0x000000ff81ff7812 */ /* 0x040fe2000784c0ff */
[----:B------:R-:W-:Y:S01]  /*44b0*/  @P6 FMUL.FTZ R137, R208, R201 ;  /* 0x000000c9d0896220 */ /* 0x000fe20000410000 */
[----:B------:R-:W-:Y:S01]  /*44c0*/  FFMA.FTZ R206, R180, R145, R146 ;  /* 0x00000091b4ce7223 */ /* 0x000fe20000010092 */
[----:B------:R-:W-:Y:S01]  /*44d0*/  FADD.FTZ R201, R178, -R203 ;  /* 0x800000cbb2c97221 */ /* 0x000fe20000010000 */
[----:B------:R-:W-:Y:S01]  /*44e0*/  LOP3.LUT P6, RZ, R129, 0xff00, RZ, 0xc0, !PT ;  /* 0x0000ff0081ff7812 */ /* 0x000fe200078cc0ff */
[----:B------:R-:W-:-:S02]  /*44f0*/  HFMA2 R203, -RZ, RZ, 0, 0 ;  /* 0x00000000ffcb7431 */ /* 0x000fc400000001ff */
[----:B------:R-:W-:Y:S01]  /*4500*/  FADD.FTZ R208, R179, -R206 ;  /* 0x800000ceb3d07221 */ /* 0x000fe20000010000 */
[C---:B------:R-:W-:Y:S01]  /*4510*/  FFMA.FTZ R201, R149.reuse, R201, R84 ;  /* 0x000000c995c97223 */ /* 0x040fe20000010054 */
[----:B------:R-:W-:Y:S02]  /*4520*/  MOV R204, RZ ;  /* 0x000000ff00cc7202 */ /* 0x000fe40000000f00 */
[----:B------:R-:W-:Y:S01]  /*4530*/  CS2R R206, SRZ ;  /* 0x0000000000ce7805 */ /* 0x000fe2000001ff00 */
[----:B------:R-:W-:Y:S01]  /*4540*/  FFMA.FTZ R205, R149, R208, R85 ;  /* 0x000000d095cd7223 */ /* 0x000fe20000010055 */
[----:B------:R-:W-:Y:S01]  /*4550*/  FMUL.FTZ R201, R144, R201 ;  /* 0x000000c990c97220 */ /* 0x000fe20000410000 */
[----:B------:R-:W-:Y:S01]  /*4560*/  FADD.FTZ R118, R118, R147 ;  /* 0x0000009376767221 */ /* 0x000fe20000010000 */
[----:B------:R-:W-:Y:S02]  /*4570*/  @P2 HADD2.F32 R208, -RZ, R138.H0_H0 ;  /* 0x2000008affd02230 */ /* 0x000fe40000004100 */
[----:B------:R-:W-:Y:S01]  /*4580*/  FMUL.FTZ R205, R144, R205 ;  /* 0x000000cd90cd7220 */ /* 0x000fe20000410000 */
[----:B------:R-:W-:-:S02]  /*4590*/  @P2 HADD2.F32 R210, -RZ, R78.H0_H0 ;  /* 0x2000004effd22230 */ /* 0x000fc40000004100 */
[----:B------:R-:W-:Y:S01]  /*45a0*/  FMUL.FTZ R201, R201, UR16 ;  /* 0x00000010c9c97c20 */ /* 0x000fe20008410000 */
[----:B------:R-:W-:Y:S02]  /*45b0*/  @P6 HADD2.F32 R138, -RZ, R138.H1_H1 ;  /* 0x3000008aff8a6230 */ /* 0x000fe40000004100 */
[----:B------:R-:W-:Y:S01]  /*45c0*/  FMUL.FTZ R205, R205, UR16 ;  /* 0x00000010cdcd7c20 */ /* 0x000fe20008410000 */
[----:B------:R-:W-:Y:S02]  /*45d0*/  @P6 HADD2.F32 R212, -RZ, R78.H1_H1 ;  /* 0x3000004effd46230 */ /* 0x000fe40000004100 */
[-C--:B------:R-:W-:Y:S01]  /*45e0*/  @P2 FMUL.FTZ R203, R208, R201.reuse ;  /* 0x000000c9d0cb2220 */ /* 0x080fe20000410000 */
[----:B------:R-:W-:Y:S01]  /*45f0*/  @P2 FMUL.FTZ R204, R210, R201 ;  /* 0x000000c9d2cc2220 */ /* 0x000fe20000410000 */
[----:B------:R-:W-:Y:S01]  /*4600*/  ISETP.GE.U32.AND P2, PT, R128, RZ, PT ;  /* 0x000000ff8000720c */ /* 0x000fe20003f46070 */
[-C--:B------:R-:W-:Y:S01]  /*4610*/  @P6 FMUL.FTZ R206, R138, R205.reuse ;  /* 0x000000cd8ace6220 */ /* 0x080fe20000410000 */
[----:B------:R-:W-:Y:S01]  /*4620*/  @P6 FMUL.FTZ R207, R212, R205 ;  /* 0x000000cdd4cf6220 */ /* 0x000fe20000410000 */
[-CC-:B------:R-:W-:Y:S01]  /*4630*/  FFMA.FTZ R138, R183, R145.reuse, R146.reuse ;  /* 0x00000091b78a7223 */ /* 0x180fe20000010092 */
[C---:B------:R-:W-:Y:S01]  /*4640*/  LOP3.LUT P6, RZ, R129.reuse, 0xff0000, RZ, 0xc0, !PT ;  /* 0x00ff000081ff7812 */ /* 0x040fe200078cc0ff */
[----:B------:R-:W-:Y:S01]  /*4650*/  FFMA.FTZ R201, R184, R145, R146 ;  /* 0x00000091b8c97223 */ /* 0x000fe20000010092 */
[----:B------:R-:W-:Y:S01]  /*4660*/  ISETP.GE.U32.AND.EX P2, PT, R129, 0x1000000, PT, P2 ;  /* 0x010000008100780c */ /* 0x000fe20003f46120 */
[----:B------:R-:W-:Y:S01]  /*4670*/  FADD.FTZ R138, R181, -R138 ;  /* 0x8000008ab58a7221 */ /* 0x000fe20000010000 */
[----:B------:R-:W-:Y:S01]  /*4680*/  MOV R210, RZ ;  /* 0x000000ff00d27202 */ /* 0x000fe20000000f00 */
[----:B------:R-:W-:Y:S01]  /*4690*/  FADD.FTZ R208, R182, -R201 ;  /* 0x800000c9b6d07221 */ /* 0x000fe20000010000 */
[----:B------:R-:W-:Y:S01]  /*46a0*/  MOV R201, RZ ;  /* 0x000000ff00c97202 */ /* 0x000fe20000000f00 */
[----:B------:R-:W-:Y:S01]  /*46b0*/  FFMA.FTZ R205, R149, R138, R86 ;  /* 0x0000008a95cd7223 */ /* 0x000fe20000010056 */
[----:B------:R-:W-:Y:S01]  /*46c0*/  F2FP.F16.F32.PACK_AB R137, R137, R136 ;  /* 0x000000888989723e */ /* 0x000fe200000000ff */
[----:B------:R-:W-:Y:S01]  /*46d0*/  FFMA.FTZ R211, R149, R208, R87 ;  /* 0x000000d095d37223 */ /* 0x000fe20000010057 */
[----:B------:R-:W-:-:S02]  /*46e0*/  HFMA2 R208, -RZ, RZ, 0, 0 ;  /* 0x00000000ffd07431 */ /* 0x000fc400000001ff */
[C---:B------:R-:W-:Y:S01]  /*46f0*/  FMUL.FTZ R138, R144.reuse, R205 ;  /* 0x000000cd908a7220 */ /* 0x040fe20000410000 */
[----:B------:R-:W-:Y:S01]  /*4700*/  FADD.FTZ R119, R119, R202 ;  /* 0x000000ca77777221 */ /* 0x000fe20000010000 */
[----:B------:R-:W-:Y:S01]  /*4710*/  FMUL.FTZ R205, R144, R211 ;  /* 0x000000d390cd7220 */ /* 0x000fe20000410000 */
[--C-:B------:R-:W-:Y:S02]  /*4720*/  @P6 HADD2.F32 R209, -RZ, R139.reuse.H0_H0 ;  /* 0x2000008bffd16230 */ /* 0x100fe40000004100 */
[----:B------:R-:W-:Y:S01]  /*4730*/  FMUL.FTZ R138, R138, UR16 ;  /* 0x000000108a8a7c20 */ /* 0x000fe20008410000 */
[----:B------:R-:W-:Y:S02]  /*4740*/  @P2 HADD2.F32 R212, -RZ, R139.H1_H1 ;  /* 0x3000008bffd42230 */ /* 0x000fe40000004100 */
[----:B------:R-:W-:Y:S02]  /*4750*/  HFMA2 R139, -RZ, RZ, 0, 0 ;  /* 0x00000000ff8b7431 */ /* 0x000fe400000001ff */
[----:B------:R-:W-:-:S02]  /*4760*/  @P6 HADD2.F32 R211, -RZ, R79.H0_H0 ;  /* 0x2000004fffd36230 */ /* 0x000fc40000004100 */
[----:B------:R-:W-:Y:S01]  /*4770*/  FMUL.FTZ R205, R205, UR16 ;  /* 0x00000010cdcd7c20 */ /* 0x000fe20008410000 */
[----:B------:R-:W-:Y:S02]  /*4780*/  @P2 HADD2.F32 R214, -RZ, R79.H1_H1 ;  /* 0x3000004fffd62230 */ /* 0x000fe40000004100 */
[----:B------:R-:W-:Y:S01]  /*4790*/  FADD.FTZ R147, R112, R203 ;  /* 0x000000cb70937221 */ /* 0x000fe20000010000 */
[----:B------:R-:W-:Y:S01]  /*47a0*/  FADD.FTZ R206, R113, R206 ;  /* 0x000000ce71ce7221 */ /* 0x000fe20000010000 */
        /* <DEDUP_REMOVED lines=8> */
[----:B------:R-:W-:Y:S01]  /*4830*/  F2FP.F16.F32.PACK_AB R136, R141, R140 ;  /* 0x0000008c8d88723e */ /* 0x000fe200000000ff */
[----:B------:R-:W-:Y:S06]  /*4840*/  BRA `(.L_x_6991) ;  /* 0x0000000c00647947 */ /* 0x000fec0003800000 */
.L_x_6989:
[----:B------:R-:W0:Y:S02]  /*4850*/  LDC.64 R140, c[0x0][0x478] ;  /* 0x00011e00ff8c7b82 */ /* 0x000e240000000a00 */
[----:B0-----:R-:W-:-:S04]  /*4860*/  ISETP.NE.U32.AND P1, PT, R140, RZ, PT ;  /* 0x000000ff8c00720c */ /* 0x001fc80003f25070 */
[----:B------:R-:W-:-:S13]  /*4870*/  ISETP.NE.AND.EX P1, PT, R141, RZ, PT, P1 ;  /* 0x000000ff8d00720c */ /* 0x000fda0003f25310 */
[----:B------:R-:W-:Y:S05]  /*4880*/  @!P1 BRA `(.L_x_6992) ;  /* 0x0000000400a89947 */ /* 0x000fea0003800000 */
[-CC-:B------:R-:W-:Y:S01]  /*4890*/  FFMA.FTZ R97, R169, R145.reuse, R146.reuse ;  /* 0x00000091a9617223 */ /* 0x180fe20000010092 */
[----:B------:R-:W-:Y:S01]  /*48a0*/  LOP3.LUT P2, RZ, R128, 0xff, RZ, 0xc0, !PT ;  /* 0x000000ff80ff7812 */ /* 0x000fe2000784c0ff */
[-C--:B------:R-:W-:Y:S01]  /*48b0*/  FFMA.FTZ R102, R172, R145.reuse, R146 ;  /* 0x00000091ac667223 */ /* 0x080fe20000010092 */
[----:B------:R-:W-:Y:S01]  /*48c0*/  LOP3.LUT P6, RZ, R128, 0xff00, RZ, 0xc0, !PT ;  /* 0x0000ff0080ff7812 */ /* 0x000fe200078cc0ff */
[----:B------:R-:W-:Y:S01]  /*48d0*/  FADD.FTZ R96, R170, -R97 ;  /* 0x80000061aa607221 */ /* 0x000fe20000010000 */
[----:B------:R-:W-:Y:S01]  /*48e0*/  CS2R R142, SRZ ;  /* 0x00000000008e7805 */ /* 0x000fe2000001ff00 */
[----:B------:R-:W-:Y:S01]  /*48f0*/  FADD.FTZ R102, R171, -R102 ;  /* 0x80000066ab667221 */ /* 0x000fe20000010000 */
[----:B------:R-:W-:Y:S01]  /*4900*/  CS2R R140, SRZ ;  /* 0x00000000008c7805 */ /* 0x000fe2000001ff00 */
[----:B------:R-:W-:Y:S01]  /*4910*/  FMUL.FTZ R96, R149, R96 ;  /* 0x0000006095607220 */ /* 0x000fe20000410000 */
[----:B------:R-:W-:Y:S01]  /*4920*/  FFMA.FTZ R99, R173, R145, R146 ;  /* 0x00000091ad637223 */ /* 0x000fe20000010092 */
[----:B------:R-:W-:Y:S01]  /*4930*/  HFMA2 R147, -RZ, RZ, 0, 0 ;  /* 0x00000000ff937431 */ /* 0x000fe200000001ff */
[----:B------:R-:W-:Y:S01]  /*4940*/  CS2R R202, SRZ ;  /* 0x0000000000ca7805 */ /* 0x000fe2000001ff00 */
[----:B------:R-:W-:Y:S01]  /*4950*/  FMUL.FTZ R97, R96, R144 ;  /* 0x0000009060617220 */ /* 0x000fe20000410000 */
[----:B------:R-:W-:-:S02]  /*4960*/  HFMA2 R206, -RZ, RZ, 0, 0 ;  /* 0x00000000ffce7431 */ /* 0x000fc400000001ff */
[----:B-----5:R-:W-:Y:S01]  /*4970*/  @P2 HADD2.F32 R98, -RZ, R136.H0_H0 ;  /* 0x20000088ff622230 */ /* 0x020fe20000004100 */
[----:B------:R-:W-:Y:S01]  /*4980*/  MOV R204, RZ ;  /* 0x000000ff00cc7202 */ /* 0x000fe20000000f00 */
[----:B------:R-:W-:Y:S02]  /*4990*/  @P2 HADD2.F32 R100, -RZ, R76.H0_H0 ;  /* 0x2000004cff642230 */ /* 0x000fe40000004100 */
[----:B------:R-:W-:Y:S01]  /*49a0*/  FMUL.FTZ R97, R97, UR16 ;  /* 0x0000001061617c20 */ /* 0x000fe20008410000 */
[----:B------:R-:W-:Y:S01]  /*49b0*/  @P6 HADD2.F32 R136, -RZ, R136.H1_H1 ;  /* 0x30000088ff886230 */ /* 0x000fe20000004100 */
[----:B------:R-:W-:Y:S02]  /*49c0*/  MOV R210, RZ ;  /* 0x000000ff00d27202 */ /* 0x000fe40000000f00 */
[-C--:B------:R-:W-:Y:S01]  /*49d0*/  @P2 FMUL.FTZ R143, R98, R97.reuse ;  /* 0x00000061628f2220 */ /* 0x080fe20000410000 */
[----:B------:R-:W-:Y:S01]  /*49e0*/  @P2 FMUL.FTZ R140, R100, R97 ;  /* 0x00000061648c2220 */ /* 0x000fe20000410000 */
[----:B------:R-:W-:Y:S01]  /*49f0*/  FMUL.FTZ R97, R149, R102 ;  /* 0x0000006695617220 */ /* 0x000fe20000410000 */
[----:B------:R-:W-:Y:S01]  /*4a00*/  LOP3.LUT P2, RZ, R128, 0xff0000, RZ, 0xc0, !PT ;  /* 0x00ff000080ff7812 */ /* 0x000fe2000784c0ff */
[----:B------:R-:W-:Y:S01]  /*4a10*/  FADD.FTZ R102, R174, -R99 ;  /* 0x80000063ae667221 */ /* 0x000fe20000010000 */
[----:B------:R-:W-:-:S02]  /*4a20*/  @P6 HADD2.F32 R100, -RZ, R76.H1_H1 ;  /* 0x3000004cff646230 */ /* 0x000fc40000004100 */
[----:B------:R-:W-:Y:S01]  /*4a30*/  FMUL.FTZ R98, R97, R144 ;  /* 0x0000009061627220 */ /* 0x000fe20000410000 */
[----:B------:R-:W-:-:S03]  /*4a40*/  FADD.FTZ R116, R116, R143 ;  /* 0x0000008f74747221 */ /* 0x000fc60000010000 */
[----:B------:R-:W-:Y:S01]  /*4a50*/  FMUL.FTZ R99, R98, UR16 ;  /* 0x0000001062637c20 */ /* 0x000fe20008410000 */
[----:B------:R-:W-:-:S03]  /*4a60*/  FMUL.FTZ R98, R149, R102 ;  /* 0x0000006695627220 */ /* 0x000fc60000410000 */
[-C--:B------:R-:W-:Y:S01]  /*4a70*/  @P6 FMUL.FTZ R142, R136, R99.reuse ;  /* 0x00000063888e6220 */ /* 0x080fe20000410000 */
[----:B------:R-:W-:Y:S01]  /*4a80*/  @P6 FMUL.FTZ R141, R100, R99 ;  /* 0x00000063648d6220 */ /* 0x000fe20000410000 */
[----:B------:R-:W-:Y:S01]  /*4a90*/  FFMA.FTZ R100, R176, R145, R146 ;  /* 0x00000091b0647223 */ /* 0x000fe20000010092 */
[----:B------:R-:W-:Y:S01]  /*4aa0*/  LOP3.LUT P6, RZ, R128, 0xff000000, RZ, 0xc0, !PT ;  /* 0xff00000080ff7812 */ /* 0x000fe200078cc0ff */
[----:B------:R-:W-:Y:S01]  /*4ab0*/  FMUL.FTZ R99, R98, R144 ;  /* 0x0000009062637220 */ /* 0x000fe20000410000 */
[----:B------:R-:W-:Y:S01]  /*4ac0*/  FADD.FTZ R117, R117, R142 ;  /* 0x0000008e75757221 */ /* 0x000fe20000010000 */
[----:B------:R-:W-:Y:S01]  /*4ad0*/  FADD.FTZ R102, R175, -R100 ;  /* 0x80000064af667221 */ /* 0x000fe20000010000 */
[----:B------:R-:W-:Y:S02]  /*4ae0*/  @P2 HADD2.F32 R100, -RZ, R137.H0_H0 ;  /* 0x20000089ff642230 */ /* 0x000fe40000004100 */
[----:B------:R-:W-:Y:S01]  /*4af0*/  FMUL.FTZ R101, R99, UR16 ;  /* 0x0000001063657c20 */ /* 0x000fe20008410000 */
[----:B------:R-:W-:Y:S01]  /*4b00*/  FMUL.FTZ R99, R149, R102 ;  /* 0x0000006695637220 */ /* 0x000fe20000410000 */
[----:B------:R-:W-:-:S02]  /*4b10*/  @P2 HADD2.F32 R102, -RZ, R77.H0_H0 ;  /* 0x2000004dff662230 */ /* 0x000fc40000004100 */
[-C--:B------:R-:W-:Y:S01]  /*4b20*/  @P2 FMUL.FTZ R147, R100, R101.reuse ;  /* 0x0000006564932220 */ /* 0x080fe20000410000 */
[----:B------:R-:W-:Y:S02]  /*4b30*/  FMUL.FTZ R100, R99, R144 ;  /* 0x0000009063647220 */ /* 0x000fe40000410000 */
[----:B------:R-:W-:Y:S01]  /*4b40*/  @P6 HADD2.F32 R103, -RZ, R137.H1_H1 ;  /* 0x30000089ff676230 */ /* 0x000fe20000004100 */
[----:B------:R-:W-:Y:S01]  /*4b50*/  CS2R R136, SRZ ;  /* 0x0000000000887805 */ /* 0x000fe2000001ff00 */
[----:B------:R-:W-:Y:S02]  /*4b60*/  @P6 HADD2.F32 R201, -RZ, R77.H1_H1 ;  /* 0x3000004dffc96230 */ /* 0x000fe40000004100 */
[----:B------:R-:W-:Y:S01]  /*4b70*/  FMUL.FTZ R100, R100, UR16 ;  /* 0x0000001064647c20 */ /* 0x000fe20008410000 */
[----:B------:R-:W-:Y:S01]  /*4b80*/  @P2 FMUL.FTZ R136, R102, R101 ;  /* 0x0000006566882220 */ /* 0x000fe20000410000 */
[-CC-:B------:R-:W-:Y:S01]  /*4b90*/  FFMA.FTZ R101, R177, R145.reuse, R146.reuse ;  /* 0x00000091b1657223 */ /* 0x180fe20000010092 */
[----:B------:R-:W-:Y:S01]  /*4ba0*/  LOP3.LUT P2, RZ, R129, 0xff, RZ, 0xc0, !PT ;  /* 0x000000ff81ff7812 */ /* 0x000fe2000784c0ff */
[-C--:B------:R-:W-:Y:S01]  /*4bb0*/  @P6 FMUL.FTZ R202, R103, R100.reuse ;  /* 0x0000006467ca6220 */ /* 0x080fe20000410000 */
[----:B------:R-:W-:Y:S01]  /*4bc0*/  @P6 FMUL.FTZ R137, R201, R100 ;  /* 0x00000064c9896220 */ /* 0x000fe20000410000 */
[----:B------:R-:W-:Y:S01]  /*4bd0*/  FFMA.FTZ R102, R180, R145, R146 ;  /* 0x00000091b4667223 */ /* 0x000fe20000010092 */
[----:B------:R-:W-:Y:S01]  /*4be0*/  FADD.FTZ R100, R178, -R101 ;  /* 0x80000065b2647221 */ /* 0x000fe20000010000 */
[----:B------:R-:W-:Y:S01]  /*4bf0*/  LOP3.LUT P6, RZ, R129, 0xff00, RZ, 0xc0, !PT ;  /* 0x0000ff0081ff7812 */ /* 0x000fe200078cc0ff */
[----:B------:R-:W-:Y:S01]  /*4c00*/  FADD.FTZ R118, R118, R147 ;  /* 0x0000009376767221 */ /* 0x000fe20000010000 */
[----:B------:R-:W-:Y:S01]  /*4c10*/  FADD.FTZ R102, R179, -R102 ;  /* 0x80000066b3667221 */ /* 0x000fe20000010000 */
[----:B------:R-:W-:Y:S01]  /*4c20*/  FMUL.FTZ R100, R149, R100 ;  /* 0x0000006495647220 */ /* 0x000fe20000410000 */
[----:B------:R-:W-:Y:S01]  /*4c30*/  MOV R201, RZ ;  /* 0x000000ff00c97202 */ /* 0x000fe20000000f00 */
[----:B------:R-:W-:Y:S01]  /*4c40*/  FADD.FTZ R119, R119, R202 ;  /* 0x000000ca77777221 */ /* 0x000fe20000010000 */
[----:B------:R-:W-:Y:S01]  /*4c50*/  FMUL.FTZ R101, R149, R102 ;  /* 0x0000006695657220 */ /* 0x000fe20000410000 */
[----:B------:R-:W-:Y:S01]  /*4c60*/  FMUL.FTZ R102, R100, R144 ;  /* 0x0000009064667220 */ /* 0x000fe20000410000 */
[----:B------:R-:W-:Y:S01]  /*4c70*/  @P2 HADD2.F32 R205, -RZ, R138.H0_H0 ;  /* 0x2000008affcd2230 */ /* 0x000fe20000004100 */
[----:B------:R-:W-:Y:S01]  /*4c80*/  F2FP.F16.F32.PACK_AB R137, R137, R136 ;  /* 0x000000888989723e */ /* 0x000fe200000000ff */
[----:B------:R-:W-:-:S02]  /*4c90*/  @P2 HADD2.F32 R207, -RZ, R78.H0_H0 ;  /* 0x2000004effcf2230 */ /* 0x000fc40000004100 */
[----:B------:R-:W-:Y:S01]  /*4ca0*/  FMUL.FTZ R103, R101, R144 ;  /* 0x0000009065677220 */ /* 0x000fe20000410000 */
[----:B------:R-:W-:Y:S01]  /*4cb0*/  FMUL.FTZ R102, R102, UR16 ;  /* 0x0000001066667c20 */ /* 0x000fe20008410000 */
[----:B------:R-:W-:Y:S01]  /*4cc0*/  @P6 HADD2.F32 R138, -RZ, R138.H1_H1 ;  /* 0x3000008aff8a6230 */ /* 0x000fe20000004100 */
[----:B------:R-:W-:Y:S01]  /*4cd0*/  F2FP.F16.F32.PACK_AB R136, R141, R140 ;  /* 0x0000008c8d88723e */ /* 0x000fe200000000ff */
[----:B------:R-:W-:Y:S02]  /*4ce0*/  @P6 HADD2.F32 R208, -RZ, R78.H1_H1 ;  /* 0x3000004effd06230 */ /* 0x000fe40000004100 */
[----:B------:R-:W-:Y:S01]  /*4cf0*/  FMUL.FTZ R103, R103, UR16 ;  /* 0x0000001067677c20 */ /* 0x000fe20008410000 */
[-C--:B------:R-:W-:Y:S01]  /*4d00*/  @P2 FMUL.FTZ R201, R205, R102.reuse ;  /* 0x00000066cdc92220 */ /* 0x080fe20000410000 */
[----:B------:R-:W-:Y:S01]  /*4d10*/  @P2 FMUL.FTZ R203, R207, R102 ;  /* 0x00000066cfcb2220 */ /* 0x000fe20000410000 */
[----:B------:R-:W-:Y:S01]  /*4d20*/  ISETP.GE.U32.AND P2, PT, R128, RZ, PT ;  /* 0x000000ff8000720c */ /* 0x000fe20003f46070 */
[-C--:B------:R-:W-:Y:S01]  /*4d30*/  @P6 FMUL.FTZ R206, R138, R103.reuse ;  /* 0x000000678ace6220 */ /* 0x080fe20000410000 */
[----:B------:R-:W-:Y:S01]  /*4d40*/  @P6 FMUL.FTZ R204, R208, R103 ;  /* 0x00000067d0cc6220 */ /* 0x000fe20000410000 */
[----:B------:R-:W-:Y:S01]  /*4d50*/  LOP3.LUT P6, RZ, R129, 0xff0000, RZ, 0xc0, !PT ;  /* 0x00ff000081ff7812 */ /* 0x000fe200078cc0ff */
[-CC-:B------:R-:W-:Y:S01]  /*4d60*/  FFMA.FTZ R102, R183, R145.reuse, R146.reuse ;  /* 0x00000091b7667223 */ /* 0x180fe20000010092 */
[----:B------:R-:W-:Y:S01]  /*4d70*/  ISETP.GE.U32.AND.EX P2, PT, R129, 0x1000000, PT, P2 ;  /* 0x010000008100780c */ /* 0x000fe20003f46120 */
[----:B------:R-:W-:Y:S01]  /*4d80*/  FFMA.FTZ R103, R184, R145, R146 ;  /* 0x00000091b8677223 */ /* 0x000fe20000010092 */
[----:B------:R-:W-:-:S02]  /*4d90*/  HFMA2 R208, -RZ, RZ, 0, 0 ;  /* 0x00000000ffd07431 */ /* 0x000fc400000001ff */
[----:B------:R-:W-:Y:S01]  /*4da0*/  FADD.FTZ R102, R181, -R102 ;  /* 0x80000066b5667221 */ /* 0x000fe20000010000 */
[----:B------:R-:W-:Y:S01]  /*4db0*/  MOV R205, RZ ;  /* 0x000000ff00cd7202 */ /* 0x000fe20000000f00 */
[----:B------:R-:W-:Y:S01]  /*4dc0*/  FADD.FTZ R138, R182, -R103 ;  /* 0x80000067b68a7221 */ /* 0x000fe20000010000 */
[----:B------:R-:W-:Y:S01]  /*4dd0*/  FADD.FTZ R147, R112, R201 ;  /* 0x000000c970937221 */ /* 0x000fe20000010000 */
[----:B------:R-:W-:Y:S01]  /*4de0*/  FMUL.FTZ R102, R149, R102 ;  /* 0x0000006695667220 */ /* 0x000fe20000410000 */
[----:B------:R-:W-:Y:S01]  /*4df0*/  FADD.FTZ R206, R113, R206 ;  /* 0x000000ce71ce7221 */ /* 0x000fe20000010000 */
[----:B------:R-:W-:Y:S02]  /*4e00*/  FMUL.FTZ R103, R149, R138 ;  /* 0x0000008a95677220 */ /* 0x000fe40000410000 */
[-C--:B------:R-:W-:Y:S01]  /*4e10*/  FMUL.FTZ R138, R102, R144.reuse ;  /* 0x00000090668a7220 */ /* 0x080fe20000410000 */
[--C-:B------:R-:W-:Y:S02]  /*4e20*/  @P6 HADD2.F32 R209, -RZ, R139.reuse.H0_H0 ;  /* 0x2000008bffd16230 */ /* 0x100fe40000004100 */
[----:B------:R-:W-:Y:S01]  /*4e30*/  FMUL.FTZ R207, R103, R144 ;  /* 0x0000009067cf7220 */ /* 0x000fe20000410000 */
[----:B------:R-:W-:-:S02]  /*4e40*/  @P2 HADD2.F32 R212, -RZ, R139.H1_H1 ;  /* 0x3000008bffd42230 */ /* 0x000fc40000004100 */
[----:B------:R-:W-:Y:S02]  /*4e50*/  HFMA2 R139, -RZ, RZ, 0, 0 ;  /* 0x00000000ff8b7431 */ /* 0x000fe400000001ff */
[--C-:B------:R-:W-:Y:S02]  /*4e60*/  @P6 HADD2.F32 R211, -RZ, R79.reuse.H0_H0 ;  /* 0x2000004fffd36230 */ /* 0x100fe40000004100 */
[----:B------:R-:W-:Y:S01]  /*4e70*/  FMUL.FTZ R138, R138, UR16 ;  /* 0x000000108a8a7c20 */ /* 0x000fe20008410000 */
[----:B------:R-:W-:Y:S02]  /*4e80*/  @P2 HADD2.F32 R214, -RZ, R79.H1_H1 ;  /* 0x3000004fffd62230 */ /* 0x000fe40000004100 */
[----:B------:R-:W-:Y:S01]  /*4e90*/  FMUL.FTZ R207, R207, UR16 ;  /* 0x00000010cfcf7c20 */ /* 0x000fe20008410000 */
[-C--:B------:R-:W-:Y:S01]  /*4ea0*/  @P6 FMUL.FTZ R139, R209, R138.reuse ;  /* 0x0000008ad18b6220 */ /* 0x080fe20000410000 */
[----:B------:R-:W-:Y:S02]  /*4eb0*/  @P6 FMUL.FTZ R205, R211, R138 ;  /* 0x0000008ad3cd6220 */ /* 0x000fe40000410000 */
[-C--:B------:R-:W-:Y:S01]  /*4ec0*/  @P2 FMUL.FTZ R210, R214, R207.reuse ;  /* 0x000000cfd6d22220 */ /* 0x080fe20000410000 */
[----:B------:R-:W-:Y:S01]  /*4ed0*/  @P2 FMUL.FTZ R208, R212, R207 ;  /* 0x000000cfd4d02220 */ /* 0x000fe20000410000 */
[----:B------:R-:W-:Y:S01]  /*4ee0*/  FADD.FTZ R114, R114, R139 ;  /* 0x0000008b72727221 */ /* 0x000fe20000010000 */
[----:B------:R-:W-:-:S02]  /*4ef0*/  F2FP.F16.F32.PACK_AB R138, R204, R203 ;  /* 0x000000cbcc8a723e */ /* 0x000fc400000000ff */
[----:B------:R-:W-:Y:S01]  /*4f00*/  FADD.FTZ R115, R115, R208 ;  /* 0x000000d073737221 */ /* 0x000fe20000010000 */
[----:B------:R-:W-:Y:S01]  /*4f10*/  F2FP.F16.F32.PACK_AB R139, R210, R205 ;  /* 0x000000cdd28b723e */ /* 0x000fe200000000ff */
[----:B------:R-:W-:Y:S06]  /*4f20*/  BRA `(.L_x_6991) ;  /* 0x0000000400ac7947 */ /* 0x000fec0003800000 */
.L_x_6992:
        /* <DEDUP_REMOVED lines=8> */
[C---:B------:R-:W-:Y:S01]  /*4fb0*/  FMUL.FTZ R141, R149.reuse, R140 ;  /* 0x0000008c958d7220 */ /* 0x040fe20000410000 */
[----:B------:R-:W-:Y:S01]  /*4fc0*/  MOV R140, RZ ;  /* 0x000000ff008c7202 */ /* 0x000fe20000000f00 */
[----:B------:R-:W-:Y:S01]  /*4fd0*/  FMUL.FTZ R147, R149, R204 ;  /* 0x000000cc95937220 */ /* 0x000fe20000410000 */
[----:B------:R-:W-:Y:S01]  /*4fe0*/  FADD.FTZ R204, R174, -R201 ;  /* 0x800000c9aecc7221 */ /* 0x000fe20000010000 */
[----:B------:R-:W-:Y:S01]  /*4ff0*/  FMUL.FTZ R141, R144, R141 ;  /* 0x0000008d908d7220 */ /* 0x000fe20000410000 */
[----:B-----5:R-:W-:-:S02]  /*5000*/  @P2 HADD2.F32 R142, -RZ, R136.H0_H0 ;  /* 0x20000088ff8e2230 */ /* 0x020fc40000004100 */
[----:B------:R-:W-:Y:S01]  /*5010*/  FMUL.FTZ R147, R144, R147 ;  /* 0x0000009390937220 */ /* 0x000fe20000410000 */
[----:B------:R-:W-:Y:S02]  /*5020*/  @P2 HADD2.F32 R202, -RZ, R76.H0_H0 ;  /* 0x2000004cffca2230 */ /* 0x000fe40000004100 */
[----:B------:R-:W-:Y:S01]  /*5030*/  FMUL.FTZ R141, R141, UR16 ;  /* 0x000000108d8d7c20 */ /* 0x000fe20008410000 */
[----:B------:R-:W-:Y:S02]  /*5040*/  @P6 HADD2.F32 R136, -RZ, R136.H1_H1 ;  /* 0x30000088ff886230 */ /* 0x000fe40000004100 */
[----:B------:R-:W-:Y:S01]  /*5050*/  FMUL.FTZ R147, R147, UR16 ;  /* 0x0000001093937c20 */ /* 0x000fe20008410000 */
[----:B------:R-:W-:Y:S01]  /*5060*/  FMUL.FTZ R201, R149, R204 ;  /* 0x000000cc95c97220 */ /* 0x000fe20000410000 */
        /* <DEDUP_REMOVED lines=16> */
[----:B------:R-:W-:Y:S01]  /*5170*/  FMUL.FTZ R201, R149, R204 ;  /* 0x000000cc95c97220 */ /* 0x000fe20000410000 */
[----:B------:R-:W-:Y:S02]  /*5180*/  @P2 HADD2.F32 R202, -RZ, R137.H0_H0 ;  /* 0x20000089ffca2230 */ /* 0x000fe40000004100 */
[----:B------:R-:W-:Y:S02]  /*5190*/  @P2 HADD2.F32 R204, -RZ, R77.H0_H0 ;  /* 0x2000004dffcc2230 */ /* 0x000fe40000004100 */
[----:B------:R-:W-:Y:S01]  /*51a0*/  FMUL.FTZ R201, R144, R201 ;  /* 0x000000c990c97220 */ /* 0x000fe20000410000 */
[----:B------:R-:W-:Y:S01]  /*51b0*/  @P6 HADD2.F32 R206, -RZ, R137.H1_H1 ;  /* 0x30000089ffce6230 */ /* 0x000fe20000004100 */
[----:B------:R-:W-:Y:S01]  /*51c0*/  CS2R R136, SRZ ;  /* 0x0000000000887805 */ /* 0x000fe2000001ff00 */
[----:B------:R-:W-:-:S02]  /*51d0*/  @P6 HADD2.F32 R208, -RZ, R77.H1_H1 ;  /* 0x3000004dffd06230 */ /* 0x000fc40000004100 */
[----:B------:R-:W-:Y:S01]  /*51e0*/  FMUL.FTZ R201, R201, UR16 ;  /* 0x00000010c9c97c20 */ /* 0x000fe20008410000 */
        /* <DEDUP_REMOVED lines=12> */
[C---:B------:R-:W-:Y:S01]  /*52b0*/  FMUL.FTZ R201, R149.reuse, R206 ;  /* 0x000000ce95c97220 */ /* 0x040fe20000410000 */
[----:B------:R-:W-:Y:S02]  /*52c0*/  MOV R204, RZ ;  /* 0x000000ff00cc7202 */ /* 0x000fe40000000f00 */
[----:B------:R-:W-:Y:S01]  /*52d0*/  CS2R R206, SRZ ;  /* 0x0000000000ce7805 */ /* 0x000fe2000001ff00 */
[----:B------:R-:W-:Y:S01]  /*52e0*/  FMUL.FTZ R205, R149, R208 ;  /* 0x000000d095cd7220 */ /* 0x000fe20000410000 */
        /* <DEDUP_REMOVED lines=22> */
[----:B------:R-:W-:Y:S01]  /*5450*/  FMUL.FTZ R205, R149, R138 ;  /* 0x0000008a95cd7220 */ /* 0x000fe20000410000 */
[----:B------:R-:W-:Y:S01]  /*5460*/  F2FP.F16.F32.PACK_AB R137, R137, R136 ;  /* 0x000000888989723e */ /* 0x000fe200000000ff */
[----:B------:R-:W-:Y:S01]  /*5470*/  FMUL.FTZ R211, R149, R208 ;  /* 0x000000d095d37220 */ /* 0x000fe20000410000 */
        /* <DEDUP_REMOVED lines=21> */
[----:B------:R-:W-:-:S07]  /*55d0*/  F2FP.F16.F32.PACK_AB R136, R141, R140 ;  /* 0x0000008c8d88723e */ /* 0x000fce00000000ff */
.L_x_6991:
        /* <DEDUP_REMOVED lines=10> */
.L_x_6988:
[----:B------:R-:W-:Y:S05]  /*5680*/  BSYNC.RECONVERGENT B0 ;  /* 0x0000000000007941 */ /* 0x000fea0003800200 */
.L_x_6987:
        /* <DEDUP_REMOVED lines=30> */
[----:B------:R-:W-:-:S03]  /*5870*/  @P6 HADD2.F32 R136, -RZ, R136.H1_H1 ;  /* 0x30000088ff886230 */ /* 0x000fc60000004100 */
[C---:B------:R-:W-:Y:S01]  /*5880*/  @P2 FMUL.FTZ R143, R97.reuse, R98 ;  /* 0x00000062618f2220 */ /* 0x040fe20000410000 */
[----:B------:R-:W-:Y:S01]  /*5890*/  @P2 FMUL.FTZ R140, R97, R99 ;  /* 0x00000063618c2220 */ /* 0x000fe20000410000 */
[----:B------:R-:W-:Y:S01]  /*58a0*/  FFMA.FTZ R97, R149, R100, R89 ;  /* 0x0000006495617223 */ /* 0x000fe20000010059 */
[-C--:B------:R-:W-:Y:S01]  /*58b0*/  FFMA.FTZ R99, R189, R145.reuse, R146 ;  /* 0x00000091bd637223 */ /* 0x080fe20000010092 */
[----:B------:R-:W-:Y:S01]  /*58c0*/  LOP3.LUT P2, RZ, R132, 0xff0000, RZ, 0xc0, !PT ;  /* 0x00ff000084ff7812 */ /* 0x000fe2000784c0ff */
[----:B------:R-:W-:Y:S01]  /*58d0*/  FADD.FTZ R108, R108, R143 ;  /* 0x0000008f6c6c7221 */ /* 0x000fe20000010000 */
[----:B------:R-:W-:Y:S01]  /*58e0*/  FMUL.FTZ R98, R97, R144 ;  /* 0x0000009061627220 */ /* 0x000fe20000410000 */
[----:B------:R-:W-:Y:S01]  /*58f0*/  FADD.FTZ R100, R190, -R99 ;  /* 0x80000063be647221 */ /* 0x000fe20000010000 */
[----:B------:R-:W-:Y:S02]  /*5900*/  @P6 HADD2.F32 R99, -RZ, R68.H1_H1 ;  /* 0x30000044ff636230 */ /* 0x000fe40000004100 */
[----:B------:R-:W-:Y:S01]  /*5910*/  FMUL.FTZ R101, R98, UR16 ;  /* 0x0000001062657c20 */ /* 0x000fe20008410000 */
[----:B------:R-:W-:Y:S01]  /*5920*/  FFMA.FTZ R98, R149, R100, R90 ;  /* 0x0000006495627223 */ /* 0x000fe2000001005a */
[----:B------:R-:W-:-:S02]  /*5930*/  FFMA.FTZ R100, R192, R145, R146 ;  /* 0x00000091c0647223 */ /* 0x000fc40000010092 */
[C---:B------:R-:W-:Y:S01]  /*5940*/  @P6 FMUL.FTZ R141, R101.reuse, R99 ;  /* 0x00000063658d6220 */ /* 0x040fe20000410000 */
[----:B------:R-:W-:Y:S01]  /*5950*/  FMUL.FTZ R99, R98, R144 ;  /* 0x0000009062637220 */ /* 0x000fe20000410000 */
[----:B------:R-:W-:Y:S01]  /*5960*/  @P6 FMUL.FTZ R142, R101, R136 ;  /* 0x00000088658e6220 */ /* 0x000fe20000410000 */
        /* <DEDUP_REMOVED lines=12> */
[----:B------:R-:W-:Y:S01]  /*5a30*/  @P2 FMUL.FTZ R136, R103, R100 ;  /* 0x0000006467882220 */ /* 0x000fe20000410000 */
[----:B------:R-:W-:Y:S02]  /*5a40*/  @P6 HADD2.F32 R137, -RZ, R137.H1_H1 ;  /* 0x30000089ff896230 */ /* 0x000fe40000004100 */
[-CC-:B------:R-:W-:Y:S01]  /*5a50*/  FFMA.FTZ R103, R193, R145.reuse, R146.reuse ;  /* 0x00000091c1677223 */ /* 0x180fe20000010092 */
[----:B------:R-:W-:Y:S01]  /*5a60*/  @P6 HADD2.F32 R101, -RZ, R69.H1_H1 ;  /* 0x30000045ff656230 */ /* 0x000fe20000004100 */
[C---:B------:R-:W-:Y:S01]  /*5a70*/  LOP3.LUT P2, RZ, R133.reuse, 0xff, RZ, 0xc0, !PT ;  /* 0x000000ff85ff7812 */ /* 0x040fe2000784c0ff */
[----:B------:R-:W-:Y:S01]  /*5a80*/  FFMA.FTZ R100, R196, R145, R146 ;  /* 0x00000091c4647223 */ /* 0x000fe20000010092 */
[----:B------:R-:W-:Y:S01]  /*5a90*/  FADD.FTZ R103, R194, -R103 ;  /* 0x80000067c2677221 */ /* 0x000fe20000010000 */
[C---:B------:R-:W-:Y:S01]  /*5aa0*/  @P6 FMUL.FTZ R202, R102.reuse, R137 ;  /* 0x0000008966ca6220 */ /* 0x040fe20000410000 */
[----:B------:R-:W-:Y:S01]  /*5ab0*/  @P6 FMUL.FTZ R201, R102, R101 ;  /* 0x0000006566c96220 */ /* 0x000fe20000410000 */
[----:B------:R-:W-:Y:S01]  /*5ac0*/  LOP3.LUT P6, RZ, R133, 0xff00, RZ, 0xc0, !PT ;  /* 0x0000ff0085ff7812 */ /* 0x000fe200078cc0ff */
[----:B------:R-:W-:Y:S01]  /*5ad0*/  FADD.FTZ R102, R195, -R100 ;  /* 0x80000064c3667221 */ /* 0x000fe20000010000 */
[----:B------:R-:W-:Y:S01]  /*5ae0*/  FFMA.FTZ R100, R149, R103, R92 ;  /* 0x0000006795647223 */ /* 0x000fe2000001005c */
[----:B------:R-:W-:Y:S01]  /*5af0*/  MOV R137, RZ ;  /* 0x000000ff00897202 */ /* 0x000fe20000000f00 */
[----:B------:R-:W-:Y:S01]  /*5b00*/  FADD.FTZ R111, R111, R202 ;  /* 0x000000ca6f6f7221 */ /* 0x000fe20000010000 */
[----:B------:R-:W-:Y:S01]  /*5b10*/  FFMA.FTZ R101, R149, R102, R93 ;  /* 0x0000006695657223 */ /* 0x000fe2000001005d */
[----:B------:R-:W-:-:S02]  /*5b20*/  FMUL.FTZ R102, R100, R144 ;  /* 0x0000009064667220 */ /* 0x000fc40000410000 */
[----:B------:R-:W-:Y:S02]  /*5b30*/  @P2 HADD2.F32 R103, -RZ, R138.H0_H0 ;  /* 0x2000008aff672230 */ /* 0x000fe40000004100 */
[----:B------:R-:W-:Y:S01]  /*5b40*/  FMUL.FTZ R205, R101, R144 ;  /* 0x0000009065cd7220 */ /* 0x000fe20000410000 */
[----:B------:R-:W-:Y:S02]  /*5b50*/  @P2 HADD2.F32 R204, -RZ, R70.H0_H0 ;  /* 0x20000046ffcc2230 */ /* 0x000fe40000004100 */
[----:B------:R-:W-:Y:S01]  /*5b60*/  FMUL.FTZ R207, R102, UR16 ;  /* 0x0000001066cf7c20 */ /* 0x000fe20008410000 */
[----:B------:R-:W-:Y:S02]  /*5b70*/  @P6 HADD2.F32 R138, -RZ, R138.H1_H1 ;  /* 0x3000008aff8a6230 */ /* 0x000fe40000004100 */
[----:B------:R-:W-:Y:S01]  /*5b80*/  FMUL.FTZ R205, R205, UR16 ;  /* 0x00000010cdcd7c20 */ /* 0x000fe20008410000 */
[----:B------:R-:W-:Y:S02]  /*5b90*/  @P6 HADD2.F32 R102, -RZ, R70.H1_H1 ;  /* 0x30000046ff666230 */ /* 0x000fe40000004100 */
[C---:B------:R-:W-:Y:S01]  /*5ba0*/  @P2 FMUL.FTZ R137, R207.reuse, R103 ;  /* 0x00000067cf892220 */ /* 0x040fe20000410000 */
[----:B------:R-:W-:Y:S01]  /*5bb0*/  @P2 FMUL.FTZ R203, R207, R204 ;  /* 0x000000cccfcb2220 */ /* 0x000fe20000410000 */
[----:B------:R-:W-:Y:S01]  /*5bc0*/  ISETP.GE.U32.AND P2, PT, R132, RZ, PT ;  /* 0x000000ff8400720c */ /* 0x000fe20003f46070 */
[-CC-:B------:R-:W-:Y:S01]  /*5bd0*/  FFMA.FTZ R103, R197, R145.reuse, R146.reuse ;  /* 0x00000091c5677223 */ /* 0x180fe20000010092 */
[C---:B------:R-:W-:Y:S01]  /*5be0*/  @P6 FMUL.FTZ R206, R205.reuse, R138 ;  /* 0x0000008acdce6220 */ /* 0x040fe20000410000 */
[----:B------:R-:W-:Y:S01]  /*5bf0*/  @P6 FMUL.FTZ R208, R205, R102 ;  /* 0x00000066cdd06220 */ /* 0x000fe20000410000 */
[C---:B------:R-:W-:Y:S01]  /*5c00*/  LOP3.LUT P6, RZ, R133.reuse, 0xff0000, RZ, 0xc0, !PT ;  /* 0x00ff000085ff7812 */ /* 0x040fe200078cc0ff */
[----:B------:R-:W-:Y:S01]  /*5c10*/  FFMA.FTZ R146, R200, R145, R146 ;  /* 0x00000091c8927223 */ /* 0x000fe20000010092 */
[----:B------:R-:W-:Y:S01]  /*5c20*/  ISETP.GE.U32.AND.EX P2, PT, R133, 0x1000000, PT, P2 ;  /* 0x010000008500780c */ /* 0x000fe20003f46120 */
[----:B------:R-:W-:Y:S01]  /*5c30*/  FADD.FTZ R103, R198, -R103 ;  /* 0x80000067c6677221 */ /* 0x000fe20000010000 */
[----:B------:R-:W-:-:S02]  /*5c40*/  HFMA2 R204, -RZ, RZ, 0, 0 ;  /* 0x00000000ffcc7431 */ /* 0x000fc400000001ff */
[----:B------:R-:W-:Y:S01]  /*5c50*/  FADD.FTZ R146, R199, -R146 ;  /* 0x80000092c7927221 */ /* 0x000fe20000010000 */
[----:B------:R-:W-:Y:S01]  /*5c60*/  MOV R207, RZ ;  /* 0x000000ff00cf7202 */ /* 0x000fe20000000f00 */
[----:B------:R-:W-:Y:S01]  /*5c70*/  FFMA.FTZ R102, R149, R103, R94 ;  /* 0x0000006795667223 */ /* 0x000fe2000001005e */
[----:B------:R-:W-:Y:S01]  /*5c80*/  FADD.FTZ R206, R105, R206 ;  /* 0x000000ce69ce7221 */ /* 0x000fe20000010000 */
[----:B------:R-:W-:Y:S01]  /*5c90*/  FFMA.FTZ R103, R149, R146, R95 ;  /* 0x0000009295677223 */ /* 0x000fe2000001005f */
[----:B------:R-:W-:Y:S01]  /*5ca0*/  MOV R146, RZ ;  /* 0x000000ff00927202 */ /* 0x000fe20000000f00 */
[-C--:B------:R-:W-:Y:S02]  /*5cb0*/  FMUL.FTZ R138, R102, R144.reuse ;  /* 0x00000090668a7220 */ /* 0x080fe40000410000 */
[----:B------:R-:W-:Y:S01]  /*5cc0*/  FMUL.FTZ R149, R103, R144 ;  /* 0x0000009067957220 */ /* 0x000fe20000410000 */
[--C-:B------:R-:W-:Y:S02]  /*5cd0*/  @P6 HADD2.F32 R145, -RZ, R139.reuse.H0_H0 ;  /* 0x2000008bff916230 */ /* 0x100fe40000004100 */
[----:B------:R-:W-:Y:S01]  /*5ce0*/  FMUL.FTZ R209, R138, UR16 ;  /* 0x000000108ad17c20 */ /* 0x000fe20008410000 */
[----:B------:R-:W-:-:S02]  /*5cf0*/  @P2 HADD2.F32 R205, -RZ, R139.H1_H1 ;  /* 0x3000008bffcd2230 */ /* 0x000fc40000004100 */
[----:B------:R-:W-:Y:S02]  /*5d00*/  HFMA2 R139, -RZ, RZ, 0, 0 ;  /* 0x00000000ff8b7431 */ /* 0x000fe400000001ff */
[--C-:B------:R-:W-:Y:S02]  /*5d10*/  @P6 HADD2.F32 R144, -RZ, R71.reuse.H0_H0 ;  /* 0x20000047ff906230 */ /* 0x100fe40000004100 */
[----:B------:R-:W-:Y:S01]  /*5d20*/  FMUL.FTZ R149, R149, UR16 ;  /* 0x0000001095957c20 */ /* 0x000fe20008410000 */
[----:B------:R-:W-:Y:S02]  /*5d30*/  @P2 HADD2.F32 R138, -RZ, R71.H1_H1 ;  /* 0x30000047ff8a2230 */ /* 0x000fe40000004100 */
[C---:B------:R-:W-:Y:S01]  /*5d40*/  @P6 FMUL.FTZ R139, R209.reuse, R145 ;  /* 0x00000091d18b6220 */ /* 0x040fe20000410000 */
[----:B------:R-:W-:Y:S02]  /*5d50*/  @P6 FMUL.FTZ R146, R209, R144 ;  /* 0x00000090d1926220 */ /* 0x000fe40000410000 */
[C---:B------:R-:W-:Y:S01]  /*5d60*/  @P2 FMUL.FTZ R207, R149.reuse, R138 ;  /* 0x0000008a95cf2220 */ /* 0x040fe20000410000 */
        /* <DEDUP_REMOVED lines=9> */
.L_x_6996:
        /* <DEDUP_REMOVED lines=24> */
[----:B------:R-:W-:Y:S01]  /*5f80*/  LOP3.LUT P2, RZ, R132, 0xff0000, RZ, 0xc0, !PT ;  /* 0x00ff000084ff7812 */ /* 0x000fe2000784c0ff */
[----:B------:R-:W-:Y:S01]  /*5f90*/  FADD.FTZ R108, R108, R143 ;  /* 0x0000008f6c6c7221 */ /* 0x000fe20000010000 */
[----:B------:R-:W-:Y:S01]  /*5fa0*/  MOV R141, RZ ;  /* 0x000000ff008d7202 */ /* 0x000fe20000000f00 */
[-C--:B------:R-:W-:Y:S01]  /*5fb0*/  @P6 FMUL.FTZ R142, R136, R147.reuse ;  /* 0x00000093888e6220 */ /* 0x080fe20000410000 */
[----:B------:R-:W-:Y:S01]  /*5fc0*/  @P6 FMUL.FTZ R141, R202, R147 ;  /* 0x00000093ca8d6220 */ /* 0x000fe20000410000 */
[----:B------:R-:W-:Y:S01]  /*5fd0*/  FFMA.FTZ R202, R192, R145, R146 ;  /* 0x00000091c0ca7223 */ /* 0x000fe20000010092 */
[----:B------:R-:W-:Y:S01]  /*5fe0*/  LOP3.LUT P6, RZ, R132, 0xff000000, RZ, 0xc0, !PT ;  /* 0xff00000084ff7812 */ /* 0x000fe200078cc0ff */
[----:B------:R-:W-:Y:S01]  /*5ff0*/  FMUL.FTZ R136, R144, R201 ;  /* 0x000000c990887220 */ /* 0x000fe20000410000 */
[----:B------:R-:W-:Y:S02]  /*6000*/  HFMA2 R147, -RZ, RZ, 0, 0 ;  /* 0x00000000ff937431 */ /* 0x000fe400000001ff */
[----:B------:R-:W-:Y:S01]  /*6010*/  FADD.FTZ R204, R191, -R202 ;  /* 0x800000cabfcc7221 */ /* 0x000fe20000010000 */
[----:B------:R-:W-:Y:S01]  /*6020*/  FADD.FTZ R109, R109, R142 ;  /* 0x0000008e6d6d7221 */ /* 0x000fe20000010000 */
[----:B------:R-:W-:Y:S01]  /*6030*/  FMUL.FTZ R203, R136, UR16 ;  /* 0x0000001088cb7c20 */ /* 0x000fe20008410000 */
[----:B------:R-:W-:-:S02]  /*6040*/  @P2 HADD2.F32 R202, -RZ, R137.H0_H0 ;  /* 0x20000089ffca2230 */ /* 0x000fc40000004100 */
[----:B------:R-:W-:Y:S01]  /*6050*/  FFMA.FTZ R201, R149, R204, R91 ;  /* 0x000000cc95c97223 */ /* 0x000fe2000001005b */
[----:B------:R-:W-:-:S03]  /*6060*/  @P2 HADD2.F32 R204, -RZ, R69.H0_H0 ;  /* 0x20000045ffcc2230 */ /* 0x000fc60000004100 */
[----:B------:R-:W-:Y:S01]  /*6070*/  FMUL.FTZ R201, R144, R201 ;  /* 0x000000c990c97220 */ /* 0x000fe20000410000 */
[-C--:B------:R-:W-:Y:S01]  /*6080*/  @P2 FMUL.FTZ R147, R202, R203.reuse ;  /* 0x000000cbca932220 */ /* 0x080fe20000410000 */
[----:B------:R-:W-:Y:S01]  /*6090*/  @P6 HADD2.F32 R206, -RZ, R137.H1_H1 ;  /* 0x30000089ffce6230 */ /* 0x000fe20000004100 */
[----:B------:R-:W-:Y:S01]  /*60a0*/  CS2R R136, SRZ ;  /* 0x0000000000887805 */ /* 0x000fe2000001ff00 */
[----:B------:R-:W-:Y:S02]  /*60b0*/  @P6 HADD2.F32 R208, -RZ, R69.H1_H1 ;  /* 0x30000045ffd06230 */ /* 0x000fe40000004100 */
[----:B------:R-:W-:Y:S01]  /*60c0*/  FMUL.FTZ R201, R201, UR16 ;  /* 0x00000010c9c97c20 */ /* 0x000fe20008410000 */
        /* <DEDUP_REMOVED lines=15> */
[C---:B------:R-:W-:Y:S01]  /*61c0*/  FMUL.FTZ R201, R144.reuse, R201 ;  /* 0x000000c990c97220 */ /* 0x040fe20000410000 */
[----:B------:R-:W-:Y:S01]  /*61d0*/  F2FP.F16.F32.PACK_AB R137, R137, R136 ;  /* 0x000000888989723e */ /* 0x000fe200000000ff */
        /* <DEDUP_REMOVED lines=21> */
[----:B------:R-:W-:Y:S01]  /*6330*/  FADD.FTZ R111, R111, R202 ;  /* 0x000000ca6f6f7221 */ /* 0x000fe20000010000 */
        /* <DEDUP_REMOVED lines=11> */
[----:B------:R-:W-:Y:S01]  /*63f0*/  @P2 HADD2.F32 R209, -RZ, R71.H1_H1 ;  /* 0x30000047ffd12230 */ /* 0x000fe20000004100 */
[----:B------:R-:W-:Y:S01]  /*6400*/  MOV R145, RZ ;  /* 0x000000ff00917202 */ /* 0x000fe20000000f00 */
[-C--:B------:R-:W-:Y:S01]  /*6410*/  @P6 FMUL.FTZ R139, R149, R138.reuse ;  /* 0x0000008a958b6220 */ /* 0x080fe20000410000 */
[----:B------:R-:W-:Y:S02]  /*6420*/  @P6 FMUL.FTZ R145, R201, R138 ;  /* 0x0000008ac9916220 */ /* 0x000fe40000410000 */
[-C--:B------:R-:W-:Y:S01]  /*6430*/  @P2 FMUL.FTZ R208, R209, R144.reuse ;  /* 0x00000090d1d02220 */ /* 0x080fe20000410000 */
[----:B------:R-:W-:Y:S01]  /*6440*/  @P2 FMUL.FTZ R146, R205, R144 ;  /* 0x00000090cd922220 */ /* 0x000fe20000410000 */
[----:B------:R-:W-:Y:S01]  /*6450*/  FADD.FTZ R106, R106, R139 ;  /* 0x0000008b6a6a7221 */ /* 0x000fe20000010000 */
[----:B------:R-:W-:Y:S01]  /*6460*/  FADD.FTZ R144, R104, R203 ;  /* 0x000000cb68907221 */ /* 0x000fe20000010000 */
[----:B------:R-:W-:Y:S01]  /*6470*/  F2FP.F16.F32.PACK_AB R138, R207, R204 ;  /* 0x000000cccf8a723e */ /* 0x000fe200000000ff */
[----:B------:R-:W-:Y:S01]  /*6480*/  FADD.FTZ R107, R107, R146 ;  /* 0x000000926b6b7221 */ /* 0x000fe20000010000 */
[----:B------:R-:W-:-:S02]  /*6490*/  F2FP.F16.F32.PACK_AB R139, R208, R145 ;  /* 0x00000091d08b723e */ /* 0x000fc400000000ff */
[----:B------:R-:W-:Y:S01]  /*64a0*/  F2FP.F16.F32.PACK_AB R136, R141, R140 ;  /* 0x0000008c8d88723e */ /* 0x000fe200000000ff */
[----:B------:R-:W-:Y:S06]  /*64b0*/  BRA `(.L_x_6997) ;  /* 0x0000000c00647947 */ /* 0x000fec0003800000 */
.L_x_6995:
        /* <DEDUP_REMOVED lines=22> */
[----:B------:R-:W-:-:S03]  /*6620*/  @P6 HADD2.F32 R136, -RZ, R136.H1_H1 ;  /* 0x30000088ff886230 */ /* 0x000fc60000004100 */
[-C--:B------:R-:W-:Y:S01]  /*6630*/  @P2 FMUL.FTZ R143, R98, R97.reuse ;  /* 0x00000061628f2220 */ /* 0x080fe20000410000 */
[----:B------:R-:W-:Y:S01]  /*6640*/  @P2 FMUL.FTZ R140, R100, R97 ;  /* 0x00000061648c2220 */ /* 0x000fe20000410000 */
[----:B------:R-:W-:Y:S01]  /*6650*/  FMUL.FTZ R97, R149, R102 ;  /* 0x0000006695617220 */ /* 0x000fe20000410000 */
[----:B------:R-:W-:Y:S01]  /*6660*/  LOP3.LUT P2, RZ, R132, 0xff0000, RZ, 0xc0, !PT ;  /* 0x00ff000084ff7812 */ /* 0x000fe2000784c0ff */
[----:B------:R-:W-:Y:S01]  /*6670*/  FADD.FTZ R102, R190, -R99 ;  /* 0x80000063be667221 */ /* 0x000fe20000010000 */
[----:B------:R-:W-:Y:S02]  /*6680*/  @P6 HADD2.F32 R100, -RZ, R68.H1_H1 ;  /* 0x30000044ff646230 */ /* 0x000fe40000004100 */
        /* <DEDUP_REMOVED lines=59> */
[----:B------:R-:W-:Y:S01]  /*6a40*/  FADD.FTZ R206, R105, R206 ;  /* 0x000000ce69ce7221 */ /* 0x000fe20000010000 */
[----:B------:R-:W-:Y:S01]  /*6a50*/  FMUL.FTZ R103, R149, R146 ;  /* 0x0000009295677220 */ /* 0x000fe20000410000 */
[----:B------:R-:W-:-:S02]  /*6a60*/  HFMA2 R146, -RZ, RZ, 0, 0 ;  /* 0x00000000ff927431 */ /* 0x000fc400000001ff */
[-C--:B------:R-:W-:Y:S01]  /*6a70*/  FMUL.FTZ R138, R102, R144.reuse ;  /* 0x00000090668a7220 */ /* 0x080fe20000410000 */
[----:B------:R-:W-:Y:S01]  /*6a80*/  FMUL.FTZ R144, R103, R144 ;  /* 0x0000009067907220 */ /* 0x000fe20000410000 */
[--C-:B------:R-:W-:Y:S02]  /*6a90*/  @P6 HADD2.F32 R205, -RZ, R139.reuse.H0_H0 ;  /* 0x2000008bffcd6230 */ /* 0x100fe40000004100 */
[----:B------:R-:W-:Y:S01]  /*6aa0*/  FMUL.FTZ R138, R138, UR16 ;  /* 0x000000108a8a7c20 */ /* 0x000fe20008410000 */
[----:B------:R-:W-:Y:S02]  /*6ab0*/  @P2 HADD2.F32 R207, -RZ, R139.H1_H1 ;  /* 0x3000008bffcf2230 */ /* 0x000fe40000004100 */
[----:B------:R-:W-:Y:S02]  /*6ac0*/  HFMA2 R139, -RZ, RZ, 0, 0 ;  /* 0x00000000ff8b7431 */ /* 0x000fe400000001ff */
[--C-:B------:R-:W-:Y:S02]  /*6ad0*/  @P6 HADD2.F32 R149, -RZ, R71.reuse.H0_H0 ;  /* 0x20000047ff956230 */ /* 0x100fe40000004100 */
[----:B------:R-:W-:Y:S01]  /*6ae0*/  FMUL.FTZ R144, R144, UR16 ;  /* 0x0000001090907c20 */ /* 0x000fe20008410000 */
[----:B------:R-:W-:-:S02]  /*6af0*/  @P2 HADD2.F32 R209, -RZ, R71.H1_H1 ;  /* 0x30000047ffd12230 */ /* 0x000fc40000004100 */
        /* <DEDUP_REMOVED lines=8> */
[----:B------:R-:W-:Y:S01]  /*6b80*/  F2FP.F16.F32.PACK_AB R139, R208, R145 ;  /* 0x00000091d08b723e */ /* 0x000fe200000000ff */
[----:B------:R-:W-:Y:S06]  /*6b90*/  BRA `(.L_x_6997) ;  /* 0x0000000400ac7947 */ /* 0x000fec0003800000 */
.L_x_6998:
        /* <DEDUP_REMOVED lines=37> */
[----:B------:R-:W-:Y:S01]  /*6df0*/  FMUL.FTZ R201, R149, R204 ;  /* 0x000000cc95c97220 */ /* 0x000fe20000410000 */
        /* <DEDUP_REMOVED lines=44> */
[----:B------:R-:W-:Y:S01]  /*70c0*/  FMUL.FTZ R145, R149, R138 ;  /* 0x0000008a95917220 */ /* 0x000fe20000410000 */
[----:B------:R-:W-:Y:S01]  /*70d0*/  FADD.FTZ R111, R111, R202 ;  /* 0x000000ca6f6f7221 */ /* 0x000fe20000010000 */
[----:B------:R-:W-:Y:S01]  /*70e0*/  FMUL.FTZ R201, R149, R146 ;  /* 0x0000009295c97220 */ /* 0x000fe20000410000 */
[----:B------:R-:W-:-:S02]  /*70f0*/  HFMA2 R146, -RZ, RZ, 0, 0 ;  /* 0x00000000ff927431 */ /* 0x000fc400000001ff */
[C---:B------:R-:W-:Y:S01]  /*7100*/  FMUL.FTZ R138, R144.reuse, R145 ;  /* 0x00000091908a7220 */ /* 0x040fe20000410000 */
[----:B------:R-:W-:Y:S01]  /*7110*/  MOV R145, RZ ;  /* 0x000000ff00917202 */ /* 0x000fe20000000f00 */
        /* <DEDUP_REMOVED lines=9> */
[----:B------:R-:W-:Y:S01]  /*71b0*/  F2FP.F16.F32.PACK_AB R136, R141, R140 ;  /* 0x0000008c8d88723e */ /* 0x000fe200000000ff */
[-C--:B------:R-:W-:Y:S01]  /*71c0*/  @P6 FMUL.FTZ R139, R149, R138.reuse ;  /* 0x0000008a958b6220 */ /* 0x080fe20000410000 */
[----:B------:R-:W-:Y:S01]  /*71d0*/  @P6 FMUL.FTZ R145, R201, R138 ;  /* 0x0000008ac9916220 */ /* 0x000fe20000410000 */
[-C--:B------:R-:W-:Y:S01]  /*71e0*/  @P2 FMUL.FTZ R208, R209, R144.reuse ;  /* 0x00000090d1d02220 */ /* 0x080fe20000410000 */
[----:B------:R-:W-:Y:S01]  /*71f0*/  @P2 FMUL.FTZ R146, R205, R144 ;  /* 0x00000090cd922220 */ /* 0x000fe20000410000 */
[----:B------:R-:W-:Y:S01]  /*7200*/  FADD.FTZ R106, R106, R139 ;  /* 0x0000008b6a6a7221 */ /* 0x000fe20000010000 */
[----:B------:R-:W-:Y:S01]  /*7210*/  FADD.FTZ R144, R104, R203 ;  /* 0x000000cb68907221 */ /* 0x000fe20000010000 */
[----:B------:R-:W-:Y:S01]  /*7220*/  F2FP.F16.F32.PACK_AB R138, R207, R204 ;  /* 0x000000cccf8a723e */ /* 0x000fe200000000ff */
[----:B------:R-:W-:Y:S01]  /*7230*/  FADD.FTZ R107, R107, R146 ;  /* 0x000000926b6b7221 */ /* 0x000fe20000010000 */
[----:B------:R-:W-:-:S07]  /*7240*/  F2FP.F16.F32.PACK_AB R139, R208, R145 ;  /* 0x00000091d08b723e */ /* 0x000fce00000000ff */
.L_x_6997:
        /* <DEDUP_REMOVED lines=9> */
.L_x_6994:
[----:B------:R-:W-:Y:S05]  /*72e0*/  BSYNC.RECONVERGENT B0 ;  /* 0x0000000000007941 */ /* 0x000fea0003800200 */
.L_x_6993:
[----:B0-23--:R-:W0:Y:S01]  /*72f0*/  LDC.64 R136, c[0x0][0x380] ;  /* 0x0000e000ff887b82 */ /* 0x00de220000000a00 */
[----:B------:R-:W-:Y:S01]  /*7300*/  UPLOP3.LUT UP1, UPT, UPT, UPT, UP1, 0x40, 0x4 ;  /* 0x000000000004789c */ /* 0x000fe20003f2e810 */
[----:B0-----:R-:W-:-:S04]  /*7310*/  IADD3 R2, PT, PT, R2, R136, RZ ;  /* 0x0000008802027210 */ /* 0x001fc80007ffe0ff */
[----:B------:R-:W-:-:S13]  /*7320*/  ISETP.GE.AND P1, PT, R2, R137, PT ;  /* 0x000000890200720c */ /* 0x000fda0003f26270 */
[----:B------:R-:W-:Y:S05]  /*7330*/  @!P1 BRA `(.L_x_6999) ;  /* 0xffffff94000c9947 */ /* 0x000fea000383ffff */
.L_x_6972:
        /* <DEDUP_REMOVED lines=17> */
.L_x_7001:
[----:B------:R-:W-:Y:S05]  /*7450*/  BSYNC.RECONVERGENT B0 ;  /* 0x0000000000007941 */ /* 0x000fea0003800200 */
.L_x_7000:
        /* <DEDUP_REMOVED lines=15> */
.L_x_7003:
[----:B------:R-:W-:Y:S05]  /*7550*/  BSYNC.RECONVERGENT B0 ;  /* 0x0000000000007941 */ /* 0x000fea0003800200 */
.L_x_7002:
        /* <DEDUP_REMOVED lines=14> */
.L_x_7004:
        /* <DEDUP_REMOVED lines=12> */
.L_x_10788:


//--------------------- .text._ZN10layer_norm13ln_bwd_kernelINS_13Kernel_traitsI6__halfS2_fS2_fjLj3072ELj1ELj1ELj4ELj16ENS_18Kernel_traits_baseILj3072ES2_S2_fS2_fjLj128EEEEELb1ELb1ELb0ELb1EEEvNS_9BwdParamsE --------------------------
	.section	.text._ZN10layer_norm13ln_bwd_kernelINS_13Kernel_traitsI6__halfS2_fS2_fjLj3072ELj1ELj1ELj4ELj16ENS_18Kernel_traits_baseILj3072ES2_S2_fS2_fjLj128EEEEELb1ELb1ELb0ELb1EEEvNS_9BwdParamsE,"ax",@progbits
	.align	128
        .global         _ZN10layer_norm13ln_bwd_kernelINS_13Kernel_traitsI6__halfS2_fS2_fjLj3072ELj1ELj1ELj4ELj16ENS_18Kernel_traits_baseILj3072ES2_S2_fS2_fjLj128EEEEELb1ELb1ELb0ELb1EEEvNS_9BwdParamsE
        .type           _ZN10layer_norm13ln_bwd_kernelINS_13Kernel_traitsI6__halfS2_fS2_fjLj3072ELj1ELj1ELj4ELj16ENS_18Kernel_traits_baseILj3072ES2_S2_fS2_fjLj128EEEEELb1ELb1ELb0ELb1EEEvNS_9BwdParamsE,@function
        .size           _ZN10layer_norm13ln_bwd_kernelINS_13Kernel_traitsI6__halfS2_fS2_fjLj3072ELj1ELj1ELj4ELj16ENS_18Kernel_traits_baseILj3072ES2_S2_fS2_fjLj128EEEEELb1ELb1ELb0ELb1EEEvNS_9BwdParamsE,(.L_x_10789 - _ZN10layer_norm13ln_bwd_kernelINS_13Kernel_traitsI6__halfS2_fS2_fjLj3072ELj1ELj1ELj4ELj16ENS_18Kernel_traits_baseILj3072ES2_S2_fS2_fjLj128EEEEELb1ELb1ELb0ELb1EEEvNS_9BwdParamsE)
        .other          _ZN10layer_norm13ln_bwd_kernelINS_13Kernel_traitsI6__halfS2_fS2_fjLj3072ELj1ELj1ELj4ELj16ENS_18Kernel_traits_baseILj3072ES2_S2_fS2_fjLj128EEEEELb1ELb1ELb0ELb1EEEvNS_9BwdParamsE,@"STO_CUDA_ENTRY STV_DEFAULT"
_ZN10layer_norm13ln_bwd_kernelINS_13Kernel_traitsI6__halfS2_fS2_fjLj3072ELj1ELj1ELj4ELj16ENS_18Kernel_traits_baseILj3072ES2_S2_fS2_fjLj128EEEEELb1ELb1ELb0ELb1EEEvNS_9BwdParamsE:
.text._ZN10layer_norm13ln_bwd_kernelINS_13Kernel_traitsI6__halfS2_fS2_fjLj3072ELj1ELj1ELj4ELj16ENS_18Kernel_traits_baseILj3072ES2_S2_fS2_fjLj128EEEEELb1ELb1ELb0ELb1EEEvNS_9BwdParamsE:
        /* <DEDUP_REMOVED lines=60> */
[----:B------:R-:W-:Y:S02]  /*03c0*/  CS2R R128, SRZ ;  /* 0x0000000000807805 */ /* 0x000fe4000001ff00 */
[----:B------:R-:W-:Y:S01]  /*03d0*/  CS2R R130, SRZ ;  /* 0x0000000000827805 */ /* 0x000fe2000001ff00 */
[----:B------:R-:W4:Y:S01]  /*03e0*/  LDG.E.128 R12, desc[UR8][R4.64+0x800] ;  /* 0x00080008040c7981 */ /* 0x000f22000c1e1d00 */
[----:B------:R-:W-:-:S02]  /*03f0*/  CS2R R132, SRZ ;  /* 0x0000000000847805 */ /* 0x000fc4000001ff00 */
[----:B------:R-:W-:Y:S02]  /*0400*/  CS2R R140, SRZ ;  /* 0x00000000008c7805 */ /* 0x000fe4000001ff00 */
        /* <DEDUP_REMOVED lines=12> */
[----:B0-----:R-:W-:Y:S02]  /*04d0*/  CS2R R4, SRZ ;  /* 0x0000000000047805 */ /* 0x001fe4000001ff00 */
        /* <DEDUP_REMOVED lines=9> */
[----:B------:R-:W-:Y:S01]  /*0570*/  MOV R157, RZ ;  /* 0x000000ff009d7202 */ /* 0x000fe20000000f00 */
[----:B------:R-:W1:Y:S01]  /*0580*/  LDCU.U8 UR10, c[0x0][0x410] ;  /* 0x00008200ff0a77ac */ /* 0x000e620008000000 */
[----:B------:R-:W-:-:S02]  /*0590*/  MOV R155, UR7 ;  /* 0x00000007009b7c02 */ /* 0x000fc40008000f00 */
[----:B0-----:R-:W-:Y:S01]  /*05a0*/  CS2R R6, SRZ ;  /* 0x0000000000067805 */ /* 0x001fe2000001ff00 */
[----:B------:R-:W0:Y:S01]  /*05b0*/  LDCU UR6, c[0x0][0x408] ;  /* 0x00008100ff0677ac */ /* 0x000e220008000800 */
[----:B------:R-:W2:Y:S01]  /*05c0*/  LDCU UR11, c[0x0][0x388] ;  /* 0x00007100ff0b77ac */ /* 0x000ea20008000800 */
[----:B------:R-:W3:Y:S01]  /*05d0*/  LDCU UR14, c[0x0][0x400] ;  /* 0x00008000ff0e77ac */ /* 0x000ee20008000800 */
[----:B------:R-:W0:Y:S01]  /*05e0*/  LDCU.64 UR4, c[0x0][0x478] ;  /* 0x00008f00ff0477ac */ /* 0x000e220008000a00 */
        /* <DEDUP_REMOVED lines=31> */
.L_x_7018:
        /* <DEDUP_REMOVED lines=8> */
[----:B0-----:R-:W-:Y:S01]  /*0860*/  IMAD.WIDE R106, R155, 0x4, R88 ;  /* 0x000000049b6a7825 */ /* 0x001fe200078e0258 */
[----:B------:R-:W-:-:S04]  /*0870*/  IADD3 R185, PT, PT, R187, 0x80, RZ ;  /* 0x00000080bbb97810 */ /* 0x000fc80007ffe0ff */
[----:B------:R-:W4:Y:S01]  /*0880*/  LDG.E R0, desc[UR8][R106.64] ;  /* 0x000000086a007981 */ /* 0x000f22000c1e1900 */
[----:B-1----:R-:W-:-:S06]  /*0890*/  IMAD.WIDE.U32 R92, R187, 0x10, R120 ;  /* 0x00000010bb5c7825 */ /* 0x002fcc00078e0078 */
[----:B------:R-:W4:Y:S01]  /*08a0*/  LDG.E.128 R92, desc[UR8][R92.64] ;  /* 0x000000085c5c7981 */ /* 0x000f22000c1e1d00 */
[----:B--2---:R-:W-:-:S05]  /*08b0*/  IMAD.WIDE.U32 R122, R187, 0x20, R188 ;  /* 0x00000020bb7a7825 */ /* 0x004fca00078e00bc */
[----:B------:R-:W2:Y:S01]  /*08c0*/  LDG.E.128 R88, desc[UR8][R122.64] ;  /* 0x000000087a587981 */ /* 0x000ea2000c1e1d00 */
[----:B---3--:R-:W-:-:S03]  /*08d0*/  IMAD.WIDE R182, R155, 0x4, R182 ;  /* 0x000000049bb67825 */ /* 0x008fc600078e02b6 */
[----:B------:R-:W3:Y:S01]  /*08e0*/  LDG.E.128 R96, desc[UR8][R122.64+0x10] ;  /* 0x000010087a607981 */ /* 0x000ee2000c1e1d00 */
[----:B------:R-:W-:-:S03]  /*08f0*/  IMAD.WIDE.U32 R190, R185, 0x20, R188 ;  /* 0x00000020b9be7825 */ /* 0x000fc600078e00bc */
[----:B------:R-:W3:Y:S04]  /*0900*/  LDG.E R183, desc[UR8][R182.64] ;  /* 0x00000008b6b77981 */ /* 0x000ee8000c1e1900 */
[----:B------:R-:W3:Y:S01]  /*0910*/  LDG.E.128 R100, desc[UR8][R190.64] ;  /* 0x00000008be647981 */ /* 0x000ee2000c1e1d00 */
[--C-:B------:R-:W-:Y:S01]  /*0920*/  IMAD.WIDE.U32 R104, R185, 0x10, R120.reuse ;  /* 0x00000010b9687825 */ /* 0x100fe200078e0078 */
[----:B------:R-:W-:Y:S02]  /*0930*/  IADD3 R154, PT, PT, R187, 0x100, RZ ;  /* 0x00000100bb9a7810 */ /* 0x000fe40007ffe0ff */
[----:B------:R0:W3:Y:S04]  /*0940*/  LDG.E.128 R108, desc[UR8][R190.64+0x10] ;  /* 0x00001008be6c7981 */ /* 0x0000e8000c1e1d00 */
[----:B------:R-:W3:Y:S01]  /*0950*/  LDG.E.128 R104, desc[UR8][R104.64] ;  /* 0x0000000868687981 */ /* 0x000ee2000c1e1d00 */
[----:B------:R-:W-:-:S06]  /*0960*/  IMAD.WIDE.U32 R120, R154, 0x10, R120 ;  /* 0x000000109a787825 */ /* 0x000fcc00078e0078 */
[----:B------:R-:W3:Y:S01]  /*0970*/  LDG.E.128 R120, desc[UR8][R120.64] ;  /* 0x0000000878787981 */ /* 0x000ee2000c1e1d00 */
[----:B------:R-:W-:-:S05]  /*0980*/  IMAD.WIDE.U32 R188, R154, 0x20, R188 ;  /* 0x000000209abc7825 */ /* 0x000fca00078e00bc */
[----:B------:R-:W3:Y:S04]  /*0990*/  LDG.E.128 R112, desc[UR8][R188.64] ;  /* 0x00000008bc707981 */ /* 0x000ee8000c1e1d00 */
[----:B------:R1:W3:Y:S01]  /*09a0*/  LDG.E.128 R116, desc[UR8][R188.64+0x10] ;  /* 0x00001008bc747981 */ /* 0x0002e2000c1e1d00 */
[----:B------:R-:W-:Y:S02]  /*09b0*/  ISETP.NE.AND P5, PT, RZ, UR10, PT ;  /* 0x0000000aff007c0c */ /* 0x000fe4000bfa5270 */
[----:B------:R-:W-:Y:S02]  /*09c0*/  LOP3.LUT P3, RZ, R2, 0x1f, RZ, 0xc0, !PT ;  /* 0x0000001f02ff7812 */ /* 0x000fe4000786c0ff */
[----:B------:R-:W-:Y:S02]  /*09d0*/  PLOP3.LUT P0, PT, PT, PT, PT, 0x80, 0x8 ;  /* 0x000000000008781c */ /* 0x000fe40003f0f070 */
[----:B------:R-:W-:-:S09]  /*09e0*/  ISETP.NE.U32.AND P2, PT, RZ, UR12, PT ;  /* 0x0000000cff007c0c */ /* 0x000fd2000bf45070 */
[----:B------:R-:W-:Y:S02]  /*09f0*/  @!P3 PLOP3.LUT P0, PT, P4, PT, PT, 0x80, 0x8 ;  /* 0x000000000008b81c */ /* 0x000fe4000270f070 */
[----:B------:R-:W-:Y:S02]  /*0a00*/  ISETP.NE.AND.EX P2, PT, RZ, UR13, PT, P2 ;  /* 0x0000000dff007c0c */ /* 0x000fe4000bf45320 */
[----:B----4-:R-:W-:Y:S01]  /*0a10*/  FSEL R194, R0, RZ, !P5 ;  /* 0x000000ff00c27208 */ /* 0x010fe20006800000 */
[--C-:B------:R-:W-:Y:S02]  /*0a20*/  HADD2.F32 R186, -RZ, R92.reuse.H0_H0 ;  /* 0x2000005cffba7230 */ /* 0x100fe40000004100 */
[----:B------:R-:W-:Y:S02]  /*0a30*/  HADD2.F32 R195, -RZ, R92.H1_H1 ;  /* 0x3000005cffc37230 */ /* 0x000fe40000004100 */
[C---:B--2---:R-:W-:Y:S01]  /*0a40*/  FADD.FTZ R0, -R194.reuse, R88 ;  /* 0x00000058c2007221 */ /* 0x044fe20000010100 */
[----:B------:R-:W-:Y:S01]  /*0a50*/  FMUL.FTZ R221, R181, R186 ;  /* 0x000000bab5dd7220 */ /* 0x000fe20000410000 */
[----:B------:R-:W-:Y:S01]  /*0a60*/  FADD.FTZ R198, -R194, R89 ;  /* 0x00000059c2c67221 */ /* 0x000fe20000010100 */
[----:B------:R-:W-:-:S02]  /*0a70*/  HADD2.F32 R92, -RZ, R93.H0_H0 ;  /* 0x2000005dff5c7230 */ /* 0x000fc40000004100 */
[----:B------:R-:W-:Y:S01]  /*0a80*/  FMUL.FTZ R224, R180, R195 ;  /* 0x000000c3b4e07220 */ /* 0x000fe20000410000 */
[----:B------:R-:W-:Y:S01]  /*0a90*/  FADD.FTZ R89, RZ, R221 ;  /* 0x000000ddff597221 */ /* 0x000fe20000010000 */
[C---:B---3--:R-:W-:Y:S01]  /*0aa0*/  FMUL.FTZ R0, R183.reuse, R0 ;  /* 0x00000000b7007220 */ /* 0x048fe20000410000 */
[C---:B------:R-:W-:Y:S01]  /*0ab0*/  FADD.FTZ R202, -R194.reuse, R90 ;  /* 0x0000005ac2ca7221 */ /* 0x040fe20000010100 */
[----:B------:R-:W-:Y:S01]  /*0ac0*/  FMUL.FTZ R225, R183, R198 ;  /* 0x000000c6b7e17220 */ /* 0x000fe20000410000 */
[----:B------:R-:W-:Y:S01]  /*0ad0*/  FADD.FTZ R240, -R194, R100 ;  /* 0x00000064c2f07221 */ /* 0x000fe20000010100 */
[----:B------:R-:W-:Y:S01]  /*0ae0*/  FFMA.FTZ R100, R0, R221, RZ ;  /* 0x000000dd00647223 */ /* 0x000fe200000100ff */
[----:B0-----:R-:W-:Y:S02]  /*0af0*/  HADD2.F32 R191, -RZ, R93.H1_H1 ;  /* 0x3000005dffbf7230 */ /* 0x001fe40000004100 */
        /* <DEDUP_REMOVED lines=8> */
[C---:B------:R-:W-:Y:S01]  /*0b80*/  FADD.FTZ R208, -R194.reuse, R96 ;  /* 0x00000060c2d07221 */ /* 0x040fe20000010100 */
        /* <DEDUP_REMOVED lines=10> */
[--C-:B------:R-:W-:Y:S02]  /*0c30*/  HADD2.F32 R197, -RZ, R104.reuse.H0_H0 ;  /* 0x20000068ffc57230 */ /* 0x100fe40000004100 */
[----:B-1----:R-:W-:Y:S02]  /*0c40*/  HADD2.F32 R188, -RZ, R104.H1_H1 ;  /* 0x30000068ffbc7230 */ /* 0x002fe40000004100 */
        /* <DEDUP_REMOVED lines=18> */
[----:B------:R-:W-:Y:S01]  /*0d70*/  FADD.FTZ R200, -R194, R101 ;  /* 0x00000065c2c87221 */ /* 0x000fe20000010100 */
[----:B------:R-:W-:Y:S01]  /*0d80*/  FMUL.FTZ R205, R183, R240 ;  /* 0x000000f0b7cd7220 */ /* 0x000fe20000410000 */
[----:B------:R-:W-:Y:S01]  /*0d90*/  FFMA.FTZ R100, R239, R234, R100 ;  /* 0x000000eaef647223 */ /* 0x000fe20000010064 */
[--C-:B------:R-:W-:Y:S02]  /*0da0*/  HADD2.F32 R199, -RZ, R105.reuse.H0_H0 ;  /* 0x20000069ffc77230 */ /* 0x100fe40000004100 */
[----:B------:R-:W-:Y:S01]  /*0db0*/  FMUL.FTZ R198, R172, R188 ;  /* 0x000000bcacc67220 */ /* 0x000fe20000410000 */
        /* <DEDUP_REMOVED lines=35> */
[----:B------:R-:W-:Y:S01]  /*0ff0*/  FADD.FTZ R98, -R194, R112 ;  /* 0x00000070c2627221 */ /* 0x000fe20000010100 */
[----:B------:R-:W-:Y:S01]  /*1000*/  FMUL.FTZ R213, R166, R196 ;  /* 0x000000c4a6d57220 */ /* 0x000fe20000410000 */
[----:B------:R-:W-:Y:S01]  /*1010*/  FADD.FTZ R102, R91, R210 ;  /* 0x000000d25b667221 */ /* 0x000fe20000010000 */
[----:B------:R-:W-:Y:S01]  /*1020*/  FMUL.FTZ R214, R183, R214 ;  /* 0x000000d6b7d67220 */ /* 0x000fe20000410000 */
[----:B------:R-:W-:Y:S01]  /*1030*/  FFMA.FTZ R89, R215, R210, R100 ;  /* 0x000000d2d7597223 */ /* 0x000fe20000010064 */
[----:B------:R-:W-:-:S02]  /*1040*/  HADD2.F32 R217, -RZ, R120.H1_H1 ;  /* 0x30000078ffd97230 */ /* 0x000fc40000004100 */
[----:B------:R-:W-:Y:S01]  /*1050*/  FMUL.FTZ R108, R165, R216 ;  /* 0x000000d8a56c7220 */ /* 0x000fe20000410000 */
[----:B------:R-:W-:Y:S01]  /*1060*/  FADD.FTZ R91, R102, R213 ;  /* 0x000000d5665b7221 */ /* 0x000fe20000010000 */
[----:B------:R-:W-:Y:S01]  /*1070*/  FMUL.FTZ R109, R183, R98 ;  /* 0x00000062b76d7220 */ /* 0x000fe20000410000 */
[----:B------:R-:W-:Y:S01]  /*1080*/  FADD.FTZ R112, -R194, R113 ;  /* 0x00000071c2707221 */ /* 0x000fe20000010100 */
        /* <DEDUP_REMOVED lines=11> */
[C---:B------:R-:W-:Y:S01]  /*1140*/  FMUL.FTZ R113, R183.reuse, R114 ;  /* 0x00000072b7717220 */ /* 0x040fe20000410000 */
[----:B------:R-:W-:Y:S01]  /*1150*/  FFMA.FTZ R100, R112, R110, R91 ;  /* 0x0000006e70647223 */ /* 0x000fe2000001005b */
[--C-:B------:R-:W-:Y:S02]  /*1160*/  HADD2.F32 R219, -RZ, R122.reuse.H0_H0 ;  /* 0x2000007affdb7230 */ /* 0x100fe40000004100 */
[----:B------:R-:W-:Y:S01]  /*1170*/  FADD.FTZ R94, -R194, R116 ;  /* 0x00000074c25e7221 */ /* 0x000fe20000010100 */
[----:B------:R-:W-:Y:S01]  /*1180*/  FMUL.FTZ R114, R162, R220 ;  /* 0x000000dca2727220 */ /* 0x000fe20000410000 */
[----:B------:R-:W-:Y:S01]  /*1190*/  FADD.FTZ R89, R98, R111 ;  /* 0x0000006f62597221 */ /* 0x000fe20000010000 */
[----:B------:R-:W-:Y:S01]  /*11a0*/  FMUL.FTZ R116, R183, R96 ;  /* 0x00000060b7747220 */ /* 0x000fe20000410000 */
[----:B------:R-:W-:Y:S01]  /*11b0*/  FFMA.FTZ R91, R113, R111, R100 ;  /* 0x0000006f715b7223 */ /* 0x000fe20000010064 */
[----:B------:R-:W-:Y:S01]  /*11c0*/  FADD.FTZ R90, -R194, R117 ;  /* 0x00000075c25a7221 */ /* 0x000fe20000010100 */
[----:B------:R-:W-:-:S02]  /*11d0*/  HADD2.F32 R223, -RZ, R122.H1_H1 ;  /* 0x3000007affdf7230 */ /* 0x000fc40000004100 */
[----:B------:R-:W-:Y:S01]  /*11e0*/  FMUL.FTZ R115, R161, R219 ;  /* 0x000000dba1737220 */ /* 0x000fe20000410000 */
[----:B------:R-:W-:Y:S01]  /*11f0*/  FADD.FTZ R96, R89, R114 ;  /* 0x0000007259607221 */ /* 0x000fe20000010000 */
[C---:B------:R-:W-:Y:S01]  /*1200*/  FMUL.FTZ R117, R183.reuse, R94 ;  /* 0x0000005eb7757220 */ /* 0x040fe20000410000 */
[----:B------:R-:W-:Y:S01]  /*1210*/  FFMA.FTZ R94, R116, R114, R91 ;  /* 0x00000072745e7223 */ /* 0x000fe2000001005b */
[----:B------:R-:W-:Y:S01]  /*1220*/  FADD.FTZ R88, -R194, R118 ;  /* 0x00000076c2587221 */ /* 0x000fe20000010100 */
[----:B------:R-:W-:Y:S01]  /*1230*/  FMUL.FTZ R118, R160, R223 ;  /* 0x000000dfa0767220 */ /* 0x000fe20000410000 */
[----:B------:R-:W-:Y:S01]  /*1240*/  FADD.FTZ R89, R96, R115 ;  /* 0x0000007360597221 */ /* 0x000fe20000010000 */
[----:B------:R-:W-:Y:S01]  /*1250*/  FMUL.FTZ R120, R183, R90 ;  /* 0x0000005ab7787220 */ /* 0x000fe20000410000 */
[----:B------:R-:W-:Y:S01]  /*1260*/  FFMA.FTZ R91, R117, R115, R94 ;  /* 0x00000073755b7223 */ /* 0x000fe2000001005e */
[----:B------:R-:W-:Y:S01]  /*1270*/  FADD.FTZ R194, -R194, R119 ;  /* 0x00000077c2c27221 */ /* 0x000fe20000010100 */
[----:B------:R-:W-:Y:S01]  /*1280*/  FMUL.FTZ R119, R159, R222 ;  /* 0x000000de9f777220 */ /* 0x000fe20000410000 */
[----:B------:R-:W-:Y:S01]  /*1290*/  FADD.FTZ R90, R89, R118 ;  /* 0x00000076595a7221 */ /* 0x000fe20000010000 */
[C---:B------:R-:W-:Y:S01]  /*12a0*/  FMUL.FTZ R121, R183.reuse, R88 ;  /* 0x00000058b7797220 */ /* 0x040fe20000410000 */
[----:B------:R-:W-:Y:S01]  /*12b0*/  FFMA.FTZ R88, R120, R118, R91 ;  /* 0x0000007678587223 */ /* 0x000fe2000001005b */
[----:B------:R-:W-:Y:S01]  /*12c0*/  FMUL.FTZ R122, R158, R241 ;  /* 0x000000f19e7a7220 */ /* 0x000fe20000410000 */
[----:B------:R-:W-:Y:S01]  /*12d0*/  FADD.FTZ R89, R90, R119 ;  /* 0x000000775a597221 */ /* 0x000fe20000010000 */
[----:B------:R-:W-:Y:S01]  /*12e0*/  FMUL.FTZ R194, R183, R194 ;  /* 0x000000c2b7c27220 */ /* 0x000fe20000410000 */
[----:B------:R-:W-:-:S02]  /*12f0*/  FFMA.FTZ R91, R121, R119, R88 ;  /* 0x00000077795b7223 */ /* 0x000fc40000010058 */
[----:B------:R-:W-:Y:S02]  /*1300*/  FADD.FTZ R89, R89, R122 ;  /* 0x0000007a59597221 */ /* 0x000fe40000010000 */
        /* <DEDUP_REMOVED lines=17> */
[----:B--2---:R-:W-:Y:S02]  /*1420*/  LEA R93, R98, R93, 0x18 ;  /* 0x0000005d625d7211 */ /* 0x004fe400078ec0ff */
[----:B------:R-:W2:Y:S02]  /*1430*/  @P1 LDC.64 R98, c[0x0][0x3e0] ;  /* 0x0000f800ff621b82 */ /* 0x000ea40000000a00 */
[----:B------:R-:W-:-:S04]  /*1440*/  IADD3 R238, PT, PT, R93, 0x3020, RZ ;  /* 0x000030205dee7810 */ /* 0x000fc80007ffe0ff */
[----:B------:R-:W-:Y:S01]  /*1450*/  @!P3 MOV R100, R238 ;  /* 0x000000ee0064b202 */ /* 0x000fe20000000f00 */
[----:B0-----:R-:W-:Y:S01]  /*1460*/  FADD.FTZ R89, R94, R89 ;  /* 0x000000595e597221 */ /* 0x001fe20000010000 */
[----:B-1----:R-:W-:-:S04]  /*1470*/  FADD.FTZ R102, R96, R91 ;  /* 0x0000005b60667221 */ /* 0x002fc80000010000 */
[----:B------:R-:W0:Y:S01]  /*1480*/  SHFL.DOWN PT, R88, R89, 0x1, 0x1f ;  /* 0x08201f0059587f89 */ /* 0x000e2200000e0000 */
[----:B------:R-:W-:Y:S01]  /*1490*/  @!P0 IADD3 R100, PT, PT, R93, 0x3000, RZ ;  /* 0x000030005d648810 */ /* 0x000fe20007ffe0ff */
[----:B------:R-:W1:Y:S02]  /*14a0*/  @P2 LDC.64 R96, c[0x0][0x438] ;  /* 0x00010e00ff602b82 */ /* 0x000e640000000a00 */
[----:B------:R-:W3:Y:S01]  /*14b0*/  SHFL.DOWN PT, R103, R102, 0x1, 0x1f ;  /* 0x08201f0066677f89 */ /* 0x000ee200000e0000 */
[----:B------:R-:W-:-:S05]  /*14c0*/  @!P3 MOV R105, R100 ;  /* 0x000000640069b202 */ /* 0x000fca0000000f00 */
[----:B------:R-:W4:Y:S08]  /*14d0*/  LDC.64 R100, c[0x0][0x3b0] ;  /* 0x0000ec00ff647b82 */ /* 0x000f300000000a00 */
[----:B------:R-:W1:Y:S08]  /*14e0*/  @P2 LDC.64 R90, c[0x0][0x438] ;  /* 0x00010e00ff5a2b82 */ /* 0x000e700000000a00 */
[----:B------:R-:W1:Y:S01]  /*14f0*/  @P2 LDC.64 R94, c[0x0][0x438] ;  /* 0x00010e00ff5e2b82 */ /* 0x000e620000000a00 */
[----:B0-----:R-:W-:Y:S01]  /*1500*/  FADD.FTZ R88, R89, R88 ;  /* 0x0000005859587221 */ /* 0x001fe20000010000 */
[----:B---3--:R-:W-:Y:S01]  /*1510*/  FADD.FTZ R89, R102, R103 ;  /* 0x0000006766597221 */ /* 0x008fe20000010000 */
[----:B------:R-:W-:Y:S01]  /*1520*/  @!P3 LEA R104, R156, R105, 0x3 ;  /* 0x000000699c68b211 */ /* 0x000fe200078e18ff */
[----:B--2---:R-:W-:-:S04]  /*1530*/  @P1 IMAD.WIDE R98, R155, 0x2, R98 ;  /* 0x000000029b621825 */ /* 0x004fc800078e0262 */
[----:B------:R0:W-:Y:S01]  /*1540*/  @!P3 STS.64 [R104], R88 ;  /* 0x000000586800b388 */ /* 0x0001e20000000a00 */
[C---:B----4-:R-:W-:Y:S01]  /*1550*/  IMAD.WIDE.U32 R106, R187.reuse, 0x8, R100 ;  /* 0x00000008bb6a7825 */ /* 0x050fe200078e0064 */
[----:B------:R-:W2:Y:S02]  /*1560*/  LDC.64 R102, c[0x0][0x390] ;  /* 0x0000e400ff667b82 */ /* 0x000ea40000000a00 */
[----:B------:R-:W3:Y:S01]  /*1570*/  @P1 LDG.E.U16 R236, desc[UR8][R98.64] ;  /* 0x0000000862ec1981 */ /* 0x000ee2000c1e1500 */
[----:B-1----:R-:W-:-:S03]  /*1580*/  @P2 IMAD.WIDE.U32 R96, R187, 0x20, R96 ;  /* 0x00000020bb602825 */ /* 0x002fc600078e0060 */
[----:B-----5:R-:W5:Y:S01]  /*1590*/  LDG.E.64 R106, desc[UR8][R106.64] ;  /* 0x000000086a6a7981 */ /* 0x020f62000c1e1b00 */
[----:B------:R-:W-:-:S03]  /*15a0*/  @P2 IMAD.WIDE.U32 R90, R185, 0x20, R90 ;  /* 0x00000020b95a2825 */ /* 0x000fc600078e005a */
[----:B------:R-:W5:Y:S01]  /*15b0*/  @P2 LDG.E.128 R68, desc[UR8][R96.64] ;  /* 0x0000000860442981 */ /* 0x000f62000c1e1d00 */
[----:B0-----:R-:W-:-:S03]  /*15c0*/  IMAD.WIDE.U32 R104, R185, 0x8, R100 ;  /* 0x00000008b9687825 */ /* 0x001fc600078e0064 */
[----:B------:R0:W5:Y:S01]  /*15d0*/  @P2 LDG.E.128 R72, desc[UR8][R96.64+0x10] ;  /* 0x0000100860482981 */ /* 0x000162000c1e1d00 */
[----:B------:R-:W-:-:S03]  /*15e0*/  IMAD.WIDE.U32 R100, R154, 0x8, R100 ;  /* 0x000000089a647825 */ /* 0x000fc600078e0064 */
[----:B------:R-:W5:Y:S01]  /*15f0*/  @P2 LDG.E.128 R76, desc[UR8][R90.64] ;  /* 0x000000085a4c2981 */ /* 0x000f62000c1e1d00 */
[----:B------:R-:W-:-:S03]  /*1600*/  @P2 IMAD.WIDE.U32 R94, R154, 0x20, R94 ;  /* 0x000000209a5e2825 */ /* 0x000fc600078e005e */
[----:B------:R-:W5:Y:S04]  /*1610*/  @P2 LDG.E.128 R80, desc[UR8][R90.64+0x10] ;  /* 0x000010085a502981 */ /* 0x000f68000c1e1d00 */
[----:B------:R-:W5:Y:S04]  /*1620*/  @P2 LDG.E.128 R84, desc[UR8][R94.64] ;  /* 0x000000085e542981 */ /* 0x000f68000c1e1d00 */
[----:B------:R1:W5:Y:S04]  /*1630*/  @P2 LDG.E.128 R64, desc[UR8][R94.64+0x10] ;  /* 0x000010085e402981 */ /* 0x000368000c1e1d00 */
[----:B------:R-:W5:Y:S04]  /*1640*/  LDG.E.64 R104, desc[UR8][R104.64] ;  /* 0x0000000868687981 */ /* 0x000f68000c1e1b00 */
[----:B------:R-:W5:Y:S01]  /*1650*/  LDG.E.64 R100, desc[UR8][R100.64] ;  /* 0x0000000864647981 */ /* 0x000f62000c1e1b00 */
[----:B--2---:R-:W-:Y:S01]  /*1660*/  IMAD.WIDE.U32 R88, R187, 0x10, R102 ;  /* 0x00000010bb587825 */ /* 0x004fe200078e0066 */
[----:B------:R-:W-:Y:S06]  /*1670*/  BAR.SYNC.DEFER_BLOCKING 0x0 ;  /* 0x0000000000007b1d */ /* 0x000fec0000010000 */
[----:B------:R-:W5:Y:S01]  /*1680*/  LDG.E.128 R88, desc[UR8][R88.64] ;  /* 0x0000000858587981 */ /* 0x000f62000c1e1d00 */
[C---:B------:R-:W-:Y:S01]  /*1690*/  @!P4 IADD3 R238, PT, PT, R93.reuse, 0x3000, RZ ;  /* 0x000030005deec810 */ /* 0x040fe20007ffe0ff */
[----:B------:R-:W-:Y:S01]  /*16a0*/  FADD.FTZ R149, R92, R149 ;  /* 0x000000955c957221 */ /* 0x000fe20000010000 */
[----:B0-----:R-:W-:Y:S01]  /*16b0*/  IADD3 R96, PT, PT, R93, 0x3030, RZ ;  /* 0x000030305d607810 */ /* 0x001fe20007ffe0ff */
[----:B------:R-:W-:Y:S01]  /*16c0*/  FFMA.FTZ R150, R227, R92, R150 ;  /* 0x0000005ce3967223 */ /* 0x000fe20000010096 */
[----:B------:R-:W-:-:S02]  /*16d0*/  @!P4 IADD3 R96, PT, PT, R93, 0x3010, RZ ;  /* 0x000030105d60c810 */ /* 0x000fc40007ffe0ff */
[----:B-1----:R-:W0:Y:S04]  /*16e0*/  LDS.128 R92, [R238] ;  /* 0x00000000ee5c7984 */ /* 0x002e280000000c00 */
        /* <DEDUP_REMOVED lines=59> */
[----:B------:R-:W-:Y:S01]  /*1aa0*/  FMUL.FTZ R184, R92, UR14 ;  /* 0x0000000e5cb87c20 */ /* 0x000fe20008410000 */
[----:B------:R-:W-:Y:S01]  /*1ab0*/  FSEL R189, R98, RZ, !P5 ;  /* 0x000000ff62bd7208 */ /* 0x000fe20006800000 */
[----:B---3--:R-:W-:Y:S01]  /*1ac0*/  @P1 HADD2.F32 R182, -RZ, R236.H0_H0 ;  /* 0x200000ecffb61230 */ /* 0x008fe20000004100 */
[----:B------:R-:W-:Y:S06]  /*1ad0*/  BRA.U UP0, `(.L_x_7006) ;  /* 0x0000000d00347547 */ /* 0x000fec000b800000 */
[----:B------:R-:W-:-:S04]  /*1ae0*/  UISETP.NE.U32.AND UP0, UPT, UR4, URZ, UPT ;  /* 0x000000ff0400728c */ /* 0x000fc8000bf05070 */
[----:B------:R-:W-:-:S09]  /*1af0*/  UISETP.NE.AND.EX UP0, UPT, UR5, URZ, UPT, UP0 ;  /* 0x000000ff0500728c */ /* 0x000fd2000bf05300 */
[----:B------:R-:W-:Y:S05]  /*1b00*/  BRA.U UP0, `(.L_x_7007) ;  /* 0x0000000500947547 */ /* 0x000fea000b800000 */
[-CC-:B------:R-:W-:Y:S01]  /*1b10*/  FFMA.FTZ R0, R0, R184.reuse, R189.reuse ;  /* 0x000000b800007223 */ /* 0x180fe200000100bd */
[-CC-:B------:R-:W-:Y:S01]  /*1b20*/  FFMA.FTZ R225, R225, R184.reuse, R189.reuse ;  /* 0x000000b8e1e17223 */ /* 0x180fe200000100bd */
[C---:B-----5:R-:W-:Y:S01]  /*1b30*/  LOP3.LUT P0, RZ, R106.reuse, 0xff, RZ, 0xc0, !PT ;  /* 0x000000ff6aff7812 */ /* 0x060fe2000780c0ff */
[-C--:B------:R-:W-:Y:S01]  /*1b40*/  FFMA.FTZ R227, R227, R184.reuse, R189 ;  /* 0x000000b8e3e37223 */ /* 0x080fe200000100bd */
[----:B------:R-:W-:Y:S01]  /*1b50*/  LOP3.LUT P3, RZ, R106, 0xff00, RZ, 0xc0, !PT ;  /* 0x0000ff006aff7812 */ /* 0x000fe2000786c0ff */
[----:B------:R-:W-:Y:S01]  /*1b60*/  FADD.FTZ R0, R221, -R0 ;  /* 0x80000000dd007221 */ /* 0x000fe20000010000 */
[----:B------:R-:W-:Y:S01]  /*1b70*/  FADD.FTZ R224, R224, -R225 ;  /* 0x800000e1e0e07221 */ /* 0x000fe20000010000 */
[----:B------:R-:W-:Y:S01]  /*1b80*/  FFMA.FTZ R229, R229, R184, R189 ;  /* 0x000000b8e5e57223 */ /* 0x000fe200000100bd */
[C---:B------:R-:W-:Y:S01]  /*1b90*/  LOP3.LUT P5, RZ, R106.reuse, 0xff0000, RZ, 0xc0, !PT ;  /* 0x00ff00006aff7812 */ /* 0x040fe200078ac0ff */
[C---:B------:R-:W-:Y:S01]  /*1ba0*/  FMUL.FTZ R93, R183.reuse, R0 ;  /* 0x00000000b75d7220 */ /* 0x040fe20000410000 */
[----:B------:R-:W-:Y:S01]  /*1bb0*/  LOP3.LUT P6, RZ, R106, 0xff000000, RZ, 0xc0, !PT ;  /* 0xff0000006aff7812 */ /* 0x000fe200078cc0ff */
[----:B------:R-:W-:Y:S01]  /*1bc0*/  FMUL.FTZ R95, R183, R224 ;  /* 0x000000e0b75f7220 */ /* 0x000fe20000410000 */
[----:B------:R-:W-:Y:S01]  /*1bd0*/  FADD.FTZ R226, R226, -R227 ;  /* 0x800000e3e2e27221 */ /* 0x000fe20000010000 */
[----:B------:R-:W-:Y:S01]  /*1be0*/  FADD.FTZ R228, R228, -R229 ;  /* 0x800000e5e4e47221 */ /* 0x000fe20000010000 */
[-C--:B------:R-:W-:Y:S01]  /*1bf0*/  FMUL.FTZ R93, R93, R182.reuse ;  /* 0x000000b65d5d7220 */ /* 0x080fe20000410000 */
[----:B------:R-:W-:Y:S01]  /*1c00*/  FMUL.FTZ R96, R95, R182 ;  /* 0x000000b65f607220 */ /* 0x000fe20000410000 */
[----:B------:R-:W-:Y:S01]  /*1c10*/  FMUL.FTZ R97, R183, R226 ;  /* 0x000000e2b7617220 */ /* 0x000fe20000410000 */
[----:B------:R-:W-:-:S02]  /*1c20*/  HFMA2 R92, -RZ, RZ, 0, 0 ;  /* 0x00000000ff5c7431 */ /* 0x000fc400000001ff */
[----:B------:R-:W-:Y:S02]  /*1c30*/  @P0 HADD2.F32 R94, -RZ, R88.H0_H0 ;  /* 0x20000058ff5e0230 */ /* 0x000fe40000004100 */
[----:B------:R-:W-:Y:S01]  /*1c40*/  FMUL.FTZ R99, R183, R228 ;  /* 0x000000e4b7637220 */ /* 0x000fe20000410000 */
[----:B------:R-:W-:Y:S02]  /*1c50*/  @P0 HADD2.F32 R95, -RZ, R52.H0_H0 ;  /* 0x20000034ff5f0230 */ /* 0x000fe40000004100 */
[----:B------:R-:W-:Y:S01]  /*1c60*/  FMUL.FTZ R93, R93, UR6 ;  /* 0x000000065d5d7c20 */ /* 0x000fe20008410000 */
[----:B------:R-:W-:Y:S02]  /*1c70*/  @P3 HADD2.F32 R88, -RZ, R88.H1_H1 ;  /* 0x30000058ff583230 */ /* 0x000fe40000004100 */
[----:B------:R-:W-:Y:S01]  /*1c80*/  FMUL.FTZ R188, R96, UR6 ;  /* 0x0000000660bc7c20 */ /* 0x000fe20008410000 */
[----:B------:R-:W-:Y:S01]  /*1c90*/  FMUL.FTZ R97, R97, R182 ;  /* 0x000000b661617220 */ /* 0x000fe20000410000 */
[----:B------:R-:W-:-:S02]  /*1ca0*/  CS2R R190, SRZ ;  /* 0x0000000000be7805 */ /* 0x000fc4000001ff00 */
[----:B------:R-:W-:Y:S01]  /*1cb0*/  MOV R0, RZ ;  /* 0x000000ff00007202 */ /* 0x000fe20000000f00 */
[----:B------:R-:W-:Y:S01]  /*1cc0*/  FMUL.FTZ R99, R99, R182 ;  /* 0x000000b663637220 */ /* 0x000fe20000410000 */
[C---:B------:R-:W-:Y:S01]  /*1cd0*/  @P0 FMUL.FTZ R191, R93.reuse, R94 ;  /* 0x0000005e5dbf0220 */ /* 0x040fe20000410000 */
[----:B------:R-:W-:Y:S01]  /*1ce0*/  @P0 FMUL.FTZ R92, R93, R95 ;  /* 0x0000005f5d5c0220 */ /* 0x000fe20000410000 */
[----:B------:R-:W-:Y:S01]  /*1cf0*/  @P3 FMUL.FTZ R0, R188, R88 ;  /* 0x00000058bc003220 */ /* 0x000fe20000410000 */
[----:B------:R-:W-:Y:S02]  /*1d00*/  HFMA2 R93, -RZ, RZ, 0, 0 ;  /* 0x00000000ff5d7431 */ /* 0x000fe400000001ff */
[--C-:B------:R-:W-:Y:S02]  /*1d10*/  @P5 HADD2.F32 R94, -RZ, R89.reuse.H0_H0 ;  /* 0x20000059ff5e5230 */ /* 0x100fe40000004100 */
[----:B------:R-:W-:Y:S02]  /*1d20*/  HFMA2 R95, -RZ, RZ, 0, 0 ;  /* 0x00000000ff5f7431 */ /* 0x000fe400000001ff */
[----:B------:R-:W-:-:S02]  /*1d30*/  @P6 HADD2.F32 R98, -RZ, R89.H1_H1 ;  /* 0x30000059ff626230 */ /* 0x000fc40000004100 */
[----:B------:R-:W-:Y:S02]  /*1d40*/  HFMA2 R88, -RZ, RZ, 0, 0 ;  /* 0x00000000ff587431 */ /* 0x000fe400000001ff */
[----:B------:R-:W-:Y:S01]  /*1d50*/  FMUL.FTZ R195, R97, UR6 ;  /* 0x0000000661c37c20 */ /* 0x000fe20008410000 */
[----:B------:R-:W-:Y:S02]  /*1d60*/  @P3 HADD2.F32 R89, -RZ, R52.H1_H1 ;  /* 0x30000034ff593230 */ /* 0x000fe40000004100 */
[----:B------:R-:W-:Y:S01]  /*1d70*/  FMUL.FTZ R99, R99, UR6 ;  /* 0x0000000663637c20 */ /* 0x000fe20008410000 */
[--C-:B------:R-:W-:Y:S01]  /*1d80*/  @P5 HADD2.F32 R96, -RZ, R53.reuse.H0_H0 ;  /* 0x20000035ff605230 */ /* 0x100fe20000004100 */
[----:B------:R-:W-:Y:S01]  /*1d90*/  ISETP.GE.U32.AND P0, PT, R106, RZ, PT ;  /* 0x000000ff6a00720c */ /* 0x000fe20003f06070 */
[----:B------:R-:W-:Y:S01]  /*1da0*/  @P6 HADD2.F32 R97, -RZ, R53.H1_H1 ;  /* 0x30000035ff616230 */ /* 0x000fe20000004100 */
[----:B------:R-:W-:Y:S01]  /*1db0*/  MOV R193, RZ ;  /* 0x000000ff00c17202 */ /* 0x000fe20000000f00 */
[C---:B------:R-:W-:Y:S01]  /*1dc0*/  @P5 FMUL.FTZ R193, R195.reuse, R94 ;  /* 0x0000005ec3c15220 */ /* 0x040fe20000410000 */
[----:B------:R-:W-:Y:S01]  /*1dd0*/  MOV R186, RZ ;  /* 0x000000ff00ba7202 */ /* 0x000fe20000000f00 */
[----:B------:R-:W-:Y:S01]  /*1de0*/  @P3 FMUL.FTZ R93, R188, R89 ;  /* 0x00000059bc5d3220 */ /* 0x000fe20000410000 */
[----:B------:R-:W-:Y:S01]  /*1df0*/  @P5 FMUL.FTZ R95, R195, R96 ;  /* 0x00000060c35f5220 */ /* 0x000fe20000410000 */
[C---:B------:R-:W-:Y:S01]  /*1e00*/  @P6 FMUL.FTZ R186, R99.reuse, R98 ;  /* 0x0000006263ba6220 */ /* 0x040fe20000410000 */
[----:B------:R-:W-:Y:S01]  /*1e10*/  @P6 FMUL.FTZ R88, R99, R97 ;  /* 0x0000006163586220 */ /* 0x000fe20000410000 */
[-CC-:B------:R-:W-:Y:S01]  /*1e20*/  FFMA.FTZ R233, R233, R184.reuse, R189.reuse ;  /* 0x000000b8e9e97223 */ /* 0x180fe200000100bd */
[-CC-:B------:R-:W-:Y:S01]  /*1e30*/  FFMA.FTZ R94, R235, R184.reuse, R189.reuse ;  /* 0x000000b8eb5e7223 */ /* 0x180fe200000100bd */
[----:B------:R-:W-:Y:S01]  /*1e40*/  LOP3.LUT P6, RZ, R107, 0xff, RZ, 0xc0, !PT ;  /* 0x000000ff6bff7812 */ /* 0x000fe200078cc0ff */
[----:B------:R-:W-:Y:S01]  /*1e50*/  FFMA.FTZ R237, R237, R184, R189 ;  /* 0x000000b8eded7223 */ /* 0x000fe200000100bd */
[C---:B------:R-:W-:Y:S01]  /*1e60*/  LOP3.LUT P5, RZ, R107.reuse, 0xff00, RZ, 0xc0, !PT ;  /* 0x0000ff006bff7812 */ /* 0x040fe200078ac0ff */
[----:B------:R-:W-:Y:S01]  /*1e70*/  FADD.FTZ R230, R230, -R233 ;  /* 0x800000e9e6e67221 */ /* 0x000fe20000010000 */
[----:B------:R-:W-:Y:S01]  /*1e80*/  LOP3.LUT P3, RZ, R107, 0xff0000, RZ, 0xc0, !PT ;  /* 0x00ff00006bff7812 */ /* 0x000fe2000786c0ff */
[----:B------:R-:W-:Y:S01]  /*1e90*/  FADD.FTZ R94, R231, -R94 ;  /* 0x8000005ee75e7221 */ /* 0x000fe20000010000 */
[----:B------:R-:W-:Y:S01]  /*1ea0*/  ISETP.GE.U32.AND.EX P0, PT, R107, 0x1000000, PT, P0 ;  /* 0x010000006b00780c */ /* 0x000fe20003f06100 */
[----:B------:R-:W-:Y:S01]  /*1eb0*/  FMUL.FTZ R89, R183, R230 ;  /* 0x000000e6b7597220 */ /* 0x000fe20000410000 */
[----:B------:R-:W-:Y:S01]  /*1ec0*/  FFMA.FTZ R239, R239, R184, R189 ;  /* 0x000000b8efef7223 */ /* 0x000fe200000100bd */
[----:B------:R-:W-:Y:S01]  /*1ed0*/  FMUL.FTZ R97, R183, R94 ;  /* 0x0000005eb7617220 */ /* 0x000fe20000410000 */
[----:B------:R-:W-:Y:S01]  /*1ee0*/  FADD.FTZ R232, R232, -R237 ;  /* 0x800000ede8e87221 */ /* 0x000fe20000010000 */
[-C--:B------:R-:W-:Y:S01]  /*1ef0*/  FMUL.FTZ R89, R89, R182.reuse ;  /* 0x000000b659597220 */ /* 0x080fe20000410000 */
[----:B------:R-:W-:Y:S01]  /*1f00*/  FADD.FTZ R234, R234, -R239 ;  /* 0x800000efeaea7221 */ /* 0x000fe20000010000 */
[----:B------:R-:W-:Y:S01]  /*1f10*/  FMUL.FTZ R97, R97, R182 ;  /* 0x000000b661617220 */ /* 0x000fe20000410000 */
[----:B------:R-:W-:-:S02]  /*1f20*/  HFMA2 R96, -RZ, RZ, 0, 0 ;  /* 0x00000000ff607431 */ /* 0x000fc400000001ff */
[--C-:B------:R-:W-:Y:S02]  /*1f30*/  @P6 HADD2.F32 R94, -RZ, R90.reuse.H0_H0 ;  /* 0x2000005aff5e6230 */ /* 0x100fe40000004100 */
[----:B------:R-:W-:Y:S01]  /*1f40*/  FMUL.FTZ R89, R89, UR6 ;  /* 0x0000000659597c20 */ /* 0x000fe20008410000 */
[----:B------:R-:W-:Y:S02]  /*1f50*/  @P5 HADD2.F32 R98, -RZ, R90.H1_H1 ;  /* 0x3000005aff625230 */ /* 0x000fe40000004100 */
[----:B------:R-:W-:Y:S01]  /*1f60*/  FMUL.FTZ R199, R97, UR6 ;  /* 0x0000000661c77c20 */ /* 0x000fe20008410000 */
[--C-:B------:R-:W-:Y:S02]  /*1f70*/  @P3 HADD2.F32 R99, -RZ, R91.reuse.H0_H0 ;  /* 0x2000005bff633230 */ /* 0x100fe40000004100 */
[C---:B------:R-:W-:Y:S01]  /*1f80*/  FMUL.FTZ R97, R183.reuse, R234 ;  /* 0x000000eab7617220 */ /* 0x040fe20000410000 */
[----:B------:R-:W-:Y:S02]  /*1f90*/  @P0 HADD2.F32 R106, -RZ, R91.H1_H1 ;  /* 0x3000005bff6a0230 */ /* 0x000fe40000004100 */
[----:B------:R-:W-:Y:S01]  /*1fa0*/  FMUL.FTZ R91, R183, R232 ;  /* 0x000000e8b75b7220 */ /* 0x000fe20000410000 */
[----:B------:R-:W-:Y:S01]  /*1fb0*/  @P6 HADD2.F32 R90, -RZ, R54.H0_H0 ;  /* 0x20000036ff5a6230 */ /* 0x000fe20000004100 */
[----:B------:R-:W-:Y:S01]  /*1fc0*/  MOV R195, RZ ;  /* 0x000000ff00c37202 */ /* 0x000fe20000000f00 */
[----:B------:R-:W-:Y:S01]  /*1fd0*/  @P6 FMUL.FTZ R195, R89, R94 ;  /* 0x0000005e59c36220 */ /* 0x000fe20000410000 */
[----:B------:R-:W-:Y:S01]  /*1fe0*/  MOV R188, RZ ;  /* 0x000000ff00bc7202 */ /* 0x000fe20000000f00 */
[----:B------:R-:W-:Y:S01]  /*1ff0*/  FMUL.FTZ R91, R91, R182 ;  /* 0x000000b65b5b7220 */ /* 0x000fe20000410000 */
[----:B------:R-:W-:Y:S01]  /*2000*/  @P6 FMUL.FTZ R96, R89, R90 ;  /* 0x0000005a59606220 */ /* 0x000fe20000410000 */
[----:B------:R-:W-:Y:S01]  /*2010*/  @P5 FMUL.FTZ R188, R199, R98 ;  /* 0x00000062c7bc5220 */ /* 0x000fe20000410000 */
[----:B------:R-:W-:-:S02]  /*2020*/  HFMA2 R89, -RZ, RZ, 0, 0 ;  /* 0x00000000ff597431 */ /* 0x000fc400000001ff */
[----:B------:R-:W-:Y:S01]  /*2030*/  FMUL.FTZ R98, R97, R182 ;  /* 0x000000b661627220 */ /* 0x000fe20000410000 */
[----:B------:R-:W-:Y:S02]  /*2040*/  @P5 HADD2.F32 R90, -RZ, R54.H1_H1 ;  /* 0x30000036ff5a5230 */ /* 0x000fe40000004100 */
[----:B------:R-:W-:Y:S02]  /*2050*/  HFMA2 R94, -RZ, RZ, 0, 0 ;  /* 0x00000000ff5e7431 */ /* 0x000fe400000001ff */
[----:B------:R-:W-:Y:S01]  /*2060*/  FMUL.FTZ R192, R91, UR6 ;  /* 0x000000065bc07c20 */ /* 0x000fe20008410000 */
[--C-:B------:R-:W-:Y:S02]  /*2070*/  @P3 HADD2.F32 R97, -RZ, R55.reuse.H0_H0 ;  /* 0x20000037ff613230 */ /* 0x100fe40000004100 */
[----:B------:R-:W-:Y:S01]  /*2080*/  FMUL.FTZ R98, R98, UR6 ;  /* 0x0000000662627c20 */ /* 0x000fe20008410000 */
[----:B------:R-:W-:Y:S02]  /*2090*/  @P0 HADD2.F32 R91, -RZ, R55.H1_H1 ;  /* 0x30000037ff5b0230 */ /* 0x000fe40000004100 */
[----:B------:R-:W-:Y:S01]  /*20a0*/  @P5 FMUL.FTZ R89, R199, R90 ;  /* 0x0000005ac7595220 */ /* 0x000fe20000410000 */
[----:B------:R-:W-:Y:S01]  /*20b0*/  MOV R107, RZ ;  /* 0x000000ff006b7202 */ /* 0x000fe20000000f00 */
[----:B------:R-:W-:Y:S01]  /*20c0*/  @P3 FMUL.FTZ R94, R192, R97 ;  /* 0x00000061c05e3220 */ /* 0x000fe20000410000 */
[----:B------:R-:W-:Y:S01]  /*20d0*/  MOV R197, RZ ;  /* 0x000000ff00c57202 */ /* 0x000fe20000000f00 */
[----:B------:R-:W-:Y:S01]  /*20e0*/  @P0 FMUL.FTZ R107, R98, R91 ;  /* 0x0000005b626b0220 */ /* 0x000fe20000410000 */
[----:B------:R-:W-:Y:S01]  /*20f0*/  F2FP.F16.F32.PACK_AB R90, R89, R96 ;  /* 0x00000060595a723e */ /* 0x000fe200000000ff */
[----:B------:R-:W-:Y:S01]  /*2100*/  @P3 FMUL.FTZ R197, R192, R99 ;  /* 0x00000063c0c53220 */ /* 0x000fe20000410000 */
[----:B------:R-:W-:Y:S01]  /*2110*/  F2FP.F16.F32.PACK_AB R89, R88, R95 ;  /* 0x0000005f5859723e */ /* 0x000fe200000000ff */
[----:B------:R-:W-:Y:S01]  /*2120*/  @P0 FMUL.FTZ R190, R98, R106 ;  /* 0x0000006a62be0220 */ /* 0x000fe20000410000 */
[----:B------:R-:W-:-:S02]  /*2130*/  F2FP.F16.F32.PACK_AB R88, R93, R92 ;  /* 0x0000005c5d58723e */ /* 0x000fc400000000ff */
[----:B------:R-:W-:Y:S01]  /*2140*/  F2FP.F16.F32.PACK_AB R91, R107, R94 ;  /* 0x0000005e6b5b723e */ /* 0x000fe200000000ff */
[----:B------:R-:W-:Y:S06]  /*2150*/  BRA `(.L_x_7008) ;  /* 0x0000001000c87947 */ /* 0x000fec0003800000 */
.L_x_7007:
        /* <DEDUP_REMOVED lines=14> */
[----:B------:R-:W-:Y:S01]  /*2240*/  FMUL.FTZ R59, R57, R182 ;  /* 0x000000b6393b7220 */ /* 0x000fe20000410000 */
[----:B------:R-:W-:Y:S02]  /*2250*/  @P0 HADD2.F32 R61, -RZ, R88.H0_H0 ;  /* 0x20000058ff3d0230 */ /* 0x000fe40000004100 */
[----:B------:R-:W-:Y:S01]  /*2260*/  FADD.FTZ R228, R228, -R229 ;  /* 0x800000e5e4e47221 */ /* 0x000fe20000010000 */
[----:B------:R-:W-:Y:S02]  /*2270*/  @P0 HADD2.F32 R63, -RZ, R52.H0_H0 ;  /* 0x20000034ff3f0230 */ /* 0x000fe40000004100 */
[----:B------:R-:W-:Y:S01]  /*2280*/  FMUL.FTZ R58, R58, UR6 ;  /* 0x000000063a3a7c20 */ /* 0x000fe20008410000 */
[----:B------:R-:W-:Y:S01]  /*2290*/  FADD.FTZ R226, R226, -R227 ;  /* 0x800000e3e2e27221 */ /* 0x000fe20000010000 */
[----:B------:R-:W-:Y:S01]  /*22a0*/  CS2R R190, SRZ ;  /* 0x0000000000be7805 */ /* 0x000fe2000001ff00 */
[----:B------:R-:W-:Y:S01]  /*22b0*/  FMUL.FTZ R62, R59, UR6 ;  /* 0x000000063b3e7c20 */ /* 0x000fe20008410000 */
[----:B------:R-:W-:Y:S01]  /*22c0*/  FMUL.FTZ R59, R183, R228 ;  /* 0x000000e4b73b7220 */ /* 0x000fe20000410000 */
[----:B------:R-:W-:-:S02]  /*22d0*/  @P3 HADD2.F32 R93, -RZ, R88.H1_H1 ;  /* 0x30000058ff5d3230 */ /* 0x000fc40000004100 */
[-C--:B------:R-:W-:Y:S01]  /*22e0*/  @P0 FMUL.FTZ R191, R61, R58.reuse ;  /* 0x0000003a3dbf0220 */ /* 0x080fe20000410000 */
[----:B------:R-:W-:Y:S01]  /*22f0*/  @P0 FMUL.FTZ R92, R63, R58 ;  /* 0x0000003a3f5c0220 */ /* 0x000fe20000410000 */
[----:B------:R-:W-:Y:S01]  /*2300*/  FMUL.FTZ R58, R183, R226 ;  /* 0x000000e2b73a7220 */ /* 0x000fe20000410000 */
[----:B------:R-:W-:Y:S01]  /*2310*/  FMUL.FTZ R61, R59, R182 ;  /* 0x000000b63b3d7220 */ /* 0x000fe20000410000 */
[----:B------:R-:W-:Y:S01]  /*2320*/  MOV R0, RZ ;  /* 0x000000ff00007202 */ /* 0x000fe20000000f00 */
[----:B------:R-:W-:Y:S01]  /*2330*/  @P3 FMUL.FTZ R0, R93, R62 ;  /* 0x0000003e5d003220 */ /* 0x000fe20000410000 */
[----:B------:R-:W-:Y:S02]  /*2340*/  HFMA2 R88, -RZ, RZ, 0, 0 ;  /* 0x00000000ff587431 */ /* 0x000fe400000001ff */
[----:B------:R-:W-:Y:S01]  /*2350*/  FMUL.FTZ R60, R58, R182 ;  /* 0x000000b63a3c7220 */ /* 0x000fe20000410000 */
[----:B------:R-:W-:Y:S02]  /*2360*/  HFMA2 R93, -RZ, RZ, 0, 0 ;  /* 0x00000000ff5d7431 */ /* 0x000fe400000001ff */
[----:B------:R-:W-:-:S02]  /*2370*/  @P6 HADD2.F32 R94, -RZ, R89.H1_H1 ;  /* 0x30000059ff5e6230 */ /* 0x000fc40000004100 */
[----:B------:R-:W-:Y:S02]  /*2380*/  HFMA2 R95, -RZ, RZ, 0, 0 ;  /* 0x00000000ff5f7431 */ /* 0x000fe400000001ff */
[----:B------:R-:W-:Y:S02]  /*2390*/  @P6 HADD2.F32 R96, -RZ, R53.H1_H1 ;  /* 0x30000035ff606230 */ /* 0x000fe40000004100 */
[----:B------:R-:W-:Y:S01]  /*23a0*/  FMUL.FTZ R61, R61, UR6 ;  /* 0x000000063d3d7c20 */ /* 0x000fe20008410000 */
[----:B------:R-:W-:Y:S02]  /*23b0*/  @P5 HADD2.F32 R97, -RZ, R89.H0_H0 ;  /* 0x20000059ff615230 */ /* 0x000fe40000004100 */
[----:B------:R-:W-:Y:S01]  /*23c0*/  FMUL.FTZ R60, R60, UR6 ;  /* 0x000000063c3c7c20 */ /* 0x000fe20008410000 */
[----:B------:R-:W-:Y:S01]  /*23d0*/  @P3 HADD2.F32 R63, -RZ, R52.H1_H1 ;  /* 0x30000034ff3f3230 */ /* 0x000fe20000004100 */
[----:B------:R-:W-:Y:S01]  /*23e0*/  MOV R186, RZ ;  /* 0x000000ff00ba7202 */ /* 0x000fe20000000f00 */
[----:B------:R-:W-:-:S02]  /*23f0*/  @P5 HADD2.F32 R89, -RZ, R53.H0_H0 ;  /* 0x20000035ff595230 */ /* 0x000fc40000004100 */
[--C-:B------:R-:W-:Y:S01]  /*2400*/  FFMA.FTZ R233, R233, R184, R189.reuse ;  /* 0x000000b8e9e97223 */ /* 0x100fe200000100bd */
[-C--:B------:R-:W-:Y:S01]  /*2410*/  @P6 FMUL.FTZ R186, R94, R61.reuse ;  /* 0x0000003d5eba6220 */ /* 0x080fe20000410000 */
[----:B------:R-:W-:Y:S01]  /*2420*/  @P6 FMUL.FTZ R88, R96, R61 ;  /* 0x0000003d60586220 */ /* 0x000fe20000410000 */
[----:B------:R-:W-:Y:S01]  /*2430*/  MOV R193, RZ ;  /* 0x000000ff00c17202 */ /* 0x000fe20000000f00 */
[----:B------:R-:W-:Y:S01]  /*2440*/  @P3 FMUL.FTZ R93, R63, R62 ;  /* 0x0000003e3f5d3220 */ /* 0x000fe20000410000 */
[----:B------:R-:W-:Y:S01]  /*2450*/  LOP3.LUT P6, RZ, R107, 0xff, RZ, 0xc0, !PT ;  /* 0x000000ff6bff7812 */ /* 0x000fe200078cc0ff */
[-C--:B------:R-:W-:Y:S01]  /*2460*/  @P5 FMUL.FTZ R193, R97, R60.reuse ;  /* 0x0000003c61c15220 */ /* 0x080fe20000410000 */
[----:B------:R-:W-:Y:S01]  /*2470*/  @P5 FMUL.FTZ R95, R89, R60 ;  /* 0x0000003c595f5220 */ /* 0x000fe20000410000 */
[-C--:B------:R-:W-:Y:S01]  /*2480*/  FFMA.FTZ R62, R235, R184.reuse, R189 ;  /* 0x000000b8eb3e7223 */ /* 0x080fe200000100bd */
[----:B------:R-:W-:Y:S01]  /*2490*/  FADD.FTZ R60, R230, -R233 ;  /* 0x800000e9e63c7221 */ /* 0x000fe20000010000 */
[----:B------:R-:W-:Y:S01]  /*24a0*/  ISETP.GE.U32.AND P0, PT, R106, RZ, PT ;  /* 0x000000ff6a00720c */ /* 0x000fe20003f06070 */
[--C-:B------:R-:W-:Y:S01]  /*24b0*/  FFMA.FTZ R237, R237, R184, R189.reuse ;  /* 0x000000b8eded7223 */ /* 0x100fe200000100bd */
[----:B------:R-:W-:Y:S01]  /*24c0*/  FADD.FTZ R62, R231, -R62 ;  /* 0x8000003ee73e7221 */ /* 0x000fe20000010000 */
[----:B------:R-:W-:Y:S01]  /*24d0*/  FMUL.FTZ R60, R183, R60 ;  /* 0x0000003cb73c7220 */ /* 0x000fe20000410000 */
[----:B------:R-:W-:Y:S01]  /*24e0*/  LOP3.LUT P5, RZ, R107, 0xff00, RZ, 0xc0, !PT ;  /* 0x0000ff006bff7812 */ /* 0x000fe200078ac0ff */
[----:B------:R-:W-:Y:S01]  /*24f0*/  FFMA.FTZ R239, R239, R184, R189 ;  /* 0x000000b8efef7223 */ /* 0x000fe200000100bd */
[----:B------:R-:W-:Y:S01]  /*2500*/  LOP3.LUT P3, RZ, R107, 0xff0000, RZ, 0xc0, !PT ;  /* 0x00ff00006bff7812 */ /* 0x000fe2000786c0ff */
[----:B------:R-:W-:Y:S01]  /*2510*/  FMUL.FTZ R61, R183, R62 ;  /* 0x0000003eb73d7220 */ /* 0x000fe20000410000 */
[----:B------:R-:W-:Y:S01]  /*2520*/  ISETP.GE.U32.AND.EX P0, PT, R107, 0x1000000, PT, P0 ;  /* 0x010000006b00780c */ /* 0x000fe20003f06100 */
[----:B------:R-:W-:Y:S01]  /*2530*/  FMUL.FTZ R62, R60, R182 ;  /* 0x000000b63c3e7220 */ /* 0x000fe20000410000 */
[----:B------:R-:W-:-:S02]  /*2540*/  HFMA2 R89, -RZ, RZ, 0, 0 ;  /* 0x00000000ff597431 */ /* 0x000fc400000001ff */
[----:B------:R-:W-:Y:S02]  /*2550*/  @P6 HADD2.F32 R97, -RZ, R90.H0_H0 ;  /* 0x2000005aff616230 */ /* 0x000fe40000004100 */
[----:B------:R-:W-:Y:S01]  /*2560*/  FMUL.FTZ R63, R61, R182 ;  /* 0x000000b63d3f7220 */ /* 0x000fe20000410000 */
[----:B------:R-:W-:Y:S02]  /*2570*/  @P6 HADD2.F32 R99, -RZ, R54.H0_H0 ;  /* 0x20000036ff636230 */ /* 0x000fe40000004100 */
[----:B------:R-:W-:Y:S01]  /*2580*/  FMUL.FTZ R62, R62, UR6 ;  /* 0x000000063e3e7c20 */ /* 0x000fe20008410000 */
[----:B------:R-:W-:Y:S01]  /*2590*/  FADD.FTZ R232, R232, -R237 ;  /* 0x800000ede8e87221 */ /* 0x000fe20000010000 */
[----:B------:R-:W-:Y:S01]  /*25a0*/  FADD.FTZ R234, R234, -R239 ;  /* 0x800000efeaea7221 */ /* 0x000fe20000010000 */
[----:B------:R-:W-:Y:S01]  /*25b0*/  MOV R195, RZ ;  /* 0x000000ff00c37202 */ /* 0x000fe20000000f00 */
[----:B------:R-:W-:Y:S01]  /*25c0*/  FMUL.FTZ R98, R63, UR6 ;  /* 0x000000063f627c20 */ /* 0x000fe20008410000 */
[-C--:B------:R-:W-:Y:S01]  /*25d0*/  @P6 FMUL.FTZ R195, R97, R62.reuse ;  /* 0x0000003e61c36220 */ /* 0x080fe20000410000 */
[----:B------:R-:W-:Y:S01]  /*25e0*/  @P6 FMUL.FTZ R89, R99, R62 ;  /* 0x0000003e63596220 */ /* 0x000fe20000410000 */
[C---:B------:R-:W-:Y:S01]  /*25f0*/  FMUL.FTZ R62, R183.reuse, R232 ;  /* 0x000000e8b73e7220 */ /* 0x040fe20000410000 */
[----:B------:R-:W-:Y:S01]  /*2600*/  FMUL.FTZ R63, R183, R234 ;  /* 0x000000eab73f7220 */ /* 0x000fe20000410000 */
[----:B------:R-:W-:-:S02]  /*2610*/  @P5 HADD2.F32 R107, -RZ, R90.H1_H1 ;  /* 0x3000005aff6b5230 */ /* 0x000fc40000004100 */
[----:B------:R-:W-:Y:S02]  /*2620*/  HFMA2 R90, -RZ, RZ, 0, 0 ;  /* 0x00000000ff5a7431 */ /* 0x000fe400000001ff */
[--C-:B------:R-:W-:Y:S02]  /*2630*/  @P3 HADD2.F32 R106, -RZ, R91.reuse.H0_H0 ;  /* 0x2000005bff6a3230 */ /* 0x100fe40000004100 */
[-C--:B------:R-:W-:Y:S01]  /*2640*/  FMUL.FTZ R96, R63, R182.reuse ;  /* 0x000000b63f607220 */ /* 0x080fe20000410000 */
[----:B------:R-:W-:Y:S02]  /*2650*/  @P0 HADD2.F32 R199, -RZ, R91.H1_H1 ;  /* 0x3000005bffc70230 */ /* 0x000fe40000004100 */
[----:B------:R-:W-:Y:S01]  /*2660*/  FMUL.FTZ R91, R62, R182 ;  /* 0x000000b63e5b7220 */ /* 0x000fe20000410000 */
[----:B------:R-:W-:Y:S01]  /*2670*/  MOV R188, RZ ;  /* 0x000000ff00bc7202 */ /* 0x000fe20000000f00 */
[----:B------:R-:W-:Y:S02]  /*2680*/  @P5 HADD2.F32 R99, -RZ, R54.H1_H1 ;  /* 0x30000036ff635230 */ /* 0x000fe40000004100 */
[----:B------:R-:W-:Y:S01]  /*2690*/  @P5 FMUL.FTZ R188, R107, R98 ;  /* 0x000000626bbc5220 */ /* 0x000fe20000410000 */
[----:B------:R-:W-:-:S02]  /*26a0*/  HFMA2 R94, -RZ, RZ, 0, 0 ;  /* 0x00000000ff5e7431 */ /* 0x000fc400000001ff */
[--C-:B------:R-:W-:Y:S02]  /*26b0*/  @P3 HADD2.F32 R192, -RZ, R55.reuse.H0_H0 ;  /* 0x20000037ffc03230 */ /* 0x100fe40000004100 */
[----:B------:R-:W-:Y:S01]  /*26c0*/  FMUL.FTZ R91, R91, UR6 ;  /* 0x000000065b5b7c20 */ /* 0x000fe20008410000 */
[----:B------:R-:W-:Y:S02]  /*26d0*/  @P0 HADD2.F32 R107, -RZ, R55.H1_H1 ;  /* 0x30000037ff6b0230 */ /* 0x000fe40000004100 */
[----:B------:R-:W-:Y:S01]  /*26e0*/  FMUL.FTZ R96, R96, UR6 ;  /* 0x0000000660607c20 */ /* 0x000fe20008410000 */
[----:B------:R-:W-:Y:S01]  /*26f0*/  @P5 FMUL.FTZ R90, R99, R98 ;  /* 0x00000062635a5220 */ /* 0x000fe20000410000 */
[----:B------:R-:W-:Y:S01]  /*2700*/  MOV R97, RZ ;  /* 0x000000ff00617202 */ /* 0x000fe20000000f00 */
[-C--:B------:R-:W-:Y:S01]  /*2710*/  @P3 FMUL.FTZ R94, R192, R91.reuse ;  /* 0x0000005bc05e3220 */ /* 0x080fe20000410000 */
[-C--:B------:R-:W-:Y:S01]  /*2720*/  @P0 FMUL.FTZ R97, R107, R96.reuse ;  /* 0x000000606b610220 */ /* 0x080fe20000410000 */
        /* <DEDUP_REMOVED lines=8> */
.L_x_7006:
[----:B------:R-:W-:-:S04]  /*27b0*/  UISETP.NE.U32.AND UP0, UPT, UR4, URZ, UPT ;  /* 0x000000ff0400728c */ /* 0x000fc8000bf05070 */
[----:B------:R-:W-:-:S09]  /*27c0*/  UISETP.NE.AND.EX UP0, UPT, UR5, URZ, UPT, UP0 ;  /* 0x000000ff0500728c */ /* 0x000fd2000bf05300 */
[----:B------:R-:W-:Y:S05]  /*27d0*/  BRA.U UP0, `(.L_x_7009) ;  /* 0x0000000500987547 */ /* 0x000fea000b800000 */
[-CC-:B------:R-:W-:Y:S01]  /*27e0*/  FFMA.FTZ R225, R225, R184.reuse, R189.reuse ;  /* 0x000000b8e1e17223 */ /* 0x180fe200000100bd */
[----:B-----5:R-:W-:Y:S01]  /*27f0*/  LOP3.LUT P3, RZ, R106, 0xff00, RZ, 0xc0, !PT ;  /* 0x0000ff006aff7812 */ /* 0x020fe2000786c0ff */
[----:B------:R-:W-:Y:S01]  /*2800*/  FFMA.FTZ R0, R0, R184, R189 ;  /* 0x000000b800007223 */ /* 0x000fe200000100bd */
[----:B------:R-:W-:Y:S01]  /*2810*/  LOP3.LUT P0, RZ, R106, 0xff, RZ, 0xc0, !PT ;  /* 0x000000ff6aff7812 */ /* 0x000fe2000780c0ff */
[----:B------:R-:W-:Y:S01]  /*2820*/  FADD.FTZ R224, R224, -R225 ;  /* 0x800000e1e0e07221 */ /* 0x000fe20000010000 */
[C---:B------:R-:W-:Y:S01]  /*2830*/  LOP3.LUT P5, RZ, R106.reuse, 0xff0000, RZ, 0xc0, !PT ;  /* 0x00ff00006aff7812 */ /* 0x040fe200078ac0ff */
[----:B------:R-:W-:Y:S01]  /*2840*/  FADD.FTZ R0, R221, -R0 ;  /* 0x80000000dd007221 */ /* 0x000fe20000010000 */
[----:B------:R-:W-:Y:S01]  /*2850*/  LOP3.LUT P6, RZ, R106, 0xff000000, RZ, 0xc0, !PT ;  /* 0xff0000006aff7812 */ /* 0x000fe200078cc0ff */
[----:B------:R-:W-:Y:S01]  /*2860*/  FFMA.FTZ R95, R183, R224, R69 ;  /* 0x000000e0b75f7223 */ /* 0x000fe20000010045 */
[--C-:B------:R-:W-:Y:S01]  /*2870*/  FFMA.FTZ R227, R227, R184, R189.reuse ;  /* 0x000000b8e3e37223 */ /* 0x100fe200000100bd */
[----:B------:R-:W-:Y:S01]  /*2880*/  FFMA.FTZ R93, R183, R0, R68 ;  /* 0x00000000b75d7223 */ /* 0x000fe20000010044 */
[----:B------:R-:W-:Y:S01]  /*2890*/  FFMA.FTZ R229, R229, R184, R189 ;  /* 0x000000b8e5e57223 */ /* 0x000fe200000100bd */
[----:B------:R-:W-:Y:S01]  /*28a0*/  FMUL.FTZ R95, R95, R182 ;  /* 0x000000b65f5f7220 */ /* 0x000fe20000410000 */
[----:B------:R-:W-:-:S02]  /*28b0*/  HFMA2 R0, -RZ, RZ, 0, 0 ;  /* 0x00000000ff007431 */ /* 0x000fc400000001ff */
[--C-:B------:R-:W-:Y:S02]  /*28c0*/  @P3 HADD2.F32 R97, -RZ, R88.reuse.H1_H1 ;  /* 0x30000058ff613230 */ /* 0x100fe40000004100 */
[----:B------:R-:W-:Y:S01]  /*28d0*/  FMUL.FTZ R93, R93, R182 ;  /* 0x000000b65d5d7220 */ /* 0x000fe20000410000 */
[----:B------:R-:W-:Y:S01]  /*28e0*/  FMUL.FTZ R94, R95, UR6 ;  /* 0x000000065f5e7c20 */ /* 0x000fe20008410000 */
[----:B------:R-:W-:Y:S01]  /*28f0*/  FADD.FTZ R227, R226, -R227 ;  /* 0x800000e3e2e37221 */ /* 0x000fe20000010000 */
[----:B------:R-:W-:Y:S01]  /*2900*/  FADD.FTZ R228, R228, -R229 ;  /* 0x800000e5e4e47221 */ /* 0x000fe20000010000 */
[----:B------:R-:W-:Y:S02]  /*2910*/  HFMA2 R191, -RZ, RZ, 0, 0 ;  /* 0x00000000ffbf7431 */ /* 0x000fe400000001ff */
[----:B------:R-:W-:Y:S02]  /*2920*/  @P0 HADD2.F32 R96, -RZ, R88.H0_H0 ;  /* 0x20000058ff600230 */ /* 0x000fe40000004100 */
[----:B------:R-:W-:Y:S01]  /*2930*/  FMUL.FTZ R93, R93, UR6 ;  /* 0x000000065d5d7c20 */ /* 0x000fe20008410000 */
[----:B------:R-:W-:Y:S01]  /*2940*/  @P3 FMUL.FTZ R0, R97, R94 ;  /* 0x0000005e61003220 */ /* 0x000fe20000410000 */
[C---:B------:R-:W-:Y:S01]  /*2950*/  FFMA.FTZ R97, R183.reuse, R227, R70 ;  /* 0x000000e3b7617223 */ /* 0x040fe20000010046 */
[----:B------:R-:W-:Y:S01]  /*2960*/  FFMA.FTZ R99, R183, R228, R71 ;  /* 0x000000e4b7637223 */ /* 0x000fe20000010047 */
[----:B------:R-:W-:-:S02]  /*2970*/  @P0 HADD2.F32 R98, -RZ, R52.H0_H0 ;  /* 0x20000034ff620230 */ /* 0x000fc40000004100 */
[-C--:B------:R-:W-:Y:S01]  /*2980*/  @P0 FMUL.FTZ R191, R96, R93.reuse ;  /* 0x0000005d60bf0220 */ /* 0x080fe20000410000 */
        /* <DEDUP_REMOVED lines=9> */
[----:B------:R-:W-:Y:S02]  /*2a20*/  HFMA2 R186, -RZ, RZ, 0, 0 ;  /* 0x00000000ffba7431 */ /* 0x000fe400000001ff */
[----:B------:R-:W-:Y:S02]  /*2a30*/  @P6 HADD2.F32 R190, -RZ, R53.H1_H1 ;  /* 0x30000035ffbe6230 */ /* 0x000fe40000004100 */
[----:B------:R-:W-:Y:S01]  /*2a40*/  FMUL.FTZ R97, R97, UR6 ;  /* 0x0000000661617c20 */ /* 0x000fe20008410000 */
[----:B------:R-:W-:Y:S01]  /*2a50*/  FMUL.FTZ R99, R99, UR6 ;  /* 0x0000000663637c20 */ /* 0x000fe20008410000 */
[----:B------:R-:W-:Y:S01]  /*2a60*/  MOV R93, RZ ;  /* 0x000000ff005d7202 */ /* 0x000fe20000000f00 */
[----:B------:R-:W-:Y:S01]  /*2a70*/  @P3 FMUL.FTZ R93, R89, R94 ;  /* 0x0000005e595d3220 */ /* 0x000fe20000410000 */
[----:B------:R-:W-:Y:S01]  /*2a80*/  ISETP.GE.U32.AND P0, PT, R106, RZ, PT ;  /* 0x000000ff6a00720c */ /* 0x000fe20003f06070 */
[-CC-:B------:R-:W-:Y:S01]  /*2a90*/  FFMA.FTZ R94, R235, R184.reuse, R189.reuse ;  /* 0x000000b8eb5e7223 */ /* 0x180fe200000100bd */
[----:B------:R-:W-:Y:S01]  /*2aa0*/  MOV R88, RZ ;  /* 0x000000ff00587202 */ /* 0x000fe20000000f00 */
[-C--:B------:R-:W-:Y:S01]  /*2ab0*/  @P5 FMUL.FTZ R193, R96, R97.reuse ;  /* 0x0000006160c15220 */ /* 0x080fe20000410000 */
[----:B------:R-:W-:Y:S01]  /*2ac0*/  MOV R95, RZ ;  /* 0x000000ff005f7202 */ /* 0x000fe20000000f00 */
[----:B------:R-:W-:Y:S01]  /*2ad0*/  @P5 FMUL.FTZ R88, R98, R97 ;  /* 0x0000006162585220 */ /* 0x000fe20000410000 */
[-C--:B------:R-:W-:Y:S01]  /*2ae0*/  @P6 FMUL.FTZ R186, R188, R99.reuse ;  /* 0x00000063bcba6220 */ /* 0x080fe20000410000 */
[----:B------:R-:W-:Y:S01]  /*2af0*/  @P6 FMUL.FTZ R95, R190, R99 ;  /* 0x00000063be5f6220 */ /* 0x000fe20000410000 */
[----:B------:R-:W-:Y:S01]  /*2b00*/  LOP3.LUT P6, RZ, R107, 0xff, RZ, 0xc0, !PT ;  /* 0x000000ff6bff7812 */ /* 0x000fe200078cc0ff */
[----:B------:R-:W-:Y:S01]  /*2b10*/  FFMA.FTZ R233, R233, R184, R189 ;  /* 0x000000b8e9e97223 */ /* 0x000fe200000100bd */
[----:B------:R-:W-:Y:S01]  /*2b20*/  LOP3.LUT P5, RZ, R107, 0xff00, RZ, 0xc0, !PT ;  /* 0x0000ff006bff7812 */ /* 0x000fe200078ac0ff */
[----:B------:R-:W-:Y:S01]  /*2b30*/  FADD.FTZ R96, R231, -R94 ;  /* 0x8000005ee7607221 */ /* 0x000fe20000010000 */
[C---:B------:R-:W-:Y:S01]  /*2b40*/  LOP3.LUT P3, RZ, R107.reuse, 0xff0000, RZ, 0xc0, !PT ;  /* 0x00ff00006bff7812 */ /* 0x040fe2000786c0ff */
[----:B------:R-:W-:Y:S01]  /*2b50*/  FADD.FTZ R89, R230, -R233 ;  /* 0x800000e9e6597221 */ /* 0x000fe20000010000 */
[----:B------:R-:W-:Y:S01]  /*2b60*/  ISETP.GE.U32.AND.EX P0, PT, R107, 0x1000000, PT, P0 ;  /* 0x010000006b00780c */ /* 0x000fe20003f06100 */
[----:B------:R-:W-:Y:S01]  /*2b70*/  FFMA.FTZ R97, R183, R96, R73 ;  /* 0x00000060b7617223 */ /* 0x000fe20000010049 */
[-CC-:B------:R-:W-:Y:S01]  /*2b80*/  FFMA.FTZ R237, R237, R184.reuse, R189.reuse ;  /* 0x000000b8eded7223 */ /* 0x180fe200000100bd */
[----:B------:R-:W-:Y:S01]  /*2b90*/  FFMA.FTZ R239, R239, R184, R189 ;  /* 0x000000b8efef7223 */ /* 0x000fe200000100bd */
[----:B------:R-:W-:Y:S01]  /*2ba0*/  FFMA.FTZ R89, R183, R89, R72 ;  /* 0x00000059b7597223 */ /* 0x000fe20000010048 */
[----:B------:R-:W-:Y:S01]  /*2bb0*/  FMUL.FTZ R97, R97, R182 ;  /* 0x000000b661617220 */ /* 0x000fe20000410000 */
[----:B------:R-:W-:Y:S01]  /*2bc0*/  FADD.FTZ R237, R232, -R237 ;  /* 0x800000ede8ed7221 */ /* 0x000fe20000010000 */
[----:B------:R-:W-:Y:S01]  /*2bd0*/  FADD.FTZ R234, R234, -R239 ;  /* 0x800000efeaea7221 */ /* 0x000fe20000010000 */
[----:B------:R-:W-:-:S02]  /*2be0*/  @P6 HADD2.F32 R96, -RZ, R90.H0_H0 ;  /* 0x2000005aff606230 */ /* 0x000fc40000004100 */
[----:B------:R-:W-:Y:S01]  /*2bf0*/  FMUL.FTZ R89, R89, R182 ;  /* 0x000000b659597220 */ /* 0x000fe20000410000 */
[----:B------:R-:W-:Y:S02]  /*2c00*/  @P5 HADD2.F32 R99, -RZ, R90.H1_H1 ;  /* 0x3000005aff635230 */ /* 0x000fe40000004100 */
[----:B------:R-:W-:Y:S01]  /*2c10*/  FMUL.FTZ R90, R97, UR6 ;  /* 0x00000006615a7c20 */ /* 0x000fe20008410000 */
[--C-:B------:R-:W-:Y:S02]  /*2c20*/  @P3 HADD2.F32 R106, -RZ, R91.reuse.H0_H0 ;  /* 0x2000005bff6a3230 */ /* 0x100fe40000004100 */
[C---:B------:R-:W-:Y:S01]  /*2c30*/  FFMA.FTZ R97, R183.reuse, R234, R75 ;  /* 0x000000eab7617223 */ /* 0x040fe2000001004b */
[----:B------:R-:W-:Y:S02]  /*2c40*/  @P0 HADD2.F32 R192, -RZ, R91.H1_H1 ;  /* 0x3000005bffc00230 */ /* 0x000fe40000004100 */
[----:B------:R-:W-:Y:S01]  /*2c50*/  FFMA.FTZ R91, R183, R237, R74 ;  /* 0x000000edb75b7223 */ /* 0x000fe2000001004a */
[----:B------:R-:W-:-:S02]  /*2c60*/  @P6 HADD2.F32 R98, -RZ, R54.H0_H0 ;  /* 0x20000036ff626230 */ /* 0x000fc40000004100 */
[----:B------:R-:W-:Y:S02]  /*2c70*/  HFMA2 R195, -RZ, RZ, 0, 0 ;  /* 0x00000000ffc37431 */ /* 0x000fe400000001ff */
[----:B------:R-:W-:Y:S01]  /*2c80*/  FMUL.FTZ R89, R89, UR6 ;  /* 0x0000000659597c20 */ /* 0x000fe20008410000 */
[----:B------:R-:W-:Y:S02]  /*2c90*/  HFMA2 R188, -RZ, RZ, 0, 0 ;  /* 0x00000000ffbc7431 */ /* 0x000fe400000001ff */
[-C--:B------:R-:W-:Y:S01]  /*2ca0*/  FMUL.FTZ R91, R91, R182.reuse ;  /* 0x000000b65b5b7220 */ /* 0x080fe20000410000 */
[----:B------:R-:W-:Y:S01]  /*2cb0*/  FMUL.FTZ R97, R97, R182 ;  /* 0x000000b661617220 */ /* 0x000fe20000410000 */
[----:B------:R-:W-:Y:S01]  /*2cc0*/  MOV R94, RZ ;  /* 0x000000ff005e7202 */ /* 0x000fe20000000f00 */
[----:B------:R-:W-:Y:S02]  /*2cd0*/  @P5 HADD2.F32 R107, -RZ, R54.H1_H1 ;  /* 0x30000036ff6b5230 */ /* 0x000fe40000004100 */
[----:B------:R-:W-:Y:S01]  /*2ce0*/  @P6 FMUL.FTZ R94, R98, R89 ;  /* 0x00000059625e6220 */ /* 0x000fe20000410000 */
[----:B------:R-:W-:-:S02]  /*2cf0*/  @P3 HADD2.F32 R98, -RZ, R55.H0_H0 ;  /* 0x20000037ff623230 */ /* 0x000fc40000004100 */
[----:B------:R-:W-:Y:S01]  /*2d00*/  @P6 FMUL.FTZ R195, R96, R89 ;  /* 0x0000005960c36220 */ /* 0x000fe20000410000 */
[----:B------:R-:W-:Y:S02]  /*2d10*/  @P0 HADD2.F32 R196, -RZ, R55.H1_H1 ;  /* 0x30000037ffc40230 */ /* 0x000fe40000004100 */
[----:B------:R-:W-:Y:S01]  /*2d20*/  FMUL.FTZ R91, R91, UR6 ;  /* 0x000000065b5b7c20 */ /* 0x000fe20008410000 */
[----:B------:R-:W-:Y:S01]  /*2d30*/  FMUL.FTZ R97, R97, UR6 ;  /* 0x0000000661617c20 */ /* 0x000fe20008410000 */
[----:B------:R-:W-:Y:S01]  /*2d40*/  MOV R89, RZ ;  /* 0x000000ff00597202 */ /* 0x000fe20000000f00 */
[-C--:B------:R-:W-:Y:S01]  /*2d50*/  @P5 FMUL.FTZ R188, R99, R90.reuse ;  /* 0x0000005a63bc5220 */ /* 0x080fe20000410000 */
[----:B------:R-:W-:Y:S02]  /*2d60*/  HFMA2 R197, -RZ, RZ, 0, 0 ;  /* 0x00000000ffc57431 */ /* 0x000fe400000001ff */
[----:B------:R-:W-:Y:S01]  /*2d70*/  @P5 FMUL.FTZ R89, R107, R90 ;  /* 0x0000005a6b595220 */ /* 0x000fe20000410000 */
[----:B------:R-:W-:Y:S01]  /*2d80*/  MOV R96, RZ ;  /* 0x000000ff00607202 */ /* 0x000fe20000000f00 */
[----:B------:R-:W-:Y:S01]  /*2d90*/  HFMA2 R190, -RZ, RZ, 0, 0 ;  /* 0x00000000ffbe7431 */ /* 0x000fe200000001ff */
[----:B------:R-:W-:Y:S01]  /*2da0*/  MOV R99, RZ ;  /* 0x000000ff00637202 */ /* 0x000fe20000000f00 */
[----:B------:R-:W-:Y:S01]  /*2db0*/  @P3 FMUL.FTZ R96, R98, R91 ;  /* 0x0000005b62603220 */ /* 0x000fe20000410000 */
        /* <DEDUP_REMOVED lines=8> */
.L_x_7009:
[-CC-:B------:R-:W-:Y:S01]  /*2e40*/  FFMA.FTZ R0, R0, R184.reuse, R189.reuse ;  /* 0x000000b800007223 */ /* 0x180fe200000100bd */
[C---:B-----5:R-:W-:Y:S01]  /*2e50*/  LOP3.LUT P0, RZ, R106.reuse, 0xff, RZ, 0xc0, !PT ;  /* 0x000000ff6aff7812 */ /* 0x060fe2000780c0ff */
[-CC-:B------:R-:W-:Y:S01]  /*2e60*/  FFMA.FTZ R225, R225, R184.reuse, R189.reuse ;  /* 0x000000b8e1e17223 */ /* 0x180fe200000100bd */
[----:B------:R-:W-:Y:S01]  /*2e70*/  LOP3.LUT P3, RZ, R106, 0xff00, RZ, 0xc0, !PT ;  /* 0x0000ff006aff7812 */ /* 0x000fe2000786c0ff */
[----:B------:R-:W-:Y:S01]  /*2e80*/  FADD.FTZ R0, R221, -R0 ;  /* 0x80000000dd007221 */ /* 0x000fe20000010000 */
[-C--:B------:R-:W-:Y:S01]  /*2e90*/  FFMA.FTZ R229, R229, R184.reuse, R189 ;  /* 0x000000b8e5e57223 */ /* 0x080fe200000100bd */
[----:B------:R-:W-:Y:S01]  /*2ea0*/  FADD.FTZ R224, R224, -R225 ;  /* 0x800000e1e0e07221 */ /* 0x000fe20000010000 */
[----:B------:R-:W-:Y:S01]  /*2eb0*/  FFMA.FTZ R227, R227, R184, R189 ;  /* 0x000000b8e3e37223 */ /* 0x000fe200000100bd */
[C---:B------:R-:W-:Y:S01]  /*2ec0*/  FFMA.FTZ R56, R183.reuse, R0, R68 ;  /* 0x00000000b7387223 */ /* 0x040fe20000010044 */
[C---:B------:R-:W-:Y:S01]  /*2ed0*/  LOP3.LUT P5, RZ, R106.reuse, 0xff0000, RZ, 0xc0, !PT ;  /* 0x00ff00006aff7812 */ /* 0x040fe200078ac0ff */
[----:B------:R-:W-:Y:S01]  /*2ee0*/  FFMA.FTZ R57, R183, R224, R69 ;  /* 0x000000e0b7397223 */ /* 0x000fe20000010045 */
[----:B------:R-:W-:Y:S01]  /*2ef0*/  LOP3.LUT P6, RZ, R106, 0xff000000, RZ, 0xc0, !PT ;  /* 0xff0000006aff7812 */ /* 0x000fe200078cc0ff */
        /* <DEDUP_REMOVED lines=8> */
[----:B------:R-:W-:Y:S01]  /*2f80*/  CS2R R190, SRZ ;  /* 0x0000000000be7805 */ /* 0x000fe2000001ff00 */
[----:B------:R-:W-:Y:S01]  /*2f90*/  FMUL.FTZ R62, R59, UR6 ;  /* 0x000000063b3e7c20 */ /* 0x000fe20008410000 */
[-C--:B------:R-:W-:Y:S01]  /*2fa0*/  @P0 FMUL.FTZ R191, R61, R58.reuse ;  /* 0x0000003a3dbf0220 */ /* 0x080fe20000410000 */
[----:B------:R-:W-:Y:S01]  /*2fb0*/  @P0 FMUL.FTZ R92, R63, R58 ;  /* 0x0000003a3f5c0220 */ /* 0x000fe20000410000 */
[C---:B------:R-:W-:Y:S01]  /*2fc0*/  FFMA.FTZ R59, R183.reuse, R228, R71 ;  /* 0x000000e4b73b7223 */ /* 0x040fe20000010047 */
[----:B------:R-:W-:Y:S01]  /*2fd0*/  FFMA.FTZ R58, R183, R227, R70 ;  /* 0x000000e3b73a7223 */ /* 0x000fe20000010046 */
[----:B------:R-:W-:-:S02]  /*2fe0*/  @P3 HADD2.F32 R93, -RZ, R88.H1_H1 ;  /* 0x30000058ff5d3230 */ /* 0x000fc40000004100 */
[----:B------:R-:W-:Y:S02]  /*2ff0*/  HFMA2 R88, -RZ, RZ, 0, 0 ;  /* 0x00000000ff587431 */ /* 0x000fe400000001ff */
[-C--:B------:R-:W-:Y:S01]  /*3000*/  FMUL.FTZ R61, R59, R182.reuse ;  /* 0x000000b63b3d7220 */ /* 0x080fe20000410000 */
        /* <DEDUP_REMOVED lines=8> */
[----:B------:R-:W-:Y:S02]  /*3090*/  @P5 HADD2.F32 R89, -RZ, R53.H0_H0 ;  /* 0x20000035ff595230 */ /* 0x000fe40000004100 */
[----:B------:R-:W-:Y:S01]  /*30a0*/  @P3 FMUL.FTZ R0, R93, R62 ;  /* 0x0000003e5d003220 */ /* 0x000fe20000410000 */
[----:B------:R-:W-:Y:S01]  /*30b0*/  HFMA2 R93, -RZ, RZ, 0, 0 ;  /* 0x00000000ff5d7431 */ /* 0x000fe200000001ff */
[----:B------:R-:W-:Y:S01]  /*30c0*/  MOV R186, RZ ;  /* 0x000000ff00ba7202 */ /* 0x000fe20000000f00 */
[--C-:B------:R-:W-:Y:S01]  /*30d0*/  FFMA.FTZ R233, R233, R184, R189.reuse ;  /* 0x000000b8e9e97223 */ /* 0x100fe200000100bd */
[----:B------:R-:W-:Y:S01]  /*30e0*/  MOV R193, RZ ;  /* 0x000000ff00c17202 */ /* 0x000fe20000000f00 */
[----:B------:R-:W-:Y:S02]  /*30f0*/  @P3 HADD2.F32 R63, -RZ, R52.H1_H1 ;  /* 0x30000034ff3f3230 */ /* 0x000fe40000004100 */
[-C--:B------:R-:W-:Y:S01]  /*3100*/  @P6 FMUL.FTZ R186, R94, R61.reuse ;  /* 0x0000003d5eba6220 */ /* 0x080fe20000410000 */
[----:B------:R-:W-:Y:S01]  /*3110*/  @P6 FMUL.FTZ R88, R96, R61 ;  /* 0x0000003d60586220 */ /* 0x000fe20000410000 */
[-C--:B------:R-:W-:Y:S01]  /*3120*/  @P5 FMUL.FTZ R193, R97, R60.reuse ;  /* 0x0000003c61c15220 */ /* 0x080fe20000410000 */
[----:B------:R-:W-:Y:S01]  /*3130*/  @P5 FMUL.FTZ R95, R89, R60 ;  /* 0x0000003c595f5220 */ /* 0x000fe20000410000 */
[----:B------:R-:W-:Y:S01]  /*3140*/  LOP3.LUT P6, RZ, R107, 0xff, RZ, 0xc0, !PT ;  /* 0x000000ff6bff7812 */ /* 0x000fe200078cc0ff */
[----:B------:R-:W-:Y:S01]  /*3150*/  FFMA.FTZ R60, R235, R184, R189 ;  /* 0x000000b8eb3c7223 */ /* 0x000fe200000100bd */
[----:B------:R-:W-:Y:S01]  /*3160*/  FADD.FTZ R233, R230, -R233 ;  /* 0x800000e9e6e97221 */ /* 0x000fe20000010000 */
[----:B------:R-:W-:Y:S01]  /*3170*/  @P3 FMUL.FTZ R93, R63, R62 ;  /* 0x0000003e3f5d3220 */ /* 0x000fe20000410000 */
[----:B------:R-:W-:Y:S01]  /*3180*/  ISETP.GE.U32.AND P0, PT, R106, RZ, PT ;  /* 0x000000ff6a00720c */ /* 0x000fe20003f06070 */
[----:B------:R-:W-:Y:S01]  /*3190*/  FADD.FTZ R62, R231, -R60 ;  /* 0x8000003ce73e7221 */ /* 0x000fe20000010000 */
[----:B------:R-:W-:Y:S01]  /*31a0*/  FFMA.FTZ R60, R183, R233, R72 ;  /* 0x000000e9b73c7223 */ /* 0x000fe20000010048 */
[----:B------:R-:W-:Y:S01]  /*31b0*/  LOP3.LUT P5, RZ, R107, 0xff00, RZ, 0xc0, !PT ;  /* 0x0000ff006bff7812 */ /* 0x000fe200078ac0ff */
[----:B------:R-:W-:Y:S01]  /*31c0*/  FFMA.FTZ R237, R237, R184, R189 ;  /* 0x000000b8eded7223 */ /* 0x000fe200000100bd */
[----:B------:R-:W-:Y:S01]  /*31d0*/  LOP3.LUT P3, RZ, R107, 0xff0000, RZ, 0xc0, !PT ;  /* 0x00ff00006bff7812 */ /* 0x000fe2000786c0ff */
[----:B------:R-:W-:Y:S01]  /*31e0*/  FFMA.FTZ R61, R183, R62, R73 ;  /* 0x0000003eb73d7223 */ /* 0x000fe20000010049 */
[----:B------:R-:W-:Y:S01]  /*31f0*/  ISETP.GE.U32.AND.EX P0, PT, R107, 0x1000000, PT, P0 ;  /* 0x010000006b00780c */ /* 0x000fe20003f06100 */
[----:B------:R-:W-:Y:S01]  /*3200*/  FMUL.FTZ R62, R60, R182 ;  /* 0x000000b63c3e7220 */ /* 0x000fe20000410000 */
[----:B------:R-:W-:Y:S01]  /*3210*/  FFMA.FTZ R239, R239, R184, R189 ;  /* 0x000000b8efef7223 */ /* 0x000fe200000100bd */
        /* <DEDUP_REMOVED lines=11> */
[C---:B------:R-:W-:Y:S01]  /*32d0*/  FFMA.FTZ R62, R183.reuse, R237, R74 ;  /* 0x000000edb73e7223 */ /* 0x040fe2000001004a */
[----:B------:R-:W-:Y:S01]  /*32e0*/  FFMA.FTZ R63, R183, R234, R75 ;  /* 0x000000eab73f7223 */ /* 0x000fe2000001004b */
        /* <DEDUP_REMOVED lines=24> */
[----:B------:R-:W-:-:S07]  /*3470*/  F2FP.F16.F32.PACK_AB R91, R97, R94 ;  /* 0x0000005e615b723e */ /* 0x000fce00000000ff */
.L_x_7008:
        /* <DEDUP_REMOVED lines=22> */
[-CC-:B0-----:R-:W-:Y:S01]  /*35e0*/  FFMA.FTZ R57, R200, R184.reuse, R189.reuse ;  /* 0x000000b8c8397223 */ /* 0x181fe200000100bd */
[----:B------:R-:W-:Y:S01]  /*35f0*/  LOP3.LUT P5, RZ, R104, 0xff, RZ, 0xc0, !PT ;  /* 0x000000ff68ff7812 */ /* 0x000fe200078ac0ff */
[-C--:B------:R-:W-:Y:S01]  /*3600*/  FFMA.FTZ R207, R207, R184.reuse, R189 ;  /* 0x000000b8cfcf7223 */ /* 0x080fe200000100bd */
[----:B------:R-:W-:Y:S01]  /*3610*/  FADD.FTZ R0, R123, -R0 ;  /* 0x800000007b007221 */ /* 0x000fe20000010000 */
[----:B------:R-:W-:Y:S01]  /*3620*/  FADD.FTZ R198, R198, -R57 ;  /* 0x80000039c6c67221 */ /* 0x000fe20000010000 */
[----:B------:R-:W-:Y:S01]  /*3630*/  LOP3.LUT P6, RZ, R104, 0xff00, RZ, 0xc0, !PT ;  /* 0x0000ff0068ff7812 */ /* 0x000fe200078cc0ff */
[----:B------:R-:W-:Y:S01]  /*3640*/  FFMA.FTZ R57, R206, R184, R189 ;  /* 0x000000b8ce397223 */ /* 0x000fe200000100bd */
[C---:B------:R-:W-:Y:S01]  /*3650*/  FFMA.FTZ R56, R183.reuse, R0, R76 ;  /* 0x00000000b7387223 */ /* 0x040fe2000001004c */
[----:B------:R-:W-:Y:S01]  /*3660*/  HFMA2 R0, -RZ, RZ, 0, 0 ;  /* 0x00000000ff007431 */ /* 0x000fe200000001ff */
[----:B------:R-:W-:Y:S01]  /*3670*/  LOP3.LUT P3, RZ, R104, 0xff0000, RZ, 0xc0, !PT ;  /* 0x00ff000068ff7812 */ /* 0x000fe2000786c0ff */
[----:B------:R-:W-:Y:S01]  /*3680*/  FADD.FTZ R204, R204, -R57 ;  /* 0x80000039cccc7221 */ /* 0x000fe20000010000 */
[----:B------:R-:W-:Y:S01]  /*3690*/  FFMA.FTZ R57, R183, R198, R77 ;  /* 0x000000c6b7397223 */ /* 0x000fe2000001004d */
[----:B------:R-:W-:Y:S01]  /*36a0*/  FMUL.FTZ R58, R56, R182 ;  /* 0x000000b6383a7220 */ /* 0x000fe20000410000 */
[----:B------:R-:W-:Y:S01]  /*36b0*/  FADD.FTZ R207, R202, -R207 ;  /* 0x800000cfcacf7221 */ /* 0x000fe20000010000 */
[----:B-----5:R-:W-:-:S02]  /*36c0*/  @P5 HADD2.F32 R59, -RZ, R92.H0_H0 ;  /* 0x2000005cff3b5230 */ /* 0x020fc40000004100 */
[----:B------:R-:W-:Y:S01]  /*36d0*/  FMUL.FTZ R60, R57, R182 ;  /* 0x000000b6393c7220 */ /* 0x000fe20000410000 */
[----:B------:R-:W-:Y:S01]  /*36e0*/  FMUL.FTZ R62, R58, UR6 ;  /* 0x000000063a3e7c20 */ /* 0x000fe20008410000 */
[----:B------:R-:W-:Y:S01]  /*36f0*/  @P5 HADD2.F32 R58, -RZ, R48.H0_H0 ;  /* 0x20000030ff3a5230 */ /* 0x000fe20000004100 */
[----:B------:R-:W-:Y:S01]  /*3700*/  CS2R R88, SRZ ;  /* 0x0000000000587805 */ /* 0x000fe2000001ff00 */
[----:B------:R-:W-:Y:S02]  /*3710*/  @P6 HADD2.F32 R92, -RZ, R92.H1_H1 ;  /* 0x3000005cff5c6230 */ /* 0x000fe40000004100 */
[----:B------:R-:W-:Y:S01]  /*3720*/  FMUL.FTZ R60, R60, UR6 ;  /* 0x000000063c3c7c20 */ /* 0x000fe20008410000 */
[----:B------:R-:W-:Y:S01]  /*3730*/  @P6 HADD2.F32 R61, -RZ, R48.H1_H1 ;  /* 0x30000030ff3d6230 */ /* 0x000fe20000004100 */
[----:B------:R-:W-:Y:S01]  /*3740*/  CS2R R90, SRZ ;  /* 0x00000000005a7805 */ /* 0x000fe2000001ff00 */
[----:B------:R-:W-:Y:S01]  /*3750*/  @P5 FMUL.FTZ R88, R62, R58 ;  /* 0x0000003a3e585220 */ /* 0x000fe20000410000 */
[C---:B------:R-:W-:Y:S01]  /*3760*/  @P6 FMUL.FTZ R0, R60.reuse, R92 ;  /* 0x0000005c3c006220 */ /* 0x040fe20000410000 */
[----:B------:R-:W-:Y:S01]  /*3770*/  FFMA.FTZ R58, R183, R207, R78 ;  /* 0x000000cfb73a7223 */ /* 0x000fe2000001004e */
[----:B------:R-:W-:Y:S01]  /*3780*/  @P6 FMUL.FTZ R91, R60, R61 ;  /* 0x0000003d3c5b6220 */ /* 0x000fe20000410000 */
[----:B------:R-:W-:-:S02]  /*3790*/  LOP3.LUT P6, RZ, R104, 0xff000000, RZ, 0xc0, !PT ;  /* 0xff00000068ff7812 */ /* 0x000fc400078cc0ff */
[----:B------:R-:W-:Y:S01]  /*37a0*/  CS2R R106, SRZ ;  /* 0x00000000006a7805 */ /* 0x000fe2000001ff00 */
[----:B------:R-:W-:Y:S01]  /*37b0*/  FMUL.FTZ R60, R58, R182 ;  /* 0x000000b63a3c7220 */ /* 0x000fe20000410000 */
[----:B------:R-:W-:Y:S01]  /*37c0*/  FFMA.FTZ R211, R211, R184, R189 ;  /* 0x000000b8d3d37223 */ /* 0x000fe200000100bd */
[----:B------:R-:W-:Y:S01]  /*37d0*/  @P5 FMUL.FTZ R107, R62, R59 ;  /* 0x0000003b3e6b5220 */ /* 0x000fe20000410000 */
[----:B------:R-:W-:Y:S01]  /*37e0*/  LOP3.LUT P5, RZ, R105, 0xff, RZ, 0xc0, !PT ;  /* 0x000000ff69ff7812 */ /* 0x000fe200078ac0ff */
[----:B------:R-:W-:Y:S01]  /*37f0*/  FFMA.FTZ R59, R183, R204, R79 ;  /* 0x000000ccb73b7223 */ /* 0x000fe2000001004f */
[----:B------:R-:W-:Y:S02]  /*3800*/  @P3 HADD2.F32 R61, -RZ, R93.H0_H0 ;  /* 0x2000005dff3d3230 */ /* 0x000fe40000004100 */
[----:B------:R-:W-:Y:S01]  /*3810*/  FMUL.FTZ R60, R60, UR6 ;  /* 0x000000063c3c7c20 */ /* 0x000fe20008410000 */
[----:B------:R-:W-:Y:S02]  /*3820*/  @P3 HADD2.F32 R62, -RZ, R49.H0_H0 ;  /* 0x20000031ff3e3230 */ /* 0x000fe40000004100 */
[----:B------:R-:W-:Y:S01]  /*3830*/  FADD.FTZ R211, R208, -R211 ;  /* 0x800000d3d0d37221 */ /* 0x000fe20000010000 */
[----:B------:R-:W-:Y:S01]  /*3840*/  MOV R123, RZ ;  /* 0x000000ff007b7202 */ /* 0x000fe20000000f00 */
[----:B------:R-:W-:Y:S01]  /*3850*/  FMUL.FTZ R63, R59, R182 ;  /* 0x000000b63b3f7220 */ /* 0x000fe20000410000 */
[C---:B------:R-:W-:Y:S01]  /*3860*/  @P3 FMUL.FTZ R123, R60.reuse, R61 ;  /* 0x0000003d3c7b3220 */ /* 0x040fe20000410000 */
[----:B------:R-:W-:Y:S01]  /*3870*/  @P3 FMUL.FTZ R89, R60, R62 ;  /* 0x0000003e3c593220 */ /* 0x000fe20000410000 */
[----:B------:R-:W-:Y:S01]  /*3880*/  FFMA.FTZ R60, R183, R211, R80 ;  /* 0x000000d3b73c7223 */ /* 0x000fe20000010050 */
[----:B------:R-:W-:-:S02]  /*3890*/  @P6 HADD2.F32 R93, -RZ, R93.H1_H1 ;  /* 0x3000005dff5d6230 */ /* 0x000fc40000004100 */
[----:B------:R-:W-:Y:S01]  /*38a0*/  FMUL.FTZ R98, R63, UR6 ;  /* 0x000000063f627c20 */ /* 0x000fe20008410000 */
[----:B------:R-:W-:Y:S01]  /*38b0*/  FFMA.FTZ R212, R212, R184, R189 ;  /* 0x000000b8d4d47223 */ /* 0x000fe200000100bd */
[----:B------:R-:W-:Y:S01]  /*38c0*/  FMUL.FTZ R62, R60, R182 ;  /* 0x000000b63c3e7220 */ /* 0x000fe20000410000 */
[----:B------:R-:W-:Y:S02]  /*38d0*/  HFMA2 R92, -RZ, RZ, 0, 0 ;  /* 0x00000000ff5c7431 */ /* 0x000fe400000001ff */
[----:B------:R-:W-:Y:S01]  /*38e0*/  @P6 FMUL.FTZ R106, R98, R93 ;  /* 0x0000005d626a6220 */ /* 0x000fe20000410000 */
[----:B------:R-:W-:Y:S02]  /*38f0*/  @P6 HADD2.F32 R61, -RZ, R49.H1_H1 ;  /* 0x30000031ff3d6230 */ /* 0x000fe40000004100 */
[----:B------:R-:W-:Y:S01]  /*3900*/  FMUL.FTZ R62, R62, UR6 ;  /* 0x000000063e3e7c20 */ /* 0x000fe20008410000 */
[----:B------:R-:W-:Y:S01]  /*3910*/  @P5 HADD2.F32 R63, -RZ, R94.H0_H0 ;  /* 0x2000005eff3f5230 */ /* 0x000fe20000004100 */
[----:B------:R-:W-:Y:S01]  /*3920*/  ISETP.GE.U32.AND P3, PT, R104, RZ, PT ;  /* 0x000000ff6800720c */ /* 0x000fe20003f66070 */
[----:B------:R-:W-:-:S02]  /*3930*/  @P5 HADD2.F32 R93, -RZ, R50.H0_H0 ;  /* 0x20000032ff5d5230 */ /* 0x000fc40000004100 */
[----:B------:R-:W-:Y:S01]  /*3940*/  FADD.FTZ R212, R209, -R212 ;  /* 0x800000d4d1d47221 */ /* 0x000fe20000010000 */
[----:B------:R-:W-:Y:S01]  /*3950*/  CS2R R186, SRZ ;  /* 0x0000000000ba7805 */ /* 0x000fe2000001ff00 */
[----:B------:R-:W-:Y:S01]  /*3960*/  @P6 FMUL.FTZ R92, R98, R61 ;  /* 0x0000003d625c6220 */ /* 0x000fe20000410000 */
[C---:B------:R-:W-:Y:S01]  /*3970*/  @P5 FMUL.FTZ R187, R62.reuse, R63 ;  /* 0x0000003f3ebb5220 */ /* 0x040fe20000410000 */
[----:B------:R-:W-:Y:S01]  /*3980*/  @P5 FMUL.FTZ R90, R62, R93 ;  /* 0x0000005d3e5a5220 */ /* 0x000fe20000410000 */
[----:B------:R-:W-:Y:S01]  /*3990*/  LOP3.LUT P6, RZ, R105, 0xff00, RZ, 0xc0, !PT ;  /* 0x0000ff0069ff7812 */ /* 0x000fe200078cc0ff */
[----:B------:R-:W-:Y:S01]  /*39a0*/  FFMA.FTZ R61, R183, R212, R81 ;  /* 0x000000d4b73d7223 */ /* 0x000fe20000010051 */
[----:B------:R-:W-:Y:S01]  /*39b0*/  LOP3.LUT P5, RZ, R105, 0xff0000, RZ, 0xc0, !PT ;  /* 0x00ff000069ff7812 */ /* 0x000fe200078ac0ff */
[-CC-:B------:R-:W-:Y:S01]  /*39c0*/  FFMA.FTZ R215, R215, R184.reuse, R189.reuse ;  /* 0x000000b8d7d77223 */ /* 0x180fe200000100bd */
[----:B------:R-:W-:Y:S01]  /*39d0*/  ISETP.GE.U32.AND.EX P3, PT, R105, 0x1000000, PT, P3 ;  /* 0x010000006900780c */ /* 0x000fe20003f66130 */
[----:B------:R-:W-:Y:S01]  /*39e0*/  FFMA.FTZ R214, R214, R184, R189 ;  /* 0x000000b8d6d67223 */ /* 0x000fe200000100bd */
[----:B------:R-:W-:Y:S01]  /*39f0*/  FMUL.FTZ R62, R61, R182 ;  /* 0x000000b63d3e7220 */ /* 0x000fe20000410000 */
[----:B------:R-:W-:Y:S01]  /*3a00*/  FADD.FTZ R215, R210, -R215 ;  /* 0x800000d7d2d77221 */ /* 0x000fe20000010000 */
[----:B------:R-:W-:Y:S01]  /*3a10*/  MOV R93, RZ ;  /* 0x000000ff005d7202 */ /* 0x000fe20000000f00 */
[----:B------:R-:W-:Y:S01]  /*3a20*/  FADD.FTZ R214, R213, -R214 ;  /* 0x800000d6d5d67221 */ /* 0x000fe20000010000 */
[----:B------:R-:W-:Y:S01]  /*3a30*/  FMUL.FTZ R193, R62, UR6 ;  /* 0x000000063ec17c20 */ /* 0x000fe20008410000 */
[----:B------:R-:W-:Y:S01]  /*3a40*/  FFMA.FTZ R62, R183, R215, R82 ;  /* 0x000000d7b73e7223 */ /* 0x000fe20000010052 */
[----:B------:R-:W-:-:S02]  /*3a50*/  HFMA2 R191, -RZ, RZ, 0, 0 ;  /* 0x00000000ffbf7431 */ /* 0x000fc400000001ff */
[----:B------:R-:W-:Y:S01]  /*3a60*/  FFMA.FTZ R63, R183, R214, R83 ;  /* 0x000000d6b73f7223 */ /* 0x000fe20000010053 */
[----:B------:R-:W-:Y:S01]  /*3a70*/  @P6 HADD2.F32 R94, -RZ, R94.H1_H1 ;  /* 0x3000005eff5e6230 */ /* 0x000fe20000004100 */
[----:B------:R-:W-:Y:S01]  /*3a80*/  MOV R99, RZ ;  /* 0x000000ff00637202 */ /* 0x000fe20000000f00 */
[--C-:B------:R-:W-:Y:S02]  /*3a90*/  @P5 HADD2.F32 R98, -RZ, R95.reuse.H0_H0 ;  /* 0x2000005fff625230 */ /* 0x100fe40000004100 */
[-C--:B------:R-:W-:Y:S01]  /*3aa0*/  FMUL.FTZ R105, R63, R182.reuse ;  /* 0x000000b63f697220 */ /* 0x080fe20000410000 */
[----:B------:R-:W-:Y:S02]  /*3ab0*/  @P3 HADD2.F32 R190, -RZ, R95.H1_H1 ;  /* 0x3000005fffbe3230 */ /* 0x000fe40000004100 */
[----:B------:R-:W-:Y:S01]  /*3ac0*/  FMUL.FTZ R95, R62, R182 ;  /* 0x000000b63e5f7220 */ /* 0x000fe20000410000 */
[----:B------:R-:W-:Y:S01]  /*3ad0*/  @P6 FMUL.FTZ R186, R193, R94 ;  /* 0x0000005ec1ba6220 */ /* 0x000fe20000410000 */
[----:B------:R-:W-:-:S02]  /*3ae0*/  @P6 HADD2.F32 R94, -RZ, R50.H1_H1 ;  /* 0x30000032ff5e6230 */ /* 0x000fc40000004100 */
[----:B------:R-:W-:Y:S01]  /*3af0*/  FMUL.FTZ R105, R105, UR6 ;  /* 0x0000000669697c20 */ /* 0x000fe20008410000 */
[----:B------:R-:W-:Y:S01]  /*3b00*/  FMUL.FTZ R195, R95, UR6 ;  /* 0x000000065fc37c20 */ /* 0x000fe20008410000 */
[--C-:B------:R-:W-:Y:S02]  /*3b10*/  @P5 HADD2.F32 R104, -RZ, R51.reuse.H0_H0 ;  /* 0x20000033ff685230 */ /* 0x100fe40000004100 */
[----:B------:R-:W-:Y:S02]  /*3b20*/  HFMA2 R188, -RZ, RZ, 0, 0 ;  /* 0x00000000ffbc7431 */ /* 0x000fe400000001ff */
[----:B------:R-:W-:Y:S01]  /*3b30*/  @P3 HADD2.F32 R95, -RZ, R51.H1_H1 ;  /* 0x30000033ff5f3230 */ /* 0x000fe20000004100 */
[----:B------:R-:W-:Y:S01]  /*3b40*/  MOV R192, RZ ;  /* 0x000000ff00c07202 */ /* 0x000fe20000000f00 */
[----:B------:R-:W-:Y:S01]  /*3b50*/  @P6 FMUL.FTZ R93, R193, R94 ;  /* 0x0000005ec15d6220 */ /* 0x000fe20000410000 */
[----:B------:R-:W-:Y:S01]  /*3b60*/  @P5 FMUL.FTZ R99, R195, R104 ;  /* 0x00000068c3635220 */ /* 0x000fe20000410000 */
[----:B------:R-:W-:Y:S01]  /*3b70*/  F2FP.F16.F32.PACK_AB R88, R91, R88 ;  /* 0x000000585b58723e */ /* 0x000fe200000000ff */
[----:B------:R-:W-:Y:S01]  /*3b80*/  @P3 FMUL.FTZ R192, R105, R95 ;  /* 0x0000005f69c03220 */ /* 0x000fe20000410000 */
[----:B------:R-:W-:Y:S01]  /*3b90*/  @P5 FMUL.FTZ R191, R195, R98 ;  /* 0x00000062c3bf5220 */ /* 0x000fe20000410000 */
[----:B------:R-:W-:Y:S01]  /*3ba0*/  @P3 FMUL.FTZ R188, R105, R190 ;  /* 0x000000be69bc3220 */ /* 0x000fe20000410000 */
[----:B------:R-:W-:-:S02]  /*3bb0*/  F2FP.F16.F32.PACK_AB R90, R93, R90 ;  /* 0x0000005a5d5a723e */ /* 0x000fc400000000ff */
[----:B------:R-:W-:Y:S02]  /*3bc0*/  F2FP.F16.F32.PACK_AB R89, R92, R89 ;  /* 0x000000595c59723e */ /* 0x000fe400000000ff */
[----:B------:R-:W-:Y:S01]  /*3bd0*/  F2FP.F16.F32.PACK_AB R91, R192, R99 ;  /* 0x00000063c05b723e */ /* 0x000fe200000000ff */
[----:B------:R-:W-:Y:S06]  /*3be0*/  BRA `(.L_x_7012) ;  /* 0x0000001000b07947 */ /* 0x000fec0003800000 */
.L_x_7011:
[-CC-:B------:R-:W-:Y:S01]  /*3bf0*/  FFMA.FTZ R0, R205, R184.reuse, R189.reuse ;  /* 0x000000b8cd007223 */ /* 0x180fe200000100bd */
[-CC-:B0-----:R-:W-:Y:S01]  /*3c00*/  FFMA.FTZ R89, R200, R184.reuse, R189.reuse ;  /* 0x000000b8c8597223 */ /* 0x181fe200000100bd */
[----:B------:R-:W-:Y:S01]  /*3c10*/  LOP3.LUT P5, RZ, R104, 0xff, RZ, 0xc0, !PT ;  /* 0x000000ff68ff7812 */ /* 0x000fe200078ac0ff */
[-C--:B------:R-:W-:Y:S01]  /*3c20*/  FFMA.FTZ R91, R206, R184.reuse, R189 ;  /* 0x000000b8ce5b7223 */ /* 0x080fe200000100bd */
[----:B------:R-:W-:Y:S01]  /*3c30*/  LOP3.LUT P6, RZ, R104, 0xff00, RZ, 0xc0, !PT ;  /* 0x0000ff0068ff7812 */ /* 0x000fe200078cc0ff */
[----:B------:R-:W-:Y:S01]  /*3c40*/  FADD.FTZ R0, R123, -R0 ;  /* 0x800000007b007221 */ /* 0x000fe20000010000 */
[----:B------:R-:W-:Y:S01]  /*3c50*/  FADD.FTZ R198, R198, -R89 ;  /* 0x80000059c6c67221 */ /* 0x000fe20000010000 */
[----:B------:R-:W-:Y:S02]  /*3c60*/  HFMA2 R98, -RZ, RZ, 0, 0 ;  /* 0x00000000ff627431 */ /* 0x000fe400000001ff */
[----:B------:R-:W-:Y:S01]  /*3c70*/  FFMA.FTZ R207, R207, R184, R189 ;  /* 0x000000b8cfcf7223 */ /* 0x000fe200000100bd */
[C---:B------:R-:W-:Y:S01]  /*3c80*/  FFMA.FTZ R89, R183.reuse, R0, R76 ;  /* 0x00000000b7597223 */ /* 0x040fe2000001004c */
[----:B------:R-:W-:Y:S01]  /*3c90*/  FFMA.FTZ R123, R183, R198, R77 ;  /* 0x000000c6b77b7223 */ /* 0x000fe2000001004d */
[----:B------:R-:W-:Y:S01]  /*3ca0*/  FADD.FTZ R204, R204, -R91 ;  /* 0x8000005bcccc7221 */ /* 0x000fe20000010000 */
[----:B------:R-:W-:-:S02]  /*3cb0*/  HFMA2 R91, -RZ, RZ, 0, 0 ;  /* 0x00000000ff5b7431 */ /* 0x000fc400000001ff */
[C---:B------:R-:W-:Y:S01]  /*3cc0*/  FMUL.FTZ R88, R182.reuse, R89 ;  /* 0x00000059b6587220 */ /* 0x040fe20000410000 */
[----:B------:R-:W-:Y:S01]  /*3cd0*/  FMUL.FTZ R89, R182, R123 ;  /* 0x0000007bb6597220 */ /* 0x000fe20000410000 */
[--C-:B-----5:R-:W-:Y:S01]  /*3ce0*/  @P5 HADD2.F32 R99, -RZ, R92.reuse.H0_H0 ;  /* 0x2000005cff635230 */ /* 0x120fe20000004100 */
[----:B------:R-:W-:Y:S01]  /*3cf0*/  MOV R0, RZ ;  /* 0x000000ff00007202 */ /* 0x000fe20000000f00 */
[----:B------:R-:W-:Y:S02]  /*3d00*/  @P6 HADD2.F32 R92, -RZ, R92.H1_H1 ;  /* 0x3000005cff5c6230 */ /* 0x000fe40000004100 */
[----:B------:R-:W-:Y:S01]  /*3d10*/  FMUL.FTZ R89, R89, UR6 ;  /* 0x0000000659597c20 */ /* 0x000fe20008410000 */
[--C-:B------:R-:W-:Y:S01]  /*3d20*/  @P6 HADD2.F32 R90, -RZ, R48.reuse.H1_H1 ;  /* 0x30000030ff5a6230 */ /* 0x100fe20000004100 */
[----:B------:R-:W-:Y:S01]  /*3d30*/  LOP3.LUT P3, RZ, R104, 0xff0000, RZ, 0xc0, !PT ;  /* 0x00ff000068ff7812 */ /* 0x000fe2000786c0ff */
[----:B------:R-:W-:Y:S02]  /*3d40*/  @P5 HADD2.F32 R123, -RZ, R48.H0_H0 ;  /* 0x20000030ff7b5230 */ /* 0x000fe40000004100 */
[-C--:B------:R-:W-:Y:S01]  /*3d50*/  @P6 FMUL.FTZ R0, R92, R89.reuse ;  /* 0x000000595c006220 */ /* 0x080fe20000410000 */
[----:B------:R-:W-:Y:S01]  /*3d60*/  FADD.FTZ R207, R202, -R207 ;  /* 0x800000cfcacf7221 */ /* 0x000fe20000010000 */
[----:B------:R-:W-:Y:S01]  /*3d70*/  @P6 FMUL.FTZ R98, R90, R89 ;  /* 0x000000595a626220 */ /* 0x000fe20000410000 */
[----:B------:R-:W-:Y:S01]  /*3d80*/  FMUL.FTZ R88, R88, UR6 ;  /* 0x0000000658587c20 */ /* 0x000fe20008410000 */
[----:B------:R-:W-:-:S02]  /*3d90*/  LOP3.LUT P6, RZ, R104, 0xff000000, RZ, 0xc0, !PT ;  /* 0xff00000068ff7812 */ /* 0x000fc400078cc0ff */
[----:B------:R-:W-:Y:S01]  /*3da0*/  CS2R R106, SRZ ;  /* 0x00000000006a7805 */ /* 0x000fe2000001ff00 */
[----:B------:R-:W-:Y:S01]  /*3db0*/  FFMA.FTZ R211, R211, R184, R189 ;  /* 0x000000b8d3d37223 */ /* 0x000fe200000100bd */
[-C--:B------:R-:W-:Y:S01]  /*3dc0*/  @P5 FMUL.FTZ R107, R99, R88.reuse ;  /* 0x00000058636b5220 */ /* 0x080fe20000410000 */
[----:B------:R-:W-:Y:S01]  /*3dd0*/  @P5 FMUL.FTZ R91, R123, R88 ;  /* 0x000000587b5b5220 */ /* 0x000fe20000410000 */
[----:B------:R-:W-:Y:S01]  /*3de0*/  FFMA.FTZ R207, R183, R207, R78 ;  /* 0x000000cfb7cf7223 */ /* 0x000fe2000001004e */
[----:B------:R-:W-:Y:S01]  /*3df0*/  LOP3.LUT P5, RZ, R105, 0xff, RZ, 0xc0, !PT ;  /* 0x000000ff69ff7812 */ /* 0x000fe200078ac0ff */
[----:B------:R-:W-:Y:S01]  /*3e00*/  FFMA.FTZ R187, R183, R204, R79 ;  /* 0x000000ccb7bb7223 */ /* 0x000fe2000001004f */
[----:B------:R-:W-:Y:S01]  /*3e10*/  FADD.FTZ R211, R208, -R211 ;  /* 0x800000d3d0d37221 */ /* 0x000fe20000010000 */
[C---:B------:R-:W-:Y:S01]  /*3e20*/  FMUL.FTZ R88, R182.reuse, R207 ;  /* 0x000000cfb6587220 */ /* 0x040fe20000410000 */
[----:B------:R-:W-:Y:S02]  /*3e30*/  HFMA2 R89, -RZ, RZ, 0, 0 ;  /* 0x00000000ff597431 */ /* 0x000fe400000001ff */
[----:B------:R-:W-:Y:S01]  /*3e40*/  FMUL.FTZ R90, R182, R187 ;  /* 0x000000bbb65a7220 */ /* 0x000fe20000410000 */
[----:B------:R-:W-:-:S02]  /*3e50*/  @P3 HADD2.F32 R187, -RZ, R49.H0_H0 ;  /* 0x20000031ffbb3230 */ /* 0x000fc40000004100 */
[----:B------:R-:W-:Y:S01]  /*3e60*/  FFMA.FTZ R211, R183, R211, R80 ;  /* 0x000000d3b7d37223 */ /* 0x000fe20000010050 */
[--C-:B------:R-:W-:Y:S02]  /*3e70*/  @P3 HADD2.F32 R99, -RZ, R93.reuse.H0_H0 ;  /* 0x2000005dff633230 */ /* 0x100fe40000004100 */
[----:B------:R-:W-:Y:S01]  /*3e80*/  FMUL.FTZ R88, R88, UR6 ;  /* 0x0000000658587c20 */ /* 0x000fe20008410000 */
[----:B------:R-:W-:Y:S02]  /*3e90*/  @P6 HADD2.F32 R92, -RZ, R93.H1_H1 ;  /* 0x3000005dff5c6230 */ /* 0x000fe40000004100 */
[----:B------:R-:W-:Y:S01]  /*3ea0*/  FMUL.FTZ R93, R90, UR6 ;  /* 0x000000065a5d7c20 */ /* 0x000fe20008410000 */
[----:B------:R-:W-:Y:S01]  /*3eb0*/  FMUL.FTZ R90, R182, R211 ;  /* 0x000000d3b65a7220 */ /* 0x000fe20000410000 */
[----:B------:R-:W-:Y:S01]  /*3ec0*/  MOV R123, RZ ;  /* 0x000000ff007b7202 */ /* 0x000fe20000000f00 */
[-C--:B------:R-:W-:Y:S01]  /*3ed0*/  @P3 FMUL.FTZ R89, R187, R88.reuse ;  /* 0x00000058bb593220 */ /* 0x080fe20000410000 */
[----:B------:R-:W-:Y:S01]  /*3ee0*/  @P3 FMUL.FTZ R123, R99, R88 ;  /* 0x00000058637b3220 */ /* 0x000fe20000410000 */
[----:B------:R-:W-:-:S02]  /*3ef0*/  HFMA2 R187, -RZ, RZ, 0, 0 ;  /* 0x00000000ffbb7431 */ /* 0x000fc400000001ff */
[----:B------:R-:W-:Y:S02]  /*3f00*/  @P5 HADD2.F32 R99, -RZ, R94.H0_H0 ;  /* 0x2000005eff635230 */ /* 0x000fe40000004100 */
[----:B------:R-:W-:Y:S01]  /*3f10*/  FMUL.FTZ R90, R90, UR6 ;  /* 0x000000065a5a7c20 */ /* 0x000fe20008410000 */
[----:B------:R-:W-:Y:S01]  /*3f20*/  @P5 HADD2.F32 R191, -RZ, R50.H0_H0 ;  /* 0x20000032ffbf5230 */ /* 0x000fe20000004100 */
[----:B------:R-:W-:Y:S01]  /*3f30*/  ISETP.GE.U32.AND P3, PT, R104, RZ, PT ;  /* 0x000000ff6800720c */ /* 0x000fe20003f66070 */
[-C--:B------:R-:W-:Y:S01]  /*3f40*/  @P6 FMUL.FTZ R106, R92, R93.reuse ;  /* 0x0000005d5c6a6220 */ /* 0x080fe20000410000 */
[----:B------:R-:W-:Y:S01]  /*3f50*/  MOV R92, RZ ;  /* 0x000000ff005c7202 */ /* 0x000fe20000000f00 */
[-C--:B------:R-:W-:Y:S01]  /*3f60*/  @P5 FMUL.FTZ R187, R99, R90.reuse ;  /* 0x0000005a63bb5220 */ /* 0x080fe20000410000 */
[----:B------:R-:W-:Y:S01]  /*3f70*/  @P5 FMUL.FTZ R92, R191, R90 ;  /* 0x0000005abf5c5220 */ /* 0x000fe20000410000 */
[----:B------:R-:W-:Y:S01]  /*3f80*/  @P6 HADD2.F32 R186, -RZ, R49.H1_H1 ;  /* 0x30000031ffba6230 */ /* 0x000fe20000004100 */
[C---:B------:R-:W-:Y:S01]  /*3f90*/  LOP3.LUT P5, RZ, R105.reuse, 0xff0000, RZ, 0xc0, !PT ;  /* 0x00ff000069ff7812 */ /* 0x040fe200078ac0ff */
[-CC-:B------:R-:W-:Y:S01]  /*3fa0*/  FFMA.FTZ R212, R212, R184.reuse, R189.reuse ;  /* 0x000000b8d4d47223 */ /* 0x180fe200000100bd */
[----:B------:R-:W-:Y:S01]  /*3fb0*/  ISETP.GE.U32.AND.EX P3, PT, R105, 0x1000000, PT, P3 ;  /* 0x010000006900780c */ /* 0x000fe20003f66130 */
[-CC-:B------:R-:W-:Y:S01]  /*3fc0*/  FFMA.FTZ R215, R215, R184.reuse, R189.reuse ;  /* 0x000000b8d7d77223 */ /* 0x180fe200000100bd */
[----:B------:R-:W-:Y:S01]  /*3fd0*/  MOV R88, RZ ;  /* 0x000000ff00587202 */ /* 0x000fe20000000f00 */
[----:B------:R-:W-:Y:S01]  /*3fe0*/  FADD.FTZ R212, R209, -R212 ;  /* 0x800000d4d1d47221 */ /* 0x000fe20000010000 */
[----:B------:R-:W-:Y:S01]  /*3ff0*/  @P6 FMUL.FTZ R88, R186, R93 ;  /* 0x0000005dba586220 */ /* 0x000fe20000410000 */
[----:B------:R-:W-:Y:S01]  /*4000*/  LOP3.LUT P6, RZ, R105, 0xff00, RZ, 0xc0, !PT ;  /* 0x0000ff0069ff7812 */ /* 0x000fe200078cc0ff */
[----:B------:R-:W-:Y:S01]  /*4010*/  FFMA.FTZ R214, R214, R184, R189 ;  /* 0x000000b8d6d67223 */ /* 0x000fe200000100bd */
[----:B------:R-:W-:Y:S01]  /*4020*/  FFMA.FTZ R93, R183, R212, R81 ;  /* 0x000000d4b75d7223 */ /* 0x000fe20000010051 */
[----:B------:R-:W-:Y:S01]  /*4030*/  FADD.FTZ R215, R210, -R215 ;  /* 0x800000d7d2d77221 */ /* 0x000fe20000010000 */
[----:B------:R-:W-:-:S02]  /*4040*/  HFMA2 R186, -RZ, RZ, 0, 0 ;  /* 0x00000000ffba7431 */ /* 0x000fc400000001ff */
[----:B------:R-:W-:Y:S01]  /*4050*/  FADD.FTZ R214, R213, -R214 ;  /* 0x800000d6d5d67221 */ /* 0x000fe20000010000 */
[----:B------:R-:W-:Y:S01]  /*4060*/  FMUL.FTZ R90, R182, R93 ;  /* 0x0000005db65a7220 */ /* 0x000fe20000410000 */
[--C-:B------:R-:W-:Y:S02]  /*4070*/  @P5 HADD2.F32 R193, -RZ, R95.reuse.H0_H0 ;  /* 0x2000005fffc15230 */ /* 0x100fe40000004100 */
[C---:B------:R-:W-:Y:S01]  /*4080*/  FFMA.FTZ R215, R183.reuse, R215, R82 ;  /* 0x000000d7b7d77223 */ /* 0x040fe20000010052 */
[----:B------:R-:W-:Y:S02]  /*4090*/  @P3 HADD2.F32 R190, -RZ, R95.H1_H1 ;  /* 0x3000005fffbe3230 */ /* 0x000fe40000004100 */
[----:B------:R-:W-:Y:S01]  /*40a0*/  FFMA.FTZ R95, R183, R214, R83 ;  /* 0x000000d6b75f7223 */ /* 0x000fe20000010053 */
[----:B------:R-:W-:Y:S01]  /*40b0*/  FMUL.FTZ R104, R90, UR6 ;  /* 0x000000065a687c20 */ /* 0x000fe20008410000 */
[----:B------:R-:W-:Y:S01]  /*40c0*/  FMUL.FTZ R90, R182, R215 ;  /* 0x000000d7b65a7220 */ /* 0x000fe20000410000 */
[----:B------:R-:W-:-:S02]  /*40d0*/  @P6 HADD2.F32 R93, -RZ, R94.H1_H1 ;  /* 0x3000005eff5d6230 */ /* 0x000fc40000004100 */
[----:B------:R-:W-:Y:S01]  /*40e0*/  FMUL.FTZ R95, R182, R95 ;  /* 0x0000005fb65f7220 */ /* 0x000fe20000410000 */
[----:B------:R-:W-:Y:S02]  /*40f0*/  @P6 HADD2.F32 R105, -RZ, R50.H1_H1 ;  /* 0x30000032ff696230 */ /* 0x000fe40000004100 */
[----:B------:R-:W-:Y:S01]  /*4100*/  FMUL.FTZ R90, R90, UR6 ;  /* 0x000000065a5a7c20 */ /* 0x000fe20008410000 */
[--C-:B------:R-:W-:Y:S02]  /*4110*/  @P5 HADD2.F32 R195, -RZ, R51.reuse.H0_H0 ;  /* 0x20000033ffc35230 */ /* 0x100fe40000004100 */
[----:B------:R-:W-:Y:S01]  /*4120*/  FMUL.FTZ R95, R95, UR6 ;  /* 0x000000065f5f7c20 */ /* 0x000fe20008410000 */
[----:B------:R-:W-:Y:S02]  /*4130*/  @P3 HADD2.F32 R192, -RZ, R51.H1_H1 ;  /* 0x30000033ffc03230 */ /* 0x000fe40000004100 */
[-C--:B------:R-:W-:Y:S01]  /*4140*/  @P6 FMUL.FTZ R186, R93, R104.reuse ;  /* 0x000000685dba6220 */ /* 0x080fe20000410000 */
[----:B------:R-:W-:Y:S01]  /*4150*/  HFMA2 R191, -RZ, RZ, 0, 0 ;  /* 0x00000000ffbf7431 */ /* 0x000fe200000001ff */
[----:B------:R-:W-:Y:S01]  /*4160*/  MOV R93, RZ ;  /* 0x000000ff005d7202 */ /* 0x000fe20000000f00 */
[----:B------:R-:W-:Y:S01]  /*4170*/  HFMA2 R188, -RZ, RZ, 0, 0 ;  /* 0x00000000ffbc7431 */ /* 0x000fe200000001ff */
[----:B------:R-:W-:Y:S01]  /*4180*/  MOV R94, RZ ;  /* 0x000000ff005e7202 */ /* 0x000fe20000000f00 */
[----:B------:R-:W-:Y:S01]  /*4190*/  @P6 FMUL.FTZ R93, R105, R104 ;  /* 0x00000068695d6220 */ /* 0x000fe20000410000 */
[----:B------:R-:W-:Y:S01]  /*41a0*/  MOV R99, RZ ;  /* 0x000000ff00637202 */ /* 0x000fe20000000f00 */
[-C--:B------:R-:W-:Y:S01]  /*41b0*/  @P5 FMUL.FTZ R94, R195, R90.reuse ;  /* 0x0000005ac35e5220 */ /* 0x080fe20000410000 */
        /* <DEDUP_REMOVED lines=8> */
.L_x_7010:
[----:B------:R-:W-:Y:S05]  /*4240*/  @!P0 BRA `(.L_x_7013) ;  /* 0x0000000400888947 */ /* 0x000fea0003800000 */
[-CC-:B0-----:R-:W-:Y:S01]  /*4250*/  FFMA.FTZ R57, R200, R184.reuse, R189.reuse ;  /* 0x000000b8c8397223 */ /* 0x181fe200000100bd */
[C---:B------:R-:W-:Y:S01]  /*4260*/  LOP3.LUT P5, RZ, R104.reuse, 0xff, RZ, 0xc0, !PT ;  /* 0x000000ff68ff7812 */ /* 0x040fe200078ac0ff */
[-C--:B------:R-:W-:Y:S01]  /*4270*/  FFMA.FTZ R0, R205, R184.reuse, R189 ;  /* 0x000000b8cd007223 */ /* 0x080fe200000100bd */
[----:B------:R-:W-:Y:S01]  /*4280*/  LOP3.LUT P6, RZ, R104, 0xff00, RZ, 0xc0, !PT ;  /* 0x0000ff0068ff7812 */ /* 0x000fe200078cc0ff */
[----:B------:R-:W-:Y:S01]  /*4290*/  FADD.FTZ R198, R198, -R57 ;  /* 0x80000039c6c67221 */ /* 0x000fe20000010000 */
[-CC-:B------:R-:W-:Y:S01]  /*42a0*/  FFMA.FTZ R57, R206, R184.reuse, R189.reuse ;  /* 0x000000b8ce397223 */ /* 0x180fe200000100bd */
[----:B------:R-:W-:Y:S01]  /*42b0*/  FADD.FTZ R0, R123, -R0 ;  /* 0x800000007b007221 */ /* 0x000fe20000010000 */
[----:B------:R-:W-:Y:S01]  /*42c0*/  FFMA.FTZ R207, R207, R184, R189 ;  /* 0x000000b8cfcf7223 */ /* 0x000fe200000100bd */
[----:B------:R-:W-:Y:S01]  /*42d0*/  LOP3.LUT P3, RZ, R104, 0xff0000, RZ, 0xc0, !PT ;  /* 0x00ff000068ff7812 */ /* 0x000fe2000786c0ff */
[----:B------:R-:W-:Y:S01]  /*42e0*/  FADD.FTZ R204, R204, -R57 ;  /* 0x80000039cccc7221 */ /* 0x000fe20000010000 */
[C---:B------:R-:W-:Y:S01]  /*42f0*/  FMUL.FTZ R57, R183.reuse, R198 ;  /* 0x000000c6b7397220 */ /* 0x040fe20000410000 */
[----:B------:R-:W-:Y:S01]  /*4300*/  FMUL.FTZ R56, R183, R0 ;  /* 0x00000000b7387220 */ /* 0x000fe20000410000 */
[----:B------:R-:W-:Y:S01]  /*4310*/  HFMA2 R0, -RZ, RZ, 0, 0 ;  /* 0x00000000ff007431 */ /* 0x000fe200000001ff */
[----:B------:R-:W-:Y:S01]  /*4320*/  CS2R R90, SRZ ;  /* 0x00000000005a7805 */ /* 0x000fe2000001ff00 */
[-C--:B------:R-:W-:Y:S01]  /*4330*/  FMUL.FTZ R59, R57, R182.reuse ;  /* 0x000000b6393b7220 */ /* 0x080fe20000410000 */
[----:B------:R-:W-:Y:S01]  /*4340*/  FMUL.FTZ R58, R56, R182 ;  /* 0x000000b6383a7220 */ /* 0x000fe20000410000 */
[----:B-----5:R-:W-:-:S02]  /*4350*/  @P5 HADD2.F32 R61, -RZ, R92.H0_H0 ;  /* 0x2000005cff3d5230 */ /* 0x020fc40000004100 */
[----:B------:R-:W-:Y:S01]  /*4360*/  FADD.FTZ R202, R202, -R207 ;  /* 0x800000cfcaca7221 */ /* 0x000fe20000010000 */
[----:B------:R-:W-:Y:S02]  /*4370*/  @P6 HADD2.F32 R92, -RZ, R92.H1_H1 ;  /* 0x3000005cff5c6230 */ /* 0x000fe40000004100 */
[----:B------:R-:W-:Y:S01]  /*4380*/  FMUL.FTZ R59, R59, UR6 ;  /* 0x000000063b3b7c20 */ /* 0x000fe20008410000 */
[--C-:B------:R-:W-:Y:S02]  /*4390*/  @P6 HADD2.F32 R60, -RZ, R48.reuse.H1_H1 ;  /* 0x30000030ff3c6230 */ /* 0x100fe40000004100 */
[----:B------:R-:W-:Y:S01]  /*43a0*/  FMUL.FTZ R58, R58, UR6 ;  /* 0x000000063a3a7c20 */ /* 0x000fe20008410000 */
[----:B------:R-:W-:Y:S01]  /*43b0*/  @P5 HADD2.F32 R63, -RZ, R48.H0_H0 ;  /* 0x20000030ff3f5230 */ /* 0x000fe20000004100 */
[----:B------:R-:W-:Y:S02]  /*43c0*/  CS2R R106, SRZ ;  /* 0x00000000006a7805 */ /* 0x000fe4000001ff00 */
[----:B------:R-:W-:Y:S01]  /*43d0*/  CS2R R88, SRZ ;  /* 0x0000000000587805 */ /* 0x000fe2000001ff00 */
[-C--:B------:R-:W-:Y:S01]  /*43e0*/  @P6 FMUL.FTZ R0, R92, R59.reuse ;  /* 0x0000003b5c006220 */ /* 0x080fe20000410000 */
[----:B------:R-:W-:Y:S01]  /*43f0*/  @P6 FMUL.FTZ R91, R60, R59 ;  /* 0x0000003b3c5b6220 */ /* 0x000fe20000410000 */
[----:B------:R-:W-:Y:S01]  /*4400*/  LOP3.LUT P6, RZ, R104, 0xff000000, RZ, 0xc0, !PT ;  /* 0xff00000068ff7812 */ /* 0x000fe200078cc0ff */
[-C--:B------:R-:W-:Y:S01]  /*4410*/  @P5 FMUL.FTZ R107, R61, R58.reuse ;  /* 0x0000003a3d6b5220 */ /* 0x080fe20000410000 */
[----:B------:R-:W-:Y:S01]  /*4420*/  @P5 FMUL.FTZ R88, R63, R58 ;  /* 0x0000003a3f585220 */ /* 0x000fe20000410000 */
[C---:B------:R-:W-:Y:S01]  /*4430*/  FMUL.FTZ R58, R183.reuse, R202 ;  /* 0x000000cab73a7220 */ /* 0x040fe20000410000 */
[----:B------:R-:W-:Y:S01]  /*4440*/  FMUL.FTZ R59, R183, R204 ;  /* 0x000000ccb73b7220 */ /* 0x000fe20000410000 */
[----:B------:R-:W-:Y:S01]  /*4450*/  FFMA.FTZ R211, R211, R184, R189 ;  /* 0x000000b8d3d37223 */ /* 0x000fe200000100bd */
[----:B------:R-:W-:Y:S01]  /*4460*/  LOP3.LUT P5, RZ, R105, 0xff, RZ, 0xc0, !PT ;  /* 0x000000ff69ff7812 */ /* 0x000fe200078ac0ff */
[----:B------:R-:W-:Y:S01]  /*4470*/  FMUL.FTZ R60, R58, R182 ;  /* 0x000000b63a3c7220 */ /* 0x000fe20000410000 */
[----:B------:R-:W-:-:S02]  /*4480*/  @P3 HADD2.F32 R63, -RZ, R93.H0_H0 ;  /* 0x2000005dff3f3230 */ /* 0x000fc40000004100 */
[----:B------:R-:W-:Y:S01]  /*4490*/  FMUL.FTZ R61, R59, R182 ;  /* 0x000000b63b3d7220 */ /* 0x000fe20000410000 */
[----:B------:R-:W-:Y:S02]  /*44a0*/  @P3 HADD2.F32 R99, -RZ, R49.H0_H0 ;  /* 0x20000031ff633230 */ /* 0x000fe40000004100 */
[----:B------:R-:W-:Y:S01]  /*44b0*/  FMUL.FTZ R60, R60, UR6 ;  /* 0x000000063c3c7c20 */ /* 0x000fe20008410000 */
[----:B------:R-:W-:Y:S01]  /*44c0*/  FADD.FTZ R208, R208, -R211 ;  /* 0x800000d3d0d07221 */ /* 0x000fe20000010000 */
[----:B------:R-:W-:Y:S01]  /*44d0*/  MOV R123, RZ ;  /* 0x000000ff007b7202 */ /* 0x000fe20000000f00 */
[----:B------:R-:W-:Y:S02]  /*44e0*/  @P6 HADD2.F32 R93, -RZ, R93.H1_H1 ;  /* 0x3000005dff5d6230 */ /* 0x000fe40000004100 */
[----:B------:R-:W-:Y:S01]  /*44f0*/  FMUL.FTZ R62, R61, UR6 ;  /* 0x000000063d3e7c20 */ /* 0x000fe20008410000 */
[-C--:B------:R-:W-:Y:S01]  /*4500*/  @P3 FMUL.FTZ R123, R63, R60.reuse ;  /* 0x0000003c3f7b3220 */ /* 0x080fe20000410000 */
[----:B------:R-:W-:Y:S01]  /*4510*/  @P3 FMUL.FTZ R89, R99, R60 ;  /* 0x0000003c63593220 */ /* 0x000fe20000410000 */
[----:B------:R-:W-:Y:S01]  /*4520*/  FMUL.FTZ R60, R183, R208 ;  /* 0x000000d0b73c7220 */ /* 0x000fe20000410000 */
[----:B------:R-:W-:-:S02]  /*4530*/  @P6 HADD2.F32 R63, -RZ, R49.H1_H1 ;  /* 0x30000031ff3f6230 */ /* 0x000fc40000004100 */
[----:B------:R-:W-:Y:S01]  /*4540*/  @P6 FMUL.FTZ R106, R93, R62 ;  /* 0x0000003e5d6a6220 */ /* 0x000fe20000410000 */
[----:B------:R-:W-:Y:S01]  /*4550*/  CS2R R92, SRZ ;  /* 0x00000000005c7805 */ /* 0x000fe2000001ff00 */
[----:B------:R-:W-:Y:S01]  /*4560*/  FMUL.FTZ R61, R60, R182 ;  /* 0x000000b63c3d7220 */ /* 0x000fe20000410000 */
[--C-:B------:R-:W-:Y:S01]  /*4570*/  FFMA.FTZ R212, R212, R184, R189.reuse ;  /* 0x000000b8d4d47223 */ /* 0x100fe200000100bd */
[----:B------:R-:W-:Y:S02]  /*4580*/  HFMA2 R187, -RZ, RZ, 0, 0 ;  /* 0x00000000ffbb7431 */ /* 0x000fe400000001ff */
[----:B------:R-:W-:Y:S01]  /*4590*/  @P6 FMUL.FTZ R92, R63, R62 ;  /* 0x0000003e3f5c6220 */ /* 0x000fe20000410000 */
[----:B------:R-:W-:Y:S01]  /*45a0*/  @P5 HADD2.F32 R98, -RZ, R94.H0_H0 ;  /* 0x2000005eff625230 */ /* 0x000fe20000004100 */
[----:B------:R-:W-:Y:S01]  /*45b0*/  LOP3.LUT P6, RZ, R105, 0xff00, RZ, 0xc0, !PT ;  /* 0x0000ff0069ff7812 */ /* 0x000fe200078cc0ff */
[----:B------:R-:W-:Y:S02]  /*45c0*/  @P5 HADD2.F32 R186, -RZ, R50.H0_H0 ;  /* 0x20000032ffba5230 */ /* 0x000fe40000004100 */
[----:B------:R-:W-:Y:S01]  /*45d0*/  FMUL.FTZ R61, R61, UR6 ;  /* 0x000000063d3d7c20 */ /* 0x000fe20008410000 */
[----:B------:R-:W-:Y:S01]  /*45e0*/  FADD.FTZ R212, R209, -R212 ;  /* 0x800000d4d1d47221 */ /* 0x000fe20000010000 */
[----:B------:R-:W-:Y:S01]  /*45f0*/  ISETP.GE.U32.AND P3, PT, R104, RZ, PT ;  /* 0x000000ff6800720c */ /* 0x000fe20003f66070 */
[--C-:B------:R-:W-:Y:S01]  /*4600*/  FFMA.FTZ R215, R215, R184, R189.reuse ;  /* 0x000000b8d7d77223 */ /* 0x100fe200000100bd */
[-C--:B------:R-:W-:Y:S01]  /*4610*/  @P5 FMUL.FTZ R187, R98, R61.reuse ;  /* 0x0000003d62bb5220 */ /* 0x080fe20000410000 */
[----:B------:R-:W-:Y:S01]  /*4620*/  @P5 FMUL.FTZ R90, R186, R61 ;  /* 0x0000003dba5a5220 */ /* 0x000fe20000410000 */
[----:B------:R-:W-:Y:S01]  /*4630*/  FMUL.FTZ R61, R183, R212 ;  /* 0x000000d4b73d7220 */ /* 0x000fe20000410000 */
[----:B------:R-:W-:Y:S01]  /*4640*/  FFMA.FTZ R214, R214, R184, R189 ;  /* 0x000000b8d6d67223 */ /* 0x000fe200000100bd */
[C---:B------:R-:W-:Y:S01]  /*4650*/  LOP3.LUT P5, RZ, R105.reuse, 0xff0000, RZ, 0xc0, !PT ;  /* 0x00ff000069ff7812 */ /* 0x040fe200078ac0ff */
[----:B------:R-:W-:Y:S01]  /*4660*/  FADD.FTZ R210, R210, -R215 ;  /* 0x800000d7d2d27221 */ /* 0x000fe20000010000 */
[----:B------:R-:W-:Y:S01]  /*4670*/  ISETP.GE.U32.AND.EX P3, PT, R105, 0x1000000, PT, P3 ;  /* 0x010000006900780c */ /* 0x000fe20003f66130 */
[----:B------:R-:W-:Y:S01]  /*4680*/  FMUL.FTZ R62, R61, R182 ;  /* 0x000000b63d3e7220 */ /* 0x000fe20000410000 */
[----:B------:R-:W-:Y:S01]  /*4690*/  FADD.FTZ R214, R213, -R214 ;  /* 0x800000d6d5d67221 */ /* 0x000fe20000010000 */
[----:B------:R-:W-:Y:S01]  /*46a0*/  @P6 HADD2.F32 R94, -RZ, R94.H1_H1 ;  /* 0x3000005eff5e6230 */ /* 0x000fe20000004100 */
[----:B------:R-:W-:Y:S01]  /*46b0*/  MOV R186, RZ ;  /* 0x000000ff00ba7202 */ /* 0x000fe20000000f00 */
[----:B------:R-:W-:Y:S01]  /*46c0*/  FMUL.FTZ R99, R62, UR6 ;  /* 0x000000063e637c20 */ /* 0x000fe20008410000 */
[C---:B------:R-:W-:Y:S01]  /*46d0*/  FMUL.FTZ R62, R183.reuse, R210 ;  /* 0x000000d2b73e7220 */ /* 0x040fe20000410000 */
[----:B------:R-:W-:Y:S01]  /*46e0*/  FMUL.FTZ R63, R183, R214 ;  /* 0x000000d6b73f7220 */ /* 0x000fe20000410000 */
[----:B------:R-:W-:-:S02]  /*46f0*/  @P6 HADD2.F32 R190, -RZ, R50.H1_H1 ;  /* 0x30000032ffbe6230 */ /* 0x000fc40000004100 */
[----:B------:R-:W-:Y:S01]  /*4700*/  @P6 FMUL.FTZ R186, R94, R99 ;  /* 0x000000635eba6220 */ /* 0x000fe20000410000 */
[-C--:B------:R-:W-:Y:S01]  /*4710*/  FMUL.FTZ R94, R62, R182.reuse ;  /* 0x000000b63e5e7220 */ /* 0x080fe20000410000 */
[----:B------:R-:W-:Y:S01]  /*4720*/  FMUL.FTZ R98, R63, R182 ;  /* 0x000000b63f627220 */ /* 0x000fe20000410000 */
[--C-:B------:R-:W-:Y:S02]  /*4730*/  @P5 HADD2.F32 R193, -RZ, R51.reuse.H0_H0 ;  /* 0x20000033ffc15230 */ /* 0x100fe40000004100 */
[----:B------:R-:W-:Y:S02]  /*4740*/  HFMA2 R191, -RZ, RZ, 0, 0 ;  /* 0x00000000ffbf7431 */ /* 0x000fe400000001ff */
[----:B------:R-:W-:Y:S02]  /*4750*/  @P3 HADD2.F32 R197, -RZ, R51.H1_H1 ;  /* 0x30000033ffc53230 */ /* 0x000fe40000004100 */
[----:B------:R-:W-:Y:S01]  /*4760*/  FMUL.FTZ R94, R94, UR6 ;  /* 0x000000065e5e7c20 */ /* 0x000fe20008410000 */
[----:B------:R-:W-:Y:S01]  /*4770*/  FMUL.FTZ R98, R98, UR6 ;  /* 0x0000000662627c20 */ /* 0x000fe20008410000 */
[----:B------:R-:W-:-:S02]  /*4780*/  @P5 HADD2.F32 R105, -RZ, R95.H0_H0 ;  /* 0x2000005fff695230 */ /* 0x000fc40000004100 */
[----:B------:R-:W-:Y:S02]  /*4790*/  HFMA2 R188, -RZ, RZ, 0, 0 ;  /* 0x00000000ffbc7431 */ /* 0x000fe400000001ff */
[----:B------:R-:W-:Y:S01]  /*47a0*/  @P3 HADD2.F32 R195, -RZ, R95.H1_H1 ;  /* 0x3000005fffc33230 */ /* 0x000fe20000004100 */
[----:B------:R-:W-:Y:S01]  /*47b0*/  MOV R95, RZ ;  /* 0x000000ff005f7202 */ /* 0x000fe20000000f00 */
[----:B------:R-:W-:Y:S01]  /*47c0*/  @P6 FMUL.FTZ R93, R190, R99 ;  /* 0x00000063be5d6220 */ /* 0x000fe20000410000 */
[----:B------:R-:W-:Y:S01]  /*47d0*/  MOV R104, RZ ;  /* 0x000000ff00687202 */ /* 0x000fe20000000f00 */
[----:B------:R-:W-:Y:S01]  /*47e0*/  @P5 FMUL.FTZ R95, R193, R94 ;  /* 0x0000005ec15f5220 */ /* 0x000fe20000410000 */
[----:B------:R-:W-:Y:S01]  /*47f0*/  @P3 FMUL.FTZ R104, R197, R98 ;  /* 0x00000062c5683220 */ /* 0x000fe20000410000 */
[----:B------:R-:W-:Y:S01]  /*4800*/  F2FP.F16.F32.PACK_AB R88, R91, R88 ;  /* 0x000000585b58723e */ /* 0x000fe200000000ff */
[----:B------:R-:W-:Y:S01]  /*4810*/  @P5 FMUL.FTZ R191, R105, R94 ;  /* 0x0000005e69bf5220 */ /* 0x000fe20000410000 */
[----:B------:R-:W-:Y:S01]  /*4820*/  @P3 FMUL.FTZ R188, R195, R98 ;  /* 0x00000062c3bc3220 */ /* 0x000fe20000410000 */
[----:B------:R-:W-:-:S02]  /*4830*/  F2FP.F16.F32.PACK_AB R90, R93, R90 ;  /* 0x0000005a5d5a723e */ /* 0x000fc400000000ff */
[----:B------:R-:W-:Y:S02]  /*4840*/  F2FP.F16.F32.PACK_AB R89, R92, R89 ;  /* 0x000000595c59723e */ /* 0x000fe400000000ff */
[----:B------:R-:W-:Y:S01]  /*4850*/  F2FP.F16.F32.PACK_AB R91, R104, R95 ;  /* 0x0000005f685b723e */ /* 0x000fe200000000ff */
[----:B------:R-:W-:Y:S06]  /*4860*/  BRA `(.L_x_7012) ;  /* 0x0000000400907947 */ /* 0x000fec0003800000 */
.L_x_7013:
[-CC-:B------:R-:W-:Y:S01]  /*4870*/  FFMA.FTZ R0, R205, R184.reuse, R189.reuse ;  /* 0x000000b8cd007223 */ /* 0x180fe200000100bd */
[----:B------:R-:W-:Y:S01]  /*4880*/  LOP3.LUT P5, RZ, R104, 0xff, RZ, 0xc0, !PT ;  /* 0x000000ff68ff7812 */ /* 0x000fe200078ac0ff */
[-CC-:B0-----:R-:W-:Y:S01]  /*4890*/  FFMA.FTZ R89, R200, R184.reuse, R189.reuse ;  /* 0x000000b8c8597223 */ /* 0x181fe200000100bd */
[----:B------:R-:W-:Y:S01]  /*48a0*/  LOP3.LUT P6, RZ, R104, 0xff00, RZ, 0xc0, !PT ;  /* 0x0000ff0068ff7812 */ /* 0x000fe200078cc0ff */
[----:B------:R-:W-:Y:S01]  /*48b0*/  FADD.FTZ R0, R123, -R0 ;  /* 0x800000007b007221 */ /* 0x000fe20000010000 */
[-C--:B------:R-:W-:Y:S01]  /*48c0*/  FFMA.FTZ R207, R207, R184.reuse, R189 ;  /* 0x000000b8cfcf7223 */ /* 0x080fe200000100bd */
[----:B------:R-:W-:Y:S01]  /*48d0*/  FADD.FTZ R198, R198, -R89 ;  /* 0x80000059c6c67221 */ /* 0x000fe20000010000 */
[----:B------:R-:W-:Y:S01]  /*48e0*/  FFMA.FTZ R91, R206, R184, R189 ;  /* 0x000000b8ce5b7223 */ /* 0x000fe200000100bd */
[C---:B------:R-:W-:Y:S01]  /*48f0*/  FMUL.FTZ R89, R183.reuse, R0 ;  /* 0x00000000b7597220 */ /* 0x040fe20000410000 */
[----:B------:R-:W-:Y:S01]  /*4900*/  LOP3.LUT P3, RZ, R104, 0xff0000, RZ, 0xc0, !PT ;  /* 0x00ff000068ff7812 */ /* 0x000fe2000786c0ff */
[----:B------:R-:W-:Y:S01]  /*4910*/  FMUL.FTZ R123, R183, R198 ;  /* 0x000000c6b77b7220 */ /* 0x000fe20000410000 */
[----:B------:R-:W-:-:S02]  /*4920*/  HFMA2 R98, -RZ, RZ, 0, 0 ;  /* 0x00000000ff627431 */ /* 0x000fc400000001ff */
[----:B------:R-:W-:Y:S01]  /*4930*/  FMUL.FTZ R88, R182, R89 ;  /* 0x00000059b6587220 */ /* 0x000fe20000410000 */
[----:B------:R-:W-:Y:S01]  /*4940*/  FADD.FTZ R202, R202, -R207 ;  /* 0x800000cfcaca7221 */ /* 0x000fe20000010000 */
[----:B------:R-:W-:Y:S01]  /*4950*/  FMUL.FTZ R89, R182, R123 ;  /* 0x0000007bb6597220 */ /* 0x000fe20000410000 */
[--C-:B-----5:R-:W-:Y:S02]  /*4960*/  @P5 HADD2.F32 R99, -RZ, R92.reuse.H0_H0 ;  /* 0x2000005cff635230 */ /* 0x120fe40000004100 */
[----:B------:R-:W-:Y:S01]  /*4970*/  FMUL.FTZ R88, R88, UR6 ;  /* 0x0000000658587c20 */ /* 0x000fe20008410000 */
[----:B------:R-:W-:Y:S01]  /*4980*/  FADD.FTZ R204, R204, -R91 ;  /* 0x8000005bcccc7221 */ /* 0x000fe20000010000 */
[----:B------:R-:W-:Y:S01]  /*4990*/  @P6 HADD2.F32 R92, -RZ, R92.H1_H1 ;  /* 0x3000005cff5c6230 */ /* 0x000fe20000004100 */
[----:B------:R-:W-:Y:S01]  /*49a0*/  CS2R R106, SRZ ;  /* 0x00000000006a7805 */ /* 0x000fe2000001ff00 */
[----:B------:R-:W-:Y:S02]  /*49b0*/  @P6 HADD2.F32 R90, -RZ, R48.H1_H1 ;  /* 0x30000030ff5a6230 */ /* 0x000fe40000004100 */
[----:B------:R-:W-:-:S02]  /*49c0*/  HFMA2 R91, -RZ, RZ, 0, 0 ;  /* 0x00000000ff5b7431 */ /* 0x000fc400000001ff */
[----:B------:R-:W-:Y:S01]  /*49d0*/  FMUL.FTZ R89, R89, UR6 ;  /* 0x0000000659597c20 */ /* 0x000fe20008410000 */
[----:B------:R-:W-:Y:S02]  /*49e0*/  @P5 HADD2.F32 R123, -RZ, R48.H0_H0 ;  /* 0x20000030ff7b5230 */ /* 0x000fe40000004100 */
[----:B------:R-:W-:Y:S01]  /*49f0*/  @P5 FMUL.FTZ R107, R99, R88 ;  /* 0x00000058636b5220 */ /* 0x000fe20000410000 */
[----:B------:R-:W-:Y:S01]  /*4a00*/  MOV R0, RZ ;  /* 0x000000ff00007202 */ /* 0x000fe20000000f00 */
[----:B------:R-:W-:Y:S01]  /*4a10*/  FMUL.FTZ R99, R183, R202 ;  /* 0x000000cab7637220 */ /* 0x000fe20000410000 */
[-C--:B------:R-:W-:Y:S01]  /*4a20*/  @P6 FMUL.FTZ R0, R92, R89.reuse ;  /* 0x000000595c006220 */ /* 0x080fe20000410000 */
[----:B------:R-:W-:Y:S01]  /*4a30*/  @P6 FMUL.FTZ R98, R90, R89 ;  /* 0x000000595a626220 */ /* 0x000fe20000410000 */
[----:B------:R-:W-:Y:S01]  /*4a40*/  LOP3.LUT P6, RZ, R104, 0xff000000, RZ, 0xc0, !PT ;  /* 0xff00000068ff7812 */ /* 0x000fe200078cc0ff */
[----:B------:R-:W-:Y:S01]  /*4a50*/  @P5 FMUL.FTZ R91, R123, R88 ;  /* 0x000000587b5b5220 */ /* 0x000fe20000410000 */
[----:B------:R-:W-:Y:S01]  /*4a60*/  FMUL.FTZ R88, R182, R99 ;  /* 0x00000063b6587220 */ /* 0x000fe20000410000 */
[----:B------:R-:W-:Y:S01]  /*4a70*/  FFMA.FTZ R211, R211, R184, R189 ;  /* 0x000000b8d3d37223 */ /* 0x000fe200000100bd */
[----:B------:R-:W-:Y:S01]  /*4a80*/  LOP3.LUT P5, RZ, R105, 0xff, RZ, 0xc0, !PT ;  /* 0x000000ff69ff7812 */ /* 0x000fe200078ac0ff */
[----:B------:R-:W-:-:S02]  /*4a90*/  @P3 HADD2.F32 R99, -RZ, R93.H0_H0 ;  /* 0x2000005dff633230 */ /* 0x000fc40000004100 */
[----:B------:R-:W-:Y:S01]  /*4aa0*/  FMUL.FTZ R187, R183, R204 ;  /* 0x000000ccb7bb7220 */ /* 0x000fe20000410000 */
[----:B------:R-:W-:Y:S01]  /*4ab0*/  FMUL.FTZ R88, R88, UR6 ;  /* 0x0000000658587c20 */ /* 0x000fe20008410000 */
[----:B------:R-:W-:Y:S01]  /*4ac0*/  FADD.FTZ R208, R208, -R211 ;  /* 0x800000d3d0d07221 */ /* 0x000fe20000010000 */
[----:B------:R-:W-:Y:S01]  /*4ad0*/  MOV R123, RZ ;  /* 0x000000ff007b7202 */ /* 0x000fe20000000f00 */
[----:B------:R-:W-:Y:S02]  /*4ae0*/  HFMA2 R89, -RZ, RZ, 0, 0 ;  /* 0x00000000ff597431 */ /* 0x000fe400000001ff */
[----:B------:R-:W-:Y:S01]  /*4af0*/  FMUL.FTZ R90, R182, R187 ;  /* 0x000000bbb65a7220 */ /* 0x000fe20000410000 */
[----:B------:R-:W-:Y:S01]  /*4b00*/  @P3 FMUL.FTZ R123, R99, R88 ;  /* 0x00000058637b3220 */ /* 0x000fe20000410000 */
[----:B------:R-:W-:Y:S02]  /*4b10*/  @P3 HADD2.F32 R187, -RZ, R49.H0_H0 ;  /* 0x20000031ffbb3230 */ /* 0x000fe40000004100 */
[----:B------:R-:W-:Y:S01]  /*4b20*/  FMUL.FTZ R99, R183, R208 ;  /* 0x000000d0b7637220 */ /* 0x000fe20000410000 */
[----:B------:R-:W-:-:S02]  /*4b30*/  @P6 HADD2.F32 R92, -RZ, R93.H1_H1 ;  /* 0x3000005dff5c6230 */ /* 0x000fc40000004100 */
[----:B------:R-:W-:Y:S01]  /*4b40*/  FMUL.FTZ R93, R90, UR6 ;  /* 0x000000065a5d7c20 */ /* 0x000fe20008410000 */
[----:B------:R-:W-:Y:S02]  /*4b50*/  @P5 HADD2.F32 R191, -RZ, R50.H0_H0 ;  /* 0x20000032ffbf5230 */ /* 0x000fe40000004100 */
[----:B------:R-:W-:Y:S01]  /*4b60*/  FMUL.FTZ R90, R182, R99 ;  /* 0x00000063b65a7220 */ /* 0x000fe20000410000 */
[----:B------:R-:W-:Y:S01]  /*4b70*/  @P3 FMUL.FTZ R89, R187, R88 ;  /* 0x00000058bb593220 */ /* 0x000fe20000410000 */
[----:B------:R-:W-:Y:S02]  /*4b80*/  HFMA2 R187, -RZ, RZ, 0, 0 ;  /* 0x00000000ffbb7431 */ /* 0x000fe400000001ff */
[----:B------:R-:W-:Y:S02]  /*4b90*/  @P5 HADD2.F32 R99, -RZ, R94.H0_H0 ;  /* 0x2000005eff635230 */ /* 0x000fe40000004100 */
[----:B------:R-:W-:Y:S01]  /*4ba0*/  FMUL.FTZ R90, R90, UR6 ;  /* 0x000000065a5a7c20 */ /* 0x000fe20008410000 */
[----:B------:R-:W-:Y:S01]  /*4bb0*/  ISETP.GE.U32.AND P3, PT, R104, RZ, PT ;  /* 0x000000ff6800720c */ /* 0x000fe20003f66070 */
[-C--:B------:R-:W-:Y:S01]  /*4bc0*/  @P6 FMUL.FTZ R106, R92, R93.reuse ;  /* 0x0000005d5c6a6220 */ /* 0x080fe20000410000 */
[----:B------:R-:W-:Y:S01]  /*4bd0*/  MOV R92, RZ ;  /* 0x000000ff005c7202 */ /* 0x000fe20000000f00 */
[-C--:B------:R-:W-:Y:S01]  /*4be0*/  @P5 FMUL.FTZ R187, R99, R90.reuse ;  /* 0x0000005a63bb5220 */ /* 0x080fe20000410000 */
[----:B------:R-:W-:Y:S01]  /*4bf0*/  @P5 FMUL.FTZ R92, R191, R90 ;  /* 0x0000005abf5c5220 */ /* 0x000fe20000410000 */
[C---:B------:R-:W-:Y:S01]  /*4c00*/  LOP3.LUT P5, RZ, R105.reuse, 0xff0000, RZ, 0xc0, !PT ;  /* 0x00ff000069ff7812 */ /* 0x040fe200078ac0ff */
[-CC-:B------:R-:W-:Y:S01]  /*4c10*/  FFMA.FTZ R212, R212, R184.reuse, R189.reuse ;  /* 0x000000b8d4d47223 */ /* 0x180fe200000100bd */
[----:B------:R-:W-:Y:S01]  /*4c20*/  ISETP.GE.U32.AND.EX P3, PT, R105, 0x1000000, PT, P3 ;  /* 0x010000006900780c */ /* 0x000fe20003f66130 */
[----:B------:R-:W-:Y:S01]  /*4c30*/  @P6 HADD2.F32 R186, -RZ, R49.H1_H1 ;  /* 0x30000031ffba6230 */ /* 0x000fe20000004100 */
[----:B------:R-:W-:Y:S01]  /*4c40*/  MOV R88, RZ ;  /* 0x000000ff00587202 */ /* 0x000fe20000000f00 */
[----:B------:R-:W-:Y:S01]  /*4c50*/  FADD.FTZ R212, R209, -R212 ;  /* 0x800000d4d1d47221 */ /* 0x000fe20000010000 */
[-CC-:B------:R-:W-:Y:S01]  /*4c60*/  FFMA.FTZ R215, R215, R184.reuse, R189.reuse ;  /* 0x000000b8d7d77223 */ /* 0x180fe200000100bd */
[----:B------:R-:W-:Y:S01]  /*4c70*/  FFMA.FTZ R214, R214, R184, R189 ;  /* 0x000000b8d6d67223 */ /* 0x000fe200000100bd */
[----:B------:R-:W-:Y:S01]  /*4c80*/  @P6 FMUL.FTZ R88, R186, R93 ;  /* 0x0000005dba586220 */ /* 0x000fe20000410000 */
[----:B------:R-:W-:Y:S01]  /*4c90*/  LOP3.LUT P6, RZ, R105, 0xff00, RZ, 0xc0, !PT ;  /* 0x0000ff0069ff7812 */ /* 0x000fe200078cc0ff */
[----:B------:R-:W-:Y:S01]  /*4ca0*/  FMUL.FTZ R93, R183, R212 ;  /* 0x000000d4b75d7220 */ /* 0x000fe20000410000 */
[----:B------:R-:W-:Y:S01]  /*4cb0*/  FADD.FTZ R210, R210, -R215 ;  /* 0x800000d7d2d27221 */ /* 0x000fe20000010000 */
[----:B------:R-:W-:Y:S01]  /*4cc0*/  FADD.FTZ R214, R213, -R214 ;  /* 0x800000d6d5d67221 */ /* 0x000fe20000010000 */
[----:B------:R-:W-:-:S02]  /*4cd0*/  @P5 HADD2.F32 R193, -RZ, R95.H0_H0 ;  /* 0x2000005fffc15230 */ /* 0x000fc40000004100 */
[----:B------:R-:W-:Y:S01]  /*4ce0*/  FMUL.FTZ R90, R182, R93 ;  /* 0x0000005db65a7220 */ /* 0x000fe20000410000 */
[----:B------:R-:W-:Y:S02]  /*4cf0*/  @P3 HADD2.F32 R190, -RZ, R95.H1_H1 ;  /* 0x3000005fffbe3230 */ /* 0x000fe40000004100 */
[C---:B------:R-:W-:Y:S01]  /*4d00*/  FMUL.FTZ R95, R183.reuse, R210 ;  /* 0x000000d2b75f7220 */ /* 0x040fe20000410000 */
[----:B------:R-:W-:Y:S01]  /*4d10*/  FMUL.FTZ R195, R183, R214 ;  /* 0x000000d6b7c37220 */ /* 0x000fe20000410000 */
[----:B------:R-:W-:Y:S01]  /*4d20*/  FMUL.FTZ R104, R90, UR6 ;  /* 0x000000065a687c20 */ /* 0x000fe20008410000 */
[----:B------:R-:W-:Y:S02]  /*4d30*/  HFMA2 R186, -RZ, RZ, 0, 0 ;  /* 0x00000000ffba7431 */ /* 0x000fe400000001ff */
[C---:B------:R-:W-:Y:S01]  /*4d40*/  FMUL.FTZ R90, R182.reuse, R95 ;  /* 0x0000005fb65a7220 */ /* 0x040fe20000410000 */
[----:B------:R-:W-:Y:S01]  /*4d50*/  FMUL.FTZ R95, R182, R195 ;  /* 0x000000c3b65f7220 */ /* 0x000fe20000410000 */
[----:B------:R-:W-:-:S02]  /*4d60*/  @P6 HADD2.F32 R93, -RZ, R94.H1_H1 ;  /* 0x3000005eff5d6230 */ /* 0x000fc40000004100 */
[----:B------:R-:W-:Y:S02]  /*4d70*/  HFMA2 R191, -RZ, RZ, 0, 0 ;  /* 0x00000000ffbf7431 */ /* 0x000fe400000001ff */
[----:B------:R-:W-:Y:S02]  /*4d80*/  @P6 HADD2.F32 R105, -RZ, R50.H1_H1 ;  /* 0x30000032ff696230 */ /* 0x000fe40000004100 */
[----:B------:R-:W-:Y:S01]  /*4d90*/  FMUL.FTZ R90, R90, UR6 ;  /* 0x000000065a5a7c20 */ /* 0x000fe20008410000 */
[--C-:B------:R-:W-:Y:S02]  /*4da0*/  @P5 HADD2.F32 R195, -RZ, R51.reuse.H0_H0 ;  /* 0x20000033ffc35230 */ /* 0x100fe40000004100 */
[----:B------:R-:W-:Y:S01]  /*4db0*/  FMUL.FTZ R95, R95, UR6 ;  /* 0x000000065f5f7c20 */ /* 0x000fe20008410000 */
[----:B------:R-:W-:Y:S02]  /*4dc0*/  @P3 HADD2.F32 R192, -RZ, R51.H1_H1 ;  /* 0x30000033ffc03230 */ /* 0x000fe40000004100 */
[-C--:B------:R-:W-:Y:S01]  /*4dd0*/  @P6 FMUL.FTZ R186, R93, R104.reuse ;  /* 0x000000685dba6220 */ /* 0x080fe20000410000 */
        /* <DEDUP_REMOVED lines=12> */
[----:B------:R-:W-:-:S07]  /*4ea0*/  F2FP.F16.F32.PACK_AB R91, R99, R94 ;  /* 0x0000005e635b723e */ /* 0x000fce00000000ff */
.L_x_7012:
        /* <DEDUP_REMOVED lines=20> */
[-CC-:B0-----:R-:W-:Y:S01]  /*4ff0*/  FFMA.FTZ R57, R112, R184.reuse, R189.reuse ;  /* 0x000000b870397223 */ /* 0x181fe200000100bd */
[-C--:B------:R-:W-:Y:S01]  /*5000*/  FFMA.FTZ R0, R113, R184.reuse, R189 ;  /* 0x000000b871007223 */ /* 0x080fe200000100bd */
[----:B------:R-:W-:Y:S01]  /*5010*/  FADD.FTZ R109, R108, -R109 ;  /* 0x8000006d6c6d7221 */ /* 0x000fe20000010000 */
[----:B------:R-:W-:Y:S01]  /*5020*/  FFMA.FTZ R63, R116, R184, R189 ;  /* 0x000000b8743f7223 */ /* 0x000fe200000100bd */
[----:B------:R-:W-:Y:S01]  /*5030*/  FADD.FTZ R110, R110, -R57 ;  /* 0x800000396e6e7221 */ /* 0x000fe20000010000 */
[C---:B------:R-:W-:Y:S01]  /*5040*/  LOP3.LUT P3, RZ, R100.reuse, 0xff00, RZ, 0xc0, !PT ;  /* 0x0000ff0064ff7812 */ /* 0x040fe2000786c0ff */
[C---:B------:R-:W-:Y:S01]  /*5050*/  FFMA.FTZ R56, R183.reuse, R109, R84 ;  /* 0x0000006db7387223 */ /* 0x040fe20000010054 */
[----:B------:R-:W-:Y:S01]  /*5060*/  LOP3.LUT P5, RZ, R100, 0xff0000, RZ, 0xc0, !PT ;  /* 0x00ff000064ff7812 */ /* 0x000fe200078ac0ff */
[----:B------:R-:W-:Y:S01]  /*5070*/  FFMA.FTZ R57, R183, R110, R85 ;  /* 0x0000006eb7397223 */ /* 0x000fe20000010055 */
[----:B------:R-:W-:Y:S01]  /*5080*/  FADD.FTZ R111, R111, -R0 ;  /* 0x800000006f6f7221 */ /* 0x000fe20000010000 */
[----:B------:R-:W-:Y:S01]  /*5090*/  FMUL.FTZ R58, R56, R182 ;  /* 0x000000b6383a7220 */ /* 0x000fe20000410000 */
[----:B------:R-:W-:Y:S01]  /*50a0*/  LOP3.LUT P6, RZ, R100, 0xff000000, RZ, 0xc0, !PT ;  /* 0xff00000064ff7812 */ /* 0x000fe200078cc0ff */
[----:B-----5:R-:W-:Y:S01]  /*50b0*/  @P2 HADD2.F32 R59, -RZ, R92.H0_H0 ;  /* 0x2000005cff3b2230 */ /* 0x020fe20000004100 */
[----:B------:R-:W-:Y:S01]  /*50c0*/  CS2R R98, SRZ ;  /* 0x0000000000627805 */ /* 0x000fe2000001ff00 */
[----:B------:R-:W-:-:S02]  /*50d0*/  @P2 HADD2.F32 R60, -RZ, R44.H0_H0 ;  /* 0x2000002cff3c2230 */ /* 0x000fc40000004100 */
[----:B------:R-:W-:Y:S01]  /*50e0*/  FMUL.FTZ R58, R58, UR6 ;  /* 0x000000063a3a7c20 */ /* 0x000fe20008410000 */
[----:B------:R-:W-:Y:S01]  /*50f0*/  CS2R R88, SRZ ;  /* 0x0000000000587805 */ /* 0x000fe2000001ff00 */
[----:B------:R-:W-:Y:S01]  /*5100*/  FADD.FTZ R114, R114, -R63 ;  /* 0x8000003f72727221 */ /* 0x000fe20000010000 */
[----:B------:R-:W-:Y:S01]  /*5110*/  FMUL.FTZ R61, R57, R182 ;  /* 0x000000b6393d7220 */ /* 0x000fe20000410000 */
[C---:B------:R-:W-:Y:S01]  /*5120*/  @P2 FMUL.FTZ R99, R58.reuse, R59 ;  /* 0x0000003b3a632220 */ /* 0x040fe20000410000 */
[----:B------:R-:W-:Y:S01]  /*5130*/  @P2 FMUL.FTZ R88, R58, R60 ;  /* 0x0000003c3a582220 */ /* 0x000fe20000410000 */
[C---:B------:R-:W-:Y:S01]  /*5140*/  FFMA.FTZ R58, R183.reuse, R111, R86 ;  /* 0x0000006fb73a7223 */ /* 0x040fe20000010056 */
[----:B------:R-:W-:Y:S01]  /*5150*/  FFMA.FTZ R59, R183, R114, R87 ;  /* 0x00000072b73b7223 */ /* 0x000fe20000010057 */
[----:B------:R-:W-:Y:S01]  /*5160*/  FMUL.FTZ R107, R61, UR6 ;  /* 0x000000063d6b7c20 */ /* 0x000fe20008410000 */
[----:B------:R-:W-:Y:S02]  /*5170*/  HFMA2 R0, -RZ, RZ, 0, 0 ;  /* 0x00000000ff007431 */ /* 0x000fe400000001ff */
[-C--:B------:R-:W-:Y:S01]  /*5180*/  FMUL.FTZ R61, R58, R182.reuse ;  /* 0x000000b63a3d7220 */ /* 0x080fe20000410000 */
[----:B------:R-:W-:Y:S01]  /*5190*/  FMUL.FTZ R90, R59, R182 ;  /* 0x000000b63b5a7220 */ /* 0x000fe20000410000 */
[----:B------:R-:W-:-:S02]  /*51a0*/  @P3 HADD2.F32 R92, -RZ, R92.H1_H1 ;  /* 0x3000005cff5c3230 */ /* 0x000fc40000004100 */
[----:B------:R-:W-:Y:S01]  /*51b0*/  FFMA.FTZ R102, R117, R184, R189 ;  /* 0x000000b875667223 */ /* 0x000fe200000100bd */
[--C-:B------:R-:W-:Y:S02]  /*51c0*/  @P5 HADD2.F32 R62, -RZ, R93.reuse.H0_H0 ;  /* 0x2000005dff3e5230 */ /* 0x100fe40000004100 */
[----:B------:R-:W-:Y:S01]  /*51d0*/  FMUL.FTZ R106, R61, UR6 ;  /* 0x000000063d6a7c20 */ /* 0x000fe20008410000 */
[----:B------:R-:W-:Y:S02]  /*51e0*/  @P6 HADD2.F32 R93, -RZ, R93.H1_H1 ;  /* 0x3000005dff5d6230 */ /* 0x000fe40000004100 */
[----:B------:R-:W-:Y:S01]  /*51f0*/  FMUL.FTZ R90, R90, UR6 ;  /* 0x000000065a5a7c20 */ /* 0x000fe20008410000 */
[----:B------:R-:W-:Y:S02]  /*5200*/  @P6 HADD2.F32 R61, -RZ, R45.H1_H1 ;  /* 0x3000002dff3d6230 */ /* 0x000fe40000004100 */
[----:B------:R-:W-:Y:S01]  /*5210*/  @P3 FMUL.FTZ R0, R107, R92 ;  /* 0x0000005c6b003220 */ /* 0x000fe20000410000 */
[----:B------:R-:W-:Y:S01]  /*5220*/  MOV R92, RZ ;  /* 0x000000ff005c7202 */ /* 0x000fe20000000f00 */
[----:B------:R-:W-:Y:S01]  /*5230*/  @P6 FMUL.FTZ R98, R90, R93 ;  /* 0x0000005d5a626220 */ /* 0x000fe20000410000 */
[----:B------:R-:W-:-:S02]  /*5240*/  @P3 HADD2.F32 R60, -RZ, R44.H1_H1 ;  /* 0x3000002cff3c3230 */ /* 0x000fc40000004100 */
[----:B------:R-:W-:Y:S01]  /*5250*/  @P6 FMUL.FTZ R92, R90, R61 ;  /* 0x0000003d5a5c6220 */ /* 0x000fe20000410000 */
[----:B------:R-:W-:Y:S01]  /*5260*/  LOP3.LUT P6, RZ, R101, 0xff, RZ, 0xc0, !PT ;  /* 0x000000ff65ff7812 */ /* 0x000fe200078cc0ff */
[----:B------:R-:W-:Y:S02]  /*5270*/  HFMA2 R103, -RZ, RZ, 0, 0 ;  /* 0x00000000ff677431 */ /* 0x000fe400000001ff */
[----:B------:R-:W-:Y:S01]  /*5280*/  FADD.FTZ R102, R115, -R102 ;  /* 0x8000006673667221 */ /* 0x000fe20000010000 */
[----:B------:R-:W-:Y:S01]  /*5290*/  @P5 HADD2.F32 R63, -RZ, R45.H0_H0 ;  /* 0x2000002dff3f5230 */ /* 0x000fe20000004100 */
[----:B------:R-:W-:Y:S01]  /*52a0*/  MOV R91, RZ ;  /* 0x000000ff005b7202 */ /* 0x000fe20000000f00 */
[----:B------:R-:W-:Y:S01]  /*52b0*/  @P3 FMUL.FTZ R91, R107, R60 ;  /* 0x0000003c6b5b3220 */ /* 0x000fe20000410000 */
[----:B------:R-:W-:Y:S01]  /*52c0*/  ISETP.GE.U32.AND P2, PT, R100, RZ, PT ;  /* 0x000000ff6400720c */ /* 0x000fe20003f46070 */
[----:B------:R-:W-:Y:S01]  /*52d0*/  FFMA.FTZ R60, R183, R102, R64 ;  /* 0x00000066b73c7223 */ /* 0x000fe20000010040 */
[C---:B------:R-:W-:Y:S01]  /*52e0*/  @P5 FMUL.FTZ R103, R106.reuse, R62 ;  /* 0x0000003e6a675220 */ /* 0x040fe20000410000 */
[----:B------:R-:W-:Y:S01]  /*52f0*/  @P5 FMUL.FTZ R89, R106, R63 ;  /* 0x0000003f6a595220 */ /* 0x000fe20000410000 */
[C---:B------:R-:W-:Y:S01]  /*5300*/  LOP3.LUT P5, RZ, R101.reuse, 0xff00, RZ, 0xc0, !PT ;  /* 0x0000ff0065ff7812 */ /* 0x040fe200078ac0ff */
[----:B------:R-:W-:Y:S01]  /*5310*/  FMUL.FTZ R62, R60, R182 ;  /* 0x000000b63c3e7220 */ /* 0x000fe20000410000 */
[C---:B------:R-:W-:Y:S01]  /*5320*/  LOP3.LUT P3, RZ, R101.reuse, 0xff0000, RZ, 0xc0, !PT ;  /* 0x00ff000065ff7812 */ /* 0x040fe2000786c0ff */
[-CC-:B------:R-:W-:Y:S01]  /*5330*/  FFMA.FTZ R105, R120, R184.reuse, R189.reuse ;  /* 0x000000b878697223 */ /* 0x180fe200000100bd */
[----:B------:R-:W-:Y:S01]  /*5340*/  ISETP.GE.U32.AND.EX P2, PT, R101, 0x1000000, PT, P2 ;  /* 0x010000006500780c */ /* 0x000fe20003f46120 */
[----:B------:R-:W-:Y:S01]  /*5350*/  FFMA.FTZ R104, R121, R184, R189 ;  /* 0x000000b879687223 */ /* 0x000fe200000100bd */
[----:B------:R-:W-:-:S02]  /*5360*/  HFMA2 R90, -RZ, RZ, 0, 0 ;  /* 0x00000000ff5a7431 */ /* 0x000fc400000001ff */
[----:B------:R-:W-:Y:S01]  /*5370*/  FFMA.FTZ R189, R194, R184, R189 ;  /* 0x000000b8c2bd7223 */ /* 0x000fe200000100bd */
[----:B------:R-:W-:Y:S02]  /*5380*/  @P6 HADD2.F32 R63, -RZ, R94.H0_H0 ;  /* 0x2000005eff3f6230 */ /* 0x000fe40000004100 */
[----:B------:R-:W-:Y:S01]  /*5390*/  FMUL.FTZ R62, R62, UR6 ;  /* 0x000000063e3e7c20 */ /* 0x000fe20008410000 */
[----:B------:R-:W-:Y:S02]  /*53a0*/  @P6 HADD2.F32 R93, -RZ, R46.H0_H0 ;  /* 0x2000002eff5d6230 */ /* 0x000fe40000004100 */
[----:B------:R-:W-:Y:S01]  /*53b0*/  FADD.FTZ R118, R118, -R105 ;  /* 0x8000006976767221 */ /* 0x000fe20000010000 */
[----:B------:R-:W-:Y:S01]  /*53c0*/  FADD.FTZ R104, R119, -R104 ;  /* 0x8000006877687221 */ /* 0x000fe20000010000 */
[----:B------:R-:W-:Y:S01]  /*53d0*/  CS2R R100, SRZ ;  /* 0x0000000000647805 */ /* 0x000fe2000001ff00 */
[----:B------:R-:W-:Y:S01]  /*53e0*/  FADD.FTZ R122, R122, -R189 ;  /* 0x800000bd7a7a7221 */ /* 0x000fe20000010000 */
[C---:B------:R-:W-:Y:S01]  /*53f0*/  @P6 FMUL.FTZ R101, R62.reuse, R63 ;  /* 0x0000003f3e656220 */ /* 0x040fe20000410000 */
[----:B------:R-:W-:Y:S01]  /*5400*/  @P6 FMUL.FTZ R90, R62, R93 ;  /* 0x0000005d3e5a6220 */ /* 0x000fe20000410000 */
[C---:B------:R-:W-:Y:S01]  /*5410*/  FFMA.FTZ R61, R183.reuse, R118, R65 ;  /* 0x00000076b73d7223 */ /* 0x040fe20000010041 */
[C---:B------:R-:W-:Y:S01]  /*5420*/  FFMA.FTZ R62, R183.reuse, R104, R66 ;  /* 0x00000068b73e7223 */ /* 0x040fe20000010042 */
[----:B------:R-:W-:Y:S01]  /*5430*/  FFMA.FTZ R63, R183, R122, R67 ;  /* 0x0000007ab73f7223 */ /* 0x000fe20000010043 */
[----:B------:R-:W-:-:S02]  /*5440*/  @P5 HADD2.F32 R102, -RZ, R94.H1_H1 ;  /* 0x3000005eff665230 */ /* 0x000fc40000004100 */
[-C--:B------:R-:W-:Y:S01]  /*5450*/  FMUL.FTZ R94, R61, R182.reuse ;  /* 0x000000b63d5e7220 */ /* 0x080fe20000410000 */
[--C-:B------:R-:W-:Y:S01]  /*5460*/  @P3 HADD2.F32 R106, -RZ, R95.reuse.H0_H0 ;  /* 0x2000005fff6a3230 */ /* 0x100fe20000004100 */
[----:B------:R-:W-:Y:S01]  /*5470*/  CS2R R108, SRZ ;  /* 0x00000000006c7805 */ /* 0x000fe2000001ff00 */
[----:B------:R-:W-:Y:S02]  /*5480*/  @P2 HADD2.F32 R107, -RZ, R95.H1_H1 ;  /* 0x3000005fff6b2230 */ /* 0x000fe40000004100 */
[-C--:B------:R-:W-:Y:S01]  /*5490*/  FMUL.FTZ R95, R62, R182.reuse ;  /* 0x000000b63e5f7220 */ /* 0x080fe20000410000 */
[----:B------:R-:W-:Y:S01]  /*54a0*/  FMUL.FTZ R182, R63, R182 ;  /* 0x000000b63fb67220 */ /* 0x000fe20000410000 */
[----:B------:R-:W-:Y:S01]  /*54b0*/  FMUL.FTZ R111, R94, UR6 ;  /* 0x000000065e6f7c20 */ /* 0x000fe20008410000 */
[----:B------:R-:W-:Y:S02]  /*54c0*/  @P5 HADD2.F32 R94, -RZ, R46.H1_H1 ;  /* 0x3000002eff5e5230 */ /* 0x000fe40000004100 */
[----:B------:R-:W-:Y:S01]  /*54d0*/  FMUL.FTZ R113, R95, UR6 ;  /* 0x000000065f717c20 */ /* 0x000fe20008410000 */
[----:B------:R-:W-:-:S02]  /*54e0*/  @P3 HADD2.F32 R104, -RZ, R47.H0_H0 ;  /* 0x2000002fff683230 */ /* 0x000fc40000004100 */
[----:B------:R-:W-:Y:S01]  /*54f0*/  FMUL.FTZ R182, R182, UR6 ;  /* 0x00000006b6b67c20 */ /* 0x000fe20008410000 */
[----:B------:R-:W-:Y:S02]  /*5500*/  @P2 HADD2.F32 R95, -RZ, R47.H1_H1 ;  /* 0x3000002fff5f2230 */ /* 0x000fe40000004100 */
[C---:B------:R-:W-:Y:S01]  /*5510*/  @P5 FMUL.FTZ R100, R111.reuse, R102 ;  /* 0x000000666f645220 */ /* 0x040fe20000410000 */
[----:B------:R-:W-:Y:S01]  /*5520*/  MOV R93, RZ ;  /* 0x000000ff005d7202 */ /* 0x000fe20000000f00 */
[----:B------:R-:W-:Y:S01]  /*5530*/  HFMA2 R105, -RZ, RZ, 0, 0 ;  /* 0x00000000ff697431 */ /* 0x000fe200000001ff */
[----:B------:R-:W-:Y:S01]  /*5540*/  MOV R102, RZ ;  /* 0x000000ff00667202 */ /* 0x000fe20000000f00 */
        /* <DEDUP_REMOVED lines=8> */
[----:B------:R-:W-:Y:S01]  /*55d0*/  F2FP.F16.F32.PACK_AB R91, R109, R102 ;  /* 0x000000666d5b723e */ /* 0x000fe200000000ff */
[----:B------:R-:W-:Y:S06]  /*55e0*/  BRA `(.L_x_7016) ;  /* 0x0000001000b07947 */ /* 0x000fec0003800000 */
.L_x_7015:
[-CC-:B------:R-:W-:Y:S01]  /*55f0*/  FFMA.FTZ R109, R109, R184.reuse, R189.reuse ;  /* 0x000000b86d6d7223 */ /* 0x180fe200000100bd */
[----:B------:R-:W-:Y:S01]  /*5600*/  LOP3.LUT P2, RZ, R100, 0xff, RZ, 0xc0, !PT ;  /* 0x000000ff64ff7812 */ /* 0x000fe2000784c0ff */
[-CC-:B0-----:R-:W-:Y:S01]  /*5610*/  FFMA.FTZ R89, R112, R184.reuse, R189.reuse ;  /* 0x000000b870597223 */ /* 0x181fe200000100bd */
[-C--:B------:R-:W-:Y:S01]  /*5620*/  FFMA.FTZ R0, R113, R184.reuse, R189 ;  /* 0x000000b871007223 */ /* 0x080fe200000100bd */
[----:B------:R-:W-:Y:S01]  /*5630*/  FADD.FTZ R109, R108, -R109 ;  /* 0x8000006d6c6d7221 */ /* 0x000fe20000010000 */
[----:B------:R-:W-:Y:S01]  /*5640*/  LOP3.LUT P3, RZ, R100, 0xff00, RZ, 0xc0, !PT ;  /* 0x0000ff0064ff7812 */ /* 0x000fe2000786c0ff */
[----:B------:R-:W-:Y:S01]  /*5650*/  FADD.FTZ R110, R110, -R89 ;  /* 0x800000596e6e7221 */ /* 0x000fe20000010000 */
[----:B------:R-:W-:Y:S01]  /*5660*/  FFMA.FTZ R113, R116, R184, R189 ;  /* 0x000000b874717223 */ /* 0x000fe200000100bd */
[C---:B------:R-:W-:Y:S01]  /*5670*/  FFMA.FTZ R109, R183.reuse, R109, R84 ;  /* 0x0000006db76d7223 */ /* 0x040fe20000010054 */
[----:B------:R-:W-:Y:S01]  /*5680*/  HFMA2 R91, -RZ, RZ, 0, 0 ;  /* 0x00000000ff5b7431 */ /* 0x000fe200000001ff */
[----:B------:R-:W-:Y:S01]  /*5690*/  LOP3.LUT P6, RZ, R100, 0xff000000, RZ, 0xc0, !PT ;  /* 0xff00000064ff7812 */ /* 0x000fe200078cc0ff */
[----:B------:R-:W-:Y:S01]  /*56a0*/  FFMA.FTZ R89, R183, R110, R85 ;  /* 0x0000006eb7597223 */ /* 0x000fe20000010055 */
[----:B------:R-:W-:Y:S01]  /*56b0*/  FMUL.FTZ R88, R182, R109 ;  /* 0x0000006db6587220 */ /* 0x000fe20000410000 */
[----:B------:R-:W-:Y:S01]  /*56c0*/  FADD.FTZ R114, R114, -R113 ;  /* 0x8000007172727221 */ /* 0x000fe20000010000 */
[----:B------:R-:W-:Y:S01]  /*56d0*/  @P2 HADD2.F32 R105, -RZ, R44.H0_H0 ;  /* 0x2000002cff692230 */ /* 0x000fe20000004100 */
[----:B------:R-:W-:Y:S01]  /*56e0*/  LOP3.LUT P5, RZ, R100, 0xff0000, RZ, 0xc0, !PT ;  /* 0x00ff000064ff7812 */ /* 0x000fe200078ac0ff */
[----:B------:R-:W-:Y:S01]  /*56f0*/  FMUL.FTZ R88, R88, UR6 ;  /* 0x0000000658587c20 */ /* 0x000fe20008410000 */
[----:B------:R-:W-:Y:S01]  /*5700*/  FMUL.FTZ R89, R182, R89 ;  /* 0x00000059b6597220 */ /* 0x000fe20000410000 */
[----:B------:R-:W-:Y:S01]  /*5710*/  FADD.FTZ R111, R111, -R0 ;  /* 0x800000006f6f7221 */ /* 0x000fe20000010000 */
[----:B-----5:R-:W-:-:S02]  /*5720*/  @P3 HADD2.F32 R107, -RZ, R92.H1_H1 ;  /* 0x3000005cff6b3230 */ /* 0x020fc40000004100 */
[----:B------:R-:W-:Y:S01]  /*5730*/  @P2 FMUL.FTZ R91, R105, R88 ;  /* 0x00000058695b2220 */ /* 0x000fe20000410000 */
[----:B------:R-:W-:Y:S01]  /*5740*/  FFMA.FTZ R105, R183, R114, R87 ;  /* 0x00000072b7697223 */ /* 0x000fe20000010057 */
[----:B------:R-:W-:Y:S01]  /*5750*/  FMUL.FTZ R102, R89, UR6 ;  /* 0x0000000659667c20 */ /* 0x000fe20008410000 */
[----:B------:R-:W-:Y:S01]  /*5760*/  FFMA.FTZ R89, R183, R111, R86 ;  /* 0x0000006fb7597223 */ /* 0x000fe20000010056 */
[----:B------:R-:W-:Y:S02]  /*5770*/  @P6 HADD2.F32 R109, -RZ, R93.H1_H1 ;  /* 0x3000005dff6d6230 */ /* 0x000fe40000004100 */
[C---:B------:R-:W-:Y:S01]  /*5780*/  FMUL.FTZ R90, R182.reuse, R105 ;  /* 0x00000069b65a7220 */ /* 0x040fe20000410000 */
[----:B------:R-:W-:Y:S02]  /*5790*/  @P6 HADD2.F32 R105, -RZ, R45.H1_H1 ;  /* 0x3000002dff696230 */ /* 0x000fe40000004100 */
[----:B------:R-:W-:Y:S01]  /*57a0*/  FMUL.FTZ R89, R182, R89 ;  /* 0x00000059b6597220 */ /* 0x000fe20000410000 */
[----:B------:R-:W-:-:S02]  /*57b0*/  @P2 HADD2.F32 R103, -RZ, R92.H0_H0 ;  /* 0x2000005cff672230 */ /* 0x000fc40000004100 */
[----:B------:R-:W-:Y:S01]  /*57c0*/  FMUL.FTZ R90, R90, UR6 ;  /* 0x000000065a5a7c20 */ /* 0x000fe20008410000 */
[----:B------:R-:W-:Y:S01]  /*57d0*/  MOV R0, RZ ;  /* 0x000000ff00007202 */ /* 0x000fe20000000f00 */
[----:B------:R-:W-:Y:S01]  /*57e0*/  HFMA2 R92, -RZ, RZ, 0, 0 ;  /* 0x00000000ff5c7431 */ /* 0x000fe200000001ff */
[----:B------:R-:W-:Y:S01]  /*57f0*/  CS2R R98, SRZ ;  /* 0x0000000000627805 */ /* 0x000fe2000001ff00 */
[----:B------:R-:W-:Y:S01]  /*5800*/  @P3 FMUL.FTZ R0, R107, R102 ;  /* 0x000000666b003220 */ /* 0x000fe20000410000 */
[----:B------:R-:W-:Y:S01]  /*5810*/  @P5 HADD2.F32 R104, -RZ, R93.H0_H0 ;  /* 0x2000005dff685230 */ /* 0x000fe20000004100 */
[----:B------:R-:W-:Y:S01]  /*5820*/  MOV R107, RZ ;  /* 0x000000ff006b7202 */ /* 0x000fe20000000f00 */
[----:B------:R-:W-:Y:S02]  /*5830*/  @P5 HADD2.F32 R106, -RZ, R45.H0_H0 ;  /* 0x2000002dff6a5230 */ /* 0x000fe40000004100 */
[----:B------:R-:W-:Y:S01]  /*5840*/  FMUL.FTZ R89, R89, UR6 ;  /* 0x0000000659597c20 */ /* 0x000fe20008410000 */
[-C--:B------:R-:W-:Y:S01]  /*5850*/  @P6 FMUL.FTZ R98, R109, R90.reuse ;  /* 0x0000005a6d626220 */ /* 0x080fe20000410000 */
[----:B------:R-:W-:Y:S01]  /*5860*/  @P6 FMUL.FTZ R107, R105, R90 ;  /* 0x0000005a696b6220 */ /* 0x000fe20000410000 */
[----:B------:R-:W-:Y:S01]  /*5870*/  @P2 FMUL.FTZ R99, R103, R88 ;  /* 0x0000005867632220 */ /* 0x000fe20000410000 */
[----:B------:R-:W-:Y:S01]  /*5880*/  FFMA.FTZ R90, R117, R184, R189 ;  /* 0x000000b8755a7223 */ /* 0x000fe200000100bd */
[----:B------:R-:W-:Y:S01]  /*5890*/  HFMA2 R88, -RZ, RZ, 0, 0 ;  /* 0x00000000ff587431 */ /* 0x000fe200000001ff */
[----:B------:R-:W-:Y:S01]  /*58a0*/  MOV R103, RZ ;  /* 0x000000ff00677202 */ /* 0x000fe20000000f00 */
[----:B------:R-:W-:-:S02]  /*58b0*/  @P3 HADD2.F32 R93, -RZ, R44.H1_H1 ;  /* 0x3000002cff5d3230 */ /* 0x000fc40000004100 */
[-C--:B------:R-:W-:Y:S01]  /*58c0*/  @P5 FMUL.FTZ R103, R104, R89.reuse ;  /* 0x0000005968675220 */ /* 0x080fe20000410000 */
[----:B------:R-:W-:Y:S01]  /*58d0*/  @P5 FMUL.FTZ R92, R106, R89 ;  /* 0x000000596a5c5220 */ /* 0x000fe20000410000 */
[----:B------:R-:W-:Y:S01]  /*58e0*/  LOP3.LUT P6, RZ, R101, 0xff, RZ, 0xc0, !PT ;  /* 0x000000ff65ff7812 */ /* 0x000fe200078cc0ff */
[-CC-:B------:R-:W-:Y:S01]  /*58f0*/  FFMA.FTZ R89, R120, R184.reuse, R189.reuse ;  /* 0x000000b878597223 */ /* 0x180fe200000100bd */
[----:B------:R-:W-:Y:S01]  /*5900*/  ISETP.GE.U32.AND P2, PT, R100, RZ, PT ;  /* 0x000000ff6400720c */ /* 0x000fe20003f46070 */
[----:B------:R-:W-:Y:S01]  /*5910*/  FADD.FTZ R90, R115, -R90 ;  /* 0x8000005a735a7221 */ /* 0x000fe20000010000 */
[----:B------:R-:W-:Y:S01]  /*5920*/  LOP3.LUT P5, RZ, R101, 0xff00, RZ, 0xc0, !PT ;  /* 0x0000ff0065ff7812 */ /* 0x000fe200078ac0ff */
[--C-:B------:R-:W-:Y:S01]  /*5930*/  FFMA.FTZ R100, R121, R184, R189.reuse ;  /* 0x000000b879647223 */ /* 0x100fe200000100bd */
[----:B------:R-:W-:Y:S01]  /*5940*/  @P3 FMUL.FTZ R88, R93, R102 ;  /* 0x000000665d583220 */ /* 0x000fe20000410000 */
[----:B------:R-:W-:Y:S01]  /*5950*/  FFMA.FTZ R189, R194, R184, R189 ;  /* 0x000000b8c2bd7223 */ /* 0x000fe200000100bd */
[----:B------:R-:W-:Y:S01]  /*5960*/  FADD.FTZ R118, R118, -R89 ;  /* 0x8000005976767221 */ /* 0x000fe20000010000 */
[----:B------:R-:W-:Y:S01]  /*5970*/  LOP3.LUT P3, RZ, R101, 0xff0000, RZ, 0xc0, !PT ;  /* 0x00ff000065ff7812 */ /* 0x000fe2000786c0ff */
[----:B------:R-:W-:Y:S01]  /*5980*/  FFMA.FTZ R89, R183, R90, R64 ;  /* 0x0000005ab7597223 */ /* 0x000fe20000010040 */
[----:B------:R-:W-:Y:S01]  /*5990*/  ISETP.GE.U32.AND.EX P2, PT, R101, 0x1000000, PT, P2 ;  /* 0x010000006500780c */ /* 0x000fe20003f46120 */
[----:B------:R-:W-:Y:S01]  /*59a0*/  FADD.FTZ R119, R119, -R100 ;  /* 0x8000006477777221 */ /* 0x000fe20000010000 */
[----:B------:R-:W-:Y:S01]  /*59b0*/  FADD.FTZ R122, R122, -R189 ;  /* 0x800000bd7a7a7221 */ /* 0x000fe20000010000 */
[----:B------:R-:W-:Y:S01]  /*59c0*/  FMUL.FTZ R89, R182, R89 ;  /* 0x00000059b6597220 */ /* 0x000fe20000410000 */
[C---:B------:R-:W-:Y:S01]  /*59d0*/  FFMA.FTZ R93, R183.reuse, R118, R65 ;  /* 0x00000076b75d7223 */ /* 0x040fe20000010041 */
[----:B------:R-:W-:Y:S01]  /*59e0*/  FFMA.FTZ R119, R183, R119, R66 ;  /* 0x00000077b7777223 */ /* 0x000fe20000010042 */
[----:B------:R-:W-:-:S02]  /*59f0*/  HFMA2 R90, -RZ, RZ, 0, 0 ;  /* 0x00000000ff5a7431 */ /* 0x000fc400000001ff */
[----:B------:R-:W-:Y:S01]  /*5a00*/  FFMA.FTZ R183, R183, R122, R67 ;  /* 0x0000007ab7b77223 */ /* 0x000fe20000010043 */
[----:B------:R-:W-:Y:S02]  /*5a10*/  @P6 HADD2.F32 R104, -RZ, R46.H0_H0 ;  /* 0x2000002eff686230 */ /* 0x000fe40000004100 */
[----:B------:R-:W-:Y:S01]  /*5a20*/  FMUL.FTZ R89, R89, UR6 ;  /* 0x0000000659597c20 */ /* 0x000fe20008410000 */
[--C-:B------:R-:W-:Y:S02]  /*5a30*/  @P6 HADD2.F32 R102, -RZ, R94.reuse.H0_H0 ;  /* 0x2000005eff666230 */ /* 0x100fe40000004100 */
[C---:B------:R-:W-:Y:S01]  /*5a40*/  FMUL.FTZ R93, R182.reuse, R93 ;  /* 0x0000005db65d7220 */ /* 0x040fe20000410000 */
[----:B------:R-:W-:Y:S02]  /*5a50*/  @P5 HADD2.F32 R106, -RZ, R94.H1_H1 ;  /* 0x3000005eff6a5230 */ /* 0x000fe40000004100 */
[C---:B------:R-:W-:Y:S01]  /*5a60*/  FMUL.FTZ R94, R182.reuse, R119 ;  /* 0x00000077b65e7220 */ /* 0x040fe20000410000 */
[----:B------:R-:W-:Y:S01]  /*5a70*/  FMUL.FTZ R182, R182, R183 ;  /* 0x000000b7b6b67220 */ /* 0x000fe20000410000 */
[----:B------:R-:W-:Y:S01]  /*5a80*/  @P6 FMUL.FTZ R90, R104, R89 ;  /* 0x00000059685a6220 */ /* 0x000fe20000410000 */
[--C-:B------:R-:W-:Y:S01]  /*5a90*/  @P3 HADD2.F32 R109, -RZ, R95.reuse.H0_H0 ;  /* 0x2000005fff6d3230 */ /* 0x100fe20000004100 */
[----:B------:R-:W-:Y:S01]  /*5aa0*/  CS2R R100, SRZ ;  /* 0x0000000000647805 */ /* 0x000fe2000001ff00 */
[----:B------:R-:W-:-:S02]  /*5ab0*/  @P2 HADD2.F32 R113, -RZ, R95.H1_H1 ;  /* 0x3000005fff712230 */ /* 0x000fc40000004100 */
[----:B------:R-:W-:Y:S01]  /*5ac0*/  FMUL.FTZ R95, R93, UR6 ;  /* 0x000000065d5f7c20 */ /* 0x000fe20008410000 */
[----:B------:R-:W-:Y:S02]  /*5ad0*/  @P5 HADD2.F32 R104, -RZ, R46.H1_H1 ;  /* 0x3000002eff685230 */ /* 0x000fe40000004100 */
[----:B------:R-:W-:Y:S01]  /*5ae0*/  FMUL.FTZ R94, R94, UR6 ;  /* 0x000000065e5e7c20 */ /* 0x000fe20008410000 */
[--C-:B------:R-:W-:Y:S02]  /*5af0*/  @P3 HADD2.F32 R111, -RZ, R47.reuse.H0_H0 ;  /* 0x2000002fff6f3230 */ /* 0x100fe40000004100 */
[----:B------:R-:W-:Y:S01]  /*5b00*/  FMUL.FTZ R182, R182, UR6 ;  /* 0x00000006b6b67c20 */ /* 0x000fe20008410000 */
[----:B------:R-:W-:Y:S02]  /*5b10*/  @P2 HADD2.F32 R115, -RZ, R47.H1_H1 ;  /* 0x3000002fff732230 */ /* 0x000fe40000004100 */
        /* <DEDUP_REMOVED lines=13> */
[----:B------:R-:W-:Y:S01]  /*5bf0*/  @P2 FMUL.FTZ R108, R113, R182 ;  /* 0x000000b6716c2220 */ /* 0x000fe20000410000 */
[----:B------:R-:W-:-:S02]  /*5c00*/  F2FP.F16.F32.PACK_AB R89, R107, R92 ;  /* 0x0000005c6b59723e */ /* 0x000fc400000000ff */
[----:B------:R-:W-:Y:S01]  /*5c10*/  F2FP.F16.F32.PACK_AB R91, R102, R93 ;  /* 0x0000005d665b723e */ /* 0x000fe200000000ff */
[----:B------:R-:W-:Y:S06]  /*5c20*/  BRA `(.L_x_7016) ;  /* 0x0000000c00207947 */ /* 0x000fec0003800000 */
.L_x_7014:
[----:B------:R-:W-:Y:S05]  /*5c30*/  @!P0 BRA `(.L_x_7017) ;  /* 0x0000000400908947 */ /* 0x000fea0003800000 */
[-CC-:B------:R-:W-:Y:S01]  /*5c40*/  FFMA.FTZ R109, R109, R184.reuse, R189.reuse ;  /* 0x000000b86d6d7223 */ /* 0x180fe200000100bd */
[-CC-:B0-----:R-:W-:Y:S01]  /*5c50*/  FFMA.FTZ R57, R112, R184.reuse, R189.reuse ;  /* 0x000000b870397223 */ /* 0x181fe200000100bd */
[----:B------:R-:W-:Y:S01]  /*5c60*/  LOP3.LUT P2, RZ, R100, 0xff, RZ, 0xc0, !PT ;  /* 0x000000ff64ff7812 */ /* 0x000fe2000784c0ff */
[----:B------:R-:W-:Y:S01]  /*5c70*/  FFMA.FTZ R91, R116, R184, R189 ;  /* 0x000000b8745b7223 */ /* 0x000fe200000100bd */
[----:B------:R-:W-:Y:S01]  /*5c80*/  FADD.FTZ R56, R108, -R109 ;  /* 0x8000006d6c387221 */ /* 0x000fe20000010000 */
[----:B------:R-:W-:Y:S01]  /*5c90*/  FADD.FTZ R110, R110, -R57 ;  /* 0x800000396e6e7221 */ /* 0x000fe20000010000 */
[----:B------:R-:W-:Y:S01]  /*5ca0*/  LOP3.LUT P3, RZ, R100, 0xff00, RZ, 0xc0, !PT ;  /* 0x0000ff0064ff7812 */ /* 0x000fe2000786c0ff */
[----:B------:R-:W-:Y:S01]  /*5cb0*/  FADD.FTZ R114, R114, -R91 ;  /* 0x8000005b72727221 */ /* 0x000fe20000010000 */
[C---:B------:R-:W-:Y:S01]  /*5cc0*/  FMUL.FTZ R56, R183.reuse, R56 ;  /* 0x00000038b7387220 */ /* 0x040fe20000410000 */
[----:B------:R-:W-:Y:S01]  /*5cd0*/  FMUL.FTZ R57, R183, R110 ;  /* 0x0000006eb7397220 */ /* 0x000fe20000410000 */
[----:B------:R-:W-:Y:S01]  /*5ce0*/  LOP3.LUT P6, RZ, R100, 0xff000000, RZ, 0xc0, !PT ;  /* 0xff00000064ff7812 */ /* 0x000fe200078cc0ff */
[----:B------:R-:W-:Y:S01]  /*5cf0*/  FFMA.FTZ R0, R113, R184, R189 ;  /* 0x000000b871007223 */ /* 0x000fe200000100bd */
[-C--:B------:R-:W-:Y:S01]  /*5d00*/  FMUL.FTZ R58, R56, R182.reuse ;  /* 0x000000b6383a7220 */ /* 0x080fe20000410000 */
[----:B------:R-:W-:Y:S01]  /*5d10*/  FMUL.FTZ R59, R57, R182 ;  /* 0x000000b6393b7220 */ /* 0x000fe20000410000 */
[----:B------:R-:W-:Y:S01]  /*5d20*/  LOP3.LUT P5, RZ, R100, 0xff0000, RZ, 0xc0, !PT ;  /* 0x00ff000064ff7812 */ /* 0x000fe200078ac0ff */
[----:B-----5:R-:W-:-:S02]  /*5d30*/  @P2 HADD2.F32 R61, -RZ, R92.H0_H0 ;  /* 0x2000005cff3d2230 */ /* 0x020fc40000004100 */
[----:B------:R-:W-:Y:S02]  /*5d40*/  HFMA2 R88, -RZ, RZ, 0, 0 ;  /* 0x00000000ff587431 */ /* 0x000fe400000001ff */
[----:B------:R-:W-:Y:S01]  /*5d50*/  FMUL.FTZ R58, R58, UR6 ;  /* 0x000000063a3a7c20 */ /* 0x000fe20008410000 */
[----:B------:R-:W-:Y:S01]  /*5d60*/  FMUL.FTZ R62, R59, UR6 ;  /* 0x000000063b3e7c20 */ /* 0x000fe20008410000 */
[----:B------:R-:W-:Y:S02]  /*5d70*/  @P2 HADD2.F32 R63, -RZ, R44.H0_H0 ;  /* 0x2000002cff3f2230 */ /* 0x000fe40000004100 */
[----:B------:R-:W-:Y:S01]  /*5d80*/  FMUL.FTZ R59, R183, R114 ;  /* 0x00000072b73b7220 */ /* 0x000fe20000410000 */
[----:B------:R-:W-:Y:S01]  /*5d90*/  CS2R R98, SRZ ;  /* 0x0000000000627805 */ /* 0x000fe2000001ff00 */
[----:B------:R-:W-:Y:S01]  /*5da0*/  FADD.FTZ R60, R111, -R0 ;  /* 0x800000006f3c7221 */ /* 0x000fe20000010000 */
[----:B------:R-:W-:Y:S01]  /*5db0*/  @P2 FMUL.FTZ R99, R61, R58 ;  /* 0x0000003a3d632220 */ /* 0x000fe20000410000 */
[----:B------:R-:W-:Y:S01]  /*5dc0*/  FMUL.FTZ R61, R59, R182 ;  /* 0x000000b63b3d7220 */ /* 0x000fe20000410000 */
[----:B------:R-:W-:Y:S01]  /*5dd0*/  @P2 FMUL.FTZ R88, R63, R58 ;  /* 0x0000003a3f582220 */ /* 0x000fe20000410000 */
[----:B------:R-:W-:-:S02]  /*5de0*/  @P3 HADD2.F32 R89, -RZ, R92.H1_H1 ;  /* 0x3000005cff593230 */ /* 0x000fc40000004100 */
[----:B------:R-:W-:Y:S01]  /*5df0*/  FMUL.FTZ R58, R183, R60 ;  /* 0x0000003cb73a7220 */ /* 0x000fe20000410000 */
[----:B------:R-:W-:Y:S02]  /*5e00*/  @P6 HADD2.F32 R90, -RZ, R93.H1_H1 ;  /* 0x3000005dff5a6230 */ /* 0x000fe40000004100 */
[----:B------:R-:W-:Y:S01]  /*5e10*/  FMUL.FTZ R61, R61, UR6 ;  /* 0x000000063d3d7c20 */ /* 0x000fe20008410000 */
[----:B------:R-:W-:Y:S01]  /*5e20*/  @P6 HADD2.F32 R102, -RZ, R45.H1_H1 ;  /* 0x3000002dff666230 */ /* 0x000fe20000004100 */
[----:B------:R-:W-:Y:S01]  /*5e30*/  MOV R0, RZ ;  /* 0x000000ff00007202 */ /* 0x000fe20000000f00 */
[----:B------:R-:W-:Y:S01]  /*5e40*/  FMUL.FTZ R60, R58, R182 ;  /* 0x000000b63a3c7220 */ /* 0x000fe20000410000 */
[----:B------:R-:W-:Y:S01]  /*5e50*/  FFMA.FTZ R104, R117, R184, R189 ;  /* 0x000000b875687223 */ /* 0x000fe200000100bd */
[----:B------:R-:W-:Y:S01]  /*5e60*/  @P3 FMUL.FTZ R0, R89, R62 ;  /* 0x0000003e59003220 */ /* 0x000fe20000410000 */
[----:B------:R-:W-:Y:S01]  /*5e70*/  MOV R92, RZ ;  /* 0x000000ff005c7202 */ /* 0x000fe20000000f00 */
[----:B------:R-:W-:-:S02]  /*5e80*/  HFMA2 R89, -RZ, RZ, 0, 0 ;  /* 0x00000000ff597431 */ /* 0x000fc400000001ff */
[----:B------:R-:W-:Y:S02]  /*5e90*/  @P5 HADD2.F32 R105, -RZ, R93.H0_H0 ;  /* 0x2000005dff695230 */ /* 0x000fe40000004100 */
[-C--:B------:R-:W-:Y:S01]  /*5ea0*/  @P6 FMUL.FTZ R98, R90, R61.reuse ;  /* 0x0000003d5a626220 */ /* 0x080fe20000410000 */
[----:B------:R-:W-:Y:S01]  /*5eb0*/  @P6 FMUL.FTZ R92, R102, R61 ;  /* 0x0000003d665c6220 */ /* 0x000fe20000410000 */
[----:B------:R-:W-:Y:S01]  /*5ec0*/  @P5 HADD2.F32 R93, -RZ, R45.H0_H0 ;  /* 0x2000002dff5d5230 */ /* 0x000fe20000004100 */
[----:B------:R-:W-:Y:S01]  /*5ed0*/  LOP3.LUT P6, RZ, R101, 0xff, RZ, 0xc0, !PT ;  /* 0x000000ff65ff7812 */ /* 0x000fe200078cc0ff */
[----:B------:R-:W-:Y:S01]  /*5ee0*/  FMUL.FTZ R60, R60, UR6 ;  /* 0x000000063c3c7c20 */ /* 0x000fe20008410000 */
[----:B------:R-:W-:Y:S01]  /*5ef0*/  FADD.FTZ R104, R115, -R104 ;  /* 0x8000006873687221 */ /* 0x000fe20000010000 */
[----:B------:R-:W-:Y:S01]  /*5f00*/  FFMA.FTZ R107, R120, R184, R189 ;  /* 0x000000b8786b7223 */ /* 0x000fe200000100bd */
[----:B------:R-:W-:Y:S01]  /*5f10*/  HFMA2 R91, -RZ, RZ, 0, 0 ;  /* 0x00000000ff5b7431 */ /* 0x000fe200000001ff */
[----:B------:R-:W-:Y:S01]  /*5f20*/  MOV R103, RZ ;  /* 0x000000ff00677202 */ /* 0x000fe20000000f00 */
[----:B------:R-:W-:-:S02]  /*5f30*/  @P3 HADD2.F32 R63, -RZ, R44.H1_H1 ;  /* 0x3000002cff3f3230 */ /* 0x000fc40000004100 */
[-C--:B------:R-:W-:Y:S01]  /*5f40*/  @P5 FMUL.FTZ R103, R105, R60.reuse ;  /* 0x0000003c69675220 */ /* 0x080fe20000410000 */
[----:B------:R-:W-:Y:S01]  /*5f50*/  @P5 FMUL.FTZ R89, R93, R60 ;  /* 0x0000003c5d595220 */ /* 0x000fe20000410000 */
[----:B------:R-:W-:Y:S01]  /*5f60*/  FMUL.FTZ R60, R183, R104 ;  /* 0x00000068b73c7220 */ /* 0x000fe20000410000 */
[----:B------:R-:W-:Y:S01]  /*5f70*/  FADD.FTZ R118, R118, -R107 ;  /* 0x8000006b76767221 */ /* 0x000fe20000010000 */
[----:B------:R-:W-:Y:S01]  /*5f80*/  LOP3.LUT P5, RZ, R101, 0xff00, RZ, 0xc0, !PT ;  /* 0x0000ff0065ff7812 */ /* 0x000fe200078ac0ff */
[----:B------:R-:W-:Y:S01]  /*5f90*/  @P3 FMUL.FTZ R91, R63, R62 ;  /* 0x0000003e3f5b3220 */ /* 0x000fe20000410000 */
[----:B------:R-:W-:Y:S01]  /*5fa0*/  ISETP.GE.U32.AND P2, PT, R100, RZ, PT ;  /* 0x000000ff6400720c */ /* 0x000fe20003f46070 */
[----:B------:R-:W-:Y:S01]  /*5fb0*/  FMUL.FTZ R62, R60, R182 ;  /* 0x000000b63c3e7220 */ /* 0x000fe20000410000 */
[--C-:B------:R-:W-:Y:S01]  /*5fc0*/  FFMA.FTZ R106, R121, R184, R189.reuse ;  /* 0x000000b8796a7223 */ /* 0x100fe200000100bd */
[----:B------:R-:W-:Y:S01]  /*5fd0*/  FMUL.FTZ R61, R183, R118 ;  /* 0x00000076b73d7220 */ /* 0x000fe20000410000 */
[----:B------:R-:W-:Y:S01]  /*5fe0*/  FFMA.FTZ R189, R194, R184, R189 ;  /* 0x000000b8c2bd7223 */ /* 0x000fe200000100bd */
[----:B------:R-:W-:-:S02]  /*5ff0*/  HFMA2 R90, -RZ, RZ, 0, 0 ;  /* 0x00000000ff5a7431 */ /* 0x000fc400000001ff */
[----:B------:R-:W-:Y:S01]  /*6000*/  @P6 HADD2.F32 R93, -RZ, R94.H0_H0 ;  /* 0x2000005eff5d6230 */ /* 0x000fe20000004100 */
[C---:B------:R-:W-:Y:S01]  /*6010*/  LOP3.LUT P3, RZ, R101.reuse, 0xff0000, RZ, 0xc0, !PT ;  /* 0x00ff000065ff7812 */ /* 0x040fe2000786c0ff */
[----:B------:R-:W-:Y:S01]  /*6020*/  @P6 HADD2.F32 R105, -RZ, R46.H0_H0 ;  /* 0x2000002eff696230 */ /* 0x000fe20000004100 */
[----:B------:R-:W-:Y:S01]  /*6030*/  ISETP.GE.U32.AND.EX P2, PT, R101, 0x1000000, PT, P2 ;  /* 0x010000006500780c */ /* 0x000fe20003f46120 */
[----:B------:R-:W-:Y:S01]  /*6040*/  FMUL.FTZ R62, R62, UR6 ;  /* 0x000000063e3e7c20 */ /* 0x000fe20008410000 */
[----:B------:R-:W-:Y:S01]  /*6050*/  FADD.FTZ R106, R119, -R106 ;  /* 0x8000006a776a7221 */ /* 0x000fe20000010000 */
[----:B------:R-:W-:Y:S01]  /*6060*/  FMUL.FTZ R63, R61, R182 ;  /* 0x000000b63d3f7220 */ /* 0x000fe20000410000 */
[----:B------:R-:W-:Y:S01]  /*6070*/  FADD.FTZ R122, R122, -R189 ;  /* 0x800000bd7a7a7221 */ /* 0x000fe20000010000 */
[----:B------:R-:W-:Y:S01]  /*6080*/  CS2R R100, SRZ ;  /* 0x0000000000647805 */ /* 0x000fe2000001ff00 */
[-C--:B------:R-:W-:Y:S01]  /*6090*/  @P6 FMUL.FTZ R90, R105, R62.reuse ;  /* 0x0000003e695a6220 */ /* 0x080fe20000410000 */
[----:B------:R-:W-:Y:S01]  /*60a0*/  @P6 FMUL.FTZ R101, R93, R62 ;  /* 0x0000003e5d656220 */ /* 0x000fe20000410000 */
[----:B------:R-:W-:Y:S01]  /*60b0*/  FMUL.FTZ R104, R63, UR6 ;  /* 0x000000063f687c20 */ /* 0x000fe20008410000 */
[C---:B------:R-:W-:Y:S01]  /*60c0*/  FMUL.FTZ R62, R183.reuse, R106 ;  /* 0x0000006ab73e7220 */ /* 0x040fe20000410000 */
[----:B------:R-:W-:Y:S01]  /*60d0*/  FMUL.FTZ R63, R183, R122 ;  /* 0x0000007ab73f7220 */ /* 0x000fe20000410000 */
[----:B------:R-:W-:Y:S01]  /*60e0*/  @P5 HADD2.F32 R107, -RZ, R94.H1_H1 ;  /* 0x3000005eff6b5230 */ /* 0x000fe20000004100 */
[----:B------:R-:W-:Y:S01]  /*60f0*/  MOV R93, RZ ;  /* 0x000000ff005d7202 */ /* 0x000fe20000000f00 */
[-C--:B------:R-:W-:Y:S01]  /*6100*/  FMUL.FTZ R94, R62, R182.reuse ;  /* 0x000000b63e5e7220 */ /* 0x080fe20000410000 */
[----:B------:R-:W-:Y:S01]  /*6110*/  FMUL.FTZ R182, R63, R182 ;  /* 0x000000b63fb67220 */ /* 0x000fe20000410000 */
[----:B------:R-:W-:-:S02]  /*6120*/  @P3 HADD2.F32 R111, -RZ, R47.H0_H0 ;  /* 0x2000002fff6f3230 */ /* 0x000fc40000004100 */
[-C--:B------:R-:W-:Y:S01]  /*6130*/  @P5 FMUL.FTZ R100, R107, R104.reuse ;  /* 0x000000686b645220 */ /* 0x080fe20000410000 */
[----:B------:R-:W-:Y:S02]  /*6140*/  @P5 HADD2.F32 R107, -RZ, R46.H1_H1 ;  /* 0x3000002eff6b5230 */ /* 0x000fe40000004100 */
[----:B------:R-:W-:Y:S01]  /*6150*/  FMUL.FTZ R94, R94, UR6 ;  /* 0x000000065e5e7c20 */ /* 0x000fe20008410000 */
[----:B------:R-:W-:Y:S02]  /*6160*/  @P2 HADD2.F32 R115, -RZ, R47.H1_H1 ;  /* 0x3000002fff732230 */ /* 0x000fe40000004100 */
[----:B------:R-:W-:Y:S01]  /*6170*/  FMUL.FTZ R182, R182, UR6 ;  /* 0x00000006b6b67c20 */ /* 0x000fe20008410000 */
[--C-:B------:R-:W-:Y:S02]  /*6180*/  @P3 HADD2.F32 R109, -RZ, R95.reuse.H0_H0 ;  /* 0x2000005fff6d3230 */ /* 0x100fe40000004100 */
[----:B------:R-:W-:Y:S02]  /*6190*/  HFMA2 R105, -RZ, RZ, 0, 0 ;  /* 0x00000000ff697431 */ /* 0x000fe400000001ff */
[----:B------:R-:W-:Y:S01]  /*61a0*/  @P2 HADD2.F32 R113, -RZ, R95.H1_H1 ;  /* 0x3000005fff712230 */ /* 0x000fe20000004100 */
        /* <DEDUP_REMOVED lines=13> */
.L_x_7017:
[-CC-:B------:R-:W-:Y:S01]  /*6280*/  FFMA.FTZ R109, R109, R184.reuse, R189.reuse ;  /* 0x000000b86d6d7223 */ /* 0x180fe200000100bd */
[-C--:B0-----:R-:W-:Y:S01]  /*6290*/  FFMA.FTZ R89, R112, R184.reuse, R189 ;  /* 0x000000b870597223 */ /* 0x081fe200000100bd */
[----:B------:R-:W-:Y:S01]  /*62a0*/  LOP3.LUT P2, RZ, R100, 0xff, RZ, 0xc0, !PT ;  /* 0x000000ff64ff7812 */ /* 0x000fe2000784c0ff */
[----:B------:R-:W-:Y:S02]  /*62b0*/  HFMA2 R91, -RZ, RZ, 0, 0 ;  /* 0x00000000ff5b7431 */ /* 0x000fe400000001ff */
[----:B------:R-:W-:Y:S01]  /*62c0*/  FADD.FTZ R108, R108, -R109 ;  /* 0x8000006d6c6c7221 */ /* 0x000fe20000010000 */
[----:B------:R-:W-:Y:S01]  /*62d0*/  FADD.FTZ R110, R110, -R89 ;  /* 0x800000596e6e7221 */ /* 0x000fe20000010000 */
[----:B------:R-:W-:Y:S01]  /*62e0*/  LOP3.LUT P3, RZ, R100, 0xff00, RZ, 0xc0, !PT ;  /* 0x0000ff0064ff7812 */ /* 0x000fe2000786c0ff */
[--C-:B------:R-:W-:Y:S01]  /*62f0*/  FFMA.FTZ R109, R116, R184, R189.reuse ;  /* 0x000000b8746d7223 */ /* 0x100fe200000100bd */
[C---:B------:R-:W-:Y:S01]  /*6300*/  FMUL.FTZ R89, R183.reuse, R108 ;  /* 0x0000006cb7597220 */ /* 0x040fe20000410000 */
[----:B------:R-:W-:Y:S01]  /*6310*/  FMUL.FTZ R105, R183, R110 ;  /* 0x0000006eb7697220 */ /* 0x000fe20000410000 */
[----:B------:R-:W-:Y:S01]  /*6320*/  LOP3.LUT P6, RZ, R100, 0xff000000, RZ, 0xc0, !PT ;  /* 0xff00000064ff7812 */ /* 0x000fe200078cc0ff */
[----:B------:R-:W-:Y:S01]  /*6330*/  FFMA.FTZ R0, R113, R184, R189 ;  /* 0x000000b871007223 */ /* 0x000fe200000100bd */
[C---:B------:R-:W-:Y:S01]  /*6340*/  FMUL.FTZ R88, R182.reuse, R89 ;  /* 0x00000059b6587220 */ /* 0x040fe20000410000 */
[----:B------:R-:W-:Y:S01]  /*6350*/  FMUL.FTZ R89, R182, R105 ;  /* 0x00000069b6597220 */ /* 0x000fe20000410000 */
[----:B------:R-:W-:Y:S01]  /*6360*/  FADD.FTZ R114, R114, -R109 ;  /* 0x8000006d72727221 */ /* 0x000fe20000010000 */
[----:B------:R-:W-:-:S02]  /*6370*/  @P2 HADD2.F32 R105, -RZ, R44.H0_H0 ;  /* 0x2000002cff692230 */ /* 0x000fc40000004100 */
[----:B------:R-:W-:Y:S01]  /*6380*/  FMUL.FTZ R88, R88, UR6 ;  /* 0x0000000658587c20 */ /* 0x000fe20008410000 */
[----:B------:R-:W-:Y:S01]  /*6390*/  LOP3.LUT P5, RZ, R100, 0xff0000, RZ, 0xc0, !PT ;  /* 0x00ff000064ff7812 */ /* 0x000fe200078ac0ff */
[----:B------:R-:W-:Y:S01]  /*63a0*/  FADD.FTZ R90, R111, -R0 ;  /* 0x800000006f5a7221 */ /* 0x000fe20000010000 */
[----:B------:R-:W-:Y:S01]  /*63b0*/  FMUL.FTZ R102, R89, UR6 ;  /* 0x0000000659667c20 */ /* 0x000fe20008410000 */
[----:B------:R-:W-:Y:S01]  /*63c0*/  @P2 FMUL.FTZ R91, R105, R88 ;  /* 0x00000058695b2220 */ /* 0x000fe20000410000 */
[C---:B------:R-:W-:Y:S01]  /*63d0*/  FMUL.FTZ R105, R183.reuse, R114 ;  /* 0x00000072b7697220 */ /* 0x040fe20000410000 */
[----:B------:R-:W-:Y:S01]  /*63e0*/  FMUL.FTZ R89, R183, R90 ;  /* 0x0000005ab7597220 */ /* 0x000fe20000410000 */
[----:B-----5:R-:W-:Y:S01]  /*63f0*/  @P3 HADD2.F32 R107, -RZ, R92.H1_H1 ;  /* 0x3000005cff6b3230 */ /* 0x020fe20000004100 */
[----:B------:R-:W-:Y:S01]  /*6400*/  MOV R0, RZ ;  /* 0x000000ff00007202 */ /* 0x000fe20000000f00 */
[----:B------:R-:W-:Y:S01]  /*6410*/  FMUL.FTZ R90, R182, R105 ;  /* 0x00000069b65a7220 */ /* 0x000fe20000410000 */
[----:B------:R-:W-:-:S02]  /*6420*/  @P6 HADD2.F32 R109, -RZ, R93.H1_H1 ;  /* 0x3000005dff6d6230 */ /* 0x000fc40000004100 */
[----:B------:R-:W-:Y:S01]  /*6430*/  FMUL.FTZ R89, R182, R89 ;  /* 0x00000059b6597220 */ /* 0x000fe20000410000 */
[----:B------:R-:W-:Y:S02]  /*6440*/  @P6 HADD2.F32 R105, -RZ, R45.H1_H1 ;  /* 0x3000002dff696230 */ /* 0x000fe40000004100 */
[----:B------:R-:W-:Y:S01]  /*6450*/  FMUL.FTZ R90, R90, UR6 ;  /* 0x000000065a5a7c20 */ /* 0x000fe20008410000 */
[----:B------:R-:W-:Y:S02]  /*6460*/  @P2 HADD2.F32 R103, -RZ, R92.H0_H0 ;  /* 0x2000005cff672230 */ /* 0x000fe40000004100 */
[----:B------:R-:W-:Y:S01]  /*6470*/  HFMA2 R92, -RZ, RZ, 0, 0 ;  /* 0x00000000ff5c7431 */ /* 0x000fe200000001ff */
[----:B------:R-:W-:Y:S01]  /*6480*/  CS2R R98, SRZ ;  /* 0x0000000000627805 */ /* 0x000fe2000001ff00 */
[----:B------:R-:W-:Y:S01]  /*6490*/  @P3 FMUL.FTZ R0, R107, R102 ;  /* 0x000000666b003220 */ /* 0x000fe20000410000 */
[----:B------:R-:W-:Y:S01]  /*64a0*/  @P5 HADD2.F32 R104, -RZ, R93.H0_H0 ;  /* 0x2000005dff685230 */ /* 0x000fe20000004100 */
[----:B------:R-:W-:Y:S01]  /*64b0*/  MOV R107, RZ ;  /* 0x000000ff006b7202 */ /* 0x000fe20000000f00 */
[----:B------:R-:W-:-:S02]  /*64c0*/  @P5 HADD2.F32 R106, -RZ, R45.H0_H0 ;  /* 0x2000002dff6a5230 */ /* 0x000fc40000004100 */
[----:B------:R-:W-:Y:S01]  /*64d0*/  FMUL.FTZ R89, R89, UR6 ;  /* 0x0000000659597c20 */ /* 0x000fe20008410000 */
[-C--:B------:R-:W-:Y:S01]  /*64e0*/  @P6 FMUL.FTZ R98, R109, R90.reuse ;  /* 0x0000005a6d626220 */ /* 0x080fe20000410000 */
[----:B------:R-:W-:Y:S01]  /*64f0*/  @P6 FMUL.FTZ R107, R105, R90 ;  /* 0x0000005a696b6220 */ /* 0x000fe20000410000 */
[----:B------:R-:W-:Y:S01]  /*6500*/  @P2 FMUL.FTZ R99, R103, R88 ;  /* 0x0000005867632220 */ /* 0x000fe20000410000 */
[-CC-:B------:R-:W-:Y:S01]  /*6510*/  FFMA.FTZ R90, R117, R184.reuse, R189.reuse ;  /* 0x000000b8755a7223 */ /* 0x180fe200000100bd */
[----:B------:R-:W-:Y:S01]  /*6520*/  HFMA2 R88, -RZ, RZ, 0, 0 ;  /* 0x00000000ff587431 */ /* 0x000fe200000001ff */
[----:B------:R-:W-:Y:S01]  /*6530*/  MOV R103, RZ ;  /* 0x000000ff00677202 */ /* 0x000fe20000000f00 */
[----:B------:R-:W-:Y:S02]  /*6540*/  @P3 HADD2.F32 R93, -RZ, R44.H1_H1 ;  /* 0x3000002cff5d3230 */ /* 0x000fe40000004100 */
        /* <DEDUP_REMOVED lines=17> */
[C---:B------:R-:W-:Y:S01]  /*6660*/  FMUL.FTZ R93, R183.reuse, R118 ;  /* 0x00000076b75d7220 */ /* 0x040fe20000410000 */
[----:B------:R-:W-:Y:S01]  /*6670*/  FMUL.FTZ R105, R183, R100 ;  /* 0x00000064b7697220 */ /* 0x000fe20000410000 */
[----:B------:R-:W-:-:S02]  /*6680*/  HFMA2 R90, -RZ, RZ, 0, 0 ;  /* 0x00000000ff5a7431 */ /* 0x000fc400000001ff */
[----:B------:R-:W-:Y:S01]  /*6690*/  FMUL.FTZ R183, R183, R122 ;  /* 0x0000007ab7b77220 */ /* 0x000fe20000410000 */
        /* <DEDUP_REMOVED lines=32> */
[----:B------:R-:W-:-:S07]  /*68a0*/  F2FP.F16.F32.PACK_AB R91, R102, R93 ;  /* 0x0000005d665b723e */ /* 0x000fce00000000ff */
.L_x_7016:
        /* <DEDUP_REMOVED lines=22> */
[----:B0-----:R-:W-:Y:S02]  /*6a10*/  MOV R63, R39 ;  /* 0x00000027003f7202 */ /* 0x001fe40000000f00 */
        /* <DEDUP_REMOVED lines=67> */
.L_x_7005:
        /* <DEDUP_REMOVED lines=28> */
.L_x_7019:
        /* <DEDUP_REMOVED lines=15> */
.L_x_10789:


//--------------------- .text._ZN10layer_norm22ln_bwd_finalize_kernelINS_22Kernel_traits_finalizeILj3072E6__halfS2_fS2_fjLb1ELj1024ELj4ENS_18Kernel_traits_baseILj3072ES2_S2_fS2_fjLj1024EEEEELb1ELb0EEEvNS_9BwdParamsE --------------------------
	.section	.text._ZN10layer_norm22ln_bwd_finalize_kernelINS_22Kernel_traits_finalizeILj3072E6__halfS2_fS2_fjLb1ELj1024ELj4ENS_18Kernel_traits_baseILj3072ES2_S2_fS2_fjLj1024EEEEELb1ELb0EEEvNS_9BwdParamsE,"ax",@progbits
	.align	128
        .global         _ZN10layer_norm22ln_bwd_finalize_kernelINS_22Kernel_traits_finalizeILj3072E6__halfS2_fS2_fjLb1ELj1024ELj4ENS_18Kernel_traits_baseILj3072ES2_S2_fS2_fjLj1024EEEEELb1ELb0EEEvNS_9BwdParamsE
        .type           _ZN10layer_norm22ln_bwd_finalize_kernelINS_22Kernel_traits_finalizeILj3072E6__halfS2_fS2_fjLb1ELj1024ELj4ENS_18Kernel_traits_baseILj3072ES2_S2_fS2_fjLj1024EEEEELb1ELb0EEEvNS_9BwdParamsE,@function
        .size           _ZN10layer_norm22ln_bwd_finalize_kernelINS_22Kernel_traits_finalizeILj3072E6__halfS2_fS2_fjLb1ELj1024ELj4ENS_18Kernel_traits_baseILj3072ES2_S2_fS2_fjLj1024EEEEELb1ELb0EEEvNS_9BwdParamsE,(.L_x_10790 - _ZN10layer_norm22ln_bwd_finalize_kernelINS_22Kernel_traits_finalizeILj3072E6__halfS2_fS2_fjLb1ELj1024ELj4ENS_18Kernel_traits_baseILj3072ES2_S2_fS2_fjLj1024EEEEELb1ELb0EEEvNS_9BwdParamsE)
        .other          _ZN10layer_norm22ln_bwd_finalize_kernelINS_22Kernel_traits_finalizeILj3072E6__halfS2_fS2_fjLb1ELj1024ELj4ENS_18Kernel_traits_baseILj3072ES2_S2_fS2_fjLj1024EEEEELb1ELb0EEEvNS_9BwdParamsE,@"STO_CUDA_ENTRY STV_DEFAULT"
_ZN10layer_norm22ln_bwd_finalize_kernelINS_22Kernel_traits_finalizeILj3072E6__halfS2_fS2_fjLb1ELj1024ELj4ENS_18Kernel_traits_baseILj3072ES2_S2_fS2_fjLj1024EEEEELb1ELb0EEEvNS_9BwdParamsE:
.text._ZN10layer_norm22ln_bwd_finalize_kernelINS_22Kernel_traits_finalizeILj3072E6__halfS2_fS2_fjLb1ELj1024ELj4ENS_18Kernel_traits_baseILj3072ES2_S2_fS2_fjLj1024EEEEELb1ELb0EEEvNS_9BwdParamsE:
        /* <DEDUP_REMOVED lines=57> */
.L_x_7024:
        /* <DEDUP_REMOVED lines=87> */
.L_x_7023:
[----:B------:R-:W-:Y:S05]  /*0900*/  BSYNC.RECONVERGENT B1 ;  /* 0x0000000000017941 */ /* 0x000fea0003800200 */
.L_x_7022:
        /* <DEDUP_REMOVED lines=50> */
.L_x_7026:
[----:B------:R-:W-:Y:S05]  /*0c30*/  BSYNC.RECONVERGENT B1 ;  /* 0x0000000000017941 */ /* 0x000fea0003800200 */
.L_x_7025:
        /* <DEDUP_REMOVED lines=29> */
.L_x_7028:
[----:B------:R-:W-:Y:S05]  /*0e10*/  BSYNC.RECONVERGENT B1 ;  /* 0x0000000000017941 */ /* 0x000fea0003800200 */
.L_x_7027:
        /* <DEDUP_REMOVED lines=14> */
.L_x_7021:
[----:B------:R-:W-:Y:S05]  /*0f00*/  BSYNC.RECONVERGENT B0 ;  /* 0x0000000000007941 */ /* 0x000fea0003800200 */
.L_x_7020:
        /* <DEDUP_REMOVED lines=78> */
.L_x_7029:
        /* <DEDUP_REMOVED lines=9> */
.L_x_10790:


//--------------------- .text._ZN10layer_norm13ln_bwd_kernelINS_13Kernel_traitsI6__halfS2_fS2_fjLj3072ELj1ELj1ELj4ELj16ENS_18Kernel_traits_baseILj3072ES2_S2_fS2_fjLj128EEEEELb1ELb1ELb1ELb0EEEvNS_9BwdParamsE --------------------------
	.section	.text._ZN10layer_norm13ln_bwd_kernelINS_13Kernel_traitsI6__halfS2_fS2_fjLj3072ELj1ELj1ELj4ELj16ENS_18Kernel_traits_baseILj3072ES2_S2_fS2_fjLj128EEEEELb1ELb1ELb1ELb0EEEvNS_9BwdParamsE,"ax",@progbits
	.align	128
        .global         _ZN10layer_norm13ln_bwd_kernelINS_13Kernel_traitsI6__halfS2_fS2_fjLj3072ELj1ELj1ELj4ELj16ENS_18Kernel_traits_baseILj3072ES2_S2_fS2_fjLj128EEEEELb1ELb1ELb1ELb0EEEvNS_9BwdParamsE
        .type           _ZN10layer_norm13ln_bwd_kernelINS_13Kernel_traitsI6__halfS2_fS2_fjLj3072ELj1ELj1ELj4ELj16ENS_18Kernel_traits_baseILj3072ES2_S2_fS2_fjLj128EEEEELb1ELb1ELb1ELb0EEEvNS_9BwdParamsE,@function
        .size           _ZN10layer_norm13ln_bwd_kernelINS_13Kernel_traitsI6__halfS2_fS2_fjLj3072ELj1ELj1ELj4ELj16ENS_18Kernel_traits_baseILj3072ES2_S2_fS2_fjLj128EEEEELb1ELb1ELb1ELb0EEEvNS_9BwdParamsE,(.L_x_10791 - _ZN10layer_norm13ln_bwd_kernelINS_13Kernel_traitsI6__halfS2_fS2_fjLj3072ELj1ELj1ELj4ELj16ENS_18Kernel_traits_baseILj3072ES2_S2_fS2_fjLj128EEEEELb1ELb1ELb1ELb0EEEvNS_9BwdParamsE)
        .other          _ZN10layer_norm13ln_bwd_kernelINS_13Kernel_traitsI6__halfS2_fS2_fjLj3072ELj1ELj1ELj4ELj16ENS_18Kernel_traits_baseILj3072ES2_S2_fS2_fjLj128EEEEELb1ELb1ELb1ELb0EEEvNS_9BwdParamsE,@"STO_CUDA_ENTRY STV_DEFAULT"
_ZN10layer_norm13ln_bwd_kernelINS_13Kernel_traitsI6__halfS2_fS2_fjLj3072ELj1ELj1ELj4ELj16ENS_18Kernel_traits_baseILj3072ES2_S2_fS2_fjLj128EEEEELb1ELb1ELb1ELb0EEEvNS_9BwdParamsE:
.text._ZN10layer_norm13ln_bwd_kernelINS_13Kernel_traitsI6__halfS2_fS2_fjLj3072ELj1ELj1ELj4ELj16ENS_18Kernel_traits_baseILj3072ES2_S2_fS2_fjLj128EEEEELb1ELb1ELb1ELb0EEEvNS_9BwdParamsE:
        /* <DEDUP_REMOVED lines=24> */
[----:B------:R-:W0:Y:S01]  /*0180*/  @P2 LDC.64 R18, c[0x0][0x3e8] ;  /* 0x0000fa00ff122b82 */ /* 0x000e220000000a00 */
[----:B----4-:R-:W-:-:S05]  /*0190*/  @P1 IMAD.WIDE.U32 R12, R3, 0x10, R8 ;  /* 0x00000010030c1825 */ /* 0x010fca00078e0008 */
[----:B------:R1:W5:Y:S01]  /*01a0*/  @P1 LDG.E.128 R128, desc[UR8][R12.64] ;  /* 0x000000080c801981 */ /* 0x000362000c1e1d00 */
[C---:B---3--:R-:W-:Y:S01]  /*01b0*/  @P1 IMAD.WIDE.U32 R14, R3.reuse, 0x10, R10 ;  /* 0x00000010030e1825 */ /* 0x048fe200078e000a */
[----:B------:R-:W-:-:S04]  /*01c0*/  @P1 IADD3 R3, PT, PT, R3, 0x80, RZ ;  /* 0x0000008003031810 */ /* 0x000fc80007ffe0ff */
[----:B------:R1:W5:Y:S01]  /*01d0*/  @P1 LDG.E.128 R124, desc[UR8][R14.64] ;  /* 0x000000080e7c1981 */ /* 0x000362000c1e1d00 */
[----:B--2---:R-:W-:-:S05]  /*01e0*/  @P2 IMAD.WIDE.U32 R8, R3, 0x10, R16 ;  /* 0x0000001003082825 */ /* 0x004fca00078e0010 */
[----:B------:R1:W5:Y:S01]  /*01f0*/  @P2 LDG.E.128 R120, desc[UR8][R8.64] ;  /* 0x0000000808782981 */ /* 0x000362000c1e1d00 */
[----:B0-----:R-:W-:-:S05]  /*0200*/  @P2 IMAD.WIDE.U32 R10, R3, 0x10, R18 ;  /* 0x00000010030a2825 */ /* 0x001fca00078e0012 */
[----:B------:R1:W5:Y:S01]  /*0210*/  @P2 LDG.E.128 R116, desc[UR8][R10.64] ;  /* 0x000000080a742981 */ /* 0x000362000c1e1d00 */
[----:B------:R-:W0:Y:S01]  /*0220*/  S2UR UR4, SR_CTAID.X ;  /* 0x00000000000479c3 */ /* 0x000e220000002500 */
[----:B------:R-:W-:Y:S02]  /*0230*/  CS2R R112, SRZ ;  /* 0x0000000000707805 */ /* 0x000fe4000001ff00 */
[----:B------:R-:W-:Y:S02]  /*0240*/  CS2R R114, SRZ ;  /* 0x0000000000727805 */ /* 0x000fe4000001ff00 */
[----:B------:R-:W-:Y:S02]  /*0250*/  CS2R R108, SRZ ;  /* 0x00000000006c7805 */ /* 0x000fe4000001ff00 */
[----:B------:R-:W-:Y:S02]  /*0260*/  CS2R R110, SRZ ;  /* 0x00000000006e7805 */ /* 0x000fe4000001ff00 */
[----:B------:R-:W-:-:S02]  /*0270*/  CS2R R104, SRZ ;  /* 0x0000000000687805 */ /* 0x000fc4000001ff00 */
        /* <DEDUP_REMOVED lines=76> */
.L_x_7230:
        /* <DEDUP_REMOVED lines=61> */
[C---:B---3--:R-:W-:Y:S01]  /*0b10*/  FADD.FTZ R3, -R203.reuse, R8 ;  /* 0x00000008cb037221 */ /* 0x048fe20000010100 */
[----:B------:R-:W-:Y:S01]  /*0b20*/  FADD.FTZ R169, -R203, R11 ;  /* 0x0000000bcba97221 */ /* 0x000fe20000010100 */
[----:B------:R-:W-:-:S02]  /*0b30*/  HADD2.F32 R8, -RZ, R136.H0_H0 ;  /* 0x20000088ff087230 */ /* 0x000fc40000004100 */
[C---:B------:R-:W-:Y:S01]  /*0b40*/  FADD.FTZ R9, -R203.reuse, R9 ;  /* 0x00000009cb097221 */ /* 0x040fe20000010100 */
[C---:B------:R-:W-:Y:S01]  /*0b50*/  FMUL.FTZ R3, R6.reuse, R3 ;  /* 0x0000000306037220 */ /* 0x040fe20000410000 */
[----:B------:R-:W-:Y:S02]  /*0b60*/  HADD2.F32 R11, -RZ, R136.H1_H1 ;  /* 0x30000088ff0b7230 */ /* 0x000fe40000004100 */
[----:B0-----:R-:W-:Y:S01]  /*0b70*/  FADD.FTZ R167, -R203, R10 ;  /* 0x0000000acba77221 */ /* 0x001fe20000010100 */
[--C-:B----4-:R-:W-:Y:S02]  /*0b80*/  HADD2.F32 R7, -RZ, R12.reuse.H0_H0 ;  /* 0x2000000cff077230 */ /* 0x110fe40000004100 */
[----:B------:R-:W-:Y:S02]  /*0b90*/  HADD2.F32 R12, -RZ, R12.H1_H1 ;  /* 0x3000000cff0c7230 */ /* 0x000fe40000004100 */
[----:B------:R-:W-:Y:S01]  /*0ba0*/  FMUL.FTZ R10, R6, R9 ;  /* 0x00000009060a7220 */ /* 0x000fe20000410000 */
[----:B------:R-:W-:-:S02]  /*0bb0*/  HADD2.F32 R20, -RZ, R13.H0_H0 ;  /* 0x2000000dff147230 */ /* 0x000fc40000004100 */
[-C--:B------:R-:W-:Y:S01]  /*0bc0*/  FMUL.FTZ R8, R8, R7.reuse ;  /* 0x0000000708087220 */ /* 0x080fe20000410000 */
[----:B------:R-:W-:Y:S02]  /*0bd0*/  HADD2.F32 R22, -RZ, R13.H1_H1 ;  /* 0x3000000dff167230 */ /* 0x000fe40000004100 */
[----:B------:R-:W-:Y:S01]  /*0be0*/  FADD.FTZ R88, R88, R7 ;  /* 0x0000000758587221 */ /* 0x000fe20000010000 */
[----:B------:R-:W-:Y:S01]  /*0bf0*/  FFMA.FTZ R112, R3, R7, R112 ;  /* 0x0000000703707223 */ /* 0x000fe20000010070 */
[----:B------:R-:W-:Y:S02]  /*0c00*/  HADD2.F32 R13, -RZ, R137.H0_H0 ;  /* 0x20000089ff0d7230 */ /* 0x000fe40000004100 */
[----:B------:R-:W-:Y:S01]  /*0c10*/  FMUL.FTZ R7, R11, R12 ;  /* 0x0000000c0b077220 */ /* 0x000fe20000410000 */
[----:B------:R-:W-:Y:S01]  /*0c20*/  FMUL.FTZ R9, R6, R167 ;  /* 0x000000a706097220 */ /* 0x000fe20000410000 */
[--C-:B------:R-:W-:Y:S02]  /*0c30*/  HADD2.F32 R171, -RZ, R14.reuse.H0_H0 ;  /* 0x2000000effab7230 */ /* 0x100fe40000004100 */
[----:B------:R-:W-:Y:S01]  /*0c40*/  FADD.FTZ R17, -R203, R17 ;  /* 0x00000011cb117221 */ /* 0x000fe20000010100 */
[----:B-1----:R-:W-:-:S02]  /*0c50*/  HADD2.F32 R164, -RZ, R14.H1_H1 ;  /* 0x3000000effa47230 */ /* 0x002fc40000004100 */
[----:B------:R-:W-:Y:S01]  /*0c60*/  FMUL.FTZ R14, R6, R169 ;  /* 0x000000a9060e7220 */ /* 0x000fe20000410000 */
[----:B------:R-:W-:Y:S02]  /*0c70*/  HADD2.F32 R11, -RZ, R137.H1_H1 ;  /* 0x30000089ff0b7230 */ /* 0x000fe40000004100 */
[----:B------:R-:W-:Y:S01]  /*0c80*/  FADD.FTZ R89, R89, R12 ;  /* 0x0000000c59597221 */ /* 0x000fe20000010000 */
[----:B------:R-:W-:Y:S01]  /*0c90*/  FFMA.FTZ R113, R10, R12, R113 ;  /* 0x0000000c0a717223 */ /* 0x000fe20000010071 */
[--C-:B------:R-:W-:Y:S02]  /*0ca0*/  HADD2.F32 R213, -RZ, R15.reuse.H0_H0 ;  /* 0x2000000fffd57230 */ /* 0x100fe40000004100 */
[----:B------:R-:W-:Y:S01]  /*0cb0*/  FADD.FTZ R211, -R203, R18 ;  /* 0x00000012cbd37221 */ /* 0x000fe20000010100 */
[----:B------:R-:W-:Y:S02]  /*0cc0*/  HADD2.F32 R168, -RZ, R15.H1_H1 ;  /* 0x3000000fffa87230 */ /* 0x000fe40000004100 */
[-C--:B------:R-:W-:Y:S01]  /*0cd0*/  FMUL.FTZ R12, R13, R20.reuse ;  /* 0x000000140d0c7220 */ /* 0x080fe20000410000 */
[----:B------:R-:W-:Y:S01]  /*0ce0*/  FADD.FTZ R90, R90, R20 ;  /* 0x000000145a5a7221 */ /* 0x000fe20000010000 */
[----:B------:R-:W-:Y:S01]  /*0cf0*/  FFMA.FTZ R114, R9, R20, R114 ;  /* 0x0000001409727223 */ /* 0x000fe20000010072 */
[----:B------:R-:W-:Y:S01]  /*0d00*/  FADD.FTZ R15, -R203, R16 ;  /* 0x00000010cb0f7221 */ /* 0x000fe20000010100 */
[----:B------:R-:W-:Y:S01]  /*0d10*/  FMUL.FTZ R18, R6, R17 ;  /* 0x0000001106127220 */ /* 0x000fe20000410000 */
[----:B------:R-:W-:Y:S01]  /*0d20*/  FADD.FTZ R20, RZ, R8 ;  /* 0x00000008ff147221 */ /* 0x000fe20000010000 */
[-C--:B------:R-:W-:Y:S01]  /*0d30*/  FMUL.FTZ R11, R11, R22.reuse ;  /* 0x000000160b0b7220 */ /* 0x080fe20000410000 */
[----:B------:R-:W-:Y:S01]  /*0d40*/  FADD.FTZ R91, R91, R22 ;  /* 0x000000165b5b7221 */ /* 0x000fe20000010000 */
[----:B------:R-:W-:Y:S01]  /*0d50*/  FFMA.FTZ R115, R14, R22, R115 ;  /* 0x000000160e737223 */ /* 0x000fe20000010073 */
[----:B------:R-:W-:Y:S01]  /*0d60*/  FFMA.FTZ R17, R3, R8, RZ ;  /* 0x0000000803117223 */ /* 0x000fe200000100ff */
[----:B------:R-:W-:-:S02]  /*0d70*/  HADD2.F32 R22, -RZ, R139.H0_H0 ;  /* 0x2000008bff167230 */ /* 0x000fc40000004100 */
[----:B------:R-:W-:Y:S01]  /*0d80*/  FADD.FTZ R215, -R203, R19 ;  /* 0x00000013cbd77221 */ /* 0x000fe20000010100 */
[----:B------:R-:W-:Y:S01]  /*0d90*/  FMUL.FTZ R13, R6, R15 ;  /* 0x0000000f060d7220 */ /* 0x000fe20000410000 */
[----:B------:R-:W-:Y:S01]  /*0da0*/  FADD.FTZ R19, R20, R7 ;  /* 0x0000000714137221 */ /* 0x000fe20000010000 */
[--C-:B------:R-:W-:Y:S02]  /*0db0*/  HADD2.F32 R15, -RZ, R138.reuse.H1_H1 ;  /* 0x3000008aff0f7230 */ /* 0x100fe40000004100 */
[----:B------:R-:W-:Y:S01]  /*0dc0*/  FFMA.FTZ R20, R10, R7, R17 ;  /* 0x000000070a147223 */ /* 0x000fe20000010011 */
[----:B------:R-:W-:Y:S01]  /*0dd0*/  FMUL.FTZ R17, R22, R213 ;  /* 0x000000d516117220 */ /* 0x000fe20000410000 */
[----:B------:R-:W-:Y:S02]  /*0de0*/  HADD2.F32 R16, -RZ, R138.H0_H0 ;  /* 0x2000008aff107230 */ /* 0x000fe40000004100 */
[----:B------:R-:W-:Y:S01]  /*0df0*/  FADD.FTZ R22, R19, R12 ;  /* 0x0000000c13167221 */ /* 0x000fe20000010000 */
[----:B------:R-:W-:Y:S01]  /*0e00*/  FFMA.FTZ R165, R9, R12, R20 ;  /* 0x0000000c09a57223 */ /* 0x000fe20000010014 */
[-C--:B------:R-:W-:Y:S01]  /*0e10*/  FMUL.FTZ R15, R15, R164.reuse ;  /* 0x000000a40f0f7220 */ /* 0x080fe20000410000 */
[----:B------:R-:W-:Y:S01]  /*0e20*/  FADD.FTZ R85, R85, R164 ;  /* 0x000000a455557221 */ /* 0x000fe20000010000 */
[----:B------:R-:W-:Y:S01]  /*0e30*/  FFMA.FTZ R109, R18, R164, R109 ;  /* 0x000000a4126d7223 */ /* 0x000fe2000001006d */
[----:B------:R-:W-:-:S02]  /*0e40*/  HADD2.F32 R164, -RZ, R139.H1_H1 ;  /* 0x3000008bffa47230 */ /* 0x000fc40000004100 */
[----:B------:R-:W-:Y:S01]  /*0e50*/  FADD.FTZ R167, R22, R11 ;  /* 0x0000000b16a77221 */ /* 0x000fe20000010000 */
[----:B------:R-:W-:Y:S01]  /*0e60*/  FMUL.FTZ R16, R16, R171 ;  /* 0x000000ab10107220 */ /* 0x000fe20000410000 */
        /* <DEDUP_REMOVED lines=8> */
[C---:B------:R-:W-:Y:S01]  /*0ef0*/  FFMA.FTZ R110, R19.reuse, R213, R110 ;  /* 0x000000d5136e7223 */ /* 0x040fe2000001006e */
        /* <DEDUP_REMOVED lines=9> */
.L_x_7034:
[----:B----4-:R-:W-:Y:S05]  /*0f90*/  BSYNC.RECONVERGENT B1 ;  /* 0x0000000000017941 */ /* 0x010fea0003800200 */
.L_x_7033:
        /* <DEDUP_REMOVED lines=10> */
[----:B------:R-:W3:Y:S01]  /*1040*/  LDG.E.128 R164, desc[UR8][R164.64] ;  /* 0x00000008a4a47981 */ /* 0x000ee2000c1e1d00 */
[----:B------:R-:W-:-:S13]  /*1050*/  ISETP.NE.AND.EX P5, PT, RZ, UR11, PT, P5 ;  /* 0x0000000bff007c0c */ /* 0x000fda000bfa5350 */
[----:B------:R-:W0:Y:S01]  /*1060*/  @P5 LDC.64 R176, c[0x0][0x438] ;  /* 0x00010e00ffb05b82 */ /* 0x000e220000000a00 */
[----:B--2---:R-:W-:-:S05]  /*1070*/  IMAD.WIDE.U32 R180, R207, 0x8, R180 ;  /* 0x00000008cfb47825 */ /* 0x004fca00078e00b4 */
[----:B------:R1:W5:Y:S01]  /*1080*/  LDG.E.64 R188, desc[UR8][R180.64] ;  /* 0x00000008b4bc7981 */ /* 0x000362000c1e1b00 */
[----:B0-----:R-:W-:-:S05]  /*1090*/  @P5 IMAD.WIDE.U32 R176, R208, 0x20, R176 ;  /* 0x00000020d0b05825 */ /* 0x001fca00078e00b0 */
[----:B------:R-:W5:Y:S04]  /*10a0*/  @P5 LDG.E.128 R32, desc[UR8][R176.64] ;  /* 0x00000008b0205981 */ /* 0x000f68000c1e1d00 */
[----:B------:R0:W5:Y:S01]  /*10b0*/  @P5 LDG.E.128 R28, desc[UR8][R176.64+0x10] ;  /* 0x00001008b01c5981 */ /* 0x000162000c1e1d00 */
[----:B-1----:R-:W-:Y:S02]  /*10c0*/  HADD2.F32 R180, -RZ, R130.H0_H0 ;  /* 0x20000082ffb47230 */ /* 0x002fe40000004100 */
[----:B0-----:R-:W-:Y:S02]  /*10d0*/  HADD2.F32 R176, -RZ, R129.H0_H0 ;  /* 0x20000081ffb07230 */ /* 0x001fe40000004100 */
[----:B------:R-:W-:Y:S01]  /*10e0*/  HADD2.F32 R181, -RZ, R131.H0_H0 ;  /* 0x20000083ffb57230 */ /* 0x000fe20000004100 */
[----:B------:R-:W-:-:S02]  /*10f0*/  IADD3 R209, PT, PT, R209, 0x80, RZ ;  /* 0x00000080d1d17810 */ /* 0x000fc40007ffe0ff */
[----:B------:R-:W-:Y:S02]  /*1100*/  IADD3 R207, PT, PT, R207, 0x80, RZ ;  /* 0x00000080cfcf7810 */ /* 0x000fe40007ffe0ff */
[----:B------:R-:W-:Y:S01]  /*1110*/  IADD3 R208, PT, PT, R208, 0x80, RZ ;  /* 0x00000080d0d07810 */ /* 0x000fe20007ffe0ff */
[C---:B----4-:R-:W-:Y:S01]  /*1120*/  FADD.FTZ R21, -R203.reuse, R24 ;  /* 0x00000018cb157221 */ /* 0x050fe20000010100 */
[C---:B------:R-:W-:Y:S01]  /*1130*/  FADD.FTZ R183, -R203.reuse, R25 ;  /* 0x00000019cbb77221 */ /* 0x040fe20000010100 */
[----:B------:R-:W-:Y:S02]  /*1140*/  HADD2.F32 R24, -RZ, R128.H0_H0 ;  /* 0x20000080ff187230 */ /* 0x000fe40000004100 */
[----:B------:R-:W-:Y:S01]  /*1150*/  FADD.FTZ R211, -R203, R26 ;  /* 0x0000001acbd37221 */ /* 0x000fe20000010100 */
[--C-:B---3--:R-:W-:Y:S02]  /*1160*/  HADD2.F32 R23, -RZ, R164.reuse.H0_H0 ;  /* 0x200000a4ff177230 */ /* 0x108fe40000004100 */
[----:B------:R-:W-:Y:S01]  /*1170*/  FMUL.FTZ R21, R6, R21 ;  /* 0x0000001506157220 */ /* 0x000fe20000410000 */
[----:B------:R-:W-:-:S02]  /*1180*/  HADD2.F32 R164, -RZ, R164.H1_H1 ;  /* 0x300000a4ffa47230 */ /* 0x000fc40000004100 */
[----:B------:R-:W-:Y:S01]  /*1190*/  FMUL.FTZ R26, R6, R183 ;  /* 0x000000b7061a7220 */ /* 0x000fe20000410000 */
[----:B------:R-:W-:Y:S02]  /*11a0*/  HADD2.F32 R25, -RZ, R128.H1_H1 ;  /* 0x30000080ff197230 */ /* 0x000fe40000004100 */
[----:B------:R-:W-:Y:S01]  /*11b0*/  FADD.FTZ R215, -R203, R27 ;  /* 0x0000001bcbd77221 */ /* 0x000fe20000010100 */
[-C--:B------:R-:W-:Y:S01]  /*11c0*/  FMUL.FTZ R24, R24, R23.reuse ;  /* 0x0000001718187220 */ /* 0x080fe20000410000 */
[----:B------:R-:W-:Y:S01]  /*11d0*/  FADD.FTZ R80, R80, R23 ;  /* 0x0000001750507221 */ /* 0x000fe20000010000 */
[----:B------:R-:W-:Y:S01]  /*11e0*/  FFMA.FTZ R104, R21, R23, R104 ;  /* 0x0000001715687223 */ /* 0x000fe20000010068 */
[--C-:B------:R-:W-:Y:S02]  /*11f0*/  HADD2.F32 R27, -RZ, R165.reuse.H0_H0 ;  /* 0x200000a5ff1b7230 */ /* 0x100fe40000004100 */
[-C--:B------:R-:W-:Y:S01]  /*1200*/  FMUL.FTZ R23, R25, R164.reuse ;  /* 0x000000a419177220 */ /* 0x080fe20000410000 */
        /* <DEDUP_REMOVED lines=19> */
[----:B------:R-:W-:Y:S01]  /*1340*/  FADD.FTZ R169, -R203, R169 ;  /* 0x000000a9cba97221 */ /* 0x000fe20000010100 */
[----:B------:R-:W-:Y:S01]  /*1350*/  FADD.FTZ R83, R83, R165 ;  /* 0x000000a553537221 */ /* 0x000fe20000010000 */
[----:B------:R-:W-:Y:S01]  /*1360*/  FFMA.FTZ R107, R178, R165, R107 ;  /* 0x000000a5b26b7223 */ /* 0x000fe2000001006b */
[----:B------:R-:W-:Y:S01]  /*1370*/  FADD.FTZ R164, R213, R24 ;  /* 0x00000018d5a47221 */ /* 0x000fe20000010000 */
[----:B------:R-:W-:Y:S01]  /*1380*/  FFMA.FTZ R165, R21, R24, R212 ;  /* 0x0000001815a57223 */ /* 0x000fe200000100d4 */
[----:B------:R-:W-:-:S02]  /*1390*/  HADD2.F32 R184, -RZ, R167.H0_H0 ;  /* 0x200000a7ffb87230 */ /* 0x000fc40000004100 */
[----:B------:R-:W-:Y:S01]  /*13a0*/  FMUL.FTZ R182, R6, R169 ;  /* 0x000000a906b67220 */ /* 0x000fe20000410000 */
[----:B------:R-:W-:Y:S02]  /*13b0*/  HADD2.F32 R210, -RZ, R167.H1_H1 ;  /* 0x300000a7ffd27230 */ /* 0x000fe40000004100 */
        /* <DEDUP_REMOVED lines=8> */
[----:B------:R-:W-:Y:S02]  /*1440*/  FADD.FTZ R217, -R203, R170 ;  /* 0x000000aacbd97221 */ /* 0x000fe40000010100 */
[----:B------:R-:W-:Y:S01]  /*1450*/  FADD.FTZ R166, R167, R180 ;  /* 0x000000b4a7a67221 */ /* 0x000fe20000010000 */
[----:B------:R-:W-:Y:S01]  /*1460*/  FFMA.FTZ R165, R177, R180, R164 ;  /* 0x000000b4b1a57223 */ /* 0x000fe200000100a4 */
[----:B------:R-:W-:Y:S02]  /*1470*/  HADD2.F32 R168, -RZ, R131.H1_H1 ;  /* 0x30000083ffa87230 */ /* 0x000fe40000004100 */
[----:B------:R-:W-:Y:S01]  /*1480*/  FMUL.FTZ R183, R6, R217 ;  /* 0x000000d906b77220 */ /* 0x000fe20000410000 */
[----:B------:R-:W-:Y:S01]  /*1490*/  FADD.FTZ R171, -R203, R171 ;  /* 0x000000abcbab7221 */ /* 0x000fe20000010100 */
[-C--:B------:R-:W-:Y:S01]  /*14a0*/  FMUL.FTZ R181, R181, R184.reuse ;  /* 0x000000b8b5b57220 */ /* 0x080fe20000410000 */
[----:B------:R-:W-:Y:S01]  /*14b0*/  FADD.FTZ R166, R166, R179 ;  /* 0x000000b3a6a67221 */ /* 0x000fe20000010000 */
[----:B------:R-:W-:Y:S01]  /*14c0*/  FFMA.FTZ R164, R182, R179, R165 ;  /* 0x000000b3b6a47223 */ /* 0x000fe200000100a5 */
[----:B------:R-:W-:Y:S01]  /*14d0*/  FADD.FTZ R78, R78, R184 ;  /* 0x000000b84e4e7221 */ /* 0x000fe20000010000 */
[C---:B------:R-:W-:Y:S01]  /*14e0*/  FFMA.FTZ R102, R183.reuse, R184, R102 ;  /* 0x000000b8b7667223 */ /* 0x040fe20000010066 */
[-C--:B------:R-:W-:Y:S01]  /*14f0*/  FMUL.FTZ R184, R168, R210.reuse ;  /* 0x000000d2a8b87220 */ /* 0x080fe20000410000 */
[----:B------:R-:W-:Y:S01]  /*1500*/  FMUL.FTZ R186, R6, R171 ;  /* 0x000000ab06ba7220 */ /* 0x000fe20000410000 */
[----:B------:R-:W-:Y:S01]  /*1510*/  FADD.FTZ R213, R166, R181 ;  /* 0x000000b5a6d57221 */ /* 0x000fe20000010000 */
[----:B------:R-:W-:Y:S01]  /*1520*/  FFMA.FTZ R165, R183, R181, R164 ;  /* 0x000000b5b7a57223 */ /* 0x000fe200000100a4 */
[----:B------:R-:W-:Y:S01]  /*1530*/  FADD.FTZ R79, R79, R210 ;  /* 0x000000d24f4f7221 */ /* 0x000fe20000010000 */
[C---:B------:R-:W-:Y:S01]  /*1540*/  FFMA.FTZ R103, R186.reuse, R210, R103 ;  /* 0x000000d2ba677223 */ /* 0x040fe20000010067 */
[----:B------:R-:W-:Y:S01]  /*1550*/  FADD.FTZ R213, R213, R184 ;  /* 0x000000b8d5d57221 */ /* 0x000fe20000010000 */
[----:B------:R-:W-:-:S07]  /*1560*/  FFMA.FTZ R212, R186, R184, R165 ;  /* 0x000000b8bad47223 */ /* 0x000fce00000100a5 */
.L_x_7036:
[----:B------:R-:W-:Y:S05]  /*1570*/  BSYNC.RECONVERGENT B1 ;  /* 0x0000000000017941 */ /* 0x000fea0003800200 */
.L_x_7035:
        /* <DEDUP_REMOVED lines=16> */
[----:B------:R-:W5:Y:S04]  /*1680*/  @P5 LDG.E.128 R140, desc[UR8][R194.64] ;  /* 0x00000008c28c5981 */ /* 0x000f68000c1e1d00 */
[----:B------:R0:W5:Y:S02]  /*1690*/  @P5 LDG.E.128 R144, desc[UR8][R194.64+0x10] ;  /* 0x00001008c2905981 */ /* 0x000164000c1e1d00 */
[----:B0-----:R-:W-:Y:S02]  /*16a0*/  HADD2.F32 R194, -RZ, R121.H0_H0 ;  /* 0x20000079ffc27230 */ /* 0x001fe40000004100 */
[----:B------:R-:W-:Y:S02]  /*16b0*/  HADD2.F32 R202, -RZ, R123.H0_H0 ;  /* 0x2000007bffca7230 */ /* 0x000fe40000004100 */
[C---:B---3--:R-:W-:Y:S01]  /*16c0*/  FADD.FTZ R185, -R203.reuse, R164 ;  /* 0x000000a4cbb97221 */ /* 0x048fe20000010100 */
[----:B------:R-:W-:Y:S01]  /*16d0*/  FADD.FTZ R187, -R203, R165 ;  /* 0x000000a5cbbb7221 */ /* 0x000fe20000010100 */
[----:B------:R-:W-:-:S02]  /*16e0*/  HADD2.F32 R164, -RZ, R120.H0_H0 ;  /* 0x20000078ffa47230 */ /* 0x000fc40000004100 */
[C---:B------:R-:W-:Y:S01]  /*16f0*/  FADD.FTZ R197, -R203.reuse, R166 ;  /* 0x000000a6cbc57221 */ /* 0x040fe20000010100 */
[C---:B------:R-:W-:Y:S01]  /*1700*/  FADD.FTZ R199, -R203.reuse, R167 ;  /* 0x000000a7cbc77221 */ /* 0x040fe20000010100 */
[C---:B----4-:R-:W-:Y:S01]  /*1710*/  FADD.FTZ R201, -R203.reuse, R168 ;  /* 0x000000a8cbc97221 */ /* 0x050fe20000010100 */
[C---:B------:R-:W-:Y:S01]  /*1720*/  FADD.FTZ R207, -R203.reuse, R169 ;  /* 0x000000a9cbcf7221 */ /* 0x040fe20000010100 */
[C---:B------:R-:W-:Y:S01]  /*1730*/  FADD.FTZ R209, -R203.reuse, R170 ;  /* 0x000000aacbd17221 */ /* 0x040fe20000010100 */
[----:B------:R-:W-:Y:S02]  /*1740*/  HADD2.F32 R165, -RZ, R172.H0_H0 ;  /* 0x200000acffa57230 */ /* 0x000fe40000004100 */
[----:B------:R-:W-:Y:S01]  /*1750*/  FADD.FTZ R203, -R203, R171 ;  /* 0x000000abcbcb7221 */ /* 0x000fe20000010100 */
[--C-:B------:R-:W-:Y:S02]  /*1760*/  HADD2.F32 R171, -RZ, R175.reuse.H0_H0 ;  /* 0x200000afffab7230 */ /* 0x100fe40000004100 */
[----:B------:R-:W-:-:S02]  /*1770*/  HADD2.F32 R208, -RZ, R175.H1_H1 ;  /* 0x300000afffd07230 */ /* 0x000fc40000004100 */
[----:B------:R-:W-:Y:S02]  /*1780*/  HADD2.F32 R166, -RZ, R172.H1_H1 ;  /* 0x300000acffa67230 */ /* 0x000fe40000004100 */
[----:B------:R-:W-:Y:S01]  /*1790*/  FMUL.FTZ R172, R164, R165 ;  /* 0x000000a5a4ac7220 */ /* 0x000fe20000410000 */
[--C-:B------:R-:W-:Y:S02]  /*17a0*/  HADD2.F32 R167, -RZ, R173.reuse.H0_H0 ;  /* 0x200000adffa77230 */ /* 0x100fe40000004100 */
[----:B------:R-:W-:Y:S02]  /*17b0*/  HADD2.F32 R168, -RZ, R173.H1_H1 ;  /* 0x300000adffa87230 */ /* 0x000fe40000004100 */
[C---:B------:R-:W-:Y:S01]  /*17c0*/  FMUL.FTZ R173, R6.reuse, R185 ;  /* 0x000000b906ad7220 */ /* 0x040fe20000410000 */
[----:B------:R-:W-:Y:S02]  /*17d0*/  HADD2.F32 R175, -RZ, R120.H1_H1 ;  /* 0x30000078ffaf7230 */ /* 0x000fe40000004100 */
[----:B------:R-:W-:Y:S01]  /*17e0*/  FMUL.FTZ R185, R6, R197 ;  /* 0x000000c506b97220 */ /* 0x000fe20000410000 */
[----:B------:R-:W-:-:S02]  /*17f0*/  HADD2.F32 R169, -RZ, R174.H0_H0 ;  /* 0x200000aeffa97230 */ /* 0x000fc40000004100 */
[----:B------:R-:W-:Y:S01]  /*1800*/  FADD.FTZ R72, R72, R165 ;  /* 0x000000a548487221 */ /* 0x000fe20000010000 */
[----:B------:R-:W-:Y:S02]  /*1810*/  HADD2.F32 R170, -RZ, R174.H1_H1 ;  /* 0x300000aeffaa7230 */ /* 0x000fe40000004100 */
        /* <DEDUP_REMOVED lines=8> */
[----:B------:R-:W-:-:S02]  /*18a0*/  HADD2.F32 R187, -RZ, R121.H1_H1 ;  /* 0x30000079ffbb7230 */ /* 0x000fc40000004100 */
[----:B------:R-:W-:Y:S01]  /*18b0*/  FADD.FTZ R167, R164, R175 ;  /* 0x000000afa4a77221 */ /* 0x000fe20000010000 */
[C---:B------:R-:W-:Y:S01]  /*18c0*/  FFMA.FTZ R164, R174.reuse, R175, R165 ;  /* 0x000000afaea47223 */ /* 0x040fe200000100a5 */
[----:B------:R-:W-:Y:S01]  /*18d0*/  FADD.FTZ R73, R73, R166 ;  /* 0x000000a649497221 */ /* 0x000fe20000010000 */
[----:B------:R-:W-:Y:S01]  /*18e0*/  FFMA.FTZ R97, R174, R166, R97 ;  /* 0x000000a6ae617223 */ /* 0x000fe20000010061 */
        /* <DEDUP_REMOVED lines=35> */
.L_x_7032:
        /* <DEDUP_REMOVED lines=33> */
.L_x_7038:
        /* <DEDUP_REMOVED lines=29> */
.L_x_7037:
[----:B----4-:R-:W-:Y:S05]  /*1f00*/  BSYNC.RECONVERGENT B0 ;  /* 0x0000000000007941 */ /* 0x010fea0003800200 */
.L_x_7031:
        /* <DEDUP_REMOVED lines=32> */
.L_x_7040:
[----:B------:R-:W-:Y:S05]  /*2110*/  BSYNC.RECONVERGENT B0 ;  /* 0x0000000000007941 */ /* 0x000fea0003800200 */
.L_x_7039:
        /* <DEDUP_REMOVED lines=21> */
[----:B------:R-:W-:Y:S01]  /*2270*/  @P4 LEA.HI R206, R166, R209, RZ, 0x3 ;  /* 0x000000d1a6ce4211 */ /* 0x000fe200078f18ff */
[----:B------:R-:W-:Y:S02]  /*2280*/  HFMA2 R166, -RZ, RZ, 0, 0 ;  /* 0x00000000ffa67431 */ /* 0x000fe400000001ff */
[----:B------:R-:W-:Y:S01]  /*2290*/  FADD.FTZ R168, R170, R207 ;  /* 0x000000cfaaa87221 */ /* 0x000fe20000010000 */
[----:B------:R-:W-:Y:S01]  /*22a0*/  FADD.FTZ R164, R171, R164 ;  /* 0x000000a4aba47221 */ /* 0x000fe20000010000 */
[----:B------:R-:W-:-:S02]  /*22b0*/  MOV R167, R205 ;  /* 0x000000cd00a77202 */ /* 0x000fc40000000f00 */
        /* <DEDUP_REMOVED lines=11> */
.L_x_7043:
        /* <DEDUP_REMOVED lines=17> */
[----:B------:R-:W-:-:S03]  /*2480*/  HADD2.F32 R169, -RZ, R148.H0_H0 ;  /* 0x20000094ffa97230 */ /* 0x000fc60000004100 */
[----:B------:R-:W-:-:S04]  /*2490*/  FMUL.FTZ R168, R168, UR14 ;  /* 0x0000000ea8a87c20 */ /* 0x000fc80008410000 */
[----:B------:R-:W-:-:S07]  /*24a0*/  FMUL.FTZ R169, R169, R168 ;  /* 0x000000a8a9a97220 */ /* 0x000fce0000410000 */
.L_x_7048:
[----:B------:R-:W-:Y:S05]  /*24b0*/  BSYNC.RECONVERGENT B1 ;  /* 0x0000000000017941 */ /* 0x000fea0003800200 */
.L_x_7047:
[----:B------:R-:W-:Y:S01]  /*24c0*/  BSSY.RECONVERGENT B1, `(.L_x_7049) ;  /* 0x000000d000017945 */ /* 0x000fe20003800200 */
[----:B------:R-:W-:Y:S01]  /*24d0*/  FADD.FTZ R64, R64, R169 ;  /* 0x000000a940407221 */ /* 0x000fe20000010000 */
[----:B------:R-:W-:Y:S02]  /*24e0*/  MOV R168, RZ ;  /* 0x000000ff00a87202 */ /* 0x000fe40000000f00 */
[----:B------:R-:W-:Y:S05]  /*24f0*/  @!P6 BRA `(.L_x_7050) ;  /* 0x000000000024e947 */ /* 0x000fea0003800000 */
[----:B------:R-:W-:Y:S01]  /*2500*/  FFMA.FTZ R169, R3, R165, R164 ;  /* 0x000000a503a97223 */ /* 0x000fe200000100a4 */
[----:B------:R-:W-:Y:S01]  /*2510*/  ISETP.GT.AND P5, PT, R4, RZ, PT ;  /* 0x000000ff0400720c */ /* 0x000fe20003fa4270 */
[----:B------:R-:W-:Y:S02]  /*2520*/  HADD2.F32 R168, -RZ, R132.H0_H0 ;  /* 0x20000084ffa87230 */ /* 0x000fe40000004100 */
[----:B------:R-:W-:-:S04]  /*2530*/  FADD.FTZ R169, R8, -R169 ;  /* 0x800000a908a97221 */ /* 0x000fc80000010000 */
[----:B------:R-:W-:-:S05]  /*2540*/  FMUL.FTZ R169, R6, R169 ;  /* 0x000000a906a97220 */ /* 0x000fca0000410000 */
[----:B------:R-:W-:-:S05]  /*2550*/  FSEL R169, R169, RZ, P5 ;  /* 0x000000ffa9a97208 */ /* 0x000fca0002800000 */
[----:B------:R-:W-:-:S04]  /*2560*/  FMUL.FTZ R169, R169, UR15 ;  /* 0x0000000fa9a97c20 */ /* 0x000fc80008410000 */
[----:B------:R-:W-:-:S04]  /*2570*/  FMUL.FTZ R169, R169, UR14 ;  /* 0x0000000ea9a97c20 */ /* 0x000fc80008410000 */
[----:B------:R-:W-:-:S07]  /*2580*/  FMUL.FTZ R168, R169, R168 ;  /* 0x000000a8a9a87220 */ /* 0x000fce0000410000 */
.L_x_7050:
[----:B------:R-:W-:Y:S05]  /*2590*/  BSYNC.RECONVERGENT B1 ;  /* 0x0000000000017941 */ /* 0x000fea0003800200 */
.L_x_7049:
[----:B------:R-:W-:-:S04]  /*25a0*/  F2FP.F16.F32.PACK_AB R168, RZ, R168 ;  /* 0x000000a8ffa8723e */ /* 0x000fc800000000ff */
[----:B------:R-:W-:-:S07]  /*25b0*/  PRMT R152, R168, 0x7610, R152 ;  /* 0x00007610a8987816 */ /* 0x000fce0000000098 */
.L_x_7046:
[----:B------:R-:W-:Y:S05]  /*25c0*/  @!P4 BRA `(.L_x_7051) ;  /* 0x000000000078c947 */ /* 0x000fea0003800000 */
[----:B-----5:R-:W-:Y:S01]  /*25d0*/  LOP3.LUT P5, RZ, R190, 0xff00, RZ, 0xc0, !PT ;  /* 0x0000ff00beff7812 */ /* 0x020fe200078ac0ff */
[----:B------:R-:W-:Y:S01]  /*25e0*/  BSSY.RECONVERGENT B1, `(.L_x_7052) ;  /* 0x000000c000017945 */ /* 0x000fe20003800200 */
[----:B------:R-:W-:-:S11]  /*25f0*/  HFMA2 R168, -RZ, RZ, 0, 0 ;  /* 0x00000000ffa87431 */ /* 0x000fd600000001ff */
        /* <DEDUP_REMOVED lines=8> */
[----:B------:R-:W-:-:S04]  /*2680*/  FMUL.FTZ R169, R169, UR14 ;  /* 0x0000000ea9a97c20 */ /* 0x000fc80008410000 */
[----:B------:R-:W-:-:S07]  /*2690*/  FMUL.FTZ R168, R168, R169 ;  /* 0x000000a9a8a87220 */ /* 0x000fce0000410000 */
.L_x_7053:
[----:B------:R-:W-:Y:S05]  /*26a0*/  BSYNC.RECONVERGENT B1 ;  /* 0x0000000000017941 */ /* 0x000fea0003800200 */
.L_x_7052:
[----:B------:R-:W-:Y:S01]  /*26b0*/  BSSY.RECONVERGENT B1, `(.L_x_7054) ;  /* 0x000000d000017945 */ /* 0x000fe20003800200 */
[----:B------:R-:W-:Y:S01]  /*26c0*/  FADD.FTZ R65, R65, R168 ;  /* 0x000000a841417221 */ /* 0x000fe20000010000 */
[----:B------:R-:W-:Y:S02]  /*26d0*/  MOV R168, RZ ;  /* 0x000000ff00a87202 */ /* 0x000fe40000000f00 */
        /* <DEDUP_REMOVED lines=10> */
.L_x_7055:
[----:B------:R-:W-:Y:S05]  /*2780*/  BSYNC.RECONVERGENT B1 ;  /* 0x0000000000017941 */ /* 0x000fea0003800200 */
.L_x_7054:
[----:B------:R-:W-:-:S04]  /*2790*/  F2FP.F16.F32.PACK_AB R168, RZ, R168 ;  /* 0x000000a8ffa8723e */ /* 0x000fc800000000ff */
[----:B------:R-:W-:-:S07]  /*27a0*/  PRMT R152, R152, 0x5410, R168 ;  /* 0x0000541098987816 */ /* 0x000fce00000000a8 */
.L_x_7051:
        /* <DEDUP_REMOVED lines=14> */
.L_x_7058:
[----:B------:R-:W-:Y:S05]  /*2890*/  BSYNC.RECONVERGENT B1 ;  /* 0x0000000000017941 */ /* 0x000fea0003800200 */
.L_x_7057:
        /* <DEDUP_REMOVED lines=13> */
.L_x_7060:
[----:B------:R-:W-:Y:S05]  /*2970*/  BSYNC.RECONVERGENT B1 ;  /* 0x0000000000017941 */ /* 0x000fea0003800200 */
.L_x_7059:
[----:B------:R-:W-:-:S04]  /*2980*/  F2FP.F16.F32.PACK_AB R168, RZ, R168 ;  /* 0x000000a8ffa8723e */ /* 0x000fc800000000ff */
[----:B------:R-:W-:-:S07]  /*2990*/  PRMT R153, R168, 0x7610, R153 ;  /* 0x00007610a8997816 */ /* 0x000fce0000000099 */
.L_x_7056:
        /* <DEDUP_REMOVED lines=14> */
.L_x_7063:
[----:B------:R-:W-:Y:S05]  /*2a80*/  BSYNC.RECONVERGENT B1 ;  /* 0x0000000000017941 */ /* 0x000fea0003800200 */
.L_x_7062:
        /* <DEDUP_REMOVED lines=13> */
.L_x_7065:
[----:B------:R-:W-:Y:S05]  /*2b60*/  BSYNC.RECONVERGENT B1 ;  /* 0x0000000000017941 */ /* 0x000fea0003800200 */
.L_x_7064:
[----:B------:R-:W-:-:S04]  /*2b70*/  F2FP.F16.F32.PACK_AB R168, RZ, R168 ;  /* 0x000000a8ffa8723e */ /* 0x000fc800000000ff */
[----:B------:R-:W-:-:S07]  /*2b80*/  PRMT R153, R153, 0x5410, R168 ;  /* 0x0000541099997816 */ /* 0x000fce00000000a8 */
.L_x_7061:
        /* <DEDUP_REMOVED lines=14> */
.L_x_7068:
[----:B------:R-:W-:Y:S05]  /*2c70*/  BSYNC.RECONVERGENT B1 ;  /* 0x0000000000017941 */ /* 0x000fea0003800200 */
.L_x_7067:
        /* <DEDUP_REMOVED lines=13> */
.L_x_7070:
[----:B------:R-:W-:Y:S05]  /*2d50*/  BSYNC.RECONVERGENT B1 ;  /* 0x0000000000017941 */ /* 0x000fea0003800200 */
.L_x_7069:
[----:B------:R-:W-:-:S04]  /*2d60*/  F2FP.F16.F32.PACK_AB R168, RZ, R168 ;  /* 0x000000a8ffa8723e */ /* 0x000fc800000000ff */
[----:B------:R-:W-:-:S07]  /*2d70*/  PRMT R154, R168, 0x7610, R154 ;  /* 0x00007610a89a7816 */ /* 0x000fce000000009a */
.L_x_7066:
        /* <DEDUP_REMOVED lines=14> */
.L_x_7073:
[----:B------:R-:W-:Y:S05]  /*2e60*/  BSYNC.RECONVERGENT B1 ;  /* 0x0000000000017941 */ /* 0x000fea0003800200 */
.L_x_7072:
        /* <DEDUP_REMOVED lines=13> */
.L_x_7075:
[----:B------:R-:W-:Y:S05]  /*2f40*/  BSYNC.RECONVERGENT B1 ;  /* 0x0000000000017941 */ /* 0x000fea0003800200 */
.L_x_7074:
[----:B------:R-:W-:-:S04]  /*2f50*/  F2FP.F16.F32.PACK_AB R168, RZ, R168 ;  /* 0x000000a8ffa8723e */ /* 0x000fc800000000ff */
[----:B------:R-:W-:-:S07]  /*2f60*/  PRMT R154, R154, 0x5410, R168 ;  /* 0x000054109a9a7816 */ /* 0x000fce00000000a8 */
.L_x_7071:
        /* <DEDUP_REMOVED lines=14> */
.L_x_7078:
[----:B------:R-:W-:Y:S05]  /*3050*/  BSYNC.RECONVERGENT B1 ;  /* 0x0000000000017941 */ /* 0x000fea0003800200 */
.L_x_7077:
[----:B------:R-:W-:Y:S01]  /*3060*/  BSSY.RECONVERGENT B1, `(.L_x_7079) ;  /* 0x000000d000017945 */ /* 0x000fe20003800200 */
[----:B------:R-:W-:Y:S01]  /*3070*/  FADD.FTZ R62, R62, R169 ;  /* 0x000000a93e3e7221 */ /* 0x000fe20000010000 */
[----:B------:R-:W-:Y:S02]  /*3080*/  MOV R168, RZ ;  /* 0x000000ff00a87202 */ /* 0x000fe40000000f00 */
[----:B------:R-:W-:Y:S05]  /*3090*/  @!P5 BRA `(.L_x_7080) ;  /* 0x000000000024d947 */ /* 0x000fea0003800000 */
[----:B------:R-:W-:Y:S01]  /*30a0*/  FFMA.FTZ R168, R19, R165, R164 ;  /* 0x000000a513a87223 */ /* 0x000fe200000100a4 */
[----:B------:R-:W-:-:S03]  /*30b0*/  ISETP.GT.AND P5, PT, R4, RZ, PT ;  /* 0x000000ff0400720c */ /* 0x000fc60003fa4270 */
[----:B------:R-:W-:Y:S01]  /*30c0*/  FADD.FTZ R169, R17, -R168 ;  /* 0x800000a811a97221 */ /* 0x000fe20000010000 */
[----:B------:R-:W-:-:S03]  /*30d0*/  HADD2.F32 R168, -RZ, R135.H0_H0 ;  /* 0x20000087ffa87230 */ /* 0x000fc60000004100 */
[----:B------:R-:W-:-:S05]  /*30e0*/  FMUL.FTZ R169, R6, R169 ;  /* 0x000000a906a97220 */ /* 0x000fca0000410000 */
[----:B------:R-:W-:-:S05]  /*30f0*/  FSEL R169, R169, RZ, P5 ;  /* 0x000000ffa9a97208 */ /* 0x000fca0002800000 */
[----:B------:R-:W-:-:S04]  /*3100*/  FMUL.FTZ R169, R169, UR15 ;  /* 0x0000000fa9a97c20 */ /* 0x000fc80008410000 */
[----:B------:R-:W-:-:S04]  /*3110*/  FMUL.FTZ R169, R169, UR14 ;  /* 0x0000000ea9a97c20 */ /* 0x000fc80008410000 */
[----:B------:R-:W-:-:S07]  /*3120*/  FMUL.FTZ R168, R169, R168 ;  /* 0x000000a8a9a87220 */ /* 0x000fce0000410000 */
.L_x_7080:
[----:B------:R-:W-:Y:S05]  /*3130*/  BSYNC.RECONVERGENT B1 ;  /* 0x0000000000017941 */ /* 0x000fea0003800200 */
.L_x_7079:
[----:B------:R-:W-:-:S04]  /*3140*/  F2FP.F16.F32.PACK_AB R168, RZ, R168 ;  /* 0x000000a8ffa8723e */ /* 0x000fc800000000ff */
[----:B------:R-:W-:-:S07]  /*3150*/  PRMT R155, R168, 0x7610, R155 ;  /* 0x00007610a89b7816 */ /* 0x000fce000000009b */
.L_x_7076:
        /* <DEDUP_REMOVED lines=20> */
.L_x_7045:
        /* <DEDUP_REMOVED lines=46> */
.L_x_7082:
        /* <DEDUP_REMOVED lines=13> */
.L_x_7083:
[----:B------:R-:W-:Y:S05]  /*3650*/  @!P4 BRA `(.L_x_7084) ;  /* 0x000000000040c947 */ /* 0x000fea0003800000 */
[----:B-----5:R-:W-:Y:S01]  /*3660*/  LOP3.LUT P5, RZ, R190, 0xff0000, RZ, 0xc0, !PT ;  /* 0x00ff0000beff7812 */ /* 0x020fe200078ac0ff */
[----:B------:R-:W-:-:S12]  /*3670*/  HFMA2 R207, -RZ, RZ, 0, 0 ;  /* 0x00000000ffcf7431 */ /* 0x000fd800000001ff */
[----:B------:R-:W0:Y:S01]  /*3680*/  @P5 LDC.64 R156, c[0x0][0x408] ;  /* 0x00010200ff9c5b82 */ /* 0x000e220000000a00 */
[----:B------:R-:W-:-:S07]  /*3690*/  @P5 HADD2.F32 R209, -RZ, R149.H0_H0 ;  /* 0x20000095ffd15230 */ /* 0x000fce0000004100 */
[----:B------:R-:W1:Y:S01]  /*36a0*/  @P5 LDC.64 R158, c[0x0][0x408] ;  /* 0x00010200ff9e5b82 */ /* 0x000e620000000a00 */
[----:B0-----:R-:W-:-:S04]  /*36b0*/  @P5 FMUL.FTZ R157, R170, R157 ;  /* 0x0000009daa9d5220 */ /* 0x001fc80000410000 */
[----:B------:R-:W-:Y:S01]  /*36c0*/  @P5 FMUL.FTZ R211, R157, R156 ;  /* 0x0000009c9dd35220 */ /* 0x000fe20000410000 */
[----:B------:R-:W-:Y:S01]  /*36d0*/  @P5 HADD2.F32 R156, -RZ, R133.H0_H0 ;  /* 0x20000085ff9c5230 */ /* 0x000fe20000004100 */
[----:B------:R-:W-:Y:S01]  /*36e0*/  MOV R157, RZ ;  /* 0x000000ff009d7202 */ /* 0x000fe20000000f00 */
[----:B-1----:R-:W-:-:S03]  /*36f0*/  @P5 FMUL.FTZ R159, R170, R159 ;  /* 0x0000009faa9f5220 */ /* 0x002fc60000410000 */
[----:B------:R-:W-:Y:S01]  /*3700*/  @P5 FMUL.FTZ R207, R156, R211 ;  /* 0x000000d39ccf5220 */ /* 0x000fe20000410000 */
[----:B------:R-:W-:-:S04]  /*3710*/  @P5 FMUL.FTZ R158, R159, R158 ;  /* 0x0000009e9f9e5220 */ /* 0x000fc80000410000 */
[----:B------:R-:W-:Y:S01]  /*3720*/  F2FP.F16.F32.PACK_AB R207, RZ, R207 ;  /* 0x000000cfffcf723e */ /* 0x000fe200000000ff */
[----:B------:R-:W-:-:S03]  /*3730*/  @P5 FMUL.FTZ R157, R209, R158 ;  /* 0x0000009ed19d5220 */ /* 0x000fc60000410000 */
[----:B------:R-:W-:Y:S01]  /*3740*/  PRMT R153, R207, 0x7610, R153 ;  /* 0x00007610cf997816 */ /* 0x000fe20000000099 */
[----:B------:R-:W-:-:S07]  /*3750*/  FADD.FTZ R66, R66, R157 ;  /* 0x0000009d42427221 */ /* 0x000fce0000010000 */
.L_x_7084:
[----:B------:R-:W-:Y:S05]  /*3760*/  @!P4 BRA `(.L_x_7085) ;  /* 0x00000000003cc947 */ /* 0x000fea0003800000 */
[----:B-----5:R-:W-:-:S13]  /*3770*/  LOP3.LUT P5, RZ, R190, 0xff000000, RZ, 0xc0, !PT ;  /* 0xff000000beff7812 */ /* 0x020fda00078ac0ff */
[----:B------:R-:W0:Y:S01]  /*3780*/  @P5 LDC.64 R156, c[0x0][0x408] ;  /* 0x00010200ff9c5b82 */ /* 0x000e220000000a00 */
[----:B------:R-:W-:-:S07]  /*3790*/  @P5 HADD2.F32 R208, -RZ, R133.H1_H1 ;  /* 0x30000085ffd05230 */ /* 0x000fce0000004100 */
[----:B------:R-:W1:Y:S01]  /*37a0*/  @P5 LDC.64 R158, c[0x0][0x408] ;  /* 0x00010200ff9e5b82 */ /* 0x000e620000000a00 */
[----:B0-----:R-:W-:-:S04]  /*37b0*/  @P5 FMUL.FTZ R207, R206, R157 ;  /* 0x0000009dcecf5220 */ /* 0x001fc80000410000 */
[----:B------:R-:W-:Y:S01]  /*37c0*/  @P5 FMUL.FTZ R209, R207, R156 ;  /* 0x0000009ccfd15220 */ /* 0x000fe20000410000 */
[----:B------:R-:W-:Y:S01]  /*37d0*/  CS2R R156, SRZ ;  /* 0x00000000009c7805 */ /* 0x000fe2000001ff00 */
[----:B------:R-:W-:Y:S02]  /*37e0*/  @P5 HADD2.F32 R207, -RZ, R149.H1_H1 ;  /* 0x30000095ffcf5230 */ /* 0x000fe40000004100 */
[----:B-1----:R-:W-:Y:S01]  /*37f0*/  @P5 FMUL.FTZ R159, R206, R159 ;  /* 0x0000009fce9f5220 */ /* 0x002fe20000410000 */
[----:B------:R-:W-:-:S03]  /*3800*/  @P5 FMUL.FTZ R157, R208, R209 ;  /* 0x000000d1d09d5220 */ /* 0x000fc60000410000 */
[----:B------:R-:W-:Y:S02]  /*3810*/  @P5 FMUL.FTZ R158, R159, R158 ;  /* 0x0000009e9f9e5220 */ /* 0x000fe40000410000 */
[----:B------:R-:W-:Y:S02]  /*3820*/  F2FP.F16.F32.PACK_AB R157, RZ, R157 ;  /* 0x0000009dff9d723e */ /* 0x000fe400000000ff */
[----:B------:R-:W-:Y:S02]  /*3830*/  @P5 FMUL.FTZ R156, R207, R158 ;  /* 0x0000009ecf9c5220 */ /* 0x000fe40000410000 */
[----:B------:R-:W-:Y:S02]  /*3840*/  PRMT R153, R153, 0x5410, R157 ;  /* 0x0000541099997816 */ /* 0x000fe4000000009d */
[----:B------:R-:W-:-:S07]  /*3850*/  FADD.FTZ R67, R67, R156 ;  /* 0x0000009c43437221 */ /* 0x000fce0000010000 */
.L_x_7085:
        /* <DEDUP_REMOVED lines=17> */
.L_x_7086:
        /* <DEDUP_REMOVED lines=16> */
.L_x_7087:
        /* <DEDUP_REMOVED lines=17> */
.L_x_7088:
[----:B------:R-:W-:Y:S02]  /*3b80*/  MOV R159, R206 ;  /* 0x000000ce009f7202 */ /* 0x000fe40000000f00 */
[----:B------:R-:W-:Y:S02]  /*3b90*/  MOV R158, R170 ;  /* 0x000000aa009e7202 */ /* 0x000fe40000000f00 */
[----:B------:R-:W-:Y:S02]  /*3ba0*/  MOV R157, R169 ;  /* 0x000000a9009d7202 */ /* 0x000fe40000000f00 */
[----:B------:R-:W-:Y:S01]  /*3bb0*/  MOV R156, R168 ;  /* 0x000000a8009c7202 */ /* 0x000fe20000000f00 */
[----:B------:R-:W-:Y:S06]  /*3bc0*/  @!P4 BRA `(.L_x_7081) ;  /* 0x0000001000e8c947 */ /* 0x000fec0003800000 */
[----:B-----5:R-:W-:Y:S01]  /*3bd0*/  ISETP.GE.U32.AND P5, PT, R190, RZ, PT ;  /* 0x000000ffbe00720c */ /* 0x020fe20003fa6070 */
        /* <DEDUP_REMOVED lines=12> */
.L_x_7044:
        /* <DEDUP_REMOVED lines=22> */
.L_x_7090:
        /* <DEDUP_REMOVED lines=17> */
.L_x_7091:
        /* <DEDUP_REMOVED lines=17> */
.L_x_7092:
        /* <DEDUP_REMOVED lines=17> */
.L_x_7093:
        /* <DEDUP_REMOVED lines=17> */
.L_x_7094:
        /* <DEDUP_REMOVED lines=17> */
.L_x_7095:
        /* <DEDUP_REMOVED lines=17> */
.L_x_7096:
[----:B------:R-:W-:Y:S05]  /*4460*/  @!P4 BRA `(.L_x_7081) ;  /* 0x0000000800c0c947 */ /* 0x000fea0003800000 */
[----:B-----5:R-:W-:Y:S01]  /*4470*/  ISETP.GE.U32.AND P5, PT, R190, RZ, PT ;  /* 0x000000ffbe00720c */ /* 0x020fe20003fa6070 */
[----:B------:R-:W-:Y:S01]  /*4480*/  @P3 FFMA.FTZ R169, R22, R165, R164 ;  /* 0x000000a516a93223 */ /* 0x000fe200000100a4 */
[----:B------:R-:W-:Y:S02]  /*4490*/  MOV R168, R39 ;  /* 0x0000002700a87202 */ /* 0x000fe40000000f00 */
[----:B------:R-:W-:Y:S01]  /*44a0*/  ISETP.GE.U32.AND.EX P5, PT, R191, 0x1000000, PT, P5 ;  /* 0x01000000bf00780c */ /* 0x000fe20003fa6150 */
[----:B------:R-:W-:-:S04]  /*44b0*/  @P3 FADD.FTZ R169, R20, -R169 ;  /* 0x800000a914a93221 */ /* 0x000fc80000010000 */
[----:B------:R-:W-:-:S04]  /*44c0*/  @P3 FFMA.FTZ R168, R6, R169, R39 ;  /* 0x000000a906a83223 */ /* 0x000fc80000010027 */
[----:B------:R-:W-:-:S04]  /*44d0*/  FMUL.FTZ R168, R168, UR15 ;  /* 0x0000000fa8a87c20 */ /* 0x000fc80008410000 */
[----:B------:R-:W-:Y:S02]  /*44e0*/  @P5 HADD2.F32 R209, -RZ, R135.H1_H1 ;  /* 0x30000087ffd15230 */ /* 0x000fe40000004100 */
[----:B------:R-:W-:Y:S01]  /*44f0*/  FMUL.FTZ R170, R168, UR14 ;  /* 0x0000000ea8aa7c20 */ /* 0x000fe20008410000 */
[----:B------:R-:W-:Y:S01]  /*4500*/  CS2R R168, SRZ ;  /* 0x0000000000a87805 */ /* 0x000fe2000001ff00 */
[----:B------:R-:W-:Y:S02]  /*4510*/  @P5 HADD2.F32 R207, -RZ, R151.H1_H1 ;  /* 0x30000097ffcf5230 */ /* 0x000fe40000004100 */
[----:B------:R-:W-:-:S03]  /*4520*/  @P5 FMUL.FTZ R169, R209, R170 ;  /* 0x000000aad1a95220 */ /* 0x000fc60000410000 */
[----:B------:R-:W-:Y:S02]  /*4530*/  @P5 FMUL.FTZ R168, R207, R170 ;  /* 0x000000aacfa85220 */ /* 0x000fe40000410000 */
[----:B------:R-:W-:Y:S02]  /*4540*/  F2FP.F16.F32.PACK_AB R169, RZ, R169 ;  /* 0x000000a9ffa9723e */ /* 0x000fe400000000ff */
[----:B------:R-:W-:Y:S02]  /*4550*/  FADD.FTZ R63, R63, R168 ;  /* 0x000000a83f3f7221 */ /* 0x000fe40000010000 */
[----:B------:R-:W-:Y:S01]  /*4560*/  PRMT R155, R155, 0x5410, R169 ;  /* 0x000054109b9b7816 */ /* 0x000fe200000000a9 */
[----:B------:R-:W-:Y:S06]  /*4570*/  BRA `(.L_x_7081) ;  /* 0x00000008007c7947 */ /* 0x000fec0003800000 */
.L_x_7089:
[--C-:B------:R-:W-:Y:S01]  /*4580*/  @P3 FFMA.FTZ R156, R10, R165, R164.reuse ;  /* 0x000000a50a9c3223 */ /* 0x100fe200000100a4 */
[----:B-----5:R-:W-:Y:S01]  /*4590*/  MOV R169, R41 ;  /* 0x0000002900a97202 */ /* 0x020fe20000000f00 */
[-CC-:B------:R-:W-:Y:S01]  /*45a0*/  @P3 FFMA.FTZ R157, R9, R165.reuse, R164.reuse ;  /* 0x000000a5099d3223 */ /* 0x180fe200000100a4 */
[-C--:B------:R-:W-:Y:S01]  /*45b0*/  @P3 FFMA.FTZ R159, R13, R165.reuse, R164 ;  /* 0x000000a50d9f3223 */ /* 0x080fe200000100a4 */
[----:B------:R-:W-:Y:S01]  /*45c0*/  @P3 FADD.FTZ R156, R7, -R156 ;  /* 0x8000009c079c3221 */ /* 0x000fe20000010000 */
[----:B------:R-:W-:Y:S01]  /*45d0*/  MOV R170, R42 ;  /* 0x0000002a00aa7202 */ /* 0x000fe20000000f00 */
[----:B------:R-:W-:Y:S01]  /*45e0*/  @P3 FADD.FTZ R157, R12, -R157 ;  /* 0x8000009d0c9d3221 */ /* 0x000fe20000010000 */
[----:B------:R-:W-:Y:S01]  /*45f0*/  @P3 FADD.FTZ R159, R16, -R159 ;  /* 0x8000009f109f3221 */ /* 0x000fe20000010000 */
[----:B------:R-:W-:Y:S01]  /*4600*/  @P3 FFMA.FTZ R169, R6, R156, R41 ;  /* 0x0000009c06a93223 */ /* 0x000fe20000010029 */
[--C-:B------:R-:W-:Y:S01]  /*4610*/  @P3 FFMA.FTZ R156, R14, R165, R164.reuse ;  /* 0x000000a50e9c3223 */ /* 0x100fe200000100a4 */
[----:B------:R-:W-:Y:S01]  /*4620*/  MOV R206, R43 ;  /* 0x0000002b00ce7202 */ /* 0x000fe20000000f00 */
[----:B------:R-:W-:Y:S01]  /*4630*/  @P3 FFMA.FTZ R158, R19, R165, R164 ;  /* 0x000000a5139e3223 */ /* 0x000fe200000100a4 */
[----:B------:R-:W-:Y:S01]  /*4640*/  MOV R160, R36 ;  /* 0x0000002400a07202 */ /* 0x000fe20000000f00 */
[----:B------:R-:W-:Y:S01]  /*4650*/  @P3 FADD.FTZ R156, R11, -R156 ;  /* 0x8000009c0b9c3221 */ /* 0x000fe20000010000 */
[C---:B------:R-:W-:Y:S01]  /*4660*/  @P3 FFMA.FTZ R170, R6.reuse, R157, R42 ;  /* 0x0000009d06aa3223 */ /* 0x040fe2000001002a */
[C---:B------:R-:W-:Y:S01]  /*4670*/  @P3 FFMA.FTZ R160, R6.reuse, R159, R36 ;  /* 0x0000009f06a03223 */ /* 0x040fe20000010024 */
[-CC-:B------:R-:W-:Y:S01]  /*4680*/  @P3 FFMA.FTZ R157, R3, R165.reuse, R164.reuse ;  /* 0x000000a5039d3223 */ /* 0x180fe200000100a4 */
[----:B------:R-:W-:Y:S01]  /*4690*/  @P3 FFMA.FTZ R206, R6, R156, R43 ;  /* 0x0000009c06ce3223 */ /* 0x000fe2000001002b */
[-CC-:B------:R-:W-:Y:S01]  /*46a0*/  @P3 FFMA.FTZ R156, R18, R165.reuse, R164.reuse ;  /* 0x000000a5129c3223 */ /* 0x180fe200000100a4 */
        /* <DEDUP_REMOVED lines=26> */
.L_x_7097:
[----:B------:R-:W-:Y:S05]  /*4850*/  @!P4 BRA `(.L_x_7098) ;  /* 0x000000000030c947 */ /* 0x000fea0003800000 */
[----:B------:R-:W-:Y:S01]  /*4860*/  LOP3.LUT P5, RZ, R190, 0xff00, RZ, 0xc0, !PT ;  /* 0x0000ff00beff7812 */ /* 0x000fe200078ac0ff */
        /* <DEDUP_REMOVED lines=11> */
.L_x_7098:
[----:B------:R-:W-:Y:S05]  /*4920*/  @!P4 BRA `(.L_x_7099) ;  /* 0x000000000040c947 */ /* 0x000fea0003800000 */
[----:B------:R-:W-:Y:S01]  /*4930*/  LOP3.LUT P5, RZ, R190, 0xff0000, RZ, 0xc0, !PT ;  /* 0x00ff0000beff7812 */ /* 0x000fe200078ac0ff */
        /* <DEDUP_REMOVED lines=15> */
.L_x_7099:
[----:B------:R-:W-:Y:S05]  /*4a30*/  @!P4 BRA `(.L_x_7100) ;  /* 0x00000000003cc947 */ /* 0x000fea0003800000 */
[----:B------:R-:W-:-:S13]  /*4a40*/  LOP3.LUT P5, RZ, R190, 0xff000000, RZ, 0xc0, !PT ;  /* 0xff000000beff7812 */ /* 0x000fda00078ac0ff */
        /* <DEDUP_REMOVED lines=14> */
.L_x_7100:
        /* <DEDUP_REMOVED lines=17> */
.L_x_7101:
        /* <DEDUP_REMOVED lines=16> */
.L_x_7102:
        /* <DEDUP_REMOVED lines=17> */
.L_x_7103:
        /* <DEDUP_REMOVED lines=18> */
.L_x_7081:
[----:B------:R-:W-:Y:S01]  /*4f70*/  ISETP.NE.U32.AND P5, PT, R205, RZ, PT ;  /* 0x000000ffcd00720c */ /* 0x000fe20003fa5070 */
[----:B------:R-:W0:Y:S03]  /*4f80*/  @P4 LDC.64 R168, c[0x0][0x468] ;  /* 0x00011a00ffa84b82 */ /* 0x000e260000000a00 */
[----:B------:R-:W-:-:S13]  /*4f90*/  ISETP.NE.AND.EX P5, PT, R171, RZ, PT, P5 ;  /* 0x000000ffab00720c */ /* 0x000fda0003fa5350 */
        /* <DEDUP_REMOVED lines=8> */
.L_x_7042:
[----:B------:R-:W-:Y:S05]  /*5020*/  BSYNC.RECONVERGENT B0 ;  /* 0x0000000000007941 */ /* 0x000fea0003800200 */
.L_x_7041:
        /* <DEDUP_REMOVED lines=8> */
.L_x_7106:
[----:B------:R-:W-:Y:S05]  /*50b0*/  BRA.U !UP0, `(.L_x_7107) ;  /* 0x0000001108c47547 */ /* 0x000fea000b800000 */
[----:B------:R-:W-:-:S04]  /*50c0*/  UISETP.NE.U32.AND UP0, UPT, UR16, URZ, UPT ;  /* 0x000000ff1000728c */ /* 0x000fc8000bf05070 */
[----:B------:R-:W-:-:S06]  /*50d0*/  UISETP.NE.AND.EX UP0, UPT, UR17, URZ, UPT, UP0 ;  /* 0x000000ff1100728c */ /* 0x000fcc000bf05300 */
[----:B------:R-:W-:-:S13]  /*50e0*/  PLOP3.LUT P5, PT, PT, PT, UP0, 0x80, 0x8 ;  /* 0x000000000008781c */ /* 0x000fda0003faf008 */
[----:B------:R-:W-:Y:S05]  /*50f0*/  @!P5 BRA `(.L_x_7108) ;  /* 0x00000008008cd947 */ /* 0x000fea0003800000 */
[--C-:B0-----:R-:W-:Y:S01]  /*5100*/  @P3 FFMA.FTZ R156, R26, R165, R164.reuse ;  /* 0x000000a51a9c3223 */ /* 0x101fe200000100a4 */
        /* <DEDUP_REMOVED lines=44> */
.L_x_7109:
        /* <DEDUP_REMOVED lines=13> */
.L_x_7110:
[----:B------:R-:W-:Y:S05]  /*54a0*/  @!P4 BRA `(.L_x_7111) ;  /* 0x000000000040c947 */ /* 0x000fea0003800000 */
[----:B------:R-:W-:-:S13]  /*54b0*/  LOP3.LUT P6, RZ, R188, 0xff0000, RZ, 0xc0, !PT ;  /* 0x00ff0000bcff7812 */ /* 0x000fda00078cc0ff */
[----:B------:R-:W0:Y:S01]  /*54c0*/  @P6 LDC.64 R156, c[0x0][0x408] ;  /* 0x00010200ff9c6b82 */ /* 0x000e220000000a00 */
[----:B------:R-:W-:-:S07]  /*54d0*/  @P6 HADD2.F32 R207, -RZ, R149.H0_H0 ;  /* 0x20000095ffcf6230 */ /* 0x000fce0000004100 */
[----:B------:R-:W1:Y:S01]  /*54e0*/  @P6 LDC.64 R158, c[0x0][0x408] ;  /* 0x00010200ff9e6b82 */ /* 0x000e620000000a00 */
[----:B0-----:R-:W-:Y:S01]  /*54f0*/  @P6 FMUL.FTZ R205, R168, R157 ;  /* 0x0000009da8cd6220 */ /* 0x001fe20000410000 */
[----:B------:R-:W-:-:S03]  /*5500*/  HFMA2 R157, -RZ, RZ, 0, 0 ;  /* 0x00000000ff9d7431 */ /* 0x000fc600000001ff */
[----:B------:R-:W-:Y:S01]  /*5510*/  @P6 FMUL.FTZ R156, R205, R156 ;  /* 0x0000009ccd9c6220 */ /* 0x000fe20000410000 */
[----:B------:R-:W-:Y:S02]  /*5520*/  @P6 HADD2.F32 R205, -RZ, R125.H0_H0 ;  /* 0x2000007dffcd6230 */ /* 0x000fe40000004100 */
[----:B-1----:R-:W-:Y:S01]  /*5530*/  @P6 FMUL.FTZ R209, R168, R159 ;  /* 0x0000009fa8d16220 */ /* 0x002fe20000410000 */
[----:B------:R-:W-:Y:S01]  /*5540*/  MOV R159, RZ ;  /* 0x000000ff009f7202 */ /* 0x000fe20000000f00 */
[----:B------:R-:W-:Y:S02]  /*5550*/  @P6 FMUL.FTZ R157, R207, R156 ;  /* 0x0000009ccf9d6220 */ /* 0x000fe40000410000 */
[----:B------:R-:W-:Y:S02]  /*5560*/  @P6 FMUL.FTZ R158, R209, R158 ;  /* 0x0000009ed19e6220 */ /* 0x000fe40000410000 */
[----:B------:R-:W-:Y:S02]  /*5570*/  FADD.FTZ R58, R58, R157 ;  /* 0x0000009d3a3a7221 */ /* 0x000fe40000010000 */
[----:B------:R-:W-:-:S05]  /*5580*/  @P6 FMUL.FTZ R159, R158, R205 ;  /* 0x000000cd9e9f6220 */ /* 0x000fca0000410000 */
[----:B------:R-:W-:-:S04]  /*5590*/  F2FP.F16.F32.PACK_AB R159, RZ, R159 ;  /* 0x0000009fff9f723e */ /* 0x000fc800000000ff */
[----:B------:R-:W-:-:S07]  /*55a0*/  PRMT R153, R159, 0x7610, R153 ;  /* 0x000076109f997816 */ /* 0x000fce0000000099 */
.L_x_7111:
[----:B------:R-:W-:Y:S05]  /*55b0*/  @!P4 BRA `(.L_x_7112) ;  /* 0x000000000040c947 */ /* 0x000fea0003800000 */
[----:B------:R-:W-:Y:S01]  /*55c0*/  LOP3.LUT P6, RZ, R188, 0xff000000, RZ, 0xc0, !PT ;  /* 0xff000000bcff7812 */ /* 0x000fe200078cc0ff */
[----:B------:R-:W-:-:S12]  /*55d0*/  HFMA2 R206, -RZ, RZ, 0, 0 ;  /* 0x00000000ffce7431 */ /* 0x000fd800000001ff */
[----:B------:R-:W0:Y:S01]  /*55e0*/  @P6 LDC.64 R158, c[0x0][0x408] ;  /* 0x00010200ff9e6b82 */ /* 0x000e220000000a00 */
[----:B------:R-:W-:-:S07]  /*55f0*/  @P6 HADD2.F32 R205, -RZ, R149.H1_H1 ;  /* 0x30000095ffcd6230 */ /* 0x000fce0000004100 */
[----:B------:R-:W1:Y:S01]  /*5600*/  @P6 LDC.64 R156, c[0x0][0x408] ;  /* 0x00010200ff9c6b82 */ /* 0x000e620000000a00 */
[----:B0-----:R-:W-:Y:S01]  /*5610*/  @P6 FMUL.FTZ R207, R170, R159 ;  /* 0x0000009faacf6220 */ /* 0x001fe20000410000 */
[----:B------:R-:W-:-:S03]  /*5620*/  @P6 HADD2.F32 R159, -RZ, R125.H1_H1 ;  /* 0x3000007dff9f6230 */ /* 0x000fc60000004100 */
[----:B------:R-:W-:Y:S01]  /*5630*/  @P6 FMUL.FTZ R158, R207, R158 ;  /* 0x0000009ecf9e6220 */ /* 0x000fe20000410000 */
[----:B-1----:R-:W-:-:S04]  /*5640*/  @P6 FMUL.FTZ R157, R170, R157 ;  /* 0x0000009daa9d6220 */ /* 0x002fc80000410000 */
[----:B------:R-:W-:Y:S01]  /*5650*/  @P6 FMUL.FTZ R156, R157, R156 ;  /* 0x0000009c9d9c6220 */ /* 0x000fe20000410000 */
[----:B------:R-:W-:Y:S01]  /*5660*/  MOV R157, RZ ;  /* 0x000000ff009d7202 */ /* 0x000fe20000000f00 */
[----:B------:R-:W-:Y:S02]  /*5670*/  @P6 FMUL.FTZ R157, R158, R159 ;  /* 0x0000009f9e9d6220 */ /* 0x000fe40000410000 */
[----:B------:R-:W-:-:S03]  /*5680*/  @P6 FMUL.FTZ R206, R205, R156 ;  /* 0x0000009ccdce6220 */ /* 0x000fc60000410000 */
[----:B------:R-:W-:Y:S01]  /*5690*/  F2FP.F16.F32.PACK_AB R157, RZ, R157 ;  /* 0x0000009dff9d723e */ /* 0x000fe200000000ff */
[----:B------:R-:W-:-:S03]  /*56a0*/  FADD.FTZ R59, R59, R206 ;  /* 0x000000ce3b3b7221 */ /* 0x000fc60000010000 */
[----:B------:R-:W-:-:S07]  /*56b0*/  PRMT R153, R153, 0x5410, R157 ;  /* 0x0000541099997816 */ /* 0x000fce000000009d */
.L_x_7112:
        /* <DEDUP_REMOVED lines=17> */
.L_x_7113:
        /* <DEDUP_REMOVED lines=17> */
.L_x_7114:
        /* <DEDUP_REMOVED lines=17> */
.L_x_7115:
        /* <DEDUP_REMOVED lines=20> */
.L_x_7108:
        /* <DEDUP_REMOVED lines=17> */
.L_x_7117:
        /* <DEDUP_REMOVED lines=17> */
.L_x_7118:
        /* <DEDUP_REMOVED lines=17> */
.L_x_7119:
        /* <DEDUP_REMOVED lines=17> */
.L_x_7120:
        /* <DEDUP_REMOVED lines=17> */
.L_x_7121:
        /* <DEDUP_REMOVED lines=17> */
.L_x_7122:
        /* <DEDUP_REMOVED lines=17> */
.L_x_7123:
[----:B------:R-:W-:Y:S05]  /*62a0*/  @!P4 BRA `(.L_x_7116) ;  /* 0x0000001800d0c947 */ /* 0x000fea0003800000 */
[----:B-----5:R-:W-:Y:S01]  /*62b0*/  ISETP.GE.U32.AND P6, PT, R188, RZ, PT ;  /* 0x000000ffbc00720c */ /* 0x020fe20003fc6070 */
[----:B0-----:R-:W-:Y:S01]  /*62c0*/  @P3 FFMA.FTZ R169, R186, R165, R164 ;  /* 0x000000a5baa93223 */ /* 0x001fe200000100a4 */
[----:B------:R-:W-:Y:S01]  /*62d0*/  MOV R168, R31 ;  /* 0x0000001f00a87202 */ /* 0x000fe20000000f00 */
        /* <DEDUP_REMOVED lines=15> */
.L_x_7107:
        /* <DEDUP_REMOVED lines=50> */
.L_x_7125:
        /* <DEDUP_REMOVED lines=13> */
.L_x_7126:
[----:B------:R-:W-:Y:S05]  /*67c0*/  @!P4 BRA `(.L_x_7127) ;  /* 0x000000000040c947 */ /* 0x000fea0003800000 */
[----:B-----5:R-:W-:-:S13]  /*67d0*/  LOP3.LUT P6, RZ, R188, 0xff0000, RZ, 0xc0, !PT ;  /* 0x00ff0000bcff7812 */ /* 0x020fda00078cc0ff */
[----:B------:R-:W0:Y:S01]  /*67e0*/  @P6 LDC.64 R158, c[0x0][0x408] ;  /* 0x00010200ff9e6b82 */ /* 0x000e220000000a00 */
[----:B------:R-:W-:-:S07]  /*67f0*/  @P6 HADD2.F32 R205, -RZ, R125.H0_H0 ;  /* 0x2000007dffcd6230 */ /* 0x000fce0000004100 */
        /* <DEDUP_REMOVED lines=8> */
[----:B------:R-:W-:-:S03]  /*6880*/  @P6 HADD2.F32 R171, -RZ, R149.H0_H0 ;  /* 0x20000095ffab6230 */ /* 0x000fc60000004100 */
[----:B------:R-:W-:Y:S02]  /*6890*/  F2FP.F16.F32.PACK_AB R159, RZ, R159 ;  /* 0x0000009fff9f723e */ /* 0x000fe400000000ff */
[----:B------:R-:W-:Y:S02]  /*68a0*/  @P6 FMUL.FTZ R157, R171, R156 ;  /* 0x0000009cab9d6220 */ /* 0x000fe40000410000 */
[----:B------:R-:W-:Y:S02]  /*68b0*/  PRMT R153, R159, 0x7610, R153 ;  /* 0x000076109f997816 */ /* 0x000fe40000000099 */
[----:B------:R-:W-:-:S07]  /*68c0*/  FADD.FTZ R58, R58, R157 ;  /* 0x0000009d3a3a7221 */ /* 0x000fce0000010000 */
.L_x_7127:
[----:B------:R-:W-:Y:S05]  /*68d0*/  @!P4 BRA `(.L_x_7128) ;  /* 0x000000000040c947 */ /* 0x000fea0003800000 */
[----:B-----5:R-:W-:Y:S01]  /*68e0*/  LOP3.LUT P6, RZ, R188, 0xff000000, RZ, 0xc0, !PT ;  /* 0xff000000bcff7812 */ /* 0x020fe200078cc0ff */
        /* <DEDUP_REMOVED lines=15> */
.L_x_7128:
        /* <DEDUP_REMOVED lines=17> */
.L_x_7129:
        /* <DEDUP_REMOVED lines=17> */
.L_x_7130:
        /* <DEDUP_REMOVED lines=17> */
.L_x_7131:
        /* <DEDUP_REMOVED lines=20> */
.L_x_7124:
        /* <DEDUP_REMOVED lines=10> */
[----:B------:R-:W-:-:S04]  /*6ef0*/  HADD2.F32 R169, -RZ, R148.H0_H0 ;  /* 0x20000094ffa97230 */ /* 0x000fc80000004100 */
[----:B------:R-:W-:Y:S02]  /*6f00*/  FSEL R168, R168, RZ, P0 ;  /* 0x000000ffa8a87208 */ /* 0x000fe40000000000 */
[----:B------:R-:W-:-:S03]  /*6f10*/  ISETP.NE.AND P0, PT, R170, RZ, PT ;  /* 0x000000ffaa00720c */ /* 0x000fc60003f05270 */
[----:B------:R-:W-:-:S04]  /*6f20*/  FMUL.FTZ R168, R168, UR15 ;  /* 0x0000000fa8a87c20 */ /* 0x000fc80008410000 */
[----:B------:R-:W-:-:S04]  /*6f30*/  FMUL.FTZ R168, R168, UR14 ;  /* 0x0000000ea8a87c20 */ /* 0x000fc80008410000 */
[----:B------:R-:W-:-:S07]  /*6f40*/  FMUL.FTZ R169, R169, R168 ;  /* 0x000000a8a9a97220 */ /* 0x000fce0000410000 */
.L_x_7134:
[----:B------:R-:W-:Y:S05]  /*6f50*/  BSYNC.RECONVERGENT B1 ;  /* 0x0000000000017941 */ /* 0x000fea0003800200 */
.L_x_7133:
        /* <DEDUP_REMOVED lines=13> */
.L_x_7136:
[----:B------:R-:W-:Y:S05]  /*7030*/  BSYNC.RECONVERGENT B1 ;  /* 0x0000000000017941 */ /* 0x000fea0003800200 */
.L_x_7135:
[----:B------:R-:W-:-:S04]  /*7040*/  F2FP.F16.F32.PACK_AB R168, RZ, R168 ;  /* 0x000000a8ffa8723e */ /* 0x000fc800000000ff */
[----:B------:R-:W-:-:S07]  /*7050*/  PRMT R152, R168, 0x7610, R152 ;  /* 0x00007610a8987816 */ /* 0x000fce0000000098 */
.L_x_7132:
        /* <DEDUP_REMOVED lines=10> */
[----:B------:R-:W-:-:S04]  /*7100*/  HADD2.F32 R169, -RZ, R148.H1_H1 ;  /* 0x30000094ffa97230 */ /* 0x000fc80000004100 */
[----:B------:R-:W-:Y:S02]  /*7110*/  FSEL R168, R168, RZ, P0 ;  /* 0x000000ffa8a87208 */ /* 0x000fe40000000000 */
[----:B------:R-:W-:-:S03]  /*7120*/  ISETP.NE.AND P0, PT, R170, RZ, PT ;  /* 0x000000ffaa00720c */ /* 0x000fc60003f05270 */
[----:B------:R-:W-:-:S04]  /*7130*/  FMUL.FTZ R168, R168, UR15 ;  /* 0x0000000fa8a87c20 */ /* 0x000fc80008410000 */
[----:B------:R-:W-:-:S04]  /*7140*/  FMUL.FTZ R168, R168, UR14 ;  /* 0x0000000ea8a87c20 */ /* 0x000fc80008410000 */
[----:B------:R-:W-:-:S07]  /*7150*/  FMUL.FTZ R168, R169, R168 ;  /* 0x000000a8a9a87220 */ /* 0x000fce0000410000 */
.L_x_7139:
[----:B------:R-:W-:Y:S05]  /*7160*/  BSYNC.RECONVERGENT B1 ;  /* 0x0000000000017941 */ /* 0x000fea0003800200 */
.L_x_7138:
        /* <DEDUP_REMOVED lines=13> */
.L_x_7141:
[----:B------:R-:W-:Y:S05]  /*7240*/  BSYNC.RECONVERGENT B1 ;  /* 0x0000000000017941 */ /* 0x000fea0003800200 */
.L_x_7140:
[----:B------:R-:W-:-:S04]  /*7250*/  F2FP.F16.F32.PACK_AB R168, RZ, R168 ;  /* 0x000000a8ffa8723e */ /* 0x000fc800000000ff */
[----:B------:R-:W-:-:S07]  /*7260*/  PRMT R152, R152, 0x5410, R168 ;  /* 0x0000541098987816 */ /* 0x000fce00000000a8 */
.L_x_7137:
        /* <DEDUP_REMOVED lines=16> */
.L_x_7144:
[----:B------:R-:W-:Y:S05]  /*7370*/  BSYNC.RECONVERGENT B1 ;  /* 0x0000000000017941 */ /* 0x000fea0003800200 */
.L_x_7143:
        /* <DEDUP_REMOVED lines=13> */
.L_x_7146:
[----:B------:R-:W-:Y:S05]  /*7450*/  BSYNC.RECONVERGENT B1 ;  /* 0x0000000000017941 */ /* 0x000fea0003800200 */
.L_x_7145:
[----:B------:R-:W-:-:S04]  /*7460*/  F2FP.F16.F32.PACK_AB R168, RZ, R168 ;  /* 0x000000a8ffa8723e */ /* 0x000fc800000000ff */
[----:B------:R-:W-:-:S07]  /*7470*/  PRMT R153, R168, 0x7610, R153 ;  /* 0x00007610a8997816 */ /* 0x000fce0000000099 */
.L_x_7142:
        /* <DEDUP_REMOVED lines=16> */
.L_x_7149:
[----:B------:R-:W-:Y:S05]  /*7580*/  BSYNC.RECONVERGENT B1 ;  /* 0x0000000000017941 */ /* 0x000fea0003800200 */
.L_x_7148:
        /* <DEDUP_REMOVED lines=13> */
.L_x_7151:
[----:B------:R-:W-:Y:S05]  /*7660*/  BSYNC.RECONVERGENT B1 ;  /* 0x0000000000017941 */ /* 0x000fea0003800200 */
.L_x_7150:
[----:B------:R-:W-:-:S04]  /*7670*/  F2FP.F16.F32.PACK_AB R168, RZ, R168 ;  /* 0x000000a8ffa8723e */ /* 0x000fc800000000ff */
[----:B------:R-:W-:-:S07]  /*7680*/  PRMT R153, R153, 0x5410, R168 ;  /* 0x0000541099997816 */ /* 0x000fce00000000a8 */
.L_x_7147:
        /* <DEDUP_REMOVED lines=16> */
.L_x_7154:
[----:B------:R-:W-:Y:S05]  /*7790*/  BSYNC.RECONVERGENT B1 ;  /* 0x0000000000017941 */ /* 0x000fea0003800200 */
.L_x_7153:
        /* <DEDUP_REMOVED lines=13> */
.L_x_7156:
[----:B------:R-:W-:Y:S05]  /*7870*/  BSYNC.RECONVERGENT B1 ;  /* 0x0000000000017941 */ /* 0x000fea0003800200 */
.L_x_7155:
[----:B------:R-:W-:-:S04]  /*7880*/  F2FP.F16.F32.PACK_AB R168, RZ, R168 ;  /* 0x000000a8ffa8723e */ /* 0x000fc800000000ff */
[----:B------:R-:W-:-:S07]  /*7890*/  PRMT R154, R168, 0x7610, R154 ;  /* 0x00007610a89a7816 */ /* 0x000fce000000009a */
.L_x_7152:
        /* <DEDUP_REMOVED lines=16> */
.L_x_7159:
[----:B------:R-:W-:Y:S05]  /*79a0*/  BSYNC.RECONVERGENT B1 ;  /* 0x0000000000017941 */ /* 0x000fea0003800200 */
.L_x_7158:
        /* <DEDUP_REMOVED lines=13> */
.L_x_7161:
[----:B------:R-:W-:Y:S05]  /*7a80*/  BSYNC.RECONVERGENT B1 ;  /* 0x0000000000017941 */ /* 0x000fea0003800200 */
.L_x_7160:
[----:B------:R-:W-:-:S04]  /*7a90*/  F2FP.F16.F32.PACK_AB R168, RZ, R168 ;  /* 0x000000a8ffa8723e */ /* 0x000fc800000000ff */
[----:B------:R-:W-:-:S07]  /*7aa0*/  PRMT R154, R154, 0x5410, R168 ;  /* 0x000054109a9a7816 */ /* 0x000fce00000000a8 */
.L_x_7157:
        /* <DEDUP_REMOVED lines=16> */
.L_x_7164:
[----:B------:R-:W-:Y:S05]  /*7bb0*/  BSYNC.RECONVERGENT B1 ;  /* 0x0000000000017941 */ /* 0x000fea0003800200 */
.L_x_7163:
        /* <DEDUP_REMOVED lines=13> */
.L_x_7166:
[----:B------:R-:W-:Y:S05]  /*7c90*/  BSYNC.RECONVERGENT B1 ;  /* 0x0000000000017941 */ /* 0x000fea0003800200 */
.L_x_7165:
[----:B------:R-:W-:-:S04]  /*7ca0*/  F2FP.F16.F32.PACK_AB R168, RZ, R168 ;  /* 0x000000a8ffa8723e */ /* 0x000fc800000000ff */
[----:B------:R-:W-:-:S07]  /*7cb0*/  PRMT R155, R168, 0x7610, R155 ;  /* 0x00007610a89b7816 */ /* 0x000fce000000009b */
.L_x_7162:
[----:B------:R-:W-:Y:S05]  /*7cc0*/  @!P4 BRA `(.L_x_7116) ;  /* 0x000000000048c947 */ /* 0x000fea0003800000 */
[----:B0-----:R-:W-:Y:S01]  /*7cd0*/  FFMA.FTZ R169, R186, R165, R164 ;  /* 0x000000a5baa97223 */ /* 0x001fe200000100a4 */
[----:B------:R-:W-:Y:S01]  /*7ce0*/  ISETP.GT.AND P6, PT, R4, RZ, PT ;  /* 0x000000ff0400720c */ /* 0x000fe20003fc4270 */
[----:B------:R-:W-:Y:S02]  /*7cf0*/  HFMA2 R170, -RZ, RZ, 0, 0 ;  /* 0x00000000ffaa7431 */ /* 0x000fe400000001ff */
[----:B------:R-:W-:-:S04]  /*7d00*/  FADD.FTZ R169, R184, -R169 ;  /* 0x800000a9b8a97221 */ /* 0x000fc80000010000 */
[----:B------:R-:W-:Y:S01]  /*7d10*/  FMUL.FTZ R168, R6, R169 ;  /* 0x000000a906a87220 */ /* 0x000fe20000410000 */
[----:B------:R-:W-:-:S04]  /*7d20*/  MOV R169, RZ ;  /* 0x000000ff00a97202 */ /* 0x000fc80000000f00 */
[----:B------:R-:W-:Y:S02]  /*7d30*/  FSEL R168, R168, RZ, P6 ;  /* 0x000000ffa8a87208 */ /* 0x000fe40003000000 */
[----:B-----5:R-:W-:-:S03]  /*7d40*/  ISETP.GE.U32.AND P6, PT, R188, RZ, PT ;  /* 0x000000ffbc00720c */ /* 0x020fc60003fc6070 */
[----:B------:R-:W-:Y:S01]  /*7d50*/  FMUL.FTZ R168, R168, UR15 ;  /* 0x0000000fa8a87c20 */ /* 0x000fe20008410000 */
[----:B------:R-:W-:-:S03]  /*7d60*/  ISETP.GE.U32.AND.EX P6, PT, R189, 0x1000000, PT, P6 ;  /* 0x01000000bd00780c */ /* 0x000fc60003fc6160 */
[----:B------:R-:W-:-:S10]  /*7d70*/  FMUL.FTZ R168, R168, UR14 ;  /* 0x0000000ea8a87c20 */ /* 0x000fd40008410000 */
[----:B------:R-:W-:Y:S02]  /*7d80*/  @P6 HADD2.F32 R205, -RZ, R127.H1_H1 ;  /* 0x3000007fffcd6230 */ /* 0x000fe40000004100 */
[----:B------:R-:W-:-:S03]  /*7d90*/  @P6 HADD2.F32 R171, -RZ, R151.H1_H1 ;  /* 0x30000097ffab6230 */ /* 0x000fc60000004100 */
[-C--:B------:R-:W-:Y:S02]  /*7da0*/  @P6 FMUL.FTZ R169, R205, R168.reuse ;  /* 0x000000a8cda96220 */ /* 0x080fe40000410000 */
[----:B------:R-:W-:-:S03]  /*7db0*/  @P6 FMUL.FTZ R170, R171, R168 ;  /* 0x000000a8abaa6220 */ /* 0x000fc60000410000 */
[----:B------:R-:W-:Y:S01]  /*7dc0*/  F2FP.F16.F32.PACK_AB R169, RZ, R169 ;  /* 0x000000a9ffa9723e */ /* 0x000fe200000000ff */
[----:B------:R-:W-:-:S03]  /*7dd0*/  FADD.FTZ R55, R55, R170 ;  /* 0x000000aa37377221 */ /* 0x000fc60000010000 */
[----:B------:R-:W-:-:S07]  /*7de0*/  PRMT R155, R155, 0x5410, R169 ;  /* 0x000054109b9b7816 */ /* 0x000fce00000000a9 */
.L_x_7116:
        /* <DEDUP_REMOVED lines=9> */
.L_x_7105:
[----:B------:R-:W-:Y:S05]  /*7e80*/  BSYNC.RECONVERGENT B0 ;  /* 0x0000000000007941 */ /* 0x000fea0003800200 */
.L_x_7104:
        /* <DEDUP_REMOVED lines=8> */
.L_x_7169:
        /* <DEDUP_REMOVED lines=49> */
.L_x_7172:
        /* <DEDUP_REMOVED lines=12> */
.L_x_7173:
        /* <DEDUP_REMOVED lines=17> */
.L_x_7174:
[----:B------:R-:W-:Y:S05]  /*83f0*/  @!P4 BRA `(.L_x_7175) ;  /* 0x000000000040c947 */ /* 0x000fea0003800000 */
[----:B------:R-:W-:Y:S02]  /*8400*/  LOP3.LUT P3, RZ, R192, 0xff000000, RZ, 0xc0, !PT ;  /* 0xff000000c0ff7812 */ /* 0x000fe4000786c0ff */
[----:B------:R-:W-:-:S11]  /*8410*/  MOV R6, RZ ;  /* 0x000000ff00067202 */ /* 0x000fd60000000f00 */
[----:B------:R-:W0:Y:S08]  /*8420*/  @P3 LDC.64 R156, c[0x0][0x408] ;  /* 0x00010200ff9c3b82 */ /* 0x000e300000000a00 */
[----:B------:R-:W1:Y:S01]  /*8430*/  @P3 LDC.64 R158, c[0x0][0x408] ;  /* 0x00010200ff9e3b82 */ /* 0x000e620000000a00 */
[----:B0-----:R-:W-:Y:S01]  /*8440*/  @P3 FMUL.FTZ R169, R168, R157 ;  /* 0x0000009da8a93220 */ /* 0x001fe20000410000 */
[----:B------:R-:W-:-:S03]  /*8450*/  HFMA2 R157, -RZ, RZ, 0, 0 ;  /* 0x00000000ff9d7431 */ /* 0x000fc600000001ff */
[----:B------:R-:W-:Y:S01]  /*8460*/  @P3 FMUL.FTZ R171, R169, R156 ;  /* 0x0000009ca9ab3220 */ /* 0x000fe20000410000 */
[----:B------:R-:W-:Y:S02]  /*8470*/  @P3 HADD2.F32 R156, -RZ, R117.H1_H1 ;  /* 0x30000075ff9c3230 */ /* 0x000fe40000004100 */
        /* <DEDUP_REMOVED lines=8> */
.L_x_7175:
        /* <DEDUP_REMOVED lines=17> */
.L_x_7176:
        /* <DEDUP_REMOVED lines=17> */
.L_x_7177:
        /* <DEDUP_REMOVED lines=17> */
.L_x_7178:
        /* <DEDUP_REMOVED lines=19> */
.L_x_7171:
[----:B------:R-:W-:Y:S05]  /*8960*/  @!P4 BRA `(.L_x_7180) ;  /* 0x00000000003cc947 */ /* 0x000fea0003800000 */
[----:B0-2---:R-:W-:Y:S01]  /*8970*/  @P3 FFMA.FTZ R169, R173, R165, R164 ;  /* 0x000000a5ada93223 */ /* 0x005fe200000100a4 */
[----:B-----5:R-:W-:Y:S02]  /*8980*/  LOP3.LUT P6, RZ, R192, 0xff, RZ, 0xc0, !PT ;  /* 0x000000ffc0ff7812 */ /* 0x020fe400078cc0ff */
[----:B------:R-:W-:Y:S01]  /*8990*/  MOV R4, R140 ;  /* 0x0000008c00047202 */ /* 0x000fe20000000f00 */
        /* <DEDUP_REMOVED lines=12> */
.L_x_7180:
        /* <DEDUP_REMOVED lines=16> */
.L_x_7181:
        /* <DEDUP_REMOVED lines=16> */
.L_x_7182:
        /* <DEDUP_REMOVED lines=16> */
.L_x_7183:
        /* <DEDUP_REMOVED lines=16> */
.L_x_7184:
        /* <DEDUP_REMOVED lines=16> */
.L_x_7185:
        /* <DEDUP_REMOVED lines=16> */
.L_x_7186:
        /* <DEDUP_REMOVED lines=9> */
[----:B0-2---:R-:W-:Y:S02]  /*90f0*/  @P6 HADD2.F32 R169, -RZ, R119.H1_H1 ;  /* 0x30000077ffa96230 */ /* 0x005fe40000004100 */
[----:B------:R-:W-:Y:S01]  /*9100*/  FMUL.FTZ R164, R4, UR14 ;  /* 0x0000000e04a47c20 */ /* 0x000fe20008410000 */
[----:B------:R-:W-:Y:S01]  /*9110*/  @P6 HADD2.F32 R165, -RZ, R151.H1_H1 ;  /* 0x30000097ffa56230 */ /* 0x000fe20000004100 */
[----:B------:R-:W-:Y:S02]  /*9120*/  MOV R4, RZ ;  /* 0x000000ff00047202 */ /* 0x000fe40000000f00 */
[-C--:B------:R-:W-:Y:S02]  /*9130*/  @P6 FMUL.FTZ R6, R169, R164.reuse ;  /* 0x000000a4a9066220 */ /* 0x080fe40000410000 */
[----:B------:R-:W-:-:S03]  /*9140*/  @P6 FMUL.FTZ R4, R165, R164 ;  /* 0x000000a4a5046220 */ /* 0x000fc60000410000 */
[----:B------:R-:W-:Y:S01]  /*9150*/  F2FP.F16.F32.PACK_AB R6, RZ, R6 ;  /* 0x00000006ff06723e */ /* 0x000fe200000000ff */
[----:B------:R-:W-:-:S03]  /*9160*/  FADD.FTZ R47, R47, R4 ;  /* 0x000000042f2f7221 */ /* 0x000fc60000010000 */
[----:B------:R-:W-:Y:S01]  /*9170*/  PRMT R155, R155, 0x5410, R6 ;  /* 0x000054109b9b7816 */ /* 0x000fe20000000006 */
[----:B------:R-:W-:Y:S06]  /*9180*/  BRA `(.L_x_7179) ;  /* 0x0000001800447947 */ /* 0x000fec0003800000 */
.L_x_7170:
[----:B------:R-:W-:-:S04]  /*9190*/  UISETP.NE.U32.AND UP0, UPT, UR16, URZ, UPT ;  /* 0x000000ff1000728c */ /* 0x000fc8000bf05070 */
[----:B------:R-:W-:-:S06]  /*91a0*/  UISETP.NE.AND.EX UP0, UPT, UR17, URZ, UPT, UP0 ;  /* 0x000000ff1100728c */ /* 0x000fcc000bf05300 */
[----:B------:R-:W-:-:S13]  /*91b0*/  PLOP3.LUT P5, PT, PT, PT, UP0, 0x80, 0x8 ;  /* 0x000000000008781c */ /* 0x000fda0003faf008 */
[----:B------:R-:W-:Y:S05]  /*91c0*/  @!P5 BRA `(.L_x_7187) ;  /* 0x000000080084d947 */ /* 0x000fea0003800000 */
[----:B------:R-:W-:Y:S01]  /*91d0*/  ISETP.GT.AND P3, PT, R4, RZ, PT ;  /* 0x000000ff0400720c */ /* 0x000fe20003f64270 */
        /* <DEDUP_REMOVED lines=45> */
.L_x_7188:
        /* <DEDUP_REMOVED lines=13> */
.L_x_7189:
        /* <DEDUP_REMOVED lines=17> */
.L_x_7190:
        /* <DEDUP_REMOVED lines=16> */
.L_x_7191:
        /* <DEDUP_REMOVED lines=17> */
.L_x_7192:
        /* <DEDUP_REMOVED lines=16> */
.L_x_7193:
        /* <DEDUP_REMOVED lines=17> */
.L_x_7194:
        /* <DEDUP_REMOVED lines=19> */
.L_x_7187:
[----:B------:R-:W-:Y:S05]  /*9be0*/  @!P4 BRA `(.L_x_7195) ;  /* 0x000000000078c947 */ /* 0x000fea0003800000 */
[----:B-----5:R-:W-:Y:S01]  /*9bf0*/  LOP3.LUT P3, RZ, R192, 0xff, RZ, 0xc0, !PT ;  /* 0x000000ffc0ff7812 */ /* 0x020fe2000786c0ff */
[----:B------:R-:W-:Y:S01]  /*9c00*/  BSSY.RECONVERGENT B1, `(.L_x_7196) ;  /* 0x000000c000017945 */ /* 0x000fe20003800200 */
[----:B0-2---:R-:W-:-:S11]  /*9c10*/  HFMA2 R169, -RZ, RZ, 0, 0 ;  /* 0x00000000ffa97431 */ /* 0x005fd600000001ff */
[----:B------:R-:W-:Y:S05]  /*9c20*/  @!P3 BRA `(.L_x_7197) ;  /* 0x000000000024b947 */ /* 0x000fea0003800000 */
[----:B------:R-:W-:Y:S01]  /*9c30*/  FFMA.FTZ R169, R173, R165, R164 ;  /* 0x000000a5ada97223 */ /* 0x000fe200000100a4 */
[----:B------:R-:W-:-:S03]  /*9c40*/  ISETP.GT.AND P6, PT, R4, RZ, PT ;  /* 0x000000ff0400720c */ /* 0x000fc60003fc4270 */
[----:B------:R-:W-:-:S04]  /*9c50*/  FADD.FTZ R169, R172, -R169 ;  /* 0x800000a9aca97221 */ /* 0x000fc80000010000 */
[----:B------:R-:W-:Y:S01]  /*9c60*/  FMUL.FTZ R168, R6, R169 ;  /* 0x000000a906a87220 */ /* 0x000fe20000410000 */
[----:B------:R-:W-:-:S04]  /*9c70*/  HADD2.F32 R169, -RZ, R148.H0_H0 ;  /* 0x20000094ffa97230 */ /* 0x000fc80000004100 */
[----:B------:R-:W-:-:S05]  /*9c80*/  FSEL R168, R168, RZ, P6 ;  /* 0x000000ffa8a87208 */ /* 0x000fca0003000000 */
[----:B------:R-:W-:-:S04]  /*9c90*/  FMUL.FTZ R168, R168, UR15 ;  /* 0x0000000fa8a87c20 */ /* 0x000fc80008410000 */
[----:B------:R-:W-:-:S04]  /*9ca0*/  FMUL.FTZ R168, R168, UR14 ;  /* 0x0000000ea8a87c20 */ /* 0x000fc80008410000 */
[----:B------:R-:W-:-:S07]  /*9cb0*/  FMUL.FTZ R169, R169, R168 ;  /* 0x000000a8a9a97220 */ /* 0x000fce0000410000 */
.L_x_7197:
[----:B------:R-:W-:Y:S05]  /*9cc0*/  BSYNC.RECONVERGENT B1 ;  /* 0x0000000000017941 */ /* 0x000fea0003800200 */
.L_x_7196:
        /* <DEDUP_REMOVED lines=13> */
.L_x_7199:
[----:B------:R-:W-:Y:S05]  /*9da0*/  BSYNC.RECONVERGENT B1 ;  /* 0x0000000000017941 */ /* 0x000fea0003800200 */
.L_x_7198:
[----:B------:R-:W-:-:S04]  /*9db0*/  F2FP.F16.F32.PACK_AB R168, RZ, R168 ;  /* 0x000000a8ffa8723e */ /* 0x000fc800000000ff */
[----:B------:R-:W-:-:S07]  /*9dc0*/  PRMT R152, R168, 0x7610, R152 ;  /* 0x00007610a8987816 */ /* 0x000fce0000000098 */
.L_x_7195:
        /* <DEDUP_REMOVED lines=9> */
[----:B------:R-:W-:-:S04]  /*9e60*/  HADD2.F32 R169, -RZ, R148.H1_H1 ;  /* 0x30000094ffa97230 */ /* 0x000fc80000004100 */
[----:B------:R-:W-:-:S05]  /*9e70*/  FSEL R168, R168, RZ, P6 ;  /* 0x000000ffa8a87208 */ /* 0x000fca0003000000 */
[----:B------:R-:W-:-:S04]  /*9e80*/  FMUL.FTZ R168, R168, UR15 ;  /* 0x0000000fa8a87c20 */ /* 0x000fc80008410000 */
[----:B------:R-:W-:-:S04]  /*9e90*/  FMUL.FTZ R168, R168, UR14 ;  /* 0x0000000ea8a87c20 */ /* 0x000fc80008410000 */
[----:B------:R-:W-:-:S07]  /*9ea0*/  FMUL.FTZ R168, R169, R168 ;  /* 0x000000a8a9a87220 */ /* 0x000fce0000410000 */
.L_x_7202:
[----:B------:R-:W-:Y:S05]  /*9eb0*/  BSYNC.RECONVERGENT B1 ;  /* 0x0000000000017941 */ /* 0x000fea0003800200 */
.L_x_7201:
        /* <DEDUP_REMOVED lines=13> */
.L_x_7204:
[----:B------:R-:W-:Y:S05]  /*9f90*/  BSYNC.RECONVERGENT B1 ;  /* 0x0000000000017941 */ /* 0x000fea0003800200 */
.L_x_7203:
[----:B------:R-:W-:-:S04]  /*9fa0*/  F2FP.F16.F32.PACK_AB R168, RZ, R168 ;  /* 0x000000a8ffa8723e */ /* 0x000fc800000000ff */
[----:B------:R-:W-:-:S07]  /*9fb0*/  PRMT R152, R152, 0x5410, R168 ;  /* 0x0000541098987816 */ /* 0x000fce00000000a8 */
.L_x_7200:
        /* <DEDUP_REMOVED lines=14> */
.L_x_7207:
[----:B------:R-:W-:Y:S05]  /*a0a0*/  BSYNC.RECONVERGENT B1 ;  /* 0x0000000000017941 */ /* 0x000fea0003800200 */
.L_x_7206:
        /* <DEDUP_REMOVED lines=13> */
.L_x_7209:
[----:B------:R-:W-:Y:S05]  /*a180*/  BSYNC.RECONVERGENT B1 ;  /* 0x0000000000017941 */ /* 0x000fea0003800200 */
.L_x_7208:
[----:B------:R-:W-:-:S04]  /*a190*/  F2FP.F16.F32.PACK_AB R168, RZ, R168 ;  /* 0x000000a8ffa8723e */ /* 0x000fc800000000ff */
[----:B------:R-:W-:-:S07]  /*a1a0*/  PRMT R153, R168, 0x7610, R153 ;  /* 0x00007610a8997816 */ /* 0x000fce0000000099 */
.L_x_7205:
        /* <DEDUP_REMOVED lines=14> */
.L_x_7212:
[----:B------:R-:W-:Y:S05]  /*a290*/  BSYNC.RECONVERGENT B1 ;  /* 0x0000000000017941 */ /* 0x000fea0003800200 */
.L_x_7211:
        /* <DEDUP_REMOVED lines=13> */
.L_x_7214:
[----:B------:R-:W-:Y:S05]  /*a370*/  BSYNC.RECONVERGENT B1 ;  /* 0x0000000000017941 */ /* 0x000fea0003800200 */
.L_x_7213:
[----:B------:R-:W-:-:S04]  /*a380*/  F2FP.F16.F32.PACK_AB R168, RZ, R168 ;  /* 0x000000a8ffa8723e */ /* 0x000fc800000000ff */
[----:B------:R-:W-:-:S07]  /*a390*/  PRMT R153, R153, 0x5410, R168 ;  /* 0x0000541099997816 */ /* 0x000fce00000000a8 */
.L_x_7210:
        /* <DEDUP_REMOVED lines=14> */
.L_x_7217:
[----:B------:R-:W-:Y:S05]  /*a480*/  BSYNC.RECONVERGENT B1 ;  /* 0x0000000000017941 */ /* 0x000fea0003800200 */
.L_x_7216:
        /* <DEDUP_REMOVED lines=13> */
.L_x_7219:
[----:B------:R-:W-:Y:S05]  /*a560*/  BSYNC.RECONVERGENT B1 ;  /* 0x0000000000017941 */ /* 0x000fea0003800200 */
.L_x_7218:
[----:B------:R-:W-:-:S04]  /*a570*/  F2FP.F16.F32.PACK_AB R168, RZ, R168 ;  /* 0x000000a8ffa8723e */ /* 0x000fc800000000ff */
[----:B------:R-:W-:-:S07]  /*a580*/  PRMT R154, R168, 0x7610, R154 ;  /* 0x00007610a89a7816 */ /* 0x000fce000000009a */
.L_x_7215:
        /* <DEDUP_REMOVED lines=14> */
.L_x_7222:
[----:B------:R-:W-:Y:S05]  /*a670*/  BSYNC.RECONVERGENT B1 ;  /* 0x0000000000017941 */ /* 0x000fea0003800200 */
.L_x_7221:
        /* <DEDUP_REMOVED lines=13> */
.L_x_7224:
[----:B------:R-:W-:Y:S05]  /*a750*/  BSYNC.RECONVERGENT B1 ;  /* 0x0000000000017941 */ /* 0x000fea0003800200 */
.L_x_7223:
[----:B------:R-:W-:-:S04]  /*a760*/  F2FP.F16.F32.PACK_AB R168, RZ, R168 ;  /* 0x000000a8ffa8723e */ /* 0x000fc800000000ff */
[----:B------:R-:W-:-:S07]  /*a770*/  PRMT R154, R154, 0x5410, R168 ;  /* 0x000054109a9a7816 */ /* 0x000fce00000000a8 */
.L_x_7220:
        /* <DEDUP_REMOVED lines=14> */
.L_x_7227:
[----:B------:R-:W-:Y:S05]  /*a860*/  BSYNC.RECONVERGENT B1 ;  /* 0x0000000000017941 */ /* 0x000fea0003800200 */
.L_x_7226:
        /* <DEDUP_REMOVED lines=13> */
.L_x_7229:
[----:B------:R-:W-:Y:S05]  /*a940*/  BSYNC.RECONVERGENT B1 ;  /* 0x0000000000017941 */ /* 0x000fea0003800200 */
.L_x_7228:
[----:B------:R-:W-:-:S04]  /*a950*/  F2FP.F16.F32.PACK_AB R168, RZ, R168 ;  /* 0x000000a8ffa8723e */ /* 0x000fc800000000ff */
[----:B------:R-:W-:-:S07]  /*a960*/  PRMT R155, R168, 0x7610, R155 ;  /* 0x00007610a89b7816 */ /* 0x000fce000000009b */
.L_x_7225:
[----:B------:R-:W-:Y:S05]  /*a970*/  @!P4 BRA `(.L_x_7179) ;  /* 0x000000000048c947 */ /* 0x000fea0003800000 */
[----:B------:R-:W-:Y:S01]  /*a980*/  FFMA.FTZ R164, R204, R165, R164 ;  /* 0x000000a5cca47223 */ /* 0x000fe200000100a4 */
[----:B-----5:R-:W-:Y:S02]  /*a990*/  ISETP.GE.U32.AND P3, PT, R192, RZ, PT ;  /* 0x000000ffc000720c */ /* 0x020fe40003f66070 */
[----:B------:R-:W-:Y:S01]  /*a9a0*/  ISETP.GT.AND P6, PT, R4, RZ, PT ;  /* 0x000000ff0400720c */ /* 0x000fe20003fc4270 */
[----:B------:R-:W-:Y:S01]  /*a9b0*/  FADD.FTZ R165, R201, -R164 ;  /* 0x800000a4c9a57221 */ /* 0x000fe20000010000 */
[----:B------:R-:W-:Y:S02]  /*a9c0*/  ISETP.GE.U32.AND.EX P3, PT, R193, 0x1000000, PT, P3 ;  /* 0x01000000c100780c */ /* 0x000fe40003f66130 */
[----:B------:R-:W-:Y:S01]  /*a9d0*/  MOV R164, RZ ;  /* 0x000000ff00a47202 */ /* 0x000fe20000000f00 */
[----:B------:R-:W-:Y:S01]  /*a9e0*/  FMUL.FTZ R165, R6, R165 ;  /* 0x000000a506a57220 */ /* 0x000fe20000410000 */
[----:B------:R-:W-:-:S04]  /*a9f0*/  HFMA2 R6, -RZ, RZ, 0, 0 ;  /* 0x00000000ff067431 */ /* 0x000fc800000001ff */
[----:B------:R-:W-:-:S05]  /*aa00*/  FSEL R4, R165, RZ, P6 ;  /* 0x000000ffa5047208 */ /* 0x000fca0003000000 */
[----:B------:R-:W-:Y:S01]  /*aa10*/  FMUL.FTZ R4, R4, UR15 ;  /* 0x0000000f04047c20 */ /* 0x000fe20008410000 */
[----:B0-2---:R-:W-:Y:S02]  /*aa20*/  @P3 HADD2.F32 R169, -RZ, R119.H1_H1 ;  /* 0x30000077ffa93230 */ /* 0x005fe40000004100 */
[----:B------:R-:W-:Y:S02]  /*aa30*/  @P3 HADD2.F32 R165, -RZ, R151.H1_H1 ;  /* 0x30000097ffa53230 */ /* 0x000fe40000004100 */
[----:B------:R-:W-:-:S04]  /*aa40*/  FMUL.FTZ R4, R4, UR14 ;  /* 0x0000000e04047c20 */ /* 0x000fc80008410000 */
[-C--:B------:R-:W-:Y:S01]  /*aa50*/  @P3 FMUL.FTZ R164, R169, R4.reuse ;  /* 0x00000004a9a43220 */ /* 0x080fe20000410000 */
[----:B------:R-:W-:-:S04]  /*aa60*/  @P3 FMUL.FTZ R6, R165, R4 ;  /* 0x00000004a5063220 */ /* 0x000fc80000410000 */
[----:B------:R-:W-:Y:S01]  /*aa70*/  F2FP.F16.F32.PACK_AB R164, RZ, R164 ;  /* 0x000000a4ffa4723e */ /* 0x000fe200000000ff */
[----:B------:R-:W-:-:S03]  /*aa80*/  FADD.FTZ R47, R47, R6 ;  /* 0x000000062f2f7221 */ /* 0x000fc60000010000 */
[----:B------:R-:W-:-:S07]  /*aa90*/  PRMT R155, R155, 0x5410, R164 ;  /* 0x000054109b9b7816 */ /* 0x000fce00000000a4 */
.L_x_7179:
[----:B0-2---:R-:W0:Y:S08]  /*aaa0*/  @P5 LDC.64 R168, c[0x0][0x478] ;  /* 0x00011e00ffa85b82 */ /* 0x005e300000000a00 */
[----:B------:R-:W1:Y:S01]  /*aab0*/  @P4 LDC.64 R164, c[0x0][0x468] ;  /* 0x00011a00ffa44b82 */ /* 0x000e620000000a00 */
[----:B0-----:R-:W-:-:S05]  /*aac0*/  @P5 IMAD.WIDE.U32 R168, R167, 0x20, R168 ;  /* 0x00000020a7a85825 */ /* 0x001fca00078e00a8 */
[----:B------:R3:W-:Y:S01]  /*aad0*/  @P5 STG.E.128 desc[UR8][R168.64], R156 ;  /* 0x0000009ca8005986 */ /* 0x0007e2000c101d08 */
[----:B-1----:R-:W-:-:S03]  /*aae0*/  @P4 IMAD.WIDE.U32 R164, R166, 0x10, R164 ;  /* 0x00000010a6a44825 */ /* 0x002fc600078e00a4 */
[----:B------:R3:W-:Y:S04]  /*aaf0*/  @P5 STG.E.128 desc[UR8][R168.64+0x10], R160 ;  /* 0x000010a0a8005986 */ /* 0x0007e8000c101d08 */
[----:B------:R3:W-:Y:S02]  /*ab00*/  @P4 STG.E.128 desc[UR8][R164.64], R152 ;  /* 0x00000098a4004986 */ /* 0x0007e4000c101d08 */
.L_x_7168:
[----:B------:R-:W-:Y:S05]  /*ab10*/  BSYNC.RECONVERGENT B0 ;  /* 0x0000000000007941 */ /* 0x000fea0003800200 */
.L_x_7167:
[----:B---3--:R-:W1:Y:S01]  /*ab20*/  LDC.64 R164, c[0x0][0x380] ;  /* 0x0000e000ffa47b82 */ /* 0x008e620000000a00 */
[----:B------:R-:W-:Y:S01]  /*ab30*/  UPLOP3.LUT UP1, UPT, UPT, UPT, UP1, 0x40, 0x4 ;  /* 0x000000000004789c */ /* 0x000fe20003f2e810 */
[----:B-1----:R-:W-:-:S04]  /*ab40*/  IADD3 R5, PT, PT, R5, R164, RZ ;  /* 0x000000a405057210 */ /* 0x002fc80007ffe0ff */
[----:B------:R-:W-:-:S13]  /*ab50*/  ISETP.GE.AND P3, PT, R5, R165, PT ;  /* 0x000000a50500720c */ /* 0x000fda0003f66270 */
[----:B------:R-:W-:Y:S05]  /*ab60*/  @!P3 BRA `(.L_x_7230) ;  /* 0xffffff5800f4b947 */ /* 0x000fea000383ffff */
.L_x_7030:
        /* <DEDUP_REMOVED lines=18> */
.L_x_7232:
[----:B------:R-:W-:Y:S05]  /*ac90*/  BSYNC.RECONVERGENT B0 ;  /* 0x0000000000007941 */ /* 0x000fea0003800200 */
.L_x_7231:
        /* <DEDUP_REMOVED lines=15> */
.L_x_7234:
[----:B------:R-:W-:Y:S05]  /*ad90*/  BSYNC.RECONVERGENT B0 ;  /* 0x0000000000007941 */ /* 0x000fea0003800200 */
.L_x_7233:
        /* <DEDUP_REMOVED lines=14> */
.L_x_7235:
        /* <DEDUP_REMOVED lines=16> */
.L_x_10791:


//--------------------- .text._ZN10layer_norm22ln_bwd_finalize_kernelINS_22Kernel_traits_finalizeILj3072E6__halfS2_fS2_fjLb1ELj1024ELj4ENS_18Kernel_traits_baseILj3072ES2_S2_fS2_fjLj1024EEEEELb1ELb1EEEvNS_9BwdParamsE --------------------------
	.section	.text._ZN10layer_norm22ln_bwd_finalize_kernelINS_22Kernel_traits_finalizeILj3072E6__halfS2_fS2_fjLb1ELj1024ELj4ENS_18Kernel_traits_baseILj3072ES2_S2_fS2_fjLj1024EEEEELb1ELb1EEEvNS_9BwdParamsE,"ax",@progbits
	.align	128
        .global         _ZN10layer_norm22ln_bwd_finalize_kernelINS_22Kernel_traits_finalizeILj3072E6__halfS2_fS2_fjLb1ELj1024ELj4ENS_18Kernel_traits_baseILj3072ES2_S2_fS2_fjLj1024EEEEELb1ELb1EEEvNS_9BwdParamsE
        .type           _ZN10layer_norm22ln_bwd_finalize_kernelINS_22Kernel_traits_finalizeILj3072E6__halfS2_fS2_fjLb1ELj1024ELj4ENS_18Kernel_traits_baseILj3072ES2_S2_fS2_fjLj1024EEEEELb1ELb1EEEvNS_9BwdParamsE,@function
        .size           _ZN10layer_norm22ln_bwd_finalize_kernelINS_22Kernel_traits_finalizeILj3072E6__halfS2_fS2_fjLb1ELj1024ELj4ENS_18Kernel_traits_baseILj3072ES2_S2_fS2_fjLj1024EEEEELb1ELb1EEEvNS_9BwdParamsE,(.L_x_10792 - _ZN10layer_norm22ln_bwd_finalize_kernelINS_22Kernel_traits_finalizeILj3072E6__halfS2_fS2_fjLb1ELj1024ELj4ENS_18Kernel_traits_baseILj3072ES2_S2_fS2_fjLj1024EEEEELb1ELb1EEEvNS_9BwdParamsE)
        .other          _ZN10layer_norm22ln_bwd_finalize_kernelINS_22Kernel_traits_finalizeILj3072E6__halfS2_fS2_fjLb1ELj1024ELj4ENS_18Kernel_traits_baseILj3072ES2_S2_fS2_fjLj1024EEEEELb1ELb1EEEvNS_9BwdParamsE,@"STO_CUDA_ENTRY STV_DEFAULT"
_ZN10layer_norm22ln_bwd_finalize_kernelINS_22Kernel_traits_finalizeILj3072E6__halfS2_fS2_fjLb1ELj1024ELj4ENS_18Kernel_traits_baseILj3072ES2_S2_fS2_fjLj1024EEEEELb1ELb1EEEvNS_9BwdParamsE:
.text._ZN10layer_norm22ln_bwd_finalize_kernelINS_22Kernel_traits_finalizeILj3072E6__halfS2_fS2_fjLb1ELj1024ELj4ENS_18Kernel_traits_baseILj3072ES2_S2_fS2_fjLj1024EEEEELb1ELb1EEEvNS_9BwdParamsE:
        /* <DEDUP_REMOVED lines=56> */
.L_x_7240:
        /* <DEDUP_REMOVED lines=87> */
.L_x_7239:
[----:B------:R-:W-:Y:S05]  /*08f0*/  BSYNC.RECONVERGENT B1 ;  /* 0x0000000000017941 */ /* 0x000fea0003800200 */
.L_x_7238:
        /* <DEDUP_REMOVED lines=51> */
.L_x_7242:
[----:B------:R-:W-:Y:S05]  /*0c30*/  BSYNC.RECONVERGENT B1 ;  /* 0x0000000000017941 */ /* 0x000fea0003800200 */
.L_x_7241:
        /* <DEDUP_REMOVED lines=30> */
.L_x_7244:
[----:B------:R-:W-:Y:S05]  /*0e20*/  BSYNC.RECONVERGENT B1 ;  /* 0x0000000000017941 */ /* 0x000fea0003800200 */
.L_x_7243:
        /* <DEDUP_REMOVED lines=15> */
.L_x_7237:
[----:B------:R-:W-:Y:S05]  /*0f20*/  BSYNC.RECONVERGENT B0 ;  /* 0x0000000000007941 */ /* 0x000fea0003800200 */
.L_x_7236:
        /* <DEDUP_REMOVED lines=75> */
.L_x_7245:
        /* <DEDUP_REMOVED lines=10> */
.L_x_10792:


//--------------------- .text._ZN10layer_norm13ln_bwd_kernelINS_13Kernel_traitsI6__halfS2_fS2_fjLj3072ELj1ELj1ELj4ELj16ENS_18Kernel_traits_baseILj3072ES2_S2_fS2_fjLj128EEEEELb1ELb1ELb1ELb1EEEvNS_9BwdParamsE --------------------------
	.section	.text._ZN10layer_norm13ln_bwd_kernelINS_13Kernel_traitsI6__halfS2_fS2_fjLj3072ELj1ELj1ELj4ELj16ENS_18Kernel_traits_baseILj3072ES2_S2_fS2_fjLj128EEEEELb1ELb1ELb1ELb1EEEvNS_9BwdParamsE,"ax",@progbits
	.align	128
        .global         _ZN10layer_norm13ln_bwd_kernelINS_13Kernel_traitsI6__halfS2_fS2_fjLj3072ELj1ELj1ELj4ELj16ENS_18Kernel_traits_baseILj3072ES2_S2_fS2_fjLj128EEEEELb1ELb1ELb1ELb1EEEvNS_9BwdParamsE
        .type           _ZN10layer_norm13ln_bwd_kernelINS_13Kernel_traitsI6__halfS2_fS2_fjLj3072ELj1ELj1ELj4ELj16ENS_18Kernel_traits_baseILj3072ES2_S2_fS2_fjLj128EEEEELb1ELb1ELb1ELb1EEEvNS_9BwdParamsE,@function
        .size           _ZN10layer_norm13ln_bwd_kernelINS_13Kernel_traitsI6__halfS2_fS2_fjLj3072ELj1ELj1ELj4ELj16ENS_18Kernel_traits_baseILj3072ES2_S2_fS2_fjLj128EEEEELb1ELb1ELb1ELb1EEEvNS_9BwdParamsE,(.L_x_10793 - _ZN10layer_norm13ln_bwd_kernelINS_13Kernel_traitsI6__halfS2_fS2_fjLj3072ELj1ELj1ELj4ELj16ENS_18Kernel_traits_baseILj3072ES2_S2_fS2_fjLj128EEEEELb1ELb1ELb1ELb1EEEvNS_9BwdParamsE)
        .other          _ZN10layer_norm13ln_bwd_kernelINS_13Kernel_traitsI6__halfS2_fS2_fjLj3072ELj1ELj1ELj4ELj16ENS_18Kernel_traits_baseILj3072ES2_S2_fS2_fjLj128EEEEELb1ELb1ELb1ELb1EEEvNS_9BwdParamsE,@"STO_CUDA_ENTRY STV_DEFAULT"
_ZN10layer_norm13ln_bwd_kernelINS_13Kernel_traitsI6__halfS2_fS2_fjLj3072ELj1ELj1ELj4ELj16ENS_18Kernel_traits_baseILj3072ES2_S2_fS2_fjLj128EEEEELb1ELb1ELb1ELb1EEEvNS_9BwdParamsE:
.text._ZN10layer_norm13ln_bwd_kernelINS_13Kernel_traitsI6__halfS2_fS2_fjLj3072ELj1ELj1ELj4ELj16ENS_18Kernel_traits_baseILj3072ES2_S2_fS2_fjLj128EEEEELb1ELb1ELb1ELb1EEEvNS_9BwdParamsE:
        /* <DEDUP_REMOVED lines=62> */
.L_x_7349:
        /* <DEDUP_REMOVED lines=13> */
[----:B------:R-:W-:Y:S01]  /*04b0*/  IADD3 R137, PT, PT, R2, -0x1, RZ ;  /* 0xffffffff02897810 */ /* 0x000fe20007ffe0ff */
[----:B------:R-:W-:-:S06]  /*04c0*/  IMAD.WIDE R138, R0, 0x4, R138 ;  /* 0x00000004008a7825 */ /* 0x000fcc00078e028a */
        /* <DEDUP_REMOVED lines=11> */
[-C--:B------:R-:W-:Y:S01]  /*0580*/  LEA.HI.SX32 R155, R140, R153.reuse, 0x1d ;  /* 0x000000998c9b7211 */ /* 0x080fe200078feaff */
[----:B------:R3:W4:Y:S01]  /*0590*/  LDG.E R137, desc[UR12][R138.64] ;  /* 0x0000000c8a897981 */ /* 0x000722000c1e1900 */
[----:B------:R-:W-:-:S02]  /*05a0*/  LEA.HI.SX32 R3, R144, R153, 0x1d ;  /* 0x0000009990037211 */ /* 0x000fc400078feaff */
[C---:B------:R-:W-:Y:S01]  /*05b0*/  IADD3 R199, PT, PT, R155.reuse, 0x100, RZ ;  /* 0x000001009bc77810 */ /* 0x040fe20007ffe0ff */
[C---:B-1----:R-:W-:Y:S01]  /*05c0*/  IMAD.WIDE.U32 R140, R155.reuse, 0x20, R146 ;  /* 0x000000209b8c7825 */ /* 0x042fe200078e0092 */
[----:B------:R-:W-:Y:S02]  /*05d0*/  IADD3 R197, PT, PT, R155, 0x80, RZ ;  /* 0x000000809bc57810 */ /* 0x000fe40007ffe0ff */
[C---:B------:R-:W-:Y:S01]  /*05e0*/  IADD3 R177, PT, PT, R3.reuse, 0x80, RZ ;  /* 0x0000008003b17810 */ /* 0x040fe20007ffe0ff */
[----:B--2---:R-:W-:Y:S01]  /*05f0*/  IMAD.WIDE.U32 R180, R3, 0x10, R142 ;  /* 0x0000001003b47825 */ /* 0x004fe200078e008e */
[----:B------:R-:W2:Y:S03]  /*0600*/  LDG.E.128 R172, desc[UR12][R140.64] ;  /* 0x0000000c8cac7981 */ /* 0x000ea6000c1e1d00 */
[--C-:B---3--:R-:W-:Y:S01]  /*0610*/  IMAD.WIDE.U32 R138, R199, 0x20, R146.reuse ;  /* 0x00000020c78a7825 */ /* 0x108fe200078e0092 */
[----:B------:R-:W3:Y:S03]  /*0620*/  LDG.E.128 R184, desc[UR12][R140.64+0x10] ;  /* 0x0000100c8cb87981 */ /* 0x000ee6000c1e1d00 */
[----:B------:R-:W-:Y:S01]  /*0630*/  IMAD.WIDE.U32 R144, R197, 0x20, R146 ;  /* 0x00000020c5907825 */ /* 0x000fe200078e0092 */
[----:B------:R-:W3:Y:S03]  /*0640*/  LDG.E.128 R180, desc[UR12][R180.64] ;  /* 0x0000000cb4b47981 */ /* 0x000ee6000c1e1d00 */
[----:B------:R-:W-:Y:S01]  /*0650*/  IMAD.WIDE.U32 R176, R177, 0x10, R142 ;  /* 0x00000010b1b07825 */ /* 0x000fe200078e008e */
[----:B------:R-:W3:Y:S01]  /*0660*/  LDG.E.128 R164, desc[UR12][R138.64] ;  /* 0x0000000c8aa47981 */ /* 0x000ee2000c1e1d00 */
[----:B------:R-:W-:-:S03]  /*0670*/  IADD3 R3, PT, PT, R3, 0x100, RZ ;  /* 0x0000010003037810 */ /* 0x000fc60007ffe0ff */
[----:B------:R-:W3:Y:S04]  /*0680*/  LDG.E.128 R188, desc[UR12][R144.64] ;  /* 0x0000000c90bc7981 */ /* 0x000ee8000c1e1d00 */
[----:B------:R1:W3:Y:S01]  /*0690*/  LDG.E.128 R168, desc[UR12][R144.64+0x10] ;  /* 0x0000100c90a87981 */ /* 0x0002e2000c1e1d00 */
[----:B------:R-:W-:-:S03]  /*06a0*/  IMAD.WIDE.U32 R142, R3, 0x10, R142 ;  /* 0x00000010038e7825 */ /* 0x000fc600078e008e */
[----:B------:R-:W3:Y:S04]  /*06b0*/  LDG.E.128 R176, desc[UR12][R176.64] ;  /* 0x0000000cb0b07981 */ /* 0x000ee8000c1e1d00 */
[----:B------:R0:W3:Y:S04]  /*06c0*/  LDG.E.128 R160, desc[UR12][R138.64+0x10] ;  /* 0x0000100c8aa07981 */ /* 0x0000e8000c1e1d00 */
[----:B------:R-:W3:Y:S01]  /*06d0*/  LDG.E.128 R140, desc[UR12][R142.64] ;  /* 0x0000000c8e8c7981 */ /* 0x000ee2000c1e1d00 */
[----:B------:R-:W-:Y:S02]  /*06e0*/  ISETP.NE.AND.EX P0, PT, R154, RZ, PT, P0 ;  /* 0x000000ff9a00720c */ /* 0x000fe40003f05300 */
[----:B-----5:R-:W-:-:S11]  /*06f0*/  ISETP.GE.AND P3, PT, R136, 0x1, PT ;  /* 0x000000018800780c */ /* 0x020fd60003f66270 */
[----:B-1----:R-:W1:Y:S02]  /*0700*/  @P0 LDC.64 R144, c[0x0][0x438] ;  /* 0x00010e00ff900b82 */ /* 0x002e640000000a00 */
[----:B------:R-:W-:-:S05]  /*0710*/  @P3 IADD3 R3, PT, PT, R136, -0x1, RZ ;  /* 0xffffffff88033810 */ /* 0x000fca0007ffe0ff */
[----:B------:R-:W-:Y:S01]  /*0720*/  @P3 IMAD R3, R3, R148, RZ ;  /* 0x0000009403033224 */ /* 0x000fe200078e02ff */
[----:B------:R-:W-:Y:S01]  /*0730*/  MOV R149, RZ ;  /* 0x000000ff00957202 */ /* 0x000fe20000000f00 */
[----:B------:R-:W1:Y:S03]  /*0740*/  @P0 LDC.64 R150, c[0x0][0x438] ;  /* 0x00010e00ff960b82 */ /* 0x000e660000000a00 */
[----:B0-----:R-:W-:-:S04]  /*0750*/  @P3 SHF.R.S32.HI R138, RZ, 0x1f, R3 ;  /* 0x0000001fff8a3819 */ /* 0x001fc80000011403 */
[----:B------:R-:W-:Y:S01]  /*0760*/  @P3 LEA.HI R138, R138, R3, RZ, 0x3 ;  /* 0x000000038a8a3211 */ /* 0x000fe200078f18ff */
[----:B------:R-:W0:Y:S03]  /*0770*/  @P0 LDC.64 R192, c[0x0][0x438] ;  /* 0x00010e00ffc00b82 */ /* 0x000e260000000a00 */
[----:B------:R-:W-:Y:S01]  /*0780*/  @P3 LEA.HI.SX32 R149, R138, R153, 0x1d ;  /* 0x000000998a953211 */ /* 0x000fe200078feaff */
[----:B-1----:R-:W-:-:S03]  /*0790*/  @P0 IMAD.WIDE.U32 R138, R155, 0x20, R144 ;  /* 0x000000209b8a0825 */ /* 0x002fc600078e0090 */
[C---:B------:R-:W-:Y:S02]  /*07a0*/  IADD3 R147, PT, PT, R149.reuse, 0x80, RZ ;  /* 0x0000008095937810 */ /* 0x040fe40007ffe0ff */
[C---:B------:R-:W-:Y:S01]  /*07b0*/  IADD3 R145, PT, PT, R149.reuse, 0x100, RZ ;  /* 0x0000010095917810 */ /* 0x040fe20007ffe0ff */
[--C-:B------:R-:W-:Y:S01]  /*07c0*/  IMAD.WIDE.U32 R148, R149, 0x8, R194.reuse ;  /* 0x0000000895947825 */ /* 0x100fe200078e00c2 */
[----:B------:R-:W5:Y:S03]  /*07d0*/  @P0 LDG.E.128 R92, desc[UR12][R138.64] ;  /* 0x0000000c8a5c0981 */ /* 0x000f66000c1e1d00 */
[--C-:B------:R-:W-:Y:S01]  /*07e0*/  IMAD.WIDE.U32 R146, R147, 0x8, R194.reuse ;  /* 0x0000000893927825 */ /* 0x100fe200078e00c2 */
[----:B------:R-:W5:Y:S03]  /*07f0*/  @P0 LDG.E.128 R96, desc[UR12][R138.64+0x10] ;  /* 0x0000100c8a600981 */ /* 0x000f66000c1e1d00 */
[----:B------:R-:W-:Y:S01]  /*0800*/  IMAD.WIDE.U32 R144, R145, 0x8, R194 ;  /* 0x0000000891907825 */ /* 0x000fe200078e00c2 */
[----:B------:R-:W5:Y:S04]  /*0810*/  LDG.E.64 R148, desc[UR12][R148.64] ;  /* 0x0000000c94947981 */ /* 0x000f68000c1e1b00 */
[----:B------:R-:W5:Y:S04]  /*0820*/  LDG.E.64 R146, desc[UR12][R146.64] ;  /* 0x0000000c92927981 */ /* 0x000f68000c1e1b00 */
[----:B------:R-:W5:Y:S01]  /*0830*/  LDG.E.64 R144, desc[UR12][R144.64] ;  /* 0x0000000c90907981 */ /* 0x000f62000c1e1b00 */
[----:B------:R-:W-:-:S04]  /*0840*/  @P0 IMAD.WIDE.U32 R150, R197, 0x20, R150 ;  /* 0x00000020c5960825 */ /* 0x000fc800078e0096 */
[----:B0-----:R-:W-:Y:S01]  /*0850*/  @P0 IMAD.WIDE.U32 R192, R199, 0x20, R192 ;  /* 0x00000020c7c00825 */ /* 0x001fe200078e00c0 */
[----:B------:R-:W5:Y:S04]  /*0860*/  @P0 LDG.E.128 R100, desc[UR12][R150.64] ;  /* 0x0000000c96640981 */ /* 0x000f68000c1e1d00 */
[----:B------:R-:W5:Y:S04]  /*0870*/  @P0 LDG.E.128 R104, desc[UR12][R150.64+0x10] ;  /* 0x0000100c96680981 */ /* 0x000f68000c1e1d00 */
[----:B------:R-:W5:Y:S04]  /*0880*/  @P0 LDG.E.128 R108, desc[UR12][R192.64] ;  /* 0x0000000cc06c0981 */ /* 0x000f68000c1e1d00 */
[----:B------:R0:W5:Y:S01]  /*0890*/  @P0 LDG.E.128 R112, desc[UR12][R192.64+0x10] ;  /* 0x0000100cc0700981 */ /* 0x000162000c1e1d00 */
[----:B------:R-:W-:Y:S01]  /*08a0*/  ISETP.NE.AND P0, PT, RZ, UR11, PT ;  /* 0x0000000bff007c0c */ /* 0x000fe2000bf05270 */
[----:B------:R-:W-:-:S03]  /*08b0*/  HADD2.F32 R204, -RZ, R158.H0_H0 ;  /* 0x2000009effcc7230 */ /* 0x000fc60000004100 */
[----:B----4-:R-:W-:-:S05]  /*08c0*/  FSEL R137, R137, RZ, !P0 ;  /* 0x000000ff89897208 */ /* 0x010fca0004000000 */
[C---:B--2---:R-:W-:Y:S01]  /*08d0*/  FADD.FTZ R205, -R137.reuse, R173 ;  /* 0x000000ad89cd7221 */ /* 0x044fe20000010100 */
[C---:B------:R-:W-:Y:S01]  /*08e0*/  FADD.FTZ R3, -R137.reuse, R172 ;  /* 0x000000ac89037221 */ /* 0x040fe20000010100 */
[C---:B------:R-:W-:Y:S01]  /*08f0*/  FADD.FTZ R209, -R137.reuse, R175 ;  /* 0x000000af89d17221 */ /* 0x040fe20000010100 */
[--C-:B---3--:R-:W-:Y:S02]  /*0900*/  HADD2.F32 R173, -RZ, R180.reuse.H0_H0 ;  /* 0x200000b4ffad7230 */ /* 0x108fe40000004100 */
[--C-:B------:R-:W-:Y:S02]  /*0910*/  HADD2.F32 R175, -RZ, R181.reuse.H0_H0 ;  /* 0x200000b5ffaf7230 */ /* 0x100fe40000004100 */
[----:B------:R-:W-:Y:S02]  /*0920*/  HADD2.F32 R172, -RZ, R181.H1_H1 ;  /* 0x300000b5ffac7230 */ /* 0x000fe40000004100 */
[----:B------:R-:W-:Y:S01]  /*0930*/  FADD.FTZ R153, -R137, R165 ;  /* 0x000000a589997221 */ /* 0x000fe20000010100 */
[----:B------:R-:W-:-:S02]  /*0940*/  HADD2.F32 R180, -RZ, R180.H1_H1 ;  /* 0x300000b4ffb47230 */ /* 0x000fc40000004100 */
[C---:B------:R-:W-:Y:S01]  /*0950*/  FADD.FTZ R181, -R137.reuse, R184 ;  /* 0x000000b889b57221 */ /* 0x040fe20000010100 */
[C---:B0-----:R-:W-:Y:S01]  /*0960*/  FADD.FTZ R193, -R137.reuse, R164 ;  /* 0x000000a489c17221 */ /* 0x041fe20000010100 */
[----:B------:R-:W-:Y:S02]  /*0970*/  HADD2.F32 R165, -RZ, R76.H1_H1 ;  /* 0x3000004cffa57230 */ /* 0x000fe40000004100 */
[C---:B------:R-:W-:Y:S01]  /*0980*/  FMUL.FTZ R164, R152.reuse, R205 ;  /* 0x000000cd98a47220 */ /* 0x040fe20000410000 */
[C---:B------:R-:W-:Y:S01]  /*0990*/  FADD.FTZ R219, -R137.reuse, R189 ;  /* 0x000000bd89db7221 */ /* 0x040fe20000010100 */
[C---:B------:R-:W-:Y:S01]  /*09a0*/  FADD.FTZ R229, -R137.reuse, R169 ;  /* 0x000000a989e57221 */ /* 0x040fe20000010100 */
[C---:B------:R-:W-:Y:S01]  /*09b0*/  FADD.FTZ R227, -R137.reuse, R168 ;  /* 0x000000a889e37221 */ /* 0x040fe20000010100 */
[C---:B------:R-:W-:Y:S01]  /*09c0*/  FADD.FTZ R203, -R137.reuse, R171 ;  /* 0x000000ab89cb7221 */ /* 0x040fe20000010100 */
[----:B------:R-:W-:Y:S02]  /*09d0*/  HADD2.F32 R169, -RZ, R77.H1_H1 ;  /* 0x3000004dffa97230 */ /* 0x000fe40000004100 */
[C---:B------:R-:W-:Y:S01]  /*09e0*/  FMUL.FTZ R168, R152.reuse, R209 ;  /* 0x000000d198a87220 */ /* 0x040fe20000410000 */
[----:B------:R-:W-:Y:S01]  /*09f0*/  FMUL.FTZ R171, R152, R181 ;  /* 0x000000b598ab7220 */ /* 0x000fe20000410000 */
[----:B------:R-:W-:Y:S01]  /*0a00*/  FADD.FTZ R185, -R137, R185 ;  /* 0x000000b989b97221 */ /* 0x000fe20000010100 */
[----:B------:R-:W-:-:S02]  /*0a10*/  HADD2.F32 R184, -RZ, R176.H1_H1 ;  /* 0x300000b0ffb87230 */ /* 0x000fc40000004100 */
[-C--:B------:R-:W-:Y:S01]  /*0a20*/  FMUL.FTZ R165, R165, R180.reuse ;  /* 0x000000b4a5a57220 */ /* 0x080fe20000410000 */
[----:B------:R-:W-:Y:S01]  /*0a30*/  FADD.FTZ R5, R5, R180 ;  /* 0x000000b405057221 */ /* 0x000fe20000010000 */
[----:B------:R-:W-:Y:S01]  /*0a40*/  FFMA.FTZ R69, R164, R180, R69 ;  /* 0x000000b4a4457223 */ /* 0x000fe20000010045 */
[----:B------:R-:W-:Y:S02]  /*0a50*/  HADD2.F32 R181, -RZ, R72.H1_H1 ;  /* 0x30000048ffb57230 */ /* 0x000fe40000004100 */
[----:B------:R-:W-:Y:S01]  /*0a60*/  FMUL.FTZ R180, R152, R219 ;  /* 0x000000db98b47220 */ /* 0x000fe20000410000 */
[----:B------:R-:W-:Y:S01]  /*0a70*/  FADD.FTZ R225, -R137, R191 ;  /* 0x000000bf89e17221 */ /* 0x000fe20000010100 */
[--C-:B------:R-:W-:Y:S02]  /*0a80*/  HADD2.F32 R213, -RZ, R183.reuse.H0_H0 ;  /* 0x200000b7ffd57230 */ /* 0x100fe40000004100 */
[----:B------:R-:W-:Y:S01]  /*0a90*/  FMUL.FTZ R169, R169, R172 ;  /* 0x000000aca9a97220 */ /* 0x000fe20000410000 */
[----:B------:R-:W-:-:S02]  /*0aa0*/  HADD2.F32 R192, -RZ, R183.H1_H1 ;  /* 0x300000b7ffc07230 */ /* 0x000fc40000004100 */
[----:B------:R-:W-:Y:S01]  /*0ab0*/  FADD.FTZ R7, R7, R172 ;  /* 0x000000ac07077221 */ /* 0x000fe20000010000 */
[----:B------:R-:W-:Y:S01]  /*0ac0*/  FFMA.FTZ R71, R168, R172, R71 ;  /* 0x000000aca8477223 */ /* 0x000fe20000010047 */
[C---:B------:R-:W-:Y:S01]  /*0ad0*/  FADD.FTZ R183, -R137.reuse, R186 ;  /* 0x000000ba89b77221 */ /* 0x040fe20000010100 */
[----:B------:R-:W-:Y:S01]  /*0ae0*/  FMUL.FTZ R172, R152, R185 ;  /* 0x000000b998ac7220 */ /* 0x000fe20000410000 */
[----:B------:R-:W-:Y:S01]  /*0af0*/  FADD.FTZ R215, -R137, R188 ;  /* 0x000000bc89d77221 */ /* 0x000fe20000010100 */
[----:B------:R-:W-:Y:S02]  /*0b00*/  HADD2.F32 R186, -RZ, R177.H1_H1 ;  /* 0x300000b1ffba7230 */ /* 0x000fe40000004100 */
[-C--:B------:R-:W-:Y:S01]  /*0b10*/  FMUL.FTZ R181, R181, R184.reuse ;  /* 0x000000b8b5b57220 */ /* 0x080fe20000410000 */
[----:B------:R-:W-:Y:S01]  /*0b20*/  FADD.FTZ R13, R13, R184 ;  /* 0x000000b80d0d7221 */ /* 0x000fe20000010000 */
[----:B------:R-:W-:Y:S01]  /*0b30*/  FFMA.FTZ R61, R180, R184, R61 ;  /* 0x000000b8b43d7223 */ /* 0x000fe2000001003d */
[----:B------:R-:W-:-:S02]  /*0b40*/  HADD2.F32 R185, -RZ, R73.H1_H1 ;  /* 0x30000049ffb97230 */ /* 0x000fc40000004100 */
[C---:B------:R-:W-:Y:S01]  /*0b50*/  FADD.FTZ R187, -R137.reuse, R187 ;  /* 0x000000bb89bb7221 */ /* 0x040fe20000010100 */
[----:B------:R-:W-:Y:S02]  /*0b60*/  HADD2.F32 R189, -RZ, R178.H0_H0 ;  /* 0x200000b2ffbd7230 */ /* 0x000fe40000004100 */
[----:B------:R-:W-:Y:S01]  /*0b70*/  FMUL.FTZ R184, R152, R225 ;  /* 0x000000e198b87220 */ /* 0x000fe20000410000 */
[----:B------:R-:W-:Y:S02]  /*0b80*/  HADD2.F32 R188, -RZ, R74.H0_H0 ;  /* 0x2000004affbc7230 */ /* 0x000fe40000004100 */
        /* <DEDUP_REMOVED lines=11> */
[-C--:B------:R-:W-:Y:S01]  /*0c40*/  FMUL.FTZ R185, R185, R186.reuse ;  /* 0x000000bab9b97220 */ /* 0x080fe20000410000 */
[----:B------:R-:W-:Y:S02]  /*0c50*/  HADD2.F32 R217, -RZ, R176.H0_H0 ;  /* 0x200000b0ffd97230 */ /* 0x000fe40000004100 */
[----:B------:R-:W-:Y:S01]  /*0c60*/  FMUL.FTZ R176, R152, R187 ;  /* 0x000000bb98b07220 */ /* 0x000fe20000410000 */
[--C-:B------:R-:W-:Y:S02]  /*0c70*/  HADD2.F32 R163, -RZ, R141.reuse.H0_H0 ;  /* 0x2000008dffa37230 */ /* 0x100fe40000004100 */
[----:B------:R-:W-:Y:S01]  /*0c80*/  FADD.FTZ R15, R15, R186 ;  /* 0x000000ba0f0f7221 */ /* 0x000fe20000010000 */
[----:B------:R-:W-:Y:S02]  /*0c90*/  HADD2.F32 R140, -RZ, R141.H1_H1 ;  /* 0x3000008dff8c7230 */ /* 0x000fe40000004100 */
[----:B------:R-:W-:Y:S01]  /*0ca0*/  FFMA.FTZ R63, R184, R186, R63 ;  /* 0x000000bab83f7223 */ /* 0x000fe2000001003f */
[----:B------:R-:W-:-:S02]  /*0cb0*/  HADD2.F32 R162, -RZ, R76.H0_H0 ;  /* 0x2000004cffa27230 */ /* 0x000fc40000004100 */
[----:B------:R-:W-:Y:S01]  /*0cc0*/  FMUL.FTZ R187, R152, R227 ;  /* 0x000000e398bb7220 */ /* 0x000fe20000410000 */
[--C-:B------:R-:W-:Y:S02]  /*0cd0*/  HADD2.F32 R141, -RZ, R143.reuse.H0_H0 ;  /* 0x2000008fff8d7230 */ /* 0x100fe40000004100 */
[----:B------:R-:W-:Y:S01]  /*0ce0*/  FMUL.FTZ R186, R188, R189 ;  /* 0x000000bdbcba7220 */ /* 0x000fe20000410000 */
[----:B------:R-:W-:Y:S02]  /*0cf0*/  HADD2.F32 R138, -RZ, R143.H1_H1 ;  /* 0x3000008fff8a7230 */ /* 0x000fe40000004100 */
[----:B------:R-:W-:Y:S01]  /*0d00*/  FMUL.FTZ R188, R152, R229 ;  /* 0x000000e598bc7220 */ /* 0x000fe20000410000 */
[----:B------:R-:W-:Y:S02]  /*0d10*/  HADD2.F32 R190, -RZ, R178.H1_H1 ;  /* 0x300000b2ffbe7230 */ /* 0x000fe40000004100 */
[----:B------:R-:W-:Y:S02]  /*0d20*/  HADD2.F32 R143, -RZ, R74.H1_H1 ;  /* 0x3000004aff8f7230 */ /* 0x000fe40000004100 */
[----:B------:R-:W-:-:S02]  /*0d30*/  HADD2.F32 R223, -RZ, R177.H0_H0 ;  /* 0x200000b1ffdf7230 */ /* 0x000fc40000004100 */
[----:B------:R-:W-:Y:S02]  /*0d40*/  HADD2.F32 R177, -RZ, R79.H1_H1 ;  /* 0x3000004fffb17230 */ /* 0x000fe40000004100 */
[----:B------:R-:W-:Y:S01]  /*0d50*/  FMUL.FTZ R162, R162, R173 ;  /* 0x000000ada2a27220 */ /* 0x000fe20000410000 */
[----:B------:R-:W-:Y:S01]  /*0d60*/  FADD.FTZ R16, R16, R189 ;  /* 0x000000bd10107221 */ /* 0x000fe20000010000 */
[----:B------:R-:W-:Y:S01]  /*0d70*/  FFMA.FTZ R56, R187, R189, R56 ;  /* 0x000000bdbb387223 */ /* 0x000fe20000010038 */
[----:B------:R-:W-:Y:S01]  /*0d80*/  FMUL.FTZ R3, R152, R3 ;  /* 0x0000000398037220 */ /* 0x000fe20000410000 */
[-C--:B------:R-:W-:Y:S01]  /*0d90*/  FMUL.FTZ R189, R143, R190.reuse ;  /* 0x000000be8fbd7220 */ /* 0x080fe20000410000 */
[----:B------:R-:W-:Y:S01]  /*0da0*/  FADD.FTZ R17, R17, R190 ;  /* 0x000000be11117221 */ /* 0x000fe20000010000 */
[----:B------:R-:W-:Y:S01]  /*0db0*/  FFMA.FTZ R57, R188, R190, R57 ;  /* 0x000000bebc397223 */ /* 0x000fe20000010039 */
[----:B------:R-:W-:Y:S02]  /*0dc0*/  HADD2.F32 R199, -RZ, R179.H0_H0 ;  /* 0x200000b3ffc77230 */ /* 0x000fe40000004100 */
[----:B------:R-:W-:Y:S01]  /*0dd0*/  FMUL.FTZ R177, R177, R192 ;  /* 0x000000c0b1b17220 */ /* 0x000fe20000410000 */
[----:B------:R-:W-:-:S02]  /*0de0*/  HADD2.F32 R190, -RZ, R75.H0_H0 ;  /* 0x2000004bffbe7230 */ /* 0x000fc40000004100 */
[----:B------:R-:W-:Y:S01]  /*0df0*/  FADD.FTZ R11, R11, R192 ;  /* 0x000000c00b0b7221 */ /* 0x000fe20000010000 */
[----:B------:R-:W-:Y:S02]  /*0e00*/  HADD2.F32 R166, -RZ, R77.H0_H0 ;  /* 0x2000004dffa67230 */ /* 0x000fe40000004100 */
[----:B------:R-:W-:Y:S01]  /*0e10*/  FFMA.FTZ R67, R176, R192, R67 ;  /* 0x000000c0b0437223 */ /* 0x000fe20000010043 */
[----:B------:R-:W-:Y:S01]  /*0e20*/  FMUL.FTZ R191, R152, R191 ;  /* 0x000000bf98bf7220 */ /* 0x000fe20000410000 */
[----:B------:R-:W-:Y:S01]  /*0e30*/  FADD.FTZ R192, RZ, R162 ;  /* 0x000000a2ffc07221 */ /* 0x000fe20000010000 */
[----:B------:R-:W-:Y:S01]  /*0e40*/  FFMA.FTZ R143, R3, R162, RZ ;  /* 0x000000a2038f7223 */ /* 0x000fe200000100ff */
[-C--:B------:R-:W-:Y:S01]  /*0e50*/  FMUL.FTZ R190, R190, R199.reuse ;  /* 0x000000c7bebe7220 */ /* 0x080fe20000410000 */
[----:B------:R-:W-:Y:S01]  /*0e60*/  FADD.FTZ R18, R18, R199 ;  /* 0x000000c712127221 */ /* 0x000fe20000010000 */
[----:B------:R-:W-:Y:S01]  /*0e70*/  FFMA.FTZ R58, R191, R199, R58 ;  /* 0x000000c7bf3a7223 */ /* 0x000fe2000001003a */
[----:B------:R-:W-:Y:S01]  /*0e80*/  FMUL.FTZ R166, R166, R175 ;  /* 0x000000afa6a67220 */ /* 0x000fe20000410000 */
[----:B------:R-:W-:Y:S01]  /*0e90*/  FADD.FTZ R199, R192, R165 ;  /* 0x000000a5c0c77221 */ /* 0x000fe20000010000 */
[----:B------:R-:W-:Y:S01]  /*0ea0*/  FMUL.FTZ R167, R152, R207 ;  /* 0x000000cf98a77220 */ /* 0x000fe20000410000 */
[----:B------:R-:W-:Y:S01]  /*0eb0*/  FFMA.FTZ R196, R164, R165, R143 ;  /* 0x000000a5a4c47223 */ /* 0x000fe2000001008f */
[----:B------:R-:W-:-:S02]  /*0ec0*/  HADD2.F32 R211, -RZ, R182.H0_H0 ;  /* 0x200000b6ffd37230 */ /* 0x000fc40000004100 */
[----:B------:R-:W-:Y:S01]  /*0ed0*/  FMUL.FTZ R194, R152, R203 ;  /* 0x000000cb98c27220 */ /* 0x000fe20000410000 */
[----:B------:R-:W-:Y:S02]  /*0ee0*/  HADD2.F32 R150, -RZ, R179.H1_H1 ;  /* 0x300000b3ff967230 */ /* 0x000fe40000004100 */
[----:B------:R-:W-:Y:S01]  /*0ef0*/  FADD.FTZ R198, R199, R166 ;  /* 0x000000a6c7c67221 */ /* 0x000fe20000010000 */
[----:B------:R-:W-:Y:S02]  /*0f00*/  HADD2.F32 R170, -RZ, R78.H0_H0 ;  /* 0x2000004effaa7230 */ /* 0x000fe40000004100 */
[----:B------:R-:W-:Y:S02]  /*0f10*/  HADD2.F32 R205, -RZ, R75.H1_H1 ;  /* 0x3000004bffcd7230 */ /* 0x000fe40000004100 */
[----:B------:R-:W-:Y:S01]  /*0f20*/  FFMA.FTZ R143, R167, R166, R196 ;  /* 0x000000a6a78f7223 */ /* 0x000fe200000100c4 */
[----:B------:R-:W-:Y:S01]  /*0f30*/  FADD.FTZ R4, R4, R173 ;  /* 0x000000ad04047221 */ /* 0x000fe20000010000 */
[----:B------:R-:W-:Y:S01]  /*0f40*/  FFMA.FTZ R68, R3, R173, R68 ;  /* 0x000000ad03447223 */ /* 0x000fe20000010044 */
        /* <DEDUP_REMOVED lines=27> */
[----:B------:R-:W-:Y:S01]  /*1100*/  FFMA.FTZ R65, R172, R182, R65 ;  /* 0x000000b6ac417223 */ /* 0x000fe20000010041 */
[----:B------:R-:W-:Y:S02]  /*1110*/  HADD2.F32 R182, -RZ, R73.H0_H0 ;  /* 0x20000049ffb67230 */ /* 0x000fe40000004100 */
[----:B------:R-:W-:Y:S01]  /*1120*/  FADD.FTZ R150, R153, R178 ;  /* 0x000000b299967221 */ /* 0x000fe20000010000 */
[----:B------:R-:W-:-:S02]  /*1130*/  HADD2.F32 R196, -RZ, R156.H0_H0 ;  /* 0x2000009cffc47230 */ /* 0x000fc40000004100 */
[----:B------:R-:W-:Y:S01]  /*1140*/  FFMA.FTZ R143, R179, R178, R200 ;  /* 0x000000b2b38f7223 */ /* 0x000fe200000100c8 */
[----:B------:R-:W-:Y:S02]  /*1150*/  HADD2.F32 R203, -RZ, R156.H1_H1 ;  /* 0x3000009cffcb7230 */ /* 0x000fe40000004100 */
[----:B------:R-:W-:Y:S01]  /*1160*/  FMUL.FTZ R193, R152, R193 ;  /* 0x000000c198c17220 */ /* 0x000fe20000410000 */
[----:B------:R-:W-:Y:S01]  /*1170*/  FMUL.FTZ R182, R182, R223 ;  /* 0x000000dfb6b67220 */ /* 0x000fe20000410000 */
[----:B------:R-:W-:Y:S01]  /*1180*/  FADD.FTZ R153, R150, R181 ;  /* 0x000000b596997221 */ /* 0x000fe20000010000 */
[----:B------:R-:W-:Y:S01]  /*1190*/  FMUL.FTZ R183, R152, R221 ;  /* 0x000000dd98b77220 */ /* 0x000fe20000410000 */
        /* <DEDUP_REMOVED lines=26> */
[----:B------:R-:W-:Y:S01]  /*1340*/  FFMA.FTZ R143, R193, R196, R150 ;  /* 0x000000c4c18f7223 */ /* 0x000fe20000010096 */
[--C-:B------:R-:W-:Y:S02]  /*1350*/  HADD2.F32 R155, -RZ, R142.reuse.H0_H0 ;  /* 0x2000008eff9b7230 */ /* 0x100fe40000004100 */
[----:B------:R-:W-:Y:S01]  /*1360*/  FMUL.FTZ R206, R152, R161 ;  /* 0x000000a198ce7220 */ /* 0x000fe20000410000 */
[----:B------:R-:W-:Y:S02]  /*1370*/  HADD2.F32 R142, -RZ, R142.H1_H1 ;  /* 0x3000008eff8e7230 */ /* 0x000fe40000004100 */
[----:B------:R-:W-:Y:S01]  /*1380*/  FADD.FTZ R151, R140, R195 ;  /* 0x000000c38c977221 */ /* 0x000fe20000010000 */
[----:B------:R-:W-:-:S02]  /*1390*/  HADD2.F32 R203, -RZ, R158.H1_H1 ;  /* 0x3000009effcb7230 */ /* 0x000fc40000004100 */
[----:B------:R-:W-:Y:S01]  /*13a0*/  FMUL.FTZ R197, R152, R197 ;  /* 0x000000c598c57220 */ /* 0x000fe20000410000 */
[----:B------:R-:W-:Y:S01]  /*13b0*/  FMUL.FTZ R200, R200, R163 ;  /* 0x000000a3c8c87220 */ /* 0x000fe20000410000 */
[----:B------:R-:W-:Y:S01]  /*13c0*/  FFMA.FTZ R140, R198, R195, R143 ;  /* 0x000000c3c68c7223 */ /* 0x000fe2000001008f */
[----:B------:R-:W-:Y:S01]  /*13d0*/  FADD.FTZ R25, R25, R142 ;  /* 0x0000008e19197221 */ /* 0x000fe20000010000 */
[-C--:B------:R-:W-:Y:S01]  /*13e0*/  FMUL.FTZ R203, R203, R142.reuse ;  /* 0x0000008ecbcb7220 */ /* 0x080fe20000410000 */
        /* <DEDUP_REMOVED lines=9> */
[----:B------:R-:W-:-:S02]  /*1480*/  HADD2.F32 R150, -RZ, R159.H0_H0 ;  /* 0x2000009fff967230 */ /* 0x000fc40000004100 */
[----:B------:R-:W-:Y:S01]  /*1490*/  FMUL.FTZ R163, R152, R139 ;  /* 0x0000008b98a37220 */ /* 0x000fe20000410000 */
[----:B------:R-:W-:Y:S01]  /*14a0*/  FADD.FTZ R142, R151, R204 ;  /* 0x000000cc978e7221 */ /* 0x000fe20000010000 */
[C---:B------:R-:W-:Y:S01]  /*14b0*/  FFMA.FTZ R139, R201.reuse, R204, R140 ;  /* 0x000000ccc98b7223 */ /* 0x040fe2000001008c */
[----:B------:R-:W-:Y:S01]  /*14c0*/  FADD.FTZ R24, R24, R155 ;  /* 0x0000009b18187221 */ /* 0x000fe20000010000 */
[----:B------:R-:W-:Y:S01]  /*14d0*/  FFMA.FTZ R48, R201, R155, R48 ;  /* 0x0000009bc9307223 */ /* 0x000fe20000010030 */
        /* <DEDUP_REMOVED lines=23> */
.L_x_7247:
        /* <DEDUP_REMOVED lines=48> */
.L_x_7248:
        /* <DEDUP_REMOVED lines=41> */
.L_x_7250:
[----:B------:R-:W-:Y:S05]  /*1be0*/  BSYNC.RECONVERGENT B0 ;  /* 0x0000000000007941 */ /* 0x000fea0003800200 */
.L_x_7249:
        /* <DEDUP_REMOVED lines=47> */
[C---:B------:R-:W-:Y:S01]  /*1ee0*/  @P1 FMUL.FTZ R138, R137.reuse, R142 ;  /* 0x0000008e898a1220 */ /* 0x040fe20000410000 */
[----:B------:R-:W-:-:S04]  /*1ef0*/  @P1 FMUL.FTZ R139, R137, R136 ;  /* 0x00000088898b1220 */ /* 0x000fc80000410000 */
[----:B------:R-:W-:Y:S01]  /*1f00*/  F2FP.F16.F32.PACK_AB R138, RZ, R138 ;  /* 0x0000008aff8a723e */ /* 0x000fe200000000ff */
[----:B------:R-:W-:-:S03]  /*1f10*/  FADD.FTZ R28, R28, R139 ;  /* 0x0000008b1c1c7221 */ /* 0x000fc60000010000 */
[----:B------:R-:W-:-:S07]  /*1f20*/  PRMT R120, R138, 0x7610, R120 ;  /* 0x000076108a787816 */ /* 0x000fce0000000078 */
.L_x_7253:
        /* <DEDUP_REMOVED lines=18> */
.L_x_7254:
        /* <DEDUP_REMOVED lines=17> */
.L_x_7255:
        /* <DEDUP_REMOVED lines=18> */
.L_x_7256:
        /* <DEDUP_REMOVED lines=17> */
.L_x_7257:
        /* <DEDUP_REMOVED lines=18> */
.L_x_7258:
        /* <DEDUP_REMOVED lines=17> */
.L_x_7259:
        /* <DEDUP_REMOVED lines=20> */
.L_x_7252:
        /* <DEDUP_REMOVED lines=46> */
.L_x_7261:
        /* <DEDUP_REMOVED lines=13> */
.L_x_7262:
        /* <DEDUP_REMOVED lines=13> */
.L_x_7263:
        /* <DEDUP_REMOVED lines=13> */
.L_x_7264:
        /* <DEDUP_REMOVED lines=13> */
.L_x_7265:
        /* <DEDUP_REMOVED lines=16> */
.L_x_7266:
        /* <DEDUP_REMOVED lines=17> */
.L_x_7267:
        /* <DEDUP_REMOVED lines=18> */
.L_x_7251:
        /* <DEDUP_REMOVED lines=22> */
.L_x_7269:
        /* <DEDUP_REMOVED lines=17> */
.L_x_7270:
        /* <DEDUP_REMOVED lines=17> */
.L_x_7271:
        /* <DEDUP_REMOVED lines=17> */
.L_x_7272:
        /* <DEDUP_REMOVED lines=17> */
.L_x_7273:
        /* <DEDUP_REMOVED lines=17> */
.L_x_7274:
        /* <DEDUP_REMOVED lines=17> */
.L_x_7275:
        /* <DEDUP_REMOVED lines=18> */
.L_x_7268:
        /* <DEDUP_REMOVED lines=45> */
.L_x_7276:
        /* <DEDUP_REMOVED lines=13> */
.L_x_7277:
        /* <DEDUP_REMOVED lines=13> */
.L_x_7278:
        /* <DEDUP_REMOVED lines=13> */
.L_x_7279:
        /* <DEDUP_REMOVED lines=13> */
.L_x_7280:
        /* <DEDUP_REMOVED lines=16> */
.L_x_7281:
        /* <DEDUP_REMOVED lines=17> */
.L_x_7282:
        /* <DEDUP_REMOVED lines=18> */
.L_x_7260:
        /* <DEDUP_REMOVED lines=16> */
.L_x_7283:
        /* <DEDUP_REMOVED lines=8> */
[----:B------:R-:W-:Y:S01]  /*43f0*/  @P2 FADD.FTZ R137, R190, -R137 ;  /* 0x80000089be892221 */ /* 0x000fe20000010000 */
[----:B-----5:R-:W-:Y:S01]  /*4400*/  MOV R135, R103 ;  /* 0x0000006700877202 */ /* 0x020fe20000000f00 */
[----:B------:R-:W-:Y:S01]  /*4410*/  @P2 FFMA.FTZ R127, R187, R143, R140 ;  /* 0x0000008fbb7f2223 */ /* 0x000fe2000001008c */
[----:B------:R-:W-:Y:S01]  /*4420*/  MOV R134, R102 ;  /* 0x0000006600867202 */ /* 0x000fe20000000f00 */
[C---:B------:R-:W-:Y:S01]  /*4430*/  @P2 FFMA.FTZ R135, R152.reuse, R126, R103 ;  /* 0x0000007e98872223 */ /* 0x040fe20000010067 */
[----:B------:R-:W-:Y:S01]  /*4440*/  MOV R142, R106 ;  /* 0x0000006a008e7202 */ /* 0x000fe20000000f00 */
[C---:B------:R-:W-:Y:S01]  /*4450*/  @P2 FFMA.FTZ R134, R152.reuse, R125, R102 ;  /* 0x0000007d98862223 */ /* 0x040fe20000010066 */
[----:B------:R-:W-:Y:S01]  /*4460*/  @P2 FFMA.FTZ R142, R152, R137, R106 ;  /* 0x00000089988e2223 */ /* 0x000fe2000001006a */
[-C--:B------:R-:W-:Y:S01]  /*4470*/  @P2 FFMA.FTZ R126, R188, R143.reuse, R140 ;  /* 0x0000008fbc7e2223 */ /* 0x080fe2000001008c */
[----:B------:R-:W-:Y:S01]  /*4480*/  @P2 FADD.FTZ R124, R181, -R124 ;  /* 0x8000007cb57c2221 */ /* 0x000fe20000010000 */
        /* <DEDUP_REMOVED lines=29> */
.L_x_7286:
        /* <DEDUP_REMOVED lines=12> */
.L_x_7287:
        /* <DEDUP_REMOVED lines=12> */
.L_x_7288:
        /* <DEDUP_REMOVED lines=12> */
.L_x_7289:
        /* <DEDUP_REMOVED lines=12> */
.L_x_7290:
        /* <DEDUP_REMOVED lines=12> */
.L_x_7291:
        /* <DEDUP_REMOVED lines=12> */
.L_x_7292:
[----:B------:R-:W-:Y:S01]  /*4ae0*/  MOV R125, R139 ;  /* 0x0000008b007d7202 */ /* 0x000fe20000000f00 */
        /* <DEDUP_REMOVED lines=14> */
.L_x_7285:
        /* <DEDUP_REMOVED lines=17> */
.L_x_7294:
        /* <DEDUP_REMOVED lines=17> */
.L_x_7295:
        /* <DEDUP_REMOVED lines=17> */
.L_x_7296:
        /* <DEDUP_REMOVED lines=17> */
.L_x_7297:
        /* <DEDUP_REMOVED lines=17> */
.L_x_7298:
        /* <DEDUP_REMOVED lines=17> */
.L_x_7299:
        /* <DEDUP_REMOVED lines=17> */
.L_x_7300:
[----:B------:R-:W-:Y:S05]  /*5340*/  @!P3 BRA `(.L_x_7293) ;  /* 0x0000001000c4b947 */ /* 0x000fea0003800000 */
[----:B-----5:R-:W-:Y:S01]  /*5350*/  ISETP.GE.U32.AND P4, PT, R146, RZ, PT ;  /* 0x000000ff9200720c */ /* 0x020fe20003f86070 */
[----:B0-----:R-:W-:Y:S01]  /*5360*/  @P2 FFMA.FTZ R137, R194, R143, R140 ;  /* 0x0000008fc2892223 */ /* 0x001fe2000001008c */
        /* <DEDUP_REMOVED lines=15> */
.L_x_7284:
[----:B------:R-:W-:Y:S05]  /*5460*/  @!P0 BRA `(.L_x_7301) ;  /* 0x0000000800388947 */ /* 0x000fea0003800000 */
[-CC-:B0-----:R-:W-:Y:S01]  /*5470*/  FFMA.FTZ R127, R183, R143.reuse, R140.reuse ;  /* 0x0000008fb77f7223 */ /* 0x181fe2000001008c */
[-CC-:B-----5:R-:W-:Y:S01]  /*5480*/  FFMA.FTZ R149, R191, R143.reuse, R140.reuse ;  /* 0x0000008fbf957223 */ /* 0x1a0fe2000001008c */
[-CC-:B------:R-:W-:Y:S01]  /*5490*/  FFMA.FTZ R125, R179, R143.reuse, R140.reuse ;  /* 0x0000008fb37d7223 */ /* 0x180fe2000001008c */
[-CC-:B------:R-:W-:Y:S01]  /*54a0*/  FFMA.FTZ R132, R188, R143.reuse, R140.reuse ;  /* 0x0000008fbc847223 */ /* 0x180fe2000001008c */
[----:B------:R-:W-:Y:S01]  /*54b0*/  FADD.FTZ R127, R182, -R127 ;  /* 0x8000007fb67f7221 */ /* 0x000fe20000010000 */
[-CC-:B------:R-:W-:Y:S01]  /*54c0*/  FFMA.FTZ R124, R180, R143.reuse, R140.reuse ;  /* 0x0000008fb47c7223 */ /* 0x180fe2000001008c */
[-CC-:B------:R-:W-:Y:S01]  /*54d0*/  FFMA.FTZ R126, R184, R143.reuse, R140.reuse ;  /* 0x0000008fb87e7223 */ /* 0x180fe2000001008c */
[-CC-:B------:R-:W-:Y:S01]  /*54e0*/  FFMA.FTZ R137, R187, R143.reuse, R140.reuse ;  /* 0x0000008fbb897223 */ /* 0x180fe2000001008c */
[----:B------:R-:W-:Y:S01]  /*54f0*/  FFMA.FTZ R151, R194, R143, R140 ;  /* 0x0000008fc2977223 */ /* 0x000fe2000001008c */
[----:B------:R-:W-:Y:S01]  /*5500*/  FADD.FTZ R149, R190, -R149 ;  /* 0x80000095be957221 */ /* 0x000fe20000010000 */
[----:B------:R-:W-:Y:S01]  /*5510*/  FADD.FTZ R125, R178, -R125 ;  /* 0x8000007db27d7221 */ /* 0x000fe20000010000 */
[----:B------:R-:W-:Y:S01]  /*5520*/  FADD.FTZ R139, R189, -R132 ;  /* 0x80000084bd8b7221 */ /* 0x000fe20000010000 */
[----:B------:R-:W-:Y:S01]  /*5530*/  FMUL.FTZ R134, R152, R127 ;  /* 0x0000007f98867220 */ /* 0x000fe20000410000 */
        /* <DEDUP_REMOVED lines=34> */
.L_x_7302:
        /* <DEDUP_REMOVED lines=13> */
.L_x_7303:
        /* <DEDUP_REMOVED lines=13> */
.L_x_7304:
        /* <DEDUP_REMOVED lines=13> */
.L_x_7305:
        /* <DEDUP_REMOVED lines=13> */
.L_x_7306:
        /* <DEDUP_REMOVED lines=13> */
.L_x_7307:
        /* <DEDUP_REMOVED lines=13> */
.L_x_7308:
[----:B------:R-:W-:Y:S02]  /*5c40*/  MOV R125, R138 ;  /* 0x0000008a007d7202 */ /* 0x000fe40000000f00 */
[----:B------:R-:W-:Y:S02]  /*5c50*/  MOV R124, R137 ;  /* 0x00000089007c7202 */ /* 0x000fe40000000f00 */
        /* <DEDUP_REMOVED lines=15> */
.L_x_7301:
        /* <DEDUP_REMOVED lines=18> */
.L_x_7309:
[----:B------:R-:W-:Y:S05]  /*5e70*/  @!P3 BRA `(.L_x_7310) ;  /* 0x000000000044b947 */ /* 0x000fea0003800000 */
[----:B0-----:R-:W-:Y:S01]  /*5e80*/  FFMA.FTZ R136, R180, R143, R140 ;  /* 0x0000008fb4887223 */ /* 0x001fe2000001008c */
[----:B-----5:R-:W-:Y:S01]  /*5e90*/  LOP3.LUT P5, RZ, R146, 0xff00, RZ, 0xc0, !PT ;  /* 0x0000ff0092ff7812 */ /* 0x020fe200078ac0ff */
[----:B------:R-:W-:Y:S01]  /*5ea0*/  HFMA2 R138, -RZ, RZ, 0, 0 ;  /* 0x00000000ff8a7431 */ /* 0x000fe200000001ff */
[----:B------:R-:W-:Y:S01]  /*5eb0*/  ISETP.GT.AND P4, PT, R2, RZ, PT ;  /* 0x000000ff0200720c */ /* 0x000fe20003f84270 */
[----:B------:R-:W-:-:S04]  /*5ec0*/  FADD.FTZ R137, R181, -R136 ;  /* 0x80000088b5897221 */ /* 0x000fc80000010000 */
[----:B------:R-:W-:Y:S01]  /*5ed0*/  FMUL.FTZ R136, R152, R137 ;  /* 0x0000008998887220 */ /* 0x000fe20000410000 */
[----:B------:R-:W-:-:S04]  /*5ee0*/  MOV R137, RZ ;  /* 0x000000ff00897202 */ /* 0x000fc80000000f00 */
        /* <DEDUP_REMOVED lines=10> */
.L_x_7310:
        /* <DEDUP_REMOVED lines=18> */
.L_x_7311:
        /* <DEDUP_REMOVED lines=18> */
.L_x_7312:
        /* <DEDUP_REMOVED lines=18> */
.L_x_7313:
        /* <DEDUP_REMOVED lines=18> */
.L_x_7314:
        /* <DEDUP_REMOVED lines=18> */
.L_x_7315:
[----:B------:R-:W-:Y:S05]  /*6530*/  @!P3 BRA `(.L_x_7293) ;  /* 0x000000000048b947 */ /* 0x000fea0003800000 */
[----:B0-----:R-:W-:Y:S01]  /*6540*/  FFMA.FTZ R137, R194, R143, R140 ;  /* 0x0000008fc2897223 */ /* 0x001fe2000001008c */
[----:B-----5:R-:W-:Y:S01]  /*6550*/  ISETP.GE.U32.AND P4, PT, R146, RZ, PT ;  /* 0x000000ff9200720c */ /* 0x020fe20003f86070 */
[----:B------:R-:W-:Y:S01]  /*6560*/  HFMA2 R138, -RZ, RZ, 0, 0 ;  /* 0x00000000ff8a7431 */ /* 0x000fe200000001ff */
[----:B------:R-:W-:Y:S01]  /*6570*/  ISETP.GT.AND P5, PT, R2, RZ, PT ;  /* 0x000000ff0200720c */ /* 0x000fe20003fa4270 */
[----:B------:R-:W-:Y:S01]  /*6580*/  FADD.FTZ R137, R192, -R137 ;  /* 0x80000089c0897221 */ /* 0x000fe20000010000 */
[----:B------:R-:W-:-:S03]  /*6590*/  ISETP.GE.U32.AND.EX P4, PT, R147, 0x1000000, PT, P4 ;  /* 0x010000009300780c */ /* 0x000fc60003f86140 */
[----:B------:R-:W-:Y:S01]  /*65a0*/  FMUL.FTZ R136, R152, R137 ;  /* 0x0000008998887220 */ /* 0x000fe20000410000 */
[----:B------:R-:W-:-:S04]  /*65b0*/  MOV R137, RZ ;  /* 0x000000ff00897202 */ /* 0x000fc80000000f00 */
        /* <DEDUP_REMOVED lines=10> */
.L_x_7293:
        /* <DEDUP_REMOVED lines=14> */
.L_x_7316:
[----:B------:R-:W-:Y:S05]  /*6740*/  @!P1 BRA `(.L_x_7317) ;  /* 0x0000001000409947 */ /* 0x000fea0003800000 */
[----:B------:R-:W-:Y:S05]  /*6750*/  @!P0 BRA `(.L_x_7318) ;  /* 0x0000000800308947 */ /* 0x000fea0003800000 */
[-CC-:B------:R-:W-:Y:S01]  /*6760*/  @P2 FFMA.FTZ R2, R198, R143.reuse, R140.reuse ;  /* 0x0000008fc6022223 */ /* 0x180fe2000001008c */
[-CC-:B0-----:R-:W-:Y:S01]  /*6770*/  @P2 FFMA.FTZ R136, R163, R143.reuse, R140.reuse ;  /* 0x0000008fa3882223 */ /* 0x181fe2000001008c */
        /* <DEDUP_REMOVED lines=8> */
[----:B------:R-:W-:Y:S01]  /*6800*/  MOV R133, R109 ;  /* 0x0000006d00857202 */ /* 0x000fe20000000f00 */
[----:B------:R-:W-:Y:S01]  /*6810*/  @P2 FADD.FTZ R127, R200, -R127 ;  /* 0x8000007fc87f2221 */ /* 0x000fe20000010000 */
[----:B------:R-:W-:Y:S01]  /*6820*/  MOV R139, R114 ;  /* 0x00000072008b7202 */ /* 0x000fe20000000f00 */
[C---:B------:R-:W-:Y:S01]  /*6830*/  @P2 FFMA.FTZ R133, R152.reuse, R2, R109 ;  /* 0x0000000298852223 */ /* 0x040fe2000001006d */
        /* <DEDUP_REMOVED lines=32> */
.L_x_7319:
        /* <DEDUP_REMOVED lines=13> */
.L_x_7320:
        /* <DEDUP_REMOVED lines=13> */
.L_x_7321:
        /* <DEDUP_REMOVED lines=13> */
.L_x_7322:
        /* <DEDUP_REMOVED lines=13> */
.L_x_7323:
        /* <DEDUP_REMOVED lines=13> */
.L_x_7324:
        /* <DEDUP_REMOVED lines=13> */
.L_x_7325:
        /* <DEDUP_REMOVED lines=16> */
.L_x_7318:
[----:B------:R-:W-:Y:S05]  /*7020*/  @!P3 BRA `(.L_x_7327) ;  /* 0x00000000003cb947 */ /* 0x000fea0003800000 */
[----:B0-----:R-:W-:Y:S01]  /*7030*/  @P2 FFMA.FTZ R137, R193, R143, R140 ;  /* 0x0000008fc1892223 */ /* 0x001fe2000001008c */
[----:B------:R-:W-:Y:S02]  /*7040*/  LOP3.LUT P1, RZ, R144, 0xff, RZ, 0xc0, !PT ;  /* 0x000000ff90ff7812 */ /* 0x000fe4000782c0ff */
[----:B------:R-:W-:Y:S01]  /*7050*/  MOV R2, R108 ;  /* 0x0000006c00027202 */ /* 0x000fe20000000f00 */
[----:B------:R-:W-:-:S04]  /*7060*/  @P2 FADD.FTZ R137, R196, -R137 ;  /* 0x80000089c4892221 */ /* 0x000fc80000010000 */
[----:B------:R-:W-:Y:S01]  /*7070*/  @P2 FFMA.FTZ R2, R152, R137, R108 ;  /* 0x0000008998022223 */ /* 0x000fe2000001006c */
[----:B------:R-:W-:-:S03]  /*7080*/  CS2R R136, SRZ ;  /* 0x0000000000887805 */ /* 0x000fc6000001ff00 */
[----:B------:R-:W-:Y:S02]  /*7090*/  FMUL.FTZ R2, R2, UR17 ;  /* 0x0000001102027c20 */ /* 0x000fe40008410000 */
[----:B------:R-:W-:Y:S02]  /*70a0*/  @P1 HADD2.F32 R147, -RZ, R80.H0_H0 ;  /* 0x20000050ff931230 */ /* 0x000fe40000004100 */
[----:B------:R-:W-:Y:S01]  /*70b0*/  FMUL.FTZ R2, R2, UR16 ;  /* 0x0000001002027c20 */ /* 0x000fe20008410000 */
[----:B-----5:R-:W-:-:S03]  /*70c0*/  @P1 HADD2.F32 R139, -RZ, R116.H0_H0 ;  /* 0x20000074ff8b1230 */ /* 0x020fc60000004100 */
[-C--:B------:R-:W-:Y:S02]  /*70d0*/  @P1 FMUL.FTZ R136, R147, R2.reuse ;  /* 0x0000000293881220 */ /* 0x080fe40000410000 */
[----:B------:R-:W-:-:S03]  /*70e0*/  @P1 FMUL.FTZ R137, R139, R2 ;  /* 0x000000028b891220 */ /* 0x000fc60000410000 */
[----:B------:R-:W-:Y:S01]  /*70f0*/  F2FP.F16.F32.PACK_AB R136, RZ, R136 ;  /* 0x00000088ff88723e */ /* 0x000fe200000000ff */
[----:B------:R-:W-:-:S03]  /*7100*/  FADD.FTZ R40, R40, R137 ;  /* 0x0000008928287221 */ /* 0x000fc60000010000 */
[----:B------:R-:W-:-:S07]  /*7110*/  PRMT R120, R136, 0x7610, R120 ;  /* 0x0000761088787816 */ /* 0x000fce0000000078 */
.L_x_7327:
        /* <DEDUP_REMOVED lines=8> */
[----:B------:R-:W-:Y:S02]  /*71a0*/  @P1 HADD2.F32 R147, -RZ, R80.H1_H1 ;  /* 0x30000050ff931230 */ /* 0x000fe40000004100 */
[----:B------:R-:W-:Y:S01]  /*71b0*/  FMUL.FTZ R2, R2, UR16 ;  /* 0x0000001002027c20 */ /* 0x000fe20008410000 */
[----:B-----5:R-:W-:-:S03]  /*71c0*/  @P1 HADD2.F32 R139, -RZ, R116.H1_H1 ;  /* 0x30000074ff8b1230 */ /* 0x020fc60000004100 */
[-C--:B------:R-:W-:Y:S02]  /*71d0*/  @P1 FMUL.FTZ R137, R147, R2.reuse ;  /* 0x0000000293891220 */ /* 0x080fe40000410000 */
[----:B------:R-:W-:-:S03]  /*71e0*/  @P1 FMUL.FTZ R136, R139, R2 ;  /* 0x000000028b881220 */ /* 0x000fc60000410000 */
[----:B------:R-:W-:Y:S01]  /*71f0*/  F2FP.F16.F32.PACK_AB R137, RZ, R137 ;  /* 0x00000089ff89723e */ /* 0x000fe200000000ff */
[----:B------:R-:W-:-:S03]  /*7200*/  FADD.FTZ R41, R41, R136 ;  /* 0x0000008829297221 */ /* 0x000fc60000010000 */
[----:B------:R-:W-:-:S07]  /*7210*/  PRMT R120, R120, 0x5410, R137 ;  /* 0x0000541078787816 */ /* 0x000fce0000000089 */
.L_x_7328:
        /* <DEDUP_REMOVED lines=16> */
.L_x_7329:
        /* <DEDUP_REMOVED lines=16> */
.L_x_7330:
        /* <DEDUP_REMOVED lines=16> */
.L_x_7331:
        /* <DEDUP_REMOVED lines=16> */
.L_x_7332:
        /* <DEDUP_REMOVED lines=16> */
.L_x_7333:
[----:B------:R-:W-:Y:S05]  /*7720*/  @!P3 BRA `(.L_x_7326) ;  /* 0x0000001000acb947 */ /* 0x000fea0003800000 */
[----:B------:R-:W-:Y:S01]  /*7730*/  ISETP.GE.U32.AND P1, PT, R144, RZ, PT ;  /* 0x000000ff9000720c */ /* 0x000fe20003f26070 */
[----:B------:R-:W-:Y:S01]  /*7740*/  @P2 FFMA.FTZ R140, R160, R143, R140 ;  /* 0x0000008fa08c2223 */ /* 0x000fe2000001008c */
[----:B------:R-:W-:Y:S01]  /*7750*/  MOV R2, R115 ;  /* 0x0000007300027202 */ /* 0x000fe20000000f00 */
[----:B0-----:R-:W-:Y:S01]  /*7760*/  HFMA2 R136, -RZ, RZ, 0, 0 ;  /* 0x00000000ff887431 */ /* 0x001fe200000001ff */
[----:B------:R-:W-:Y:S01]  /*7770*/  ISETP.GE.U32.AND.EX P1, PT, R145, 0x1000000, PT, P1 ;  /* 0x010000009100780c */ /* 0x000fe20003f26110 */
[----:B------:R-:W-:-:S04]  /*7780*/  @P2 FADD.FTZ R140, R155, -R140 ;  /* 0x8000008c9b8c2221 */ /* 0x000fc80000010000 */
[----:B------:R-:W-:-:S04]  /*7790*/  @P2 FFMA.FTZ R2, R152, R140, R115 ;  /* 0x0000008c98022223 */ /* 0x000fc80000010073 */
[----:B------:R-:W-:-:S04]  /*77a0*/  FMUL.FTZ R2, R2, UR17 ;  /* 0x0000001102027c20 */ /* 0x000fc80008410000 */
[----:B------:R-:W-:Y:S02]  /*77b0*/  @P1 HADD2.F32 R140, -RZ, R83.H1_H1 ;  /* 0x30000053ff8c1230 */ /* 0x000fe40000004100 */
[----:B------:R-:W-:Y:S01]  /*77c0*/  FMUL.FTZ R137, R2, UR16 ;  /* 0x0000001002897c20 */ /* 0x000fe20008410000 */
[----:B-----5:R-:W-:Y:S01]  /*77d0*/  @P1 HADD2.F32 R138, -RZ, R119.H1_H1 ;  /* 0x30000077ff8a1230 */ /* 0x020fe20000004100 */
[----:B------:R-:W-:Y:S02]  /*77e0*/  MOV R2, RZ ;  /* 0x000000ff00027202 */ /* 0x000fe40000000f00 */
[-C--:B------:R-:W-:Y:S02]  /*77f0*/  @P1 FMUL.FTZ R136, R140, R137.reuse ;  /* 0x000000898c881220 */ /* 0x080fe40000410000 */
[----:B------:R-:W-:-:S03]  /*7800*/  @P1 FMUL.FTZ R2, R138, R137 ;  /* 0x000000898a021220 */ /* 0x000fc60000410000 */
[----:B------:R-:W-:Y:S01]  /*7810*/  F2FP.F16.F32.PACK_AB R136, RZ, R136 ;  /* 0x00000088ff88723e */ /* 0x000fe200000000ff */
[----:B------:R-:W-:-:S03]  /*7820*/  FADD.FTZ R47, R47, R2 ;  /* 0x000000022f2f7221 */ /* 0x000fc60000010000 */
[----:B------:R-:W-:Y:S01]  /*7830*/  PRMT R123, R123, 0x5410, R136 ;  /* 0x000054107b7b7816 */ /* 0x000fe20000000088 */
[----:B------:R-:W-:Y:S06]  /*7840*/  BRA `(.L_x_7326) ;  /* 0x0000001000647947 */ /* 0x000fec0003800000 */
.L_x_7317:
        /* <DEDUP_REMOVED lines=46> */
.L_x_7335:
        /* <DEDUP_REMOVED lines=12> */
.L_x_7336:
        /* <DEDUP_REMOVED lines=12> */
.L_x_7337:
        /* <DEDUP_REMOVED lines=12> */
.L_x_7338:
        /* <DEDUP_REMOVED lines=12> */
.L_x_7339:
        /* <DEDUP_REMOVED lines=12> */
.L_x_7340:
        /* <DEDUP_REMOVED lines=12> */
.L_x_7341:
        /* <DEDUP_REMOVED lines=19> */
.L_x_7334:
[----:B------:R-:W-:Y:S05]  /*80e0*/  @!P3 BRA `(.L_x_7342) ;  /* 0x000000000044b947 */ /* 0x000fea0003800000 */
[----:B0-----:R-:W-:Y:S01]  /*80f0*/  FFMA.FTZ R137, R193, R143, R140 ;  /* 0x0000008fc1897223 */ /* 0x001fe2000001008c */
[----:B------:R-:W-:Y:S02]  /*8100*/  LOP3.LUT P2, RZ, R144, 0xff, RZ, 0xc0, !PT ;  /* 0x000000ff90ff7812 */ /* 0x000fe4000784c0ff */
[----:B------:R-:W-:Y:S01]  /*8110*/  ISETP.GT.AND P1, PT, R2, RZ, PT ;  /* 0x000000ff0200720c */ /* 0x000fe20003f24270 */
[----:B------:R-:W-:Y:S01]  /*8120*/  FADD.FTZ R137, R196, -R137 ;  /* 0x80000089c4897221 */ /* 0x000fe20000010000 */
[----:B------:R-:W-:-:S03]  /*8130*/  MOV R138, RZ ;  /* 0x000000ff008a7202 */ /* 0x000fc60000000f00 */
[----:B------:R-:W-:Y:S01]  /*8140*/  FMUL.FTZ R136, R152, R137 ;  /* 0x0000008998887220 */ /* 0x000fe20000410000 */
[----:B------:R-:W-:-:S04]  /*8150*/  HFMA2 R137, -RZ, RZ, 0, 0 ;  /* 0x00000000ff897431 */ /* 0x000fc800000001ff */
        /* <DEDUP_REMOVED lines=10> */
.L_x_7342:
[----:B------:R-:W-:Y:S05]  /*8200*/  @!P3 BRA `(.L_x_7343) ;  /* 0x000000000044b947 */ /* 0x000fea0003800000 */
[----:B0-----:R-:W-:Y:S01]  /*8210*/  FFMA.FTZ R136, R198, R143, R140 ;  /* 0x0000008fc6887223 */ /* 0x001fe2000001008c */
[----:B------:R-:W-:Y:S01]  /*8220*/  LOP3.LUT P2, RZ, R144, 0xff00, RZ, 0xc0, !PT ;  /* 0x0000ff0090ff7812 */ /* 0x000fe2000784c0ff */
[----:B------:R-:W-:Y:S01]  /*8230*/  HFMA2 R138, -RZ, RZ, 0, 0 ;  /* 0x00000000ff8a7431 */ /* 0x000fe200000001ff */
[----:B------:R-:W-:Y:S01]  /*8240*/  ISETP.GT.AND P1, PT, R2, RZ, PT ;  /* 0x000000ff0200720c */ /* 0x000fe20003f24270 */
[----:B------:R-:W-:-:S04]  /*8250*/  FADD.FTZ R137, R195, -R136 ;  /* 0x80000088c3897221 */ /* 0x000fc80000010000 */
[----:B------:R-:W-:Y:S01]  /*8260*/  FMUL.FTZ R136, R152, R137 ;  /* 0x0000008998887220 */ /* 0x000fe20000410000 */
[----:B------:R-:W-:-:S04]  /*8270*/  MOV R137, RZ ;  /* 0x000000ff00897202 */ /* 0x000fc80000000f00 */
        /* <DEDUP_REMOVED lines=10> */
.L_x_7343:
        /* <DEDUP_REMOVED lines=18> */
.L_x_7344:
        /* <DEDUP_REMOVED lines=18> */
.L_x_7345:
        /* <DEDUP_REMOVED lines=18> */
.L_x_7346:
        /* <DEDUP_REMOVED lines=18> */
.L_x_7347:
        /* <DEDUP_REMOVED lines=18> */
.L_x_7348:
[----:B------:R-:W-:Y:S05]  /*88c0*/  @!P3 BRA `(.L_x_7326) ;  /* 0x000000000044b947 */ /* 0x000fea0003800000 */
[----:B------:R-:W-:Y:S01]  /*88d0*/  FFMA.FTZ R140, R160, R143, R140 ;  /* 0x0000008fa08c7223 */ /* 0x000fe2000001008c */
[----:B------:R-:W-:Y:S02]  /*88e0*/  ISETP.GE.U32.AND P1, PT, R144, RZ, PT ;  /* 0x000000ff9000720c */ /* 0x000fe40003f26070 */
[----:B------:R-:W-:Y:S01]  /*88f0*/  ISETP.GT.AND P2, PT, R2, RZ, PT ;  /* 0x000000ff0200720c */ /* 0x000fe20003f44270 */
[----:B0-----:R-:W-:Y:S01]  /*8900*/  FADD.FTZ R137, R155, -R140 ;  /* 0x8000008c9b897221 */ /* 0x001fe20000010000 */
[----:B------:R-:W-:-:S03]  /*8910*/  ISETP.GE.U32.AND.EX P1, PT, R145, 0x1000000, PT, P1 ;  /* 0x010000009100780c */ /* 0x000fc60003f26110 */
[----:B------:R-:W-:-:S05]  /*8920*/  FMUL.FTZ R137, R152, R137 ;  /* 0x0000008998897220 */ /* 0x000fca0000410000 */
[----:B------:R-:W-:Y:S02]  /*8930*/  FSEL R2, R137, RZ, P2 ;  /* 0x000000ff89027208 */ /* 0x000fe40001000000 */
[----:B------:R-:W-:-:S03]  /*8940*/  CS2R R136, SRZ ;  /* 0x0000000000887805 */ /* 0x000fc6000001ff00 */
[----:B------:R-:W-:Y:S01]  /*8950*/  FMUL.FTZ R2, R2, UR17 ;  /* 0x0000001102027c20 */ /* 0x000fe20008410000 */
[----:B------:R-:W-:Y:S02]  /*8960*/  @P1 HADD2.F32 R143, -RZ, R83.H1_H1 ;  /* 0x30000053ff8f1230 */ /* 0x000fe40000004100 */
[----:B-----5:R-:W-:Y:S02]  /*8970*/  @P1 HADD2.F32 R139, -RZ, R119.H1_H1 ;  /* 0x30000077ff8b1230 */ /* 0x020fe40000004100 */
[----:B------:R-:W-:-:S04]  /*8980*/  FMUL.FTZ R2, R2, UR16 ;  /* 0x0000001002027c20 */ /* 0x000fc80008410000 */
[-C--:B------:R-:W-:Y:S01]  /*8990*/  @P1 FMUL.FTZ R137, R143, R2.reuse ;  /* 0x000000028f891220 */ /* 0x080fe20000410000 */
[----:B------:R-:W-:-:S04]  /*89a0*/  @P1 FMUL.FTZ R136, R139, R2 ;  /* 0x000000028b881220 */ /* 0x000fc80000410000 */
[----:B------:R-:W-:Y:S01]  /*89b0*/  F2FP.F16.F32.PACK_AB R137, RZ, R137 ;  /* 0x00000089ff89723e */ /* 0x000fe200000000ff */
[----:B------:R-:W-:-:S03]  /*89c0*/  FADD.FTZ R47, R47, R136 ;  /* 0x000000882f2f7221 */ /* 0x000fc60000010000 */
[----:B------:R-:W-:-:S07]  /*89d0*/  PRMT R123, R123, 0x5410, R137 ;  /* 0x000054107b7b7816 */ /* 0x000fce0000000089 */
.L_x_7326:
        /* <DEDUP_REMOVED lines=13> */
.L_x_7246:
        /* <DEDUP_REMOVED lines=29> */
.L_x_7350:
        /* <DEDUP_REMOVED lines=16> */
.L_x_10793:


//--------------------- .text._ZN10layer_norm13ln_bwd_kernelINS_13Kernel_traitsIf6__halffS2_fjLj3072ELj1ELj1ELj4ELj16ENS_18Kernel_traits_baseILj3072EfS2_fS2_fjLj128EEEEELb0ELb0ELb0ELb0EEEvNS_9BwdParamsE --------------------------
	.section	.text._ZN10layer_norm13ln_bwd_kernelINS_13Kernel_traitsIf6__halffS2_fjLj3072ELj1ELj1ELj4ELj16ENS_18Kernel_traits_baseILj3072EfS2_fS2_fjLj128EEEEELb0ELb0ELb0ELb0EEEvNS_9BwdParamsE,"ax",@progbits
	.align	128
        .global         _ZN10layer_norm13ln_bwd_kernelINS_13Kernel_traitsIf6__halffS2_fjLj3072ELj1ELj1ELj4ELj16ENS_18Kernel_traits_baseILj3072EfS2_fS2_fjLj128EEEEELb0ELb0ELb0ELb0EEEvNS_9BwdParamsE
        .type           _ZN10layer_norm13ln_bwd_kernelINS_13Kernel_traitsIf6__halffS2_fjLj3072ELj1ELj1ELj4ELj16ENS_18Kernel_traits_baseILj3072EfS2_fS2_fjLj128EEEEELb0ELb0ELb0ELb0EEEvNS_9BwdParamsE,@function
        .size           _ZN10layer_norm13ln_bwd_kernelINS_13Kernel_traitsIf6__halffS2_fjLj3072ELj1ELj1ELj4ELj16ENS_18Kernel_traits_baseILj3072EfS2_fS2_fjLj128EEEEELb0ELb0ELb0ELb0EEEvNS_9BwdParamsE,(.L_x_10794 - _ZN10layer_norm13ln_bwd_kernelINS_13Kernel_traitsIf6__halffS2_fjLj3072ELj1ELj1ELj4ELj16ENS_18Kernel_traits_baseILj3072EfS2_fS2_fjLj128EEEEELb0ELb0ELb0ELb0EEEvNS_9BwdParamsE)
        .other          _ZN10layer_norm13ln_bwd_kernelINS_13Kernel_traitsIf6__halffS2_fjLj3072ELj1ELj1ELj4ELj16ENS_18Kernel_traits_baseILj3072EfS2_fS2_fjLj128EEEEELb0ELb0ELb0ELb0EEEvNS_9BwdParamsE,@"STO_CUDA_ENTRY STV_DEFAULT"
_ZN10layer_norm13ln_bwd_kernelINS_13Kernel_traitsIf6__halffS2_fjLj3072ELj1ELj1ELj4ELj16ENS_18Kernel_traits_baseILj3072EfS2_fS2_fjLj128EEEEELb0ELb0ELb0ELb0EEEvNS_9BwdParamsE:
.text._ZN10layer_norm13ln_bwd_kernelINS_13Kernel_traitsIf6__halffS2_fjLj3072ELj1ELj1ELj4ELj16ENS_18Kernel_traits_baseILj3072EfS2_fS2_fjLj128EEEEELb0ELb0ELb0ELb0EEEvNS_9BwdParamsE:
        /* <DEDUP_REMOVED lines=90> */
.L_x_7383:
[----:B-1----:R-:W1:Y:S01]  /*05a0*/  @UP0 LDCU.64 UR4, c[0x0][0x3e0] ;  /* 0x00007c00ff0407ac */ /* 0x002e620008000a00 */
[----:B------:R-:W-:Y:S01]  /*05b0*/  PLOP3.LUT P0, PT, PT, PT, UP0, 0x80, 0x8 ;  /* 0x000000000008781c */ /* 0x000fe20003f0f008 */
[----:B0-----:R-:W-:-:S06]  /*05c0*/  UIMAD.WIDE UR12, UR7, 0x4, UR8 ;  /* 0x00000004070c78a5 */ /* 0x001fcc000f8e0208 */
[----:B---3--:R-:W-:Y:S02]  /*05d0*/  MOV R120, UR12 ;  /* 0x0000000c00787c02 */ /* 0x008fe40008000f00 */
[----:B------:R-:W-:-:S05]  /*05e0*/  MOV R121, UR13 ;  /* 0x0000000d00797c02 */ /* 0x000fca0008000f00 */
[----:B--2---:R-:W2:Y:S01]  /*05f0*/  LDG.E R120, desc[UR14][R120.64] ;  /* 0x0000000e78787981 */ /* 0x004ea2000c1e1900 */
[----:B-1----:R-:W-:-:S06]  /*0600*/  @UP0 UIMAD.WIDE UR4, UR7, 0x2, UR4 ;  /* 0x00000002070408a5 */ /* 0x002fcc000f8e0204 */
[----:B------:R-:W-:Y:S02]  /*0610*/  MOV R116, UR4 ;  /* 0x0000000400747c02 */ /* 0x000fe40008000f00 */
[----:B------:R-:W-:-:S05]  /*0620*/  MOV R117, UR5 ;  /* 0x0000000500757c02 */ /* 0x000fca0008000f00 */
[----:B------:R0:W3:Y:S01]  /*0630*/  @P0 LDG.E.U16 R116, desc[UR14][R116.64] ;  /* 0x0000000e74740981 */ /* 0x0000e2000c1e1500 */
[----:B------:R-:W-:-:S06]  /*0640*/  UIMAD.WIDE UR12, UR7, 0x4, UR10 ;  /* 0x00000004070c78a5 */ /* 0x000fcc000f8e020a */
[----:B------:R-:W-:Y:S02]  /*0650*/  MOV R118, UR12 ;  /* 0x0000000c00767c02 */ /* 0x000fe40008000f00 */
[----:B------:R-:W-:-:S05]  /*0660*/  MOV R119, UR13 ;  /* 0x0000000d00777c02 */ /* 0x000fca0008000f00 */
[----:B------:R-:W4:Y:S01]  /*0670*/  LDG.E R118, desc[UR14][R118.64] ;  /* 0x0000000e76767981 */ /* 0x000f22000c1e1900 */
[----:B------:R-:W1:Y:S01]  /*0680*/  S2R R132, SR_TID.X ;  /* 0x0000000000847919 */ /* 0x000e620000002100 */
[----:B------:R-:W-:Y:S01]  /*0690*/  ISETP.NE.AND P4, PT, RZ, UR16, PT ;  /* 0x00000010ff007c0c */ /* 0x000fe2000bf85270 */
[----:B------:R-:W-:Y:S01]  /*06a0*/  UIMAD UR4, UR7, UR6, URZ ;  /* 0x00000006070472a4 */ /* 0x000fe2000f8e02ff */
[----:B------:R-:W-:-:S03]  /*06b0*/  ISETP.GE.U32.AND P3, PT, R135, 0x80, PT ;  /* 0x000000808700780c */ /* 0x000fc60003f66070 */
[----:B------:R-:W-:-:S04]  /*06c0*/  USHF.R.S32.HI UR5, URZ, 0x1f, UR4 ;  /* 0x0000001fff057899 */ /* 0x000fc80008011404 */
        /* <DEDUP_REMOVED lines=10> */
[----:B--2---:R-:W-:Y:S01]  /*0770*/  FSEL R122, R120, RZ, !P4 ;  /* 0x000000ff787a7208 */ /* 0x004fe20006000000 */
[----:B---3--:R-:W-:-:S05]  /*0780*/  @P0 HADD2.F32 R120, -RZ, R116.H0_H0 ;  /* 0x20000074ff780230 */ /* 0x008fca0000004100 */
[----:B------:R-:W-:Y:S02]  /*0790*/  @P0 R2UR UR13, R120 ;  /* 0x00000000780d02ca */ /* 0x000fe400000e0000 */
[----:B------:R-:W-:Y:S02]  /*07a0*/  R2UR UR25, R122 ;  /* 0x000000007a1972ca */ /* 0x000fe400000e0000 */
[----:B----4-:R-:W-:-:S09]  /*07b0*/  R2UR UR24, R118 ;  /* 0x00000000761872ca */ /* 0x010fd200000e0000 */
[----:B------:R-:W-:Y:S01]  /*07c0*/  @UP0 UMOV UR12, UR13 ;  /* 0x0000000d000c0c82 */ /* 0x000fe20008000000 */
        /* <DEDUP_REMOVED lines=11> */
[C---:B------:R-:W-:Y:S01]  /*0880*/  IADD3 R168, PT, PT, R134.reuse, 0x80, RZ ;  /* 0x0000008086a87810 */ /* 0x040fe20007ffe0ff */
[----:B0-----:R-:W-:-:S05]  /*0890*/  @P0 IMAD.WIDE.U32 R152, R134, 0x20, R152 ;  /* 0x0000002086980825 */ /* 0x001fca00078e0098 */
[----:B------:R-:W5:Y:S04]  /*08a0*/  @P0 LDG.E.128 R88, desc[UR14][R152.64] ;  /* 0x0000000e98580981 */ /* 0x000f68000c1e1d00 */
[----:B------:R0:W5:Y:S01]  /*08b0*/  @P0 LDG.E.128 R92, desc[UR14][R152.64+0x10] ;  /* 0x0000100e985c0981 */ /* 0x000162000c1e1d00 */
[----:B--2---:R-:W-:Y:S01]  /*08c0*/  FADD.FTZ R165, R117, -UR25 ;  /* 0x8000001975a57e21 */ /* 0x004fe20008010000 */
[----:B------:R-:W-:Y:S01]  /*08d0*/  FADD.FTZ R116, R116, -UR25 ;  /* 0x8000001974747e21 */ /* 0x000fe20008010000 */
[----:B------:R-:W-:-:S03]  /*08e0*/  FADD.FTZ R118, R118, -UR25 ;  /* 0x8000001976767e21 */ /* 0x000fc60008010000 */
[----:B------:R-:W-:Y:S01]  /*08f0*/  FMUL.FTZ R167, R116, UR24 ;  /* 0x0000001874a77c20 */ /* 0x000fe20008410000 */
[--C-:B----4-:R-:W-:Y:S02]  /*0900*/  HADD2.F32 R117, -RZ, R120.reuse.H0_H0 ;  /* 0x20000078ff757230 */ /* 0x110fe40000004100 */
[----:B------:R-:W-:-:S03]  /*0910*/  HADD2.F32 R120, -RZ, R120.H1_H1 ;  /* 0x30000078ff787230 */ /* 0x000fc60000004100 */
[-C--:B-----5:R-:W-:Y:S01]  /*0920*/  FMUL.FTZ R166, R20, R117.reuse ;  /* 0x0000007514a67220 */ /* 0x0a0fe20000410000 */
[--C-:B------:R-:W-:Y:S02]  /*0930*/  HADD2.F32 R161, -RZ, R121.reuse.H0_H0 ;  /* 0x20000079ffa17230 */ /* 0x100fe40000004100 */
[----:B------:R-:W-:Y:S01]  /*0940*/  FADD.FTZ R119, R119, -UR25 ;  /* 0x8000001977777e21 */ /* 0x000fe20008010000 */
[----:B------:R-:W-:Y:S01]  /*0950*/  FMUL.FTZ R163, R118, UR24 ;  /* 0x0000001876a37c20 */ /* 0x000fe20008410000 */
[----:B------:R-:W-:Y:S01]  /*0960*/  FADD.FTZ R64, R64, R117 ;  /* 0x0000007540407221 */ /* 0x000fe20000010000 */
[----:B------:R-:W-:Y:S01]  /*0970*/  FFMA.FTZ R44, R167, R117, R44 ;  /* 0x00000075a72c7223 */ /* 0x000fe2000001002c */
[----:B------:R-:W-:Y:S01]  /*0980*/  FMUL.FTZ R165, R165, UR24 ;  /* 0x00000018a5a57c20 */ /* 0x000fe20008410000 */
[----:B------:R-:W-:Y:S01]  /*0990*/  FMUL.FTZ R164, R21, R120 ;  /* 0x0000007815a47220 */ /* 0x000fe20000410000 */
[----:B------:R-:W-:Y:S01]  /*09a0*/  FADD.FTZ R117, RZ, R166 ;  /* 0x000000a6ff757221 */ /* 0x000fe20000010000 */
[----:B------:R-:W-:Y:S01]  /*09b0*/  FFMA.FTZ R116, R167, R166, RZ ;  /* 0x000000a6a7747223 */ /* 0x000fe200000100ff */
[----:B------:R-:W-:-:S02]  /*09c0*/  HADD2.F32 R160, -RZ, R121.H1_H1 ;  /* 0x30000079ffa07230 */ /* 0x000fc40000004100 */
[----:B---3--:R-:W-:Y:S01]  /*09d0*/  FADD.FTZ R124, R124, -UR25 ;  /* 0x800000197c7c7e21 */ /* 0x008fe20008010000 */
[----:B------:R-:W-:Y:S01]  /*09e0*/  FMUL.FTZ R162, R119, UR24 ;  /* 0x0000001877a27c20 */ /* 0x000fe20008410000 */
[----:B------:R-:W-:Y:S01]  /*09f0*/  FADD.FTZ R66, R66, R161 ;  /* 0x000000a142427221 */ /* 0x000fe20000010000 */
[-C--:B------:R-:W-:Y:S01]  /*0a00*/  FFMA.FTZ R46, R163, R161.reuse, R46 ;  /* 0x000000a1a32e7223 */ /* 0x080fe2000001002e */
[----:B------:R-:W-:Y:S01]  /*0a10*/  FMUL.FTZ R161, R22, R161 ;  /* 0x000000a116a17220 */ /* 0x000fe20000410000 */
[----:B------:R-:W-:Y:S01]  /*0a20*/  FADD.FTZ R118, R117, R164 ;  /* 0x000000a475767221 */ /* 0x000fe20000010000 */
[----:B------:R-:W-:Y:S01]  /*0a30*/  FFMA.FTZ R116, R165, R164, R116 ;  /* 0x000000a4a5747223 */ /* 0x000fe20000010074 */
[--C-:B------:R-:W-:Y:S02]  /*0a40*/  HADD2.F32 R157, -RZ, R122.reuse.H0_H0 ;  /* 0x2000007aff9d7230 */ /* 0x100fe40000004100 */
[----:B------:R-:W-:Y:S01]  /*0a50*/  FMUL.FTZ R159, R124, UR24 ;  /* 0x000000187c9f7c20 */ /* 0x000fe20008410000 */
[----:B------:R-:W-:Y:S01]  /*0a60*/  FADD.FTZ R67, R67, R160 ;  /* 0x000000a043437221 */ /* 0x000fe20000010000 */
[-C--:B------:R-:W-:Y:S01]  /*0a70*/  FFMA.FTZ R47, R162, R160.reuse, R47 ;  /* 0x000000a0a22f7223 */ /* 0x080fe2000001002f */
[----:B------:R-:W-:Y:S01]  /*0a80*/  FMUL.FTZ R160, R23, R160 ;  /* 0x000000a017a07220 */ /* 0x000fe20000410000 */
[----:B------:R-:W-:Y:S01]  /*0a90*/  FADD.FTZ R117, R118, R161 ;  /* 0x000000a176757221 */ /* 0x000fe20000010000 */
[----:B------:R-:W-:Y:S01]  /*0aa0*/  FFMA.FTZ R119, R163, R161, R116 ;  /* 0x000000a1a3777223 */ /* 0x000fe20000010074 */
[----:B------:R-:W-:-:S02]  /*0ab0*/  HADD2.F32 R122, -RZ, R122.H1_H1 ;  /* 0x3000007aff7a7230 */ /* 0x000fc40000004100 */
[----:B------:R-:W-:Y:S01]  /*0ac0*/  FADD.FTZ R126, R126, -UR25 ;  /* 0x800000197e7e7e21 */ /* 0x000fe20008010000 */
[----:B------:R-:W-:Y:S01]  /*0ad0*/  FADD.FTZ R68, R68, R157 ;  /* 0x0000009d44447221 */ /* 0x000fe20000010000 */
[-C--:B------:R-:W-:Y:S01]  /*0ae0*/  FFMA.FTZ R48, R159, R157.reuse, R48 ;  /* 0x0000009d9f307223 */ /* 0x080fe20000010030 */
[----:B------:R-:W-:Y:S01]  /*0af0*/  FADD.FTZ R125, R125, -UR25 ;  /* 0x800000197d7d7e21 */ /* 0x000fe20008010000 */
[----:B------:R-:W-:Y:S01]  /*0b00*/  FMUL.FTZ R157, R24, R157 ;  /* 0x0000009d189d7220 */ /* 0x000fe20000410000 */
[----:B------:R-:W-:Y:S01]  /*0b10*/  FADD.FTZ R116, R117, R160 ;  /* 0x000000a075747221 */ /* 0x000fe20000010000 */
[----:B------:R-:W-:Y:S01]  /*0b20*/  FFMA.FTZ R118, R162, R160, R119 ;  /* 0x000000a0a2767223 */ /* 0x000fe20000010077 */
[--C-:B0-----:R-:W-:Y:S02]  /*0b30*/  HADD2.F32 R153, -RZ, R123.reuse.H0_H0 ;  /* 0x2000007bff997230 */ /* 0x101fe40000004100 */
[----:B------:R-:W-:Y:S01]  /*0b40*/  FADD.FTZ R127, R127, -UR25 ;  /* 0x800000197f7f7e21 */ /* 0x000fe20008010000 */
        /* <DEDUP_REMOVED lines=23> */
.L_x_7353:
[----:B------:R-:W-:Y:S05]  /*0cc0*/  BSYNC.RECONVERGENT B0 ;  /* 0x0000000000007941 */ /* 0x000fea0003800200 */
.L_x_7352:
        /* <DEDUP_REMOVED lines=16> */
[----:B--2---:R-:W-:-:S04]  /*0dd0*/  FADD.FTZ R116, R116, -UR25 ;  /* 0x8000001974747e21 */ /* 0x004fc80008010000 */
[----:B------:R-:W-:Y:S01]  /*0de0*/  FMUL.FTZ R151, R116, UR24 ;  /* 0x0000001874977c20 */ /* 0x000fe20008410000 */
[--C-:B----4-:R-:W-:Y:S02]  /*0df0*/  HADD2.F32 R149, -RZ, R120.reuse.H0_H0 ;  /* 0x20000078ff957230 */ /* 0x110fe40000004100 */
[----:B------:R-:W-:Y:S01]  /*0e00*/  FADD.FTZ R117, R117, -UR25 ;  /* 0x8000001975757e21 */ /* 0x000fe20008010000 */
[----:B------:R-:W-:Y:S01]  /*0e10*/  FADD.FTZ R118, R118, -UR25 ;  /* 0x8000001976767e21 */ /* 0x000fe20008010000 */
[----:B------:R-:W-:Y:S01]  /*0e20*/  FADD.FTZ R119, R119, -UR25 ;  /* 0x8000001977777e21 */ /* 0x000fe20008010000 */
[----:B------:R-:W-:Y:S02]  /*0e30*/  HADD2.F32 R120, -RZ, R120.H1_H1 ;  /* 0x30000078ff787230 */ /* 0x000fe40000004100 */
[----:B------:R-:W-:Y:S01]  /*0e40*/  FADD.FTZ R96, R96, R149 ;  /* 0x0000009560607221 */ /* 0x000fe20000010000 */
[-C--:B------:R-:W-:Y:S01]  /*0e50*/  FFMA.FTZ R72, R151, R149.reuse, R72 ;  /* 0x0000009597487223 */ /* 0x080fe20000010048 */
[----:B-----5:R-:W-:Y:S01]  /*0e60*/  FMUL.FTZ R149, R28, R149 ;  /* 0x000000951c957220 */ /* 0x020fe20000410000 */
[----:B------:R-:W-:-:S02]  /*0e70*/  HADD2.F32 R145, -RZ, R121.H0_H0 ;  /* 0x20000079ff917230 */ /* 0x000fc40000004100 */
[----:B------:R-:W-:Y:S01]  /*0e80*/  FMUL.FTZ R150, R117, UR24 ;  /* 0x0000001875967c20 */ /* 0x000fe20008410000 */
[----:B------:R-:W-:Y:S01]  /*0e90*/  FMUL.FTZ R147, R118, UR24 ;  /* 0x0000001876937c20 */ /* 0x000fe20008410000 */
[----:B------:R-:W-:Y:S01]  /*0ea0*/  FMUL.FTZ R146, R119, UR24 ;  /* 0x0000001877927c20 */ /* 0x000fe20008410000 */
[----:B------:R-:W-:Y:S01]  /*0eb0*/  FMUL.FTZ R148, R29, R120 ;  /* 0x000000781d947220 */ /* 0x000fe20000410000 */
[----:B------:R-:W-:Y:S01]  /*0ec0*/  FADD.FTZ R117, R172, R149 ;  /* 0x00000095ac757221 */ /* 0x000fe20000010000 */
[----:B------:R-:W-:Y:S01]  /*0ed0*/  FFMA.FTZ R119, R151, R149, R170 ;  /* 0x0000009597777223 */ /* 0x000fe200000100aa */
[----:B------:R-:W-:Y:S02]  /*0ee0*/  HADD2.F32 R144, -RZ, R121.H1_H1 ;  /* 0x30000079ff907230 */ /* 0x000fe40000004100 */
[----:B---3--:R-:W-:Y:S01]  /*0ef0*/  FADD.FTZ R124, R124, -UR25 ;  /* 0x800000197c7c7e21 */ /* 0x008fe20008010000 */
[----:B------:R-:W-:Y:S01]  /*0f00*/  FADD.FTZ R98, R98, R145 ;  /* 0x0000009162627221 */ /* 0x000fe20000010000 */
[-C--:B------:R-:W-:Y:S01]  /*0f10*/  FFMA.FTZ R74, R147, R145.reuse, R74 ;  /* 0x00000091934a7223 */ /* 0x080fe2000001004a */
[----:B------:R-:W-:Y:S01]  /*0f20*/  FMUL.FTZ R145, R30, R145 ;  /* 0x000000911e917220 */ /* 0x000fe20000410000 */
[----:B------:R-:W-:Y:S01]  /*0f30*/  FADD.FTZ R116, R117, R148 ;  /* 0x0000009475747221 */ /* 0x000fe20000010000 */
[----:B------:R-:W-:Y:S01]  /*0f40*/  FFMA.FTZ R118, R150, R148, R119 ;  /* 0x0000009496767223 */ /* 0x000fe20000010077 */
[----:B------:R-:W-:-:S02]  /*0f50*/  HADD2.F32 R141, -RZ, R122.H0_H0 ;  /* 0x2000007aff8d7230 */ /* 0x000fc40000004100 */
[----:B------:R-:W-:Y:S01]  /*0f60*/  FMUL.FTZ R143, R124, UR24 ;  /* 0x000000187c8f7c20 */ /* 0x000fe20008410000 */
[----:B------:R-:W-:Y:S01]  /*0f70*/  FADD.FTZ R99, R99, R144 ;  /* 0x0000009063637221 */ /* 0x000fe20000010000 */
[-C--:B------:R-:W-:Y:S01]  /*0f80*/  FFMA.FTZ R75, R146, R144.reuse, R75 ;  /* 0x00000090924b7223 */ /* 0x080fe2000001004b */
[----:B------:R-:W-:Y:S01]  /*0f90*/  FMUL.FTZ R144, R31, R144 ;  /* 0x000000901f907220 */ /* 0x000fe20000410000 */
[----:B------:R-:W-:Y:S01]  /*0fa0*/  FADD.FTZ R117, R116, R145 ;  /* 0x0000009174757221 */ /* 0x000fe20000010000 */
[----:B------:R-:W-:Y:S01]  /*0fb0*/  FFMA.FTZ R119, R147, R145, R118 ;  /* 0x0000009193777223 */ /* 0x000fe20000010076 */
[----:B------:R-:W-:Y:S02]  /*0fc0*/  HADD2.F32 R122, -RZ, R122.H1_H1 ;  /* 0x3000007aff7a7230 */ /* 0x000fe40000004100 */
[----:B------:R-:W-:Y:S01]  /*0fd0*/  FADD.FTZ R126, R126, -UR25 ;  /* 0x800000197e7e7e21 */ /* 0x000fe20008010000 */
[----:B------:R-:W-:Y:S01]  /*0fe0*/  FADD.FTZ R104, R104, R141 ;  /* 0x0000008d68687221 */ /* 0x000fe20000010000 */
[-C--:B------:R-:W-:Y:S01]  /*0ff0*/  FFMA.FTZ R76, R143, R141.reuse, R76 ;  /* 0x0000008d8f4c7223 */ /* 0x080fe2000001004c */
[----:B------:R-:W-:Y:S01]  /*1000*/  FADD.FTZ R125, R125, -UR25 ;  /* 0x800000197d7d7e21 */ /* 0x000fe20008010000 */
[----:B------:R-:W-:Y:S01]  /*1010*/  FMUL.FTZ R141, R32, R141 ;  /* 0x0000008d208d7220 */ /* 0x000fe20000410000 */
[----:B------:R-:W-:Y:S01]  /*1020*/  FADD.FTZ R116, R117, R144 ;  /* 0x0000009075747221 */ /* 0x000fe20000010000 */
[----:B------:R-:W-:Y:S01]  /*1030*/  FFMA.FTZ R118, R146, R144, R119 ;  /* 0x0000009092767223 */ /* 0x000fe20000010077 */
[----:B0-----:R-:W-:-:S02]  /*1040*/  HADD2.F32 R137, -RZ, R123.H0_H0 ;  /* 0x2000007bff897230 */ /* 0x001fc40000004100 */
[----:B------:R-:W-:Y:S01]  /*1050*/  FADD.FTZ R127, R127, -UR25 ;  /* 0x800000197f7f7e21 */ /* 0x000fe20008010000 */
[----:B------:R-:W-:Y:S01]  /*1060*/  FMUL.FTZ R139, R126, UR24 ;  /* 0x000000187e8b7c20 */ /* 0x000fe20008410000 */
[----:B------:R-:W-:Y:S01]  /*1070*/  FMUL.FTZ R142, R125, UR24 ;  /* 0x000000187d8e7c20 */ /* 0x000fe20008410000 */
[----:B------:R-:W-:Y:S01]  /*1080*/  FMUL.FTZ R140, R33, R122 ;  /* 0x0000007a218c7220 */ /* 0x000fe20000410000 */
[----:B------:R-:W-:Y:S01]  /*1090*/  FADD.FTZ R117, R116, R141 ;  /* 0x0000008d74757221 */ /* 0x000fe20000010000 */
[----:B------:R-:W-:Y:S01]  /*10a0*/  FFMA.FTZ R119, R143, R141, R118 ;  /* 0x0000008d8f777223 */ /* 0x000fe20000010076 */
[----:B------:R-:W-:Y:S02]  /*10b0*/  HADD2.F32 R136, -RZ, R123.H1_H1 ;  /* 0x3000007bff887230 */ /* 0x000fe40000004100 */
        /* <DEDUP_REMOVED lines=17> */
.L_x_7355:
[----:B------:R-:W-:Y:S05]  /*11d0*/  BSYNC.RECONVERGENT B0 ;  /* 0x0000000000007941 */ /* 0x000fea0003800200 */
.L_x_7354:
        /* <DEDUP_REMOVED lines=18> */
[----:B------:R-:W-:Y:S01]  /*1300*/  FADD.FTZ R0, R7, -UR25 ;  /* 0x8000001907007e21 */ /* 0x000fe20008010000 */
[----:B------:R-:W-:Y:S01]  /*1310*/  FMUL.FTZ R3, R3, UR24 ;  /* 0x0000001803037c20 */ /* 0x000fe20008410000 */
[----:B---3--:R-:W-:Y:S01]  /*1320*/  FADD.FTZ R116, R116, -UR25 ;  /* 0x8000001974747e21 */ /* 0x008fe20008010000 */
[----:B------:R-:W-:Y:S01]  /*1330*/  FMUL.FTZ R133, R4, UR24 ;  /* 0x0000001804857c20 */ /* 0x000fe20008410000 */
[----:B----4-:R-:W-:-:S02]  /*1340*/  HADD2.F32 R5, -RZ, R9.H0_H0 ;  /* 0x20000009ff057230 */ /* 0x010fc40000004100 */
[--C-:B------:R-:W-:Y:S02]  /*1350*/  HADD2.F32 R131, -RZ, R8.reuse.H0_H0 ;  /* 0x20000008ff837230 */ /* 0x100fe40000004100 */
[----:B------:R-:W-:Y:S01]  /*1360*/  FMUL.FTZ R0, R0, UR24 ;  /* 0x0000001800007c20 */ /* 0x000fe20008410000 */
[----:B------:R-:W-:Y:S02]  /*1370*/  HADD2.F32 R6, -RZ, R9.H1_H1 ;  /* 0x30000009ff067230 */ /* 0x000fe40000004100 */
[----:B------:R-:W-:Y:S01]  /*1380*/  FADD.FTZ R82, R82, R5 ;  /* 0x0000000552527221 */ /* 0x000fe20000010000 */
[----:B------:R-:W-:Y:S02]  /*1390*/  HADD2.F32 R2, -RZ, R8.H1_H1 ;  /* 0x30000008ff027230 */ /* 0x000fe40000004100 */
[-C--:B------:R-:W-:Y:S01]  /*13a0*/  FFMA.FTZ R58, R3, R5.reuse, R58 ;  /* 0x00000005033a7223 */ /* 0x080fe2000001003a */
[--C-:B------:R-:W-:Y:S02]  /*13b0*/  HADD2.F32 R9, -RZ, R10.reuse.H0_H0 ;  /* 0x2000000aff097230 */ /* 0x100fe40000004100 */
[----:B-----5:R-:W-:Y:S01]  /*13c0*/  FMUL.FTZ R4, R38, R5 ;  /* 0x0000000526047220 */ /* 0x020fe20000410000 */
[----:B------:R-:W-:Y:S01]  /*13d0*/  FMUL.FTZ R130, R130, UR24 ;  /* 0x0000001882827c20 */ /* 0x000fe20008410000 */
[----:B------:R-:W-:Y:S01]  /*13e0*/  FADD.FTZ R80, R80, R131 ;  /* 0x0000008350507221 */ /* 0x000fe20000010000 */
[-C--:B------:R-:W-:Y:S01]  /*13f0*/  FFMA.FTZ R56, R133, R131.reuse, R56 ;  /* 0x0000008385387223 */ /* 0x080fe20000010038 */
[----:B------:R-:W-:Y:S01]  /*1400*/  FMUL.FTZ R5, R116, UR24 ;  /* 0x0000001874057c20 */ /* 0x000fe20008410000 */
[----:B------:R-:W-:Y:S01]  /*1410*/  FMUL.FTZ R131, R36, R131 ;  /* 0x0000008324837220 */ /* 0x000fe20000410000 */
[----:B------:R-:W-:Y:S01]  /*1420*/  FADD.FTZ R83, R83, R6 ;  /* 0x0000000653537221 */ /* 0x000fe20000010000 */
[-C--:B------:R-:W-:Y:S01]  /*1430*/  FFMA.FTZ R59, R0, R6.reuse, R59 ;  /* 0x00000006003b7223 */ /* 0x080fe2000001003b */
[----:B------:R-:W-:Y:S01]  /*1440*/  FMUL.FTZ R7, R39, R6 ;  /* 0x0000000627077220 */ /* 0x000fe20000410000 */
[----:B------:R-:W-:Y:S01]  /*1450*/  FADD.FTZ R8, R117, -UR25 ;  /* 0x8000001975087e21 */ /* 0x000fe20008010000 */
        /* <DEDUP_REMOVED lines=17> */
[--C-:B0-----:R-:W-:Y:S02]  /*1570*/  HADD2.F32 R121, -RZ, R11.reuse.H0_H0 ;  /* 0x2000000bff797230 */ /* 0x101fe40000004100 */
[----:B------:R-:W-:Y:S01]  /*1580*/  FADD.FTZ R123, R10, R7 ;  /* 0x000000070a7b7221 */ /* 0x000fe20000010000 */
[----:B------:R-:W-:Y:S01]  /*1590*/  FFMA.FTZ R116, R0, R7, R117 ;  /* 0x0000000700747223 */ /* 0x000fe20000010075 */
[----:B------:R-:W-:-:S02]  /*15a0*/  HADD2.F32 R120, -RZ, R11.H1_H1 ;  /* 0x3000000bff787230 */ /* 0x000fc40000004100 */
[----:B------:R-:W-:Y:S01]  /*15b0*/  FADD.FTZ R11, R118, -UR25 ;  /* 0x80000019760b7e21 */ /* 0x000fe20008010000 */
[----:B------:R-:W-:Y:S01]  /*15c0*/  FADD.FTZ R119, R119, -UR25 ;  /* 0x8000001977777e21 */ /* 0x000fe20008010000 */
[----:B------:R-:W-:Y:S01]  /*15d0*/  FADD.FTZ R118, R123, R6 ;  /* 0x000000067b767221 */ /* 0x000fe20000010000 */
[----:B------:R-:W-:Y:S01]  /*15e0*/  FFMA.FTZ R117, R5, R6, R116 ;  /* 0x0000000605757223 */ /* 0x000fe20000010074 */
[----:B------:R-:W-:Y:S01]  /*15f0*/  FMUL.FTZ R11, R11, UR24 ;  /* 0x000000180b0b7c20 */ /* 0x000fe20008410000 */
[----:B------:R-:W-:Y:S01]  /*1600*/  FMUL.FTZ R128, R119, UR24 ;  /* 0x0000001877807c20 */ /* 0x000fe20008410000 */
        /* <DEDUP_REMOVED lines=12> */
.L_x_7357:
[----:B------:R-:W-:Y:S05]  /*16d0*/  BSYNC.RECONVERGENT B0 ;  /* 0x0000000000007941 */ /* 0x000fea0003800200 */
.L_x_7356:
        /* <DEDUP_REMOVED lines=31> */
.L_x_7359:
[----:B------:R-:W-:Y:S05]  /*18d0*/  BSYNC.RECONVERGENT B0 ;  /* 0x0000000000007941 */ /* 0x000fea0003800200 */
.L_x_7358:
        /* <DEDUP_REMOVED lines=48> */
[----:B------:R-:W-:Y:S01]  /*1be0*/  F2FP.F16.F32.PACK_AB R116, R119, R116 ;  /* 0x000000747774723e */ /* 0x000fe200000000ff */
[--C-:B------:R-:W-:Y:S01]  /*1bf0*/  FFMA.FTZ R119, R158, UR4, R120.reuse ;  /* 0x000000049e777c23 */ /* 0x100fe20008010078 */
[----:B------:R-:W-:Y:S01]  /*1c00*/  F2FP.F16.F32.PACK_AB R117, R118, R117 ;  /* 0x000000757675723e */ /* 0x000fe200000000ff */
        /* <DEDUP_REMOVED lines=9> */
[----:B------:R-:W-:Y:S01]  /*1ca0*/  F2FP.F16.F32.PACK_AB R118, R119, R118 ;  /* 0x000000767776723e */ /* 0x000fe200000000ff */
[----:B------:R-:W-:-:S04]  /*1cb0*/  FFMA.FTZ R119, R154, UR4, R120 ;  /* 0x000000049a777c23 */ /* 0x000fc80008010078 */
[----:B------:R-:W-:-:S04]  /*1cc0*/  FADD.FTZ R119, R152, -R119 ;  /* 0x8000007798777221 */ /* 0x000fc80000010000 */
[----:B------:R-:W-:Y:S01]  /*1cd0*/  FMUL.FTZ R121, R119, UR24 ;  /* 0x0000001877797c20 */ /* 0x000fe20008410000 */
[----:B------:R-:W-:-:S03]  /*1ce0*/  FMUL.FTZ R119, R122, UR12 ;  /* 0x0000000c7a777c20 */ /* 0x000fc60008410000 */
[----:B------:R-:W-:-:S05]  /*1cf0*/  FMUL.FTZ R122, R121, UR12 ;  /* 0x0000000c797a7c20 */ /* 0x000fca0008410000 */
[----:B------:R-:W-:Y:S01]  /*1d00*/  F2FP.F16.F32.PACK_AB R119, R122, R119 ;  /* 0x000000777a77723e */ /* 0x000fe200000000ff */
[----:B------:R-:W-:Y:S06]  /*1d10*/  BRA `(.L_x_7365) ;  /* 0x0000000000907947 */ /* 0x000fec0003800000 */
.L_x_7364:
        /* <DEDUP_REMOVED lines=18> */
[----:B------:R-:W-:Y:S01]  /*1e40*/  F2FP.F16.F32.PACK_AB R119, R52, R119 ;  /* 0x000000773477723e */ /* 0x000fe200000000ff */
[--C-:B------:R-:W-:Y:S02]  /*1e50*/  FFMA.FTZ R52, R163, UR4, R120.reuse ;  /* 0x00000004a3347c23 */ /* 0x100fe40008010078 */
[----:B------:R-:W-:Y:S01]  /*1e60*/  F2FP.F16.F32.PACK_AB R118, R53, R118 ;  /* 0x000000763576723e */ /* 0x000fe200000000ff */
        /* <DEDUP_REMOVED lines=11> */
[----:B------:R-:W-:Y:S01]  /*1f20*/  F2FP.F16.F32.PACK_AB R117, R121, R116 ;  /* 0x000000747975723e */ /* 0x000fe200000000ff */
[----:B------:R-:W-:Y:S01]  /*1f30*/  FMUL.FTZ R116, R52, UR12 ;  /* 0x0000000c34747c20 */ /* 0x000fe20008410000 */
[----:B------:R-:W-:-:S05]  /*1f40*/  FMUL.FTZ R121, R53, UR12 ;  /* 0x0000000c35797c20 */ /* 0x000fca0008410000 */
[----:B------:R-:W-:-:S07]  /*1f50*/  F2FP.F16.F32.PACK_AB R116, R121, R116 ;  /* 0x000000747974723e */ /* 0x000fce00000000ff */
.L_x_7365:
        /* <DEDUP_REMOVED lines=8> */
.L_x_7363:
[----:B------:R-:W-:Y:S05]  /*1fe0*/  BSYNC.RECONVERGENT B1 ;  /* 0x0000000000017941 */ /* 0x000fea0003800200 */
.L_x_7362:
        /* <DEDUP_REMOVED lines=21> */
[----:B------:R-:W-:Y:S01]  /*2140*/  F2FP.F16.F32.PACK_AB R119, R52, R119 ;  /* 0x000000773477723e */ /* 0x000fe200000000ff */
[--C-:B------:R-:W-:Y:S02]  /*2150*/  FFMA.FTZ R52, R147, UR4, R120.reuse ;  /* 0x0000000493347c23 */ /* 0x100fe40008010078 */
[----:B------:R-:W-:Y:S01]  /*2160*/  F2FP.F16.F32.PACK_AB R118, R53, R118 ;  /* 0x000000763576723e */ /* 0x000fe200000000ff */
        /* <DEDUP_REMOVED lines=13> */
[----:B------:R-:W-:Y:S01]  /*2240*/  F2FP.F16.F32.PACK_AB R117, R116, R117 ;  /* 0x000000757475723e */ /* 0x000fe200000000ff */
[----:B------:R-:W-:Y:S01]  /*2250*/  FMUL.FTZ R116, R52, UR12 ;  /* 0x0000000c34747c20 */ /* 0x000fe20008410000 */
[----:B------:R-:W-:-:S05]  /*2260*/  FMUL.FTZ R121, R53, UR12 ;  /* 0x0000000c35797c20 */ /* 0x000fca0008410000 */
[----:B------:R-:W-:Y:S01]  /*2270*/  F2FP.F16.F32.PACK_AB R116, R121, R116 ;  /* 0x000000747974723e */ /* 0x000fe200000000ff */
[----:B------:R-:W-:Y:S06]  /*2280*/  BRA `(.L_x_7369) ;  /* 0x0000000000907947 */ /* 0x000fec0003800000 */
.L_x_7368:
        /* <DEDUP_REMOVED lines=17> */
[----:B------:R-:W-:Y:S02]  /*23a0*/  F2FP.F16.F32.PACK_AB R116, R117, R116 ;  /* 0x000000747574723e */ /* 0x000fe400000000ff */
[----:B------:R-:W-:Y:S01]  /*23b0*/  F2FP.F16.F32.PACK_AB R117, R119, R118 ;  /* 0x000000767775723e */ /* 0x000fe200000000ff */
        /* <DEDUP_REMOVED lines=10> */
[----:B------:R-:W-:Y:S01]  /*2460*/  F2FP.F16.F32.PACK_AB R118, R119, R118 ;  /* 0x000000767776723e */ /* 0x000fe200000000ff */
[----:B------:R-:W-:-:S04]  /*2470*/  FFMA.FTZ R119, R138, UR4, R120 ;  /* 0x000000048a777c23 */ /* 0x000fc80008010078 */
[----:B------:R-:W-:-:S04]  /*2480*/  FADD.FTZ R119, R136, -R119 ;  /* 0x8000007788777221 */ /* 0x000fc80000010000 */
[----:B------:R-:W-:Y:S01]  /*2490*/  FMUL.FTZ R121, R119, UR24 ;  /* 0x0000001877797c20 */ /* 0x000fe20008410000 */
[----:B------:R-:W-:-:S03]  /*24a0*/  FMUL.FTZ R119, R122, UR12 ;  /* 0x0000000c7a777c20 */ /* 0x000fc60008410000 */
[----:B------:R-:W-:-:S05]  /*24b0*/  FMUL.FTZ R122, R121, UR12 ;  /* 0x0000000c797a7c20 */ /* 0x000fca0008410000 */
[----:B------:R-:W-:-:S07]  /*24c0*/  F2FP.F16.F32.PACK_AB R119, R122, R119 ;  /* 0x000000777a77723e */ /* 0x000fce00000000ff */
.L_x_7369:
        /* <DEDUP_REMOVED lines=8> */
.L_x_7367:
[----:B------:R-:W-:Y:S05]  /*2550*/  BSYNC.RECONVERGENT B1 ;  /* 0x0000000000017941 */ /* 0x000fea0003800200 */
.L_x_7366:
        /* <DEDUP_REMOVED lines=36> */
[----:B------:R-:W-:Y:S01]  /*27a0*/  F2FP.F16.F32.PACK_AB R117, R116, R117 ;  /* 0x000000757475723e */ /* 0x000fe200000000ff */
[----:B------:R-:W-:Y:S01]  /*27b0*/  FMUL.FTZ R116, R52, UR12 ;  /* 0x0000000c34747c20 */ /* 0x000fe20008410000 */
[----:B------:R-:W-:-:S05]  /*27c0*/  FMUL.FTZ R121, R53, UR12 ;  /* 0x0000000c35797c20 */ /* 0x000fca0008410000 */
[----:B------:R-:W-:Y:S01]  /*27d0*/  F2FP.F16.F32.PACK_AB R116, R121, R116 ;  /* 0x000000747974723e */ /* 0x000fe200000000ff */
[----:B------:R-:W-:Y:S06]  /*27e0*/  BRA `(.L_x_7372) ;  /* 0x0000000000907947 */ /* 0x000fec0003800000 */
.L_x_7371:
        /* <DEDUP_REMOVED lines=32> */
[----:B------:R-:W-:Y:S02]  /*29f0*/  F2FP.F16.F32.PACK_AB R118, R121, R118 ;  /* 0x000000767976723e */ /* 0x000fe400000000ff */
[----:B------:R-:W-:-:S04]  /*2a00*/  FMUL.FTZ R119, R119, UR24 ;  /* 0x0000001877777c20 */ /* 0x000fc80008410000 */
[----:B------:R-:W-:-:S05]  /*2a10*/  FMUL.FTZ R119, R119, UR12 ;  /* 0x0000000c77777c20 */ /* 0x000fca0008410000 */
[----:B------:R-:W-:-:S07]  /*2a20*/  F2FP.F16.F32.PACK_AB R119, R122, R119 ;  /* 0x000000777a77723e */ /* 0x000fce00000000ff */
.L_x_7372:
        /* <DEDUP_REMOVED lines=8> */
.L_x_7361:
        /* <DEDUP_REMOVED lines=33> */
[----:B------:R-:W-:Y:S01]  /*2cc0*/  F2FP.F16.F32.PACK_AB R118, R119, R118 ;  /* 0x000000767776723e */ /* 0x000fe200000000ff */
[----:B------:R-:W-:Y:S01]  /*2cd0*/  FADD.FTZ R119, R153, -R122 ;  /* 0x8000007a99777221 */ /* 0x000fe20000010000 */
[----:B------:R-:W-:-:S03]  /*2ce0*/  FADD.FTZ R122, R152, -R121 ;  /* 0x80000079987a7221 */ /* 0x000fc60000010000 */
[----:B------:R-:W-:Y:S01]  /*2cf0*/  FFMA.FTZ R119, R119, UR24, R94 ;  /* 0x0000001877777c23 */ /* 0x000fe2000801005e */
[----:B------:R-:W-:-:S03]  /*2d00*/  FFMA.FTZ R121, R122, UR24, R95 ;  /* 0x000000187a797c23 */ /* 0x000fc6000801005f */
[----:B------:R-:W-:Y:S01]  /*2d10*/  FMUL.FTZ R119, R119, UR12 ;  /* 0x0000000c77777c20 */ /* 0x000fe20008410000 */
[----:B------:R-:W-:-:S05]  /*2d20*/  FMUL.FTZ R122, R121, UR12 ;  /* 0x0000000c797a7c20 */ /* 0x000fca0008410000 */
[----:B------:R-:W-:Y:S01]  /*2d30*/  F2FP.F16.F32.PACK_AB R119, R122, R119 ;  /* 0x000000777a77723e */ /* 0x000fe200000000ff */
[----:B------:R-:W-:Y:S06]  /*2d40*/  BRA `(.L_x_7376) ;  /* 0x0000000000907947 */ /* 0x000fec0003800000 */
.L_x_7375:
        /* <DEDUP_REMOVED lines=19> */
[----:B------:R-:W-:Y:S01]  /*2e80*/  F2FP.F16.F32.PACK_AB R119, R52, R119 ;  /* 0x000000773477723e */ /* 0x000fe200000000ff */
[----:B------:R-:W-:Y:S02]  /*2e90*/  FFMA.FTZ R52, R163, UR4, R120 ;  /* 0x00000004a3347c23 */ /* 0x000fe40008010078 */
[----:B------:R-:W-:Y:S02]  /*2ea0*/  F2FP.F16.F32.PACK_AB R118, R53, R118 ;  /* 0x000000763576723e */ /* 0x000fe400000000ff */
        /* <DEDUP_REMOVED lines=10> */
[----:B------:R-:W-:Y:S02]  /*2f50*/  F2FP.F16.F32.PACK_AB R117, R122, R117 ;  /* 0x000000757a75723e */ /* 0x000fe400000000ff */
[----:B------:R-:W-:Y:S01]  /*2f60*/  FMUL.FTZ R116, R52, UR12 ;  /* 0x0000000c34747c20 */ /* 0x000fe20008410000 */
[----:B------:R-:W-:-:S05]  /*2f70*/  FMUL.FTZ R121, R53, UR12 ;  /* 0x0000000c35797c20 */ /* 0x000fca0008410000 */
[----:B------:R-:W-:-:S07]  /*2f80*/  F2FP.F16.F32.PACK_AB R116, R121, R116 ;  /* 0x000000747974723e */ /* 0x000fce00000000ff */
.L_x_7376:
        /* <DEDUP_REMOVED lines=10> */
.L_x_7374:
[----:B------:R-:W-:Y:S05]  /*3030*/  BSYNC.RECONVERGENT B1 ;  /* 0x0000000000017941 */ /* 0x000fea0003800200 */
.L_x_7373:
        /* <DEDUP_REMOVED lines=25> */
[----:B------:R-:W-:Y:S01]  /*31d0*/  FFMA.FTZ R52, R147, UR4, R120 ;  /* 0x0000000493347c23 */ /* 0x000fe20008010078 */
[----:B------:R-:W-:Y:S01]  /*31e0*/  FADD.FTZ R116, R144, -R55 ;  /* 0x8000003790747221 */ /* 0x000fe20000010000 */
[----:B------:R-:W-:Y:S02]  /*31f0*/  F2FP.F16.F32.PACK_AB R118, R53, R118 ;  /* 0x000000763576723e */ /* 0x000fe400000000ff */
        /* <DEDUP_REMOVED lines=9> */
[----:B------:R-:W-:Y:S01]  /*3290*/  F2FP.F16.F32.PACK_AB R117, R116, R117 ;  /* 0x000000757475723e */ /* 0x000fe200000000ff */
[----:B------:R-:W-:Y:S01]  /*32a0*/  FMUL.FTZ R116, R52, UR12 ;  /* 0x0000000c34747c20 */ /* 0x000fe20008410000 */
[----:B------:R-:W-:-:S05]  /*32b0*/  FMUL.FTZ R121, R53, UR12 ;  /* 0x0000000c35797c20 */ /* 0x000fca0008410000 */
[----:B------:R-:W-:Y:S01]  /*32c0*/  F2FP.F16.F32.PACK_AB R116, R121, R116 ;  /* 0x000000747974723e */ /* 0x000fe200000000ff */
[----:B------:R-:W-:Y:S06]  /*32d0*/  BRA `(.L_x_7380) ;  /* 0x0000000000907947 */ /* 0x000fec0003800000 */
.L_x_7379:
        /* <DEDUP_REMOVED lines=18> */
[----:B------:R-:W-:-:S02]  /*3400*/  F2FP.F16.F32.PACK_AB R116, R117, R116 ;  /* 0x000000747574723e */ /* 0x000fc400000000ff */
[----:B------:R-:W-:Y:S01]  /*3410*/  F2FP.F16.F32.PACK_AB R117, R122, R119 ;  /* 0x000000777a75723e */ /* 0x000fe200000000ff */
        /* <DEDUP_REMOVED lines=8> */
[----:B------:R-:W-:Y:S01]  /*34a0*/  F2FP.F16.F32.PACK_AB R118, R121, R118 ;  /* 0x000000767976723e */ /* 0x000fe200000000ff */
[----:B------:R-:W-:Y:S01]  /*34b0*/  FFMA.FTZ R121, R138, UR4, R120 ;  /* 0x000000048a797c23 */ /* 0x000fe20008010078 */
[----:B------:R-:W-:-:S03]  /*34c0*/  FFMA.FTZ R119, R119, UR24, R14 ;  /* 0x0000001877777c23 */ /* 0x000fc6000801000e */
[----:B------:R-:W-:Y:S01]  /*34d0*/  FADD.FTZ R122, R136, -R121 ;  /* 0x80000079887a7221 */ /* 0x000fe20000010000 */
[----:B------:R-:W-:-:S03]  /*34e0*/  FMUL.FTZ R119, R119, UR12 ;  /* 0x0000000c77777c20 */ /* 0x000fc60008410000 */
[----:B------:R-:W-:-:S04]  /*34f0*/  FFMA.FTZ R122, R122, UR24, R15 ;  /* 0x000000187a7a7c23 */ /* 0x000fc8000801000f */
[----:B------:R-:W-:-:S05]  /*3500*/  FMUL.FTZ R122, R122, UR12 ;  /* 0x0000000c7a7a7c20 */ /* 0x000fca0008410000 */
[----:B------:R-:W-:-:S07]  /*3510*/  F2FP.F16.F32.PACK_AB R119, R122, R119 ;  /* 0x000000777a77723e */ /* 0x000fce00000000ff */
.L_x_7380:
        /* <DEDUP_REMOVED lines=8> */
.L_x_7378:
[----:B------:R-:W-:Y:S05]  /*35a0*/  BSYNC.RECONVERGENT B1 ;  /* 0x0000000000017941 */ /* 0x000fea0003800200 */
.L_x_7377:
        /* <DEDUP_REMOVED lines=41> */
.L_x_7381:
        /* <DEDUP_REMOVED lines=21> */
[----:B------:R-:W-:-:S02]  /*3990*/  F2FP.F16.F32.PACK_AB R116, R117, R116 ;  /* 0x000000747574723e */ /* 0x000fc400000000ff */
[----:B------:R-:W-:Y:S01]  /*39a0*/  F2FP.F16.F32.PACK_AB R117, R122, R121 ;  /* 0x000000797a75723e */ /* 0x000fe200000000ff */
[----:B------:R-:W-:Y:S01]  /*39b0*/  FFMA.FTZ R121, R118, UR24, R113 ;  /* 0x0000001876797c23 */ /* 0x000fe20008010071 */
[----:B------:R-:W-:Y:S01]  /*39c0*/  FMUL.FTZ R118, R119, UR12 ;  /* 0x0000000c77767c20 */ /* 0x000fe20008410000 */
[--C-:B------:R-:W-:Y:S01]  /*39d0*/  FFMA.FTZ R122, R128, UR4, R120.reuse ;  /* 0x00000004807a7c23 */ /* 0x100fe20008010078 */
[----:B------:R-:W-:Y:S01]  /*39e0*/  FFMA.FTZ R119, R11, UR4, R120 ;  /* 0x000000040b777c23 */ /* 0x000fe20008010078 */
[----:B------:R-:W-:Y:S02]  /*39f0*/  FMUL.FTZ R121, R121, UR12 ;  /* 0x0000000c79797c20 */ /* 0x000fe40008410000 */
[----:B------:R-:W-:Y:S01]  /*3a00*/  FADD.FTZ R122, R129, -R122 ;  /* 0x8000007a817a7221 */ /* 0x000fe20000010000 */
[----:B------:R-:W-:Y:S02]  /*3a10*/  FADD.FTZ R119, R10, -R119 ;  /* 0x800000770a777221 */ /* 0x000fe40000010000 */
[----:B------:R-:W-:Y:S01]  /*3a20*/  F2FP.F16.F32.PACK_AB R118, R121, R118 ;  /* 0x000000767976723e */ /* 0x000fe200000000ff */
[----:B------:R-:W-:Y:S01]  /*3a30*/  FFMA.FTZ R122, R122, UR24, R115 ;  /* 0x000000187a7a7c23 */ /* 0x000fe20008010073 */
[----:B------:R-:W-:-:S03]  /*3a40*/  FFMA.FTZ R119, R119, UR24, R114 ;  /* 0x0000001877777c23 */ /* 0x000fc60008010072 */
[----:B------:R-:W-:Y:S01]  /*3a50*/  FMUL.FTZ R122, R122, UR12 ;  /* 0x0000000c7a7a7c20 */ /* 0x000fe20008410000 */
[----:B------:R-:W-:-:S05]  /*3a60*/  FMUL.FTZ R119, R119, UR12 ;  /* 0x0000000c77777c20 */ /* 0x000fca0008410000 */
[----:B------:R-:W-:-:S07]  /*3a70*/  F2FP.F16.F32.PACK_AB R119, R122, R119 ;  /* 0x000000777a77723e */ /* 0x000fce00000000ff */
.L_x_7382:
[----:B------:R-:W0:Y:S02]  /*3a80*/  @P0 LDC.64 R120, c[0x0][0x478] ;  /* 0x00011e00ff780b82 */ /* 0x000e240000000a00 */
[----:B0-----:R-:W-:-:S06]  /*3a90*/  @P0 IMAD.WIDE.U32 R122, R134, 0x20, R120 ;  /* 0x00000020867a0825 */ /* 0x001fcc00078e0078 */
[----:B------:R-:W0:Y:S01]  /*3aa0*/  LDC.64 R120, c[0x0][0x468] ;  /* 0x00011a00ff787b82 */ /* 0x000e220000000a00 */
[----:B------:R1:W-:Y:S04]  /*3ab0*/  @P0 STG.E.128 desc[UR14][R122.64], R52 ;  /* 0x000000347a000986 */ /* 0x0003e8000c101d0e */
[----:B------:R1:W-:Y:S01]  /*3ac0*/  @P0 STG.E.128 desc[UR14][R122.64+0x10], R100 ;  /* 0x000010647a000986 */ /* 0x0003e2000c101d0e */
[----:B0-----:R-:W-:-:S05]  /*3ad0*/  IMAD.WIDE.U32 R120, R134, 0x10, R120 ;  /* 0x0000001086787825 */ /* 0x001fca00078e0078 */
[----:B------:R1:W-:Y:S02]  /*3ae0*/  STG.E.128 desc[UR14][R120.64], R116 ;  /* 0x0000007478007986 */ /* 0x0003e4000c101d0e */
.L_x_7370:
[----:B------:R-:W-:Y:S05]  /*3af0*/  BSYNC.RECONVERGENT B0 ;  /* 0x0000000000007941 */ /* 0x000fea0003800200 */
.L_x_7360:
[----:B------:R-:W-:Y:S02]  /*3b00*/  UIADD3 UR7, UPT, UPT, UR7, UR22, URZ ;  /* 0x0000001607077290 */ /* 0x000fe4000fffe0ff */
[----:B------:R-:W-:Y:S02]  /*3b10*/  UPLOP3.LUT UP2, UPT, UPT, UPT, UP2, 0x40, 0x4 ;  /* 0x000000000004789c */ /* 0x000fe40003f4e820 */
[----:B------:R-:W-:-:S09]  /*3b20*/  UISETP.GE.AND UP1, UPT, UR7, UR23, UPT ;  /* 0x000000170700728c */ /* 0x000fd2000bf26270 */
[----:B------:R-:W-:Y:S05]  /*3b30*/  BRA.U !UP1, `(.L_x_7383) ;  /* 0xffffffc909987547 */ /* 0x000fea000b83ffff */
.L_x_7351:
        /* <DEDUP_REMOVED lines=32> */
.L_x_7384:
        /* <DEDUP_REMOVED lines=12> */
.L_x_10794:


//--------------------- .text._ZN10layer_norm13ln_bwd_kernelINS_13Kernel_traitsIf6__halffS2_fjLj3072ELj1ELj1ELj4ELj16ENS_18Kernel_traits_baseILj3072EfS2_fS2_fjLj128EEEEELb0ELb0ELb0ELb1EEEvNS_9BwdParamsE --------------------------
	.section	.text._ZN10layer_norm13ln_bwd_kernelINS_13Kernel_traitsIf6__halffS2_fjLj3072ELj1ELj1ELj4ELj16ENS_18Kernel_traits_baseILj3072EfS2_fS2_fjLj128EEEEELb0ELb0ELb0ELb1EEEvNS_9BwdParamsE,"ax",@progbits
	.align	128
        .global         _ZN10layer_norm13ln_bwd_kernelINS_13Kernel_traitsIf6__halffS2_fjLj3072ELj1ELj1ELj4ELj16ENS_18Kernel_traits_baseILj3072EfS2_fS2_fjLj128EEEEELb0ELb0ELb0ELb1EEEvNS_9BwdParamsE
        .type           _ZN10layer_norm13ln_bwd_kernelINS_13Kernel_traitsIf6__halffS2_fjLj3072ELj1ELj1ELj4ELj16ENS_18Kernel_traits_baseILj3072EfS2_fS2_fjLj128EEEEELb0ELb0ELb0ELb1EEEvNS_9BwdParamsE,@function
        .size           _ZN10layer_norm13ln_bwd_kernelINS_13Kernel_traitsIf6__halffS2_fjLj3072ELj1ELj1ELj4ELj16ENS_18Kernel_traits_baseILj3072EfS2_fS2_fjLj128EEEEELb0ELb0ELb0ELb1EEEvNS_9BwdParamsE,(.L_x_10795 - _ZN10layer_norm13ln_bwd_kernelINS_13Kernel_traitsIf6__halffS2_fjLj3072ELj1ELj1ELj4ELj16ENS_18Kernel_traits_baseILj3072EfS2_fS2_fjLj128EEEEELb0ELb0ELb0ELb1EEEvNS_9BwdParamsE)
        .other          _ZN10layer_norm13ln_bwd_kernelINS_13Kernel_traitsIf6__halffS2_fjLj3072ELj1ELj1ELj4ELj16ENS_18Kernel_traits_baseILj3072EfS2_fS2_fjLj128EEEEELb0ELb0ELb0ELb1EEEvNS_9BwdParamsE,@"STO_CUDA_ENTRY STV_DEFAULT"
_ZN10layer_norm13ln_bwd_kernelINS_13Kernel_traitsIf6__halffS2_fjLj3072ELj1ELj1ELj4ELj16ENS_18Kernel_traits_baseILj3072EfS2_fS2_fjLj128EEEEELb0ELb0ELb0ELb1EEEvNS_9BwdParamsE:
.text._ZN10layer_norm13ln_bwd_kernelINS_13Kernel_traitsIf6__halffS2_fjLj3072ELj1ELj1ELj4ELj16ENS_18Kernel_traits_baseILj3072EfS2_fS2_fjLj128EEEEELb0ELb0ELb0ELb1EEEvNS_9BwdParamsE:
        /* <DEDUP_REMOVED lines=76> */
.L_x_7402:
[----:B0-----:R-:W0:Y:S01]  /*04c0*/  S2R R0, SR_TID.X ;  /* 0x0000000000007919 */ /* 0x001e220000002100 */
[----:B------:R-:W-:Y:S01]  /*04d0*/  UIMAD UR7, UR6, UR19, URZ ;  /* 0x00000013060772a4 */ /* 0x000fe2000f8e02ff */
[----:B------:R-:W2:Y:S01]  /*04e0*/  LDC.64 R148, c[0x0][0x3a8] ;  /* 0x0000ea00ff947b82 */ /* 0x000ea20000000a00 */
[----:B----4-:R-:W-:Y:S01]  /*04f0*/  UIMAD.WIDE UR10, UR6, 0x4, UR12 ;  /* 0x00000004060a78a5 */ /* 0x010fe2000f8e020c */
[----:B------:R-:W-:Y:S01]  /*0500*/  PLOP3.LUT P1, PT, PT, PT, UP0, 0x80, 0x8 ;  /* 0x000000000008781c */ /* 0x000fe20003f2f008 */
[----:B------:R-:W-:Y:S01]  /*0510*/  USHF.R.S32.HI UR8, URZ, 0x1f, UR7 ;  /* 0x0000001fff087899 */ /* 0x000fe20008011407 */
[----:B------:R-:W3:Y:S03]  /*0520*/  @UP0 LDCU.64 UR4, c[0x0][0x3e0] ;  /* 0x00007c00ff0407ac */ /* 0x000ee60008000a00 */
[----:B-1----:R-:W-:Y:S01]  /*0530*/  MOV R80, UR10 ;  /* 0x0000000a00507c02 */ /* 0x002fe20008000f00 */
[----:B------:R-:W4:Y:S01]  /*0540*/  LDC.64 R104, c[0x0][0x428] ;  /* 0x00010a00ff687b82 */ /* 0x000f220000000a00 */
[----:B------:R-:W-:Y:S01]  /*0550*/  MOV R81, UR11 ;  /* 0x0000000b00517c02 */ /* 0x000fe20008000f00 */
[----:B------:R-:W-:-:S02]  /*0560*/  ULEA.HI UR8, UR8, UR7, URZ, 0x3 ;  /* 0x0000000708087291 */ /* 0x000fc4000f8f18ff */
[----:B------:R-:W-:Y:S02]  /*0570*/  UIMAD.WIDE UR10, UR6, 0x4, UR14 ;  /* 0x00000004060a78a5 */ /* 0x000fe4000f8e020e */
[----:B------:R4:W4:Y:S02]  /*0580*/  LDG.E R157, desc[UR16][R80.64] ;  /* 0x00000010509d7981 */ /* 0x000924000c1e1900 */
[----:B------:R-:W-:Y:S02]  /*0590*/  MOV R77, UR8 ;  /* 0x00000008004d7c02 */ /* 0x000fe40008000f00 */
[----:B------:R-:W-:Y:S02]  /*05a0*/  MOV R96, UR10 ;  /* 0x0000000a00607c02 */ /* 0x000fe40008000f00 */
[----:B------:R-:W-:Y:S01]  /*05b0*/  MOV R97, UR11 ;  /* 0x0000000b00617c02 */ /* 0x000fe20008000f00 */
[----:B---3--:R-:W-:-:S04]  /*05c0*/  @UP0 UIMAD.WIDE UR4, UR6, 0x2, UR4 ;  /* 0x00000002060408a5 */ /* 0x008fc8000f8e0204 */
[----:B------:R-:W3:Y:S02]  /*05d0*/  LDG.E R145, desc[UR16][R96.64] ;  /* 0x0000001060917981 */ /* 0x000ee4000c1e1900 */
[----:B------:R-:W-:Y:S02]  /*05e0*/  MOV R94, UR4 ;  /* 0x00000004005e7c02 */ /* 0x000fe40008000f00 */
[----:B0-----:R-:W-:Y:S02]  /*05f0*/  LEA.HI.SX32 R144, R77, R0, 0x1d ;  /* 0x000000004d907211 */ /* 0x001fe400078feaff */
[----:B------:R-:W-:Y:S02]  /*0600*/  MOV R95, UR5 ;  /* 0x00000005005f7c02 */ /* 0x000fe40008000f00 */
[C---:B------:R-:W-:Y:S01]  /*0610*/  IADD3 R143, PT, PT, R144.reuse, 0x80, RZ ;  /* 0x00000080908f7810 */ /* 0x040fe20007ffe0ff */
[C---:B--2---:R-:W-:Y:S01]  /*0620*/  IMAD.WIDE.U32 R146, R144.reuse, 0x20, R148 ;  /* 0x0000002090927825 */ /* 0x044fe200078e0094 */
[C---:B------:R-:W-:Y:S01]  /*0630*/  IADD3 R141, PT, PT, R144.reuse, 0x100, RZ ;  /* 0x00000100908d7810 */ /* 0x040fe20007ffe0ff */
[----:B------:R-:W2:Y:S02]  /*0640*/  @P1 LDG.E.U16 R156, desc[UR16][R94.64] ;  /* 0x000000105e9c1981 */ /* 0x000ea4000c1e1500 */
[----:B----4-:R-:W-:-:S02]  /*0650*/  IMAD.WIDE.U32 R80, R144, 0x10, R104 ;  /* 0x0000001090507825 */ /* 0x010fc400078e0068 */
[----:B------:R-:W4:Y:S02]  /*0660*/  LDG.E.128 R76, desc[UR16][R146.64] ;  /* 0x00000010924c7981 */ /* 0x000f24000c1e1d00 */
[--C-:B------:R-:W-:Y:S02]  /*0670*/  IMAD.WIDE.U32 R92, R143, 0x10, R104.reuse ;  /* 0x000000108f5c7825 */ /* 0x100fe400078e0068 */
[----:B------:R-:W2:Y:S02]  /*0680*/  LDG.E.128 R80, desc[UR16][R80.64] ;  /* 0x0000001050507981 */ /* 0x000ea4000c1e1d00 */
[----:B------:R-:W-:Y:S02]  /*0690*/  IMAD.WIDE.U32 R104, R141, 0x10, R104 ;  /* 0x000000108d687825 */ /* 0x000fe400078e0068 */
[----:B------:R0:W2:Y:S02]  /*06a0*/  LDG.E.128 R84, desc[UR16][R146.64+0x10] ;  /* 0x0000101092547981 */ /* 0x0000a4000c1e1d00 */
[----:B------:R-:W-:-:S02]  /*06b0*/  IMAD.WIDE.U32 R154, R143, 0x20, R148 ;  /* 0x000000208f9a7825 */ /* 0x000fc400078e0094 */
[----:B------:R-:W2:Y:S02]  /*06c0*/  LDG.E.128 R104, desc[UR16][R104.64] ;  /* 0x0000001068687981 */ /* 0x000ea4000c1e1d00 */
[----:B------:R-:W-:Y:S02]  /*06d0*/  IMAD.WIDE.U32 R148, R141, 0x20, R148 ;  /* 0x000000208d947825 */ /* 0x000fe400078e0094 */
[----:B------:R-:W2:Y:S04]  /*06e0*/  LDG.E.128 R92, desc[UR16][R92.64] ;  /* 0x000000105c5c7981 */ /* 0x000ea8000c1e1d00 */
[----:B------:R-:W2:Y:S04]  /*06f0*/  LDG.E.128 R100, desc[UR16][R148.64] ;  /* 0x0000001094647981 */ /* 0x000ea8000c1e1d00 */
[----:B------:R-:W2:Y:S04]  /*0700*/  LDG.E.128 R108, desc[UR16][R148.64+0x10] ;  /* 0x00001010946c7981 */ /* 0x000ea8000c1e1d00 */
[----:B------:R-:W2:Y:S04]  /*0710*/  LDG.E.128 R88, desc[UR16][R154.64] ;  /* 0x000000109a587981 */ /* 0x000ea8000c1e1d00 */
[----:B------:R-:W2:Y:S01]  /*0720*/  LDG.E.128 R96, desc[UR16][R154.64+0x10] ;  /* 0x000010109a607981 */ /* 0x000ea2000c1e1d00 */
[----:B-1----:R-:W-:-:S04]  /*0730*/  ISETP.NE.U32.AND P0, PT, RZ, UR20, PT ;  /* 0x00000014ff007c0c */ /* 0x002fc8000bf05070 */
[----:B------:R-:W-:Y:S02]  /*0740*/  ISETP.NE.AND.EX P0, PT, RZ, UR21, PT, P0 ;  /* 0x00000015ff007c0c */ /* 0x000fe4000bf05300 */
[----:B------:R-:W-:-:S11]  /*0750*/  ISETP.NE.AND P2, PT, RZ, UR18, PT ;  /* 0x00000012ff007c0c */ /* 0x000fd6000bf45270 */
[----:B0-----:R-:W0:Y:S08]  /*0760*/  @P0 LDC.64 R146, c[0x0][0x438] ;  /* 0x00010e00ff920b82 */ /* 0x001e300000000a00 */
[----:B------:R-:W1:Y:S08]  /*0770*/  @P0 LDC.64 R152, c[0x0][0x438] ;  /* 0x00010e00ff980b82 */ /* 0x000e700000000a00 */
[----:B------:R-:W1:Y:S01]  /*0780*/  @P0 LDC.64 R150, c[0x0][0x438] ;  /* 0x00010e00ff960b82 */ /* 0x000e620000000a00 */
[----:B0-----:R-:W-:-:S05]  /*0790*/  @P0 IMAD.WIDE.U32 R146, R144, 0x20, R146 ;  /* 0x0000002090920825 */ /* 0x001fca00078e0092 */
[----:B-----5:R-:W5:Y:S04]  /*07a0*/  @P0 LDG.E.128 R44, desc[UR16][R146.64] ;  /* 0x00000010922c0981 */ /* 0x020f68000c1e1d00 */
[----:B------:R0:W5:Y:S01]  /*07b0*/  @P0 LDG.E.128 R48, desc[UR16][R146.64+0x10] ;  /* 0x0000101092300981 */ /* 0x000162000c1e1d00 */
[----:B-1----:R-:W-:-:S05]  /*07c0*/  @P0 IMAD.WIDE.U32 R152, R143, 0x20, R152 ;  /* 0x000000208f980825 */ /* 0x002fca00078e0098 */
[----:B------:R-:W5:Y:S01]  /*07d0*/  @P0 LDG.E.128 R52, desc[UR16][R152.64] ;  /* 0x0000001098340981 */ /* 0x000f62000c1e1d00 */
[----:B------:R-:W-:-:S03]  /*07e0*/  @P0 IMAD.WIDE.U32 R150, R141, 0x20, R150 ;  /* 0x000000208d960825 */ /* 0x000fc600078e0096 */
[----:B------:R1:W5:Y:S04]  /*07f0*/  @P0 LDG.E.128 R56, desc[UR16][R152.64+0x10] ;  /* 0x0000101098380981 */ /* 0x000368000c1e1d00 */
[----:B------:R-:W5:Y:S04]  /*0800*/  @P0 LDG.E.128 R60, desc[UR16][R150.64] ;  /* 0x00000010963c0981 */ /* 0x000f68000c1e1d00 */
[----:B------:R1:W5:Y:S01]  /*0810*/  @P0 LDG.E.128 R64, desc[UR16][R150.64+0x10] ;  /* 0x0000101096400981 */ /* 0x000362000c1e1d00 */
[----:B------:R-:W-:-:S04]  /*0820*/  FSEL R157, R157, RZ, !P2 ;  /* 0x000000ff9d9d7208 */ /* 0x000fc80005000000 */
[----:B------:R-:W-:Y:S02]  /*0830*/  R2UR UR5, R157 ;  /* 0x000000009d0572ca */ /* 0x000fe400000e0000 */
[----:B---3--:R-:W-:-:S11]  /*0840*/  R2UR UR8, R145 ;  /* 0x00000000910872ca */ /* 0x008fd600000e0000 */
[----:B----4-:R-:W-:Y:S01]  /*0850*/  FADD.FTZ R145, R79, -UR5 ;  /* 0x800000054f917e21 */ /* 0x010fe20008010000 */
[--C-:B--2---:R-:W-:Y:S02]  /*0860*/  HADD2.F32 R79, -RZ, R80.reuse.H0_H0 ;  /* 0x20000050ff4f7230 */ /* 0x104fe40000004100 */
        /* <DEDUP_REMOVED lines=10> */
[----:B------:R-:W-:Y:S01]  /*0910*/  FADD.FTZ R154, R102, -UR5 ;  /* 0x80000005669a7e21 */ /* 0x000fe20008010000 */
        /* <DEDUP_REMOVED lines=11> */
[----:B------:R-:W-:Y:S02]  /*09d0*/  @P1 HADD2.F32 R156, -RZ, R156.H0_H0 ;  /* 0x2000009cff9c1230 */ /* 0x000fe40000004100 */
[----:B------:R-:W-:Y:S01]  /*09e0*/  FMUL.FTZ R84, R84, UR8 ;  /* 0x0000000854547c20 */ /* 0x000fe20008410000 */
[----:B------:R-:W-:Y:S01]  /*09f0*/  FMUL.FTZ R109, R43, R146 ;  /* 0x000000922b6d7220 */ /* 0x000fe20000410000 */
[----:B------:R-:W-:Y:S01]  /*0a00*/  FADD.FTZ R76, R147, R76 ;  /* 0x0000004c934c7221 */ /* 0x000fe20000010000 */
[----:B------:R-:W-:Y:S02]  /*0a10*/  HADD2.F32 R148, -RZ, R82.H1_H1 ;  /* 0x30000052ff947230 */ /* 0x000fe40000004100 */
[----:B------:R-:W-:Y:S01]  /*0a20*/  FADD.FTZ R132, R149, R132 ;  /* 0x0000008495847221 */ /* 0x000fe20000010000 */
[-C--:B------:R-:W-:Y:S01]  /*0a30*/  FFMA.FTZ R133, R84, R149.reuse, R133 ;  /* 0x0000009554857223 */ /* 0x080fe20000010085 */
[----:B------:R-:W-:Y:S01]  /*0a40*/  @P1 R2UR UR4, R156 ;  /* 0x000000009c0412ca */ /* 0x000fe200000e0000 */
[----:B------:R-:W-:Y:S01]  /*0a50*/  FMUL.FTZ R149, R36, R149 ;  /* 0x0000009524957220 */ /* 0x000fe20000410000 */
[----:B------:R-:W-:Y:S01]  /*0a60*/  FADD.FTZ R76, R109, R76 ;  /* 0x0000004c6d4c7221 */ /* 0x000fe20000010000 */
[----:B------:R-:W-:-:S02]  /*0a70*/  HADD2.F32 R157, -RZ, R104.H0_H0 ;  /* 0x20000068ff9d7230 */ /* 0x000fc40000004100 */
[----:B------:R-:W-:Y:S02]  /*0a80*/  HADD2.F32 R156, -RZ, R104.H1_H1 ;  /* 0x30000068ff9c7230 */ /* 0x000fe40000004100 */
[----:B------:R-:W-:Y:S01]  /*0a90*/  FMUL.FTZ R104, R145, UR8 ;  /* 0x0000000891687c20 */ /* 0x000fe20008410000 */
[--C-:B------:R-:W-:Y:S02]  /*0aa0*/  HADD2.F32 R82, -RZ, R83.reuse.H0_H0 ;  /* 0x20000053ff527230 */ /* 0x100fe40000004100 */
[----:B------:R-:W-:Y:S01]  /*0ab0*/  FADD.FTZ R85, R85, -UR5 ;  /* 0x8000000555557e21 */ /* 0x000fe20008010000 */
[----:B------:R-:W-:Y:S01]  /*0ac0*/  FMUL.FTZ R145, R37, R148 ;  /* 0x0000009425917220 */ /* 0x000fe20000410000 */
[----:B------:R-:W-:Y:S01]  /*0ad0*/  FADD.FTZ R76, R149, R76 ;  /* 0x0000004c954c7221 */ /* 0x000fe20000010000 */
[----:B------:R-:W-:Y:S01]  /*0ae0*/  FADD.FTZ R77, R77, -UR5 ;  /* 0x800000054d4d7e21 */ /* 0x000fe20008010000 */
[----:B------:R-:W-:Y:S01]  /*0af0*/  FADD.FTZ R87, R87, -UR5 ;  /* 0x8000000557577e21 */ /* 0x000fe20008010000 */
[----:B------:R-:W-:Y:S01]  /*0b00*/  FADD.FTZ R134, R146, R134 ;  /* 0x0000008692867221 */ /* 0x000fe20000010000 */
[----:B------:R-:W-:Y:S01]  /*0b10*/  FFMA.FTZ R135, R104, R146, R135 ;  /* 0x0000009268877223 */ /* 0x000fe20000010087 */
[----:B------:R-:W-:-:S02]  /*0b20*/  HADD2.F32 R83, -RZ, R83.H1_H1 ;  /* 0x30000053ff537230 */ /* 0x000fc40000004100 */
[----:B------:R-:W-:Y:S01]  /*0b30*/  FMUL.FTZ R146, R85, UR8 ;  /* 0x0000000855927c20 */ /* 0x000fe20008410000 */
[--C-:B------:R-:W-:Y:S02]  /*0b40*/  HADD2.F32 R155, -RZ, R95.reuse.H0_H0 ;  /* 0x2000005fff9b7230 */ /* 0x100fe40000004100 */
[----:B------:R-:W-:Y:S01]  /*0b50*/  FMUL.FTZ R165, R38, R82 ;  /* 0x0000005226a57220 */ /* 0x000fe20000410000 */
[----:B-1----:R-:W-:Y:S02]  /*0b60*/  HADD2.F32 R152, -RZ, R95.H1_H1 ;  /* 0x3000005fff987230 */ /* 0x002fe40000004100 */
[----:B------:R-:W-:Y:S01]  /*0b70*/  FADD.FTZ R95, R100, -UR5 ;  /* 0x80000005645f7e21 */ /* 0x000fe20008010000 */
[----:B------:R-:W-:Y:S01]  /*0b80*/  FADD.FTZ R76, R145, R76 ;  /* 0x0000004c914c7221 */ /* 0x000fe20000010000 */
[----:B------:R-:W-:Y:S01]  /*0b90*/  FMUL.FTZ R100, R77, UR8 ;  /* 0x000000084d647c20 */ /* 0x000fe20008410000 */
[----:B------:R-:W-:Y:S01]  /*0ba0*/  FMUL.FTZ R163, R87, UR8 ;  /* 0x0000000857a37c20 */ /* 0x000fe20008410000 */
[----:B------:R-:W-:Y:S01]  /*0bb0*/  FFMA.FTZ R77, R81, R106, RZ ;  /* 0x0000006a514d7223 */ /* 0x000fe200000100ff */
[----:B------:R-:W-:Y:S01]  /*0bc0*/  FADD.FTZ R88, R88, -UR5 ;  /* 0x8000000558587e21 */ /* 0x000fe20008010000 */
[----:B------:R-:W-:-:S02]  /*0bd0*/  HADD2.F32 R151, -RZ, R92.H0_H0 ;  /* 0x2000005cff977230 */ /* 0x000fc40000004100 */
[----:B------:R-:W-:Y:S01]  /*0be0*/  FADD.FTZ R140, R79, R140 ;  /* 0x0000008c4f8c7221 */ /* 0x000fe20000010000 */
        /* <DEDUP_REMOVED lines=8> */
[----:B------:R-:W-:Y:S02]  /*0c70*/  HADD2.F32 R92, -RZ, R92.H1_H1 ;  /* 0x3000005cff5c7230 */ /* 0x000fe40000004100 */
[----:B------:R-:W-:Y:S01]  /*0c80*/  FMUL.FTZ R83, R88, UR8 ;  /* 0x0000000858537c20 */ /* 0x000fe20008410000 */
[----:B------:R-:W-:Y:S01]  /*0c90*/  FMUL.FTZ R88, R32, R151 ;  /* 0x0000009720587220 */ /* 0x000fe20000410000 */
[----:B------:R-:W-:Y:S01]  /*0ca0*/  FADD.FTZ R79, R148, R79 ;  /* 0x0000004f944f7221 */ /* 0x000fe20000010000 */
[----:B------:R-:W-:Y:S01]  /*0cb0*/  FADD.FTZ R86, R86, -UR5 ;  /* 0x8000000556567e21 */ /* 0x000fe20008010000 */
[----:B------:R-:W-:Y:S01]  /*0cc0*/  FFMA.FTZ R77, R102, R147, R77 ;  /* 0x00000093664d7223 */ /* 0x000fe2000001004d */
[----:B------:R-:W-:Y:S01]  /*0cd0*/  FADD.FTZ R90, R90, -UR5 ;  /* 0x800000055a5a7e21 */ /* 0x000fe20008010000 */
[----:B------:R-:W-:-:S02]  /*0ce0*/  HADD2.F32 R153, -RZ, R93.H0_H0 ;  /* 0x2000005dff997230 */ /* 0x000fc40000004100 */
[----:B------:R-:W-:Y:S01]  /*0cf0*/  FMUL.FTZ R87, R33, R92 ;  /* 0x0000005c21577220 */ /* 0x000fe20000410000 */
[----:B------:R-:W-:Y:S01]  /*0d00*/  FADD.FTZ R76, R88, R79 ;  /* 0x0000004f584c7221 */ /* 0x000fe20000010000 */
[----:B------:R-:W-:Y:S01]  /*0d10*/  FMUL.FTZ R86, R86, UR8 ;  /* 0x0000000856567c20 */ /* 0x000fe20008410000 */
[----:B------:R-:W-:Y:S01]  /*0d20*/  FFMA.FTZ R77, R104, R109, R77 ;  /* 0x0000006d684d7223 */ /* 0x000fe2000001004d */
[----:B------:R-:W-:Y:S01]  /*0d30*/  FADD.FTZ R91, R91, -UR5 ;  /* 0x800000055b5b7e21 */ /* 0x000fe20008010000 */
[----:B------:R-:W-:Y:S02]  /*0d40*/  HADD2.F32 R150, -RZ, R93.H1_H1 ;  /* 0x3000005dff967230 */ /* 0x000fe40000004100 */
[----:B------:R-:W-:Y:S01]  /*0d50*/  FMUL.FTZ R85, R90, UR8 ;  /* 0x000000085a557c20 */ /* 0x000fe20008410000 */
[----:B------:R-:W-:Y:S01]  /*0d60*/  FMUL.FTZ R90, R34, R153 ;  /* 0x00000099225a7220 */ /* 0x000fe20000410000 */
[----:B------:R-:W-:Y:S01]  /*0d70*/  FADD.FTZ R79, R87, R76 ;  /* 0x0000004c574f7221 */ /* 0x000fe20000010000 */
[----:B------:R-:W-:Y:S01]  /*0d80*/  FADD.FTZ R89, R89, -UR5 ;  /* 0x8000000559597e21 */ /* 0x000fe20008010000 */
[----:B------:R-:W-:Y:S01]  /*0d90*/  FADD.FTZ R127, R82, R127 ;  /* 0x0000007f527f7221 */ /* 0x000fe20000010000 */
[----:B------:R-:W-:Y:S01]  /*0da0*/  FFMA.FTZ R129, R86, R82, R129 ;  /* 0x0000005256817223 */ /* 0x000fe20000010081 */
[----:B------:R-:W-:Y:S01]  /*0db0*/  FFMA.FTZ R77, R84, R149, R77 ;  /* 0x00000095544d7223 */ /* 0x000fe2000001004d */
[----:B------:R-:W-:-:S02]  /*0dc0*/  HADD2.F32 R93, -RZ, R94.H0_H0 ;  /* 0x2000005eff5d7230 */ /* 0x000fc40000004100 */
[----:B------:R-:W-:Y:S01]  /*0dd0*/  FADD.FTZ R96, R96, -UR5 ;  /* 0x8000000560607e21 */ /* 0x000fe20008010000 */
[----:B------:R-:W-:Y:S01]  /*0de0*/  FMUL.FTZ R82, R91, UR8 ;  /* 0x000000085b527c20 */ /* 0x000fe20008410000 */
[----:B------:R-:W-:Y:S01]  /*0df0*/  FMUL.FTZ R91, R35, R150 ;  /* 0x00000096235b7220 */ /* 0x000fe20000410000 */
[----:B------:R-:W-:Y:S01]  /*0e00*/  FADD.FTZ R76, R90, R79 ;  /* 0x0000004f5a4c7221 */ /* 0x000fe20000010000 */
[----:B------:R-:W-:Y:S01]  /*0e10*/  FADD.FTZ R138, R80, R138 ;  /* 0x0000008a508a7221 */ /* 0x000fe20000010000 */
[----:B------:R-:W-:Y:S01]  /*0e20*/  FFMA.FTZ R139, R100, R80, R139 ;  /* 0x00000050648b7223 */ /* 0x000fe2000001008b */
[----:B------:R-:W-:Y:S01]  /*0e30*/  FMUL.FTZ R80, R89, UR8 ;  /* 0x0000000859507c20 */ /* 0x000fe20008410000 */
        /* <DEDUP_REMOVED lines=8> */
[----:B------:R-:W-:Y:S01]  /*0ec0*/  FADD.FTZ R17, R151, R17 ;  /* 0x0000001197117221 */ /* 0x000fe20000010000 */
[----:B------:R-:W-:Y:S01]  /*0ed0*/  FFMA.FTZ R126, R83, R151, R126 ;  /* 0x00000097537e7223 */ /* 0x000fe2000001007e */
[----:B------:R-:W-:Y:S01]  /*0ee0*/  FMUL.FTZ R151, R29, R94 ;  /* 0x0000005e1d977220 */ /* 0x000fe20000410000 */
[----:B------:R-:W-:Y:S01]  /*0ef0*/  FADD.FTZ R78, R96, R79 ;  /* 0x0000004f604e7221 */ /* 0x000fe20000010000 */
[----:B------:R-:W-:Y:S01]  /*0f00*/  FADD.FTZ R14, R150, R14 ;  /* 0x0000000e960e7221 */ /* 0x000fe20000010000 */
[----:B------:R-:W-:Y:S01]  /*0f10*/  FFMA.FTZ R123, R82, R150, R123 ;  /* 0x00000096527b7223 */ /* 0x000fe2000001007b */
[----:B------:R-:W-:Y:S01]  /*0f20*/  FMUL.FTZ R150, R97, UR8 ;  /* 0x0000000861967c20 */ /* 0x000fe20008410000 */
[----:B------:R-:W-:Y:S01]  /*0f30*/  FFMA.FTZ R76, R163, R148, R76 ;  /* 0x00000094a34c7223 */ /* 0x000fe2000001004c */
[----:B------:R-:W-:Y:S01]  /*0f40*/  FMUL.FTZ R97, R98, UR8 ;  /* 0x0000000862617c20 */ /* 0x000fe20008410000 */
        /* <DEDUP_REMOVED lines=8> */
[----:B------:R-:W-:Y:S01]  /*0fd0*/  FADD.FTZ R99, R99, -UR5 ;  /* 0x8000000563637e21 */ /* 0x000fe20008010000 */
[----:B------:R-:W-:Y:S01]  /*0fe0*/  FMUL.FTZ R98, R24, R157 ;  /* 0x0000009d18627220 */ /* 0x000fe20000410000 */
[----:B------:R-:W-:Y:S01]  /*0ff0*/  FADD.FTZ R79, R155, R78 ;  /* 0x0000004e9b4f7221 */ /* 0x000fe20000010000 */
[----:B------:R-:W-:Y:S01]  /*1000*/  FADD.FTZ R15, R153, R15 ;  /* 0x0000000f990f7221 */ /* 0x000fe20000010000 */
[C---:B------:R-:W-:Y:S01]  /*1010*/  FFMA.FTZ R124, R85.reuse, R153, R124 ;  /* 0x00000099557c7223 */ /* 0x040fe2000001007c */
[----:B------:R-:W-:Y:S01]  /*1020*/  FFMA.FTZ R77, R85, R90, R76 ;  /* 0x0000005a554d7223 */ /* 0x000fe2000001004c */
[----:B------:R-:W-:Y:S01]  /*1030*/  FMUL.FTZ R153, R99, UR8 ;  /* 0x0000000863997c20 */ /* 0x000fe20008410000 */
[----:B------:R-:W-:Y:S01]  /*1040*/  FMUL.FTZ R99, R25, R156 ;  /* 0x0000009c19637220 */ /* 0x000fe20000410000 */
[----:B------:R-:W-:Y:S01]  /*1050*/  FADD.FTZ R78, R98, R79 ;  /* 0x0000004f624e7221 */ /* 0x000fe20000010000 */
[----:B------:R-:W-:Y:S01]  /*1060*/  FFMA.FTZ R76, R82, R91, R77 ;  /* 0x0000005b524c7223 */ /* 0x000fe2000001004d */
[----:B------:R-:W-:Y:S01]  /*1070*/  FADD.FTZ R101, R101, -UR5 ;  /* 0x8000000565657e21 */ /* 0x000fe20008010000 */
[----:B------:R-:W-:Y:S01]  /*1080*/  FADD.FTZ R10, R152, R10 ;  /* 0x0000000a980a7221 */ /* 0x000fe20000010000 */
[----:B------:R-:W-:Y:S01]  /*1090*/  FFMA.FTZ R119, R153, R152, R119 ;  /* 0x0000009899777223 */ /* 0x000fe20000010077 */
[----:B------:R-:W-:Y:S01]  /*10a0*/  FMUL.FTZ R152, R26, R159 ;  /* 0x0000009f1a987220 */ /* 0x000fe20000410000 */
[----:B------:R-:W-:Y:S01]  /*10b0*/  FADD.FTZ R79, R78, R99 ;  /* 0x000000634e4f7221 */ /* 0x000fe20000010000 */
[----:B------:R-:W-:Y:S01]  /*10c0*/  FADD.FTZ R103, R103, -UR5 ;  /* 0x8000000567677e21 */ /* 0x000fe20008010000 */
[----:B------:R-:W-:Y:S01]  /*10d0*/  FADD.FTZ R16, R92, R16 ;  /* 0x000000105c107221 */ /* 0x000fe20000010000 */
[----:B------:R-:W-:Y:S01]  /*10e0*/  FFMA.FTZ R125, R80, R92, R125 ;  /* 0x0000005c507d7223 */ /* 0x000fe2000001007d */
[----:B------:R-:W-:Y:S01]  /*10f0*/  FFMA.FTZ R77, R89, R96, R76 ;  /* 0x00000060594d7223 */ /* 0x000fe2000001004c */
[----:B------:R-:W-:Y:S01]  /*1100*/  FADD.FTZ R108, R108, -UR5 ;  /* 0x800000056c6c7e21 */ /* 0x000fe20008010000 */
[----:B------:R-:W-:Y:S01]  /*1110*/  FMUL.FTZ R92, R101, UR8 ;  /* 0x00000008655c7c20 */ /* 0x000fe20008410000 */
[----:B------:R-:W-:Y:S01]  /*1120*/  FMUL.FTZ R101, R27, R158 ;  /* 0x0000009e1b657220 */ /* 0x000fe20000410000 */
[----:B------:R-:W-:Y:S01]  /*1130*/  FADD.FTZ R78, R79, R152 ;  /* 0x000000984f4e7221 */ /* 0x000fe20000010000 */
[----:B------:R-:W-:Y:S01]  /*1140*/  FADD.FTZ R12, R94, R12 ;  /* 0x0000000c5e0c7221 */ /* 0x000fe20000010000 */
[C---:B------:R-:W-:Y:S01]  /*1150*/  FFMA.FTZ R121, R150.reuse, R94, R121 ;  /* 0x0000005e96797223 */ /* 0x040fe20000010079 */
[----:B------:R-:W-:Y:S01]  /*1160*/  FMUL.FTZ R94, R103, UR8 ;  /* 0x00000008675e7c20 */ /* 0x000fe20008410000 */
[----:B------:R-:W-:Y:S01]  /*1170*/  FFMA.FTZ R76, R150, R151, R77 ;  /* 0x00000097964c7223 */ /* 0x000fe2000001004d */
[----:B------:R-:W-:Y:S01]  /*1180*/  FMUL.FTZ R95, R95, UR8 ;  /* 0x000000085f5f7c20 */ /* 0x000fe20008410000 */
[----:B------:R-:W-:Y:S01]  /*1190*/  FMUL.FTZ R103, R108, UR8 ;  /* 0x000000086c677c20 */ /* 0x000fe20008410000 */
[----:B------:R-:W-:Y:S01]  /*11a0*/  FADD.FTZ R13, R93, R13 ;  /* 0x0000000d5d0d7221 */ /* 0x000fe20000010000 */
[----:B------:R-:W-:Y:S01]  /*11b0*/  FFMA.FTZ R122, R89, R93, R122 ;  /* 0x0000005d597a7223 */ /* 0x000fe2000001007a */
[----:B------:R-:W-:Y:S01]  /*11c0*/  FMUL.FTZ R108, R20, R161 ;  /* 0x000000a1146c7220 */ /* 0x000fe20000410000 */
[----:B------:R-:W-:Y:S01]  /*11d0*/  FADD.FTZ R77, R78, R101 ;  /* 0x000000654e4d7221 */ /* 0x000fe20000010000 */
[----:B------:R-:W-:Y:S01]  /*11e0*/  FMUL.FTZ R93, R154, UR8 ;  /* 0x000000089a5d7c20 */ /* 0x000fe20008410000 */
[----:B------:R-:W-:Y:S01]  /*11f0*/  FFMA.FTZ R154, R97, R164, R76 ;  /* 0x000000a4619a7223 */ /* 0x000fe2000001004c */
[----:B------:R-:W-:Y:S01]  /*1200*/  FADD.FTZ R9, R157, R9 ;  /* 0x000000099d097221 */ /* 0x000fe20000010000 */
[----:B------:R-:W-:Y:S01]  /*1210*/  FFMA.FTZ R118, R95, R157, R118 ;  /* 0x0000009d5f767223 */ /* 0x000fe20000010076 */
[----:B------:R-:W-:Y:S01]  /*1220*/  FADD.FTZ R8, R156, R8 ;  /* 0x000000089c087221 */ /* 0x000fe20000010000 */
[----:B------:R-:W-:Y:S01]  /*1230*/  FFMA.FTZ R117, R92, R156, R117 ;  /* 0x0000009c5c757223 */ /* 0x000fe20000010075 */
[----:B------:R-:W-:-:S02]  /*1240*/  HADD2.F32 R76, -RZ, R107.H0_H0 ;  /* 0x2000006bff4c7230 */ /* 0x000fc40000004100 */
[----:B------:R-:W-:Y:S01]  /*1250*/  FMUL.FTZ R157, R21, R160 ;  /* 0x000000a0159d7220 */ /* 0x000fe20000410000 */
[----:B------:R-:W-:Y:S01]  /*1260*/  FADD.FTZ R156, R77, R108 ;  /* 0x0000006c4d9c7221 */ /* 0x000fe20000010000 */
[----:B------:R-:W-:Y:S02]  /*1270*/  HADD2.F32 R78, -RZ, R107.H1_H1 ;  /* 0x3000006bff4e7230 */ /* 0x000fe40000004100 */
[----:B------:R-:W-:Y:S01]  /*1280*/  FFMA.FTZ R154, R153, R155, R154 ;  /* 0x0000009b999a7223 */ /* 0x000fe2000001009a */
[----:B------:R-:W-:Y:S01]  /*1290*/  FMUL.FTZ R107, R22, R76 ;  /* 0x0000004c166b7220 */ /* 0x000fe20000410000 */
[----:B------:R-:W-:Y:S01]  /*12a0*/  FADD.FTZ R156, R156, R157 ;  /* 0x0000009d9c9c7221 */ /* 0x000fe20000010000 */
[----:B------:R-:W-:Y:S01]  /*12b0*/  FADD.FTZ R7, R159, R7 ;  /* 0x000000079f077221 */ /* 0x000fe20000010000 */
[----:B------:R-:W-:Y:S01]  /*12c0*/  FFMA.FTZ R116, R93, R159, R116 ;  /* 0x0000009f5d747223 */ /* 0x000fe20000010074 */
[----:B------:R-:W-:Y:S01]  /*12d0*/  FADD.FTZ R159, R110, -UR5 ;  /* 0x800000056e9f7e21 */ /* 0x000fe20008010000 */
[----:B------:R-:W-:Y:S01]  /*12e0*/  FFMA.FTZ R77, R95, R98, R154 ;  /* 0x000000625f4d7223 */ /* 0x000fe2000001009a */
[----:B------:R-:W-:Y:S01]  /*12f0*/  FADD.FTZ R79, R156, R107 ;  /* 0x0000006b9c4f7221 */ /* 0x000fe20000010000 */
[----:B------:R-:W-:Y:S01]  /*1300*/  FMUL.FTZ R110, R23, R78 ;  /* 0x0000004e176e7220 */ /* 0x000fe20000410000 */
[----:B------:R-:W-:Y:S01]  /*1310*/  FMUL.FTZ R159, R159, UR8 ;  /* 0x000000089f9f7c20 */ /* 0x000fe20008410000 */
[----:B------:R-:W-:-:S02]  /*1320*/  FFMA.FTZ R154, R92, R99, R77 ;  /* 0x000000635c9a7223 */ /* 0x000fc4000001004d */
[----:B------:R-:W-:Y:S01]  /*1330*/  FADD.FTZ R77, R79, R110 ;  /* 0x0000006e4f4d7221 */ /* 0x000fe20000010000 */
[----:B------:R-:W-:Y:S01]  /*1340*/  FADD.FTZ R3, R76, R3 ;  /* 0x000000034c037221 */ /* 0x000fe20000010000 */
[----:B------:R-:W-:Y:S01]  /*1350*/  FFMA.FTZ R112, R159, R76, R112 ;  /* 0x0000004c9f707223 */ /* 0x000fe20000010070 */
[----:B------:R-:W-:Y:S02]  /*1360*/  FFMA.FTZ R79, R93, R152, R154 ;  /* 0x000000985d4f7223 */ /* 0x000fe4000001009a */
[----:B------:R-:W0:Y:S02]  /*1370*/  SHFL.DOWN PT, R76, R77, 0x10, 0x1f ;  /* 0x0a001f004d4c7f89 */ /* 0x000e2400000e0000 */
[----:B------:R-:W-:Y:S01]  /*1380*/  FFMA.FTZ R154, R94, R101, R79 ;  /* 0x000000655e9a7223 */ /* 0x000fe2000001004f */
[----:B------:R-:W-:-:S03]  /*1390*/  FMUL.FTZ R162, R162, UR8 ;  /* 0x00000008a2a27c20 */ /* 0x000fc60008410000 */
        /* <DEDUP_REMOVED lines=9> */
[----:B0-----:R-:W-:-:S05]  /*1430*/  FADD.FTZ R76, R79, R76 ;  /* 0x0000004c4f4c7221 */ /* 0x001fca0000010000 */
[----:B------:R-:W0:Y:S01]  /*1440*/  SHFL.DOWN PT, R77, R76, 0x8, 0x1f ;  /* 0x09001f004c4d7f89 */ /* 0x000e2200000e0000 */
[----:B-1----:R-:W-:Y:S01]  /*1450*/  FADD.FTZ R156, R111, R156 ;  /* 0x0000009c6f9c7221 */ /* 0x002fe20000010000 */
[----:B------:R-:W-:Y:S01]  /*1460*/  FADD.FTZ R6, R158, R6 ;  /* 0x000000069e067221 */ /* 0x000fe20000010000 */
[----:B------:R-:W-:Y:S01]  /*1470*/  FFMA.FTZ R115, R94, R158, R115 ;  /* 0x0000009e5e737223 */ /* 0x000fe20000010073 */
[----:B0-----:R-:W-:Y:S02]  /*1480*/  FADD.FTZ R158, R76, R77 ;  /* 0x0000004d4c9e7221 */ /* 0x001fe40000010000 */
[----:B------:R-:W0:Y:S01]  /*1490*/  SHFL.DOWN PT, R77, R156, 0x4, 0x1f ;  /* 0x08801f009c4d7f89 */ /* 0x000e2200000e0000 */
[----:B------:R-:W-:Y:S01]  /*14a0*/  FADD.FTZ R4, R160, R4 ;  /* 0x00000004a0047221 */ /* 0x000fe20000010000 */
[----:B------:R-:W-:Y:S01]  /*14b0*/  FFMA.FTZ R113, R162, R160, R113 ;  /* 0x000000a0a2717223 */ /* 0x000fe20000010071 */
[----:B0-----:R-:W-:Y:S02]  /*14c0*/  FADD.FTZ R160, R156, R77 ;  /* 0x0000004d9ca07221 */ /* 0x001fe40000010000 */
[----:B------:R-:W0:Y:S01]  /*14d0*/  SHFL.DOWN PT, R77, R158, 0x4, 0x1f ;  /* 0x08801f009e4d7f89 */ /* 0x000e2200000e0000 */
[----:B------:R-:W-:Y:S01]  /*14e0*/  FADD.FTZ R5, R161, R5 ;  /* 0x00000005a1057221 */ /* 0x000fe20000010000 */
[----:B------:R-:W-:Y:S01]  /*14f0*/  FFMA.FTZ R114, R103, R161, R114 ;  /* 0x000000a167727223 */ /* 0x000fe20000010072 */
[----:B0-----:R-:W-:-:S02]  /*1500*/  FADD.FTZ R161, R158, R77 ;  /* 0x0000004d9ea17221 */ /* 0x001fc40000010000 */
[----:B------:R-:W0:Y:S02]  /*1510*/  SHFL.DOWN PT, R77, R160, 0x2, 0x1f ;  /* 0x08401f00a04d7f89 */ /* 0x000e2400000e0000 */
[----:B0-----:R-:W-:Y:S02]  /*1520*/  FADD.FTZ R79, R160, R77 ;  /* 0x0000004da04f7221 */ /* 0x001fe40000010000 */
[----:B------:R-:W0:Y:S02]  /*1530*/  SHFL.DOWN PT, R77, R161, 0x2, 0x1f ;  /* 0x08401f00a14d7f89 */ /* 0x000e2400000e0000 */
[----:B0-----:R-:W-:Y:S02]  /*1540*/  FADD.FTZ R111, R161, R77 ;  /* 0x0000004da16f7221 */ /* 0x001fe40000010000 */
[----:B------:R-:W0:Y:S01]  /*1550*/  SHFL.DOWN PT, R77, R79, 0x1, 0x1f ;  /* 0x08201f004f4d7f89 */ /* 0x000e2200000e0000 */
[----:B------:R-:W-:Y:S01]  /*1560*/  LOP3.LUT P1, RZ, R0, 0x1f, RZ, 0xc0, !PT ;  /* 0x0000001f00ff7812 */ /* 0x000fe2000782c0ff */
[----:B------:R-:W-:Y:S01]  /*1570*/  UMOV UR7, 0x3f800000 ;  /* 0x3f80000000077882 */ /* 0x000fe20000000000 */
[----:B0-----:R-:W-:-:S02]  /*1580*/  FADD.FTZ R76, R79, R77 ;  /* 0x0000004d4f4c7221 */ /* 0x001fc40000010000 */
[----:B------:R-:W0:Y:S01]  /*1590*/  SHFL.DOWN PT, R77, R111, 0x1, 0x1f ;  /* 0x08201f006f4d7f89 */ /* 0x000e2200000e0000 */
[----:B------:R-:W-:Y:S01]  /*15a0*/  @UP0 UMOV UR7, UR4 ;  /* 0x0000000400070c82 */ /* 0x000fe20008000000 */
[----:B------:R-:W-:Y:S01]  /*15b0*/  BSSY.RECONVERGENT B0, `(.L_x_7386) ;  /* 0x000000b000007945 */ /* 0x000fe20003800200 */
[----:B0-----:R-:W-:-:S06]  /*15c0*/  FADD.FTZ R77, R111, R77 ;  /* 0x0000004d6f4d7221 */ /* 0x001fcc0000010000 */
        /* <DEDUP_REMOVED lines=9> */
.L_x_7387:
[----:B------:R-:W-:Y:S05]  /*1660*/  BSYNC.RECONVERGENT B0 ;  /* 0x0000000000007941 */ /* 0x000fea0003800200 */
.L_x_7386:
        /* <DEDUP_REMOVED lines=65> */
.L_x_7389:
        /* <DEDUP_REMOVED lines=36> */
.L_x_7390:
        /* <DEDUP_REMOVED lines=47> */
.L_x_7391:
        /* <DEDUP_REMOVED lines=36> */
.L_x_7392:
        /* <DEDUP_REMOVED lines=44> */
.L_x_7393:
        /* <DEDUP_REMOVED lines=36> */
.L_x_7394:
[----:B------:R-:W0:Y:S01]  /*26f0*/  @P0 LDC.64 R80, c[0x0][0x478] ;  /* 0x00011e00ff500b82 */ /* 0x000e220000000a00 */
[----:B------:R-:W-:-:S04]  /*2700*/  IMAD.WIDE.U32 R104, R141, 0x10, R104 ;  /* 0x000000108d687825 */ /* 0x000fc800078e0068 */
[----:B0-----:R-:W-:-:S05]  /*2710*/  @P0 IMAD.WIDE.U32 R80, R141, 0x20, R80 ;  /* 0x000000208d500825 */ /* 0x001fca00078e0050 */
[----:B------:R1:W-:Y:S04]  /*2720*/  @P0 STG.E.128 desc[UR16][R80.64], R68 ;  /* 0x0000004450000986 */ /* 0x0003e8000c101d10 */
[----:B------:R1:W-:Y:S04]  /*2730*/  @P0 STG.E.128 desc[UR16][R80.64+0x10], R72 ;  /* 0x0000104850000986 */ /* 0x0003e8000c101d10 */
[----:B------:R1:W-:Y:S01]  /*2740*/  STG.E.128 desc[UR16][R104.64], R76 ;  /* 0x0000004c68007986 */ /* 0x0003e2000c101d10 */
[----:B------:R-:W-:Y:S05]  /*2750*/  BRA `(.L_x_7395) ;  /* 0x0000000c00cc7947 */ /* 0x000fea0003800000 */
.L_x_7388:
        /* <DEDUP_REMOVED lines=40> */
.L_x_7396:
        /* <DEDUP_REMOVED lines=36> */
.L_x_7397:
        /* <DEDUP_REMOVED lines=45> */
.L_x_7398:
        /* <DEDUP_REMOVED lines=36> */
.L_x_7399:
        /* <DEDUP_REMOVED lines=44> */
.L_x_7400:
        /* <DEDUP_REMOVED lines=36> */
.L_x_7401:
[----:B------:R-:W0:Y:S01]  /*3630*/  @P0 LDC.64 R80, c[0x0][0x478] ;  /* 0x00011e00ff500b82 */ /* 0x000e220000000a00 */
[----:B------:R-:W-:-:S04]  /*3640*/  IMAD.WIDE.U32 R104, R141, 0x10, R104 ;  /* 0x000000108d687825 */ /* 0x000fc800078e0068 */
[----:B0-----:R-:W-:-:S05]  /*3650*/  @P0 IMAD.WIDE.U32 R80, R141, 0x20, R80 ;  /* 0x000000208d500825 */ /* 0x001fca00078e0050 */
[----:B------:R0:W-:Y:S04]  /*3660*/  @P0 STG.E.128 desc[UR16][R80.64], R68 ;  /* 0x0000004450000986 */ /* 0x0001e8000c101d10 */
[----:B------:R0:W-:Y:S04]  /*3670*/  @P0 STG.E.128 desc[UR16][R80.64+0x10], R72 ;  /* 0x0000104850000986 */ /* 0x0001e8000c101d10 */
[----:B------:R0:W-:Y:S02]  /*3680*/  STG.E.128 desc[UR16][R104.64], R76 ;  /* 0x0000004c68007986 */ /* 0x0001e4000c101d10 */
.L_x_7395:
        /* <DEDUP_REMOVED lines=51> */
.L_x_7385:
        /* <DEDUP_REMOVED lines=20> */
.L_x_7403:
        /* <DEDUP_REMOVED lines=16> */
.L_x_10795:


//--------------------- .text._ZN10layer_norm13ln_bwd_kernelINS_13Kernel_traitsIf6__halffS2_fjLj3072ELj1ELj1ELj4ELj16ENS_18Kernel_traits_baseILj3072EfS2_fS2_fjLj128EEEEELb0ELb0ELb1ELb0EEEvNS_9BwdParamsE --------------------------
	.section	.text._ZN10layer_norm13ln_bwd_kernelINS_13Kernel_traitsIf6__halffS2_fjLj3072ELj1ELj1ELj4ELj16ENS_18Kernel_traits_baseILj3072EfS2_fS2_fjLj128EEEEELb0ELb0ELb1ELb0EEEvNS_9BwdParamsE,"ax",@progbits
	.align	128
        .global         _ZN10layer_norm13ln_bwd_kernelINS_13Kernel_traitsIf6__halffS2_fjLj3072ELj1ELj1ELj4ELj16ENS_18Kernel_traits_baseILj3072EfS2_fS2_fjLj128EEEEELb0ELb0ELb1ELb0EEEvNS_9BwdParamsE
        .type           _ZN10layer_norm13ln_bwd_kernelINS_13Kernel_traitsIf6__halffS2_fjLj3072ELj1ELj1ELj4ELj16ENS_18Kernel_traits_baseILj3072EfS2_fS2_fjLj128EEEEELb0ELb0ELb1ELb0EEEvNS_9BwdParamsE,@function
        .size           _ZN10layer_norm13ln_bwd_kernelINS_13Kernel_traitsIf6__halffS2_fjLj3072ELj1ELj1ELj4ELj16ENS_18Kernel_traits_baseILj3072EfS2_fS2_fjLj128EEEEELb0ELb0ELb1ELb0EEEvNS_9BwdParamsE,(.L_x_10796 - _ZN10layer_norm13ln_bwd_kernelINS_13Kernel_traitsIf6__halffS2_fjLj3072ELj1ELj1ELj4ELj16ENS_18Kernel_traits_baseILj3072EfS2_fS2_fjLj128EEEEELb0ELb0ELb1ELb0EEEvNS_9BwdParamsE)
        .other          _ZN10layer_norm13ln_bwd_kernelINS_13Kernel_traitsIf6__halffS2_fjLj3072ELj1ELj1ELj4ELj16ENS_18Kernel_traits_baseILj3072EfS2_fS2_fjLj128EEEEELb0ELb0ELb1ELb0EEEvNS_9BwdParamsE,@"STO_CUDA_ENTRY STV_DEFAULT"
_ZN10layer_norm13ln_bwd_kernelINS_13Kernel_traitsIf6__halffS2_fjLj3072ELj1ELj1ELj4ELj16ENS_18Kernel_traits_baseILj3072EfS2_fS2_fjLj128EEEEELb0ELb0ELb1ELb0EEEvNS_9BwdParamsE:
.text._ZN10layer_norm13ln_bwd_kernelINS_13Kernel_traitsIf6__halffS2_fjLj3072ELj1ELj1ELj4ELj16ENS_18Kernel_traits_baseILj3072EfS2_fS2_fjLj128EEEEELb0ELb0ELb1ELb0EEEvNS_9BwdParamsE:
        /* <DEDUP_REMOVED lines=86> */
.L_x_7474:
        /* <DEDUP_REMOVED lines=53> */
[----:B------:R-:W-:-:S02]  /*08b0*/  FADD.FTZ R114, -R177, R114 ;  /* 0x00000072b1727221 */ /* 0x000fc40000010100 */
[C---:B0----5:R-:W-:Y:S01]  /*08c0*/  FMUL.FTZ R160, R145.reuse, R164 ;  /* 0x000000a491a07220 */ /* 0x061fe20000410000 */
[--C-:B----4-:R-:W-:Y:S02]  /*08d0*/  HADD2.F32 R113, -RZ, R116.reuse.H0_H0 ;  /* 0x20000074ff717230 */ /* 0x110fe40000004100 */
[----:B------:R-:W-:Y:S01]  /*08e0*/  FMUL.FTZ R3, R145, R112 ;  /* 0x0000007091037220 */ /* 0x000fe20000410000 */
[----:B------:R-:W-:Y:S02]  /*08f0*/  HADD2.F32 R116, -RZ, R116.H1_H1 ;  /* 0x30000074ff747230 */ /* 0x000fe40000004100 */
[----:B------:R-:W-:Y:S01]  /*0900*/  FADD.FTZ R166, -R177, R115 ;  /* 0x00000073b1a67221 */ /* 0x000fe20000010100 */
[-C--:B------:R-:W-:Y:S01]  /*0910*/  FMUL.FTZ R164, R96, R113.reuse ;  /* 0x0000007160a47220 */ /* 0x080fe20000410000 */
[--C-:B------:R-:W-:Y:S02]  /*0920*/  HADD2.F32 R115, -RZ, R117.reuse.H0_H0 ;  /* 0x20000075ff737230 */ /* 0x100fe40000004100 */
[----:B------:R-:W-:Y:S01]  /*0930*/  FMUL.FTZ R161, R145, R114 ;  /* 0x0000007291a17220 */ /* 0x000fe20000410000 */
[----:B------:R-:W-:Y:S01]  /*0940*/  FADD.FTZ R48, R48, R113 ;  /* 0x0000007130307221 */ /* 0x000fe20000010000 */
[----:B------:R-:W-:Y:S01]  /*0950*/  FFMA.FTZ R72, R3, R113, R72 ;  /* 0x0000007103487223 */ /* 0x000fe20000010048 */
[----:B------:R-:W-:Y:S01]  /*0960*/  FMUL.FTZ R163, R97, R116 ;  /* 0x0000007461a37220 */ /* 0x000fe20000410000 */
[----:B------:R-:W-:Y:S01]  /*0970*/  FADD.FTZ R112, RZ, R164 ;  /* 0x000000a4ff707221 */ /* 0x000fe20000010000 */
[----:B------:R-:W-:Y:S01]  /*0980*/  FFMA.FTZ R113, R3, R164, RZ ;  /* 0x000000a403717223 */ /* 0x000fe200000100ff */
[----:B------:R-:W-:Y:S01]  /*0990*/  FMUL.FTZ R162, R145, R166 ;  /* 0x000000a691a27220 */ /* 0x000fe20000410000 */
[----:B------:R-:W-:Y:S01]  /*09a0*/  FADD.FTZ R50, R50, R115 ;  /* 0x0000007332327221 */ /* 0x000fe20000010000 */
[-C--:B------:R-:W-:Y:S01]  /*09b0*/  FFMA.FTZ R74, R161, R115.reuse, R74 ;  /* 0x00000073a14a7223 */ /* 0x080fe2000001004a */
[----:B------:R-:W-:Y:S01]  /*09c0*/  FMUL.FTZ R166, R98, R115 ;  /* 0x0000007362a67220 */ /* 0x000fe20000410000 */
[----:B------:R-:W-:-:S02]  /*09d0*/  HADD2.F32 R168, -RZ, R117.H1_H1 ;  /* 0x30000075ffa87230 */ /* 0x000fc40000004100 */
[----:B------:R-:W-:Y:S01]  /*09e0*/  FADD.FTZ R115, R112, R163 ;  /* 0x000000a370737221 */ /* 0x000fe20000010000 */
[----:B------:R-:W-:Y:S01]  /*09f0*/  FFMA.FTZ R112, R160, R163, R113 ;  /* 0x000000a3a0707223 */ /* 0x000fe20000010071 */
[--C-:B------:R-:W-:Y:S02]  /*0a00*/  HADD2.F32 R117, -RZ, R118.reuse.H0_H0 ;  /* 0x20000076ff757230 */ /* 0x100fe40000004100 */
[----:B---3--:R-:W-:Y:S01]  /*0a10*/  FADD.FTZ R120, -R177, R120 ;  /* 0x00000078b1787221 */ /* 0x008fe20000010100 */
[----:B------:R-:W-:Y:S01]  /*0a20*/  FMUL.FTZ R167, R99, R168 ;  /* 0x000000a863a77220 */ /* 0x000fe20000410000 */
[----:B------:R-:W-:Y:S01]  /*0a30*/  FADD.FTZ R114, R115, R166 ;  /* 0x000000a673727221 */ /* 0x000fe20000010000 */
[----:B------:R-:W-:Y:S01]  /*0a40*/  FFMA.FTZ R113, R161, R166, R112 ;  /* 0x000000a6a1717223 */ /* 0x000fe20000010070 */
[----:B------:R-:W-:Y:S02]  /*0a50*/  HADD2.F32 R118, -RZ, R118.H1_H1 ;  /* 0x30000076ff767230 */ /* 0x000fe40000004100 */
[----:B------:R-:W-:Y:S01]  /*0a60*/  FADD.FTZ R51, R51, R168 ;  /* 0x000000a833337221 */ /* 0x000fe20000010000 */
[----:B------:R-:W-:Y:S01]  /*0a70*/  FFMA.FTZ R75, R162, R168, R75 ;  /* 0x000000a8a24b7223 */ /* 0x000fe2000001004b */
        /* <DEDUP_REMOVED lines=33> */
.L_x_7408:
[----:B----4-:R-:W-:Y:S05]  /*0c90*/  BSYNC.RECONVERGENT B1 ;  /* 0x0000000000017941 */ /* 0x010fea0003800200 */
.L_x_7407:
        /* <DEDUP_REMOVED lines=23> */
[C---:B0----5:R-:W-:Y:S01]  /*0e10*/  FMUL.FTZ R128, R145.reuse, R134 ;  /* 0x0000008691807220 */ /* 0x061fe20000410000 */
[----:B------:R-:W-:Y:S02]  /*0e20*/  HADD2.F32 R116, -RZ, R116.H1_H1 ;  /* 0x30000074ff747230 */ /* 0x000fe40000004100 */
[C---:B------:R-:W-:Y:S01]  /*0e30*/  FMUL.FTZ R129, R145.reuse, R126 ;  /* 0x0000007e91817220 */ /* 0x040fe20000410000 */
[-C--:B------:R-:W-:Y:S01]  /*0e40*/  FMUL.FTZ R130, R88, R113.reuse ;  /* 0x0000007158827220 */ /* 0x080fe20000410000 */
        /* <DEDUP_REMOVED lines=16> */
[----:B------:R-:W-:-:S02]  /*0f50*/  HADD2.F32 R117, -RZ, R118.H0_H0 ;  /* 0x20000076ff757230 */ /* 0x000fc40000004100 */
[----:B--2---:R-:W-:Y:S01]  /*0f60*/  FADD.FTZ R120, -R177, R120 ;  /* 0x00000078b1787221 */ /* 0x004fe20000010100 */
        /* <DEDUP_REMOVED lines=36> */
.L_x_7410:
[----:B------:R-:W-:Y:S05]  /*11b0*/  BSYNC.RECONVERGENT B1 ;  /* 0x0000000000017941 */ /* 0x000fea0003800200 */
.L_x_7409:
        /* <DEDUP_REMOVED lines=18> */
[C---:B-1---5:R-:W-:Y:S01]  /*12e0*/  FMUL.FTZ R146, R145.reuse, R142 ;  /* 0x0000008e91927220 */ /* 0x062fe20000410000 */
[C---:B------:R-:W-:Y:S01]  /*12f0*/  FMUL.FTZ R147, R145.reuse, R112 ;  /* 0x0000007091937220 */ /* 0x040fe20000410000 */
[----:B------:R-:W-:Y:S01]  /*1300*/  FMUL.FTZ R149, R145, R114 ;  /* 0x0000007291957220 */ /* 0x000fe20000410000 */
[C---:B---3--:R-:W-:Y:S01]  /*1310*/  FADD.FTZ R144, -R177.reuse, R116 ;  /* 0x00000074b1907221 */ /* 0x048fe20000010100 */
[----:B------:R-:W-:Y:S01]  /*1320*/  FADD.FTZ R150, -R177, R117 ;  /* 0x00000075b1967221 */ /* 0x000fe20000010100 */
[----:B----4-:R-:W-:-:S02]  /*1330*/  HADD2.F32 R113, -RZ, R120.H0_H0 ;  /* 0x20000078ff717230 */ /* 0x010fc40000004100 */
[C---:B------:R-:W-:Y:S01]  /*1340*/  FMUL.FTZ R148, R145.reuse, R148 ;  /* 0x0000009491947220 */ /* 0x040fe20000410000 */
[----:B------:R-:W-:Y:S02]  /*1350*/  HADD2.F32 R120, -RZ, R120.H1_H1 ;  /* 0x30000078ff787230 */ /* 0x000fe40000004100 */
[----:B------:R-:W-:Y:S01]  /*1360*/  FMUL.FTZ R151, R145, R144 ;  /* 0x0000009091977220 */ /* 0x000fe20000410000 */
[--C-:B------:R-:W-:Y:S02]  /*1370*/  HADD2.F32 R115, -RZ, R121.reuse.H0_H0 ;  /* 0x20000079ff737230 */ /* 0x100fe40000004100 */
[-C--:B------:R-:W-:Y:S01]  /*1380*/  FMUL.FTZ R152, R80, R113.reuse ;  /* 0x0000007150987220 */ /* 0x080fe20000410000 */
        /* <DEDUP_REMOVED lines=8> */
[----:B------:R-:W-:-:S02]  /*1410*/  HADD2.F32 R116, -RZ, R121.H1_H1 ;  /* 0x30000079ff747230 */ /* 0x000fc40000004100 */
[----:B------:R-:W-:Y:S01]  /*1420*/  FADD.FTZ R115, R112, R155 ;  /* 0x0000009b70737221 */ /* 0x000fe20000010000 */
[----:B------:R-:W-:Y:S01]  /*1430*/  FFMA.FTZ R112, R146, R155, R113 ;  /* 0x0000009b92707223 */ /* 0x000fe20000010071 */
[--C-:B------:R-:W-:Y:S02]  /*1440*/  HADD2.F32 R117, -RZ, R122.reuse.H0_H0 ;  /* 0x2000007aff757230 */ /* 0x100fe40000004100 */
[----:B------:R-:W-:Y:S01]  /*1450*/  FADD.FTZ R178, -R177, R119 ;  /* 0x00000077b1b27221 */ /* 0x000fe20000010100 */
[----:B------:R-:W-:Y:S01]  /*1460*/  FMUL.FTZ R157, R83, R116 ;  /* 0x00000074539d7220 */ /* 0x000fe20000410000 */
[----:B------:R-:W-:Y:S01]  /*1470*/  FADD.FTZ R114, R115, R154 ;  /* 0x0000009a73727221 */ /* 0x000fe20000010000 */
[----:B------:R-:W-:Y:S01]  /*1480*/  FFMA.FTZ R113, R149, R154, R112 ;  /* 0x0000009a95717223 */ /* 0x000fe20000010070 */
[----:B------:R-:W-:Y:S02]  /*1490*/  HADD2.F32 R122, -RZ, R122.H1_H1 ;  /* 0x3000007aff7a7230 */ /* 0x000fe40000004100 */
        /* <DEDUP_REMOVED lines=33> */
.L_x_7406:
        /* <DEDUP_REMOVED lines=27> */
.L_x_7411:
[----:B----4-:R-:W-:Y:S05]  /*1860*/  BSYNC.RECONVERGENT B0 ;  /* 0x0000000000007941 */ /* 0x010fea0003800200 */
.L_x_7405:
        /* <DEDUP_REMOVED lines=31> */
.L_x_7413:
[----:B------:R-:W-:Y:S05]  /*1a60*/  BSYNC.RECONVERGENT B0 ;  /* 0x0000000000007941 */ /* 0x000fea0003800200 */
.L_x_7412:
        /* <DEDUP_REMOVED lines=49> */
.L_x_7418:
        /* <DEDUP_REMOVED lines=9> */
.L_x_7419:
        /* <DEDUP_REMOVED lines=9> */
.L_x_7420:
        /* <DEDUP_REMOVED lines=9> */
.L_x_7421:
        /* <DEDUP_REMOVED lines=9> */
.L_x_7422:
        /* <DEDUP_REMOVED lines=9> */
.L_x_7423:
        /* <DEDUP_REMOVED lines=9> */
.L_x_7424:
        /* <DEDUP_REMOVED lines=10> */
.L_x_7417:
        /* <DEDUP_REMOVED lines=42> */
.L_x_7426:
        /* <DEDUP_REMOVED lines=9> */
.L_x_7427:
        /* <DEDUP_REMOVED lines=9> */
.L_x_7428:
        /* <DEDUP_REMOVED lines=9> */
.L_x_7429:
        /* <DEDUP_REMOVED lines=9> */
.L_x_7430:
        /* <DEDUP_REMOVED lines=9> */
.L_x_7431:
        /* <DEDUP_REMOVED lines=9> */
.L_x_7432:
[----:B------:R-:W-:Y:S05]  /*2780*/  @!P3 BRA `(.L_x_7425) ;  /* 0x00000008002cb947 */ /* 0x000fea0003800000 */
[----:B------:R-:W-:-:S05]  /*2790*/  FMUL.FTZ R115, R111, UR15 ;  /* 0x0000000f6f737c20 */ /* 0x000fca0008410000 */
[----:B------:R-:W-:-:S04]  /*27a0*/  F2FP.F16.F32.PACK_AB R115, RZ, R115 ;  /* 0x00000073ff73723e */ /* 0x000fc800000000ff */
[----:B------:R-:W-:Y:S01]  /*27b0*/  PRMT R103, R103, 0x5410, R115 ;  /* 0x0000541067677816 */ /* 0x000fe20000000073 */
[----:B------:R-:W-:Y:S06]  /*27c0*/  BRA `(.L_x_7425) ;  /* 0x00000008001c7947 */ /* 0x000fec0003800000 */
.L_x_7416:
        /* <DEDUP_REMOVED lines=35> */
[----:B------:R-:W-:Y:S01]  /*2a00*/  @P3 F2FP.F16.F32.PACK_AB R115, RZ, R115 ;  /* 0x00000073ff73323e */ /* 0x000fe200000000ff */
[C---:B------:R-:W-:Y:S01]  /*2a10*/  @P1 FFMA.FTZ R121, R145.reuse, R179, R22 ;  /* 0x000000b391791223 */ /* 0x040fe20000010016 */
[----:B------:R-:W0:Y:S01]  /*2a20*/  @P3 LDC R123, c[0x0][0x40c] ;  /* 0x00010300ff7b3b82 */ /* 0x000e220000000800 */
[----:B-1----:R-:W-:Y:S01]  /*2a30*/  @P3 FMUL.FTZ R116, R116, R119 ;  /* 0x0000007774743220 */ /* 0x002fe20000410000 */
[----:B------:R-:W-:Y:S01]  /*2a40*/  MOV R119, R20 ;  /* 0x0000001400777202 */ /* 0x000fe20000000f00 */
[----:B------:R-:W-:Y:S01]  /*2a50*/  @P1 FFMA.FTZ R119, R145, R175, R20 ;  /* 0x000000af91771223 */ /* 0x000fe20000010014 */
[----:B------:R-:W-:-:S02]  /*2a60*/  @P3 PRMT R100, R115, 0x7610, R100 ;  /* 0x0000761073643816 */ /* 0x000fc40000000064 */
[----:B------:R-:W-:Y:S02]  /*2a70*/  @P3 F2FP.F16.F32.PACK_AB R116, RZ, R116 ;  /* 0x00000074ff74323e */ /* 0x000fe400000000ff */
[----:B------:R-:W1:Y:S01]  /*2a80*/  @P3 LDC R177, c[0x0][0x40c] ;  /* 0x00010300ffb13b82 */ /* 0x000e620000000800 */
[----:B--2---:R-:W-:Y:S01]  /*2a90*/  @P3 FMUL.FTZ R115, R117, R122 ;  /* 0x0000007a75733220 */ /* 0x004fe20000410000 */
[----:B------:R-:W-:-:S04]  /*2aa0*/  @P3 PRMT R100, R100, 0x5410, R116 ;  /* 0x0000541064643816 */ /* 0x000fc80000000074 */
[----:B------:R-:W-:Y:S02]  /*2ab0*/  @P3 F2FP.F16.F32.PACK_AB R115, RZ, R115 ;  /* 0x00000073ff73323e */ /* 0x000fe400000000ff */
[----:B------:R-:W2:Y:S01]  /*2ac0*/  @P3 LDC R182, c[0x0][0x40c] ;  /* 0x00010300ffb63b82 */ /* 0x000ea20000000800 */
        /* <DEDUP_REMOVED lines=15> */
[----:B------:R-:W-:-:S03]  /*2bc0*/  MOV R115, R23 ;  /* 0x0000001700737202 */ /* 0x000fc60000000f00 */
[----:B------:R-:W-:-:S04]  /*2bd0*/  @P1 FADD.FTZ R116, R173, -R116 ;  /* 0x80000074ad741221 */ /* 0x000fc80000010000 */
[----:B------:R-:W-:-:S04]  /*2be0*/  @P1 FFMA.FTZ R115, R145, R116, R23 ;  /* 0x0000007491731223 */ /* 0x000fc80000010017 */
[----:B------:R-:W-:-:S05]  /*2bf0*/  FMUL.FTZ R115, R115, UR15 ;  /* 0x0000000f73737c20 */ /* 0x000fca0008410000 */
[----:B------:R-:W-:-:S04]  /*2c00*/  F2FP.F16.F32.PACK_AB R115, RZ, R115 ;  /* 0x00000073ff73723e */ /* 0x000fc800000000ff */
[----:B------:R-:W-:Y:S01]  /*2c10*/  PRMT R103, R103, 0x5410, R115 ;  /* 0x0000541067677816 */ /* 0x000fe20000000073 */
[----:B------:R-:W-:Y:S06]  /*2c20*/  BRA `(.L_x_7425) ;  /* 0x0000000400047947 */ /* 0x000fec0003800000 */
.L_x_7433:
        /* <DEDUP_REMOVED lines=29> */
[----:B------:R-:W-:Y:S02]  /*2e00*/  @P3 F2FP.F16.F32.PACK_AB R122, RZ, R106 ;  /* 0x0000006aff7a323e */ /* 0x000fe400000000ff */
[----:B------:R-:W0:Y:S01]  /*2e10*/  @P3 LDC R175, c[0x0][0x40c] ;  /* 0x00010300ffaf3b82 */ /* 0x000e220000000800 */
[----:B-1----:R-:W-:-:S05]  /*2e20*/  @P3 FMUL.FTZ R105, R110, R111 ;  /* 0x0000006f6e693220 */ /* 0x002fca0000410000 */
[----:B------:R-:W-:Y:S02]  /*2e30*/  @P3 F2FP.F16.F32.PACK_AB R111, RZ, R105 ;  /* 0x00000069ff6f323e */ /* 0x000fe400000000ff */
[----:B------:R-:W1:Y:S01]  /*2e40*/  @P3 LDC R120, c[0x0][0x40c] ;  /* 0x00010300ff783b82 */ /* 0x000e620000000800 */
[----:B--2---:R-:W-:Y:S01]  /*2e50*/  @P3 FMUL.FTZ R106, R104, R109 ;  /* 0x0000006d686a3220 */ /* 0x004fe20000410000 */
[----:B------:R-:W-:Y:S01]  /*2e60*/  MOV R105, R25 ;  /* 0x0000001900697202 */ /* 0x000fe20000000f00 */
[C---:B------:R-:W-:Y:S01]  /*2e70*/  @P1 FFMA.FTZ R105, R145.reuse, R108, R25 ;  /* 0x0000006c91691223 */ /* 0x040fe20000010019 */
[----:B------:R-:W-:Y:S01]  /*2e80*/  MOV R108, R20 ;  /* 0x00000014006c7202 */ /* 0x000fe20000000f00 */
[C---:B------:R-:W-:Y:S01]  /*2e90*/  @P1 FFMA.FTZ R108, R145.reuse, R123, R20 ;  /* 0x0000007b916c1223 */ /* 0x040fe20000010014 */
[----:B------:R-:W-:Y:S02]  /*2ea0*/  @P3 F2FP.F16.F32.PACK_AB R115, RZ, R106 ;  /* 0x0000006aff73323e */ /* 0x000fe400000000ff */
        /* <DEDUP_REMOVED lines=11> */
[----:B------:R-:W-:Y:S02]  /*2f60*/  @P3 F2FP.F16.F32.PACK_AB R117, RZ, R117 ;  /* 0x00000075ff75323e */ /* 0x000fe400000000ff */
[----:B------:R-:W-:Y:S01]  /*2f70*/  @P3 F2FP.F16.F32.PACK_AB R119, RZ, R119 ;  /* 0x00000077ff77323e */ /* 0x000fe200000000ff */
[----:B-1----:R-:W-:Y:S01]  /*2f80*/  @P3 FMUL.FTZ R118, R107, R120 ;  /* 0x000000786b763220 */ /* 0x002fe20000410000 */
[----:B------:R-:W-:Y:S02]  /*2f90*/  @P3 PRMT R101, R117, 0x7610, R101 ;  /* 0x0000761075653816 */ /* 0x000fe40000000065 */
[----:B------:R-:W-:Y:S02]  /*2fa0*/  @P3 PRMT R102, R119, 0x7610, R102 ;  /* 0x0000761077663816 */ /* 0x000fe40000000066 */
[----:B------:R-:W-:Y:S01]  /*2fb0*/  @P3 F2FP.F16.F32.PACK_AB R118, RZ, R118 ;  /* 0x00000076ff76323e */ /* 0x000fe200000000ff */
[----:B--2---:R-:W-:-:S03]  /*2fc0*/  @P3 FMUL.FTZ R111, R105, R116 ;  /* 0x00000074696f3220 */ /* 0x004fc60000410000 */
[----:B------:R-:W-:Y:S02]  /*2fd0*/  @P3 PRMT R101, R101, 0x5410, R118 ;  /* 0x0000541065653816 */ /* 0x000fe40000000076 */
[----:B------:R-:W-:Y:S02]  /*2fe0*/  @P3 F2FP.F16.F32.PACK_AB R116, RZ, R111 ;  /* 0x0000006fff74323e */ /* 0x000fe400000000ff */
[----:B------:R-:W-:Y:S01]  /*2ff0*/  MOV R111, R121 ;  /* 0x00000079006f7202 */ /* 0x000fe20000000f00 */
[----:B---3--:R-:W-:Y:S01]  /*3000*/  @P3 FMUL.FTZ R120, R109, R180 ;  /* 0x000000b46d783220 */ /* 0x008fe20000410000 */
[----:B------:R-:W-:-:S04]  /*3010*/  @P3 PRMT R100, R100, 0x5410, R116 ;  /* 0x0000541064643816 */ /* 0x000fc80000000074 */
[----:B------:R-:W-:-:S04]  /*3020*/  @P3 F2FP.F16.F32.PACK_AB R120, RZ, R120 ;  /* 0x00000078ff78323e */ /* 0x000fc800000000ff */
[----:B------:R-:W-:-:S07]  /*3030*/  @P3 PRMT R102, R102, 0x5410, R120 ;  /* 0x0000541066663816 */ /* 0x000fce0000000078 */
.L_x_7425:
        /* <DEDUP_REMOVED lines=11> */
.L_x_7415:
[----:B------:R-:W-:Y:S05]  /*30f0*/  BSYNC.RECONVERGENT B0 ;  /* 0x0000000000007941 */ /* 0x000fea0003800200 */
.L_x_7414:
        /* <DEDUP_REMOVED lines=39> */
[----:B------:R-:W-:Y:S02]  /*3370*/  @P3 F2FP.F16.F32.PACK_AB R111, RZ, R106 ;  /* 0x0000006aff6f323e */ /* 0x000fe400000000ff */
[----:B------:R-:W0:Y:S01]  /*3380*/  @P3 LDC R122, c[0x0][0x40c] ;  /* 0x00010300ff7a3b82 */ /* 0x000e220000000800 */
[----:B-1----:R-:W-:Y:S01]  /*3390*/  @P3 FMUL.FTZ R107, R105, R116 ;  /* 0x00000074696b3220 */ /* 0x002fe20000410000 */
[----:B------:R-:W-:Y:S01]  /*33a0*/  @P1 FFMA.FTZ R116, R128, R114, R113 ;  /* 0x0000007280741223 */ /* 0x000fe20000010071 */
[----:B------:R-:W-:Y:S01]  /*33b0*/  MOV R106, R18 ;  /* 0x00000012006a7202 */ /* 0x000fe20000000f00 */
[----:B------:R-:W-:Y:S01]  /*33c0*/  @P1 FFMA.FTZ R106, R145, R109, R18 ;  /* 0x0000006d916a1223 */ /* 0x000fe20000010012 */
[----:B------:R-:W-:Y:S01]  /*33d0*/  @P3 PRMT R100, R111, 0x7610, R100 ;  /* 0x000076106f643816 */ /* 0x000fe20000000064 */
[----:B------:R-:W-:Y:S01]  /*33e0*/  @P1 FADD.FTZ R116, R137, -R116 ;  /* 0x8000007489741221 */ /* 0x000fe20000010000 */
[----:B------:R-:W-:Y:S01]  /*33f0*/  @P3 F2FP.F16.F32.PACK_AB R115, RZ, R107 ;  /* 0x0000006bff73323e */ /* 0x000fe200000000ff */
        /* <DEDUP_REMOVED lines=9> */
[----:B------:R-:W-:-:S04]  /*3490*/  @P3 F2FP.F16.F32.PACK_AB R116, RZ, R116 ;  /* 0x00000074ff74323e */ /* 0x000fc800000000ff */
[----:B------:R-:W-:Y:S01]  /*34a0*/  @P3 F2FP.F16.F32.PACK_AB R115, RZ, R115 ;  /* 0x00000073ff73323e */ /* 0x000fe200000000ff */
[----:B0-----:R-:W-:Y:S01]  /*34b0*/  @P3 FMUL.FTZ R111, R107, R122 ;  /* 0x0000007a6b6f3220 */ /* 0x001fe20000410000 */
[----:B------:R-:W-:Y:S02]  /*34c0*/  @P3 PRMT R101, R116, 0x7610, R101 ;  /* 0x0000761074653816 */ /* 0x000fe40000000065 */
[----:B------:R-:W-:Y:S02]  /*34d0*/  @P3 PRMT R102, R115, 0x7610, R102 ;  /* 0x0000761073663816 */ /* 0x000fe40000000066 */
[----:B------:R-:W-:Y:S01]  /*34e0*/  @P3 F2FP.F16.F32.PACK_AB R111, RZ, R111 ;  /* 0x0000006fff6f323e */ /* 0x000fe200000000ff */
[----:B-1----:R-:W-:-:S03]  /*34f0*/  @P3 FMUL.FTZ R117, R109, R178 ;  /* 0x000000b26d753220 */ /* 0x002fc60000410000 */
[----:B------:R-:W-:Y:S02]  /*3500*/  @P3 PRMT R101, R101, 0x5410, R111 ;  /* 0x0000541065653816 */ /* 0x000fe4000000006f */
[----:B------:R-:W-:Y:S02]  /*3510*/  MOV R111, R120 ;  /* 0x00000078006f7202 */ /* 0x000fe40000000f00 */
[----:B------:R-:W-:Y:S01]  /*3520*/  @P3 F2FP.F16.F32.PACK_AB R117, RZ, R117 ;  /* 0x00000075ff75323e */ /* 0x000fe200000000ff */
[----:B--2---:R-:W-:-:S03]  /*3530*/  @P3 FMUL.FTZ R118, R110, R175 ;  /* 0x000000af6e763220 */ /* 0x004fc60000410000 */
        /* <DEDUP_REMOVED lines=8> */
.L_x_7437:
        /* <DEDUP_REMOVED lines=65> */
.L_x_7436:
        /* <DEDUP_REMOVED lines=46> */
.L_x_7440:
        /* <DEDUP_REMOVED lines=9> */
.L_x_7441:
        /* <DEDUP_REMOVED lines=9> */
.L_x_7442:
        /* <DEDUP_REMOVED lines=9> */
.L_x_7443:
        /* <DEDUP_REMOVED lines=9> */
.L_x_7444:
        /* <DEDUP_REMOVED lines=9> */
.L_x_7445:
        /* <DEDUP_REMOVED lines=9> */
.L_x_7446:
[----:B------:R-:W-:Y:S01]  /*4010*/  MOV R104, R115 ;  /* 0x0000007300687202 */ /* 0x000fe20000000f00 */
[----:B------:R-:W-:Y:S06]  /*4020*/  @!P3 BRA `(.L_x_7438) ;  /* 0x000000040034b947 */ /* 0x000fec0003800000 */
[----:B------:R-:W-:Y:S01]  /*4030*/  FMUL.FTZ R116, R111, UR15 ;  /* 0x0000000f6f747c20 */ /* 0x000fe20008410000 */
[----:B------:R-:W-:-:S04]  /*4040*/  MOV R104, R115 ;  /* 0x0000007300687202 */ /* 0x000fc80000000f00 */
[----:B------:R-:W-:-:S04]  /*4050*/  F2FP.F16.F32.PACK_AB R116, RZ, R116 ;  /* 0x00000074ff74723e */ /* 0x000fc800000000ff */
[----:B------:R-:W-:Y:S01]  /*4060*/  PRMT R103, R103, 0x5410, R116 ;  /* 0x0000541067677816 */ /* 0x000fe20000000074 */
[----:B------:R-:W-:Y:S06]  /*4070*/  BRA `(.L_x_7438) ;  /* 0x0000000400207947 */ /* 0x000fec0003800000 */
.L_x_7439:
        /* <DEDUP_REMOVED lines=9> */
.L_x_7447:
        /* <DEDUP_REMOVED lines=9> */
.L_x_7448:
        /* <DEDUP_REMOVED lines=9> */
.L_x_7449:
        /* <DEDUP_REMOVED lines=9> */
.L_x_7450:
        /* <DEDUP_REMOVED lines=9> */
.L_x_7451:
        /* <DEDUP_REMOVED lines=9> */
.L_x_7452:
        /* <DEDUP_REMOVED lines=9> */
.L_x_7453:
        /* <DEDUP_REMOVED lines=9> */
.L_x_7438:
        /* <DEDUP_REMOVED lines=9> */
.L_x_7435:
[----:B------:R-:W-:Y:S05]  /*4590*/  BSYNC.RECONVERGENT B0 ;  /* 0x0000000000007941 */ /* 0x000fea0003800200 */
.L_x_7434:
        /* <DEDUP_REMOVED lines=41> */
[----:B------:R-:W-:Y:S01]  /*4830*/  @P3 F2FP.F16.F32.PACK_AB R111, RZ, R107 ;  /* 0x0000006bff6f323e */ /* 0x000fe200000000ff */
[----:B------:R-:W1:Y:S01]  /*4840*/  @P3 LDC R120, c[0x0][0x40c] ;  /* 0x00010300ff783b82 */ /* 0x000e620000000800 */
[----:B0-----:R-:W-:Y:S01]  /*4850*/  @P3 FMUL.FTZ R108, R105, R108 ;  /* 0x0000006c696c3220 */ /* 0x001fe20000410000 */
[----:B------:R-:W-:Y:S01]  /*4860*/  MOV R107, R11 ;  /* 0x0000000b006b7202 */ /* 0x000fe20000000f00 */
[----:B------:R-:W-:Y:S01]  /*4870*/  @P1 FFMA.FTZ R107, R145, R116, R11 ;  /* 0x00000074916b1223 */ /* 0x000fe2000001000b */
[----:B------:R-:W-:-:S02]  /*4880*/  @P3 PRMT R100, R111, 0x7610, R100 ;  /* 0x000076106f643816 */ /* 0x000fc40000000064 */
[----:B------:R-:W-:Y:S02]  /*4890*/  @P3 F2FP.F16.F32.PACK_AB R113, RZ, R108 ;  /* 0x0000006cff71323e */ /* 0x000fe400000000ff */
        /* <DEDUP_REMOVED lines=9> */
[----:B------:R-:W-:-:S04]  /*4930*/  @P3 F2FP.F16.F32.PACK_AB R114, RZ, R114 ;  /* 0x00000072ff72323e */ /* 0x000fc800000000ff */
[----:B------:R-:W-:Y:S01]  /*4940*/  @P3 F2FP.F16.F32.PACK_AB R113, RZ, R113 ;  /* 0x00000071ff71323e */ /* 0x000fe200000000ff */
[----:B-1----:R-:W-:Y:S01]  /*4950*/  @P3 FMUL.FTZ R111, R107, R120 ;  /* 0x000000786b6f3220 */ /* 0x002fe20000410000 */
[----:B------:R-:W-:Y:S02]  /*4960*/  @P3 PRMT R101, R114, 0x7610, R101 ;  /* 0x0000761072653816 */ /* 0x000fe40000000065 */
[----:B------:R-:W-:Y:S02]  /*4970*/  @P3 PRMT R102, R113, 0x7610, R102 ;  /* 0x0000761071663816 */ /* 0x000fe40000000066 */
[----:B------:R-:W-:Y:S01]  /*4980*/  @P3 F2FP.F16.F32.PACK_AB R111, RZ, R111 ;  /* 0x0000006fff6f323e */ /* 0x000fe200000000ff */
[----:B0-----:R-:W-:-:S03]  /*4990*/  @P3 FMUL.FTZ R115, R109, R122 ;  /* 0x0000007a6d733220 */ /* 0x001fc60000410000 */
        /* <DEDUP_REMOVED lines=12> */
.L_x_7457:
        /* <DEDUP_REMOVED lines=65> */
.L_x_7456:
        /* <DEDUP_REMOVED lines=38> */
.L_x_7460:
        /* <DEDUP_REMOVED lines=9> */
.L_x_7461:
        /* <DEDUP_REMOVED lines=9> */
.L_x_7462:
        /* <DEDUP_REMOVED lines=9> */
.L_x_7463:
        /* <DEDUP_REMOVED lines=9> */
.L_x_7464:
        /* <DEDUP_REMOVED lines=9> */
.L_x_7465:
        /* <DEDUP_REMOVED lines=9> */
.L_x_7466:
        /* <DEDUP_REMOVED lines=10> */
[----:B------:R-:W-:-:S04]  /*54d0*/  F2FP.F16.F32.PACK_AB R113, RZ, R113 ;  /* 0x00000071ff71723e */ /* 0x000fc800000000ff */
[----:B------:R-:W-:Y:S01]  /*54e0*/  PRMT R103, R103, 0x5410, R113 ;  /* 0x0000541067677816 */ /* 0x000fe20000000071 */
[----:B------:R-:W-:Y:S06]  /*54f0*/  BRA `(.L_x_7458) ;  /* 0x0000000400207947 */ /* 0x000fec0003800000 */
.L_x_7459:
        /* <DEDUP_REMOVED lines=16> */
.L_x_7467:
        /* <DEDUP_REMOVED lines=9> */
.L_x_7468:
        /* <DEDUP_REMOVED lines=9> */
.L_x_7469:
        /* <DEDUP_REMOVED lines=9> */
.L_x_7470:
        /* <DEDUP_REMOVED lines=9> */
.L_x_7471:
        /* <DEDUP_REMOVED lines=9> */
.L_x_7472:
        /* <DEDUP_REMOVED lines=9> */
.L_x_7473:
[----:B------:R-:W-:-:S04]  /*5960*/  @P3 F2FP.F16.F32.PACK_AB R115, RZ, R115 ;  /* 0x00000073ff73323e */ /* 0x000fc800000000ff */
[----:B------:R-:W-:-:S07]  /*5970*/  @P3 PRMT R103, R103, 0x5410, R115 ;  /* 0x0000541067673816 */ /* 0x000fce0000000073 */
.L_x_7458:
[----:B------:R-:W0:Y:S08]  /*5980*/  @P0 LDC.64 R114, c[0x0][0x478] ;  /* 0x00011e00ff720b82 */ /* 0x000e300000000a00 */
[----:B------:R-:W1:Y:S01]  /*5990*/  @P3 LDC.64 R116, c[0x0][0x468] ;  /* 0x00011a00ff743b82 */ /* 0x000e620000000a00 */
[----:B0-----:R-:W-:-:S05]  /*59a0*/  @P0 IMAD.WIDE.U32 R176, R176, 0x20, R114 ;  /* 0x00000020b0b00825 */ /* 0x001fca00078e0072 */
[----:B------:R3:W-:Y:S01]  /*59b0*/  @P0 STG.E.128 desc[UR10][R176.64], R104 ;  /* 0x00000068b0000986 */ /* 0x0007e2000c101d0a */
[----:B-1----:R-:W-:-:S03]  /*59c0*/  @P3 IMAD.WIDE.U32 R112, R112, 0x10, R116 ;  /* 0x0000001070703825 */ /* 0x002fc600078e0074 */
[----:B------:R3:W-:Y:S04]  /*59d0*/  @P0 STG.E.128 desc[UR10][R176.64+0x10], R108 ;  /* 0x0000106cb0000986 */ /* 0x0007e8000c101d0a */
[----:B------:R3:W-:Y:S02]  /*59e0*/  @P3 STG.E.128 desc[UR10][R112.64], R100 ;  /* 0x0000006470003986 */ /* 0x0007e4000c101d0a */
.L_x_7455:
[----:B------:R-:W-:Y:S05]  /*59f0*/  BSYNC.RECONVERGENT B0 ;  /* 0x0000000000007941 */ /* 0x000fea0003800200 */
.L_x_7454:
[----:B---3--:R-:W1:Y:S01]  /*5a00*/  LDC.64 R112, c[0x0][0x380] ;  /* 0x0000e000ff707b82 */ /* 0x008e620000000a00 */
[----:B------:R-:W-:Y:S01]  /*5a10*/  UPLOP3.LUT UP1, UPT, UPT, UPT, UP1, 0x40, 0x4 ;  /* 0x000000000004789c */ /* 0x000fe20003f2e810 */
[----:B-1----:R-:W-:-:S04]  /*5a20*/  IADD3 R2, PT, PT, R2, R112, RZ ;  /* 0x0000007002027210 */ /* 0x002fc80007ffe0ff */
[----:B------:R-:W-:-:S13]  /*5a30*/  ISETP.GE.AND P0, PT, R2, R113, PT ;  /* 0x000000710200720c */ /* 0x000fda0003f06270 */
[----:B------:R-:W-:Y:S05]  /*5a40*/  @!P0 BRA `(.L_x_7474) ;  /* 0xffffffa800c48947 */ /* 0x000fea000383ffff */
.L_x_7404:
        /* <DEDUP_REMOVED lines=31> */
.L_x_7475:
        /* <DEDUP_REMOVED lines=12> */
.L_x_10796:


//--------------------- .text._ZN10layer_norm13ln_bwd_kernelINS_13Kernel_traitsIf6__halffS2_fjLj3072ELj1ELj1ELj4ELj16ENS_18Kernel_traits_baseILj3072EfS2_fS2_fjLj128EEEEELb0ELb0ELb1ELb1EEEvNS_9BwdParamsE --------------------------
	.section	.text._ZN10layer_norm13ln_bwd_kernelINS_13Kernel_traitsIf6__halffS2_fjLj3072ELj1ELj1ELj4ELj16ENS_18Kernel_traits_baseILj3072EfS2_fS2_fjLj128EEEEELb0ELb0ELb1ELb1EEEvNS_9BwdParamsE,"ax",@progbits
	.align	128
        .global         _ZN10layer_norm13ln_bwd_kernelINS_13Kernel_traitsIf6__halffS2_fjLj3072ELj1ELj1ELj4ELj16ENS_18Kernel_traits_baseILj3072EfS2_fS2_fjLj128EEEEELb0ELb0ELb1ELb1EEEvNS_9BwdParamsE
        .type           _ZN10layer_norm13ln_bwd_kernelINS_13Kernel_traitsIf6__halffS2_fjLj3072ELj1ELj1ELj4ELj16ENS_18Kernel_traits_baseILj3072EfS2_fS2_fjLj128EEEEELb0ELb0ELb1ELb1EEEvNS_9BwdParamsE,@function
        .size           _ZN10layer_norm13ln_bwd_kernelINS_13Kernel_traitsIf6__halffS2_fjLj3072ELj1ELj1ELj4ELj16ENS_18Kernel_traits_baseILj3072EfS2_fS2_fjLj128EEEEELb0ELb0ELb1ELb1EEEvNS_9BwdParamsE,(.L_x_10797 - _ZN10layer_norm13ln_bwd_kernelINS_13Kernel_traitsIf6__halffS2_fjLj3072ELj1ELj1ELj4ELj16ENS_18Kernel_traits_baseILj3072EfS2_fS2_fjLj128EEEEELb0ELb0ELb1ELb1EEEvNS_9BwdParamsE)
        .other          _ZN10layer_norm13ln_bwd_kernelINS_13Kernel_traitsIf6__halffS2_fjLj3072ELj1ELj1ELj4ELj16ENS_18Kernel_traits_baseILj3072EfS2_fS2_fjLj128EEEEELb0ELb0ELb1ELb1EEEvNS_9BwdParamsE,@"STO_CUDA_ENTRY STV_DEFAULT"
_ZN10layer_norm13ln_bwd_kernelINS_13Kernel_traitsIf6__halffS2_fjLj3072ELj1ELj1ELj4ELj16ENS_18Kernel_traits_baseILj3072EfS2_fS2_fjLj128EEEEELb0ELb0ELb1ELb1EEEvNS_9BwdParamsE:
.text._ZN10layer_norm13ln_bwd_kernelINS_13Kernel_traitsIf6__halffS2_fjLj3072ELj1ELj1ELj4ELj16ENS_18Kernel_traits_baseILj3072EfS2_fS2_fjLj128EEEEELb0ELb0ELb1ELb1EEEvNS_9BwdParamsE:
        /* <DEDUP_REMOVED lines=51> */
.L_x_7535:
        /* <DEDUP_REMOVED lines=37> */
[----:B--2---:R-:W-:-:S04]  /*0580*/  IMAD.WIDE.U32 R2, R157, 0x20, R146 ;  /* 0x000000209d027825 */ /* 0x004fc800078e0092 */
[C---:B-1----:R-:W-:Y:S01]  /*0590*/  IMAD.WIDE.U32 R124, R137.reuse, 0x10, R140 ;  /* 0x00000010897c7825 */ /* 0x042fe200078e008c */
[----:B------:R-:W-:Y:S01]  /*05a0*/  IADD3 R121, PT, PT, R137, 0x80, RZ ;  /* 0x0000008089797810 */ /* 0x000fe20007ffe0ff */
[----:B------:R-:W2:Y:S01]  /*05b0*/  LDG.E.128 R152, desc[UR14][R2.64] ;  /* 0x0000000e02987981 */ /* 0x000ea2000c1e1d00 */
[----:B------:R-:W-:-:S03]  /*05c0*/  IADD3 R151, PT, PT, R157, 0x80, RZ ;  /* 0x000000809d977810 */ /* 0x000fc60007ffe0ff */
[----:B------:R-:W4:Y:S01]  /*05d0*/  LDG.E.128 R124, desc[UR14][R124.64] ;  /* 0x0000000e7c7c7981 */ /* 0x000f22000c1e1d00 */
[----:B------:R-:W-:Y:S01]  /*05e0*/  IMAD.WIDE.U32 R120, R121, 0x10, R140 ;  /* 0x0000001079787825 */ /* 0x000fe200078e008c */
[----:B------:R-:W-:Y:S02]  /*05f0*/  IADD3 R159, PT, PT, R157, 0x100, RZ ;  /* 0x000001009d9f7810 */ /* 0x000fe40007ffe0ff */
[----:B------:R0:W4:Y:S01]  /*0600*/  LDG.E.128 R112, desc[UR14][R2.64+0x10] ;  /* 0x0000100e02707981 */ /* 0x000122000c1e1d00 */
[----:B------:R-:W-:-:S03]  /*0610*/  IMAD.WIDE.U32 R144, R151, 0x20, R146 ;  /* 0x0000002097907825 */ /* 0x000fc600078e0092 */
[----:B------:R-:W4:Y:S01]  /*0620*/  LDG.E.128 R120, desc[UR14][R120.64] ;  /* 0x0000000e78787981 */ /* 0x000f22000c1e1d00 */
[----:B------:R-:W-:-:S03]  /*0630*/  IMAD.WIDE.U32 R146, R159, 0x20, R146 ;  /* 0x000000209f927825 */ /* 0x000fc600078e0092 */
[----:B------:R-:W4:Y:S04]  /*0640*/  LDG.E.128 R116, desc[UR14][R144.64] ;  /* 0x0000000e90747981 */ /* 0x000f28000c1e1d00 */
[----:B------:R-:W4:Y:S04]  /*0650*/  LDG.E.128 R128, desc[UR14][R146.64] ;  /* 0x0000000e92807981 */ /* 0x000f28000c1e1d00 */
[----:B------:R1:W4:Y:S01]  /*0660*/  LDG.E.128 R132, desc[UR14][R144.64+0x10] ;  /* 0x0000100e90847981 */ /* 0x000322000c1e1d00 */
[----:B------:R-:W-:-:S05]  /*0670*/  IADD3 R137, PT, PT, R137, 0x100, RZ ;  /* 0x0000010089897810 */ /* 0x000fca0007ffe0ff */
[----:B------:R-:W-:Y:S02]  /*0680*/  IMAD.WIDE.U32 R140, R137, 0x10, R140 ;  /* 0x00000010898c7825 */ /* 0x000fe400078e008c */
[----:B------:R1:W4:Y:S04]  /*0690*/  LDG.E.128 R136, desc[UR14][R146.64+0x10] ;  /* 0x0000100e92887981 */ /* 0x000328000c1e1d00 */
[----:B------:R-:W4:Y:S01]  /*06a0*/  LDG.E.128 R140, desc[UR14][R140.64] ;  /* 0x0000000e8c8c7981 */ /* 0x000f22000c1e1d00 */
[----:B------:R-:W-:-:S04]  /*06b0*/  UISETP.NE.U32.AND UP0, UPT, UR4, URZ, UPT ;  /* 0x000000ff0400728c */ /* 0x000fc8000bf05070 */
[----:B------:R-:W-:-:S06]  /*06c0*/  UISETP.NE.AND.EX UP0, UPT, UR5, URZ, UPT, UP0 ;  /* 0x000000ff0500728c */ /* 0x000fcc000bf05300 */
[----:B------:R-:W-:-:S13]  /*06d0*/  PLOP3.LUT P0, PT, PT, PT, UP0, 0x80, 0x8 ;  /* 0x000000000008781c */ /* 0x000fda0003f0f008 */
[----:B------:R-:W1:Y:S08]  /*06e0*/  @P0 LDC.64 R148, c[0x0][0x438] ;  /* 0x00010e00ff940b82 */ /* 0x000e700000000a00 */
[----:B0-----:R-:W0:Y:S08]  /*06f0*/  @P0 LDC.64 R2, c[0x0][0x438] ;  /* 0x00010e00ff020b82 */ /* 0x001e300000000a00 */
[----:B-1----:R-:W1:Y:S01]  /*0700*/  @P0 LDC.64 R144, c[0x0][0x438] ;  /* 0x00010e00ff900b82 */ /* 0x002e620000000a00 */
[----:B------:R-:W-:Y:S01]  /*0710*/  ISETP.NE.AND P1, PT, RZ, UR26, PT ;  /* 0x0000001aff007c0c */ /* 0x000fe2000bf25270 */
[----:B------:R-:W-:-:S05]  /*0720*/  @P0 IMAD.WIDE.U32 R146, R159, 0x20, R148 ;  /* 0x000000209f920825 */ /* 0x000fca00078e0094 */
[----:B------:R-:W5:Y:S01]  /*0730*/  @P0 LDG.E.128 R8, desc[UR14][R146.64] ;  /* 0x0000000e92080981 */ /* 0x000f62000c1e1d00 */
[----:B0-----:R-:W-:-:S03]  /*0740*/  @P0 IMAD.WIDE.U32 R2, R157, 0x20, R2 ;  /* 0x000000209d020825 */ /* 0x001fc600078e0002 */
[----:B------:R-:W5:Y:S04]  /*0750*/  @P0 LDG.E.128 R4, desc[UR14][R146.64+0x10] ;  /* 0x0000100e92040981 */ /* 0x000f68000c1e1d00 */
[----:B------:R-:W5:Y:S01]  /*0760*/  @P0 LDG.E.128 R24, desc[UR14][R2.64] ;  /* 0x0000000e02180981 */ /* 0x000f62000c1e1d00 */
[----:B-1----:R-:W-:-:S03]  /*0770*/  @P0 IMAD.WIDE.U32 R144, R151, 0x20, R144 ;  /* 0x0000002097900825 */ /* 0x002fc600078e0090 */
[----:B------:R0:W5:Y:S04]  /*0780*/  @P0 LDG.E.128 R20, desc[UR14][R2.64+0x10] ;  /* 0x0000100e02140981 */ /* 0x000168000c1e1d00 */
[----:B------:R-:W5:Y:S04]  /*0790*/  @P0 LDG.E.128 R16, desc[UR14][R144.64] ;  /* 0x0000000e90100981 */ /* 0x000f68000c1e1d00 */
[----:B------:R1:W5:Y:S01]  /*07a0*/  @P0 LDG.E.128 R12, desc[UR14][R144.64+0x10] ;  /* 0x0000100e900c0981 */ /* 0x000362000c1e1d00 */
[----:B---3--:R-:W-:-:S05]  /*07b0*/  FSEL R182, R150, RZ, !P1 ;  /* 0x000000ff96b67208 */ /* 0x008fca0004800000 */
[C---:B--2---:R-:W-:Y:S01]  /*07c0*/  FADD.FTZ R152, -R182.reuse, R152 ;  /* 0x00000098b6987221 */ /* 0x044fe20000010100 */
[--C-:B----4-:R-:W-:Y:S02]  /*07d0*/  HADD2.F32 R149, -RZ, R124.reuse.H0_H0 ;  /* 0x2000007cff957230 */ /* 0x110fe40000004100 */
[----:B------:R-:W-:Y:S01]  /*07e0*/  FADD.FTZ R153, -R182, R153 ;  /* 0x00000099b6997221 */ /* 0x000fe20000010100 */
[----:B------:R-:W-:Y:S02]  /*07f0*/  HADD2.F32 R148, -RZ, R124.H1_H1 ;  /* 0x3000007cff947230 */ /* 0x000fe40000004100 */
[----:B0-----:R-:W-:Y:S01]  /*0800*/  FMUL.FTZ R3, R152, UR30 ;  /* 0x0000001e98037c20 */ /* 0x001fe20008410000 */
[--C-:B------:R-:W-:Y:S02]  /*0810*/  HADD2.F32 R147, -RZ, R126.reuse.H0_H0 ;  /* 0x2000007eff937230 */ /* 0x100fe40000004100 */
[----:B------:R-:W-:Y:S01]  /*0820*/  FADD.FTZ R113, -R182, R113 ;  /* 0x00000071b6717221 */ /* 0x000fe20000010100 */
[----:B------:R-:W-:-:S02]  /*0830*/  HADD2.F32 R146, -RZ, R126.H1_H1 ;  /* 0x3000007eff927230 */ /* 0x000fc40000004100 */
[----:B------:R-:W-:Y:S01]  /*0840*/  FADD.FTZ R114, -R182, R114 ;  /* 0x00000072b6727221 */ /* 0x000fe20000010100 */
[----:B------:R-:W-:Y:S01]  /*0850*/  FMUL.FTZ R126, R48, R149 ;  /* 0x00000095307e7220 */ /* 0x000fe20000410000 */
[--C-:B------:R-:W-:Y:S02]  /*0860*/  HADD2.F32 R161, -RZ, R122.reuse.H0_H0 ;  /* 0x2000007affa17230 */ /* 0x100fe40000004100 */
[C---:B------:R-:W-:Y:S01]  /*0870*/  FADD.FTZ R112, -R182.reuse, R112 ;  /* 0x00000070b6707221 */ /* 0x040fe20000010100 */
[----:B------:R-:W-:Y:S02]  /*0880*/  HADD2.F32 R164, -RZ, R122.H1_H1 ;  /* 0x3000007affa47230 */ /* 0x000fe40000004100 */
[----:B------:R-:W-:Y:S01]  /*0890*/  FMUL.FTZ R122, R113, UR30 ;  /* 0x0000001e717a7c20 */ /* 0x000fe20008410000 */
[--C-:B-1----:R-:W-:Y:S02]  /*08a0*/  HADD2.F32 R145, -RZ, R125.reuse.H0_H0 ;  /* 0x2000007dff917230 */ /* 0x102fe40000004100 */
[----:B------:R-:W-:Y:S01]  /*08b0*/  FADD.FTZ R154, -R182, R154 ;  /* 0x0000009ab69a7221 */ /* 0x000fe20000010100 */
[----:B------:R-:W-:-:S02]  /*08c0*/  HADD2.F32 R144, -RZ, R125.H1_H1 ;  /* 0x3000007dff907230 */ /* 0x000fc40000004100 */
[----:B------:R-:W-:Y:S01]  /*08d0*/  FADD.FTZ R115, -R182, R115 ;  /* 0x00000073b6737221 */ /* 0x000fe20000010100 */
[--C-:B------:R-:W-:Y:S02]  /*08e0*/  HADD2.F32 R151, -RZ, R127.reuse.H0_H0 ;  /* 0x2000007fff977230 */ /* 0x100fe40000004100 */
[----:B------:R-:W-:Y:S01]  /*08f0*/  FMUL.FTZ R2, R153, UR30 ;  /* 0x0000001e99027c20 */ /* 0x000fe20008410000 */
[----:B------:R-:W-:Y:S02]  /*0900*/  HADD2.F32 R150, -RZ, R127.H1_H1 ;  /* 0x3000007fff967230 */ /* 0x000fe40000004100 */
[----:B------:R-:W-:Y:S01]  /*0910*/  FMUL.FTZ R125, R114, UR30 ;  /* 0x0000001e727d7c20 */ /* 0x000fe20008410000 */
[----:B------:R-:W-:Y:S01]  /*0920*/  FMUL.FTZ R127, R49, R148 ;  /* 0x00000094317f7220 */ /* 0x000fe20000410000 */
[----:B------:R-:W-:Y:S01]  /*0930*/  FFMA.FTZ R113, R3, R126, RZ ;  /* 0x0000007e03717223 */ /* 0x000fe200000100ff */
[----:B------:R-:W-:Y:S01]  /*0940*/  FADD.FTZ R114, RZ, R126 ;  /* 0x0000007eff727221 */ /* 0x000fe20000010000 */
[----:B------:R-:W-:Y:S01]  /*0950*/  FADD.FTZ R158, -R182, R119 ;  /* 0x00000077b69e7221 */ /* 0x000fe20000010100 */
[----:B------:R-:W-:-:S02]  /*0960*/  HADD2.F32 R165, -RZ, R123.H0_H0 ;  /* 0x2000007bffa57230 */ /* 0x000fc40000004100 */
[----:B------:R-:W-:Y:S01]  /*0970*/  FADD.FTZ R167, -R182, R128 ;  /* 0x00000080b6a77221 */ /* 0x000fe20000010100 */
[----:B------:R-:W-:Y:S02]  /*0980*/  HADD2.F32 R168, -RZ, R123.H1_H1 ;  /* 0x3000007bffa87230 */ /* 0x000fe40000004100 */
[----:B------:R-:W-:Y:S01]  /*0990*/  FMUL.FTZ R123, R112, UR30 ;  /* 0x0000001e707b7c20 */ /* 0x000fe20008410000 */
[--C-:B------:R-:W-:Y:S02]  /*09a0*/  HADD2.F32 R119, -RZ, R121.reuse.H0_H0 ;  /* 0x20000079ff777230 */ /* 0x100fe40000004100 */
[----:B------:R-:W-:Y:S01]  /*09b0*/  FADD.FTZ R155, -R182, R155 ;  /* 0x0000009bb69b7221 */ /* 0x000fe20000010100 */
[----:B------:R-:W-:Y:S02]  /*09c0*/  HADD2.F32 R160, -RZ, R121.H1_H1 ;  /* 0x30000079ffa07230 */ /* 0x000fe40000004100 */
[----:B------:R-:W-:Y:S01]  /*09d0*/  FMUL.FTZ R121, R154, UR30 ;  /* 0x0000001e9a797c20 */ /* 0x000fe20008410000 */
[----:B------:R-:W-:Y:S01]  /*09e0*/  FMUL.FTZ R124, R115, UR30 ;  /* 0x0000001e737c7c20 */ /* 0x000fe20008410000 */
[----:B------:R-:W-:Y:S01]  /*09f0*/  FMUL.FTZ R128, R50, R145 ;  /* 0x0000009132807220 */ /* 0x000fe20000410000 */
[----:B------:R-:W-:Y:S01]  /*0a00*/  FFMA.FTZ R112, R2, R127, R113 ;  /* 0x0000007f02707223 */ /* 0x000fe20000010071 */
[----:B------:R-:W-:Y:S01]  /*0a10*/  FADD.FTZ R115, R127, R114 ;  /* 0x000000727f737221 */ /* 0x000fe20000010000 */
[C---:B------:R-:W-:Y:S01]  /*0a20*/  FADD.FTZ R156, -R182.reuse, R117 ;  /* 0x00000075b69c7221 */ /* 0x040fe20000010100 */
[----:B------:R-:W-:Y:S01]  /*0a30*/  FADD.FTZ R157, -R182, R118 ;  /* 0x00000076b69d7221 */ /* 0x000fe20000010100 */
[----:B------:R-:W-:-:S02]  /*0a40*/  HADD2.F32 R117, -RZ, R120.H0_H0 ;  /* 0x20000078ff757230 */ /* 0x000fc40000004100 */
[----:B------:R-:W-:Y:S01]  /*0a50*/  FADD.FTZ R170, -R182, R129 ;  /* 0x00000081b6aa7221 */ /* 0x000fe20000010100 */
[----:B------:R-:W-:Y:S02]  /*0a60*/  HADD2.F32 R118, -RZ, R120.H1_H1 ;  /* 0x30000078ff767230 */ /* 0x000fe40000004100 */
[----:B------:R-:W-:Y:S01]  /*0a70*/  FMUL.FTZ R120, R155, UR30 ;  /* 0x0000001e9b787c20 */ /* 0x000fe20008410000 */
[----:B------:R-:W-:Y:S01]  /*0a80*/  FMUL.FTZ R129, R51, R144 ;  /* 0x0000009033817220 */ /* 0x000fe20000410000 */
[----:B------:R-:W-:Y:S01]  /*0a90*/  FFMA.FTZ R113, R121, R128, R112 ;  /* 0x0000008079717223 */ /* 0x000fe20000010070 */
[----:B------:R-:W-:Y:S01]  /*0aa0*/  FADD.FTZ R114, R128, R115 ;  /* 0x0000007380727221 */ /* 0x000fe20000010000 */
[----:B------:R-:W-:Y:S01]  /*0ab0*/  FADD.FTZ R171, -R182, R130 ;  /* 0x00000082b6ab7221 */ /* 0x000fe20000010100 */
        /* <DEDUP_REMOVED lines=11> */
[C---:B------:R-:W-:Y:S01]  /*0b70*/  FADD.FTZ R162, -R182.reuse, R133 ;  /* 0x00000085b6a27221 */ /* 0x040fe20000010100 */
[----:B------:R-:W-:Y:S01]  /*0b80*/  FADD.FTZ R116, -R182, R116 ;  /* 0x00000074b6747221 */ /* 0x000fe20000010100 */
        /* <DEDUP_REMOVED lines=8> */
[----:B------:R-:W-:Y:S01]  /*0c10*/  FFMA.FTZ R112, R124, R133, R113 ;  /* 0x000000857c707223 */ /* 0x000fe20000010071 */
[----:B------:R-:W-:Y:S01]  /*0c20*/  FADD.FTZ R115, R133, R114 ;  /* 0x0000007285737221 */ /* 0x000fe20000010000 */
[----:B------:R-:W-:Y:S01]  /*0c30*/  FADD.FTZ R163, -R182, R134 ;  /* 0x00000086b6a37221 */ /* 0x000fe20000010100 */
[----:B------:R-:W-:Y:S01]  /*0c40*/  FADD.FTZ R94, R94, R151 ;  /* 0x000000975e5e7221 */ /* 0x000fe20000010000 */
[----:B------:R-:W-:Y:S01]  /*0c50*/  FFMA.FTZ R58, R125, R151, R58 ;  /* 0x000000977d3a7223 */ /* 0x000fe2000001003a */
        /* <DEDUP_REMOVED lines=16> */
[C---:B------:R-:W-:Y:S01]  /*0d60*/  FADD.FTZ R179, -R182.reuse, R138 ;  /* 0x0000008ab6b37221 */ /* 0x040fe20000010100 */
[----:B------:R-:W-:Y:S01]  /*0d70*/  FADD.FTZ R182, -R182, R139 ;  /* 0x0000008bb6b67221 */ /* 0x000fe20000010100 */
        /* <DEDUP_REMOVED lines=8> */
[----:B------:R-:W-:-:S02]  /*0e00*/  HADD2.F32 R173, -RZ, R141.H0_H0 ;  /* 0x2000008dffad7230 */ /* 0x000fc40000004100 */
[----:B------:R-:W-:Y:S01]  /*0e10*/  FMUL.FTZ R154, R38, R165 ;  /* 0x000000a5269a7220 */ /* 0x000fe20000410000 */
[----:B------:R-:W-:Y:S02]  /*0e20*/  HADD2.F32 R176, -RZ, R141.H1_H1 ;  /* 0x3000008dffb07230 */ /* 0x000fe40000004100 */
[----:B------:R-:W-:Y:S01]  /*0e30*/  FMUL.FTZ R141, R163, UR30 ;  /* 0x0000001ea38d7c20 */ /* 0x000fe20008410000 */
[----:B------:R-:W-:Y:S01]  /*0e40*/  FFMA.FTZ R112, R138, R155, R113 ;  /* 0x0000009b8a707223 */ /* 0x000fe20000010071 */
[----:B------:R-:W-:Y:S01]  /*0e50*/  FADD.FTZ R115, R155, R114 ;  /* 0x000000729b737221 */ /* 0x000fe20000010000 */
[--C-:B------:R-:W-:Y:S02]  /*0e60*/  HADD2.F32 R169, -RZ, R140.reuse.H0_H0 ;  /* 0x2000008cffa97230 */ /* 0x100fe40000004100 */
[----:B------:R-:W-:Y:S01]  /*0e70*/  FMUL.FTZ R157, R39, R168 ;  /* 0x000000a8279d7220 */ /* 0x000fe20000410000 */
[----:B------:R-:W-:Y:S02]  /*0e80*/  HADD2.F32 R172, -RZ, R140.H1_H1 ;  /* 0x3000008cffac7230 */ /* 0x000fe40000004100 */
[----:B------:R-:W-:Y:S01]  /*0e90*/  FMUL.FTZ R140, R166, UR30 ;  /* 0x0000001ea68c7c20 */ /* 0x000fe20008410000 */
[----:B------:R-:W-:Y:S01]  /*0ea0*/  FFMA.FTZ R113, R141, R154, R112 ;  /* 0x0000009a8d717223 */ /* 0x000fe20000010070 */
[----:B------:R-:W-:Y:S01]  /*0eb0*/  FADD.FTZ R112, R154, R115 ;  /* 0x000000739a707221 */ /* 0x000fe20000010000 */
[----:B------:R-:W-:-:S02]  /*0ec0*/  HADD2.F32 R181, -RZ, R143.H0_H0 ;  /* 0x2000008fffb57230 */ /* 0x000fc40000004100 */
[----:B------:R-:W-:Y:S01]  /*0ed0*/  FMUL.FTZ R156, R32, R169 ;  /* 0x000000a9209c7220 */ /* 0x000fe20000410000 */
[----:B------:R-:W-:Y:S02]  /*0ee0*/  HADD2.F32 R184, -RZ, R143.H1_H1 ;  /* 0x3000008fffb87230 */ /* 0x000fe40000004100 */
[----:B------:R-:W-:Y:S01]  /*0ef0*/  FFMA.FTZ R114, R140, R157, R113 ;  /* 0x0000009d8c727223 */ /* 0x000fe20000010071 */
[----:B------:R-:W-:Y:S01]  /*0f00*/  FMUL.FTZ R143, R167, UR30 ;  /* 0x0000001ea78f7c20 */ /* 0x000fe20008410000 */
[----:B------:R-:W-:Y:S01]  /*0f10*/  FADD.FTZ R113, R157, R112 ;  /* 0x000000709d717221 */ /* 0x000fe20000010000 */
[--C-:B------:R-:W-:Y:S02]  /*0f20*/  HADD2.F32 R177, -RZ, R142.reuse.H0_H0 ;  /* 0x2000008effb17230 */ /* 0x100fe40000004100 */
[----:B------:R-:W-:Y:S01]  /*0f30*/  FMUL.FTZ R159, R33, R172 ;  /* 0x000000ac219f7220 */ /* 0x000fe20000410000 */
[----:B------:R-:W-:Y:S02]  /*0f40*/  HADD2.F32 R180, -RZ, R142.H1_H1 ;  /* 0x3000008effb47230 */ /* 0x000fe40000004100 */
[----:B------:R-:W-:Y:S01]  /*0f50*/  FMUL.FTZ R142, R170, UR30 ;  /* 0x0000001eaa8e7c20 */ /* 0x000fe20008410000 */
        /* <DEDUP_REMOVED lines=71> */
.L_x_7477:
        /* <DEDUP_REMOVED lines=21> */
.L_x_7478:
        /* <DEDUP_REMOVED lines=32> */
.L_x_7480:
[----:B------:R-:W-:Y:S05]  /*1720*/  BSYNC.RECONVERGENT B0 ;  /* 0x0000000000007941 */ /* 0x000fea0003800200 */
.L_x_7479:
        /* <DEDUP_REMOVED lines=50> */
.L_x_7483:
        /* <DEDUP_REMOVED lines=9> */
.L_x_7484:
        /* <DEDUP_REMOVED lines=9> */
.L_x_7485:
        /* <DEDUP_REMOVED lines=9> */
.L_x_7486:
        /* <DEDUP_REMOVED lines=9> */
.L_x_7487:
        /* <DEDUP_REMOVED lines=9> */
.L_x_7488:
        /* <DEDUP_REMOVED lines=9> */
.L_x_7489:
        /* <DEDUP_REMOVED lines=10> */
.L_x_7482:
        /* <DEDUP_REMOVED lines=42> */
.L_x_7491:
        /* <DEDUP_REMOVED lines=9> */
.L_x_7492:
        /* <DEDUP_REMOVED lines=9> */
.L_x_7493:
        /* <DEDUP_REMOVED lines=9> */
.L_x_7494:
        /* <DEDUP_REMOVED lines=9> */
.L_x_7495:
        /* <DEDUP_REMOVED lines=9> */
.L_x_7496:
        /* <DEDUP_REMOVED lines=9> */
.L_x_7497:
[----:B------:R-:W-:Y:S05]  /*2450*/  @!P2 BRA `(.L_x_7490) ;  /* 0x00000008002ca947 */ /* 0x000fea0003800000 */
[----:B------:R-:W-:-:S05]  /*2460*/  FMUL.FTZ R113, R111, UR29 ;  /* 0x0000001d6f717c20 */ /* 0x000fca0008410000 */
[----:B------:R-:W-:-:S04]  /*2470*/  F2FP.F16.F32.PACK_AB R113, RZ, R113 ;  /* 0x00000071ff71723e */ /* 0x000fc800000000ff */
[----:B------:R-:W-:Y:S01]  /*2480*/  PRMT R103, R103, 0x5410, R113 ;  /* 0x0000541067677816 */ /* 0x000fe20000000071 */
[----:B------:R-:W-:Y:S06]  /*2490*/  BRA `(.L_x_7490) ;  /* 0x00000008001c7947 */ /* 0x000fec0003800000 */
.L_x_7481:
        /* <DEDUP_REMOVED lines=32> */
[----:B------:R-:W-:Y:S01]  /*26a0*/  @P2 F2FP.F16.F32.PACK_AB R113, RZ, R113 ;  /* 0x00000071ff71223e */ /* 0x000fe200000000ff */
[----:B------:R-:W-:Y:S01]  /*26b0*/  @P1 FFMA.FTZ R116, R119, UR30, R26 ;  /* 0x0000001e77741c23 */ /* 0x000fe2000801001a */
[----:B------:R-:W-:Y:S01]  /*26c0*/  MOV R118, R20 ;  /* 0x0000001400767202 */ /* 0x000fe20000000f00 */
[----:B------:R-:W-:Y:S01]  /*26d0*/  @P1 FADD.FTZ R168, R131, -R168 ;  /* 0x800000a883a81221 */ /* 0x000fe20000010000 */
[----:B------:R-:W1:Y:S01]  /*26e0*/  @P2 LDC R172, c[0x0][0x40c] ;  /* 0x00010300ffac2b82 */ /* 0x000e620000000800 */
[----:B------:R-:W-:Y:S01]  /*26f0*/  @P1 FFMA.FTZ R118, R171, UR30, R20 ;  /* 0x0000001eab761c23 */ /* 0x000fe20008010014 */
[----:B------:R-:W-:Y:S01]  /*2700*/  @P2 F2FP.F16.F32.PACK_AB R115, RZ, R115 ;  /* 0x00000073ff73223e */ /* 0x000fe200000000ff */
        /* <DEDUP_REMOVED lines=8> */
[----:B------:R-:W-:Y:S02]  /*2790*/  @P2 F2FP.F16.F32.PACK_AB R113, RZ, R113 ;  /* 0x00000071ff71223e */ /* 0x000fe400000000ff */
[----:B------:R-:W-:Y:S01]  /*27a0*/  @P2 F2FP.F16.F32.PACK_AB R116, RZ, R116 ;  /* 0x00000074ff74223e */ /* 0x000fe200000000ff */
[----:B0-----:R-:W-:Y:S01]  /*27b0*/  @P2 FMUL.FTZ R115, R117, R170 ;  /* 0x000000aa75732220 */ /* 0x001fe20000410000 */
[----:B------:R-:W-:Y:S02]  /*27c0*/  @P2 PRMT R101, R113, 0x7610, R101 ;  /* 0x0000761071652816 */ /* 0x000fe40000000065 */
        /* <DEDUP_REMOVED lines=18> */
.L_x_7498:
        /* <DEDUP_REMOVED lines=24> */
[----:B------:R-:W-:Y:S01]  /*2a70*/  @P2 F2FP.F16.F32.PACK_AB R105, RZ, R104 ;  /* 0x00000068ff69223e */ /* 0x000fe200000000ff */
        /* <DEDUP_REMOVED lines=10> */
[----:B------:R-:W-:Y:S02]  /*2b20*/  @P2 F2FP.F16.F32.PACK_AB R113, RZ, R106 ;  /* 0x0000006aff71223e */ /* 0x000fe400000000ff */
[----:B------:R-:W-:Y:S01]  /*2b30*/  MOV R106, R26 ;  /* 0x0000001a006a7202 */ /* 0x000fe20000000f00 */
[----:B------:R-:W-:Y:S01]  /*2b40*/  @P1 FADD.FTZ R118, R129, -R118 ;  /* 0x8000007681761221 */ /* 0x000fe20000010000 */
[----:B------:R-:W-:Y:S01]  /*2b50*/  MOV R108, R20 ;  /* 0x00000014006c7202 */ /* 0x000fe20000000f00 */
[----:B------:R-:W2:Y:S01]  /*2b60*/  @P2 LDC R170, c[0x0][0x40c] ;  /* 0x00010300ffaa2b82 */ /* 0x000ea20000000800 */
[----:B------:R-:W-:Y:S01]  /*2b70*/  @P1 FFMA.FTZ R106, R111, UR30, R26 ;  /* 0x0000001e6f6a1c23 */ /* 0x000fe2000801001a */
[----:B------:R-:W-:Y:S01]  /*2b80*/  @P1 FFMA.FTZ R108, R117, UR30, R20 ;  /* 0x0000001e756c1c23 */ /* 0x000fe20008010014 */
[----:B------:R-:W-:Y:S01]  /*2b90*/  @P2 F2FP.F16.F32.PACK_AB R168, RZ, R107 ;  /* 0x0000006bffa8223e */ /* 0x000fe200000000ff */
[----:B---3--:R-:W-:Y:S01]  /*2ba0*/  @P2 FMUL.FTZ R111, R105, R116 ;  /* 0x00000074696f2220 */ /* 0x008fe20000410000 */
[----:B------:R-:W-:Y:S01]  /*2bb0*/  MOV R107, R27 ;  /* 0x0000001b006b7202 */ /* 0x000fe20000000f00 */
[----:B------:R-:W-:Y:S01]  /*2bc0*/  @P1 FFMA.FTZ R107, R118, UR30, R27 ;  /* 0x0000001e766b1c23 */ /* 0x000fe2000801001b */
[----:B------:R-:W-:Y:S01]  /*2bd0*/  MOV R109, R21 ;  /* 0x00000015006d7202 */ /* 0x000fe20000000f00 */
[----:B------:R-:W3:Y:S01]  /*2be0*/  @P2 LDC R174, c[0x0][0x40c] ;  /* 0x00010300ffae2b82 */ /* 0x000ee20000000800 */
[----:B------:R-:W-:Y:S01]  /*2bf0*/  @P1 FFMA.FTZ R109, R172, UR30, R21 ;  /* 0x0000001eac6d1c23 */ /* 0x000fe20008010015 */
[----:B0-----:R-:W-:Y:S01]  /*2c00*/  @P2 FMUL.FTZ R116, R106, R115 ;  /* 0x000000736a742220 */ /* 0x001fe20000410000 */
[----:B------:R-:W-:-:S02]  /*2c10*/  @P2 F2FP.F16.F32.PACK_AB R115, RZ, R111 ;  /* 0x0000006fff73223e */ /* 0x000fc400000000ff */
[----:B------:R-:W-:Y:S02]  /*2c20*/  @P2 PRMT R100, R113, 0x7610, R100 ;  /* 0x0000761071642816 */ /* 0x000fe40000000064 */
[----:B------:R-:W-:Y:S01]  /*2c30*/  @P2 F2FP.F16.F32.PACK_AB R116, RZ, R116 ;  /* 0x00000074ff74223e */ /* 0x000fe200000000ff */
[----:B-1----:R-:W-:Y:S01]  /*2c40*/  @P2 FMUL.FTZ R118, R108, R119 ;  /* 0x000000776c762220 */ /* 0x002fe20000410000 */
[----:B------:R-:W-:Y:S02]  /*2c50*/  MOV R111, R167 ;  /* 0x000000a7006f7202 */ /* 0x000fe40000000f00 */
[----:B------:R-:W-:Y:S02]  /*2c60*/  @P2 PRMT R101, R116, 0x7610, R101 ;  /* 0x0000761074652816 */ /* 0x000fe40000000065 */
[----:B------:R-:W-:Y:S02]  /*2c70*/  @P2 F2FP.F16.F32.PACK_AB R118, RZ, R118 ;  /* 0x00000076ff76223e */ /* 0x000fe400000000ff */
[----:B------:R-:W-:Y:S01]  /*2c80*/  @P2 PRMT R103, R103, 0x5410, R168 ;  /* 0x0000541067672816 */ /* 0x000fe200000000a8 */
[----:B--2---:R-:W-:Y:S01]  /*2c90*/  @P2 FMUL.FTZ R117, R107, R170 ;  /* 0x000000aa6b752220 */ /* 0x004fe20000410000 */
[----:B------:R-:W-:-:S02]  /*2ca0*/  @P2 PRMT R102, R118, 0x7610, R102 ;  /* 0x0000761076662816 */ /* 0x000fc40000000066 */
[----:B------:R-:W-:Y:S02]  /*2cb0*/  @P2 PRMT R100, R100, 0x5410, R115 ;  /* 0x0000541064642816 */ /* 0x000fe40000000073 */
[----:B------:R-:W-:Y:S01]  /*2cc0*/  @P2 F2FP.F16.F32.PACK_AB R117, RZ, R117 ;  /* 0x00000075ff75223e */ /* 0x000fe200000000ff */
[----:B---3--:R-:W-:-:S03]  /*2cd0*/  @P2 FMUL.FTZ R119, R109, R174 ;  /* 0x000000ae6d772220 */ /* 0x008fc60000410000 */
[----:B------:R-:W-:Y:S02]  /*2ce0*/  @P2 PRMT R101, R101, 0x5410, R117 ;  /* 0x0000541065652816 */ /* 0x000fe40000000075 */
[----:B------:R-:W-:-:S04]  /*2cf0*/  @P2 F2FP.F16.F32.PACK_AB R119, RZ, R119 ;  /* 0x00000077ff77223e */ /* 0x000fc800000000ff */
[----:B------:R-:W-:-:S07]  /*2d00*/  @P2 PRMT R102, R102, 0x5410, R119 ;  /* 0x0000541066662816 */ /* 0x000fce0000000077 */
.L_x_7490:
        /* <DEDUP_REMOVED lines=34> */
[----:B------:R-:W-:Y:S01]  /*2f30*/  @P2 F2FP.F16.F32.PACK_AB R111, RZ, R106 ;  /* 0x0000006aff6f223e */ /* 0x000fe200000000ff */
        /* <DEDUP_REMOVED lines=8> */
[----:B------:R-:W-:Y:S01]  /*2fc0*/  @P2 F2FP.F16.F32.PACK_AB R113, RZ, R107 ;  /* 0x0000006bff71223e */ /* 0x000fe200000000ff */
        /* <DEDUP_REMOVED lines=15> */
[----:B------:R-:W-:Y:S01]  /*30c0*/  @P2 F2FP.F16.F32.PACK_AB R115, RZ, R115 ;  /* 0x00000073ff73223e */ /* 0x000fe200000000ff */
[----:B0-----:R-:W-:-:S03]  /*30d0*/  @P2 FMUL.FTZ R111, R107, R168 ;  /* 0x000000a86b6f2220 */ /* 0x001fc60000410000 */
[----:B------:R-:W-:Y:S02]  /*30e0*/  @P2 F2FP.F16.F32.PACK_AB R113, RZ, R113 ;  /* 0x00000071ff71223e */ /* 0x000fe400000000ff */
[----:B------:R-:W-:Y:S02]  /*30f0*/  @P2 F2FP.F16.F32.PACK_AB R111, RZ, R111 ;  /* 0x0000006fff6f223e */ /* 0x000fe400000000ff */
[----:B------:R-:W-:Y:S01]  /*3100*/  @P2 PRMT R101, R115, 0x7610, R101 ;  /* 0x0000761073652816 */ /* 0x000fe20000000065 */
[----:B-1----:R-:W-:Y:S01]  /*3110*/  @P2 FMUL.FTZ R116, R109, R170 ;  /* 0x000000aa6d742220 */ /* 0x002fe20000410000 */
[----:B------:R-:W-:Y:S02]  /*3120*/  @P2 PRMT R102, R113, 0x7610, R102 ;  /* 0x0000761071662816 */ /* 0x000fe40000000066 */
[----:B------:R-:W-:Y:S02]  /*3130*/  @P2 PRMT R101, R101, 0x5410, R111 ;  /* 0x0000541065652816 */ /* 0x000fe4000000006f */
[----:B------:R-:W-:-:S02]  /*3140*/  @P2 F2FP.F16.F32.PACK_AB R116, RZ, R116 ;  /* 0x00000074ff74223e */ /* 0x000fc400000000ff */
[----:B------:R-:W-:Y:S01]  /*3150*/  MOV R111, R119 ;  /* 0x00000077006f7202 */ /* 0x000fe20000000f00 */
        /* <DEDUP_REMOVED lines=9> */
.L_x_7500:
        /* <DEDUP_REMOVED lines=66> */
.L_x_7499:
        /* <DEDUP_REMOVED lines=43> */
.L_x_7503:
        /* <DEDUP_REMOVED lines=9> */
.L_x_7504:
        /* <DEDUP_REMOVED lines=9> */
.L_x_7505:
        /* <DEDUP_REMOVED lines=9> */
.L_x_7506:
        /* <DEDUP_REMOVED lines=9> */
.L_x_7507:
        /* <DEDUP_REMOVED lines=9> */
.L_x_7508:
        /* <DEDUP_REMOVED lines=9> */
.L_x_7509:
[----:B------:R-:W-:Y:S01]  /*3c20*/  MOV R104, R113 ;  /* 0x0000007100687202 */ /* 0x000fe20000000f00 */
[----:B------:R-:W-:Y:S06]  /*3c30*/  @!P2 BRA `(.L_x_7501) ;  /* 0x000000040034a947 */ /* 0x000fec0003800000 */
[----:B------:R-:W-:-:S05]  /*3c40*/  FMUL.FTZ R104, R111, UR29 ;  /* 0x0000001d6f687c20 */ /* 0x000fca0008410000 */
[----:B------:R-:W-:Y:S02]  /*3c50*/  F2FP.F16.F32.PACK_AB R115, RZ, R104 ;  /* 0x00000068ff73723e */ /* 0x000fe400000000ff */
[----:B------:R-:W-:Y:S02]  /*3c60*/  MOV R104, R113 ;  /* 0x0000007100687202 */ /* 0x000fe40000000f00 */
[----:B------:R-:W-:Y:S01]  /*3c70*/  PRMT R103, R103, 0x5410, R115 ;  /* 0x0000541067677816 */ /* 0x000fe20000000073 */
[----:B------:R-:W-:Y:S06]  /*3c80*/  BRA `(.L_x_7501) ;  /* 0x0000000400207947 */ /* 0x000fec0003800000 */
.L_x_7502:
        /* <DEDUP_REMOVED lines=8> */
[----:B0-----:R-:W-:-:S07]  /*3d10*/  PRMT R100, R113, 0x7610, R100 ;  /* 0x0000761071647816 */ /* 0x001fce0000000064 */
.L_x_7510:
        /* <DEDUP_REMOVED lines=9> */
.L_x_7511:
        /* <DEDUP_REMOVED lines=9> */
.L_x_7512:
        /* <DEDUP_REMOVED lines=9> */
.L_x_7513:
        /* <DEDUP_REMOVED lines=9> */
.L_x_7514:
        /* <DEDUP_REMOVED lines=9> */
.L_x_7515:
        /* <DEDUP_REMOVED lines=9> */
.L_x_7516:
        /* <DEDUP_REMOVED lines=9> */
.L_x_7501:
        /* <DEDUP_REMOVED lines=78> */
.L_x_7518:
        /* <DEDUP_REMOVED lines=66> */
.L_x_7517:
        /* <DEDUP_REMOVED lines=18> */
.L_x_7521:
        /* <DEDUP_REMOVED lines=9> */
.L_x_7522:
        /* <DEDUP_REMOVED lines=9> */
.L_x_7523:
        /* <DEDUP_REMOVED lines=9> */
.L_x_7524:
        /* <DEDUP_REMOVED lines=9> */
.L_x_7525:
        /* <DEDUP_REMOVED lines=9> */
.L_x_7526:
        /* <DEDUP_REMOVED lines=9> */
.L_x_7527:
        /* <DEDUP_REMOVED lines=30> */
.L_x_7520:
        /* <DEDUP_REMOVED lines=16> */
.L_x_7528:
        /* <DEDUP_REMOVED lines=9> */
.L_x_7529:
        /* <DEDUP_REMOVED lines=9> */
.L_x_7530:
        /* <DEDUP_REMOVED lines=9> */
.L_x_7531:
        /* <DEDUP_REMOVED lines=9> */
.L_x_7532:
        /* <DEDUP_REMOVED lines=9> */
.L_x_7533:
        /* <DEDUP_REMOVED lines=9> */
.L_x_7534:
[----:B------:R-:W-:-:S04]  /*54d0*/  @P2 F2FP.F16.F32.PACK_AB R113, RZ, R113 ;  /* 0x00000071ff71223e */ /* 0x000fc800000000ff */
[----:B------:R-:W-:-:S07]  /*54e0*/  @P2 PRMT R103, R103, 0x5410, R113 ;  /* 0x0000541067672816 */ /* 0x000fce0000000071 */
.L_x_7519:
        /* <DEDUP_REMOVED lines=13> */
.L_x_7476:
        /* <DEDUP_REMOVED lines=21> */
.L_x_7536:
        /* <DEDUP_REMOVED lines=15> */
.L_x_10797:


//--------------------- .text._ZN10layer_norm13ln_bwd_kernelINS_13Kernel_traitsIf6__halffS2_fjLj3072ELj1ELj1ELj4ELj16ENS_18Kernel_traits_baseILj3072EfS2_fS2_fjLj128EEEEELb0ELb1ELb0ELb0EEEvNS_9BwdParamsE --------------------------
	.section	.text._ZN10layer_norm13ln_bwd_kernelINS_13Kernel_traitsIf6__halffS2_fjLj3072ELj1ELj1ELj4ELj16ENS_18Kernel_traits_baseILj3072EfS2_fS2_fjLj128EEEEELb0ELb1ELb0ELb0EEEvNS_9BwdParamsE,"ax",@progbits
	.align	128
        .global         _ZN10layer_norm13ln_bwd_kernelINS_13Kernel_traitsIf6__halffS2_fjLj3072ELj1ELj1ELj4ELj16ENS_18Kernel_traits_baseILj3072EfS2_fS2_fjLj128EEEEELb0ELb1ELb0ELb0EEEvNS_9BwdParamsE
        .type           _ZN10layer_norm13ln_bwd_kernelINS_13Kernel_traitsIf6__halffS2_fjLj3072ELj1ELj1ELj4ELj16ENS_18Kernel_traits_baseILj3072EfS2_fS2_fjLj128EEEEELb0ELb1ELb0ELb0EEEvNS_9BwdParamsE,@function
        .size           _ZN10layer_norm13ln_bwd_kernelINS_13Kernel_traitsIf6__halffS2_fjLj3072ELj1ELj1ELj4ELj16ENS_18Kernel_traits_baseILj3072EfS2_fS2_fjLj128EEEEELb0ELb1ELb0ELb0EEEvNS_9BwdParamsE,(.L_x_10798 - _ZN10layer_norm13ln_bwd_kernelINS_13Kernel_traitsIf6__halffS2_fjLj3072ELj1ELj1ELj4ELj16ENS_18Kernel_traits_baseILj3072EfS2_fS2_fjLj128EEEEELb0ELb1ELb0ELb0EEEvNS_9BwdParamsE)
        .other          _ZN10layer_norm13ln_bwd_kernelINS_13Kernel_traitsIf6__halffS2_fjLj3072ELj1ELj1ELj4ELj16ENS_18Kernel_traits_baseILj3072EfS2_fS2_fjLj128EEEEELb0ELb1ELb0ELb0EEEvNS_9BwdParamsE,@"STO_CUDA_ENTRY STV_DEFAULT"
_ZN10layer_norm13ln_bwd_kernelINS_13Kernel_traitsIf6__halffS2_fjLj3072ELj1ELj1ELj4ELj16ENS_18Kernel_traits_baseILj3072EfS2_fS2_fjLj128EEEEELb0ELb1ELb0ELb0EEEvNS_9BwdParamsE:
.text._ZN10layer_norm13ln_bwd_kernelINS_13Kernel_traitsIf6__halffS2_fjLj3072ELj1ELj1ELj4ELj16ENS_18Kernel_traits_baseILj3072EfS2_fS2_fjLj128EEEEELb0ELb1ELb0ELb0EEEvNS_9BwdParamsE:
        /* <DEDUP_REMOVED lines=124> */
.L_x_7564:
        /* <DEDUP_REMOVED lines=35> */
[C---:B------:R-:W-:Y:S01]  /*09f0*/  IADD3 R223, PT, PT, R4.reuse, 0x80, RZ ;  /* 0x0000008004df7810 */ /* 0x040fe20007ffe0ff */
[----:B0-----:R-:W-:-:S05]  /*0a00*/  @P1 IMAD.WIDE.U32 R188, R4, 0x20, R188 ;  /* 0x0000002004bc1825 */ /* 0x001fca00078e00bc */
[----:B------:R-:W5:Y:S04]  /*0a10*/  @P1 LDG.E.128 R148, desc[UR10][R188.64] ;  /* 0x0000000abc941981 */ /* 0x000f68000c1e1d00 */
[----:B------:R0:W5:Y:S01]  /*0a20*/  @P1 LDG.E.128 R152, desc[UR10][R188.64+0x10] ;  /* 0x0000100abc981981 */ /* 0x000162000c1e1d00 */
[----:B--2---:R-:W-:-:S04]  /*0a30*/  FADD.FTZ R176, -R220, R176 ;  /* 0x000000b0dcb07221 */ /* 0x004fc80000010100 */
[----:B-----5:R-:W-:Y:S01]  /*0a40*/  FMUL.FTZ R219, R7, R176 ;  /* 0x000000b007db7220 */ /* 0x020fe20000410000 */
[--C-:B---3--:R-:W-:Y:S02]  /*0a50*/  HADD2.F32 R217, -RZ, R180.reuse.H0_H0 ;  /* 0x200000b4ffd97230 */ /* 0x108fe40000004100 */
[C---:B------:R-:W-:Y:S01]  /*0a60*/  FADD.FTZ R178, -R220.reuse, R178 ;  /* 0x000000b2dcb27221 */ /* 0x040fe20000010100 */
[----:B------:R-:W-:Y:S02]  /*0a70*/  HADD2.F32 R180, -RZ, R180.H1_H1 ;  /* 0x300000b4ffb47230 */ /* 0x000fe40000004100 */
[----:B------:R-:W-:Y:S01]  /*0a80*/  FADD.FTZ R216, -R220, R177 ;  /* 0x000000b1dcd87221 */ /* 0x000fe20000010100 */
[----:B------:R-:W-:Y:S01]  /*0a90*/  FADD.FTZ R104, R104, R217 ;  /* 0x000000d968687221 */ /* 0x000fe20000010000 */
[-C--:B------:R-:W-:Y:S01]  /*0aa0*/  FFMA.FTZ R80, R219, R217.reuse, R80 ;  /* 0x000000d9db507223 */ /* 0x080fe20000010050 */
[----:B------:R-:W-:Y:S01]  /*0ab0*/  FMUL.FTZ R217, R32, R217 ;  /* 0x000000d920d97220 */ /* 0x000fe20000410000 */
[----:B------:R-:W-:-:S02]  /*0ac0*/  HADD2.F32 R213, -RZ, R181.H0_H0 ;  /* 0x200000b5ffd57230 */ /* 0x000fc40000004100 */
[C---:B------:R-:W-:Y:S01]  /*0ad0*/  FADD.FTZ R212, -R220.reuse, R179 ;  /* 0x000000b3dcd47221 */ /* 0x040fe20000010100 */
[----:B------:R-:W-:Y:S01]  /*0ae0*/  FMUL.FTZ R215, R7, R178 ;  /* 0x000000b207d77220 */ /* 0x000fe20000410000 */
[----:B------:R-:W-:Y:S01]  /*0af0*/  FMUL.FTZ R214, R33, R180 ;  /* 0x000000b421d67220 */ /* 0x000fe20000410000 */
[----:B------:R-:W-:Y:S01]  /*0b00*/  FADD.FTZ R23, RZ, R217 ;  /* 0x000000d9ff177221 */ /* 0x000fe20000010000 */
[----:B------:R-:W-:Y:S01]  /*0b10*/  FMUL.FTZ R216, R7, R216 ;  /* 0x000000d807d87220 */ /* 0x000fe20000410000 */
[----:B------:R-:W-:Y:S01]  /*0b20*/  FFMA.FTZ R177, R219, R217, RZ ;  /* 0x000000d9dbb17223 */ /* 0x000fe200000100ff */
[----:B------:R-:W-:Y:S02]  /*0b30*/  HADD2.F32 R210, -RZ, R181.H1_H1 ;  /* 0x300000b5ffd27230 */ /* 0x000fe40000004100 */
[----:B----4-:R-:W-:Y:S01]  /*0b40*/  FADD.FTZ R184, -R220, R184 ;  /* 0x000000b8dcb87221 */ /* 0x010fe20000010100 */
[----:B------:R-:W-:Y:S01]  /*0b50*/  FMUL.FTZ R212, R7, R212 ;  /* 0x000000d407d47220 */ /* 0x000fe20000410000 */
[----:B------:R-:W-:Y:S01]  /*0b60*/  FADD.FTZ R106, R106, R213 ;  /* 0x000000d56a6a7221 */ /* 0x000fe20000010000 */
[-C--:B------:R-:W-:Y:S01]  /*0b70*/  FFMA.FTZ R82, R215, R213.reuse, R82 ;  /* 0x000000d5d7527223 */ /* 0x080fe20000010052 */
        /* <DEDUP_REMOVED lines=15> */
[----:B0-----:R-:W-:Y:S01]  /*0c70*/  FADD.FTZ R188, -R220, R185 ;  /* 0x000000b9dcbc7221 */ /* 0x001fe20000010100 */
        /* <DEDUP_REMOVED lines=8> */
[----:B------:R-:W-:Y:S01]  /*0d00*/  FADD.FTZ R192, -R220, R187 ;  /* 0x000000bbdcc07221 */ /* 0x000fe20000010100 */
[----:B------:R-:W-:Y:S01]  /*0d10*/  FADD.FTZ R179, R176, R23 ;  /* 0x00000017b0b37221 */ /* 0x000fe20000010000 */
[C---:B------:R-:W-:Y:S01]  /*0d20*/  FMUL.FTZ R189, R7.reuse, R186 ;  /* 0x000000ba07bd7220 */ /* 0x040fe20000410000 */
        /* <DEDUP_REMOVED lines=16> */
.L_x_7539:
[----:B---3--:R-:W-:Y:S05]  /*0e30*/  BSYNC.RECONVERGENT B0 ;  /* 0x0000000000007941 */ /* 0x008fea0003800200 */
.L_x_7538:
        /* <DEDUP_REMOVED lines=15> */
[----:B------:R-:W-:Y:S01]  /*0f30*/  IADD3 R223, PT, PT, R223, 0x80, RZ ;  /* 0x00000080dfdf7810 */ /* 0x000fe20007ffe0ff */
[--C-:B--2---:R-:W-:Y:S02]  /*0f40*/  HADD2.F32 R177, -RZ, R12.reuse.H0_H0 ;  /* 0x2000000cffb17230 */ /* 0x104fe40000004100 */
[----:B------:R-:W-:Y:S02]  /*0f50*/  HADD2.F32 R12, -RZ, R12.H1_H1 ;  /* 0x3000000cff0c7230 */ /* 0x000fe40000004100 */
[C---:B---3--:R-:W-:Y:S01]  /*0f60*/  FADD.FTZ R10, -R220.reuse, R10 ;  /* 0x0000000adc0a7221 */ /* 0x048fe20000010100 */
[C---:B------:R-:W-:Y:S01]  /*0f70*/  FADD.FTZ R8, -R220.reuse, R8 ;  /* 0x00000008dc087221 */ /* 0x040fe20000010100 */
[C---:B------:R-:W-:Y:S01]  /*0f80*/  FADD.FTZ R22, -R220.reuse, R11 ;  /* 0x0000000bdc167221 */ /* 0x040fe20000010100 */
[----:B------:R-:W-:Y:S01]  /*0f90*/  FADD.FTZ R6, -R220, R9 ;  /* 0x00000009dc067221 */ /* 0x000fe20000010100 */
[C---:B-----5:R-:W-:Y:S01]  /*0fa0*/  FMUL.FTZ R11, R7.reuse, R10 ;  /* 0x0000000a070b7220 */ /* 0x060fe20000410000 */
[----:B------:R-:W-:Y:S01]  /*0fb0*/  FMUL.FTZ R10, R48, R177 ;  /* 0x000000b1300a7220 */ /* 0x000fe20000410000 */
[----:B------:R-:W-:Y:S01]  /*0fc0*/  FMUL.FTZ R9, R7, R8 ;  /* 0x0000000807097220 */ /* 0x000fe20000410000 */
[----:B------:R-:W-:-:S02]  /*0fd0*/  HADD2.F32 R179, -RZ, R13.H0_H0 ;  /* 0x2000000dffb37230 */ /* 0x000fc40000004100 */
[C---:B----4-:R-:W-:Y:S01]  /*0fe0*/  FADD.FTZ R180, -R220.reuse, R18 ;  /* 0x00000012dcb47221 */ /* 0x050fe20000010100 */
[----:B------:R-:W-:Y:S02]  /*0ff0*/  HADD2.F32 R176, -RZ, R13.H1_H1 ;  /* 0x3000000dffb07230 */ /* 0x000fe40000004100 */
[C---:B------:R-:W-:Y:S01]  /*1000*/  FADD.FTZ R182, -R220.reuse, R19 ;  /* 0x00000013dcb67221 */ /* 0x040fe20000010100 */
[----:B------:R-:W-:Y:S01]  /*1010*/  FMUL.FTZ R6, R7, R6 ;  /* 0x0000000607067220 */ /* 0x000fe20000410000 */
[----:B------:R-:W-:Y:S01]  /*1020*/  FMUL.FTZ R13, R49, R12 ;  /* 0x0000000c310d7220 */ /* 0x000fe20000410000 */
[----:B------:R-:W-:Y:S01]  /*1030*/  FADD.FTZ R18, R221, R10 ;  /* 0x0000000add127221 */ /* 0x000fe20000010000 */
[----:B------:R-:W-:Y:S01]  /*1040*/  FFMA.FTZ R19, R9, R10, R222 ;  /* 0x0000000a09137223 */ /* 0x000fe200000100de */
[C---:B------:R-:W-:Y:S01]  /*1050*/  FADD.FTZ R16, -R220.reuse, R16 ;  /* 0x00000010dc107221 */ /* 0x040fe20000010100 */
[----:B0-----:R-:W-:Y:S01]  /*1060*/  FADD.FTZ R20, -R220, R17 ;  /* 0x00000011dc147221 */ /* 0x001fe20000010100 */
[----:B------:R-:W-:Y:S01]  /*1070*/  FADD.FTZ R113, R113, R12 ;  /* 0x0000000c71717221 */ /* 0x000fe20000010000 */
[----:B------:R-:W-:Y:S01]  /*1080*/  FFMA.FTZ R89, R6, R12, R89 ;  /* 0x0000000c06597223 */ /* 0x000fe20000010059 */
[----:B------:R-:W-:Y:S01]  /*1090*/  FADD.FTZ R21, R18, R13 ;  /* 0x0000000d12157221 */ /* 0x000fe20000010000 */
[----:B------:R-:W-:Y:S01]  /*10a0*/  FMUL.FTZ R12, R50, R179 ;  /* 0x000000b3320c7220 */ /* 0x000fe20000410000 */
[----:B------:R-:W-:Y:S01]  /*10b0*/  FFMA.FTZ R18, R6, R13, R19 ;  /* 0x0000000d06127223 */ /* 0x000fe20000010013 */
[----:B------:R-:W-:Y:S01]  /*10c0*/  FMUL.FTZ R17, R7, R16 ;  /* 0x0000001007117220 */ /* 0x000fe20000410000 */
[----:B------:R-:W-:-:S02]  /*10d0*/  HADD2.F32 R181, -RZ, R14.H0_H0 ;  /* 0x2000000effb57230 */ /* 0x000fc40000004100 */
[----:B------:R-:W-:Y:S01]  /*10e0*/  FADD.FTZ R112, R112, R177 ;  /* 0x000000b170707221 */ /* 0x000fe20000010000 */
        /* <DEDUP_REMOVED lines=12> */
[----:B------:R-:W-:Y:S01]  /*11b0*/  FADD.FTZ R179, R20, R15 ;  /* 0x0000000f14b37221 */ /* 0x000fe20000010000 */
[C---:B------:R-:W-:Y:S01]  /*11c0*/  FFMA.FTZ R18, R8.reuse, R15, R177 ;  /* 0x0000000f08127223 */ /* 0x040fe200000100b1 */
[----:B------:R-:W-:Y:S02]  /*11d0*/  FMUL.FTZ R19, R53, R178 ;  /* 0x000000b235137220 */ /* 0x000fe40000410000 */
        /* <DEDUP_REMOVED lines=22> */
.L_x_7541:
[----:B------:R-:W-:Y:S05]  /*1340*/  BSYNC.RECONVERGENT B0 ;  /* 0x0000000000007941 */ /* 0x000fea0003800200 */
.L_x_7540:
        /* <DEDUP_REMOVED lines=18> */
[C---:B0-----:R-:W-:Y:S01]  /*1470*/  FADD.FTZ R196, -R220.reuse, R179 ;  /* 0x000000b3dcc47221 */ /* 0x041fe20000010100 */
[C---:B---3--:R-:W-:Y:S01]  /*1480*/  FADD.FTZ R200, -R220.reuse, R180 ;  /* 0x000000b4dcc87221 */ /* 0x048fe20000010100 */
[C---:B-----5:R-:W-:Y:S01]  /*1490*/  FMUL.FTZ R193, R7.reuse, R176 ;  /* 0x000000b007c17220 */ /* 0x060fe20000410000 */
[----:B------:R-:W-:Y:S01]  /*14a0*/  FADD.FTZ R202, -R220, R181 ;  /* 0x000000b5dcca7221 */ /* 0x000fe20000010100 */
[C---:B-1----:R-:W-:Y:S01]  /*14b0*/  FMUL.FTZ R195, R7.reuse, R178 ;  /* 0x000000b207c37220 */ /* 0x042fe20000410000 */
[----:B------:R-:W-:Y:S01]  /*14c0*/  FMUL.FTZ R197, R7, R200 ;  /* 0x000000c807c57220 */ /* 0x000fe20000410000 */
        /* <DEDUP_REMOVED lines=24> */
[----:B------:R-:W-:Y:S01]  /*1650*/  FADD.FTZ R179, R178, R203 ;  /* 0x000000cbb2b37221 */ /* 0x000fe20000010000 */
[----:B------:R-:W-:Y:S01]  /*1660*/  FFMA.FTZ R176, R196, R203, R177 ;  /* 0x000000cbc4b07223 */ /* 0x000fe200000100b1 */
[----:B------:R-:W-:Y:S01]  /*1670*/  FADD.FTZ R208, -R220, R183 ;  /* 0x000000b7dcd07221 */ /* 0x000fe20000010100 */
[----:B------:R-:W-:-:S02]  /*1680*/  HADD2.F32 R183, -RZ, R187.H0_H0 ;  /* 0x200000bbffb77230 */ /* 0x000fc40000004100 */
[----:B------:R-:W-:Y:S01]  /*1690*/  FADD.FTZ R182, -R220, R182 ;  /* 0x000000b6dcb67221 */ /* 0x000fe20000010100 */
        /* <DEDUP_REMOVED lines=26> */
.L_x_7543:
[----:B------:R-:W-:Y:S05]  /*1840*/  BSYNC.RECONVERGENT B0 ;  /* 0x0000000000007941 */ /* 0x000fea0003800200 */
.L_x_7542:
        /* <DEDUP_REMOVED lines=31> */
.L_x_7545:
[----:B------:R-:W-:Y:S05]  /*1a40*/  BSYNC.RECONVERGENT B0 ;  /* 0x0000000000007941 */ /* 0x000fea0003800200 */
.L_x_7544:
        /* <DEDUP_REMOVED lines=36> */
[--C-:B-----5:R-:W-:Y:S02]  /*1c90*/  HADD2.F32 R180, -RZ, R178.reuse.H0_H0 ;  /* 0x200000b2ffb47230 */ /* 0x120fe40000004100 */
[-CC-:B------:R-:W-:Y:S01]  /*1ca0*/  FFMA.FTZ R182, R188, R185.reuse, R186.reuse ;  /* 0x000000b9bcb67223 */ /* 0x180fe200000100ba */
[----:B------:R-:W-:Y:S02]  /*1cb0*/  HADD2.F32 R183, -RZ, R178.H1_H1 ;  /* 0x300000b2ffb77230 */ /* 0x000fe40000004100 */
[-CC-:B------:R-:W-:Y:S01]  /*1cc0*/  FFMA.FTZ R178, R211, R185.reuse, R186.reuse ;  /* 0x000000b9d3b27223 */ /* 0x180fe200000100ba */
[--C-:B------:R-:W-:Y:S02]  /*1cd0*/  HADD2.F32 R220, -RZ, R179.reuse.H0_H0 ;  /* 0x200000b3ffdc7230 */ /* 0x100fe40000004100 */
[-CC-:B------:R-:W-:Y:S01]  /*1ce0*/  FFMA.FTZ R222, R192, R185.reuse, R186.reuse ;  /* 0x000000b9c0de7223 */ /* 0x180fe200000100ba */
[----:B------:R-:W-:Y:S02]  /*1cf0*/  HADD2.F32 R226, -RZ, R179.H1_H1 ;  /* 0x300000b3ffe27230 */ /* 0x000fe40000004100 */
[-C--:B------:R-:W-:Y:S01]  /*1d00*/  FFMA.FTZ R179, R189, R185.reuse, R186 ;  /* 0x000000b9bdb37223 */ /* 0x080fe200000100ba */
[----:B------:R-:W-:Y:S01]  /*1d10*/  FADD.FTZ R178, R209, -R178 ;  /* 0x800000b2d1b27221 */ /* 0x000fe20000010000 */
[----:B------:R-:W-:Y:S01]  /*1d20*/  FADD.FTZ R182, R23, -R182 ;  /* 0x800000b617b67221 */ /* 0x000fe20000010000 */
[----:B------:R-:W-:Y:S01]  /*1d30*/  FADD.FTZ R222, R191, -R222 ;  /* 0x800000debfde7221 */ /* 0x000fe20000010000 */
[----:B------:R-:W-:Y:S01]  /*1d40*/  FADD.FTZ R218, R190, -R179 ;  /* 0x800000b3beda7221 */ /* 0x000fe20000010000 */
[----:B------:R-:W-:Y:S01]  /*1d50*/  FMUL.FTZ R179, R7, R178 ;  /* 0x000000b207b37220 */ /* 0x000fe20000410000 */
[----:B------:R-:W-:Y:S01]  /*1d60*/  FFMA.FTZ R178, R219, R185, R186 ;  /* 0x000000b9dbb27223 */ /* 0x000fe200000100ba */
[C---:B------:R-:W-:Y:S01]  /*1d70*/  FMUL.FTZ R181, R7.reuse, R182 ;  /* 0x000000b607b57220 */ /* 0x040fe20000410000 */
[----:B------:R-:W-:Y:S01]  /*1d80*/  FMUL.FTZ R187, R7, R218 ;  /* 0x000000da07bb7220 */ /* 0x000fe20000410000 */
[----:B------:R-:W-:Y:S01]  /*1d90*/  FMUL.FTZ R223, R179, R184 ;  /* 0x000000b8b3df7220 */ /* 0x000fe20000410000 */
[----:B------:R-:W-:-:S02]  /*1da0*/  HADD2.F32 R218, -RZ, R177.H1_H1 ;  /* 0x300000b1ffda7230 */ /* 0x000fc40000004100 */
[----:B------:R-:W-:Y:S01]  /*1db0*/  FADD.FTZ R178, R217, -R178 ;  /* 0x800000b2d9b27221 */ /* 0x000fe20000010000 */
[----:B------:R-:W-:Y:S01]  /*1dc0*/  FMUL.FTZ R225, R187, R184 ;  /* 0x000000b8bbe17220 */ /* 0x000fe20000410000 */
[----:B------:R-:W-:Y:S02]  /*1dd0*/  HADD2.F32 R187, -RZ, R177.H0_H0 ;  /* 0x200000b1ffbb7230 */ /* 0x000fe40000004100 */
[----:B------:R-:W-:Y:S01]  /*1de0*/  FFMA.FTZ R128, R223, R180, R128 ;  /* 0x000000b4df807223 */ /* 0x000fe20000010080 */
[-CC-:B------:R-:W-:Y:S01]  /*1df0*/  FFMA.FTZ R177, R212, R185.reuse, R186.reuse ;  /* 0x000000b9d4b17223 */ /* 0x180fe200000100ba */
[-CC-:B------:R-:W-:Y:S01]  /*1e00*/  FFMA.FTZ R180, R215, R185.reuse, R186.reuse ;  /* 0x000000b9d7b47223 */ /* 0x180fe200000100ba */
[----:B------:R-:W-:Y:S01]  /*1e10*/  FFMA.FTZ R179, R216, R185, R186 ;  /* 0x000000b9d8b37223 */ /* 0x000fe200000100ba */
[----:B------:R-:W-:Y:S01]  /*1e20*/  FMUL.FTZ R221, R7, R222 ;  /* 0x000000de07dd7220 */ /* 0x000fe20000410000 */
[----:B------:R-:W-:Y:S01]  /*1e30*/  FMUL.FTZ R222, R181, R184 ;  /* 0x000000b8b5de7220 */ /* 0x000fe20000410000 */
[----:B------:R-:W-:Y:S01]  /*1e40*/  FADD.FTZ R182, R210, -R177 ;  /* 0x800000b1d2b67221 */ /* 0x000fe20000010000 */
[----:B------:R-:W-:Y:S01]  /*1e50*/  FADD.FTZ R180, R213, -R180 ;  /* 0x800000b4d5b47221 */ /* 0x000fe20000010000 */
[----:B------:R-:W-:Y:S01]  /*1e60*/  FMUL.FTZ R177, R7, R178 ;  /* 0x000000b207b17220 */ /* 0x000fe20000410000 */
[----:B------:R-:W-:Y:S01]  /*1e70*/  FADD.FTZ R178, R214, -R179 ;  /* 0x800000b3d6b27221 */ /* 0x000fe20000010000 */
[----:B------:R-:W-:Y:S01]  /*1e80*/  FFMA.FTZ R130, R225, R220, R130 ;  /* 0x000000dce1827223 */ /* 0x000fe20000010082 */
[----:B------:R-:W-:Y:S01]  /*1e90*/  FFMA.FTZ R129, R222, R183, R129 ;  /* 0x000000b7de817223 */ /* 0x000fe20000010081 */
[----:B------:R-:W-:-:S02]  /*1ea0*/  HADD2.F32 R220, -RZ, R176.H0_H0 ;  /* 0x200000b0ffdc7230 */ /* 0x000fc40000004100 */
[C---:B------:R-:W-:Y:S01]  /*1eb0*/  FMUL.FTZ R181, R7.reuse, R180 ;  /* 0x000000b407b57220 */ /* 0x040fe20000410000 */
[----:B------:R-:W-:Y:S01]  /*1ec0*/  FMUL.FTZ R183, R7, R182 ;  /* 0x000000b607b77220 */ /* 0x000fe20000410000 */
[----:B------:R-:W-:Y:S01]  /*1ed0*/  FMUL.FTZ R177, R177, R184 ;  /* 0x000000b8b1b17220 */ /* 0x000fe20000410000 */
[----:B------:R-:W-:Y:S01]  /*1ee0*/  FMUL.FTZ R179, R7, R178 ;  /* 0x000000b207b37220 */ /* 0x000fe20000410000 */
[-C--:B------:R-:W-:Y:S01]  /*1ef0*/  FMUL.FTZ R224, R221, R184.reuse ;  /* 0x000000b8dde07220 */ /* 0x080fe20000410000 */
[-C--:B------:R-:W-:Y:S01]  /*1f00*/  FMUL.FTZ R181, R181, R184.reuse ;  /* 0x000000b8b5b57220 */ /* 0x080fe20000410000 */
[----:B------:R-:W-:Y:S01]  /*1f10*/  FMUL.FTZ R180, R183, R184 ;  /* 0x000000b8b7b47220 */ /* 0x000fe20000410000 */
[----:B------:R-:W-:Y:S01]  /*1f20*/  FFMA.FTZ R220, R177, R220, R124 ;  /* 0x000000dcb1dc7223 */ /* 0x000fe2000001007c */
[----:B------:R-:W-:Y:S01]  /*1f30*/  FMUL.FTZ R124, R179, R184 ;  /* 0x000000b8b37c7220 */ /* 0x000fe20000410000 */
        /* <DEDUP_REMOVED lines=18> */
.L_x_7549:
[-CC-:B------:R-:W-:Y:S01]  /*2060*/  FFMA.FTZ R96, R219, R185.reuse, R186.reuse ;  /* 0x000000b9db607223 */ /* 0x180fe200000100ba */
[-CC-:B------:R-:W-:Y:S01]  /*2070*/  FFMA.FTZ R164, R215, R185.reuse, R186.reuse ;  /* 0x000000b9d7a47223 */ /* 0x180fe200000100ba */
[-CC-:B------:R-:W-:Y:S01]  /*2080*/  FFMA.FTZ R99, R212, R185.reuse, R186.reuse ;  /* 0x000000b9d4637223 */ /* 0x180fe200000100ba */
[-C--:B------:R-:W-:Y:S01]  /*2090*/  FFMA.FTZ R97, R216, R185.reuse, R186 ;  /* 0x000000b9d8617223 */ /* 0x080fe200000100ba */
[----:B------:R-:W-:Y:S01]  /*20a0*/  FADD.FTZ R96, R217, -R96 ;  /* 0x80000060d9607221 */ /* 0x000fe20000010000 */
[----:B------:R-:W-:Y:S01]  /*20b0*/  FADD.FTZ R166, R213, -R164 ;  /* 0x800000a4d5a67221 */ /* 0x000fe20000010000 */
[----:B------:R-:W-:Y:S01]  /*20c0*/  FADD.FTZ R180, R210, -R99 ;  /* 0x80000063d2b47221 */ /* 0x000fe20000010000 */
[----:B------:R-:W-:Y:S01]  /*20d0*/  FADD.FTZ R98, R214, -R97 ;  /* 0x80000061d6627221 */ /* 0x000fe20000010000 */
[C---:B------:R-:W-:Y:S01]  /*20e0*/  FMUL.FTZ R164, R7.reuse, R96 ;  /* 0x0000006007a47220 */ /* 0x040fe20000410000 */
[----:B------:R-:W-:Y:S01]  /*20f0*/  FMUL.FTZ R166, R7, R166 ;  /* 0x000000a607a67220 */ /* 0x000fe20000410000 */
[----:B------:R-:W-:Y:S01]  /*2100*/  FFMA.FTZ R96, R211, R185, R186 ;  /* 0x000000b9d3607223 */ /* 0x000fe200000100ba */
[----:B-----5:R-:W-:-:S02]  /*2110*/  HADD2.F32 R187, -RZ, R177.H0_H0 ;  /* 0x200000b1ffbb7230 */ /* 0x020fc40000004100 */
[----:B------:R-:W-:Y:S01]  /*2120*/  FMUL.FTZ R167, R7, R180 ;  /* 0x000000b407a77220 */ /* 0x000fe20000410000 */
[----:B------:R-:W-:Y:S01]  /*2130*/  FMUL.FTZ R181, R166, R184 ;  /* 0x000000b8a6b57220 */ /* 0x000fe20000410000 */
[----:B------:R-:W-:Y:S01]  /*2140*/  FADD.FTZ R96, R209, -R96 ;  /* 0x80000060d1607221 */ /* 0x000fe20000010000 */
[----:B------:R-:W-:Y:S01]  /*2150*/  FMUL.FTZ R165, R7, R98 ;  /* 0x0000006207a57220 */ /* 0x000fe20000410000 */
[----:B------:R-:W-:Y:S02]  /*2160*/  HADD2.F32 R220, -RZ, R176.H0_H0 ;  /* 0x200000b0ffdc7230 */ /* 0x000fe40000004100 */
[----:B------:R-:W-:Y:S01]  /*2170*/  FFMA.FTZ R98, R188, R185, R186 ;  /* 0x000000b9bc627223 */ /* 0x000fe200000100ba */
[----:B------:R-:W-:Y:S02]  /*2180*/  HADD2.F32 R218, -RZ, R177.H1_H1 ;  /* 0x300000b1ffda7230 */ /* 0x000fe40000004100 */
[-C--:B------:R-:W-:Y:S01]  /*2190*/  FMUL.FTZ R177, R164, R184.reuse ;  /* 0x000000b8a4b17220 */ /* 0x080fe20000410000 */
[----:B------:R-:W-:Y:S01]  /*21a0*/  FMUL.FTZ R182, R167, R184 ;  /* 0x000000b8a7b67220 */ /* 0x000fe20000410000 */
[----:B------:R-:W-:Y:S01]  /*21b0*/  FFMA.FTZ R187, R181, R187, R126 ;  /* 0x000000bbb5bb7223 */ /* 0x000fe2000001007e */
[-CC-:B------:R-:W-:Y:S01]  /*21c0*/  FFMA.FTZ R97, R189, R185.reuse, R186.reuse ;  /* 0x000000b9bd617223 */ /* 0x180fe200000100ba */
[----:B------:R-:W-:Y:S01]  /*21d0*/  FMUL.FTZ R96, R7, R96 ;  /* 0x0000006007607220 */ /* 0x000fe20000410000 */
[----:B------:R-:W-:Y:S01]  /*21e0*/  FFMA.FTZ R126, R192, R185, R186 ;  /* 0x000000b9c07e7223 */ /* 0x000fe200000100ba */
[----:B------:R-:W-:Y:S01]  /*21f0*/  FADD.FTZ R98, R23, -R98 ;  /* 0x8000006217627221 */ /* 0x000fe20000010000 */
[----:B------:R-:W-:Y:S01]  /*2200*/  FFMA.FTZ R220, R177, R220, R124 ;  /* 0x000000dcb1dc7223 */ /* 0x000fe2000001007c */
[----:B------:R-:W-:Y:S01]  /*2210*/  FFMA.FTZ R218, R182, R218, R127 ;  /* 0x000000dab6da7223 */ /* 0x000fe2000001007f */
[----:B------:R-:W-:-:S02]  /*2220*/  HADD2.F32 R99, -RZ, R178.H0_H0 ;  /* 0x200000b2ff637230 */ /* 0x000fc40000004100 */
[----:B------:R-:W-:Y:S01]  /*2230*/  FADD.FTZ R124, R190, -R97 ;  /* 0x80000061be7c7221 */ /* 0x000fe20000010000 */
[-C--:B------:R-:W-:Y:S01]  /*2240*/  FMUL.FTZ R127, R96, R184.reuse ;  /* 0x000000b8607f7220 */ /* 0x080fe20000410000 */
[----:B------:R-:W-:Y:S02]  /*2250*/  HADD2.F32 R176, -RZ, R176.H1_H1 ;  /* 0x300000b0ffb07230 */ /* 0x000fe40000004100 */
[----:B------:R-:W-:Y:S01]  /*2260*/  FADD.FTZ R126, R191, -R126 ;  /* 0x8000007ebf7e7221 */ /* 0x000fe20000010000 */
[----:B------:R-:W-:Y:S01]  /*2270*/  FMUL.FTZ R180, R165, R184 ;  /* 0x000000b8a5b47220 */ /* 0x000fe20000410000 */
[C---:B------:R-:W-:Y:S01]  /*2280*/  FMUL.FTZ R97, R7.reuse, R98 ;  /* 0x0000006207617220 */ /* 0x040fe20000410000 */
[----:B------:R-:W-:Y:S01]  /*2290*/  FMUL.FTZ R98, R7, R124 ;  /* 0x0000007c07627220 */ /* 0x000fe20000410000 */
[----:B------:R-:W-:Y:S01]  /*22a0*/  FFMA.FTZ R128, R127, R99, R128 ;  /* 0x000000637f807223 */ /* 0x000fe20000010080 */
[----:B------:R-:W-:Y:S02]  /*22b0*/  HADD2.F32 R178, -RZ, R178.H1_H1 ;  /* 0x300000b2ffb27230 */ /* 0x000fe40000004100 */
[----:B------:R-:W-:Y:S01]  /*22c0*/  FMUL.FTZ R99, R7, R126 ;  /* 0x0000007e07637220 */ /* 0x000fe20000410000 */
[----:B------:R-:W-:Y:S01]  /*22d0*/  FFMA.FTZ R221, R180, R176, R125 ;  /* 0x000000b0b4dd7223 */ /* 0x000fe2000001007d */
[----:B------:R-:W-:Y:S01]  /*22e0*/  FMUL.FTZ R124, R97, R184 ;  /* 0x000000b8617c7220 */ /* 0x000fe20000410000 */
[----:B------:R-:W-:-:S02]  /*22f0*/  HADD2.F32 R125, -RZ, R179.H0_H0 ;  /* 0x200000b3ff7d7230 */ /* 0x000fc40000004100 */
[-C--:B------:R-:W-:Y:S01]  /*2300*/  FMUL.FTZ R183, R98, R184.reuse ;  /* 0x000000b862b77220 */ /* 0x080fe20000410000 */
[----:B------:R-:W-:Y:S01]  /*2310*/  FMUL.FTZ R126, R99, R184 ;  /* 0x000000b8637e7220 */ /* 0x000fe20000410000 */
[----:B------:R-:W-:Y:S01]  /*2320*/  FFMA.FTZ R129, R124, R178, R129 ;  /* 0x000000b27c817223 */ /* 0x000fe20000010081 */
[----:B------:R-:W-:Y:S01]  /*2330*/  FMUL.FTZ R178, R44, R127 ;  /* 0x0000007f2cb27220 */ /* 0x000fe20000410000 */
        /* <DEDUP_REMOVED lines=15> */
.L_x_7548:
        /* <DEDUP_REMOVED lines=9> */
[----:B------:R-:W-:Y:S01]  /*24c0*/  FFMA.FTZ R180, R188, R185, R186 ;  /* 0x000000b9bcb47223 */ /* 0x000fe200000100ba */
[----:B------:R-:W-:Y:S01]  /*24d0*/  FADD.FTZ R182, R191, -R182 ;  /* 0x800000b6bfb67221 */ /* 0x000fe20000010000 */
[--C-:B------:R-:W-:Y:S02]  /*24e0*/  HADD2.F32 R225, -RZ, R178.reuse.H0_H0 ;  /* 0x200000b2ffe17230 */ /* 0x100fe40000004100 */
[----:B------:R-:W-:Y:S01]  /*24f0*/  FADD.FTZ R183, R190, -R179 ;  /* 0x800000b3beb77221 */ /* 0x000fe20000010000 */
[----:B------:R-:W-:Y:S01]  /*2500*/  FADD.FTZ R180, R23, -R180 ;  /* 0x800000b417b47221 */ /* 0x000fe20000010000 */
[----:B------:R-:W-:-:S02]  /*2510*/  HADD2.F32 R218, -RZ, R178.H1_H1 ;  /* 0x300000b2ffda7230 */ /* 0x000fc40000004100 */
[----:B------:R-:W-:Y:S01]  /*2520*/  FFMA.FTZ R178, R211, R185, R186 ;  /* 0x000000b9d3b27223 */ /* 0x000fe200000100ba */
[C---:B------:R-:W-:Y:S01]  /*2530*/  FFMA.FTZ R183, R7.reuse, R183, R154 ;  /* 0x000000b707b77223 */ /* 0x040fe2000001009a */
[C---:B------:R-:W-:Y:S01]  /*2540*/  FFMA.FTZ R187, R7.reuse, R182, R155 ;  /* 0x000000b607bb7223 */ /* 0x040fe2000001009b */
[----:B------:R-:W-:Y:S01]  /*2550*/  FFMA.FTZ R181, R7, R180, R153 ;  /* 0x000000b407b57223 */ /* 0x000fe20000010099 */
[----:B------:R-:W-:Y:S01]  /*2560*/  FADD.FTZ R179, R209, -R178 ;  /* 0x800000b2d1b37221 */ /* 0x000fe20000010000 */
        /* <DEDUP_REMOVED lines=8> */
[----:B------:R-:W-:-:S02]  /*25f0*/  HADD2.F32 R227, -RZ, R177.H0_H0 ;  /* 0x200000b1ffe37230 */ /* 0x000fc40000004100 */
[-CC-:B------:R-:W-:Y:S01]  /*2600*/  FFMA.FTZ R178, R219, R185.reuse, R186.reuse ;  /* 0x000000b9dbb27223 */ /* 0x180fe200000100ba */
[----:B------:R-:W-:Y:S02]  /*2610*/  HADD2.F32 R220, -RZ, R177.H1_H1 ;  /* 0x300000b1ffdc7230 */ /* 0x000fe40000004100 */
[-C--:B------:R-:W-:Y:S01]  /*2620*/  FFMA.FTZ R177, R212, R185.reuse, R186 ;  /* 0x000000b9d4b17223 */ /* 0x080fe200000100ba */
[----:B------:R-:W-:Y:S01]  /*2630*/  FMUL.FTZ R221, R179, R184 ;  /* 0x000000b8b3dd7220 */ /* 0x000fe20000410000 */
[----:B------:R-:W-:Y:S01]  /*2640*/  FADD.FTZ R179, R213, -R218 ;  /* 0x800000dad5b37221 */ /* 0x000fe20000010000 */
[----:B------:R-:W-:Y:S01]  /*2650*/  FFMA.FTZ R187, R216, R185, R186 ;  /* 0x000000b9d8bb7223 */ /* 0x000fe200000100ba */
[----:B------:R-:W-:Y:S01]  /*2660*/  FADD.FTZ R218, R210, -R177 ;  /* 0x800000b1d2da7221 */ /* 0x000fe20000010000 */
[----:B------:R-:W-:Y:S01]  /*2670*/  FADD.FTZ R177, R217, -R178 ;  /* 0x800000b2d9b17221 */ /* 0x000fe20000010000 */
[----:B------:R-:W-:Y:S01]  /*2680*/  FFMA.FTZ R179, R7, R179, R150 ;  /* 0x000000b307b37223 */ /* 0x000fe20000010096 */
[----:B------:R-:W-:Y:S01]  /*2690*/  FFMA.FTZ R128, R225, R221, R128 ;  /* 0x000000dde1807223 */ /* 0x000fe20000010080 */
[C---:B------:R-:W-:Y:S01]  /*26a0*/  FFMA.FTZ R183, R7.reuse, R218, R151 ;  /* 0x000000da07b77223 */ /* 0x040fe20000010097 */
[----:B------:R-:W-:Y:S01]  /*26b0*/  FFMA.FTZ R177, R7, R177, R148 ;  /* 0x000000b107b17223 */ /* 0x000fe20000010094 */
[----:B------:R-:W-:Y:S01]  /*26c0*/  FADD.FTZ R218, R214, -R187 ;  /* 0x800000bbd6da7221 */ /* 0x000fe20000010000 */
[----:B------:R-:W-:-:S02]  /*26d0*/  HADD2.F32 R225, -RZ, R176.H0_H0 ;  /* 0x200000b0ffe17230 */ /* 0x000fc40000004100 */
        /* <DEDUP_REMOVED lines=18> */
[----:B------:R-:W-:-:S02]  /*2800*/  F2FP.F16.F32.PACK_AB R179, R222, R179 ;  /* 0x000000b3deb3723e */ /* 0x000fc400000000ff */
[----:B------:R-:W-:Y:S02]  /*2810*/  F2FP.F16.F32.PACK_AB R178, R183, R180 ;  /* 0x000000b4b7b2723e */ /* 0x000fe400000000ff */
[----:B------:R-:W-:Y:S02]  /*2820*/  F2FP.F16.F32.PACK_AB R177, R126, R181 ;  /* 0x000000b57eb1723e */ /* 0x000fe400000000ff */
[----:B------:R-:W-:Y:S01]  /*2830*/  F2FP.F16.F32.PACK_AB R176, R127, R176 ;  /* 0x000000b07fb0723e */ /* 0x000fe200000000ff */
[----:B------:R-:W-:Y:S06]  /*2840*/  BRA `(.L_x_7550) ;  /* 0x0000000000f07947 */ /* 0x000fec0003800000 */
.L_x_7551:
        /* <DEDUP_REMOVED lines=8> */
[----:B------:R-:W-:Y:S01]  /*28d0*/  FFMA.FTZ R164, R7, R96, R148 ;  /* 0x0000006007a47223 */ /* 0x000fe20000010094 */
[----:B------:R-:W-:Y:S01]  /*28e0*/  FFMA.FTZ R96, R211, R185, R186 ;  /* 0x000000b9d3607223 */ /* 0x000fe200000100ba */
[----:B-----5:R-:W-:-:S02]  /*28f0*/  HADD2.F32 R97, -RZ, R176.H0_H0 ;  /* 0x200000b0ff617230 */ /* 0x020fc40000004100 */
[C---:B------:R-:W-:Y:S01]  /*2900*/  FFMA.FTZ R167, R7.reuse, R180, R151 ;  /* 0x000000b407a77223 */ /* 0x040fe20000010097 */
[--C-:B------:R-:W-:Y:S02]  /*2910*/  HADD2.F32 R187, -RZ, R177.reuse.H0_H0 ;  /* 0x200000b1ffbb7230 */ /* 0x100fe40000004100 */
[C---:B------:R-:W-:Y:S01]  /*2920*/  FFMA.FTZ R165, R7.reuse, R98, R149 ;  /* 0x0000006207a57223 */ /* 0x040fe20000010095 */
[----:B------:R-:W-:Y:S02]  /*2930*/  HADD2.F32 R218, -RZ, R177.H1_H1 ;  /* 0x300000b1ffda7230 */ /* 0x000fe40000004100 */
[----:B------:R-:W-:Y:S01]  /*2940*/  FFMA.FTZ R166, R7, R99, R150 ;  /* 0x0000006307a67223 */ /* 0x000fe20000010096 */
[----:B------:R-:W-:Y:S01]  /*2950*/  FMUL.FTZ R177, R164, R184 ;  /* 0x000000b8a4b17220 */ /* 0x000fe20000410000 */
[----:B------:R-:W-:Y:S01]  /*2960*/  FADD.FTZ R96, R209, -R96 ;  /* 0x80000060d1607221 */ /* 0x000fe20000010000 */
[----:B------:R-:W-:Y:S01]  /*2970*/  FFMA.FTZ R98, R188, R185, R186 ;  /* 0x000000b9bc627223 */ /* 0x000fe200000100ba */
[----:B------:R-:W-:-:S02]  /*2980*/  HADD2.F32 R176, -RZ, R176.H1_H1 ;  /* 0x300000b0ffb07230 */ /* 0x000fc40000004100 */
[-C--:B------:R-:W-:Y:S01]  /*2990*/  FMUL.FTZ R182, R167, R184.reuse ;  /* 0x000000b8a7b67220 */ /* 0x080fe20000410000 */
[-C--:B------:R-:W-:Y:S01]  /*29a0*/  FMUL.FTZ R180, R165, R184.reuse ;  /* 0x000000b8a5b47220 */ /* 0x080fe20000410000 */
[----:B------:R-:W-:Y:S01]  /*29b0*/  FMUL.FTZ R181, R166, R184 ;  /* 0x000000b8a6b57220 */ /* 0x000fe20000410000 */
[----:B------:R-:W-:Y:S01]  /*29c0*/  FFMA.FTZ R220, R97, R177, R124 ;  /* 0x000000b161dc7223 */ /* 0x000fe2000001007c */
[----:B------:R-:W-:Y:S01]  /*29d0*/  FFMA.FTZ R96, R7, R96, R152 ;  /* 0x0000006007607223 */ /* 0x000fe20000010098 */
[-CC-:B------:R-:W-:Y:S01]  /*29e0*/  FFMA.FTZ R97, R189, R185.reuse, R186.reuse ;  /* 0x000000b9bd617223 */ /* 0x180fe200000100ba */
[----:B------:R-:W-:Y:S01]  /*29f0*/  FFMA.FTZ R124, R192, R185, R186 ;  /* 0x000000b9c07c7223 */ /* 0x000fe200000100ba */
[----:B------:R-:W-:Y:S01]  /*2a00*/  FADD.FTZ R98, R23, -R98 ;  /* 0x8000006217627221 */ /* 0x000fe20000010000 */
[----:B------:R-:W-:Y:S01]  /*2a10*/  FFMA.FTZ R218, R218, R182, R127 ;  /* 0x000000b6dada7223 */ /* 0x000fe2000001007f */
[--C-:B------:R-:W-:Y:S02]  /*2a20*/  HADD2.F32 R99, -RZ, R178.reuse.H0_H0 ;  /* 0x200000b2ff637230 */ /* 0x100fe40000004100 */
[----:B------:R-:W-:Y:S01]  /*2a30*/  FFMA.FTZ R221, R176, R180, R125 ;  /* 0x000000b4b0dd7223 */ /* 0x000fe2000001007d */
[----:B------:R-:W-:Y:S01]  /*2a40*/  FFMA.FTZ R187, R187, R181, R126 ;  /* 0x000000b5bbbb7223 */ /* 0x000fe2000001007e */
[----:B------:R-:W-:Y:S01]  /*2a50*/  FMUL.FTZ R127, R96, R184 ;  /* 0x000000b8607f7220 */ /* 0x000fe20000410000 */
[----:B------:R-:W-:Y:S01]  /*2a60*/  FADD.FTZ R125, R190, -R97 ;  /* 0x80000061be7d7221 */ /* 0x000fe20000010000 */
[----:B------:R-:W-:Y:S01]  /*2a70*/  FADD.FTZ R126, R191, -R124 ;  /* 0x8000007cbf7e7221 */ /* 0x000fe20000010000 */
[----:B------:R-:W-:Y:S01]  /*2a80*/  FFMA.FTZ R97, R7, R98, R153 ;  /* 0x0000006207617223 */ /* 0x000fe20000010099 */
[----:B------:R-:W-:Y:S01]  /*2a90*/  FFMA.FTZ R128, R99, R127, R128 ;  /* 0x0000007f63807223 */ /* 0x000fe20000010080 */
[----:B------:R-:W-:-:S02]  /*2aa0*/  HADD2.F32 R178, -RZ, R178.H1_H1 ;  /* 0x300000b2ffb27230 */ /* 0x000fc40000004100 */
[C---:B------:R-:W-:Y:S01]  /*2ab0*/  FFMA.FTZ R98, R7.reuse, R125, R154 ;  /* 0x0000007d07627223 */ /* 0x040fe2000001009a */
[----:B------:R-:W-:Y:S01]  /*2ac0*/  FFMA.FTZ R99, R7, R126, R155 ;  /* 0x0000007e07637223 */ /* 0x000fe2000001009b */
[-C--:B------:R-:W-:Y:S01]  /*2ad0*/  FMUL.FTZ R124, R97, R184.reuse ;  /* 0x000000b8617c7220 */ /* 0x080fe20000410000 */
[--C-:B------:R-:W-:Y:S02]  /*2ae0*/  HADD2.F32 R223, -RZ, R179.reuse.H0_H0 ;  /* 0x200000b3ffdf7230 */ /* 0x100fe40000004100 */
[-C--:B------:R-:W-:Y:S01]  /*2af0*/  FMUL.FTZ R183, R98, R184.reuse ;  /* 0x000000b862b77220 */ /* 0x080fe20000410000 */
[----:B------:R-:W-:Y:S01]  /*2b00*/  FMUL.FTZ R126, R99, R184 ;  /* 0x000000b8637e7220 */ /* 0x000fe20000410000 */
[-C--:B------:R-:W-:Y:S01]  /*2b10*/  FFMA.FTZ R129, R178, R124.reuse, R129 ;  /* 0x0000007cb2817223 */ /* 0x080fe20000010081 */
[----:B------:R-:W-:Y:S01]  /*2b20*/  FMUL.FTZ R178, R44, R127 ;  /* 0x0000007f2cb27220 */ /* 0x000fe20000410000 */
[----:B------:R-:W-:Y:S02]  /*2b30*/  HADD2.F32 R222, -RZ, R179.H1_H1 ;  /* 0x300000b3ffde7230 */ /* 0x000fe40000004100 */
[----:B------:R-:W-:Y:S01]  /*2b40*/  FMUL.FTZ R176, R40, R177 ;  /* 0x000000b128b07220 */ /* 0x000fe20000410000 */
[----:B------:R-:W-:Y:S01]  /*2b50*/  FMUL.FTZ R127, R45, R124 ;  /* 0x0000007c2d7f7220 */ /* 0x000fe20000410000 */
[----:B------:R-:W-:Y:S01]  /*2b60*/  FMUL.FTZ R125, R41, R180 ;  /* 0x000000b4297d7220 */ /* 0x000fe20000410000 */
[----:B------:R-:W-:Y:S01]  /*2b70*/  FMUL.FTZ R177, R42, R181 ;  /* 0x000000b52ab17220 */ /* 0x000fe20000410000 */
[----:B------:R-:W-:Y:S01]  /*2b80*/  FMUL.FTZ R182, R43, R182 ;  /* 0x000000b62bb67220 */ /* 0x000fe20000410000 */
[-C--:B------:R-:W-:Y:S01]  /*2b90*/  FMUL.FTZ R179, R46, R183.reuse ;  /* 0x000000b72eb37220 */ /* 0x080fe20000410000 */
[-C--:B------:R-:W-:Y:S01]  /*2ba0*/  FMUL.FTZ R124, R47, R126.reuse ;  /* 0x0000007e2f7c7220 */ /* 0x080fe20000410000 */
[----:B------:R-:W-:Y:S01]  /*2bb0*/  FFMA.FTZ R130, R223, R183, R130 ;  /* 0x000000b7df827223 */ /* 0x000fe20000010082 */
[----:B------:R-:W-:Y:S01]  /*2bc0*/  FFMA.FTZ R131, R222, R126, R131 ;  /* 0x0000007ede837223 */ /* 0x000fe20000010083 */
[----:B------:R-:W-:-:S02]  /*2bd0*/  F2FP.F16.F32.PACK_AB R176, R125, R176 ;  /* 0x000000b07db0723e */ /* 0x000fc400000000ff */
[----:B------:R-:W-:Y:S02]  /*2be0*/  F2FP.F16.F32.PACK_AB R177, R182, R177 ;  /* 0x000000b1b6b1723e */ /* 0x000fe400000000ff */
[----:B------:R-:W-:Y:S02]  /*2bf0*/  F2FP.F16.F32.PACK_AB R178, R127, R178 ;  /* 0x000000b27fb2723e */ /* 0x000fe400000000ff */
[----:B------:R-:W-:-:S07]  /*2c00*/  F2FP.F16.F32.PACK_AB R179, R124, R179 ;  /* 0x000000b37cb3723e */ /* 0x000fce00000000ff */
.L_x_7550:
        /* <DEDUP_REMOVED lines=14> */
.L_x_7547:
[----:B------:R-:W-:Y:S05]  /*2cf0*/  BSYNC.RECONVERGENT B0 ;  /* 0x0000000000007941 */ /* 0x000fea0003800200 */
.L_x_7546:
        /* <DEDUP_REMOVED lines=14> */
[----:B-----5:R-:W-:Y:S02]  /*2de0*/  HADD2.F32 R96, -RZ, R176.H0_H0 ;  /* 0x200000b0ff607230 */ /* 0x020fe40000004100 */
[----:B------:R-:W-:Y:S01]  /*2df0*/  FFMA.FTZ R98, R6, R185, R186 ;  /* 0x000000b906627223 */ /* 0x000fe200000100ba */
[----:B------:R-:W-:Y:S01]  /*2e00*/  FADD.FTZ R97, R10, -R97 ;  /* 0x800000610a617221 */ /* 0x000fe20000010000 */
[----:B------:R-:W-:Y:S01]  /*2e10*/  FADD.FTZ R180, R15, -R164 ;  /* 0x800000a40fb47221 */ /* 0x000fe20000010000 */
[--C-:B------:R-:W-:Y:S02]  /*2e20*/  HADD2.F32 R182, -RZ, R177.reuse.H0_H0 ;  /* 0x200000b1ffb67230 */ /* 0x100fe40000004100 */
[----:B------:R-:W-:Y:S01]  /*2e30*/  FADD.FTZ R98, R13, -R98 ;  /* 0x800000620d627221 */ /* 0x000fe20000010000 */
[C---:B------:R-:W-:Y:S01]  /*2e40*/  FFMA.FTZ R164, R7.reuse, R97, R156 ;  /* 0x0000006107a47223 */ /* 0x040fe2000001009c */
[----:B------:R-:W-:Y:S01]  /*2e50*/  FFMA.FTZ R167, R7, R180, R159 ;  /* 0x000000b407a77223 */ /* 0x000fe2000001009f */
[----:B------:R-:W-:-:S02]  /*2e60*/  HADD2.F32 R183, -RZ, R177.H1_H1 ;  /* 0x300000b1ffb77230 */ /* 0x000fc40000004100 */
[-CC-:B------:R-:W-:Y:S01]  /*2e70*/  FFMA.FTZ R97, R17, R185.reuse, R186.reuse ;  /* 0x000000b911617223 */ /* 0x180fe200000100ba */
[-C--:B------:R-:W-:Y:S01]  /*2e80*/  FMUL.FTZ R177, R164, R184.reuse ;  /* 0x000000b8a4b17220 */ /* 0x080fe20000410000 */
[----:B------:R-:W-:Y:S01]  /*2e90*/  FMUL.FTZ R218, R167, R184 ;  /* 0x000000b8a7da7220 */ /* 0x000fe20000410000 */
[----:B------:R-:W-:Y:S01]  /*2ea0*/  FFMA.FTZ R99, R11, R185, R186 ;  /* 0x000000b90b637223 */ /* 0x000fe200000100ba */
[----:B------:R-:W-:Y:S01]  /*2eb0*/  FADD.FTZ R97, R14, -R97 ;  /* 0x800000610e617221 */ /* 0x000fe20000010000 */
[----:B------:R-:W-:Y:S01]  /*2ec0*/  FFMA.FTZ R132, R177, R96, R132 ;  /* 0x00000060b1847223 */ /* 0x000fe20000010084 */
[----:B------:R-:W-:Y:S01]  /*2ed0*/  FFMA.FTZ R135, R218, R183, R135 ;  /* 0x000000b7da877223 */ /* 0x000fe20000010087 */
[-CC-:B------:R-:W-:Y:S01]  /*2ee0*/  FFMA.FTZ R96, R16, R185.reuse, R186.reuse ;  /* 0x000000b910607223 */ /* 0x180fe200000100ba */
[----:B------:R-:W-:Y:S01]  /*2ef0*/  FFMA.FTZ R183, R21, R185, R186 ;  /* 0x000000b915b77223 */ /* 0x000fe200000100ba */
[----:B------:R-:W-:Y:S01]  /*2f00*/  FFMA.FTZ R165, R7, R98, R157 ;  /* 0x0000006207a57223 */ /* 0x000fe2000001009d */
[----:B------:R-:W-:Y:S01]  /*2f10*/  FADD.FTZ R99, R12, -R99 ;  /* 0x800000630c637221 */ /* 0x000fe20000010000 */
[----:B------:R-:W-:Y:S01]  /*2f20*/  FADD.FTZ R98, R19, -R96 ;  /* 0x8000006013627221 */ /* 0x000fe20000010000 */
[----:B------:R-:W-:Y:S01]  /*2f30*/  FADD.FTZ R183, R18, -R183 ;  /* 0x800000b712b77221 */ /* 0x000fe20000010000 */
[C---:B------:R-:W-:Y:S01]  /*2f40*/  FFMA.FTZ R96, R7.reuse, R97, R160 ;  /* 0x0000006107607223 */ /* 0x040fe200000100a0 */
[----:B------:R-:W-:Y:S01]  /*2f50*/  FFMA.FTZ R187, R22, R185, R186 ;  /* 0x000000b916bb7223 */ /* 0x000fe200000100ba */
[C---:B------:R-:W-:Y:S01]  /*2f60*/  FFMA.FTZ R166, R7.reuse, R99, R158 ;  /* 0x0000006307a67223 */ /* 0x040fe2000001009e */
[----:B------:R-:W-:Y:S01]  /*2f70*/  FFMA.FTZ R97, R7, R98, R161 ;  /* 0x0000006207617223 */ /* 0x000fe200000100a1 */
[----:B------:R-:W-:-:S02]  /*2f80*/  HADD2.F32 R176, -RZ, R176.H1_H1 ;  /* 0x300000b0ffb07230 */ /* 0x000fc40000004100 */
[----:B------:R-:W-:Y:S01]  /*2f90*/  FFMA.FTZ R98, R7, R183, R162 ;  /* 0x000000b707627223 */ /* 0x000fe200000100a2 */
[--C-:B------:R-:W-:Y:S02]  /*2fa0*/  HADD2.F32 R99, -RZ, R178.reuse.H0_H0 ;  /* 0x200000b2ff637230 */ /* 0x100fe40000004100 */
[-C--:B------:R-:W-:Y:S01]  /*2fb0*/  FMUL.FTZ R180, R165, R184.reuse ;  /* 0x000000b8a5b47220 */ /* 0x080fe20000410000 */
[-C--:B------:R-:W-:Y:S01]  /*2fc0*/  FMUL.FTZ R183, R96, R184.reuse ;  /* 0x000000b860b77220 */ /* 0x080fe20000410000 */
[----:B------:R-:W-:Y:S01]  /*2fd0*/  FADD.FTZ R220, R20, -R187 ;  /* 0x800000bb14dc7221 */ /* 0x000fe20000010000 */
[----:B------:R-:W-:Y:S01]  /*2fe0*/  FMUL.FTZ R181, R166, R184 ;  /* 0x000000b8a6b57220 */ /* 0x000fe20000410000 */
[----:B------:R-:W-:Y:S01]  /*2ff0*/  FFMA.FTZ R133, R180, R176, R133 ;  /* 0x000000b0b4857223 */ /* 0x000fe20000010085 */
[----:B------:R-:W-:Y:S01]  /*3000*/  FFMA.FTZ R136, R183, R99, R136 ;  /* 0x00000063b7887223 */ /* 0x000fe20000010088 */
[----:B------:R-:W-:Y:S02]  /*3010*/  HADD2.F32 R176, -RZ, R179.H0_H0 ;  /* 0x200000b3ffb07230 */ /* 0x000fe40000004100 */
[----:B------:R-:W-:Y:S01]  /*3020*/  FFMA.FTZ R99, R7, R220, R163 ;  /* 0x000000dc07637223 */ /* 0x000fe200000100a3 */
[----:B------:R-:W-:Y:S01]  /*3030*/  FFMA.FTZ R134, R181, R182, R134 ;  /* 0x000000b6b5867223 */ /* 0x000fe20000010086 */
[----:B------:R-:W-:-:S02]  /*3040*/  HADD2.F32 R178, -RZ, R178.H1_H1 ;  /* 0x300000b2ffb27230 */ /* 0x000fc40000004100 */
[-C--:B------:R-:W-:Y:S01]  /*3050*/  FMUL.FTZ R187, R98, R184.reuse ;  /* 0x000000b862bb7220 */ /* 0x080fe20000410000 */
[-C--:B------:R-:W-:Y:S01]  /*3060*/  FMUL.FTZ R182, R97, R184.reuse ;  /* 0x000000b861b67220 */ /* 0x080fe20000410000 */
[----:B------:R-:W-:Y:S01]  /*3070*/  FMUL.FTZ R220, R99, R184 ;  /* 0x000000b863dc7220 */ /* 0x000fe20000410000 */
[----:B------:R-:W-:Y:S02]  /*3080*/  HADD2.F32 R221, -RZ, R179.H1_H1 ;  /* 0x300000b3ffdd7230 */ /* 0x000fe40000004100 */
        /* <DEDUP_REMOVED lines=14> */
[----:B------:R-:W-:Y:S01]  /*3170*/  F2FP.F16.F32.PACK_AB R179, R180, R187 ;  /* 0x000000bbb4b3723e */ /* 0x000fe200000000ff */
[----:B------:R-:W-:Y:S06]  /*3180*/  BRA `(.L_x_7556) ;  /* 0x0000000800e87947 */ /* 0x000fec0003800000 */
.L_x_7555:
[--C-:B-----5:R-:W-:Y:S02]  /*3190*/  HADD2.F32 R180, -RZ, R178.reuse.H0_H0 ;  /* 0x200000b2ffb47230 */ /* 0x120fe40000004100 */
[-CC-:B------:R-:W-:Y:S01]  /*31a0*/  FFMA.FTZ R181, R21, R185.reuse, R186.reuse ;  /* 0x000000b915b57223 */ /* 0x180fe200000100ba */
[----:B------:R-:W-:Y:S02]  /*31b0*/  HADD2.F32 R182, -RZ, R178.H1_H1 ;  /* 0x300000b2ffb67230 */ /* 0x000fe40000004100 */
[-CC-:B------:R-:W-:Y:S01]  /*31c0*/  FFMA.FTZ R183, R22, R185.reuse, R186.reuse ;  /* 0x000000b916b77223 */ /* 0x180fe200000100ba */
[--C-:B------:R-:W-:Y:S02]  /*31d0*/  HADD2.F32 R187, -RZ, R179.reuse.H0_H0 ;  /* 0x200000b3ffbb7230 */ /* 0x100fe40000004100 */
[-CC-:B------:R-:W-:Y:S01]  /*31e0*/  FFMA.FTZ R178, R16, R185.reuse, R186.reuse ;  /* 0x000000b910b27223 */ /* 0x180fe200000100ba */
[----:B------:R-:W-:Y:S02]  /*31f0*/  HADD2.F32 R224, -RZ, R179.H1_H1 ;  /* 0x300000b3ffe07230 */ /* 0x000fe40000004100 */
[----:B------:R-:W-:Y:S01]  /*3200*/  FFMA.FTZ R179, R17, R185, R186 ;  /* 0x000000b911b37223 */ /* 0x000fe200000100ba */
[----:B------:R-:W-:Y:S01]  /*3210*/  FADD.FTZ R181, R18, -R181 ;  /* 0x800000b512b57221 */ /* 0x000fe20000010000 */
[----:B------:R-:W-:Y:S01]  /*3220*/  FADD.FTZ R218, R20, -R183 ;  /* 0x800000b714da7221 */ /* 0x000fe20000010000 */
[----:B------:R-:W-:Y:S01]  /*3230*/  FADD.FTZ R178, R19, -R178 ;  /* 0x800000b213b27221 */ /* 0x000fe20000010000 */
        /* <DEDUP_REMOVED lines=8> */
[----:B------:R-:W-:Y:S01]  /*32c0*/  FMUL.FTZ R221, R179, R184 ;  /* 0x000000b8b3dd7220 */ /* 0x000fe20000410000 */
[----:B------:R-:W-:Y:S01]  /*32d0*/  FFMA.FTZ R138, R223, R187, R138 ;  /* 0x000000bbdf8a7223 */ /* 0x000fe2000001008a */
[----:B------:R-:W-:-:S02]  /*32e0*/  HADD2.F32 R187, -RZ, R177.H1_H1 ;  /* 0x300000b1ffbb7230 */ /* 0x000fc40000004100 */
[----:B------:R-:W-:Y:S01]  /*32f0*/  FFMA.FTZ R137, R220, R182, R137 ;  /* 0x000000b6dc897223 */ /* 0x000fe20000010089 */
[----:B------:R-:W-:Y:S01]  /*3300*/  FFMA.FTZ R136, R221, R180, R136 ;  /* 0x000000b4dd887223 */ /* 0x000fe20000010088 */
[----:B------:R-:W-:Y:S02]  /*3310*/  HADD2.F32 R182, -RZ, R177.H0_H0 ;  /* 0x200000b1ffb67230 */ /* 0x000fe40000004100 */
[-CC-:B------:R-:W-:Y:S01]  /*3320*/  FFMA.FTZ R179, R11, R185.reuse, R186.reuse ;  /* 0x000000b90bb37223 */ /* 0x180fe200000100ba */
[-CC-:B------:R-:W-:Y:S01]  /*3330*/  FFMA.FTZ R180, R8, R185.reuse, R186.reuse ;  /* 0x000000b908b47223 */ /* 0x180fe200000100ba */
[-C--:B------:R-:W-:Y:S01]  /*3340*/  FFMA.FTZ R177, R9, R185.reuse, R186 ;  /* 0x000000b909b17223 */ /* 0x080fe200000100ba */
[--C-:B------:R-:W-:Y:S02]  /*3350*/  HADD2.F32 R178, -RZ, R176.reuse.H0_H0 ;  /* 0x200000b0ffb27230 */ /* 0x100fe40000004100 */
[----:B------:R-:W-:Y:S01]  /*3360*/  FADD.FTZ R179, R12, -R179 ;  /* 0x800000b30cb37221 */ /* 0x000fe20000010000 */
[----:B------:R-:W-:Y:S01]  /*3370*/  FADD.FTZ R218, R15, -R180 ;  /* 0x800000b40fda7221 */ /* 0x000fe20000010000 */
[----:B------:R-:W-:Y:S01]  /*3380*/  FADD.FTZ R177, R10, -R177 ;  /* 0x800000b10ab17221 */ /* 0x000fe20000010000 */
        /* <DEDUP_REMOVED lines=27> */
[----:B------:R-:W-:Y:S01]  /*3540*/  F2FP.F16.F32.PACK_AB R176, R181, R176 ;  /* 0x000000b0b5b0723e */ /* 0x000fe200000000ff */
[----:B------:R-:W-:Y:S06]  /*3550*/  BRA `(.L_x_7556) ;  /* 0x0000000400f47947 */ /* 0x000fec0003800000 */
.L_x_7554:
        /* <DEDUP_REMOVED lines=8> */
[----:B------:R-:W-:Y:S01]  /*35e0*/  FADD.FTZ R166, R12, -R165 ;  /* 0x800000a50ca67221 */ /* 0x000fe20000010000 */
[----:B------:R-:W-:Y:S01]  /*35f0*/  FADD.FTZ R96, R13, -R96 ;  /* 0x800000600d607221 */ /* 0x000fe20000010000 */
[----:B-----5:R-:W-:Y:S02]  /*3600*/  HADD2.F32 R183, -RZ, R177.H0_H0 ;  /* 0x200000b1ffb77230 */ /* 0x020fe40000004100 */
[----:B------:R-:W-:Y:S01]  /*3610*/  FADD.FTZ R164, R10, -R97 ;  /* 0x800000610aa47221 */ /* 0x000fe20000010000 */
[----:B------:R-:W-:Y:S01]  /*3620*/  FMUL.FTZ R166, R7, R166 ;  /* 0x000000a607a67220 */ /* 0x000fe20000410000 */
[----:B------:R-:W-:Y:S01]  /*3630*/  FADD.FTZ R98, R15, -R98 ;  /* 0x800000620f627221 */ /* 0x000fe20000010000 */
[----:B------:R-:W-:Y:S01]  /*3640*/  FMUL.FTZ R165, R7, R96 ;  /* 0x0000006007a57220 */ /* 0x000fe20000410000 */
[----:B------:R-:W-:Y:S01]  /*3650*/  FFMA.FTZ R97, R17, R185, R186 ;  /* 0x000000b911617223 */ /* 0x000fe200000100ba */
[----:B------:R-:W-:Y:S01]  /*3660*/  FMUL.FTZ R181, R166, R184 ;  /* 0x000000b8a6b57220 */ /* 0x000fe20000410000 */
[----:B------:R-:W-:-:S02]  /*3670*/  HADD2.F32 R99, -RZ, R176.H0_H0 ;  /* 0x200000b0ff637230 */ /* 0x000fc40000004100 */
[C---:B------:R-:W-:Y:S01]  /*3680*/  FMUL.FTZ R164, R7.reuse, R164 ;  /* 0x000000a407a47220 */ /* 0x040fe20000410000 */
[----:B------:R-:W-:Y:S02]  /*3690*/  HADD2.F32 R176, -RZ, R176.H1_H1 ;  /* 0x300000b0ffb07230 */ /* 0x000fe40000004100 */
[----:B------:R-:W-:Y:S01]  /*36a0*/  FMUL.FTZ R167, R7, R98 ;  /* 0x0000006207a77220 */ /* 0x000fe20000410000 */
[-C--:B------:R-:W-:Y:S01]  /*36b0*/  FMUL.FTZ R180, R165, R184.reuse ;  /* 0x000000b8a5b47220 */ /* 0x080fe20000410000 */
[----:B------:R-:W-:Y:S01]  /*36c0*/  FFMA.FTZ R134, R183, R181, R134 ;  /* 0x000000b5b7867223 */ /* 0x000fe20000010086 */
[-CC-:B------:R-:W-:Y:S01]  /*36d0*/  FFMA.FTZ R98, R16, R185.reuse, R186.reuse ;  /* 0x000000b910627223 */ /* 0x180fe200000100ba */
[-C--:B------:R-:W-:Y:S01]  /*36e0*/  FFMA.FTZ R183, R21, R185.reuse, R186 ;  /* 0x000000b915b77223 */ /* 0x080fe200000100ba */
[----:B------:R-:W-:Y:S01]  /*36f0*/  FADD.FTZ R96, R14, -R97 ;  /* 0x800000610e607221 */ /* 0x000fe20000010000 */
[----:B------:R-:W-:Y:S02]  /*3700*/  HADD2.F32 R218, -RZ, R177.H1_H1 ;  /* 0x300000b1ffda7230 */ /* 0x000fe40000004100 */
[----:B------:R-:W-:Y:S01]  /*3710*/  FMUL.FTZ R177, R164, R184 ;  /* 0x000000b8a4b17220 */ /* 0x000fe20000410000 */
[----:B------:R-:W-:Y:S01]  /*3720*/  FFMA.FTZ R133, R176, R180, R133 ;  /* 0x000000b4b0857223 */ /* 0x000fe20000010085 */
[----:B------:R-:W-:Y:S01]  /*3730*/  FADD.FTZ R98, R19, -R98 ;  /* 0x8000006213627221 */ /* 0x000fe20000010000 */
[----:B------:R-:W-:Y:S01]  /*3740*/  FADD.FTZ R176, R18, -R183 ;  /* 0x800000b712b07221 */ /* 0x000fe20000010000 */
[----:B------:R-:W-:Y:S01]  /*3750*/  FMUL.FTZ R96, R7, R96 ;  /* 0x0000006007607220 */ /* 0x000fe20000410000 */
[----:B------:R-:W-:Y:S01]  /*3760*/  FFMA.FTZ R187, R22, R185, R186 ;  /* 0x000000b916bb7223 */ /* 0x000fe200000100ba */
[----:B------:R-:W-:Y:S01]  /*3770*/  FFMA.FTZ R132, R99, R177, R132 ;  /* 0x000000b163847223 */ /* 0x000fe20000010084 */
[----:B------:R-:W-:-:S02]  /*3780*/  HADD2.F32 R99, -RZ, R178.H0_H0 ;  /* 0x200000b2ff637230 */ /* 0x000fc40000004100 */
[C---:B------:R-:W-:Y:S01]  /*3790*/  FMUL.FTZ R97, R7.reuse, R98 ;  /* 0x0000006207617220 */ /* 0x040fe20000410000 */
[----:B------:R-:W-:Y:S01]  /*37a0*/  FMUL.FTZ R98, R7, R176 ;  /* 0x000000b007627220 */ /* 0x000fe20000410000 */
[-C--:B------:R-:W-:Y:S01]  /*37b0*/  FMUL.FTZ R183, R96, R184.reuse ;  /* 0x000000b860b77220 */ /* 0x080fe20000410000 */
[----:B------:R-:W-:Y:S01]  /*37c0*/  FADD.FTZ R176, R20, -R187 ;  /* 0x800000bb14b07221 */ /* 0x000fe20000010000 */
[----:B------:R-:W-:Y:S01]  /*37d0*/  FMUL.FTZ R182, R167, R184 ;  /* 0x000000b8a7b67220 */ /* 0x000fe20000410000 */
[----:B------:R-:W-:Y:S02]  /*37e0*/  HADD2.F32 R178, -RZ, R178.H1_H1 ;  /* 0x300000b2ffb27230 */ /* 0x000fe40000004100 */
[----:B------:R-:W-:Y:S01]  /*37f0*/  FFMA.FTZ R136, R99, R183, R136 ;  /* 0x000000b763887223 */ /* 0x000fe20000010088 */
[----:B------:R-:W-:Y:S01]  /*3800*/  FMUL.FTZ R99, R7, R176 ;  /* 0x000000b007637220 */ /* 0x000fe20000410000 */
[----:B------:R-:W-:Y:S01]  /*3810*/  FFMA.FTZ R135, R218, R182, R135 ;  /* 0x000000b6da877223 */ /* 0x000fe20000010087 */
[----:B------:R-:W-:-:S02]  /*3820*/  HADD2.F32 R221, -RZ, R179.H0_H0 ;  /* 0x200000b3ffdd7230 */ /* 0x000fc40000004100 */
[-C--:B------:R-:W-:Y:S01]  /*3830*/  FMUL.FTZ R218, R97, R184.reuse ;  /* 0x000000b861da7220 */ /* 0x080fe20000410000 */
[-C--:B------:R-:W-:Y:S01]  /*3840*/  FMUL.FTZ R187, R98, R184.reuse ;  /* 0x000000b862bb7220 */ /* 0x080fe20000410000 */
[----:B------:R-:W-:Y:S01]  /*3850*/  FMUL.FTZ R220, R99, R184 ;  /* 0x000000b863dc7220 */ /* 0x000fe20000410000 */
[----:B------:R-:W-:Y:S02]  /*3860*/  HADD2.F32 R222, -RZ, R179.H1_H1 ;  /* 0x300000b3ffde7230 */ /* 0x000fe40000004100 */
[----:B------:R-:W-:Y:S01]  /*3870*/  FFMA.FTZ R137, R178, R218, R137 ;  /* 0x000000dab2897223 */ /* 0x000fe20000010089 */
[----:B------:R-:W-:Y:S01]  /*3880*/  FMUL.FTZ R176, R56, R177 ;  /* 0x000000b138b07220 */ /* 0x000fe20000410000 */
        /* <DEDUP_REMOVED lines=14> */
.L_x_7557:
[--C-:B-----5:R-:W-:Y:S02]  /*3970*/  HADD2.F32 R221, -RZ, R179.reuse.H0_H0 ;  /* 0x200000b3ffdd7230 */ /* 0x120fe40000004100 */
[-CC-:B------:R-:W-:Y:S01]  /*3980*/  FFMA.FTZ R187, R22, R185.reuse, R186.reuse ;  /* 0x000000b916bb7223 */ /* 0x180fe200000100ba */
[----:B------:R-:W-:Y:S02]  /*3990*/  HADD2.F32 R224, -RZ, R179.H1_H1 ;  /* 0x300000b3ffe07230 */ /* 0x000fe40000004100 */
[-CC-:B------:R-:W-:Y:S01]  /*39a0*/  FFMA.FTZ R179, R17, R185.reuse, R186.reuse ;  /* 0x000000b911b37223 */ /* 0x180fe200000100ba */
[--C-:B------:R-:W-:Y:S02]  /*39b0*/  HADD2.F32 R181, -RZ, R178.reuse.H0_H0 ;  /* 0x200000b2ffb57230 */ /* 0x100fe40000004100 */
[----:B------:R-:W-:Y:S01]  /*39c0*/  FADD.FTZ R220, R20, -R187 ;  /* 0x800000bb14dc7221 */ /* 0x000fe20000010000 */
[----:B------:R-:W-:Y:S02]  /*39d0*/  HADD2.F32 R182, -RZ, R178.H1_H1 ;  /* 0x300000b2ffb67230 */ /* 0x000fe40000004100 */
[----:B------:R-:W-:Y:S01]  /*39e0*/  FADD.FTZ R178, R14, -R179 ;  /* 0x800000b30eb27221 */ /* 0x000fe20000010000 */
[-CC-:B------:R-:W-:Y:S01]  /*39f0*/  FFMA.FTZ R183, R21, R185.reuse, R186.reuse ;  /* 0x000000b915b77223 */ /* 0x180fe200000100ba */
[-C--:B------:R-:W-:Y:S01]  /*3a00*/  FFMA.FTZ R180, R16, R185.reuse, R186 ;  /* 0x000000b910b47223 */ /* 0x080fe200000100ba */
[C---:B------:R-:W-:Y:S01]  /*3a10*/  FMUL.FTZ R223, R7.reuse, R220 ;  /* 0x000000dc07df7220 */ /* 0x040fe20000410000 */
[----:B------:R-:W-:Y:S01]  /*3a20*/  FMUL.FTZ R179, R7, R178 ;  /* 0x000000b207b37220 */ /* 0x000fe20000410000 */
[----:B------:R-:W-:Y:S01]  /*3a30*/  FADD.FTZ R218, R18, -R183 ;  /* 0x800000b712da7221 */ /* 0x000fe20000010000 */
[----:B------:R-:W-:Y:S01]  /*3a40*/  FADD.FTZ R180, R19, -R180 ;  /* 0x800000b413b47221 */ /* 0x000fe20000010000 */
[-C--:B------:R-:W-:Y:S01]  /*3a50*/  FMUL.FTZ R222, R223, R184.reuse ;  /* 0x000000b8dfde7220 */ /* 0x080fe20000410000 */
[----:B------:R-:W-:Y:S01]  /*3a60*/  FMUL.FTZ R223, R179, R184 ;  /* 0x000000b8b3df7220 */ /* 0x000fe20000410000 */
[----:B------:R-:W-:Y:S01]  /*3a70*/  FFMA.FTZ R179, R11, R185, R186 ;  /* 0x000000b90bb37223 */ /* 0x000fe200000100ba */
[C---:B------:R-:W-:Y:S01]  /*3a80*/  FMUL.FTZ R187, R7.reuse, R218 ;  /* 0x000000da07bb7220 */ /* 0x040fe20000410000 */
[----:B------:R-:W-:Y:S01]  /*3a90*/  FMUL.FTZ R183, R7, R180 ;  /* 0x000000b407b77220 */ /* 0x000fe20000410000 */
[----:B------:R-:W-:Y:S01]  /*3aa0*/  FFMA.FTZ R136, R181, R223, R136 ;  /* 0x000000dfb5887223 */ /* 0x000fe20000010088 */
[----:B------:R-:W-:Y:S01]  /*3ab0*/  FADD.FTZ R180, R12, -R179 ;  /* 0x800000b30cb47221 */ /* 0x000fe20000010000 */
[-C--:B------:R-:W-:Y:S01]  /*3ac0*/  FMUL.FTZ R225, R187, R184.reuse ;  /* 0x000000b8bbe17220 */ /* 0x080fe20000410000 */
[----:B------:R-:W-:Y:S01]  /*3ad0*/  FMUL.FTZ R220, R183, R184 ;  /* 0x000000b8b7dc7220 */ /* 0x000fe20000410000 */
[----:B------:R-:W-:-:S02]  /*3ae0*/  HADD2.F32 R187, -RZ, R177.H0_H0 ;  /* 0x200000b1ffbb7230 */ /* 0x000fc40000004100 */
[-CC-:B------:R-:W-:Y:S01]  /*3af0*/  FFMA.FTZ R178, R8, R185.reuse, R186.reuse ;  /* 0x000000b908b27223 */ /* 0x180fe200000100ba */
[----:B------:R-:W-:Y:S02]  /*3b00*/  HADD2.F32 R218, -RZ, R177.H1_H1 ;  /* 0x300000b1ffda7230 */ /* 0x000fe40000004100 */
[-CC-:B------:R-:W-:Y:S01]  /*3b10*/  FFMA.FTZ R177, R9, R185.reuse, R186.reuse ;  /* 0x000000b909b17223 */ /* 0x180fe200000100ba */
[----:B------:R-:W-:Y:S01]  /*3b20*/  FMUL.FTZ R181, R7, R180 ;  /* 0x000000b407b57220 */ /* 0x000fe20000410000 */
[----:B------:R-:W-:Y:S01]  /*3b30*/  FFMA.FTZ R180, R6, R185, R186 ;  /* 0x000000b906b47223 */ /* 0x000fe200000100ba */
[----:B------:R-:W-:Y:S01]  /*3b40*/  FFMA.FTZ R137, R182, R220, R137 ;  /* 0x000000dcb6897223 */ /* 0x000fe20000010089 */
[----:B------:R-:W-:Y:S01]  /*3b50*/  FADD.FTZ R182, R15, -R178 ;  /* 0x800000b20fb67221 */ /* 0x000fe20000010000 */
[----:B------:R-:W-:Y:S01]  /*3b60*/  FADD.FTZ R178, R10, -R177 ;  /* 0x800000b10ab27221 */ /* 0x000fe20000010000 */
[----:B------:R-:W-:Y:S01]  /*3b70*/  FADD.FTZ R180, R13, -R180 ;  /* 0x800000b40db47221 */ /* 0x000fe20000010000 */
[----:B------:R-:W-:Y:S01]  /*3b80*/  FFMA.FTZ R138, R221, R225, R138 ;  /* 0x000000e1dd8a7223 */ /* 0x000fe2000001008a */
[C---:B------:R-:W-:Y:S01]  /*3b90*/  FMUL.FTZ R221, R7.reuse, R182 ;  /* 0x000000b607dd7220 */ /* 0x040fe20000410000 */
[----:B------:R-:W-:Y:S01]  /*3ba0*/  FMUL.FTZ R177, R7, R178 ;  /* 0x000000b207b17220 */ /* 0x000fe20000410000 */
[----:B------:R-:W-:Y:S01]  /*3bb0*/  FMUL.FTZ R183, R181, R184 ;  /* 0x000000b8b5b77220 */ /* 0x000fe20000410000 */
[----:B------:R-:W-:Y:S01]  /*3bc0*/  FMUL.FTZ R181, R7, R180 ;  /* 0x000000b407b57220 */ /* 0x000fe20000410000 */
        /* <DEDUP_REMOVED lines=21> */
[----:B------:R-:W-:-:S07]  /*3d20*/  F2FP.F16.F32.PACK_AB R176, R181, R176 ;  /* 0x000000b0b5b0723e */ /* 0x000fce00000000ff */
.L_x_7556:
        /* <DEDUP_REMOVED lines=8> */
.L_x_7553:
[----:B------:R-:W-:Y:S05]  /*3db0*/  BSYNC.RECONVERGENT B0 ;  /* 0x0000000000007941 */ /* 0x000fea0003800200 */
.L_x_7552:
        /* <DEDUP_REMOVED lines=16> */
[----:B------:R-:W-:Y:S01]  /*3ec0*/  FADD.FTZ R96, R201, -R96 ;  /* 0x80000060c9607221 */ /* 0x000fe20000010000 */
[-C--:B------:R-:W-:Y:S01]  /*3ed0*/  FFMA.FTZ R97, R193, R185.reuse, R186 ;  /* 0x000000b9c1617223 */ /* 0x080fe200000100ba */
[----:B------:R-:W-:Y:S01]  /*3ee0*/  FADD.FTZ R98, R203, -R98 ;  /* 0x80000062cb627221 */ /* 0x000fe20000010000 */
[----:B------:R-:W-:Y:S01]  /*3ef0*/  FADD.FTZ R99, R202, -R99 ;  /* 0x80000063ca637221 */ /* 0x000fe20000010000 */
[----:B------:R-:W-:Y:S01]  /*3f00*/  FFMA.FTZ R165, R7, R96, R29 ;  /* 0x0000006007a57223 */ /* 0x000fe2000001001d */
[-CC-:B------:R-:W-:Y:S01]  /*3f10*/  FFMA.FTZ R222, R208, R185.reuse, R186.reuse ;  /* 0x000000b9d0de7223 */ /* 0x180fe200000100ba */
[-CC-:B------:R-:W-:Y:S01]  /*3f20*/  FFMA.FTZ R220, R198, R185.reuse, R186.reuse ;  /* 0x000000b9c6dc7223 */ /* 0x180fe200000100ba */
[----:B------:R-:W-:Y:S01]  /*3f30*/  FFMA.FTZ R221, R199, R185, R186 ;  /* 0x000000b9c7dd7223 */ /* 0x000fe200000100ba */
[----:B------:R-:W-:Y:S01]  /*3f40*/  FADD.FTZ R183, R204, -R183 ;  /* 0x800000b7ccb77221 */ /* 0x000fe20000010000 */
[----:B-----5:R-:W-:-:S02]  /*3f50*/  HADD2.F32 R186, -RZ, R176.H0_H0 ;  /* 0x200000b0ffba7230 */ /* 0x020fc40000004100 */
[----:B------:R-:W-:Y:S01]  /*3f60*/  FADD.FTZ R97, R200, -R97 ;  /* 0x80000061c8617221 */ /* 0x000fe20000010000 */
[----:B------:R-:W-:Y:S02]  /*3f70*/  HADD2.F32 R176, -RZ, R176.H1_H1 ;  /* 0x300000b0ffb07230 */ /* 0x000fe40000004100 */
[C---:B------:R-:W-:Y:S01]  /*3f80*/  FFMA.FTZ R167, R7.reuse, R98, R31 ;  /* 0x0000006207a77223 */ /* 0x040fe2000001001f */
[----:B------:R-:W-:Y:S01]  /*3f90*/  FFMA.FTZ R166, R7, R99, R30 ;  /* 0x0000006307a67223 */ /* 0x000fe2000001001e */
[----:B------:R-:W-:Y:S01]  /*3fa0*/  FMUL.FTZ R180, R165, R184 ;  /* 0x000000b8a5b47220 */ /* 0x000fe20000410000 */
[----:B------:R-:W-:Y:S01]  /*3fb0*/  FADD.FTZ R222, R207, -R222 ;  /* 0x800000decfde7221 */ /* 0x000fe20000010000 */
[C---:B------:R-:W-:Y:S01]  /*3fc0*/  FFMA.FTZ R96, R7.reuse, R183, R24 ;  /* 0x000000b707607223 */ /* 0x040fe20000010018 */
[--C-:B------:R-:W-:Y:S02]  /*3fd0*/  HADD2.F32 R187, -RZ, R177.reuse.H1_H1 ;  /* 0x300000b1ffbb7230 */ /* 0x100fe40000004100 */
[----:B------:R-:W-:Y:S01]  /*3fe0*/  FFMA.FTZ R164, R7, R97, R28 ;  /* 0x0000006107a47223 */ /* 0x000fe2000001001c */
[----:B------:R-:W-:-:S02]  /*3ff0*/  HADD2.F32 R185, -RZ, R177.H0_H0 ;  /* 0x200000b1ffb97230 */ /* 0x000fc40000004100 */
[-C--:B------:R-:W-:Y:S01]  /*4000*/  FMUL.FTZ R182, R167, R184.reuse ;  /* 0x000000b8a7b67220 */ /* 0x080fe20000410000 */
[----:B------:R-:W-:Y:S01]  /*4010*/  FADD.FTZ R220, R205, -R220 ;  /* 0x800000dccddc7221 */ /* 0x000fe20000010000 */
[----:B------:R-:W-:Y:S01]  /*4020*/  FMUL.FTZ R181, R166, R184 ;  /* 0x000000b8a6b57220 */ /* 0x000fe20000410000 */
[----:B------:R-:W-:Y:S01]  /*4030*/  FFMA.FTZ R218, R180, R176, R141 ;  /* 0x000000b0b4da7223 */ /* 0x000fe2000001008d */
[----:B------:R-:W-:Y:S02]  /*4040*/  HADD2.F32 R98, -RZ, R178.H0_H0 ;  /* 0x200000b2ff627230 */ /* 0x000fe40000004100 */
[C---:B------:R-:W-:Y:S01]  /*4050*/  FFMA.FTZ R99, R7.reuse, R222, R27 ;  /* 0x000000de07637223 */ /* 0x040fe2000001001b */
[-C--:B------:R-:W-:Y:S01]  /*4060*/  FMUL.FTZ R141, R96, R184.reuse ;  /* 0x000000b8608d7220 */ /* 0x080fe20000410000 */
[----:B------:R-:W-:Y:S01]  /*4070*/  FMUL.FTZ R177, R164, R184 ;  /* 0x000000b8a4b17220 */ /* 0x000fe20000410000 */
[----:B------:R-:W-:Y:S01]  /*4080*/  FADD.FTZ R221, R206, -R221 ;  /* 0x800000ddcedd7221 */ /* 0x000fe20000010000 */
[----:B------:R-:W-:Y:S01]  /*4090*/  FFMA.FTZ R187, R182, R187, R143 ;  /* 0x000000bbb6bb7223 */ /* 0x000fe2000001008f */
[----:B------:R-:W-:Y:S01]  /*40a0*/  FFMA.FTZ R97, R7, R220, R25 ;  /* 0x000000dc07617223 */ /* 0x000fe20000010019 */
[----:B------:R-:W-:Y:S01]  /*40b0*/  FFMA.FTZ R185, R181, R185, R142 ;  /* 0x000000b9b5b97223 */ /* 0x000fe2000001008e */
[----:B------:R-:W-:-:S02]  /*40c0*/  HADD2.F32 R143, -RZ, R179.H1_H1 ;  /* 0x300000b3ff8f7230 */ /* 0x000fc40000004100 */
[----:B------:R-:W-:Y:S01]  /*40d0*/  FMUL.FTZ R142, R99, R184 ;  /* 0x000000b8638e7220 */ /* 0x000fe20000410000 */
[----:B------:R-:W-:Y:S01]  /*40e0*/  FFMA.FTZ R144, R141, R98, R144 ;  /* 0x000000628d907223 */ /* 0x000fe20000010090 */
[----:B------:R-:W-:Y:S01]  /*40f0*/  FFMA.FTZ R186, R177, R186, R140 ;  /* 0x000000bab1ba7223 */ /* 0x000fe2000001008c */
[----:B------:R-:W-:Y:S02]  /*4100*/  HADD2.F32 R178, -RZ, R178.H1_H1 ;  /* 0x300000b2ffb27230 */ /* 0x000fe40000004100 */
[----:B------:R-:W-:Y:S01]  /*4110*/  FFMA.FTZ R98, R7, R221, R26 ;  /* 0x000000dd07627223 */ /* 0x000fe2000001001a */
[-C--:B------:R-:W-:Y:S01]  /*4120*/  FMUL.FTZ R140, R97, R184.reuse ;  /* 0x000000b8618c7220 */ /* 0x080fe20000410000 */
[----:B------:R-:W-:Y:S01]  /*4130*/  FFMA.FTZ R147, R142, R143, R147 ;  /* 0x0000008f8e937223 */ /* 0x000fe20000010093 */
[----:B------:R-:W-:Y:S01]  /*4140*/  FMUL.FTZ R176, R72, R177 ;  /* 0x000000b148b07220 */ /* 0x000fe20000410000 */
[----:B------:R-:W-:Y:S01]  /*4150*/  FMUL.FTZ R143, R98, R184 ;  /* 0x000000b8628f7220 */ /* 0x000fe20000410000 */
[----:B------:R-:W-:Y:S01]  /*4160*/  FFMA.FTZ R145, R140, R178, R145 ;  /* 0x000000b28c917223 */ /* 0x000fe20000010091 */
[----:B------:R-:W-:Y:S01]  /*4170*/  FMUL.FTZ R178, R76, R141 ;  /* 0x0000008d4cb27220 */ /* 0x000fe20000410000 */
[----:B------:R-:W-:-:S02]  /*4180*/  HADD2.F32 R179, -RZ, R179.H0_H0 ;  /* 0x200000b3ffb37230 */ /* 0x000fc40000004100 */
        /* <DEDUP_REMOVED lines=8> */
[----:B------:R-:W-:Y:S02]  /*4210*/  F2FP.F16.F32.PACK_AB R177, R182, R177 ;  /* 0x000000b1b6b1723e */ /* 0x000fe400000000ff */
[----:B------:R-:W-:-:S02]  /*4220*/  F2FP.F16.F32.PACK_AB R178, R141, R178 ;  /* 0x000000b28db2723e */ /* 0x000fc400000000ff */
[----:B------:R-:W-:Y:S01]  /*4230*/  F2FP.F16.F32.PACK_AB R179, R181, R140 ;  /* 0x0000008cb5b3723e */ /* 0x000fe200000000ff */
[----:B------:R-:W-:Y:S06]  /*4240*/  BRA `(.L_x_7562) ;  /* 0x0000000800e87947 */ /* 0x000fec0003800000 */
.L_x_7561:
        /* <DEDUP_REMOVED lines=16> */
[----:B------:R-:W-:Y:S01]  /*4350*/  FFMA.FTZ R225, R7, R224, R27 ;  /* 0x000000e007e17223 */ /* 0x000fe2000001001b */
[----:B-----5:R-:W-:-:S02]  /*4360*/  HADD2.F32 R222, -RZ, R179.H0_H0 ;  /* 0x200000b3ffde7230 */ /* 0x020fc40000004100 */
[C---:B------:R-:W-:Y:S01]  /*4370*/  FFMA.FTZ R221, R7.reuse, R221, R26 ;  /* 0x000000dd07dd7223 */ /* 0x040fe2000001001a */
[----:B------:R-:W-:Y:S02]  /*4380*/  HADD2.F32 R226, -RZ, R179.H1_H1 ;  /* 0x300000b3ffe27230 */ /* 0x000fe40000004100 */
[C---:B------:R-:W-:Y:S01]  /*4390*/  FFMA.FTZ R187, R7.reuse, R187, R24 ;  /* 0x000000bb07bb7223 */ /* 0x040fe20000010018 */
[C---:B------:R-:W-:Y:S01]  /*43a0*/  FFMA.FTZ R223, R7.reuse, R218, R25 ;  /* 0x000000da07df7223 */ /* 0x040fe20000010019 */
        /* <DEDUP_REMOVED lines=11> */
[--C-:B------:R-:W-:Y:S02]  /*4460*/  HADD2.F32 R177, -RZ, R176.reuse.H0_H0 ;  /* 0x200000b0ffb17230 */ /* 0x100fe40000004100 */
[-C--:B------:R-:W-:Y:S01]  /*4470*/  FMUL.FTZ R218, R223, R184.reuse ;  /* 0x000000b8dfda7220 */ /* 0x080fe20000410000 */
[-C--:B------:R-:W-:Y:S01]  /*4480*/  FMUL.FTZ R183, R183, R184.reuse ;  /* 0x000000b8b7b77220 */ /* 0x080fe20000410000 */
[-C--:B------:R-:W-:Y:S01]  /*4490*/  FMUL.FTZ R180, R179, R184.reuse ;  /* 0x000000b8b3b47220 */ /* 0x080fe20000410000 */
[-C--:B------:R-:W-:Y:S01]  /*44a0*/  FMUL.FTZ R181, R181, R184.reuse ;  /* 0x000000b8b5b57220 */ /* 0x080fe20000410000 */
[----:B------:R-:W-:Y:S01]  /*44b0*/  FMUL.FTZ R184, R7, R184 ;  /* 0x000000b807b87220 */ /* 0x000fe20000410000 */
[----:B------:R-:W-:-:S02]  /*44c0*/  HADD2.F32 R176, -RZ, R176.H1_H1 ;  /* 0x300000b0ffb07230 */ /* 0x000fc40000004100 */
        /* <DEDUP_REMOVED lines=16> */
[----:B------:R-:W-:-:S02]  /*45d0*/  F2FP.F16.F32.PACK_AB R179, R224, R179 ;  /* 0x000000b3e0b3723e */ /* 0x000fc400000000ff */
[----:B------:R-:W-:Y:S02]  /*45e0*/  F2FP.F16.F32.PACK_AB R178, R7, R178 ;  /* 0x000000b207b2723e */ /* 0x000fe400000000ff */
[----:B------:R-:W-:Y:S02]  /*45f0*/  F2FP.F16.F32.PACK_AB R177, R180, R177 ;  /* 0x000000b1b4b1723e */ /* 0x000fe400000000ff */
[----:B------:R-:W-:Y:S01]  /*4600*/  F2FP.F16.F32.PACK_AB R176, R140, R181 ;  /* 0x000000b58cb0723e */ /* 0x000fe200000000ff */
[----:B------:R-:W-:Y:S06]  /*4610*/  BRA `(.L_x_7562) ;  /* 0x0000000400f47947 */ /* 0x000fec0003800000 */
.L_x_7560:
        /* <DEDUP_REMOVED lines=10> */
[----:B------:R-:W-:Y:S01]  /*46c0*/  FADD.FTZ R96, R201, -R96 ;  /* 0x80000060c9607221 */ /* 0x000fe20000010000 */
[-CC-:B------:R-:W-:Y:S01]  /*46d0*/  FFMA.FTZ R183, R197, R185.reuse, R186.reuse ;  /* 0x000000b9c5b77223 */ /* 0x180fe200000100ba */
[----:B------:R-:W-:Y:S01]  /*46e0*/  FADD.FTZ R166, R202, -R165 ;  /* 0x800000a5caa67221 */ /* 0x000fe20000010000 */
[C---:B------:R-:W-:Y:S01]  /*46f0*/  FMUL.FTZ R164, R7.reuse, R164 ;  /* 0x000000a407a47220 */ /* 0x040fe20000410000 */
[C---:B------:R-:W-:Y:S01]  /*4700*/  FMUL.FTZ R167, R7.reuse, R98 ;  /* 0x0000006207a77220 */ /* 0x040fe20000410000 */
[-CC-:B------:R-:W-:Y:S01]  /*4710*/  FFMA.FTZ R224, R208, R185.reuse, R186.reuse ;  /* 0x000000b9d0e07223 */ /* 0x180fe200000100ba */
[-CC-:B------:R-:W-:Y:S01]  /*4720*/  FFMA.FTZ R222, R198, R185.reuse, R186.reuse ;  /* 0x000000b9c6de7223 */ /* 0x180fe200000100ba */
[----:B------:R-:W-:Y:S01]  /*4730*/  FMUL.FTZ R165, R7, R96 ;  /* 0x0000006007a57220 */ /* 0x000fe20000410000 */
[----:B------:R-:W-:Y:S01]  /*4740*/  FFMA.FTZ R221, R199, R185, R186 ;  /* 0x000000b9c7dd7223 */ /* 0x000fe200000100ba */
[----:B------:R-:W-:Y:S01]  /*4750*/  FADD.FTZ R96, R204, -R183 ;  /* 0x800000b7cc607221 */ /* 0x000fe20000010000 */
[----:B-----5:R-:W-:-:S02]  /*4760*/  HADD2.F32 R99, -RZ, R176.H0_H0 ;  /* 0x200000b0ff637230 */ /* 0x020fc40000004100 */
[----:B------:R-:W-:Y:S01]  /*4770*/  FMUL.FTZ R166, R7, R166 ;  /* 0x000000a607a67220 */ /* 0x000fe20000410000 */
[--C-:B------:R-:W-:Y:S02]  /*4780*/  HADD2.F32 R185, -RZ, R177.reuse.H0_H0 ;  /* 0x200000b1ffb97230 */ /* 0x100fe40000004100 */
[-C--:B------:R-:W-:Y:S01]  /*4790*/  FMUL.FTZ R182, R167, R184.reuse ;  /* 0x000000b8a7b67220 */ /* 0x080fe20000410000 */
[----:B------:R-:W-:Y:S02]  /*47a0*/  HADD2.F32 R220, -RZ, R177.H1_H1 ;  /* 0x300000b1ffdc7230 */ /* 0x000fe40000004100 */
[-C--:B------:R-:W-:Y:S01]  /*47b0*/  FMUL.FTZ R177, R164, R184.reuse ;  /* 0x000000b8a4b17220 */ /* 0x080fe20000410000 */
[----:B------:R-:W-:Y:S02]  /*47c0*/  HADD2.F32 R176, -RZ, R176.H1_H1 ;  /* 0x300000b0ffb07230 */ /* 0x000fe40000004100 */
[----:B------:R-:W-:Y:S01]  /*47d0*/  FMUL.FTZ R180, R165, R184 ;  /* 0x000000b8a5b47220 */ /* 0x000fe20000410000 */
[----:B------:R-:W-:Y:S01]  /*47e0*/  FADD.FTZ R222, R205, -R222 ;  /* 0x800000decdde7221 */ /* 0x000fe20000010000 */
[----:B------:R-:W-:Y:S01]  /*47f0*/  FADD.FTZ R224, R207, -R224 ;  /* 0x800000e0cfe07221 */ /* 0x000fe20000010000 */
[----:B------:R-:W-:Y:S01]  /*4800*/  FMUL.FTZ R96, R7, R96 ;  /* 0x0000006007607220 */ /* 0x000fe20000410000 */
[----:B------:R-:W-:Y:S01]  /*4810*/  FADD.FTZ R98, R206, -R221 ;  /* 0x800000ddce627221 */ /* 0x000fe20000010000 */
[----:B------:R-:W-:Y:S01]  /*4820*/  FMUL.FTZ R181, R166, R184 ;  /* 0x000000b8a6b57220 */ /* 0x000fe20000410000 */
[----:B------:R-:W-:Y:S01]  /*4830*/  FFMA.FTZ R186, R99, R177, R140 ;  /* 0x000000b163ba7223 */ /* 0x000fe2000001008c */
[----:B------:R-:W-:Y:S01]  /*4840*/  FFMA.FTZ R187, R220, R182, R143 ;  /* 0x000000b6dcbb7223 */ /* 0x000fe2000001008f */
[----:B------:R-:W-:Y:S01]  /*4850*/  FFMA.FTZ R218, R176, R180, R141 ;  /* 0x000000b4b0da7223 */ /* 0x000fe2000001008d */
[----:B------:R-:W-:-:S02]  /*4860*/  HADD2.F32 R143, -RZ, R178.H0_H0 ;  /* 0x200000b2ff8f7230 */ /* 0x000fc40000004100 */
[C---:B------:R-:W-:Y:S01]  /*4870*/  FMUL.FTZ R97, R7.reuse, R222 ;  /* 0x000000de07617220 */ /* 0x040fe20000410000 */
[C---:B------:R-:W-:Y:S01]  /*4880*/  FMUL.FTZ R99, R7.reuse, R224 ;  /* 0x000000e007637220 */ /* 0x040fe20000410000 */
[----:B------:R-:W-:Y:S01]  /*4890*/  FMUL.FTZ R141, R96, R184 ;  /* 0x000000b8608d7220 */ /* 0x000fe20000410000 */
[----:B------:R-:W-:Y:S01]  /*48a0*/  FMUL.FTZ R98, R7, R98 ;  /* 0x0000006207627220 */ /* 0x000fe20000410000 */
[----:B------:R-:W-:Y:S01]  /*48b0*/  FFMA.FTZ R185, R185, R181, R142 ;  /* 0x000000b5b9b97223 */ /* 0x000fe2000001008e */
[----:B------:R-:W-:Y:S02]  /*48c0*/  HADD2.F32 R178, -RZ, R178.H1_H1 ;  /* 0x300000b2ffb27230 */ /* 0x000fe40000004100 */
[-C--:B------:R-:W-:Y:S01]  /*48d0*/  FMUL.FTZ R140, R97, R184.reuse ;  /* 0x000000b8618c7220 */ /* 0x080fe20000410000 */
[--C-:B------:R-:W-:Y:S02]  /*48e0*/  HADD2.F32 R176, -RZ, R179.reuse.H1_H1 ;  /* 0x300000b3ffb07230 */ /* 0x100fe40000004100 */
[-C--:B------:R-:W-:Y:S01]  /*48f0*/  FMUL.FTZ R142, R99, R184.reuse ;  /* 0x000000b8638e7220 */ /* 0x080fe20000410000 */
[----:B------:R-:W-:Y:S01]  /*4900*/  FFMA.FTZ R144, R143, R141, R144 ;  /* 0x0000008d8f907223 */ /* 0x000fe20000010090 */
[----:B------:R-:W-:Y:S01]  /*4910*/  FMUL.FTZ R143, R98, R184 ;  /* 0x000000b8628f7220 */ /* 0x000fe20000410000 */
[----:B------:R-:W-:Y:S01]  /*4920*/  FFMA.FTZ R145, R178, R140, R145 ;  /* 0x0000008cb2917223 */ /* 0x000fe20000010091 */
[----:B------:R-:W-:Y:S01]  /*4930*/  FFMA.FTZ R147, R176, R142, R147 ;  /* 0x0000008eb0937223 */ /* 0x000fe20000010093 */
[----:B------:R-:W-:-:S02]  /*4940*/  HADD2.F32 R183, -RZ, R179.H0_H0 ;  /* 0x200000b3ffb77230 */ /* 0x000fc40000004100 */
        /* <DEDUP_REMOVED lines=14> */
.L_x_7563:
        /* <DEDUP_REMOVED lines=17> */
[----:B-----5:R-:W-:-:S02]  /*4b40*/  HADD2.F32 R229, -RZ, R179.H0_H0 ;  /* 0x200000b3ffe57230 */ /* 0x020fc40000004100 */
[C---:B------:R-:W-:Y:S01]  /*4b50*/  FMUL.FTZ R221, R7.reuse, R226 ;  /* 0x000000e207dd7220 */ /* 0x040fe20000410000 */
[----:B------:R-:W-:Y:S02]  /*4b60*/  HADD2.F32 R230, -RZ, R179.H1_H1 ;  /* 0x300000b3ffe67230 */ /* 0x000fe40000004100 */
[C---:B------:R-:W-:Y:S01]  /*4b70*/  FMUL.FTZ R187, R7.reuse, R220 ;  /* 0x000000dc07bb7220 */ /* 0x040fe20000410000 */
[C---:B------:R-:W-:Y:S01]  /*4b80*/  FMUL.FTZ R225, R7.reuse, R222 ;  /* 0x000000de07e17220 */ /* 0x040fe20000410000 */
[C---:B------:R-:W-:Y:S01]  /*4b90*/  FMUL.FTZ R181, R7.reuse, R182 ;  /* 0x000000b607b57220 */ /* 0x040fe20000410000 */
[C---:B------:R-:W-:Y:S01]  /*4ba0*/  FMUL.FTZ R183, R7.reuse, R218 ;  /* 0x000000da07b77220 */ /* 0x040fe20000410000 */
[C---:B------:R-:W-:Y:S01]  /*4bb0*/  FMUL.FTZ R179, R7.reuse, R180 ;  /* 0x000000b407b37220 */ /* 0x040fe20000410000 */
[--C-:B------:R-:W-:Y:S02]  /*4bc0*/  HADD2.F32 R223, -RZ, R178.reuse.H0_H0 ;  /* 0x200000b2ffdf7230 */ /* 0x100fe40000004100 */
[----:B------:R-:W-:Y:S01]  /*4bd0*/  FMUL.FTZ R7, R7, R186 ;  /* 0x000000ba07077220 */ /* 0x000fe20000410000 */
        /* <DEDUP_REMOVED lines=29> */
[----:B------:R-:W-:-:S02]  /*4db0*/  F2FP.F16.F32.PACK_AB R179, R142, R227 ;  /* 0x000000e38eb3723e */ /* 0x000fc400000000ff */
[----:B------:R-:W-:Y:S02]  /*4dc0*/  F2FP.F16.F32.PACK_AB R178, R143, R178 ;  /* 0x000000b28fb2723e */ /* 0x000fe400000000ff */
[----:B------:R-:W-:Y:S02]  /*4dd0*/  F2FP.F16.F32.PACK_AB R177, R180, R177 ;  /* 0x000000b1b4b1723e */ /* 0x000fe400000000ff */
[----:B------:R-:W-:-:S07]  /*4de0*/  F2FP.F16.F32.PACK_AB R176, R140, R7 ;  /* 0x000000078cb0723e */ /* 0x000fce00000000ff */
.L_x_7562:
        /* <DEDUP_REMOVED lines=11> */
.L_x_7559:
[----:B------:R-:W-:Y:S05]  /*4ea0*/  BSYNC.RECONVERGENT B0 ;  /* 0x0000000000007941 */ /* 0x000fea0003800200 */
.L_x_7558:
[----:B0-23--:R-:W0:Y:S01]  /*4eb0*/  LDC.64 R176, c[0x0][0x380] ;  /* 0x0000e000ffb07b82 */ /* 0x00de220000000a00 */
[----:B------:R-:W-:Y:S01]  /*4ec0*/  UPLOP3.LUT UP1, UPT, UPT, UPT, UP1, 0x40, 0x4 ;  /* 0x000000000004789c */ /* 0x000fe20003f2e810 */
[----:B0-----:R-:W-:-:S04]  /*4ed0*/  IADD3 R5, PT, PT, R5, R176, RZ ;  /* 0x000000b005057210 */ /* 0x001fc80007ffe0ff */
[----:B------:R-:W-:-:S13]  /*4ee0*/  ISETP.GE.AND P1, PT, R5, R177, PT ;  /* 0x000000b10500720c */ /* 0x000fda0003f26270 */
[----:B------:R-:W-:Y:S05]  /*4ef0*/  @!P1 BRA `(.L_x_7564) ;  /* 0xffffffb800309947 */ /* 0x000fea000383ffff */
.L_x_7537:
        /* <DEDUP_REMOVED lines=18> */
.L_x_7566:
[----:B------:R-:W-:Y:S05]  /*5020*/  BSYNC.RECONVERGENT B0 ;  /* 0x0000000000007941 */ /* 0x000fea0003800200 */
.L_x_7565:
        /* <DEDUP_REMOVED lines=15> */
.L_x_7568:
[----:B------:R-:W-:Y:S05]  /*5120*/  BSYNC.RECONVERGENT B0 ;  /* 0x0000000000007941 */ /* 0x000fea0003800200 */
.L_x_7567:
        /* <DEDUP_REMOVED lines=14> */
.L_x_7569:
        /* <DEDUP_REMOVED lines=15> */
.L_x_10798:


//--------------------- .text._ZN10layer_norm13ln_bwd_kernelINS_13Kernel_traitsIf6__halffS2_fjLj3072ELj1ELj1ELj4ELj16ENS_18Kernel_traits_baseILj3072EfS2_fS2_fjLj128EEEEELb0ELb1ELb0ELb1EEEvNS_9BwdParamsE --------------------------
	.section	.text._ZN10layer_norm13ln_bwd_kernelINS_13Kernel_traitsIf6__halffS2_fjLj3072ELj1ELj1ELj4ELj16ENS_18Kernel_traits_baseILj3072EfS2_fS2_fjLj128EEEEELb0ELb1ELb0ELb1EEEvNS_9BwdParamsE,"ax",@progbits
	.align	128
        .global         _ZN10layer_norm13ln_bwd_kernelINS_13Kernel_traitsIf6__halffS2_fjLj3072ELj1ELj1ELj4ELj16ENS_18Kernel_traits_baseILj3072EfS2_fS2_fjLj128EEEEELb0ELb1ELb0ELb1EEEvNS_9BwdParamsE
        .type           _ZN10layer_norm13ln_bwd_kernelINS_13Kernel_traitsIf6__halffS2_fjLj3072ELj1ELj1ELj4ELj16ENS_18Kernel_traits_baseILj3072EfS2_fS2_fjLj128EEEEELb0ELb1ELb0ELb1EEEvNS_9BwdParamsE,@function
        .size           _ZN10layer_norm13ln_bwd_kernelINS_13Kernel_traitsIf6__halffS2_fjLj3072ELj1ELj1ELj4ELj16ENS_18Kernel_traits_baseILj3072EfS2_fS2_fjLj128EEEEELb0ELb1ELb0ELb1EEEvNS_9BwdParamsE,(.L_x_10799 - _ZN10layer_norm13ln_bwd_kernelINS_13Kernel_traitsIf6__halffS2_fjLj3072ELj1ELj1ELj4ELj16ENS_18Kernel_traits_baseILj3072EfS2_fS2_fjLj128EEEEELb0ELb1ELb0ELb1EEEvNS_9BwdParamsE)
        .other          _ZN10layer_norm13ln_bwd_kernelINS_13Kernel_traitsIf6__halffS2_fjLj3072ELj1ELj1ELj4ELj16ENS_18Kernel_traits_baseILj3072EfS2_fS2_fjLj128EEEEELb0ELb1ELb0ELb1EEEvNS_9BwdParamsE,@"STO_CUDA_ENTRY STV_DEFAULT"
_ZN10layer_norm13ln_bwd_kernelINS_13Kernel_traitsIf6__halffS2_fjLj3072ELj1ELj1ELj4ELj16ENS_18Kernel_traits_baseILj3072EfS2_fS2_fjLj128EEEEELb0ELb1ELb0ELb1EEEvNS_9BwdParamsE:
.text._ZN10layer_norm13ln_bwd_kernelINS_13Kernel_traitsIf6__halffS2_fjLj3072ELj1ELj1ELj4ELj16ENS_18Kernel_traits_baseILj3072EfS2_fS2_fjLj128EEEEELb0ELb1ELb0ELb1EEEvNS_9BwdParamsE:
        /* <DEDUP_REMOVED lines=106> */
.L_x_7587:
        /* <DEDUP_REMOVED lines=11> */
[----:B------:R-:W2:Y:S04]  /*0750*/  @P0 LDC.64 R204, c[0x0][0x3e0] ;  /* 0x0000f800ffcc0b82 */ /* 0x000ea80000000a00 */
[----:B0-----:R-:W-:-:S04]  /*0760*/  IMAD.WIDE.U32 R150, R197, 0x20, R206 ;  /* 0x00000020c5967825 */ /* 0x001fc800078e00ce */
[C---:B----4-:R-:W-:Y:S01]  /*0770*/  IMAD.WIDE.U32 R120, R197.reuse, 0x10, R148 ;  /* 0x00000010c5787825 */ /* 0x050fe200078e0094 */
[C---:B------:R-:W-:Y:S01]  /*0780*/  IADD3 R195, PT, PT, R197.reuse, 0x80, RZ ;  /* 0x00000080c5c37810 */ /* 0x040fe20007ffe0ff */
[----:B------:R-:W4:Y:S01]  /*0790*/  LDG.E.128 R116, desc[UR8][R150.64] ;  /* 0x0000000896747981 */ /* 0x000f22000c1e1d00 */
[----:B------:R-:W-:-:S03]  /*07a0*/  IADD3 R189, PT, PT, R197, 0x100, RZ ;  /* 0x00000100c5bd7810 */ /* 0x000fc60007ffe0ff */
[----:B------:R-:W4:Y:S01]  /*07b0*/  LDG.E.128 R120, desc[UR8][R120.64] ;  /* 0x0000000878787981 */ /* 0x000f22000c1e1d00 */
[----:B-1----:R-:W-:-:S03]  /*07c0*/  IMAD.WIDE R192, R191, 0x4, R192 ;  /* 0x00000004bfc07825 */ /* 0x002fc600078e02c0 */
[----:B------:R-:W4:Y:S01]  /*07d0*/  LDG.E.128 R124, desc[UR8][R150.64+0x10] ;  /* 0x00001008967c7981 */ /* 0x000f22000c1e1d00 */
[----:B------:R-:W-:-:S03]  /*07e0*/  IMAD.WIDE.U32 R198, R195, 0x20, R206 ;  /* 0x00000020c3c67825 */ /* 0x000fc600078e00ce */
[----:B------:R-:W4:Y:S01]  /*07f0*/  LDG.E R193, desc[UR8][R192.64] ;  /* 0x00000008c0c17981 */ /* 0x000f22000c1e1900 */
[----:B------:R-:W-:-:S03]  /*0800*/  IMAD.WIDE.U32 R132, R195, 0x10, R148 ;  /* 0x00000010c3847825 */ /* 0x000fc600078e0094 */
[----:B------:R-:W4:Y:S01]  /*0810*/  LDG.E.128 R136, desc[UR8][R198.64+0x10] ;  /* 0x00001008c6887981 */ /* 0x000f22000c1e1d00 */
[----:B------:R-:W-:-:S03]  /*0820*/  IMAD.WIDE.U32 R206, R189, 0x20, R206 ;  /* 0x00000020bdce7825 */ /* 0x000fc600078e00ce */
[----:B------:R0:W4:Y:S01]  /*0830*/  LDG.E.128 R128, desc[UR8][R198.64] ;  /* 0x00000008c6807981 */ /* 0x000122000c1e1d00 */
[----:B------:R-:W-:-:S03]  /*0840*/  IMAD.WIDE.U32 R148, R189, 0x10, R148 ;  /* 0x00000010bd947825 */ /* 0x000fc600078e0094 */
[----:B------:R-:W4:Y:S04]  /*0850*/  LDG.E.128 R140, desc[UR8][R206.64] ;  /* 0x00000008ce8c7981 */ /* 0x000f28000c1e1d00 */
[----:B------:R-:W4:Y:S04]  /*0860*/  LDG.E.128 R148, desc[UR8][R148.64] ;  /* 0x0000000894947981 */ /* 0x000f28000c1e1d00 */
[----:B------:R3:W4:Y:S04]  /*0870*/  LDG.E.128 R144, desc[UR8][R206.64+0x10] ;  /* 0x00001008ce907981 */ /* 0x000728000c1e1d00 */
[----:B------:R-:W4:Y:S01]  /*0880*/  LDG.E.128 R132, desc[UR8][R132.64] ;  /* 0x0000000884847981 */ /* 0x000f22000c1e1d00 */
[----:B------:R-:W-:-:S04]  /*0890*/  ISETP.NE.U32.AND P1, PT, RZ, UR10, PT ;  /* 0x0000000aff007c0c */ /* 0x000fc8000bf25070 */
[----:B------:R-:W-:-:S13]  /*08a0*/  ISETP.NE.AND.EX P1, PT, RZ, UR11, PT, P1 ;  /* 0x0000000bff007c0c */ /* 0x000fda000bf25310 */
[----:B0-----:R-:W0:Y:S01]  /*08b0*/  @P1 LDC.64 R198, c[0x0][0x438] ;  /* 0x00010e00ffc61b82 */ /* 0x001e220000000a00 */
[----:B------:R-:W-:-:S07]  /*08c0*/  ISETP.NE.AND P2, PT, RZ, UR7, PT ;  /* 0x00000007ff007c0c */ /* 0x000fce000bf45270 */
[----:B------:R-:W1:Y:S08]  /*08d0*/  @P1 LDC.64 R202, c[0x0][0x438] ;  /* 0x00010e00ffca1b82 */ /* 0x000e700000000a00 */
[----:B------:R-:W2:Y:S01]  /*08e0*/  @P1 LDC.64 R200, c[0x0][0x438] ;  /* 0x00010e00ffc81b82 */ /* 0x000ea20000000a00 */
[----:B0-----:R-:W-:-:S05]  /*08f0*/  @P1 IMAD.WIDE.U32 R198, R189, 0x20, R198 ;  /* 0x00000020bdc61825 */ /* 0x001fca00078e00c6 */
[----:B-----5:R-:W5:Y:S04]  /*0900*/  @P1 LDG.E.128 R100, desc[UR8][R198.64] ;  /* 0x00000008c6641981 */ /* 0x020f68000c1e1d00 */
[----:B------:R0:W5:Y:S01]  /*0910*/  @P1 LDG.E.128 R104, desc[UR8][R198.64+0x10] ;  /* 0x00001008c6681981 */ /* 0x000162000c1e1d00 */
[----:B-1----:R-:W-:-:S05]  /*0920*/  @P1 IMAD.WIDE.U32 R202, R197, 0x20, R202 ;  /* 0x00000020c5ca1825 */ /* 0x002fca00078e00ca */
[----:B------:R-:W5:Y:S01]  /*0930*/  @P1 LDG.E.128 R84, desc[UR8][R202.64] ;  /* 0x00000008ca541981 */ /* 0x000f62000c1e1d00 */
[----:B--2---:R-:W-:-:S03]  /*0940*/  @P1 IMAD.WIDE.U32 R200, R195, 0x20, R200 ;  /* 0x00000020c3c81825 */ /* 0x004fc600078e00c8 */
[----:B------:R1:W5:Y:S04]  /*0950*/  @P1 LDG.E.128 R88, desc[UR8][R202.64+0x10] ;  /* 0x00001008ca581981 */ /* 0x000368000c1e1d00 */
[----:B------:R-:W5:Y:S04]  /*0960*/  @P1 LDG.E.128 R92, desc[UR8][R200.64] ;  /* 0x00000008c85c1981 */ /* 0x000f68000c1e1d00 */
[----:B------:R2:W5:Y:S01]  /*0970*/  @P1 LDG.E.128 R96, desc[UR8][R200.64+0x10] ;  /* 0x00001008c8601981 */ /* 0x000562000c1e1d00 */
[----:B------:R-:W-:-:S05]  /*0980*/  @P0 IMAD.WIDE R204, R191, 0x2, R204 ;  /* 0x00000002bfcc0825 */ /* 0x000fca00078e02cc */
[----:B------:R2:W5:Y:S01]  /*0990*/  @P0 LDG.E.U16 R194, desc[UR8][R204.64] ;  /* 0x00000008ccc20981 */ /* 0x000562000c1e1500 */
[----:B---3--:R-:W-:-:S05]  /*09a0*/  FSEL R207, R196, RZ, !P2 ;  /* 0x000000ffc4cf7208 */ /* 0x008fca0005000000 */
[C---:B----4-:R-:W-:Y:S01]  /*09b0*/  FADD.FTZ R220, -R207.reuse, R118 ;  /* 0x00000076cfdc7221 */ /* 0x050fe20000010100 */
[C---:B------:R-:W-:Y:S01]  /*09c0*/  FADD.FTZ R216, -R207.reuse, R116 ;  /* 0x00000074cfd87221 */ /* 0x040fe20000010100 */
[--C-:B------:R-:W-:Y:S02]  /*09d0*/  HADD2.F32 R118, -RZ, R120.reuse.H0_H0 ;  /* 0x20000078ff767230 */ /* 0x100fe40000004100 */
[C---:B------:R-:W-:Y:S01]  /*09e0*/  FADD.FTZ R222, -R207.reuse, R119 ;  /* 0x00000077cfde7221 */ /* 0x040fe20000010100 */
[----:B------:R-:W-:Y:S02]  /*09f0*/  HADD2.F32 R119, -RZ, R120.H1_H1 ;  /* 0x30000078ff777230 */ /* 0x000fe40000004100 */
[C---:B------:R-:W-:Y:S01]  /*0a00*/  FADD.FTZ R218, -R207.reuse, R117 ;  /* 0x00000075cfda7221 */ /* 0x040fe20000010100 */
[----:B------:R-:W-:Y:S01]  /*0a10*/  FADD.FTZ R224, -R207, R125 ;  /* 0x0000007dcfe07221 */ /* 0x000fe20000010100 */
[----:B0-----:R-:W-:Y:S01]  /*0a20*/  FMUL.FTZ R198, R80, R118 ;  /* 0x0000007650c67220 */ /* 0x001fe20000410000 */
[----:B------:R-:W-:-:S02]  /*0a30*/  HADD2.F32 R120, -RZ, R121.H0_H0 ;  /* 0x20000079ff787230 */ /* 0x000fc40000004100 */
[----:B------:R-:W-:Y:S01]  /*0a40*/  FMUL.FTZ R125, R193, R216 ;  /* 0x000000d8c17d7220 */ /* 0x000fe20000410000 */
[----:B------:R-:W-:Y:S01]  /*0a50*/  FMUL.FTZ R216, R81, R119 ;  /* 0x0000007751d87220 */ /* 0x000fe20000410000 */
[----:B------:R-:W-:Y:S01]  /*0a60*/  FADD.FTZ R117, RZ, R198 ;  /* 0x000000c6ff757221 */ /* 0x000fe20000010000 */
[C---:B------:R-:W-:Y:S01]  /*0a70*/  FADD.FTZ R210, -R207.reuse, R136 ;  /* 0x00000088cfd27221 */ /* 0x040fe20000010100 */
[----:B------:R-:W-:Y:S02]  /*0a80*/  HADD2.F32 R121, -RZ, R121.H1_H1 ;  /* 0x30000079ff797230 */ /* 0x000fe40000004100 */
[----:B------:R-:W-:Y:S01]  /*0a90*/  FADD.FTZ R206, -R207, R131 ;  /* 0x00000083cfce7221 */ /* 0x000fe20000010100 */
[----:B------:R-:W-:Y:S01]  /*0aa0*/  FMUL.FTZ R131, R193, R218 ;  /* 0x000000dac1837220 */ /* 0x000fe20000410000 */
[----:B------:R-:W-:Y:S01]  /*0ab0*/  FADD.FTZ R136, -R207, R142 ;  /* 0x0000008ecf887221 */ /* 0x000fe20000010100 */
[----:B------:R-:W-:Y:S01]  /*0ac0*/  FFMA.FTZ R142, R125, R198, RZ ;  /* 0x000000c67d8e7223 */ /* 0x000fe200000100ff */
[----:B------:R-:W-:Y:S01]  /*0ad0*/  FMUL.FTZ R218, R82, R120 ;  /* 0x0000007852da7220 */ /* 0x000fe20000410000 */
[----:B------:R-:W-:-:S02]  /*0ae0*/  HADD2.F32 R232, -RZ, R149.H0_H0 ;  /* 0x20000095ffe87230 */ /* 0x000fc40000004100 */
[----:B------:R-:W-:Y:S02]  /*0af0*/  HADD2.F32 R234, -RZ, R149.H1_H1 ;  /* 0x30000095ffea7230 */ /* 0x000fe40000004100 */
[----:B------:R-:W-:Y:S01]  /*0b00*/  FADD.FTZ R117, R216, R117 ;  /* 0x00000075d8757221 */ /* 0x000fe20000010000 */
[--C-:B------:R-:W-:Y:S02]  /*0b10*/  HADD2.F32 R149, -RZ, R150.reuse.H0_H0 ;  /* 0x20000096ff957230 */ /* 0x100fe40000004100 */
[----:B------:R-:W-:Y:S02]  /*0b20*/  HADD2.F32 R235, -RZ, R150.H1_H1 ;  /* 0x30000096ffeb7230 */ /* 0x000fe40000004100 */
[----:B------:R-:W-:Y:S01]  /*0b30*/  FFMA.FTZ R142, R131, R216, R142 ;  /* 0x000000d8838e7223 */ /* 0x000fe2000001008e */
[--C-:B------:R-:W-:Y:S02]  /*0b40*/  HADD2.F32 R150, -RZ, R151.reuse.H0_H0 ;  /* 0x20000097ff967230 */ /* 0x100fe40000004100 */
[----:B------:R-:W-:-:S02]  /*0b50*/  HADD2.F32 R236, -RZ, R151.H1_H1 ;  /* 0x30000097ffec7230 */ /* 0x000fc40000004100 */
[----:B------:R-:W-:Y:S01]  /*0b60*/  FMUL.FTZ R151, R193, R220 ;  /* 0x000000dcc1977220 */ /* 0x000fe20000410000 */
[--C-:B------:R-:W-:Y:S02]  /*0b70*/  HADD2.F32 R196, -RZ, R122.reuse.H0_H0 ;  /* 0x2000007affc47230 */ /* 0x100fe40000004100 */
[----:B------:R-:W-:Y:S01]  /*0b80*/  FMUL.FTZ R220, R83, R121 ;  /* 0x0000007953dc7220 */ /* 0x000fe20000410000 */
[----:B------:R-:W-:Y:S01]  /*0b90*/  FADD.FTZ R117, R218, R117 ;  /* 0x00000075da757221 */ /* 0x000fe20000010000 */
[C---:B------:R-:W-:Y:S01]  /*0ba0*/  FADD.FTZ R240, -R207.reuse, R124 ;  /* 0x0000007ccff07221 */ /* 0x040fe20000010100 */
[----:B------:R-:W-:Y:S01]  /*0bb0*/  FADD.FTZ R238, -R207, R140 ;  /* 0x0000008ccfee7221 */ /* 0x000fe20000010100 */
[----:B-1----:R-:W-:Y:S01]  /*0bc0*/  FMUL.FTZ R203, R193, R222 ;  /* 0x000000dec1cb7220 */ /* 0x002fe20000410000 */
[----:B------:R-:W-:Y:S01]  /*0bd0*/  FFMA.FTZ R142, R151, R218, R142 ;  /* 0x000000da978e7223 */ /* 0x000fe2000001008e */
[----:B------:R-:W-:Y:S01]  /*0be0*/  FADD.FTZ R140, -R207, R144 ;  /* 0x00000090cf8c7221 */ /* 0x000fe20000010100 */
[----:B--2---:R-:W-:-:S02]  /*0bf0*/  HADD2.F32 R201, -RZ, R122.H1_H1 ;  /* 0x3000007affc97230 */ /* 0x004fc40000004100 */
[----:B------:R-:W-:Y:S01]  /*0c00*/  FADD.FTZ R144, -R207, R146 ;  /* 0x00000092cf907221 */ /* 0x000fe20000010100 */
[----:B------:R-:W-:Y:S01]  /*0c10*/  FMUL.FTZ R221, R76, R196 ;  /* 0x000000c44cdd7220 */ /* 0x000fe20000410000 */
[----:B------:R-:W-:Y:S01]  /*0c20*/  FADD.FTZ R146, R220, R117 ;  /* 0x00000075dc927221 */ /* 0x000fe20000010000 */
        /* <DEDUP_REMOVED lines=14> */
[----:B------:R-:W-:Y:S01]  /*0d10*/  FADD.FTZ R200, -R207, R128 ;  /* 0x00000080cfc87221 */ /* 0x000fe20000010100 */
[--C-:B------:R-:W-:Y:S02]  /*0d20*/  HADD2.F32 R124, -RZ, R132.reuse.H0_H0 ;  /* 0x20000084ff7c7230 */ /* 0x100fe40000004100 */
[----:B------:R-:W-:Y:S01]  /*0d30*/  FMUL.FTZ R226, R79, R199 ;  /* 0x000000c74fe27220 */ /* 0x000fe20000410000 */
[----:B------:R-:W-:Y:S01]  /*0d40*/  FADD.FTZ R117, R224, R117 ;  /* 0x00000075e0757221 */ /* 0x000fe20000010000 */
[----:B------:R-:W-:Y:S01]  /*0d50*/  FMUL.FTZ R229, R193, R208 ;  /* 0x000000d0c1e57220 */ /* 0x000fe20000410000 */
[----:B------:R-:W-:Y:S01]  /*0d60*/  FFMA.FTZ R142, R227, R224, R142 ;  /* 0x000000e0e38e7223 */ /* 0x000fe2000001008e */
[----:B------:R-:W-:Y:S01]  /*0d70*/  FADD.FTZ R202, -R207, R129 ;  /* 0x00000081cfca7221 */ /* 0x000fe20000010100 */
[----:B------:R-:W-:-:S02]  /*0d80*/  HADD2.F32 R132, -RZ, R132.H1_H1 ;  /* 0x30000084ff847230 */ /* 0x000fc40000004100 */
[----:B------:R-:W-:Y:S01]  /*0d90*/  FMUL.FTZ R205, R193, R200 ;  /* 0x000000c8c1cd7220 */ /* 0x000fe20000410000 */
[C---:B------:R-:W-:Y:S01]  /*0da0*/  FADD.FTZ R204, -R207.reuse, R130 ;  /* 0x00000082cfcc7221 */ /* 0x040fe20000010100 */
[----:B------:R-:W-:Y:S01]  /*0db0*/  FMUL.FTZ R200, R72, R124 ;  /* 0x0000007c48c87220 */ /* 0x000fe20000410000 */
[----:B------:R-:W-:Y:S01]  /*0dc0*/  FADD.FTZ R117, R226, R117 ;  /* 0x00000075e2757221 */ /* 0x000fe20000010000 */
[--C-:B------:R-:W-:Y:S02]  /*0dd0*/  HADD2.F32 R130, -RZ, R134.reuse.H0_H0 ;  /* 0x20000086ff827230 */ /* 0x100fe40000004100 */
[----:B------:R-:W-:Y:S01]  /*0de0*/  FADD.FTZ R214, -R207, R138 ;  /* 0x0000008acfd67221 */ /* 0x000fe20000010100 */
[----:B------:R-:W-:Y:S02]  /*0df0*/  HADD2.F32 R127, -RZ, R134.H1_H1 ;  /* 0x30000086ff7f7230 */ /* 0x000fe40000004100 */
[----:B------:R-:W-:Y:S01]  /*0e00*/  FFMA.FTZ R142, R229, R226, R142 ;  /* 0x000000e2e58e7223 */ /* 0x000fe2000001008e */
[C---:B------:R-:W-:Y:S01]  /*0e10*/  FADD.FTZ R212, -R207.reuse, R137 ;  /* 0x00000089cfd47221 */ /* 0x040fe20000010100 */
[C---:B------:R-:W-:Y:S01]  /*0e20*/  FADD.FTZ R128, -R207.reuse, R139 ;  /* 0x0000008bcf807221 */ /* 0x040fe20000010100 */
[C---:B------:R-:W-:Y:S01]  /*0e30*/  FADD.FTZ R134, -R207.reuse, R141 ;  /* 0x0000008dcf867221 */ /* 0x040fe20000010100 */
[C---:B------:R-:W-:Y:S01]  /*0e40*/  FADD.FTZ R138, -R207.reuse, R143 ;  /* 0x0000008fcf8a7221 */ /* 0x040fe20000010100 */
[C---:B------:R-:W-:Y:S01]  /*0e50*/  FADD.FTZ R122, -R207.reuse, R145 ;  /* 0x00000091cf7a7221 */ /* 0x040fe20000010100 */
[----:B------:R-:W-:Y:S01]  /*0e60*/  FADD.FTZ R116, -R207, R147 ;  /* 0x00000093cf747221 */ /* 0x000fe20000010100 */
        /* <DEDUP_REMOVED lines=20> */
[----:B------:R-:W-:Y:S01]  /*0fb0*/  FADD.FTZ R117, R208, R117 ;  /* 0x00000075d0757221 */ /* 0x000fe20000010000 */
[----:B------:R-:W-:Y:S01]  /*0fc0*/  FMUL.FTZ R215, R193, R212 ;  /* 0x000000d4c1d77220 */ /* 0x000fe20000410000 */
[----:B------:R-:W-:Y:S01]  /*0fd0*/  FFMA.FTZ R142, R213, R208, R142 ;  /* 0x000000d0d58e7223 */ /* 0x000fe2000001008e */
[----:B------:R-:W-:Y:S02]  /*0fe0*/  HADD2.F32 R230, -RZ, R135.H1_H1 ;  /* 0x30000087ffe67230 */ /* 0x000fe40000004100 */
[----:B------:R-:W-:Y:S01]  /*0ff0*/  FMUL.FTZ R212, R70, R228 ;  /* 0x000000e446d47220 */ /* 0x000fe20000410000 */
[----:B------:R-:W-:Y:S01]  /*1000*/  FADD.FTZ R117, R210, R117 ;  /* 0x00000075d2757221 */ /* 0x000fe20000010000 */
[----:B------:R-:W-:Y:S01]  /*1010*/  FMUL.FTZ R217, R193, R214 ;  /* 0x000000d6c1d97220 */ /* 0x000fe20000410000 */
        /* <DEDUP_REMOVED lines=72> */
.L_x_7572:
[----:B------:R-:W-:Y:S05]  /*14a0*/  BSYNC.RECONVERGENT B0 ;  /* 0x0000000000007941 */ /* 0x000fea0003800200 */
.L_x_7571:
        /* <DEDUP_REMOVED lines=20> */
[----:B-----5:R-:W-:Y:S02]  /*15f0*/  @P0 HADD2.F32 R148, -RZ, R194.H0_H0 ;  /* 0x200000c2ff940230 */ /* 0x020fe40000004100 */
        /* <DEDUP_REMOVED lines=82> */
[----:B-----5:R-:W-:-:S02]  /*1b20*/  HADD2.F32 R196, -RZ, R118.H0_H0 ;  /* 0x20000076ffc47230 */ /* 0x020fc40000004100 */
[----:B------:R-:W-:Y:S01]  /*1b30*/  FMUL.FTZ R201, R193, R226 ;  /* 0x000000e2c1c97220 */ /* 0x000fe20000410000 */
[--C-:B------:R-:W-:Y:S02]  /*1b40*/  HADD2.F32 R192, -RZ, R116.reuse.H0_H0 ;  /* 0x20000074ffc07230 */ /* 0x100fe40000004100 */
[-C--:B------:R-:W-:Y:S01]  /*1b50*/  FMUL.FTZ R122, R131, R148.reuse ;  /* 0x00000094837a7220 */ /* 0x080fe20000410000 */
[----:B------:R-:W-:Y:S02]  /*1b60*/  HADD2.F32 R120, -RZ, R116.H1_H1 ;  /* 0x30000074ff787230 */ /* 0x000fe40000004100 */
[-C--:B------:R-:W-:Y:S01]  /*1b70*/  FMUL.FTZ R124, R151, R148.reuse ;  /* 0x00000094977c7220 */ /* 0x080fe20000410000 */
[----:B------:R-:W-:Y:S02]  /*1b80*/  HADD2.F32 R194, -RZ, R117.H0_H0 ;  /* 0x20000075ffc27230 */ /* 0x000fe40000004100 */
[----:B------:R-:W-:Y:S01]  /*1b90*/  FMUL.FTZ R121, R121, R148 ;  /* 0x0000009479797220 */ /* 0x000fe20000410000 */
[----:B------:R-:W-:-:S02]  /*1ba0*/  HADD2.F32 R118, -RZ, R118.H1_H1 ;  /* 0x30000076ff767230 */ /* 0x000fc40000004100 */
[-C--:B------:R-:W-:Y:S01]  /*1bb0*/  FMUL.FTZ R123, R123, R148.reuse ;  /* 0x000000947b7b7220 */ /* 0x080fe20000410000 */
[----:B------:R-:W-:Y:S02]  /*1bc0*/  HADD2.F32 R117, -RZ, R117.H1_H1 ;  /* 0x30000075ff757230 */ /* 0x000fe40000004100 */
[-C--:B------:R-:W-:Y:S01]  /*1bd0*/  FMUL.FTZ R125, R125, R148.reuse ;  /* 0x000000947d7d7220 */ /* 0x080fe20000410000 */
[--C-:B------:R-:W-:Y:S02]  /*1be0*/  HADD2.F32 R116, -RZ, R119.reuse.H0_H0 ;  /* 0x20000077ff747230 */ /* 0x100fe40000004100 */
[-C--:B------:R-:W-:Y:S01]  /*1bf0*/  FMUL.FTZ R133, R133, R148.reuse ;  /* 0x0000009485857220 */ /* 0x080fe20000410000 */
[-C--:B------:R-:W-:Y:S01]  /*1c00*/  FMUL.FTZ R131, R199, R148.reuse ;  /* 0x00000094c7837220 */ /* 0x080fe20000410000 */
[----:B------:R-:W-:Y:S01]  /*1c10*/  FMUL.FTZ R130, R201, R148 ;  /* 0x00000094c9827220 */ /* 0x000fe20000410000 */
        /* <DEDUP_REMOVED lines=22> */
.L_x_7574:
        /* <DEDUP_REMOVED lines=60> */
.L_x_7575:
        /* <DEDUP_REMOVED lines=17> */
[----:B0-----:R-:W-:Y:S01]  /*2250*/  FADD.FTZ R108, R200, -R205 ;  /* 0x800000cdc86c7221 */ /* 0x001fe20000010000 */
        /* <DEDUP_REMOVED lines=10> */
[----:B-----5:R-:W-:-:S02]  /*2300*/  HADD2.F32 R116, -RZ, R120.H0_H0 ;  /* 0x20000078ff747230 */ /* 0x020fc40000004100 */
[C---:B------:R-:W-:Y:S01]  /*2310*/  FMUL.FTZ R110, R193.reuse, R110 ;  /* 0x0000006ec16e7220 */ /* 0x040fe20000410000 */
[C---:B------:R-:W-:Y:S01]  /*2320*/  FMUL.FTZ R111, R193.reuse, R206 ;  /* 0x000000cec16f7220 */ /* 0x040fe20000410000 */
[C---:B------:R-:W-:Y:S01]  /*2330*/  FMUL.FTZ R112, R193.reuse, R112 ;  /* 0x00000070c1707220 */ /* 0x040fe20000410000 */
[C---:B------:R-:W-:Y:S01]  /*2340*/  FMUL.FTZ R113, R193.reuse, R210 ;  /* 0x000000d2c1717220 */ /* 0x040fe20000410000 */
[C---:B------:R-:W-:Y:S01]  /*2350*/  FMUL.FTZ R114, R193.reuse, R114 ;  /* 0x00000072c1727220 */ /* 0x040fe20000410000 */
[----:B------:R-:W-:Y:S01]  /*2360*/  FMUL.FTZ R115, R193, R214 ;  /* 0x000000d6c1737220 */ /* 0x000fe20000410000 */
[-C--:B------:R-:W-:Y:S01]  /*2370*/  FMUL.FTZ R117, R108, R148.reuse ;  /* 0x000000946c757220 */ /* 0x080fe20000410000 */
[----:B------:R-:W-:Y:S02]  /*2380*/  HADD2.F32 R119, -RZ, R120.H1_H1 ;  /* 0x30000078ff777230 */ /* 0x000fe40000004100 */
        /* <DEDUP_REMOVED lines=30> */
[----:B------:R-:W-:Y:S01]  /*2570*/  FMUL.FTZ R206, R206, R221 ;  /* 0x000000ddcece7220 */ /* 0x000fe20000410000 */
[----:B------:R-:W-:-:S02]  /*2580*/  F2FP.F16.F32.PACK_AB R117, R122, R121 ;  /* 0x000000797a75723e */ /* 0x000fc400000000ff */
[----:B------:R-:W-:Y:S01]  /*2590*/  F2FP.F16.F32.PACK_AB R119, R120, R211 ;  /* 0x000000d37877723e */ /* 0x000fe200000000ff */
[----:B------:R-:W-:Y:S06]  /*25a0*/  BRA `(.L_x_7577) ;  /* 0x0000000000f07947 */ /* 0x000fec0003800000 */
.L_x_7576:
        /* <DEDUP_REMOVED lines=55> */
[----:B------:R-:W-:Y:S01]  /*2920*/  F2FP.F16.F32.PACK_AB R116, R120, R119 ;  /* 0x000000777874723e */ /* 0x000fe200000000ff */
[----:B------:R-:W-:Y:S01]  /*2930*/  FMUL.FTZ R206, R208, R123 ;  /* 0x0000007bd0ce7220 */ /* 0x000fe20000410000 */
[----:B------:R-:W-:Y:S02]  /*2940*/  F2FP.F16.F32.PACK_AB R117, R132, R133 ;  /* 0x000000858475723e */ /* 0x000fe400000000ff */
[----:B------:R-:W-:Y:S02]  /*2950*/  F2FP.F16.F32.PACK_AB R118, R121, R118 ;  /* 0x000000767976723e */ /* 0x000fe400000000ff */
[----:B------:R-:W-:-:S07]  /*2960*/  F2FP.F16.F32.PACK_AB R119, R122, R211 ;  /* 0x000000d37a77723e */ /* 0x000fce00000000ff */
.L_x_7577:
        /* <DEDUP_REMOVED lines=19> */
[----:B------:R-:W-:Y:S01]  /*2aa0*/  FADD.FTZ R136, R137, -R136 ;  /* 0x8000008889887221 */ /* 0x000fe20000010000 */
[----:B------:R-:W-:Y:S01]  /*2ab0*/  FADD.FTZ R138, R138, -R139 ;  /* 0x8000008b8a8a7221 */ /* 0x000fe20000010000 */
[----:B------:R-:W-:Y:S01]  /*2ac0*/  FADD.FTZ R140, R141, -R140 ;  /* 0x8000008c8d8c7221 */ /* 0x000fe20000010000 */
[----:B------:R-:W-:Y:S01]  /*2ad0*/  FADD.FTZ R142, R142, -R143 ;  /* 0x8000008f8e8e7221 */ /* 0x000fe20000010000 */
[----:B0-----:R-:W-:Y:S01]  /*2ae0*/  FMUL.FTZ R108, R193, R128 ;  /* 0x00000080c16c7220 */ /* 0x001fe20000410000 */
[----:B------:R-:W-:Y:S01]  /*2af0*/  FADD.FTZ R144, R145, -R144 ;  /* 0x8000009091907221 */ /* 0x000fe20000010000 */
[----:B------:R-:W-:Y:S01]  /*2b00*/  FADD.FTZ R146, R146, -R149 ;  /* 0x8000009592927221 */ /* 0x000fe20000010000 */
[----:B------:R-:W-:Y:S01]  /*2b10*/  FMUL.FTZ R109, R193, R134 ;  /* 0x00000086c16d7220 */ /* 0x000fe20000410000 */
[----:B-----5:R-:W-:-:S02]  /*2b20*/  HADD2.F32 R116, -RZ, R120.H0_H0 ;  /* 0x20000078ff747230 */ /* 0x020fc40000004100 */
[C---:B------:R-:W-:Y:S01]  /*2b30*/  FMUL.FTZ R110, R193.reuse, R136 ;  /* 0x00000088c16e7220 */ /* 0x040fe20000410000 */
[C---:B------:R-:W-:Y:S01]  /*2b40*/  FMUL.FTZ R111, R193.reuse, R138 ;  /* 0x0000008ac16f7220 */ /* 0x040fe20000410000 */
[C---:B------:R-:W-:Y:S01]  /*2b50*/  FMUL.FTZ R112, R193.reuse, R140 ;  /* 0x0000008cc1707220 */ /* 0x040fe20000410000 */
[C---:B------:R-:W-:Y:S01]  /*2b60*/  FMUL.FTZ R113, R193.reuse, R142 ;  /* 0x0000008ec1717220 */ /* 0x040fe20000410000 */
[----:B------:R-:W-:Y:S01]  /*2b70*/  FMUL.FTZ R117, R108, R148 ;  /* 0x000000946c757220 */ /* 0x000fe20000410000 */
[----:B------:R-:W-:Y:S02]  /*2b80*/  HADD2.F32 R119, -RZ, R120.H1_H1 ;  /* 0x30000078ff777230 */ /* 0x000fe40000004100 */
[C---:B------:R-:W-:Y:S01]  /*2b90*/  FMUL.FTZ R114, R193.reuse, R144 ;  /* 0x00000090c1727220 */ /* 0x040fe20000410000 */
[----:B------:R-:W-:Y:S01]  /*2ba0*/  FMUL.FTZ R115, R193, R146 ;  /* 0x00000092c1737220 */ /* 0x000fe20000410000 */
        /* <DEDUP_REMOVED lines=32> */
[----:B------:R-:W-:Y:S01]  /*2db0*/  F2FP.F16.F32.PACK_AB R119, R120, R119 ;  /* 0x000000777877723e */ /* 0x000fe200000000ff */
[----:B------:R-:W-:Y:S06]  /*2dc0*/  BRA `(.L_x_7579) ;  /* 0x0000000000f07947 */ /* 0x000fec0003800000 */
.L_x_7578:
[-CC-:B------:R-:W-:Y:S01]  /*2dd0*/  FFMA.FTZ R128, R128, R149.reuse, R150.reuse ;  /* 0x0000009580807223 */ /* 0x180fe20000010096 */
[-CC-:B------:R-:W-:Y:S01]  /*2de0*/  FFMA.FTZ R135, R135, R149.reuse, R150.reuse ;  /* 0x0000009587877223 */ /* 0x180fe20000010096 */
[-CC-:B------:R-:W-:Y:S01]  /*2df0*/  FFMA.FTZ R136, R136, R149.reuse, R150.reuse ;  /* 0x0000009588887223 */ /* 0x180fe20000010096 */
[-CC-:B------:R-:W-:Y:S01]  /*2e00*/  FFMA.FTZ R139, R139, R149.reuse, R150.reuse ;  /* 0x000000958b8b7223 */ /* 0x180fe20000010096 */
[-CC-:B------:R-:W-:Y:S01]  /*2e10*/  FFMA.FTZ R140, R140, R149.reuse, R150.reuse ;  /* 0x000000958c8c7223 */ /* 0x180fe20000010096 */
[-C--:B------:R-:W-:Y:S01]  /*2e20*/  FFMA.FTZ R143, R143, R149.reuse, R150 ;  /* 0x000000958f8f7223 */ /* 0x080fe20000010096 */
[----:B------:R-:W-:Y:S01]  /*2e30*/  FADD.FTZ R128, R129, -R128 ;  /* 0x8000008081807221 */ /* 0x000fe20000010000 */
[-CC-:B------:R-:W-:Y:S01]  /*2e40*/  FFMA.FTZ R144, R144, R149.reuse, R150.reuse ;  /* 0x0000009590907223 */ /* 0x180fe20000010096 */
[----:B------:R-:W-:Y:S01]  /*2e50*/  FFMA.FTZ R149, R147, R149, R150 ;  /* 0x0000009593957223 */ /* 0x000fe20000010096 */
[----:B------:R-:W-:Y:S01]  /*2e60*/  FADD.FTZ R134, R134, -R135 ;  /* 0x8000008786867221 */ /* 0x000fe20000010000 */
[----:B------:R-:W-:Y:S01]  /*2e70*/  FADD.FTZ R136, R137, -R136 ;  /* 0x8000008889887221 */ /* 0x000fe20000010000 */
[----:B------:R-:W-:Y:S01]  /*2e80*/  FADD.FTZ R138, R138, -R139 ;  /* 0x8000008b8a8a7221 */ /* 0x000fe20000010000 */
[----:B------:R-:W-:Y:S01]  /*2e90*/  FADD.FTZ R140, R141, -R140 ;  /* 0x8000008c8d8c7221 */ /* 0x000fe20000010000 */
[----:B------:R-:W-:Y:S01]  /*2ea0*/  FADD.FTZ R142, R142, -R143 ;  /* 0x8000008f8e8e7221 */ /* 0x000fe20000010000 */
[----:B0-----:R-:W-:Y:S01]  /*2eb0*/  FMUL.FTZ R117, R193, R128 ;  /* 0x00000080c1757220 */ /* 0x001fe20000410000 */
[----:B-----5:R-:W-:-:S02]  /*2ec0*/  HADD2.F32 R116, -RZ, R120.H0_H0 ;  /* 0x20000078ff747230 */ /* 0x020fc40000004100 */
[----:B------:R-:W-:Y:S01]  /*2ed0*/  FADD.FTZ R144, R145, -R144 ;  /* 0x8000009091907221 */ /* 0x000fe20000010000 */
[----:B------:R-:W-:Y:S02]  /*2ee0*/  HADD2.F32 R127, -RZ, R120.H1_H1 ;  /* 0x30000078ff7f7230 */ /* 0x000fe40000004100 */
[----:B------:R-:W-:Y:S01]  /*2ef0*/  FADD.FTZ R146, R146, -R149 ;  /* 0x8000009592927221 */ /* 0x000fe20000010000 */
[--C-:B------:R-:W-:Y:S02]  /*2f00*/  HADD2.F32 R120, -RZ, R121.reuse.H0_H0 ;  /* 0x20000079ff787230 */ /* 0x100fe40000004100 */
[C---:B------:R-:W-:Y:S01]  /*2f10*/  FMUL.FTZ R119, R193.reuse, R134 ;  /* 0x00000086c1777220 */ /* 0x040fe20000410000 */
[----:B------:R-:W-:Y:S02]  /*2f20*/  HADD2.F32 R131, -RZ, R121.H1_H1 ;  /* 0x30000079ff837230 */ /* 0x000fe40000004100 */
[----:B------:R-:W-:Y:S01]  /*2f30*/  FMUL.FTZ R121, R193, R136 ;  /* 0x00000088c1797220 */ /* 0x000fe20000410000 */
[----:B------:R-:W-:-:S02]  /*2f40*/  HADD2.F32 R150, -RZ, R123.H0_H0 ;  /* 0x2000007bff967230 */ /* 0x000fc40000004100 */
[C---:B------:R-:W-:Y:S01]  /*2f50*/  FMUL.FTZ R129, R193.reuse, R140 ;  /* 0x0000008cc1817220 */ /* 0x040fe20000410000 */
[----:B------:R-:W-:Y:S02]  /*2f60*/  HADD2.F32 R195, -RZ, R123.H1_H1 ;  /* 0x3000007bffc37230 */ /* 0x000fe40000004100 */
[C---:B------:R-:W-:Y:S01]  /*2f70*/  FMUL.FTZ R123, R193.reuse, R138 ;  /* 0x0000008ac17b7220 */ /* 0x040fe20000410000 */
[----:B------:R-:W-:Y:S01]  /*2f80*/  FMUL.FTZ R133, R193, R142 ;  /* 0x0000008ec1857220 */ /* 0x000fe20000410000 */
[----:B------:R-:W-:Y:S01]  /*2f90*/  FMUL.FTZ R117, R117, R148 ;  /* 0x0000009475757220 */ /* 0x000fe20000410000 */
[C---:B------:R-:W-:Y:S01]  /*2fa0*/  FMUL.FTZ R135, R193.reuse, R144 ;  /* 0x00000090c1877220 */ /* 0x040fe20000410000 */
[----:B------:R-:W-:Y:S01]  /*2fb0*/  FMUL.FTZ R193, R193, R146 ;  /* 0x00000092c1c17220 */ /* 0x000fe20000410000 */
[-C--:B------:R-:W-:Y:S01]  /*2fc0*/  FMUL.FTZ R118, R119, R148.reuse ;  /* 0x0000009477767220 */ /* 0x080fe20000410000 */
[--C-:B------:R-:W-:Y:S02]  /*2fd0*/  HADD2.F32 R130, -RZ, R122.reuse.H0_H0 ;  /* 0x2000007aff827230 */ /* 0x100fe40000004100 */
[----:B------:R-:W-:Y:S01]  /*2fe0*/  FMUL.FTZ R121, R121, R148 ;  /* 0x0000009479797220 */ /* 0x000fe20000410000 */
[----:B------:R-:W-:-:S02]  /*2ff0*/  HADD2.F32 R147, -RZ, R122.H1_H1 ;  /* 0x3000007aff937230 */ /* 0x000fc40000004100 */
[-C--:B------:R-:W-:Y:S01]  /*3000*/  FMUL.FTZ R128, R123, R148.reuse ;  /* 0x000000947b807220 */ /* 0x080fe20000410000 */
[-C--:B------:R-:W-:Y:S01]  /*3010*/  FMUL.FTZ R119, R129, R148.reuse ;  /* 0x0000009481777220 */ /* 0x080fe20000410000 */
[----:B------:R-:W-:Y:S01]  /*3020*/  FMUL.FTZ R132, R133, R148 ;  /* 0x0000009485847220 */ /* 0x000fe20000410000 */
        /* <DEDUP_REMOVED lines=22> */
.L_x_7579:
[----:B------:R-:W0:Y:S01]  /*3190*/  @P1 LDC.64 R120, c[0x0][0x478] ;  /* 0x00011e00ff781b82 */ /* 0x000e220000000a00 */
[----:B------:R-:W-:-:S04]  /*31a0*/  IMAD.WIDE.U32 R124, R189, 0x10, R124 ;  /* 0x00000010bd7c7825 */ /* 0x000fc800078e007c */
[----:B0-----:R-:W-:-:S05]  /*31b0*/  @P1 IMAD.WIDE.U32 R120, R189, 0x20, R120 ;  /* 0x00000020bd781825 */ /* 0x001fca00078e0078 */
[----:B------:R1:W-:Y:S04]  /*31c0*/  @P1 STG.E.128 desc[UR8][R120.64], R108 ;  /* 0x0000006c78001986 */ /* 0x0003e8000c101d08 */
[----:B------:R1:W-:Y:S04]  /*31d0*/  @P1 STG.E.128 desc[UR8][R120.64+0x10], R112 ;  /* 0x0000107078001986 */ /* 0x0003e8000c101d08 */
[----:B------:R1:W-:Y:S01]  /*31e0*/  STG.E.128 desc[UR8][R124.64], R116 ;  /* 0x000000747c007986 */ /* 0x0003e2000c101d08 */
[----:B------:R-:W-:Y:S05]  /*31f0*/  BRA `(.L_x_7580) ;  /* 0x0000001800307947 */ /* 0x000fea0003800000 */
.L_x_7573:
        /* <DEDUP_REMOVED lines=24> */
[C---:B------:R-:W-:Y:S01]  /*3380*/  FFMA.FTZ R121, R193.reuse, R121, R84 ;  /* 0x00000079c1797223 */ /* 0x040fe20000010054 */
[C---:B------:R-:W-:Y:S01]  /*3390*/  FFMA.FTZ R123, R193.reuse, R216, R85 ;  /* 0x000000d8c17b7223 */ /* 0x040fe20000010055 */
[C---:B------:R-:W-:Y:S01]  /*33a0*/  FFMA.FTZ R125, R193.reuse, R125, R86 ;  /* 0x0000007dc17d7223 */ /* 0x040fe20000010056 */
[C---:B------:R-:W-:Y:S01]  /*33b0*/  FFMA.FTZ R133, R193.reuse, R133, R88 ;  /* 0x00000085c1857223 */ /* 0x040fe20000010058 */
[----:B------:R-:W-:Y:S01]  /*33c0*/  FFMA.FTZ R199, R193, R199, R90 ;  /* 0x000000c7c1c77223 */ /* 0x000fe2000001005a */
[----:B-----5:R-:W-:-:S02]  /*33d0*/  HADD2.F32 R196, -RZ, R118.H0_H0 ;  /* 0x20000076ffc47230 */ /* 0x020fc40000004100 */
[----:B------:R-:W-:Y:S01]  /*33e0*/  FFMA.FTZ R201, R193, R226, R91 ;  /* 0x000000e2c1c97223 */ /* 0x000fe2000001005b */
        /* <DEDUP_REMOVED lines=36> */
.L_x_7581:
        /* <DEDUP_REMOVED lines=60> */
.L_x_7582:
        /* <DEDUP_REMOVED lines=28> */
[C---:B0-----:R-:W-:Y:S01]  /*3bb0*/  FFMA.FTZ R108, R193.reuse, R205, R92 ;  /* 0x000000cdc16c7223 */ /* 0x041fe2000001005c */
[----:B------:R-:W-:Y:S01]  /*3bc0*/  FFMA.FTZ R109, R193, R202, R93 ;  /* 0x000000cac16d7223 */ /* 0x000fe2000001005d */
[----:B-----5:R-:W-:-:S02]  /*3bd0*/  HADD2.F32 R116, -RZ, R120.H0_H0 ;  /* 0x20000078ff747230 */ /* 0x020fc40000004100 */
[C---:B------:R-:W-:Y:S01]  /*3be0*/  FFMA.FTZ R110, R193.reuse, R209, R94 ;  /* 0x000000d1c16e7223 */ /* 0x040fe2000001005e */
[C---:B------:R-:W-:Y:S01]  /*3bf0*/  FFMA.FTZ R111, R193.reuse, R206, R95 ;  /* 0x000000cec16f7223 */ /* 0x040fe2000001005f */
[C---:B------:R-:W-:Y:S01]  /*3c00*/  FFMA.FTZ R112, R193.reuse, R213, R96 ;  /* 0x000000d5c1707223 */ /* 0x040fe20000010060 */
[C---:B------:R-:W-:Y:S01]  /*3c10*/  FFMA.FTZ R113, R193.reuse, R210, R97 ;  /* 0x000000d2c1717223 */ /* 0x040fe20000010061 */
[C---:B------:R-:W-:Y:S01]  /*3c20*/  FFMA.FTZ R114, R193.reuse, R217, R98 ;  /* 0x000000d9c1727223 */ /* 0x040fe20000010062 */
[----:B------:R-:W-:Y:S01]  /*3c30*/  FFMA.FTZ R115, R193, R214, R99 ;  /* 0x000000d6c1737223 */ /* 0x000fe20000010063 */
        /* <DEDUP_REMOVED lines=36> */
.L_x_7583:
        /* <DEDUP_REMOVED lines=17> */
[C---:B0-----:R-:W-:Y:S01]  /*3f90*/  FFMA.FTZ R119, R193.reuse, R202, R93 ;  /* 0x000000cac1777223 */ /* 0x041fe2000001005d */
[----:B------:R-:W-:Y:S01]  /*3fa0*/  FFMA.FTZ R209, R193, R209, R94 ;  /* 0x000000d1c1d17223 */ /* 0x000fe2000001005e */
[----:B-----5:R-:W-:-:S02]  /*3fb0*/  HADD2.F32 R118, -RZ, R120.H0_H0 ;  /* 0x20000078ff767230 */ /* 0x020fc40000004100 */
[C---:B------:R-:W-:Y:S01]  /*3fc0*/  FFMA.FTZ R213, R193.reuse, R213, R96 ;  /* 0x000000d5c1d57223 */ /* 0x040fe20000010060 */
[--C-:B------:R-:W-:Y:S02]  /*3fd0*/  HADD2.F32 R130, -RZ, R121.reuse.H0_H0 ;  /* 0x20000079ff827230 */ /* 0x100fe40000004100 */
[C---:B------:R-:W-:Y:S01]  /*3fe0*/  FFMA.FTZ R197, R193.reuse, R210, R97 ;  /* 0x000000d2c1c57223 */ /* 0x040fe20000010061 */
[----:B------:R-:W-:Y:S02]  /*3ff0*/  HADD2.F32 R133, -RZ, R121.H1_H1 ;  /* 0x30000079ff857230 */ /* 0x000fe40000004100 */
[C---:B------:R-:W-:Y:S01]  /*4000*/  FFMA.FTZ R217, R193.reuse, R217, R98 ;  /* 0x000000d9c1d97223 */ /* 0x040fe20000010062 */
[----:B------:R-:W-:Y:S02]  /*4010*/  HADD2.F32 R131, -RZ, R120.H1_H1 ;  /* 0x30000078ff837230 */ /* 0x000fe40000004100 */
[C---:B------:R-:W-:Y:S01]  /*4020*/  FFMA.FTZ R121, R193.reuse, R206, R95 ;  /* 0x000000cec1797223 */ /* 0x040fe2000001005f */
[----:B------:R-:W-:Y:S01]  /*4030*/  FFMA.FTZ R207, R193, R214, R99 ;  /* 0x000000d6c1cf7223 */ /* 0x000fe20000010063 */
[----:B------:R-:W-:Y:S01]  /*4040*/  FMUL.FTZ R205, R205, R148 ;  /* 0x00000094cdcd7220 */ /* 0x000fe20000410000 */
[----:B------:R-:W-:-:S02]  /*4050*/  HADD2.F32 R117, -RZ, R122.H0_H0 ;  /* 0x2000007aff757230 */ /* 0x000fc40000004100 */
        /* <DEDUP_REMOVED lines=26> */
[----:B------:R-:W-:Y:S01]  /*4200*/  FMUL.FTZ R206, R208, R123 ;  /* 0x0000007bd0ce7220 */ /* 0x000fe20000410000 */
[----:B------:R-:W-:Y:S02]  /*4210*/  F2FP.F16.F32.PACK_AB R117, R121, R120 ;  /* 0x000000787975723e */ /* 0x000fe400000000ff */
[----:B------:R-:W-:-:S02]  /*4220*/  F2FP.F16.F32.PACK_AB R118, R122, R213 ;  /* 0x000000d57a76723e */ /* 0x000fc400000000ff */
[----:B------:R-:W-:-:S07]  /*4230*/  F2FP.F16.F32.PACK_AB R119, R130, R217 ;  /* 0x000000d98277723e */ /* 0x000fce00000000ff */
.L_x_7584:
        /* <DEDUP_REMOVED lines=23> */
[----:B------:R-:W-:Y:S01]  /*43b0*/  FFMA.FTZ R108, R193, R128, R100 ;  /* 0x00000080c16c7223 */ /* 0x000fe20000010064 */
[----:B------:R-:W-:Y:S01]  /*43c0*/  FADD.FTZ R145, R145, -R144 ;  /* 0x8000009091917221 */ /* 0x000fe20000010000 */
[----:B------:R-:W-:Y:S01]  /*43d0*/  FADD.FTZ R146, R146, -R147 ;  /* 0x8000009392927221 */ /* 0x000fe20000010000 */
[----:B------:R-:W-:Y:S01]  /*43e0*/  FFMA.FTZ R109, R193, R134, R101 ;  /* 0x00000086c16d7223 */ /* 0x000fe20000010065 */
[----:B-----5:R-:W-:-:S02]  /*43f0*/  HADD2.F32 R116, -RZ, R120.H0_H0 ;  /* 0x20000078ff747230 */ /* 0x020fc40000004100 */
[C---:B------:R-:W-:Y:S01]  /*4400*/  FFMA.FTZ R110, R193.reuse, R137, R102 ;  /* 0x00000089c16e7223 */ /* 0x040fe20000010066 */
[C---:B------:R-:W-:Y:S01]  /*4410*/  FFMA.FTZ R111, R193.reuse, R138, R103 ;  /* 0x0000008ac16f7223 */ /* 0x040fe20000010067 */
[C---:B------:R-:W-:Y:S01]  /*4420*/  FFMA.FTZ R112, R193.reuse, R141, R104 ;  /* 0x0000008dc1707223 */ /* 0x040fe20000010068 */
[C---:B------:R-:W-:Y:S01]  /*4430*/  FFMA.FTZ R113, R193.reuse, R142, R105 ;  /* 0x0000008ec1717223 */ /* 0x040fe20000010069 */
[----:B------:R-:W-:Y:S01]  /*4440*/  FMUL.FTZ R117, R108, R148 ;  /* 0x000000946c757220 */ /* 0x000fe20000410000 */
[----:B------:R-:W-:Y:S02]  /*4450*/  HADD2.F32 R119, -RZ, R120.H1_H1 ;  /* 0x30000078ff777230 */ /* 0x000fe40000004100 */
[C---:B------:R-:W-:Y:S01]  /*4460*/  FFMA.FTZ R114, R193.reuse, R145, R106 ;  /* 0x00000091c1727223 */ /* 0x040fe2000001006a */
[----:B------:R-:W-:Y:S01]  /*4470*/  FFMA.FTZ R115, R193, R146, R107 ;  /* 0x00000092c1737223 */ /* 0x000fe2000001006b */
        /* <DEDUP_REMOVED lines=34> */
.L_x_7585:
        /* <DEDUP_REMOVED lines=15> */
[----:B0-----:R-:W-:Y:S01]  /*4790*/  FFMA.FTZ R117, R193, R128, R100 ;  /* 0x00000080c1757223 */ /* 0x001fe20000010064 */
[----:B-----5:R-:W-:-:S02]  /*47a0*/  HADD2.F32 R116, -RZ, R120.H0_H0 ;  /* 0x20000078ff747230 */ /* 0x020fc40000004100 */
[----:B------:R-:W-:Y:S01]  /*47b0*/  FADD.FTZ R146, R146, -R147 ;  /* 0x8000009392927221 */ /* 0x000fe20000010000 */
        /* <DEDUP_REMOVED lines=10> */
[----:B------:R-:W-:Y:S01]  /*4860*/  FFMA.FTZ R145, R193, R145, R106 ;  /* 0x00000091c1917223 */ /* 0x000fe2000001006a */
[----:B------:R-:W-:Y:S01]  /*4870*/  FMUL.FTZ R117, R117, R148 ;  /* 0x0000009475757220 */ /* 0x000fe20000410000 */
[----:B------:R-:W-:Y:S01]  /*4880*/  FFMA.FTZ R193, R193, R146, R107 ;  /* 0x00000092c1c17223 */ /* 0x000fe2000001006b */
[-C--:B------:R-:W-:Y:S01]  /*4890*/  FMUL.FTZ R118, R119, R148.reuse ;  /* 0x0000009477767220 */ /* 0x080fe20000410000 */
[--C-:B------:R-:W-:Y:S02]  /*48a0*/  HADD2.F32 R130, -RZ, R122.reuse.H0_H0 ;  /* 0x2000007aff827230 */ /* 0x100fe40000004100 */
[----:B------:R-:W-:Y:S01]  /*48b0*/  FMUL.FTZ R137, R137, R148 ;  /* 0x0000009489897220 */ /* 0x000fe20000410000 */
[----:B------:R-:W-:-:S02]  /*48c0*/  HADD2.F32 R133, -RZ, R122.H1_H1 ;  /* 0x3000007aff857230 */ /* 0x000fc40000004100 */
        /* <DEDUP_REMOVED lines=25> */
.L_x_7586:
[----:B------:R-:W0:Y:S01]  /*4a60*/  @P1 LDC.64 R120, c[0x0][0x478] ;  /* 0x00011e00ff781b82 */ /* 0x000e220000000a00 */
[----:B------:R-:W-:-:S04]  /*4a70*/  IMAD.WIDE.U32 R124, R189, 0x10, R124 ;  /* 0x00000010bd7c7825 */ /* 0x000fc800078e007c */
[----:B0-----:R-:W-:-:S05]  /*4a80*/  @P1 IMAD.WIDE.U32 R120, R189, 0x20, R120 ;  /* 0x00000020bd781825 */ /* 0x001fca00078e0078 */
[----:B------:R0:W-:Y:S04]  /*4a90*/  @P1 STG.E.128 desc[UR8][R120.64], R108 ;  /* 0x0000006c78001986 */ /* 0x0001e8000c101d08 */
[----:B------:R0:W-:Y:S04]  /*4aa0*/  @P1 STG.E.128 desc[UR8][R120.64+0x10], R112 ;  /* 0x0000107078001986 */ /* 0x0001e8000c101d08 */
[----:B------:R0:W-:Y:S02]  /*4ab0*/  STG.E.128 desc[UR8][R124.64], R116 ;  /* 0x000000747c007986 */ /* 0x0001e4000c101d08 */
.L_x_7580:
        /* <DEDUP_REMOVED lines=101> */
.L_x_7570:
        /* <DEDUP_REMOVED lines=29> */
.L_x_7588:
        /* <DEDUP_REMOVED lines=10> */
.L_x_10799:


//--------------------- .text._ZN10layer_norm13ln_bwd_kernelINS_13Kernel_traitsIf6__halffS2_fjLj3072ELj1ELj1ELj4ELj16ENS_18Kernel_traits_baseILj3072EfS2_fS2_fjLj128EEEEELb0ELb1ELb1ELb0EEEvNS_9BwdParamsE --------------------------
	.section	.text._ZN10layer_norm13ln_bwd_kernelINS_13Kernel_traitsIf6__halffS2_fjLj3072ELj1ELj1ELj4ELj16ENS_18Kernel_traits_baseILj3072EfS2_fS2_fjLj128EEEEELb0ELb1ELb1ELb0EEEvNS_9BwdParamsE,"ax",@progbits
	.align	128
        .global         _ZN10layer_norm13ln_bwd_kernelINS_13Kernel_traitsIf6__halffS2_fjLj3072ELj1ELj1ELj4ELj16ENS_18Kernel_traits_baseILj3072EfS2_fS2_fjLj128EEEEELb0ELb1ELb1ELb0EEEvNS_9BwdParamsE
        .type           _ZN10layer_norm13ln_bwd_kernelINS_13Kernel_traitsIf6__halffS2_fjLj3072ELj1ELj1ELj4ELj16ENS_18Kernel_traits_baseILj3072EfS2_fS2_fjLj128EEEEELb0ELb1ELb1ELb0EEEvNS_9BwdParamsE,@function
        .size           _ZN10layer_norm13ln_bwd_kernelINS_13Kernel_traitsIf6__halffS2_fjLj3072ELj1ELj1ELj4ELj16ENS_18Kernel_traits_baseILj3072EfS2_fS2_fjLj128EEEEELb0ELb1ELb1ELb0EEEvNS_9BwdParamsE,(.L_x_10800 - _ZN10layer_norm13ln_bwd_kernelINS_13Kernel_traitsIf6__halffS2_fjLj3072ELj1ELj1ELj4ELj16ENS_18Kernel_traits_baseILj3072EfS2_fS2_fjLj128EEEEELb0ELb1ELb1ELb0EEEvNS_9BwdParamsE)
        .other          _ZN10layer_norm13ln_bwd_kernelINS_13Kernel_traitsIf6__halffS2_fjLj3072ELj1ELj1ELj4ELj16ENS_18Kernel_traits_baseILj3072EfS2_fS2_fjLj128EEEEELb0ELb1ELb1ELb0EEEvNS_9BwdParamsE,@"STO_CUDA_ENTRY STV_DEFAULT"
_ZN10layer_norm13ln_bwd_kernelINS_13Kernel_traitsIf6__halffS2_fjLj3072ELj1ELj1ELj4ELj16ENS_18Kernel_traits_baseILj3072EfS2_fS2_fjLj128EEEEELb0ELb1ELb1ELb0EEEvNS_9BwdParamsE:
.text._ZN10layer_norm13ln_bwd_kernelINS_13Kernel_traitsIf6__halffS2_fjLj3072ELj1ELj1ELj4ELj16ENS_18Kernel_traits_baseILj3072EfS2_fS2_fjLj128EEEEELb0ELb1ELb1ELb0EEEvNS_9BwdParamsE:
        /* <DEDUP_REMOVED lines=122> */
.L_x_7704:
        /* <DEDUP_REMOVED lines=55> */
[----:B------:R-:W-:-:S02]  /*0b10*/  FADD.FTZ R203, -R228, R183 ;  /* 0x000000b7e4cb7221 */ /* 0x000fc40000010100 */
[C---:B-----5:R-:W-:Y:S01]  /*0b20*/  FMUL.FTZ R227, R4.reuse, R227 ;  /* 0x000000e304e37220 */ /* 0x060fe20000410000 */
[--C-:B----4-:R-:W-:Y:S02]  /*0b30*/  HADD2.F32 R181, -RZ, R184.reuse.H0_H0 ;  /* 0x200000b8ffb57230 */ /* 0x110fe40000004100 */
[----:B------:R-:W-:Y:S01]  /*0b40*/  FMUL.FTZ R225, R4, R225 ;  /* 0x000000e104e17220 */ /* 0x000fe20000410000 */
[----:B------:R-:W-:Y:S02]  /*0b50*/  HADD2.F32 R184, -RZ, R184.H1_H1 ;  /* 0x300000b8ffb87230 */ /* 0x000fe40000004100 */
[--C-:B------:R-:W-:Y:S02]  /*0b60*/  HADD2.F32 R183, -RZ, R185.reuse.H0_H0 ;  /* 0x200000b9ffb77230 */ /* 0x100fe40000004100 */
[----:B------:R-:W-:Y:S01]  /*0b70*/  FMUL.FTZ R226, R60, R181 ;  /* 0x000000b53ce27220 */ /* 0x000fe20000410000 */
[----:B------:R-:W-:Y:S02]  /*0b80*/  HADD2.F32 R180, -RZ, R185.H1_H1 ;  /* 0x300000b9ffb47230 */ /* 0x000fe40000004100 */
[----:B0-----:R-:W-:Y:S01]  /*0b90*/  FMUL.FTZ R196, R4, R203 ;  /* 0x000000cb04c47220 */ /* 0x001fe20000410000 */
[----:B------:R-:W-:Y:S01]  /*0ba0*/  FADD.FTZ R100, R100, R181 ;  /* 0x000000b564647221 */ /* 0x000fe20000010000 */
[----:B------:R-:W-:Y:S01]  /*0bb0*/  FFMA.FTZ R76, R227, R181, R76 ;  /* 0x000000b5e34c7223 */ /* 0x000fe2000001004c */
[----:B------:R-:W-:Y:S01]  /*0bc0*/  FMUL.FTZ R222, R61, R184 ;  /* 0x000000b83dde7220 */ /* 0x000fe20000410000 */
[----:B------:R-:W-:Y:S01]  /*0bd0*/  FADD.FTZ R102, R102, R183 ;  /* 0x000000b766667221 */ /* 0x000fe20000010000 */
[-C--:B------:R-:W-:Y:S01]  /*0be0*/  FFMA.FTZ R78, R225, R183.reuse, R78 ;  /* 0x000000b7e14e7223 */ /* 0x080fe2000001004e */
[----:B------:R-:W-:Y:S01]  /*0bf0*/  FMUL.FTZ R197, R62, R183 ;  /* 0x000000b73ec57220 */ /* 0x000fe20000410000 */
[----:B------:R-:W-:Y:S01]  /*0c00*/  FADD.FTZ R181, RZ, R226 ;  /* 0x000000e2ffb57221 */ /* 0x000fe20000010000 */
[----:B------:R-:W-:Y:S01]  /*0c10*/  FMUL.FTZ R224, R4, R201 ;  /* 0x000000c904e07220 */ /* 0x000fe20000410000 */
[----:B------:R-:W-:Y:S01]  /*0c20*/  FFMA.FTZ R183, R227, R226, RZ ;  /* 0x000000e2e3b77223 */ /* 0x000fe200000100ff */
[----:B------:R-:W-:Y:S01]  /*0c30*/  FADD.FTZ R103, R103, R180 ;  /* 0x000000b467677221 */ /* 0x000fe20000010000 */
[-C--:B------:R-:W-:Y:S01]  /*0c40*/  FFMA.FTZ R79, R196, R180.reuse, R79 ;  /* 0x000000b4c44f7223 */ /* 0x080fe2000001004f */
[----:B------:R-:W-:Y:S01]  /*0c50*/  FMUL.FTZ R201, R63, R180 ;  /* 0x000000b43fc97220 */ /* 0x000fe20000410000 */
[----:B------:R-:W-:Y:S01]  /*0c60*/  FADD.FTZ R180, R181, R222 ;  /* 0x000000deb5b47221 */ /* 0x000fe20000010000 */
[----:B------:R-:W-:Y:S01]  /*0c70*/  FFMA.FTZ R182, R224, R222, R183 ;  /* 0x000000dee0b67223 */ /* 0x000fe200000100b7 */
[----:B------:R-:W-:-:S02]  /*0c80*/  HADD2.F32 R185, -RZ, R186.H0_H0 ;  /* 0x200000baffb97230 */ /* 0x000fc40000004100 */
[----:B---3--:R-:W-:Y:S01]  /*0c90*/  FADD.FTZ R199, -R228, R188 ;  /* 0x000000bce4c77221 */ /* 0x008fe20000010100 */
[----:B------:R-:W-:Y:S01]  /*0ca0*/  FADD.FTZ R180, R180, R197 ;  /* 0x000000c5b4b47221 */ /* 0x000fe20000010000 */
[----:B------:R-:W-:Y:S01]  /*0cb0*/  FFMA.FTZ R181, R225, R197, R182 ;  /* 0x000000c5e1b57223 */ /* 0x000fe200000100b6 */
[----:B------:R-:W-:Y:S02]  /*0cc0*/  HADD2.F32 R186, -RZ, R186.H1_H1 ;  /* 0x300000baffba7230 */ /* 0x000fe40000004100 */
[----:B------:R-:W-:Y:S01]  /*0cd0*/  FADD.FTZ R189, -R228, R189 ;  /* 0x000000bde4bd7221 */ /* 0x000fe20000010100 */
[----:B------:R-:W-:Y:S01]  /*0ce0*/  FADD.FTZ R183, R180, R201 ;  /* 0x000000c9b4b77221 */ /* 0x000fe20000010000 */
[----:B------:R-:W-:Y:S01]  /*0cf0*/  FMUL.FTZ R199, R4, R199 ;  /* 0x000000c704c77220 */ /* 0x000fe20000410000 */
[----:B------:R-:W-:Y:S01]  /*0d00*/  FMUL.FTZ R198, R64, R185 ;  /* 0x000000b940c67220 */ /* 0x000fe20000410000 */
        /* <DEDUP_REMOVED lines=29> */
.L_x_7593:
[----:B----4-:R-:W-:Y:S05]  /*0ee0*/  BSYNC.RECONVERGENT B1 ;  /* 0x0000000000017941 */ /* 0x010fea0003800200 */
.L_x_7592:
        /* <DEDUP_REMOVED lines=17> */
[--C-:B--2---:R-:W-:Y:S02]  /*1000*/  HADD2.F32 R183, -RZ, R12.reuse.H0_H0 ;  /* 0x2000000cffb77230 */ /* 0x104fe40000004100 */
[----:B------:R-:W-:-:S02]  /*1010*/  HADD2.F32 R182, -RZ, R12.H1_H1 ;  /* 0x3000000cffb67230 */ /* 0x000fc40000004100 */
[C---:B---3--:R-:W-:Y:S01]  /*1020*/  FADD.FTZ R191, -R228.reuse, R8 ;  /* 0x00000008e4bf7221 */ /* 0x048fe20000010100 */
[----:B------:R-:W-:Y:S01]  /*1030*/  FADD.FTZ R193, -R228, R9 ;  /* 0x00000009e4c17221 */ /* 0x000fe20000010100 */
[----:B------:R-:W-:Y:S02]  /*1040*/  FMUL.FTZ R12, R28, R183 ;  /* 0x000000b71c0c7220 */ /* 0x000fe40000410000 */
[----:B-----5:R-:W-:Y:S01]  /*1050*/  FMUL.FTZ R9, R4, R191 ;  /* 0x000000bf04097220 */ /* 0x020fe20000410000 */
[--C-:B------:R-:W-:Y:S02]  /*1060*/  HADD2.F32 R185, -RZ, R13.reuse.H0_H0 ;  /* 0x2000000dffb97230 */ /* 0x100fe40000004100 */
[C---:B----4-:R-:W-:Y:S01]  /*1070*/  FADD.FTZ R181, -R228.reuse, R17 ;  /* 0x00000011e4b57221 */ /* 0x050fe20000010100 */
[----:B------:R-:W-:Y:S02]  /*1080*/  HADD2.F32 R184, -RZ, R13.H1_H1 ;  /* 0x3000000dffb87230 */ /* 0x000fe40000004100 */
[C---:B------:R-:W-:Y:S01]  /*1090*/  FADD.FTZ R237, -R228.reuse, R19 ;  /* 0x00000013e4ed7221 */ /* 0x040fe20000010100 */
[----:B------:R-:W-:Y:S01]  /*10a0*/  FMUL.FTZ R13, R29, R182 ;  /* 0x000000b61d0d7220 */ /* 0x000fe20000410000 */
[----:B------:R-:W-:Y:S01]  /*10b0*/  FADD.FTZ R180, R231, R12 ;  /* 0x0000000ce7b47221 */ /* 0x000fe20000010000 */
[----:B------:R-:W-:Y:S01]  /*10c0*/  FADD.FTZ R195, -R228, R10 ;  /* 0x0000000ae4c37221 */ /* 0x000fe20000010100 */
[----:B------:R-:W-:Y:S01]  /*10d0*/  FMUL.FTZ R8, R4, R193 ;  /* 0x000000c104087220 */ /* 0x000fe20000410000 */
[----:B------:R-:W-:Y:S01]  /*10e0*/  FFMA.FTZ R19, R9, R12, R230 ;  /* 0x0000000c09137223 */ /* 0x000fe200000100e6 */
[----:B------:R-:W-:Y:S01]  /*10f0*/  FADD.FTZ R235, -R228, R18 ;  /* 0x00000012e4eb7221 */ /* 0x000fe20000010100 */
[----:B------:R-:W-:-:S02]  /*1100*/  HADD2.F32 R187, -RZ, R14.H0_H0 ;  /* 0x2000000effbb7230 */ /* 0x000fc40000004100 */
[----:B------:R-:W-:Y:S01]  /*1110*/  FMUL.FTZ R18, R4, R181 ;  /* 0x000000b504127220 */ /* 0x000fe20000410000 */
[----:B------:R-:W-:Y:S02]  /*1120*/  HADD2.F32 R186, -RZ, R14.H1_H1 ;  /* 0x3000000effba7230 */ /* 0x000fe40000004100 */
[----:B------:R-:W-:Y:S01]  /*1130*/  FADD.FTZ R233, -R228, R11 ;  /* 0x0000000be4e97221 */ /* 0x000fe20000010100 */
[----:B------:R-:W-:Y:S01]  /*1140*/  FMUL.FTZ R14, R30, R185 ;  /* 0x000000b91e0e7220 */ /* 0x000fe20000410000 */
[----:B------:R-:W-:Y:S01]  /*1150*/  FADD.FTZ R181, R180, R13 ;  /* 0x0000000db4b57221 */ /* 0x000fe20000010000 */
[----:B------:R-:W-:Y:S01]  /*1160*/  FMUL.FTZ R11, R4, R195 ;  /* 0x000000c3040b7220 */ /* 0x000fe20000410000 */
[C---:B------:R-:W-:Y:S01]  /*1170*/  FFMA.FTZ R180, R8.reuse, R13, R19 ;  /* 0x0000000d08b47223 */ /* 0x040fe20000010013 */
[----:B------:R-:W-:Y:S01]  /*1180*/  FADD.FTZ R109, R109, R182 ;  /* 0x000000b66d6d7221 */ /* 0x000fe20000010000 */
[----:B------:R-:W-:Y:S01]  /*1190*/  FFMA.FTZ R85, R8, R182, R85 ;  /* 0x000000b608557223 */ /* 0x000fe20000010055 */
[----:B------:R-:W-:-:S02]  /*11a0*/  HADD2.F32 R189, -RZ, R15.H0_H0 ;  /* 0x2000000fffbd7230 */ /* 0x000fc40000004100 */
[----:B------:R-:W-:Y:S01]  /*11b0*/  FADD.FTZ R182, R181, R14 ;  /* 0x0000000eb5b67221 */ /* 0x000fe20000010000 */
[----:B------:R-:W-:Y:S02]  /*11c0*/  HADD2.F32 R188, -RZ, R15.H1_H1 ;  /* 0x3000000fffbc7230 */ /* 0x000fe40000004100 */
[----:B------:R-:W-:Y:S01]  /*11d0*/  FADD.FTZ R15, -R228, R16 ;  /* 0x00000010e40f7221 */ /* 0x000fe20000010100 */
[----:B------:R-:W-:Y:S01]  /*11e0*/  FMUL.FTZ R10, R4, R233 ;  /* 0x000000e9040a7220 */ /* 0x000fe20000410000 */
        /* <DEDUP_REMOVED lines=8> */
[----:B------:R-:W-:-:S02]  /*1270*/  FMUL.FTZ R19, R33, R186 ;  /* 0x000000ba21137220 */ /* 0x000fc40000410000 */
        /* <DEDUP_REMOVED lines=24> */
.L_x_7595:
[----:B------:R-:W-:Y:S05]  /*1400*/  BSYNC.RECONVERGENT B1 ;  /* 0x0000000000017941 */ /* 0x000fea0003800200 */
.L_x_7594:
        /* <DEDUP_REMOVED lines=14> */
[C---:B--2---:R-:W-:Y:S01]  /*14f0*/  FADD.FTZ R215, -R228.reuse, R181 ;  /* 0x000000b5e4d77221 */ /* 0x044fe20000010100 */
[C---:B------:R-:W-:Y:S01]  /*1500*/  FADD.FTZ R213, -R228.reuse, R180 ;  /* 0x000000b4e4d57221 */ /* 0x040fe20000010100 */
[C---:B------:R-:W-:Y:S01]  /*1510*/  FADD.FTZ R217, -R228.reuse, R182 ;  /* 0x000000b6e4d97221 */ /* 0x040fe20000010100 */
[----:B------:R-:W-:Y:S01]  /*1520*/  FADD.FTZ R219, -R228, R183 ;  /* 0x000000b7e4db7221 */ /* 0x000fe20000010100 */
[C---:B-----5:R-:W-:Y:S01]  /*1530*/  FMUL.FTZ R206, R4.reuse, R215 ;  /* 0x000000d704ce7220 */ /* 0x060fe20000410000 */
[C---:B0-----:R-:W-:Y:S01]  /*1540*/  FMUL.FTZ R209, R4.reuse, R213 ;  /* 0x000000d504d17220 */ /* 0x041fe20000410000 */
[C---:B------:R-:W-:Y:S01]  /*1550*/  FMUL.FTZ R211, R4.reuse, R217 ;  /* 0x000000d904d37220 */ /* 0x040fe20000410000 */
[----:B------:R-:W-:Y:S01]  /*1560*/  FMUL.FTZ R208, R4, R219 ;  /* 0x000000db04d07220 */ /* 0x000fe20000410000 */
[----:B---3--:R-:W-:Y:S01]  /*1570*/  FADD.FTZ R223, -R228, R185 ;  /* 0x000000b9e4df7221 */ /* 0x008fe20000010100 */
[----:B----4-:R-:W-:-:S02]  /*1580*/  HADD2.F32 R181, -RZ, R188.H0_H0 ;  /* 0x200000bcffb57230 */ /* 0x010fc40000004100 */
[C---:B------:R-:W-:Y:S01]  /*1590*/  FADD.FTZ R221, -R228.reuse, R184 ;  /* 0x000000b8e4dd7221 */ /* 0x040fe20000010100 */
[----:B------:R-:W-:Y:S02]  /*15a0*/  HADD2.F32 R188, -RZ, R188.H1_H1 ;  /* 0x300000bcffbc7230 */ /* 0x000fe40000004100 */
        /* <DEDUP_REMOVED lines=53> */
.L_x_7591:
        /* <DEDUP_REMOVED lines=26> */
.L_x_7596:
[----:B----4-:R-:W-:Y:S05]  /*1aa0*/  BSYNC.RECONVERGENT B0 ;  /* 0x0000000000007941 */ /* 0x010fea0003800200 */
.L_x_7590:
        /* <DEDUP_REMOVED lines=32> */
.L_x_7598:
[----:B------:R-:W-:Y:S05]  /*1cb0*/  BSYNC.RECONVERGENT B0 ;  /* 0x0000000000007941 */ /* 0x000fea0003800200 */
.L_x_7597:
        /* <DEDUP_REMOVED lines=38> */
.L_x_7601:
        /* <DEDUP_REMOVED lines=18> */
.L_x_7604:
        /* <DEDUP_REMOVED lines=12> */
.L_x_7605:
[----:B------:R-:W-:Y:S05]  /*2100*/  @!P3 BRA `(.L_x_7606) ;  /* 0x00000000002cb947 */ /* 0x000fea0003800000 */
[----:B------:R-:W-:Y:S01]  /*2110*/  FFMA.FTZ R180, R225, R184, R5 ;  /* 0x000000b8e1b47223 */ /* 0x000fe20000010005 */
[----:B------:R-:W-:-:S03]  /*2120*/  ISETP.GT.AND P0, PT, R3, RZ, PT ;  /* 0x000000ff0300720c */ /* 0x000fc60003f04270 */
[----:B------:R-:W-:Y:S01]  /*2130*/  FADD.FTZ R181, R197, -R180 ;  /* 0x800000b4c5b57221 */ /* 0x000fe20000010000 */
[----:B-----5:R-:W-:-:S03]  /*2140*/  HADD2.F32 R180, -RZ, R173.H0_H0 ;  /* 0x200000adffb47230 */ /* 0x020fc60000004100 */
[----:B------:R-:W-:-:S05]  /*2150*/  FMUL.FTZ R181, R4, R181 ;  /* 0x000000b504b57220 */ /* 0x000fca0000410000 */
[----:B------:R-:W-:-:S05]  /*2160*/  FSEL R181, R181, RZ, P0 ;  /* 0x000000ffb5b57208 */ /* 0x000fca0000000000 */
[----:B------:R-:W-:-:S04]  /*2170*/  FMUL.FTZ R181, R181, UR15 ;  /* 0x0000000fb5b57c20 */ /* 0x000fc80008410000 */
[----:B------:R-:W-:Y:S01]  /*2180*/  FMUL.FTZ R182, R70, R181 ;  /* 0x000000b546b67220 */ /* 0x000fe20000410000 */
[----:B------:R-:W-:-:S04]  /*2190*/  FFMA.FTZ R122, R181, R180, R122 ;  /* 0x000000b4b57a7223 */ /* 0x000fc8000001007a */
[----:B------:R-:W-:-:S04]  /*21a0*/  F2FP.F16.F32.PACK_AB R182, RZ, R182 ;  /* 0x000000b6ffb6723e */ /* 0x000fc800000000ff */
[----:B------:R-:W-:-:S07]  /*21b0*/  PRMT R177, R182, 0x7610, R177 ;  /* 0x00007610b6b17816 */ /* 0x000fce00000000b1 */
.L_x_7606:
        /* <DEDUP_REMOVED lines=12> */
.L_x_7607:
        /* <DEDUP_REMOVED lines=12> */
.L_x_7608:
        /* <DEDUP_REMOVED lines=12> */
.L_x_7609:
        /* <DEDUP_REMOVED lines=12> */
.L_x_7610:
        /* <DEDUP_REMOVED lines=13> */
.L_x_7603:
        /* <DEDUP_REMOVED lines=40> */
.L_x_7612:
[----:B------:R-:W-:Y:S05]  /*2810*/  @!P3 BRA `(.L_x_7613) ;  /* 0x000000000018b947 */ /* 0x000fea0003800000 */
[----:B------:R-:W-:Y:S01]  /*2820*/  FMUL.FTZ R96, R169, UR15 ;  /* 0x0000000fa9607c20 */ /* 0x000fe20008410000 */
[----:B-----5:R-:W-:-:S03]  /*2830*/  HADD2.F32 R182, -RZ, R172.H1_H1 ;  /* 0x300000acffb67230 */ /* 0x020fc60000004100 */
[-C--:B------:R-:W-:Y:S02]  /*2840*/  FMUL.FTZ R97, R69, R96.reuse ;  /* 0x0000006045617220 */ /* 0x080fe40000410000 */
[----:B------:R-:W-:-:S03]  /*2850*/  FFMA.FTZ R121, R182, R96, R121 ;  /* 0x00000060b6797223 */ /* 0x000fc60000010079 */
[----:B------:R-:W-:-:S04]  /*2860*/  F2FP.F16.F32.PACK_AB R97, RZ, R97 ;  /* 0x00000061ff61723e */ /* 0x000fc800000000ff */
[----:B------:R-:W-:-:S07]  /*2870*/  PRMT R176, R176, 0x5410, R97 ;  /* 0x00005410b0b07816 */ /* 0x000fce0000000061 */
.L_x_7613:
[----:B------:R-:W-:Y:S05]  /*2880*/  @!P3 BRA `(.L_x_7614) ;  /* 0x000000000018b947 */ /* 0x000fea0003800000 */
[----:B------:R-:W-:Y:S01]  /*2890*/  FMUL.FTZ R97, R170, UR15 ;  /* 0x0000000faa617c20 */ /* 0x000fe20008410000 */
[----:B-----5:R-:W-:-:S03]  /*28a0*/  HADD2.F32 R183, -RZ, R173.H0_H0 ;  /* 0x200000adffb77230 */ /* 0x020fc60000004100 */
[-C--:B------:R-:W-:Y:S02]  /*28b0*/  FMUL.FTZ R96, R70, R97.reuse ;  /* 0x0000006146607220 */ /* 0x080fe40000410000 */
[----:B------:R-:W-:-:S03]  /*28c0*/  FFMA.FTZ R122, R183, R97, R122 ;  /* 0x00000061b77a7223 */ /* 0x000fc6000001007a */
[----:B------:R-:W-:-:S04]  /*28d0*/  F2FP.F16.F32.PACK_AB R96, RZ, R96 ;  /* 0x00000060ff60723e */ /* 0x000fc800000000ff */
[----:B------:R-:W-:-:S07]  /*28e0*/  PRMT R177, R96, 0x7610, R177 ;  /* 0x0000761060b17816 */ /* 0x000fce00000000b1 */
.L_x_7614:
[----:B------:R-:W-:Y:S05]  /*28f0*/  @!P3 BRA `(.L_x_7615) ;  /* 0x000000000018b947 */ /* 0x000fea0003800000 */
[----:B------:R-:W-:Y:S01]  /*2900*/  FMUL.FTZ R96, R171, UR15 ;  /* 0x0000000fab607c20 */ /* 0x000fe20008410000 */
[----:B-----5:R-:W-:-:S03]  /*2910*/  HADD2.F32 R182, -RZ, R173.H1_H1 ;  /* 0x300000adffb67230 */ /* 0x020fc60000004100 */
[-C--:B------:R-:W-:Y:S02]  /*2920*/  FMUL.FTZ R97, R71, R96.reuse ;  /* 0x0000006047617220 */ /* 0x080fe40000410000 */
[----:B------:R-:W-:-:S03]  /*2930*/  FFMA.FTZ R123, R182, R96, R123 ;  /* 0x00000060b67b7223 */ /* 0x000fc6000001007b */
[----:B------:R-:W-:-:S04]  /*2940*/  F2FP.F16.F32.PACK_AB R97, RZ, R97 ;  /* 0x00000061ff61723e */ /* 0x000fc800000000ff */
[----:B------:R-:W-:-:S07]  /*2950*/  PRMT R177, R177, 0x5410, R97 ;  /* 0x00005410b1b17816 */ /* 0x000fce0000000061 */
.L_x_7615:
[----:B------:R-:W-:Y:S05]  /*2960*/  @!P3 BRA `(.L_x_7616) ;  /* 0x000000000018b947 */ /* 0x000fea0003800000 */
[----:B------:R-:W-:Y:S01]  /*2970*/  FMUL.FTZ R97, R180, UR15 ;  /* 0x0000000fb4617c20 */ /* 0x000fe20008410000 */
[----:B-----5:R-:W-:-:S03]  /*2980*/  HADD2.F32 R183, -RZ, R174.H0_H0 ;  /* 0x200000aeffb77230 */ /* 0x020fc60000004100 */
[-C--:B------:R-:W-:Y:S02]  /*2990*/  FMUL.FTZ R96, R72, R97.reuse ;  /* 0x0000006148607220 */ /* 0x080fe40000410000 */
[----:B------:R-:W-:-:S03]  /*29a0*/  FFMA.FTZ R124, R183, R97, R124 ;  /* 0x00000061b77c7223 */ /* 0x000fc6000001007c */
[----:B------:R-:W-:-:S04]  /*29b0*/  F2FP.F16.F32.PACK_AB R96, RZ, R96 ;  /* 0x00000060ff60723e */ /* 0x000fc800000000ff */
[----:B------:R-:W-:-:S07]  /*29c0*/  PRMT R178, R96, 0x7610, R178 ;  /* 0x0000761060b27816 */ /* 0x000fce00000000b2 */
.L_x_7616:
[----:B------:R-:W-:Y:S05]  /*29d0*/  @!P3 BRA `(.L_x_7617) ;  /* 0x000000000018b947 */ /* 0x000fea0003800000 */
[----:B------:R-:W-:Y:S01]  /*29e0*/  FMUL.FTZ R96, R181, UR15 ;  /* 0x0000000fb5607c20 */ /* 0x000fe20008410000 */
[----:B-----5:R-:W-:-:S03]  /*29f0*/  HADD2.F32 R182, -RZ, R174.H1_H1 ;  /* 0x300000aeffb67230 */ /* 0x020fc60000004100 */
[-C--:B------:R-:W-:Y:S02]  /*2a00*/  FMUL.FTZ R97, R73, R96.reuse ;  /* 0x0000006049617220 */ /* 0x080fe40000410000 */
[----:B------:R-:W-:-:S03]  /*2a10*/  FFMA.FTZ R125, R182, R96, R125 ;  /* 0x00000060b67d7223 */ /* 0x000fc6000001007d */
[----:B------:R-:W-:-:S04]  /*2a20*/  F2FP.F16.F32.PACK_AB R97, RZ, R97 ;  /* 0x00000061ff61723e */ /* 0x000fc800000000ff */
[----:B------:R-:W-:-:S07]  /*2a30*/  PRMT R178, R178, 0x5410, R97 ;  /* 0x00005410b2b27816 */ /* 0x000fce0000000061 */
.L_x_7617:
[----:B------:R-:W-:Y:S05]  /*2a40*/  @!P3 BRA `(.L_x_7618) ;  /* 0x000000000018b947 */ /* 0x000fea0003800000 */
[----:B------:R-:W-:Y:S01]  /*2a50*/  FMUL.FTZ R97, R98, UR15 ;  /* 0x0000000f62617c20 */ /* 0x000fe20008410000 */
[----:B-----5:R-:W-:-:S03]  /*2a60*/  HADD2.F32 R183, -RZ, R175.H0_H0 ;  /* 0x200000afffb77230 */ /* 0x020fc60000004100 */
[-C--:B------:R-:W-:Y:S02]  /*2a70*/  FMUL.FTZ R96, R74, R97.reuse ;  /* 0x000000614a607220 */ /* 0x080fe40000410000 */
[----:B------:R-:W-:-:S03]  /*2a80*/  FFMA.FTZ R126, R183, R97, R126 ;  /* 0x00000061b77e7223 */ /* 0x000fc6000001007e */
[----:B------:R-:W-:-:S04]  /*2a90*/  F2FP.F16.F32.PACK_AB R96, RZ, R96 ;  /* 0x00000060ff60723e */ /* 0x000fc800000000ff */
[----:B------:R-:W-:-:S07]  /*2aa0*/  PRMT R179, R96, 0x7610, R179 ;  /* 0x0000761060b37816 */ /* 0x000fce00000000b3 */
.L_x_7618:
[----:B------:R-:W-:Y:S02]  /*2ab0*/  MOV R97, R181 ;  /* 0x000000b500617202 */ /* 0x000fe40000000f00 */
[----:B------:R-:W-:Y:S01]  /*2ac0*/  MOV R96, R180 ;  /* 0x000000b400607202 */ /* 0x000fe20000000f00 */
        /* <DEDUP_REMOVED lines=8> */
.L_x_7602:
        /* <DEDUP_REMOVED lines=16> */
.L_x_7620:
[----:B------:R-:W-:Y:S05]  /*2c50*/  @!P3 BRA `(.L_x_7621) ;  /* 0x000000000028b947 */ /* 0x000fea0003800000 */
[----:B------:R-:W-:Y:S01]  /*2c60*/  @P1 FFMA.FTZ R181, R224, R184, R5 ;  /* 0x000000b8e0b51223 */ /* 0x000fe20000010005 */
[----:B------:R-:W-:Y:S01]  /*2c70*/  MOV R180, R145 ;  /* 0x0000009100b47202 */ /* 0x000fe20000000f00 */
        /* <DEDUP_REMOVED lines=8> */
.L_x_7621:
        /* <DEDUP_REMOVED lines=11> */
.L_x_7622:
[----:B------:R-:W-:Y:S05]  /*2db0*/  @!P3 BRA `(.L_x_7623) ;  /* 0x000000000028b947 */ /* 0x000fea0003800000 */
[----:B------:R-:W-:Y:S01]  /*2dc0*/  @P1 FFMA.FTZ R182, R196, R184, R5 ;  /* 0x000000b8c4b61223 */ /* 0x000fe20000010005 */
[----:B------:R-:W-:-:S03]  /*2dd0*/  MOV R180, R147 ;  /* 0x0000009300b47202 */ /* 0x000fc60000000f00 */
        /* <DEDUP_REMOVED lines=8> */
.L_x_7623:
        /* <DEDUP_REMOVED lines=11> */
.L_x_7624:
        /* <DEDUP_REMOVED lines=11> */
.L_x_7625:
        /* <DEDUP_REMOVED lines=11> */
.L_x_7626:
        /* <DEDUP_REMOVED lines=12> */
.L_x_7619:
[-CC-:B------:R-:W-:Y:S01]  /*3130*/  @P1 FFMA.FTZ R97, R224, R184.reuse, R5.reuse ;  /* 0x000000b8e0611223 */ /* 0x180fe20000010005 */
[-CC-:B------:R-:W-:Y:S01]  /*3140*/  @P1 FFMA.FTZ R181, R205, R184.reuse, R5.reuse ;  /* 0x000000b8cdb51223 */ /* 0x180fe20000010005 */
[-CC-:B------:R-:W-:Y:S01]  /*3150*/  @P1 FFMA.FTZ R168, R225, R184.reuse, R5.reuse ;  /* 0x000000b8e1a81223 */ /* 0x180fe20000010005 */
[-C--:B------:R-:W-:Y:S01]  /*3160*/  @P1 FFMA.FTZ R180, R196, R184.reuse, R5 ;  /* 0x000000b8c4b41223 */ /* 0x080fe20000010005 */
        /* <DEDUP_REMOVED lines=30> */
[----:B-----5:R-:W-:-:S03]  /*3350*/  HADD2.F32 R183, -RZ, R172.H0_H0 ;  /* 0x200000acffb77230 */ /* 0x020fc60000004100 */
[-C--:B------:R-:W-:Y:S02]  /*3360*/  FMUL.FTZ R180, R68, R181.reuse ;  /* 0x000000b544b47220 */ /* 0x080fe40000410000 */
[----:B------:R-:W-:-:S03]  /*3370*/  FFMA.FTZ R120, R183, R181, R120 ;  /* 0x000000b5b7787223 */ /* 0x000fc60000010078 */
[----:B------:R-:W-:-:S04]  /*3380*/  F2FP.F16.F32.PACK_AB R180, RZ, R180 ;  /* 0x000000b4ffb4723e */ /* 0x000fc800000000ff */
[----:B------:R-:W-:-:S07]  /*3390*/  PRMT R176, R180, 0x7610, R176 ;  /* 0x00007610b4b07816 */ /* 0x000fce00000000b0 */
.L_x_7627:
[----:B------:R-:W-:Y:S05]  /*33a0*/  @!P3 BRA `(.L_x_7628) ;  /* 0x000000000018b947 */ /* 0x000fea0003800000 */
[----:B------:R-:W-:Y:S01]  /*33b0*/  FMUL.FTZ R180, R169, UR15 ;  /* 0x0000000fa9b47c20 */ /* 0x000fe20008410000 */
[----:B-----5:R-:W-:-:S03]  /*33c0*/  HADD2.F32 R182, -RZ, R172.H1_H1 ;  /* 0x300000acffb67230 */ /* 0x020fc60000004100 */
[-C--:B------:R-:W-:Y:S02]  /*33d0*/  FMUL.FTZ R181, R69, R180.reuse ;  /* 0x000000b445b57220 */ /* 0x080fe40000410000 */
[----:B------:R-:W-:-:S03]  /*33e0*/  FFMA.FTZ R121, R182, R180, R121 ;  /* 0x000000b4b6797223 */ /* 0x000fc60000010079 */
[----:B------:R-:W-:-:S04]  /*33f0*/  F2FP.F16.F32.PACK_AB R181, RZ, R181 ;  /* 0x000000b5ffb5723e */ /* 0x000fc800000000ff */
[----:B------:R-:W-:-:S07]  /*3400*/  PRMT R176, R176, 0x5410, R181 ;  /* 0x00005410b0b07816 */ /* 0x000fce00000000b5 */
.L_x_7628:
[----:B------:R-:W-:Y:S05]  /*3410*/  @!P3 BRA `(.L_x_7629) ;  /* 0x000000000018b947 */ /* 0x000fea0003800000 */
[----:B------:R-:W-:Y:S01]  /*3420*/  FMUL.FTZ R181, R170, UR15 ;  /* 0x0000000faab57c20 */ /* 0x000fe20008410000 */
[----:B-----5:R-:W-:-:S03]  /*3430*/  HADD2.F32 R183, -RZ, R173.H0_H0 ;  /* 0x200000adffb77230 */ /* 0x020fc60000004100 */
[-C--:B------:R-:W-:Y:S02]  /*3440*/  FMUL.FTZ R180, R70, R181.reuse ;  /* 0x000000b546b47220 */ /* 0x080fe40000410000 */
[----:B------:R-:W-:-:S03]  /*3450*/  FFMA.FTZ R122, R183, R181, R122 ;  /* 0x000000b5b77a7223 */ /* 0x000fc6000001007a */
[----:B------:R-:W-:-:S04]  /*3460*/  F2FP.F16.F32.PACK_AB R180, RZ, R180 ;  /* 0x000000b4ffb4723e */ /* 0x000fc800000000ff */
[----:B------:R-:W-:-:S07]  /*3470*/  PRMT R177, R180, 0x7610, R177 ;  /* 0x00007610b4b17816 */ /* 0x000fce00000000b1 */
.L_x_7629:
[----:B------:R-:W-:Y:S05]  /*3480*/  @!P3 BRA `(.L_x_7630) ;  /* 0x000000000018b947 */ /* 0x000fea0003800000 */
[----:B------:R-:W-:Y:S01]  /*3490*/  FMUL.FTZ R180, R171, UR15 ;  /* 0x0000000fabb47c20 */ /* 0x000fe20008410000 */
[----:B-----5:R-:W-:-:S03]  /*34a0*/  HADD2.F32 R182, -RZ, R173.H1_H1 ;  /* 0x300000adffb67230 */ /* 0x020fc60000004100 */
[-C--:B------:R-:W-:Y:S02]  /*34b0*/  FMUL.FTZ R181, R71, R180.reuse ;  /* 0x000000b447b57220 */ /* 0x080fe40000410000 */
[----:B------:R-:W-:-:S03]  /*34c0*/  FFMA.FTZ R123, R182, R180, R123 ;  /* 0x000000b4b67b7223 */ /* 0x000fc6000001007b */
[----:B------:R-:W-:-:S04]  /*34d0*/  F2FP.F16.F32.PACK_AB R181, RZ, R181 ;  /* 0x000000b5ffb5723e */ /* 0x000fc800000000ff */
[----:B------:R-:W-:-:S07]  /*34e0*/  PRMT R177, R177, 0x5410, R181 ;  /* 0x00005410b1b17816 */ /* 0x000fce00000000b5 */
.L_x_7630:
[----:B------:R-:W-:Y:S05]  /*34f0*/  @!P3 BRA `(.L_x_7631) ;  /* 0x000000000018b947 */ /* 0x000fea0003800000 */
[----:B------:R-:W-:Y:S01]  /*3500*/  FMUL.FTZ R181, R96, UR15 ;  /* 0x0000000f60b57c20 */ /* 0x000fe20008410000 */
[----:B-----5:R-:W-:-:S03]  /*3510*/  HADD2.F32 R183, -RZ, R174.H0_H0 ;  /* 0x200000aeffb77230 */ /* 0x020fc60000004100 */
[-C--:B------:R-:W-:Y:S02]  /*3520*/  FMUL.FTZ R180, R72, R181.reuse ;  /* 0x000000b548b47220 */ /* 0x080fe40000410000 */
[----:B------:R-:W-:-:S03]  /*3530*/  FFMA.FTZ R124, R183, R181, R124 ;  /* 0x000000b5b77c7223 */ /* 0x000fc6000001007c */
[----:B------:R-:W-:-:S04]  /*3540*/  F2FP.F16.F32.PACK_AB R180, RZ, R180 ;  /* 0x000000b4ffb4723e */ /* 0x000fc800000000ff */
[----:B------:R-:W-:-:S07]  /*3550*/  PRMT R178, R180, 0x7610, R178 ;  /* 0x00007610b4b27816 */ /* 0x000fce00000000b2 */
.L_x_7631:
[----:B------:R-:W-:Y:S05]  /*3560*/  @!P3 BRA `(.L_x_7632) ;  /* 0x000000000018b947 */ /* 0x000fea0003800000 */
[----:B------:R-:W-:Y:S01]  /*3570*/  FMUL.FTZ R180, R97, UR15 ;  /* 0x0000000f61b47c20 */ /* 0x000fe20008410000 */
[----:B-----5:R-:W-:-:S03]  /*3580*/  HADD2.F32 R182, -RZ, R174.H1_H1 ;  /* 0x300000aeffb67230 */ /* 0x020fc60000004100 */
[-C--:B------:R-:W-:Y:S02]  /*3590*/  FMUL.FTZ R181, R73, R180.reuse ;  /* 0x000000b449b57220 */ /* 0x080fe40000410000 */
[----:B------:R-:W-:-:S03]  /*35a0*/  FFMA.FTZ R125, R182, R180, R125 ;  /* 0x000000b4b67d7223 */ /* 0x000fc6000001007d */
[----:B------:R-:W-:-:S04]  /*35b0*/  F2FP.F16.F32.PACK_AB R181, RZ, R181 ;  /* 0x000000b5ffb5723e */ /* 0x000fc800000000ff */
[----:B------:R-:W-:-:S07]  /*35c0*/  PRMT R178, R178, 0x5410, R181 ;  /* 0x00005410b2b27816 */ /* 0x000fce00000000b5 */
.L_x_7632:
[----:B------:R-:W-:Y:S05]  /*35d0*/  @!P3 BRA `(.L_x_7633) ;  /* 0x000000000018b947 */ /* 0x000fea0003800000 */
[----:B------:R-:W-:Y:S01]  /*35e0*/  FMUL.FTZ R181, R98, UR15 ;  /* 0x0000000f62b57c20 */ /* 0x000fe20008410000 */
[----:B-----5:R-:W-:-:S03]  /*35f0*/  HADD2.F32 R183, -RZ, R175.H0_H0 ;  /* 0x200000afffb77230 */ /* 0x020fc60000004100 */
[-C--:B------:R-:W-:Y:S02]  /*3600*/  FMUL.FTZ R180, R74, R181.reuse ;  /* 0x000000b54ab47220 */ /* 0x080fe40000410000 */
[----:B------:R-:W-:-:S03]  /*3610*/  FFMA.FTZ R126, R183, R181, R126 ;  /* 0x000000b5b77e7223 */ /* 0x000fc6000001007e */
[----:B------:R-:W-:-:S04]  /*3620*/  F2FP.F16.F32.PACK_AB R180, RZ, R180 ;  /* 0x000000b4ffb4723e */ /* 0x000fc800000000ff */
[----:B------:R-:W-:-:S07]  /*3630*/  PRMT R179, R180, 0x7610, R179 ;  /* 0x00007610b4b37816 */ /* 0x000fce00000000b3 */
.L_x_7633:
[----:B------:R-:W-:Y:S05]  /*3640*/  @!P3 BRA `(.L_x_7611) ;  /* 0x000000000018b947 */ /* 0x000fea0003800000 */
[----:B------:R-:W-:Y:S01]  /*3650*/  FMUL.FTZ R180, R99, UR15 ;  /* 0x0000000f63b47c20 */ /* 0x000fe20008410000 */
[----:B-----5:R-:W-:-:S03]  /*3660*/  HADD2.F32 R182, -RZ, R175.H1_H1 ;  /* 0x300000afffb67230 */ /* 0x020fc60000004100 */
[-C--:B------:R-:W-:Y:S02]  /*3670*/  FMUL.FTZ R181, R75, R180.reuse ;  /* 0x000000b44bb57220 */ /* 0x080fe40000410000 */
[----:B------:R-:W-:-:S03]  /*3680*/  FFMA.FTZ R127, R182, R180, R127 ;  /* 0x000000b4b67f7223 */ /* 0x000fc6000001007f */
[----:B------:R-:W-:-:S04]  /*3690*/  F2FP.F16.F32.PACK_AB R181, RZ, R181 ;  /* 0x000000b5ffb5723e */ /* 0x000fc800000000ff */
[----:B------:R-:W-:-:S07]  /*36a0*/  PRMT R179, R179, 0x5410, R181 ;  /* 0x00005410b3b37816 */ /* 0x000fce00000000b5 */
.L_x_7611:
        /* <DEDUP_REMOVED lines=11> */
.L_x_7600:
[----:B------:R-:W-:Y:S05]  /*3760*/  BSYNC.RECONVERGENT B0 ;  /* 0x0000000000007941 */ /* 0x000fea0003800200 */
.L_x_7599:
        /* <DEDUP_REMOVED lines=9> */
.L_x_7636:
        /* <DEDUP_REMOVED lines=8> */
[-C--:B------:R-:W-:Y:S01]  /*3880*/  @P1 FFMA.FTZ R97, R11, R184.reuse, R5 ;  /* 0x000000b80b611223 */ /* 0x080fe20000010005 */
        /* <DEDUP_REMOVED lines=35> */
.L_x_7639:
[----:B------:R-:W-:Y:S05]  /*3ac0*/  @!P3 BRA `(.L_x_7640) ;  /* 0x000000000018b947 */ /* 0x000fea0003800000 */
[----:B------:R-:W-:Y:S01]  /*3ad0*/  FMUL.FTZ R180, R169, UR15 ;  /* 0x0000000fa9b47c20 */ /* 0x000fe20008410000 */
[----:B-----5:R-:W-:-:S03]  /*3ae0*/  HADD2.F32 R182, -RZ, R172.H1_H1 ;  /* 0x300000acffb67230 */ /* 0x020fc60000004100 */
[-C--:B------:R-:W-:Y:S02]  /*3af0*/  FMUL.FTZ R181, R37, R180.reuse ;  /* 0x000000b425b57220 */ /* 0x080fe40000410000 */
[----:B------:R-:W-:-:S03]  /*3b00*/  FFMA.FTZ R129, R182, R180, R129 ;  /* 0x000000b4b6817223 */ /* 0x000fc60000010081 */
[----:B------:R-:W-:-:S04]  /*3b10*/  F2FP.F16.F32.PACK_AB R181, RZ, R181 ;  /* 0x000000b5ffb5723e */ /* 0x000fc800000000ff */
[----:B------:R-:W-:-:S07]  /*3b20*/  PRMT R176, R176, 0x5410, R181 ;  /* 0x00005410b0b07816 */ /* 0x000fce00000000b5 */
.L_x_7640:
[----:B------:R-:W-:Y:S05]  /*3b30*/  @!P3 BRA `(.L_x_7641) ;  /* 0x000000000018b947 */ /* 0x000fea0003800000 */
[----:B------:R-:W-:Y:S01]  /*3b40*/  FMUL.FTZ R181, R170, UR15 ;  /* 0x0000000faab57c20 */ /* 0x000fe20008410000 */
[----:B-----5:R-:W-:-:S03]  /*3b50*/  HADD2.F32 R183, -RZ, R173.H0_H0 ;  /* 0x200000adffb77230 */ /* 0x020fc60000004100 */
[-C--:B------:R-:W-:Y:S02]  /*3b60*/  FMUL.FTZ R180, R38, R181.reuse ;  /* 0x000000b526b47220 */ /* 0x080fe40000410000 */
[----:B------:R-:W-:-:S03]  /*3b70*/  FFMA.FTZ R130, R183, R181, R130 ;  /* 0x000000b5b7827223 */ /* 0x000fc60000010082 */
[----:B------:R-:W-:-:S04]  /*3b80*/  F2FP.F16.F32.PACK_AB R180, RZ, R180 ;  /* 0x000000b4ffb4723e */ /* 0x000fc800000000ff */
[----:B------:R-:W-:-:S07]  /*3b90*/  PRMT R177, R180, 0x7610, R177 ;  /* 0x00007610b4b17816 */ /* 0x000fce00000000b1 */
.L_x_7641:
[----:B------:R-:W-:Y:S05]  /*3ba0*/  @!P3 BRA `(.L_x_7642) ;  /* 0x000000000018b947 */ /* 0x000fea0003800000 */
[----:B------:R-:W-:Y:S01]  /*3bb0*/  FMUL.FTZ R180, R171, UR15 ;  /* 0x0000000fabb47c20 */ /* 0x000fe20008410000 */
[----:B-----5:R-:W-:-:S03]  /*3bc0*/  HADD2.F32 R182, -RZ, R173.H1_H1 ;  /* 0x300000adffb67230 */ /* 0x020fc60000004100 */
[-C--:B------:R-:W-:Y:S02]  /*3bd0*/  FMUL.FTZ R181, R39, R180.reuse ;  /* 0x000000b427b57220 */ /* 0x080fe40000410000 */
[----:B------:R-:W-:-:S03]  /*3be0*/  FFMA.FTZ R131, R182, R180, R131 ;  /* 0x000000b4b6837223 */ /* 0x000fc60000010083 */
[----:B------:R-:W-:-:S04]  /*3bf0*/  F2FP.F16.F32.PACK_AB R181, RZ, R181 ;  /* 0x000000b5ffb5723e */ /* 0x000fc800000000ff */
[----:B------:R-:W-:-:S07]  /*3c00*/  PRMT R177, R177, 0x5410, R181 ;  /* 0x00005410b1b17816 */ /* 0x000fce00000000b5 */
.L_x_7642:
[----:B------:R-:W-:Y:S05]  /*3c10*/  @!P3 BRA `(.L_x_7643) ;  /* 0x000000000018b947 */ /* 0x000fea0003800000 */
[----:B------:R-:W-:Y:S01]  /*3c20*/  FMUL.FTZ R181, R96, UR15 ;  /* 0x0000000f60b57c20 */ /* 0x000fe20008410000 */
[----:B-----5:R-:W-:-:S03]  /*3c30*/  HADD2.F32 R183, -RZ, R174.H0_H0 ;  /* 0x200000aeffb77230 */ /* 0x020fc60000004100 */
[-C--:B------:R-:W-:Y:S02]  /*3c40*/  FMUL.FTZ R180, R40, R181.reuse ;  /* 0x000000b528b47220 */ /* 0x080fe40000410000 */
[----:B------:R-:W-:-:S03]  /*3c50*/  FFMA.FTZ R132, R183, R181, R132 ;  /* 0x000000b5b7847223 */ /* 0x000fc60000010084 */
[----:B------:R-:W-:-:S04]  /*3c60*/  F2FP.F16.F32.PACK_AB R180, RZ, R180 ;  /* 0x000000b4ffb4723e */ /* 0x000fc800000000ff */
[----:B------:R-:W-:-:S07]  /*3c70*/  PRMT R178, R180, 0x7610, R178 ;  /* 0x00007610b4b27816 */ /* 0x000fce00000000b2 */
.L_x_7643:
[----:B------:R-:W-:Y:S05]  /*3c80*/  @!P3 BRA `(.L_x_7644) ;  /* 0x000000000018b947 */ /* 0x000fea0003800000 */
[----:B------:R-:W-:Y:S01]  /*3c90*/  FMUL.FTZ R180, R97, UR15 ;  /* 0x0000000f61b47c20 */ /* 0x000fe20008410000 */
[----:B-----5:R-:W-:-:S03]  /*3ca0*/  HADD2.F32 R182, -RZ, R174.H1_H1 ;  /* 0x300000aeffb67230 */ /* 0x020fc60000004100 */
[-C--:B------:R-:W-:Y:S02]  /*3cb0*/  FMUL.FTZ R181, R41, R180.reuse ;  /* 0x000000b429b57220 */ /* 0x080fe40000410000 */
[----:B------:R-:W-:-:S03]  /*3cc0*/  FFMA.FTZ R133, R182, R180, R133 ;  /* 0x000000b4b6857223 */ /* 0x000fc60000010085 */
[----:B------:R-:W-:-:S04]  /*3cd0*/  F2FP.F16.F32.PACK_AB R181, RZ, R181 ;  /* 0x000000b5ffb5723e */ /* 0x000fc800000000ff */
[----:B------:R-:W-:-:S07]  /*3ce0*/  PRMT R178, R178, 0x5410, R181 ;  /* 0x00005410b2b27816 */ /* 0x000fce00000000b5 */
.L_x_7644:
[----:B------:R-:W-:Y:S05]  /*3cf0*/  @!P3 BRA `(.L_x_7645) ;  /* 0x000000000018b947 */ /* 0x000fea0003800000 */
[----:B------:R-:W-:Y:S01]  /*3d00*/  FMUL.FTZ R181, R98, UR15 ;  /* 0x0000000f62b57c20 */ /* 0x000fe20008410000 */
[----:B-----5:R-:W-:-:S03]  /*3d10*/  HADD2.F32 R183, -RZ, R175.H0_H0 ;  /* 0x200000afffb77230 */ /* 0x020fc60000004100 */
[-C--:B------:R-:W-:Y:S02]  /*3d20*/  FMUL.FTZ R180, R42, R181.reuse ;  /* 0x000000b52ab47220 */ /* 0x080fe40000410000 */
[----:B------:R-:W-:-:S03]  /*3d30*/  FFMA.FTZ R134, R183, R181, R134 ;  /* 0x000000b5b7867223 */ /* 0x000fc60000010086 */
[----:B------:R-:W-:-:S04]  /*3d40*/  F2FP.F16.F32.PACK_AB R180, RZ, R180 ;  /* 0x000000b4ffb4723e */ /* 0x000fc800000000ff */
[----:B------:R-:W-:-:S07]  /*3d50*/  PRMT R179, R180, 0x7610, R179 ;  /* 0x00007610b4b37816 */ /* 0x000fce00000000b3 */
.L_x_7645:
[----:B------:R-:W-:Y:S05]  /*3d60*/  @!P3 BRA `(.L_x_7646) ;  /* 0x000000100084b947 */ /* 0x000fea0003800000 */
[----:B------:R-:W-:Y:S01]  /*3d70*/  FMUL.FTZ R180, R99, UR15 ;  /* 0x0000000f63b47c20 */ /* 0x000fe20008410000 */
[----:B-----5:R-:W-:-:S03]  /*3d80*/  HADD2.F32 R182, -RZ, R175.H1_H1 ;  /* 0x300000afffb67230 */ /* 0x020fc60000004100 */
[-C--:B------:R-:W-:Y:S02]  /*3d90*/  FMUL.FTZ R181, R43, R180.reuse ;  /* 0x000000b42bb57220 */ /* 0x080fe40000410000 */
[----:B------:R-:W-:-:S03]  /*3da0*/  FFMA.FTZ R135, R182, R180, R135 ;  /* 0x000000b4b6877223 */ /* 0x000fc60000010087 */
[----:B------:R-:W-:-:S04]  /*3db0*/  F2FP.F16.F32.PACK_AB R181, RZ, R181 ;  /* 0x000000b5ffb5723e */ /* 0x000fc800000000ff */
[----:B------:R-:W-:Y:S01]  /*3dc0*/  PRMT R179, R179, 0x5410, R181 ;  /* 0x00005410b3b37816 */ /* 0x000fe200000000b5 */
[----:B------:R-:W-:Y:S06]  /*3dd0*/  BRA `(.L_x_7646) ;  /* 0x0000001000687947 */ /* 0x000fec0003800000 */
.L_x_7638:
[----:B------:R-:W-:Y:S05]  /*3de0*/  @!P3 BRA `(.L_x_7647) ;  /* 0x000000000028b947 */ /* 0x000fea0003800000 */
[----:B0-----:R-:W-:Y:S01]  /*3df0*/  @P1 FFMA.FTZ R181, R9, R184, R5 ;  /* 0x000000b809b51223 */ /* 0x001fe20000010005 */
        /* <DEDUP_REMOVED lines=9> */
.L_x_7647:
[----:B------:R-:W-:Y:S05]  /*3e90*/  @!P3 BRA `(.L_x_7648) ;  /* 0x000000000028b947 */ /* 0x000fea0003800000 */
[----:B0-----:R-:W-:Y:S01]  /*3ea0*/  @P1 FFMA.FTZ R182, R8, R184, R5 ;  /* 0x000000b808b61223 */ /* 0x001fe20000010005 */
        /* <DEDUP_REMOVED lines=9> */
.L_x_7648:
        /* <DEDUP_REMOVED lines=11> */
.L_x_7649:
        /* <DEDUP_REMOVED lines=11> */
.L_x_7650:
        /* <DEDUP_REMOVED lines=11> */
.L_x_7651:
        /* <DEDUP_REMOVED lines=11> */
.L_x_7652:
        /* <DEDUP_REMOVED lines=11> */
.L_x_7653:
        /* <DEDUP_REMOVED lines=12> */
.L_x_7637:
        /* <DEDUP_REMOVED lines=8> */
[-C--:B------:R-:W-:Y:S01]  /*43f0*/  FFMA.FTZ R168, R18, R184.reuse, R5 ;  /* 0x000000b812a87223 */ /* 0x080fe20000010005 */
[----:B------:R-:W-:Y:S01]  /*4400*/  FADD.FTZ R99, R14, -R99 ;  /* 0x800000630e637221 */ /* 0x000fe20000010000 */
[-CC-:B------:R-:W-:Y:S01]  /*4410*/  FFMA.FTZ R96, R8, R184.reuse, R5.reuse ;  /* 0x000000b808607223 */ /* 0x180fe20000010005 */
[-CC-:B------:R-:W-:Y:S01]  /*4420*/  FFMA.FTZ R98, R10, R184.reuse, R5.reuse ;  /* 0x000000b80a627223 */ /* 0x180fe20000010005 */
[----:B------:R-:W-:Y:S01]  /*4430*/  FFMA.FTZ R181, R15, R184, R5 ;  /* 0x000000b80fb57223 */ /* 0x000fe20000010005 */
[----:B------:R-:W-:Y:S01]  /*4440*/  FADD.FTZ R187, R192, -R187 ;  /* 0x800000bbc0bb7221 */ /* 0x000fe20000010000 */
[----:B------:R-:W-:Y:S01]  /*4450*/  FADD.FTZ R189, R195, -R170 ;  /* 0x800000aac3bd7221 */ /* 0x000fe20000010000 */
[----:B------:R-:W-:Y:S01]  /*4460*/  FADD.FTZ R97, R12, -R97 ;  /* 0x800000610c617221 */ /* 0x000fe20000010000 */
[----:B------:R-:W-:Y:S01]  /*4470*/  FADD.FTZ R183, R19, -R168 ;  /* 0x800000a813b77221 */ /* 0x000fe20000010000 */
[----:B------:R-:W-:Y:S01]  /*4480*/  FMUL.FTZ R170, R4, R99 ;  /* 0x0000006304aa7220 */ /* 0x000fe20000410000 */
        /* <DEDUP_REMOVED lines=27> */
.L_x_7655:
[----:B------:R-:W-:Y:S05]  /*4640*/  @!P3 BRA `(.L_x_7656) ;  /* 0x000000000018b947 */ /* 0x000fea0003800000 */
[----:B------:R-:W-:Y:S01]  /*4650*/  FMUL.FTZ R96, R169, UR15 ;  /* 0x0000000fa9607c20 */ /* 0x000fe20008410000 */
[----:B-----5:R-:W-:-:S03]  /*4660*/  HADD2.F32 R186, -RZ, R172.H1_H1 ;  /* 0x300000acffba7230 */ /* 0x020fc60000004100 */
[-C--:B------:R-:W-:Y:S02]  /*4670*/  FMUL.FTZ R97, R37, R96.reuse ;  /* 0x0000006025617220 */ /* 0x080fe40000410000 */
[----:B------:R-:W-:-:S03]  /*4680*/  FFMA.FTZ R129, R186, R96, R129 ;  /* 0x00000060ba817223 */ /* 0x000fc60000010081 */
[----:B------:R-:W-:-:S04]  /*4690*/  F2FP.F16.F32.PACK_AB R97, RZ, R97 ;  /* 0x00000061ff61723e */ /* 0x000fc800000000ff */
[----:B------:R-:W-:-:S07]  /*46a0*/  PRMT R176, R176, 0x5410, R97 ;  /* 0x00005410b0b07816 */ /* 0x000fce0000000061 */
.L_x_7656:
[----:B------:R-:W-:Y:S05]  /*46b0*/  @!P3 BRA `(.L_x_7657) ;  /* 0x000000000018b947 */ /* 0x000fea0003800000 */
[----:B------:R-:W-:Y:S01]  /*46c0*/  FMUL.FTZ R97, R170, UR15 ;  /* 0x0000000faa617c20 */ /* 0x000fe20008410000 */
[----:B-----5:R-:W-:-:S03]  /*46d0*/  HADD2.F32 R183, -RZ, R173.H0_H0 ;  /* 0x200000adffb77230 */ /* 0x020fc60000004100 */
[-C--:B------:R-:W-:Y:S02]  /*46e0*/  FMUL.FTZ R96, R38, R97.reuse ;  /* 0x0000006126607220 */ /* 0x080fe40000410000 */
[----:B------:R-:W-:-:S03]  /*46f0*/  FFMA.FTZ R130, R183, R97, R130 ;  /* 0x00000061b7827223 */ /* 0x000fc60000010082 */
[----:B------:R-:W-:-:S04]  /*4700*/  F2FP.F16.F32.PACK_AB R96, RZ, R96 ;  /* 0x00000060ff60723e */ /* 0x000fc800000000ff */
[----:B------:R-:W-:-:S07]  /*4710*/  PRMT R177, R96, 0x7610, R177 ;  /* 0x0000761060b17816 */ /* 0x000fce00000000b1 */
.L_x_7657:
[----:B------:R-:W-:Y:S05]  /*4720*/  @!P3 BRA `(.L_x_7658) ;  /* 0x000000000018b947 */ /* 0x000fea0003800000 */
[----:B------:R-:W-:Y:S01]  /*4730*/  FMUL.FTZ R96, R171, UR15 ;  /* 0x0000000fab607c20 */ /* 0x000fe20008410000 */
[----:B-----5:R-:W-:-:S03]  /*4740*/  HADD2.F32 R186, -RZ, R173.H1_H1 ;  /* 0x300000adffba7230 */ /* 0x020fc60000004100 */
[-C--:B------:R-:W-:Y:S02]  /*4750*/  FMUL.FTZ R97, R39, R96.reuse ;  /* 0x0000006027617220 */ /* 0x080fe40000410000 */
[----:B------:R-:W-:-:S03]  /*4760*/  FFMA.FTZ R131, R186, R96, R131 ;  /* 0x00000060ba837223 */ /* 0x000fc60000010083 */
[----:B------:R-:W-:-:S04]  /*4770*/  F2FP.F16.F32.PACK_AB R97, RZ, R97 ;  /* 0x00000061ff61723e */ /* 0x000fc800000000ff */
[----:B------:R-:W-:-:S07]  /*4780*/  PRMT R177, R177, 0x5410, R97 ;  /* 0x00005410b1b17816 */ /* 0x000fce0000000061 */
.L_x_7658:
[----:B------:R-:W-:Y:S05]  /*4790*/  @!P3 BRA `(.L_x_7659) ;  /* 0x000000000018b947 */ /* 0x000fea0003800000 */
[----:B------:R-:W-:Y:S01]  /*47a0*/  FMUL.FTZ R97, R180, UR15 ;  /* 0x0000000fb4617c20 */ /* 0x000fe20008410000 */
[----:B-----5:R-:W-:-:S03]  /*47b0*/  HADD2.F32 R183, -RZ, R174.H0_H0 ;  /* 0x200000aeffb77230 */ /* 0x020fc60000004100 */
[-C--:B------:R-:W-:Y:S02]  /*47c0*/  FMUL.FTZ R96, R40, R97.reuse ;  /* 0x0000006128607220 */ /* 0x080fe40000410000 */
[----:B------:R-:W-:-:S03]  /*47d0*/  FFMA.FTZ R132, R183, R97, R132 ;  /* 0x00000061b7847223 */ /* 0x000fc60000010084 */
[----:B------:R-:W-:-:S04]  /*47e0*/  F2FP.F16.F32.PACK_AB R96, RZ, R96 ;  /* 0x00000060ff60723e */ /* 0x000fc800000000ff */
[----:B------:R-:W-:-:S07]  /*47f0*/  PRMT R178, R96, 0x7610, R178 ;  /* 0x0000761060b27816 */ /* 0x000fce00000000b2 */
.L_x_7659:
[----:B------:R-:W-:Y:S05]  /*4800*/  @!P3 BRA `(.L_x_7660) ;  /* 0x000000000018b947 */ /* 0x000fea0003800000 */
[----:B------:R-:W-:Y:S01]  /*4810*/  FMUL.FTZ R96, R181, UR15 ;  /* 0x0000000fb5607c20 */ /* 0x000fe20008410000 */
[----:B-----5:R-:W-:-:S03]  /*4820*/  HADD2.F32 R186, -RZ, R174.H1_H1 ;  /* 0x300000aeffba7230 */ /* 0x020fc60000004100 */
[-C--:B------:R-:W-:Y:S02]  /*4830*/  FMUL.FTZ R97, R41, R96.reuse ;  /* 0x0000006029617220 */ /* 0x080fe40000410000 */
[----:B------:R-:W-:-:S03]  /*4840*/  FFMA.FTZ R133, R186, R96, R133 ;  /* 0x00000060ba857223 */ /* 0x000fc60000010085 */
[----:B------:R-:W-:-:S04]  /*4850*/  F2FP.F16.F32.PACK_AB R97, RZ, R97 ;  /* 0x00000061ff61723e */ /* 0x000fc800000000ff */
[----:B------:R-:W-:-:S07]  /*4860*/  PRMT R178, R178, 0x5410, R97 ;  /* 0x00005410b2b27816 */ /* 0x000fce0000000061 */
.L_x_7660:
[----:B------:R-:W-:Y:S05]  /*4870*/  @!P3 BRA `(.L_x_7661) ;  /* 0x000000000018b947 */ /* 0x000fea0003800000 */
[----:B------:R-:W-:Y:S01]  /*4880*/  FMUL.FTZ R97, R182, UR15 ;  /* 0x0000000fb6617c20 */ /* 0x000fe20008410000 */
[----:B-----5:R-:W-:-:S03]  /*4890*/  HADD2.F32 R183, -RZ, R175.H0_H0 ;  /* 0x200000afffb77230 */ /* 0x020fc60000004100 */
[-C--:B------:R-:W-:Y:S02]  /*48a0*/  FMUL.FTZ R96, R42, R97.reuse ;  /* 0x000000612a607220 */ /* 0x080fe40000410000 */
[----:B------:R-:W-:-:S03]  /*48b0*/  FFMA.FTZ R134, R183, R97, R134 ;  /* 0x00000061b7867223 */ /* 0x000fc60000010086 */
[----:B------:R-:W-:-:S04]  /*48c0*/  F2FP.F16.F32.PACK_AB R96, RZ, R96 ;  /* 0x00000060ff60723e */ /* 0x000fc800000000ff */
[----:B------:R-:W-:-:S07]  /*48d0*/  PRMT R179, R96, 0x7610, R179 ;  /* 0x0000761060b37816 */ /* 0x000fce00000000b3 */
.L_x_7661:
        /* <DEDUP_REMOVED lines=10> */
.L_x_7654:
        /* <DEDUP_REMOVED lines=12> */
.L_x_7662:
        /* <DEDUP_REMOVED lines=12> */
.L_x_7663:
        /* <DEDUP_REMOVED lines=12> */
.L_x_7664:
        /* <DEDUP_REMOVED lines=12> */
.L_x_7665:
        /* <DEDUP_REMOVED lines=12> */
.L_x_7666:
        /* <DEDUP_REMOVED lines=12> */
.L_x_7667:
        /* <DEDUP_REMOVED lines=12> */
.L_x_7668:
        /* <DEDUP_REMOVED lines=12> */
.L_x_7646:
        /* <DEDUP_REMOVED lines=9> */
.L_x_7635:
[----:B------:R-:W-:Y:S05]  /*5010*/  BSYNC.RECONVERGENT B0 ;  /* 0x0000000000007941 */ /* 0x000fea0003800200 */
.L_x_7634:
        /* <DEDUP_REMOVED lines=9> */
.L_x_7671:
        /* <DEDUP_REMOVED lines=44> */
.L_x_7674:
[----:B------:R-:W-:Y:S05]  /*5370*/  @!P3 BRA `(.L_x_7675) ;  /* 0x000000000018b947 */ /* 0x000fea0003800000 */
[----:B------:R-:W-:Y:S01]  /*5380*/  FMUL.FTZ R4, R169, UR15 ;  /* 0x0000000fa9047c20 */ /* 0x000fe20008410000 */
[----:B-----5:R-:W-:-:S03]  /*5390*/  HADD2.F32 R180, -RZ, R172.H1_H1 ;  /* 0x300000acffb47230 */ /* 0x020fc60000004100 */
[-C--:B------:R-:W-:Y:S02]  /*53a0*/  FMUL.FTZ R3, R53, R4.reuse ;  /* 0x0000000435037220 */ /* 0x080fe40000410000 */
[----:B------:R-:W-:-:S03]  /*53b0*/  FFMA.FTZ R137, R180, R4, R137 ;  /* 0x00000004b4897223 */ /* 0x000fc60000010089 */
[----:B------:R-:W-:-:S04]  /*53c0*/  F2FP.F16.F32.PACK_AB R3, RZ, R3 ;  /* 0x00000003ff03723e */ /* 0x000fc800000000ff */
[----:B------:R-:W-:-:S07]  /*53d0*/  PRMT R176, R176, 0x5410, R3 ;  /* 0x00005410b0b07816 */ /* 0x000fce0000000003 */
.L_x_7675:
[----:B------:R-:W-:Y:S05]  /*53e0*/  @!P3 BRA `(.L_x_7676) ;  /* 0x000000000018b947 */ /* 0x000fea0003800000 */
[----:B------:R-:W-:Y:S01]  /*53f0*/  FMUL.FTZ R3, R170, UR15 ;  /* 0x0000000faa037c20 */ /* 0x000fe20008410000 */
[----:B-----5:R-:W-:-:S03]  /*5400*/  HADD2.F32 R5, -RZ, R173.H0_H0 ;  /* 0x200000adff057230 */ /* 0x020fc60000004100 */
[-C--:B------:R-:W-:Y:S02]  /*5410*/  FMUL.FTZ R4, R54, R3.reuse ;  /* 0x0000000336047220 */ /* 0x080fe40000410000 */
[----:B------:R-:W-:-:S03]  /*5420*/  FFMA.FTZ R138, R5, R3, R138 ;  /* 0x00000003058a7223 */ /* 0x000fc6000001008a */
[----:B------:R-:W-:-:S04]  /*5430*/  F2FP.F16.F32.PACK_AB R4, RZ, R4 ;  /* 0x00000004ff04723e */ /* 0x000fc800000000ff */
[----:B------:R-:W-:-:S07]  /*5440*/  PRMT R177, R4, 0x7610, R177 ;  /* 0x0000761004b17816 */ /* 0x000fce00000000b1 */
.L_x_7676:
[----:B------:R-:W-:Y:S05]  /*5450*/  @!P3 BRA `(.L_x_7677) ;  /* 0x000000000018b947 */ /* 0x000fea0003800000 */
[----:B------:R-:W-:Y:S01]  /*5460*/  FMUL.FTZ R4, R171, UR15 ;  /* 0x0000000fab047c20 */ /* 0x000fe20008410000 */
[----:B-----5:R-:W-:-:S03]  /*5470*/  HADD2.F32 R180, -RZ, R173.H1_H1 ;  /* 0x300000adffb47230 */ /* 0x020fc60000004100 */
[-C--:B------:R-:W-:Y:S02]  /*5480*/  FMUL.FTZ R3, R55, R4.reuse ;  /* 0x0000000437037220 */ /* 0x080fe40000410000 */
[----:B------:R-:W-:-:S03]  /*5490*/  FFMA.FTZ R139, R180, R4, R139 ;  /* 0x00000004b48b7223 */ /* 0x000fc6000001008b */
[----:B------:R-:W-:-:S04]  /*54a0*/  F2FP.F16.F32.PACK_AB R3, RZ, R3 ;  /* 0x00000003ff03723e */ /* 0x000fc800000000ff */
[----:B------:R-:W-:-:S07]  /*54b0*/  PRMT R177, R177, 0x5410, R3 ;  /* 0x00005410b1b17816 */ /* 0x000fce0000000003 */
.L_x_7677:
[----:B------:R-:W-:Y:S05]  /*54c0*/  @!P3 BRA `(.L_x_7678) ;  /* 0x000000000018b947 */ /* 0x000fea0003800000 */
[----:B------:R-:W-:Y:S01]  /*54d0*/  FMUL.FTZ R3, R96, UR15 ;  /* 0x0000000f60037c20 */ /* 0x000fe20008410000 */
[----:B-----5:R-:W-:-:S03]  /*54e0*/  HADD2.F32 R5, -RZ, R174.H0_H0 ;  /* 0x200000aeff057230 */ /* 0x020fc60000004100 */
[-C--:B------:R-:W-:Y:S02]  /*54f0*/  FMUL.FTZ R4, R56, R3.reuse ;  /* 0x0000000338047220 */ /* 0x080fe40000410000 */
[----:B------:R-:W-:-:S03]  /*5500*/  FFMA.FTZ R140, R5, R3, R140 ;  /* 0x00000003058c7223 */ /* 0x000fc6000001008c */
[----:B------:R-:W-:-:S04]  /*5510*/  F2FP.F16.F32.PACK_AB R4, RZ, R4 ;  /* 0x00000004ff04723e */ /* 0x000fc800000000ff */
[----:B------:R-:W-:-:S07]  /*5520*/  PRMT R178, R4, 0x7610, R178 ;  /* 0x0000761004b27816 */ /* 0x000fce00000000b2 */
.L_x_7678:
[----:B------:R-:W-:Y:S05]  /*5530*/  @!P3 BRA `(.L_x_7679) ;  /* 0x000000000018b947 */ /* 0x000fea0003800000 */
[----:B------:R-:W-:Y:S01]  /*5540*/  FMUL.FTZ R4, R97, UR15 ;  /* 0x0000000f61047c20 */ /* 0x000fe20008410000 */
[----:B-----5:R-:W-:-:S03]  /*5550*/  HADD2.F32 R180, -RZ, R174.H1_H1 ;  /* 0x300000aeffb47230 */ /* 0x020fc60000004100 */
[-C--:B------:R-:W-:Y:S02]  /*5560*/  FMUL.FTZ R3, R57, R4.reuse ;  /* 0x0000000439037220 */ /* 0x080fe40000410000 */
[----:B------:R-:W-:-:S03]  /*5570*/  FFMA.FTZ R141, R180, R4, R141 ;  /* 0x00000004b48d7223 */ /* 0x000fc6000001008d */
[----:B------:R-:W-:-:S04]  /*5580*/  F2FP.F16.F32.PACK_AB R3, RZ, R3 ;  /* 0x00000003ff03723e */ /* 0x000fc800000000ff */
[----:B------:R-:W-:-:S07]  /*5590*/  PRMT R178, R178, 0x5410, R3 ;  /* 0x00005410b2b27816 */ /* 0x000fce0000000003 */
.L_x_7679:
[----:B------:R-:W-:Y:S05]  /*55a0*/  @!P3 BRA `(.L_x_7680) ;  /* 0x000000000018b947 */ /* 0x000fea0003800000 */
[----:B------:R-:W-:Y:S01]  /*55b0*/  FMUL.FTZ R3, R98, UR15 ;  /* 0x0000000f62037c20 */ /* 0x000fe20008410000 */
[----:B-----5:R-:W-:-:S03]  /*55c0*/  HADD2.F32 R5, -RZ, R175.H0_H0 ;  /* 0x200000afff057230 */ /* 0x020fc60000004100 */
[-C--:B------:R-:W-:Y:S02]  /*55d0*/  FMUL.FTZ R4, R58, R3.reuse ;  /* 0x000000033a047220 */ /* 0x080fe40000410000 */
[----:B------:R-:W-:-:S03]  /*55e0*/  FFMA.FTZ R142, R5, R3, R142 ;  /* 0x00000003058e7223 */ /* 0x000fc6000001008e */
[----:B------:R-:W-:-:S04]  /*55f0*/  F2FP.F16.F32.PACK_AB R4, RZ, R4 ;  /* 0x00000004ff04723e */ /* 0x000fc800000000ff */
[----:B------:R-:W-:-:S07]  /*5600*/  PRMT R179, R4, 0x7610, R179 ;  /* 0x0000761004b37816 */ /* 0x000fce00000000b3 */
.L_x_7680:
        /* <DEDUP_REMOVED lines=8> */
.L_x_7673:
[----:B------:R-:W-:Y:S05]  /*5690*/  @!P3 BRA `(.L_x_7682) ;  /* 0x000000000028b947 */ /* 0x000fea0003800000 */
[----:B0-2---:R-:W-:Y:S01]  /*56a0*/  @P1 FFMA.FTZ R181, R209, R184, R5 ;  /* 0x000000b8d1b51223 */ /* 0x005fe20000010005 */
[----:B------:R-:W-:-:S03]  /*56b0*/  MOV R3, R24 ;  /* 0x0000001800037202 */ /* 0x000fc60000000f00 */
        /* <DEDUP_REMOVED lines=8> */
.L_x_7682:
[----:B------:R-:W-:Y:S05]  /*5740*/  @!P3 BRA `(.L_x_7683) ;  /* 0x000000000028b947 */ /* 0x000fea0003800000 */
[----:B0-2---:R-:W-:Y:S01]  /*5750*/  @P1 FFMA.FTZ R180, R206, R184, R5 ;  /* 0x000000b8ceb41223 */ /* 0x005fe20000010005 */
        /* <DEDUP_REMOVED lines=9> */
.L_x_7683:
        /* <DEDUP_REMOVED lines=11> */
.L_x_7684:
        /* <DEDUP_REMOVED lines=11> */
.L_x_7685:
        /* <DEDUP_REMOVED lines=11> */
.L_x_7686:
        /* <DEDUP_REMOVED lines=11> */
.L_x_7687:
        /* <DEDUP_REMOVED lines=11> */
.L_x_7688:
[----:B------:R-:W-:Y:S05]  /*5b60*/  @!P3 BRA `(.L_x_7681) ;  /* 0x0000000c002cb947 */ /* 0x000fea0003800000 */
[----:B------:R-:W-:Y:S01]  /*5b70*/  @P1 FFMA.FTZ R184, R220, R184, R5 ;  /* 0x000000b8dcb81223 */ /* 0x000fe20000010005 */
[----:B------:R-:W-:Y:S01]  /*5b80*/  MOV R3, R23 ;  /* 0x0000001700037202 */ /* 0x000fe20000000f00 */
[----:B0-2--5:R-:W-:Y:S02]  /*5b90*/  HADD2.F32 R180, -RZ, R175.H1_H1 ;  /* 0x300000afffb47230 */ /* 0x025fe40000004100 */
        /* <DEDUP_REMOVED lines=8> */
.L_x_7672:
        /* <DEDUP_REMOVED lines=45> */
.L_x_7690:
[----:B------:R-:W-:Y:S05]  /*5ef0*/  @!P3 BRA `(.L_x_7691) ;  /* 0x000000000018b947 */ /* 0x000fea0003800000 */
[----:B------:R-:W-:Y:S01]  /*5f00*/  FMUL.FTZ R4, R169, UR15 ;  /* 0x0000000fa9047c20 */ /* 0x000fe20008410000 */
[----:B-----5:R-:W-:-:S03]  /*5f10*/  HADD2.F32 R180, -RZ, R172.H1_H1 ;  /* 0x300000acffb47230 */ /* 0x020fc60000004100 */
[-C--:B------:R-:W-:Y:S02]  /*5f20*/  FMUL.FTZ R3, R53, R4.reuse ;  /* 0x0000000435037220 */ /* 0x080fe40000410000 */
[----:B------:R-:W-:-:S03]  /*5f30*/  FFMA.FTZ R137, R180, R4, R137 ;  /* 0x00000004b4897223 */ /* 0x000fc60000010089 */
[----:B------:R-:W-:-:S04]  /*5f40*/  F2FP.F16.F32.PACK_AB R3, RZ, R3 ;  /* 0x00000003ff03723e */ /* 0x000fc800000000ff */
[----:B------:R-:W-:-:S07]  /*5f50*/  PRMT R176, R176, 0x5410, R3 ;  /* 0x00005410b0b07816 */ /* 0x000fce0000000003 */
.L_x_7691:
[----:B------:R-:W-:Y:S05]  /*5f60*/  @!P3 BRA `(.L_x_7692) ;  /* 0x000000000018b947 */ /* 0x000fea0003800000 */
[----:B------:R-:W-:Y:S01]  /*5f70*/  FMUL.FTZ R3, R170, UR15 ;  /* 0x0000000faa037c20 */ /* 0x000fe20008410000 */
[----:B-----5:R-:W-:-:S03]  /*5f80*/  HADD2.F32 R181, -RZ, R173.H0_H0 ;  /* 0x200000adffb57230 */ /* 0x020fc60000004100 */
[-C--:B------:R-:W-:Y:S02]  /*5f90*/  FMUL.FTZ R4, R54, R3.reuse ;  /* 0x0000000336047220 */ /* 0x080fe40000410000 */
[----:B------:R-:W-:-:S03]  /*5fa0*/  FFMA.FTZ R138, R181, R3, R138 ;  /* 0x00000003b58a7223 */ /* 0x000fc6000001008a */
[----:B------:R-:W-:-:S04]  /*5fb0*/  F2FP.F16.F32.PACK_AB R4, RZ, R4 ;  /* 0x00000004ff04723e */ /* 0x000fc800000000ff */
[----:B------:R-:W-:-:S07]  /*5fc0*/  PRMT R177, R4, 0x7610, R177 ;  /* 0x0000761004b17816 */ /* 0x000fce00000000b1 */
.L_x_7692:
[----:B------:R-:W-:Y:S05]  /*5fd0*/  @!P3 BRA `(.L_x_7693) ;  /* 0x000000000018b947 */ /* 0x000fea0003800000 */
[----:B------:R-:W-:Y:S01]  /*5fe0*/  FMUL.FTZ R4, R171, UR15 ;  /* 0x0000000fab047c20 */ /* 0x000fe20008410000 */
[----:B-----5:R-:W-:-:S03]  /*5ff0*/  HADD2.F32 R180, -RZ, R173.H1_H1 ;  /* 0x300000adffb47230 */ /* 0x020fc60000004100 */
[-C--:B------:R-:W-:Y:S02]  /*6000*/  FMUL.FTZ R3, R55, R4.reuse ;  /* 0x0000000437037220 */ /* 0x080fe40000410000 */
[----:B------:R-:W-:-:S03]  /*6010*/  FFMA.FTZ R139, R180, R4, R139 ;  /* 0x00000004b48b7223 */ /* 0x000fc6000001008b */
[----:B------:R-:W-:-:S04]  /*6020*/  F2FP.F16.F32.PACK_AB R3, RZ, R3 ;  /* 0x00000003ff03723e */ /* 0x000fc800000000ff */
[----:B------:R-:W-:-:S07]  /*6030*/  PRMT R177, R177, 0x5410, R3 ;  /* 0x00005410b1b17816 */ /* 0x000fce0000000003 */
.L_x_7693:
[----:B------:R-:W-:Y:S05]  /*6040*/  @!P3 BRA `(.L_x_7694) ;  /* 0x000000000018b947 */ /* 0x000fea0003800000 */
[----:B------:R-:W-:Y:S01]  /*6050*/  FMUL.FTZ R3, R96, UR15 ;  /* 0x0000000f60037c20 */ /* 0x000fe20008410000 */
[----:B-----5:R-:W-:-:S03]  /*6060*/  HADD2.F32 R181, -RZ, R174.H0_H0 ;  /* 0x200000aeffb57230 */ /* 0x020fc60000004100 */
[-C--:B------:R-:W-:Y:S02]  /*6070*/  FMUL.FTZ R4, R56, R3.reuse ;  /* 0x0000000338047220 */ /* 0x080fe40000410000 */
[----:B------:R-:W-:-:S03]  /*6080*/  FFMA.FTZ R140, R181, R3, R140 ;  /* 0x00000003b58c7223 */ /* 0x000fc6000001008c */
[----:B------:R-:W-:-:S04]  /*6090*/  F2FP.F16.F32.PACK_AB R4, RZ, R4 ;  /* 0x00000004ff04723e */ /* 0x000fc800000000ff */
[----:B------:R-:W-:-:S07]  /*60a0*/  PRMT R178, R4, 0x7610, R178 ;  /* 0x0000761004b27816 */ /* 0x000fce00000000b2 */
.L_x_7694:
[----:B------:R-:W-:Y:S05]  /*60b0*/  @!P3 BRA `(.L_x_7695) ;  /* 0x000000000018b947 */ /* 0x000fea0003800000 */
[----:B------:R-:W-:Y:S01]  /*60c0*/  FMUL.FTZ R4, R97, UR15 ;  /* 0x0000000f61047c20 */ /* 0x000fe20008410000 */
[----:B-----5:R-:W-:-:S03]  /*60d0*/  HADD2.F32 R180, -RZ, R174.H1_H1 ;  /* 0x300000aeffb47230 */ /* 0x020fc60000004100 */
[-C--:B------:R-:W-:Y:S02]  /*60e0*/  FMUL.FTZ R3, R57, R4.reuse ;  /* 0x0000000439037220 */ /* 0x080fe40000410000 */
[----:B------:R-:W-:-:S03]  /*60f0*/  FFMA.FTZ R141, R180, R4, R141 ;  /* 0x00000004b48d7223 */ /* 0x000fc6000001008d */
[----:B------:R-:W-:-:S04]  /*6100*/  F2FP.F16.F32.PACK_AB R3, RZ, R3 ;  /* 0x00000003ff03723e */ /* 0x000fc800000000ff */
[----:B------:R-:W-:-:S07]  /*6110*/  PRMT R178, R178, 0x5410, R3 ;  /* 0x00005410b2b27816 */ /* 0x000fce0000000003 */
.L_x_7695:
[----:B------:R-:W-:Y:S05]  /*6120*/  @!P3 BRA `(.L_x_7696) ;  /* 0x000000000018b947 */ /* 0x000fea0003800000 */
[----:B------:R-:W-:Y:S01]  /*6130*/  FMUL.FTZ R3, R99, UR15 ;  /* 0x0000000f63037c20 */ /* 0x000fe20008410000 */
[----:B-----5:R-:W-:-:S03]  /*6140*/  HADD2.F32 R99, -RZ, R175.H0_H0 ;  /* 0x200000afff637230 */ /* 0x020fc60000004100 */
[-C--:B------:R-:W-:Y:S02]  /*6150*/  FMUL.FTZ R4, R58, R3.reuse ;  /* 0x000000033a047220 */ /* 0x080fe40000410000 */
[----:B------:R-:W-:-:S03]  /*6160*/  FFMA.FTZ R142, R99, R3, R142 ;  /* 0x00000003638e7223 */ /* 0x000fc6000001008e */
[----:B------:R-:W-:-:S04]  /*6170*/  F2FP.F16.F32.PACK_AB R4, RZ, R4 ;  /* 0x00000004ff04723e */ /* 0x000fc800000000ff */
[----:B------:R-:W-:-:S07]  /*6180*/  PRMT R179, R4, 0x7610, R179 ;  /* 0x0000761004b37816 */ /* 0x000fce00000000b3 */
.L_x_7696:
        /* <DEDUP_REMOVED lines=9> */
.L_x_7689:
        /* <DEDUP_REMOVED lines=12> */
.L_x_7697:
        /* <DEDUP_REMOVED lines=12> */
.L_x_7698:
        /* <DEDUP_REMOVED lines=12> */
.L_x_7699:
        /* <DEDUP_REMOVED lines=12> */
.L_x_7700:
        /* <DEDUP_REMOVED lines=12> */
.L_x_7701:
        /* <DEDUP_REMOVED lines=12> */
.L_x_7702:
        /* <DEDUP_REMOVED lines=12> */
.L_x_7703:
        /* <DEDUP_REMOVED lines=12> */
.L_x_7681:
[----:B0-2---:R-:W0:Y:S08]  /*6820*/  @P0 LDC.64 R180, c[0x0][0x478] ;  /* 0x00011e00ffb40b82 */ /* 0x005e300000000a00 */
[----:B------:R-:W1:Y:S01]  /*6830*/  @P3 LDC.64 R4, c[0x0][0x468] ;  /* 0x00011a00ff043b82 */ /* 0x000e620000000a00 */
[----:B0-----:R-:W-:-:S05]  /*6840*/  @P0 IMAD.WIDE.U32 R180, R6, 0x20, R180 ;  /* 0x0000002006b40825 */ /* 0x001fca00078e00b4 */
[----:B------:R3:W-:Y:S01]  /*6850*/  @P0 STG.E.128 desc[UR10][R180.64], R168 ;  /* 0x000000a8b4000986 */ /* 0x0007e2000c101d0a */
[----:B-1----:R-:W-:-:S03]  /*6860*/  @P3 IMAD.WIDE.U32 R4, R185, 0x10, R4 ;  /* 0x00000010b9043825 */ /* 0x002fc600078e0004 */
[----:B------:R3:W-:Y:S04]  /*6870*/  @P0 STG.E.128 desc[UR10][R180.64+0x10], R96 ;  /* 0x00001060b4000986 */ /* 0x0007e8000c101d0a */
[----:B------:R3:W-:Y:S02]  /*6880*/  @P3 STG.E.128 desc[UR10][R4.64], R176 ;  /* 0x000000b004003986 */ /* 0x0007e4000c101d0a */
.L_x_7670:
[----:B------:R-:W-:Y:S05]  /*6890*/  BSYNC.RECONVERGENT B0 ;  /* 0x0000000000007941 */ /* 0x000fea0003800200 */
.L_x_7669:
[----:B---3--:R-:W1:Y:S01]  /*68a0*/  LDC.64 R4, c[0x0][0x380] ;  /* 0x0000e000ff047b82 */ /* 0x008e620000000a00 */
[----:B------:R-:W-:Y:S01]  /*68b0*/  UPLOP3.LUT UP1, UPT, UPT, UPT, UP1, 0x40, 0x4 ;  /* 0x000000000004789c */ /* 0x000fe20003f2e810 */
[----:B-1----:R-:W-:-:S04]  /*68c0*/  IADD3 R2, PT, PT, R2, R4, RZ ;  /* 0x0000000402027210 */ /* 0x002fc80007ffe0ff */
[----:B------:R-:W-:-:S13]  /*68d0*/  ISETP.GE.AND P0, PT, R2, R5, PT ;  /* 0x000000050200720c */ /* 0x000fda0003f06270 */
[----:B------:R-:W-:Y:S05]  /*68e0*/  @!P0 BRA `(.L_x_7704) ;  /* 0xffffff9c00ac8947 */ /* 0x000fea000383ffff */
.L_x_7589:
        /* <DEDUP_REMOVED lines=18> */
.L_x_7706:
[----:B------:R-:W-:Y:S05]  /*6a10*/  BSYNC.RECONVERGENT B0 ;  /* 0x0000000000007941 */ /* 0x000fea0003800200 */
.L_x_7705:
        /* <DEDUP_REMOVED lines=15> */
.L_x_7708:
[----:B------:R-:W-:Y:S05]  /*6b10*/  BSYNC.RECONVERGENT B0 ;  /* 0x0000000000007941 */ /* 0x000fea0003800200 */
.L_x_7707:
        /* <DEDUP_REMOVED lines=14> */
.L_x_7709:
        /* <DEDUP_REMOVED lines=16> */
.L_x_10800:


//--------------------- .text._ZN10layer_norm13ln_bwd_kernelINS_13Kernel_traitsIf6__halffS2_fjLj3072ELj1ELj1ELj4ELj16ENS_18Kernel_traits_baseILj3072EfS2_fS2_fjLj128EEEEELb0ELb1ELb1ELb1EEEvNS_9BwdParamsE --------------------------
	.section	.text._ZN10layer_norm13ln_bwd_kernelINS_13Kernel_traitsIf6__halffS2_fjLj3072ELj1ELj1ELj4ELj16ENS_18Kernel_traits_baseILj3072EfS2_fS2_fjLj128EEEEELb0ELb1ELb1ELb1EEEvNS_9BwdParamsE,"ax",@progbits
	.align	128
        .global         _ZN10layer_norm13ln_bwd_kernelINS_13Kernel_traitsIf6__halffS2_fjLj3072ELj1ELj1ELj4ELj16ENS_18Kernel_traits_baseILj3072EfS2_fS2_fjLj128EEEEELb0ELb1ELb1ELb1EEEvNS_9BwdParamsE
        .type           _ZN10layer_norm13ln_bwd_kernelINS_13Kernel_traitsIf6__halffS2_fjLj3072ELj1ELj1ELj4ELj16ENS_18Kernel_traits_baseILj3072EfS2_fS2_fjLj128EEEEELb0ELb1ELb1ELb1EEEvNS_9BwdParamsE,@function
        .size           _ZN10layer_norm13ln_bwd_kernelINS_13Kernel_traitsIf6__halffS2_fjLj3072ELj1ELj1ELj4ELj16ENS_18Kernel_traits_baseILj3072EfS2_fS2_fjLj128EEEEELb0ELb1ELb1ELb1EEEvNS_9BwdParamsE,(.L_x_10801 - _ZN10layer_norm13ln_bwd_kernelINS_13Kernel_traitsIf6__halffS2_fjLj3072ELj1ELj1ELj4ELj16ENS_18Kernel_traits_baseILj3072EfS2_fS2_fjLj128EEEEELb0ELb1ELb1ELb1EEEvNS_9BwdParamsE)
        .other          _ZN10layer_norm13ln_bwd_kernelINS_13Kernel_traitsIf6__halffS2_fjLj3072ELj1ELj1ELj4ELj16ENS_18Kernel_traits_baseILj3072EfS2_fS2_fjLj128EEEEELb0ELb1ELb1ELb1EEEvNS_9BwdParamsE,@"STO_CUDA_ENTRY STV_DEFAULT"
_ZN10layer_norm13ln_bwd_kernelINS_13Kernel_traitsIf6__halffS2_fjLj3072ELj1ELj1ELj4ELj16ENS_18Kernel_traits_baseILj3072EfS2_fS2_fjLj128EEEEELb0ELb1ELb1ELb1EEEvNS_9BwdParamsE:
.text._ZN10layer_norm13ln_bwd_kernelINS_13Kernel_traitsIf6__halffS2_fjLj3072ELj1ELj1ELj4ELj16ENS_18Kernel_traits_baseILj3072EfS2_fS2_fjLj128EEEEELb0ELb1ELb1ELb1EEEvNS_9BwdParamsE:
        /* <DEDUP_REMOVED lines=68> */
.L_x_7813:
        /* <DEDUP_REMOVED lines=25> */
[----:B0-----:R-:W-:-:S04]  /*05d0*/  LEA R6, P0, R2, R6, 0x2 ;  /* 0x0000000602067211 */ /* 0x001fc800078010ff */
[----:B------:R-:W-:Y:S02]  /*05e0*/  LEA.HI.X R7, R2, R7, R9, 0x2, P0 ;  /* 0x0000000702077211 */ /* 0x000fe400000f1409 */
[----:B------:R-:W-:-:S03]  /*05f0*/  LEA.HI.SX32 R9, R5, R0, 0x1d ;  /* 0x0000000005097211 */ /* 0x000fc600078feaff */
[----:B------:R0:W3:Y:S01]  /*0600*/  LDG.E R0, desc[UR12][R6.64] ;  /* 0x0000000c06007981 */ /* 0x0000e2000c1e1900 */
[----:B------:R-:W-:Y:S01]  /*0610*/  IADD3 R191, PT, PT, R3, 0x80, RZ ;  /* 0x0000008003bf7810 */ /* 0x000fe20007ffe0ff */
[----:B-1----:R-:W-:Y:S01]  /*0620*/  IMAD.WIDE.U32 R184, R9, 0x10, R12 ;  /* 0x0000001009b87825 */ /* 0x002fe200078e000c */
[----:B------:R-:W-:Y:S02]  /*0630*/  IADD3 R209, PT, PT, R3, 0x100, RZ ;  /* 0x0000010003d17810 */ /* 0x000fe40007ffe0ff */
[----:B------:R-:W-:Y:S01]  /*0640*/  IADD3 R21, PT, PT, R9, 0x80, RZ ;  /* 0x0000008009157810 */ /* 0x000fe20007ffe0ff */
[--C-:B--2---:R-:W-:Y:S02]  /*0650*/  IMAD.WIDE.U32 R4, R3, 0x20, R204.reuse ;  /* 0x0000002003047825 */ /* 0x104fe400078e00cc */
[----:B------:R-:W2:Y:S01]  /*0660*/  LDG.E.128 R184, desc[UR12][R184.64] ;  /* 0x0000000cb8b87981 */ /* 0x000ea2000c1e1d00 */
[----:B0-----:R-:W-:Y:S01]  /*0670*/  IADD3 R7, PT, PT, R9, 0x100, RZ ;  /* 0x0000010009077810 */ /* 0x001fe20007ffe0ff */
[----:B------:R-:W-:-:S02]  /*0680*/  IMAD.WIDE.U32 R188, R191, 0x20, R204 ;  /* 0x00000020bfbc7825 */ /* 0x000fc400078e00cc */
[----:B------:R-:W4:Y:S02]  /*0690*/  LDG.E.128 R200, desc[UR12][R4.64] ;  /* 0x0000000c04c87981 */ /* 0x000f24000c1e1d00 */
[----:B------:R-:W-:Y:S02]  /*06a0*/  IMAD.WIDE.U32 R6, R7, 0x10, R12 ;  /* 0x0000001007067825 */ /* 0x000fe400078e000c */
[----:B------:R-:W4:Y:S02]  /*06b0*/  LDG.E.128 R192, desc[UR12][R4.64+0x10] ;  /* 0x0000100c04c07981 */ /* 0x000f24000c1e1d00 */
[----:B------:R-:W-:Y:S02]  /*06c0*/  IMAD.WIDE.U32 R204, R209, 0x20, R204 ;  /* 0x00000020d1cc7825 */ /* 0x000fe400078e00cc */
[----:B------:R-:W4:Y:S02]  /*06d0*/  LDG.E.128 R196, desc[UR12][R188.64] ;  /* 0x0000000cbcc47981 */ /* 0x000f24000c1e1d00 */
[----:B------:R-:W-:-:S02]  /*06e0*/  IMAD.WIDE.U32 R20, R21, 0x10, R12 ;  /* 0x0000001015147825 */ /* 0x000fc400078e000c */
[----:B------:R0:W4:Y:S04]  /*06f0*/  LDG.E.128 R16, desc[UR12][R188.64+0x10] ;  /* 0x0000100cbc107981 */ /* 0x000128000c1e1d00 */
        /* <DEDUP_REMOVED lines=14> */
[----:B------:R-:W5:Y:S04]  /*07e0*/  @P0 LDG.E.128 R40, desc[UR12][R188.64+0x10] ;  /* 0x0000100cbc280981 */ /* 0x000f68000c1e1d00 */
[----:B------:R-:W5:Y:S01]  /*07f0*/  @P0 LDG.E.128 R36, desc[UR12][R204.64] ;  /* 0x0000000ccc240981 */ /* 0x000f62000c1e1d00 */
[----:B------:R-:W-:-:S03]  /*0800*/  @P0 IMAD.WIDE.U32 R210, R209, 0x20, R210 ;  /* 0x00000020d1d20825 */ /* 0x000fc600078e00d2 */
[----:B------:R0:W5:Y:S04]  /*0810*/  @P0 LDG.E.128 R32, desc[UR12][R204.64+0x10] ;  /* 0x0000100ccc200981 */ /* 0x000168000c1e1d00 */
[----:B------:R-:W5:Y:S04]  /*0820*/  @P0 LDG.E.128 R28, desc[UR12][R210.64] ;  /* 0x0000000cd21c0981 */ /* 0x000f68000c1e1d00 */
[----:B------:R1:W5:Y:S01]  /*0830*/  @P0 LDG.E.128 R24, desc[UR12][R210.64+0x10] ;  /* 0x0000100cd2180981 */ /* 0x000362000c1e1d00 */
[----:B---3--:R-:W-:Y:S01]  /*0840*/  FSEL R212, R0, RZ, !P1 ;  /* 0x000000ff00d47208 */ /* 0x008fe20004800000 */
[----:B--2---:R-:W-:-:S04]  /*0850*/  HADD2.F32 R209, -RZ, R184.H0_H0 ;  /* 0x200000b8ffd17230 */ /* 0x004fc80000004100 */
[C---:B----4-:R-:W-:Y:S01]  /*0860*/  FADD.FTZ R225, -R212.reuse, R203 ;  /* 0x000000cbd4e17221 */ /* 0x050fe20000010100 */
[C---:B------:R-:W-:Y:S01]  /*0870*/  FADD.FTZ R3, -R212.reuse, R200 ;  /* 0x000000c8d4037221 */ /* 0x040fe20000010100 */
[--C-:B------:R-:W-:Y:S02]  /*0880*/  HADD2.F32 R206, -RZ, R185.reuse.H1_H1 ;  /* 0x300000b9ffce7230 */ /* 0x100fe40000004100 */
[C---:B------:R-:W-:Y:S01]  /*0890*/  FADD.FTZ R227, -R212.reuse, R192 ;  /* 0x000000c0d4e37221 */ /* 0x040fe20000010100 */
[C---:B------:R-:W-:Y:S01]  /*08a0*/  FADD.FTZ R223, -R212.reuse, R202 ;  /* 0x000000cad4df7221 */ /* 0x040fe20000010100 */
[----:B------:R-:W-:Y:S02]  /*08b0*/  HADD2.F32 R208, -RZ, R184.H1_H1 ;  /* 0x300000b8ffd07230 */ /* 0x000fe40000004100 */
[----:B0-----:R-:W-:Y:S02]  /*08c0*/  HADD2.F32 R205, -RZ, R186.H0_H0 ;  /* 0x200000baffcd7230 */ /* 0x001fe40000004100 */
[----:B------:R-:W-:Y:S01]  /*08d0*/  FADD.FTZ R221, -R212, R201 ;  /* 0x000000c9d4dd7221 */ /* 0x000fe20000010100 */
[----:B------:R-:W-:-:S02]  /*08e0*/  HADD2.F32 R207, -RZ, R185.H0_H0 ;  /* 0x200000b9ffcf7230 */ /* 0x000fc40000004100 */
[C---:B-----5:R-:W-:Y:S01]  /*08f0*/  FMUL.FTZ R3, R222.reuse, R3 ;  /* 0x00000003de037220 */ /* 0x060fe20000410000 */
[--C-:B------:R-:W-:Y:S02]  /*0900*/  HADD2.F32 R215, -RZ, R6.reuse.H0_H0 ;  /* 0x20000006ffd77230 */ /* 0x100fe40000004100 */
[----:B------:R-:W-:Y:S02]  /*0910*/  HADD2.F32 R216, -RZ, R6.H1_H1 ;  /* 0x30000006ffd87230 */ /* 0x000fe40000004100 */
[----:B------:R-:W-:Y:S01]  /*0920*/  FMUL.FTZ R6, R222, R225 ;  /* 0x000000e1de067220 */ /* 0x000fe20000410000 */
[----:B------:R-:W-:Y:S01]  /*0930*/  FADD.FTZ R249, -R212, R12 ;  /* 0x0000000cd4f97221 */ /* 0x000fe20000010100 */
[--C-:B------:R-:W-:Y:S02]  /*0940*/  HADD2.F32 R217, -RZ, R7.reuse.H0_H0 ;  /* 0x20000007ffd97230 */ /* 0x100fe40000004100 */
[----:B------:R-:W-:Y:S01]  /*0950*/  FMUL.FTZ R12, R92, R209 ;  /* 0x000000d15c0c7220 */ /* 0x000fe20000410000 */
[----:B------:R-:W-:-:S02]  /*0960*/  HADD2.F32 R188, -RZ, R7.H1_H1 ;  /* 0x30000007ffbc7230 */ /* 0x000fc40000004100 */
[----:B------:R-:W-:Y:S01]  /*0970*/  FMUL.FTZ R7, R222, R227 ;  /* 0x000000e3de077220 */ /* 0x000fe20000410000 */
[--C-:B------:R-:W-:Y:S02]  /*0980*/  HADD2.F32 R185, -RZ, R23.reuse.H0_H0 ;  /* 0x20000017ffb97230 */ /* 0x100fe40000004100 */
[C---:B------:R-:W-:Y:S01]  /*0990*/  FADD.FTZ R251, -R212.reuse, R13 ;  /* 0x0000000dd4fb7221 */ /* 0x040fe20000010100 */
[----:B------:R-:W-:Y:S02]  /*09a0*/  HADD2.F32 R0, -RZ, R23.H1_H1 ;  /* 0x30000017ff007230 */ /* 0x000fe40000004100 */
[C---:B------:R-:W-:Y:S01]  /*09b0*/  FADD.FTZ R193, -R212.reuse, R193 ;  /* 0x000000c1d4c17221 */ /* 0x040fe20000010100 */
[--C-:B------:R-:W-:Y:S02]  /*09c0*/  HADD2.F32 R213, -RZ, R5.reuse.H0_H0 ;  /* 0x20000005ffd57230 */ /* 0x100fe40000004100 */
[----:B------:R-:W-:Y:S01]  /*09d0*/  FADD.FTZ R229, -R212, R194 ;  /* 0x000000c2d4e57221 */ /* 0x000fe20000010100 */
        /* <DEDUP_REMOVED lines=15> */
[----:B------:R-:W-:Y:S01]  /*0ad0*/  FADD.FTZ R189, -R212, R15 ;  /* 0x0000000fd4bd7221 */ /* 0x000fe20000010100 */
[----:B------:R-:W-:Y:S01]  /*0ae0*/  FMUL.FTZ R5, R222, R223 ;  /* 0x000000dfde057220 */ /* 0x000fe20000410000 */
[-C--:B------:R-:W-:Y:S01]  /*0af0*/  FFMA.FTZ R99, R6, R206.reuse, R99 ;  /* 0x000000ce06637223 */ /* 0x080fe20000010063 */
[----:B------:R-:W-:Y:S01]  /*0b00*/  FADD.FTZ R123, R123, R206 ;  /* 0x000000ce7b7b7221 */ /* 0x000fe20000010000 */
[----:B------:R-:W-:Y:S01]  /*0b10*/  FMUL.FTZ R13, R95, R206 ;  /* 0x000000ce5f0d7220 */ /* 0x000fe20000410000 */
[----:B------:R-:W-:-:S02]  /*0b20*/  HADD2.F32 R211, -RZ, R4.H0_H0 ;  /* 0x20000004ffd37230 */ /* 0x000fc40000004100 */
[----:B------:R-:W-:Y:S01]  /*0b30*/  FMUL.FTZ R11, R93, R208 ;  /* 0x000000d05d0b7220 */ /* 0x000fe20000410000 */
[----:B------:R-:W-:Y:S02]  /*0b40*/  HADD2.F32 R212, -RZ, R4.H1_H1 ;  /* 0x30000004ffd47230 */ /* 0x000fe40000004100 */
[----:B------:R-:W-:Y:S01]  /*0b50*/  FADD.FTZ R124, R124, R205 ;  /* 0x000000cd7c7c7221 */ /* 0x000fe20000010000 */
[-C--:B------:R-:W-:Y:S01]  /*0b60*/  FFMA.FTZ R100, R7, R205.reuse, R100 ;  /* 0x000000cd07647223 */ /* 0x080fe20000010064 */
[----:B------:R-:W-:Y:S01]  /*0b70*/  FMUL.FTZ R16, R88, R205 ;  /* 0x000000cd58107220 */ /* 0x000fe20000410000 */
[----:B------:R-:W-:Y:S01]  /*0b80*/  FADD.FTZ R206, RZ, R12 ;  /* 0x0000000cffce7221 */ /* 0x000fe20000010000 */
[----:B------:R-:W-:Y:S01]  /*0b90*/  FMUL.FTZ R4, R222, R221 ;  /* 0x000000ddde047220 */ /* 0x000fe20000410000 */
[----:B------:R-:W-:Y:S01]  /*0ba0*/  FFMA.FTZ R205, R3, R12, RZ ;  /* 0x0000000c03cd7223 */ /* 0x000fe200000100ff */
[----:B------:R-:W-:Y:S02]  /*0bb0*/  HADD2.F32 R202, -RZ, R186.H1_H1 ;  /* 0x300000baffca7230 */ /* 0x000fe40000004100 */
[-C--:B------:R-:W-:Y:S01]  /*0bc0*/  FFMA.FTZ R98, R5, R207.reuse, R98 ;  /* 0x000000cf05627223 */ /* 0x080fe20000010062 */
[----:B------:R-:W-:Y:S01]  /*0bd0*/  FADD.FTZ R122, R122, R207 ;  /* 0x000000cf7a7a7221 */ /* 0x000fe20000010000 */
[----:B------:R-:W-:Y:S01]  /*0be0*/  FMUL.FTZ R14, R94, R207 ;  /* 0x000000cf5e0e7220 */ /* 0x000fe20000410000 */
[----:B------:R-:W-:-:S02]  /*0bf0*/  HADD2.F32 R203, -RZ, R20.H0_H0 ;  /* 0x20000014ffcb7230 */ /* 0x000fc40000004100 */
[----:B------:R-:W-:Y:S01]  /*0c00*/  FMUL.FTZ R8, R222, R193 ;  /* 0x000000c1de087220 */ /* 0x000fe20000410000 */
[----:B------:R-:W-:Y:S01]  /*0c10*/  FADD.FTZ R207, R206, R11 ;  /* 0x0000000bcecf7221 */ /* 0x000fe20000010000 */
[----:B------:R-:W-:Y:S02]  /*0c20*/  HADD2.F32 R204, -RZ, R20.H1_H1 ;  /* 0x30000014ffcc7230 */ /* 0x000fe40000004100 */
[----:B------:R-:W-:Y:S01]  /*0c30*/  FMUL.FTZ R19, R222, R231 ;  /* 0x000000e7de137220 */ /* 0x000fe20000410000 */
[----:B------:R-:W-:Y:S01]  /*0c40*/  FFMA.FTZ R206, R4, R11, R205 ;  /* 0x0000000b04ce7223 */ /* 0x000fe200000100cd */
[--C-:B------:R-:W-:Y:S02]  /*0c50*/  HADD2.F32 R191, -RZ, R21.reuse.H0_H0 ;  /* 0x20000015ffbf7230 */ /* 0x100fe40000004100 */
[----:B------:R-:W-:Y:S01]  /*0c60*/  FMUL.FTZ R20, R222, R197 ;  /* 0x000000c5de147220 */ /* 0x000fe20000410000 */
[----:B------:R-:W-:Y:S02]  /*0c70*/  HADD2.F32 R186, -RZ, R21.H1_H1 ;  /* 0x30000015ffba7230 */ /* 0x000fe40000004100 */
[----:B------:R-:W-:Y:S01]  /*0c80*/  FFMA.FTZ R97, R4, R208, R97 ;  /* 0x000000d004617223 */ /* 0x000fe20000010061 */
[----:B------:R-:W-:Y:S01]  /*0c90*/  FADD.FTZ R121, R121, R208 ;  /* 0x000000d079797221 */ /* 0x000fe20000010000 */
[----:B------:R-:W-:Y:S01]  /*0ca0*/  FMUL.FTZ R21, R222, R233 ;  /* 0x000000e9de157220 */ /* 0x000fe20000410000 */
        /* <DEDUP_REMOVED lines=8> */
[-C--:B------:R-:W-:Y:S01]  /*0d30*/  FFMA.FTZ R105, R20, R204.reuse, R105 ;  /* 0x000000cc14697223 */ /* 0x080fe20000010069 */
[----:B------:R-:W-:Y:S01]  /*0d40*/  FADD.FTZ R129, R129, R204 ;  /* 0x000000cc81817221 */ /* 0x000fe20000010000 */
[----:B------:R-:W-:Y:S01]  /*0d50*/  FMUL.FTZ R203, R85, R204 ;  /* 0x000000cc55cb7220 */ /* 0x000fe20000410000 */
[-C--:B------:R-:W-:Y:S01]  /*0d60*/  FFMA.FTZ R106, R21, R191.reuse, R106 ;  /* 0x000000bf156a7223 */ /* 0x080fe2000001006a */
[----:B------:R-:W-:Y:S01]  /*0d70*/  FADD.FTZ R130, R130, R191 ;  /* 0x000000bf82827221 */ /* 0x000fe20000010000 */
[----:B------:R-:W-:Y:S01]  /*0d80*/  FMUL.FTZ R204, R86, R191 ;  /* 0x000000bf56cc7220 */ /* 0x000fe20000410000 */
[----:B------:R-:W-:Y:S01]  /*0d90*/  FADD.FTZ R191, R208, R13 ;  /* 0x0000000dd0bf7221 */ /* 0x000fe20000010000 */
[----:B------:R-:W-:Y:S01]  /*0da0*/  FFMA.FTZ R206, R6, R13, R205 ;  /* 0x0000000d06ce7223 */ /* 0x000fe200000100cd */
[----:B------:R-:W-:-:S02]  /*0db0*/  HADD2.F32 R201, -RZ, R187.H0_H0 ;  /* 0x200000bbffc97230 */ /* 0x000fc40000004100 */
[----:B------:R-:W-:Y:S02]  /*0dc0*/  HADD2.F32 R200, -RZ, R187.H1_H1 ;  /* 0x300000bbffc87230 */ /* 0x000fe40000004100 */
[----:B------:R-:W-:Y:S01]  /*0dd0*/  FADD.FTZ R208, R191, R16 ;  /* 0x00000010bfd07221 */ /* 0x000fe20000010000 */
[--C-:B------:R-:W-:Y:S02]  /*0de0*/  HADD2.F32 R187, -RZ, R22.reuse.H0_H0 ;  /* 0x20000016ffbb7230 */ /* 0x100fe40000004100 */
[----:B------:R-:W-:Y:S02]  /*0df0*/  HADD2.F32 R184, -RZ, R22.H1_H1 ;  /* 0x30000016ffb87230 */ /* 0x000fe40000004100 */
[----:B------:R-:W-:Y:S01]  /*0e00*/  FMUL.FTZ R22, R222, R199 ;  /* 0x000000c7de167220 */ /* 0x000fe20000410000 */
[----:B------:R-:W-:Y:S01]  /*0e10*/  FFMA.FTZ R191, R7, R16, R206 ;  /* 0x0000001007bf7223 */ /* 0x000fe200000100ce */
[----:B------:R-:W-:Y:S01]  /*0e20*/  FMUL.FTZ R18, R90, R201 ;  /* 0x000000c95a127220 */ /* 0x000fe20000410000 */
[----:B------:R-:W-:Y:S01]  /*0e30*/  FMUL.FTZ R23, R222, R23 ;  /* 0x00000017de177220 */ /* 0x000fe20000410000 */
[-C--:B------:R-:W-:Y:S01]  /*0e40*/  FFMA.FTZ R107, R22, R186.reuse, R107 ;  /* 0x000000ba166b7223 */ /* 0x080fe2000001006b */
[----:B------:R-:W-:Y:S01]  /*0e50*/  FADD.FTZ R131, R131, R186 ;  /* 0x000000ba83837221 */ /* 0x000fe20000010000 */
        /* <DEDUP_REMOVED lines=12> */
[----:B------:R-:W-:-:S02]  /*0f20*/  FADD.FTZ R191, R208, R17 ;  /* 0x00000011d0bf7221 */ /* 0x000fc40000010000 */
        /* <DEDUP_REMOVED lines=26> */
[----:B------:R-:W-:Y:S02]  /*10d0*/  FADD.FTZ R126, R126, R201 ;  /* 0x000000c97e7e7221 */ /* 0x000fe40000010000 */
[----:B------:R-:W-:Y:S01]  /*10e0*/  FADD.FTZ R184, R187, R208 ;  /* 0x000000d0bbb87221 */ /* 0x000fe20000010000 */
[----:B------:R-:W-:Y:S01]  /*10f0*/  FFMA.FTZ R185, R193, R208, R0 ;  /* 0x000000d0c1b97223 */ /* 0x000fe20000010000 */
        /* <DEDUP_REMOVED lines=8> */
[C---:B------:R-:W-:Y:S01]  /*1180*/  FMUL.FTZ R196, R222.reuse, R243 ;  /* 0x000000f3dec47220 */ /* 0x040fe20000410000 */
[----:B------:R-:W-:Y:S01]  /*1190*/  FMUL.FTZ R211, R77, R212 ;  /* 0x000000d44dd37220 */ /* 0x000fe20000410000 */
[----:B------:R-:W-:Y:S01]  /*11a0*/  FADD.FTZ R0, R187, R210 ;  /* 0x000000d2bb007221 */ /* 0x000fe20000010000 */
[----:B------:R-:W-:Y:S01]  /*11b0*/  FFMA.FTZ R185, R195, R210, R184 ;  /* 0x000000d2c3b97223 */ /* 0x000fe200000100b8 */
[----:B------:R-:W-:Y:S01]  /*11c0*/  FMUL.FTZ R197, R222, R245 ;  /* 0x000000f5dec57220 */ /* 0x000fe20000410000 */
[----:B------:R-:W-:Y:S01]  /*11d0*/  FFMA.FTZ R113, R196, R212, R113 ;  /* 0x000000d4c4717223 */ /* 0x000fe20000010071 */
[----:B------:R-:W-:Y:S01]  /*11e0*/  FADD.FTZ R137, R137, R212 ;  /* 0x000000d489897221 */ /* 0x000fe20000010000 */
[----:B------:R-:W-:Y:S01]  /*11f0*/  FADD.FTZ R187, R0, R211 ;  /* 0x000000d300bb7221 */ /* 0x000fe20000010000 */
[----:B------:R-:W-:Y:S01]  /*1200*/  FMUL.FTZ R212, R78, R213 ;  /* 0x000000d54ed47220 */ /* 0x000fe20000410000 */
[----:B------:R-:W-:Y:S01]  /*1210*/  FFMA.FTZ R0, R196, R211, R185 ;  /* 0x000000d3c4007223 */ /* 0x000fe200000100b9 */
[----:B------:R-:W-:Y:S01]  /*1220*/  FMUL.FTZ R198, R222, R247 ;  /* 0x000000f7dec67220 */ /* 0x000fe20000410000 */
        /* <DEDUP_REMOVED lines=30> */
[----:B------:R-:W-:Y:S01]  /*1410*/  FFMA.FTZ R119, R218, R188, R119 ;  /* 0x000000bcda777223 */ /* 0x000fe20000010077 */
[----:B------:R-:W-:Y:S01]  /*1420*/  FADD.FTZ R143, R143, R188 ;  /* 0x000000bc8f8f7221 */ /* 0x000fe20000010000 */
[----:B------:R-:W-:Y:S01]  /*1430*/  FADD.FTZ R191, R184, R217 ;  /* 0x000000d9b8bf7221 */ /* 0x000fe20000010000 */
[----:B------:R-:W-:Y:S01]  /*1440*/  FFMA.FTZ R220, R218, R217, R0 ;  /* 0x000000d9dadc7223 */ /* 0x000fe20000010000 */
[----:B------:R-:W-:Y:S06]  /*1450*/  BRA `(.L_x_7712) ;  /* 0x00000000004c7947 */ /* 0x000fec0003800000 */
.L_x_7711:
        /* <DEDUP_REMOVED lines=19> */
.L_x_7712:
        /* <DEDUP_REMOVED lines=42> */
.L_x_7714:
[----:B------:R-:W-:Y:S05]  /*1830*/  BSYNC.RECONVERGENT B0 ;  /* 0x0000000000007941 */ /* 0x000fea0003800200 */
.L_x_7713:
        /* <DEDUP_REMOVED lines=47> */
.L_x_7717:
        /* <DEDUP_REMOVED lines=12> */
.L_x_7718:
        /* <DEDUP_REMOVED lines=12> */
.L_x_7719:
        /* <DEDUP_REMOVED lines=12> */
.L_x_7720:
        /* <DEDUP_REMOVED lines=12> */
.L_x_7721:
        /* <DEDUP_REMOVED lines=12> */
.L_x_7722:
        /* <DEDUP_REMOVED lines=12> */
.L_x_7723:
        /* <DEDUP_REMOVED lines=13> */
.L_x_7716:
        /* <DEDUP_REMOVED lines=40> */
.L_x_7725:
[----:B------:R-:W-:Y:S05]  /*2300*/  @!P3 BRA `(.L_x_7726) ;  /* 0x000000000018b947 */ /* 0x000fea0003800000 */
[----:B------:R-:W-:Y:S01]  /*2310*/  FMUL.FTZ R176, R177, UR16 ;  /* 0x00000010b1b07c20 */ /* 0x000fe20008410000 */
[----:B-----5:R-:W-:-:S03]  /*2320*/  HADD2.F32 R186, -RZ, R168.H1_H1 ;  /* 0x300000a8ffba7230 */ /* 0x020fc60000004100 */
[-C--:B------:R-:W-:Y:S02]  /*2330*/  FMUL.FTZ R179, R49, R176.reuse ;  /* 0x000000b031b37220 */ /* 0x080fe40000410000 */
[----:B------:R-:W-:-:S03]  /*2340*/  FFMA.FTZ R165, R186, R176, R165 ;  /* 0x000000b0baa57223 */ /* 0x000fc600000100a5 */
[----:B------:R-:W-:-:S04]  /*2350*/  F2FP.F16.F32.PACK_AB R179, RZ, R179 ;  /* 0x000000b3ffb3723e */ /* 0x000fc800000000ff */
[----:B------:R-:W-:-:S07]  /*2360*/  PRMT R172, R172, 0x5410, R179 ;  /* 0x00005410acac7816 */ /* 0x000fce00000000b3 */
.L_x_7726:
[----:B------:R-:W-:Y:S05]  /*2370*/  @!P3 BRA `(.L_x_7727) ;  /* 0x000000000018b947 */ /* 0x000fea0003800000 */
[----:B------:R-:W-:Y:S01]  /*2380*/  FMUL.FTZ R179, R178, UR16 ;  /* 0x00000010b2b37c20 */ /* 0x000fe20008410000 */
[----:B-----5:R-:W-:-:S03]  /*2390*/  HADD2.F32 R187, -RZ, R169.H0_H0 ;  /* 0x200000a9ffbb7230 */ /* 0x020fc60000004100 */
[-C--:B------:R-:W-:Y:S02]  /*23a0*/  FMUL.FTZ R176, R50, R179.reuse ;  /* 0x000000b332b07220 */ /* 0x080fe40000410000 */
[----:B------:R-:W-:-:S03]  /*23b0*/  FFMA.FTZ R166, R187, R179, R166 ;  /* 0x000000b3bba67223 */ /* 0x000fc600000100a6 */
[----:B------:R-:W-:-:S04]  /*23c0*/  F2FP.F16.F32.PACK_AB R176, RZ, R176 ;  /* 0x000000b0ffb0723e */ /* 0x000fc800000000ff */
[----:B------:R-:W-:-:S07]  /*23d0*/  PRMT R173, R176, 0x7610, R173 ;  /* 0x00007610b0ad7816 */ /* 0x000fce00000000ad */
.L_x_7727:
[----:B------:R-:W-:Y:S05]  /*23e0*/  @!P3 BRA `(.L_x_7728) ;  /* 0x000000000018b947 */ /* 0x000fea0003800000 */
[----:B------:R-:W-:Y:S01]  /*23f0*/  FMUL.FTZ R176, R184, UR16 ;  /* 0x00000010b8b07c20 */ /* 0x000fe20008410000 */
[----:B-----5:R-:W-:-:S03]  /*2400*/  HADD2.F32 R186, -RZ, R169.H1_H1 ;  /* 0x300000a9ffba7230 */ /* 0x020fc60000004100 */
[-C--:B------:R-:W-:Y:S02]  /*2410*/  FMUL.FTZ R179, R51, R176.reuse ;  /* 0x000000b033b37220 */ /* 0x080fe40000410000 */
[----:B------:R-:W-:-:S03]  /*2420*/  FFMA.FTZ R167, R186, R176, R167 ;  /* 0x000000b0baa77223 */ /* 0x000fc600000100a7 */
[----:B------:R-:W-:-:S04]  /*2430*/  F2FP.F16.F32.PACK_AB R179, RZ, R179 ;  /* 0x000000b3ffb3723e */ /* 0x000fc800000000ff */
[----:B------:R-:W-:-:S07]  /*2440*/  PRMT R173, R173, 0x5410, R179 ;  /* 0x00005410adad7816 */ /* 0x000fce00000000b3 */
.L_x_7728:
[----:B------:R-:W-:Y:S05]  /*2450*/  @!P3 BRA `(.L_x_7729) ;  /* 0x000000000018b947 */ /* 0x000fea0003800000 */
[----:B------:R-:W-:Y:S01]  /*2460*/  FMUL.FTZ R179, R180, UR16 ;  /* 0x00000010b4b37c20 */ /* 0x000fe20008410000 */
[----:B-----5:R-:W-:-:S03]  /*2470*/  HADD2.F32 R187, -RZ, R170.H0_H0 ;  /* 0x200000aaffbb7230 */ /* 0x020fc60000004100 */
[-C--:B------:R-:W-:Y:S02]  /*2480*/  FMUL.FTZ R176, R52, R179.reuse ;  /* 0x000000b334b07220 */ /* 0x080fe40000410000 */
[----:B------:R-:W-:-:S03]  /*2490*/  FFMA.FTZ R160, R187, R179, R160 ;  /* 0x000000b3bba07223 */ /* 0x000fc600000100a0 */
[----:B------:R-:W-:-:S04]  /*24a0*/  F2FP.F16.F32.PACK_AB R176, RZ, R176 ;  /* 0x000000b0ffb0723e */ /* 0x000fc800000000ff */
[----:B------:R-:W-:-:S07]  /*24b0*/  PRMT R174, R176, 0x7610, R174 ;  /* 0x00007610b0ae7816 */ /* 0x000fce00000000ae */
.L_x_7729:
[----:B------:R-:W-:Y:S05]  /*24c0*/  @!P3 BRA `(.L_x_7730) ;  /* 0x000000000018b947 */ /* 0x000fea0003800000 */
[----:B------:R-:W-:Y:S01]  /*24d0*/  FMUL.FTZ R176, R181, UR16 ;  /* 0x00000010b5b07c20 */ /* 0x000fe20008410000 */
[----:B-----5:R-:W-:-:S03]  /*24e0*/  HADD2.F32 R186, -RZ, R170.H1_H1 ;  /* 0x300000aaffba7230 */ /* 0x020fc60000004100 */
[-C--:B------:R-:W-:Y:S02]  /*24f0*/  FMUL.FTZ R179, R53, R176.reuse ;  /* 0x000000b035b37220 */ /* 0x080fe40000410000 */
[----:B------:R-:W-:-:S03]  /*2500*/  FFMA.FTZ R161, R186, R176, R161 ;  /* 0x000000b0baa17223 */ /* 0x000fc600000100a1 */
[----:B------:R-:W-:-:S04]  /*2510*/  F2FP.F16.F32.PACK_AB R179, RZ, R179 ;  /* 0x000000b3ffb3723e */ /* 0x000fc800000000ff */
[----:B------:R-:W-:-:S07]  /*2520*/  PRMT R174, R174, 0x5410, R179 ;  /* 0x00005410aeae7816 */ /* 0x000fce00000000b3 */
.L_x_7730:
[----:B------:R-:W-:Y:S05]  /*2530*/  @!P3 BRA `(.L_x_7731) ;  /* 0x000000000018b947 */ /* 0x000fea0003800000 */
[----:B------:R-:W-:Y:S01]  /*2540*/  FMUL.FTZ R179, R182, UR16 ;  /* 0x00000010b6b37c20 */ /* 0x000fe20008410000 */
[----:B-----5:R-:W-:-:S03]  /*2550*/  HADD2.F32 R187, -RZ, R171.H0_H0 ;  /* 0x200000abffbb7230 */ /* 0x020fc60000004100 */
[-C--:B------:R-:W-:Y:S02]  /*2560*/  FMUL.FTZ R176, R54, R179.reuse ;  /* 0x000000b336b07220 */ /* 0x080fe40000410000 */
[----:B------:R-:W-:-:S03]  /*2570*/  FFMA.FTZ R162, R187, R179, R162 ;  /* 0x000000b3bba27223 */ /* 0x000fc600000100a2 */
[----:B------:R-:W-:-:S04]  /*2580*/  F2FP.F16.F32.PACK_AB R176, RZ, R176 ;  /* 0x000000b0ffb0723e */ /* 0x000fc800000000ff */
[----:B------:R-:W-:-:S07]  /*2590*/  PRMT R175, R176, 0x7610, R175 ;  /* 0x00007610b0af7816 */ /* 0x000fce00000000af */
.L_x_7731:
[----:B------:R-:W-:Y:S02]  /*25a0*/  MOV R176, R183 ;  /* 0x000000b700b07202 */ /* 0x000fe40000000f00 */
        /* <DEDUP_REMOVED lines=10> */
.L_x_7715:
        /* <DEDUP_REMOVED lines=16> */
.L_x_7733:
        /* <DEDUP_REMOVED lines=11> */
.L_x_7734:
        /* <DEDUP_REMOVED lines=11> */
.L_x_7735:
        /* <DEDUP_REMOVED lines=11> */
.L_x_7736:
        /* <DEDUP_REMOVED lines=11> */
.L_x_7737:
        /* <DEDUP_REMOVED lines=11> */
.L_x_7738:
        /* <DEDUP_REMOVED lines=11> */
.L_x_7739:
        /* <DEDUP_REMOVED lines=12> */
.L_x_7732:
[--C-:B------:R-:W-:Y:S01]  /*2c30*/  @P2 FFMA.FTZ R176, R4, R189, R188.reuse ;  /* 0x000000bd04b02223 */ /* 0x100fe200000100bc */
[----:B------:R-:W-:Y:S01]  /*2c40*/  MOV R177, R45 ;  /* 0x0000002d00b17202 */ /* 0x000fe20000000f00 */
[----:B------:R-:W-:Y:S01]  /*2c50*/  @P2 FFMA.FTZ R181, R5, R189, R188 ;  /* 0x000000bd05b52223 */ /* 0x000fe200000100bc */
[----:B------:R-:W-:Y:S01]  /*2c60*/  MOV R178, R46 ;  /* 0x0000002e00b27202 */ /* 0x000fe20000000f00 */
[----:B------:R-:W-:Y:S01]  /*2c70*/  @P2 FADD.FTZ R176, R11, -R176 ;  /* 0x800000b00bb02221 */ /* 0x000fe20000010000 */
[----:B------:R-:W-:Y:S01]  /*2c80*/  MOV R179, R47 ;  /* 0x0000002f00b37202 */ /* 0x000fe20000000f00 */
[----:B------:R-:W-:Y:S01]  /*2c90*/  @P2 FADD.FTZ R181, R14, -R181 ;  /* 0x800000b50eb52221 */ /* 0x000fe20000010000 */
[-CC-:B------:R-:W-:Y:S01]  /*2ca0*/  @P2 FFMA.FTZ R183, R7, R189.reuse, R188.reuse ;  /* 0x000000bd07b72223 */ /* 0x180fe200000100bc */
[----:B------:R-:W-:Y:S01]  /*2cb0*/  @P2 FFMA.FTZ R177, R222, R176, R45 ;  /* 0x000000b0deb12223 */ /* 0x000fe2000001002d */
[-CC-:B------:R-:W-:Y:S01]  /*2cc0*/  @P2 FFMA.FTZ R176, R6, R189.reuse, R188.reuse ;  /* 0x000000bd06b02223 */ /* 0x180fe200000100bc */
[----:B------:R-:W-:Y:S01]  /*2cd0*/  @P2 FFMA.FTZ R185, R9, R189, R188 ;  /* 0x000000bd09b92223 */ /* 0x000fe200000100bc */
        /* <DEDUP_REMOVED lines=28> */
.L_x_7740:
[----:B------:R-:W-:Y:S05]  /*2ea0*/  @!P3 BRA `(.L_x_7741) ;  /* 0x000000000018b947 */ /* 0x000fea0003800000 */
[----:B------:R-:W-:Y:S01]  /*2eb0*/  FMUL.FTZ R184, R177, UR16 ;  /* 0x00000010b1b87c20 */ /* 0x000fe20008410000 */
[----:B-----5:R-:W-:-:S03]  /*2ec0*/  HADD2.F32 R186, -RZ, R168.H1_H1 ;  /* 0x300000a8ffba7230 */ /* 0x020fc60000004100 */
[-C--:B------:R-:W-:Y:S02]  /*2ed0*/  FMUL.FTZ R181, R49, R184.reuse ;  /* 0x000000b831b57220 */ /* 0x080fe40000410000 */
[----:B------:R-:W-:-:S03]  /*2ee0*/  FFMA.FTZ R165, R186, R184, R165 ;  /* 0x000000b8baa57223 */ /* 0x000fc600000100a5 */
[----:B------:R-:W-:-:S04]  /*2ef0*/  F2FP.F16.F32.PACK_AB R181, RZ, R181 ;  /* 0x000000b5ffb5723e */ /* 0x000fc800000000ff */
[----:B------:R-:W-:-:S07]  /*2f00*/  PRMT R172, R172, 0x5410, R181 ;  /* 0x00005410acac7816 */ /* 0x000fce00000000b5 */
.L_x_7741:
[----:B------:R-:W-:Y:S05]  /*2f10*/  @!P3 BRA `(.L_x_7742) ;  /* 0x000000000018b947 */ /* 0x000fea0003800000 */
[----:B------:R-:W-:Y:S01]  /*2f20*/  FMUL.FTZ R181, R178, UR16 ;  /* 0x00000010b2b57c20 */ /* 0x000fe20008410000 */
[----:B-----5:R-:W-:-:S03]  /*2f30*/  HADD2.F32 R187, -RZ, R169.H0_H0 ;  /* 0x200000a9ffbb7230 */ /* 0x020fc60000004100 */
[-C--:B------:R-:W-:Y:S02]  /*2f40*/  FMUL.FTZ R184, R50, R181.reuse ;  /* 0x000000b532b87220 */ /* 0x080fe40000410000 */
[----:B------:R-:W-:-:S03]  /*2f50*/  FFMA.FTZ R166, R187, R181, R166 ;  /* 0x000000b5bba67223 */ /* 0x000fc600000100a6 */
[----:B------:R-:W-:-:S04]  /*2f60*/  F2FP.F16.F32.PACK_AB R184, RZ, R184 ;  /* 0x000000b8ffb8723e */ /* 0x000fc800000000ff */
[----:B------:R-:W-:-:S07]  /*2f70*/  PRMT R173, R184, 0x7610, R173 ;  /* 0x00007610b8ad7816 */ /* 0x000fce00000000ad */
.L_x_7742:
[----:B------:R-:W-:Y:S05]  /*2f80*/  @!P3 BRA `(.L_x_7743) ;  /* 0x000000000018b947 */ /* 0x000fea0003800000 */
[----:B------:R-:W-:Y:S01]  /*2f90*/  FMUL.FTZ R184, R179, UR16 ;  /* 0x00000010b3b87c20 */ /* 0x000fe20008410000 */
[----:B-----5:R-:W-:-:S03]  /*2fa0*/  HADD2.F32 R186, -RZ, R169.H1_H1 ;  /* 0x300000a9ffba7230 */ /* 0x020fc60000004100 */
[-C--:B------:R-:W-:Y:S02]  /*2fb0*/  FMUL.FTZ R181, R51, R184.reuse ;  /* 0x000000b833b57220 */ /* 0x080fe40000410000 */
[----:B------:R-:W-:-:S03]  /*2fc0*/  FFMA.FTZ R167, R186, R184, R167 ;  /* 0x000000b8baa77223 */ /* 0x000fc600000100a7 */
[----:B------:R-:W-:-:S04]  /*2fd0*/  F2FP.F16.F32.PACK_AB R181, RZ, R181 ;  /* 0x000000b5ffb5723e */ /* 0x000fc800000000ff */
[----:B------:R-:W-:-:S07]  /*2fe0*/  PRMT R173, R173, 0x5410, R181 ;  /* 0x00005410adad7816 */ /* 0x000fce00000000b5 */
.L_x_7743:
[----:B------:R-:W-:Y:S05]  /*2ff0*/  @!P3 BRA `(.L_x_7744) ;  /* 0x000000000018b947 */ /* 0x000fea0003800000 */
[----:B------:R-:W-:Y:S01]  /*3000*/  FMUL.FTZ R181, R180, UR16 ;  /* 0x00000010b4b57c20 */ /* 0x000fe20008410000 */
[----:B-----5:R-:W-:-:S03]  /*3010*/  HADD2.F32 R187, -RZ, R170.H0_H0 ;  /* 0x200000aaffbb7230 */ /* 0x020fc60000004100 */
[-C--:B------:R-:W-:Y:S02]  /*3020*/  FMUL.FTZ R184, R52, R181.reuse ;  /* 0x000000b534b87220 */ /* 0x080fe40000410000 */
[----:B------:R-:W-:-:S03]  /*3030*/  FFMA.FTZ R160, R187, R181, R160 ;  /* 0x000000b5bba07223 */ /* 0x000fc600000100a0 */
[----:B------:R-:W-:-:S04]  /*3040*/  F2FP.F16.F32.PACK_AB R184, RZ, R184 ;  /* 0x000000b8ffb8723e */ /* 0x000fc800000000ff */
[----:B------:R-:W-:-:S07]  /*3050*/  PRMT R174, R184, 0x7610, R174 ;  /* 0x00007610b8ae7816 */ /* 0x000fce00000000ae */
.L_x_7744:
[----:B------:R-:W-:Y:S05]  /*3060*/  @!P3 BRA `(.L_x_7745) ;  /* 0x000000000018b947 */ /* 0x000fea0003800000 */
[----:B------:R-:W-:Y:S01]  /*3070*/  FMUL.FTZ R184, R185, UR16 ;  /* 0x00000010b9b87c20 */ /* 0x000fe20008410000 */
[----:B-----5:R-:W-:-:S03]  /*3080*/  HADD2.F32 R186, -RZ, R170.H1_H1 ;  /* 0x300000aaffba7230 */ /* 0x020fc60000004100 */
[-C--:B------:R-:W-:Y:S02]  /*3090*/  FMUL.FTZ R181, R53, R184.reuse ;  /* 0x000000b835b57220 */ /* 0x080fe40000410000 */
[----:B------:R-:W-:-:S03]  /*30a0*/  FFMA.FTZ R161, R186, R184, R161 ;  /* 0x000000b8baa17223 */ /* 0x000fc600000100a1 */
[----:B------:R-:W-:-:S04]  /*30b0*/  F2FP.F16.F32.PACK_AB R181, RZ, R181 ;  /* 0x000000b5ffb5723e */ /* 0x000fc800000000ff */
[----:B------:R-:W-:-:S07]  /*30c0*/  PRMT R174, R174, 0x5410, R181 ;  /* 0x00005410aeae7816 */ /* 0x000fce00000000b5 */
.L_x_7745:
[----:B------:R-:W-:Y:S05]  /*30d0*/  @!P3 BRA `(.L_x_7746) ;  /* 0x000000000018b947 */ /* 0x000fea0003800000 */
[----:B------:R-:W-:Y:S01]  /*30e0*/  FMUL.FTZ R181, R182, UR16 ;  /* 0x00000010b6b57c20 */ /* 0x000fe20008410000 */
[----:B-----5:R-:W-:-:S03]  /*30f0*/  HADD2.F32 R187, -RZ, R171.H0_H0 ;  /* 0x200000abffbb7230 */ /* 0x020fc60000004100 */
[-C--:B------:R-:W-:Y:S02]  /*3100*/  FMUL.FTZ R184, R54, R181.reuse ;  /* 0x000000b536b87220 */ /* 0x080fe40000410000 */
[----:B------:R-:W-:-:S03]  /*3110*/  FFMA.FTZ R162, R187, R181, R162 ;  /* 0x000000b5bba27223 */ /* 0x000fc600000100a2 */
[----:B------:R-:W-:-:S04]  /*3120*/  F2FP.F16.F32.PACK_AB R184, RZ, R184 ;  /* 0x000000b8ffb8723e */ /* 0x000fc800000000ff */
[----:B------:R-:W-:-:S07]  /*3130*/  PRMT R175, R184, 0x7610, R175 ;  /* 0x00007610b8af7816 */ /* 0x000fce00000000af */
.L_x_7746:
[----:B------:R-:W-:Y:S01]  /*3140*/  MOV R181, R185 ;  /* 0x000000b900b57202 */ /* 0x000fe20000000f00 */
[----:B------:R-:W-:Y:S06]  /*3150*/  @!P3 BRA `(.L_x_7724) ;  /* 0x000000000018b947 */ /* 0x000fec0003800000 */
[----:B------:R-:W-:Y:S01]  /*3160*/  FMUL.FTZ R184, R183, UR16 ;  /* 0x00000010b7b87c20 */ /* 0x000fe20008410000 */
[----:B-----5:R-:W-:-:S03]  /*3170*/  HADD2.F32 R186, -RZ, R171.H1_H1 ;  /* 0x300000abffba7230 */ /* 0x020fc60000004100 */
[-C--:B------:R-:W-:Y:S02]  /*3180*/  FMUL.FTZ R185, R55, R184.reuse ;  /* 0x000000b837b97220 */ /* 0x080fe40000410000 */
[----:B------:R-:W-:-:S03]  /*3190*/  FFMA.FTZ R163, R186, R184, R163 ;  /* 0x000000b8baa37223 */ /* 0x000fc600000100a3 */
[----:B------:R-:W-:-:S04]  /*31a0*/  F2FP.F16.F32.PACK_AB R185, RZ, R185 ;  /* 0x000000b9ffb9723e */ /* 0x000fc800000000ff */
[----:B------:R-:W-:-:S07]  /*31b0*/  PRMT R175, R175, 0x5410, R185 ;  /* 0x00005410afaf7816 */ /* 0x000fce00000000b9 */
.L_x_7724:
        /* <DEDUP_REMOVED lines=14> */
.L_x_7747:
[----:B------:R-:W-:Y:S05]  /*32a0*/  @!P0 BRA `(.L_x_7748) ;  /* 0x0000000800d08947 */ /* 0x000fea0003800000 */
[----:B------:R-:W-:Y:S05]  /*32b0*/  @!P1 BRA `(.L_x_7749) ;  /* 0x0000000400689947 */ /* 0x000fea0003800000 */
[--C-:B0-----:R-:W-:Y:S01]  /*32c0*/  @P2 FFMA.FTZ R176, R20, R189, R188.reuse ;  /* 0x000000bd14b02223 */ /* 0x101fe200000100bc */
        /* <DEDUP_REMOVED lines=38> */
.L_x_7750:
[----:B------:R-:W-:Y:S05]  /*3530*/  @!P3 BRA `(.L_x_7751) ;  /* 0x000000000018b947 */ /* 0x000fea0003800000 */
[----:B------:R-:W-:Y:S01]  /*3540*/  FMUL.FTZ R184, R177, UR16 ;  /* 0x00000010b1b87c20 */ /* 0x000fe20008410000 */
[----:B-----5:R-:W-:-:S03]  /*3550*/  HADD2.F32 R186, -RZ, R168.H1_H1 ;  /* 0x300000a8ffba7230 */ /* 0x020fc60000004100 */
[-C--:B------:R-:W-:Y:S02]  /*3560*/  FMUL.FTZ R181, R57, R184.reuse ;  /* 0x000000b839b57220 */ /* 0x080fe40000410000 */
[----:B------:R-:W-:-:S03]  /*3570*/  FFMA.FTZ R157, R186, R184, R157 ;  /* 0x000000b8ba9d7223 */ /* 0x000fc6000001009d */
[----:B------:R-:W-:-:S04]  /*3580*/  F2FP.F16.F32.PACK_AB R181, RZ, R181 ;  /* 0x000000b5ffb5723e */ /* 0x000fc800000000ff */
[----:B------:R-:W-:-:S07]  /*3590*/  PRMT R172, R172, 0x5410, R181 ;  /* 0x00005410acac7816 */ /* 0x000fce00000000b5 */
.L_x_7751:
[----:B------:R-:W-:Y:S05]  /*35a0*/  @!P3 BRA `(.L_x_7752) ;  /* 0x000000000018b947 */ /* 0x000fea0003800000 */
[----:B------:R-:W-:Y:S01]  /*35b0*/  FMUL.FTZ R181, R178, UR16 ;  /* 0x00000010b2b57c20 */ /* 0x000fe20008410000 */
[----:B-----5:R-:W-:-:S03]  /*35c0*/  HADD2.F32 R187, -RZ, R169.H0_H0 ;  /* 0x200000a9ffbb7230 */ /* 0x020fc60000004100 */
[-C--:B------:R-:W-:Y:S02]  /*35d0*/  FMUL.FTZ R184, R58, R181.reuse ;  /* 0x000000b53ab87220 */ /* 0x080fe40000410000 */
[----:B------:R-:W-:-:S03]  /*35e0*/  FFMA.FTZ R158, R187, R181, R158 ;  /* 0x000000b5bb9e7223 */ /* 0x000fc6000001009e */
[----:B------:R-:W-:-:S04]  /*35f0*/  F2FP.F16.F32.PACK_AB R184, RZ, R184 ;  /* 0x000000b8ffb8723e */ /* 0x000fc800000000ff */
[----:B------:R-:W-:-:S07]  /*3600*/  PRMT R173, R184, 0x7610, R173 ;  /* 0x00007610b8ad7816 */ /* 0x000fce00000000ad */
.L_x_7752:
[----:B------:R-:W-:Y:S05]  /*3610*/  @!P3 BRA `(.L_x_7753) ;  /* 0x000000000018b947 */ /* 0x000fea0003800000 */
[----:B------:R-:W-:Y:S01]  /*3620*/  FMUL.FTZ R184, R179, UR16 ;  /* 0x00000010b3b87c20 */ /* 0x000fe20008410000 */
[----:B-----5:R-:W-:-:S03]  /*3630*/  HADD2.F32 R186, -RZ, R169.H1_H1 ;  /* 0x300000a9ffba7230 */ /* 0x020fc60000004100 */
[-C--:B------:R-:W-:Y:S02]  /*3640*/  FMUL.FTZ R181, R59, R184.reuse ;  /* 0x000000b83bb57220 */ /* 0x080fe40000410000 */
[----:B------:R-:W-:-:S03]  /*3650*/  FFMA.FTZ R159, R186, R184, R159 ;  /* 0x000000b8ba9f7223 */ /* 0x000fc6000001009f */
[----:B------:R-:W-:-:S04]  /*3660*/  F2FP.F16.F32.PACK_AB R181, RZ, R181 ;  /* 0x000000b5ffb5723e */ /* 0x000fc800000000ff */
[----:B------:R-:W-:-:S07]  /*3670*/  PRMT R173, R173, 0x5410, R181 ;  /* 0x00005410adad7816 */ /* 0x000fce00000000b5 */
.L_x_7753:
[----:B------:R-:W-:Y:S05]  /*3680*/  @!P3 BRA `(.L_x_7754) ;  /* 0x000000000018b947 */ /* 0x000fea0003800000 */
[----:B------:R-:W-:Y:S01]  /*3690*/  FMUL.FTZ R181, R180, UR16 ;  /* 0x00000010b4b57c20 */ /* 0x000fe20008410000 */
[----:B-----5:R-:W-:-:S03]  /*36a0*/  HADD2.F32 R187, -RZ, R170.H0_H0 ;  /* 0x200000aaffbb7230 */ /* 0x020fc60000004100 */
[-C--:B------:R-:W-:Y:S02]  /*36b0*/  FMUL.FTZ R184, R60, R181.reuse ;  /* 0x000000b53cb87220 */ /* 0x080fe40000410000 */
[----:B------:R-:W-:-:S03]  /*36c0*/  FFMA.FTZ R152, R187, R181, R152 ;  /* 0x000000b5bb987223 */ /* 0x000fc60000010098 */
[----:B------:R-:W-:-:S04]  /*36d0*/  F2FP.F16.F32.PACK_AB R184, RZ, R184 ;  /* 0x000000b8ffb8723e */ /* 0x000fc800000000ff */
[----:B------:R-:W-:-:S07]  /*36e0*/  PRMT R174, R184, 0x7610, R174 ;  /* 0x00007610b8ae7816 */ /* 0x000fce00000000ae */
.L_x_7754:
[----:B------:R-:W-:Y:S05]  /*36f0*/  @!P3 BRA `(.L_x_7755) ;  /* 0x000000000018b947 */ /* 0x000fea0003800000 */
[----:B------:R-:W-:Y:S01]  /*3700*/  FMUL.FTZ R184, R185, UR16 ;  /* 0x00000010b9b87c20 */ /* 0x000fe20008410000 */
[----:B-----5:R-:W-:-:S03]  /*3710*/  HADD2.F32 R186, -RZ, R170.H1_H1 ;  /* 0x300000aaffba7230 */ /* 0x020fc60000004100 */
[-C--:B------:R-:W-:Y:S02]  /*3720*/  FMUL.FTZ R181, R61, R184.reuse ;  /* 0x000000b83db57220 */ /* 0x080fe40000410000 */
[----:B------:R-:W-:-:S03]  /*3730*/  FFMA.FTZ R153, R186, R184, R153 ;  /* 0x000000b8ba997223 */ /* 0x000fc60000010099 */
[----:B------:R-:W-:-:S04]  /*3740*/  F2FP.F16.F32.PACK_AB R181, RZ, R181 ;  /* 0x000000b5ffb5723e */ /* 0x000fc800000000ff */
[----:B------:R-:W-:-:S07]  /*3750*/  PRMT R174, R174, 0x5410, R181 ;  /* 0x00005410aeae7816 */ /* 0x000fce00000000b5 */
.L_x_7755:
[----:B------:R-:W-:Y:S05]  /*3760*/  @!P3 BRA `(.L_x_7756) ;  /* 0x000000000018b947 */ /* 0x000fea0003800000 */
[----:B------:R-:W-:Y:S01]  /*3770*/  FMUL.FTZ R181, R182, UR16 ;  /* 0x00000010b6b57c20 */ /* 0x000fe20008410000 */
[----:B-----5:R-:W-:-:S03]  /*3780*/  HADD2.F32 R187, -RZ, R171.H0_H0 ;  /* 0x200000abffbb7230 */ /* 0x020fc60000004100 */
[-C--:B------:R-:W-:Y:S02]  /*3790*/  FMUL.FTZ R184, R62, R181.reuse ;  /* 0x000000b53eb87220 */ /* 0x080fe40000410000 */
[----:B------:R-:W-:-:S03]  /*37a0*/  FFMA.FTZ R154, R187, R181, R154 ;  /* 0x000000b5bb9a7223 */ /* 0x000fc6000001009a */
[----:B------:R-:W-:-:S04]  /*37b0*/  F2FP.F16.F32.PACK_AB R184, RZ, R184 ;  /* 0x000000b8ffb8723e */ /* 0x000fc800000000ff */
[----:B------:R-:W-:-:S07]  /*37c0*/  PRMT R175, R184, 0x7610, R175 ;  /* 0x00007610b8af7816 */ /* 0x000fce00000000af */
.L_x_7756:
        /* <DEDUP_REMOVED lines=9> */
.L_x_7749:
        /* <DEDUP_REMOVED lines=11> */
.L_x_7758:
        /* <DEDUP_REMOVED lines=11> */
.L_x_7759:
        /* <DEDUP_REMOVED lines=11> */
.L_x_7760:
        /* <DEDUP_REMOVED lines=11> */
.L_x_7761:
        /* <DEDUP_REMOVED lines=11> */
.L_x_7762:
        /* <DEDUP_REMOVED lines=11> */
.L_x_7763:
        /* <DEDUP_REMOVED lines=11> */
.L_x_7764:
        /* <DEDUP_REMOVED lines=12> */
.L_x_7748:
        /* <DEDUP_REMOVED lines=41> */
.L_x_7766:
[----:B------:R-:W-:Y:S05]  /*4080*/  @!P3 BRA `(.L_x_7767) ;  /* 0x000000000018b947 */ /* 0x000fea0003800000 */
[----:B------:R-:W-:Y:S01]  /*4090*/  FMUL.FTZ R176, R177, UR16 ;  /* 0x00000010b1b07c20 */ /* 0x000fe20008410000 */
[----:B-----5:R-:W-:-:S03]  /*40a0*/  HADD2.F32 R186, -RZ, R168.H1_H1 ;  /* 0x300000a8ffba7230 */ /* 0x020fc60000004100 */
[-C--:B------:R-:W-:Y:S02]  /*40b0*/  FMUL.FTZ R179, R57, R176.reuse ;  /* 0x000000b039b37220 */ /* 0x080fe40000410000 */
[----:B------:R-:W-:-:S03]  /*40c0*/  FFMA.FTZ R157, R186, R176, R157 ;  /* 0x000000b0ba9d7223 */ /* 0x000fc6000001009d */
[----:B------:R-:W-:-:S04]  /*40d0*/  F2FP.F16.F32.PACK_AB R179, RZ, R179 ;  /* 0x000000b3ffb3723e */ /* 0x000fc800000000ff */
[----:B------:R-:W-:-:S07]  /*40e0*/  PRMT R172, R172, 0x5410, R179 ;  /* 0x00005410acac7816 */ /* 0x000fce00000000b3 */
.L_x_7767:
[----:B------:R-:W-:Y:S05]  /*40f0*/  @!P3 BRA `(.L_x_7768) ;  /* 0x000000000018b947 */ /* 0x000fea0003800000 */
[----:B------:R-:W-:Y:S01]  /*4100*/  FMUL.FTZ R179, R178, UR16 ;  /* 0x00000010b2b37c20 */ /* 0x000fe20008410000 */
[----:B-----5:R-:W-:-:S03]  /*4110*/  HADD2.F32 R187, -RZ, R169.H0_H0 ;  /* 0x200000a9ffbb7230 */ /* 0x020fc60000004100 */
[-C--:B------:R-:W-:Y:S02]  /*4120*/  FMUL.FTZ R176, R58, R179.reuse ;  /* 0x000000b33ab07220 */ /* 0x080fe40000410000 */
[----:B------:R-:W-:-:S03]  /*4130*/  FFMA.FTZ R158, R187, R179, R158 ;  /* 0x000000b3bb9e7223 */ /* 0x000fc6000001009e */
[----:B------:R-:W-:-:S04]  /*4140*/  F2FP.F16.F32.PACK_AB R176, RZ, R176 ;  /* 0x000000b0ffb0723e */ /* 0x000fc800000000ff */
[----:B------:R-:W-:-:S07]  /*4150*/  PRMT R173, R176, 0x7610, R173 ;  /* 0x00007610b0ad7816 */ /* 0x000fce00000000ad */
.L_x_7768:
[----:B------:R-:W-:Y:S05]  /*4160*/  @!P3 BRA `(.L_x_7769) ;  /* 0x000000000018b947 */ /* 0x000fea0003800000 */
[----:B------:R-:W-:Y:S01]  /*4170*/  FMUL.FTZ R176, R184, UR16 ;  /* 0x00000010b8b07c20 */ /* 0x000fe20008410000 */
[----:B-----5:R-:W-:-:S03]  /*4180*/  HADD2.F32 R186, -RZ, R169.H1_H1 ;  /* 0x300000a9ffba7230 */ /* 0x020fc60000004100 */
[-C--:B------:R-:W-:Y:S02]  /*4190*/  FMUL.FTZ R179, R59, R176.reuse ;  /* 0x000000b03bb37220 */ /* 0x080fe40000410000 */
[----:B------:R-:W-:-:S03]  /*41a0*/  FFMA.FTZ R159, R186, R176, R159 ;  /* 0x000000b0ba9f7223 */ /* 0x000fc6000001009f */
[----:B------:R-:W-:-:S04]  /*41b0*/  F2FP.F16.F32.PACK_AB R179, RZ, R179 ;  /* 0x000000b3ffb3723e */ /* 0x000fc800000000ff */
[----:B------:R-:W-:-:S07]  /*41c0*/  PRMT R173, R173, 0x5410, R179 ;  /* 0x00005410adad7816 */ /* 0x000fce00000000b3 */
.L_x_7769:
[----:B------:R-:W-:Y:S05]  /*41d0*/  @!P3 BRA `(.L_x_7770) ;  /* 0x000000000018b947 */ /* 0x000fea0003800000 */
[----:B------:R-:W-:Y:S01]  /*41e0*/  FMUL.FTZ R179, R180, UR16 ;  /* 0x00000010b4b37c20 */ /* 0x000fe20008410000 */
[----:B-----5:R-:W-:-:S03]  /*41f0*/  HADD2.F32 R187, -RZ, R170.H0_H0 ;  /* 0x200000aaffbb7230 */ /* 0x020fc60000004100 */
[-C--:B------:R-:W-:Y:S02]  /*4200*/  FMUL.FTZ R176, R60, R179.reuse ;  /* 0x000000b33cb07220 */ /* 0x080fe40000410000 */
[----:B------:R-:W-:-:S03]  /*4210*/  FFMA.FTZ R152, R187, R179, R152 ;  /* 0x000000b3bb987223 */ /* 0x000fc60000010098 */
[----:B------:R-:W-:-:S04]  /*4220*/  F2FP.F16.F32.PACK_AB R176, RZ, R176 ;  /* 0x000000b0ffb0723e */ /* 0x000fc800000000ff */
[----:B------:R-:W-:-:S07]  /*4230*/  PRMT R174, R176, 0x7610, R174 ;  /* 0x00007610b0ae7816 */ /* 0x000fce00000000ae */
.L_x_7770:
[----:B------:R-:W-:Y:S05]  /*4240*/  @!P3 BRA `(.L_x_7771) ;  /* 0x000000000018b947 */ /* 0x000fea0003800000 */
[----:B------:R-:W-:Y:S01]  /*4250*/  FMUL.FTZ R176, R181, UR16 ;  /* 0x00000010b5b07c20 */ /* 0x000fe20008410000 */
[----:B-----5:R-:W-:-:S03]  /*4260*/  HADD2.F32 R186, -RZ, R170.H1_H1 ;  /* 0x300000aaffba7230 */ /* 0x020fc60000004100 */
[-C--:B------:R-:W-:Y:S02]  /*4270*/  FMUL.FTZ R179, R61, R176.reuse ;  /* 0x000000b03db37220 */ /* 0x080fe40000410000 */
[----:B------:R-:W-:-:S03]  /*4280*/  FFMA.FTZ R153, R186, R176, R153 ;  /* 0x000000b0ba997223 */ /* 0x000fc60000010099 */
[----:B------:R-:W-:-:S04]  /*4290*/  F2FP.F16.F32.PACK_AB R179, RZ, R179 ;  /* 0x000000b3ffb3723e */ /* 0x000fc800000000ff */
[----:B------:R-:W-:-:S07]  /*42a0*/  PRMT R174, R174, 0x5410, R179 ;  /* 0x00005410aeae7816 */ /* 0x000fce00000000b3 */
.L_x_7771:
[----:B------:R-:W-:Y:S05]  /*42b0*/  @!P3 BRA `(.L_x_7772) ;  /* 0x000000000018b947 */ /* 0x000fea0003800000 */
[----:B------:R-:W-:Y:S01]  /*42c0*/  FMUL.FTZ R179, R182, UR16 ;  /* 0x00000010b6b37c20 */ /* 0x000fe20008410000 */
[----:B-----5:R-:W-:-:S03]  /*42d0*/  HADD2.F32 R187, -RZ, R171.H0_H0 ;  /* 0x200000abffbb7230 */ /* 0x020fc60000004100 */
[-C--:B------:R-:W-:Y:S02]  /*42e0*/  FMUL.FTZ R176, R62, R179.reuse ;  /* 0x000000b33eb07220 */ /* 0x080fe40000410000 */
[----:B------:R-:W-:-:S03]  /*42f0*/  FFMA.FTZ R154, R187, R179, R154 ;  /* 0x000000b3bb9a7223 */ /* 0x000fc6000001009a */
[----:B------:R-:W-:-:S04]  /*4300*/  F2FP.F16.F32.PACK_AB R176, RZ, R176 ;  /* 0x000000b0ffb0723e */ /* 0x000fc800000000ff */
[----:B------:R-:W-:-:S07]  /*4310*/  PRMT R175, R176, 0x7610, R175 ;  /* 0x00007610b0af7816 */ /* 0x000fce00000000af */
.L_x_7772:
        /* <DEDUP_REMOVED lines=11> */
.L_x_7765:
        /* <DEDUP_REMOVED lines=12> */
.L_x_7773:
        /* <DEDUP_REMOVED lines=12> */
.L_x_7774:
        /* <DEDUP_REMOVED lines=12> */
.L_x_7775:
        /* <DEDUP_REMOVED lines=12> */
.L_x_7776:
        /* <DEDUP_REMOVED lines=12> */
.L_x_7777:
        /* <DEDUP_REMOVED lines=12> */
.L_x_7778:
        /* <DEDUP_REMOVED lines=12> */
.L_x_7779:
        /* <DEDUP_REMOVED lines=12> */
.L_x_7757:
        /* <DEDUP_REMOVED lines=14> */
.L_x_7780:
        /* <DEDUP_REMOVED lines=12> */
[----:B------:R-:W-:Y:S01]  /*4b70*/  MOV R186, R26 ;  /* 0x0000001a00ba7202 */ /* 0x000fe20000000f00 */
[----:B------:R-:W-:Y:S01]  /*4b80*/  @P2 FADD.FTZ R183, R212, -R183 ;  /* 0x800000b7d4b72221 */ /* 0x000fe20000010000 */
[----:B------:R-:W-:Y:S01]  /*4b90*/  @P2 FADD.FTZ R185, R214, -R185 ;  /* 0x800000b9d6b92221 */ /* 0x000fe20000010000 */
        /* <DEDUP_REMOVED lines=22> */
[----:B-----5:R-:W-:-:S03]  /*4d00*/  HADD2.F32 R187, -RZ, R168.H0_H0 ;  /* 0x200000a8ffbb7230 */ /* 0x020fc60000004100 */
[-C--:B------:R-:W-:Y:S02]  /*4d10*/  FMUL.FTZ R184, R64, R181.reuse ;  /* 0x000000b540b87220 */ /* 0x080fe40000410000 */
[----:B------:R-:W-:-:S03]  /*4d20*/  FFMA.FTZ R148, R187, R181, R148 ;  /* 0x000000b5bb947223 */ /* 0x000fc60000010094 */
[----:B------:R-:W-:-:S04]  /*4d30*/  F2FP.F16.F32.PACK_AB R184, RZ, R184 ;  /* 0x000000b8ffb8723e */ /* 0x000fc800000000ff */
[----:B------:R-:W-:-:S07]  /*4d40*/  PRMT R172, R184, 0x7610, R172 ;  /* 0x00007610b8ac7816 */ /* 0x000fce00000000ac */
.L_x_7783:
[----:B------:R-:W-:Y:S05]  /*4d50*/  @!P3 BRA `(.L_x_7784) ;  /* 0x000000000018b947 */ /* 0x000fea0003800000 */
[----:B------:R-:W-:Y:S01]  /*4d60*/  FMUL.FTZ R184, R177, UR16 ;  /* 0x00000010b1b87c20 */ /* 0x000fe20008410000 */
[----:B-----5:R-:W-:-:S03]  /*4d70*/  HADD2.F32 R188, -RZ, R168.H1_H1 ;  /* 0x300000a8ffbc7230 */ /* 0x020fc60000004100 */
[-C--:B------:R-:W-:Y:S02]  /*4d80*/  FMUL.FTZ R181, R65, R184.reuse ;  /* 0x000000b841b57220 */ /* 0x080fe40000410000 */
[----:B------:R-:W-:-:S03]  /*4d90*/  FFMA.FTZ R149, R188, R184, R149 ;  /* 0x000000b8bc957223 */ /* 0x000fc60000010095 */
[----:B------:R-:W-:-:S04]  /*4da0*/  F2FP.F16.F32.PACK_AB R181, RZ, R181 ;  /* 0x000000b5ffb5723e */ /* 0x000fc800000000ff */
[----:B------:R-:W-:-:S07]  /*4db0*/  PRMT R172, R172, 0x5410, R181 ;  /* 0x00005410acac7816 */ /* 0x000fce00000000b5 */
.L_x_7784:
[----:B------:R-:W-:Y:S05]  /*4dc0*/  @!P3 BRA `(.L_x_7785) ;  /* 0x000000000018b947 */ /* 0x000fea0003800000 */
[----:B------:R-:W-:Y:S01]  /*4dd0*/  FMUL.FTZ R181, R178, UR16 ;  /* 0x00000010b2b57c20 */ /* 0x000fe20008410000 */
[----:B-----5:R-:W-:-:S03]  /*4de0*/  HADD2.F32 R187, -RZ, R169.H0_H0 ;  /* 0x200000a9ffbb7230 */ /* 0x020fc60000004100 */
[-C--:B------:R-:W-:Y:S02]  /*4df0*/  FMUL.FTZ R184, R66, R181.reuse ;  /* 0x000000b542b87220 */ /* 0x080fe40000410000 */
[----:B------:R-:W-:-:S03]  /*4e00*/  FFMA.FTZ R150, R187, R181, R150 ;  /* 0x000000b5bb967223 */ /* 0x000fc60000010096 */
[----:B------:R-:W-:-:S04]  /*4e10*/  F2FP.F16.F32.PACK_AB R184, RZ, R184 ;  /* 0x000000b8ffb8723e */ /* 0x000fc800000000ff */
[----:B------:R-:W-:-:S07]  /*4e20*/  PRMT R173, R184, 0x7610, R173 ;  /* 0x00007610b8ad7816 */ /* 0x000fce00000000ad */
.L_x_7785:
[----:B------:R-:W-:Y:S05]  /*4e30*/  @!P3 BRA `(.L_x_7786) ;  /* 0x000000000018b947 */ /* 0x000fea0003800000 */
[----:B------:R-:W-:Y:S01]  /*4e40*/  FMUL.FTZ R184, R179, UR16 ;  /* 0x00000010b3b87c20 */ /* 0x000fe20008410000 */
[----:B-----5:R-:W-:-:S03]  /*4e50*/  HADD2.F32 R188, -RZ, R169.H1_H1 ;  /* 0x300000a9ffbc7230 */ /* 0x020fc60000004100 */
[-C--:B------:R-:W-:Y:S02]  /*4e60*/  FMUL.FTZ R181, R67, R184.reuse ;  /* 0x000000b843b57220 */ /* 0x080fe40000410000 */
[----:B------:R-:W-:-:S03]  /*4e70*/  FFMA.FTZ R151, R188, R184, R151 ;  /* 0x000000b8bc977223 */ /* 0x000fc60000010097 */
[----:B------:R-:W-:-:S04]  /*4e80*/  F2FP.F16.F32.PACK_AB R181, RZ, R181 ;  /* 0x000000b5ffb5723e */ /* 0x000fc800000000ff */
[----:B------:R-:W-:-:S07]  /*4e90*/  PRMT R173, R173, 0x5410, R181 ;  /* 0x00005410adad7816 */ /* 0x000fce00000000b5 */
.L_x_7786:
[----:B------:R-:W-:Y:S05]  /*4ea0*/  @!P3 BRA `(.L_x_7787) ;  /* 0x000000000018b947 */ /* 0x000fea0003800000 */
[----:B------:R-:W-:Y:S01]  /*4eb0*/  FMUL.FTZ R181, R180, UR16 ;  /* 0x00000010b4b57c20 */ /* 0x000fe20008410000 */
[----:B-----5:R-:W-:-:S03]  /*4ec0*/  HADD2.F32 R187, -RZ, R170.H0_H0 ;  /* 0x200000aaffbb7230 */ /* 0x020fc60000004100 */
[-C--:B------:R-:W-:Y:S02]  /*4ed0*/  FMUL.FTZ R184, R68, R181.reuse ;  /* 0x000000b544b87220 */ /* 0x080fe40000410000 */
[----:B------:R-:W-:-:S03]  /*4ee0*/  FFMA.FTZ R144, R187, R181, R144 ;  /* 0x000000b5bb907223 */ /* 0x000fc60000010090 */
[----:B------:R-:W-:-:S04]  /*4ef0*/  F2FP.F16.F32.PACK_AB R184, RZ, R184 ;  /* 0x000000b8ffb8723e */ /* 0x000fc800000000ff */
[----:B------:R-:W-:-:S07]  /*4f00*/  PRMT R174, R184, 0x7610, R174 ;  /* 0x00007610b8ae7816 */ /* 0x000fce00000000ae */
.L_x_7787:
[----:B------:R-:W-:Y:S05]  /*4f10*/  @!P3 BRA `(.L_x_7788) ;  /* 0x000000000018b947 */ /* 0x000fea0003800000 */
[----:B------:R-:W-:Y:S01]  /*4f20*/  FMUL.FTZ R184, R185, UR16 ;  /* 0x00000010b9b87c20 */ /* 0x000fe20008410000 */
[----:B-----5:R-:W-:-:S03]  /*4f30*/  HADD2.F32 R188, -RZ, R170.H1_H1 ;  /* 0x300000aaffbc7230 */ /* 0x020fc60000004100 */
[-C--:B------:R-:W-:Y:S02]  /*4f40*/  FMUL.FTZ R181, R69, R184.reuse ;  /* 0x000000b845b57220 */ /* 0x080fe40000410000 */
[----:B------:R-:W-:-:S03]  /*4f50*/  FFMA.FTZ R145, R188, R184, R145 ;  /* 0x000000b8bc917223 */ /* 0x000fc60000010091 */
[----:B------:R-:W-:-:S04]  /*4f60*/  F2FP.F16.F32.PACK_AB R181, RZ, R181 ;  /* 0x000000b5ffb5723e */ /* 0x000fc800000000ff */
[----:B------:R-:W-:-:S07]  /*4f70*/  PRMT R174, R174, 0x5410, R181 ;  /* 0x00005410aeae7816 */ /* 0x000fce00000000b5 */
.L_x_7788:
[----:B------:R-:W-:Y:S05]  /*4f80*/  @!P3 BRA `(.L_x_7789) ;  /* 0x000000000018b947 */ /* 0x000fea0003800000 */
[----:B------:R-:W-:Y:S01]  /*4f90*/  FMUL.FTZ R181, R186, UR16 ;  /* 0x00000010bab57c20 */ /* 0x000fe20008410000 */
[----:B-----5:R-:W-:-:S03]  /*4fa0*/  HADD2.F32 R187, -RZ, R171.H0_H0 ;  /* 0x200000abffbb7230 */ /* 0x020fc60000004100 */
[-C--:B------:R-:W-:Y:S02]  /*4fb0*/  FMUL.FTZ R184, R70, R181.reuse ;  /* 0x000000b546b87220 */ /* 0x080fe40000410000 */
[----:B------:R-:W-:-:S03]  /*4fc0*/  FFMA.FTZ R146, R187, R181, R146 ;  /* 0x000000b5bb927223 */ /* 0x000fc60000010092 */
[----:B------:R-:W-:-:S04]  /*4fd0*/  F2FP.F16.F32.PACK_AB R184, RZ, R184 ;  /* 0x000000b8ffb8723e */ /* 0x000fc800000000ff */
[----:B------:R-:W-:-:S07]  /*4fe0*/  PRMT R175, R184, 0x7610, R175 ;  /* 0x00007610b8af7816 */ /* 0x000fce00000000af */
.L_x_7789:
        /* <DEDUP_REMOVED lines=9> */
.L_x_7782:
        /* <DEDUP_REMOVED lines=11> */
.L_x_7791:
        /* <DEDUP_REMOVED lines=11> */
.L_x_7792:
        /* <DEDUP_REMOVED lines=11> */
.L_x_7793:
        /* <DEDUP_REMOVED lines=11> */
.L_x_7794:
        /* <DEDUP_REMOVED lines=11> */
.L_x_7795:
        /* <DEDUP_REMOVED lines=11> */
.L_x_7796:
        /* <DEDUP_REMOVED lines=11> */
.L_x_7797:
[----:B------:R-:W-:Y:S05]  /*5550*/  @!P3 BRA `(.L_x_7790) ;  /* 0x0000000c0024b947 */ /* 0x000fea0003800000 */
[----:B------:R-:W-:Y:S01]  /*5560*/  @P2 FFMA.FTZ R188, R218, R189, R188 ;  /* 0x000000bddabc2223 */ /* 0x000fe200000100bc */
[----:B0-----:R-:W-:Y:S01]  /*5570*/  MOV R184, R27 ;  /* 0x0000001b00b87202 */ /* 0x001fe20000000f00 */
        /* <DEDUP_REMOVED lines=9> */
.L_x_7781:
        /* <DEDUP_REMOVED lines=41> */
.L_x_7799:
[----:B------:R-:W-:Y:S05]  /*58a0*/  @!P3 BRA `(.L_x_7800) ;  /* 0x000000000018b947 */ /* 0x000fea0003800000 */
[----:B------:R-:W-:Y:S01]  /*58b0*/  FMUL.FTZ R176, R184, UR16 ;  /* 0x00000010b8b07c20 */ /* 0x000fe20008410000 */
[----:B-----5:R-:W-:-:S03]  /*58c0*/  HADD2.F32 R186, -RZ, R168.H1_H1 ;  /* 0x300000a8ffba7230 */ /* 0x020fc60000004100 */
[-C--:B------:R-:W-:Y:S02]  /*58d0*/  FMUL.FTZ R177, R65, R176.reuse ;  /* 0x000000b041b17220 */ /* 0x080fe40000410000 */
[----:B------:R-:W-:-:S03]  /*58e0*/  FFMA.FTZ R149, R186, R176, R149 ;  /* 0x000000b0ba957223 */ /* 0x000fc60000010095 */
[----:B------:R-:W-:-:S04]  /*58f0*/  F2FP.F16.F32.PACK_AB R177, RZ, R177 ;  /* 0x000000b1ffb1723e */ /* 0x000fc800000000ff */
[----:B------:R-:W-:-:S07]  /*5900*/  PRMT R172, R172, 0x5410, R177 ;  /* 0x00005410acac7816 */ /* 0x000fce00000000b1 */
.L_x_7800:
[----:B------:R-:W-:Y:S05]  /*5910*/  @!P3 BRA `(.L_x_7801) ;  /* 0x000000000018b947 */ /* 0x000fea0003800000 */
[----:B------:R-:W-:Y:S01]  /*5920*/  FMUL.FTZ R177, R178, UR16 ;  /* 0x00000010b2b17c20 */ /* 0x000fe20008410000 */
[----:B-----5:R-:W-:-:S03]  /*5930*/  HADD2.F32 R185, -RZ, R169.H0_H0 ;  /* 0x200000a9ffb97230 */ /* 0x020fc60000004100 */
[-C--:B------:R-:W-:Y:S02]  /*5940*/  FMUL.FTZ R176, R66, R177.reuse ;  /* 0x000000b142b07220 */ /* 0x080fe40000410000 */
[----:B------:R-:W-:-:S03]  /*5950*/  FFMA.FTZ R150, R185, R177, R150 ;  /* 0x000000b1b9967223 */ /* 0x000fc60000010096 */
[----:B------:R-:W-:-:S04]  /*5960*/  F2FP.F16.F32.PACK_AB R176, RZ, R176 ;  /* 0x000000b0ffb0723e */ /* 0x000fc800000000ff */
[----:B------:R-:W-:-:S07]  /*5970*/  PRMT R173, R176, 0x7610, R173 ;  /* 0x00007610b0ad7816 */ /* 0x000fce00000000ad */
.L_x_7801:
[----:B------:R-:W-:Y:S05]  /*5980*/  @!P3 BRA `(.L_x_7802) ;  /* 0x000000000018b947 */ /* 0x000fea0003800000 */
[----:B------:R-:W-:Y:S01]  /*5990*/  FMUL.FTZ R176, R179, UR16 ;  /* 0x00000010b3b07c20 */ /* 0x000fe20008410000 */
[----:B-----5:R-:W-:-:S03]  /*59a0*/  HADD2.F32 R186, -RZ, R169.H1_H1 ;  /* 0x300000a9ffba7230 */ /* 0x020fc60000004100 */
[-C--:B------:R-:W-:Y:S02]  /*59b0*/  FMUL.FTZ R177, R67, R176.reuse ;  /* 0x000000b043b17220 */ /* 0x080fe40000410000 */
[----:B------:R-:W-:-:S03]  /*59c0*/  FFMA.FTZ R151, R186, R176, R151 ;  /* 0x000000b0ba977223 */ /* 0x000fc60000010097 */
[----:B------:R-:W-:-:S04]  /*59d0*/  F2FP.F16.F32.PACK_AB R177, RZ, R177 ;  /* 0x000000b1ffb1723e */ /* 0x000fc800000000ff */
[----:B------:R-:W-:-:S07]  /*59e0*/  PRMT R173, R173, 0x5410, R177 ;  /* 0x00005410adad7816 */ /* 0x000fce00000000b1 */
.L_x_7802:
[----:B------:R-:W-:Y:S05]  /*59f0*/  @!P3 BRA `(.L_x_7803) ;  /* 0x000000000018b947 */ /* 0x000fea0003800000 */
[----:B------:R-:W-:Y:S01]  /*5a00*/  FMUL.FTZ R177, R180, UR16 ;  /* 0x00000010b4b17c20 */ /* 0x000fe20008410000 */
[----:B-----5:R-:W-:-:S03]  /*5a10*/  HADD2.F32 R185, -RZ, R170.H0_H0 ;  /* 0x200000aaffb97230 */ /* 0x020fc60000004100 */
[-C--:B------:R-:W-:Y:S02]  /*5a20*/  FMUL.FTZ R176, R68, R177.reuse ;  /* 0x000000b144b07220 */ /* 0x080fe40000410000 */
[----:B------:R-:W-:-:S03]  /*5a30*/  FFMA.FTZ R144, R185, R177, R144 ;  /* 0x000000b1b9907223 */ /* 0x000fc60000010090 */
[----:B------:R-:W-:-:S04]  /*5a40*/  F2FP.F16.F32.PACK_AB R176, RZ, R176 ;  /* 0x000000b0ffb0723e */ /* 0x000fc800000000ff */
[----:B------:R-:W-:-:S07]  /*5a50*/  PRMT R174, R176, 0x7610, R174 ;  /* 0x00007610b0ae7816 */ /* 0x000fce00000000ae */
.L_x_7803:
[----:B------:R-:W-:Y:S05]  /*5a60*/  @!P3 BRA `(.L_x_7804) ;  /* 0x000000000018b947 */ /* 0x000fea0003800000 */
[----:B------:R-:W-:Y:S01]  /*5a70*/  FMUL.FTZ R176, R181, UR16 ;  /* 0x00000010b5b07c20 */ /* 0x000fe20008410000 */
[----:B-----5:R-:W-:-:S03]  /*5a80*/  HADD2.F32 R186, -RZ, R170.H1_H1 ;  /* 0x300000aaffba7230 */ /* 0x020fc60000004100 */
[-C--:B------:R-:W-:Y:S02]  /*5a90*/  FMUL.FTZ R177, R69, R176.reuse ;  /* 0x000000b045b17220 */ /* 0x080fe40000410000 */
[----:B------:R-:W-:-:S03]  /*5aa0*/  FFMA.FTZ R145, R186, R176, R145 ;  /* 0x000000b0ba917223 */ /* 0x000fc60000010091 */
[----:B------:R-:W-:-:S04]  /*5ab0*/  F2FP.F16.F32.PACK_AB R177, RZ, R177 ;  /* 0x000000b1ffb1723e */ /* 0x000fc800000000ff */
[----:B------:R-:W-:-:S07]  /*5ac0*/  PRMT R174, R174, 0x5410, R177 ;  /* 0x00005410aeae7816 */ /* 0x000fce00000000b1 */
.L_x_7804:
[----:B------:R-:W-:Y:S05]  /*5ad0*/  @!P3 BRA `(.L_x_7805) ;  /* 0x000000000018b947 */ /* 0x000fea0003800000 */
[----:B------:R-:W-:Y:S01]  /*5ae0*/  FMUL.FTZ R177, R182, UR16 ;  /* 0x00000010b6b17c20 */ /* 0x000fe20008410000 */
[----:B-----5:R-:W-:-:S03]  /*5af0*/  HADD2.F32 R185, -RZ, R171.H0_H0 ;  /* 0x200000abffb97230 */ /* 0x020fc60000004100 */
[-C--:B------:R-:W-:Y:S02]  /*5b00*/  FMUL.FTZ R176, R70, R177.reuse ;  /* 0x000000b146b07220 */ /* 0x080fe40000410000 */
[----:B------:R-:W-:-:S03]  /*5b10*/  FFMA.FTZ R146, R185, R177, R146 ;  /* 0x000000b1b9927223 */ /* 0x000fc60000010092 */
[----:B------:R-:W-:-:S04]  /*5b20*/  F2FP.F16.F32.PACK_AB R176, RZ, R176 ;  /* 0x000000b0ffb0723e */ /* 0x000fc800000000ff */
[----:B------:R-:W-:-:S07]  /*5b30*/  PRMT R175, R176, 0x7610, R175 ;  /* 0x00007610b0af7816 */ /* 0x000fce00000000af */
.L_x_7805:
        /* <DEDUP_REMOVED lines=11> */
.L_x_7798:
        /* <DEDUP_REMOVED lines=12> */
.L_x_7806:
        /* <DEDUP_REMOVED lines=12> */
.L_x_7807:
        /* <DEDUP_REMOVED lines=12> */
.L_x_7808:
        /* <DEDUP_REMOVED lines=12> */
.L_x_7809:
        /* <DEDUP_REMOVED lines=12> */
.L_x_7810:
        /* <DEDUP_REMOVED lines=12> */
.L_x_7811:
        /* <DEDUP_REMOVED lines=12> */
.L_x_7812:
        /* <DEDUP_REMOVED lines=12> */
.L_x_7790:
        /* <DEDUP_REMOVED lines=13> */
.L_x_7710:
        /* <DEDUP_REMOVED lines=29> */
.L_x_7814:
        /* <DEDUP_REMOVED lines=15> */
.L_x_10801:


//--------------------- .text._ZN10layer_norm13ln_bwd_kernelINS_13Kernel_traitsIf6__halffS2_fjLj3072ELj1ELj1ELj4ELj16ENS_18Kernel_traits_baseILj3072EfS2_fS2_fjLj128EEEEELb1ELb0ELb0ELb0EEEvNS_9BwdParamsE --------------------------
	.section	.text._ZN10layer_norm13ln_bwd_kernelINS_13Kernel_traitsIf6__halffS2_fjLj3072ELj1ELj1ELj4ELj16ENS_18Kernel_traits_baseILj3072EfS2_fS2_fjLj128EEEEELb1ELb0ELb0ELb0EEEvNS_9BwdParamsE,"ax",@progbits
	.align	128
        .global         _ZN10layer_norm13ln_bwd_kernelINS_13Kernel_traitsIf6__halffS2_fjLj3072ELj1ELj1ELj4ELj16ENS_18Kernel_traits_baseILj3072EfS2_fS2_fjLj128EEEEELb1ELb0ELb0ELb0EEEvNS_9BwdParamsE
        .type           _ZN10layer_norm13ln_bwd_kernelINS_13Kernel_traitsIf6__halffS2_fjLj3072ELj1ELj1ELj4ELj16ENS_18Kernel_traits_baseILj3072EfS2_fS2_fjLj128EEEEELb1ELb0ELb0ELb0EEEvNS_9BwdParamsE,@function
        .size           _ZN10layer_norm13ln_bwd_kernelINS_13Kernel_traitsIf6__halffS2_fjLj3072ELj1ELj1ELj4ELj16ENS_18Kernel_traits_baseILj3072EfS2_fS2_fjLj128EEEEELb1ELb0ELb0ELb0EEEvNS_9BwdParamsE,(.L_x_10802 - _ZN10layer_norm13ln_bwd_kernelINS_13Kernel_traitsIf6__halffS2_fjLj3072ELj1ELj1ELj4ELj16ENS_18Kernel_traits_baseILj3072EfS2_fS2_fjLj128EEEEELb1ELb0ELb0ELb0EEEvNS_9BwdParamsE)
        .other          _ZN10layer_norm13ln_bwd_kernelINS_13Kernel_traitsIf6__halffS2_fjLj3072ELj1ELj1ELj4ELj16ENS_18Kernel_traits_baseILj3072EfS2_fS2_fjLj128EEEEELb1ELb0ELb0ELb0EEEvNS_9BwdParamsE,@"STO_CUDA_ENTRY STV_DEFAULT"
_ZN10layer_norm13ln_bwd_kernelINS_13Kernel_traitsIf6__halffS2_fjLj3072ELj1ELj1ELj4ELj16ENS_18Kernel_traits_baseILj3072EfS2_fS2_fjLj128EEEEELb1ELb0ELb0ELb0EEEvNS_9BwdParamsE:
.text._ZN10layer_norm13ln_bwd_kernelINS_13Kernel_traitsIf6__halffS2_fjLj3072ELj1ELj1ELj4ELj16ENS_18Kernel_traits_baseILj3072EfS2_fS2_fjLj128EEEEELb1ELb0ELb0ELb0EEEvNS_9BwdParamsE:
        /* <DEDUP_REMOVED lines=91> */
.L_x_7847:
[----:B------:R-:W1:Y:S01]  /*05b0*/  @UP0 LDCU.64 UR4, c[0x0][0x3e0] ;  /* 0x00007c00ff0407ac */ /* 0x000e620008000a00 */
[----:B------:R-:W-:Y:S01]  /*05c0*/  PLOP3.LUT P0, PT, PT, PT, UP0, 0x80, 0x8 ;  /* 0x000000000008781c */ /* 0x000fe20003f0f008 */
[----:B0-----:R-:W-:Y:S02]  /*05d0*/  UIMAD.WIDE UR12, UR7, 0x4, UR10 ;  /* 0x00000004070c78a5 */ /* 0x001fe4000f8e020a */
[----:B-1----:R-:W-:-:S06]  /*05e0*/  @UP0 UIMAD.WIDE UR4, UR7, 0x2, UR4 ;  /* 0x00000002070408a5 */ /* 0x002fcc000f8e0204 */
[----:B---34-:R-:W-:Y:S02]  /*05f0*/  MOV R112, UR4 ;  /* 0x0000000400707c02 */ /* 0x018fe40008000f00 */
[----:B------:R-:W-:-:S05]  /*0600*/  MOV R113, UR5 ;  /* 0x0000000500717c02 */ /* 0x000fca0008000f00 */
[----:B------:R-:W3:Y:S01]  /*0610*/  @P0 LDG.E.U16 R112, desc[UR14][R112.64] ;  /* 0x0000000e70700981 */ /* 0x000ee2000c1e1500 */
[----:B------:R-:W-:Y:S01]  /*0620*/  UIMAD.WIDE UR4, UR7, 0x4, UR8 ;  /* 0x00000004070478a5 */ /* 0x000fe2000f8e0208 */
[----:B--2---:R-:W-:Y:S02]  /*0630*/  MOV R110, UR12 ;  /* 0x0000000c006e7c02 */ /* 0x004fe40008000f00 */
[----:B------:R-:W-:-:S03]  /*0640*/  MOV R111, UR13 ;  /* 0x0000000d006f7c02 */ /* 0x000fc60008000f00 */
[----:B------:R-:W-:Y:S02]  /*0650*/  MOV R108, UR4 ;  /* 0x00000004006c7c02 */ /* 0x000fe40008000f00 */
[----:B------:R-:W-:Y:S01]  /*0660*/  MOV R109, UR5 ;  /* 0x00000005006d7c02 */ /* 0x000fe20008000f00 */
[----:B------:R-:W4:Y:S04]  /*0670*/  LDG.E R110, desc[UR14][R110.64] ;  /* 0x0000000e6e6e7981 */ /* 0x000f28000c1e1900 */
[----:B------:R0:W4:Y:S01]  /*0680*/  LDG.E R108, desc[UR14][R108.64] ;  /* 0x0000000e6c6c7981 */ /* 0x000122000c1e1900 */
[----:B------:R-:W-:Y:S01]  /*0690*/  UIMAD UR4, UR7, UR6, URZ ;  /* 0x00000006070472a4 */ /* 0x000fe2000f8e02ff */
[C---:B------:R-:W-:Y:S01]  /*06a0*/  ISETP.GE.U32.AND P3, PT, R2.reuse, 0x80, PT ;  /* 0x000000800200780c */ /* 0x040fe20003f66070 */
[----:B------:R-:W-:Y:S01]  /*06b0*/  UMOV UR12, 0x3f800000 ;  /* 0x3f800000000c7882 */ /* 0x000fe20000000000 */
[----:B------:R-:W1:Y:S01]  /*06c0*/  S2R R0, SR_TID.X ;  /* 0x0000000000007919 */ /* 0x000e620000002100 */
[----:B------:R-:W-:Y:S01]  /*06d0*/  USHF.R.S32.HI UR5, URZ, 0x1f, UR4 ;  /* 0x0000001fff057899 */ /* 0x000fe20008011404 */
[----:B--2---:R-:W-:Y:S01]  /*06e0*/  ISETP.NE.AND P4, PT, RZ, UR16, PT ;  /* 0x00000010ff007c0c */ /* 0x004fe2000bf85270 */
        /* <DEDUP_REMOVED lines=8> */
[----:B------:R-:W-:Y:S01]  /*0770*/  MOV R177, R126 ;  /* 0x0000007e00b17202 */ /* 0x000fe20000000f00 */
[----:B---3--:R-:W-:-:S05]  /*0780*/  @P0 HADD2.F32 R114, -RZ, R112.H0_H0 ;  /* 0x20000070ff720230 */ /* 0x008fca0000004100 */
[----:B------:R-:W-:Y:S02]  /*0790*/  @P0 R2UR UR4, R114 ;  /* 0x00000000720402ca */ /* 0x000fe400000e0000 */
[----:B----4-:R-:W-:Y:S02]  /*07a0*/  R2UR UR23, R110 ;  /* 0x000000006e1772ca */ /* 0x010fe400000e0000 */
[----:B------:R-:W-:-:S09]  /*07b0*/  FSEL R173, R108, RZ, !P4 ;  /* 0x000000ff6cad7208 */ /* 0x000fd20006000000 */
[----:B------:R-:W-:Y:S01]  /*07c0*/  @UP0 UMOV UR12, UR4 ;  /* 0x00000004000c0c82 */ /* 0x000fe20008000000 */
        /* <DEDUP_REMOVED lines=18> */
[C---:B---3--:R-:W-:Y:S01]  /*08f0*/  FADD.FTZ R3, -R173.reuse, R108 ;  /* 0x0000006cad037221 */ /* 0x048fe20000010100 */
[C---:B------:R-:W-:Y:S01]  /*0900*/  FADD.FTZ R108, -R173.reuse, R109 ;  /* 0x0000006dad6c7221 */ /* 0x040fe20000010100 */
[C---:B------:R-:W-:Y:S01]  /*0910*/  FADD.FTZ R110, -R173.reuse, R110 ;  /* 0x0000006ead6e7221 */ /* 0x040fe20000010100 */
[----:B0-----:R-:W-:Y:S01]  /*0920*/  FADD.FTZ R162, -R173, R111 ;  /* 0x0000006fada27221 */ /* 0x001fe20000010100 */
[----:B------:R-:W-:Y:S01]  /*0930*/  FMUL.FTZ R3, R3, UR23 ;  /* 0x0000001703037c20 */ /* 0x000fe20008410000 */
[----:B----4-:R-:W-:-:S02]  /*0940*/  HADD2.F32 R109, -RZ, R112.H0_H0 ;  /* 0x20000070ff6d7230 */ /* 0x010fc40000004100 */
[----:B------:R-:W-:-:S03]  /*0950*/  HADD2.F32 R112, -RZ, R112.H1_H1 ;  /* 0x30000070ff707230 */ /* 0x000fc60000004100 */
[-C--:B-----5:R-:W-:Y:S01]  /*0960*/  FMUL.FTZ R164, R88, R109.reuse ;  /* 0x0000006d58a47220 */ /* 0x0a0fe20000410000 */
[--C-:B------:R-:W-:Y:S02]  /*0970*/  HADD2.F32 R111, -RZ, R113.reuse.H0_H0 ;  /* 0x20000071ff6f7230 */ /* 0x100fe40000004100 */
[----:B-1----:R-:W-:Y:S01]  /*0980*/  FMUL.FTZ R160, R108, UR23 ;  /* 0x000000176ca07c20 */ /* 0x002fe20008410000 */
[----:B------:R-:W-:Y:S01]  /*0990*/  FMUL.FTZ R159, R110, UR23 ;  /* 0x000000176e9f7c20 */ /* 0x000fe20008410000 */
[----:B------:R-:W-:Y:S01]  /*09a0*/  FADD.FTZ R40, R40, R109 ;  /* 0x0000006d28287221 */ /* 0x000fe20000010000 */
[----:B------:R-:W-:Y:S01]  /*09b0*/  FFMA.FTZ R64, R3, R109, R64 ;  /* 0x0000006d03407223 */ /* 0x000fe20000010040 */
[----:B------:R-:W-:Y:S01]  /*09c0*/  FMUL.FTZ R161, R89, R112 ;  /* 0x0000007059a17220 */ /* 0x000fe20000410000 */
[----:B------:R-:W-:Y:S01]  /*09d0*/  FADD.FTZ R108, RZ, R164 ;  /* 0x000000a4ff6c7221 */ /* 0x000fe20000010000 */
[----:B------:R-:W-:Y:S01]  /*09e0*/  FFMA.FTZ R109, R3, R164, RZ ;  /* 0x000000a4036d7223 */ /* 0x000fe200000100ff */
[----:B------:R-:W-:Y:S01]  /*09f0*/  FADD.FTZ R42, R42, R111 ;  /* 0x0000006f2a2a7221 */ /* 0x000fe20000010000 */
[-C--:B------:R-:W-:Y:S01]  /*0a00*/  FFMA.FTZ R66, R159, R111.reuse, R66 ;  /* 0x0000006f9f427223 */ /* 0x080fe20000010042 */
[----:B------:R-:W-:Y:S01]  /*0a10*/  FMUL.FTZ R166, R90, R111 ;  /* 0x0000006f5aa67220 */ /* 0x000fe20000410000 */
[----:B------:R-:W-:-:S02]  /*0a20*/  HADD2.F32 R168, -RZ, R113.H1_H1 ;  /* 0x30000071ffa87230 */ /* 0x000fc40000004100 */
[----:B------:R-:W-:Y:S01]  /*0a30*/  FADD.FTZ R111, R108, R161 ;  /* 0x000000a16c6f7221 */ /* 0x000fe20000010000 */
[----:B------:R-:W-:Y:S01]  /*0a40*/  FFMA.FTZ R108, R160, R161, R109 ;  /* 0x000000a1a06c7223 */ /* 0x000fe2000001006d */
[--C-:B------:R-:W-:Y:S02]  /*0a50*/  HADD2.F32 R113, -RZ, R114.reuse.H0_H0 ;  /* 0x20000072ff717230 */ /* 0x100fe40000004100 */
[----:B------:R-:W-:Y:S01]  /*0a60*/  FMUL.FTZ R162, R162, UR23 ;  /* 0x00000017a2a27c20 */ /* 0x000fe20008410000 */
[----:B------:R-:W-:Y:S01]  /*0a70*/  FADD.FTZ R116, -R173, R116 ;  /* 0x00000074ad747221 */ /* 0x000fe20000010100 */
[----:B------:R-:W-:Y:S01]  /*0a80*/  FMUL.FTZ R163, R91, R168 ;  /* 0x000000a85ba37220 */ /* 0x000fe20000410000 */
[----:B------:R-:W-:Y:S01]  /*0a90*/  FADD.FTZ R110, R111, R166 ;  /* 0x000000a66f6e7221 */ /* 0x000fe20000010000 */
[----:B------:R-:W-:Y:S01]  /*0aa0*/  FFMA.FTZ R109, R159, R166, R108 ;  /* 0x000000a69f6d7223 */ /* 0x000fe2000001006c */
[----:B------:R-:W-:Y:S02]  /*0ab0*/  HADD2.F32 R114, -RZ, R114.H1_H1 ;  /* 0x30000072ff727230 */ /* 0x000fe40000004100 */
[----:B------:R-:W-:Y:S01]  /*0ac0*/  FADD.FTZ R43, R43, R168 ;  /* 0x000000a82b2b7221 */ /* 0x000fe20000010000 */
[----:B------:R-:W-:Y:S01]  /*0ad0*/  FFMA.FTZ R67, R162, R168, R67 ;  /* 0x000000a8a2437223 */ /* 0x000fe20000010043 */
[----:B------:R-:W-:Y:S01]  /*0ae0*/  FADD.FTZ R117, -R173, R117 ;  /* 0x00000075ad757221 */ /* 0x000fe20000010100 */
[----:B------:R-:W-:Y:S01]  /*0af0*/  FMUL.FTZ R165, R116, UR23 ;  /* 0x0000001774a57c20 */ /* 0x000fe20008410000 */
[----:B------:R-:W-:Y:S01]  /*0b00*/  FMUL.FTZ R168, R84, R113 ;  /* 0x0000007154a87220 */ /* 0x000fe20000410000 */
[----:B------:R-:W-:Y:S01]  /*0b10*/  FADD.FTZ R111, R110, R163 ;  /* 0x000000a36e6f7221 */ /* 0x000fe20000010000 */
[----:B------:R-:W-:Y:S01]  /*0b20*/  FFMA.FTZ R108, R162, R163, R109 ;  /* 0x000000a3a26c7223 */ /* 0x000fe2000001006d */
[----:B------:R-:W-:-:S02]  /*0b30*/  HADD2.F32 R171, -RZ, R115.H0_H0 ;  /* 0x20000073ffab7230 */ /* 0x000fc40000004100 */
[----:B------:R-:W-:Y:S01]  /*0b40*/  FADD.FTZ R118, -R173, R118 ;  /* 0x00000076ad767221 */ /* 0x000fe20000010100 */
[----:B------:R-:W-:Y:S01]  /*0b50*/  FMUL.FTZ R170, R117, UR23 ;  /* 0x0000001775aa7c20 */ /* 0x000fe20008410000 */
[----:B------:R-:W-:Y:S01]  /*0b60*/  FMUL.FTZ R167, R85, R114 ;  /* 0x0000007255a77220 */ /* 0x000fe20000410000 */
[----:B------:R-:W-:Y:S01]  /*0b70*/  FADD.FTZ R110, R111, R168 ;  /* 0x000000a86f6e7221 */ /* 0x000fe20000010000 */
[----:B------:R-:W-:Y:S01]  /*0b80*/  FFMA.FTZ R109, R165, R168, R108 ;  /* 0x000000a8a56d7223 */ /* 0x000fe2000001006c */
[----:B------:R-:W-:Y:S02]  /*0b90*/  HADD2.F32 R176, -RZ, R115.H1_H1 ;  /* 0x30000073ffb07230 */ /* 0x000fe40000004100 */
[----:B------:R-:W-:Y:S01]  /*0ba0*/  FADD.FTZ R119, -R173, R119 ;  /* 0x00000077ad777221 */ /* 0x000fe20000010100 */
[----:B------:R-:W-:Y:S01]  /*0bb0*/  FMUL.FTZ R169, R118, UR23 ;  /* 0x0000001776a97c20 */ /* 0x000fe20008410000 */
        /* <DEDUP_REMOVED lines=19> */
.L_x_7817:
[----:B------:R-:W-:Y:S05]  /*0cf0*/  BSYNC.RECONVERGENT B0 ;  /* 0x0000000000007941 */ /* 0x000fea0003800200 */
.L_x_7816:
        /* <DEDUP_REMOVED lines=19> */
[C---:B---3--:R-:W-:Y:S01]  /*0e30*/  FADD.FTZ R130, -R173.reuse, R109 ;  /* 0x0000006dad827221 */ /* 0x048fe20000010100 */
[C---:B------:R-:W-:Y:S01]  /*0e40*/  FADD.FTZ R108, -R173.reuse, R108 ;  /* 0x0000006cad6c7221 */ /* 0x040fe20000010100 */
[C---:B------:R-:W-:Y:S01]  /*0e50*/  FADD.FTZ R110, -R173.reuse, R110 ;  /* 0x0000006ead6e7221 */ /* 0x040fe20000010100 */
[----:B------:R-:W-:Y:S01]  /*0e60*/  FADD.FTZ R131, -R173, R111 ;  /* 0x0000006fad837221 */ /* 0x000fe20000010100 */
[----:B----4-:R-:W-:-:S02]  /*0e70*/  HADD2.F32 R109, -RZ, R112.H0_H0 ;  /* 0x20000070ff6d7230 */ /* 0x010fc40000004100 */
[----:B------:R-:W-:Y:S01]  /*0e80*/  FMUL.FTZ R127, R108, UR23 ;  /* 0x000000176c7f7c20 */ /* 0x000fe20008410000 */
[----:B------:R-:W-:Y:S02]  /*0e90*/  HADD2.F32 R112, -RZ, R112.H1_H1 ;  /* 0x30000070ff707230 */ /* 0x000fe40000004100 */
[----:B0-----:R-:W-:Y:S01]  /*0ea0*/  FMUL.FTZ R128, R130, UR23 ;  /* 0x0000001782807c20 */ /* 0x001fe20008410000 */
[-C--:B-----5:R-:W-:Y:S01]  /*0eb0*/  FMUL.FTZ R132, R80, R109.reuse ;  /* 0x0000006d50847220 */ /* 0x0a0fe20000410000 */
[--C-:B------:R-:W-:Y:S02]  /*0ec0*/  HADD2.F32 R111, -RZ, R113.reuse.H0_H0 ;  /* 0x20000071ff6f7230 */ /* 0x100fe40000004100 */
[----:B------:R-:W-:Y:S01]  /*0ed0*/  FMUL.FTZ R129, R110, UR23 ;  /* 0x000000176e817c20 */ /* 0x000fe20008410000 */
[----:B------:R-:W-:Y:S01]  /*0ee0*/  FMUL.FTZ R130, R131, UR23 ;  /* 0x0000001783827c20 */ /* 0x000fe20008410000 */
        /* <DEDUP_REMOVED lines=31> */
[----:B------:R-:W-:Y:S01]  /*10e0*/  FMUL.FTZ R139, R118, UR23 ;  /* 0x00000017768b7c20 */ /* 0x000fe20008410000 */
[----:B------:R-:W-:Y:S01]  /*10f0*/  FADD.FTZ R119, -R173, R119 ;  /* 0x00000077ad777221 */ /* 0x000fe20000010100 */
        /* <DEDUP_REMOVED lines=19> */
.L_x_7819:
[----:B------:R-:W-:Y:S05]  /*1230*/  BSYNC.RECONVERGENT B0 ;  /* 0x0000000000007941 */ /* 0x000fea0003800200 */
.L_x_7818:
        /* <DEDUP_REMOVED lines=21> */
[----:B------:R-:W-:Y:S01]  /*1390*/  FADD.FTZ R147, -R173, R111 ;  /* 0x0000006fad937221 */ /* 0x000fe20000010100 */
[--C-:B----4-:R-:W-:Y:S02]  /*13a0*/  HADD2.F32 R109, -RZ, R116.reuse.H0_H0 ;  /* 0x20000074ff6d7230 */ /* 0x110fe40000004100 */
[----:B------:R-:W-:Y:S01]  /*13b0*/  FMUL.FTZ R143, R108, UR23 ;  /* 0x000000176c8f7c20 */ /* 0x000fe20008410000 */
[----:B------:R-:W-:-:S02]  /*13c0*/  HADD2.F32 R116, -RZ, R116.H1_H1 ;  /* 0x30000074ff747230 */ /* 0x000fc40000004100 */
[-C--:B-----5:R-:W-:Y:S01]  /*13d0*/  FMUL.FTZ R150, R72, R109.reuse ;  /* 0x0000006d48967220 */ /* 0x0a0fe20000410000 */
[--C-:B------:R-:W-:Y:S02]  /*13e0*/  HADD2.F32 R111, -RZ, R117.reuse.H0_H0 ;  /* 0x20000075ff6f7230 */ /* 0x100fe40000004100 */
[----:B0-----:R-:W-:Y:S01]  /*13f0*/  FMUL.FTZ R145, R110, UR23 ;  /* 0x000000176e917c20 */ /* 0x001fe20008410000 */
        /* <DEDUP_REMOVED lines=10> */
[----:B------:R-:W-:-:S02]  /*14a0*/  HADD2.F32 R112, -RZ, R117.H1_H1 ;  /* 0x30000075ff707230 */ /* 0x000fc40000004100 */
[----:B------:R-:W-:Y:S01]  /*14b0*/  FADD.FTZ R111, R108, R151 ;  /* 0x000000976c6f7221 */ /* 0x000fe20000010000 */
[----:B------:R-:W-:Y:S01]  /*14c0*/  FFMA.FTZ R108, R144, R151, R109 ;  /* 0x00000097906c7223 */ /* 0x000fe2000001006d */
[----:B------:R-:W-:Y:S01]  /*14d0*/  FADD.FTZ R149, -R173, R113 ;  /* 0x00000071ad957221 */ /* 0x000fe20000010100 */
[--C-:B------:R-:W-:Y:S02]  /*14e0*/  HADD2.F32 R113, -RZ, R118.reuse.H0_H0 ;  /* 0x20000076ff717230 */ /* 0x100fe40000004100 */
[----:B------:R-:W-:Y:S01]  /*14f0*/  FMUL.FTZ R146, R147, UR23 ;  /* 0x0000001793927c20 */ /* 0x000fe20008410000 */
        /* <DEDUP_REMOVED lines=8> */
[----:B------:R-:W-:Y:S01]  /*1580*/  FADD.FTZ R158, -R173, R115 ;  /* 0x00000073ad9e7221 */ /* 0x000fe20000010100 */
        /* <DEDUP_REMOVED lines=29> */
.L_x_7821:
[----:B------:R-:W-:Y:S05]  /*1760*/  BSYNC.RECONVERGENT B0 ;  /* 0x0000000000007941 */ /* 0x000fea0003800200 */
.L_x_7820:
        /* <DEDUP_REMOVED lines=31> */
.L_x_7823:
[----:B------:R-:W-:Y:S05]  /*1960*/  BSYNC.RECONVERGENT B0 ;  /* 0x0000000000007941 */ /* 0x000fea0003800200 */
.L_x_7822:
        /* <DEDUP_REMOVED lines=93> */
.L_x_7828:
        /* <DEDUP_REMOVED lines=57> */
[----:B------:R-:W-:Y:S02]  /*22d0*/  F2FP.F16.F32.PACK_AB R108, R109, R108 ;  /* 0x0000006c6d6c723e */ /* 0x000fe400000000ff */
[----:B------:R-:W-:-:S02]  /*22e0*/  F2FP.F16.F32.PACK_AB R109, R111, R110 ;  /* 0x0000006e6f6d723e */ /* 0x000fc400000000ff */
[----:B------:R-:W-:Y:S02]  /*22f0*/  F2FP.F16.F32.PACK_AB R110, R114, R113 ;  /* 0x00000071726e723e */ /* 0x000fe400000000ff */
[----:B------:R-:W-:-:S07]  /*2300*/  F2FP.F16.F32.PACK_AB R111, R116, R115 ;  /* 0x00000073746f723e */ /* 0x000fce00000000ff */
.L_x_7829:
        /* <DEDUP_REMOVED lines=8> */
.L_x_7827:
[----:B------:R-:W-:Y:S05]  /*2390*/  BSYNC.RECONVERGENT B1 ;  /* 0x0000000000017941 */ /* 0x000fea0003800200 */
.L_x_7826:
        /* <DEDUP_REMOVED lines=67> */
.L_x_7832:
        /* <DEDUP_REMOVED lines=60> */
[----:B------:R-:W-:-:S07]  /*2b90*/  F2FP.F16.F32.PACK_AB R108, R113, R108 ;  /* 0x0000006c716c723e */ /* 0x000fce00000000ff */
.L_x_7833:
        /* <DEDUP_REMOVED lines=8> */
.L_x_7831:
[----:B------:R-:W-:Y:S05]  /*2c20*/  BSYNC.RECONVERGENT B1 ;  /* 0x0000000000017941 */ /* 0x000fea0003800200 */
.L_x_7830:
        /* <DEDUP_REMOVED lines=61> */
[----:B------:R-:W-:Y:S02]  /*3000*/  F2FP.F16.F32.PACK_AB R108, R109, R108 ;  /* 0x0000006c6d6c723e */ /* 0x000fe400000000ff */
[----:B------:R-:W-:Y:S02]  /*3010*/  F2FP.F16.F32.PACK_AB R109, R111, R110 ;  /* 0x0000006e6f6d723e */ /* 0x000fe400000000ff */
[----:B------:R-:W-:Y:S02]  /*3020*/  F2FP.F16.F32.PACK_AB R110, R113, R112 ;  /* 0x00000070716e723e */ /* 0x000fe400000000ff */
[----:B------:R-:W-:Y:S01]  /*3030*/  F2FP.F16.F32.PACK_AB R111, R115, R114 ;  /* 0x00000072736f723e */ /* 0x000fe200000000ff */
[----:B------:R-:W-:Y:S06]  /*3040*/  BRA `(.L_x_7836) ;  /* 0x0000000000f47947 */ /* 0x000fec0003800000 */
.L_x_7835:
        /* <DEDUP_REMOVED lines=61> */
.L_x_7836:
        /* <DEDUP_REMOVED lines=8> */
.L_x_7825:
        /* <DEDUP_REMOVED lines=67> */
.L_x_7839:
        /* <DEDUP_REMOVED lines=61> */
.L_x_7840:
        /* <DEDUP_REMOVED lines=10> */
.L_x_7838:
[----:B------:R-:W-:Y:S05]  /*3d40*/  BSYNC.RECONVERGENT B1 ;  /* 0x0000000000017941 */ /* 0x000fea0003800200 */
.L_x_7837:
        /* <DEDUP_REMOVED lines=67> */
.L_x_7843:
        /* <DEDUP_REMOVED lines=61> */
.L_x_7844:
        /* <DEDUP_REMOVED lines=8> */
.L_x_7842:
[----:B------:R-:W-:Y:S05]  /*45d0*/  BSYNC.RECONVERGENT B1 ;  /* 0x0000000000017941 */ /* 0x000fea0003800200 */
.L_x_7841:
        /* <DEDUP_REMOVED lines=66> */
.L_x_7845:
        /* <DEDUP_REMOVED lines=61> */
.L_x_7846:
[----:B------:R-:W0:Y:S08]  /*4dd0*/  @P0 LDC.64 R112, c[0x0][0x478] ;  /* 0x00011e00ff700b82 */ /* 0x000e300000000a00 */
[----:B------:R-:W1:Y:S01]  /*4de0*/  LDC.64 R114, c[0x0][0x468] ;  /* 0x00011a00ff727b82 */ /* 0x000e620000000a00 */
[----:B0-----:R-:W-:-:S05]  /*4df0*/  @P0 IMAD.WIDE.U32 R112, R126, 0x20, R112 ;  /* 0x000000207e700825 */ /* 0x001fca00078e0070 */
[----:B------:R3:W-:Y:S01]  /*4e00*/  @P0 STG.E.128 desc[UR14][R112.64], R100 ;  /* 0x0000006470000986 */ /* 0x0007e2000c101d0e */
[----:B-1----:R-:W-:-:S03]  /*4e10*/  IMAD.WIDE.U32 R114, R126, 0x10, R114 ;  /* 0x000000107e727825 */ /* 0x002fc600078e0072 */
[----:B------:R3:W-:Y:S04]  /*4e20*/  @P0 STG.E.128 desc[UR14][R112.64+0x10], R104 ;  /* 0x0000106870000986 */ /* 0x0007e8000c101d0e */
[----:B------:R3:W-:Y:S02]  /*4e30*/  STG.E.128 desc[UR14][R114.64], R108 ;  /* 0x0000006c72007986 */ /* 0x0007e4000c101d0e */
.L_x_7834:
[----:B------:R-:W-:Y:S05]  /*4e40*/  BSYNC.RECONVERGENT B0 ;  /* 0x0000000000007941 */ /* 0x000fea0003800200 */
.L_x_7824:
[----:B------:R-:W-:Y:S02]  /*4e50*/  UIADD3 UR7, UPT, UPT, UR7, UR24, URZ ;  /* 0x0000001807077290 */ /* 0x000fe4000fffe0ff */
[----:B------:R-:W-:Y:S02]  /*4e60*/  UPLOP3.LUT UP2, UPT, UPT, UPT, UP2, 0x40, 0x4 ;  /* 0x000000000004789c */ /* 0x000fe40003f4e820 */
[----:B------:R-:W-:-:S09]  /*4e70*/  UISETP.GE.AND UP1, UPT, UR7, UR25, UPT ;  /* 0x000000190700728c */ /* 0x000fd2000bf26270 */
[----:B------:R-:W-:Y:S05]  /*4e80*/  BRA.U !UP1, `(.L_x_7847) ;  /* 0xffffffb509c87547 */ /* 0x000fea000b83ffff */
.L_x_7815:
        /* <DEDUP_REMOVED lines=32> */
.L_x_7848:
        /* <DEDUP_REMOVED lines=15> */
.L_x_10802:


//--------------------- .text._ZN10layer_norm13ln_bwd_kernelINS_13Kernel_traitsIf6__halffS2_fjLj3072ELj1ELj1ELj4ELj16ENS_18Kernel_traits_baseILj3072EfS2_fS2_fjLj128EEEEELb1ELb0ELb0ELb1EEEvNS_9BwdParamsE --------------------------
	.section	.text._ZN10layer_norm13ln_bwd_kernelINS_13Kernel_traitsIf6__halffS2_fjLj3072ELj1ELj1ELj4ELj16ENS_18Kernel_traits_baseILj3072EfS2_fS2_fjLj128EEEEELb1ELb0ELb0ELb1EEEvNS_9BwdParamsE,"ax",@progbits
	.align	128
        .global         _ZN10layer_norm13ln_bwd_kernelINS_13Kernel_traitsIf6__halffS2_fjLj3072ELj1ELj1ELj4ELj16ENS_18Kernel_traits_baseILj3072EfS2_fS2_fjLj128EEEEELb1ELb0ELb0ELb1EEEvNS_9BwdParamsE
        .type           _ZN10layer_norm13ln_bwd_kernelINS_13Kernel_traitsIf6__halffS2_fjLj3072ELj1ELj1ELj4ELj16ENS_18Kernel_traits_baseILj3072EfS2_fS2_fjLj128EEEEELb1ELb0ELb0ELb1EEEvNS_9BwdParamsE,@function
        .size           _ZN10layer_norm13ln_bwd_kernelINS_13Kernel_traitsIf6__halffS2_fjLj3072ELj1ELj1ELj4ELj16ENS_18Kernel_traits_baseILj3072EfS2_fS2_fjLj128EEEEELb1ELb0ELb0ELb1EEEvNS_9BwdParamsE,(.L_x_10803 - _ZN10layer_norm13ln_bwd_kernelINS_13Kernel_traitsIf6__halffS2_fjLj3072ELj1ELj1ELj4ELj16ENS_18Kernel_traits_baseILj3072EfS2_fS2_fjLj128EEEEELb1ELb0ELb0ELb1EEEvNS_9BwdParamsE)
        .other          _ZN10layer_norm13ln_bwd_kernelINS_13Kernel_traitsIf6__halffS2_fjLj3072ELj1ELj1ELj4ELj16ENS_18Kernel_traits_baseILj3072EfS2_fS2_fjLj128EEEEELb1ELb0ELb0ELb1EEEvNS_9BwdParamsE,@"STO_CUDA_ENTRY STV_DEFAULT"
_ZN10layer_norm13ln_bwd_kernelINS_13Kernel_traitsIf6__halffS2_fjLj3072ELj1ELj1ELj4ELj16ENS_18Kernel_traits_baseILj3072EfS2_fS2_fjLj128EEEEELb1ELb0ELb0ELb1EEEvNS_9BwdParamsE:
.text._ZN10layer_norm13ln_bwd_kernelINS_13Kernel_traitsIf6__halffS2_fjLj3072ELj1ELj1ELj4ELj16ENS_18Kernel_traits_baseILj3072EfS2_fS2_fjLj128EEEEELb1ELb0ELb0ELb1EEEvNS_9BwdParamsE:
        /* <DEDUP_REMOVED lines=54> */
[----:B------:R-:W3:Y:S01]  /*0360*/  LDCU UR7, c[0x0][0x408] ;  /* 0x00008100ff0777ac */ /* 0x000ee20008000800 */
[----:B-1----:R-:W-:Y:S01]  /*0370*/  IMAD.WIDE.U32 R96, R96, 0x20, R2 ;  /* 0x0000002060607825 */ /* 0x002fe200078e0002 */
[----:B------:R-:W-:Y:S02]  /*0380*/  CS2R R110, SRZ ;  /* 0x00000000006e7805 */ /* 0x000fe4000001ff00 */
[----:B------:R-:W-:Y:S01]  /*0390*/  CS2R R112, SRZ ;  /* 0x0000000000707805 */ /* 0x000fe2000001ff00 */
[----:B--2---:R-:W-:Y:S01]  /*03a0*/  UISETP.NE.U32.AND UP0, UPT, UR4, URZ, UPT ;  /* 0x000000ff0400728c */ /* 0x004fe2000bf05070 */
[----:B0-----:R-:W5:Y:S01]  /*03b0*/  LDG.E.128 R24, desc[UR14][R96.64] ;  /* 0x0000000e60187981 */ /* 0x001f62000c1e1d00 */
[----:B------:R-:W-:Y:S01]  /*03c0*/  CS2R R114, SRZ ;  /* 0x0000000000727805 */ /* 0x000fe2000001ff00 */
[----:B------:R-:W0:Y:S02]  /*03d0*/  LDCU UR17, c[0x0][0x388] ;  /* 0x00007100ff1177ac */ /* 0x000e240008000800 */
[----:B------:R-:W5:Y:S01]  /*03e0*/  LDG.E.128 R20, desc[UR14][R96.64+0x10] ;  /* 0x0000100e60147981 */ /* 0x000f62000c1e1d00 */
[----:B------:R-:W-:Y:S01]  /*03f0*/  MOV R147, RZ ;  /* 0x000000ff00937202 */ /* 0x000fe20000000f00 */
[----:B------:R-:W1:Y:S02]  /*0400*/  LDCU.U8 UR16, c[0x0][0x410] ;  /* 0x00008200ff1077ac */ /* 0x000e640008000000 */
[----:B------:R-:W5:Y:S01]  /*0410*/  LDG.E.128 R16, desc[UR14][R96.64+0x1000] ;  /* 0x0010000e60107981 */ /* 0x000f62000c1e1d00 */
[----:B------:R-:W2:Y:S03]  /*0420*/  LDCU UR20, c[0x0][0x400] ;  /* 0x00008000ff1477ac */ /* 0x000ea60008000800 */
[----:B------:R-:W5:Y:S01]  /*0430*/  LDG.E.128 R12, desc[UR14][R96.64+0x1010] ;  /* 0x0010100e600c7981 */ /* 0x000f62000c1e1d00 */
[----:B------:R-:W4:Y:S03]  /*0440*/  LDCU.64 UR22, c[0x0][0x478] ;  /* 0x00008f00ff1677ac */ /* 0x000f260008000a00 */
[----:B------:R-:W5:Y:S01]  /*0450*/  LDG.E.128 R8, desc[UR14][R96.64+0x2000] ;  /* 0x0020000e60087981 */ /* 0x000f62000c1e1d00 */
[----:B------:R-:W0:Y:S03]  /*0460*/  LDCU.128 UR8, c[0x0][0x3c0] ;  /* 0x00007800ff0877ac */ /* 0x000e260008000c00 */
[----:B------:R3:W5:Y:S01]  /*0470*/  LDG.E.128 R4, desc[UR14][R96.64+0x2010] ;  /* 0x0020100e60047981 */ /* 0x000762000c1e1d00 */
[----:B------:R-:W-:Y:S01]  /*0480*/  UISETP.NE.AND.EX UP0, UPT, UR5, URZ, UPT, UP0 ;  /* 0x000000ff0500728c */ /* 0x000fe2000bf05300 */
[----:B------:R-:W0:Y:S01]  /*0490*/  LDCU.64 UR18, c[0x0][0x438] ;  /* 0x00008700ff1277ac */ /* 0x000e220008000a00 */
[----:B------:R-:W0:Y:S01]  /*04a0*/  LDCU.64 UR24, c[0x0][0x380] ;  /* 0x00007000ff1877ac */ /* 0x000e220008000a00 */
[----:B-123--:R-:W-:-:S08]  /*04b0*/  HFMA2 R97, -RZ, RZ, 0, 0 ;  /* 0x00000000ff617431 */ /* 0x00efd000000001ff */
.L_x_7864:
[----:B-1----:R-:W1:Y:S01]  /*04c0*/  S2R R96, SR_TID.X ;  /* 0x0000000000607919 */ /* 0x002e620000002100 */
[----:B------:R-:W2:Y:S01]  /*04d0*/  LDC.64 R154, c[0x0][0x3a8] ;  /* 0x0000ea00ff9a7b82 */ /* 0x000ea20000000a00 */
[----:B0-----:R-:W-:Y:S02]  /*04e0*/  UIMAD UR4, UR6, UR17, URZ ;  /* 0x00000011060472a4 */ /* 0x001fe4000f8e02ff */
[----:B------:R-:W-:Y:S02]  /*04f0*/  UIMAD.WIDE UR12, UR6, 0x4, UR8 ;  /* 0x00000004060c78a5 */ /* 0x000fe4000f8e0208 */
[----:B------:R-:W-:-:S03]  /*0500*/  USHF.R.S32.HI UR5, URZ, 0x1f, UR4 ;  /* 0x0000001fff057899 */ /* 0x000fc60008011404 */
[----:B------:R-:W0:Y:S01]  /*0510*/  LDC.64 R68, c[0x0][0x428] ;  /* 0x00010a00ff447b82 */ /* 0x000e220000000a00 */
        /* <DEDUP_REMOVED lines=11> */
[----:B-1----:R-:W-:-:S05]  /*05d0*/  LEA.HI.SX32 R151, R151, R96, 0x1d ;  /* 0x0000006097977211 */ /* 0x002fca00078feaff */
[----:B--2---:R-:W-:-:S05]  /*05e0*/  IMAD.WIDE.U32 R2, R151, 0x20, R154 ;  /* 0x0000002097027825 */ /* 0x004fca00078e009a */
[----:B------:R-:W2:Y:S01]  /*05f0*/  LDG.E.128 R84, desc[UR14][R2.64+0x10] ;  /* 0x0000100e02547981 */ /* 0x000ea2000c1e1d00 */
[----:B------:R-:W-:-:S03]  /*0600*/  IADD3 R149, PT, PT, R151, 0x80, RZ ;  /* 0x0000008097957810 */ /* 0x000fc60007ffe0ff */
[----:B------:R1:W2:Y:S01]  /*0610*/  LDG.E.128 R76, desc[UR14][R2.64] ;  /* 0x0000000e024c7981 */ /* 0x0002a2000c1e1d00 */
[C---:B------:R-:W-:Y:S01]  /*0620*/  IADD3 R145, PT, PT, R151.reuse, 0x100, RZ ;  /* 0x0000010097917810 */ /* 0x040fe20007ffe0ff */
[----:B0-----:R-:W-:-:S04]  /*0630*/  IMAD.WIDE.U32 R80, R151, 0x10, R68 ;  /* 0x0000001097507825 */ /* 0x001fc800078e0044 */
[--C-:B------:R-:W-:Y:S02]  /*0640*/  IMAD.WIDE.U32 R152, R149, 0x20, R154.reuse ;  /* 0x0000002095987825 */ /* 0x100fe400078e009a */
[----:B------:R-:W2:Y:S02]  /*0650*/  LDG.E.128 R80, desc[UR14][R80.64] ;  /* 0x0000000e50507981 */ /* 0x000ea4000c1e1d00 */
[----:B------:R-:W-:Y:S02]  /*0660*/  IMAD.WIDE.U32 R154, R145, 0x20, R154 ;  /* 0x00000020919a7825 */ /* 0x000fe400078e009a */
[----:B------:R-:W2:Y:S04]  /*0670*/  LDG.E.128 R72, desc[UR14][R152.64+0x10] ;  /* 0x0000100e98487981 */ /* 0x000ea8000c1e1d00 */
[----:B------:R-:W2:Y:S01]  /*0680*/  LDG.E.128 R60, desc[UR14][R154.64] ;  /* 0x0000000e9a3c7981 */ /* 0x000ea2000c1e1d00 */
[----:B------:R-:W-:-:S03]  /*0690*/  IMAD.WIDE.U32 R92, R149, 0x10, R68 ;  /* 0x00000010955c7825 */ /* 0x000fc600078e0044 */
        /* <DEDUP_REMOVED lines=8> */
[----:B----4-:R-:W-:-:S06]  /*0720*/  @UP0 UIMAD.WIDE UR4, UR6, 0x2, UR4 ;  /* 0x00000002060408a5 */ /* 0x010fcc000f8e0204 */
[----:B-1----:R-:W-:Y:S02]  /*0730*/  MOV R2, UR4 ;  /* 0x0000000400027c02 */ /* 0x002fe40008000f00 */
[----:B------:R-:W-:-:S05]  /*0740*/  MOV R3, UR5 ;  /* 0x0000000500037c02 */ /* 0x000fca0008000f00 */
[----:B------:R0:W4:Y:S01]  /*0750*/  @P5 LDG.E.U16 R144, desc[UR14][R2.64] ;  /* 0x0000000e02905981 */ /* 0x000122000c1e1500 */
[----:B------:R-:W-:Y:S01]  /*0760*/  LOP3.LUT P3, RZ, R96, 0x1f, RZ, 0xc0, !PT ;  /* 0x0000001f60ff7812 */ /* 0x000fe2000786c0ff */
[----:B0-----:R-:W0:Y:S01]  /*0770*/  LDC.64 R2, c[0x0][0x3b0] ;  /* 0x0000ec00ff027b82 */ /* 0x001e220000000a00 */
[----:B---3--:R-:W-:-:S05]  /*0780*/  FSEL R148, R0, RZ, !P4 ;  /* 0x000000ff00947208 */ /* 0x008fca0006000000 */
[C---:B--2---:R-:W-:Y:S01]  /*0790*/  FADD.FTZ R186, -R148.reuse, R86 ;  /* 0x0000005694ba7221 */ /* 0x044fe20000010100 */
[C---:B------:R-:W-:Y:S02]  /*07a0*/  FADD.FTZ R193, -R148.reuse, R87 ;  /* 0x0000005794c17221 */ /* 0x040fe40000010100 */
[----:B------:R-:W1:Y:S01]  /*07b0*/  @P1 LDC.64 R86, c[0x0][0x438] ;  /* 0x00010e00ff561b82 */ /* 0x000e620000000a00 */
[C---:B------:R-:W-:Y:S01]  /*07c0*/  FADD.FTZ R0, -R148.reuse, R76 ;  /* 0x0000004c94007221 */ /* 0x040fe20000010100 */
[----:B------:R-:W-:Y:S01]  /*07d0*/  FADD.FTZ R163, -R148, R77 ;  /* 0x0000004d94a37221 */ /* 0x000fe20000010100 */
[----:B------:R-:W-:-:S05]  /*07e0*/  R2UR UR12, R146 ;  /* 0x00000000920c72ca */ /* 0x000fca00000e0000 */
[----:B------:R-:W2:Y:S01]  /*07f0*/  @P1 LDC.64 R76, c[0x0][0x438] ;  /* 0x00010e00ff4c1b82 */ /* 0x000ea20000000a00 */
[--C-:B------:R-:W-:Y:S02]  /*0800*/  HADD2.F32 R153, -RZ, R83.reuse.H0_H0 ;  /* 0x20000053ff997230 */ /* 0x100fe40000004100 */
[----:B------:R-:W-:Y:S02]  /*0810*/  HADD2.F32 R146, -RZ, R83.H1_H1 ;  /* 0x30000053ff927230 */ /* 0x000fe40000004100 */
[--C-:B------:R-:W-:Y:S02]  /*0820*/  HADD2.F32 R83, -RZ, R80.reuse.H0_H0 ;  /* 0x20000050ff537230 */ /* 0x100fe40000004100 */
[C---:B------:R-:W-:Y:S01]  /*0830*/  FADD.FTZ R174, -R148.reuse, R72 ;  /* 0x0000004894ae7221 */ /* 0x040fe20000010100 */
[C---:B------:R-:W-:Y:S01]  /*0840*/  FADD.FTZ R183, -R148.reuse, R73 ;  /* 0x0000004994b77221 */ /* 0x040fe20000010100 */
[C---:B------:R-:W-:Y:S01]  /*0850*/  FADD.FTZ R172, -R148.reuse, R84 ;  /* 0x0000005494ac7221 */ /* 0x040fe20000010100 */
[C---:B------:R-:W-:Y:S01]  /*0860*/  FADD.FTZ R181, -R148.reuse, R85 ;  /* 0x0000005594b57221 */ /* 0x040fe20000010100 */
[C---:B------:R-:W-:Y:S01]  /*0870*/  FADD.FTZ R73, -R148.reuse, R60 ;  /* 0x0000003c94497221 */ /* 0x040fe20000010100 */
[----:B------:R-:W-:Y:S01]  /*0880*/  FADD.FTZ R72, -R148, R61 ;  /* 0x0000003d94487221 */ /* 0x000fe20000010100 */
[----:B------:R-:W3:Y:S01]  /*0890*/  @P1 LDC.64 R84, c[0x0][0x438] ;  /* 0x00010e00ff541b82 */ /* 0x000ee20000000a00 */
[----:B------:R-:W-:-:S02]  /*08a0*/  HADD2.F32 R80, -RZ, R80.H1_H1 ;  /* 0x30000050ff507230 */ /* 0x000fc40000004100 */
[----:B-----5:R-:W-:Y:S01]  /*08b0*/  FMUL.FTZ R159, R24, R83 ;  /* 0x00000053189f7220 */ /* 0x020fe20000410000 */
[----:B-1----:R-:W-:-:S04]  /*08c0*/  @P1 IMAD.WIDE.U32 R60, R151, 0x20, R86 ;  /* 0x00000020973c1825 */ /* 0x002fc800078e0056 */
[----:B------:R-:W-:Y:S01]  /*08d0*/  FMUL.FTZ R0, R0, UR12 ;  /* 0x0000000c00007c20 */ /* 0x000fe20008410000 */
[C---:B------:R-:W-:Y:S01]  /*08e0*/  FADD.FTZ R171, -R148.reuse, R79 ;  /* 0x0000004f94ab7221 */ /* 0x040fe20000010100 */
[----:B------:R-:W-:Y:S01]  /*08f0*/  FMUL.FTZ R154, R25, R80 ;  /* 0x00000050199a7220 */ /* 0x000fe20000410000 */
[--C-:B------:R-:W-:Y:S01]  /*0900*/  HADD2.F32 R79, -RZ, R81.reuse.H0_H0 ;  /* 0x20000051ff4f7230 */ /* 0x100fe20000004100 */
[----:B------:R-:W5:Y:S01]  /*0910*/  @P1 LDG.E.128 R28, desc[UR14][R60.64] ;  /* 0x0000000e3c1c1981 */ /* 0x000f62000c1e1d00 */
[----:B------:R-:W-:Y:S01]  /*0920*/  FADD.FTZ R165, -R148, R78 ;  /* 0x0000004e94a57221 */ /* 0x000fe20000010100 */
[----:B------:R-:W-:Y:S02]  /*0930*/  FMUL.FTZ R163, R163, UR12 ;  /* 0x0000000ca3a37c20 */ /* 0x000fe40008410000 */
[----:B------:R1:W5:Y:S01]  /*0940*/  @P1 LDG.E.128 R32, desc[UR14][R60.64+0x10] ;  /* 0x0000100e3c201981 */ /* 0x000362000c1e1d00 */
[----:B------:R-:W-:Y:S02]  /*0950*/  HADD2.F32 R78, -RZ, R81.H1_H1 ;  /* 0x30000051ff4e7230 */ /* 0x000fe40000004100 */
        /* <DEDUP_REMOVED lines=20> */
[----:B------:R-:W-:Y:S01]  /*0aa0*/  FFMA.FTZ R61, R171, R162, R60 ;  /* 0x000000a2ab3d7223 */ /* 0x000fe2000001003c */
[----:B---3--:R-:W-:-:S04]  /*0ab0*/  @P1 IMAD.WIDE.U32 R84, R149, 0x20, R84 ;  /* 0x0000002095541825 */ /* 0x008fc800078e0054 */
[----:B------:R-:W-:Y:S01]  /*0ac0*/  FADD.FTZ R77, R168, R77 ;  /* 0x0000004da84d7221 */ /* 0x000fe20000010000 */
[----:B------:R-:W-:Y:S01]  /*0ad0*/  FFMA.FTZ R60, R172, R168, R61 ;  /* 0x000000a8ac3c7223 */ /* 0x000fe2000001003d */
[----:B------:R-:W-:Y:S01]  /*0ae0*/  FMUL.FTZ R182, R22, R153 ;  /* 0x0000009916b67220 */ /* 0x000fe20000410000 */
[----:B------:R-:W-:Y:S01]  /*0af0*/  FMUL.FTZ R186, R186, UR12 ;  /* 0x0000000cbaba7c20 */ /* 0x000fe20008410000 */
[----:B------:R-:W-:Y:S01]  /*0b00*/  FADD.FTZ R77, R178, R77 ;  /* 0x0000004db24d7221 */ /* 0x000fe20000010000 */
[----:B------:R-:W-:Y:S01]  /*0b10*/  FFMA.FTZ R61, R181, R178, R60 ;  /* 0x000000b2b53d7223 */ /* 0x000fe2000001003c */
[C---:B------:R-:W-:Y:S01]  /*0b20*/  FADD.FTZ R160, -R148.reuse, R89 ;  /* 0x0000005994a07221 */ /* 0x040fe20000010100 */
[----:B------:R-:W-:Y:S01]  /*0b30*/  FADD.FTZ R158, -R148, R88 ;  /* 0x00000058949e7221 */ /* 0x000fe20000010100 */
[----:B------:R-:W-:Y:S01]  /*0b40*/  HADD2.F32 R89, -RZ, R92.H0_H0 ;  /* 0x2000005cff597230 */ /* 0x000fe20000004100 */
[----:B------:R-:W5:Y:S01]  /*0b50*/  @P1 LDG.E.128 R36, desc[UR14][R84.64] ;  /* 0x0000000e54241981 */ /* 0x000f62000c1e1d00 */
[----:B------:R-:W-:Y:S01]  /*0b60*/  FMUL.FTZ R189, R23, R146 ;  /* 0x0000009217bd7220 */ /* 0x000fe20000410000 */
[----:B------:R-:W-:-:S02]  /*0b70*/  FMUL.FTZ R193, R193, UR12 ;  /* 0x0000000cc1c17c20 */ /* 0x000fc40008410000 */
[----:B------:R1:W5:Y:S01]  /*0b80*/  @P1 LDG.E.128 R40, desc[UR14][R84.64+0x10] ;  /* 0x0000100e54281981 */ /* 0x000362000c1e1d00 */
[----:B------:R-:W-:Y:S01]  /*0b90*/  FFMA.FTZ R60, R186, R182, R61 ;  /* 0x000000b6ba3c7223 */ /* 0x000fe2000001003d */
[----:B------:R-:W-:Y:S02]  /*0ba0*/  HADD2.F32 R92, -RZ, R92.H1_H1 ;  /* 0x3000005cff5c7230 */ /* 0x000fe40000004100 */
[----:B------:R-:W-:Y:S01]  /*0bb0*/  FMUL.FTZ R76, R158, UR12 ;  /* 0x0000000c9e4c7c20 */ /* 0x000fe20008410000 */
[----:B------:R-:W-:Y:S01]  /*0bc0*/  FADD.FTZ R173, -R148, R91 ;  /* 0x0000005b94ad7221 */ /* 0x000fe20000010100 */
[----:B------:R-:W-:Y:S01]  /*0bd0*/  FFMA.FTZ R61, R193, R189, R60 ;  /* 0x000000bdc13d7223 */ /* 0x000fe2000001003c */
[----:B-1----:R-:W-:Y:S01]  /*0be0*/  FADD.FTZ R84, R182, R77 ;  /* 0x0000004db6547221 */ /* 0x002fe20000010000 */
[----:B------:R-:W-:-:S03]  /*0bf0*/  FMUL.FTZ R77, R16, R89 ;  /* 0x00000059104d7220 */ /* 0x000fc60000410000 */
[----:B------:R-:W-:Y:S01]  /*0c00*/  FADD.FTZ R158, R189, R84 ;  /* 0x00000054bd9e7221 */ /* 0x000fe20000010000 */
[--C-:B------:R-:W-:Y:S02]  /*0c10*/  HADD2.F32 R91, -RZ, R93.reuse.H0_H0 ;  /* 0x2000005dff5b7230 */ /* 0x100fe40000004100 */
[----:B------:R-:W-:Y:S01]  /*0c20*/  FMUL.FTZ R84, R17, R92 ;  /* 0x0000005c11547220 */ /* 0x000fe20000410000 */
[----:B------:R-:W-:Y:S01]  /*0c30*/  FADD.FTZ R161, -R148, R90 ;  /* 0x0000005a94a17221 */ /* 0x000fe20000010100 */
        /* <DEDUP_REMOVED lines=36> */
[----:B------:R-:W-:Y:S01]  /*0e80*/  FMUL.FTZ R161, R73, UR12 ;  /* 0x0000000c49a17c20 */ /* 0x000fe20008410000 */
[----:B------:R-:W-:Y:S01]  /*0e90*/  FMUL.FTZ R152, R8, R75 ;  /* 0x0000004b08987220 */ /* 0x000fe20000410000 */
[----:B------:R-:W-:Y:S01]  /*0ea0*/  FADD.FTZ R73, R191, R60 ;  /* 0x0000003cbf497221 */ /* 0x000fe20000010000 */
        /* <DEDUP_REMOVED lines=8> */
[----:B------:R-:W-:Y:S01]  /*0f30*/  FADD.FTZ R73, R60, R169 ;  /* 0x000000a93c497221 */ /* 0x000fe20000010000 */
[----:B------:R-:W-:Y:S01]  /*0f40*/  FADD.FTZ R63, -R148, R63 ;  /* 0x0000003f943f7221 */ /* 0x000fe20000010100 */
[----:B------:R-:W-:Y:S01]  /*0f50*/  FMUL.FTZ R175, R62, UR12 ;  /* 0x0000000c3eaf7c20 */ /* 0x000fe20008410000 */
[----:B------:R-:W-:Y:S01]  /*0f60*/  FMUL.FTZ R166, R10, R87 ;  /* 0x000000570aa67220 */ /* 0x000fe20000410000 */
[----:B------:R-:W-:Y:S01]  /*0f70*/  FFMA.FTZ R60, R160, R169, R61 ;  /* 0x000000a9a03c7223 */ /* 0x000fe2000001003d */
[----:B------:R-:W-:-:S02]  /*0f80*/  HADD2.F32 R95, -RZ, R70.H0_H0 ;  /* 0x20000046ff5f7230 */ /* 0x000fc40000004100 */
[C---:B------:R-:W-:Y:S01]  /*0f90*/  FADD.FTZ R64, -R148.reuse, R64 ;  /* 0x0000004094407221 */ /* 0x040fe20000010100 */
[----:B------:R-:W-:Y:S01]  /*0fa0*/  FMUL.FTZ R176, R63, UR12 ;  /* 0x0000000c3fb07c20 */ /* 0x000fe20008410000 */
[----:B------:R-:W-:Y:S01]  /*0fb0*/  FMUL.FTZ R177, R11, R86 ;  /* 0x000000560bb17220 */ /* 0x000fe20000410000 */
[----:B------:R-:W-:Y:S01]  /*0fc0*/  FADD.FTZ R62, R73, R166 ;  /* 0x000000a6493e7221 */ /* 0x000fe20000010000 */
[----:B------:R-:W-:Y:S01]  /*0fd0*/  FFMA.FTZ R61, R175, R166, R60 ;  /* 0x000000a6af3d7223 */ /* 0x000fe2000001003c */
[C---:B------:R-:W-:Y:S01]  /*0fe0*/  FADD.FTZ R65, -R148.reuse, R65 ;  /* 0x0000004194417221 */ /* 0x040fe20000010100 */
[C---:B------:R-:W-:Y:S01]  /*0ff0*/  FADD.FTZ R66, -R148.reuse, R66 ;  /* 0x0000004294427221 */ /* 0x040fe20000010100 */
[----:B------:R-:W-:Y:S01]  /*1000*/  FADD.FTZ R67, -R148, R67 ;  /* 0x0000004394437221 */ /* 0x000fe20000010100 */
[----:B------:R-:W-:Y:S02]  /*1010*/  HADD2.F32 R148, -RZ, R70.H1_H1 ;  /* 0x30000046ff947230 */ /* 0x000fe40000004100 */
[----:B------:R-:W-:Y:S01]  /*1020*/  FMUL.FTZ R185, R64, UR12 ;  /* 0x0000000c40b97c20 */ /* 0x000fe20008410000 */
[----:B------:R-:W-:Y:S01]  /*1030*/  FMUL.FTZ R180, R4, R95 ;  /* 0x0000005f04b47220 */ /* 0x000fe20000410000 */
[----:B------:R-:W-:Y:S01]  /*1040*/  FADD.FTZ R63, R62, R177 ;  /* 0x000000b13e3f7221 */ /* 0x000fe20000010000 */
[----:B------:R-:W-:Y:S01]  /*1050*/  FFMA.FTZ R60, R176, R177, R61 ;  /* 0x000000b1b03c7223 */ /* 0x000fe2000001003d */
[----:B------:R-:W-:-:S02]  /*1060*/  HADD2.F32 R157, -RZ, R71.H0_H0 ;  /* 0x20000047ff9d7230 */ /* 0x000fc40000004100 */
        /* <DEDUP_REMOVED lines=59> */
[----:B----4-:R-:W-:-:S05]  /*1420*/  @P5 HADD2.F32 R144, -RZ, R144.H0_H0 ;  /* 0x20000090ff905230 */ /* 0x010fca0000004100 */
        /* <DEDUP_REMOVED lines=78> */
[----:B------:R-:W-:Y:S01]  /*1910*/  FADD.FTZ R63, R168, -R63 ;  /* 0x8000003fa83f7221 */ /* 0x000fe20000010000 */
[----:B------:R-:W-:Y:S01]  /*1920*/  FFMA.FTZ R159, R159, UR12, R28 ;  /* 0x0000000c9f9f7c23 */ /* 0x000fe2000801001c */
[----:B------:R-:W-:Y:S01]  /*1930*/  FADD.FTZ R65, R182, -R65 ;  /* 0x80000041b6417221 */ /* 0x000fe20000010000 */
[----:B------:R-:W-:Y:S01]  /*1940*/  FADD.FTZ R154, R154, -R163 ;  /* 0x800000a39a9a7221 */ /* 0x000fe20000010000 */
[----:B------:R-:W-:Y:S01]  /*1950*/  FADD.FTZ R162, R162, -R171 ;  /* 0x800000aba2a27221 */ /* 0x000fe20000010000 */
[----:B------:R-:W-:Y:S01]  /*1960*/  FADD.FTZ R178, R178, -R181 ;  /* 0x800000b5b2b27221 */ /* 0x000fe20000010000 */
[----:B------:R-:W-:Y:S01]  /*1970*/  FADD.FTZ R0, R189, -R0 ;  /* 0x80000000bd007221 */ /* 0x000fe20000010000 */
[----:B------:R-:W-:Y:S01]  /*1980*/  FMUL.FTZ R165, R165, UR5 ;  /* 0x00000005a5a57c20 */ /* 0x000fe20008410000 */
[----:B------:R-:W-:Y:S01]  /*1990*/  FFMA.FTZ R63, R63, UR12, R32 ;  /* 0x0000000c3f3f7c23 */ /* 0x000fe20008010020 */
[----:B------:R-:W-:Y:S01]  /*19a0*/  FMUL.FTZ R159, R159, UR5 ;  /* 0x000000059f9f7c20 */ /* 0x000fe20008410000 */
[----:B------:R-:W-:Y:S01]  /*19b0*/  FFMA.FTZ R65, R65, UR12, R34 ;  /* 0x0000000c41417c23 */ /* 0x000fe20008010022 */
[----:B------:R-:W-:Y:S01]  /*19c0*/  UMOV UR4, UR7 ;  /* 0x0000000700047c82 */ /* 0x000fe20008000000 */
[----:B------:R-:W-:Y:S01]  /*19d0*/  FFMA.FTZ R154, R154, UR12, R29 ;  /* 0x0000000c9a9a7c23 */ /* 0x000fe2000801001d */
[----:B------:R-:W-:Y:S01]  /*19e0*/  FFMA.FTZ R162, R162, UR12, R31 ;  /* 0x0000000ca2a27c23 */ /* 0x000fe2000801001f */
[----:B------:R-:W-:Y:S01]  /*19f0*/  FFMA.FTZ R178, R178, UR12, R33 ;  /* 0x0000000cb2b27c23 */ /* 0x000fe20008010021 */
[----:B------:R-:W-:Y:S01]  /*1a00*/  FFMA.FTZ R0, R0, UR12, R35 ;  /* 0x0000000c00007c23 */ /* 0x000fe20008010023 */
[----:B------:R-:W-:Y:S01]  /*1a10*/  FMUL.FTZ R165, R165, UR4 ;  /* 0x00000004a5a57c20 */ /* 0x000fe20008410000 */
[----:B------:R-:W-:Y:S01]  /*1a20*/  FMUL.FTZ R63, R63, UR5 ;  /* 0x000000053f3f7c20 */ /* 0x000fe20008410000 */
        /* <DEDUP_REMOVED lines=20> */
[----:B------:R-:W-:Y:S02]  /*1b70*/  LOP3.LUT P3, RZ, R70, 0xff000000, RZ, 0xc0, !PT ;  /* 0xff00000046ff7812 */ /* 0x000fe4000786c0ff */
[C---:B------:R-:W-:Y:S02]  /*1b80*/  LOP3.LUT P4, RZ, R71.reuse, 0xff00, RZ, 0xc0, !PT ;  /* 0x0000ff0047ff7812 */ /* 0x040fe4000788c0ff */
[----:B------:R-:W-:Y:S02]  /*1b90*/  ISETP.GE.U32.AND.EX P0, PT, R71, 0x1000000, PT, P0 ;  /* 0x010000004700780c */ /* 0x000fe40003f06100 */
[----:B------:R-:W-:Y:S02]  /*1ba0*/  FSEL R62, R63, RZ, P6 ;  /* 0x000000ff3f3e7208 */ /* 0x000fe40003000000 */
        /* <DEDUP_REMOVED lines=8> */
[----:B------:R-:W-:Y:S01]  /*1c30*/  F2FP.F16.F32.PACK_AB R60, R65, R60 ;  /* 0x0000003c413c723e */ /* 0x000fe200000000ff */
[----:B------:R-:W-:Y:S06]  /*1c40*/  BRA `(.L_x_7852) ;  /* 0x0000000000f87947 */ /* 0x000fec0003800000 */
.L_x_7851:
[--C-:B------:R-:W-:Y:S01]  /*1c50*/  FFMA.FTZ R52, R193, UR13, R66.reuse ;  /* 0x0000000dc1347c23 */ /* 0x100fe20008010042 */
[----:B------:R-:W-:Y:S01]  /*1c60*/  FFMA.FTZ R53, R186, UR13, R66 ;  /* 0x0000000dba357c23 */ /* 0x000fe20008010042 */
        /* <DEDUP_REMOVED lines=13> */
[--C-:B------:R-:W-:Y:S01]  /*1d40*/  FFMA.FTZ R0, R0, UR13, R66.reuse ;  /* 0x0000000d00007c23 */ /* 0x100fe20008010042 */
[----:B------:R-:W-:Y:S01]  /*1d50*/  FMUL.FTZ R53, R53, UR4 ;  /* 0x0000000435357c20 */ /* 0x000fe20008410000 */
[----:B------:R-:W-:Y:S01]  /*1d60*/  FMUL.FTZ R52, R52, UR4 ;  /* 0x0000000434347c20 */ /* 0x000fe20008410000 */
[----:B------:R-:W-:Y:S01]  /*1d70*/  LOP3.LUT P5, RZ, R71, 0xff0000, RZ, 0xc0, !PT ;  /* 0x00ff000047ff7812 */ /* 0x000fe200078ac0ff */
[----:B------:R-:W-:Y:S01]  /*1d80*/  FADD.FTZ R178, R178, -R181 ;  /* 0x800000b5b2b27221 */ /* 0x000fe20000010000 */
[----:B------:R-:W-:Y:S01]  /*1d90*/  FADD.FTZ R154, R154, -R163 ;  /* 0x800000a39a9a7221 */ /* 0x000fe20000010000 */
[----:B------:R-:W-:Y:S01]  /*1da0*/  FSEL R73, R53, RZ, P0 ;  /* 0x000000ff35497208 */ /* 0x000fe20000000000 */
[----:B------:R-:W-:Y:S01]  /*1db0*/  FFMA.FTZ R53, R172, UR13, R66 ;  /* 0x0000000dac357c23 */ /* 0x000fe20008010042 */
[----:B------:R-:W-:Y:S01]  /*1dc0*/  FADD.FTZ R165, R156, -R165 ;  /* 0x800000a59ca57221 */ /* 0x000fe20000010000 */
[----:B------:R-:W-:Y:S01]  /*1dd0*/  FADD.FTZ R162, R162, -R171 ;  /* 0x800000aba2a27221 */ /* 0x000fe20000010000 */
        /* <DEDUP_REMOVED lines=36> */
[----:B------:R-:W-:-:S07]  /*2020*/  F2FP.F16.F32.PACK_AB R60, R65, R0 ;  /* 0x00000000413c723e */ /* 0x000fce00000000ff */
.L_x_7852:
        /* <DEDUP_REMOVED lines=21> */
[--C-:B------:R-:W-:Y:S01]  /*2180*/  FFMA.FTZ R85, R85, UR13, R66.reuse ;  /* 0x0000000d55557c23 */ /* 0x100fe20008010042 */
[----:B------:R-:W-:Y:S01]  /*2190*/  FMUL.FTZ R0, R52, UR5 ;  /* 0x0000000534007c20 */ /* 0x000fe20008410000 */
[----:B------:R-:W-:Y:S01]  /*21a0*/  FMUL.FTZ R53, R54, UR5 ;  /* 0x0000000536357c20 */ /* 0x000fe20008410000 */
[----:B------:R-:W-:Y:S01]  /*21b0*/  FMUL.FTZ R56, R55, UR5 ;  /* 0x0000000537387c20 */ /* 0x000fe20008410000 */
[--C-:B------:R-:W-:Y:S01]  /*21c0*/  FFMA.FTZ R158, R158, UR13, R66.reuse ;  /* 0x0000000d9e9e7c23 */ /* 0x100fe20008010042 */
[----:B------:R-:W-:Y:S01]  /*21d0*/  FMUL.FTZ R0, R0, UR4 ;  /* 0x0000000400007c20 */ /* 0x000fe20008410000 */
[--C-:B------:R-:W-:Y:S01]  /*21e0*/  FFMA.FTZ R173, R173, UR13, R66.reuse ;  /* 0x0000000dadad7c23 */ /* 0x100fe20008010042 */
[--C-:B------:R-:W-:Y:S01]  /*21f0*/  FFMA.FTZ R76, R76, UR13, R66.reuse ;  /* 0x0000000d4c4c7c23 */ /* 0x100fe20008010042 */
[----:B------:R-:W-:Y:S01]  /*2200*/  FMUL.FTZ R53, R53, UR4 ;  /* 0x0000000435357c20 */ /* 0x000fe20008410000 */
[----:B------:R-:W-:Y:S01]  /*2210*/  FMUL.FTZ R56, R56, UR4 ;  /* 0x0000000438387c20 */ /* 0x000fe20008410000 */
[----:B------:R-:W-:Y:S01]  /*2220*/  FSEL R70, R0, RZ, P5 ;  /* 0x000000ff00467208 */ /* 0x000fe20002800000 */
[----:B------:R-:W-:Y:S01]  /*2230*/  FFMA.FTZ R0, R183, UR13, R66 ;  /* 0x0000000db7007c23 */ /* 0x000fe20008010042 */
        /* <DEDUP_REMOVED lines=39> */
.L_x_7853:
        /* <DEDUP_REMOVED lines=23> */
[----:B------:R-:W-:Y:S01]  /*2620*/  FFMA.FTZ R60, R60, UR12, R41 ;  /* 0x0000000c3c3c7c23 */ /* 0x000fe20008010029 */
[----:B------:R-:W-:Y:S01]  /*2630*/  LOP3.LUT P1, RZ, R68, 0xff00, RZ, 0xc0, !PT ;  /* 0x0000ff0044ff7812 */ /* 0x000fe2000782c0ff */
        /* <DEDUP_REMOVED lines=36> */
.L_x_7854:
        /* <DEDUP_REMOVED lines=69> */
.L_x_7855:
        /* <DEDUP_REMOVED lines=61> */
.L_x_7856:
[----:B------:R-:W0:Y:S01]  /*30a0*/  @P0 LDC.64 R2, c[0x0][0x478] ;  /* 0x00011e00ff020b82 */ /* 0x000e220000000a00 */
[----:B------:R-:W-:-:S04]  /*30b0*/  IMAD.WIDE.U32 R64, R145, 0x10, R64 ;  /* 0x0000001091407825 */ /* 0x000fc800078e0040 */
[----:B0-----:R-:W-:-:S05]  /*30c0*/  @P0 IMAD.WIDE.U32 R2, R145, 0x20, R2 ;  /* 0x0000002091020825 */ /* 0x001fca00078e0002 */
[----:B------:R0:W-:Y:S04]  /*30d0*/  @P0 STG.E.128 desc[UR14][R2.64], R56 ;  /* 0x0000003802000986 */ /* 0x0001e8000c101d0e */
[----:B------:R0:W-:Y:S04]  /*30e0*/  @P0 STG.E.128 desc[UR14][R2.64+0x10], R52 ;  /* 0x0000103402000986 */ /* 0x0001e8000c101d0e */
[----:B------:R0:W-:Y:S01]  /*30f0*/  STG.E.128 desc[UR14][R64.64], R60 ;  /* 0x0000003c40007986 */ /* 0x0001e2000c101d0e */
[----:B------:R-:W-:Y:S05]  /*3100*/  BRA `(.L_x_7857) ;  /* 0x00000018002c7947 */ /* 0x000fea0003800000 */
.L_x_7850:
[----:B------:R-:W-:-:S04]  /*3110*/  ISETP.NE.U32.AND P0, PT, RZ, UR22, PT ;  /* 0x00000016ff007c0c */ /* 0x000fc8000bf05070 */
[----:B------:R-:W-:-:S13]  /*3120*/  ISETP.NE.AND.EX P0, PT, RZ, UR23, PT, P0 ;  /* 0x00000017ff007c0c */ /* 0x000fda000bf05300 */
[----:B------:R-:W-:Y:S05]  /*3130*/  @P0 BRA `(.L_x_7858) ;  /* 0x0000000000fc0947 */ /* 0x000fea0003800000 */
[--C-:B------:R-:W-:Y:S01]  /*3140*/  FFMA.FTZ R163, R163, UR13, R66.reuse ;  /* 0x0000000da3a37c23 */ /* 0x100fe20008010042 */
[--C-:B------:R-:W-:Y:S01]  /*3150*/  FFMA.FTZ R63, R172, UR13, R66.reuse ;  /* 0x0000000dac3f7c23 */ /* 0x100fe20008010042 */
[----:B------:R-:W-:Y:S01]  /*3160*/  UMOV UR4, UR7 ;  /* 0x0000000700047c82 */ /* 0x000fe20008000000 */
[----:B-----5:R-:W-:Y:S01]  /*3170*/  LOP3.LUT P1, RZ, R70, 0xff00, RZ, 0xc0, !PT ;  /* 0x0000ff0046ff7812 */ /* 0x020fe2000782c0ff */
[----:B------:R-:W-:Y:S01]  /*3180*/  FADD.FTZ R60, R154, -R163 ;  /* 0x800000a39a3c7221 */ /* 0x000fe20000010000 */
[----:B------:R-:W-:Y:S01]  /*3190*/  FADD.FTZ R62, R168, -R63 ;  /* 0x8000003fa83e7221 */ /* 0x000fe20000010000 */
[----:B------:R-:W-:Y:S01]  /*31a0*/  LOP3.LUT P3, RZ, R71, 0xff, RZ, 0xc0, !PT ;  /* 0x000000ff47ff7812 */ /* 0x000fe2000786c0ff */
[--C-:B------:R-:W-:Y:S01]  /*31b0*/  FFMA.FTZ R165, R165, UR13, R66.reuse ;  /* 0x0000000da5a57c23 */ /* 0x100fe20008010042 */
[----:B------:R-:W-:Y:S01]  /*31c0*/  FMUL.FTZ R60, R60, UR12 ;  /* 0x0000000c3c3c7c20 */ /* 0x000fe20008410000 */
[----:B------:R-:W-:Y:S01]  /*31d0*/  FMUL.FTZ R62, R62, UR12 ;  /* 0x0000000c3e3e7c20 */ /* 0x000fe20008410000 */
[----:B------:R-:W-:Y:S01]  /*31e0*/  LOP3.LUT P6, RZ, R70, 0xff0000, RZ, 0xc0, !PT ;  /* 0x00ff000046ff7812 */ /* 0x000fe200078cc0ff */
[--C-:B------:R-:W-:Y:S01]  /*31f0*/  FFMA.FTZ R67, R186, UR13, R66.reuse ;  /* 0x0000000dba437c23 */ /* 0x100fe20008010042 */
[----:B------:R-:W-:Y:S01]  /*3200*/  FMUL.FTZ R60, R60, UR5 ;  /* 0x000000053c3c7c20 */ /* 0x000fe20008410000 */
[----:B------:R-:W-:Y:S01]  /*3210*/  FMUL.FTZ R62, R62, UR5 ;  /* 0x000000053e3e7c20 */ /* 0x000fe20008410000 */
[----:B------:R-:W-:Y:S01]  /*3220*/  LOP3.LUT P4, RZ, R70, 0xff000000, RZ, 0xc0, !PT ;  /* 0xff00000046ff7812 */ /* 0x000fe2000788c0ff */
[----:B------:R-:W-:Y:S01]  /*3230*/  FADD.FTZ R61, R156, -R165 ;  /* 0x800000a59c3d7221 */ /* 0x000fe20000010000 */
[----:B------:R-:W-:Y:S01]  /*3240*/  FMUL.FTZ R60, R60, UR4 ;  /* 0x000000043c3c7c20 */ /* 0x000fe20008410000 */
[----:B------:R-:W-:Y:S01]  /*3250*/  FMUL.FTZ R62, R62, UR4 ;  /* 0x000000043e3e7c20 */ /* 0x000fe20008410000 */
[--C-:B------:R-:W-:Y:S01]  /*3260*/  FFMA.FTZ R171, R171, UR13, R66.reuse ;  /* 0x0000000dabab7c23 */ /* 0x100fe20008010042 */
[--C-:B------:R-:W-:Y:S01]  /*3270*/  FFMA.FTZ R181, R181, UR13, R66.reuse ;  /* 0x0000000db5b57c23 */ /* 0x100fe20008010042 */
[--C-:B------:R-:W-:Y:S01]  /*3280*/  FFMA.FTZ R0, R0, UR13, R66.reuse ;  /* 0x0000000d00007c23 */ /* 0x100fe20008010042 */
[----:B------:R-:W-:Y:S01]  /*3290*/  FSEL R65, R60, RZ, P1 ;  /* 0x000000ff3c417208 */ /* 0x000fe20000800000 */
[----:B------:R-:W-:Y:S01]  /*32a0*/  FADD.FTZ R64, R182, -R67 ;  /* 0x80000043b6407221 */ /* 0x000fe20000010000 */
[----:B------:R-:W-:Y:S01]  /*32b0*/  FSEL R62, R62, RZ, P3 ;  /* 0x000000ff3e3e7208 */ /* 0x000fe20001800000 */
[----:B------:R-:W-:Y:S01]  /*32c0*/  FMUL.FTZ R61, R61, UR12 ;  /* 0x0000000c3d3d7c20 */ /* 0x000fe20008410000 */
[----:B------:R-:W-:Y:S01]  /*32d0*/  ISETP.GE.U32.AND P1, PT, R70, RZ, PT ;  /* 0x000000ff4600720c */ /* 0x000fe20003f26070 */
[----:B------:R-:W-:Y:S01]  /*32e0*/  FADD.FTZ R60, R162, -R171 ;  /* 0x800000aba23c7221 */ /* 0x000fe20000010000 */
[----:B------:R-:W-:Y:S01]  /*32f0*/  LOP3.LUT P3, RZ, R70, 0xff, RZ, 0xc0, !PT ;  /* 0x000000ff46ff7812 */ /* 0x000fe2000786c0ff */
        /* <DEDUP_REMOVED lines=20> */
[----:B------:R-:W-:Y:S01]  /*3440*/  ISETP.GE.U32.AND.EX P1, PT, R71, 0x1000000, PT, P1 ;  /* 0x010000004700780c */ /* 0x000fe20003f26110 */
[----:B------:R-:W-:Y:S01]  /*3450*/  FMUL.FTZ R63, R63, UR4 ;  /* 0x000000043f3f7c20 */ /* 0x000fe20008410000 */
[----:B------:R-:W-:Y:S01]  /*3460*/  FMUL.FTZ R0, R0, UR4 ;  /* 0x0000000400007c20 */ /* 0x000fe20008410000 */
[----:B------:R-:W-:-:S02]  /*3470*/  LOP3.LUT P5, RZ, R71, 0xff00, RZ, 0xc0, !PT ;  /* 0x0000ff0047ff7812 */ /* 0x000fc400078ac0ff */
[----:B------:R-:W-:Y:S02]  /*3480*/  LOP3.LUT P6, RZ, R71, 0xff0000, RZ, 0xc0, !PT ;  /* 0x00ff000047ff7812 */ /* 0x000fe400078cc0ff */
        /* <DEDUP_REMOVED lines=10> */
.L_x_7858:
        /* <DEDUP_REMOVED lines=62> */
.L_x_7859:
        /* <DEDUP_REMOVED lines=70> */
.L_x_7860:
[--C-:B0-----:R-:W-:Y:S01]  /*3d70*/  FFMA.FTZ R61, R174, UR13, R66.reuse ;  /* 0x0000000dae3d7c23 */ /* 0x101fe20008010042 */
[--C-:B------:R-:W-:Y:S01]  /*3d80*/  FFMA.FTZ R85, R85, UR13, R66.reuse ;  /* 0x0000000d55557c23 */ /* 0x100fe20008010042 */
[----:B------:R-:W-:Y:S01]  /*3d90*/  LOP3.LUT P3, RZ, R69, 0xff, RZ, 0xc0, !PT ;  /* 0x000000ff45ff7812 */ /* 0x000fe2000786c0ff */
[--C-:B------:R-:W-:Y:S01]  /*3da0*/  FFMA.FTZ R158, R158, UR13, R66.reuse ;  /* 0x0000000d9e9e7c23 */ /* 0x100fe20008010042 */
[----:B------:R-:W-:Y:S01]  /*3db0*/  FADD.FTZ R61, R170, -R61 ;  /* 0x8000003daa3d7221 */ /* 0x000fe20000010000 */
[----:B------:R-:W-:Y:S01]  /*3dc0*/  FADD.FTZ R85, R84, -R85 ;  /* 0x8000005554557221 */ /* 0x000fe20000010000 */
[----:B------:R-:W-:Y:S01]  /*3dd0*/  FFMA.FTZ R173, R173, UR13, R66 ;  /* 0x0000000dadad7c23 */ /* 0x000fe20008010042 */
[----:B------:R-:W-:Y:S01]  /*3de0*/  FADD.FTZ R158, R167, -R158 ;  /* 0x8000009ea79e7221 */ /* 0x000fe20000010000 */
[----:B------:R-:W-:Y:S01]  /*3df0*/  FMUL.FTZ R61, R61, UR12 ;  /* 0x0000000c3d3d7c20 */ /* 0x000fe20008410000 */
[----:B------:R-:W-:Y:S01]  /*3e00*/  FMUL.FTZ R85, R85, UR12 ;  /* 0x0000000c55557c20 */ /* 0x000fe20008410000 */
[--C-:B------:R-:W-:Y:S01]  /*3e10*/  FFMA.FTZ R63, R188, UR13, R66.reuse ;  /* 0x0000000dbc3f7c23 */ /* 0x100fe20008010042 */
[--C-:B------:R-:W-:Y:S01]  /*3e20*/  FFMA.FTZ R192, R192, UR13, R66.reuse ;  /* 0x0000000dc0c07c23 */ /* 0x100fe20008010042 */
        /* <DEDUP_REMOVED lines=9> */
[----:B------:R-:W-:Y:S01]  /*3ec0*/  FSEL R62, R0, RZ, P3 ;  /* 0x000000ff003e7208 */ /* 0x000fe20001800000 */
[----:B------:R-:W-:Y:S01]  /*3ed0*/  FFMA.FTZ R0, R183, UR13, R66 ;  /* 0x0000000db7007c23 */ /* 0x000fe20008010042 */
[----:B------:R-:W-:Y:S01]  /*3ee0*/  FMUL.FTZ R158, R158, UR5 ;  /* 0x000000059e9e7c20 */ /* 0x000fe20008410000 */
        /* <DEDUP_REMOVED lines=37> */
.L_x_7861:
        /* <DEDUP_REMOVED lines=69> */
.L_x_7862:
        /* <DEDUP_REMOVED lines=61> */
.L_x_7863:
[----:B------:R-:W0:Y:S01]  /*4960*/  @P0 LDC.64 R2, c[0x0][0x478] ;  /* 0x00011e00ff020b82 */ /* 0x000e220000000a00 */
[----:B------:R-:W-:-:S04]  /*4970*/  IMAD.WIDE.U32 R64, R145, 0x10, R64 ;  /* 0x0000001091407825 */ /* 0x000fc800078e0040 */
[----:B0-----:R-:W-:-:S05]  /*4980*/  @P0 IMAD.WIDE.U32 R2, R145, 0x20, R2 ;  /* 0x0000002091020825 */ /* 0x001fca00078e0002 */
[----:B------:R1:W-:Y:S04]  /*4990*/  @P0 STG.E.128 desc[UR14][R2.64], R56 ;  /* 0x0000003802000986 */ /* 0x0003e8000c101d0e */
[----:B------:R1:W-:Y:S04]  /*49a0*/  @P0 STG.E.128 desc[UR14][R2.64+0x10], R52 ;  /* 0x0000103402000986 */ /* 0x0003e8000c101d0e */
[----:B------:R1:W-:Y:S02]  /*49b0*/  STG.E.128 desc[UR14][R64.64], R60 ;  /* 0x0000003c40007986 */ /* 0x0003e4000c101d0e */
.L_x_7857:
        /* <DEDUP_REMOVED lines=46> */
.L_x_7849:
        /* <DEDUP_REMOVED lines=21> */
.L_x_7865:
        /* <DEDUP_REMOVED lines=9> */
.L_x_10803:


//--------------------- .text._ZN10layer_norm22ln_bwd_finalize_kernelINS_22Kernel_traits_finalizeILj3072Ef6__halffS2_fjLb0ELj1024ELj4ENS_18Kernel_traits_baseILj3072EfS2_fS2_fjLj1024EEEEELb0ELb0EEEvNS_9BwdParamsE --------------------------
	.section	.text._ZN10layer_norm22ln_bwd_finalize_kernelINS_22Kernel_traits_finalizeILj3072Ef6__halffS2_fjLb0ELj1024ELj4ENS_18Kernel_traits_baseILj3072EfS2_fS2_fjLj1024EEEEELb0ELb0EEEvNS_9BwdParamsE,"ax",@progbits
	.align	128
        .global         _ZN10layer_norm22ln_bwd_finalize_kernelINS_22Kernel_traits_finalizeILj3072Ef6__halffS2_fjLb0ELj1024ELj4ENS_18Kernel_traits_baseILj3072EfS2_fS2_fjLj1024EEEEELb0ELb0EEEvNS_9BwdParamsE
        .type           _ZN10layer_norm22ln_bwd_finalize_kernelINS_22Kernel_traits_finalizeILj3072Ef6__halffS2_fjLb0ELj1024ELj4ENS_18Kernel_traits_baseILj3072EfS2_fS2_fjLj1024EEEEELb0ELb0EEEvNS_9BwdParamsE,@function
        .size           _ZN10layer_norm22ln_bwd_finalize_kernelINS_22Kernel_traits_finalizeILj3072Ef6__halffS2_fjLb0ELj1024ELj4ENS_18Kernel_traits_baseILj3072EfS2_fS2_fjLj1024EEEEELb0ELb0EEEvNS_9BwdParamsE,(.L_x_10804 - _ZN10layer_norm22ln_bwd_finalize_kernelINS_22Kernel_traits_finalizeILj3072Ef6__halffS2_fjLb0ELj1024ELj4ENS_18Kernel_traits_baseILj3072EfS2_fS2_fjLj1024EEEEELb0ELb0EEEvNS_9BwdParamsE)
        .other          _ZN10layer_norm22ln_bwd_finalize_kernelINS_22Kernel_traits_finalizeILj3072Ef6__halffS2_fjLb0ELj1024ELj4ENS_18Kernel_traits_baseILj3072EfS2_fS2_fjLj1024EEEEELb0ELb0EEEvNS_9BwdParamsE,@"STO_CUDA_ENTRY STV_DEFAULT"
_ZN10layer_norm22ln_bwd_finalize_kernelINS_22Kernel_traits_finalizeILj3072Ef6__halffS2_fjLb0ELj1024ELj4ENS_18Kernel_traits_baseILj3072EfS2_fS2_fjLj1024EEEEELb0ELb0EEEvNS_9BwdParamsE:
.text._ZN10layer_norm22ln_bwd_finalize_kernelINS_22Kernel_traits_finalizeILj3072Ef6__halffS2_fjLb0ELj1024ELj4ENS_18Kernel_traits_baseILj3072EfS2_fS2_fjLj1024EEEEELb0ELb0EEEvNS_9BwdParamsE:
        /* <DEDUP_REMOVED lines=78> */
.L_x_7870:
        /* <DEDUP_REMOVED lines=118> */
.L_x_7869:
[----:B------:R-:W-:Y:S05]  /*0c40*/  BSYNC.RECONVERGENT B1 ;  /* 0x0000000000017941 */ /* 0x000fea0003800200 */
.L_x_7868:
        /* <DEDUP_REMOVED lines=68> */
.L_x_7872:
[----:B------:R-:W-:Y:S05]  /*1090*/  BSYNC.RECONVERGENT B1 ;  /* 0x0000000000017941 */ /* 0x000fea0003800200 */
.L_x_7871:
        /* <DEDUP_REMOVED lines=37> */
.L_x_7874:
[----:B------:R-:W-:Y:S05]  /*12f0*/  BSYNC.RECONVERGENT B1 ;  /* 0x0000000000017941 */ /* 0x000fea0003800200 */
.L_x_7873:
[----:B------:R-:W-:Y:S05]  /*1300*/  @!P1 BRA `(.L_x_7867) ;  /* 0x00000000003c9947 */ /* 0x000fea0003800000 */
[----:B------:R-:W0:Y:S01]  /*1310*/  LDC.64 R8, c[0x0][0x440] ;  /* 0x00011000ff087b82 */ /* 0x000e220000000a00 */
[----:B------:R-:W-:Y:S01]  /*1320*/  IMAD R0, R3, R54, R0 ;  /* 0x0000003603007224 */ /* 0x000fe200078e0200 */
[----:B------:R-:W-:-:S04]  /*1330*/  IADD3 R12, PT, PT, -R55, RZ, RZ ;  /* 0x000000ff370c7210 */ /* 0x000fc80007ffe1ff */
[----:B------:R-:W-:Y:S02]  /*1340*/  IADD3 R3, PT, PT, R57, R0, RZ ;  /* 0x0000000039037210 */ /* 0x000fe40007ffe0ff */
[----:B------:R-:W1:Y:S05]  /*1350*/  LDC.64 R10, c[0x0][0x448] ;  /* 0x00011200ff0a7b82 */ /* 0x000e6a0000000a00 */
.L_x_7875:
        /* <DEDUP_REMOVED lines=10> */
.L_x_7867:
[----:B------:R-:W-:Y:S05]  /*1400*/  BSYNC.RECONVERGENT B0 ;  /* 0x0000000000007941 */ /* 0x000fea0003800200 */
.L_x_7866:
        /* <DEDUP_REMOVED lines=60> */
.L_x_7876:
        /* <DEDUP_REMOVED lines=11> */
.L_x_10804:


//--------------------- .text._ZN10layer_norm13ln_bwd_kernelINS_13Kernel_traitsIf6__halffS2_fjLj3072ELj1ELj1ELj4ELj16ENS_18Kernel_traits_baseILj3072EfS2_fS2_fjLj128EEEEELb1ELb0ELb1ELb0EEEvNS_9BwdParamsE --------------------------
	.section	.text._ZN10layer_norm13ln_bwd_kernelINS_13Kernel_traitsIf6__halffS2_fjLj3072ELj1ELj1ELj4ELj16ENS_18Kernel_traits_baseILj3072EfS2_fS2_fjLj128EEEEELb1ELb0ELb1ELb0EEEvNS_9BwdParamsE,"ax",@progbits
	.align	128
        .global         _ZN10layer_norm13ln_bwd_kernelINS_13Kernel_traitsIf6__halffS2_fjLj3072ELj1ELj1ELj4ELj16ENS_18Kernel_traits_baseILj3072EfS2_fS2_fjLj128EEEEELb1ELb0ELb1ELb0EEEvNS_9BwdParamsE
        .type           _ZN10layer_norm13ln_bwd_kernelINS_13Kernel_traitsIf6__halffS2_fjLj3072ELj1ELj1ELj4ELj16ENS_18Kernel_traits_baseILj3072EfS2_fS2_fjLj128EEEEELb1ELb0ELb1ELb0EEEvNS_9BwdParamsE,@function
        .size           _ZN10layer_norm13ln_bwd_kernelINS_13Kernel_traitsIf6__halffS2_fjLj3072ELj1ELj1ELj4ELj16ENS_18Kernel_traits_baseILj3072EfS2_fS2_fjLj128EEEEELb1ELb0ELb1ELb0EEEvNS_9BwdParamsE,(.L_x_10805 - _ZN10layer_norm13ln_bwd_kernelINS_13Kernel_traitsIf6__halffS2_fjLj3072ELj1ELj1ELj4ELj16ENS_18Kernel_traits_baseILj3072EfS2_fS2_fjLj128EEEEELb1ELb0ELb1ELb0EEEvNS_9BwdParamsE)
        .other          _ZN10layer_norm13ln_bwd_kernelINS_13Kernel_traitsIf6__halffS2_fjLj3072ELj1ELj1ELj4ELj16ENS_18Kernel_traits_baseILj3072EfS2_fS2_fjLj128EEEEELb1ELb0ELb1ELb0EEEvNS_9BwdParamsE,@"STO_CUDA_ENTRY STV_DEFAULT"
_ZN10layer_norm13ln_bwd_kernelINS_13Kernel_traitsIf6__halffS2_fjLj3072ELj1ELj1ELj4ELj16ENS_18Kernel_traits_baseILj3072EfS2_fS2_fjLj128EEEEELb1ELb0ELb1ELb0EEEvNS_9BwdParamsE:
.text._ZN10layer_norm13ln_bwd_kernelINS_13Kernel_traitsIf6__halffS2_fjLj3072ELj1ELj1ELj4ELj16ENS_18Kernel_traits_baseILj3072EfS2_fS2_fjLj128EEEEELb1ELb0ELb1ELb0EEEvNS_9BwdParamsE:
        /* <DEDUP_REMOVED lines=86> */
.L_x_7990:
        /* <DEDUP_REMOVED lines=61> */
[----:B------:R-:W-:Y:S01]  /*0930*/  IADD3 R185, PT, PT, R185, 0x80, RZ ;  /* 0x00000080b9b97810 */ /* 0x000fe20007ffe0ff */
[C---:B---3--:R-:W-:Y:S01]  /*0940*/  FADD.FTZ R153, -R183.reuse, R113 ;  /* 0x00000071b7997221 */ /* 0x048fe20000010100 */
[C---:B------:R-:W-:Y:S01]  /*0950*/  FADD.FTZ R157, -R183.reuse, R115 ;  /* 0x00000073b79d7221 */ /* 0x040fe20000010100 */
[C---:B------:R-:W-:Y:S01]  /*0960*/  FADD.FTZ R3, -R183.reuse, R112 ;  /* 0x00000070b7037221 */ /* 0x040fe20000010100 */
[----:B------:R-:W-:-:S02]  /*0970*/  FADD.FTZ R155, -R183, R114 ;  /* 0x00000072b79b7221 */ /* 0x000fc40000010100 */
[C---:B------:R-:W-:Y:S01]  /*0980*/  FMUL.FTZ R152, R132.reuse, R157 ;  /* 0x0000009d84987220 */ /* 0x040fe20000410000 */
[--C-:B----4-:R-:W-:Y:S02]  /*0990*/  HADD2.F32 R113, -RZ, R116.reuse.H0_H0 ;  /* 0x20000074ff717230 */ /* 0x110fe40000004100 */
[--C-:B------:R-:W-:Y:S02]  /*09a0*/  HADD2.F32 R112, -RZ, R117.reuse.H1_H1 ;  /* 0x30000075ff707230 */ /* 0x100fe40000004100 */
[----:B------:R-:W-:Y:S01]  /*09b0*/  FMUL.FTZ R3, R132, R3 ;  /* 0x0000000384037220 */ /* 0x000fe20000410000 */
[----:B------:R-:W-:Y:S02]  /*09c0*/  HADD2.F32 R116, -RZ, R116.H1_H1 ;  /* 0x30000074ff747230 */ /* 0x000fe40000004100 */
[----:B------:R-:W-:Y:S01]  /*09d0*/  FMUL.FTZ R154, R88, R113 ;  /* 0x00000071589a7220 */ /* 0x000fe20000410000 */
[----:B------:R-:W-:Y:S02]  /*09e0*/  HADD2.F32 R115, -RZ, R117.H0_H0 ;  /* 0x20000075ff737230 */ /* 0x000fe40000004100 */
[C---:B0-----:R-:W-:Y:S01]  /*09f0*/  FMUL.FTZ R150, R132.reuse, R153 ;  /* 0x0000009984967220 */ /* 0x041fe20000410000 */
[----:B------:R-:W-:Y:S01]  /*0a00*/  FMUL.FTZ R151, R132, R155 ;  /* 0x0000009b84977220 */ /* 0x000fe20000410000 */
[----:B------:R-:W-:Y:S01]  /*0a10*/  FADD.FTZ R43, R43, R112 ;  /* 0x000000702b2b7221 */ /* 0x000fe20000010000 */
[-C--:B------:R-:W-:Y:S01]  /*0a20*/  FFMA.FTZ R67, R152, R112.reuse, R67 ;  /* 0x0000007098437223 */ /* 0x080fe20000010043 */
[----:B------:R-:W-:Y:S01]  /*0a30*/  FMUL.FTZ R157, R91, R112 ;  /* 0x000000705b9d7220 */ /* 0x000fe20000410000 */
        /* <DEDUP_REMOVED lines=8> */
[----:B------:R-:W-:Y:S01]  /*0ac0*/  FADD.FTZ R115, R112, R153 ;  /* 0x0000009970737221 */ /* 0x000fe20000010000 */
[----:B------:R-:W-:Y:S01]  /*0ad0*/  FFMA.FTZ R112, R150, R153, R113 ;  /* 0x0000009996707223 */ /* 0x000fe20000010071 */
[----:B------:R-:W-:-:S02]  /*0ae0*/  HADD2.F32 R159, -RZ, R118.H0_H0 ;  /* 0x20000076ff9f7230 */ /* 0x000fc40000004100 */
[----:B------:R-:W-:Y:S01]  /*0af0*/  FADD.FTZ R117, -R183, R120 ;  /* 0x00000078b7757221 */ /* 0x000fe20000010100 */
        /* <DEDUP_REMOVED lines=8> */
[----:B------:R-:W-:-:S02]  /*0b80*/  HADD2.F32 R163, -RZ, R119.H0_H0 ;  /* 0x20000077ffa37230 */ /* 0x000fc40000004100 */
[----:B------:R-:W-:Y:S01]  /*0b90*/  FADD.FTZ R161, -R183, R122 ;  /* 0x0000007ab7a17221 */ /* 0x000fe20000010100 */
[----:B------:R-:W-:Y:S01]  /*0ba0*/  FADD.FTZ R36, R36, R159 ;  /* 0x0000009f24247221 */ /* 0x000fe20000010000 */
[----:B------:R-:W-:Y:S01]  /*0bb0*/  FFMA.FTZ R60, R155, R159, R60 ;  /* 0x0000009f9b3c7223 */ /* 0x000fe2000001003c */
[C---:B------:R-:W-:Y:S01]  /*0bc0*/  FMUL.FTZ R160, R132.reuse, R121 ;  /* 0x0000007984a07220 */ /* 0x040fe20000410000 */
        /* <DEDUP_REMOVED lines=23> */
.L_x_7881:
[----:B----4-:R-:W-:Y:S05]  /*0d40*/  BSYNC.RECONVERGENT B1 ;  /* 0x0000000000017941 */ /* 0x010fea0003800200 */
.L_x_7880:
[----:B------:R-:W-:Y:S04]  /*0d50*/  BSSY.RECONVERGENT B1, `(.L_x_7882) ;  /* 0x0000055000017945 */ /* 0x000fe80003800200 */
[----:B------:R-:W-:Y:S05]  /*0d60*/  @!P2 BRA `(.L_x_7883) ;  /* 0x00000004004ca947 */ /* 0x000fea0003800000 */
[----:B------:R-:W0:Y:S08]  /*0d70*/  LDC.64 R114, c[0x0][0x3a8] ;  /* 0x0000ea00ff727b82 */ /* 0x000e300000000a00 */
[----:B------:R-:W1:Y:S01]  /*0d80*/  LDC.64 R112, c[0x0][0x428] ;  /* 0x00010a00ff707b82 */ /* 0x000e620000000a00 */
[----:B------:R-:W-:-:S07]  /*0d90*/  ISETP.NE.U32.AND P0, PT, RZ, UR12, PT ;  /* 0x0000000cff007c0c */ /* 0x000fce000bf05070 */
[----:B------:R-:W2:Y:S01]  /*0da0*/  LDC.64 R138, c[0x0][0x3b0] ;  /* 0x0000ec00ff8a7b82 */ /* 0x000ea20000000a00 */
[----:B0-----:R-:W-:-:S05]  /*0db0*/  IMAD.WIDE.U32 R136, R185, 0x20, R114 ;  /* 0x00000020b9887825 */ /* 0x001fca00078e0072 */
[----:B------:R0:W3:Y:S01]  /*0dc0*/  LDG.E.128 R120, desc[UR10][R136.64+0x10] ;  /* 0x0000100a88787981 */ /* 0x0000e2000c1e1d00 */
[----:B-1----:R-:W-:-:S03]  /*0dd0*/  IMAD.WIDE.U32 R116, R186, 0x10, R112 ;  /* 0x00000010ba747825 */ /* 0x002fc600078e0070 */
[----:B------:R-:W0:Y:S04]  /*0de0*/  LDG.E.128 R112, desc[UR10][R136.64] ;  /* 0x0000000a88707981 */ /* 0x000e28000c1e1d00 */
[----:B------:R-:W4:Y:S01]  /*0df0*/  LDG.E.128 R116, desc[UR10][R116.64] ;  /* 0x0000000a74747981 */ /* 0x000f22000c1e1d00 */
[----:B------:R-:W-:-:S13]  /*0e00*/  ISETP.NE.AND.EX P0, PT, RZ, UR13, PT, P0 ;  /* 0x0000000dff007c0c */ /* 0x000fda000bf05300 */
[----:B------:R-:W1:Y:S01]  /*0e10*/  @P0 LDC.64 R126, c[0x0][0x438] ;  /* 0x00010e00ff7e0b82 */ /* 0x000e620000000a00 */
[----:B--2---:R-:W-:-:S04]  /*0e20*/  IMAD.WIDE.U32 R138, R184, 0x8, R138 ;  /* 0x00000008b88a7825 */ /* 0x004fc800078e008a */
[----:B-1----:R-:W-:Y:S02]  /*0e30*/  @P0 IMAD.WIDE.U32 R134, R185, 0x20, R126 ;  /* 0x00000020b9860825 */ /* 0x002fe400078e007e */
[----:B------:R-:W5:Y:S04]  /*0e40*/  LDG.E.64 R126, desc[UR10][R138.64] ;  /* 0x0000000a8a7e7981 */ /* 0x000f68000c1e1b00 */
[----:B------:R-:W5:Y:S04]  /*0e50*/  @P0 LDG.E.128 R8, desc[UR10][R134.64] ;  /* 0x0000000a86080981 */ /* 0x000f68000c1e1d00 */
[----:B------:R1:W5:Y:S01]  /*0e60*/  @P0 LDG.E.128 R4, desc[UR10][R134.64+0x10] ;  /* 0x0000100a86040981 */ /* 0x000362000c1e1d00 */
[----:B------:R-:W-:-:S02]  /*0e70*/  IADD3 R186, PT, PT, R186, 0x80, RZ ;  /* 0x00000080baba7810 */ /* 0x000fc40007ffe0ff */
[----:B------:R-:W-:Y:S02]  /*0e80*/  IADD3 R184, PT, PT, R184, 0x80, RZ ;  /* 0x00000080b8b87810 */ /* 0x000fe40007ffe0ff */
[----:B------:R-:W-:Y:S01]  /*0e90*/  IADD3 R185, PT, PT, R185, 0x80, RZ ;  /* 0x00000080b9b97810 */ /* 0x000fe20007ffe0ff */
[C---:B0-----:R-:W-:Y:S01]  /*0ea0*/  FADD.FTZ R137, -R183.reuse, R113 ;  /* 0x00000071b7897221 */ /* 0x041fe20000010100 */
[C---:B------:R-:W-:Y:S01]  /*0eb0*/  FADD.FTZ R145, -R183.reuse, R115 ;  /* 0x00000073b7917221 */ /* 0x040fe20000010100 */
[C---:B------:R-:W-:Y:S01]  /*0ec0*/  FADD.FTZ R141, -R183.reuse, R112 ;  /* 0x00000070b78d7221 */ /* 0x040fe20000010100 */
[--C-:B----4-:R-:W-:Y:S02]  /*0ed0*/  HADD2.F32 R113, -RZ, R116.reuse.H0_H0 ;  /* 0x20000074ff717230 */ /* 0x110fe40000004100 */
[----:B------:R-:W-:Y:S01]  /*0ee0*/  FADD.FTZ R143, -R183, R114 ;  /* 0x00000072b78f7221 */ /* 0x000fe20000010100 */
[----:B------:R-:W-:Y:S02]  /*0ef0*/  HADD2.F32 R112, -RZ, R117.H1_H1 ;  /* 0x30000075ff707230 */ /* 0x000fe40000004100 */
[----:B------:R-:W-:Y:S01]  /*0f00*/  FMUL.FTZ R136, R132, R145 ;  /* 0x0000009184887220 */ /* 0x000fe20000410000 */
[----:B------:R-:W-:-:S02]  /*0f10*/  HADD2.F32 R116, -RZ, R116.H1_H1 ;  /* 0x30000074ff747230 */ /* 0x000fc40000004100 */
[----:B-1----:R-:W-:Y:S01]  /*0f20*/  FMUL.FTZ R135, R132, R141 ;  /* 0x0000008d84877220 */ /* 0x002fe20000410000 */
[----:B------:R-:W-:Y:S01]  /*0f30*/  FMUL.FTZ R138, R80, R113 ;  /* 0x00000071508a7220 */ /* 0x000fe20000410000 */
[C---:B------:R-:W-:Y:S01]  /*0f40*/  FMUL.FTZ R134, R132.reuse, R137 ;  /* 0x0000008984867220 */ /* 0x040fe20000410000 */
        /* <DEDUP_REMOVED lines=15> */
[----:B------:R-:W-:-:S02]  /*1040*/  HADD2.F32 R117, -RZ, R118.H0_H0 ;  /* 0x20000076ff757230 */ /* 0x000fc40000004100 */
[--C-:B------:R-:W-:Y:S02]  /*1050*/  HADD2.F32 R149, -RZ, R119.reuse.H0_H0 ;  /* 0x20000077ff957230 */ /* 0x100fe40000004100 */
[----:B------:R-:W-:Y:S01]  /*1060*/  FADD.FTZ R114, R115, R140 ;  /* 0x0000008c73727221 */ /* 0x000fe20000010000 */
[----:B------:R-:W-:Y:S02]  /*1070*/  HADD2.F32 R190, -RZ, R119.H1_H1 ;  /* 0x30000077ffbe7230 */ /* 0x000fe40000004100 */
[----:B---3--:R-:W-:Y:S01]  /*1080*/  FADD.FTZ R119, -R183, R120 ;  /* 0x00000078b7777221 */ /* 0x008fe20000010100 */
[----:B------:R-:W-:Y:S01]  /*1090*/  FFMA.FTZ R113, R137, R140, R112 ;  /* 0x0000008c89717223 */ /* 0x000fe20000010070 */
[----:B------:R-:W-:Y:S02]  /*10a0*/  HADD2.F32 R118, -RZ, R118.H1_H1 ;  /* 0x30000076ff767230 */ /* 0x000fe40000004100 */
[C---:B------:R-:W-:Y:S01]  /*10b0*/  FADD.FTZ R121, -R183.reuse, R121 ;  /* 0x00000079b7797221 */ /* 0x040fe20000010100 */
        /* <DEDUP_REMOVED lines=30> */
.L_x_7883:
[----:B------:R-:W-:Y:S05]  /*12a0*/  BSYNC.RECONVERGENT B1 ;  /* 0x0000000000017941 */ /* 0x000fea0003800200 */
.L_x_7882:
        /* <DEDUP_REMOVED lines=22> */
[----:B------:R-:W-:Y:S01]  /*1410*/  FMUL.FTZ R165, R132, R165 ;  /* 0x000000a584a57220 */ /* 0x000fe20000410000 */
[----:B------:R-:W-:-:S02]  /*1420*/  HADD2.F32 R120, -RZ, R120.H1_H1 ;  /* 0x30000078ff787230 */ /* 0x000fc40000004100 */
[----:B------:R-:W-:Y:S01]  /*1430*/  FMUL.FTZ R172, R72, R113 ;  /* 0x0000007148ac7220 */ /* 0x000fe20000410000 */
[--C-:B------:R-:W-:Y:S02]  /*1440*/  HADD2.F32 R115, -RZ, R121.reuse.H0_H0 ;  /* 0x20000079ff737230 */ /* 0x100fe40000004100 */
[C---:B0-----:R-:W-:Y:S01]  /*1450*/  FMUL.FTZ R167, R132.reuse, R171 ;  /* 0x000000ab84a77220 */ /* 0x041fe20000410000 */
        /* <DEDUP_REMOVED lines=8> */
[----:B------:R-:W-:-:S02]  /*14e0*/  HADD2.F32 R114, -RZ, R121.H1_H1 ;  /* 0x30000079ff727230 */ /* 0x000fc40000004100 */
[----:B------:R-:W-:Y:S01]  /*14f0*/  FADD.FTZ R26, R26, R115 ;  /* 0x000000731a1a7221 */ /* 0x000fe20000010000 */
[-C--:B------:R-:W-:Y:S01]  /*1500*/  FFMA.FTZ R50, R167, R115.reuse, R50 ;  /* 0x00000073a7327223 */ /* 0x080fe20000010032 */
[----:B------:R-:W-:Y:S01]  /*1510*/  FMUL.FTZ R174, R74, R115 ;  /* 0x000000734aae7220 */ /* 0x000fe20000410000 */
[----:B------:R-:W-:Y:S01]  /*1520*/  FADD.FTZ R115, R112, R173 ;  /* 0x000000ad70737221 */ /* 0x000fe20000010000 */
[----:B------:R-:W-:Y:S01]  /*1530*/  FFMA.FTZ R112, R166, R173, R113 ;  /* 0x000000ada6707223 */ /* 0x000fe20000010071 */
[----:B------:R-:W-:Y:S01]  /*1540*/  FADD.FTZ R177, -R183, R117 ;  /* 0x00000075b7b17221 */ /* 0x000fe20000010100 */
[----:B------:R-:W-:Y:S01]  /*1550*/  FMUL.FTZ R169, R132, R175 ;  /* 0x000000af84a97220 */ /* 0x000fe20000410000 */
        /* <DEDUP_REMOVED lines=39> */
.L_x_7879:
        /* <DEDUP_REMOVED lines=35> */
.L_x_7885:
        /* <DEDUP_REMOVED lines=30> */
.L_x_7884:
[----:B----4-:R-:W-:Y:S05]  /*1be0*/  BSYNC.RECONVERGENT B0 ;  /* 0x0000000000007941 */ /* 0x010fea0003800200 */
.L_x_7878:
        /* <DEDUP_REMOVED lines=31> */
.L_x_7887:
[----:B------:R-:W-:Y:S05]  /*1de0*/  BSYNC.RECONVERGENT B0 ;  /* 0x0000000000007941 */ /* 0x000fea0003800200 */
.L_x_7886:
        /* <DEDUP_REMOVED lines=50> */
.L_x_7892:
        /* <DEDUP_REMOVED lines=12> */
.L_x_7893:
        /* <DEDUP_REMOVED lines=12> */
.L_x_7894:
        /* <DEDUP_REMOVED lines=12> */
.L_x_7895:
        /* <DEDUP_REMOVED lines=12> */
.L_x_7896:
        /* <DEDUP_REMOVED lines=12> */
.L_x_7897:
        /* <DEDUP_REMOVED lines=12> */
.L_x_7898:
        /* <DEDUP_REMOVED lines=14> */
.L_x_7891:
        /* <DEDUP_REMOVED lines=45> */
.L_x_7900:
        /* <DEDUP_REMOVED lines=12> */
.L_x_7901:
        /* <DEDUP_REMOVED lines=12> */
.L_x_7902:
        /* <DEDUP_REMOVED lines=12> */
.L_x_7903:
        /* <DEDUP_REMOVED lines=12> */
.L_x_7904:
        /* <DEDUP_REMOVED lines=12> */
.L_x_7905:
        /* <DEDUP_REMOVED lines=12> */
.L_x_7906:
        /* <DEDUP_REMOVED lines=9> */
.L_x_7890:
        /* <DEDUP_REMOVED lines=14> */
[----:B------:R-:W-:-:S04]  /*2f30*/  F2FP.F16.F32.PACK_AB R115, RZ, R115 ;  /* 0x00000073ff73723e */ /* 0x000fc800000000ff */
[----:B------:R-:W-:-:S07]  /*2f40*/  PRMT R100, R115, 0x7610, R100 ;  /* 0x0000761073647816 */ /* 0x000fce0000000064 */
.L_x_7908:
        /* <DEDUP_REMOVED lines=11> */
.L_x_7909:
        /* <DEDUP_REMOVED lines=11> */
.L_x_7910:
        /* <DEDUP_REMOVED lines=11> */
.L_x_7911:
        /* <DEDUP_REMOVED lines=11> */
.L_x_7912:
        /* <DEDUP_REMOVED lines=11> */
.L_x_7913:
        /* <DEDUP_REMOVED lines=11> */
.L_x_7914:
        /* <DEDUP_REMOVED lines=10> */
[----:B------:R-:W-:-:S04]  /*3410*/  F2FP.F16.F32.PACK_AB R115, RZ, R115 ;  /* 0x00000073ff73723e */ /* 0x000fc800000000ff */
[----:B------:R-:W-:Y:S01]  /*3420*/  PRMT R103, R103, 0x5410, R115 ;  /* 0x0000541067677816 */ /* 0x000fe20000000073 */
[----:B------:R-:W-:Y:S06]  /*3430*/  BRA `(.L_x_7899) ;  /* 0x00000004006c7947 */ /* 0x000fec0003800000 */
.L_x_7907:
        /* <DEDUP_REMOVED lines=39> */
.L_x_7915:
[----:B------:R-:W-:Y:S05]  /*36b0*/  @!P5 BRA `(.L_x_7916) ;  /* 0x000000000018d947 */ /* 0x000fea0003800000 */
[----:B------:R-:W-:Y:S01]  /*36c0*/  FMUL.FTZ R105, R111, UR17 ;  /* 0x000000116f697c20 */ /* 0x000fe20008410000 */
[----:B------:R-:W-:-:S03]  /*36d0*/  LOP3.LUT P0, RZ, R128, 0xff00, RZ, 0xc0, !PT ;  /* 0x0000ff0080ff7812 */ /* 0x000fc6000780c0ff */
[----:B------:R-:W-:-:S05]  /*36e0*/  FMUL.FTZ R105, R105, UR16 ;  /* 0x0000001069697c20 */ /* 0x000fca0008410000 */
[----:B------:R-:W-:-:S04]  /*36f0*/  FSEL R105, R105, RZ, P0 ;  /* 0x000000ff69697208 */ /* 0x000fc80000000000 */
[----:B------:R-:W-:-:S04]  /*3700*/  F2FP.F16.F32.PACK_AB R105, RZ, R105 ;  /* 0x00000069ff69723e */ /* 0x000fc800000000ff */
[----:B------:R-:W-:-:S07]  /*3710*/  PRMT R100, R100, 0x5410, R105 ;  /* 0x0000541064647816 */ /* 0x000fce0000000069 */
.L_x_7916:
[----:B------:R-:W-:Y:S05]  /*3720*/  @!P5 BRA `(.L_x_7917) ;  /* 0x000000000018d947 */ /* 0x000fea0003800000 */
[----:B------:R-:W-:Y:S01]  /*3730*/  FMUL.FTZ R105, R106, UR17 ;  /* 0x000000116a697c20 */ /* 0x000fe20008410000 */
[----:B------:R-:W-:-:S03]  /*3740*/  LOP3.LUT P0, RZ, R128, 0xff0000, RZ, 0xc0, !PT ;  /* 0x00ff000080ff7812 */ /* 0x000fc6000780c0ff */
[----:B------:R-:W-:-:S05]  /*3750*/  FMUL.FTZ R105, R105, UR16 ;  /* 0x0000001069697c20 */ /* 0x000fca0008410000 */
[----:B------:R-:W-:-:S04]  /*3760*/  FSEL R105, R105, RZ, P0 ;  /* 0x000000ff69697208 */ /* 0x000fc80000000000 */
[----:B------:R-:W-:-:S04]  /*3770*/  F2FP.F16.F32.PACK_AB R105, RZ, R105 ;  /* 0x00000069ff69723e */ /* 0x000fc800000000ff */
[----:B------:R-:W-:-:S07]  /*3780*/  PRMT R101, R105, 0x7610, R101 ;  /* 0x0000761069657816 */ /* 0x000fce0000000065 */
.L_x_7917:
[----:B------:R-:W-:Y:S05]  /*3790*/  @!P5 BRA `(.L_x_7918) ;  /* 0x000000000018d947 */ /* 0x000fea0003800000 */
[----:B------:R-:W-:Y:S01]  /*37a0*/  FMUL.FTZ R105, R107, UR17 ;  /* 0x000000116b697c20 */ /* 0x000fe20008410000 */
[----:B------:R-:W-:-:S03]  /*37b0*/  LOP3.LUT P0, RZ, R128, 0xff000000, RZ, 0xc0, !PT ;  /* 0xff00000080ff7812 */ /* 0x000fc6000780c0ff */
[----:B------:R-:W-:-:S05]  /*37c0*/  FMUL.FTZ R105, R105, UR16 ;  /* 0x0000001069697c20 */ /* 0x000fca0008410000 */
[----:B------:R-:W-:-:S04]  /*37d0*/  FSEL R105, R105, RZ, P0 ;  /* 0x000000ff69697208 */ /* 0x000fc80000000000 */
[----:B------:R-:W-:-:S04]  /*37e0*/  F2FP.F16.F32.PACK_AB R105, RZ, R105 ;  /* 0x00000069ff69723e */ /* 0x000fc800000000ff */
[----:B------:R-:W-:-:S07]  /*37f0*/  PRMT R101, R101, 0x5410, R105 ;  /* 0x0000541065657816 */ /* 0x000fce0000000069 */
.L_x_7918:
[----:B------:R-:W-:Y:S05]  /*3800*/  @!P5 BRA `(.L_x_7919) ;  /* 0x000000000018d947 */ /* 0x000fea0003800000 */
[----:B------:R-:W-:Y:S01]  /*3810*/  FMUL.FTZ R105, R108, UR17 ;  /* 0x000000116c697c20 */ /* 0x000fe20008410000 */
[----:B------:R-:W-:-:S03]  /*3820*/  LOP3.LUT P0, RZ, R129, 0xff, RZ, 0xc0, !PT ;  /* 0x000000ff81ff7812 */ /* 0x000fc6000780c0ff */
[----:B------:R-:W-:-:S05]  /*3830*/  FMUL.FTZ R105, R105, UR16 ;  /* 0x0000001069697c20 */ /* 0x000fca0008410000 */
[----:B------:R-:W-:-:S04]  /*3840*/  FSEL R105, R105, RZ, P0 ;  /* 0x000000ff69697208 */ /* 0x000fc80000000000 */
[----:B------:R-:W-:-:S04]  /*3850*/  F2FP.F16.F32.PACK_AB R105, RZ, R105 ;  /* 0x00000069ff69723e */ /* 0x000fc800000000ff */
[----:B------:R-:W-:-:S07]  /*3860*/  PRMT R102, R105, 0x7610, R102 ;  /* 0x0000761069667816 */ /* 0x000fce0000000066 */
.L_x_7919:
[----:B------:R-:W-:Y:S05]  /*3870*/  @!P5 BRA `(.L_x_7920) ;  /* 0x000000000018d947 */ /* 0x000fea0003800000 */
[----:B------:R-:W-:Y:S01]  /*3880*/  FMUL.FTZ R105, R109, UR17 ;  /* 0x000000116d697c20 */ /* 0x000fe20008410000 */
[----:B------:R-:W-:-:S03]  /*3890*/  LOP3.LUT P0, RZ, R129, 0xff00, RZ, 0xc0, !PT ;  /* 0x0000ff0081ff7812 */ /* 0x000fc6000780c0ff */
[----:B------:R-:W-:-:S05]  /*38a0*/  FMUL.FTZ R105, R105, UR16 ;  /* 0x0000001069697c20 */ /* 0x000fca0008410000 */
[----:B------:R-:W-:-:S04]  /*38b0*/  FSEL R105, R105, RZ, P0 ;  /* 0x000000ff69697208 */ /* 0x000fc80000000000 */
[----:B------:R-:W-:-:S04]  /*38c0*/  F2FP.F16.F32.PACK_AB R105, RZ, R105 ;  /* 0x00000069ff69723e */ /* 0x000fc800000000ff */
[----:B------:R-:W-:-:S07]  /*38d0*/  PRMT R102, R102, 0x5410, R105 ;  /* 0x0000541066667816 */ /* 0x000fce0000000069 */
.L_x_7920:
[----:B------:R-:W-:Y:S05]  /*38e0*/  @!P5 BRA `(.L_x_7921) ;  /* 0x000000000018d947 */ /* 0x000fea0003800000 */
[----:B------:R-:W-:Y:S01]  /*38f0*/  FMUL.FTZ R105, R110, UR17 ;  /* 0x000000116e697c20 */ /* 0x000fe20008410000 */
[----:B------:R-:W-:-:S03]  /*3900*/  LOP3.LUT P0, RZ, R129, 0xff0000, RZ, 0xc0, !PT ;  /* 0x00ff000081ff7812 */ /* 0x000fc6000780c0ff */
[----:B------:R-:W-:-:S05]  /*3910*/  FMUL.FTZ R105, R105, UR16 ;  /* 0x0000001069697c20 */ /* 0x000fca0008410000 */
[----:B------:R-:W-:-:S04]  /*3920*/  FSEL R105, R105, RZ, P0 ;  /* 0x000000ff69697208 */ /* 0x000fc80000000000 */
[----:B------:R-:W-:-:S04]  /*3930*/  F2FP.F16.F32.PACK_AB R105, RZ, R105 ;  /* 0x00000069ff69723e */ /* 0x000fc800000000ff */
[----:B------:R-:W-:-:S07]  /*3940*/  PRMT R103, R105, 0x7610, R103 ;  /* 0x0000761069677816 */ /* 0x000fce0000000067 */
.L_x_7921:
        /* <DEDUP_REMOVED lines=10> */
.L_x_7899:
        /* <DEDUP_REMOVED lines=11> */
.L_x_7889:
[----:B------:R-:W-:Y:S05]  /*3aa0*/  BSYNC.RECONVERGENT B0 ;  /* 0x0000000000007941 */ /* 0x000fea0003800200 */
.L_x_7888:
        /* <DEDUP_REMOVED lines=47> */
[----:B------:R-:W-:-:S04]  /*3da0*/  F2FP.F16.F32.PACK_AB R105, RZ, R105 ;  /* 0x00000069ff69723e */ /* 0x000fc800000000ff */
[----:B------:R-:W-:-:S07]  /*3db0*/  PRMT R100, R105, 0x7610, R100 ;  /* 0x0000761069647816 */ /* 0x000fce0000000064 */
.L_x_7926:
[----:B------:R-:W-:Y:S05]  /*3dc0*/  @!P5 BRA `(.L_x_7927) ;  /* 0x000000000018d947 */ /* 0x000fea0003800000 */
[----:B------:R-:W-:Y:S01]  /*3dd0*/  FMUL.FTZ R105, R111, UR17 ;  /* 0x000000116f697c20 */ /* 0x000fe20008410000 */
[----:B------:R-:W-:-:S03]  /*3de0*/  LOP3.LUT P6, RZ, R126, 0xff00, RZ, 0xc0, !PT ;  /* 0x0000ff007eff7812 */ /* 0x000fc600078cc0ff */
[----:B------:R-:W-:-:S05]  /*3df0*/  FMUL.FTZ R105, R105, UR16 ;  /* 0x0000001069697c20 */ /* 0x000fca0008410000 */
[----:B------:R-:W-:-:S04]  /*3e00*/  FSEL R105, R105, RZ, P6 ;  /* 0x000000ff69697208 */ /* 0x000fc80003000000 */
[----:B------:R-:W-:-:S04]  /*3e10*/  F2FP.F16.F32.PACK_AB R105, RZ, R105 ;  /* 0x00000069ff69723e */ /* 0x000fc800000000ff */
[----:B------:R-:W-:-:S07]  /*3e20*/  PRMT R100, R100, 0x5410, R105 ;  /* 0x0000541064647816 */ /* 0x000fce0000000069 */
.L_x_7927:
[----:B------:R-:W-:Y:S05]  /*3e30*/  @!P5 BRA `(.L_x_7928) ;  /* 0x000000000018d947 */ /* 0x000fea0003800000 */
[----:B------:R-:W-:Y:S01]  /*3e40*/  FMUL.FTZ R105, R106, UR17 ;  /* 0x000000116a697c20 */ /* 0x000fe20008410000 */
[----:B------:R-:W-:-:S03]  /*3e50*/  LOP3.LUT P6, RZ, R126, 0xff0000, RZ, 0xc0, !PT ;  /* 0x00ff00007eff7812 */ /* 0x000fc600078cc0ff */
[----:B------:R-:W-:-:S05]  /*3e60*/  FMUL.FTZ R105, R105, UR16 ;  /* 0x0000001069697c20 */ /* 0x000fca0008410000 */
[----:B------:R-:W-:-:S04]  /*3e70*/  FSEL R105, R105, RZ, P6 ;  /* 0x000000ff69697208 */ /* 0x000fc80003000000 */
[----:B------:R-:W-:-:S04]  /*3e80*/  F2FP.F16.F32.PACK_AB R105, RZ, R105 ;  /* 0x00000069ff69723e */ /* 0x000fc800000000ff */
[----:B------:R-:W-:-:S07]  /*3e90*/  PRMT R101, R105, 0x7610, R101 ;  /* 0x0000761069657816 */ /* 0x000fce0000000065 */
.L_x_7928:
[----:B------:R-:W-:Y:S05]  /*3ea0*/  @!P5 BRA `(.L_x_7929) ;  /* 0x000000000018d947 */ /* 0x000fea0003800000 */
[----:B------:R-:W-:Y:S01]  /*3eb0*/  FMUL.FTZ R105, R107, UR17 ;  /* 0x000000116b697c20 */ /* 0x000fe20008410000 */
[----:B------:R-:W-:-:S03]  /*3ec0*/  LOP3.LUT P6, RZ, R126, 0xff000000, RZ, 0xc0, !PT ;  /* 0xff0000007eff7812 */ /* 0x000fc600078cc0ff */
[----:B------:R-:W-:-:S05]  /*3ed0*/  FMUL.FTZ R105, R105, UR16 ;  /* 0x0000001069697c20 */ /* 0x000fca0008410000 */
[----:B------:R-:W-:-:S04]  /*3ee0*/  FSEL R105, R105, RZ, P6 ;  /* 0x000000ff69697208 */ /* 0x000fc80003000000 */
[----:B------:R-:W-:-:S04]  /*3ef0*/  F2FP.F16.F32.PACK_AB R105, RZ, R105 ;  /* 0x00000069ff69723e */ /* 0x000fc800000000ff */
[----:B------:R-:W-:-:S07]  /*3f00*/  PRMT R101, R101, 0x5410, R105 ;  /* 0x0000541065657816 */ /* 0x000fce0000000069 */
.L_x_7929:
[----:B------:R-:W-:Y:S05]  /*3f10*/  @!P5 BRA `(.L_x_7930) ;  /* 0x000000000018d947 */ /* 0x000fea0003800000 */
[----:B------:R-:W-:Y:S01]  /*3f20*/  FMUL.FTZ R105, R108, UR17 ;  /* 0x000000116c697c20 */ /* 0x000fe20008410000 */
[----:B------:R-:W-:-:S03]  /*3f30*/  LOP3.LUT P6, RZ, R127, 0xff, RZ, 0xc0, !PT ;  /* 0x000000ff7fff7812 */ /* 0x000fc600078cc0ff */
[----:B------:R-:W-:-:S05]  /*3f40*/  FMUL.FTZ R105, R105, UR16 ;  /* 0x0000001069697c20 */ /* 0x000fca0008410000 */
[----:B------:R-:W-:-:S04]  /*3f50*/  FSEL R105, R105, RZ, P6 ;  /* 0x000000ff69697208 */ /* 0x000fc80003000000 */
[----:B------:R-:W-:-:S04]  /*3f60*/  F2FP.F16.F32.PACK_AB R105, RZ, R105 ;  /* 0x00000069ff69723e */ /* 0x000fc800000000ff */
[----:B------:R-:W-:-:S07]  /*3f70*/  PRMT R102, R105, 0x7610, R102 ;  /* 0x0000761069667816 */ /* 0x000fce0000000066 */
.L_x_7930:
[----:B------:R-:W-:Y:S05]  /*3f80*/  @!P5 BRA `(.L_x_7931) ;  /* 0x000000000018d947 */ /* 0x000fea0003800000 */
[----:B------:R-:W-:Y:S01]  /*3f90*/  FMUL.FTZ R105, R109, UR17 ;  /* 0x000000116d697c20 */ /* 0x000fe20008410000 */
[----:B------:R-:W-:-:S03]  /*3fa0*/  LOP3.LUT P6, RZ, R127, 0xff00, RZ, 0xc0, !PT ;  /* 0x0000ff007fff7812 */ /* 0x000fc600078cc0ff */
[----:B------:R-:W-:-:S05]  /*3fb0*/  FMUL.FTZ R105, R105, UR16 ;  /* 0x0000001069697c20 */ /* 0x000fca0008410000 */
[----:B------:R-:W-:-:S04]  /*3fc0*/  FSEL R105, R105, RZ, P6 ;  /* 0x000000ff69697208 */ /* 0x000fc80003000000 */
[----:B------:R-:W-:-:S04]  /*3fd0*/  F2FP.F16.F32.PACK_AB R105, RZ, R105 ;  /* 0x00000069ff69723e */ /* 0x000fc800000000ff */
[----:B------:R-:W-:-:S07]  /*3fe0*/  PRMT R102, R102, 0x5410, R105 ;  /* 0x0000541066667816 */ /* 0x000fce0000000069 */
.L_x_7931:
[----:B------:R-:W-:Y:S05]  /*3ff0*/  @!P5 BRA `(.L_x_7932) ;  /* 0x000000000018d947 */ /* 0x000fea0003800000 */
[----:B------:R-:W-:Y:S01]  /*4000*/  FMUL.FTZ R105, R115, UR17 ;  /* 0x0000001173697c20 */ /* 0x000fe20008410000 */
[----:B------:R-:W-:-:S03]  /*4010*/  LOP3.LUT P6, RZ, R127, 0xff0000, RZ, 0xc0, !PT ;  /* 0x00ff00007fff7812 */ /* 0x000fc600078cc0ff */
[----:B------:R-:W-:-:S05]  /*4020*/  FMUL.FTZ R105, R105, UR16 ;  /* 0x0000001069697c20 */ /* 0x000fca0008410000 */
[----:B------:R-:W-:-:S04]  /*4030*/  FSEL R105, R105, RZ, P6 ;  /* 0x000000ff69697208 */ /* 0x000fc80003000000 */
[----:B------:R-:W-:-:S04]  /*4040*/  F2FP.F16.F32.PACK_AB R105, RZ, R105 ;  /* 0x00000069ff69723e */ /* 0x000fc800000000ff */
[----:B------:R-:W-:-:S07]  /*4050*/  PRMT R103, R105, 0x7610, R103 ;  /* 0x0000761069677816 */ /* 0x000fce0000000067 */
.L_x_7932:
        /* <DEDUP_REMOVED lines=11> */
.L_x_7925:
        /* <DEDUP_REMOVED lines=11> */
.L_x_7934:
        /* <DEDUP_REMOVED lines=11> */
.L_x_7935:
        /* <DEDUP_REMOVED lines=11> */
.L_x_7936:
        /* <DEDUP_REMOVED lines=11> */
.L_x_7937:
        /* <DEDUP_REMOVED lines=11> */
.L_x_7938:
        /* <DEDUP_REMOVED lines=11> */
.L_x_7939:
        /* <DEDUP_REMOVED lines=11> */
.L_x_7940:
        /* <DEDUP_REMOVED lines=13> */
.L_x_7924:
        /* <DEDUP_REMOVED lines=49> */
.L_x_7942:
        /* <DEDUP_REMOVED lines=12> */
.L_x_7943:
        /* <DEDUP_REMOVED lines=12> */
.L_x_7944:
        /* <DEDUP_REMOVED lines=12> */
.L_x_7945:
        /* <DEDUP_REMOVED lines=12> */
.L_x_7946:
        /* <DEDUP_REMOVED lines=12> */
.L_x_7947:
        /* <DEDUP_REMOVED lines=12> */
.L_x_7948:
[----:B------:R-:W-:Y:S01]  /*4e40*/  MOV R104, R115 ;  /* 0x0000007300687202 */ /* 0x000fe20000000f00 */
[----:B------:R-:W-:Y:S06]  /*4e50*/  @!P5 BRA `(.L_x_7933) ;  /* 0x0000000400a8d947 */ /* 0x000fec0003800000 */
[----:B------:R-:W-:Y:S01]  /*4e60*/  FMUL.FTZ R104, R111, UR17 ;  /* 0x000000116f687c20 */ /* 0x000fe20008410000 */
[----:B-----5:R-:W-:-:S03]  /*4e70*/  ISETP.GE.U32.AND P6, PT, R126, RZ, PT ;  /* 0x000000ff7e00720c */ /* 0x020fc60003fc6070 */
[----:B------:R-:W-:Y:S01]  /*4e80*/  FMUL.FTZ R104, R104, UR16 ;  /* 0x0000001068687c20 */ /* 0x000fe20008410000 */
[----:B------:R-:W-:-:S04]  /*4e90*/  ISETP.GE.U32.AND.EX P6, PT, R127, 0x1000000, PT, P6 ;  /* 0x010000007f00780c */ /* 0x000fc80003fc6160 */
[----:B------:R-:W-:-:S04]  /*4ea0*/  FSEL R104, R104, RZ, P6 ;  /* 0x000000ff68687208 */ /* 0x000fc80003000000 */
[----:B------:R-:W-:Y:S02]  /*4eb0*/  F2FP.F16.F32.PACK_AB R116, RZ, R104 ;  /* 0x00000068ff74723e */ /* 0x000fe400000000ff */
[----:B------:R-:W-:Y:S02]  /*4ec0*/  MOV R104, R115 ;  /* 0x0000007300687202 */ /* 0x000fe40000000f00 */
[----:B------:R-:W-:Y:S01]  /*4ed0*/  PRMT R103, R103, 0x5410, R116 ;  /* 0x0000541067677816 */ /* 0x000fe20000000074 */
[----:B------:R-:W-:Y:S06]  /*4ee0*/  BRA `(.L_x_7933) ;  /* 0x0000000400847947 */ /* 0x000fec0003800000 */
.L_x_7941:
        /* <DEDUP_REMOVED lines=12> */
.L_x_7949:
        /* <DEDUP_REMOVED lines=12> */
.L_x_7950:
        /* <DEDUP_REMOVED lines=12> */
.L_x_7951:
        /* <DEDUP_REMOVED lines=12> */
.L_x_7952:
        /* <DEDUP_REMOVED lines=12> */
.L_x_7953:
        /* <DEDUP_REMOVED lines=12> */
.L_x_7954:
        /* <DEDUP_REMOVED lines=12> */
.L_x_7955:
        /* <DEDUP_REMOVED lines=13> */
.L_x_7933:
        /* <DEDUP_REMOVED lines=9> */
.L_x_7923:
[----:B------:R-:W-:Y:S05]  /*5590*/  BSYNC.RECONVERGENT B0 ;  /* 0x0000000000007941 */ /* 0x000fea0003800200 */
.L_x_7922:
        /* <DEDUP_REMOVED lines=49> */
.L_x_7960:
[----:B------:R-:W-:Y:S05]  /*58b0*/  @!P5 BRA `(.L_x_7961) ;  /* 0x000000000018d947 */ /* 0x000fea0003800000 */
[----:B------:R-:W-:Y:S01]  /*58c0*/  FMUL.FTZ R105, R111, UR17 ;  /* 0x000000116f697c20 */ /* 0x000fe20008410000 */
[----:B------:R-:W-:-:S03]  /*58d0*/  LOP3.LUT P4, RZ, R124, 0xff00, RZ, 0xc0, !PT ;  /* 0x0000ff007cff7812 */ /* 0x000fc6000788c0ff */
[----:B------:R-:W-:-:S05]  /*58e0*/  FMUL.FTZ R105, R105, UR16 ;  /* 0x0000001069697c20 */ /* 0x000fca0008410000 */
[----:B------:R-:W-:-:S04]  /*58f0*/  FSEL R105, R105, RZ, P4 ;  /* 0x000000ff69697208 */ /* 0x000fc80002000000 */
[----:B------:R-:W-:-:S04]  /*5900*/  F2FP.F16.F32.PACK_AB R105, RZ, R105 ;  /* 0x00000069ff69723e */ /* 0x000fc800000000ff */
[----:B------:R-:W-:-:S07]  /*5910*/  PRMT R100, R100, 0x5410, R105 ;  /* 0x0000541064647816 */ /* 0x000fce0000000069 */
.L_x_7961:
[----:B------:R-:W-:Y:S05]  /*5920*/  @!P5 BRA `(.L_x_7962) ;  /* 0x000000000018d947 */ /* 0x000fea0003800000 */
[----:B------:R-:W-:Y:S01]  /*5930*/  FMUL.FTZ R105, R106, UR17 ;  /* 0x000000116a697c20 */ /* 0x000fe20008410000 */
[----:B------:R-:W-:-:S03]  /*5940*/  LOP3.LUT P4, RZ, R124, 0xff0000, RZ, 0xc0, !PT ;  /* 0x00ff00007cff7812 */ /* 0x000fc6000788c0ff */
[----:B------:R-:W-:-:S05]  /*5950*/  FMUL.FTZ R105, R105, UR16 ;  /* 0x0000001069697c20 */ /* 0x000fca0008410000 */
[----:B------:R-:W-:-:S04]  /*5960*/  FSEL R105, R105, RZ, P4 ;  /* 0x000000ff69697208 */ /* 0x000fc80002000000 */
[----:B------:R-:W-:-:S04]  /*5970*/  F2FP.F16.F32.PACK_AB R105, RZ, R105 ;  /* 0x00000069ff69723e */ /* 0x000fc800000000ff */
[----:B------:R-:W-:-:S07]  /*5980*/  PRMT R101, R105, 0x7610, R101 ;  /* 0x0000761069657816 */ /* 0x000fce0000000065 */
.L_x_7962:
[----:B------:R-:W-:Y:S05]  /*5990*/  @!P5 BRA `(.L_x_7963) ;  /* 0x000000000018d947 */ /* 0x000fea0003800000 */
[----:B------:R-:W-:Y:S01]  /*59a0*/  FMUL.FTZ R105, R113, UR17 ;  /* 0x0000001171697c20 */ /* 0x000fe20008410000 */
[----:B------:R-:W-:-:S03]  /*59b0*/  LOP3.LUT P4, RZ, R124, 0xff000000, RZ, 0xc0, !PT ;  /* 0xff0000007cff7812 */ /* 0x000fc6000788c0ff */
[----:B------:R-:W-:-:S05]  /*59c0*/  FMUL.FTZ R105, R105, UR16 ;  /* 0x0000001069697c20 */ /* 0x000fca0008410000 */
[----:B------:R-:W-:-:S04]  /*59d0*/  FSEL R105, R105, RZ, P4 ;  /* 0x000000ff69697208 */ /* 0x000fc80002000000 */
[----:B------:R-:W-:-:S04]  /*59e0*/  F2FP.F16.F32.PACK_AB R105, RZ, R105 ;  /* 0x00000069ff69723e */ /* 0x000fc800000000ff */
[----:B------:R-:W-:-:S07]  /*59f0*/  PRMT R101, R101, 0x5410, R105 ;  /* 0x0000541065657816 */ /* 0x000fce0000000069 */
.L_x_7963:
[----:B------:R-:W-:Y:S05]  /*5a00*/  @!P5 BRA `(.L_x_7964) ;  /* 0x000000000018d947 */ /* 0x000fea0003800000 */
[----:B------:R-:W-:Y:S01]  /*5a10*/  FMUL.FTZ R105, R114, UR17 ;  /* 0x0000001172697c20 */ /* 0x000fe20008410000 */
[----:B------:R-:W-:-:S03]  /*5a20*/  LOP3.LUT P4, RZ, R125, 0xff, RZ, 0xc0, !PT ;  /* 0x000000ff7dff7812 */ /* 0x000fc6000788c0ff */
[----:B------:R-:W-:-:S05]  /*5a30*/  FMUL.FTZ R105, R105, UR16 ;  /* 0x0000001069697c20 */ /* 0x000fca0008410000 */
[----:B------:R-:W-:-:S04]  /*5a40*/  FSEL R105, R105, RZ, P4 ;  /* 0x000000ff69697208 */ /* 0x000fc80002000000 */
[----:B------:R-:W-:-:S04]  /*5a50*/  F2FP.F16.F32.PACK_AB R105, RZ, R105 ;  /* 0x00000069ff69723e */ /* 0x000fc800000000ff */
[----:B------:R-:W-:-:S07]  /*5a60*/  PRMT R102, R105, 0x7610, R102 ;  /* 0x0000761069667816 */ /* 0x000fce0000000066 */
.L_x_7964:
[----:B------:R-:W-:Y:S05]  /*5a70*/  @!P5 BRA `(.L_x_7965) ;  /* 0x000000000018d947 */ /* 0x000fea0003800000 */
[----:B------:R-:W-:Y:S01]  /*5a80*/  FMUL.FTZ R105, R109, UR17 ;  /* 0x000000116d697c20 */ /* 0x000fe20008410000 */
[----:B------:R-:W-:-:S03]  /*5a90*/  LOP3.LUT P4, RZ, R125, 0xff00, RZ, 0xc0, !PT ;  /* 0x0000ff007dff7812 */ /* 0x000fc6000788c0ff */
[----:B------:R-:W-:-:S05]  /*5aa0*/  FMUL.FTZ R105, R105, UR16 ;  /* 0x0000001069697c20 */ /* 0x000fca0008410000 */
[----:B------:R-:W-:-:S04]  /*5ab0*/  FSEL R105, R105, RZ, P4 ;  /* 0x000000ff69697208 */ /* 0x000fc80002000000 */
[----:B------:R-:W-:-:S04]  /*5ac0*/  F2FP.F16.F32.PACK_AB R105, RZ, R105 ;  /* 0x00000069ff69723e */ /* 0x000fc800000000ff */
[----:B------:R-:W-:-:S07]  /*5ad0*/  PRMT R102, R102, 0x5410, R105 ;  /* 0x0000541066667816 */ /* 0x000fce0000000069 */
.L_x_7965:
[----:B------:R-:W-:Y:S05]  /*5ae0*/  @!P5 BRA `(.L_x_7966) ;  /* 0x000000000018d947 */ /* 0x000fea0003800000 */
[----:B------:R-:W-:Y:S01]  /*5af0*/  FMUL.FTZ R105, R115, UR17 ;  /* 0x0000001173697c20 */ /* 0x000fe20008410000 */
[----:B------:R-:W-:-:S03]  /*5b00*/  LOP3.LUT P4, RZ, R125, 0xff0000, RZ, 0xc0, !PT ;  /* 0x00ff00007dff7812 */ /* 0x000fc6000788c0ff */
[----:B------:R-:W-:-:S05]  /*5b10*/  FMUL.FTZ R105, R105, UR16 ;  /* 0x0000001069697c20 */ /* 0x000fca0008410000 */
[----:B------:R-:W-:-:S04]  /*5b20*/  FSEL R105, R105, RZ, P4 ;  /* 0x000000ff69697208 */ /* 0x000fc80002000000 */
[----:B------:R-:W-:-:S04]  /*5b30*/  F2FP.F16.F32.PACK_AB R105, RZ, R105 ;  /* 0x00000069ff69723e */ /* 0x000fc800000000ff */
[----:B------:R-:W-:-:S07]  /*5b40*/  PRMT R103, R105, 0x7610, R103 ;  /* 0x0000761069677816 */ /* 0x000fce0000000067 */
.L_x_7966:
        /* <DEDUP_REMOVED lines=13> */
.L_x_7959:
        /* <DEDUP_REMOVED lines=11> */
.L_x_7968:
        /* <DEDUP_REMOVED lines=11> */
.L_x_7969:
        /* <DEDUP_REMOVED lines=11> */
.L_x_7970:
        /* <DEDUP_REMOVED lines=11> */
.L_x_7971:
        /* <DEDUP_REMOVED lines=11> */
.L_x_7972:
        /* <DEDUP_REMOVED lines=11> */
.L_x_7973:
        /* <DEDUP_REMOVED lines=11> */
.L_x_7974:
        /* <DEDUP_REMOVED lines=11> */
[----:B0-2---:R-:W-:Y:S01]  /*61a0*/  PRMT R103, R103, 0x5410, R113 ;  /* 0x0000541067677816 */ /* 0x005fe20000000071 */
[----:B------:R-:W-:Y:S06]  /*61b0*/  BRA `(.L_x_7967) ;  /* 0x0000000c008c7947 */ /* 0x000fec0003800000 */
.L_x_7958:
        /* <DEDUP_REMOVED lines=16> */
.L_x_7976:
        /* <DEDUP_REMOVED lines=12> */
.L_x_7977:
        /* <DEDUP_REMOVED lines=12> */
.L_x_7978:
        /* <DEDUP_REMOVED lines=12> */
.L_x_7979:
        /* <DEDUP_REMOVED lines=12> */
.L_x_7980:
        /* <DEDUP_REMOVED lines=12> */
.L_x_7981:
        /* <DEDUP_REMOVED lines=12> */
.L_x_7982:
        /* <DEDUP_REMOVED lines=42> */
.L_x_7975:
        /* <DEDUP_REMOVED lines=12> */
.L_x_7983:
        /* <DEDUP_REMOVED lines=12> */
.L_x_7984:
        /* <DEDUP_REMOVED lines=12> */
.L_x_7985:
        /* <DEDUP_REMOVED lines=12> */
.L_x_7986:
        /* <DEDUP_REMOVED lines=12> */
.L_x_7987:
        /* <DEDUP_REMOVED lines=12> */
.L_x_7988:
        /* <DEDUP_REMOVED lines=12> */
.L_x_7989:
        /* <DEDUP_REMOVED lines=13> */
.L_x_7967:
[----:B------:R-:W1:Y:S08]  /*6ff0*/  @P0 LDC.64 R114, c[0x0][0x478] ;  /* 0x00011e00ff720b82 */ /* 0x000e700000000a00 */
[----:B0-2---:R-:W0:Y:S01]  /*7000*/  @P5 LDC.64 R116, c[0x0][0x468] ;  /* 0x00011a00ff745b82 */ /* 0x005e220000000a00 */
[----:B-1----:R-:W-:-:S05]  /*7010*/  @P0 IMAD.WIDE.U32 R182, R182, 0x20, R114 ;  /* 0x00000020b6b60825 */ /* 0x002fca00078e0072 */
[----:B------:R1:W-:Y:S01]  /*7020*/  @P0 STG.E.128 desc[UR10][R182.64], R104 ;  /* 0x00000068b6000986 */ /* 0x0003e2000c101d0a */
[----:B0-----:R-:W-:-:S03]  /*7030*/  @P5 IMAD.WIDE.U32 R112, R112, 0x10, R116 ;  /* 0x0000001070705825 */ /* 0x001fc600078e0074 */
[----:B------:R1:W-:Y:S04]  /*7040*/  @P0 STG.E.128 desc[UR10][R182.64+0x10], R108 ;  /* 0x0000106cb6000986 */ /* 0x0003e8000c101d0a */
[----:B------:R1:W-:Y:S02]  /*7050*/  @P5 STG.E.128 desc[UR10][R112.64], R100 ;  /* 0x0000006470005986 */ /* 0x0003e4000c101d0a */
.L_x_7957:
[----:B------:R-:W-:Y:S05]  /*7060*/  BSYNC.RECONVERGENT B0 ;  /* 0x0000000000007941 */ /* 0x000fea0003800200 */
.L_x_7956:
[----:B-1----:R-:W1:Y:S01]  /*7070*/  LDC.64 R112, c[0x0][0x380] ;  /* 0x0000e000ff707b82 */ /* 0x002e620000000a00 */
[----:B------:R-:W-:Y:S01]  /*7080*/  UPLOP3.LUT UP1, UPT, UPT, UPT, UP1, 0x40, 0x4 ;  /* 0x000000000004789c */ /* 0x000fe20003f2e810 */
[----:B-1----:R-:W-:-:S04]  /*7090*/  IADD3 R2, PT, PT, R2, R112, RZ ;  /* 0x0000007002027210 */ /* 0x002fc80007ffe0ff */
[----:B------:R-:W-:-:S13]  /*70a0*/  ISETP.GE.AND P0, PT, R2, R113, PT ;  /* 0x000000710200720c */ /* 0x000fda0003f06270 */
[----:B------:R-:W-:Y:S05]  /*70b0*/  @!P0 BRA `(.L_x_7990) ;  /* 0xffffff9400288947 */ /* 0x000fea000383ffff */
.L_x_7877:
        /* <DEDUP_REMOVED lines=31> */
.L_x_7991:
        /* <DEDUP_REMOVED lines=13> */
.L_x_10805:


//--------------------- .text._ZN10layer_norm22ln_bwd_finalize_kernelINS_22Kernel_traits_finalizeILj3072Ef6__halffS2_fjLb0ELj1024ELj4ENS_18Kernel_traits_baseILj3072EfS2_fS2_fjLj1024EEEEELb0ELb1EEEvNS_9BwdParamsE --------------------------
	.section	.text._ZN10layer_norm22ln_bwd_finalize_kernelINS_22Kernel_traits_finalizeILj3072Ef6__halffS2_fjLb0ELj1024ELj4ENS_18Kernel_traits_baseILj3072EfS2_fS2_fjLj1024EEEEELb0ELb1EEEvNS_9BwdParamsE,"ax",@progbits
	.align	128
        .global         _ZN10layer_norm22ln_bwd_finalize_kernelINS_22Kernel_traits_finalizeILj3072Ef6__halffS2_fjLb0ELj1024ELj4ENS_18Kernel_traits_baseILj3072EfS2_fS2_fjLj1024EEEEELb0ELb1EEEvNS_9BwdParamsE
        .type           _ZN10layer_norm22ln_bwd_finalize_kernelINS_22Kernel_traits_finalizeILj3072Ef6__halffS2_fjLb0ELj1024ELj4ENS_18Kernel_traits_baseILj3072EfS2_fS2_fjLj1024EEEEELb0ELb1EEEvNS_9BwdParamsE,@function
        .size           _ZN10layer_norm22ln_bwd_finalize_kernelINS_22Kernel_traits_finalizeILj3072Ef6__halffS2_fjLb0ELj1024ELj4ENS_18Kernel_traits_baseILj3072EfS2_fS2_fjLj1024EEEEELb0ELb1EEEvNS_9BwdParamsE,(.L_x_10806 - _ZN10layer_norm22ln_bwd_finalize_kernelINS_22Kernel_traits_finalizeILj3072Ef6__halffS2_fjLb0ELj1024ELj4ENS_18Kernel_traits_baseILj3072EfS2_fS2_fjLj1024EEEEELb0ELb1EEEvNS_9BwdParamsE)
        .other          _ZN10layer_norm22ln_bwd_finalize_kernelINS_22Kernel_traits_finalizeILj3072Ef6__halffS2_fjLb0ELj1024ELj4ENS_18Kernel_traits_baseILj3072EfS2_fS2_fjLj1024EEEEELb0ELb1EEEvNS_9BwdParamsE,@"STO_CUDA_ENTRY STV_DEFAULT"
_ZN10layer_norm22ln_bwd_finalize_kernelINS_22Kernel_traits_finalizeILj3072Ef6__halffS2_fjLb0ELj1024ELj4ENS_18Kernel_traits_baseILj3072EfS2_fS2_fjLj1024EEEEELb0ELb1EEEvNS_9BwdParamsE:
.text._ZN10layer_norm22ln_bwd_finalize_kernelINS_22Kernel_traits_finalizeILj3072Ef6__halffS2_fjLb0ELj1024ELj4ENS_18Kernel_traits_baseILj3072EfS2_fS2_fjLj1024EEEEELb0ELb1EEEvNS_9BwdParamsE:
        /* <DEDUP_REMOVED lines=77> */
.L_x_7996:
        /* <DEDUP_REMOVED lines=118> */
.L_x_7995:
[----:B------:R-:W-:Y:S05]  /*0c30*/  BSYNC.RECONVERGENT B1 ;  /* 0x0000000000017941 */ /* 0x000fea0003800200 */
.L_x_7994:
        /* <DEDUP_REMOVED lines=69> */
.L_x_7998:
[----:B------:R-:W-:Y:S05]  /*1090*/  BSYNC.RECONVERGENT B1 ;  /* 0x0000000000017941 */ /* 0x000fea0003800200 */
.L_x_7997:
        /* <DEDUP_REMOVED lines=38> */
.L_x_8000:
[----:B------:R-:W-:Y:S05]  /*1300*/  BSYNC.RECONVERGENT B1 ;  /* 0x0000000000017941 */ /* 0x000fea0003800200 */
.L_x_7999:
[----:B------:R-:W-:Y:S05]  /*1310*/  @!P1 BRA `(.L_x_7993) ;  /* 0x0000000000409947 */ /* 0x000fea0003800000 */
[----:B------:R-:W0:Y:S01]  /*1320*/  LDC R14, c[0x0][0x388] ;  /* 0x0000e200ff0e7b82 */ /* 0x000e220000000800 */
[----:B------:R-:W-:-:S07]  /*1330*/  IADD3 R12, PT, PT, -R54, RZ, RZ ;  /* 0x000000ff360c7210 */ /* 0x000fce0007ffe1ff */
[----:B------:R-:W1:Y:S08]  /*1340*/  LDC.64 R8, c[0x0][0x440] ;  /* 0x00011000ff087b82 */ /* 0x000e700000000a00 */
[----:B------:R-:W2:Y:S01]  /*1350*/  LDC.64 R10, c[0x0][0x448] ;  /* 0x00011200ff0a7b82 */ /* 0x000ea20000000a00 */
[----:B0-----:R-:W-:-:S05]  /*1360*/  IMAD R0, R3, R14, R0 ;  /* 0x0000000e03007224 */ /* 0x001fca00078e0200 */
[----:B------:R-:W-:-:S07]  /*1370*/  IADD3 R3, PT, PT, R57, R0, RZ ;  /* 0x0000000039037210 */ /* 0x000fce0007ffe0ff */
.L_x_8001:
        /* <DEDUP_REMOVED lines=10> */
.L_x_7993:
[----:B------:R-:W-:Y:S05]  /*1420*/  BSYNC.RECONVERGENT B0 ;  /* 0x0000000000007941 */ /* 0x000fea0003800200 */
.L_x_7992:
        /* <DEDUP_REMOVED lines=57> */
.L_x_8002:
        /* <DEDUP_REMOVED lines=12> */
.L_x_10806:


//--------------------- .text._ZN10layer_norm13ln_bwd_kernelINS_13Kernel_traitsIf6__halffS2_fjLj3072ELj1ELj1ELj4ELj16ENS_18Kernel_traits_baseILj3072EfS2_fS2_fjLj128EEEEELb1ELb0ELb1ELb1EEEvNS_9BwdParamsE --------------------------
	.section	.text._ZN10layer_norm13ln_bwd_kernelINS_13Kernel_traitsIf6__halffS2_fjLj3072ELj1ELj1ELj4ELj16ENS_18Kernel_traits_baseILj3072EfS2_fS2_fjLj128EEEEELb1ELb0ELb1ELb1EEEvNS_9BwdParamsE,"ax",@progbits
	.align	128
        .global         _ZN10layer_norm13ln_bwd_kernelINS_13Kernel_traitsIf6__halffS2_fjLj3072ELj1ELj1ELj4ELj16ENS_18Kernel_traits_baseILj3072EfS2_fS2_fjLj128EEEEELb1ELb0ELb1ELb1EEEvNS_9BwdParamsE
        .type           _ZN10layer_norm13ln_bwd_kernelINS_13Kernel_traitsIf6__halffS2_fjLj3072ELj1ELj1ELj4ELj16ENS_18Kernel_traits_baseILj3072EfS2_fS2_fjLj128EEEEELb1ELb0ELb1ELb1EEEvNS_9BwdParamsE,@function
        .size           _ZN10layer_norm13ln_bwd_kernelINS_13Kernel_traitsIf6__halffS2_fjLj3072ELj1ELj1ELj4ELj16ENS_18Kernel_traits_baseILj3072EfS2_fS2_fjLj128EEEEELb1ELb0ELb1ELb1EEEvNS_9BwdParamsE,(.L_x_10807 - _ZN10layer_norm13ln_bwd_kernelINS_13Kernel_traitsIf6__halffS2_fjLj3072ELj1ELj1ELj4ELj16ENS_18Kernel_traits_baseILj3072EfS2_fS2_fjLj128EEEEELb1ELb0ELb1ELb1EEEvNS_9BwdParamsE)
        .other          _ZN10layer_norm13ln_bwd_kernelINS_13Kernel_traitsIf6__halffS2_fjLj3072ELj1ELj1ELj4ELj16ENS_18Kernel_traits_baseILj3072EfS2_fS2_fjLj128EEEEELb1ELb0ELb1ELb1EEEvNS_9BwdParamsE,@"STO_CUDA_ENTRY STV_DEFAULT"
_ZN10layer_norm13ln_bwd_kernelINS_13Kernel_traitsIf6__halffS2_fjLj3072ELj1ELj1ELj4ELj16ENS_18Kernel_traits_baseILj3072EfS2_fS2_fjLj128EEEEELb1ELb0ELb1ELb1EEEvNS_9BwdParamsE:
.text._ZN10layer_norm13ln_bwd_kernelINS_13Kernel_traitsIf6__halffS2_fjLj3072ELj1ELj1ELj4ELj16ENS_18Kernel_traits_baseILj3072EfS2_fS2_fjLj128EEEEELb1ELb0ELb1ELb1EEEvNS_9BwdParamsE:
        /* <DEDUP_REMOVED lines=48> */
.L_x_8105:
        /* <DEDUP_REMOVED lines=27> */
[----:B--2---:R-:W-:-:S04]  /*04b0*/  IMAD.WIDE.U32 R116, R3, 0x10, R152 ;  /* 0x0000001003747825 */ /* 0x004fc800078e0098 */
[C---:B---3--:R-:W-:Y:S02]  /*04c0*/  IMAD.WIDE.U32 R122, R169.reuse, 0x20, R128 ;  /* 0x00000020a97a7825 */ /* 0x048fe400078e0080 */
[----:B------:R-:W2:Y:S01]  /*04d0*/  LDG.E.128 R116, desc[UR12][R116.64] ;  /* 0x0000000c74747981 */ /* 0x000ea2000c1e1d00 */
[----:B------:R-:W-:-:S03]  /*04e0*/  IADD3 R165, PT, PT, R169, 0x80, RZ ;  /* 0x00000080a9a57810 */ /* 0x000fc60007ffe0ff */
[----:B------:R-:W3:Y:S04]  /*04f0*/  LDG.E.128 R112, desc[UR12][R122.64] ;  /* 0x0000000c7a707981 */ /* 0x000ee8000c1e1d00 */
[----:B------:R-:W3:Y:S01]  /*0500*/  LDG.E.128 R132, desc[UR12][R122.64+0x10] ;  /* 0x0000100c7a847981 */ /* 0x000ee2000c1e1d00 */
[----:B------:R-:W-:Y:S01]  /*0510*/  IMAD.WIDE.U32 R124, R165, 0x20, R128 ;  /* 0x00000020a57c7825 */ /* 0x000fe200078e0080 */
[----:B------:R-:W-:-:S04]  /*0520*/  IADD3 R141, PT, PT, R3, 0x80, RZ ;  /* 0x00000080038d7810 */ /* 0x000fc80007ffe0ff */
[----:B------:R-:W3:Y:S01]  /*0530*/  LDG.E.128 R136, desc[UR12][R124.64] ;  /* 0x0000000c7c887981 */ /* 0x000ee2000c1e1d00 */
[----:B------:R-:W-:Y:S01]  /*0540*/  IMAD.WIDE.U32 R140, R141, 0x10, R152 ;  /* 0x000000108d8c7825 */ /* 0x000fe200078e0098 */
[----:B------:R-:W-:Y:S02]  /*0550*/  IADD3 R171, PT, PT, R169, 0x100, RZ ;  /* 0x00000100a9ab7810 */ /* 0x000fe40007ffe0ff */
[----:B------:R-:W3:Y:S04]  /*0560*/  LDG.E.128 R144, desc[UR12][R124.64+0x10] ;  /* 0x0000100c7c907981 */ /* 0x000ee8000c1e1d00 */
[----:B------:R-:W3:Y:S01]  /*0570*/  LDG.E.128 R140, desc[UR12][R140.64] ;  /* 0x0000000c8c8c7981 */ /* 0x000ee2000c1e1d00 */
[----:B------:R-:W-:Y:S01]  /*0580*/  IMAD.WIDE.U32 R120, R171, 0x20, R128 ;  /* 0x00000020ab787825 */ /* 0x000fe200078e0080 */
[----:B------:R-:W-:-:S04]  /*0590*/  IADD3 R3, PT, PT, R3, 0x100, RZ ;  /* 0x0000010003037810 */ /* 0x000fc80007ffe0ff */
[----:B------:R-:W3:Y:S01]  /*05a0*/  LDG.E.128 R148, desc[UR12][R120.64] ;  /* 0x0000000c78947981 */ /* 0x000ee2000c1e1d00 */
[----:B------:R-:W-:-:S03]  /*05b0*/  IMAD.WIDE.U32 R152, R3, 0x10, R152 ;  /* 0x0000001003987825 */ /* 0x000fc600078e0098 */
[----:B------:R0:W3:Y:S04]  /*05c0*/  LDG.E.128 R156, desc[UR12][R120.64+0x10] ;  /* 0x0000100c789c7981 */ /* 0x0000e8000c1e1d00 */
[----:B------:R-:W3:Y:S01]  /*05d0*/  LDG.E.128 R152, desc[UR12][R152.64] ;  /* 0x0000000c98987981 */ /* 0x000ee2000c1e1d00 */
[----:B-----5:R-:W-:Y:S01]  /*05e0*/  ISETP.GE.AND P2, PT, R127, 0x1, PT ;  /* 0x000000017f00780c */ /* 0x020fe20003f46270 */
[----:B0-----:R-:W0:-:S12]  /*05f0*/  LDC.64 R120, c[0x0][0x3b0] ;  /* 0x0000ec00ff787b82 */ /* 0x001e180000000a00 */
        /* <DEDUP_REMOVED lines=30> */
[----:B----4-:R-:W-:Y:S01]  /*07e0*/  FSEL R170, R164, RZ, !P0 ;  /* 0x000000ffa4aa7208 */ /* 0x010fe20004000000 */
[----:B--2---:R-:W-:-:S04]  /*07f0*/  HADD2.F32 R131, -RZ, R116.H0_H0 ;  /* 0x20000074ff837230 */ /* 0x004fc80000004100 */
[C---:B---3--:R-:W-:Y:S01]  /*0800*/  FADD.FTZ R3, -R170.reuse, R112 ;  /* 0x00000070aa037221 */ /* 0x048fe20000010100 */
[C---:B------:R-:W-:Y:S01]  /*0810*/  FADD.FTZ R129, -R170.reuse, R113 ;  /* 0x00000071aa817221 */ /* 0x040fe20000010100 */
[C---:B------:R-:W-:Y:S01]  /*0820*/  FADD.FTZ R165, -R170.reuse, R114 ;  /* 0x00000072aaa57221 */ /* 0x040fe20000010100 */
[--C-:B0-----:R-:W-:Y:S02]  /*0830*/  HADD2.F32 R161, -RZ, R117.reuse.H0_H0 ;  /* 0x20000075ffa17230 */ /* 0x101fe40000004100 */
[C---:B------:R-:W-:Y:S01]  /*0840*/  FADD.FTZ R167, -R170.reuse, R115 ;  /* 0x00000073aaa77221 */ /* 0x040fe20000010100 */
[----:B------:R-:W-:Y:S02]  /*0850*/  HADD2.F32 R114, -RZ, R117.H1_H1 ;  /* 0x30000075ff727230 */ /* 0x000fe40000004100 */
[C---:B------:R-:W-:Y:S01]  /*0860*/  FADD.FTZ R117, -R170.reuse, R132 ;  /* 0x00000084aa757221 */ /* 0x040fe20000010100 */
[----:B------:R-:W-:Y:S02]  /*0870*/  HADD2.F32 R116, -RZ, R116.H1_H1 ;  /* 0x30000074ff747230 */ /* 0x000fe40000004100 */
[----:B------:R-:W-:Y:S01]  /*0880*/  FADD.FTZ R169, -R170, R134 ;  /* 0x00000086aaa97221 */ /* 0x000fe20000010100 */
[C---:B------:R-:W-:Y:S01]  /*0890*/  FMUL.FTZ R3, R126.reuse, R3 ;  /* 0x000000037e037220 */ /* 0x040fe20000410000 */
[----:B------:R-:W-:Y:S01]  /*08a0*/  FMUL.FTZ R130, R126, R129 ;  /* 0x000000817e827220 */ /* 0x000fe20000410000 */
[----:B------:R-:W-:Y:S01]  /*08b0*/  FMUL.FTZ R134, R48, R131 ;  /* 0x0000008330867220 */ /* 0x000fe20000410000 */
[----:B------:R-:W-:-:S02]  /*08c0*/  HADD2.F32 R171, -RZ, R119.H0_H0 ;  /* 0x20000077ffab7230 */ /* 0x000fc40000004100 */
[----:B------:R-:W-:Y:S02]  /*08d0*/  HADD2.F32 R160, -RZ, R119.H1_H1 ;  /* 0x30000077ffa07230 */ /* 0x000fe40000004100 */
[----:B------:R-:W-:Y:S01]  /*08e0*/  FADD.FTZ R119, -R170, R133 ;  /* 0x00000085aa777221 */ /* 0x000fe20000010100 */
[----:B------:R-:W-:Y:S01]  /*08f0*/  FMUL.FTZ R132, R126, R167 ;  /* 0x000000a77e847220 */ /* 0x000fe20000410000 */
[----:B------:R-:W-:Y:S01]  /*0900*/  FADD.FTZ R96, R96, R131 ;  /* 0x0000008360607221 */ /* 0x000fe20000010000 */
[----:B------:R-:W-:Y:S01]  /*0910*/  FFMA.FTZ R52, R3, R131, R52 ;  /* 0x0000008303347223 */ /* 0x000fe20000010034 */
[----:B------:R-:W-:Y:S01]  /*0920*/  FMUL.FTZ R133, R126, R117 ;  /* 0x000000757e857220 */ /* 0x000fe20000410000 */
[----:B------:R-:W-:Y:S01]  /*0930*/  FADD.FTZ R97, R97, R116 ;  /* 0x0000007461617221 */ /* 0x000fe20000010000 */
[-C--:B------:R-:W-:Y:S01]  /*0940*/  FFMA.FTZ R53, R130, R116.reuse, R53 ;  /* 0x0000007482357223 */ /* 0x080fe20000010035 */
[----:B------:R-:W-:Y:S01]  /*0950*/  FMUL.FTZ R131, R49, R116 ;  /* 0x0000007431837220 */ /* 0x000fe20000410000 */
[----:B------:R-:W-:Y:S01]  /*0960*/  FFMA.FTZ R117, R3, R134, RZ ;  /* 0x0000008603757223 */ /* 0x000fe200000100ff */
[----:B------:R-:W-:Y:S01]  /*0970*/  FADD.FTZ R116, RZ, R134 ;  /* 0x00000086ff747221 */ /* 0x000fe20000010000 */
[C---:B------:R-:W-:Y:S01]  /*0980*/  FADD.FTZ R173, -R170.reuse, R135 ;  /* 0x00000087aaad7221 */ /* 0x040fe20000010100 */
[C---:B------:R-:W-:Y:S01]  /*0990*/  FADD.FTZ R175, -R170.reuse, R136 ;  /* 0x00000088aaaf7221 */ /* 0x040fe20000010100 */
[----:B------:R-:W-:Y:S01]  /*09a0*/  FADD.FTZ R181, -R170, R138 ;  /* 0x0000008aaab57221 */ /* 0x000fe20000010100 */
[----:B------:R-:W-:Y:S01]  /*09b0*/  FADD.FTZ R99, R99, R114 ;  /* 0x0000007263637221 */ /* 0x000fe20000010000 */
[-C--:B------:R-:W-:Y:S01]  /*09c0*/  FFMA.FTZ R55, R132, R114.reuse, R55 ;  /* 0x0000007284377223 */ /* 0x080fe20000010037 */
[----:B------:R-:W-:Y:S01]  /*09d0*/  FMUL.FTZ R135, R51, R114 ;  /* 0x0000007233877220 */ /* 0x000fe20000410000 */
[----:B------:R-:W-:Y:S01]  /*09e0*/  FMUL.FTZ R129, R126, R165 ;  /* 0x000000a57e817220 */ /* 0x000fe20000410000 */
[----:B------:R-:W-:Y:S01]  /*09f0*/  FMUL.FTZ R136, R50, R161 ;  /* 0x000000a132887220 */ /* 0x000fe20000410000 */
[----:B------:R-:W-:Y:S01]  /*0a00*/  FMUL.FTZ R138, R126, R119 ;  /* 0x000000777e8a7220 */ /* 0x000fe20000410000 */
[----:B------:R-:W-:Y:S01]  /*0a10*/  FFMA.FTZ R114, R130, R131, R117 ;  /* 0x0000008382727223 */ /* 0x000fe20000010075 */
[----:B------:R-:W-:Y:S01]  /*0a20*/  FADD.FTZ R119, R131, R116 ;  /* 0x0000007483777221 */ /* 0x000fe20000010000 */
[----:B-1----:R-:W-:-:S02]  /*0a30*/  HADD2.F32 R163, -RZ, R118.H0_H0 ;  /* 0x20000076ffa37230 */ /* 0x002fc40000004100 */
[----:B------:R-:W-:Y:S01]  /*0a40*/  FFMA.FTZ R117, R129, R136, R114 ;  /* 0x0000008881757223 */ /* 0x000fe20000010072 */
[----:B------:R-:W-:Y:S01]  /*0a50*/  FADD.FTZ R116, R136, R119 ;  /* 0x0000007788747221 */ /* 0x000fe20000010000 */
[----:B------:R-:W-:Y:S02]  /*0a60*/  HADD2.F32 R118, -RZ, R118.H1_H1 ;  /* 0x30000076ff767230 */ /* 0x000fe40000004100 */
[--C-:B------:R-:W-:Y:S02]  /*0a70*/  HADD2.F32 R177, -RZ, R140.reuse.H0_H0 ;  /* 0x2000008cffb17230 */ /* 0x100fe40000004100 */
[----:B------:R-:W-:Y:S01]  /*0a80*/  FFMA.FTZ R114, R132, R135, R117 ;  /* 0x0000008784727223 */ /* 0x000fe20000010075 */
[----:B------:R-:W-:Y:S02]  /*0a90*/  HADD2.F32 R162, -RZ, R140.H1_H1 ;  /* 0x3000008cffa27230 */ /* 0x000fe40000004100 */
[----:B------:R-:W-:Y:S01]  /*0aa0*/  FMUL.FTZ R140, R44, R163 ;  /* 0x000000a32c8c7220 */ /* 0x000fe20000410000 */
        /* <DEDUP_REMOVED lines=8> */
[----:B------:R-:W-:Y:S01]  /*0b30*/  FMUL.FTZ R144, R46, R171 ;  /* 0x000000ab2e907220 */ /* 0x000fe20000410000 */
[----:B------:R-:W-:Y:S01]  /*0b40*/  FFMA.FTZ R114, R138, R139, R117 ;  /* 0x0000008b8a727223 */ /* 0x000fe20000010075 */
[----:B------:R-:W-:Y:S01]  /*0b50*/  FADD.FTZ R119, R139, R116 ;  /* 0x000000748b777221 */ /* 0x000fe20000010000 */
[----:B------:R-:W-:-:S02]  /*0b60*/  HADD2.F32 R183, -RZ, R141.H0_H0 ;  /* 0x2000008dffb77230 */ /* 0x000fc40000004100 */
[----:B------:R-:W-:Y:S02]  /*0b70*/  HADD2.F32 R164, -RZ, R141.H1_H1 ;  /* 0x3000008dffa47230 */ /* 0x000fe40000004100 */
[----:B------:R-:W-:Y:S01]  /*0b80*/  FMUL.FTZ R141, R47, R160 ;  /* 0x000000a02f8d7220 */ /* 0x000fe20000410000 */
[--C-:B------:R-:W-:Y:S02]  /*0b90*/  HADD2.F32 R189, -RZ, R142.reuse.H0_H0 ;  /* 0x2000008effbd7230 */ /* 0x100fe40000004100 */
[----:B------:R-:W-:Y:S01]  /*0ba0*/  FFMA.FTZ R117, R137, R144, R114 ;  /* 0x0000009089757223 */ /* 0x000fe20000010072 */
[----:B------:R-:W-:Y:S02]  /*0bb0*/  HADD2.F32 R166, -RZ, R142.H1_H1 ;  /* 0x3000008effa67230 */ /* 0x000fe40000004100 */
[----:B------:R-:W-:Y:S01]  /*0bc0*/  FMUL.FTZ R142, R126, R173 ;  /* 0x000000ad7e8e7220 */ /* 0x000fe20000410000 */
[----:B------:R-:W-:Y:S01]  /*0bd0*/  FADD.FTZ R116, R144, R119 ;  /* 0x0000007790747221 */ /* 0x000fe20000010000 */
[----:B------:R-:W-:-:S02]  /*0be0*/  HADD2.F32 R195, -RZ, R143.H0_H0 ;  /* 0x2000008fffc37230 */ /* 0x000fc40000004100 */
[----:B------:R-:W-:Y:S01]  /*0bf0*/  FADD.FTZ R205, -R170, R150 ;  /* 0x00000096aacd7221 */ /* 0x000fe20000010100 */
[----:B------:R-:W-:Y:S02]  /*0c00*/  HADD2.F32 R168, -RZ, R143.H1_H1 ;  /* 0x3000008fffa87230 */ /* 0x000fe40000004100 */
[----:B------:R-:W-:Y:S01]  /*0c10*/  FMUL.FTZ R143, R126, R175 ;  /* 0x000000af7e8f7220 */ /* 0x000fe20000410000 */
        /* <DEDUP_REMOVED lines=19> */
[----:B------:R-:W-:Y:S02]  /*0d50*/  HADD2.F32 R170, -RZ, R152.H1_H1 ;  /* 0x30000098ffaa7230 */ /* 0x000fe40000004100 */
[----:B------:R-:W-:Y:S01]  /*0d60*/  FMUL.FTZ R152, R42, R183 ;  /* 0x000000b72a987220 */ /* 0x000fe20000410000 */
[----:B------:R-:W-:Y:S01]  /*0d70*/  FFMA.FTZ R114, R146, R147, R117 ;  /* 0x0000009392727223 */ /* 0x000fe20000010075 */
[----:B------:R-:W-:Y:S01]  /*0d80*/  FADD.FTZ R119, R147, R116 ;  /* 0x0000007493777221 */ /* 0x000fe20000010000 */
[----:B------:R-:W-:Y:S01]  /*0d90*/  FMUL.FTZ R148, R126, R185 ;  /* 0x000000b97e947220 */ /* 0x000fe20000410000 */
[----:B------:R-:W-:Y:S01]  /*0da0*/  FMUL.FTZ R151, R43, R164 ;  /* 0x000000a42b977220 */ /* 0x000fe20000410000 */
[----:B------:R-:W-:Y:S01]  /*0db0*/  FFMA.FTZ R117, R145, R152, R114 ;  /* 0x0000009891757223 */ /* 0x000fe20000010072 */
[----:B------:R-:W-:Y:S01]  /*0dc0*/  FADD.FTZ R116, R152, R119 ;  /* 0x0000007798747221 */ /* 0x000fe20000010000 */
[----:B------:R-:W-:-:S02]  /*0dd0*/  HADD2.F32 R213, -RZ, R154.H0_H0 ;  /* 0x2000009affd57230 */ /* 0x000fc40000004100 */
[----:B------:R-:W-:Y:S01]  /*0de0*/  FMUL.FTZ R149, R126, R187 ;  /* 0x000000bb7e957220 */ /* 0x000fe20000410000 */
[----:B------:R-:W-:Y:S02]  /*0df0*/  HADD2.F32 R174, -RZ, R154.H1_H1 ;  /* 0x3000009affae7230 */ /* 0x000fe40000004100 */
[----:B------:R-:W-:Y:S01]  /*0e00*/  FMUL.FTZ R154, R36, R189 ;  /* 0x000000bd249a7220 */ /* 0x000fe20000410000 */
[----:B------:R-:W-:Y:S01]  /*0e10*/  FFMA.FTZ R114, R148, R151, R117 ;  /* 0x0000009794727223 */ /* 0x000fe20000010075 */
[----:B------:R-:W-:Y:S01]  /*0e20*/  FADD.FTZ R119, R151, R116 ;  /* 0x0000007497777221 */ /* 0x000fe20000010000 */
[--C-:B------:R-:W-:Y:S02]  /*0e30*/  HADD2.F32 R207, -RZ, R153.reuse.H0_H0 ;  /* 0x20000099ffcf7230 */ /* 0x100fe40000004100 */
[----:B------:R-:W-:Y:S01]  /*0e40*/  FMUL.FTZ R156, R126, R191 ;  /* 0x000000bf7e9c7220 */ /* 0x000fe20000410000 */
[----:B------:R-:W-:Y:S02]  /*0e50*/  HADD2.F32 R172, -RZ, R153.H1_H1 ;  /* 0x30000099ffac7230 */ /* 0x000fe40000004100 */
        /* <DEDUP_REMOVED lines=15> */
[----:B------:R-:W-:Y:S01]  /*0f50*/  FADD.FTZ R87, R87, R168 ;  /* 0x000000a857577221 */ /* 0x000fe20000010000 */
[C---:B------:R-:W-:Y:S01]  /*0f60*/  FFMA.FTZ R67, R160.reuse, R168, R67 ;  /* 0x000000a8a0437223 */ /* 0x040fe20000010043 */
[----:B------:R-:W-:Y:S01]  /*0f70*/  FFMA.FTZ R116, R160, R157, R117 ;  /* 0x0000009da0747223 */ /* 0x000fe20000010075 */
[----:B------:R-:W-:Y:S01]  /*0f80*/  FMUL.FTZ R159, R126, R199 ;  /* 0x000000c77e9f7220 */ /* 0x000fe20000410000 */
[----:B------:R-:W-:Y:S01]  /*0f90*/  FMUL.FTZ R168, R32, R201 ;  /* 0x000000c920a87220 */ /* 0x000fe20000410000 */
        /* <DEDUP_REMOVED lines=8> */
[----:B------:R-:W-:Y:S01]  /*1020*/  FFMA.FTZ R54, R129, R161, R54 ;  /* 0x000000a181367223 */ /* 0x000fe20000010036 */
        /* <DEDUP_REMOVED lines=59> */
[----:B------:R-:W-:Y:S01]  /*13e0*/  FADD.FTZ R118, R114, R173 ;  /* 0x000000ad72767221 */ /* 0x000fe20000010000 */
[----:B------:R-:W-:Y:S06]  /*13f0*/  BRA `(.L_x_8005) ;  /* 0x0000000000c47947 */ /* 0x000fec0003800000 */
.L_x_8004:
        /* <DEDUP_REMOVED lines=13> */
.L_x_8006:
        /* <DEDUP_REMOVED lines=36> */
.L_x_8005:
        /* <DEDUP_REMOVED lines=32> */
.L_x_8008:
[----:B------:R-:W-:Y:S05]  /*1910*/  BSYNC.RECONVERGENT B0 ;  /* 0x0000000000007941 */ /* 0x000fea0003800200 */
.L_x_8007:
        /* <DEDUP_REMOVED lines=53> */
.L_x_8011:
        /* <DEDUP_REMOVED lines=12> */
.L_x_8012:
        /* <DEDUP_REMOVED lines=12> */
.L_x_8013:
        /* <DEDUP_REMOVED lines=12> */
.L_x_8014:
        /* <DEDUP_REMOVED lines=12> */
.L_x_8015:
        /* <DEDUP_REMOVED lines=12> */
.L_x_8016:
        /* <DEDUP_REMOVED lines=12> */
.L_x_8017:
        /* <DEDUP_REMOVED lines=14> */
.L_x_8010:
        /* <DEDUP_REMOVED lines=45> */
.L_x_8019:
        /* <DEDUP_REMOVED lines=12> */
.L_x_8020:
        /* <DEDUP_REMOVED lines=12> */
.L_x_8021:
        /* <DEDUP_REMOVED lines=12> */
.L_x_8022:
        /* <DEDUP_REMOVED lines=12> */
.L_x_8023:
        /* <DEDUP_REMOVED lines=12> */
.L_x_8024:
        /* <DEDUP_REMOVED lines=12> */
.L_x_8025:
        /* <DEDUP_REMOVED lines=9> */
.L_x_8009:
        /* <DEDUP_REMOVED lines=16> */
.L_x_8027:
        /* <DEDUP_REMOVED lines=11> */
.L_x_8028:
        /* <DEDUP_REMOVED lines=11> */
.L_x_8029:
        /* <DEDUP_REMOVED lines=11> */
.L_x_8030:
        /* <DEDUP_REMOVED lines=11> */
.L_x_8031:
        /* <DEDUP_REMOVED lines=11> */
.L_x_8032:
        /* <DEDUP_REMOVED lines=11> */
.L_x_8033:
        /* <DEDUP_REMOVED lines=13> */
.L_x_8026:
        /* <DEDUP_REMOVED lines=39> */
.L_x_8034:
[----:B------:R-:W-:Y:S05]  /*3210*/  @!P2 BRA `(.L_x_8035) ;  /* 0x000000000018a947 */ /* 0x000fea0003800000 */
[----:B------:R-:W-:Y:S01]  /*3220*/  FMUL.FTZ R105, R111, UR17 ;  /* 0x000000116f697c20 */ /* 0x000fe20008410000 */
[----:B------:R-:W-:-:S03]  /*3230*/  LOP3.LUT P0, RZ, R124, 0xff00, RZ, 0xc0, !PT ;  /* 0x0000ff007cff7812 */ /* 0x000fc6000780c0ff */
[----:B------:R-:W-:-:S05]  /*3240*/  FMUL.FTZ R105, R105, UR16 ;  /* 0x0000001069697c20 */ /* 0x000fca0008410000 */
[----:B------:R-:W-:-:S04]  /*3250*/  FSEL R105, R105, RZ, P0 ;  /* 0x000000ff69697208 */ /* 0x000fc80000000000 */
[----:B------:R-:W-:-:S04]  /*3260*/  F2FP.F16.F32.PACK_AB R105, RZ, R105 ;  /* 0x00000069ff69723e */ /* 0x000fc800000000ff */
[----:B------:R-:W-:-:S07]  /*3270*/  PRMT R100, R100, 0x5410, R105 ;  /* 0x0000541064647816 */ /* 0x000fce0000000069 */
.L_x_8035:
[----:B------:R-:W-:Y:S05]  /*3280*/  @!P2 BRA `(.L_x_8036) ;  /* 0x000000000018a947 */ /* 0x000fea0003800000 */
[----:B------:R-:W-:Y:S01]  /*3290*/  FMUL.FTZ R105, R106, UR17 ;  /* 0x000000116a697c20 */ /* 0x000fe20008410000 */
[----:B------:R-:W-:-:S03]  /*32a0*/  LOP3.LUT P0, RZ, R124, 0xff0000, RZ, 0xc0, !PT ;  /* 0x00ff00007cff7812 */ /* 0x000fc6000780c0ff */
[----:B------:R-:W-:-:S05]  /*32b0*/  FMUL.FTZ R105, R105, UR16 ;  /* 0x0000001069697c20 */ /* 0x000fca0008410000 */
[----:B------:R-:W-:-:S04]  /*32c0*/  FSEL R105, R105, RZ, P0 ;  /* 0x000000ff69697208 */ /* 0x000fc80000000000 */
[----:B------:R-:W-:-:S04]  /*32d0*/  F2FP.F16.F32.PACK_AB R105, RZ, R105 ;  /* 0x00000069ff69723e */ /* 0x000fc800000000ff */
[----:B------:R-:W-:-:S07]  /*32e0*/  PRMT R101, R105, 0x7610, R101 ;  /* 0x0000761069657816 */ /* 0x000fce0000000065 */
.L_x_8036:
[----:B------:R-:W-:Y:S05]  /*32f0*/  @!P2 BRA `(.L_x_8037) ;  /* 0x000000000018a947 */ /* 0x000fea0003800000 */
[----:B------:R-:W-:Y:S01]  /*3300*/  FMUL.FTZ R105, R107, UR17 ;  /* 0x000000116b697c20 */ /* 0x000fe20008410000 */
[----:B------:R-:W-:-:S03]  /*3310*/  LOP3.LUT P0, RZ, R124, 0xff000000, RZ, 0xc0, !PT ;  /* 0xff0000007cff7812 */ /* 0x000fc6000780c0ff */
[----:B------:R-:W-:-:S05]  /*3320*/  FMUL.FTZ R105, R105, UR16 ;  /* 0x0000001069697c20 */ /* 0x000fca0008410000 */
[----:B------:R-:W-:-:S04]  /*3330*/  FSEL R105, R105, RZ, P0 ;  /* 0x000000ff69697208 */ /* 0x000fc80000000000 */
[----:B------:R-:W-:-:S04]  /*3340*/  F2FP.F16.F32.PACK_AB R105, RZ, R105 ;  /* 0x00000069ff69723e */ /* 0x000fc800000000ff */
[----:B------:R-:W-:-:S07]  /*3350*/  PRMT R101, R101, 0x5410, R105 ;  /* 0x0000541065657816 */ /* 0x000fce0000000069 */
.L_x_8037:
[----:B------:R-:W-:Y:S05]  /*3360*/  @!P2 BRA `(.L_x_8038) ;  /* 0x000000000018a947 */ /* 0x000fea0003800000 */
[----:B------:R-:W-:Y:S01]  /*3370*/  FMUL.FTZ R105, R108, UR17 ;  /* 0x000000116c697c20 */ /* 0x000fe20008410000 */
[----:B------:R-:W-:-:S03]  /*3380*/  LOP3.LUT P0, RZ, R125, 0xff, RZ, 0xc0, !PT ;  /* 0x000000ff7dff7812 */ /* 0x000fc6000780c0ff */
[----:B------:R-:W-:-:S05]  /*3390*/  FMUL.FTZ R105, R105, UR16 ;  /* 0x0000001069697c20 */ /* 0x000fca0008410000 */
[----:B------:R-:W-:-:S04]  /*33a0*/  FSEL R105, R105, RZ, P0 ;  /* 0x000000ff69697208 */ /* 0x000fc80000000000 */
[----:B------:R-:W-:-:S04]  /*33b0*/  F2FP.F16.F32.PACK_AB R105, RZ, R105 ;  /* 0x00000069ff69723e */ /* 0x000fc800000000ff */
[----:B------:R-:W-:-:S07]  /*33c0*/  PRMT R102, R105, 0x7610, R102 ;  /* 0x0000761069667816 */ /* 0x000fce0000000066 */
.L_x_8038:
[----:B------:R-:W-:Y:S05]  /*33d0*/  @!P2 BRA `(.L_x_8039) ;  /* 0x000000000018a947 */ /* 0x000fea0003800000 */
[----:B------:R-:W-:Y:S01]  /*33e0*/  FMUL.FTZ R105, R109, UR17 ;  /* 0x000000116d697c20 */ /* 0x000fe20008410000 */
[----:B------:R-:W-:-:S03]  /*33f0*/  LOP3.LUT P0, RZ, R125, 0xff00, RZ, 0xc0, !PT ;  /* 0x0000ff007dff7812 */ /* 0x000fc6000780c0ff */
[----:B------:R-:W-:-:S05]  /*3400*/  FMUL.FTZ R105, R105, UR16 ;  /* 0x0000001069697c20 */ /* 0x000fca0008410000 */
[----:B------:R-:W-:-:S04]  /*3410*/  FSEL R105, R105, RZ, P0 ;  /* 0x000000ff69697208 */ /* 0x000fc80000000000 */
[----:B------:R-:W-:-:S04]  /*3420*/  F2FP.F16.F32.PACK_AB R105, RZ, R105 ;  /* 0x00000069ff69723e */ /* 0x000fc800000000ff */
[----:B------:R-:W-:-:S07]  /*3430*/  PRMT R102, R102, 0x5410, R105 ;  /* 0x0000541066667816 */ /* 0x000fce0000000069 */
.L_x_8039:
[----:B------:R-:W-:Y:S05]  /*3440*/  @!P2 BRA `(.L_x_8040) ;  /* 0x000000000018a947 */ /* 0x000fea0003800000 */
[----:B------:R-:W-:Y:S01]  /*3450*/  FMUL.FTZ R105, R110, UR17 ;  /* 0x000000116e697c20 */ /* 0x000fe20008410000 */
[----:B------:R-:W-:-:S03]  /*3460*/  LOP3.LUT P0, RZ, R125, 0xff0000, RZ, 0xc0, !PT ;  /* 0x00ff00007dff7812 */ /* 0x000fc6000780c0ff */
[----:B------:R-:W-:-:S05]  /*3470*/  FMUL.FTZ R105, R105, UR16 ;  /* 0x0000001069697c20 */ /* 0x000fca0008410000 */
[----:B------:R-:W-:-:S04]  /*3480*/  FSEL R105, R105, RZ, P0 ;  /* 0x000000ff69697208 */ /* 0x000fc80000000000 */
[----:B------:R-:W-:-:S04]  /*3490*/  F2FP.F16.F32.PACK_AB R105, RZ, R105 ;  /* 0x00000069ff69723e */ /* 0x000fc800000000ff */
[----:B------:R-:W-:-:S07]  /*34a0*/  PRMT R103, R105, 0x7610, R103 ;  /* 0x0000761069677816 */ /* 0x000fce0000000067 */
.L_x_8040:
        /* <DEDUP_REMOVED lines=10> */
.L_x_8018:
        /* <DEDUP_REMOVED lines=53> */
.L_x_8043:
[----:B------:R-:W-:Y:S05]  /*38a0*/  @!P2 BRA `(.L_x_8044) ;  /* 0x000000000018a947 */ /* 0x000fea0003800000 */
[----:B------:R-:W-:Y:S01]  /*38b0*/  FMUL.FTZ R105, R111, UR17 ;  /* 0x000000116f697c20 */ /* 0x000fe20008410000 */
[----:B------:R-:W-:-:S03]  /*38c0*/  LOP3.LUT P4, RZ, R122, 0xff00, RZ, 0xc0, !PT ;  /* 0x0000ff007aff7812 */ /* 0x000fc6000788c0ff */
[----:B------:R-:W-:-:S05]  /*38d0*/  FMUL.FTZ R105, R105, UR16 ;  /* 0x0000001069697c20 */ /* 0x000fca0008410000 */
[----:B------:R-:W-:-:S04]  /*38e0*/  FSEL R105, R105, RZ, P4 ;  /* 0x000000ff69697208 */ /* 0x000fc80002000000 */
[----:B------:R-:W-:-:S04]  /*38f0*/  F2FP.F16.F32.PACK_AB R105, RZ, R105 ;  /* 0x00000069ff69723e */ /* 0x000fc800000000ff */
[----:B------:R-:W-:-:S07]  /*3900*/  PRMT R100, R100, 0x5410, R105 ;  /* 0x0000541064647816 */ /* 0x000fce0000000069 */
.L_x_8044:
[----:B------:R-:W-:Y:S05]  /*3910*/  @!P2 BRA `(.L_x_8045) ;  /* 0x000000000018a947 */ /* 0x000fea0003800000 */
[----:B------:R-:W-:Y:S01]  /*3920*/  FMUL.FTZ R105, R106, UR17 ;  /* 0x000000116a697c20 */ /* 0x000fe20008410000 */
[----:B------:R-:W-:-:S03]  /*3930*/  LOP3.LUT P4, RZ, R122, 0xff0000, RZ, 0xc0, !PT ;  /* 0x00ff00007aff7812 */ /* 0x000fc6000788c0ff */
[----:B------:R-:W-:-:S05]  /*3940*/  FMUL.FTZ R105, R105, UR16 ;  /* 0x0000001069697c20 */ /* 0x000fca0008410000 */
[----:B------:R-:W-:-:S04]  /*3950*/  FSEL R105, R105, RZ, P4 ;  /* 0x000000ff69697208 */ /* 0x000fc80002000000 */
[----:B------:R-:W-:-:S04]  /*3960*/  F2FP.F16.F32.PACK_AB R105, RZ, R105 ;  /* 0x00000069ff69723e */ /* 0x000fc800000000ff */
[----:B------:R-:W-:-:S07]  /*3970*/  PRMT R101, R105, 0x7610, R101 ;  /* 0x0000761069657816 */ /* 0x000fce0000000065 */
.L_x_8045:
[----:B------:R-:W-:Y:S05]  /*3980*/  @!P2 BRA `(.L_x_8046) ;  /* 0x000000000018a947 */ /* 0x000fea0003800000 */
[----:B------:R-:W-:Y:S01]  /*3990*/  FMUL.FTZ R105, R107, UR17 ;  /* 0x000000116b697c20 */ /* 0x000fe20008410000 */
[----:B------:R-:W-:-:S03]  /*39a0*/  LOP3.LUT P4, RZ, R122, 0xff000000, RZ, 0xc0, !PT ;  /* 0xff0000007aff7812 */ /* 0x000fc6000788c0ff */
[----:B------:R-:W-:-:S05]  /*39b0*/  FMUL.FTZ R105, R105, UR16 ;  /* 0x0000001069697c20 */ /* 0x000fca0008410000 */
[----:B------:R-:W-:-:S04]  /*39c0*/  FSEL R105, R105, RZ, P4 ;  /* 0x000000ff69697208 */ /* 0x000fc80002000000 */
[----:B------:R-:W-:-:S04]  /*39d0*/  F2FP.F16.F32.PACK_AB R105, RZ, R105 ;  /* 0x00000069ff69723e */ /* 0x000fc800000000ff */
[----:B------:R-:W-:-:S07]  /*39e0*/  PRMT R101, R101, 0x5410, R105 ;  /* 0x0000541065657816 */ /* 0x000fce0000000069 */
.L_x_8046:
[----:B------:R-:W-:Y:S05]  /*39f0*/  @!P2 BRA `(.L_x_8047) ;  /* 0x000000000018a947 */ /* 0x000fea0003800000 */
[----:B------:R-:W-:Y:S01]  /*3a00*/  FMUL.FTZ R105, R108, UR17 ;  /* 0x000000116c697c20 */ /* 0x000fe20008410000 */
[----:B------:R-:W-:-:S03]  /*3a10*/  LOP3.LUT P4, RZ, R123, 0xff, RZ, 0xc0, !PT ;  /* 0x000000ff7bff7812 */ /* 0x000fc6000788c0ff */
[----:B------:R-:W-:-:S05]  /*3a20*/  FMUL.FTZ R105, R105, UR16 ;  /* 0x0000001069697c20 */ /* 0x000fca0008410000 */
[----:B------:R-:W-:-:S04]  /*3a30*/  FSEL R105, R105, RZ, P4 ;  /* 0x000000ff69697208 */ /* 0x000fc80002000000 */
[----:B------:R-:W-:-:S04]  /*3a40*/  F2FP.F16.F32.PACK_AB R105, RZ, R105 ;  /* 0x00000069ff69723e */ /* 0x000fc800000000ff */
[----:B------:R-:W-:-:S07]  /*3a50*/  PRMT R102, R105, 0x7610, R102 ;  /* 0x0000761069667816 */ /* 0x000fce0000000066 */
.L_x_8047:
[----:B------:R-:W-:Y:S05]  /*3a60*/  @!P2 BRA `(.L_x_8048) ;  /* 0x000000000018a947 */ /* 0x000fea0003800000 */
[----:B------:R-:W-:Y:S01]  /*3a70*/  FMUL.FTZ R105, R109, UR17 ;  /* 0x000000116d697c20 */ /* 0x000fe20008410000 */
[----:B------:R-:W-:-:S03]  /*3a80*/  LOP3.LUT P4, RZ, R123, 0xff00, RZ, 0xc0, !PT ;  /* 0x0000ff007bff7812 */ /* 0x000fc6000788c0ff */
[----:B------:R-:W-:-:S05]  /*3a90*/  FMUL.FTZ R105, R105, UR16 ;  /* 0x0000001069697c20 */ /* 0x000fca0008410000 */
[----:B------:R-:W-:-:S04]  /*3aa0*/  FSEL R105, R105, RZ, P4 ;  /* 0x000000ff69697208 */ /* 0x000fc80002000000 */
[----:B------:R-:W-:-:S04]  /*3ab0*/  F2FP.F16.F32.PACK_AB R105, RZ, R105 ;  /* 0x00000069ff69723e */ /* 0x000fc800000000ff */
[----:B------:R-:W-:-:S07]  /*3ac0*/  PRMT R102, R102, 0x5410, R105 ;  /* 0x0000541066667816 */ /* 0x000fce0000000069 */
.L_x_8048:
[----:B------:R-:W-:Y:S05]  /*3ad0*/  @!P2 BRA `(.L_x_8049) ;  /* 0x000000000018a947 */ /* 0x000fea0003800000 */
[----:B------:R-:W-:Y:S01]  /*3ae0*/  FMUL.FTZ R105, R116, UR17 ;  /* 0x0000001174697c20 */ /* 0x000fe20008410000 */
[----:B------:R-:W-:-:S03]  /*3af0*/  LOP3.LUT P4, RZ, R123, 0xff0000, RZ, 0xc0, !PT ;  /* 0x00ff00007bff7812 */ /* 0x000fc6000788c0ff */
[----:B------:R-:W-:-:S05]  /*3b00*/  FMUL.FTZ R105, R105, UR16 ;  /* 0x0000001069697c20 */ /* 0x000fca0008410000 */
[----:B------:R-:W-:-:S04]  /*3b10*/  FSEL R105, R105, RZ, P4 ;  /* 0x000000ff69697208 */ /* 0x000fc80002000000 */
[----:B------:R-:W-:-:S04]  /*3b20*/  F2FP.F16.F32.PACK_AB R105, RZ, R105 ;  /* 0x00000069ff69723e */ /* 0x000fc800000000ff */
[----:B------:R-:W-:-:S07]  /*3b30*/  PRMT R103, R105, 0x7610, R103 ;  /* 0x0000761069677816 */ /* 0x000fce0000000067 */
.L_x_8049:
        /* <DEDUP_REMOVED lines=11> */
.L_x_8042:
        /* <DEDUP_REMOVED lines=11> */
.L_x_8051:
        /* <DEDUP_REMOVED lines=11> */
.L_x_8052:
        /* <DEDUP_REMOVED lines=11> */
.L_x_8053:
        /* <DEDUP_REMOVED lines=11> */
.L_x_8054:
        /* <DEDUP_REMOVED lines=11> */
.L_x_8055:
        /* <DEDUP_REMOVED lines=11> */
.L_x_8056:
        /* <DEDUP_REMOVED lines=11> */
.L_x_8057:
        /* <DEDUP_REMOVED lines=13> */
.L_x_8041:
        /* <DEDUP_REMOVED lines=46> */
.L_x_8059:
        /* <DEDUP_REMOVED lines=12> */
.L_x_8060:
        /* <DEDUP_REMOVED lines=12> */
.L_x_8061:
        /* <DEDUP_REMOVED lines=12> */
.L_x_8062:
        /* <DEDUP_REMOVED lines=12> */
.L_x_8063:
        /* <DEDUP_REMOVED lines=12> */
.L_x_8064:
        /* <DEDUP_REMOVED lines=12> */
.L_x_8065:
[----:B------:R-:W-:Y:S01]  /*48f0*/  MOV R104, R116 ;  /* 0x0000007400687202 */ /* 0x000fe20000000f00 */
[----:B------:R-:W-:Y:S06]  /*4900*/  @!P2 BRA `(.L_x_8050) ;  /* 0x0000000400a8a947 */ /* 0x000fec0003800000 */
[----:B------:R-:W-:Y:S01]  /*4910*/  FMUL.FTZ R104, R111, UR17 ;  /* 0x000000116f687c20 */ /* 0x000fe20008410000 */
[----:B------:R-:W-:-:S03]  /*4920*/  ISETP.GE.U32.AND P4, PT, R122, RZ, PT ;  /* 0x000000ff7a00720c */ /* 0x000fc60003f86070 */
[----:B------:R-:W-:Y:S01]  /*4930*/  FMUL.FTZ R104, R104, UR16 ;  /* 0x0000001068687c20 */ /* 0x000fe20008410000 */
[----:B------:R-:W-:-:S04]  /*4940*/  ISETP.GE.U32.AND.EX P4, PT, R123, 0x1000000, PT, P4 ;  /* 0x010000007b00780c */ /* 0x000fc80003f86140 */
[----:B------:R-:W-:-:S04]  /*4950*/  FSEL R104, R104, RZ, P4 ;  /* 0x000000ff68687208 */ /* 0x000fc80002000000 */
[----:B------:R-:W-:Y:S02]  /*4960*/  F2FP.F16.F32.PACK_AB R117, RZ, R104 ;  /* 0x00000068ff75723e */ /* 0x000fe400000000ff */
[----:B------:R-:W-:Y:S02]  /*4970*/  MOV R104, R116 ;  /* 0x0000007400687202 */ /* 0x000fe40000000f00 */
[----:B------:R-:W-:Y:S01]  /*4980*/  PRMT R103, R103, 0x5410, R117 ;  /* 0x0000541067677816 */ /* 0x000fe20000000075 */
[----:B------:R-:W-:Y:S06]  /*4990*/  BRA `(.L_x_8050) ;  /* 0x0000000400847947 */ /* 0x000fec0003800000 */
.L_x_8058:
        /* <DEDUP_REMOVED lines=12> */
.L_x_8066:
        /* <DEDUP_REMOVED lines=12> */
.L_x_8067:
        /* <DEDUP_REMOVED lines=12> */
.L_x_8068:
        /* <DEDUP_REMOVED lines=12> */
.L_x_8069:
        /* <DEDUP_REMOVED lines=12> */
.L_x_8070:
        /* <DEDUP_REMOVED lines=12> */
.L_x_8071:
        /* <DEDUP_REMOVED lines=12> */
.L_x_8072:
        /* <DEDUP_REMOVED lines=13> */
.L_x_8050:
        /* <DEDUP_REMOVED lines=51> */
.L_x_8075:
[----:B------:R-:W-:Y:S05]  /*52e0*/  @!P2 BRA `(.L_x_8076) ;  /* 0x000000000018a947 */ /* 0x000fea0003800000 */
[----:B------:R-:W-:Y:S01]  /*52f0*/  FMUL.FTZ R2, R111, UR17 ;  /* 0x000000116f027c20 */ /* 0x000fe20008410000 */
[----:B------:R-:W-:-:S03]  /*5300*/  LOP3.LUT P1, RZ, R120, 0xff00, RZ, 0xc0, !PT ;  /* 0x0000ff0078ff7812 */ /* 0x000fc6000782c0ff */
[----:B------:R-:W-:-:S05]  /*5310*/  FMUL.FTZ R2, R2, UR16 ;  /* 0x0000001002027c20 */ /* 0x000fca0008410000 */
[----:B------:R-:W-:-:S04]  /*5320*/  FSEL R2, R2, RZ, P1 ;  /* 0x000000ff02027208 */ /* 0x000fc80000800000 */
[----:B------:R-:W-:-:S04]  /*5330*/  F2FP.F16.F32.PACK_AB R2, RZ, R2 ;  /* 0x00000002ff02723e */ /* 0x000fc800000000ff */
[----:B------:R-:W-:-:S07]  /*5340*/  PRMT R100, R100, 0x5410, R2 ;  /* 0x0000541064647816 */ /* 0x000fce0000000002 */
.L_x_8076:
[----:B------:R-:W-:Y:S05]  /*5350*/  @!P2 BRA `(.L_x_8077) ;  /* 0x000000000018a947 */ /* 0x000fea0003800000 */
[----:B------:R-:W-:Y:S01]  /*5360*/  FMUL.FTZ R2, R106, UR17 ;  /* 0x000000116a027c20 */ /* 0x000fe20008410000 */
[----:B------:R-:W-:-:S03]  /*5370*/  LOP3.LUT P1, RZ, R120, 0xff0000, RZ, 0xc0, !PT ;  /* 0x00ff000078ff7812 */ /* 0x000fc6000782c0ff */
[----:B------:R-:W-:-:S05]  /*5380*/  FMUL.FTZ R2, R2, UR16 ;  /* 0x0000001002027c20 */ /* 0x000fca0008410000 */
[----:B------:R-:W-:-:S04]  /*5390*/  FSEL R2, R2, RZ, P1 ;  /* 0x000000ff02027208 */ /* 0x000fc80000800000 */
[----:B------:R-:W-:-:S04]  /*53a0*/  F2FP.F16.F32.PACK_AB R2, RZ, R2 ;  /* 0x00000002ff02723e */ /* 0x000fc800000000ff */
[----:B------:R-:W-:-:S07]  /*53b0*/  PRMT R101, R2, 0x7610, R101 ;  /* 0x0000761002657816 */ /* 0x000fce0000000065 */
.L_x_8077:
[----:B------:R-:W-:Y:S05]  /*53c0*/  @!P2 BRA `(.L_x_8078) ;  /* 0x000000000018a947 */ /* 0x000fea0003800000 */
[----:B------:R-:W-:Y:S01]  /*53d0*/  FMUL.FTZ R2, R114, UR17 ;  /* 0x0000001172027c20 */ /* 0x000fe20008410000 */
[----:B------:R-:W-:-:S03]  /*53e0*/  LOP3.LUT P1, RZ, R120, 0xff000000, RZ, 0xc0, !PT ;  /* 0xff00000078ff7812 */ /* 0x000fc6000782c0ff */
[----:B------:R-:W-:-:S05]  /*53f0*/  FMUL.FTZ R2, R2, UR16 ;  /* 0x0000001002027c20 */ /* 0x000fca0008410000 */
[----:B------:R-:W-:-:S04]  /*5400*/  FSEL R2, R2, RZ, P1 ;  /* 0x000000ff02027208 */ /* 0x000fc80000800000 */
[----:B------:R-:W-:-:S04]  /*5410*/  F2FP.F16.F32.PACK_AB R2, RZ, R2 ;  /* 0x00000002ff02723e */ /* 0x000fc800000000ff */
[----:B------:R-:W-:-:S07]  /*5420*/  PRMT R101, R101, 0x5410, R2 ;  /* 0x0000541065657816 */ /* 0x000fce0000000002 */
.L_x_8078:
[----:B------:R-:W-:Y:S05]  /*5430*/  @!P2 BRA `(.L_x_8079) ;  /* 0x000000000018a947 */ /* 0x000fea0003800000 */
[----:B------:R-:W-:Y:S01]  /*5440*/  FMUL.FTZ R2, R108, UR17 ;  /* 0x000000116c027c20 */ /* 0x000fe20008410000 */
[----:B------:R-:W-:-:S03]  /*5450*/  LOP3.LUT P1, RZ, R121, 0xff, RZ, 0xc0, !PT ;  /* 0x000000ff79ff7812 */ /* 0x000fc6000782c0ff */
[----:B------:R-:W-:-:S05]  /*5460*/  FMUL.FTZ R2, R2, UR16 ;  /* 0x0000001002027c20 */ /* 0x000fca0008410000 */
[----:B------:R-:W-:-:S04]  /*5470*/  FSEL R2, R2, RZ, P1 ;  /* 0x000000ff02027208 */ /* 0x000fc80000800000 */
[----:B------:R-:W-:-:S04]  /*5480*/  F2FP.F16.F32.PACK_AB R2, RZ, R2 ;  /* 0x00000002ff02723e */ /* 0x000fc800000000ff */
[----:B------:R-:W-:-:S07]  /*5490*/  PRMT R102, R2, 0x7610, R102 ;  /* 0x0000761002667816 */ /* 0x000fce0000000066 */
.L_x_8079:
[----:B------:R-:W-:Y:S05]  /*54a0*/  @!P2 BRA `(.L_x_8080) ;  /* 0x000000000018a947 */ /* 0x000fea0003800000 */
[----:B------:R-:W-:Y:S01]  /*54b0*/  FMUL.FTZ R2, R109, UR17 ;  /* 0x000000116d027c20 */ /* 0x000fe20008410000 */
[----:B------:R-:W-:-:S03]  /*54c0*/  LOP3.LUT P1, RZ, R121, 0xff00, RZ, 0xc0, !PT ;  /* 0x0000ff0079ff7812 */ /* 0x000fc6000782c0ff */
[----:B------:R-:W-:-:S05]  /*54d0*/  FMUL.FTZ R2, R2, UR16 ;  /* 0x0000001002027c20 */ /* 0x000fca0008410000 */
[----:B------:R-:W-:-:S04]  /*54e0*/  FSEL R2, R2, RZ, P1 ;  /* 0x000000ff02027208 */ /* 0x000fc80000800000 */
[----:B------:R-:W-:-:S04]  /*54f0*/  F2FP.F16.F32.PACK_AB R2, RZ, R2 ;  /* 0x00000002ff02723e */ /* 0x000fc800000000ff */
[----:B------:R-:W-:-:S07]  /*5500*/  PRMT R102, R102, 0x5410, R2 ;  /* 0x0000541066667816 */ /* 0x000fce0000000002 */
.L_x_8080:
[----:B------:R-:W-:Y:S05]  /*5510*/  @!P2 BRA `(.L_x_8081) ;  /* 0x000000000018a947 */ /* 0x000fea0003800000 */
[----:B------:R-:W-:Y:S01]  /*5520*/  FMUL.FTZ R2, R115, UR17 ;  /* 0x0000001173027c20 */ /* 0x000fe20008410000 */
[----:B------:R-:W-:-:S03]  /*5530*/  LOP3.LUT P1, RZ, R121, 0xff0000, RZ, 0xc0, !PT ;  /* 0x00ff000079ff7812 */ /* 0x000fc6000782c0ff */
[----:B------:R-:W-:-:S05]  /*5540*/  FMUL.FTZ R2, R2, UR16 ;  /* 0x0000001002027c20 */ /* 0x000fca0008410000 */
[----:B------:R-:W-:-:S04]  /*5550*/  FSEL R2, R2, RZ, P1 ;  /* 0x000000ff02027208 */ /* 0x000fc80000800000 */
[----:B------:R-:W-:-:S04]  /*5560*/  F2FP.F16.F32.PACK_AB R2, RZ, R2 ;  /* 0x00000002ff02723e */ /* 0x000fc800000000ff */
[----:B------:R-:W-:-:S07]  /*5570*/  PRMT R103, R2, 0x7610, R103 ;  /* 0x0000761002677816 */ /* 0x000fce0000000067 */
.L_x_8081:
        /* <DEDUP_REMOVED lines=12> */
.L_x_8074:
        /* <DEDUP_REMOVED lines=11> */
.L_x_8083:
        /* <DEDUP_REMOVED lines=11> */
.L_x_8084:
        /* <DEDUP_REMOVED lines=11> */
.L_x_8085:
        /* <DEDUP_REMOVED lines=11> */
.L_x_8086:
        /* <DEDUP_REMOVED lines=11> */
.L_x_8087:
        /* <DEDUP_REMOVED lines=11> */
.L_x_8088:
        /* <DEDUP_REMOVED lines=11> */
.L_x_8089:
        /* <DEDUP_REMOVED lines=11> */
[----:B0-----:R-:W-:Y:S01]  /*5bc0*/  PRMT R103, R103, 0x5410, R2 ;  /* 0x0000541067677816 */ /* 0x001fe20000000002 */
[----:B------:R-:W-:Y:S06]  /*5bd0*/  BRA `(.L_x_8082) ;  /* 0x0000000c00807947 */ /* 0x000fec0003800000 */
.L_x_8073:
        /* <DEDUP_REMOVED lines=38> */
.L_x_8091:
        /* <DEDUP_REMOVED lines=12> */
.L_x_8092:
        /* <DEDUP_REMOVED lines=12> */
.L_x_8093:
        /* <DEDUP_REMOVED lines=12> */
.L_x_8094:
        /* <DEDUP_REMOVED lines=12> */
.L_x_8095:
        /* <DEDUP_REMOVED lines=12> */
.L_x_8096:
        /* <DEDUP_REMOVED lines=12> */
.L_x_8097:
        /* <DEDUP_REMOVED lines=17> */
.L_x_8090:
        /* <DEDUP_REMOVED lines=12> */
.L_x_8098:
        /* <DEDUP_REMOVED lines=12> */
.L_x_8099:
        /* <DEDUP_REMOVED lines=12> */
.L_x_8100:
        /* <DEDUP_REMOVED lines=12> */
.L_x_8101:
        /* <DEDUP_REMOVED lines=12> */
.L_x_8102:
        /* <DEDUP_REMOVED lines=12> */
.L_x_8103:
        /* <DEDUP_REMOVED lines=12> */
.L_x_8104:
        /* <DEDUP_REMOVED lines=13> */
.L_x_8082:
        /* <DEDUP_REMOVED lines=14> */
.L_x_8003:
        /* <DEDUP_REMOVED lines=21> */
.L_x_8106:
        /* <DEDUP_REMOVED lines=15> */
.L_x_10807:


//--------------------- .text._ZN10layer_norm13ln_bwd_kernelINS_13Kernel_traitsIf6__halffS2_fjLj3072ELj1ELj1ELj4ELj16ENS_18Kernel_traits_baseILj3072EfS2_fS2_fjLj128EEEEELb1ELb1ELb0ELb0EEEvNS_9BwdParamsE --------------------------
	.section	.text._ZN10layer_norm13ln_bwd_kernelINS_13Kernel_traitsIf6__halffS2_fjLj3072ELj1ELj1ELj4ELj16ENS_18Kernel_traits_baseILj3072EfS2_fS2_fjLj128EEEEELb1ELb1ELb0ELb0EEEvNS_9BwdParamsE,"ax",@progbits
	.align	128
        .global         _ZN10layer_norm13ln_bwd_kernelINS_13Kernel_traitsIf6__halffS2_fjLj3072ELj1ELj1ELj4ELj16ENS_18Kernel_traits_baseILj3072EfS2_fS2_fjLj128EEEEELb1ELb1ELb0ELb0EEEvNS_9BwdParamsE
        .type           _ZN10layer_norm13ln_bwd_kernelINS_13Kernel_traitsIf6__halffS2_fjLj3072ELj1ELj1ELj4ELj16ENS_18Kernel_traits_baseILj3072EfS2_fS2_fjLj128EEEEELb1ELb1ELb0ELb0EEEvNS_9BwdParamsE,@function
        .size           _ZN10layer_norm13ln_bwd_kernelINS_13Kernel_traitsIf6__halffS2_fjLj3072ELj1ELj1ELj4ELj16ENS_18Kernel_traits_baseILj3072EfS2_fS2_fjLj128EEEEELb1ELb1ELb0ELb0EEEvNS_9BwdParamsE,(.L_x_10808 - _ZN10layer_norm13ln_bwd_kernelINS_13Kernel_traitsIf6__halffS2_fjLj3072ELj1ELj1ELj4ELj16ENS_18Kernel_traits_baseILj3072EfS2_fS2_fjLj128EEEEELb1ELb1ELb0ELb0EEEvNS_9BwdParamsE)
        .other          _ZN10layer_norm13ln_bwd_kernelINS_13Kernel_traitsIf6__halffS2_fjLj3072ELj1ELj1ELj4ELj16ENS_18Kernel_traits_baseILj3072EfS2_fS2_fjLj128EEEEELb1ELb1ELb0ELb0EEEvNS_9BwdParamsE,@"STO_CUDA_ENTRY STV_DEFAULT"
_ZN10layer_norm13ln_bwd_kernelINS_13Kernel_traitsIf6__halffS2_fjLj3072ELj1ELj1ELj4ELj16ENS_18Kernel_traits_baseILj3072EfS2_fS2_fjLj128EEEEELb1ELb1ELb0ELb0EEEvNS_9BwdParamsE:
.text._ZN10layer_norm13ln_bwd_kernelINS_13Kernel_traitsIf6__halffS2_fjLj3072ELj1ELj1ELj4ELj16ENS_18Kernel_traits_baseILj3072EfS2_fS2_fjLj128EEEEELb1ELb1ELb0ELb0EEEvNS_9BwdParamsE:
        /* <DEDUP_REMOVED lines=125> */
.L_x_8134:
        /* <DEDUP_REMOVED lines=36> */
[C---:B------:R-:W-:Y:S01]  /*0a10*/  IADD3 R227, PT, PT, R4.reuse, 0x80, RZ ;  /* 0x0000008004e37810 */ /* 0x040fe20007ffe0ff */
[----:B-1----:R-:W-:-:S05]  /*0a20*/  @P1 IMAD.WIDE.U32 R190, R4, 0x20, R190 ;  /* 0x0000002004be1825 */ /* 0x002fca00078e00be */
[----:B------:R-:W5:Y:S04]  /*0a30*/  @P1 LDG.E.128 R148, desc[UR10][R190.64] ;  /* 0x0000000abe941981 */ /* 0x000f68000c1e1d00 */
[----:B------:R1:W5:Y:S01]  /*0a40*/  @P1 LDG.E.128 R152, desc[UR10][R190.64+0x10] ;  /* 0x0000100abe981981 */ /* 0x000362000c1e1d00 */
[----:B---3--:R-:W-:-:S04]  /*0a50*/  FADD.FTZ R176, -R226, R176 ;  /* 0x000000b0e2b07221 */ /* 0x008fc80000010100 */
[----:B-----5:R-:W-:Y:S01]  /*0a60*/  FMUL.FTZ R219, R7, R176 ;  /* 0x000000b007db7220 */ /* 0x020fe20000410000 */
[--C-:B----4-:R-:W-:Y:S02]  /*0a70*/  HADD2.F32 R217, -RZ, R180.reuse.H0_H0 ;  /* 0x200000b4ffd97230 */ /* 0x110fe40000004100 */
        /* <DEDUP_REMOVED lines=13> */
[----:B0-----:R-:W-:Y:S02]  /*0b50*/  HADD2.F32 R210, -RZ, R181.H1_H1 ;  /* 0x300000b5ffd27230 */ /* 0x001fe40000004100 */
[----:B------:R-:W-:Y:S01]  /*0b60*/  FADD.FTZ R184, -R226, R184 ;  /* 0x000000b8e2b87221 */ /* 0x000fe20000010100 */
        /* <DEDUP_REMOVED lines=18> */
[----:B--2---:R-:W-:Y:S01]  /*0c90*/  FADD.FTZ R188, -R226, R185 ;  /* 0x000000b9e2bc7221 */ /* 0x004fe20000010100 */
        /* <DEDUP_REMOVED lines=11> */
[----:B-1----:R-:W-:Y:S01]  /*0d50*/  FMUL.FTZ R190, R70, R181 ;  /* 0x000000b546be7220 */ /* 0x002fe20000410000 */
        /* <DEDUP_REMOVED lines=15> */
.L_x_8109:
[----:B----4-:R-:W-:Y:S05]  /*0e50*/  BSYNC.RECONVERGENT B0 ;  /* 0x0000000000007941 */ /* 0x010fea0003800200 */
.L_x_8108:
        /* <DEDUP_REMOVED lines=8> */
[----:B-1----:R-:W-:-:S05]  /*0ee0*/  IMAD.WIDE.U32 R178, R227, 0x20, R178 ;  /* 0x00000020e3b27825 */ /* 0x002fca00078e00b2 */
[----:B------:R-:W4:Y:S04]  /*0ef0*/  LDG.E.128 R8, desc[UR10][R178.64] ;  /* 0x0000000ab2087981 */ /* 0x000f28000c1e1d00 */
[----:B------:R3:W4:Y:S01]  /*0f00*/  LDG.E.128 R16, desc[UR10][R178.64+0x10] ;  /* 0x0000100ab2107981 */ /* 0x000722000c1e1d00 */
        /* <DEDUP_REMOVED lines=8> */
[--C-:B---3--:R-:W-:Y:S02]  /*0f90*/  HADD2.F32 R179, -RZ, R12.reuse.H0_H0 ;  /* 0x2000000cffb37230 */ /* 0x108fe40000004100 */
[----:B------:R-:W-:Y:S02]  /*0fa0*/  HADD2.F32 R12, -RZ, R12.H1_H1 ;  /* 0x3000000cff0c7230 */ /* 0x000fe40000004100 */
[C---:B----4-:R-:W-:Y:S01]  /*0fb0*/  FADD.FTZ R10, -R226.reuse, R10 ;  /* 0x0000000ae20a7221 */ /* 0x050fe20000010100 */
[C---:B------:R-:W-:Y:S01]  /*0fc0*/  FADD.FTZ R8, -R226.reuse, R8 ;  /* 0x00000008e2087221 */ /* 0x040fe20000010100 */
[C---:B------:R-:W-:Y:S01]  /*0fd0*/  FADD.FTZ R22, -R226.reuse, R11 ;  /* 0x0000000be2167221 */ /* 0x040fe20000010100 */
[----:B------:R-:W-:Y:S01]  /*0fe0*/  FADD.FTZ R6, -R226, R9 ;  /* 0x00000009e2067221 */ /* 0x000fe20000010100 */
[C---:B-----5:R-:W-:Y:S01]  /*0ff0*/  FMUL.FTZ R11, R7.reuse, R10 ;  /* 0x0000000a070b7220 */ /* 0x060fe20000410000 */
[----:B------:R-:W-:Y:S01]  /*1000*/  FMUL.FTZ R10, R32, R179 ;  /* 0x000000b3200a7220 */ /* 0x000fe20000410000 */
[----:B------:R-:W-:Y:S01]  /*1010*/  FMUL.FTZ R9, R7, R8 ;  /* 0x0000000807097220 */ /* 0x000fe20000410000 */
[----:B------:R-:W-:-:S02]  /*1020*/  HADD2.F32 R181, -RZ, R13.H0_H0 ;  /* 0x2000000dffb57230 */ /* 0x000fc40000004100 */
[C---:B------:R-:W-:Y:S01]  /*1030*/  FADD.FTZ R180, -R226.reuse, R18 ;  /* 0x00000012e2b47221 */ /* 0x040fe20000010100 */
[----:B------:R-:W-:Y:S02]  /*1040*/  HADD2.F32 R178, -RZ, R13.H1_H1 ;  /* 0x3000000dffb27230 */ /* 0x000fe40000004100 */
[C---:B------:R-:W-:Y:S01]  /*1050*/  FADD.FTZ R182, -R226.reuse, R19 ;  /* 0x00000013e2b67221 */ /* 0x040fe20000010100 */
[----:B------:R-:W-:Y:S01]  /*1060*/  FMUL.FTZ R6, R7, R6 ;  /* 0x0000000607067220 */ /* 0x000fe20000410000 */
[----:B------:R-:W-:Y:S01]  /*1070*/  FMUL.FTZ R13, R33, R12 ;  /* 0x0000000c210d7220 */ /* 0x000fe20000410000 */
[----:B------:R-:W-:Y:S01]  /*1080*/  FADD.FTZ R18, R229, R10 ;  /* 0x0000000ae5127221 */ /* 0x000fe20000010000 */
[----:B------:R-:W-:Y:S01]  /*1090*/  FFMA.FTZ R19, R9, R10, R228 ;  /* 0x0000000a09137223 */ /* 0x000fe200000100e4 */
[C---:B------:R-:W-:Y:S01]  /*10a0*/  FADD.FTZ R16, -R226.reuse, R16 ;  /* 0x00000010e2107221 */ /* 0x040fe20000010100 */
[----:B-1----:R-:W-:Y:S01]  /*10b0*/  FADD.FTZ R20, -R226, R17 ;  /* 0x00000011e2147221 */ /* 0x002fe20000010100 */
[----:B------:R-:W-:Y:S01]  /*10c0*/  FADD.FTZ R113, R113, R12 ;  /* 0x0000000c71717221 */ /* 0x000fe20000010000 */
[----:B------:R-:W-:Y:S01]  /*10d0*/  FFMA.FTZ R89, R6, R12, R89 ;  /* 0x0000000c06597223 */ /* 0x000fe20000010059 */
[----:B------:R-:W-:Y:S01]  /*10e0*/  FADD.FTZ R21, R18, R13 ;  /* 0x0000000d12157221 */ /* 0x000fe20000010000 */
[----:B------:R-:W-:Y:S01]  /*10f0*/  FMUL.FTZ R12, R34, R181 ;  /* 0x000000b5220c7220 */ /* 0x000fe20000410000 */
[----:B------:R-:W-:Y:S01]  /*1100*/  FFMA.FTZ R18, R6, R13, R19 ;  /* 0x0000000d06127223 */ /* 0x000fe20000010013 */
[----:B------:R-:W-:Y:S01]  /*1110*/  FMUL.FTZ R17, R7, R16 ;  /* 0x0000001007117220 */ /* 0x000fe20000410000 */
[----:B------:R-:W-:-:S02]  /*1120*/  HADD2.F32 R183, -RZ, R14.H0_H0 ;  /* 0x2000000effb77230 */ /* 0x000fc40000004100 */
[C---:B------:R-:W-:Y:S01]  /*1130*/  FMUL.FTZ R16, R7.reuse, R20 ;  /* 0x0000001407107220 */ /* 0x040fe20000410000 */
[--C-:B------:R-:W-:Y:S02]  /*1140*/  HADD2.F32 R185, -RZ, R15.reuse.H0_H0 ;  /* 0x2000000fffb97230 */ /* 0x100fe40000004100 */
[----:B------:R-:W-:Y:S01]  /*1150*/  FMUL.FTZ R8, R7, R22 ;  /* 0x0000001607087220 */ /* 0x000fe20000410000 */
[----:B------:R-:W-:Y:S02]  /*1160*/  HADD2.F32 R184, -RZ, R15.H1_H1 ;  /* 0x3000000fffb87230 */ /* 0x000fe40000004100 */
[----:B------:R-:W-:Y:S01]  /*1170*/  FMUL.FTZ R15, R35, R178 ;  /* 0x000000b2230f7220 */ /* 0x000fe20000410000 */
[----:B------:R-:W-:Y:S01]  /*1180*/  FADD.FTZ R20, R21, R12 ;  /* 0x0000000c15147221 */ /* 0x000fe20000010000 */
[----:B0-----:R-:W-:Y:S01]  /*1190*/  FFMA.FTZ R177, R11, R12, R18 ;  /* 0x0000000c0bb17223 */ /* 0x001fe20000010012 */
[----:B------:R-:W-:Y:S02]  /*11a0*/  HADD2.F32 R176, -RZ, R14.H1_H1 ;  /* 0x3000000effb07230 */ /* 0x000fe40000004100 */
        /* <DEDUP_REMOVED lines=30> */
.L_x_8111:
[----:B------:R-:W-:Y:S05]  /*1390*/  BSYNC.RECONVERGENT B0 ;  /* 0x0000000000007941 */ /* 0x000fea0003800200 */
.L_x_8110:
        /* <DEDUP_REMOVED lines=14> */
[----:B------:R-:W0:Y:S02]  /*1480*/  @P1 LDC.64 R196, c[0x0][0x438] ;  /* 0x00010e00ffc41b82 */ /* 0x000e240000000a00 */
[----:B0-----:R-:W-:-:S05]  /*1490*/  @P1 IMAD.WIDE.U32 R196, R227, 0x20, R196 ;  /* 0x00000020e3c41825 */ /* 0x001fca00078e00c4 */
[----:B------:R-:W5:Y:S04]  /*14a0*/  @P1 LDG.E.128 R28, desc[UR10][R196.64] ;  /* 0x0000000ac41c1981 */ /* 0x000f68000c1e1d00 */
[----:B------:R0:W5:Y:S01]  /*14b0*/  @P1 LDG.E.128 R24, desc[UR10][R196.64+0x10] ;  /* 0x0000100ac4181981 */ /* 0x000162000c1e1d00 */
[C---:B---3--:R-:W-:Y:S01]  /*14c0*/  FADD.FTZ R198, -R226.reuse, R177 ;  /* 0x000000b1e2c67221 */ /* 0x048fe20000010100 */
[C---:B------:R-:W-:Y:S01]  /*14d0*/  FADD.FTZ R200, -R226.reuse, R179 ;  /* 0x000000b3e2c87221 */ /* 0x040fe20000010100 */
[C---:B------:R-:W-:Y:S01]  /*14e0*/  FADD.FTZ R176, -R226.reuse, R176 ;  /* 0x000000b0e2b07221 */ /* 0x040fe20000010100 */
[----:B------:R-:W-:Y:S02]  /*14f0*/  FADD.FTZ R178, -R226, R178 ;  /* 0x000000b2e2b27221 */ /* 0x000fe40000010100 */
[----:B0----5:R-:W-:Y:S01]  /*1500*/  FMUL.FTZ R196, R7, R200 ;  /* 0x000000c807c47220 */ /* 0x021fe20000410000 */
[----:B----4-:R-:W-:-:S02]  /*1510*/  HADD2.F32 R177, -RZ, R184.H0_H0 ;  /* 0x200000b8ffb17230 */ /* 0x010fc40000004100 */
[C---:B------:R-:W-:Y:S01]  /*1520*/  FMUL.FTZ R193, R7.reuse, R176 ;  /* 0x000000b007c17220 */ /* 0x040fe20000410000 */
        /* <DEDUP_REMOVED lines=57> */
.L_x_8113:
[----:B------:R-:W-:Y:S05]  /*18c0*/  BSYNC.RECONVERGENT B0 ;  /* 0x0000000000007941 */ /* 0x000fea0003800200 */
.L_x_8112:
        /* <DEDUP_REMOVED lines=32> */
.L_x_8115:
[----:B------:R-:W-:Y:S05]  /*1ad0*/  BSYNC.RECONVERGENT B0 ;  /* 0x0000000000007941 */ /* 0x000fea0003800200 */
.L_x_8114:
        /* <DEDUP_REMOVED lines=47> */
[-CC-:B------:R-:W-:Y:S01]  /*1dd0*/  FFMA.FTZ R186, R211, R183.reuse, R184.reuse ;  /* 0x000000b7d3ba7223 */ /* 0x180fe200000100b8 */
[----:B------:R-:W-:Y:S01]  /*1de0*/  FMUL.FTZ R181, R181, R182 ;  /* 0x000000b6b5b57220 */ /* 0x000fe20000410000 */
[----:B------:R-:W-:Y:S01]  /*1df0*/  FFMA.FTZ R227, R189, R183, R184 ;  /* 0x000000b7bde37223 */ /* 0x000fe200000100b8 */
[----:B-----5:R-:W-:-:S02]  /*1e00*/  @P6 HADD2.F32 R180, -RZ, R177.H0_H0 ;  /* 0x200000b1ffb46230 */ /* 0x020fc40000004100 */
[----:B------:R-:W-:Y:S01]  /*1e10*/  FMUL.FTZ R187, R187, R182 ;  /* 0x000000b6bbbb7220 */ /* 0x000fe20000410000 */
[----:B------:R-:W-:Y:S01]  /*1e20*/  FMUL.FTZ R181, R181, UR16 ;  /* 0x00000010b5b57c20 */ /* 0x000fe20008410000 */
[----:B------:R-:W-:Y:S01]  /*1e30*/  FADD.FTZ R186, R209, -R186 ;  /* 0x800000bad1ba7221 */ /* 0x000fe20000010000 */
[----:B------:R-:W-:Y:S01]  /*1e40*/  FADD.FTZ R228, R190, -R227 ;  /* 0x800000e3bee47221 */ /* 0x000fe20000010000 */
[----:B------:R-:W-:Y:S01]  /*1e50*/  FMUL.FTZ R187, R187, UR16 ;  /* 0x00000010bbbb7c20 */ /* 0x000fe20008410000 */
[----:B------:R-:W-:Y:S01]  /*1e60*/  @P6 FMUL.FTZ R185, R181, R180 ;  /* 0x000000b4b5b96220 */ /* 0x000fe20000410000 */
[----:B------:R-:W-:Y:S02]  /*1e70*/  @P5 HADD2.F32 R180, -RZ, R177.H1_H1 ;  /* 0x300000b1ffb45230 */ /* 0x000fe40000004100 */
[----:B------:R-:W-:Y:S01]  /*1e80*/  FMUL.FTZ R177, R74, R181 ;  /* 0x000000b54ab17220 */ /* 0x000fe20000410000 */
[----:B------:R-:W-:Y:S01]  /*1e90*/  FMUL.FTZ R181, R75, R187 ;  /* 0x000000bb4bb57220 */ /* 0x000fe20000410000 */
[----:B------:R-:W-:Y:S01]  /*1ea0*/  FMUL.FTZ R227, R7, R228 ;  /* 0x000000e407e37220 */ /* 0x000fe20000410000 */
[-CC-:B------:R-:W-:Y:S01]  /*1eb0*/  FFMA.FTZ R234, R192, R183.reuse, R184.reuse ;  /* 0x000000b7c0ea7223 */ /* 0x180fe200000100b8 */
[----:B------:R-:W-:Y:S01]  /*1ec0*/  @P5 FMUL.FTZ R218, R187, R180 ;  /* 0x000000b4bbda5220 */ /* 0x000fe20000410000 */
[----:B------:R-:W-:Y:S01]  /*1ed0*/  FMUL.FTZ R187, R7, R186 ;  /* 0x000000ba07bb7220 */ /* 0x000fe20000410000 */
[----:B------:R-:W-:Y:S01]  /*1ee0*/  FFMA.FTZ R186, R188, R183, R184 ;  /* 0x000000b7bcba7223 */ /* 0x000fe200000100b8 */
[----:B------:R-:W-:Y:S01]  /*1ef0*/  FSEL R177, R177, RZ, P6 ;  /* 0x000000ffb1b17208 */ /* 0x000fe20003000000 */
[-C--:B------:R-:W-:Y:S01]  /*1f00*/  FMUL.FTZ R228, R227, R182.reuse ;  /* 0x000000b6e3e47220 */ /* 0x080fe20000410000 */
[----:B------:R-:W-:Y:S01]  /*1f10*/  FSEL R180, R181, RZ, P5 ;  /* 0x000000ffb5b47208 */ /* 0x000fe20002800000 */
[----:B------:R-:W-:Y:S01]  /*1f20*/  FMUL.FTZ R187, R187, R182 ;  /* 0x000000b6bbbb7220 */ /* 0x000fe20000410000 */
[----:B------:R-:W-:Y:S01]  /*1f30*/  LOP3.LUT P6, RZ, R225, 0xff00, RZ, 0xc0, !PT ;  /* 0x0000ff00e1ff7812 */ /* 0x000fe200078cc0ff */
[----:B------:R-:W-:Y:S01]  /*1f40*/  FADD.FTZ R226, R23, -R186 ;  /* 0x800000ba17e27221 */ /* 0x000fe20000010000 */
[----:B------:R-:W-:Y:S01]  /*1f50*/  LOP3.LUT P5, RZ, R225, 0xff0000, RZ, 0xc0, !PT ;  /* 0x00ff0000e1ff7812 */ /* 0x000fe200078ac0ff */
[----:B------:R-:W-:Y:S01]  /*1f60*/  FMUL.FTZ R229, R187, UR16 ;  /* 0x00000010bbe57c20 */ /* 0x000fe20008410000 */
[----:B------:R-:W-:-:S02]  /*1f70*/  HFMA2 R181, -RZ, RZ, 0, 0 ;  /* 0x00000000ffb57431 */ /* 0x000fc400000001ff */
[----:B------:R-:W-:Y:S01]  /*1f80*/  FMUL.FTZ R187, R7, R226 ;  /* 0x000000e207bb7220 */ /* 0x000fe20000410000 */
[--C-:B------:R-:W-:Y:S02]  /*1f90*/  @P1 HADD2.F32 R186, -RZ, R178.reuse.H0_H0 ;  /* 0x200000b2ffba1230 */ /* 0x100fe40000004100 */
[----:B------:R-:W-:Y:S01]  /*1fa0*/  FMUL.FTZ R231, R228, UR16 ;  /* 0x00000010e4e77c20 */ /* 0x000fe20008410000 */
[----:B------:R-:W-:Y:S01]  /*1fb0*/  FFMA.FTZ R228, R219, R183, R184 ;  /* 0x000000b7dbe47223 */ /* 0x000fe200000100b8 */
[----:B------:R-:W-:Y:S01]  /*1fc0*/  FMUL.FTZ R226, R187, R182 ;  /* 0x000000b6bbe27220 */ /* 0x000fe20000410000 */
[----:B------:R-:W-:Y:S01]  /*1fd0*/  FADD.FTZ R234, R191, -R234 ;  /* 0x800000eabfea7221 */ /* 0x000fe20000010000 */
[----:B------:R-:W-:Y:S01]  /*1fe0*/  @P1 FMUL.FTZ R181, R229, R186 ;  /* 0x000000bae5b51220 */ /* 0x000fe20000410000 */
[----:B------:R-:W-:Y:S01]  /*1ff0*/  CS2R R186, SRZ ;  /* 0x0000000000ba7805 */ /* 0x000fe2000001ff00 */
[----:B------:R-:W-:Y:S01]  /*2000*/  FMUL.FTZ R230, R226, UR16 ;  /* 0x00000010e2e67c20 */ /* 0x000fe20008410000 */
[----:B------:R-:W-:-:S02]  /*2010*/  @P6 HADD2.F32 R227, -RZ, R178.H1_H1 ;  /* 0x300000b2ffe36230 */ /* 0x000fc40000004100 */
[----:B------:R-:W-:Y:S01]  /*2020*/  FMUL.FTZ R178, R76, R229 ;  /* 0x000000e54cb27220 */ /* 0x000fe20000410000 */
[----:B------:R-:W-:Y:S02]  /*2030*/  @P5 HADD2.F32 R226, -RZ, R179.H0_H0 ;  /* 0x200000b3ffe25230 */ /* 0x000fe40000004100 */
[----:B------:R-:W-:Y:S01]  /*2040*/  FFMA.FTZ R229, R216, R183, R184 ;  /* 0x000000b7d8e57223 */ /* 0x000fe200000100b8 */
[----:B------:R-:W-:Y:S01]  /*2050*/  FADD.FTZ R228, R217, -R228 ;  /* 0x800000e4d9e47221 */ /* 0x000fe20000010000 */
[----:B------:R-:W-:Y:S01]  /*2060*/  @P6 FMUL.FTZ R186, R230, R227 ;  /* 0x000000e3e6ba6220 */ /* 0x000fe20000410000 */
[----:B------:R-:W-:Y:S01]  /*2070*/  FMUL.FTZ R227, R77, R230 ;  /* 0x000000e64de37220 */ /* 0x000fe20000410000 */
[----:B------:R-:W-:Y:S01]  /*2080*/  @P5 FMUL.FTZ R187, R231, R226 ;  /* 0x000000e2e7bb5220 */ /* 0x000fe20000410000 */
[----:B------:R-:W-:Y:S01]  /*2090*/  FMUL.FTZ R226, R78, R231 ;  /* 0x000000e74ee27220 */ /* 0x000fe20000410000 */
[----:B------:R-:W-:Y:S01]  /*20a0*/  FSEL R178, R178, RZ, P1 ;  /* 0x000000ffb2b27208 */ /* 0x000fe20000800000 */
[----:B------:R-:W-:Y:S01]  /*20b0*/  FADD.FTZ R185, R126, R185 ;  /* 0x000000b97eb97221 */ /* 0x000fe20000010000 */
[----:B------:R-:W-:Y:S01]  /*20c0*/  FSEL R227, R227, RZ, P6 ;  /* 0x000000ffe3e37208 */ /* 0x000fe20003000000 */
[----:B------:R-:W-:Y:S01]  /*20d0*/  FADD.FTZ R218, R127, R218 ;  /* 0x000000da7fda7221 */ /* 0x000fe20000010000 */
[----:B------:R-:W-:Y:S01]  /*20e0*/  FSEL R226, R226, RZ, P5 ;  /* 0x000000ffe2e27208 */ /* 0x000fe20002800000 */
[----:B------:R-:W-:Y:S01]  /*20f0*/  FADD.FTZ R128, R128, R181 ;  /* 0x000000b580807221 */ /* 0x000fe20000010000 */
[C---:B------:R-:W-:Y:S01]  /*2100*/  ISETP.GE.U32.AND P1, PT, R224.reuse, RZ, PT ;  /* 0x000000ffe000720c */ /* 0x040fe20003f26070 */
[----:B------:R-:W-:Y:S01]  /*2110*/  FADD.FTZ R129, R129, R186 ;  /* 0x000000ba81817221 */ /* 0x000fe20000010000 */
[----:B------:R-:W-:Y:S01]  /*2120*/  LOP3.LUT P6, RZ, R224, 0xff, RZ, 0xc0, !PT ;  /* 0x000000ffe0ff7812 */ /* 0x000fe200078cc0ff */
[----:B------:R-:W-:Y:S01]  /*2130*/  FADD.FTZ R130, R130, R187 ;  /* 0x000000bb82827221 */ /* 0x000fe20000010000 */
[----:B------:R-:W-:-:S02]  /*2140*/  LOP3.LUT P5, RZ, R224, 0xff00, RZ, 0xc0, !PT ;  /* 0x0000ff00e0ff7812 */ /* 0x000fc400078ac0ff */
[----:B------:R-:W-:Y:S02]  /*2150*/  ISETP.GE.U32.AND.EX P1, PT, R225, 0x1000000, PT, P1 ;  /* 0x01000000e100780c */ /* 0x000fe40003f26110 */
[----:B------:R-:W-:Y:S02]  /*2160*/  F2FP.F16.F32.PACK_AB R178, R227, R178 ;  /* 0x000000b2e3b2723e */ /* 0x000fe400000000ff */
[----:B------:R-:W-:-:S05]  /*2170*/  F2FP.F16.F32.PACK_AB R177, R180, R177 ;  /* 0x000000b1b4b1723e */ /* 0x000fca00000000ff */
[--C-:B------:R-:W-:Y:S02]  /*2180*/  @P6 HADD2.F32 R230, -RZ, R176.reuse.H0_H0 ;  /* 0x200000b0ffe66230 */ /* 0x100fe40000004100 */
[----:B------:R-:W-:Y:S02]  /*2190*/  @P5 HADD2.F32 R232, -RZ, R176.H1_H1 ;  /* 0x300000b0ffe85230 */ /* 0x000fe40000004100 */
[----:B------:R-:W-:Y:S01]  /*21a0*/  FADD.FTZ R176, R214, -R229 ;  /* 0x800000e5d6b07221 */ /* 0x000fe20000010000 */
[----:B------:R-:W-:Y:S02]  /*21b0*/  @P1 HADD2.F32 R233, -RZ, R179.H1_H1 ;  /* 0x300000b3ffe91230 */ /* 0x000fe40000004100 */
[C---:B------:R-:W-:Y:S01]  /*21c0*/  FMUL.FTZ R229, R7.reuse, R234 ;  /* 0x000000ea07e57220 */ /* 0x040fe20000410000 */
[C---:B------:R-:W-:Y:S01]  /*21d0*/  FMUL.FTZ R179, R7.reuse, R228 ;  /* 0x000000e407b37220 */ /* 0x040fe20000410000 */
[----:B------:R-:W-:Y:S02]  /*21e0*/  FMUL.FTZ R231, R7, R176 ;  /* 0x000000b007e77220 */ /* 0x000fe40000410000 */
[-C--:B------:R-:W-:Y:S01]  /*21f0*/  FMUL.FTZ R176, R229, R182.reuse ;  /* 0x000000b6e5b07220 */ /* 0x080fe20000410000 */
[-C--:B------:R-:W-:Y:S01]  /*2200*/  FMUL.FTZ R179, R179, R182.reuse ;  /* 0x000000b6b3b37220 */ /* 0x080fe20000410000 */
[----:B------:R-:W-:Y:S01]  /*2210*/  FMUL.FTZ R231, R231, R182 ;  /* 0x000000b6e7e77220 */ /* 0x000fe20000410000 */
[----:B------:R-:W-:Y:S01]  /*2220*/  CS2R R228, SRZ ;  /* 0x0000000000e47805 */ /* 0x000fe2000001ff00 */
[----:B------:R-:W-:Y:S01]  /*2230*/  FMUL.FTZ R234, R176, UR16 ;  /* 0x00000010b0ea7c20 */ /* 0x000fe20008410000 */
[----:B------:R-:W-:Y:S01]  /*2240*/  FMUL.FTZ R235, R179, UR16 ;  /* 0x00000010b3eb7c20 */ /* 0x000fe20008410000 */
[----:B------:R-:W-:Y:S01]  /*2250*/  FMUL.FTZ R231, R231, UR16 ;  /* 0x00000010e7e77c20 */ /* 0x000fe20008410000 */
[----:B------:R-:W-:Y:S01]  /*2260*/  MOV R176, RZ ;  /* 0x000000ff00b07202 */ /* 0x000fe20000000f00 */
[----:B------:R-:W-:Y:S01]  /*2270*/  FMUL.FTZ R179, R79, R234 ;  /* 0x000000ea4fb37220 */ /* 0x000fe20000410000 */
[----:B------:R-:W-:Y:S01]  /*2280*/  FMUL.FTZ R126, R72, R235 ;  /* 0x000000eb487e7220 */ /* 0x000fe20000410000 */
[----:B------:R-:W-:Y:S01]  /*2290*/  FMUL.FTZ R127, R73, R231 ;  /* 0x000000e7497f7220 */ /* 0x000fe20000410000 */
[----:B------:R-:W-:Y:S01]  /*22a0*/  @P1 FMUL.FTZ R228, R234, R233 ;  /* 0x000000e9eae41220 */ /* 0x000fe20000410000 */
[----:B------:R-:W-:Y:S01]  /*22b0*/  @P6 FMUL.FTZ R229, R235, R230 ;  /* 0x000000e6ebe56220 */ /* 0x000fe20000410000 */
[----:B------:R-:W-:Y:S01]  /*22c0*/  @P5 FMUL.FTZ R176, R231, R232 ;  /* 0x000000e8e7b05220 */ /* 0x000fe20000410000 */
[----:B------:R-:W-:Y:S01]  /*22d0*/  FSEL R179, R179, RZ, P1 ;  /* 0x000000ffb3b37208 */ /* 0x000fe20000800000 */
[----:B------:R-:W-:Y:S01]  /*22e0*/  FADD.FTZ R131, R131, R228 ;  /* 0x000000e483837221 */ /* 0x000fe20000010000 */
[----:B------:R-:W-:Y:S01]  /*22f0*/  FSEL R126, R126, RZ, P6 ;  /* 0x000000ff7e7e7208 */ /* 0x000fe20003000000 */
[----:B------:R-:W-:Y:S01]  /*2300*/  FADD.FTZ R228, R124, R229 ;  /* 0x000000e57ce47221 */ /* 0x000fe20000010000 */
[----:B------:R-:W-:Y:S01]  /*2310*/  FSEL R127, R127, RZ, P5 ;  /* 0x000000ff7f7f7208 */ /* 0x000fe20002800000 */
[----:B------:R-:W-:Y:S01]  /*2320*/  FADD.FTZ R229, R125, R176 ;  /* 0x000000b07de57221 */ /* 0x000fe20000010000 */
[----:B------:R-:W-:-:S02]  /*2330*/  F2FP.F16.F32.PACK_AB R179, R179, R226 ;  /* 0x000000e2b3b3723e */ /* 0x000fc400000000ff */
[----:B------:R-:W-:Y:S01]  /*2340*/  F2FP.F16.F32.PACK_AB R176, R127, R126 ;  /* 0x0000007e7fb0723e */ /* 0x000fe200000000ff */
[----:B------:R-:W-:Y:S06]  /*2350*/  BRA `(.L_x_8120) ;  /* 0x0000001000cc7947 */ /* 0x000fec0003800000 */
.L_x_8119:
[-CC-:B------:R-:W-:Y:S01]  /*2360*/  FFMA.FTZ R96, R215, R183.reuse, R184.reuse ;  /* 0x000000b7d7607223 */ /* 0x180fe200000100b8 */
[----:B------:R-:W-:Y:S01]  /*2370*/  LOP3.LUT P6, RZ, R224, 0xff0000, RZ, 0xc0, !PT ;  /* 0x00ff0000e0ff7812 */ /* 0x000fe200078cc0ff */
[----:B------:R-:W-:Y:S01]  /*2380*/  FFMA.FTZ R97, R212, R183, R184 ;  /* 0x000000b7d4617223 */ /* 0x000fe200000100b8 */
[----:B------:R-:W-:Y:S01]  /*2390*/  LOP3.LUT P5, RZ, R224, 0xff000000, RZ, 0xc0, !PT ;  /* 0xff000000e0ff7812 */ /* 0x000fe200078ac0ff */
[----:B------:R-:W-:Y:S01]  /*23a0*/  FADD.FTZ R96, R213, -R96 ;  /* 0x80000060d5607221 */ /* 0x000fe20000010000 */
[----:B------:R-:W-:Y:S02]  /*23b0*/  HFMA2 R185, -RZ, RZ, 0, 0 ;  /* 0x00000000ffb97431 */ /* 0x000fe400000001ff */
[----:B------:R-:W-:Y:S01]  /*23c0*/  FADD.FTZ R172, R210, -R97 ;  /* 0x80000061d2ac7221 */ /* 0x000fe20000010000 */
[----:B------:R-:W-:Y:S01]  /*23d0*/  LOP3.LUT P1, RZ, R225, 0xff, RZ, 0xc0, !PT ;  /* 0x000000ffe1ff7812 */ /* 0x000fe2000782c0ff */
[C---:B------:R-:W-:Y:S01]  /*23e0*/  FMUL.FTZ R174, R7.reuse, R96 ;  /* 0x0000006007ae7220 */ /* 0x040fe20000410000 */
[----:B------:R-:W-:Y:S01]  /*23f0*/  MOV R218, RZ ;  /* 0x000000ff00da7202 */ /* 0x000fe20000000f00 */
[----:B------:R-:W-:Y:S01]  /*2400*/  FMUL.FTZ R175, R7, R172 ;  /* 0x000000ac07af7220 */ /* 0x000fe20000410000 */
[----:B------:R-:W-:Y:S01]  /*2410*/  CS2R R226, SRZ ;  /* 0x0000000000e27805 */ /* 0x000fe2000001ff00 */
[----:B------:R-:W-:Y:S01]  /*2420*/  FMUL.FTZ R96, R174, R182 ;  /* 0x000000b6ae607220 */ /* 0x000fe20000410000 */
[----:B------:R-:W-:-:S02]  /*2430*/  HFMA2 R187, -RZ, RZ, 0, 0 ;  /* 0x00000000ffbb7431 */ /* 0x000fc400000001ff */
[--C-:B-----5:R-:W-:Y:S01]  /*2440*/  @P6 HADD2.F32 R98, -RZ, R177.reuse.H0_H0 ;  /* 0x200000b1ff626230 */ /* 0x120fe20000004100 */
[----:B------:R-:W-:Y:S01]  /*2450*/  MOV R230, RZ ;  /* 0x000000ff00e67202 */ /* 0x000fe20000000f00 */
[----:B------:R-:W-:Y:S01]  /*2460*/  FMUL.FTZ R97, R96, UR16 ;  /* 0x0000001060617c20 */ /* 0x000fe20008410000 */
[----:B------:R-:W-:Y:S01]  /*2470*/  FMUL.FTZ R96, R175, R182 ;  /* 0x000000b6af607220 */ /* 0x000fe20000410000 */
[----:B------:R-:W-:Y:S02]  /*2480*/  @P5 HADD2.F32 R99, -RZ, R177.H1_H1 ;  /* 0x300000b1ff635230 */ /* 0x000fe40000004100 */
[----:B------:R-:W-:Y:S01]  /*2490*/  @P6 FMUL.FTZ R185, R98, R97 ;  /* 0x0000006162b96220 */ /* 0x000fe20000410000 */
[----:B------:R-:W-:Y:S01]  /*24a0*/  FFMA.FTZ R98, R211, R183, R184 ;  /* 0x000000b7d3627223 */ /* 0x000fe200000100b8 */
[----:B------:R-:W-:Y:S01]  /*24b0*/  FMUL.FTZ R96, R96, UR16 ;  /* 0x0000001060607c20 */ /* 0x000fe20008410000 */
[----:B------:R-:W-:Y:S01]  /*24c0*/  FMUL.FTZ R177, R74, R97 ;  /* 0x000000614ab17220 */ /* 0x000fe20000410000 */
[----:B------:R-:W-:Y:S01]  /*24d0*/  FADD.FTZ R185, R126, R185 ;  /* 0x000000b97eb97221 */ /* 0x000fe20000010000 */
[----:B------:R-:W-:Y:S01]  /*24e0*/  FADD.FTZ R98, R209, -R98 ;  /* 0x80000062d1627221 */ /* 0x000fe20000010000 */
[-C--:B------:R-:W-:Y:S01]  /*24f0*/  FMUL.FTZ R180, R75, R96.reuse ;  /* 0x000000604bb47220 */ /* 0x080fe20000410000 */
[----:B------:R-:W-:Y:S01]  /*2500*/  @P5 FMUL.FTZ R218, R99, R96 ;  /* 0x0000006063da5220 */ /* 0x000fe20000410000 */
[----:B------:R-:W-:Y:S01]  /*2510*/  FSEL R177, R177, RZ, P6 ;  /* 0x000000ffb1b17208 */ /* 0x000fe20003000000 */
[----:B------:R-:W-:Y:S01]  /*2520*/  FMUL.FTZ R96, R7, R98 ;  /* 0x0000006207607220 */ /* 0x000fe20000410000 */
[-CC-:B------:R-:W-:Y:S01]  /*2530*/  FFMA.FTZ R98, R188, R183.reuse, R184.reuse ;  /* 0x000000b7bc627223 */ /* 0x180fe200000100b8 */
[----:B------:R-:W-:Y:S01]  /*2540*/  LOP3.LUT P6, RZ, R225, 0xff00, RZ, 0xc0, !PT ;  /* 0x0000ff00e1ff7812 */ /* 0x000fe200078cc0ff */
[----:B------:R-:W-:Y:S01]  /*2550*/  FFMA.FTZ R99, R189, R183, R184 ;  /* 0x000000b7bd637223 */ /* 0x000fe200000100b8 */
[----:B------:R-:W-:Y:S01]  /*2560*/  FMUL.FTZ R97, R96, R182 ;  /* 0x000000b660617220 */ /* 0x000fe20000410000 */
[----:B------:R-:W-:Y:S01]  /*2570*/  FADD.FTZ R172, R23, -R98 ;  /* 0x8000006217ac7221 */ /* 0x000fe20000010000 */
[----:B------:R-:W-:-:S02]  /*2580*/  @P1 HADD2.F32 R98, -RZ, R178.H0_H0 ;  /* 0x200000b2ff621230 */ /* 0x000fc40000004100 */
[----:B------:R-:W-:Y:S01]  /*2590*/  FADD.FTZ R186, R190, -R99 ;  /* 0x80000063beba7221 */ /* 0x000fe20000010000 */
[----:B------:R-:W-:Y:S01]  /*25a0*/  FMUL.FTZ R173, R97, UR16 ;  /* 0x0000001061ad7c20 */ /* 0x000fe20008410000 */
[----:B------:R-:W-:Y:S01]  /*25b0*/  FSEL R180, R180, RZ, P5 ;  /* 0x000000ffb4b47208 */ /* 0x000fe20002800000 */
[----:B------:R-:W-:Y:S01]  /*25c0*/  FMUL.FTZ R97, R7, R172 ;  /* 0x000000ac07617220 */ /* 0x000fe20000410000 */
[----:B------:R-:W-:Y:S01]  /*25d0*/  LOP3.LUT P5, RZ, R225, 0xff0000, RZ, 0xc0, !PT ;  /* 0x00ff0000e1ff7812 */ /* 0x000fe200078ac0ff */
[-C--:B------:R-:W-:Y:S01]  /*25e0*/  @P1 FMUL.FTZ R227, R98, R173.reuse ;  /* 0x000000ad62e31220 */ /* 0x080fe20000410000 */
[----:B------:R-:W-:Y:S01]  /*25f0*/  FMUL.FTZ R98, R7, R186 ;  /* 0x000000ba07627220 */ /* 0x000fe20000410000 */
[-C--:B------:R-:W-:Y:S01]  /*2600*/  FMUL.FTZ R99, R97, R182.reuse ;  /* 0x000000b661637220 */ /* 0x080fe20000410000 */
[----:B------:R-:W-:Y:S02]  /*2610*/  @P6 HADD2.F32 R181, -RZ, R178.H1_H1 ;  /* 0x300000b2ffb56230 */ /* 0x000fe40000004100 */
[----:B------:R-:W-:Y:S01]  /*2620*/  FMUL.FTZ R178, R76, R173 ;  /* 0x000000ad4cb27220 */ /* 0x000fe20000410000 */
[----:B------:R-:W-:Y:S01]  /*2630*/  FMUL.FTZ R172, R98, R182 ;  /* 0x000000b662ac7220 */ /* 0x000fe20000410000 */
[----:B------:R-:W-:Y:S01]  /*2640*/  FMUL.FTZ R186, R99, UR16 ;  /* 0x0000001063ba7c20 */ /* 0x000fe20008410000 */
[----:B------:R-:W-:Y:S01]  /*2650*/  FADD.FTZ R218, R127, R218 ;  /* 0x000000da7fda7221 */ /* 0x000fe20000010000 */
[----:B------:R-:W-:Y:S01]  /*2660*/  FADD.FTZ R128, R128, R227 ;  /* 0x000000e380807221 */ /* 0x000fe20000010000 */
[----:B------:R-:W-:Y:S01]  /*2670*/  FMUL.FTZ R99, R172, UR16 ;  /* 0x00000010ac637c20 */ /* 0x000fe20008410000 */
[-C--:B------:R-:W-:Y:S01]  /*2680*/  @P6 FMUL.FTZ R226, R181, R186.reuse ;  /* 0x000000bab5e26220 */ /* 0x080fe20000410000 */
[----:B------:R-:W-:Y:S01]  /*2690*/  FMUL.FTZ R181, R77, R186 ;  /* 0x000000ba4db57220 */ /* 0x000fe20000410000 */
[----:B------:R-:W-:-:S02]  /*26a0*/  @P5 HADD2.F32 R228, -RZ, R179.H0_H0 ;  /* 0x200000b3ffe45230 */ /* 0x000fc40000004100 */
[----:B------:R-:W-:Y:S01]  /*26b0*/  FMUL.FTZ R186, R78, R99 ;  /* 0x000000634eba7220 */ /* 0x000fe20000410000 */
[----:B------:R-:W-:Y:S01]  /*26c0*/  FSEL R178, R178, RZ, P1 ;  /* 0x000000ffb2b27208 */ /* 0x000fe20000800000 */
[--C-:B------:R-:W-:Y:S01]  /*26d0*/  FFMA.FTZ R172, R219, R183, R184.reuse ;  /* 0x000000b7dbac7223 */ /* 0x100fe200000100b8 */
[----:B------:R-:W-:Y:S01]  /*26e0*/  FSEL R181, R181, RZ, P6 ;  /* 0x000000ffb5b57208 */ /* 0x000fe20003000000 */
[----:B------:R-:W-:Y:S01]  /*26f0*/  @P5 FMUL.FTZ R187, R228, R99 ;  /* 0x00000063e4bb5220 */ /* 0x000fe20000410000 */
[----:B------:R-:W-:Y:S01]  /*2700*/  FSEL R186, R186, RZ, P5 ;  /* 0x000000ffbaba7208 */ /* 0x000fe20002800000 */
[-CC-:B------:R-:W-:Y:S01]  /*2710*/  FFMA.FTZ R228, R192, R183.reuse, R184.reuse ;  /* 0x000000b7c0e47223 */ /* 0x180fe200000100b8 */
[----:B------:R-:W-:Y:S01]  /*2720*/  LOP3.LUT P6, RZ, R224, 0xff, RZ, 0xc0, !PT ;  /* 0x000000ffe0ff7812 */ /* 0x000fe200078cc0ff */
[----:B------:R-:W-:Y:S01]  /*2730*/  FFMA.FTZ R99, R216, R183, R184 ;  /* 0x000000b7d8637223 */ /* 0x000fe200000100b8 */
[C---:B------:R-:W-:Y:S01]  /*2740*/  LOP3.LUT P5, RZ, R224.reuse, 0xff00, RZ, 0xc0, !PT ;  /* 0x0000ff00e0ff7812 */ /* 0x040fe200078ac0ff */
[----:B------:R-:W-:Y:S01]  /*2750*/  FADD.FTZ R228, R191, -R228 ;  /* 0x800000e4bfe47221 */ /* 0x000fe20000010000 */
[----:B------:R-:W-:Y:S01]  /*2760*/  ISETP.GE.U32.AND P1, PT, R224, RZ, PT ;  /* 0x000000ffe000720c */ /* 0x000fe20003f26070 */
[----:B------:R-:W-:Y:S01]  /*2770*/  FADD.FTZ R172, R217, -R172 ;  /* 0x800000acd9ac7221 */ /* 0x000fe20000010000 */
[----:B------:R-:W-:Y:S01]  /*2780*/  FADD.FTZ R130, R130, R187 ;  /* 0x000000bb82827221 */ /* 0x000fe20000010000 */
[----:B------:R-:W-:Y:S01]  /*2790*/  FADD.FTZ R129, R129, R226 ;  /* 0x000000e281817221 */ /* 0x000fe20000010000 */
[----:B------:R-:W-:Y:S01]  /*27a0*/  ISETP.GE.U32.AND.EX P1, PT, R225, 0x1000000, PT, P1 ;  /* 0x01000000e100780c */ /* 0x000fe20003f26110 */
[----:B------:R-:W-:Y:S01]  /*27b0*/  FMUL.FTZ R172, R7, R172 ;  /* 0x000000ac07ac7220 */ /* 0x000fe20000410000 */
[----:B------:R-:W-:-:S02]  /*27c0*/  F2FP.F16.F32.PACK_AB R178, R181, R178 ;  /* 0x000000b2b5b2723e */ /* 0x000fc400000000ff */
[----:B------:R-:W-:Y:S01]  /*27d0*/  F2FP.F16.F32.PACK_AB R177, R180, R177 ;  /* 0x000000b1b4b1723e */ /* 0x000fe200000000ff */
[--C-:B------:R-:W-:Y:S02]  /*27e0*/  @P6 HADD2.F32 R234, -RZ, R176.reuse.H0_H0 ;  /* 0x200000b0ffea6230 */ /* 0x100fe40000004100 */
[----:B------:R-:W-:Y:S02]  /*27f0*/  @P5 HADD2.F32 R231, -RZ, R176.H1_H1 ;  /* 0x300000b0ffe75230 */ /* 0x000fe40000004100 */
[----:B------:R-:W-:Y:S01]  /*2800*/  FADD.FTZ R176, R214, -R99 ;  /* 0x80000063d6b07221 */ /* 0x000fe20000010000 */
[----:B------:R-:W-:-:S03]  /*2810*/  FMUL.FTZ R99, R7, R228 ;  /* 0x000000e407637220 */ /* 0x000fc60000410000 */
[----:B------:R-:W-:Y:S01]  /*2820*/  FMUL.FTZ R173, R7, R176 ;  /* 0x000000b007ad7220 */ /* 0x000fe20000410000 */
[-C--:B------:R-:W-:Y:S01]  /*2830*/  FMUL.FTZ R229, R99, R182.reuse ;  /* 0x000000b663e57220 */ /* 0x080fe20000410000 */
[-C--:B------:R-:W-:Y:S01]  /*2840*/  FMUL.FTZ R176, R172, R182.reuse ;  /* 0x000000b6acb07220 */ /* 0x080fe20000410000 */
[----:B------:R-:W-:Y:S02]  /*2850*/  @P1 HADD2.F32 R233, -RZ, R179.H1_H1 ;  /* 0x300000b3ffe91230 */ /* 0x000fe40000004100 */
[----:B------:R-:W-:Y:S01]  /*2860*/  FMUL.FTZ R228, R173, R182 ;  /* 0x000000b6ade47220 */ /* 0x000fe20000410000 */
[----:B------:R-:W-:Y:S02]  /*2870*/  HFMA2 R179, -RZ, RZ, 0, 0 ;  /* 0x00000000ffb37431 */ /* 0x000fe400000001ff */
        /* <DEDUP_REMOVED lines=16> */
[----:B------:R-:W-:Y:S02]  /*2980*/  F2FP.F16.F32.PACK_AB R179, R179, R186 ;  /* 0x000000bab3b3723e */ /* 0x000fe400000000ff */
[----:B------:R-:W-:Y:S01]  /*2990*/  F2FP.F16.F32.PACK_AB R176, R127, R126 ;  /* 0x0000007e7fb0723e */ /* 0x000fe200000000ff */
[----:B------:R-:W-:Y:S06]  /*29a0*/  BRA `(.L_x_8120) ;  /* 0x0000000c00387947 */ /* 0x000fec0003800000 */
.L_x_8118:
        /* <DEDUP_REMOVED lines=13> */
[----:B------:R-:W-:Y:S01]  /*2a80*/  FFMA.FTZ R181, R7, R180, R150 ;  /* 0x000000b407b57223 */ /* 0x000fe20000010096 */
[----:B------:R-:W-:Y:S01]  /*2a90*/  LOP3.LUT P1, RZ, R225, 0xff, RZ, 0xc0, !PT ;  /* 0x000000ffe1ff7812 */ /* 0x000fe2000782c0ff */
[----:B------:R-:W-:Y:S01]  /*2aa0*/  FFMA.FTZ R187, R7, R186, R151 ;  /* 0x000000ba07bb7223 */ /* 0x000fe20000010097 */
[----:B------:R-:W-:Y:S01]  /*2ab0*/  FFMA.FTZ R230, R192, R183, R184 ;  /* 0x000000b7c0e67223 */ /* 0x000fe200000100b8 */
[----:B------:R-:W-:Y:S01]  /*2ac0*/  FMUL.FTZ R181, R181, R182 ;  /* 0x000000b6b5b57220 */ /* 0x000fe20000410000 */
[----:B-----5:R-:W-:-:S02]  /*2ad0*/  @P6 HADD2.F32 R180, -RZ, R177.H0_H0 ;  /* 0x200000b1ffb46230 */ /* 0x020fc40000004100 */
[----:B------:R-:W-:Y:S01]  /*2ae0*/  FMUL.FTZ R187, R187, R182 ;  /* 0x000000b6bbbb7220 */ /* 0x000fe20000410000 */
[----:B------:R-:W-:Y:S01]  /*2af0*/  FMUL.FTZ R181, R181, UR16 ;  /* 0x00000010b5b57c20 */ /* 0x000fe20008410000 */
[----:B------:R-:W-:Y:S02]  /*2b00*/  @P5 HADD2.F32 R227, -RZ, R177.H1_H1 ;  /* 0x300000b1ffe35230 */ /* 0x000fe40000004100 */
[----:B------:R-:W-:Y:S01]  /*2b10*/  FADD.FTZ R230, R191, -R230 ;  /* 0x800000e6bfe67221 */ /* 0x000fe20000010000 */
[----:B------:R-:W-:Y:S01]  /*2b20*/  FMUL.FTZ R186, R187, UR16 ;  /* 0x00000010bbba7c20 */ /* 0x000fe20008410000 */
[----:B------:R-:W-:Y:S01]  /*2b30*/  @P6 FMUL.FTZ R185, R180, R181 ;  /* 0x000000b5b4b96220 */ /* 0x000fe20000410000 */
[--C-:B------:R-:W-:Y:S01]  /*2b40*/  FFMA.FTZ R180, R211, R183, R184.reuse ;  /* 0x000000b7d3b47223 */ /* 0x100fe200000100b8 */
[----:B------:R-:W-:Y:S01]  /*2b50*/  FMUL.FTZ R177, R74, R181 ;  /* 0x000000b54ab17220 */ /* 0x000fe20000410000 */
[-C--:B------:R-:W-:Y:S01]  /*2b60*/  @P5 FMUL.FTZ R218, R227, R186.reuse ;  /* 0x000000bae3da5220 */ /* 0x080fe20000410000 */
[-C--:B------:R-:W-:Y:S01]  /*2b70*/  FFMA.FTZ R227, R189, R183.reuse, R184 ;  /* 0x000000b7bde37223 */ /* 0x080fe200000100b8 */
[----:B------:R-:W-:Y:S01]  /*2b80*/  FADD.FTZ R181, R209, -R180 ;  /* 0x800000b4d1b57221 */ /* 0x000fe20000010000 */
[----:B------:R-:W-:Y:S01]  /*2b90*/  FMUL.FTZ R180, R75, R186 ;  /* 0x000000ba4bb47220 */ /* 0x000fe20000410000 */
[----:B------:R-:W-:Y:S01]  /*2ba0*/  FFMA.FTZ R186, R188, R183, R184 ;  /* 0x000000b7bcba7223 */ /* 0x000fe200000100b8 */
[----:B------:R-:W-:Y:S01]  /*2bb0*/  FSEL R177, R177, RZ, P6 ;  /* 0x000000ffb1b17208 */ /* 0x000fe20003000000 */
[----:B------:R-:W-:Y:S01]  /*2bc0*/  FFMA.FTZ R181, R7, R181, R152 ;  /* 0x000000b507b57223 */ /* 0x000fe20000010098 */
[----:B------:R-:W-:Y:S01]  /*2bd0*/  LOP3.LUT P6, RZ, R225, 0xff00, RZ, 0xc0, !PT ;  /* 0x0000ff00e1ff7812 */ /* 0x000fe200078cc0ff */
[----:B------:R-:W-:Y:S01]  /*2be0*/  FADD.FTZ R226, R23, -R186 ;  /* 0x800000ba17e27221 */ /* 0x000fe20000010000 */
[----:B------:R-:W-:Y:S01]  /*2bf0*/  FADD.FTZ R227, R190, -R227 ;  /* 0x800000e3bee37221 */ /* 0x000fe20000010000 */
[----:B------:R-:W-:Y:S01]  /*2c00*/  FMUL.FTZ R181, R181, R182 ;  /* 0x000000b6b5b57220 */ /* 0x000fe20000410000 */
[----:B------:R-:W-:Y:S01]  /*2c10*/  FSEL R180, R180, RZ, P5 ;  /* 0x000000ffb4b47208 */ /* 0x000fe20002800000 */
[----:B------:R-:W-:Y:S01]  /*2c20*/  HFMA2 R187, -RZ, RZ, 0, 0 ;  /* 0x00000000ffbb7431 */ /* 0x000fe200000001ff */
[----:B------:R-:W-:Y:S01]  /*2c30*/  LOP3.LUT P5, RZ, R225, 0xff0000, RZ, 0xc0, !PT ;  /* 0x00ff0000e1ff7812 */ /* 0x000fe200078ac0ff */
[----:B------:R-:W-:Y:S01]  /*2c40*/  FMUL.FTZ R231, R181, UR16 ;  /* 0x00000010b5e77c20 */ /* 0x000fe20008410000 */
[C---:B------:R-:W-:Y:S01]  /*2c50*/  FFMA.FTZ R181, R7.reuse, R226, R153 ;  /* 0x000000e207b57223 */ /* 0x040fe20000010099 */
[----:B------:R-:W-:Y:S01]  /*2c60*/  FFMA.FTZ R229, R7, R227, R154 ;  /* 0x000000e307e57223 */ /* 0x000fe2000001009a */
[----:B------:R-:W-:-:S02]  /*2c70*/  @P1 HADD2.F32 R186, -RZ, R178.H0_H0 ;  /* 0x200000b2ffba1230 */ /* 0x000fc40000004100 */
[----:B------:R-:W-:Y:S02]  /*2c80*/  HFMA2 R227, -RZ, RZ, 0, 0 ;  /* 0x00000000ffe37431 */ /* 0x000fe400000001ff */
[-C--:B------:R-:W-:Y:S01]  /*2c90*/  FMUL.FTZ R181, R181, R182.reuse ;  /* 0x000000b6b5b57220 */ /* 0x080fe20000410000 */
[----:B------:R-:W-:Y:S01]  /*2ca0*/  FMUL.FTZ R229, R229, R182 ;  /* 0x000000b6e5e57220 */ /* 0x000fe20000410000 */
[----:B------:R-:W-:Y:S02]  /*2cb0*/  @P6 HADD2.F32 R233, -RZ, R178.H1_H1 ;  /* 0x300000b2ffe96230 */ /* 0x000fe40000004100 */
[-C--:B------:R-:W-:Y:S01]  /*2cc0*/  @P1 FMUL.FTZ R187, R186, R231.reuse ;  /* 0x000000e7babb1220 */ /* 0x080fe20000410000 */
[----:B------:R-:W-:Y:S01]  /*2cd0*/  FMUL.FTZ R226, R181, UR16 ;  /* 0x00000010b5e27c20 */ /* 0x000fe20008410000 */
[----:B------:R-:W-:Y:S01]  /*2ce0*/  FMUL.FTZ R229, R229, UR16 ;  /* 0x00000010e5e57c20 */ /* 0x000fe20008410000 */
[----:B------:R-:W-:Y:S01]  /*2cf0*/  MOV R186, RZ ;  /* 0x000000ff00ba7202 */ /* 0x000fe20000000f00 */
[----:B------:R-:W-:Y:S01]  /*2d00*/  FMUL.FTZ R178, R76, R231 ;  /* 0x000000e74cb27220 */ /* 0x000fe20000410000 */
[-C--:B------:R-:W-:Y:S01]  /*2d10*/  @P6 FMUL.FTZ R186, R233, R226.reuse ;  /* 0x000000e2e9ba6220 */ /* 0x080fe20000410000 */
[----:B------:R-:W-:Y:S01]  /*2d20*/  FMUL.FTZ R181, R77, R226 ;  /* 0x000000e24db57220 */ /* 0x000fe20000410000 */
[----:B------:R-:W-:-:S02]  /*2d30*/  @P5 HADD2.F32 R228, -RZ, R179.H0_H0 ;  /* 0x200000b3ffe45230 */ /* 0x000fc40000004100 */
[-C--:B------:R-:W-:Y:S01]  /*2d40*/  FMUL.FTZ R226, R78, R229.reuse ;  /* 0x000000e54ee27220 */ /* 0x080fe20000410000 */
[----:B------:R-:W-:Y:S01]  /*2d50*/  FSEL R178, R178, RZ, P1 ;  /* 0x000000ffb2b27208 */ /* 0x000fe20000800000 */
[----:B------:R-:W-:Y:S01]  /*2d60*/  FADD.FTZ R185, R126, R185 ;  /* 0x000000b97eb97221 */ /* 0x000fe20000010000 */
[----:B------:R-:W-:Y:S01]  /*2d70*/  ISETP.GE.U32.AND P1, PT, R224, RZ, PT ;  /* 0x000000ffe000720c */ /* 0x000fe20003f26070 */
[----:B------:R-:W-:Y:S01]  /*2d80*/  @P5 FMUL.FTZ R227, R228, R229 ;  /* 0x000000e5e4e35220 */ /* 0x000fe20000410000 */
[----:B------:R-:W-:Y:S01]  /*2d90*/  FSEL R181, R181, RZ, P6 ;  /* 0x000000ffb5b57208 */ /* 0x000fe20003000000 */
[-CC-:B------:R-:W-:Y:S01]  /*2da0*/  FFMA.FTZ R228, R219, R183.reuse, R184.reuse ;  /* 0x000000b7dbe47223 */ /* 0x180fe200000100b8 */
[----:B------:R-:W-:Y:S01]  /*2db0*/  FSEL R226, R226, RZ, P5 ;  /* 0x000000ffe2e27208 */ /* 0x000fe20002800000 */
[----:B------:R-:W-:Y:S01]  /*2dc0*/  FFMA.FTZ R229, R216, R183, R184 ;  /* 0x000000b7d8e57223 */ /* 0x000fe200000100b8 */
[C---:B------:R-:W-:Y:S01]  /*2dd0*/  LOP3.LUT P6, RZ, R224.reuse, 0xff, RZ, 0xc0, !PT ;  /* 0x000000ffe0ff7812 */ /* 0x040fe200078cc0ff */
[----:B------:R-:W-:Y:S01]  /*2de0*/  FADD.FTZ R231, R217, -R228 ;  /* 0x800000e4d9e77221 */ /* 0x000fe20000010000 */
[----:B------:R-:W-:Y:S01]  /*2df0*/  LOP3.LUT P5, RZ, R224, 0xff00, RZ, 0xc0, !PT ;  /* 0x0000ff00e0ff7812 */ /* 0x000fe200078ac0ff */
[----:B------:R-:W-:Y:S01]  /*2e00*/  FADD.FTZ R218, R127, R218 ;  /* 0x000000da7fda7221 */ /* 0x000fe20000010000 */
[----:B------:R-:W-:Y:S01]  /*2e10*/  ISETP.GE.U32.AND.EX P1, PT, R225, 0x1000000, PT, P1 ;  /* 0x01000000e100780c */ /* 0x000fe20003f26110 */
[----:B------:R-:W-:Y:S01]  /*2e20*/  FADD.FTZ R128, R128, R187 ;  /* 0x000000bb80807221 */ /* 0x000fe20000010000 */
[----:B------:R-:W-:Y:S01]  /*2e30*/  FADD.FTZ R129, R129, R186 ;  /* 0x000000ba81817221 */ /* 0x000fe20000010000 */
[----:B------:R-:W-:Y:S01]  /*2e40*/  FADD.FTZ R130, R130, R227 ;  /* 0x000000e382827221 */ /* 0x000fe20000010000 */
[----:B------:R-:W-:-:S02]  /*2e50*/  F2FP.F16.F32.PACK_AB R178, R181, R178 ;  /* 0x000000b2b5b2723e */ /* 0x000fc400000000ff */
[----:B------:R-:W-:-:S03]  /*2e60*/  F2FP.F16.F32.PACK_AB R177, R180, R177 ;  /* 0x000000b1b4b1723e */ /* 0x000fc600000000ff */
[--C-:B------:R-:W-:Y:S02]  /*2e70*/  @P6 HADD2.F32 R234, -RZ, R176.reuse.H0_H0 ;  /* 0x200000b0ffea6230 */ /* 0x100fe40000004100 */
[----:B------:R-:W-:Y:S02]  /*2e80*/  @P5 HADD2.F32 R235, -RZ, R176.H1_H1 ;  /* 0x300000b0ffeb5230 */ /* 0x000fe40000004100 */
[----:B------:R-:W-:Y:S01]  /*2e90*/  FADD.FTZ R176, R214, -R229 ;  /* 0x800000e5d6b07221 */ /* 0x000fe20000010000 */
[----:B------:R-:W-:Y:S02]  /*2ea0*/  @P1 HADD2.F32 R237, -RZ, R179.H1_H1 ;  /* 0x300000b3ffed1230 */ /* 0x000fe40000004100 */
[C---:B------:R-:W-:Y:S01]  /*2eb0*/  FFMA.FTZ R179, R7.reuse, R231, R148 ;  /* 0x000000e707b37223 */ /* 0x040fe20000010094 */
[C---:B------:R-:W-:Y:S01]  /*2ec0*/  FFMA.FTZ R229, R7.reuse, R230, R155 ;  /* 0x000000e607e57223 */ /* 0x040fe2000001009b */
[----:B------:R-:W-:Y:S02]  /*2ed0*/  FFMA.FTZ R231, R7, R176, R149 ;  /* 0x000000b007e77223 */ /* 0x000fe40000010095 */
        /* <DEDUP_REMOVED lines=8> */
[-C--:B------:R-:W-:Y:S01]  /*2f60*/  FMUL.FTZ R126, R72, R233.reuse ;  /* 0x000000e9487e7220 */ /* 0x080fe20000410000 */
        /* <DEDUP_REMOVED lines=14> */
.L_x_8121:
        /* <DEDUP_REMOVED lines=8> */
[C---:B------:R-:W-:Y:S01]  /*30d0*/  FFMA.FTZ R174, R7.reuse, R96, R150 ;  /* 0x0000006007ae7223 */ /* 0x040fe20000010096 */
[----:B------:R-:W-:Y:S01]  /*30e0*/  MOV R218, RZ ;  /* 0x000000ff00da7202 */ /* 0x000fe20000000f00 */
[----:B------:R-:W-:Y:S01]  /*30f0*/  FFMA.FTZ R175, R7, R172, R151 ;  /* 0x000000ac07af7223 */ /* 0x000fe20000010097 */
        /* <DEDUP_REMOVED lines=17> */
[----:B------:R-:W-:Y:S01]  /*3210*/  FFMA.FTZ R96, R7, R98, R152 ;  /* 0x0000006207607223 */ /* 0x000fe20000010098 */
        /* <DEDUP_REMOVED lines=9> */
[----:B------:R-:W-:Y:S01]  /*32b0*/  FFMA.FTZ R97, R7, R172, R153 ;  /* 0x000000ac07617223 */ /* 0x000fe20000010099 */
[----:B------:R-:W-:Y:S01]  /*32c0*/  LOP3.LUT P5, RZ, R225, 0xff0000, RZ, 0xc0, !PT ;  /* 0x00ff0000e1ff7812 */ /* 0x000fe200078ac0ff */
[----:B------:R-:W-:Y:S01]  /*32d0*/  @P1 FMUL.FTZ R227, R98, R173 ;  /* 0x000000ad62e31220 */ /* 0x000fe20000410000 */
[----:B------:R-:W-:Y:S01]  /*32e0*/  FFMA.FTZ R98, R7, R99, R154 ;  /* 0x0000006307627223 */ /* 0x000fe2000001009a */
        /* <DEDUP_REMOVED lines=27> */
[----:B------:R-:W-:Y:S01]  /*34a0*/  FFMA.FTZ R172, R7, R173, R148 ;  /* 0x000000ad07ac7223 */ /* 0x000fe20000010094 */
[----:B------:R-:W-:-:S02]  /*34b0*/  F2FP.F16.F32.PACK_AB R178, R181, R178 ;  /* 0x000000b2b5b2723e */ /* 0x000fc400000000ff */
[----:B------:R-:W-:Y:S01]  /*34c0*/  F2FP.F16.F32.PACK_AB R177, R180, R177 ;  /* 0x000000b1b4b1723e */ /* 0x000fe200000000ff */
[--C-:B------:R-:W-:Y:S02]  /*34d0*/  @P6 HADD2.F32 R234, -RZ, R176.reuse.H0_H0 ;  /* 0x200000b0ffea6230 */ /* 0x100fe40000004100 */
[----:B------:R-:W-:Y:S02]  /*34e0*/  @P5 HADD2.F32 R231, -RZ, R176.H1_H1 ;  /* 0x300000b0ffe75230 */ /* 0x000fe40000004100 */
[----:B------:R-:W-:Y:S01]  /*34f0*/  FADD.FTZ R176, R214, -R99 ;  /* 0x80000063d6b07221 */ /* 0x000fe20000010000 */
[----:B------:R-:W-:-:S03]  /*3500*/  FFMA.FTZ R99, R7, R228, R155 ;  /* 0x000000e407637223 */ /* 0x000fc6000001009b */
[----:B------:R-:W-:Y:S01]  /*3510*/  FFMA.FTZ R173, R7, R176, R149 ;  /* 0x000000b007ad7223 */ /* 0x000fe20000010095 */
        /* <DEDUP_REMOVED lines=22> */
[----:B------:R-:W-:-:S07]  /*3680*/  F2FP.F16.F32.PACK_AB R176, R127, R126 ;  /* 0x0000007e7fb0723e */ /* 0x000fce00000000ff */
.L_x_8120:
        /* <DEDUP_REMOVED lines=14> */
.L_x_8117:
[----:B------:R-:W-:Y:S05]  /*3770*/  BSYNC.RECONVERGENT B0 ;  /* 0x0000000000007941 */ /* 0x000fea0003800200 */
.L_x_8116:
        /* <DEDUP_REMOVED lines=15> */
[----:B------:R-:W-:Y:S02]  /*3870*/  HFMA2 R181, -RZ, RZ, 0, 0 ;  /* 0x00000000ffb57431 */ /* 0x000fe400000001ff */
[----:B------:R-:W-:Y:S01]  /*3880*/  FADD.FTZ R96, R15, -R96 ;  /* 0x800000600f607221 */ /* 0x000fe20000010000 */
[----:B------:R-:W-:Y:S01]  /*3890*/  LOP3.LUT P6, RZ, R222, 0xff000000, RZ, 0xc0, !PT ;  /* 0xff000000deff7812 */ /* 0x000fe200078cc0ff */
[----:B------:R-:W-:Y:S01]  /*38a0*/  FADD.FTZ R97, R12, -R97 ;  /* 0x800000610c617221 */ /* 0x000fe20000010000 */
[----:B------:R-:W-:Y:S01]  /*38b0*/  CS2R R186, SRZ ;  /* 0x0000000000ba7805 */ /* 0x000fe2000001ff00 */
[C---:B------:R-:W-:Y:S01]  /*38c0*/  FFMA.FTZ R175, R7.reuse, R96, R159 ;  /* 0x0000006007af7223 */ /* 0x040fe2000001009f */
[----:B------:R-:W-:Y:S01]  /*38d0*/  MOV R218, RZ ;  /* 0x000000ff00da7202 */ /* 0x000fe20000000f00 */
[----:B------:R-:W-:Y:S01]  /*38e0*/  FFMA.FTZ R174, R7, R97, R158 ;  /* 0x0000006107ae7223 */ /* 0x000fe2000001009e */
[----:B------:R-:W-:Y:S01]  /*38f0*/  CS2R R226, SRZ ;  /* 0x0000000000e27805 */ /* 0x000fe2000001ff00 */
[-C--:B------:R-:W-:Y:S01]  /*3900*/  FMUL.FTZ R98, R175, R182.reuse ;  /* 0x000000b6af627220 */ /* 0x080fe20000410000 */
[----:B------:R-:W-:Y:S01]  /*3910*/  MOV R232, RZ ;  /* 0x000000ff00e87202 */ /* 0x000fe20000000f00 */
[----:B------:R-:W-:Y:S01]  /*3920*/  FMUL.FTZ R96, R174, R182 ;  /* 0x000000b6ae607220 */ /* 0x000fe20000410000 */
[----:B-----5:R-:W-:-:S02]  /*3930*/  @P5 HADD2.F32 R97, -RZ, R177.H0_H0 ;  /* 0x200000b1ff615230 */ /* 0x020fc40000004100 */
[----:B------:R-:W-:Y:S01]  /*3940*/  FMUL.FTZ R98, R98, UR16 ;  /* 0x0000001062627c20 */ /* 0x000fe20008410000 */
[----:B------:R-:W-:Y:S01]  /*3950*/  FMUL.FTZ R99, R96, UR16 ;  /* 0x0000001060637c20 */ /* 0x000fe20008410000 */
[----:B------:R-:W-:Y:S02]  /*3960*/  @P6 HADD2.F32 R96, -RZ, R177.H1_H1 ;  /* 0x300000b1ff606230 */ /* 0x000fe40000004100 */
[----:B------:R-:W-:Y:S01]  /*3970*/  FMUL.FTZ R180, R43, R98 ;  /* 0x000000622bb47220 */ /* 0x000fe20000410000 */
[----:B------:R-:W-:Y:S01]  /*3980*/  FMUL.FTZ R177, R42, R99 ;  /* 0x000000632ab17220 */ /* 0x000fe20000410000 */
[----:B------:R-:W-:Y:S01]  /*3990*/  @P5 FMUL.FTZ R181, R99, R97 ;  /* 0x0000006163b55220 */ /* 0x000fe20000410000 */
[-CC-:B------:R-:W-:Y:S01]  /*39a0*/  FFMA.FTZ R97, R17, R183.reuse, R184.reuse ;  /* 0x000000b711617223 */ /* 0x180fe200000100b8 */
[----:B------:R-:W-:Y:S01]  /*39b0*/  @P6 FMUL.FTZ R186, R98, R96 ;  /* 0x0000006062ba6220 */ /* 0x000fe20000410000 */
[----:B------:R-:W-:Y:S01]  /*39c0*/  FFMA.FTZ R96, R16, R183, R184 ;  /* 0x000000b710607223 */ /* 0x000fe200000100b8 */
[----:B------:R-:W-:Y:S01]  /*39d0*/  FSEL R180, R180, RZ, P6 ;  /* 0x000000ffb4b47208 */ /* 0x000fe20003000000 */
[----:B------:R-:W-:Y:S01]  /*39e0*/  FADD.FTZ R97, R14, -R97 ;  /* 0x800000610e617221 */ /* 0x000fe20000010000 */
[----:B------:R-:W-:Y:S01]  /*39f0*/  FSEL R177, R177, RZ, P5 ;  /* 0x000000ffb1b17208 */ /* 0x000fe20002800000 */
[----:B------:R-:W-:Y:S01]  /*3a00*/  FADD.FTZ R98, R19, -R96 ;  /* 0x8000006013627221 */ /* 0x000fe20000010000 */
[----:B------:R-:W-:Y:S01]  /*3a10*/  LOP3.LUT P6, RZ, R223, 0xff00, RZ, 0xc0, !PT ;  /* 0x0000ff00dfff7812 */ /* 0x000fe200078cc0ff */
[----:B------:R-:W-:Y:S01]  /*3a20*/  FFMA.FTZ R96, R7, R97, R160 ;  /* 0x0000006107607223 */ /* 0x000fe200000100a0 */
[----:B------:R-:W-:Y:S01]  /*3a30*/  LOP3.LUT P5, RZ, R223, 0xff, RZ, 0xc0, !PT ;  /* 0x000000ffdfff7812 */ /* 0x000fe200078ac0ff */
[----:B------:R-:W-:Y:S01]  /*3a40*/  FFMA.FTZ R97, R7, R98, R161 ;  /* 0x0000006207617223 */ /* 0x000fe200000100a1 */
[----:B------:R-:W-:Y:S01]  /*3a50*/  FADD.FTZ R134, R134, R181 ;  /* 0x000000b586867221 */ /* 0x000fe20000010000 */
[-C--:B------:R-:W-:Y:S01]  /*3a60*/  FMUL.FTZ R98, R96, R182.reuse ;  /* 0x000000b660627220 */ /* 0x080fe20000410000 */
[----:B------:R-:W-:Y:S01]  /*3a70*/  FADD.FTZ R135, R135, R186 ;  /* 0x000000ba87877221 */ /* 0x000fe20000010000 */
[----:B------:R-:W-:Y:S01]  /*3a80*/  FMUL.FTZ R99, R97, R182 ;  /* 0x000000b661637220 */ /* 0x000fe20000410000 */
[----:B------:R-:W-:Y:S01]  /*3a90*/  F2FP.F16.F32.PACK_AB R177, R180, R177 ;  /* 0x000000b1b4b1723e */ /* 0x000fe200000000ff */
[----:B------:R-:W-:-:S02]  /*3aa0*/  FMUL.FTZ R173, R98, UR16 ;  /* 0x0000001062ad7c20 */ /* 0x000fc40008410000 */
[----:B------:R-:W-:Y:S02]  /*3ab0*/  FMUL.FTZ R99, R99, UR16 ;  /* 0x0000001063637c20 */ /* 0x000fe40008410000 */
[--C-:B------:R-:W-:Y:S02]  /*3ac0*/  @P6 HADD2.F32 R172, -RZ, R178.reuse.H1_H1 ;  /* 0x300000b2ffac6230 */ /* 0x100fe40000004100 */
[----:B------:R-:W-:Y:S02]  /*3ad0*/  @P5 HADD2.F32 R98, -RZ, R178.H0_H0 ;  /* 0x200000b2ff625230 */ /* 0x000fe40000004100 */
        /* <DEDUP_REMOVED lines=8> */
[----:B------:R-:W-:Y:S01]  /*3b60*/  ISETP.GE.U32.AND P5, PT, R222, RZ, PT ;  /* 0x000000ffde00720c */ /* 0x000fe20003fa6070 */
[----:B------:R-:W-:Y:S01]  /*3b70*/  FADD.FTZ R172, R20, -R173 ;  /* 0x800000ad14ac7221 */ /* 0x000fe20000010000 */
[----:B------:R-:W-:Y:S01]  /*3b80*/  FSEL R185, R185, RZ, P6 ;  /* 0x000000ffb9b97208 */ /* 0x000fe20003000000 */
[----:B------:R-:W-:Y:S01]  /*3b90*/  FFMA.FTZ R98, R7, R99, R162 ;  /* 0x0000006307627223 */ /* 0x000fe200000100a2 */
[----:B------:R-:W-:Y:S01]  /*3ba0*/  LOP3.LUT P6, RZ, R223, 0xff0000, RZ, 0xc0, !PT ;  /* 0x00ff0000dfff7812 */ /* 0x000fe200078cc0ff */
[----:B------:R-:W-:Y:S01]  /*3bb0*/  FFMA.FTZ R99, R7, R172, R163 ;  /* 0x000000ac07637223 */ /* 0x000fe200000100a3 */
[----:B------:R-:W-:Y:S01]  /*3bc0*/  ISETP.GE.U32.AND.EX P5, PT, R223, 0x1000000, PT, P5 ;  /* 0x01000000df00780c */ /* 0x000fe20003fa6150 */
[-C--:B------:R-:W-:Y:S01]  /*3bd0*/  FMUL.FTZ R172, R98, R182.reuse ;  /* 0x000000b662ac7220 */ /* 0x080fe20000410000 */
[----:B------:R-:W-:Y:S01]  /*3be0*/  FADD.FTZ R136, R136, R187 ;  /* 0x000000bb88887221 */ /* 0x000fe20000010000 */
[----:B------:R-:W-:Y:S01]  /*3bf0*/  FMUL.FTZ R173, R99, R182 ;  /* 0x000000b663ad7220 */ /* 0x000fe20000410000 */
[----:B------:R-:W-:Y:S01]  /*3c00*/  FADD.FTZ R137, R137, R218 ;  /* 0x000000da89897221 */ /* 0x000fe20000010000 */
[----:B------:R-:W-:Y:S01]  /*3c10*/  FMUL.FTZ R229, R172, UR16 ;  /* 0x00000010ace57c20 */ /* 0x000fe20008410000 */
[----:B------:R-:W-:Y:S01]  /*3c20*/  F2FP.F16.F32.PACK_AB R178, R185, R178 ;  /* 0x000000b2b9b2723e */ /* 0x000fe200000000ff */
[----:B------:R-:W-:-:S04]  /*3c30*/  FMUL.FTZ R230, R173, UR16 ;  /* 0x00000010ade67c20 */ /* 0x000fc80008410000 */
[--C-:B------:R-:W-:Y:S02]  /*3c40*/  @P6 HADD2.F32 R172, -RZ, R179.reuse.H0_H0 ;  /* 0x200000b3ffac6230 */ /* 0x100fe40000004100 */
[----:B------:R-:W-:Y:S01]  /*3c50*/  FMUL.FTZ R228, R47, R230 ;  /* 0x000000e62fe47220 */ /* 0x000fe20000410000 */
[----:B------:R-:W-:Y:S02]  /*3c60*/  @P5 HADD2.F32 R173, -RZ, R179.H1_H1 ;  /* 0x300000b3ffad5230 */ /* 0x000fe40000004100 */
[----:B------:R-:W-:Y:S01]  /*3c70*/  FMUL.FTZ R179, R46, R229 ;  /* 0x000000e52eb37220 */ /* 0x000fe20000410000 */
[----:B------:R-:W-:Y:S01]  /*3c80*/  @P6 FMUL.FTZ R227, R229, R172 ;  /* 0x000000ace5e36220 */ /* 0x000fe20000410000 */
[----:B------:R-:W-:Y:S01]  /*3c90*/  FSEL R234, R228, RZ, P5 ;  /* 0x000000ffe4ea7208 */ /* 0x000fe20002800000 */
[----:B------:R-:W-:Y:S02]  /*3ca0*/  @P5 FMUL.FTZ R226, R230, R173 ;  /* 0x000000ade6e25220 */ /* 0x000fe40000410000 */
        /* <DEDUP_REMOVED lines=9> */
[----:B------:R-:W-:Y:S01]  /*3d40*/  FFMA.FTZ R172, R7, R173, R156 ;  /* 0x000000ad07ac7223 */ /* 0x000fe2000001009c */
[----:B------:R-:W-:Y:S01]  /*3d50*/  FADD.FTZ R139, R139, R226 ;  /* 0x000000e28b8b7221 */ /* 0x000fe20000010000 */
[----:B------:R-:W-:Y:S01]  /*3d60*/  FFMA.FTZ R173, R7, R228, R157 ;  /* 0x000000e407ad7223 */ /* 0x000fe2000001009d */
[----:B------:R-:W-:Y:S02]  /*3d70*/  F2FP.F16.F32.PACK_AB R179, R234, R179 ;  /* 0x000000b3eab3723e */ /* 0x000fe400000000ff */
[--C-:B------:R-:W-:Y:S02]  /*3d80*/  @P6 HADD2.F32 R228, -RZ, R176.reuse.H0_H0 ;  /* 0x200000b0ffe46230 */ /* 0x100fe40000004100 */
[----:B------:R-:W-:Y:S01]  /*3d90*/  FMUL.FTZ R230, R173, R182 ;  /* 0x000000b6ade67220 */ /* 0x000fe20000410000 */
[----:B------:R-:W-:-:S02]  /*3da0*/  @P5 HADD2.F32 R231, -RZ, R176.H1_H1 ;  /* 0x300000b0ffe75230 */ /* 0x000fc40000004100 */
[----:B------:R-:W-:Y:S01]  /*3db0*/  FMUL.FTZ R176, R172, R182 ;  /* 0x000000b6acb07220 */ /* 0x000fe20000410000 */
[----:B------:R-:W-:-:S03]  /*3dc0*/  FMUL.FTZ R230, R230, UR16 ;  /* 0x00000010e6e67c20 */ /* 0x000fc60008410000 */
[----:B------:R-:W-:Y:S01]  /*3dd0*/  FMUL.FTZ R233, R176, UR16 ;  /* 0x00000010b0e97c20 */ /* 0x000fe20008410000 */
[----:B------:R-:W-:Y:S01]  /*3de0*/  FMUL.FTZ R181, R41, R230 ;  /* 0x000000e629b57220 */ /* 0x000fe20000410000 */
[----:B------:R-:W-:Y:S02]  /*3df0*/  @P5 FMUL.FTZ R232, R230, R231 ;  /* 0x000000e7e6e85220 */ /* 0x000fe40000410000 */
[----:B------:R-:W-:Y:S01]  /*3e00*/  FMUL.FTZ R176, R40, R233 ;  /* 0x000000e928b07220 */ /* 0x000fe20000410000 */
[----:B------:R-:W-:Y:S01]  /*3e10*/  @P6 FMUL.FTZ R229, R233, R228 ;  /* 0x000000e4e9e56220 */ /* 0x000fe20000410000 */
[----:B------:R-:W-:Y:S01]  /*3e20*/  FSEL R181, R181, RZ, P5 ;  /* 0x000000ffb5b57208 */ /* 0x000fe20002800000 */
[----:B------:R-:W-:Y:S02]  /*3e30*/  FADD.FTZ R133, R133, R232 ;  /* 0x000000e885857221 */ /* 0x000fe40000010000 */
[----:B------:R-:W-:Y:S01]  /*3e40*/  FSEL R176, R176, RZ, P6 ;  /* 0x000000ffb0b07208 */ /* 0x000fe20003000000 */
[----:B------:R-:W-:-:S03]  /*3e50*/  FADD.FTZ R132, R132, R229 ;  /* 0x000000e584847221 */ /* 0x000fc60000010000 */
[----:B------:R-:W-:Y:S01]  /*3e60*/  F2FP.F16.F32.PACK_AB R176, R181, R176 ;  /* 0x000000b0b5b0723e */ /* 0x000fe200000000ff */
[----:B------:R-:W-:Y:S06]  /*3e70*/  BRA `(.L_x_8126) ;  /* 0x0000001000c47947 */ /* 0x000fec0003800000 */
.L_x_8125:
[-CC-:B------:R-:W-:Y:S01]  /*3e80*/  FFMA.FTZ R181, R11, R183.reuse, R184.reuse ;  /* 0x000000b70bb57223 */ /* 0x180fe200000100b8 */
[-CC-:B------:R-:W-:Y:S01]  /*3e90*/  FFMA.FTZ R180, R8, R183.reuse, R184.reuse ;  /* 0x000000b708b47223 */ /* 0x180fe200000100b8 */
[----:B------:R-:W-:Y:S01]  /*3ea0*/  LOP3.LUT P6, RZ, R222, 0xff000000, RZ, 0xc0, !PT ;  /* 0xff000000deff7812 */ /* 0x000fe200078cc0ff */
[----:B------:R-:W-:Y:S01]  /*3eb0*/  FFMA.FTZ R229, R22, R183, R184 ;  /* 0x000000b716e57223 */ /* 0x000fe200000100b8 */
[----:B------:R-:W-:Y:S01]  /*3ec0*/  FADD.FTZ R181, R12, -R181 ;  /* 0x800000b50cb57221 */ /* 0x000fe20000010000 */
[----:B------:R-:W-:Y:S01]  /*3ed0*/  FADD.FTZ R180, R15, -R180 ;  /* 0x800000b40fb47221 */ /* 0x000fe20000010000 */
[----:B------:R-:W-:Y:S02]  /*3ee0*/  LOP3.LUT P5, RZ, R222, 0xff0000, RZ, 0xc0, !PT ;  /* 0x00ff0000deff7812 */ /* 0x000fe400078ac0ff */
[C---:B------:R-:W-:Y:S01]  /*3ef0*/  FFMA.FTZ R185, R7.reuse, R181, R158 ;  /* 0x000000b507b97223 */ /* 0x040fe2000001009e */
[----:B------:R-:W-:Y:S01]  /*3f00*/  FFMA.FTZ R187, R7, R180, R159 ;  /* 0x000000b407bb7223 */ /* 0x000fe2000001009f */
[----:B------:R-:W-:Y:S01]  /*3f10*/  HFMA2 R181, -RZ, RZ, 0, 0 ;  /* 0x00000000ffb57431 */ /* 0x000fe200000001ff */
[----:B------:R-:W-:Y:S01]  /*3f20*/  MOV R186, RZ ;  /* 0x000000ff00ba7202 */ /* 0x000fe20000000f00 */
[C---:B------:R-:W-:Y:S01]  /*3f30*/  FMUL.FTZ R180, R182.reuse, R185 ;  /* 0x000000b9b6b47220 */ /* 0x040fe20000410000 */
[----:B------:R-:W-:-:S02]  /*3f40*/  FMUL.FTZ R185, R182, R187 ;  /* 0x000000bbb6b97220 */ /* 0x000fc40000410000 */
[--C-:B-----5:R-:W-:Y:S02]  /*3f50*/  @P6 HADD2.F32 R227, -RZ, R177.reuse.H1_H1 ;  /* 0x300000b1ffe36230 */ /* 0x120fe40000004100 */
[----:B------:R-:W-:Y:S01]  /*3f60*/  FMUL.FTZ R187, R180, UR16 ;  /* 0x00000010b4bb7c20 */ /* 0x000fe20008410000 */
[----:B------:R-:W-:Y:S01]  /*3f70*/  FMUL.FTZ R180, R185, UR16 ;  /* 0x00000010b9b47c20 */ /* 0x000fe20008410000 */
[--C-:B------:R-:W-:Y:S01]  /*3f80*/  FFMA.FTZ R185, R17, R183, R184.reuse ;  /* 0x000000b711b97223 */ /* 0x100fe200000100b8 */
[----:B------:R-:W-:Y:S02]  /*3f90*/  @P5 HADD2.F32 R218, -RZ, R177.H0_H0 ;  /* 0x200000b1ffda5230 */ /* 0x000fe40000004100 */
[-C--:B------:R-:W-:Y:S01]  /*3fa0*/  FMUL.FTZ R177, R42, R187.reuse ;  /* 0x000000bb2ab17220 */ /* 0x080fe20000410000 */
[-C--:B------:R-:W-:Y:S01]  /*3fb0*/  @P6 FMUL.FTZ R186, R227, R180.reuse ;  /* 0x000000b4e3ba6220 */ /* 0x080fe20000410000 */
[----:B------:R-:W-:Y:S01]  /*3fc0*/  FMUL.FTZ R180, R43, R180 ;  /* 0x000000b42bb47220 */ /* 0x000fe20000410000 */
[----:B------:R-:W-:Y:S01]  /*3fd0*/  FADD.FTZ R185, R14, -R185 ;  /* 0x800000b90eb97221 */ /* 0x000fe20000010000 */
[----:B------:R-:W-:Y:S01]  /*3fe0*/  @P5 FMUL.FTZ R181, R218, R187 ;  /* 0x000000bbdab55220 */ /* 0x000fe20000410000 */
[----:B------:R-:W-:Y:S01]  /*3ff0*/  FFMA.FTZ R218, R16, R183, R184 ;  /* 0x000000b710da7223 */ /* 0x000fe200000100b8 */
[----:B------:R-:W-:Y:S01]  /*4000*/  FSEL R177, R177, RZ, P5 ;  /* 0x000000ffb1b17208 */ /* 0x000fe20002800000 */
[----:B------:R-:W-:Y:S01]  /*4010*/  FFMA.FTZ R185, R7, R185, R160 ;  /* 0x000000b907b97223 */ /* 0x000fe200000100a0 */
[----:B------:R-:W-:Y:S01]  /*4020*/  FSEL R180, R180, RZ, P6 ;  /* 0x000000ffb4b47208 */ /* 0x000fe20003000000 */
[----:B------:R-:W-:Y:S01]  /*4030*/  FADD.FTZ R218, R19, -R218 ;  /* 0x800000da13da7221 */ /* 0x000fe20000010000 */
[C---:B------:R-:W-:Y:S01]  /*4040*/  LOP3.LUT P5, RZ, R223.reuse, 0xff, RZ, 0xc0, !PT ;  /* 0x000000ffdfff7812 */ /* 0x040fe200078ac0ff */
[----:B------:R-:W-:Y:S01]  /*4050*/  FMUL.FTZ R185, R182, R185 ;  /* 0x000000b9b6b97220 */ /* 0x000fe20000410000 */
[----:B------:R-:W-:Y:S01]  /*4060*/  LOP3.LUT P6, RZ, R223, 0xff00, RZ, 0xc0, !PT ;  /* 0x0000ff00dfff7812 */ /* 0x000fe200078cc0ff */
[----:B------:R-:W-:Y:S01]  /*4070*/  FFMA.FTZ R227, R7, R218, R161 ;  /* 0x000000da07e37223 */ /* 0x000fe200000100a1 */
[----:B------:R-:W-:-:S02]  /*4080*/  HFMA2 R187, -RZ, RZ, 0, 0 ;  /* 0x00000000ffbb7431 */ /* 0x000fc400000001ff */
[----:B------:R-:W-:Y:S01]  /*4090*/  FMUL.FTZ R185, R185, UR16 ;  /* 0x00000010b9b97c20 */ /* 0x000fe20008410000 */
[----:B------:R-:W-:Y:S01]  /*40a0*/  MOV R218, RZ ;  /* 0x000000ff00da7202 */ /* 0x000fe20000000f00 */
[----:B------:R-:W-:Y:S01]  /*40b0*/  FMUL.FTZ R226, R182, R227 ;  /* 0x000000e3b6e27220 */ /* 0x000fe20000410000 */
[----:B------:R-:W-:Y:S01]  /*40c0*/  FADD.FTZ R134, R134, R181 ;  /* 0x000000b586867221 */ /* 0x000fe20000010000 */
[----:B------:R-:W-:Y:S01]  /*40d0*/  FADD.FTZ R135, R135, R186 ;  /* 0x000000ba87877221 */ /* 0x000fe20000010000 */
[----:B------:R-:W-:Y:S01]  /*40e0*/  F2FP.F16.F32.PACK_AB R177, R180, R177 ;  /* 0x000000b1b4b1723e */ /* 0x000fe200000000ff */
[----:B------:R-:W-:Y:S01]  /*40f0*/  FMUL.FTZ R226, R226, UR16 ;  /* 0x00000010e2e27c20 */ /* 0x000fe20008410000 */
[--C-:B------:R-:W-:Y:S02]  /*4100*/  @P5 HADD2.F32 R228, -RZ, R178.reuse.H0_H0 ;  /* 0x200000b2ffe45230 */ /* 0x100fe40000004100 */
[----:B------:R-:W-:Y:S02]  /*4110*/  @P6 HADD2.F32 R227, -RZ, R178.H1_H1 ;  /* 0x300000b2ffe36230 */ /* 0x000fe40000004100 */
[-C--:B------:R-:W-:Y:S01]  /*4120*/  FMUL.FTZ R178, R44, R185.reuse ;  /* 0x000000b92cb27220 */ /* 0x080fe20000410000 */
[----:B------:R-:W-:Y:S01]  /*4130*/  @P5 FMUL.FTZ R187, R228, R185 ;  /* 0x000000b9e4bb5220 */ /* 0x000fe20000410000 */
[-C--:B------:R-:W-:Y:S01]  /*4140*/  FMUL.FTZ R185, R45, R226.reuse ;  /* 0x000000e22db97220 */ /* 0x080fe20000410000 */
        /* <DEDUP_REMOVED lines=11> */
[----:B------:R-:W-:Y:S01]  /*4200*/  FMUL.FTZ R229, R182, R229 ;  /* 0x000000e5b6e57220 */ /* 0x000fe20000410000 */
[----:B------:R-:W-:Y:S01]  /*4210*/  FADD.FTZ R136, R136, R187 ;  /* 0x000000bb88887221 */ /* 0x000fe20000010000 */
[----:B------:R-:W-:Y:S01]  /*4220*/  FMUL.FTZ R228, R182, R227 ;  /* 0x000000e3b6e47220 */ /* 0x000fe20000410000 */
[----:B------:R-:W-:Y:S01]  /*4230*/  CS2R R226, SRZ ;  /* 0x0000000000e27805 */ /* 0x000fe2000001ff00 */
[----:B------:R-:W-:Y:S01]  /*4240*/  FMUL.FTZ R230, R229, UR16 ;  /* 0x00000010e5e67c20 */ /* 0x000fe20008410000 */
[----:B------:R-:W-:Y:S01]  /*4250*/  FADD.FTZ R137, R137, R218 ;  /* 0x000000da89897221 */ /* 0x000fe20000010000 */
[----:B------:R-:W-:Y:S01]  /*4260*/  FMUL.FTZ R231, R228, UR16 ;  /* 0x00000010e4e77c20 */ /* 0x000fe20008410000 */
[----:B------:R-:W-:Y:S01]  /*4270*/  F2FP.F16.F32.PACK_AB R178, R185, R178 ;  /* 0x000000b2b9b2723e */ /* 0x000fe200000000ff */
[----:B------:R-:W-:-:S02]  /*4280*/  FMUL.FTZ R228, R47, R230 ;  /* 0x000000e62fe47220 */ /* 0x000fc40000410000 */
[--C-:B------:R-:W-:Y:S02]  /*4290*/  @P6 HADD2.F32 R232, -RZ, R179.reuse.H0_H0 ;  /* 0x200000b3ffe86230 */ /* 0x100fe40000004100 */
[----:B------:R-:W-:Y:S02]  /*42a0*/  @P5 HADD2.F32 R229, -RZ, R179.H1_H1 ;  /* 0x300000b3ffe55230 */ /* 0x000fe40000004100 */
[-C--:B------:R-:W-:Y:S01]  /*42b0*/  FMUL.FTZ R179, R46, R231.reuse ;  /* 0x000000e72eb37220 */ /* 0x080fe20000410000 */
[----:B------:R-:W-:Y:S01]  /*42c0*/  FSEL R228, R228, RZ, P5 ;  /* 0x000000ffe4e47208 */ /* 0x000fe20002800000 */
[----:B------:R-:W-:Y:S01]  /*42d0*/  @P6 FMUL.FTZ R227, R232, R231 ;  /* 0x000000e7e8e36220 */ /* 0x000fe20000410000 */
[----:B------:R-:W-:Y:S01]  /*42e0*/  MOV R232, RZ ;  /* 0x000000ff00e87202 */ /* 0x000fe20000000f00 */
[----:B------:R-:W-:Y:S01]  /*42f0*/  @P5 FMUL.FTZ R226, R229, R230 ;  /* 0x000000e6e5e25220 */ /* 0x000fe20000410000 */
[----:B------:R-:W-:Y:S01]  /*4300*/  FSEL R179, R179, RZ, P6 ;  /* 0x000000ffb3b37208 */ /* 0x000fe20003000000 */
[-CC-:B------:R-:W-:Y:S01]  /*4310*/  FFMA.FTZ R229, R9, R183.reuse, R184.reuse ;  /* 0x000000b709e57223 */ /* 0x180fe200000100b8 */
[----:B------:R-:W-:Y:S01]  /*4320*/  LOP3.LUT P6, RZ, R222, 0xff, RZ, 0xc0, !PT ;  /* 0x000000ffdeff7812 */ /* 0x000fe200078cc0ff */
[----:B------:R-:W-:Y:S01]  /*4330*/  FFMA.FTZ R230, R6, R183, R184 ;  /* 0x000000b706e67223 */ /* 0x000fe200000100b8 */
[----:B------:R-:W-:Y:S01]  /*4340*/  LOP3.LUT P5, RZ, R222, 0xff00, RZ, 0xc0, !PT ;  /* 0x0000ff00deff7812 */ /* 0x000fe200078ac0ff */
[----:B------:R-:W-:Y:S01]  /*4350*/  FADD.FTZ R229, R10, -R229 ;  /* 0x800000e50ae57221 */ /* 0x000fe20000010000 */
[----:B------:R-:W-:Y:S01]  /*4360*/  FADD.FTZ R138, R138, R227 ;  /* 0x000000e38a8a7221 */ /* 0x000fe20000010000 */
[----:B------:R-:W-:Y:S01]  /*4370*/  FADD.FTZ R230, R13, -R230 ;  /* 0x800000e60de67221 */ /* 0x000fe20000010000 */
[----:B------:R-:W-:Y:S01]  /*4380*/  FADD.FTZ R139, R139, R226 ;  /* 0x000000e28b8b7221 */ /* 0x000fe20000010000 */
[C---:B------:R-:W-:Y:S01]  /*4390*/  FFMA.FTZ R229, R7.reuse, R229, R156 ;  /* 0x000000e507e57223 */ /* 0x040fe2000001009c */
[----:B------:R-:W-:Y:S01]  /*43a0*/  F2FP.F16.F32.PACK_AB R179, R228, R179 ;  /* 0x000000b3e4b3723e */ /* 0x000fe200000000ff */
[----:B------:R-:W-:-:S04]  /*43b0*/  FFMA.FTZ R231, R7, R230, R157 ;  /* 0x000000e607e77223 */ /* 0x000fc8000001009d */
[--C-:B------:R-:W-:Y:S02]  /*43c0*/  @P6 HADD2.F32 R234, -RZ, R176.reuse.H0_H0 ;  /* 0x200000b0ffea6230 */ /* 0x100fe40000004100 */
[C---:B------:R-:W-:Y:S01]  /*43d0*/  FMUL.FTZ R230, R182.reuse, R231 ;  /* 0x000000e7b6e67220 */ /* 0x040fe20000410000 */
[----:B------:R-:W-:Y:S02]  /*43e0*/  @P5 HADD2.F32 R233, -RZ, R176.H1_H1 ;  /* 0x300000b0ffe95230 */ /* 0x000fe40000004100 */
[----:B------:R-:W-:Y:S01]  /*43f0*/  FMUL.FTZ R176, R182, R229 ;  /* 0x000000e5b6b07220 */ /* 0x000fe20000410000 */
[----:B------:R-:W-:Y:S02]  /*4400*/  HFMA2 R229, -RZ, RZ, 0, 0 ;  /* 0x00000000ffe57431 */ /* 0x000fe400000001ff */
[----:B------:R-:W-:Y:S01]  /*4410*/  FMUL.FTZ R230, R230, UR16 ;  /* 0x00000010e6e67c20 */ /* 0x000fe20008410000 */
[----:B------:R-:W-:-:S03]  /*4420*/  FMUL.FTZ R231, R176, UR16 ;  /* 0x00000010b0e77c20 */ /* 0x000fc60008410000 */
[-C--:B------:R-:W-:Y:S01]  /*4430*/  FMUL.FTZ R181, R41, R230.reuse ;  /* 0x000000e629b57220 */ /* 0x080fe20000410000 */
[----:B------:R-:W-:Y:S01]  /*4440*/  @P5 FMUL.FTZ R232, R233, R230 ;  /* 0x000000e6e9e85220 */ /* 0x000fe20000410000 */
[-C--:B------:R-:W-:Y:S01]  /*4450*/  FMUL.FTZ R176, R40, R231.reuse ;  /* 0x000000e728b07220 */ /* 0x080fe20000410000 */
[----:B------:R-:W-:Y:S02]  /*4460*/  @P6 FMUL.FTZ R229, R234, R231 ;  /* 0x000000e7eae56220 */ /* 0x000fe40000410000 */
[----:B------:R-:W-:Y:S01]  /*4470*/  FSEL R181, R181, RZ, P5 ;  /* 0x000000ffb5b57208 */ /* 0x000fe20002800000 */
[----:B------:R-:W-:Y:S01]  /*4480*/  FADD.FTZ R133, R133, R232 ;  /* 0x000000e885857221 */ /* 0x000fe20000010000 */
[----:B------:R-:W-:Y:S01]  /*4490*/  FSEL R176, R176, RZ, P6 ;  /* 0x000000ffb0b07208 */ /* 0x000fe20003000000 */
[----:B------:R-:W-:-:S03]  /*44a0*/  FADD.FTZ R132, R132, R229 ;  /* 0x000000e584847221 */ /* 0x000fc60000010000 */
[----:B------:R-:W-:Y:S01]  /*44b0*/  F2FP.F16.F32.PACK_AB R176, R181, R176 ;  /* 0x000000b0b5b0723e */ /* 0x000fe200000000ff */
[----:B------:R-:W-:Y:S06]  /*44c0*/  BRA `(.L_x_8126) ;  /* 0x0000000c00307947 */ /* 0x000fec0003800000 */
.L_x_8124:
[----:B------:R-:W0:Y:S02]  /*44d0*/  LDC.64 R180, c[0x0][0x478] ;  /* 0x00011e00ffb47b82 */ /* 0x000e240000000a00 */
[----:B0-----:R-:W-:-:S04]  /*44e0*/  ISETP.NE.U32.AND P1, PT, R180, RZ, PT ;  /* 0x000000ffb400720c */ /* 0x001fc80003f25070 */
[----:B------:R-:W-:-:S13]  /*44f0*/  ISETP.NE.AND.EX P1, PT, R181, RZ, PT, P1 ;  /* 0x000000ffb500720c */ /* 0x000fda0003f25310 */
[----:B------:R-:W-:Y:S05]  /*4500*/  @!P1 BRA `(.L_x_8127) ;  /* 0x0000000400909947 */ /* 0x000fea0003800000 */
[-CC-:B------:R-:W-:Y:S01]  /*4510*/  FFMA.FTZ R96, R8, R183.reuse, R184.reuse ;  /* 0x000000b708607223 */ /* 0x180fe200000100b8 */
[----:B------:R-:W-:Y:S01]  /*4520*/  FFMA.FTZ R97, R11, R183, R184 ;  /* 0x000000b70b617223 */ /* 0x000fe200000100b8 */
[----:B------:R-:W-:Y:S01]  /*4530*/  LOP3.LUT P6, RZ, R222, 0xff000000, RZ, 0xc0, !PT ;  /* 0xff000000deff7812 */ /* 0x000fe200078cc0ff */
[----:B------:R-:W-:Y:S02]  /*4540*/  HFMA2 R181, -RZ, RZ, 0, 0 ;  /* 0x00000000ffb57431 */ /* 0x000fe400000001ff */
[----:B------:R-:W-:Y:S01]  /*4550*/  FADD.FTZ R96, R15, -R96 ;  /* 0x800000600f607221 */ /* 0x000fe20000010000 */
[----:B------:R-:W-:Y:S01]  /*4560*/  FADD.FTZ R174, R12, -R97 ;  /* 0x800000610cae7221 */ /* 0x000fe20000010000 */
[----:B------:R-:W-:Y:S02]  /*4570*/  LOP3.LUT P5, RZ, R222, 0xff0000, RZ, 0xc0, !PT ;  /* 0x00ff0000deff7812 */ /* 0x000fe400078ac0ff */
[----:B------:R-:W-:Y:S01]  /*4580*/  CS2R R186, SRZ ;  /* 0x0000000000ba7805 */ /* 0x000fe2000001ff00 */
[C---:B------:R-:W-:Y:S01]  /*4590*/  FMUL.FTZ R175, R7.reuse, R96 ;  /* 0x0000006007af7220 */ /* 0x040fe20000410000 */
[----:B------:R-:W-:Y:S01]  /*45a0*/  FMUL.FTZ R174, R7, R174 ;  /* 0x000000ae07ae7220 */ /* 0x000fe20000410000 */
[----:B------:R-:W-:-:S02]  /*45b0*/  MOV R218, RZ ;  /* 0x000000ff00da7202 */ /* 0x000fc40000000f00 */
[----:B------:R-:W-:Y:S01]  /*45c0*/  CS2R R226, SRZ ;  /* 0x0000000000e27805 */ /* 0x000fe2000001ff00 */
[-C--:B------:R-:W-:Y:S01]  /*45d0*/  FMUL.FTZ R97, R175, R182.reuse ;  /* 0x000000b6af617220 */ /* 0x080fe20000410000 */
[----:B------:R-:W-:Y:S01]  /*45e0*/  FMUL.FTZ R96, R174, R182 ;  /* 0x000000b6ae607220 */ /* 0x000fe20000410000 */
[--C-:B-----5:R-:W-:Y:S02]  /*45f0*/  @P6 HADD2.F32 R173, -RZ, R177.reuse.H1_H1 ;  /* 0x300000b1ffad6230 */ /* 0x120fe40000004100 */
[----:B------:R-:W-:Y:S01]  /*4600*/  FMUL.FTZ R180, R97, UR16 ;  /* 0x0000001061b47c20 */ /* 0x000fe20008410000 */
[----:B------:R-:W-:Y:S01]  /*4610*/  FMUL.FTZ R99, R96, UR16 ;  /* 0x0000001060637c20 */ /* 0x000fe20008410000 */
[--C-:B------:R-:W-:Y:S01]  /*4620*/  FFMA.FTZ R97, R17, R183, R184.reuse ;  /* 0x000000b711617223 */ /* 0x100fe200000100b8 */
[----:B------:R-:W-:Y:S02]  /*4630*/  @P5 HADD2.F32 R98, -RZ, R177.H0_H0 ;  /* 0x200000b1ff625230 */ /* 0x000fe40000004100 */
[-C--:B------:R-:W-:Y:S01]  /*4640*/  @P6 FMUL.FTZ R186, R173, R180.reuse ;  /* 0x000000b4adba6220 */ /* 0x080fe20000410000 */
[-C--:B------:R-:W-:Y:S01]  /*4650*/  FMUL.FTZ R177, R42, R99.reuse ;  /* 0x000000632ab17220 */ /* 0x080fe20000410000 */
[----:B------:R-:W-:Y:S01]  /*4660*/  FMUL.FTZ R180, R43, R180 ;  /* 0x000000b42bb47220 */ /* 0x000fe20000410000 */
[----:B------:R-:W-:Y:S01]  /*4670*/  FADD.FTZ R96, R14, -R97 ;  /* 0x800000610e607221 */ /* 0x000fe20000010000 */
[----:B------:R-:W-:Y:S01]  /*4680*/  @P5 FMUL.FTZ R181, R98, R99 ;  /* 0x0000006362b55220 */ /* 0x000fe20000410000 */
[----:B------:R-:W-:Y:S01]  /*4690*/  FFMA.FTZ R98, R16, R183, R184 ;  /* 0x000000b710627223 */ /* 0x000fe200000100b8 */
[----:B------:R-:W-:Y:S01]  /*46a0*/  FSEL R177, R177, RZ, P5 ;  /* 0x000000ffb1b17208 */ /* 0x000fe20002800000 */
[----:B------:R-:W-:Y:S01]  /*46b0*/  FMUL.FTZ R96, R7, R96 ;  /* 0x0000006007607220 */ /* 0x000fe20000410000 */
[----:B------:R-:W-:Y:S01]  /*46c0*/  FSEL R180, R180, RZ, P6 ;  /* 0x000000ffb4b47208 */ /* 0x000fe20003000000 */
[----:B------:R-:W-:Y:S01]  /*46d0*/  FADD.FTZ R98, R19, -R98 ;  /* 0x8000006213627221 */ /* 0x000fe20000010000 */
[C---:B------:R-:W-:Y:S01]  /*46e0*/  LOP3.LUT P5, RZ, R223.reuse, 0xff, RZ, 0xc0, !PT ;  /* 0x000000ffdfff7812 */ /* 0x040fe200078ac0ff */
[----:B------:R-:W-:Y:S01]  /*46f0*/  FADD.FTZ R134, R134, R181 ;  /* 0x000000b586867221 */ /* 0x000fe20000010000 */
[----:B------:R-:W-:Y:S01]  /*4700*/  LOP3.LUT P6, RZ, R223, 0xff00, RZ, 0xc0, !PT ;  /* 0x0000ff00dfff7812 */ /* 0x000fe200078cc0ff */
[----:B------:R-:W-:Y:S01]  /*4710*/  FMUL.FTZ R97, R7, R98 ;  /* 0x0000006207617220 */ /* 0x000fe20000410000 */
[-C--:B------:R-:W-:Y:S01]  /*4720*/  FMUL.FTZ R98, R96, R182.reuse ;  /* 0x000000b660627220 */ /* 0x080fe20000410000 */
[----:B------:R-:W-:Y:S01]  /*4730*/  FADD.FTZ R135, R135, R186 ;  /* 0x000000ba87877221 */ /* 0x000fe20000010000 */
[----:B------:R-:W-:Y:S01]  /*4740*/  F2FP.F16.F32.PACK_AB R177, R180, R177 ;  /* 0x000000b1b4b1723e */ /* 0x000fe200000000ff */
[----:B------:R-:W-:Y:S01]  /*4750*/  FMUL.FTZ R99, R97, R182 ;  /* 0x000000b661637220 */ /* 0x000fe20000410000 */
[----:B------:R-:W-:-:S03]  /*4760*/  FMUL.FTZ R173, R98, UR16 ;  /* 0x0000001062ad7c20 */ /* 0x000fc60008410000 */
[----:B------:R-:W-:Y:S01]  /*4770*/  FMUL.FTZ R98, R99, UR16 ;  /* 0x0000001063627c20 */ /* 0x000fe20008410000 */
[--C-:B------:R-:W-:Y:S01]  /*4780*/  FFMA.FTZ R99, R21, R183, R184.reuse ;  /* 0x000000b715637223 */ /* 0x100fe200000100b8 */
[--C-:B------:R-:W-:Y:S02]  /*4790*/  @P5 HADD2.F32 R172, -RZ, R178.reuse.H0_H0 ;  /* 0x200000b2ffac5230 */ /* 0x100fe40000004100 */
[----:B------:R-:W-:Y:S02]  /*47a0*/  @P6 HADD2.F32 R185, -RZ, R178.H1_H1 ;  /* 0x300000b2ffb96230 */ /* 0x000fe40000004100 */
[-C--:B------:R-:W-:Y:S01]  /*47b0*/  FMUL.FTZ R178, R44, R173.reuse ;  /* 0x000000ad2cb27220 */ /* 0x080fe20000410000 */
[----:B------:R-:W-:Y:S01]  /*47c0*/  @P5 FMUL.FTZ R187, R172, R173 ;  /* 0x000000adacbb5220 */ /* 0x000fe20000410000 */
[----:B------:R-:W-:Y:S01]  /*47d0*/  FFMA.FTZ R173, R22, R183, R184 ;  /* 0x000000b716ad7223 */ /* 0x000fe200000100b8 */
[-C--:B------:R-:W-:Y:S01]  /*47e0*/  @P6 FMUL.FTZ R218, R185, R98.reuse ;  /* 0x00000062b9da6220 */ /* 0x080fe20000410000 */
[----:B------:R-:W-:Y:S01]  /*47f0*/  FMUL.FTZ R185, R45, R98 ;  /* 0x000000622db97220 */ /* 0x000fe20000410000 */
[----:B------:R-:W-:Y:S01]  /*4800*/  FSEL R178, R178, RZ, P5 ;  /* 0x000000ffb2b27208 */ /* 0x000fe20002800000 */
[----:B------:R-:W-:Y:S01]  /*4810*/  FADD.FTZ R98, R18, -R99 ;  /* 0x8000006312627221 */ /* 0x000fe20000010000 */
[----:B------:R-:W-:Y:S01]  /*4820*/  ISETP.GE.U32.AND P5, PT, R222, RZ, PT ;  /* 0x000000ffde00720c */ /* 0x000fe20003fa6070 */
[----:B------:R-:W-:Y:S01]  /*4830*/  FADD.FTZ R172, R20, -R173 ;  /* 0x800000ad14ac7221 */ /* 0x000fe20000010000 */
[----:B------:R-:W-:Y:S01]  /*4840*/  FSEL R185, R185, RZ, P6 ;  /* 0x000000ffb9b97208 */ /* 0x000fe20003000000 */
[----:B------:R-:W-:Y:S01]  /*4850*/  FMUL.FTZ R98, R7, R98 ;  /* 0x0000006207627220 */ /* 0x000fe20000410000 */
[----:B------:R-:W-:Y:S01]  /*4860*/  LOP3.LUT P6, RZ, R223, 0xff0000, RZ, 0xc0, !PT ;  /* 0x00ff0000dfff7812 */ /* 0x000fe200078cc0ff */
[----:B------:R-:W-:Y:S01]  /*4870*/  FMUL.FTZ R99, R7, R172 ;  /* 0x000000ac07637220 */ /* 0x000fe20000410000 */
        /* <DEDUP_REMOVED lines=9> */
[-C--:B------:R-:W-:Y:S01]  /*4910*/  FMUL.FTZ R172, R47, R228.reuse ;  /* 0x000000e42fac7220 */ /* 0x080fe20000410000 */
[----:B------:R-:W-:Y:S02]  /*4920*/  @P5 HADD2.F32 R173, -RZ, R179.H1_H1 ;  /* 0x300000b3ffad5230 */ /* 0x000fe40000004100 */
[-C--:B------:R-:W-:Y:S01]  /*4930*/  FMUL.FTZ R179, R46, R229.reuse ;  /* 0x000000e52eb37220 */ /* 0x080fe20000410000 */
        /* <DEDUP_REMOVED lines=11> */
[----:B------:R-:W-:Y:S01]  /*49f0*/  MOV R230, RZ ;  /* 0x000000ff00e67202 */ /* 0x000fe20000000f00 */
[C---:B------:R-:W-:Y:S01]  /*4a00*/  FMUL.FTZ R172, R7.reuse, R172 ;  /* 0x000000ac07ac7220 */ /* 0x040fe20000410000 */
[----:B------:R-:W-:Y:S01]  /*4a10*/  FADD.FTZ R138, R138, R227 ;  /* 0x000000e38a8a7221 */ /* 0x000fe20000010000 */
[----:B------:R-:W-:Y:S01]  /*4a20*/  FMUL.FTZ R173, R7, R228 ;  /* 0x000000e407ad7220 */ /* 0x000fe20000410000 */
[----:B------:R-:W-:Y:S01]  /*4a30*/  FADD.FTZ R139, R139, R226 ;  /* 0x000000e28b8b7221 */ /* 0x000fe20000010000 */
[----:B------:R-:W-:Y:S01]  /*4a40*/  F2FP.F16.F32.PACK_AB R179, R232, R179 ;  /* 0x000000b3e8b3723e */ /* 0x000fe200000000ff */
[--C-:B------:R-:W-:Y:S02]  /*4a50*/  @P6 HADD2.F32 R234, -RZ, R176.reuse.H0_H0 ;  /* 0x200000b0ffea6230 */ /* 0x100fe40000004100 */
[----:B------:R-:W-:Y:S01]  /*4a60*/  FMUL.FTZ R228, R173, R182 ;  /* 0x000000b6ade47220 */ /* 0x000fe20000410000 */
[----:B------:R-:W-:-:S02]  /*4a70*/  @P5 HADD2.F32 R233, -RZ, R176.H1_H1 ;  /* 0x300000b0ffe95230 */ /* 0x000fc40000004100 */
[----:B------:R-:W-:Y:S01]  /*4a80*/  FMUL.FTZ R176, R172, R182 ;  /* 0x000000b6acb07220 */ /* 0x000fe20000410000 */
[----:B------:R-:W-:-:S03]  /*4a90*/  FMUL.FTZ R228, R228, UR16 ;  /* 0x00000010e4e47c20 */ /* 0x000fc60008410000 */
[----:B------:R-:W-:Y:S01]  /*4aa0*/  FMUL.FTZ R231, R176, UR16 ;  /* 0x00000010b0e77c20 */ /* 0x000fe20008410000 */
[-C--:B------:R-:W-:Y:S01]  /*4ab0*/  FMUL.FTZ R181, R41, R228.reuse ;  /* 0x000000e429b57220 */ /* 0x080fe20000410000 */
[----:B------:R-:W-:Y:S02]  /*4ac0*/  @P5 FMUL.FTZ R230, R233, R228 ;  /* 0x000000e4e9e65220 */ /* 0x000fe40000410000 */
[-C--:B------:R-:W-:Y:S01]  /*4ad0*/  FMUL.FTZ R176, R40, R231.reuse ;  /* 0x000000e728b07220 */ /* 0x080fe20000410000 */
[----:B------:R-:W-:Y:S01]  /*4ae0*/  @P6 FMUL.FTZ R229, R234, R231 ;  /* 0x000000e7eae56220 */ /* 0x000fe20000410000 */
[----:B------:R-:W-:Y:S01]  /*4af0*/  FSEL R181, R181, RZ, P5 ;  /* 0x000000ffb5b57208 */ /* 0x000fe20002800000 */
[----:B------:R-:W-:Y:S02]  /*4b00*/  FADD.FTZ R133, R133, R230 ;  /* 0x000000e685857221 */ /* 0x000fe40000010000 */
[----:B------:R-:W-:Y:S01]  /*4b10*/  FSEL R176, R176, RZ, P6 ;  /* 0x000000ffb0b07208 */ /* 0x000fe20003000000 */
[----:B------:R-:W-:-:S03]  /*4b20*/  FADD.FTZ R132, R132, R229 ;  /* 0x000000e584847221 */ /* 0x000fc60000010000 */
[----:B------:R-:W-:Y:S01]  /*4b30*/  F2FP.F16.F32.PACK_AB R176, R181, R176 ;  /* 0x000000b0b5b0723e */ /* 0x000fe200000000ff */
[----:B------:R-:W-:Y:S06]  /*4b40*/  BRA `(.L_x_8126) ;  /* 0x0000000400907947 */ /* 0x000fec0003800000 */
.L_x_8127:
[-CC-:B------:R-:W-:Y:S01]  /*4b50*/  FFMA.FTZ R181, R11, R183.reuse, R184.reuse ;  /* 0x000000b70bb57223 */ /* 0x180fe200000100b8 */
[-CC-:B------:R-:W-:Y:S01]  /*4b60*/  FFMA.FTZ R186, R8, R183.reuse, R184.reuse ;  /* 0x000000b708ba7223 */ /* 0x180fe200000100b8 */
[----:B------:R-:W-:Y:S01]  /*4b70*/  LOP3.LUT P6, RZ, R222, 0xff000000, RZ, 0xc0, !PT ;  /* 0xff000000deff7812 */ /* 0x000fe200078cc0ff */
[----:B------:R-:W-:Y:S01]  /*4b80*/  FFMA.FTZ R226, R16, R183, R184 ;  /* 0x000000b710e27223 */ /* 0x000fe200000100b8 */
[----:B------:R-:W-:Y:S01]  /*4b90*/  FADD.FTZ R180, R12, -R181 ;  /* 0x800000b50cb47221 */ /* 0x000fe20000010000 */
[----:B------:R-:W-:Y:S01]  /*4ba0*/  FADD.FTZ R186, R15, -R186 ;  /* 0x800000ba0fba7221 */ /* 0x000fe20000010000 */
[----:B------:R-:W-:Y:S01]  /*4bb0*/  LOP3.LUT P5, RZ, R222, 0xff0000, RZ, 0xc0, !PT ;  /* 0x00ff0000deff7812 */ /* 0x000fe200078ac0ff */
[----:B------:R-:W-:Y:S02]  /*4bc0*/  HFMA2 R181, -RZ, RZ, 0, 0 ;  /* 0x00000000ffb57431 */ /* 0x000fe400000001ff */
[C---:B------:R-:W-:Y:S01]  /*4bd0*/  FMUL.FTZ R185, R7.reuse, R180 ;  /* 0x000000b407b97220 */ /* 0x040fe20000410000 */
[----:B------:R-:W-:Y:S01]  /*4be0*/  FMUL.FTZ R187, R7, R186 ;  /* 0x000000ba07bb7220 */ /* 0x000fe20000410000 */
[----:B------:R-:W-:Y:S01]  /*4bf0*/  MOV R186, RZ ;  /* 0x000000ff00ba7202 */ /* 0x000fe20000000f00 */
[----:B------:R-:W-:Y:S01]  /*4c00*/  FADD.FTZ R226, R19, -R226 ;  /* 0x800000e213e27221 */ /* 0x000fe20000010000 */
[C---:B------:R-:W-:Y:S01]  /*4c10*/  FMUL.FTZ R180, R182.reuse, R185 ;  /* 0x000000b9b6b47220 */ /* 0x040fe20000410000 */
[----:B------:R-:W-:Y:S01]  /*4c20*/  FMUL.FTZ R185, R182, R187 ;  /* 0x000000bbb6b97220 */ /* 0x000fe20000410000 */
[----:B------:R-:W-:Y:S01]  /*4c30*/  FFMA.FTZ R229, R22, R183, R184 ;  /* 0x000000b716e57223 */ /* 0x000fe200000100b8 */
[----:B-----5:R-:W-:-:S02]  /*4c40*/  @P6 HADD2.F32 R227, -RZ, R177.H1_H1 ;  /* 0x300000b1ffe36230 */ /* 0x020fc40000004100 */
[----:B------:R-:W-:Y:S01]  /*4c50*/  FMUL.FTZ R187, R180, UR16 ;  /* 0x00000010b4bb7c20 */ /* 0x000fe20008410000 */
[----:B------:R-:W-:Y:S01]  /*4c60*/  FMUL.FTZ R180, R185, UR16 ;  /* 0x00000010b9b47c20 */ /* 0x000fe20008410000 */
[----:B------:R-:W-:Y:S01]  /*4c70*/  FFMA.FTZ R185, R17, R183, R184 ;  /* 0x000000b711b97223 */ /* 0x000fe200000100b8 */
[----:B------:R-:W-:Y:S02]  /*4c80*/  @P5 HADD2.F32 R218, -RZ, R177.H0_H0 ;  /* 0x200000b1ffda5230 */ /* 0x000fe40000004100 */
[-C--:B------:R-:W-:Y:S01]  /*4c90*/  FMUL.FTZ R177, R42, R187.reuse ;  /* 0x000000bb2ab17220 */ /* 0x080fe20000410000 */
[-C--:B------:R-:W-:Y:S01]  /*4ca0*/  @P6 FMUL.FTZ R186, R227, R180.reuse ;  /* 0x000000b4e3ba6220 */ /* 0x080fe20000410000 */
[----:B------:R-:W-:Y:S01]  /*4cb0*/  FMUL.FTZ R180, R43, R180 ;  /* 0x000000b42bb47220 */ /* 0x000fe20000410000 */
[----:B------:R-:W-:Y:S01]  /*4cc0*/  FMUL.FTZ R227, R7, R226 ;  /* 0x000000e207e37220 */ /* 0x000fe20000410000 */
[----:B------:R-:W-:Y:S01]  /*4cd0*/  @P5 FMUL.FTZ R181, R218, R187 ;  /* 0x000000bbdab55220 */ /* 0x000fe20000410000 */
[----:B------:R-:W-:Y:S01]  /*4ce0*/  FSEL R177, R177, RZ, P5 ;  /* 0x000000ffb1b17208 */ /* 0x000fe20002800000 */
[----:B------:R-:W-:Y:S01]  /*4cf0*/  FADD.FTZ R218, R14, -R185 ;  /* 0x800000b90eda7221 */ /* 0x000fe20000010000 */
[----:B------:R-:W-:Y:S01]  /*4d00*/  FSEL R180, R180, RZ, P6 ;  /* 0x000000ffb4b47208 */ /* 0x000fe20003000000 */
[----:B------:R-:W-:Y:S01]  /*4d10*/  FMUL.FTZ R226, R182, R227 ;  /* 0x000000e3b6e27220 */ /* 0x000fe20000410000 */
[----:B------:R-:W-:Y:S01]  /*4d20*/  LOP3.LUT P5, RZ, R223, 0xff, RZ, 0xc0, !PT ;  /* 0x000000ffdfff7812 */ /* 0x000fe200078ac0ff */
[----:B------:R-:W-:Y:S01]  /*4d30*/  FMUL.FTZ R185, R7, R218 ;  /* 0x000000da07b97220 */ /* 0x000fe20000410000 */
[----:B------:R-:W-:Y:S01]  /*4d40*/  LOP3.LUT P6, RZ, R223, 0xff00, RZ, 0xc0, !PT ;  /* 0x0000ff00dfff7812 */ /* 0x000fe200078cc0ff */
[----:B------:R-:W-:-:S02]  /*4d50*/  HFMA2 R187, -RZ, RZ, 0, 0 ;  /* 0x00000000ffbb7431 */ /* 0x000fc400000001ff */
[----:B------:R-:W-:Y:S01]  /*4d60*/  FMUL.FTZ R226, R226, UR16 ;  /* 0x00000010e2e27c20 */ /* 0x000fe20008410000 */
[----:B------:R-:W-:Y:S01]  /*4d70*/  FMUL.FTZ R185, R182, R185 ;  /* 0x000000b9b6b97220 */ /* 0x000fe20000410000 */
[----:B------:R-:W-:Y:S01]  /*4d80*/  MOV R218, RZ ;  /* 0x000000ff00da7202 */ /* 0x000fe20000000f00 */
[----:B------:R-:W-:Y:S01]  /*4d90*/  FADD.FTZ R134, R134, R181 ;  /* 0x000000b586867221 */ /* 0x000fe20000010000 */
[----:B------:R-:W-:Y:S01]  /*4da0*/  FADD.FTZ R135, R135, R186 ;  /* 0x000000ba87877221 */ /* 0x000fe20000010000 */
[----:B------:R-:W-:Y:S01]  /*4db0*/  FMUL.FTZ R185, R185, UR16 ;  /* 0x00000010b9b97c20 */ /* 0x000fe20008410000 */
[----:B------:R-:W-:Y:S02]  /*4dc0*/  F2FP.F16.F32.PACK_AB R177, R180, R177 ;  /* 0x000000b1b4b1723e */ /* 0x000fe400000000ff */
[--C-:B------:R-:W-:Y:S02]  /*4dd0*/  @P5 HADD2.F32 R228, -RZ, R178.reuse.H0_H0 ;  /* 0x200000b2ffe45230 */ /* 0x100fe40000004100 */
[----:B------:R-:W-:-:S02]  /*4de0*/  @P6 HADD2.F32 R227, -RZ, R178.H1_H1 ;  /* 0x300000b2ffe36230 */ /* 0x000fc40000004100 */
        /* <DEDUP_REMOVED lines=28> */
[-CC-:B------:R-:W-:Y:S01]  /*4fb0*/  FFMA.FTZ R232, R6, R183.reuse, R184.reuse ;  /* 0x000000b706e87223 */ /* 0x180fe200000100b8 */
[----:B------:R-:W-:Y:S01]  /*4fc0*/  @P5 FMUL.FTZ R226, R229, R230 ;  /* 0x000000e6e5e25220 */ /* 0x000fe20000410000 */
[----:B------:R-:W-:Y:S01]  /*4fd0*/  FSEL R179, R179, RZ, P6 ;  /* 0x000000ffb3b37208 */ /* 0x000fe20003000000 */
[----:B------:R-:W-:Y:S01]  /*4fe0*/  FFMA.FTZ R229, R9, R183, R184 ;  /* 0x000000b709e57223 */ /* 0x000fe200000100b8 */
[C---:B------:R-:W-:Y:S01]  /*4ff0*/  LOP3.LUT P6, RZ, R222.reuse, 0xff, RZ, 0xc0, !PT ;  /* 0x000000ffdeff7812 */ /* 0x040fe200078cc0ff */
[----:B------:R-:W-:Y:S01]  /*5000*/  FADD.FTZ R232, R13, -R232 ;  /* 0x800000e80de87221 */ /* 0x000fe20000010000 */
[----:B------:R-:W-:Y:S01]  /*5010*/  LOP3.LUT P5, RZ, R222, 0xff00, RZ, 0xc0, !PT ;  /* 0x0000ff00deff7812 */ /* 0x000fe200078ac0ff */
[----:B------:R-:W-:Y:S01]  /*5020*/  FADD.FTZ R230, R10, -R229 ;  /* 0x800000e50ae67221 */ /* 0x000fe20000010000 */
[----:B------:R-:W-:Y:S01]  /*5030*/  FADD.FTZ R138, R138, R227 ;  /* 0x000000e38a8a7221 */ /* 0x000fe20000010000 */
[C---:B------:R-:W-:Y:S01]  /*5040*/  FMUL.FTZ R231, R7.reuse, R232 ;  /* 0x000000e807e77220 */ /* 0x040fe20000410000 */
[----:B------:R-:W-:Y:S01]  /*5050*/  MOV R232, RZ ;  /* 0x000000ff00e87202 */ /* 0x000fe20000000f00 */
[----:B------:R-:W-:Y:S01]  /*5060*/  FMUL.FTZ R229, R7, R230 ;  /* 0x000000e607e57220 */ /* 0x000fe20000410000 */
[----:B------:R-:W-:Y:S01]  /*5070*/  FADD.FTZ R139, R139, R226 ;  /* 0x000000e28b8b7221 */ /* 0x000fe20000010000 */
[----:B------:R-:W-:Y:S01]  /*5080*/  FMUL.FTZ R230, R182, R231 ;  /* 0x000000e7b6e67220 */ /* 0x000fe20000410000 */
[----:B------:R-:W-:-:S03]  /*5090*/  F2FP.F16.F32.PACK_AB R179, R228, R179 ;  /* 0x000000b3e4b3723e */ /* 0x000fc600000000ff */
[--C-:B------:R-:W-:Y:S02]  /*50a0*/  @P6 HADD2.F32 R234, -RZ, R176.reuse.H0_H0 ;  /* 0x200000b0ffea6230 */ /* 0x100fe40000004100 */
[----:B------:R-:W-:Y:S01]  /*50b0*/  FMUL.FTZ R230, R230, UR16 ;  /* 0x00000010e6e67c20 */ /* 0x000fe20008410000 */
[----:B------:R-:W-:Y:S02]  /*50c0*/  @P5 HADD2.F32 R233, -RZ, R176.H1_H1 ;  /* 0x300000b0ffe95230 */ /* 0x000fe40000004100 */
[----:B------:R-:W-:Y:S01]  /*50d0*/  FMUL.FTZ R176, R182, R229 ;  /* 0x000000e5b6b07220 */ /* 0x000fe20000410000 */
[----:B------:R-:W-:Y:S02]  /*50e0*/  HFMA2 R229, -RZ, RZ, 0, 0 ;  /* 0x00000000ffe57431 */ /* 0x000fe400000001ff */
[-C--:B------:R-:W-:Y:S01]  /*50f0*/  FMUL.FTZ R181, R41, R230.reuse ;  /* 0x000000e629b57220 */ /* 0x080fe20000410000 */
[----:B------:R-:W-:Y:S01]  /*5100*/  FMUL.FTZ R231, R176, UR16 ;  /* 0x00000010b0e77c20 */ /* 0x000fe20008410000 */
[----:B------:R-:W-:-:S03]  /*5110*/  @P5 FMUL.FTZ R232, R233, R230 ;  /* 0x000000e6e9e85220 */ /* 0x000fc60000410000 */
[----:B------:R-:W-:Y:S01]  /*5120*/  FSEL R181, R181, RZ, P5 ;  /* 0x000000ffb5b57208 */ /* 0x000fe20002800000 */
[-C--:B------:R-:W-:Y:S01]  /*5130*/  FMUL.FTZ R176, R40, R231.reuse ;  /* 0x000000e728b07220 */ /* 0x080fe20000410000 */
[----:B------:R-:W-:Y:S01]  /*5140*/  @P6 FMUL.FTZ R229, R234, R231 ;  /* 0x000000e7eae56220 */ /* 0x000fe20000410000 */
[----:B------:R-:W-:-:S03]  /*5150*/  FADD.FTZ R133, R133, R232 ;  /* 0x000000e885857221 */ /* 0x000fc60000010000 */
[----:B------:R-:W-:Y:S01]  /*5160*/  FSEL R176, R176, RZ, P6 ;  /* 0x000000ffb0b07208 */ /* 0x000fe20003000000 */
[----:B------:R-:W-:-:S03]  /*5170*/  FADD.FTZ R132, R132, R229 ;  /* 0x000000e584847221 */ /* 0x000fc60000010000 */
[----:B------:R-:W-:-:S07]  /*5180*/  F2FP.F16.F32.PACK_AB R176, R181, R176 ;  /* 0x000000b0b5b0723e */ /* 0x000fce00000000ff */
.L_x_8126:
        /* <DEDUP_REMOVED lines=8> */
.L_x_8123:
[----:B------:R-:W-:Y:S05]  /*5210*/  BSYNC.RECONVERGENT B0 ;  /* 0x0000000000007941 */ /* 0x000fea0003800200 */
.L_x_8122:
        /* <DEDUP_REMOVED lines=14> */
[----:B------:R-:W-:Y:S01]  /*5300*/  LOP3.LUT P5, RZ, R220, 0xff0000, RZ, 0xc0, !PT ;  /* 0x00ff0000dcff7812 */ /* 0x000fe200078ac0ff */
        /* <DEDUP_REMOVED lines=9> */
[----:B------:R-:W-:-:S02]  /*53a0*/  FMUL.FTZ R96, R174, R182 ;  /* 0x000000b6ae607220 */ /* 0x000fc40000410000 */
[----:B------:R-:W-:Y:S01]  /*53b0*/  FMUL.FTZ R98, R175, R182 ;  /* 0x000000b6af627220 */ /* 0x000fe20000410000 */
[--C-:B-----5:R-:W-:Y:S02]  /*53c0*/  @P5 HADD2.F32 R97, -RZ, R177.reuse.H0_H0 ;  /* 0x200000b1ff615230 */ /* 0x120fe40000004100 */
[----:B------:R-:W-:Y:S01]  /*53d0*/  FMUL.FTZ R99, R96, UR16 ;  /* 0x0000001060637c20 */ /* 0x000fe20008410000 */
[----:B------:R-:W-:Y:S01]  /*53e0*/  FMUL.FTZ R98, R98, UR16 ;  /* 0x0000001062627c20 */ /* 0x000fe20008410000 */
[----:B------:R-:W-:Y:S02]  /*53f0*/  @P6 HADD2.F32 R96, -RZ, R177.H1_H1 ;  /* 0x300000b1ff606230 */ /* 0x000fe40000004100 */
[----:B------:R-:W-:Y:S01]  /*5400*/  @P5 FMUL.FTZ R181, R99, R97 ;  /* 0x0000006163b55220 */ /* 0x000fe20000410000 */
[----:B------:R-:W-:Y:S01]  /*5410*/  FMUL.FTZ R177, R58, R99 ;  /* 0x000000633ab17220 */ /* 0x000fe20000410000 */
[-CC-:B------:R-:W-:Y:S01]  /*5420*/  FFMA.FTZ R97, R197, R183.reuse, R184.reuse ;  /* 0x000000b7c5617223 */ /* 0x180fe200000100b8 */
[----:B------:R-:W-:Y:S01]  /*5430*/  FMUL.FTZ R180, R59, R98 ;  /* 0x000000623bb47220 */ /* 0x000fe20000410000 */
[----:B------:R-:W-:Y:S01]  /*5440*/  @P6 FMUL.FTZ R186, R98, R96 ;  /* 0x0000006062ba6220 */ /* 0x000fe20000410000 */
[----:B------:R-:W-:Y:S01]  /*5450*/  FFMA.FTZ R96, R198, R183, R184 ;  /* 0x000000b7c6607223 */ /* 0x000fe200000100b8 */
[----:B------:R-:W-:Y:S01]  /*5460*/  FADD.FTZ R97, R204, -R97 ;  /* 0x80000061cc617221 */ /* 0x000fe20000010000 */
[----:B------:R-:W-:-:S02]  /*5470*/  FSEL R177, R177, RZ, P5 ;  /* 0x000000ffb1b17208 */ /* 0x000fc40002800000 */
[----:B------:R-:W-:Y:S01]  /*5480*/  FSEL R180, R180, RZ, P6 ;  /* 0x000000ffb4b47208 */ /* 0x000fe20003000000 */
[----:B------:R-:W-:Y:S01]  /*5490*/  FADD.FTZ R98, R205, -R96 ;  /* 0x80000060cd627221 */ /* 0x000fe20000010000 */
[----:B------:R-:W-:Y:S01]  /*54a0*/  LOP3.LUT P5, RZ, R221, 0xff, RZ, 0xc0, !PT ;  /* 0x000000ffddff7812 */ /* 0x000fe200078ac0ff */
[----:B------:R-:W-:Y:S01]  /*54b0*/  FFMA.FTZ R96, R7, R97, R24 ;  /* 0x0000006107607223 */ /* 0x000fe20000010018 */
[----:B------:R-:W-:Y:S01]  /*54c0*/  LOP3.LUT P6, RZ, R221, 0xff00, RZ, 0xc0, !PT ;  /* 0x0000ff00ddff7812 */ /* 0x000fe200078cc0ff */
[----:B------:R-:W-:Y:S01]  /*54d0*/  FFMA.FTZ R97, R7, R98, R25 ;  /* 0x0000006207617223 */ /* 0x000fe20000010019 */
[----:B------:R-:W-:Y:S01]  /*54e0*/  F2FP.F16.F32.PACK_AB R177, R180, R177 ;  /* 0x000000b1b4b1723e */ /* 0x000fe200000000ff */
[-C--:B------:R-:W-:Y:S02]  /*54f0*/  FMUL.FTZ R98, R96, R182.reuse ;  /* 0x000000b660627220 */ /* 0x080fe40000410000 */
[----:B------:R-:W-:Y:S02]  /*5500*/  FMUL.FTZ R99, R97, R182 ;  /* 0x000000b661637220 */ /* 0x000fe40000410000 */
[----:B------:R-:W-:-:S02]  /*5510*/  FMUL.FTZ R173, R98, UR16 ;  /* 0x0000001062ad7c20 */ /* 0x000fc40008410000 */
[----:B------:R-:W-:Y:S02]  /*5520*/  FMUL.FTZ R99, R99, UR16 ;  /* 0x0000001063637c20 */ /* 0x000fe40008410000 */
[--C-:B------:R-:W-:Y:S02]  /*5530*/  @P5 HADD2.F32 R98, -RZ, R178.reuse.H0_H0 ;  /* 0x200000b2ff625230 */ /* 0x100fe40000004100 */
[----:B------:R-:W-:Y:S02]  /*5540*/  @P6 HADD2.F32 R172, -RZ, R178.H1_H1 ;  /* 0x300000b2ffac6230 */ /* 0x000fe40000004100 */
[----:B------:R-:W-:Y:S01]  /*5550*/  FMUL.FTZ R178, R60, R173 ;  /* 0x000000ad3cb27220 */ /* 0x000fe20000410000 */
[----:B------:R-:W-:Y:S01]  /*5560*/  FMUL.FTZ R185, R61, R99 ;  /* 0x000000633db97220 */ /* 0x000fe20000410000 */
[----:B------:R-:W-:Y:S01]  /*5570*/  @P5 FMUL.FTZ R187, R173, R98 ;  /* 0x00000062adbb5220 */ /* 0x000fe20000410000 */
[-CC-:B------:R-:W-:Y:S01]  /*5580*/  FFMA.FTZ R98, R208, R183.reuse, R184.reuse ;  /* 0x000000b7d0627223 */ /* 0x180fe200000100b8 */
[----:B------:R-:W-:Y:S01]  /*5590*/  @P6 FMUL.FTZ R218, R99, R172 ;  /* 0x000000ac63da6220 */ /* 0x000fe20000410000 */
[----:B------:R-:W-:Y:S01]  /*55a0*/  FSEL R178, R178, RZ, P5 ;  /* 0x000000ffb2b27208 */ /* 0x000fe20002800000 */
[----:B------:R-:W-:Y:S01]  /*55b0*/  FFMA.FTZ R99, R199, R183, R184 ;  /* 0x000000b7c7637223 */ /* 0x000fe200000100b8 */
[----:B------:R-:W-:Y:S01]  /*55c0*/  ISETP.GE.U32.AND P5, PT, R220, RZ, PT ;  /* 0x000000ffdc00720c */ /* 0x000fe20003fa6070 */
[----:B------:R-:W-:Y:S01]  /*55d0*/  FADD.FTZ R172, R207, -R98 ;  /* 0x80000062cfac7221 */ /* 0x000fe20000010000 */
[----:B------:R-:W-:Y:S01]  /*55e0*/  FSEL R185, R185, RZ, P6 ;  /* 0x000000ffb9b97208 */ /* 0x000fe20003000000 */
[----:B------:R-:W-:Y:S01]  /*55f0*/  FADD.FTZ R99, R206, -R99 ;  /* 0x80000063ce637221 */ /* 0x000fe20000010000 */
[C---:B------:R-:W-:Y:S01]  /*5600*/  ISETP.GE.U32.AND.EX P5, PT, R221.reuse, 0x1000000, PT, P5 ;  /* 0x01000000dd00780c */ /* 0x040fe20003fa6150 */
[----:B------:R-:W-:Y:S01]  /*5610*/  FADD.FTZ R144, R144, R187 ;  /* 0x000000bb90907221 */ /* 0x000fe20000010000 */
[----:B------:R-:W-:Y:S01]  /*5620*/  LOP3.LUT P6, RZ, R221, 0xff0000, RZ, 0xc0, !PT ;  /* 0x00ff0000ddff7812 */ /* 0x000fe200078cc0ff */
[C---:B------:R-:W-:Y:S01]  /*5630*/  FFMA.FTZ R98, R7.reuse, R99, R26 ;  /* 0x0000006307627223 */ /* 0x040fe2000001001a */
[----:B------:R-:W-:Y:S01]  /*5640*/  FFMA.FTZ R99, R7, R172, R27 ;  /* 0x000000ac07637223 */ /* 0x000fe2000001001b */
[----:B------:R-:W-:Y:S01]  /*5650*/  FADD.FTZ R145, R145, R218 ;  /* 0x000000da91917221 */ /* 0x000fe20000010000 */
[----:B------:R-:W-:Y:S01]  /*5660*/  F2FP.F16.F32.PACK_AB R178, R185, R178 ;  /* 0x000000b2b9b2723e */ /* 0x000fe200000000ff */
[-C--:B------:R-:W-:Y:S01]  /*5670*/  FMUL.FTZ R172, R98, R182.reuse ;  /* 0x000000b662ac7220 */ /* 0x080fe20000410000 */
[----:B------:R-:W-:-:S03]  /*5680*/  FMUL.FTZ R173, R99, R182 ;  /* 0x000000b663ad7220 */ /* 0x000fc60000410000 */
[----:B------:R-:W-:Y:S01]  /*5690*/  FMUL.FTZ R229, R172, UR16 ;  /* 0x00000010ace57c20 */ /* 0x000fe20008410000 */
[----:B------:R-:W-:Y:S01]  /*56a0*/  FMUL.FTZ R230, R173, UR16 ;  /* 0x00000010ade67c20 */ /* 0x000fe20008410000 */
[--C-:B------:R-:W-:Y:S02]  /*56b0*/  @P5 HADD2.F32 R173, -RZ, R179.reuse.H1_H1 ;  /* 0x300000b3ffad5230 */ /* 0x100fe40000004100 */
[----:B------:R-:W-:Y:S02]  /*56c0*/  @P6 HADD2.F32 R172, -RZ, R179.H0_H0 ;  /* 0x200000b3ffac6230 */ /* 0x000fe40000004100 */
[----:B------:R-:W-:Y:S01]  /*56d0*/  FMUL.FTZ R179, R62, R229 ;  /* 0x000000e53eb37220 */ /* 0x000fe20000410000 */
[----:B------:R-:W-:Y:S01]  /*56e0*/  FMUL.FTZ R228, R63, R230 ;  /* 0x000000e63fe47220 */ /* 0x000fe20000410000 */
        /* <DEDUP_REMOVED lines=10> */
[----:B------:R-:W-:Y:S01]  /*5790*/  FFMA.FTZ R172, R7, R173, R28 ;  /* 0x000000ad07ac7223 */ /* 0x000fe2000001001c */
[----:B------:R-:W-:-:S02]  /*57a0*/  HFMA2 R183, -RZ, RZ, 0, 0 ;  /* 0x00000000ffb77431 */ /* 0x000fc400000001ff */
[----:B------:R-:W-:Y:S01]  /*57b0*/  FFMA.FTZ R173, R7, R184, R29 ;  /* 0x000000b807ad7223 */ /* 0x000fe2000001001d */
[----:B------:R-:W-:Y:S01]  /*57c0*/  FADD.FTZ R146, R146, R227 ;  /* 0x000000e392927221 */ /* 0x000fe20000010000 */
[-C--:B------:R-:W-:Y:S01]  /*57d0*/  FMUL.FTZ R7, R172, R182.reuse ;  /* 0x000000b6ac077220 */ /* 0x080fe20000410000 */
[----:B------:R-:W-:Y:S01]  /*57e0*/  FADD.FTZ R147, R147, R226 ;  /* 0x000000e293937221 */ /* 0x000fe20000010000 */
[----:B------:R-:W-:Y:S01]  /*57f0*/  FMUL.FTZ R182, R173, R182 ;  /* 0x000000b6adb67220 */ /* 0x000fe20000410000 */
[----:B------:R-:W-:Y:S01]  /*5800*/  F2FP.F16.F32.PACK_AB R179, R230, R179 ;  /* 0x000000b3e6b3723e */ /* 0x000fe200000000ff */
[--C-:B------:R-:W-:Y:S02]  /*5810*/  @P6 HADD2.F32 R184, -RZ, R176.reuse.H0_H0 ;  /* 0x200000b0ffb86230 */ /* 0x100fe40000004100 */
[----:B------:R-:W-:Y:S01]  /*5820*/  FMUL.FTZ R229, R7, UR16 ;  /* 0x0000001007e57c20 */ /* 0x000fe20008410000 */
[----:B------:R-:W-:Y:S01]  /*5830*/  FMUL.FTZ R182, R182, UR16 ;  /* 0x00000010b6b67c20 */ /* 0x000fe20008410000 */
[----:B------:R-:W-:Y:S01]  /*5840*/  FADD.FTZ R7, R142, R181 ;  /* 0x000000b58e077221 */ /* 0x000fe20000010000 */
[----:B------:R-:W-:-:S02]  /*5850*/  @P5 HADD2.F32 R228, -RZ, R176.H1_H1 ;  /* 0x300000b0ffe45230 */ /* 0x000fc40000004100 */
[----:B------:R-:W-:Y:S01]  /*5860*/  @P6 FMUL.FTZ R183, R229, R184 ;  /* 0x000000b8e5b76220 */ /* 0x000fe20000410000 */
[----:B------:R-:W-:Y:S01]  /*5870*/  FADD.FTZ R184, R143, R186 ;  /* 0x000000ba8fb87221 */ /* 0x000fe20000010000 */
[----:B------:R-:W-:Y:S01]  /*5880*/  FMUL.FTZ R142, R56, R229 ;  /* 0x000000e5388e7220 */ /* 0x000fe20000410000 */
[----:B------:R-:W-:Y:S01]  /*5890*/  FMUL.FTZ R143, R57, R182 ;  /* 0x000000b6398f7220 */ /* 0x000fe20000410000 */
[----:B------:R-:W-:Y:S01]  /*58a0*/  MOV R176, RZ ;  /* 0x000000ff00b07202 */ /* 0x000fe20000000f00 */
[----:B------:R-:W-:Y:S01]  /*58b0*/  @P5 FMUL.FTZ R176, R182, R228 ;  /* 0x000000e4b6b05220 */ /* 0x000fe20000410000 */
[----:B------:R-:W-:Y:S01]  /*58c0*/  FADD.FTZ R186, R140, R183 ;  /* 0x000000b78cba7221 */ /* 0x000fe20000010000 */
[----:B------:R-:W-:Y:S02]  /*58d0*/  FSEL R142, R142, RZ, P6 ;  /* 0x000000ff8e8e7208 */ /* 0x000fe40003000000 */
[----:B------:R-:W-:Y:S01]  /*58e0*/  FSEL R143, R143, RZ, P5 ;  /* 0x000000ff8f8f7208 */ /* 0x000fe20002800000 */
[----:B------:R-:W-:-:S03]  /*58f0*/  FADD.FTZ R187, R141, R176 ;  /* 0x000000b08dbb7221 */ /* 0x000fc60000010000 */
[----:B------:R-:W-:Y:S01]  /*5900*/  F2FP.F16.F32.PACK_AB R176, R143, R142 ;  /* 0x0000008e8fb0723e */ /* 0x000fe200000000ff */
[----:B------:R-:W-:Y:S06]  /*5910*/  BRA `(.L_x_8132) ;  /* 0x0000001000c47947 */ /* 0x000fec0003800000 */
.L_x_8131:
[-CC-:B------:R-:W-:Y:S01]  /*5920*/  FFMA.FTZ R181, R195, R183.reuse, R184.reuse ;  /* 0x000000b7c3b57223 */ /* 0x180fe200000100b8 */
[----:B------:R-:W-:Y:S01]  /*5930*/  FFMA.FTZ R180, R196, R183, R184 ;  /* 0x000000b7c4b47223 */ /* 0x000fe200000100b8 */
[----:B------:R-:W-:Y:S02]  /*5940*/  LOP3.LUT P6, RZ, R220, 0xff000000, RZ, 0xc0, !PT ;  /* 0xff000000dcff7812 */ /* 0x000fe400078cc0ff */
        /* <DEDUP_REMOVED lines=32> */
[----:B------:R-:W-:-:S03]  /*5b50*/  F2FP.F16.F32.PACK_AB R177, R180, R177 ;  /* 0x000000b1b4b1723e */ /* 0x000fc600000000ff */
[----:B------:R-:W-:Y:S01]  /*5b60*/  FMUL.FTZ R226, R226, UR16 ;  /* 0x00000010e2e27c20 */ /* 0x000fe20008410000 */
[--C-:B------:R-:W-:Y:S02]  /*5b70*/  @P5 HADD2.F32 R228, -RZ, R178.reuse.H0_H0 ;  /* 0x200000b2ffe45230 */ /* 0x100fe40000004100 */
[----:B------:R-:W-:Y:S02]  /*5b80*/  @P6 HADD2.F32 R227, -RZ, R178.H1_H1 ;  /* 0x300000b2ffe36230 */ /* 0x000fe40000004100 */
[-C--:B------:R-:W-:Y:S01]  /*5b90*/  FMUL.FTZ R178, R60, R185.reuse ;  /* 0x000000b93cb27220 */ /* 0x080fe20000410000 */
[----:B------:R-:W-:Y:S01]  /*5ba0*/  @P5 FMUL.FTZ R187, R228, R185 ;  /* 0x000000b9e4bb5220 */ /* 0x000fe20000410000 */
[-C--:B------:R-:W-:Y:S01]  /*5bb0*/  FMUL.FTZ R185, R61, R226.reuse ;  /* 0x000000e23db97220 */ /* 0x080fe20000410000 */
[----:B------:R-:W-:Y:S02]  /*5bc0*/  @P6 FMUL.FTZ R218, R227, R226 ;  /* 0x000000e2e3da6220 */ /* 0x000fe40000410000 */
[----:B------:R-:W-:Y:S01]  /*5bd0*/  FSEL R178, R178, RZ, P5 ;  /* 0x000000ffb2b27208 */ /* 0x000fe20002800000 */
[-CC-:B------:R-:W-:Y:S01]  /*5be0*/  FFMA.FTZ R227, R199, R183.reuse, R184.reuse ;  /* 0x000000b7c7e37223 */ /* 0x180fe200000100b8 */
[----:B------:R-:W-:Y:S01]  /*5bf0*/  ISETP.GE.U32.AND P5, PT, R220, RZ, PT ;  /* 0x000000ffdc00720c */ /* 0x000fe20003fa6070 */
[----:B------:R-:W-:Y:S01]  /*5c00*/  FFMA.FTZ R226, R208, R183, R184 ;  /* 0x000000b7d0e27223 */ /* 0x000fe200000100b8 */
[----:B------:R-:W-:Y:S01]  /*5c10*/  FSEL R185, R185, RZ, P6 ;  /* 0x000000ffb9b97208 */ /* 0x000fe20003000000 */
[----:B------:R-:W-:Y:S01]  /*5c20*/  FADD.FTZ R227, R206, -R227 ;  /* 0x800000e3cee37221 */ /* 0x000fe20000010000 */
[----:B------:R-:W-:Y:S01]  /*5c30*/  ISETP.GE.U32.AND.EX P5, PT, R221, 0x1000000, PT, P5 ;  /* 0x01000000dd00780c */ /* 0x000fe20003fa6150 */
[----:B------:R-:W-:Y:S01]  /*5c40*/  FADD.FTZ R226, R207, -R226 ;  /* 0x800000e2cfe27221 */ /* 0x000fe20000010000 */
[----:B------:R-:W-:Y:S01]  /*5c50*/  LOP3.LUT P6, RZ, R221, 0xff0000, RZ, 0xc0, !PT ;  /* 0x00ff0000ddff7812 */ /* 0x000fe200078cc0ff */
[C---:B------:R-:W-:Y:S01]  /*5c60*/  FFMA.FTZ R227, R7.reuse, R227, R26 ;  /* 0x000000e307e37223 */ /* 0x040fe2000001001a */
[----:B------:R-:W-:Y:S01]  /*5c70*/  FADD.FTZ R144, R144, R187 ;  /* 0x000000bb90907221 */ /* 0x000fe20000010000 */
[----:B------:R-:W-:Y:S01]  /*5c80*/  FFMA.FTZ R229, R7, R226, R27 ;  /* 0x000000e207e57223 */ /* 0x000fe2000001001b */
[----:B------:R-:W-:Y:S01]  /*5c90*/  FADD.FTZ R145, R145, R218 ;  /* 0x000000da91917221 */ /* 0x000fe20000010000 */
[C---:B------:R-:W-:Y:S01]  /*5ca0*/  FMUL.FTZ R228, R182.reuse, R227 ;  /* 0x000000e3b6e47220 */ /* 0x040fe20000410000 */
[----:B------:R-:W-:Y:S01]  /*5cb0*/  CS2R R226, SRZ ;  /* 0x0000000000e27805 */ /* 0x000fe2000001ff00 */
[----:B------:R-:W-:Y:S01]  /*5cc0*/  FMUL.FTZ R229, R182, R229 ;  /* 0x000000e5b6e57220 */ /* 0x000fe20000410000 */
[----:B------:R-:W-:Y:S01]  /*5cd0*/  F2FP.F16.F32.PACK_AB R178, R185, R178 ;  /* 0x000000b2b9b2723e */ /* 0x000fe200000000ff */
[----:B------:R-:W-:-:S02]  /*5ce0*/  FMUL.FTZ R231, R228, UR16 ;  /* 0x00000010e4e77c20 */ /* 0x000fc40008410000 */
[----:B------:R-:W-:Y:S01]  /*5cf0*/  FMUL.FTZ R230, R229, UR16 ;  /* 0x00000010e5e67c20 */ /* 0x000fe20008410000 */
[--C-:B------:R-:W-:Y:S02]  /*5d00*/  @P5 HADD2.F32 R229, -RZ, R179.reuse.H1_H1 ;  /* 0x300000b3ffe55230 */ /* 0x100fe40000004100 */
[----:B------:R-:W-:Y:S02]  /*5d10*/  @P6 HADD2.F32 R232, -RZ, R179.H0_H0 ;  /* 0x200000b3ffe86230 */ /* 0x000fe40000004100 */
[----:B------:R-:W-:Y:S01]  /*5d20*/  FMUL.FTZ R179, R62, R231 ;  /* 0x000000e73eb37220 */ /* 0x000fe20000410000 */
[-C--:B------:R-:W-:Y:S01]  /*5d30*/  FMUL.FTZ R228, R63, R230.reuse ;  /* 0x000000e63fe47220 */ /* 0x080fe20000410000 */
[----:B------:R-:W-:Y:S01]  /*5d40*/  @P5 FMUL.FTZ R226, R229, R230 ;  /* 0x000000e6e5e25220 */ /* 0x000fe20000410000 */
[--C-:B------:R-:W-:Y:S01]  /*5d50*/  FFMA.FTZ R229, R193, R183, R184.reuse ;  /* 0x000000b7c1e57223 */ /* 0x100fe200000100b8 */
        /* <DEDUP_REMOVED lines=13> */
[----:B------:R-:W-:Y:S01]  /*5e30*/  F2FP.F16.F32.PACK_AB R179, R228, R179 ;  /* 0x000000b3e4b3723e */ /* 0x000fe200000000ff */
[----:B------:R-:W-:Y:S01]  /*5e40*/  FMUL.FTZ R182, R182, R183 ;  /* 0x000000b7b6b67220 */ /* 0x000fe20000410000 */
[----:B------:R-:W-:-:S02]  /*5e50*/  HFMA2 R183, -RZ, RZ, 0, 0 ;  /* 0x00000000ffb77431 */ /* 0x000fc400000001ff */
[--C-:B------:R-:W-:Y:S02]  /*5e60*/  @P6 HADD2.F32 R184, -RZ, R176.reuse.H0_H0 ;  /* 0x200000b0ffb86230 */ /* 0x100fe40000004100 */
[----:B------:R-:W-:Y:S01]  /*5e70*/  FMUL.FTZ R229, R7, UR16 ;  /* 0x0000001007e57c20 */ /* 0x000fe20008410000 */
[----:B------:R-:W-:Y:S01]  /*5e80*/  FMUL.FTZ R182, R182, UR16 ;  /* 0x00000010b6b67c20 */ /* 0x000fe20008410000 */
[----:B------:R-:W-:Y:S01]  /*5e90*/  FADD.FTZ R7, R142, R181 ;  /* 0x000000b58e077221 */ /* 0x000fe20000010000 */
[----:B------:R-:W-:Y:S02]  /*5ea0*/  @P5 HADD2.F32 R231, -RZ, R176.H1_H1 ;  /* 0x300000b0ffe75230 */ /* 0x000fe40000004100 */
[-C--:B------:R-:W-:Y:S01]  /*5eb0*/  @P6 FMUL.FTZ R183, R184, R229.reuse ;  /* 0x000000e5b8b76220 */ /* 0x080fe20000410000 */
[----:B------:R-:W-:Y:S01]  /*5ec0*/  FADD.FTZ R184, R143, R186 ;  /* 0x000000ba8fb87221 */ /* 0x000fe20000010000 */
[----:B------:R-:W-:Y:S01]  /*5ed0*/  FMUL.FTZ R142, R56, R229 ;  /* 0x000000e5388e7220 */ /* 0x000fe20000410000 */
[-C--:B------:R-:W-:Y:S01]  /*5ee0*/  FMUL.FTZ R143, R57, R182.reuse ;  /* 0x000000b6398f7220 */ /* 0x080fe20000410000 */
[----:B------:R-:W-:Y:S01]  /*5ef0*/  MOV R176, RZ ;  /* 0x000000ff00b07202 */ /* 0x000fe20000000f00 */
[----:B------:R-:W-:Y:S01]  /*5f00*/  @P5 FMUL.FTZ R176, R231, R182 ;  /* 0x000000b6e7b05220 */ /* 0x000fe20000410000 */
[----:B------:R-:W-:Y:S01]  /*5f10*/  FADD.FTZ R186, R140, R183 ;  /* 0x000000b78cba7221 */ /* 0x000fe20000010000 */
[----:B------:R-:W-:-:S02]  /*5f20*/  FSEL R142, R142, RZ, P6 ;  /* 0x000000ff8e8e7208 */ /* 0x000fc40003000000 */
[----:B------:R-:W-:Y:S01]  /*5f30*/  FSEL R143, R143, RZ, P5 ;  /* 0x000000ff8f8f7208 */ /* 0x000fe20002800000 */
[----:B------:R-:W-:-:S03]  /*5f40*/  FADD.FTZ R187, R141, R176 ;  /* 0x000000b08dbb7221 */ /* 0x000fc60000010000 */
[----:B------:R-:W-:Y:S01]  /*5f50*/  F2FP.F16.F32.PACK_AB R176, R143, R142 ;  /* 0x0000008e8fb0723e */ /* 0x000fe200000000ff */
[----:B------:R-:W-:Y:S06]  /*5f60*/  BRA `(.L_x_8132) ;  /* 0x0000000c00307947 */ /* 0x000fec0003800000 */
.L_x_8130:
[----:B------:R-:W0:Y:S02]  /*5f70*/  LDC.64 R180, c[0x0][0x478] ;  /* 0x00011e00ffb47b82 */ /* 0x000e240000000a00 */
[----:B0-----:R-:W-:-:S04]  /*5f80*/  ISETP.NE.U32.AND P1, PT, R180, RZ, PT ;  /* 0x000000ffb400720c */ /* 0x001fc80003f25070 */
[----:B------:R-:W-:-:S13]  /*5f90*/  ISETP.NE.AND.EX P1, PT, R181, RZ, PT, P1 ;  /* 0x000000ffb500720c */ /* 0x000fda0003f25310 */
        /* <DEDUP_REMOVED lines=9> */
[C---:B------:R-:W-:Y:S01]  /*6030*/  FMUL.FTZ R175, R7.reuse, R96 ;  /* 0x0000006007af7220 */ /* 0x040fe20000410000 */
[----:B------:R-:W-:Y:S01]  /*6040*/  MOV R218, RZ ;  /* 0x000000ff00da7202 */ /* 0x000fe20000000f00 */
[----:B------:R-:W-:Y:S01]  /*6050*/  FMUL.FTZ R174, R7, R174 ;  /* 0x000000ae07ae7220 */ /* 0x000fe20000410000 */
[----:B------:R-:W-:Y:S01]  /*6060*/  CS2R R226, SRZ ;  /* 0x0000000000e27805 */ /* 0x000fe2000001ff00 */
[----:B------:R-:W-:-:S02]  /*6070*/  FMUL.FTZ R97, R175, R182 ;  /* 0x000000b6af617220 */ /* 0x000fc40000410000 */
[----:B------:R-:W-:Y:S01]  /*6080*/  FMUL.FTZ R96, R174, R182 ;  /* 0x000000b6ae607220 */ /* 0x000fe20000410000 */
[--C-:B-----5:R-:W-:Y:S02]  /*6090*/  @P6 HADD2.F32 R173, -RZ, R177.reuse.H1_H1 ;  /* 0x300000b1ffad6230 */ /* 0x120fe40000004100 */
[----:B------:R-:W-:Y:S01]  /*60a0*/  FMUL.FTZ R180, R97, UR16 ;  /* 0x0000001061b47c20 */ /* 0x000fe20008410000 */
[--C-:B------:R-:W-:Y:S01]  /*60b0*/  FFMA.FTZ R97, R197, R183, R184.reuse ;  /* 0x000000b7c5617223 */ /* 0x100fe200000100b8 */
[----:B------:R-:W-:Y:S01]  /*60c0*/  FMUL.FTZ R99, R96, UR16 ;  /* 0x0000001060637c20 */ /* 0x000fe20008410000 */
[----:B------:R-:W-:Y:S02]  /*60d0*/  @P5 HADD2.F32 R98, -RZ, R177.H0_H0 ;  /* 0x200000b1ff625230 */ /* 0x000fe40000004100 */
[-C--:B------:R-:W-:Y:S01]  /*60e0*/  @P6 FMUL.FTZ R186, R173, R180.reuse ;  /* 0x000000b4adba6220 */ /* 0x080fe20000410000 */
[----:B------:R-:W-:Y:S01]  /*60f0*/  FMUL.FTZ R180, R59, R180 ;  /* 0x000000b43bb47220 */ /* 0x000fe20000410000 */
[-C--:B------:R-:W-:Y:S01]  /*6100*/  FMUL.FTZ R177, R58, R99.reuse ;  /* 0x000000633ab17220 */ /* 0x080fe20000410000 */
[----:B------:R-:W-:Y:S01]  /*6110*/  FADD.FTZ R96, R204, -R97 ;  /* 0x80000061cc607221 */ /* 0x000fe20000010000 */
[----:B------:R-:W-:Y:S01]  /*6120*/  @P5 FMUL.FTZ R181, R98, R99 ;  /* 0x0000006362b55220 */ /* 0x000fe20000410000 */
[----:B------:R-:W-:Y:S01]  /*6130*/  FFMA.FTZ R98, R198, R183, R184 ;  /* 0x000000b7c6627223 */ /* 0x000fe200000100b8 */
[----:B------:R-:W-:Y:S01]  /*6140*/  FSEL R180, R180, RZ, P6 ;  /* 0x000000ffb4b47208 */ /* 0x000fe20003000000 */
[----:B------:R-:W-:Y:S01]  /*6150*/  FMUL.FTZ R96, R7, R96 ;  /* 0x0000006007607220 */ /* 0x000fe20000410000 */
[----:B------:R-:W-:Y:S01]  /*6160*/  FSEL R177, R177, RZ, P5 ;  /* 0x000000ffb1b17208 */ /* 0x000fe20002800000 */
[----:B------:R-:W-:Y:S01]  /*6170*/  FADD.FTZ R98, R205, -R98 ;  /* 0x80000062cd627221 */ /* 0x000fe20000010000 */
[----:B------:R-:W-:-:S02]  /*6180*/  LOP3.LUT P5, RZ, R221, 0xff, RZ, 0xc0, !PT ;  /* 0x000000ffddff7812 */ /* 0x000fc400078ac0ff */
[----:B------:R-:W-:Y:S01]  /*6190*/  LOP3.LUT P6, RZ, R221, 0xff00, RZ, 0xc0, !PT ;  /* 0x0000ff00ddff7812 */ /* 0x000fe200078cc0ff */
[----:B------:R-:W-:Y:S01]  /*61a0*/  FMUL.FTZ R97, R7, R98 ;  /* 0x0000006207617220 */ /* 0x000fe20000410000 */
[-C--:B------:R-:W-:Y:S01]  /*61b0*/  FMUL.FTZ R98, R96, R182.reuse ;  /* 0x000000b660627220 */ /* 0x080fe20000410000 */
[----:B------:R-:W-:Y:S02]  /*61c0*/  F2FP.F16.F32.PACK_AB R177, R180, R177 ;  /* 0x000000b1b4b1723e */ /* 0x000fe400000000ff */
        /* <DEDUP_REMOVED lines=17> */
[----:B------:R-:W-:Y:S01]  /*62e0*/  ISETP.GE.U32.AND.EX P5, PT, R221, 0x1000000, PT, P5 ;  /* 0x01000000dd00780c */ /* 0x000fe20003fa6150 */
[----:B------:R-:W-:Y:S01]  /*62f0*/  FMUL.FTZ R99, R7, R172 ;  /* 0x000000ac07637220 */ /* 0x000fe20000410000 */
[----:B------:R-:W-:Y:S01]  /*6300*/  LOP3.LUT P6, RZ, R221, 0xff0000, RZ, 0xc0, !PT ;  /* 0x00ff0000ddff7812 */ /* 0x000fe200078cc0ff */
[-C--:B------:R-:W-:Y:S01]  /*6310*/  FMUL.FTZ R172, R98, R182.reuse ;  /* 0x000000b662ac7220 */ /* 0x080fe20000410000 */
[----:B------:R-:W-:Y:S01]  /*6320*/  FADD.FTZ R144, R144, R187 ;  /* 0x000000bb90907221 */ /* 0x000fe20000010000 */
[----:B------:R-:W-:Y:S01]  /*6330*/  FMUL.FTZ R173, R99, R182 ;  /* 0x000000b663ad7220 */ /* 0x000fe20000410000 */
[----:B------:R-:W-:Y:S01]  /*6340*/  FADD.FTZ R145, R145, R218 ;  /* 0x000000da91917221 */ /* 0x000fe20000010000 */
[----:B------:R-:W-:Y:S01]  /*6350*/  FMUL.FTZ R229, R172, UR16 ;  /* 0x00000010ace57c20 */ /* 0x000fe20008410000 */
[----:B------:R-:W-:Y:S01]  /*6360*/  F2FP.F16.F32.PACK_AB R178, R185, R178 ;  /* 0x000000b2b9b2723e */ /* 0x000fe200000000ff */
[----:B------:R-:W-:-:S04]  /*6370*/  FMUL.FTZ R228, R173, UR16 ;  /* 0x00000010ade47c20 */ /* 0x000fc80008410000 */
[--C-:B------:R-:W-:Y:S02]  /*6380*/  @P5 HADD2.F32 R173, -RZ, R179.reuse.H1_H1 ;  /* 0x300000b3ffad5230 */ /* 0x100fe40000004100 */
[-C--:B------:R-:W-:Y:S01]  /*6390*/  FMUL.FTZ R172, R63, R228.reuse ;  /* 0x000000e43fac7220 */ /* 0x080fe20000410000 */
[----:B------:R-:W-:Y:S02]  /*63a0*/  @P6 HADD2.F32 R230, -RZ, R179.H0_H0 ;  /* 0x200000b3ffe66230 */ /* 0x000fe40000004100 */
[----:B------:R-:W-:Y:S01]  /*63b0*/  FMUL.FTZ R179, R62, R229 ;  /* 0x000000e53eb37220 */ /* 0x000fe20000410000 */
[----:B------:R-:W-:Y:S01]  /*63c0*/  @P5 FMUL.FTZ R226, R173, R228 ;  /* 0x000000e4ade25220 */ /* 0x000fe20000410000 */
[--C-:B------:R-:W-:Y:S01]  /*63d0*/  FFMA.FTZ R173, R193, R183, R184.reuse ;  /* 0x000000b7c1ad7223 */ /* 0x100fe200000100b8 */
[----:B------:R-:W-:Y:S02]  /*63e0*/  @P6 FMUL.FTZ R227, R230, R229 ;  /* 0x000000e5e6e36220 */ /* 0x000fe40000410000 */
[----:B------:R-:W-:Y:S01]  /*63f0*/  FSEL R179, R179, RZ, P6 ;  /* 0x000000ffb3b37208 */ /* 0x000fe20003000000 */
[----:B------:R-:W-:Y:S01]  /*6400*/  FFMA.FTZ R184, R194, R183, R184 ;  /* 0x000000b7c2b87223 */ /* 0x000fe200000100b8 */
[----:B------:R-:W-:Y:S01]  /*6410*/  LOP3.LUT P6, RZ, R220, 0xff, RZ, 0xc0, !PT ;  /* 0x000000ffdcff7812 */ /* 0x000fe200078cc0ff */
[----:B------:R-:W-:Y:S01]  /*6420*/  HFMA2 R183, -RZ, RZ, 0, 0 ;  /* 0x00000000ffb77431 */ /* 0x000fe200000001ff */
[----:B------:R-:W-:Y:S01]  /*6430*/  FSEL R228, R172, RZ, P5 ;  /* 0x000000fface47208 */ /* 0x000fe20002800000 */
[----:B------:R-:W-:Y:S01]  /*6440*/  FADD.FTZ R172, R200, -R173 ;  /* 0x800000adc8ac7221 */ /* 0x000fe20000010000 */
[----:B------:R-:W-:Y:S01]  /*6450*/  FADD.FTZ R184, R201, -R184 ;  /* 0x800000b8c9b87221 */ /* 0x000fe20000010000 */
[----:B------:R-:W-:Y:S01]  /*6460*/  LOP3.LUT P5, RZ, R220, 0xff00, RZ, 0xc0, !PT ;  /* 0x0000ff00dcff7812 */ /* 0x000fe200078ac0ff */
[----:B------:R-:W-:Y:S01]  /*6470*/  FADD.FTZ R146, R146, R227 ;  /* 0x000000e392927221 */ /* 0x000fe20000010000 */
[C---:B------:R-:W-:Y:S01]  /*6480*/  FMUL.FTZ R172, R7.reuse, R172 ;  /* 0x000000ac07ac7220 */ /* 0x040fe20000410000 */
[----:B------:R-:W-:Y:S01]  /*6490*/  FMUL.FTZ R173, R7, R184 ;  /* 0x000000b807ad7220 */ /* 0x000fe20000410000 */
[----:B------:R-:W-:Y:S01]  /*64a0*/  FADD.FTZ R147, R147, R226 ;  /* 0x000000e293937221 */ /* 0x000fe20000010000 */
[----:B------:R-:W-:Y:S01]  /*64b0*/  F2FP.F16.F32.PACK_AB R179, R228, R179 ;  /* 0x000000b3e4b3723e */ /* 0x000fe200000000ff */
[-C--:B------:R-:W-:Y:S01]  /*64c0*/  FMUL.FTZ R7, R172, R182.reuse ;  /* 0x000000b6ac077220 */ /* 0x080fe20000410000 */
[----:B------:R-:W-:Y:S01]  /*64d0*/  FMUL.FTZ R182, R173, R182 ;  /* 0x000000b6adb67220 */ /* 0x000fe20000410000 */
[----:B------:R-:W-:-:S02]  /*64e0*/  @P6 HADD2.F32 R184, -RZ, R176.H0_H0 ;  /* 0x200000b0ffb86230 */ /* 0x000fc40000004100 */
        /* <DEDUP_REMOVED lines=16> */
.L_x_8133:
        /* <DEDUP_REMOVED lines=24> */
[----:B------:R-:W-:Y:S01]  /*6770*/  FADD.FTZ R218, R204, -R185 ;  /* 0x800000b9ccda7221 */ /* 0x000fe20000010000 */
[----:B------:R-:W-:Y:S01]  /*6780*/  FSEL R177, R177, RZ, P5 ;  /* 0x000000ffb1b17208 */ /* 0x000fe20002800000 */
[----:B------:R-:W-:Y:S01]  /*6790*/  FMUL.FTZ R226, R182, R227 ;  /* 0x000000e3b6e27220 */ /* 0x000fe20000410000 */
[----:B------:R-:W-:Y:S01]  /*67a0*/  FSEL R180, R180, RZ, P6 ;  /* 0x000000ffb4b47208 */ /* 0x000fe20003000000 */
[----:B------:R-:W-:Y:S01]  /*67b0*/  FMUL.FTZ R185, R7, R218 ;  /* 0x000000da07b97220 */ /* 0x000fe20000410000 */
[C---:B------:R-:W-:Y:S01]  /*67c0*/  LOP3.LUT P5, RZ, R221.reuse, 0xff, RZ, 0xc0, !PT ;  /* 0x000000ffddff7812 */ /* 0x040fe200078ac0ff */
[----:B------:R-:W-:Y:S01]  /*67d0*/  HFMA2 R187, -RZ, RZ, 0, 0 ;  /* 0x00000000ffbb7431 */ /* 0x000fe200000001ff */
[----:B------:R-:W-:Y:S01]  /*67e0*/  LOP3.LUT P6, RZ, R221, 0xff00, RZ, 0xc0, !PT ;  /* 0x0000ff00ddff7812 */ /* 0x000fe200078cc0ff */
[----:B------:R-:W-:Y:S01]  /*67f0*/  FMUL.FTZ R185, R182, R185 ;  /* 0x000000b9b6b97220 */ /* 0x000fe20000410000 */
[----:B------:R-:W-:Y:S01]  /*6800*/  FMUL.FTZ R226, R226, UR16 ;  /* 0x00000010e2e27c20 */ /* 0x000fe20008410000 */
[----:B------:R-:W-:-:S02]  /*6810*/  MOV R218, RZ ;  /* 0x000000ff00da7202 */ /* 0x000fc40000000f00 */
[----:B------:R-:W-:Y:S01]  /*6820*/  FMUL.FTZ R185, R185, UR16 ;  /* 0x00000010b9b97c20 */ /* 0x000fe20008410000 */
[----:B------:R-:W-:-:S05]  /*6830*/  F2FP.F16.F32.PACK_AB R177, R180, R177 ;  /* 0x000000b1b4b1723e */ /* 0x000fca00000000ff */
        /* <DEDUP_REMOVED lines=15> */
[C---:B------:R-:W-:Y:S01]  /*6930*/  FMUL.FTZ R227, R7.reuse, R226 ;  /* 0x000000e207e37220 */ /* 0x040fe20000410000 */
[----:B------:R-:W-:Y:S01]  /*6940*/  FADD.FTZ R144, R144, R187 ;  /* 0x000000bb90907221 */ /* 0x000fe20000010000 */
[----:B------:R-:W-:Y:S01]  /*6950*/  FMUL.FTZ R229, R7, R228 ;  /* 0x000000e407e57220 */ /* 0x000fe20000410000 */
        /* <DEDUP_REMOVED lines=21> */
[C---:B------:R-:W-:Y:S01]  /*6ab0*/  FMUL.FTZ R183, R7.reuse, R184 ;  /* 0x000000b807b77220 */ /* 0x040fe20000410000 */
[----:B------:R-:W-:Y:S01]  /*6ac0*/  FADD.FTZ R146, R146, R227 ;  /* 0x000000e392927221 */ /* 0x000fe20000010000 */
[----:B------:R-:W-:Y:S01]  /*6ad0*/  FMUL.FTZ R229, R7, R230 ;  /* 0x000000e607e57220 */ /* 0x000fe20000410000 */
[----:B------:R-:W-:Y:S01]  /*6ae0*/  FADD.FTZ R147, R147, R226 ;  /* 0x000000e293937221 */ /* 0x000fe20000010000 */
[----:B------:R-:W-:Y:S01]  /*6af0*/  FMUL.FTZ R7, R182, R183 ;  /* 0x000000b7b6077220 */ /* 0x000fe20000410000 */
[----:B------:R-:W-:-:S02]  /*6b00*/  HFMA2 R183, -RZ, RZ, 0, 0 ;  /* 0x00000000ffb77431 */ /* 0x000fc400000001ff */
[----:B------:R-:W-:Y:S01]  /*6b10*/  FMUL.FTZ R182, R182, R229 ;  /* 0x000000e5b6b67220 */ /* 0x000fe20000410000 */
[----:B------:R-:W-:Y:S01]  /*6b20*/  F2FP.F16.F32.PACK_AB R179, R228, R179 ;  /* 0x000000b3e4b3723e */ /* 0x000fe200000000ff */
        /* <DEDUP_REMOVED lines=15> */
[----:B------:R-:W-:-:S07]  /*6c20*/  F2FP.F16.F32.PACK_AB R176, R143, R142 ;  /* 0x0000008e8fb0723e */ /* 0x000fce00000000ff */
.L_x_8132:
        /* <DEDUP_REMOVED lines=11> */
.L_x_8129:
[----:B------:R-:W-:Y:S05]  /*6ce0*/  BSYNC.RECONVERGENT B0 ;  /* 0x0000000000007941 */ /* 0x000fea0003800200 */
.L_x_8128:
[----:B0-23--:R-:W0:Y:S01]  /*6cf0*/  LDC.64 R176, c[0x0][0x380] ;  /* 0x0000e000ffb07b82 */ /* 0x00de220000000a00 */
[----:B------:R-:W-:Y:S01]  /*6d00*/  UPLOP3.LUT UP1, UPT, UPT, UPT, UP1, 0x40, 0x4 ;  /* 0x000000000004789c */ /* 0x000fe20003f2e810 */
[----:B0-----:R-:W-:-:S04]  /*6d10*/  IADD3 R5, PT, PT, R5, R176, RZ ;  /* 0x000000b005057210 */ /* 0x001fc80007ffe0ff */
[----:B------:R-:W-:-:S13]  /*6d20*/  ISETP.GE.AND P1, PT, R5, R177, PT ;  /* 0x000000b10500720c */ /* 0x000fda0003f26270 */
[----:B------:R-:W-:Y:S05]  /*6d30*/  @!P1 BRA `(.L_x_8134) ;  /* 0xffffff9800a49947 */ /* 0x000fea000383ffff */
.L_x_8107:
        /* <DEDUP_REMOVED lines=17> */
.L_x_8136:
[----:B------:R-:W-:Y:S05]  /*6e50*/  BSYNC.RECONVERGENT B0 ;  /* 0x0000000000007941 */ /* 0x000fea0003800200 */
.L_x_8135:
        /* <DEDUP_REMOVED lines=15> */
.L_x_8138:
[----:B------:R-:W-:Y:S05]  /*6f50*/  BSYNC.RECONVERGENT B0 ;  /* 0x0000000000007941 */ /* 0x000fea0003800200 */
.L_x_8137:
        /* <DEDUP_REMOVED lines=14> */
.L_x_8139:
        /* <DEDUP_REMOVED lines=12> */
.L_x_10808:


//--------------------- .text._ZN10layer_norm13ln_bwd_kernelINS_13Kernel_traitsIf6__halffS2_fjLj3072ELj1ELj1ELj4ELj16ENS_18Kernel_traits_baseILj3072EfS2_fS2_fjLj128EEEEELb1ELb1ELb0ELb1EEEvNS_9BwdParamsE --------------------------
	.section	.text._ZN10layer_norm13ln_bwd_kernelINS_13Kernel_traitsIf6__halffS2_fjLj3072ELj1ELj1ELj4ELj16ENS_18Kernel_traits_baseILj3072EfS2_fS2_fjLj128EEEEELb1ELb1ELb0ELb1EEEvNS_9BwdParamsE,"ax",@progbits
	.align	128
        .global         _ZN10layer_norm13ln_bwd_kernelINS_13Kernel_traitsIf6__halffS2_fjLj3072ELj1ELj1ELj4ELj16ENS_18Kernel_traits_baseILj3072EfS2_fS2_fjLj128EEEEELb1ELb1ELb0ELb1EEEvNS_9BwdParamsE
        .type           _ZN10layer_norm13ln_bwd_kernelINS_13Kernel_traitsIf6__halffS2_fjLj3072ELj1ELj1ELj4ELj16ENS_18Kernel_traits_baseILj3072EfS2_fS2_fjLj128EEEEELb1ELb1ELb0ELb1EEEvNS_9BwdParamsE,@function
        .size           _ZN10layer_norm13ln_bwd_kernelINS_13Kernel_traitsIf6__halffS2_fjLj3072ELj1ELj1ELj4ELj16ENS_18Kernel_traits_baseILj3072EfS2_fS2_fjLj128EEEEELb1ELb1ELb0ELb1EEEvNS_9BwdParamsE,(.L_x_10809 - _ZN10layer_norm13ln_bwd_kernelINS_13Kernel_traitsIf6__halffS2_fjLj3072ELj1ELj1ELj4ELj16ENS_18Kernel_traits_baseILj3072EfS2_fS2_fjLj128EEEEELb1ELb1ELb0ELb1EEEvNS_9BwdParamsE)
        .other          _ZN10layer_norm13ln_bwd_kernelINS_13Kernel_traitsIf6__halffS2_fjLj3072ELj1ELj1ELj4ELj16ENS_18Kernel_traits_baseILj3072EfS2_fS2_fjLj128EEEEELb1ELb1ELb0ELb1EEEvNS_9BwdParamsE,@"STO_CUDA_ENTRY STV_DEFAULT"
_ZN10layer_norm13ln_bwd_kernelINS_13Kernel_traitsIf6__halffS2_fjLj3072ELj1ELj1ELj4ELj16ENS_18Kernel_traits_baseILj3072EfS2_fS2_fjLj128EEEEELb1ELb1ELb0ELb1EEEvNS_9BwdParamsE:
.text._ZN10layer_norm13ln_bwd_kernelINS_13Kernel_traitsIf6__halffS2_fjLj3072ELj1ELj1ELj4ELj16ENS_18Kernel_traits_baseILj3072EfS2_fS2_fjLj128EEEEELb1ELb1ELb0ELb1EEEvNS_9BwdParamsE:
        /* <DEDUP_REMOVED lines=108> */
.L_x_8153:
        /* <DEDUP_REMOVED lines=13> */
[--C-:B-1----:R-:W-:Y:S02]  /*0790*/  IMAD.WIDE.U32 R150, R197, 0x20, R202.reuse ;  /* 0x00000020c5967825 */ /* 0x102fe400078e00ca */
[----:B------:R-:W3:Y:S02]  /*07a0*/  LDG.E.128 R120, desc[UR8][R120.64] ;  /* 0x0000000878787981 */ /* 0x000ee4000c1e1d00 */
[--C-:B------:R-:W-:Y:S02]  /*07b0*/  IMAD.WIDE.U32 R204, R195, 0x20, R202.reuse ;  /* 0x00000020c3cc7825 */ /* 0x100fe400078e00ca */
[----:B------:R-:W3:Y:S02]  /*07c0*/  LDG.E.128 R116, desc[UR8][R150.64] ;  /* 0x0000000896747981 */ /* 0x000ee4000c1e1d00 */
[----:B------:R-:W-:Y:S02]  /*07d0*/  IMAD.WIDE.U32 R202, R191, 0x20, R202 ;  /* 0x00000020bfca7825 */ /* 0x000fe400078e00ca */
[----:B------:R-:W3:Y:S02]  /*07e0*/  LDG.E.128 R124, desc[UR8][R150.64+0x10] ;  /* 0x00001008967c7981 */ /* 0x000ee4000c1e1d00 */
[----:B----4-:R-:W-:-:S02]  /*07f0*/  IMAD.WIDE R200, R190, 0x4, R198 ;  /* 0x00000004bec87825 */ /* 0x010fc400078e02c6 */
[----:B------:R-:W4:Y:S02]  /*0800*/  LDG.E.128 R128, desc[UR8][R204.64] ;  /* 0x00000008cc807981 */ /* 0x000f24000c1e1d00 */
[--C-:B------:R-:W-:Y:S02]  /*0810*/  IMAD.WIDE.U32 R132, R195, 0x10, R148.reuse ;  /* 0x00000010c3847825 */ /* 0x100fe400078e0094 */
[----:B------:R-:W4:Y:S04]  /*0820*/  LDG.E.128 R136, desc[UR8][R204.64+0x10] ;  /* 0x00001008cc887981 */ /* 0x000f28000c1e1d00 */
[----:B------:R-:W4:Y:S04]  /*0830*/  LDG.E.128 R140, desc[UR8][R202.64] ;  /* 0x00000008ca8c7981 */ /* 0x000f28000c1e1d00 */
[----:B------:R-:W4:Y:S04]  /*0840*/  LDG.E.128 R144, desc[UR8][R202.64+0x10] ;  /* 0x00001008ca907981 */ /* 0x000f28000c1e1d00 */
[----:B------:R1:W4:Y:S04]  /*0850*/  LDG.E R194, desc[UR8][R200.64] ;  /* 0x00000008c8c27981 */ /* 0x000328000c1e1900 */
[----:B------:R-:W4:Y:S01]  /*0860*/  LDG.E.128 R132, desc[UR8][R132.64] ;  /* 0x0000000884847981 */ /* 0x000f22000c1e1d00 */
[----:B------:R-:W-:-:S06]  /*0870*/  IMAD.WIDE.U32 R148, R191, 0x10, R148 ;  /* 0x00000010bf947825 */ /* 0x000fcc00078e0094 */
[----:B------:R-:W4:Y:S01]  /*0880*/  LDG.E.128 R148, desc[UR8][R148.64] ;  /* 0x0000000894947981 */ /* 0x000f22000c1e1d00 */
[----:B0-----:R-:W-:Y:S02]  /*0890*/  ISETP.NE.AND P5, PT, RZ, UR10, PT ;  /* 0x0000000aff007c0c */ /* 0x001fe4000bfa5270 */
[----:B------:R-:W-:Y:S02]  /*08a0*/  LOP3.LUT P3, RZ, R2, 0x1f, RZ, 0xc0, !PT ;  /* 0x0000001f02ff7812 */ /* 0x000fe4000786c0ff */
[----:B------:R-:W-:Y:S02]  /*08b0*/  PLOP3.LUT P0, PT, PT, PT, PT, 0x80, 0x8 ;  /* 0x000000000008781c */ /* 0x000fe40003f0f070 */
[----:B------:R-:W-:-:S09]  /*08c0*/  ISETP.NE.U32.AND P2, PT, RZ, UR12, PT ;  /* 0x0000000cff007c0c */ /* 0x000fd2000bf45070 */
[----:B------:R-:W-:Y:S02]  /*08d0*/  @!P3 PLOP3.LUT P0, PT, P4, PT, PT, 0x80, 0x8 ;  /* 0x000000000008b81c */ /* 0x000fe4000270f070 */
[----:B------:R-:W-:Y:S02]  /*08e0*/  ISETP.NE.AND.EX P2, PT, RZ, UR13, PT, P2 ;  /* 0x0000000dff007c0c */ /* 0x000fe4000bf45320 */
[----:B--2---:R-:W-:Y:S01]  /*08f0*/  FSEL R0, R0, RZ, !P5 ;  /* 0x000000ff00007208 */ /* 0x004fe20006800000 */
[--C-:B---3--:R-:W-:Y:S02]  /*0900*/  HADD2.F32 R196, -RZ, R120.reuse.H0_H0 ;  /* 0x20000078ffc47230 */ /* 0x108fe40000004100 */
[----:B------:R-:W-:Y:S02]  /*0910*/  HADD2.F32 R120, -RZ, R120.H1_H1 ;  /* 0x30000078ff787230 */ /* 0x000fe40000004100 */
[C---:B------:R-:W-:Y:S01]  /*0920*/  FADD.FTZ R217, -R0.reuse, R116 ;  /* 0x0000007400d97221 */ /* 0x040fe20000010100 */
[C---:B------:R-:W-:Y:S01]  /*0930*/  FADD.FTZ R245, -R0.reuse, R117 ;  /* 0x0000007500f57221 */ /* 0x040fe20000010100 */
[----:B------:R-:W-:Y:S01]  /*0940*/  FADD.FTZ R241, -R0, R119 ;  /* 0x0000007700f17221 */ /* 0x000fe20000010100 */
[----:B-1----:R-:W-:-:S02]  /*0950*/  HADD2.F32 R201, -RZ, R123.H0_H0 ;  /* 0x2000007bffc97230 */ /* 0x002fc40000004100 */
[C---:B------:R-:W-:Y:S01]  /*0960*/  FADD.FTZ R233, -R0.reuse, R127 ;  /* 0x0000007f00e97221 */ /* 0x040fe20000010100 */
[----:B------:R-:W-:Y:S02]  /*0970*/  HADD2.F32 R200, -RZ, R123.H1_H1 ;  /* 0x3000007bffc87230 */ /* 0x000fe40000004100 */
[C---:B------:R-:W-:Y:S01]  /*0980*/  FADD.FTZ R237, -R0.reuse, R125 ;  /* 0x0000007d00ed7221 */ /* 0x040fe20000010100 */
[C---:B----4-:R-:W-:Y:S01]  /*0990*/  FADD.FTZ R215, -R0.reuse, R129 ;  /* 0x0000008100d77221 */ /* 0x050fe20000010100 */
        /* <DEDUP_REMOVED lines=19> */
[----:B------:R-:W-:Y:S01]  /*0ad0*/  FMUL.FTZ R0, R194, R217 ;  /* 0x000000d9c2007220 */ /* 0x000fe20000410000 */
[----:B------:R-:W-:-:S02]  /*0ae0*/  HADD2.F32 R199, -RZ, R121.H0_H0 ;  /* 0x20000079ffc77230 */ /* 0x000fc40000004100 */
[----:B------:R-:W-:Y:S01]  /*0af0*/  FMUL.FTZ R244, R37, R120 ;  /* 0x0000007825f47220 */ /* 0x000fe20000410000 */
[--C-:B------:R-:W-:Y:S02]  /*0b00*/  HADD2.F32 R205, -RZ, R133.reuse.H0_H0 ;  /* 0x20000085ffcd7230 */ /* 0x100fe40000004100 */
[----:B------:R-:W-:Y:S02]  /*0b10*/  HADD2.F32 R204, -RZ, R133.H1_H1 ;  /* 0x30000085ffcc7230 */ /* 0x000fe40000004100 */
[----:B------:R-:W-:Y:S01]  /*0b20*/  FADD.FTZ R133, RZ, R229 ;  /* 0x000000e5ff857221 */ /* 0x000fe20000010000 */
[----:B------:R-:W-:Y:S01]  /*0b30*/  FMUL.FTZ R245, R194, R245 ;  /* 0x000000f5c2f57220 */ /* 0x000fe20000410000 */
[----:B------:R-:W-:Y:S01]  /*0b40*/  FFMA.FTZ R116, R0, R229, RZ ;  /* 0x000000e500747223 */ /* 0x000fe200000100ff */
        /* <DEDUP_REMOVED lines=29> */
[----:B------:R-:W-:Y:S01]  /*0d20*/  FADD.FTZ R118, R133, R232 ;  /* 0x000000e885767221 */ /* 0x000fe20000010000 */
[--C-:B------:R-:W-:Y:S02]  /*0d30*/  HADD2.F32 R231, -RZ, R151.reuse.H0_H0 ;  /* 0x20000097ffe77230 */ /* 0x100fe40000004100 */
[----:B------:R-:W-:Y:S02]  /*0d40*/  HADD2.F32 R246, -RZ, R151.H1_H1 ;  /* 0x30000097fff67230 */ /* 0x000fe40000004100 */
[----:B------:R-:W-:Y:S01]  /*0d50*/  FMUL.FTZ R151, R44, R203 ;  /* 0x000000cb2c977220 */ /* 0x000fe20000410000 */
[----:B------:R-:W-:Y:S01]  /*0d60*/  FMUL.FTZ R211, R194, R211 ;  /* 0x000000d3c2d37220 */ /* 0x000fe20000410000 */
[----:B------:R-:W-:Y:S01]  /*0d70*/  FFMA.FTZ R116, R233, R232, R116 ;  /* 0x000000e8e9747223 */ /* 0x000fe20000010074 */
[----:B------:R-:W-:-:S02]  /*0d80*/  HADD2.F32 R209, -RZ, R135.H0_H0 ;  /* 0x20000087ffd17230 */ /* 0x000fc40000004100 */
[----:B------:R-:W-:Y:S01]  /*0d90*/  FMUL.FTZ R208, R45, R202 ;  /* 0x000000ca2dd07220 */ /* 0x000fe20000410000 */
[----:B------:R-:W-:Y:S02]  /*0da0*/  HADD2.F32 R206, -RZ, R135.H1_H1 ;  /* 0x30000087ffce7230 */ /* 0x000fe40000004100 */
        /* <DEDUP_REMOVED lines=92> */
[----:B------:R-:W-:Y:S01]  /*1370*/  @!P3 MOV R129, R118 ;  /* 0x000000760081b202 */ /* 0x000fe20000000f00 */
[----:B------:R-:W1:Y:S02]  /*1380*/  @P2 LDC.64 R124, c[0x0][0x438] ;  /* 0x00010e00ff7c2b82 */ /* 0x000e640000000a00 */
[----:B------:R-:W2:Y:S06]  /*1390*/  SHFL.DOWN PT, R126, R127, 0x1, 0x1f ;  /* 0x08201f007f7e7f89 */ /* 0x000eac00000e0000 */
[----:B------:R-:W3:Y:S01]  /*13a0*/  @P2 LDC.64 R118, c[0x0][0x438] ;  /* 0x00010e00ff762b82 */ /* 0x000ee20000000a00 */
[----:B------:R-:W-:-:S07]  /*13b0*/  @!P3 LEA R130, R192, R129, 0x3 ;  /* 0x00000081c082b211 */ /* 0x000fce00078e18ff */
[----:B------:R-:W4:Y:S01]  /*13c0*/  LDC.64 R128, c[0x0][0x3b0] ;  /* 0x0000ec00ff807b82 */ /* 0x000f220000000a00 */
[----:B0-----:R-:W-:Y:S01]  /*13d0*/  FADD.FTZ R116, R117, R116 ;  /* 0x0000007475747221 */ /* 0x001fe20000010000 */
[----:B--2---:R-:W-:Y:S01]  /*13e0*/  FADD.FTZ R117, R127, R126 ;  /* 0x0000007e7f757221 */ /* 0x004fe20000010000 */
[----:B-1----:R-:W-:-:S05]  /*13f0*/  @P2 IMAD.WIDE.U32 R126, R197, 0x20, R124 ;  /* 0x00000020c57e2825 */ /* 0x002fca00078e007c */
[----:B------:R-:W0:Y:S01]  /*1400*/  @P2 LDC.64 R124, c[0x0][0x438] ;  /* 0x00010e00ff7c2b82 */ /* 0x000e220000000a00 */
[----:B---3--:R-:W-:Y:S01]  /*1410*/  @P2 IMAD.WIDE.U32 R132, R195, 0x20, R118 ;  /* 0x00000020c3842825 */ /* 0x008fe200078e0076 */
[----:B------:R1:W-:Y:S06]  /*1420*/  @!P3 STS.64 [R130], R116 ;  /* 0x000000748200b388 */ /* 0x0003ec0000000a00 */
[----:B------:R-:W2:Y:S01]  /*1430*/  @P1 LDC.64 R118, c[0x0][0x3e0] ;  /* 0x0000f800ff761b82 */ /* 0x000ea20000000a00 */
[----:B------:R-:W5:Y:S01]  /*1440*/  @P2 LDG.E.128 R104, desc[UR8][R132.64] ;  /* 0x0000000884682981 */ /* 0x000f62000c1e1d00 */
[----:B----4-:R-:W-:-:S03]  /*1450*/  IMAD.WIDE.U32 R248, R197, 0x8, R128 ;  /* 0x00000008c5f87825 */ /* 0x010fc600078e0080 */
[----:B------:R3:W5:Y:S03]  /*1460*/  @P2 LDG.E.128 R108, desc[UR8][R132.64+0x10] ;  /* 0x00001008846c2981 */ /* 0x000766000c1e1d00 */
[----:B-1----:R-:W1:Y:S01]  /*1470*/  LDC.64 R130, c[0x0][0x390] ;  /* 0x0000e400ff827b82 */ /* 0x002e620000000a00 */
[----:B------:R-:W5:Y:S04]  /*1480*/  @P2 LDG.E.128 R96, desc[UR8][R126.64] ;  /* 0x000000087e602981 */ /* 0x000f68000c1e1d00 */
[----:B------:R2:W5:Y:S01]  /*1490*/  @P2 LDG.E.128 R100, desc[UR8][R126.64+0x10] ;  /* 0x000010087e642981 */ /* 0x000562000c1e1d00 */
[----:B---3--:R-:W-:-:S03]  /*14a0*/  IMAD.WIDE.U32 R132, R195, 0x8, R128 ;  /* 0x00000008c3847825 */ /* 0x008fc600078e0080 */
[----:B------:R-:W5:Y:S01]  /*14b0*/  LDG.E.64 R248, desc[UR8][R248.64] ;  /* 0x00000008f8f87981 */ /* 0x000f62000c1e1b00 */
[----:B------:R-:W-:-:S03]  /*14c0*/  IMAD.WIDE.U32 R128, R191, 0x8, R128 ;  /* 0x00000008bf807825 */ /* 0x000fc600078e0080 */
[----:B------:R-:W5:Y:S01]  /*14d0*/  LDG.E.64 R132, desc[UR8][R132.64] ;  /* 0x0000000884847981 */ /* 0x000f62000c1e1b00 */
[----:B0-----:R-:W-:-:S03]  /*14e0*/  @P2 IMAD.WIDE.U32 R124, R191, 0x20, R124 ;  /* 0x00000020bf7c2825 */ /* 0x001fc600078e007c */
[----:B------:R-:W5:Y:S01]  /*14f0*/  LDG.E.64 R128, desc[UR8][R128.64] ;  /* 0x0000000880807981 */ /* 0x000f62000c1e1b00 */
[----:B--2---:R-:W-:-:S03]  /*1500*/  @P1 IMAD.WIDE R126, R190, 0x2, R118 ;  /* 0x00000002be7e1825 */ /* 0x004fc600078e0276 */
[----:B------:R-:W5:Y:S04]  /*1510*/  @P2 LDG.E.128 R112, desc[UR8][R124.64] ;  /* 0x000000087c702981 */ /* 0x000f68000c1e1d00 */
[----:B------:R0:W5:Y:S04]  /*1520*/  @P2 LDG.E.128 R92, desc[UR8][R124.64+0x10] ;  /* 0x000010087c5c2981 */ /* 0x000168000c1e1d00 */
[----:B------:R2:W3:Y:S01]  /*1530*/  @P1 LDG.E.U16 R247, desc[UR8][R126.64] ;  /* 0x000000087ef71981 */ /* 0x0004e2000c1e1500 */
[----:B-1----:R-:W-:Y:S01]  /*1540*/  IMAD.WIDE.U32 R116, R197, 0x10, R130 ;  /* 0x00000010c5747825 */ /* 0x002fe200078e0082 */
[----:B------:R-:W-:Y:S06]  /*1550*/  BAR.SYNC.DEFER_BLOCKING 0x0 ;  /* 0x0000000000007b1d */ /* 0x000fec0000010000 */
[----:B------:R-:W5:Y:S01]  /*1560*/  LDG.E.128 R116, desc[UR8][R116.64] ;  /* 0x0000000874747981 */ /* 0x000f62000c1e1d00 */
[C---:B------:R-:W-:Y:S01]  /*1570*/  @!P4 IADD3 R250, PT, PT, R123.reuse, 0x3000, RZ ;  /* 0x000030007bfac810 */ /* 0x040fe20007ffe0ff */
[----:B------:R-:W-:Y:S01]  /*1580*/  FADD.FTZ R187, R120, R187 ;  /* 0x000000bb78bb7221 */ /* 0x000fe20000010000 */
[----:B0-----:R-:W-:Y:S01]  /*1590*/  IADD3 R124, PT, PT, R123, 0x3030, RZ ;  /* 0x000030307b7c7810 */ /* 0x001fe20007ffe0ff */
[----:B------:R-:W-:Y:S01]  /*15a0*/  FFMA.FTZ R188, R245, R120, R188 ;  /* 0x00000078f5bc7223 */ /* 0x000fe200000100bc */
[----:B------:R-:W-:Y:S01]  /*15b0*/  @!P4 IADD3 R124, PT, PT, R123, 0x3010, RZ ;  /* 0x000030107b7cc810 */ /* 0x000fe20007ffe0ff */
[----:B------:R-:W-:Y:S01]  /*15c0*/  FADD.FTZ R181, R121, R181 ;  /* 0x000000b579b57221 */ /* 0x000fe20000010000 */
[----:B------:R-:W-:Y:S01]  /*15d0*/  FFMA.FTZ R182, R239, R121, R182 ;  /* 0x00000079efb67223 */ /* 0x000fe200000100b6 */
[----:B------:R-:W-:Y:S01]  /*15e0*/  FADD.FTZ R179, R122, R179 ;  /* 0x000000b37ab37221 */ /* 0x000fe20000010000 */
[----:B------:R-:W-:-:S02]  /*15f0*/  FFMA.FTZ R180, R237, R122, R180 ;  /* 0x0000007aedb47223 */ /* 0x000fc400000100b4 */
[----:B------:R-:W0:Y:S04]  /*1600*/  LDS.128 R120, [R250] ;  /* 0x00000000fa787984 */ /* 0x000e280000000c00 */
[----:B--2---:R-:W1:Y:S01]  /*1610*/  LDS.128 R124, [R124] ;  /* 0x000000007c7c7984 */ /* 0x004e620000000c00 */
        /* <DEDUP_REMOVED lines=62> */
[----:B-----5:R-:W-:Y:S01]  /*1a00*/  LOP3.LUT P6, RZ, R248, 0xff0000, RZ, 0xc0, !PT ;  /* 0x00ff0000f8ff7812 */ /* 0x020fe200078cc0ff */
[-CC-:B------:R-:W-:Y:S01]  /*1a10*/  FFMA.FTZ R239, R239, R198.reuse, R199.reuse ;  /* 0x000000c6efef7223 */ /* 0x180fe200000100c7 */
[-C--:B------:R-:W-:Y:S01]  /*1a20*/  FFMA.FTZ R241, R241, R198.reuse, R199 ;  /* 0x000000c6f1f17223 */ /* 0x080fe200000100c7 */
[----:B------:R-:W-:Y:S01]  /*1a30*/  FADD.FTZ R243, R242, -R243 ;  /* 0x800000f3f2f37221 */ /* 0x000fe20000010000 */
[----:B------:R-:W-:Y:S01]  /*1a40*/  LOP3.LUT P5, RZ, R249, 0xff, RZ, 0xc0, !PT ;  /* 0x000000fff9ff7812 */ /* 0x000fe200078ac0ff */
[----:B------:R-:W-:Y:S01]  /*1a50*/  FFMA.FTZ R235, R235, R198, R199 ;  /* 0x000000c6ebeb7223 */ /* 0x000fe200000100c7 */
[----:B------:R-:W-:Y:S01]  /*1a60*/  FADD.FTZ R239, R238, -R239 ;  /* 0x800000efeeef7221 */ /* 0x000fe20000010000 */
[----:B------:R-:W-:Y:S01]  /*1a70*/  FMUL.FTZ R243, R194, R243 ;  /* 0x000000f3c2f37220 */ /* 0x000fe20000410000 */
[----:B------:R-:W-:Y:S01]  /*1a80*/  FADD.FTZ R241, R240, -R241 ;  /* 0x800000f1f0f17221 */ /* 0x000fe20000010000 */
[----:B------:R-:W-:Y:S01]  /*1a90*/  LOP3.LUT P0, RZ, R248, 0xff000000, RZ, 0xc0, !PT ;  /* 0xff000000f8ff7812 */ /* 0x000fe2000780c0ff */
[----:B------:R-:W-:Y:S01]  /*1aa0*/  FADD.FTZ R235, R234, -R235 ;  /* 0x800000ebeaeb7221 */ /* 0x000fe20000010000 */
[----:B------:R-:W-:Y:S01]  /*1ab0*/  FMUL.FTZ R243, R243, R134 ;  /* 0x00000086f3f37220 */ /* 0x000fe20000410000 */
[----:B------:R-:W-:Y:S01]  /*1ac0*/  LOP3.LUT P3, RZ, R249, 0xff0000, RZ, 0xc0, !PT ;  /* 0x00ff0000f9ff7812 */ /* 0x000fe2000786c0ff */
[----:B------:R-:W-:Y:S01]  /*1ad0*/  FMUL.FTZ R239, R194, R239 ;  /* 0x000000efc2ef7220 */ /* 0x000fe20000410000 */
[----:B------:R-:W-:-:S02]  /*1ae0*/  @P6 HADD2.F32 R120, -RZ, R117.H0_H0 ;  /* 0x20000075ff786230 */ /* 0x000fc40000004100 */
[C---:B------:R-:W-:Y:S01]  /*1af0*/  FMUL.FTZ R241, R194.reuse, R241 ;  /* 0x000000f1c2f17220 */ /* 0x040fe20000410000 */
[----:B------:R-:W-:Y:S01]  /*1b00*/  FMUL.FTZ R243, R243, UR6 ;  /* 0x00000006f3f37c20 */ /* 0x000fe20008410000 */
[----:B------:R-:W-:Y:S01]  /*1b10*/  CS2R R200, SRZ ;  /* 0x0000000000c87805 */ /* 0x000fe2000001ff00 */
[----:B------:R-:W-:Y:S01]  /*1b20*/  FMUL.FTZ R235, R194, R235 ;  /* 0x000000ebc2eb7220 */ /* 0x000fe20000410000 */
[-C--:B------:R-:W-:Y:S01]  /*1b30*/  FMUL.FTZ R239, R239, R134.reuse ;  /* 0x00000086efef7220 */ /* 0x080fe20000410000 */
[----:B------:R-:W-:Y:S01]  /*1b40*/  FMUL.FTZ R241, R241, R134 ;  /* 0x00000086f1f17220 */ /* 0x000fe20000410000 */
[----:B------:R-:W-:Y:S01]  /*1b50*/  @P6 FMUL.FTZ R201, R243, R120 ;  /* 0x00000078f3c96220 */ /* 0x000fe20000410000 */
[----:B------:R-:W-:Y:S02]  /*1b60*/  @P5 HADD2.F32 R120, -RZ, R118.H0_H0 ;  /* 0x20000076ff785230 */ /* 0x000fe40000004100 */
[----:B------:R-:W-:Y:S01]  /*1b70*/  FMUL.FTZ R235, R235, R134 ;  /* 0x00000086ebeb7220 */ /* 0x000fe20000410000 */
[----:B------:R-:W-:Y:S01]  /*1b80*/  FMUL.FTZ R239, R239, UR6 ;  /* 0x00000006efef7c20 */ /* 0x000fe20008410000 */
[----:B------:R-:W-:Y:S01]  /*1b90*/  FMUL.FTZ R122, R241, UR6 ;  /* 0x00000006f17a7c20 */ /* 0x000fe20008410000 */
[----:B------:R-:W-:Y:S01]  /*1ba0*/  CS2R R202, SRZ ;  /* 0x0000000000ca7805 */ /* 0x000fe2000001ff00 */
[----:B------:R-:W-:-:S02]  /*1bb0*/  @P0 HADD2.F32 R117, -RZ, R117.H1_H1 ;  /* 0x30000075ff750230 */ /* 0x000fc40000004100 */
[----:B------:R-:W-:Y:S01]  /*1bc0*/  FMUL.FTZ R235, R235, UR6 ;  /* 0x00000006ebeb7c20 */ /* 0x000fe20008410000 */
[----:B------:R-:W-:Y:S02]  /*1bd0*/  @P3 HADD2.F32 R121, -RZ, R119.H0_H0 ;  /* 0x20000077ff793230 */ /* 0x000fe40000004100 */
[----:B------:R-:W-:Y:S01]  /*1be0*/  @P5 FMUL.FTZ R203, R239, R120 ;  /* 0x00000078efcb5220 */ /* 0x000fe20000410000 */
[----:B------:R-:W-:Y:S01]  /*1bf0*/  FMUL.FTZ R120, R83, R122 ;  /* 0x0000007a53787220 */ /* 0x000fe20000410000 */
[----:B------:R-:W-:Y:S01]  /*1c00*/  CS2R R204, SRZ ;  /* 0x0000000000cc7805 */ /* 0x000fe2000001ff00 */
[----:B------:R-:W-:Y:S01]  /*1c10*/  @P0 FMUL.FTZ R200, R122, R117 ;  /* 0x000000757ac80220 */ /* 0x000fe20000410000 */
[----:B------:R-:W-:Y:S01]  /*1c20*/  FMUL.FTZ R117, R82, R243 ;  /* 0x000000f352757220 */ /* 0x000fe20000410000 */
[----:B------:R-:W-:Y:S01]  /*1c30*/  @P3 FMUL.FTZ R205, R235, R121 ;  /* 0x00000079ebcd3220 */ /* 0x000fe20000410000 */
[----:B------:R-:W-:Y:S01]  /*1c40*/  FMUL.FTZ R121, R76, R239 ;  /* 0x000000ef4c797220 */ /* 0x000fe20000410000 */
[----:B------:R-:W-:Y:S01]  /*1c50*/  FMUL.FTZ R122, R78, R235 ;  /* 0x000000eb4e7a7220 */ /* 0x000fe20000410000 */
[----:B------:R-:W-:Y:S01]  /*1c60*/  FSEL R120, R120, RZ, P0 ;  /* 0x000000ff78787208 */ /* 0x000fe20000000000 */
[-CC-:B------:R-:W-:Y:S01]  /*1c70*/  FFMA.FTZ R237, R237, R198.reuse, R199.reuse ;  /* 0x000000c6eded7223 */ /* 0x180fe200000100c7 */
[----:B------:R-:W-:Y:S01]  /*1c80*/  ISETP.GE.U32.AND P0, PT, R248, RZ, PT ;  /* 0x000000fff800720c */ /* 0x000fe20003f06070 */
[-CC-:B------:R-:W-:Y:S01]  /*1c90*/  FFMA.FTZ R233, R233, R198.reuse, R199.reuse ;  /* 0x000000c6e9e97223 */ /* 0x180fe200000100c7 */
[----:B------:R-:W-:Y:S01]  /*1ca0*/  FSEL R117, R117, RZ, P6 ;  /* 0x000000ff75757208 */ /* 0x000fe20003000000 */
[-CC-:B------:R-:W-:Y:S01]  /*1cb0*/  FFMA.FTZ R0, R0, R198.reuse, R199.reuse ;  /* 0x000000c600007223 */ /* 0x180fe200000100c7 */
[----:B------:R-:W-:Y:S01]  /*1cc0*/  LOP3.LUT P6, RZ, R249, 0xff00, RZ, 0xc0, !PT ;  /* 0x0000ff00f9ff7812 */ /* 0x000fe200078cc0ff */
[----:B------:R-:W-:Y:S01]  /*1cd0*/  FFMA.FTZ R245, R245, R198, R199 ;  /* 0x000000c6f5f57223 */ /* 0x000fe200000100c7 */
[----:B------:R-:W-:Y:S01]  /*1ce0*/  FSEL R121, R121, RZ, P5 ;  /* 0x000000ff79797208 */ /* 0x000fe20002800000 */
[----:B------:R-:W-:Y:S01]  /*1cf0*/  FADD.FTZ R237, R236, -R237 ;  /* 0x800000edeced7221 */ /* 0x000fe20000010000 */
[----:B------:R-:W-:Y:S01]  /*1d00*/  FSEL R122, R122, RZ, P3 ;  /* 0x000000ff7a7a7208 */ /* 0x000fe20001800000 */
[----:B------:R-:W-:Y:S01]  /*1d10*/  FADD.FTZ R233, R232, -R233 ;  /* 0x800000e9e8e97221 */ /* 0x000fe20000010000 */
[C---:B------:R-:W-:Y:S01]  /*1d20*/  LOP3.LUT P5, RZ, R248.reuse, 0xff, RZ, 0xc0, !PT ;  /* 0x000000fff8ff7812 */ /* 0x040fe200078ac0ff */
[----:B------:R-:W-:Y:S01]  /*1d30*/  FADD.FTZ R229, R229, -R0 ;  /* 0x80000000e5e57221 */ /* 0x000fe20000010000 */
[----:B------:R-:W-:Y:S01]  /*1d40*/  LOP3.LUT P3, RZ, R248, 0xff00, RZ, 0xc0, !PT ;  /* 0x0000ff00f8ff7812 */ /* 0x000fe2000786c0ff */
[----:B------:R-:W-:Y:S01]  /*1d50*/  FADD.FTZ R245, R244, -R245 ;  /* 0x800000f5f4f57221 */ /* 0x000fe20000010000 */
[----:B------:R-:W-:Y:S01]  /*1d60*/  ISETP.GE.U32.AND.EX P0, PT, R249, 0x1000000, PT, P0 ;  /* 0x01000000f900780c */ /* 0x000fe20003f06100 */
[C---:B------:R-:W-:Y:S01]  /*1d70*/  FMUL.FTZ R237, R194.reuse, R237 ;  /* 0x000000edc2ed7220 */ /* 0x040fe20000410000 */
[C---:B------:R-:W-:Y:S01]  /*1d80*/  FMUL.FTZ R233, R194.reuse, R233 ;  /* 0x000000e9c2e97220 */ /* 0x040fe20000410000 */
[C---:B------:R-:W-:Y:S01]  /*1d90*/  FMUL.FTZ R229, R194.reuse, R229 ;  /* 0x000000e5c2e57220 */ /* 0x040fe20000410000 */
[----:B------:R-:W-:Y:S01]  /*1da0*/  FMUL.FTZ R245, R194, R245 ;  /* 0x000000f5c2f57220 */ /* 0x000fe20000410000 */
[-C--:B------:R-:W-:Y:S01]  /*1db0*/  FMUL.FTZ R237, R237, R134.reuse ;  /* 0x00000086eded7220 */ /* 0x080fe20000410000 */
[-C--:B------:R-:W-:Y:S01]  /*1dc0*/  FMUL.FTZ R233, R233, R134.reuse ;  /* 0x00000086e9e97220 */ /* 0x080fe20000410000 */
[----:B------:R-:W-:Y:S01]  /*1dd0*/  FMUL.FTZ R229, R229, R134 ;  /* 0x00000086e5e57220 */ /* 0x000fe20000410000 */
[----:B------:R-:W-:-:S02]  /*1de0*/  HFMA2 R0, -RZ, RZ, 0, 0 ;  /* 0x00000000ff007431 */ /* 0x000fc400000001ff */
[----:B------:R-:W-:Y:S01]  /*1df0*/  FMUL.FTZ R245, R245, R134 ;  /* 0x00000086f5f57220 */ /* 0x000fe20000410000 */
[----:B------:R-:W-:Y:S02]  /*1e00*/  @P6 HADD2.F32 R124, -RZ, R118.H1_H1 ;  /* 0x30000076ff7c6230 */ /* 0x000fe40000004100 */
[----:B------:R-:W-:Y:S01]  /*1e10*/  FMUL.FTZ R237, R237, UR6 ;  /* 0x00000006eded7c20 */ /* 0x000fe20008410000 */
[--C-:B------:R-:W-:Y:S02]  /*1e20*/  @P5 HADD2.F32 R118, -RZ, R116.reuse.H0_H0 ;  /* 0x20000074ff765230 */ /* 0x100fe40000004100 */
[----:B------:R-:W-:Y:S01]  /*1e30*/  FMUL.FTZ R229, R229, UR6 ;  /* 0x00000006e5e57c20 */ /* 0x000fe20008410000 */
[----:B------:R-:W-:Y:S02]  /*1e40*/  @P3 HADD2.F32 R123, -RZ, R116.H1_H1 ;  /* 0x30000074ff7b3230 */ /* 0x000fe40000004100 */
[----:B------:R-:W-:Y:S01]  /*1e50*/  FMUL.FTZ R116, R233, UR6 ;  /* 0x00000006e9747c20 */ /* 0x000fe20008410000 */
[----:B------:R-:W-:-:S02]  /*1e60*/  @P0 HADD2.F32 R119, -RZ, R119.H1_H1 ;  /* 0x30000077ff770230 */ /* 0x000fc40000004100 */
[----:B------:R-:W-:Y:S01]  /*1e70*/  FMUL.FTZ R126, R245, UR6 ;  /* 0x00000006f57e7c20 */ /* 0x000fe20008410000 */
[----:B------:R-:W-:Y:S01]  /*1e80*/  MOV R207, RZ ;  /* 0x000000ff00cf7202 */ /* 0x000fe20000000f00 */
        /* <DEDUP_REMOVED lines=17> */
.L_x_8142:
[-CC-:B------:R-:W-:Y:S01]  /*1fa0*/  FFMA.FTZ R243, R243, R198.reuse, R199.reuse ;  /* 0x000000c6f3f37223 */ /* 0x180fe200000100c7 */
[----:B-----5:R-:W-:Y:S01]  /*1fb0*/  LOP3.LUT P6, RZ, R248, 0xff0000, RZ, 0xc0, !PT ;  /* 0x00ff0000f8ff7812 */ /* 0x020fe200078cc0ff */
[-CC-:B------:R-:W-:Y:S01]  /*1fc0*/  FFMA.FTZ R241, R241, R198.reuse, R199.reuse ;  /* 0x000000c6f1f17223 */ /* 0x180fe200000100c7 */
[-C--:B------:R-:W-:Y:S01]  /*1fd0*/  FFMA.FTZ R239, R239, R198.reuse, R199 ;  /* 0x000000c6efef7223 */ /* 0x080fe200000100c7 */
[----:B------:R-:W-:Y:S01]  /*1fe0*/  FADD.FTZ R243, R242, -R243 ;  /* 0x800000f3f2f37221 */ /* 0x000fe20000010000 */
[----:B------:R-:W-:Y:S01]  /*1ff0*/  FFMA.FTZ R235, R235, R198, R199 ;  /* 0x000000c6ebeb7223 */ /* 0x000fe200000100c7 */
[C---:B------:R-:W-:Y:S01]  /*2000*/  LOP3.LUT P5, RZ, R249.reuse, 0xff, RZ, 0xc0, !PT ;  /* 0x000000fff9ff7812 */ /* 0x040fe200078ac0ff */
[----:B------:R-:W-:Y:S01]  /*2010*/  FADD.FTZ R241, R240, -R241 ;  /* 0x800000f1f0f17221 */ /* 0x000fe20000010000 */
[----:B------:R-:W-:Y:S01]  /*2020*/  FMUL.FTZ R90, R194, R243 ;  /* 0x000000f3c25a7220 */ /* 0x000fe20000410000 */
[----:B------:R-:W-:Y:S01]  /*2030*/  FADD.FTZ R239, R238, -R239 ;  /* 0x800000efeeef7221 */ /* 0x000fe20000010000 */
[----:B------:R-:W-:Y:S01]  /*2040*/  FADD.FTZ R235, R234, -R235 ;  /* 0x800000ebeaeb7221 */ /* 0x000fe20000010000 */
[----:B------:R-:W-:Y:S01]  /*2050*/  LOP3.LUT P0, RZ, R248, 0xff000000, RZ, 0xc0, !PT ;  /* 0xff000000f8ff7812 */ /* 0x000fe2000780c0ff */
[----:B------:R-:W-:Y:S01]  /*2060*/  FMUL.FTZ R84, R90, R134 ;  /* 0x000000865a547220 */ /* 0x000fe20000410000 */
[----:B------:R-:W-:Y:S01]  /*2070*/  CS2R R200, SRZ ;  /* 0x0000000000c87805 */ /* 0x000fe2000001ff00 */
[----:B------:R-:W-:Y:S01]  /*2080*/  @P6 HADD2.F32 R86, -RZ, R117.H0_H0 ;  /* 0x20000075ff566230 */ /* 0x000fe20000004100 */
[----:B------:R-:W-:Y:S01]  /*2090*/  LOP3.LUT P3, RZ, R249, 0xff0000, RZ, 0xc0, !PT ;  /* 0x00ff0000f9ff7812 */ /* 0x000fe2000786c0ff */
[----:B------:R-:W-:Y:S01]  /*20a0*/  FMUL.FTZ R89, R84, UR6 ;  /* 0x0000000654597c20 */ /* 0x000fe20008410000 */
[C---:B------:R-:W-:Y:S01]  /*20b0*/  FMUL.FTZ R91, R194.reuse, R241 ;  /* 0x000000f1c25b7220 */ /* 0x040fe20000410000 */
[----:B------:R-:W-:Y:S01]  /*20c0*/  FMUL.FTZ R84, R194, R239 ;  /* 0x000000efc2547220 */ /* 0x000fe20000410000 */
[----:B------:R-:W-:-:S02]  /*20d0*/  @P5 HADD2.F32 R122, -RZ, R118.H0_H0 ;  /* 0x20000076ff7a5230 */ /* 0x000fc40000004100 */
[----:B------:R-:W-:Y:S01]  /*20e0*/  @P6 FMUL.FTZ R201, R86, R89 ;  /* 0x0000005956c96220 */ /* 0x000fe20000410000 */
[----:B------:R-:W-:Y:S01]  /*20f0*/  FMUL.FTZ R86, R194, R235 ;  /* 0x000000ebc2567220 */ /* 0x000fe20000410000 */
[-C--:B------:R-:W-:Y:S01]  /*2100*/  FMUL.FTZ R85, R91, R134.reuse ;  /* 0x000000865b557220 */ /* 0x080fe20000410000 */
[-C--:B------:R-:W-:Y:S01]  /*2110*/  FMUL.FTZ R87, R84, R134.reuse ;  /* 0x0000008654577220 */ /* 0x080fe20000410000 */
[----:B------:R-:W-:Y:S01]  /*2120*/  CS2R R202, SRZ ;  /* 0x0000000000ca7805 */ /* 0x000fe2000001ff00 */
[----:B------:R-:W-:Y:S01]  /*2130*/  FMUL.FTZ R88, R86, R134 ;  /* 0x0000008656587220 */ /* 0x000fe20000410000 */
[----:B------:R-:W-:Y:S01]  /*2140*/  FMUL.FTZ R120, R85, UR6 ;  /* 0x0000000655787c20 */ /* 0x000fe20008410000 */
[----:B------:R-:W-:Y:S01]  /*2150*/  FMUL.FTZ R87, R87, UR6 ;  /* 0x0000000657577c20 */ /* 0x000fe20008410000 */
[----:B------:R-:W-:Y:S02]  /*2160*/  @P0 HADD2.F32 R117, -RZ, R117.H1_H1 ;  /* 0x30000075ff750230 */ /* 0x000fe40000004100 */
[----:B------:R-:W-:Y:S01]  /*2170*/  FMUL.FTZ R85, R88, UR6 ;  /* 0x0000000658557c20 */ /* 0x000fe20008410000 */
[----:B------:R-:W-:-:S02]  /*2180*/  @P3 HADD2.F32 R124, -RZ, R119.H0_H0 ;  /* 0x20000077ff7c3230 */ /* 0x000fc40000004100 */
[-C--:B------:R-:W-:Y:S01]  /*2190*/  @P5 FMUL.FTZ R203, R122, R87.reuse ;  /* 0x000000577acb5220 */ /* 0x080fe20000410000 */
[----:B------:R-:W-:Y:S01]  /*21a0*/  FMUL.FTZ R121, R76, R87 ;  /* 0x000000574c797220 */ /* 0x000fe20000410000 */
[----:B------:R-:W-:Y:S01]  /*21b0*/  FMUL.FTZ R122, R78, R85 ;  /* 0x000000554e7a7220 */ /* 0x000fe20000410000 */
[----:B------:R-:W-:Y:S01]  /*21c0*/  CS2R R204, SRZ ;  /* 0x0000000000cc7805 */ /* 0x000fe2000001ff00 */
[-C--:B------:R-:W-:Y:S01]  /*21d0*/  @P0 FMUL.FTZ R200, R117, R120.reuse ;  /* 0x0000007875c80220 */ /* 0x080fe20000410000 */
[----:B------:R-:W-:Y:S01]  /*21e0*/  FMUL.FTZ R117, R82, R89 ;  /* 0x0000005952757220 */ /* 0x000fe20000410000 */
[----:B------:R-:W-:Y:S01]  /*21f0*/  FMUL.FTZ R120, R83, R120 ;  /* 0x0000007853787220 */ /* 0x000fe20000410000 */
[-CC-:B------:R-:W-:Y:S01]  /*2200*/  FFMA.FTZ R237, R237, R198.reuse, R199.reuse ;  /* 0x000000c6eded7223 */ /* 0x180fe200000100c7 */
[----:B------:R-:W-:Y:S01]  /*2210*/  @P3 FMUL.FTZ R205, R124, R85 ;  /* 0x000000557ccd3220 */ /* 0x000fe20000410000 */
[----:B------:R-:W-:Y:S01]  /*2220*/  FSEL R121, R121, RZ, P5 ;  /* 0x000000ff79797208 */ /* 0x000fe20002800000 */
[-C--:B------:R-:W-:Y:S01]  /*2230*/  FFMA.FTZ R0, R0, R198.reuse, R199 ;  /* 0x000000c600007223 */ /* 0x080fe200000100c7 */
[----:B------:R-:W-:Y:S01]  /*2240*/  FSEL R122, R122, RZ, P3 ;  /* 0x000000ff7a7a7208 */ /* 0x000fe20001800000 */
[----:B------:R-:W-:Y:S01]  /*2250*/  FADD.FTZ R237, R236, -R237 ;  /* 0x800000edeced7221 */ /* 0x000fe20000010000 */
[C---:B------:R-:W-:Y:S01]  /*2260*/  LOP3.LUT P5, RZ, R248.reuse, 0xff, RZ, 0xc0, !PT ;  /* 0x000000fff8ff7812 */ /* 0x040fe200078ac0ff */
[-CC-:B------:R-:W-:Y:S01]  /*2270*/  FFMA.FTZ R233, R233, R198.reuse, R199.reuse ;  /* 0x000000c6e9e97223 */ /* 0x180fe200000100c7 */
[----:B------:R-:W-:Y:S01]  /*2280*/  LOP3.LUT P3, RZ, R248, 0xff00, RZ, 0xc0, !PT ;  /* 0x0000ff00f8ff7812 */ /* 0x000fe2000786c0ff */
[----:B------:R-:W-:Y:S01]  /*2290*/  FADD.FTZ R229, R229, -R0 ;  /* 0x80000000e5e57221 */ /* 0x000fe20000010000 */
[----:B------:R-:W-:Y:S01]  /*22a0*/  FSEL R117, R117, RZ, P6 ;  /* 0x000000ff75757208 */ /* 0x000fe20003000000 */
[----:B------:R-:W-:Y:S01]  /*22b0*/  FMUL.FTZ R85, R194, R237 ;  /* 0x000000edc2557220 */ /* 0x000fe20000410000 */
[----:B------:R-:W-:Y:S01]  /*22c0*/  FSEL R120, R120, RZ, P0 ;  /* 0x000000ff78787208 */ /* 0x000fe20000000000 */
[----:B------:R-:W-:Y:S01]  /*22d0*/  FFMA.FTZ R245, R245, R198, R199 ;  /* 0x000000c6f5f57223 */ /* 0x000fe200000100c7 */
[----:B------:R-:W-:Y:S01]  /*22e0*/  LOP3.LUT P6, RZ, R249, 0xff00, RZ, 0xc0, !PT ;  /* 0x0000ff00f9ff7812 */ /* 0x000fe200078cc0ff */
[----:B------:R-:W-:Y:S01]  /*22f0*/  FADD.FTZ R233, R232, -R233 ;  /* 0x800000e9e8e97221 */ /* 0x000fe20000010000 */
[----:B------:R-:W-:Y:S01]  /*2300*/  ISETP.GE.U32.AND P0, PT, R248, RZ, PT ;  /* 0x000000fff800720c */ /* 0x000fe20003f06070 */
[----:B------:R-:W-:Y:S01]  /*2310*/  FMUL.FTZ R88, R194, R229 ;  /* 0x000000e5c2587220 */ /* 0x000fe20000410000 */
[----:B------:R-:W-:Y:S01]  /*2320*/  FMUL.FTZ R89, R85, R134 ;  /* 0x0000008655597220 */ /* 0x000fe20000410000 */
[----:B------:R-:W-:Y:S01]  /*2330*/  FADD.FTZ R245, R244, -R245 ;  /* 0x800000f5f4f57221 */ /* 0x000fe20000010000 */
[----:B------:R-:W-:Y:S01]  /*2340*/  ISETP.GE.U32.AND.EX P0, PT, R249, 0x1000000, PT, P0 ;  /* 0x01000000f900780c */ /* 0x000fe20003f06100 */
[----:B------:R-:W-:-:S02]  /*2350*/  @P5 HADD2.F32 R124, -RZ, R116.H0_H0 ;  /* 0x20000074ff7c5230 */ /* 0x000fc40000004100 */
[----:B------:R-:W-:Y:S01]  /*2360*/  FMUL.FTZ R87, R194, R233 ;  /* 0x000000e9c2577220 */ /* 0x000fe20000410000 */
[----:B------:R-:W-:Y:S02]  /*2370*/  @P3 HADD2.F32 R127, -RZ, R116.H1_H1 ;  /* 0x30000074ff7f3230 */ /* 0x000fe40000004100 */
[-C--:B------:R-:W-:Y:S01]  /*2380*/  FMUL.FTZ R116, R88, R134.reuse ;  /* 0x0000008658747220 */ /* 0x080fe20000410000 */
[----:B------:R-:W-:Y:S01]  /*2390*/  FMUL.FTZ R126, R89, UR6 ;  /* 0x00000006597e7c20 */ /* 0x000fe20008410000 */
[----:B------:R-:W-:Y:S01]  /*23a0*/  FMUL.FTZ R89, R194, R245 ;  /* 0x000000f5c2597220 */ /* 0x000fe20000410000 */
[----:B------:R-:W-:Y:S02]  /*23b0*/  @P6 HADD2.F32 R123, -RZ, R118.H1_H1 ;  /* 0x30000076ff7b6230 */ /* 0x000fe40000004100 */
[----:B------:R-:W-:Y:S01]  /*23c0*/  FMUL.FTZ R118, R87, R134 ;  /* 0x0000008657767220 */ /* 0x000fe20000410000 */
[----:B------:R-:W-:Y:S01]  /*23d0*/  FMUL.FTZ R125, R116, UR6 ;  /* 0x00000006747d7c20 */ /* 0x000fe20008410000 */
[----:B------:R-:W-:-:S02]  /*23e0*/  HFMA2 R0, -RZ, RZ, 0, 0 ;  /* 0x00000000ff007431 */ /* 0x000fc400000001ff */
[----:B------:R-:W-:Y:S01]  /*23f0*/  FMUL.FTZ R116, R89, R134 ;  /* 0x0000008659747220 */ /* 0x000fe20000410000 */
[----:B------:R-:W-:Y:S01]  /*2400*/  MOV R207, RZ ;  /* 0x000000ff00cf7202 */ /* 0x000fe20000000f00 */
[----:B------:R-:W-:Y:S02]  /*2410*/  @P0 HADD2.F32 R119, -RZ, R119.H1_H1 ;  /* 0x30000077ff770230 */ /* 0x000fe40000004100 */
[----:B------:R-:W-:Y:S01]  /*2420*/  FMUL.FTZ R118, R118, UR6 ;  /* 0x0000000676767c20 */ /* 0x000fe20008410000 */
[-C--:B------:R-:W-:Y:S01]  /*2430*/  @P5 FMUL.FTZ R207, R124, R125.reuse ;  /* 0x0000007d7ccf5220 */ /* 0x080fe20000410000 */
[----:B------:R-:W-:Y:S01]  /*2440*/  FMUL.FTZ R124, R116, UR6 ;  /* 0x00000006747c7c20 */ /* 0x000fe20008410000 */
[----:B------:R-:W-:Y:S01]  /*2450*/  @P6 FMUL.FTZ R0, R123, R126 ;  /* 0x0000007e7b006220 */ /* 0x000fe20000410000 */
[-C--:B------:R-:W-:Y:S01]  /*2460*/  @P0 FMUL.FTZ R202, R119, R118.reuse ;  /* 0x0000007677ca0220 */ /* 0x080fe20000410000 */
        /* <DEDUP_REMOVED lines=14> */
.L_x_8141:
[----:B------:R-:W-:-:S04]  /*2550*/  UISETP.NE.U32.AND UP0, UPT, UR4, URZ, UPT ;  /* 0x000000ff0400728c */ /* 0x000fc8000bf05070 */
[----:B------:R-:W-:-:S09]  /*2560*/  UISETP.NE.AND.EX UP0, UPT, UR5, URZ, UPT, UP0 ;  /* 0x000000ff0500728c */ /* 0x000fd2000bf05300 */
[----:B------:R-:W-:Y:S05]  /*2570*/  BRA.U UP0, `(.L_x_8144) ;  /* 0x00000005006c7547 */ /* 0x000fea000b800000 */
[-CC-:B------:R-:W-:Y:S01]  /*2580*/  FFMA.FTZ R243, R243, R198.reuse, R199.reuse ;  /* 0x000000c6f3f37223 */ /* 0x180fe200000100c7 */
[C---:B-----5:R-:W-:Y:S01]  /*2590*/  LOP3.LUT P6, RZ, R248.reuse, 0xff0000, RZ, 0xc0, !PT ;  /* 0x00ff0000f8ff7812 */ /* 0x060fe200078cc0ff */
[-C--:B------:R-:W-:Y:S01]  /*25a0*/  FFMA.FTZ R241, R241, R198.reuse, R199 ;  /* 0x000000c6f1f17223 */ /* 0x080fe200000100c7 */
[----:B------:R-:W-:Y:S01]  /*25b0*/  LOP3.LUT P0, RZ, R248, 0xff000000, RZ, 0xc0, !PT ;  /* 0xff000000f8ff7812 */ /* 0x000fe2000780c0ff */
[----:B------:R-:W-:Y:S01]  /*25c0*/  FADD.FTZ R121, R242, -R243 ;  /* 0x800000f3f2797221 */ /* 0x000fe20000010000 */
[-C--:B------:R-:W-:Y:S01]  /*25d0*/  FFMA.FTZ R239, R239, R198.reuse, R199 ;  /* 0x000000c6efef7223 */ /* 0x080fe200000100c7 */
[----:B------:R-:W-:Y:S01]  /*25e0*/  FADD.FTZ R241, R240, -R241 ;  /* 0x800000f1f0f17221 */ /* 0x000fe20000010000 */
[----:B------:R-:W-:Y:S01]  /*25f0*/  FFMA.FTZ R235, R235, R198, R199 ;  /* 0x000000c6ebeb7223 */ /* 0x000fe200000100c7 */
[----:B------:R-:W-:Y:S01]  /*2600*/  FFMA.FTZ R121, R194, R121, R98 ;  /* 0x00000079c2797223 */ /* 0x000fe20000010062 */
[----:B------:R-:W-:Y:S01]  /*2610*/  LOP3.LUT P5, RZ, R249, 0xff, RZ, 0xc0, !PT ;  /* 0x000000fff9ff7812 */ /* 0x000fe200078ac0ff */
[----:B------:R-:W-:Y:S01]  /*2620*/  FADD.FTZ R239, R238, -R239 ;  /* 0x800000efeeef7221 */ /* 0x000fe20000010000 */
[----:B------:R-:W-:Y:S01]  /*2630*/  CS2R R200, SRZ ;  /* 0x0000000000c87805 */ /* 0x000fe2000001ff00 */
[----:B------:R-:W-:Y:S01]  /*2640*/  FMUL.FTZ R121, R121, R134 ;  /* 0x0000008679797220 */ /* 0x000fe20000410000 */
[----:B------:R-:W-:Y:S01]  /*2650*/  FADD.FTZ R123, R234, -R235 ;  /* 0x800000ebea7b7221 */ /* 0x000fe20000010000 */
[--C-:B------:R-:W-:Y:S01]  /*2660*/  @P6 HADD2.F32 R120, -RZ, R117.reuse.H0_H0 ;  /* 0x20000075ff786230 */ /* 0x100fe20000004100 */
[----:B------:R-:W-:Y:S01]  /*2670*/  LOP3.LUT P3, RZ, R249, 0xff0000, RZ, 0xc0, !PT ;  /* 0x00ff0000f9ff7812 */ /* 0x000fe2000786c0ff */
[----:B------:R-:W-:Y:S01]  /*2680*/  FMUL.FTZ R125, R121, UR6 ;  /* 0x00000006797d7c20 */ /* 0x000fe20008410000 */
[----:B------:R-:W-:Y:S01]  /*2690*/  FFMA.FTZ R121, R194, R241, R99 ;  /* 0x000000f1c2797223 */ /* 0x000fe20000010063 */
[----:B------:R-:W-:-:S02]  /*26a0*/  @P0 HADD2.F32 R127, -RZ, R117.H1_H1 ;  /* 0x30000075ff7f0230 */ /* 0x000fc40000004100 */
[----:B------:R-:W-:Y:S01]  /*26b0*/  FFMA.FTZ R117, R194, R239, R100 ;  /* 0x000000efc2757223 */ /* 0x000fe20000010064 */
[----:B------:R-:W-:Y:S01]  /*26c0*/  @P6 FMUL.FTZ R201, R120, R125 ;  /* 0x0000007d78c96220 */ /* 0x000fe20000410000 */
[-C--:B------:R-:W-:Y:S01]  /*26d0*/  FMUL.FTZ R121, R121, R134.reuse ;  /* 0x0000008679797220 */ /* 0x080fe20000410000 */
[----:B------:R-:W-:Y:S01]  /*26e0*/  FFMA.FTZ R123, R194, R123, R102 ;  /* 0x0000007bc27b7223 */ /* 0x000fe20000010066 */
[-C--:B------:R-:W-:Y:S01]  /*26f0*/  FMUL.FTZ R117, R117, R134.reuse ;  /* 0x0000008675757220 */ /* 0x080fe20000410000 */
[----:B------:R-:W-:Y:S02]  /*2700*/  @P5 HADD2.F32 R122, -RZ, R118.H0_H0 ;  /* 0x20000076ff7a5230 */ /* 0x000fe40000004100 */
[----:B------:R-:W-:Y:S01]  /*2710*/  FMUL.FTZ R120, R121, UR6 ;  /* 0x0000000679787c20 */ /* 0x000fe20008410000 */
[----:B------:R-:W-:Y:S01]  /*2720*/  FMUL.FTZ R123, R123, R134 ;  /* 0x000000867b7b7220 */ /* 0x000fe20000410000 */
[----:B------:R-:W-:Y:S01]  /*2730*/  FMUL.FTZ R121, R117, UR6 ;  /* 0x0000000675797c20 */ /* 0x000fe20008410000 */
[----:B------:R-:W-:Y:S01]  /*2740*/  CS2R R202, SRZ ;  /* 0x0000000000ca7805 */ /* 0x000fe2000001ff00 */
[-C--:B------:R-:W-:Y:S01]  /*2750*/  @P0 FMUL.FTZ R200, R127, R120.reuse ;  /* 0x000000787fc80220 */ /* 0x080fe20000410000 */
[----:B------:R-:W-:Y:S01]  /*2760*/  FMUL.FTZ R120, R83, R120 ;  /* 0x0000007853787220 */ /* 0x000fe20000410000 */
[----:B------:R-:W-:Y:S01]  /*2770*/  FMUL.FTZ R123, R123, UR6 ;  /* 0x000000067b7b7c20 */ /* 0x000fe20008410000 */
[----:B------:R-:W-:Y:S01]  /*2780*/  @P5 FMUL.FTZ R203, R122, R121 ;  /* 0x000000797acb5220 */ /* 0x000fe20000410000 */
[----:B------:R-:W-:-:S02]  /*2790*/  @P3 HADD2.F32 R124, -RZ, R119.H0_H0 ;  /* 0x20000077ff7c3230 */ /* 0x000fc40000004100 */
[----:B------:R-:W-:Y:S01]  /*27a0*/  FMUL.FTZ R121, R76, R121 ;  /* 0x000000794c797220 */ /* 0x000fe20000410000 */
[----:B------:R-:W-:Y:S01]  /*27b0*/  FSEL R120, R120, RZ, P0 ;  /* 0x000000ff78787208 */ /* 0x000fe20000000000 */
[----:B------:R-:W-:Y:S01]  /*27c0*/  FMUL.FTZ R122, R78, R123 ;  /* 0x0000007b4e7a7220 */ /* 0x000fe20000410000 */
[----:B------:R-:W-:Y:S02]  /*27d0*/  ISETP.GE.U32.AND P0, PT, R248, RZ, PT ;  /* 0x000000fff800720c */ /* 0x000fe40003f06070 */
[----:B------:R-:W-:Y:S01]  /*27e0*/  CS2R R204, SRZ ;  /* 0x0000000000cc7805 */ /* 0x000fe2000001ff00 */
[----:B------:R-:W-:Y:S01]  /*27f0*/  FMUL.FTZ R117, R82, R125 ;  /* 0x0000007d52757220 */ /* 0x000fe20000410000 */
[-CC-:B------:R-:W-:Y:S01]  /*2800*/  FFMA.FTZ R237, R237, R198.reuse, R199.reuse ;  /* 0x000000c6eded7223 */ /* 0x180fe200000100c7 */
[----:B------:R-:W-:Y:S01]  /*2810*/  ISETP.GE.U32.AND.EX P0, PT, R249, 0x1000000, PT, P0 ;  /* 0x01000000f900780c */ /* 0x000fe20003f06100 */
[----:B------:R-:W-:Y:S01]  /*2820*/  @P3 FMUL.FTZ R205, R124, R123 ;  /* 0x0000007b7ccd3220 */ /* 0x000fe20000410000 */
[----:B------:R-:W-:Y:S01]  /*2830*/  FSEL R121, R121, RZ, P5 ;  /* 0x000000ff79797208 */ /* 0x000fe20002800000 */
[-CC-:B------:R-:W-:Y:S01]  /*2840*/  FFMA.FTZ R233, R233, R198.reuse, R199.reuse ;  /* 0x000000c6e9e97223 */ /* 0x180fe200000100c7 */
[----:B------:R-:W-:Y:S01]  /*2850*/  FSEL R122, R122, RZ, P3 ;  /* 0x000000ff7a7a7208 */ /* 0x000fe20001800000 */
[-C--:B------:R-:W-:Y:S01]  /*2860*/  FFMA.FTZ R0, R0, R198.reuse, R199 ;  /* 0x000000c600007223 */ /* 0x080fe200000100c7 */
[----:B------:R-:W-:Y:S01]  /*2870*/  LOP3.LUT P5, RZ, R248, 0xff, RZ, 0xc0, !PT ;  /* 0x000000fff8ff7812 */ /* 0x000fe200078ac0ff */
[----:B------:R-:W-:Y:S01]  /*2880*/  FADD.FTZ R123, R236, -R237 ;  /* 0x800000edec7b7221 */ /* 0x000fe20000010000 */
[----:B------:R-:W-:Y:S01]  /*2890*/  LOP3.LUT P3, RZ, R248, 0xff00, RZ, 0xc0, !PT ;  /* 0x0000ff00f8ff7812 */ /* 0x000fe2000786c0ff */
[----:B------:R-:W-:Y:S01]  /*28a0*/  FADD.FTZ R232, R232, -R233 ;  /* 0x800000e9e8e87221 */ /* 0x000fe20000010000 */
[----:B------:R-:W-:Y:S01]  /*28b0*/  FSEL R117, R117, RZ, P6 ;  /* 0x000000ff75757208 */ /* 0x000fe20003000000 */
[----:B------:R-:W-:Y:S01]  /*28c0*/  FADD.FTZ R229, R229, -R0 ;  /* 0x80000000e5e57221 */ /* 0x000fe20000010000 */
[----:B------:R-:W-:Y:S01]  /*28d0*/  LOP3.LUT P6, RZ, R249, 0xff00, RZ, 0xc0, !PT ;  /* 0x0000ff00f9ff7812 */ /* 0x000fe200078cc0ff */
[----:B------:R-:W-:Y:S01]  /*28e0*/  FFMA.FTZ R123, R194, R123, R101 ;  /* 0x0000007bc27b7223 */ /* 0x000fe20000010065 */
[----:B------:R-:W-:Y:S01]  /*28f0*/  FFMA.FTZ R245, R245, R198, R199 ;  /* 0x000000c6f5f57223 */ /* 0x000fe200000100c7 */
[----:B------:R-:W-:-:S02]  /*2900*/  @P0 HADD2.F32 R225, -RZ, R119.H1_H1 ;  /* 0x30000077ffe10230 */ /* 0x000fc40000004100 */
[C---:B------:R-:W-:Y:S01]  /*2910*/  FFMA.FTZ R125, R194.reuse, R232, R103 ;  /* 0x000000e8c27d7223 */ /* 0x040fe20000010067 */
[----:B------:R-:W-:Y:S01]  /*2920*/  FFMA.FTZ R119, R194, R229, R96 ;  /* 0x000000e5c2777223 */ /* 0x000fe20000010060 */
[-C--:B------:R-:W-:Y:S01]  /*2930*/  FMUL.FTZ R123, R123, R134.reuse ;  /* 0x000000867b7b7220 */ /* 0x080fe20000410000 */
[----:B------:R-:W-:Y:S01]  /*2940*/  FADD.FTZ R245, R244, -R245 ;  /* 0x800000f5f4f57221 */ /* 0x000fe20000010000 */
[--C-:B------:R-:W-:Y:S02]  /*2950*/  @P5 HADD2.F32 R124, -RZ, R116.reuse.H0_H0 ;  /* 0x20000074ff7c5230 */ /* 0x100fe40000004100 */
[-C--:B------:R-:W-:Y:S01]  /*2960*/  FMUL.FTZ R125, R125, R134.reuse ;  /* 0x000000867d7d7220 */ /* 0x080fe20000410000 */
[----:B------:R-:W-:Y:S02]  /*2970*/  @P3 HADD2.F32 R127, -RZ, R116.H1_H1 ;  /* 0x30000074ff7f3230 */ /* 0x000fe40000004100 */
[----:B------:R-:W-:Y:S01]  /*2980*/  FMUL.FTZ R119, R119, R134 ;  /* 0x0000008677777220 */ /* 0x000fe20000410000 */
[----:B------:R-:W-:Y:S01]  /*2990*/  FMUL.FTZ R116, R123, UR6 ;  /* 0x000000067b747c20 */ /* 0x000fe20008410000 */
[----:B------:R-:W-:Y:S01]  /*29a0*/  FFMA.FTZ R123, R194, R245, R97 ;  /* 0x000000f5c27b7223 */ /* 0x000fe20000010061 */
[----:B------:R-:W-:-:S02]  /*29b0*/  @P6 HADD2.F32 R209, -RZ, R118.H1_H1 ;  /* 0x30000076ffd16230 */ /* 0x000fc40000004100 */
[----:B------:R-:W-:Y:S01]  /*29c0*/  FMUL.FTZ R118, R125, UR6 ;  /* 0x000000067d767c20 */ /* 0x000fe20008410000 */
[----:B------:R-:W-:Y:S01]  /*29d0*/  FMUL.FTZ R125, R119, UR6 ;  /* 0x00000006777d7c20 */ /* 0x000fe20008410000 */
[----:B------:R-:W-:Y:S01]  /*29e0*/  FMUL.FTZ R123, R123, R134 ;  /* 0x000000867b7b7220 */ /* 0x000fe20000410000 */
[----:B------:R-:W-:Y:S01]  /*29f0*/  HFMA2 R0, -RZ, RZ, 0, 0 ;  /* 0x00000000ff007431 */ /* 0x000fe200000001ff */
[----:B------:R-:W-:Y:S01]  /*2a00*/  MOV R207, RZ ;  /* 0x000000ff00cf7202 */ /* 0x000fe20000000f00 */
[-C--:B------:R-:W-:Y:S01]  /*2a10*/  @P5 FMUL.FTZ R207, R124, R125.reuse ;  /* 0x0000007d7ccf5220 */ /* 0x080fe20000410000 */
[----:B------:R-:W-:Y:S01]  /*2a20*/  FMUL.FTZ R124, R123, UR6 ;  /* 0x000000067b7c7c20 */ /* 0x000fe20008410000 */
[-C--:B------:R-:W-:Y:S01]  /*2a30*/  @P0 FMUL.FTZ R202, R225, R118.reuse ;  /* 0x00000076e1ca0220 */ /* 0x080fe20000410000 */
[----:B------:R-:W-:Y:S01]  /*2a40*/  FMUL.FTZ R123, R79, R118 ;  /* 0x000000764f7b7220 */ /* 0x000fe20000410000 */
[-C--:B------:R-:W-:Y:S01]  /*2a50*/  @P6 FMUL.FTZ R0, R209, R116.reuse ;  /* 0x00000074d1006220 */ /* 0x080fe20000410000 */
        /* <DEDUP_REMOVED lines=13> */
.L_x_8144:
        /* <DEDUP_REMOVED lines=8> */
[----:B------:R-:W-:Y:S01]  /*2bb0*/  FFMA.FTZ R90, R194, R243, R98 ;  /* 0x000000f3c25a7223 */ /* 0x000fe20000010062 */
        /* <DEDUP_REMOVED lines=8> */
[C---:B------:R-:W-:Y:S01]  /*2c40*/  FFMA.FTZ R91, R194.reuse, R241, R99 ;  /* 0x000000f1c25b7223 */ /* 0x040fe20000010063 */
[----:B------:R-:W-:Y:S01]  /*2c50*/  FFMA.FTZ R84, R194, R239, R100 ;  /* 0x000000efc2547223 */ /* 0x000fe20000010064 */
[----:B------:R-:W-:-:S02]  /*2c60*/  @P5 HADD2.F32 R122, -RZ, R118.H0_H0 ;  /* 0x20000076ff7a5230 */ /* 0x000fc40000004100 */
[----:B------:R-:W-:Y:S01]  /*2c70*/  @P6 FMUL.FTZ R201, R86, R89 ;  /* 0x0000005956c96220 */ /* 0x000fe20000410000 */
[----:B------:R-:W-:Y:S01]  /*2c80*/  FFMA.FTZ R86, R194, R235, R102 ;  /* 0x000000ebc2567223 */ /* 0x000fe20000010066 */
        /* <DEDUP_REMOVED lines=23> */
[-C--:B------:R-:W-:Y:S01]  /*2e00*/  FFMA.FTZ R233, R233, R198.reuse, R199 ;  /* 0x000000c6e9e97223 */ /* 0x080fe200000100c7 */
[----:B------:R-:W-:Y:S01]  /*2e10*/  LOP3.LUT P3, RZ, R248, 0xff00, RZ, 0xc0, !PT ;  /* 0x0000ff00f8ff7812 */ /* 0x000fe2000786c0ff */
[----:B------:R-:W-:Y:S01]  /*2e20*/  FADD.FTZ R229, R229, -R0 ;  /* 0x80000000e5e57221 */ /* 0x000fe20000010000 */
[----:B------:R-:W-:Y:S01]  /*2e30*/  FSEL R117, R117, RZ, P6 ;  /* 0x000000ff75757208 */ /* 0x000fe20003000000 */
[----:B------:R-:W-:Y:S01]  /*2e40*/  FFMA.FTZ R85, R194, R237, R101 ;  /* 0x000000edc2557223 */ /* 0x000fe20000010065 */
[----:B------:R-:W-:Y:S01]  /*2e50*/  FSEL R120, R120, RZ, P0 ;  /* 0x000000ff78787208 */ /* 0x000fe20000000000 */
[----:B------:R-:W-:Y:S01]  /*2e60*/  FFMA.FTZ R245, R245, R198, R199 ;  /* 0x000000c6f5f57223 */ /* 0x000fe200000100c7 */
[----:B------:R-:W-:Y:S01]  /*2e70*/  LOP3.LUT P6, RZ, R249, 0xff00, RZ, 0xc0, !PT ;  /* 0x0000ff00f9ff7812 */ /* 0x000fe200078cc0ff */
[----:B------:R-:W-:Y:S01]  /*2e80*/  FADD.FTZ R232, R232, -R233 ;  /* 0x800000e9e8e87221 */ /* 0x000fe20000010000 */
[----:B------:R-:W-:Y:S01]  /*2e90*/  ISETP.GE.U32.AND P0, PT, R248, RZ, PT ;  /* 0x000000fff800720c */ /* 0x000fe20003f06070 */
[----:B------:R-:W-:Y:S01]  /*2ea0*/  FFMA.FTZ R88, R194, R229, R96 ;  /* 0x000000e5c2587223 */ /* 0x000fe20000010060 */
[----:B------:R-:W-:Y:S01]  /*2eb0*/  FMUL.FTZ R89, R85, R134 ;  /* 0x0000008655597220 */ /* 0x000fe20000410000 */
[----:B------:R-:W-:Y:S01]  /*2ec0*/  FADD.FTZ R245, R244, -R245 ;  /* 0x800000f5f4f57221 */ /* 0x000fe20000010000 */
[----:B------:R-:W-:Y:S01]  /*2ed0*/  ISETP.GE.U32.AND.EX P0, PT, R249, 0x1000000, PT, P0 ;  /* 0x01000000f900780c */ /* 0x000fe20003f06100 */
[----:B------:R-:W-:-:S02]  /*2ee0*/  @P5 HADD2.F32 R124, -RZ, R116.H0_H0 ;  /* 0x20000074ff7c5230 */ /* 0x000fc40000004100 */
[----:B------:R-:W-:Y:S01]  /*2ef0*/  FFMA.FTZ R87, R194, R232, R103 ;  /* 0x000000e8c2577223 */ /* 0x000fe20000010067 */
[----:B------:R-:W-:Y:S02]  /*2f00*/  @P3 HADD2.F32 R127, -RZ, R116.H1_H1 ;  /* 0x30000074ff7f3230 */ /* 0x000fe40000004100 */
[-C--:B------:R-:W-:Y:S01]  /*2f10*/  FMUL.FTZ R116, R88, R134.reuse ;  /* 0x0000008658747220 */ /* 0x080fe20000410000 */
[----:B------:R-:W-:Y:S01]  /*2f20*/  FMUL.FTZ R126, R89, UR6 ;  /* 0x00000006597e7c20 */ /* 0x000fe20008410000 */
[----:B------:R-:W-:Y:S01]  /*2f30*/  FFMA.FTZ R89, R194, R245, R97 ;  /* 0x000000f5c2597223 */ /* 0x000fe20000010061 */
        /* <DEDUP_REMOVED lines=25> */
.L_x_8143:
[----:B------:R-:W-:Y:S01]  /*30d0*/  ISETP.NE.U32.AND P0, PT, RZ, UR4, PT ;  /* 0x00000004ff007c0c */ /* 0x000fe2000bf05070 */
[----:B------:R-:W0:Y:S01]  /*30e0*/  LDC.64 R124, c[0x0][0x468] ;  /* 0x00011a00ff7c7b82 */ /* 0x000e220000000a00 */
[----:B------:R-:W-:Y:S02]  /*30f0*/  IMAD.WIDE.U32 R120, R195, 0x10, R130 ;  /* 0x00000010c3787825 */ /* 0x000fe400078e0082 */
[----:B------:R-:W-:-:S13]  /*3100*/  ISETP.NE.AND.EX P0, PT, RZ, UR5, PT, P0 ;  /* 0x00000005ff007c0c */ /* 0x000fda000bf05300 */
[----:B------:R-:W1:Y:S01]  /*3110*/  @P0 LDC.64 R126, c[0x0][0x478] ;  /* 0x00011e00ff7e0b82 */ /* 0x000e620000000a00 */
        /* <DEDUP_REMOVED lines=8> */
[----:B-1----:R-:W-:-:S04]  /*31a0*/  @P0 IMAD.WIDE.U32 R126, R197, 0x20, R126 ;  /* 0x00000020c57e0825 */ /* 0x002fc800078e007e */
[----:B0-----:R-:W-:Y:S01]  /*31b0*/  IMAD.WIDE.U32 R196, R197, 0x10, R124 ;  /* 0x00000010c5c47825 */ /* 0x001fe200078e007c */
        /* <DEDUP_REMOVED lines=13> */
[-CC-:B------:R-:W-:Y:S01]  /*3290*/  FFMA.FTZ R86, R219, R198.reuse, R199.reuse ;  /* 0x000000c6db567223 */ /* 0x180fe200000100c7 */
[C---:B------:R-:W-:Y:S01]  /*32a0*/  FFMA.FTZ R90, R194.reuse, R213, R106 ;  /* 0x000000d5c25a7223 */ /* 0x040fe2000001006a */
[----:B------:R-:W-:Y:S01]  /*32b0*/  FFMA.FTZ R223, R223, R198, R199 ;  /* 0x000000c6dfdf7223 */ /* 0x000fe200000100c7 */
[----:B------:R-:W-:Y:S01]  /*32c0*/  FFMA.FTZ R91, R194, R85, R107 ;  /* 0x00000055c25b7223 */ /* 0x000fe2000001006b */
[----:B------:R-:W-:Y:S01]  /*32d0*/  FADD.FTZ R215, R215, -R86 ;  /* 0x80000056d7d77221 */ /* 0x000fe20000010000 */
[----:B------:R-:W-:Y:S01]  /*32e0*/  FMUL.FTZ R0, R90, R134 ;  /* 0x000000865a007220 */ /* 0x000fe20000410000 */
[----:B------:R-:W-:Y:S01]  /*32f0*/  FFMA.FTZ R220, R220, R198, R199 ;  /* 0x000000c6dcdc7223 */ /* 0x000fe200000100c7 */
[--C-:B-----5:R-:W-:Y:S01]  /*3300*/  @P5 HADD2.F32 R84, -RZ, R121.reuse.H0_H0 ;  /* 0x20000079ff545230 */ /* 0x120fe20000004100 */
[----:B------:R-:W-:Y:S01]  /*3310*/  LOP3.LUT P3, RZ, R133, 0xff, RZ, 0xc0, !PT ;  /* 0x000000ff85ff7812 */ /* 0x000fe2000786c0ff */
[----:B------:R-:W-:Y:S01]  /*3320*/  FMUL.FTZ R85, R0, UR6 ;  /* 0x0000000600557c20 */ /* 0x000fe20008410000 */
[----:B------:R-:W-:Y:S01]  /*3330*/  FMUL.FTZ R0, R91, R134 ;  /* 0x000000865b007220 */ /* 0x000fe20000410000 */
[----:B------:R-:W-:-:S02]  /*3340*/  @P6 HADD2.F32 R121, -RZ, R121.H1_H1 ;  /* 0x30000079ff796230 */ /* 0x000fc40000004100 */
[----:B------:R-:W-:Y:S01]  /*3350*/  FADD.FTZ R223, R218, -R223 ;  /* 0x800000dfdadf7221 */ /* 0x000fe20000010000 */
[----:B------:R-:W-:Y:S01]  /*3360*/  @P5 FMUL.FTZ R197, R85, R84 ;  /* 0x0000005455c55220 */ /* 0x000fe20000410000 */
[----:B------:R-:W-:Y:S01]  /*3370*/  FMUL.FTZ R84, R74, R85 ;  /* 0x000000554a547220 */ /* 0x000fe20000410000 */
[----:B------:R-:W-:Y:S01]  /*3380*/  FMUL.FTZ R86, R0, UR6 ;  /* 0x0000000600567c20 */ /* 0x000fe20008410000 */
[----:B------:R-:W-:Y:S02]  /*3390*/  HFMA2 R0, -RZ, RZ, 0, 0 ;  /* 0x00000000ff007431 */ /* 0x000fe400000001ff */
[----:B------:R-:W-:Y:S01]  /*33a0*/  FADD.FTZ R220, R217, -R220 ;  /* 0x800000dcd9dc7221 */ /* 0x000fe20000010000 */
[----:B------:R-:W-:Y:S02]  /*33b0*/  CS2R R200, SRZ ;  /* 0x0000000000c87805 */ /* 0x000fe4000001ff00 */
[----:B------:R-:W-:Y:S01]  /*33c0*/  FSEL R126, R84, RZ, P5 ;  /* 0x000000ff547e7208 */ /* 0x000fe20002800000 */
[----:B------:R-:W-:Y:S01]  /*33d0*/  FFMA.FTZ R84, R194, R215, R108 ;  /* 0x000000d7c2547223 */ /* 0x000fe2000001006c */
[----:B------:R-:W-:Y:S01]  /*33e0*/  FMUL.FTZ R85, R75, R86 ;  /* 0x000000564b557220 */ /* 0x000fe20000410000 */
[----:B------:R-:W-:Y:S01]  /*33f0*/  @P6 FMUL.FTZ R0, R86, R121 ;  /* 0x0000007956006220 */ /* 0x000fe20000410000 */
[----:B------:R-:W-:Y:S01]  /*3400*/  FFMA.FTZ R86, R194, R223, R110 ;  /* 0x000000dfc2567223 */ /* 0x000fe2000001006e */
[----:B------:R-:W-:Y:S01]  /*3410*/  FMUL.FTZ R87, R84, R134 ;  /* 0x0000008654577220 */ /* 0x000fe20000410000 */
[----:B------:R-:W-:Y:S01]  /*3420*/  LOP3.LUT P5, RZ, R133, 0xff00, RZ, 0xc0, !PT ;  /* 0x0000ff0085ff7812 */ /* 0x000fe200078ac0ff */
[--C-:B------:R-:W-:Y:S01]  /*3430*/  @P3 HADD2.F32 R88, -RZ, R122.reuse.H0_H0 ;  /* 0x2000007aff583230 */ /* 0x100fe20000004100 */
[----:B------:R-:W-:Y:S01]  /*3440*/  FSEL R127, R85, RZ, P6 ;  /* 0x000000ff557f7208 */ /* 0x000fe20003000000 */
[----:B------:R-:W-:Y:S01]  /*3450*/  FFMA.FTZ R85, R194, R220, R109 ;  /* 0x000000dcc2557223 */ /* 0x000fe2000001006d */
[----:B------:R-:W-:Y:S01]  /*3460*/  FMUL.FTZ R119, R87, UR6 ;  /* 0x0000000657777c20 */ /* 0x000fe20008410000 */
[-C--:B------:R-:W-:Y:S01]  /*3470*/  FMUL.FTZ R116, R86, R134.reuse ;  /* 0x0000008656747220 */ /* 0x080fe20000410000 */
[----:B------:R-:W-:Y:S01]  /*3480*/  LOP3.LUT P6, RZ, R133, 0xff0000, RZ, 0xc0, !PT ;  /* 0x00ff000085ff7812 */ /* 0x000fe200078cc0ff */
[----:B------:R-:W-:Y:S01]  /*3490*/  FMUL.FTZ R89, R85, R134 ;  /* 0x0000008655597220 */ /* 0x000fe20000410000 */
[----:B------:R-:W-:Y:S01]  /*34a0*/  FMUL.FTZ R87, R68, R119 ;  /* 0x0000007744577220 */ /* 0x000fe20000410000 */
[----:B------:R-:W-:Y:S01]  /*34b0*/  FMUL.FTZ R116, R116, UR6 ;  /* 0x0000000674747c20 */ /* 0x000fe20008410000 */
[----:B------:R-:W-:Y:S01]  /*34c0*/  @P3 FMUL.FTZ R201, R119, R88 ;  /* 0x0000005877c93220 */ /* 0x000fe20000410000 */
[----:B------:R-:W-:Y:S01]  /*34d0*/  FMUL.FTZ R89, R89, UR6 ;  /* 0x0000000659597c20 */ /* 0x000fe20008410000 */
[----:B------:R-:W-:Y:S01]  /*34e0*/  FFMA.FTZ R222, R222, R198, R199 ;  /* 0x000000c6dede7223 */ /* 0x000fe200000100c7 */
[----:B------:R-:W-:Y:S01]  /*34f0*/  FSEL R204, R87, RZ, P3 ;  /* 0x000000ff57cc7208 */ /* 0x000fe20001800000 */
[----:B------:R-:W-:Y:S01]  /*3500*/  FMUL.FTZ R87, R70, R116 ;  /* 0x0000007446577220 */ /* 0x000fe20000410000 */
[----:B------:R-:W-:Y:S01]  /*3510*/  FMUL.FTZ R88, R69, R89 ;  /* 0x0000005945587220 */ /* 0x000fe20000410000 */
[----:B------:R-:W-:Y:S01]  /*3520*/  FADD.FTZ R222, R221, -R222 ;  /* 0x800000deddde7221 */ /* 0x000fe20000010000 */
[----:B------:R-:W-:Y:S01]  /*3530*/  @P5 HADD2.F32 R122, -RZ, R122.H1_H1 ;  /* 0x3000007aff7a5230 */ /* 0x000fe20000004100 */
[----:B------:R-:W-:-:S02]  /*3540*/  CS2R R202, SRZ ;  /* 0x0000000000ca7805 */ /* 0x000fc4000001ff00 */
[----:B------:R-:W-:Y:S01]  /*3550*/  FSEL R206, R87, RZ, P6 ;  /* 0x000000ff57ce7208 */ /* 0x000fe20003000000 */
[-CC-:B------:R-:W-:Y:S01]  /*3560*/  FFMA.FTZ R87, R210, R198.reuse, R199.reuse ;  /* 0x000000c6d2577223 */ /* 0x180fe200000100c7 */
[----:B------:R-:W-:Y:S01]  /*3570*/  FSEL R205, R88, RZ, P5 ;  /* 0x000000ff58cd7208 */ /* 0x000fe20002800000 */
[----:B------:R-:W-:Y:S01]  /*3580*/  FFMA.FTZ R88, R211, R198, R199 ;  /* 0x000000c6d3587223 */ /* 0x000fe200000100c7 */
[----:B------:R-:W-:Y:S02]  /*3590*/  @P6 HADD2.F32 R117, -RZ, R123.H0_H0 ;  /* 0x2000007bff756230 */ /* 0x000fe40000004100 */
[----:B------:R-:W-:Y:S01]  /*35a0*/  FADD.FTZ R208, R208, -R87 ;  /* 0x80000057d0d07221 */ /* 0x000fe20000010000 */
[----:B------:R-:W-:Y:S01]  /*35b0*/  FFMA.FTZ R87, R194, R222, R111 ;  /* 0x000000dec2577223 */ /* 0x000fe2000001006f */
[----:B------:R-:W-:Y:S01]  /*35c0*/  FADD.FTZ R151, R151, -R88 ;  /* 0x8000005897977221 */ /* 0x000fe20000010000 */
[----:B------:R-:W-:Y:S01]  /*35d0*/  @P5 FMUL.FTZ R196, R89, R122 ;  /* 0x0000007a59c45220 */ /* 0x000fe20000410000 */
[----:B------:R-:W-:Y:S01]  /*35e0*/  @P6 FMUL.FTZ R203, R116, R117 ;  /* 0x0000007574cb6220 */ /* 0x000fe20000410000 */
[C---:B------:R-:W-:Y:S01]  /*35f0*/  LOP3.LUT P5, RZ, R132.reuse, 0xff, RZ, 0xc0, !PT ;  /* 0x000000ff84ff7812 */ /* 0x040fe200078ac0ff */
[----:B------:R-:W-:Y:S01]  /*3600*/  FMUL.FTZ R116, R87, R134 ;  /* 0x0000008657747220 */ /* 0x000fe20000410000 */
[----:B------:R-:W-:Y:S01]  /*3610*/  ISETP.GE.U32.AND P3, PT, R132, RZ, PT ;  /* 0x000000ff8400720c */ /* 0x000fe20003f66070 */
[C---:B------:R-:W-:Y:S01]  /*3620*/  FFMA.FTZ R88, R194.reuse, R151, R104 ;  /* 0x00000097c2587223 */ /* 0x040fe20000010068 */
[----:B------:R-:W-:Y:S01]  /*3630*/  FFMA.FTZ R89, R194, R208, R105 ;  /* 0x000000d0c2597223 */ /* 0x000fe20000010069 */
[----:B------:R-:W-:Y:S01]  /*3640*/  LOP3.LUT P6, RZ, R132, 0xff00, RZ, 0xc0, !PT ;  /* 0x0000ff0084ff7812 */ /* 0x000fe200078cc0ff */
[----:B------:R-:W-:Y:S01]  /*3650*/  FMUL.FTZ R132, R116, UR6 ;  /* 0x0000000674847c20 */ /* 0x000fe20008410000 */
[----:B------:R-:W-:Y:S01]  /*3660*/  ISETP.GE.U32.AND.EX P3, PT, R133, 0x1000000, PT, P3 ;  /* 0x010000008500780c */ /* 0x000fe20003f66130 */
[-C--:B------:R-:W-:Y:S01]  /*3670*/  FMUL.FTZ R116, R88, R134.reuse ;  /* 0x0000008658747220 */ /* 0x080fe20000410000 */
[----:B------:R-:W-:Y:S01]  /*3680*/  FMUL.FTZ R118, R89, R134 ;  /* 0x0000008659767220 */ /* 0x000fe20000410000 */
[----:B------:R-:W-:Y:S01]  /*3690*/  FMUL.FTZ R119, R71, R132 ;  /* 0x0000008447777220 */ /* 0x000fe20000410000 */
[----:B------:R-:W-:Y:S01]  /*36a0*/  MOV R151, RZ ;  /* 0x000000ff00977202 */ /* 0x000fe20000000f00 */
[----:B------:R-:W-:Y:S01]  /*36b0*/  FMUL.FTZ R121, R116, UR6 ;  /* 0x0000000674797c20 */ /* 0x000fe20008410000 */
[----:B------:R-:W-:Y:S01]  /*36c0*/  FMUL.FTZ R122, R118, UR6 ;  /* 0x00000006767a7c20 */ /* 0x000fe20008410000 */
[--C-:B------:R-:W-:Y:S01]  /*36d0*/  @P5 HADD2.F32 R117, -RZ, R120.reuse.H0_H0 ;  /* 0x20000078ff755230 */ /* 0x100fe20000004100 */
[----:B------:R-:W-:Y:S01]  /*36e0*/  FSEL R119, R119, RZ, P3 ;  /* 0x000000ff77777208 */ /* 0x000fe20001800000 */
[----:B------:R-:W-:Y:S01]  /*36f0*/  FMUL.FTZ R116, R72, R121 ;  /* 0x0000007948747220 */ /* 0x000fe20000410000 */
[----:B------:R-:W-:Y:S01]  /*3700*/  FMUL.FTZ R118, R73, R122 ;  /* 0x0000007a49767220 */ /* 0x000fe20000410000 */
[----:B------:R-:W-:-:S02]  /*3710*/  @P6 HADD2.F32 R120, -RZ, R120.H1_H1 ;  /* 0x30000078ff786230 */ /* 0x000fc40000004100 */
[----:B------:R-:W-:Y:S01]  /*3720*/  @P5 FMUL.FTZ R151, R121, R117 ;  /* 0x0000007579975220 */ /* 0x000fe20000410000 */
[----:B------:R-:W-:Y:S01]  /*3730*/  @P3 HADD2.F32 R123, -RZ, R123.H1_H1 ;  /* 0x3000007bff7b3230 */ /* 0x000fe20000004100 */
[----:B------:R-:W-:Y:S02]  /*3740*/  FSEL R116, R116, RZ, P5 ;  /* 0x000000ff74747208 */ /* 0x000fe40002800000 */
[----:B------:R-:W-:Y:S01]  /*3750*/  FSEL R121, R118, RZ, P6 ;  /* 0x000000ff76797208 */ /* 0x000fe20003000000 */
[----:B------:R-:W-:Y:S01]  /*3760*/  @P6 FMUL.FTZ R202, R122, R120 ;  /* 0x000000787aca6220 */ /* 0x000fe20000410000 */
[----:B------:R-:W-:Y:S01]  /*3770*/  @P3 FMUL.FTZ R200, R132, R123 ;  /* 0x0000007b84c83220 */ /* 0x000fe20000410000 */
[----:B------:R-:W-:Y:S02]  /*3780*/  F2FP.F16.F32.PACK_AB R119, R119, R206 ;  /* 0x000000ce7777723e */ /* 0x000fe400000000ff */
[----:B------:R-:W-:Y:S02]  /*3790*/  F2FP.F16.F32.PACK_AB R118, R205, R204 ;  /* 0x000000cccd76723e */ /* 0x000fe400000000ff */
[----:B------:R-:W-:-:S02]  /*37a0*/  F2FP.F16.F32.PACK_AB R117, R127, R126 ;  /* 0x0000007e7f75723e */ /* 0x000fc400000000ff */
[----:B------:R-:W-:Y:S01]  /*37b0*/  F2FP.F16.F32.PACK_AB R116, R121, R116 ;  /* 0x000000747974723e */ /* 0x000fe200000000ff */
[----:B------:R-:W-:Y:S06]  /*37c0*/  BRA `(.L_x_8147) ;  /* 0x00000010004c7947 */ /* 0x000fec0003800000 */
.L_x_8146:
[-CC-:B------:R-:W-:Y:S01]  /*37d0*/  FFMA.FTZ R213, R213, R198.reuse, R199.reuse ;  /* 0x000000c6d5d57223 */ /* 0x180fe200000100c7 */
[----:B------:R-:W-:Y:S01]  /*37e0*/  LOP3.LUT P5, RZ, R132, 0xff0000, RZ, 0xc0, !PT ;  /* 0x00ff000084ff7812 */ /* 0x000fe200078ac0ff */
[-C--:B0-----:R-:W-:Y:S01]  /*37f0*/  FFMA.FTZ R117, R216, R198.reuse, R199 ;  /* 0x000000c6d8757223 */ /* 0x081fe200000100c7 */
[----:B------:R-:W-:Y:S01]  /*3800*/  LOP3.LUT P6, RZ, R132, 0xff000000, RZ, 0xc0, !PT ;  /* 0xff00000084ff7812 */ /* 0x000fe200078cc0ff */
[----:B------:R-:W-:Y:S01]  /*3810*/  FADD.FTZ R213, R212, -R213 ;  /* 0x800000d5d4d57221 */ /* 0x000fe20000010000 */
[-C--:B------:R-:W-:Y:S01]  /*3820*/  FFMA.FTZ R118, R219, R198.reuse, R199 ;  /* 0x000000c6db767223 */ /* 0x080fe200000100c7 */
[----:B------:R-:W-:Y:S01]  /*3830*/  FADD.FTZ R117, R214, -R117 ;  /* 0x80000075d6757221 */ /* 0x000fe20000010000 */
[----:B------:R-:W-:Y:S01]  /*3840*/  CS2R R196, SRZ ;  /* 0x0000000000c47805 */ /* 0x000fe2000001ff00 */
[C---:B------:R-:W-:Y:S01]  /*3850*/  FFMA.FTZ R213, R194.reuse, R213, R106 ;  /* 0x000000d5c2d57223 */ /* 0x040fe2000001006a */
[----:B------:R-:W-:Y:S01]  /*3860*/  FADD.FTZ R215, R215, -R118 ;  /* 0x80000076d7d77221 */ /* 0x000fe20000010000 */
[----:B------:R-:W-:Y:S01]  /*3870*/  FFMA.FTZ R119, R194, R117, R107 ;  /* 0x00000075c2777223 */ /* 0x000fe2000001006b */
[-CC-:B------:R-:W-:Y:S01]  /*3880*/  FFMA.FTZ R220, R220, R198.reuse, R199.reuse ;  /* 0x000000c6dcdc7223 */ /* 0x180fe200000100c7 */
        /* <DEDUP_REMOVED lines=8> */
[-C--:B------:R-:W-:Y:S01]  /*3910*/  @P5 FMUL.FTZ R197, R116, R117.reuse ;  /* 0x0000007574c55220 */ /* 0x080fe20000410000 */
[----:B------:R-:W-:Y:S01]  /*3920*/  FMUL.FTZ R118, R0, UR6 ;  /* 0x0000000600767c20 */ /* 0x000fe20008410000 */
[----:B------:R-:W-:Y:S01]  /*3930*/  FMUL.FTZ R117, R74, R117 ;  /* 0x000000754a757220 */ /* 0x000fe20000410000 */
[----:B------:R-:W-:Y:S02]  /*3940*/  HFMA2 R0, -RZ, RZ, 0, 0 ;  /* 0x00000000ff007431 */ /* 0x000fe400000001ff */
[----:B------:R-:W-:Y:S01]  /*3950*/  FADD.FTZ R223, R218, -R223 ;  /* 0x800000dfdadf7221 */ /* 0x000fe20000010000 */
[----:B------:R-:W-:Y:S01]  /*3960*/  FMUL.FTZ R116, R75, R118 ;  /* 0x000000764b747220 */ /* 0x000fe20000410000 */
[C---:B------:R-:W-:Y:S01]  /*3970*/  FFMA.FTZ R215, R194.reuse, R215, R108 ;  /* 0x000000d7c2d77223 */ /* 0x040fe2000001006c */
[----:B------:R-:W-:Y:S01]  /*3980*/  FSEL R117, R117, RZ, P5 ;  /* 0x000000ff75757208 */ /* 0x000fe20002800000 */
[----:B------:R-:W-:Y:S01]  /*3990*/  FFMA.FTZ R119, R194, R220, R109 ;  /* 0x000000dcc2777223 */ /* 0x000fe2000001006d */
[----:B------:R-:W-:Y:S01]  /*39a0*/  LOP3.LUT P5, RZ, R133, 0xff00, RZ, 0xc0, !PT ;  /* 0x0000ff0085ff7812 */ /* 0x000fe200078ac0ff */
[----:B------:R-:W-:Y:S01]  /*39b0*/  @P6 FMUL.FTZ R0, R121, R118 ;  /* 0x0000007679006220 */ /* 0x000fe20000410000 */
[----:B------:R-:W-:Y:S01]  /*39c0*/  FSEL R126, R116, RZ, P6 ;  /* 0x000000ff747e7208 */ /* 0x000fe20003000000 */
[----:B------:R-:W-:Y:S01]  /*39d0*/  FFMA.FTZ R223, R194, R223, R110 ;  /* 0x000000dfc2df7223 */ /* 0x000fe2000001006e */
[----:B------:R-:W-:Y:S01]  /*39e0*/  LOP3.LUT P6, RZ, R133, 0xff0000, RZ, 0xc0, !PT ;  /* 0x00ff000085ff7812 */ /* 0x000fe200078cc0ff */
[C---:B------:R-:W-:Y:S01]  /*39f0*/  FMUL.FTZ R116, R134.reuse, R215 ;  /* 0x000000d786747220 */ /* 0x040fe20000410000 */
[C---:B------:R-:W-:Y:S01]  /*3a00*/  FMUL.FTZ R118, R134.reuse, R119 ;  /* 0x0000007786767220 */ /* 0x040fe20000410000 */
[----:B------:R-:W-:Y:S01]  /*3a10*/  FMUL.FTZ R119, R134, R223 ;  /* 0x000000df86777220 */ /* 0x000fe20000410000 */
[----:B------:R-:W-:-:S02]  /*3a20*/  @P3 HADD2.F32 R200, -RZ, R122.H0_H0 ;  /* 0x2000007affc83230 */ /* 0x000fc40000004100 */
[----:B------:R-:W-:Y:S01]  /*3a30*/  FMUL.FTZ R121, R116, UR6 ;  /* 0x0000000674797c20 */ /* 0x000fe20008410000 */
[----:B------:R-:W-:Y:S01]  /*3a40*/  CS2R R202, SRZ ;  /* 0x0000000000ca7805 */ /* 0x000fe2000001ff00 */
[----:B------:R-:W-:Y:S01]  /*3a50*/  FMUL.FTZ R119, R119, UR6 ;  /* 0x0000000677777c20 */ /* 0x000fe20008410000 */
[----:B------:R-:W-:Y:S01]  /*3a60*/  MOV R201, RZ ;  /* 0x000000ff00c97202 */ /* 0x000fe20000000f00 */
[----:B------:R-:W-:Y:S02]  /*3a70*/  @P5 HADD2.F32 R127, -RZ, R122.H1_H1 ;  /* 0x3000007aff7f5230 */ /* 0x000fe40000004100 */
[-C--:B------:R-:W-:Y:S01]  /*3a80*/  FMUL.FTZ R116, R68, R121.reuse ;  /* 0x0000007944747220 */ /* 0x080fe20000410000 */
[----:B------:R-:W-:Y:S01]  /*3a90*/  FMUL.FTZ R118, R118, UR6 ;  /* 0x0000000676767c20 */ /* 0x000fe20008410000 */
[----:B------:R-:W-:Y:S01]  /*3aa0*/  @P3 FMUL.FTZ R201, R200, R121 ;  /* 0x00000079c8c93220 */ /* 0x000fe20000410000 */
[----:B------:R-:W-:Y:S02]  /*3ab0*/  @P6 HADD2.F32 R122, -RZ, R123.H0_H0 ;  /* 0x2000007bff7a6230 */ /* 0x000fe40000004100 */
[----:B------:R-:W-:Y:S01]  /*3ac0*/  FFMA.FTZ R222, R222, R198, R199 ;  /* 0x000000c6dede7223 */ /* 0x000fe200000100c7 */
[-C--:B------:R-:W-:Y:S01]  /*3ad0*/  @P5 FMUL.FTZ R196, R127, R118.reuse ;  /* 0x000000767fc45220 */ /* 0x080fe20000410000 */
[----:B------:R-:W-:Y:S01]  /*3ae0*/  FMUL.FTZ R118, R69, R118 ;  /* 0x0000007645767220 */ /* 0x000fe20000410000 */
[----:B------:R-:W-:-:S02]  /*3af0*/  HFMA2 R200, -RZ, RZ, 0, 0 ;  /* 0x00000000ffc87431 */ /* 0x000fc400000001ff */
[-C--:B------:R-:W-:Y:S01]  /*3b00*/  @P6 FMUL.FTZ R203, R122, R119.reuse ;  /* 0x000000777acb6220 */ /* 0x080fe20000410000 */
[----:B------:R-:W-:Y:S01]  /*3b10*/  FSEL R122, R116, RZ, P3 ;  /* 0x000000ff747a7208 */ /* 0x000fe20001800000 */
[----:B------:R-:W-:Y:S01]  /*3b20*/  FMUL.FTZ R116, R70, R119 ;  /* 0x0000007746747220 */ /* 0x000fe20000410000 */
[----:B------:R-:W-:Y:S01]  /*3b30*/  ISETP.GE.U32.AND P3, PT, R132, RZ, PT ;  /* 0x000000ff8400720c */ /* 0x000fe20003f66070 */
[-C--:B------:R-:W-:Y:S01]  /*3b40*/  FFMA.FTZ R119, R210, R198.reuse, R199 ;  /* 0x000000c6d2777223 */ /* 0x080fe200000100c7 */
[----:B------:R-:W-:Y:S01]  /*3b50*/  FADD.FTZ R222, R221, -R222 ;  /* 0x800000deddde7221 */ /* 0x000fe20000010000 */
[----:B------:R-:W-:Y:S02]  /*3b60*/  FSEL R127, R118, RZ, P5 ;  /* 0x000000ff767f7208 */ /* 0x000fe40002800000 */
[----:B------:R-:W-:Y:S01]  /*3b70*/  ISETP.GE.U32.AND.EX P3, PT, R133, 0x1000000, PT, P3 ;  /* 0x010000008500780c */ /* 0x000fe20003f66130 */
[----:B------:R-:W-:Y:S01]  /*3b80*/  FADD.FTZ R208, R208, -R119 ;  /* 0x80000077d0d07221 */ /* 0x000fe20000010000 */
[----:B------:R-:W-:Y:S01]  /*3b90*/  FSEL R204, R116, RZ, P6 ;  /* 0x000000ff74cc7208 */ /* 0x000fe20003000000 */
[----:B------:R-:W-:Y:S01]  /*3ba0*/  FFMA.FTZ R116, R211, R198, R199 ;  /* 0x000000c6d3747223 */ /* 0x000fe200000100c7 */
[----:B------:R-:W-:Y:S01]  /*3bb0*/  LOP3.LUT P5, RZ, R132, 0xff, RZ, 0xc0, !PT ;  /* 0x000000ff84ff7812 */ /* 0x000fe200078ac0ff */
[----:B------:R-:W-:Y:S01]  /*3bc0*/  FFMA.FTZ R119, R194, R222, R111 ;  /* 0x000000dec2777223 */ /* 0x000fe2000001006f */
[----:B------:R-:W-:Y:S01]  /*3bd0*/  LOP3.LUT P6, RZ, R132, 0xff00, RZ, 0xc0, !PT ;  /* 0x0000ff0084ff7812 */ /* 0x000fe200078cc0ff */
[----:B------:R-:W-:Y:S01]  /*3be0*/  FADD.FTZ R151, R151, -R116 ;  /* 0x8000007497977221 */ /* 0x000fe20000010000 */
[----:B------:R-:W-:Y:S01]  /*3bf0*/  F2FP.F16.F32.PACK_AB R117, R126, R117 ;  /* 0x000000757e75723e */ /* 0x000fe200000000ff */
[----:B------:R-:W-:Y:S01]  /*3c00*/  FMUL.FTZ R116, R134, R119 ;  /* 0x0000007786747220 */ /* 0x000fe20000410000 */
[C---:B------:R-:W-:Y:S01]  /*3c10*/  FFMA.FTZ R119, R194.reuse, R208, R105 ;  /* 0x000000d0c2777223 */ /* 0x040fe20000010069 */
[----:B------:R-:W-:-:S02]  /*3c20*/  FFMA.FTZ R151, R194, R151, R104 ;  /* 0x00000097c2977223 */ /* 0x000fc40000010068 */
[----:B------:R-:W-:Y:S02]  /*3c30*/  @P3 HADD2.F32 R121, -RZ, R123.H1_H1 ;  /* 0x3000007bff793230 */ /* 0x000fe40000004100 */
[----:B------:R-:W-:Y:S01]  /*3c40*/  FMUL.FTZ R132, R116, UR6 ;  /* 0x0000000674847c20 */ /* 0x000fe20008410000 */
[C---:B------:R-:W-:Y:S01]  /*3c50*/  FMUL.FTZ R116, R134.reuse, R151 ;  /* 0x0000009786747220 */ /* 0x040fe20000410000 */
[----:B------:R-:W-:Y:S01]  /*3c60*/  FMUL.FTZ R118, R134, R119 ;  /* 0x0000007786767220 */ /* 0x000fe20000410000 */
[--C-:B------:R-:W-:Y:S02]  /*3c70*/  @P5 HADD2.F32 R206, -RZ, R120.reuse.H0_H0 ;  /* 0x20000078ffce5230 */ /* 0x100fe40000004100 */
[-C--:B------:R-:W-:Y:S01]  /*3c80*/  @P3 FMUL.FTZ R200, R121, R132.reuse ;  /* 0x0000008479c83220 */ /* 0x080fe20000410000 */
[----:B------:R-:W-:Y:S02]  /*3c90*/  @P6 HADD2.F32 R123, -RZ, R120.H1_H1 ;  /* 0x30000078ff7b6230 */ /* 0x000fe40000004100 */
[----:B------:R-:W-:Y:S01]  /*3ca0*/  FMUL.FTZ R121, R116, UR6 ;  /* 0x0000000674797c20 */ /* 0x000fe20008410000 */
[----:B------:R-:W-:Y:S01]  /*3cb0*/  FMUL.FTZ R120, R118, UR6 ;  /* 0x0000000676787c20 */ /* 0x000fe20008410000 */
[----:B------:R-:W-:Y:S01]  /*3cc0*/  FMUL.FTZ R119, R71, R132 ;  /* 0x0000008447777220 */ /* 0x000fe20000410000 */
[----:B------:R-:W-:Y:S01]  /*3cd0*/  MOV R151, RZ ;  /* 0x000000ff00977202 */ /* 0x000fe20000000f00 */
[-C--:B------:R-:W-:Y:S01]  /*3ce0*/  FMUL.FTZ R116, R72, R121.reuse ;  /* 0x0000007948747220 */ /* 0x080fe20000410000 */
[-C--:B------:R-:W-:Y:S01]  /*3cf0*/  FMUL.FTZ R118, R73, R120.reuse ;  /* 0x0000007849767220 */ /* 0x080fe20000410000 */
[----:B------:R-:W-:Y:S01]  /*3d00*/  @P5 FMUL.FTZ R151, R206, R121 ;  /* 0x00000079ce975220 */ /* 0x000fe20000410000 */
[----:B------:R-:W-:Y:S01]  /*3d10*/  FSEL R119, R119, RZ, P3 ;  /* 0x000000ff77777208 */ /* 0x000fe20001800000 */
[----:B------:R-:W-:Y:S01]  /*3d20*/  @P6 FMUL.FTZ R202, R123, R120 ;  /* 0x000000787bca6220 */ /* 0x000fe20000410000 */
[----:B------:R-:W-:-:S02]  /*3d30*/  FSEL R116, R116, RZ, P5 ;  /* 0x000000ff74747208 */ /* 0x000fc40002800000 */
[----:B------:R-:W-:Y:S02]  /*3d40*/  FSEL R121, R118, RZ, P6 ;  /* 0x000000ff76797208 */ /* 0x000fe40003000000 */
[----:B------:R-:W-:Y:S02]  /*3d50*/  F2FP.F16.F32.PACK_AB R119, R119, R204 ;  /* 0x000000cc7777723e */ /* 0x000fe400000000ff */
[----:B------:R-:W-:Y:S02]  /*3d60*/  F2FP.F16.F32.PACK_AB R118, R127, R122 ;  /* 0x0000007a7f76723e */ /* 0x000fe400000000ff */
[----:B------:R-:W-:Y:S01]  /*3d70*/  F2FP.F16.F32.PACK_AB R116, R121, R116 ;  /* 0x000000747974723e */ /* 0x000fe200000000ff */
[----:B------:R-:W-:Y:S06]  /*3d80*/  BRA `(.L_x_8147) ;  /* 0x0000000800dc7947 */ /* 0x000fec0003800000 */
.L_x_8145:
        /* <DEDUP_REMOVED lines=9> */
[C---:B------:R-:W-:Y:S01]  /*3e20*/  FMUL.FTZ R90, R194.reuse, R213 ;  /* 0x000000d5c25a7220 */ /* 0x040fe20000410000 */
[--C-:B------:R-:W-:Y:S01]  /*3e30*/  FFMA.FTZ R223, R223, R198, R199.reuse ;  /* 0x000000c6dfdf7223 */ /* 0x100fe200000100c7 */
[----:B------:R-:W-:Y:S01]  /*3e40*/  FMUL.FTZ R91, R194, R85 ;  /* 0x00000055c25b7220 */ /* 0x000fe20000410000 */
        /* <DEDUP_REMOVED lines=10> */
[----:B------:R-:W-:Y:S01]  /*3ef0*/  FMUL.FTZ R84, R74, R85 ;  /* 0x000000554a547220 */ /* 0x000fe20000410000 */
[----:B------:R-:W-:Y:S01]  /*3f00*/  FMUL.FTZ R86, R0, UR6 ;  /* 0x0000000600567c20 */ /* 0x000fe20008410000 */
[----:B------:R-:W-:Y:S02]  /*3f10*/  HFMA2 R0, -RZ, RZ, 0, 0 ;  /* 0x00000000ff007431 */ /* 0x000fe400000001ff */
[----:B------:R-:W-:Y:S01]  /*3f20*/  FADD.FTZ R217, R217, -R220 ;  /* 0x800000dcd9d97221 */ /* 0x000fe20000010000 */
[----:B------:R-:W-:Y:S02]  /*3f30*/  CS2R R200, SRZ ;  /* 0x0000000000c87805 */ /* 0x000fe4000001ff00 */
[----:B------:R-:W-:Y:S01]  /*3f40*/  FSEL R126, R84, RZ, P5 ;  /* 0x000000ff547e7208 */ /* 0x000fe20002800000 */
[----:B------:R-:W-:Y:S01]  /*3f50*/  FMUL.FTZ R84, R194, R215 ;  /* 0x000000d7c2547220 */ /* 0x000fe20000410000 */
[-C--:B------:R-:W-:Y:S01]  /*3f60*/  FMUL.FTZ R85, R75, R86.reuse ;  /* 0x000000564b557220 */ /* 0x080fe20000410000 */
[----:B------:R-:W-:Y:S01]  /*3f70*/  LOP3.LUT P5, RZ, R133, 0xff00, RZ, 0xc0, !PT ;  /* 0x0000ff0085ff7812 */ /* 0x000fe200078ac0ff */
[----:B------:R-:W-:Y:S01]  /*3f80*/  @P6 FMUL.FTZ R0, R121, R86 ;  /* 0x0000005679006220 */ /* 0x000fe20000410000 */
[-C--:B------:R-:W-:Y:S01]  /*3f90*/  FMUL.FTZ R87, R84, R134.reuse ;  /* 0x0000008654577220 */ /* 0x080fe20000410000 */
[C---:B------:R-:W-:Y:S01]  /*3fa0*/  FMUL.FTZ R86, R194.reuse, R223 ;  /* 0x000000dfc2567220 */ /* 0x040fe20000410000 */
[----:B------:R-:W-:Y:S01]  /*3fb0*/  FSEL R127, R85, RZ, P6 ;  /* 0x000000ff557f7208 */ /* 0x000fe20003000000 */
[----:B------:R-:W-:Y:S01]  /*3fc0*/  FMUL.FTZ R85, R194, R217 ;  /* 0x000000d9c2557220 */ /* 0x000fe20000410000 */
[----:B------:R-:W-:Y:S01]  /*3fd0*/  FMUL.FTZ R117, R87, UR6 ;  /* 0x0000000657757c20 */ /* 0x000fe20008410000 */
[----:B------:R-:W-:Y:S01]  /*3fe0*/  LOP3.LUT P6, RZ, R133, 0xff0000, RZ, 0xc0, !PT ;  /* 0x00ff000085ff7812 */ /* 0x000fe200078cc0ff */
[-C--:B------:R-:W-:Y:S01]  /*3ff0*/  FMUL.FTZ R89, R86, R134.reuse ;  /* 0x0000008656597220 */ /* 0x080fe20000410000 */
[----:B------:R-:W-:Y:S01]  /*4000*/  FMUL.FTZ R88, R85, R134 ;  /* 0x0000008655587220 */ /* 0x000fe20000410000 */
[----:B------:R-:W-:-:S02]  /*4010*/  @P3 HADD2.F32 R116, -RZ, R122.H0_H0 ;  /* 0x2000007aff743230 */ /* 0x000fc40000004100 */
[-C--:B------:R-:W-:Y:S01]  /*4020*/  FMUL.FTZ R87, R68, R117.reuse ;  /* 0x0000007544577220 */ /* 0x080fe20000410000 */
[----:B------:R-:W-:Y:S01]  /*4030*/  FMUL.FTZ R89, R89, UR6 ;  /* 0x0000000659597c20 */ /* 0x000fe20008410000 */
[----:B------:R-:W-:Y:S02]  /*4040*/  @P5 HADD2.F32 R119, -RZ, R122.H1_H1 ;  /* 0x3000007aff775230 */ /* 0x000fe40000004100 */
[----:B------:R-:W-:Y:S01]  /*4050*/  FMUL.FTZ R88, R88, UR6 ;  /* 0x0000000658587c20 */ /* 0x000fe20008410000 */
[----:B------:R-:W-:Y:S01]  /*4060*/  @P3 FMUL.FTZ R201, R116, R117 ;  /* 0x0000007574c93220 */ /* 0x000fe20000410000 */
[----:B------:R-:W-:Y:S01]  /*4070*/  FSEL R122, R87, RZ, P3 ;  /* 0x000000ff577a7208 */ /* 0x000fe20001800000 */
[----:B------:R-:W-:Y:S01]  /*4080*/  FMUL.FTZ R87, R70, R89 ;  /* 0x0000005946577220 */ /* 0x000fe20000410000 */
[----:B------:R-:W-:Y:S01]  /*4090*/  ISETP.GE.U32.AND P3, PT, R132, RZ, PT ;  /* 0x000000ff8400720c */ /* 0x000fe20003f66070 */
[-C--:B------:R-:W-:Y:S01]  /*40a0*/  @P5 FMUL.FTZ R196, R119, R88.reuse ;  /* 0x0000005877c45220 */ /* 0x080fe20000410000 */
[----:B------:R-:W-:Y:S01]  /*40b0*/  FMUL.FTZ R88, R69, R88 ;  /* 0x0000005845587220 */ /* 0x000fe20000410000 */
[----:B------:R-:W-:Y:S01]  /*40c0*/  FFMA.FTZ R222, R222, R198, R199 ;  /* 0x000000c6dede7223 */ /* 0x000fe200000100c7 */
[----:B------:R-:W-:Y:S01]  /*40d0*/  @P6 HADD2.F32 R118, -RZ, R123.H0_H0 ;  /* 0x2000007bff766230 */ /* 0x000fe20000004100 */
[----:B------:R-:W-:-:S02]  /*40e0*/  ISETP.GE.U32.AND.EX P3, PT, R133, 0x1000000, PT, P3 ;  /* 0x010000008500780c */ /* 0x000fc40003f66130 */
[----:B------:R-:W-:Y:S02]  /*40f0*/  CS2R R202, SRZ ;  /* 0x0000000000ca7805 */ /* 0x000fe4000001ff00 */
[----:B------:R-:W-:Y:S01]  /*4100*/  FSEL R133, R87, RZ, P6 ;  /* 0x000000ff57857208 */ /* 0x000fe20003000000 */
[-CC-:B------:R-:W-:Y:S01]  /*4110*/  FFMA.FTZ R87, R210, R198.reuse, R199.reuse ;  /* 0x000000c6d2577223 */ /* 0x180fe200000100c7 */
[----:B------:R-:W-:Y:S01]  /*4120*/  FSEL R205, R88, RZ, P5 ;  /* 0x000000ff58cd7208 */ /* 0x000fe20002800000 */
[----:B------:R-:W-:Y:S01]  /*4130*/  FADD.FTZ R221, R221, -R222 ;  /* 0x800000dedddd7221 */ /* 0x000fe20000010000 */
[----:B------:R-:W-:Y:S01]  /*4140*/  FFMA.FTZ R88, R211, R198, R199 ;  /* 0x000000c6d3587223 */ /* 0x000fe200000100c7 */
[----:B------:R-:W-:Y:S01]  /*4150*/  @P6 FMUL.FTZ R203, R118, R89 ;  /* 0x0000005976cb6220 */ /* 0x000fe20000410000 */
[----:B------:R-:W-:Y:S01]  /*4160*/  LOP3.LUT P5, RZ, R132, 0xff, RZ, 0xc0, !PT ;  /* 0x000000ff84ff7812 */ /* 0x000fe200078ac0ff */
[----:B------:R-:W-:Y:S01]  /*4170*/  FADD.FTZ R89, R208, -R87 ;  /* 0x80000057d0597221 */ /* 0x000fe20000010000 */
[----:B------:R-:W-:Y:S01]  /*4180*/  LOP3.LUT P6, RZ, R132, 0xff00, RZ, 0xc0, !PT ;  /* 0x0000ff0084ff7812 */ /* 0x000fe200078cc0ff */
[C---:B------:R-:W-:Y:S01]  /*4190*/  FMUL.FTZ R87, R194.reuse, R221 ;  /* 0x000000ddc2577220 */ /* 0x040fe20000410000 */
[----:B------:R-:W-:Y:S01]  /*41a0*/  FADD.FTZ R151, R151, -R88 ;  /* 0x8000005897977221 */ /* 0x000fe20000010000 */
[----:B------:R-:W-:Y:S01]  /*41b0*/  FMUL.FTZ R89, R194, R89 ;  /* 0x00000059c2597220 */ /* 0x000fe20000410000 */
[----:B------:R-:W-:-:S02]  /*41c0*/  @P3 HADD2.F32 R123, -RZ, R123.H1_H1 ;  /* 0x3000007bff7b3230 */ /* 0x000fc40000004100 */
[-C--:B------:R-:W-:Y:S01]  /*41d0*/  FMUL.FTZ R116, R87, R134.reuse ;  /* 0x0000008657747220 */ /* 0x080fe20000410000 */
[----:B------:R-:W-:Y:S01]  /*41e0*/  FMUL.FTZ R88, R194, R151 ;  /* 0x00000097c2587220 */ /* 0x000fe20000410000 */
[-C--:B------:R-:W-:Y:S01]  /*41f0*/  FMUL.FTZ R117, R89, R134.reuse ;  /* 0x0000008659757220 */ /* 0x080fe20000410000 */
[----:B------:R-:W-:Y:S01]  /*4200*/  MOV R151, RZ ;  /* 0x000000ff00977202 */ /* 0x000fe20000000f00 */
[----:B------:R-:W-:Y:S01]  /*4210*/  FMUL.FTZ R118, R116, UR6 ;  /* 0x0000000674767c20 */ /* 0x000fe20008410000 */
[----:B------:R-:W-:Y:S01]  /*4220*/  FMUL.FTZ R116, R88, R134 ;  /* 0x0000008658747220 */ /* 0x000fe20000410000 */
[--C-:B------:R-:W-:Y:S02]  /*4230*/  @P5 HADD2.F32 R132, -RZ, R120.reuse.H0_H0 ;  /* 0x20000078ff845230 */ /* 0x100fe40000004100 */
[----:B------:R-:W-:Y:S02]  /*4240*/  @P6 HADD2.F32 R121, -RZ, R120.H1_H1 ;  /* 0x30000078ff796230 */ /* 0x000fe40000004100 */
[----:B------:R-:W-:Y:S01]  /*4250*/  FMUL.FTZ R119, R116, UR6 ;  /* 0x0000000674777c20 */ /* 0x000fe20008410000 */
[----:B------:R-:W-:Y:S01]  /*4260*/  FMUL.FTZ R120, R117, UR6 ;  /* 0x0000000675787c20 */ /* 0x000fe20008410000 */
[-C--:B------:R-:W-:Y:S01]  /*4270*/  @P3 FMUL.FTZ R200, R123, R118.reuse ;  /* 0x000000767bc83220 */ /* 0x080fe20000410000 */
[----:B------:R-:W-:Y:S01]  /*4280*/  FMUL.FTZ R118, R71, R118 ;  /* 0x0000007647767220 */ /* 0x000fe20000410000 */
[-C--:B------:R-:W-:Y:S01]  /*4290*/  FMUL.FTZ R116, R72, R119.reuse ;  /* 0x0000007748747220 */ /* 0x080fe20000410000 */
[-C--:B------:R-:W-:Y:S01]  /*42a0*/  FMUL.FTZ R117, R73, R120.reuse ;  /* 0x0000007849757220 */ /* 0x080fe20000410000 */
[----:B------:R-:W-:Y:S01]  /*42b0*/  @P6 FMUL.FTZ R202, R121, R120 ;  /* 0x0000007879ca6220 */ /* 0x000fe20000410000 */
[----:B------:R-:W-:Y:S01]  /*42c0*/  @P5 FMUL.FTZ R151, R132, R119 ;  /* 0x0000007784975220 */ /* 0x000fe20000410000 */
        /* <DEDUP_REMOVED lines=8> */
.L_x_8148:
        /* <DEDUP_REMOVED lines=8> */
[C---:B------:R-:W-:Y:S01]  /*43d0*/  FMUL.FTZ R213, R194.reuse, R213 ;  /* 0x000000d5c2d57220 */ /* 0x040fe20000410000 */
[----:B------:R-:W-:Y:S01]  /*43e0*/  FADD.FTZ R215, R215, -R118 ;  /* 0x80000076d7d77221 */ /* 0x000fe20000010000 */
[----:B------:R-:W-:Y:S01]  /*43f0*/  FMUL.FTZ R119, R194, R117 ;  /* 0x00000075c2777220 */ /* 0x000fe20000410000 */
[----:B------:R-:W-:Y:S01]  /*4400*/  FFMA.FTZ R223, R223, R198, R199 ;  /* 0x000000c6dfdf7223 */ /* 0x000fe200000100c7 */
[----:B------:R-:W-:Y:S01]  /*4410*/  FMUL.FTZ R0, R134, R213 ;  /* 0x000000d586007220 */ /* 0x000fe20000410000 */
[----:B------:R-:W-:Y:S01]  /*4420*/  LOP3.LUT P3, RZ, R133, 0xff, RZ, 0xc0, !PT ;  /* 0x000000ff85ff7812 */ /* 0x000fe2000786c0ff */
[----:B-----5:R-:W-:-:S02]  /*4430*/  @P5 HADD2.F32 R116, -RZ, R121.H0_H0 ;  /* 0x20000079ff745230 */ /* 0x020fc40000004100 */
[----:B------:R-:W-:Y:S01]  /*4440*/  FFMA.FTZ R220, R220, R198, R199 ;  /* 0x000000c6dcdc7223 */ /* 0x000fe200000100c7 */
[----:B------:R-:W-:Y:S01]  /*4450*/  FMUL.FTZ R117, R0, UR6 ;  /* 0x0000000600757c20 */ /* 0x000fe20008410000 */
[----:B------:R-:W-:Y:S01]  /*4460*/  FMUL.FTZ R0, R134, R119 ;  /* 0x0000007786007220 */ /* 0x000fe20000410000 */
[----:B------:R-:W-:Y:S02]  /*4470*/  @P6 HADD2.F32 R121, -RZ, R121.H1_H1 ;  /* 0x30000079ff796230 */ /* 0x000fe40000004100 */
[----:B------:R-:W-:Y:S01]  /*4480*/  FADD.FTZ R223, R218, -R223 ;  /* 0x800000dfdadf7221 */ /* 0x000fe20000010000 */
[-C--:B------:R-:W-:Y:S01]  /*4490*/  @P5 FMUL.FTZ R197, R116, R117.reuse ;  /* 0x0000007574c55220 */ /* 0x080fe20000410000 */
[----:B------:R-:W-:Y:S01]  /*44a0*/  FMUL.FTZ R118, R0, UR6 ;  /* 0x0000000600767c20 */ /* 0x000fe20008410000 */
[----:B------:R-:W-:Y:S01]  /*44b0*/  FMUL.FTZ R117, R74, R117 ;  /* 0x000000754a757220 */ /* 0x000fe20000410000 */
[----:B------:R-:W-:Y:S02]  /*44c0*/  HFMA2 R0, -RZ, RZ, 0, 0 ;  /* 0x00000000ff007431 */ /* 0x000fe400000001ff */
[C---:B------:R-:W-:Y:S01]  /*44d0*/  FMUL.FTZ R215, R194.reuse, R215 ;  /* 0x000000d7c2d77220 */ /* 0x040fe20000410000 */
[-C--:B------:R-:W-:Y:S01]  /*44e0*/  FMUL.FTZ R116, R75, R118.reuse ;  /* 0x000000764b747220 */ /* 0x080fe20000410000 */
[----:B------:R-:W-:Y:S01]  /*44f0*/  FADD.FTZ R217, R217, -R220 ;  /* 0x800000dcd9d97221 */ /* 0x000fe20000010000 */
[----:B------:R-:W-:Y:S01]  /*4500*/  FSEL R117, R117, RZ, P5 ;  /* 0x000000ff75757208 */ /* 0x000fe20002800000 */
[----:B------:R-:W-:Y:S01]  /*4510*/  FMUL.FTZ R119, R194, R223 ;  /* 0x000000dfc2777220 */ /* 0x000fe20000410000 */
[----:B------:R-:W-:Y:S01]  /*4520*/  LOP3.LUT P5, RZ, R133, 0xff00, RZ, 0xc0, !PT ;  /* 0x0000ff0085ff7812 */ /* 0x000fe200078ac0ff */
[----:B------:R-:W-:Y:S01]  /*4530*/  @P6 FMUL.FTZ R0, R121, R118 ;  /* 0x0000007679006220 */ /* 0x000fe20000410000 */
[----:B------:R-:W-:Y:S01]  /*4540*/  FSEL R126, R116, RZ, P6 ;  /* 0x000000ff747e7208 */ /* 0x000fe20003000000 */
[----:B------:R-:W-:Y:S01]  /*4550*/  FMUL.FTZ R116, R134, R215 ;  /* 0x000000d786747220 */ /* 0x000fe20000410000 */
[----:B------:R-:W-:Y:S01]  /*4560*/  LOP3.LUT P6, RZ, R133, 0xff0000, RZ, 0xc0, !PT ;  /* 0x00ff000085ff7812 */ /* 0x000fe200078cc0ff */
[----:B------:R-:W-:Y:S01]  /*4570*/  FMUL.FTZ R217, R194, R217 ;  /* 0x000000d9c2d97220 */ /* 0x000fe20000410000 */
[----:B------:R-:W-:Y:S01]  /*4580*/  FMUL.FTZ R119, R134, R119 ;  /* 0x0000007786777220 */ /* 0x000fe20000410000 */
[----:B------:R-:W-:Y:S01]  /*4590*/  FMUL.FTZ R121, R116, UR6 ;  /* 0x0000000674797c20 */ /* 0x000fe20008410000 */
[----:B------:R-:W-:-:S02]  /*45a0*/  @P3 HADD2.F32 R200, -RZ, R122.H0_H0 ;  /* 0x2000007affc83230 */ /* 0x000fc40000004100 */
[----:B------:R-:W-:Y:S01]  /*45b0*/  FMUL.FTZ R118, R134, R217 ;  /* 0x000000d986767220 */ /* 0x000fe20000410000 */
[----:B------:R-:W-:Y:S01]  /*45c0*/  FMUL.FTZ R119, R119, UR6 ;  /* 0x0000000677777c20 */ /* 0x000fe20008410000 */
[-C--:B------:R-:W-:Y:S01]  /*45d0*/  FMUL.FTZ R116, R68, R121.reuse ;  /* 0x0000007944747220 */ /* 0x080fe20000410000 */
[----:B------:R-:W-:Y:S01]  /*45e0*/  CS2R R202, SRZ ;  /* 0x0000000000ca7805 */ /* 0x000fe2000001ff00 */
[----:B------:R-:W-:Y:S01]  /*45f0*/  @P5 HADD2.F32 R127, -RZ, R122.H1_H1 ;  /* 0x3000007aff7f5230 */ /* 0x000fe20000004100 */
[----:B------:R-:W-:Y:S01]  /*4600*/  MOV R201, RZ ;  /* 0x000000ff00c97202 */ /* 0x000fe20000000f00 */
        /* <DEDUP_REMOVED lines=11> */
[----:B------:R-:W-:Y:S01]  /*46c0*/  FADD.FTZ R221, R221, -R222 ;  /* 0x800000dedddd7221 */ /* 0x000fe20000010000 */
[-CC-:B------:R-:W-:Y:S01]  /*46d0*/  FFMA.FTZ R119, R210, R198.reuse, R199.reuse ;  /* 0x000000c6d2777223 */ /* 0x180fe200000100c7 */
[----:B------:R-:W-:Y:S02]  /*46e0*/  FSEL R127, R118, RZ, P5 ;  /* 0x000000ff767f7208 */ /* 0x000fe40002800000 */
[----:B------:R-:W-:Y:S01]  /*46f0*/  ISETP.GE.U32.AND.EX P3, PT, R133, 0x1000000, PT, P3 ;  /* 0x010000008500780c */ /* 0x000fe20003f66130 */
[----:B------:R-:W-:Y:S01]  /*4700*/  FMUL.FTZ R221, R194, R221 ;  /* 0x000000ddc2dd7220 */ /* 0x000fe20000410000 */
[----:B------:R-:W-:Y:S01]  /*4710*/  FSEL R204, R116, RZ, P6 ;  /* 0x000000ff74cc7208 */ /* 0x000fe20003000000 */
[----:B------:R-:W-:Y:S01]  /*4720*/  FFMA.FTZ R116, R211, R198, R199 ;  /* 0x000000c6d3747223 */ /* 0x000fe200000100c7 */
[----:B------:R-:W-:Y:S01]  /*4730*/  LOP3.LUT P5, RZ, R132, 0xff, RZ, 0xc0, !PT ;  /* 0x000000ff84ff7812 */ /* 0x000fe200078ac0ff */
[----:B------:R-:W-:Y:S01]  /*4740*/  FADD.FTZ R119, R208, -R119 ;  /* 0x80000077d0777221 */ /* 0x000fe20000010000 */
[----:B------:R-:W-:Y:S01]  /*4750*/  LOP3.LUT P6, RZ, R132, 0xff00, RZ, 0xc0, !PT ;  /* 0x0000ff0084ff7812 */ /* 0x000fe200078cc0ff */
[----:B------:R-:W-:Y:S01]  /*4760*/  FADD.FTZ R151, R151, -R116 ;  /* 0x8000007497977221 */ /* 0x000fe20000010000 */
[----:B------:R-:W-:Y:S01]  /*4770*/  FMUL.FTZ R116, R134, R221 ;  /* 0x000000dd86747220 */ /* 0x000fe20000410000 */
[----:B------:R-:W-:Y:S01]  /*4780*/  FMUL.FTZ R119, R194, R119 ;  /* 0x00000077c2777220 */ /* 0x000fe20000410000 */
[----:B------:R-:W-:Y:S01]  /*4790*/  F2FP.F16.F32.PACK_AB R117, R126, R117 ;  /* 0x000000757e75723e */ /* 0x000fe200000000ff */
[----:B------:R-:W-:Y:S01]  /*47a0*/  FMUL.FTZ R151, R194, R151 ;  /* 0x00000097c2977220 */ /* 0x000fe20000410000 */
[----:B------:R-:W-:Y:S01]  /*47b0*/  FMUL.FTZ R132, R116, UR6 ;  /* 0x0000000674847c20 */ /* 0x000fe20008410000 */
[----:B------:R-:W-:-:S02]  /*47c0*/  @P3 HADD2.F32 R121, -RZ, R123.H1_H1 ;  /* 0x3000007bff793230 */ /* 0x000fc40000004100 */
[C---:B------:R-:W-:Y:S01]  /*47d0*/  FMUL.FTZ R118, R134.reuse, R119 ;  /* 0x0000007786767220 */ /* 0x040fe20000410000 */
[----:B------:R-:W-:Y:S01]  /*47e0*/  FMUL.FTZ R116, R134, R151 ;  /* 0x0000009786747220 */ /* 0x000fe20000410000 */
[-C--:B------:R-:W-:Y:S01]  /*47f0*/  FMUL.FTZ R119, R71, R132.reuse ;  /* 0x0000008447777220 */ /* 0x080fe20000410000 */
[--C-:B------:R-:W-:Y:S02]  /*4800*/  @P5 HADD2.F32 R206, -RZ, R120.reuse.H0_H0 ;  /* 0x20000078ffce5230 */ /* 0x100fe40000004100 */
[----:B------:R-:W-:Y:S01]  /*4810*/  @P3 FMUL.FTZ R200, R121, R132 ;  /* 0x0000008479c83220 */ /* 0x000fe20000410000 */
[----:B------:R-:W-:Y:S02]  /*4820*/  @P6 HADD2.F32 R123, -RZ, R120.H1_H1 ;  /* 0x30000078ff7b6230 */ /* 0x000fe40000004100 */
[----:B------:R-:W-:Y:S01]  /*4830*/  FMUL.FTZ R121, R116, UR6 ;  /* 0x0000000674797c20 */ /* 0x000fe20008410000 */
[----:B------:R-:W-:Y:S01]  /*4840*/  FMUL.FTZ R120, R118, UR6 ;  /* 0x0000000676787c20 */ /* 0x000fe20008410000 */
[----:B------:R-:W-:-:S02]  /*4850*/  MOV R151, RZ ;  /* 0x000000ff00977202 */ /* 0x000fc40000000f00 */
[-C--:B------:R-:W-:Y:S01]  /*4860*/  FMUL.FTZ R116, R72, R121.reuse ;  /* 0x0000007948747220 */ /* 0x080fe20000410000 */
[-C--:B------:R-:W-:Y:S01]  /*4870*/  FMUL.FTZ R118, R73, R120.reuse ;  /* 0x0000007849767220 */ /* 0x080fe20000410000 */
[----:B------:R-:W-:Y:S01]  /*4880*/  @P5 FMUL.FTZ R151, R206, R121 ;  /* 0x00000079ce975220 */ /* 0x000fe20000410000 */
[----:B------:R-:W-:Y:S01]  /*4890*/  FSEL R119, R119, RZ, P3 ;  /* 0x000000ff77777208 */ /* 0x000fe20001800000 */
[----:B------:R-:W-:Y:S01]  /*48a0*/  @P6 FMUL.FTZ R202, R123, R120 ;  /* 0x000000787bca6220 */ /* 0x000fe20000410000 */
[----:B------:R-:W-:Y:S02]  /*48b0*/  FSEL R116, R116, RZ, P5 ;  /* 0x000000ff74747208 */ /* 0x000fe40002800000 */
[----:B------:R-:W-:Y:S02]  /*48c0*/  FSEL R121, R118, RZ, P6 ;  /* 0x000000ff76797208 */ /* 0x000fe40003000000 */
[----:B------:R-:W-:Y:S02]  /*48d0*/  F2FP.F16.F32.PACK_AB R119, R119, R204 ;  /* 0x000000cc7777723e */ /* 0x000fe400000000ff */
[----:B------:R-:W-:-:S02]  /*48e0*/  F2FP.F16.F32.PACK_AB R118, R127, R122 ;  /* 0x0000007a7f76723e */ /* 0x000fc400000000ff */
[----:B------:R-:W-:-:S07]  /*48f0*/  F2FP.F16.F32.PACK_AB R116, R121, R116 ;  /* 0x000000747974723e */ /* 0x000fce00000000ff */
.L_x_8147:
        /* <DEDUP_REMOVED lines=21> */
[-CC-:B------:R-:W-:Y:S01]  /*4a50*/  FFMA.FTZ R88, R149, R198.reuse, R199.reuse ;  /* 0x000000c695587223 */ /* 0x180fe200000100c7 */
[----:B------:R-:W-:Y:S01]  /*4a60*/  FADD.FTZ R139, R139, -R0 ;  /* 0x800000008b8b7221 */ /* 0x000fe20000010000 */
[----:B------:R-:W-:Y:S01]  /*4a70*/  FFMA.FTZ R86, R145, R198, R199 ;  /* 0x000000c691567223 */ /* 0x000fe200000100c7 */
[----:B------:R-:W-:Y:S01]  /*4a80*/  FADD.FTZ R85, R140, -R85 ;  /* 0x800000558c557221 */ /* 0x000fe20000010000 */
[----:B------:R-:W-:Y:S01]  /*4a90*/  LOP3.LUT P5, RZ, R129, 0xff, RZ, 0xc0, !PT ;  /* 0x000000ff81ff7812 */ /* 0x000fe200078ac0ff */
[C---:B------:R-:W-:Y:S01]  /*4aa0*/  FFMA.FTZ R90, R194.reuse, R139, R114 ;  /* 0x0000008bc25a7223 */ /* 0x040fe20000010072 */
[----:B------:R-:W-:Y:S01]  /*4ab0*/  FADD.FTZ R147, R147, -R88 ;  /* 0x8000005893937221 */ /* 0x000fe20000010000 */
[----:B------:R-:W-:Y:S01]  /*4ac0*/  FFMA.FTZ R91, R194, R85, R115 ;  /* 0x00000055c25b7223 */ /* 0x000fe20000010073 */
[----:B------:R-:W-:Y:S01]  /*4ad0*/  FADD.FTZ R143, R143, -R86 ;  /* 0x800000568f8f7221 */ /* 0x000fe20000010000 */
[-C--:B------:R-:W-:Y:S01]  /*4ae0*/  FMUL.FTZ R0, R90, R134.reuse ;  /* 0x000000865a007220 */ /* 0x080fe20000410000 */
[----:B------:R-:W-:Y:S01]  /*4af0*/  CS2R R126, SRZ ;  /* 0x00000000007e7805 */ /* 0x000fe2000001ff00 */
[----:B-----5:R-:W-:Y:S01]  /*4b00*/  @P6 HADD2.F32 R84, -RZ, R121.H0_H0 ;  /* 0x20000079ff546230 */ /* 0x020fe20000004100 */
[----:B------:R-:W-:Y:S01]  /*4b10*/  LOP3.LUT P3, RZ, R129, 0xff0000, RZ, 0xc0, !PT ;  /* 0x00ff000081ff7812 */ /* 0x000fe2000786c0ff */
[----:B------:R-:W-:Y:S01]  /*4b20*/  FMUL.FTZ R117, R0, UR6 ;  /* 0x0000000600757c20 */ /* 0x000fe20008410000 */
[----:B------:R-:W-:Y:S01]  /*4b30*/  FFMA.FTZ R86, R194, R147, R94 ;  /* 0x00000093c2567223 */ /* 0x000fe2000001005e */
[----:B------:R-:W-:Y:S01]  /*4b40*/  FMUL.FTZ R85, R91, R134 ;  /* 0x000000865b557220 */ /* 0x000fe20000410000 */
[----:B------:R-:W-:Y:S01]  /*4b50*/  LOP3.LUT P2, RZ, R128, 0xff000000, RZ, 0xc0, !PT ;  /* 0xff00000080ff7812 */ /* 0x000fe2000784c0ff */
[----:B------:R-:W-:Y:S01]  /*4b60*/  @P6 FMUL.FTZ R127, R117, R84 ;  /* 0x00000054757f6220 */ /* 0x000fe20000410000 */
[----:B------:R-:W-:Y:S01]  /*4b70*/  FFMA.FTZ R84, R194, R143, R92 ;  /* 0x0000008fc2547223 */ /* 0x000fe2000001005c */
[-C--:B------:R-:W-:Y:S01]  /*4b80*/  FMUL.FTZ R89, R86, R134.reuse ;  /* 0x0000008656597220 */ /* 0x080fe20000410000 */
[----:B------:R-:W-:Y:S01]  /*4b90*/  FMUL.FTZ R118, R85, UR6 ;  /* 0x0000000655767c20 */ /* 0x000fe20008410000 */
[----:B------:R-:W-:Y:S01]  /*4ba0*/  FMUL.FTZ R85, R66, R117 ;  /* 0x0000007542557220 */ /* 0x000fe20000410000 */
[----:B------:R-:W-:Y:S01]  /*4bb0*/  FMUL.FTZ R87, R84, R134 ;  /* 0x0000008654577220 */ /* 0x000fe20000410000 */
[----:B------:R-:W-:Y:S01]  /*4bc0*/  FMUL.FTZ R89, R89, UR6 ;  /* 0x0000000659597c20 */ /* 0x000fe20008410000 */
[----:B------:R-:W-:Y:S01]  /*4bd0*/  @P5 HADD2.F32 R88, -RZ, R122.H0_H0 ;  /* 0x2000007aff585230 */ /* 0x000fe20000004100 */
[----:B------:R-:W-:Y:S01]  /*4be0*/  CS2R R130, SRZ ;  /* 0x0000000000827805 */ /* 0x000fe2000001ff00 */
[----:B------:R-:W-:Y:S01]  /*4bf0*/  FMUL.FTZ R119, R87, UR6 ;  /* 0x0000000657777c20 */ /* 0x000fe20008410000 */
[----:B------:R-:W-:Y:S01]  /*4c00*/  FSEL R132, R85, RZ, P6 ;  /* 0x000000ff55847208 */ /* 0x000fe20003000000 */
[----:B------:R-:W-:-:S02]  /*4c10*/  @P3 HADD2.F32 R116, -RZ, R123.H0_H0 ;  /* 0x2000007bff743230 */ /* 0x000fc40000004100 */
[----:B------:R-:W-:Y:S01]  /*4c20*/  FMUL.FTZ R87, R67, R118 ;  /* 0x0000007643577220 */ /* 0x000fe20000410000 */
[----:B------:R-:W-:Y:S01]  /*4c30*/  FMUL.FTZ R85, R62, R89 ;  /* 0x000000593e557220 */ /* 0x000fe20000410000 */
[----:B------:R-:W-:Y:S01]  /*4c40*/  @P5 FMUL.FTZ R131, R119, R88 ;  /* 0x0000005877835220 */ /* 0x000fe20000410000 */
[----:B------:R-:W-:Y:S02]  /*4c50*/  HFMA2 R0, -RZ, RZ, 0, 0 ;  /* 0x00000000ff007431 */ /* 0x000fe400000001ff */
[----:B------:R-:W-:Y:S01]  /*4c60*/  FMUL.FTZ R88, R60, R119 ;  /* 0x000000773c587220 */ /* 0x000fe20000410000 */
[----:B------:R-:W-:Y:S01]  /*4c70*/  MOV R133, RZ ;  /* 0x000000ff00857202 */ /* 0x000fe20000000f00 */
[----:B------:R-:W-:Y:S02]  /*4c80*/  @P2 HADD2.F32 R121, -RZ, R121.H1_H1 ;  /* 0x30000079ff792230 */ /* 0x000fe40000004100 */
[----:B------:R-:W-:Y:S01]  /*4c90*/  @P3 FMUL.FTZ R133, R89, R116 ;  /* 0x0000007459853220 */ /* 0x000fe20000410000 */
[----:B------:R-:W-:Y:S01]  /*4ca0*/  FSEL R139, R87, RZ, P2 ;  /* 0x000000ff578b7208 */ /* 0x000fe20001000000 */
[-CC-:B------:R-:W-:Y:S01]  /*4cb0*/  FFMA.FTZ R87, R146, R198.reuse, R199.reuse ;  /* 0x000000c692577223 */ /* 0x180fe200000100c7 */
[----:B------:R-:W-:Y:S01]  /*4cc0*/  FSEL R142, R85, RZ, P3 ;  /* 0x000000ff558e7208 */ /* 0x000fe20001800000 */
[-CC-:B------:R-:W-:Y:S01]  /*4cd0*/  FFMA.FTZ R85, R138, R198.reuse, R199.reuse ;  /* 0x000000c68a557223 */ /* 0x180fe200000100c7 */
[-CC-:B------:R-:W-:Y:S01]  /*4ce0*/  FFMA.FTZ R89, R150, R198.reuse, R199.reuse ;  /* 0x000000c696597223 */ /* 0x180fe200000100c7 */
[----:B------:R-:W-:Y:S01]  /*4cf0*/  FFMA.FTZ R198, R137, R198, R199 ;  /* 0x000000c689c67223 */ /* 0x000fe200000100c7 */
[----:B------:R-:W-:Y:S01]  /*4d00*/  FSEL R140, R88, RZ, P5 ;  /* 0x000000ff588c7208 */ /* 0x000fe20002800000 */
[----:B------:R-:W-:Y:S01]  /*4d10*/  @P2 FMUL.FTZ R0, R118, R121 ;  /* 0x0000007976002220 */ /* 0x000fe20000410000 */
[----:B------:R-:W-:Y:S01]  /*4d20*/  LOP3.LUT P6, RZ, R129, 0xff00, RZ, 0xc0, !PT ;  /* 0x0000ff0081ff7812 */ /* 0x000fe200078cc0ff */
[----:B------:R-:W-:Y:S01]  /*4d30*/  FADD.FTZ R85, R136, -R85 ;  /* 0x8000005588557221 */ /* 0x000fe20000010000 */
[----:B------:R-:W-:Y:S01]  /*4d40*/  LOP3.LUT P5, RZ, R128, 0xff, RZ, 0xc0, !PT ;  /* 0x000000ff80ff7812 */ /* 0x000fe200078ac0ff */
[----:B------:R-:W-:Y:S01]  /*4d50*/  FADD.FTZ R144, R144, -R87 ;  /* 0x8000005790907221 */ /* 0x000fe20000010000 */
[----:B------:R-:W-:Y:S01]  /*4d60*/  ISETP.GE.U32.AND P2, PT, R128, RZ, PT ;  /* 0x000000ff8000720c */ /* 0x000fe20003f46070 */
[----:B------:R-:W-:Y:S01]  /*4d70*/  FADD.FTZ R148, R148, -R89 ;  /* 0x8000005994947221 */ /* 0x000fe20000010000 */
[----:B------:R-:W-:Y:S01]  /*4d80*/  FADD.FTZ R135, R135, -R198 ;  /* 0x800000c687877221 */ /* 0x000fe20000010000 */
[C---:B------:R-:W-:Y:S01]  /*4d90*/  FFMA.FTZ R89, R194.reuse, R85, R113 ;  /* 0x00000055c2597223 */ /* 0x040fe20000010071 */
[----:B------:R-:W-:Y:S01]  /*4da0*/  ISETP.GE.U32.AND.EX P2, PT, R129, 0x1000000, PT, P2 ;  /* 0x010000008100780c */ /* 0x000fe20003f46120 */
[C---:B------:R-:W-:Y:S01]  /*4db0*/  FFMA.FTZ R85, R194.reuse, R144, R93 ;  /* 0x00000090c2557223 */ /* 0x040fe2000001005d */
[C---:B------:R-:W-:Y:S01]  /*4dc0*/  FFMA.FTZ R87, R194.reuse, R148, R95 ;  /* 0x00000094c2577223 */ /* 0x040fe2000001005f */
[----:B------:R-:W-:Y:S01]  /*4dd0*/  FFMA.FTZ R88, R194, R135, R112 ;  /* 0x00000087c2587223 */ /* 0x000fe20000010070 */
[----:B------:R-:W-:Y:S01]  /*4de0*/  LOP3.LUT P3, RZ, R128, 0xff00, RZ, 0xc0, !PT ;  /* 0x0000ff0080ff7812 */ /* 0x000fe2000786c0ff */
[-C--:B------:R-:W-:Y:S01]  /*4df0*/  FMUL.FTZ R118, R85, R134.reuse ;  /* 0x0000008655767220 */ /* 0x080fe20000410000 */
[-C--:B------:R-:W-:Y:S01]  /*4e00*/  FMUL.FTZ R119, R87, R134.reuse ;  /* 0x0000008657777220 */ /* 0x080fe20000410000 */
[-C--:B------:R-:W-:Y:S01]  /*4e10*/  FMUL.FTZ R116, R88, R134.reuse ;  /* 0x0000008658747220 */ /* 0x080fe20000410000 */
[----:B------:R-:W-:Y:S01]  /*4e20*/  FMUL.FTZ R134, R89, R134 ;  /* 0x0000008659867220 */ /* 0x000fe20000410000 */
[----:B------:R-:W-:-:S02]  /*4e30*/  @P6 HADD2.F32 R122, -RZ, R122.H1_H1 ;  /* 0x3000007aff7a6230 */ /* 0x000fc40000004100 */
[----:B------:R-:W-:Y:S01]  /*4e40*/  FMUL.FTZ R118, R118, UR6 ;  /* 0x0000000676767c20 */ /* 0x000fe20008410000 */
[--C-:B------:R-:W-:Y:S02]  /*4e50*/  @P5 HADD2.F32 R117, -RZ, R120.reuse.H0_H0 ;  /* 0x20000078ff755230 */ /* 0x100fe40000004100 */
[----:B------:R-:W-:Y:S01]  /*4e60*/  FMUL.FTZ R116, R116, UR6 ;  /* 0x0000000674747c20 */ /* 0x000fe20008410000 */
[----:B------:R-:W-:Y:S01]  /*4e70*/  FMUL.FTZ R136, R119, UR6 ;  /* 0x0000000677887c20 */ /* 0x000fe20008410000 */
[----:B------:R-:W-:Y:S01]  /*4e80*/  FMUL.FTZ R134, R134, UR6 ;  /* 0x0000000686867c20 */ /* 0x000fe20008410000 */
[----:B------:R-:W-:Y:S01]  /*4e90*/  CS2R R128, SRZ ;  /* 0x0000000000807805 */ /* 0x000fe2000001ff00 */
[----:B------:R-:W-:Y:S02]  /*4ea0*/  @P2 HADD2.F32 R123, -RZ, R123.H1_H1 ;  /* 0x3000007bff7b2230 */ /* 0x000fe40000004100 */
[----:B------:R-:W-:Y:S01]  /*4eb0*/  @P6 FMUL.FTZ R128, R118, R122 ;  /* 0x0000007a76806220 */ /* 0x000fe20000410000 */
[----:B------:R-:W-:Y:S01]  /*4ec0*/  @P5 FMUL.FTZ R129, R116, R117 ;  /* 0x0000007574815220 */ /* 0x000fe20000410000 */
[----:B------:R-:W-:Y:S01]  /*4ed0*/  FMUL.FTZ R119, R63, R136 ;  /* 0x000000883f777220 */ /* 0x000fe20000410000 */
[----:B------:R-:W-:Y:S01]  /*4ee0*/  FMUL.FTZ R118, R61, R118 ;  /* 0x000000763d767220 */ /* 0x000fe20000410000 */
[----:B------:R-:W-:Y:S01]  /*4ef0*/  FMUL.FTZ R116, R64, R116 ;  /* 0x0000007440747220 */ /* 0x000fe20000410000 */
[----:B------:R-:W-:Y:S01]  /*4f00*/  FMUL.FTZ R117, R65, R134 ;  /* 0x0000008641757220 */ /* 0x000fe20000410000 */
[----:B------:R-:W-:-:S02]  /*4f10*/  @P3 HADD2.F32 R120, -RZ, R120.H1_H1 ;  /* 0x30000078ff783230 */ /* 0x000fc40000004100 */
[----:B------:R-:W-:Y:S01]  /*4f20*/  @P2 FMUL.FTZ R126, R136, R123 ;  /* 0x0000007b887e2220 */ /* 0x000fe20000410000 */
        /* <DEDUP_REMOVED lines=8> */
[----:B------:R-:W-:Y:S01]  /*4fb0*/  F2FP.F16.F32.PACK_AB R116, R121, R116 ;  /* 0x000000747974723e */ /* 0x000fe200000000ff */
[----:B------:R-:W-:Y:S06]  /*4fc0*/  BRA `(.L_x_8151) ;  /* 0x0000001000587947 */ /* 0x000fec0003800000 */
.L_x_8150:
[-CC-:B------:R-:W-:Y:S01]  /*4fd0*/  FFMA.FTZ R0, R141, R198.reuse, R199.reuse ;  /* 0x000000c68d007223 */ /* 0x180fe200000100c7 */
[----:B------:R-:W-:Y:S01]  /*4fe0*/  LOP3.LUT P6, RZ, R128, 0xff0000, RZ, 0xc0, !PT ;  /* 0x00ff000080ff7812 */ /* 0x000fe200078cc0ff */
[-CC-:B0-----:R-:W-:Y:S01]  /*4ff0*/  FFMA.FTZ R117, R142, R198.reuse, R199.reuse ;  /* 0x000000c68e757223 */ /* 0x181fe200000100c7 */
[-CC-:B------:R-:W-:Y:S01]  /*5000*/  FFMA.FTZ R126, R149, R198.reuse, R199.reuse ;  /* 0x000000c6957e7223 */ /* 0x180fe200000100c7 */
[----:B------:R-:W-:Y:S01]  /*5010*/  FADD.FTZ R139, R139, -R0 ;  /* 0x800000008b8b7221 */ /* 0x000fe20000010000 */
[----:B------:R-:W-:Y:S01]  /*5020*/  FFMA.FTZ R118, R145, R198, R199 ;  /* 0x000000c691767223 */ /* 0x000fe200000100c7 */
[----:B------:R-:W-:Y:S01]  /*5030*/  LOP3.LUT P3, RZ, R129, 0xff0000, RZ, 0xc0, !PT ;  /* 0x00ff000081ff7812 */ /* 0x000fe2000786c0ff */
[----:B------:R-:W-:Y:S01]  /*5040*/  FADD.FTZ R117, R140, -R117 ;  /* 0x800000758c757221 */ /* 0x000fe20000010000 */
[----:B------:R-:W-:Y:S01]  /*5050*/  FFMA.FTZ R139, R194, R139, R114 ;  /* 0x0000008bc28b7223 */ /* 0x000fe20000010072 */
[----:B------:R-:W-:Y:S01]  /*5060*/  LOP3.LUT P2, RZ, R128, 0xff000000, RZ, 0xc0, !PT ;  /* 0xff00000080ff7812 */ /* 0x000fe2000784c0ff */
[----:B------:R-:W-:-:S02]  /*5070*/  HFMA2 R127, -RZ, RZ, 0, 0 ;  /* 0x00000000ff7f7431 */ /* 0x000fc400000001ff */
[----:B------:R-:W-:Y:S01]  /*5080*/  FADD.FTZ R147, R147, -R126 ;  /* 0x8000007e93937221 */ /* 0x000fe20000010000 */
[----:B------:R-:W-:Y:S01]  /*5090*/  FMUL.FTZ R0, R134, R139 ;  /* 0x0000008b86007220 */ /* 0x000fe20000410000 */
[----:B------:R-:W-:Y:S01]  /*50a0*/  FADD.FTZ R143, R143, -R118 ;  /* 0x800000768f8f7221 */ /* 0x000fe20000010000 */
[----:B-----5:R-:W-:Y:S01]  /*50b0*/  @P6 HADD2.F32 R116, -RZ, R121.H0_H0 ;  /* 0x20000079ff746230 */ /* 0x020fe20000004100 */
[----:B------:R-:W-:Y:S01]  /*50c0*/  LOP3.LUT P5, RZ, R129, 0xff, RZ, 0xc0, !PT ;  /* 0x000000ff81ff7812 */ /* 0x000fe200078ac0ff */
[----:B------:R-:W-:Y:S01]  /*50d0*/  FMUL.FTZ R119, R0, UR6 ;  /* 0x0000000600777c20 */ /* 0x000fe20008410000 */
[C---:B------:R-:W-:Y:S01]  /*50e0*/  FFMA.FTZ R117, R194.reuse, R117, R115 ;  /* 0x00000075c2757223 */ /* 0x040fe20000010073 */
[C---:B------:R-:W-:Y:S01]  /*50f0*/  FFMA.FTZ R147, R194.reuse, R147, R94 ;  /* 0x00000093c2937223 */ /* 0x040fe2000001005e */
[----:B------:R-:W-:Y:S01]  /*5100*/  FFMA.FTZ R143, R194, R143, R92 ;  /* 0x0000008fc28f7223 */ /* 0x000fe2000001005c */
[----:B------:R-:W-:Y:S01]  /*5110*/  @P6 FMUL.FTZ R127, R116, R119 ;  /* 0x00000077747f6220 */ /* 0x000fe20000410000 */
[C---:B------:R-:W-:Y:S01]  /*5120*/  FMUL.FTZ R116, R134.reuse, R117 ;  /* 0x0000007586747220 */ /* 0x040fe20000410000 */
[C---:B------:R-:W-:Y:S01]  /*5130*/  FMUL.FTZ R118, R134.reuse, R147 ;  /* 0x0000009386767220 */ /* 0x040fe20000410000 */
[----:B------:R-:W-:Y:S01]  /*5140*/  FMUL.FTZ R117, R134, R143 ;  /* 0x0000008f86757220 */ /* 0x000fe20000410000 */
[----:B------:R-:W-:-:S02]  /*5150*/  @P3 HADD2.F32 R132, -RZ, R123.H0_H0 ;  /* 0x2000007bff843230 */ /* 0x000fc40000004100 */
[----:B------:R-:W-:Y:S01]  /*5160*/  FMUL.FTZ R126, R116, UR6 ;  /* 0x00000006747e7c20 */ /* 0x000fe20008410000 */
[----:B------:R-:W-:Y:S01]  /*5170*/  FMUL.FTZ R139, R118, UR6 ;  /* 0x00000006768b7c20 */ /* 0x000fe20008410000 */
[----:B------:R-:W-:Y:S01]  /*5180*/  FMUL.FTZ R116, R66, R119 ;  /* 0x0000007742747220 */ /* 0x000fe20000410000 */
[----:B------:R-:W-:Y:S02]  /*5190*/  @P2 HADD2.F32 R141, -RZ, R121.H1_H1 ;  /* 0x30000079ff8d2230 */ /* 0x000fe40000004100 */
[----:B------:R-:W-:Y:S01]  /*51a0*/  FMUL.FTZ R121, R117, UR6 ;  /* 0x0000000675797c20 */ /* 0x000fe20008410000 */
[----:B------:R-:W-:Y:S01]  /*51b0*/  HFMA2 R131, -RZ, RZ, 0, 0 ;  /* 0x00000000ff837431 */ /* 0x000fe200000001ff */
[----:B------:R-:W-:Y:S01]  /*51c0*/  MOV R133, RZ ;  /* 0x000000ff00857202 */ /* 0x000fe20000000f00 */
[-C--:B------:R-:W-:Y:S01]  /*51d0*/  FMUL.FTZ R117, R67, R126.reuse ;  /* 0x0000007e43757220 */ /* 0x080fe20000410000 */
[--C-:B------:R-:W-:Y:S02]  /*51e0*/  @P5 HADD2.F32 R130, -RZ, R122.reuse.H0_H0 ;  /* 0x2000007aff825230 */ /* 0x100fe40000004100 */
[----:B------:R-:W-:Y:S01]  /*51f0*/  @P3 FMUL.FTZ R133, R132, R139 ;  /* 0x0000008b84853220 */ /* 0x000fe20000410000 */
[----:B------:R-:W-:Y:S01]  /*5200*/  FSEL R132, R116, RZ, P6 ;  /* 0x000000ff74847208 */ /* 0x000fe20003000000 */
[----:B------:R-:W-:Y:S01]  /*5210*/  FMUL.FTZ R118, R60, R121 ;  /* 0x000000793c767220 */ /* 0x000fe20000410000 */
[----:B------:R-:W-:Y:S01]  /*5220*/  FMUL.FTZ R116, R62, R139 ;  /* 0x0000008b3e747220 */ /* 0x000fe20000410000 */
[----:B------:R-:W-:Y:S01]  /*5230*/  MOV R0, RZ ;  /* 0x000000ff00007202 */ /* 0x000fe20000000f00 */
[----:B------:R-:W-:Y:S01]  /*5240*/  @P2 FMUL.FTZ R0, R141, R126 ;  /* 0x0000007e8d002220 */ /* 0x000fe20000410000 */
[----:B------:R-:W-:Y:S01]  /*5250*/  FSEL R139, R117, RZ, P2 ;  /* 0x000000ff758b7208 */ /* 0x000fe20001000000 */
[----:B------:R-:W-:Y:S01]  /*5260*/  @P5 FMUL.FTZ R131, R130, R121 ;  /* 0x0000007982835220 */ /* 0x000fe20000410000 */
[----:B------:R-:W-:Y:S01]  /*5270*/  ISETP.GE.U32.AND P2, PT, R128, RZ, PT ;  /* 0x000000ff8000720c */ /* 0x000fe20003f46070 */
[-CC-:B------:R-:W-:Y:S01]  /*5280*/  FFMA.FTZ R117, R138, R198.reuse, R199.reuse ;  /* 0x000000c68a757223 */ /* 0x180fe200000100c7 */
[-CC-:B------:R-:W-:Y:S01]  /*5290*/  FFMA.FTZ R119, R146, R198.reuse, R199.reuse ;  /* 0x000000c692777223 */ /* 0x180fe200000100c7 */
[-CC-:B------:R-:W-:Y:S01]  /*52a0*/  FFMA.FTZ R121, R150, R198.reuse, R199.reuse ;  /* 0x000000c696797223 */ /* 0x180fe200000100c7 */
[----:B------:R-:W-:Y:S01]  /*52b0*/  LOP3.LUT P6, RZ, R129, 0xff00, RZ, 0xc0, !PT ;  /* 0x0000ff0081ff7812 */ /* 0x000fe200078cc0ff */
[----:B------:R-:W-:Y:S01]  /*52c0*/  FFMA.FTZ R198, R137, R198, R199 ;  /* 0x000000c689c67223 */ /* 0x000fe200000100c7 */
[----:B------:R-:W-:Y:S01]  /*52d0*/  FSEL R140, R118, RZ, P5 ;  /* 0x000000ff768c7208 */ /* 0x000fe20002800000 */
[----:B------:R-:W-:Y:S01]  /*52e0*/  FADD.FTZ R117, R136, -R117 ;  /* 0x8000007588757221 */ /* 0x000fe20000010000 */
[----:B------:R-:W-:Y:S01]  /*52f0*/  FSEL R142, R116, RZ, P3 ;  /* 0x000000ff748e7208 */ /* 0x000fe20001800000 */
[----:B------:R-:W-:Y:S01]  /*5300*/  FADD.FTZ R144, R144, -R119 ;  /* 0x8000007790907221 */ /* 0x000fe20000010000 */
[----:B------:R-:W-:Y:S01]  /*5310*/  LOP3.LUT P5, RZ, R128, 0xff, RZ, 0xc0, !PT ;  /* 0x000000ff80ff7812 */ /* 0x000fe200078ac0ff */
[----:B------:R-:W-:Y:S01]  /*5320*/  FADD.FTZ R148, R148, -R121 ;  /* 0x8000007994947221 */ /* 0x000fe20000010000 */
[----:B------:R-:W-:Y:S01]  /*5330*/  LOP3.LUT P3, RZ, R128, 0xff00, RZ, 0xc0, !PT ;  /* 0x0000ff0080ff7812 */ /* 0x000fe2000786c0ff */
[----:B------:R-:W-:Y:S01]  /*5340*/  FADD.FTZ R135, R135, -R198 ;  /* 0x800000c687877221 */ /* 0x000fe20000010000 */
[----:B------:R-:W-:Y:S01]  /*5350*/  ISETP.GE.U32.AND.EX P2, PT, R129, 0x1000000, PT, P2 ;  /* 0x010000008100780c */ /* 0x000fe20003f46120 */
[C---:B------:R-:W-:Y:S01]  /*5360*/  FFMA.FTZ R119, R194.reuse, R117, R113 ;  /* 0x00000075c2777223 */ /* 0x040fe20000010071 */
[C---:B------:R-:W-:Y:S01]  /*5370*/  FFMA.FTZ R117, R194.reuse, R144, R93 ;  /* 0x00000090c2757223 */ /* 0x040fe2000001005d */
[C---:B------:R-:W-:Y:S01]  /*5380*/  FFMA.FTZ R129, R194.reuse, R148, R95 ;  /* 0x00000094c2817223 */ /* 0x040fe2000001005f */
[----:B------:R-:W-:Y:S01]  /*5390*/  FFMA.FTZ R135, R194, R135, R112 ;  /* 0x00000087c2877223 */ /* 0x000fe20000010070 */
[----:B------:R-:W-:-:S02]  /*53a0*/  @P6 HADD2.F32 R137, -RZ, R122.H1_H1 ;  /* 0x3000007aff896230 */ /* 0x000fc40000004100 */
[C---:B------:R-:W-:Y:S01]  /*53b0*/  FMUL.FTZ R117, R134.reuse, R117 ;  /* 0x0000007586757220 */ /* 0x040fe20000410000 */
[C---:B------:R-:W-:Y:S01]  /*53c0*/  FMUL.FTZ R118, R134.reuse, R129 ;  /* 0x0000008186767220 */ /* 0x040fe20000410000 */
[C---:B------:R-:W-:Y:S01]  /*53d0*/  FMUL.FTZ R116, R134.reuse, R135 ;  /* 0x0000008786747220 */ /* 0x040fe20000410000 */
[----:B------:R-:W-:Y:S01]  /*53e0*/  FMUL.FTZ R134, R134, R119 ;  /* 0x0000007786867220 */ /* 0x000fe20000410000 */
[--C-:B------:R-:W-:Y:S02]  /*53f0*/  @P5 HADD2.F32 R122, -RZ, R120.reuse.H0_H0 ;  /* 0x20000078ff7a5230 */ /* 0x100fe40000004100 */
[----:B------:R-:W-:Y:S02]  /*5400*/  HFMA2 R126, -RZ, RZ, 0, 0 ;  /* 0x00000000ff7e7431 */ /* 0x000fe400000001ff */
[----:B------:R-:W-:Y:S02]  /*5410*/  @P3 HADD2.F32 R121, -RZ, R120.H1_H1 ;  /* 0x30000078ff793230 */ /* 0x000fe40000004100 */
[----:B------:R-:W-:Y:S01]  /*5420*/  FMUL.FTZ R120, R117, UR6 ;  /* 0x0000000675787c20 */ /* 0x000fe20008410000 */
[----:B------:R-:W-:-:S02]  /*5430*/  @P2 HADD2.F32 R123, -RZ, R123.H1_H1 ;  /* 0x3000007bff7b2230 */ /* 0x000fc40000004100 */
[----:B------:R-:W-:Y:S01]  /*5440*/  FMUL.FTZ R118, R118, UR6 ;  /* 0x0000000676767c20 */ /* 0x000fe20008410000 */
[----:B------:R-:W-:Y:S01]  /*5450*/  FMUL.FTZ R117, R116, UR6 ;  /* 0x0000000674757c20 */ /* 0x000fe20008410000 */
[----:B------:R-:W-:Y:S01]  /*5460*/  FMUL.FTZ R134, R134, UR6 ;  /* 0x0000000686867c20 */ /* 0x000fe20008410000 */
[----:B------:R-:W-:Y:S01]  /*5470*/  CS2R R128, SRZ ;  /* 0x0000000000807805 */ /* 0x000fe2000001ff00 */
        /* <DEDUP_REMOVED lines=18> */
.L_x_8149:
        /* <DEDUP_REMOVED lines=8> */
[----:B------:R-:W-:Y:S02]  /*5620*/  HFMA2 R127, -RZ, RZ, 0, 0 ;  /* 0x00000000ff7f7431 */ /* 0x000fe400000001ff */
[C---:B------:R-:W-:Y:S01]  /*5630*/  FMUL.FTZ R90, R194.reuse, R139 ;  /* 0x0000008bc25a7220 */ /* 0x040fe20000410000 */
[----:B------:R-:W-:Y:S01]  /*5640*/  FADD.FTZ R147, R147, -R88 ;  /* 0x8000005893937221 */ /* 0x000fe20000010000 */
[----:B------:R-:W-:Y:S01]  /*5650*/  FMUL.FTZ R91, R194, R85 ;  /* 0x00000055c25b7220 */ /* 0x000fe20000410000 */
[----:B------:R-:W-:Y:S01]  /*5660*/  LOP3.LUT P2, RZ, R128, 0xff000000, RZ, 0xc0, !PT ;  /* 0xff00000080ff7812 */ /* 0x000fe2000784c0ff */
[----:B------:R-:W-:Y:S01]  /*5670*/  FMUL.FTZ R0, R90, R134 ;  /* 0x000000865a007220 */ /* 0x000fe20000410000 */
[----:B------:R-:W-:Y:S01]  /*5680*/  FADD.FTZ R143, R143, -R86 ;  /* 0x800000568f8f7221 */ /* 0x000fe20000010000 */
[----:B-----5:R-:W-:-:S02]  /*5690*/  @P6 HADD2.F32 R84, -RZ, R121.H0_H0 ;  /* 0x20000079ff546230 */ /* 0x020fc40000004100 */
[----:B------:R-:W-:Y:S01]  /*56a0*/  FMUL.FTZ R86, R194, R147 ;  /* 0x00000093c2567220 */ /* 0x000fe20000410000 */
[----:B------:R-:W-:Y:S01]  /*56b0*/  FMUL.FTZ R89, R0, UR6 ;  /* 0x0000000600597c20 */ /* 0x000fe20008410000 */
[-C--:B------:R-:W-:Y:S01]  /*56c0*/  FMUL.FTZ R85, R91, R134.reuse ;  /* 0x000000865b557220 */ /* 0x080fe20000410000 */
[C---:B------:R-:W-:Y:S01]  /*56d0*/  LOP3.LUT P5, RZ, R129.reuse, 0xff, RZ, 0xc0, !PT ;  /* 0x000000ff81ff7812 */ /* 0x040fe200078ac0ff */
[-C--:B------:R-:W-:Y:S01]  /*56e0*/  FMUL.FTZ R88, R86, R134.reuse ;  /* 0x0000008656587220 */ /* 0x080fe20000410000 */
[----:B------:R-:W-:Y:S01]  /*56f0*/  @P6 FMUL.FTZ R127, R84, R89 ;  /* 0x00000059547f6220 */ /* 0x000fe20000410000 */
[----:B------:R-:W-:Y:S01]  /*5700*/  LOP3.LUT P3, RZ, R129, 0xff0000, RZ, 0xc0, !PT ;  /* 0x00ff000081ff7812 */ /* 0x000fe2000786c0ff */
[----:B------:R-:W-:Y:S01]  /*5710*/  FMUL.FTZ R84, R194, R143 ;  /* 0x0000008fc2547220 */ /* 0x000fe20000410000 */
[----:B------:R-:W-:Y:S01]  /*5720*/  FMUL.FTZ R116, R85, UR6 ;  /* 0x0000000655747c20 */ /* 0x000fe20008410000 */
[----:B------:R-:W-:Y:S01]  /*5730*/  FMUL.FTZ R85, R66, R89 ;  /* 0x0000005942557220 */ /* 0x000fe20000410000 */
[----:B------:R-:W-:Y:S01]  /*5740*/  FMUL.FTZ R119, R88, UR6 ;  /* 0x0000000658777c20 */ /* 0x000fe20008410000 */
[----:B------:R-:W-:Y:S01]  /*5750*/  FMUL.FTZ R87, R84, R134 ;  /* 0x0000008654577220 */ /* 0x000fe20000410000 */
[----:B------:R-:W-:-:S02]  /*5760*/  @P2 HADD2.F32 R121, -RZ, R121.H1_H1 ;  /* 0x30000079ff792230 */ /* 0x000fc40000004100 */
[----:B------:R-:W-:Y:S01]  /*5770*/  HFMA2 R133, -RZ, RZ, 0, 0 ;  /* 0x00000000ff857431 */ /* 0x000fe200000001ff */
[----:B------:R-:W-:Y:S01]  /*5780*/  FSEL R132, R85, RZ, P6 ;  /* 0x000000ff55847208 */ /* 0x000fe20003000000 */
[----:B------:R-:W-:Y:S01]  /*5790*/  FMUL.FTZ R117, R87, UR6 ;  /* 0x0000000657757c20 */ /* 0x000fe20008410000 */
[-C--:B------:R-:W-:Y:S01]  /*57a0*/  FMUL.FTZ R87, R67, R116.reuse ;  /* 0x0000007443577220 */ /* 0x080fe20000410000 */
[----:B------:R-:W-:Y:S01]  /*57b0*/  FMUL.FTZ R85, R62, R119 ;  /* 0x000000773e557220 */ /* 0x000fe20000410000 */
[----:B------:R-:W-:Y:S02]  /*57c0*/  @P5 HADD2.F32 R118, -RZ, R122.H0_H0 ;  /* 0x2000007aff765230 */ /* 0x000fe40000004100 */
[----:B------:R-:W-:Y:S01]  /*57d0*/  FMUL.FTZ R88, R60, R117 ;  /* 0x000000753c587220 */ /* 0x000fe20000410000 */
[----:B------:R-:W-:Y:S01]  /*57e0*/  @P3 HADD2.F32 R126, -RZ, R123.H0_H0 ;  /* 0x2000007bff7e3230 */ /* 0x000fe20000004100 */
[----:B------:R-:W-:Y:S01]  /*57f0*/  MOV R0, RZ ;  /* 0x000000ff00007202 */ /* 0x000fe20000000f00 */
[----:B------:R-:W-:Y:S01]  /*5800*/  @P2 FMUL.FTZ R0, R121, R116 ;  /* 0x0000007479002220 */ /* 0x000fe20000410000 */
[----:B------:R-:W-:-:S02]  /*5810*/  FSEL R139, R87, RZ, P2 ;  /* 0x000000ff578b7208 */ /* 0x000fc40001000000 */
[----:B------:R-:W-:Y:S02]  /*5820*/  CS2R R130, SRZ ;  /* 0x0000000000827805 */ /* 0x000fe4000001ff00 */
[----:B------:R-:W-:Y:S01]  /*5830*/  FSEL R142, R85, RZ, P3 ;  /* 0x000000ff558e7208 */ /* 0x000fe20001800000 */
[-CC-:B------:R-:W-:Y:S01]  /*5840*/  FFMA.FTZ R85, R138, R198.reuse, R199.reuse ;  /* 0x000000c68a557223 */ /* 0x180fe200000100c7 */
[----:B------:R-:W-:Y:S01]  /*5850*/  ISETP.GE.U32.AND P2, PT, R128, RZ, PT ;  /* 0x000000ff8000720c */ /* 0x000fe20003f46070 */
[-CC-:B------:R-:W-:Y:S01]  /*5860*/  FFMA.FTZ R87, R146, R198.reuse, R199.reuse ;  /* 0x000000c692577223 */ /* 0x180fe200000100c7 */
[-CC-:B------:R-:W-:Y:S01]  /*5870*/  FFMA.FTZ R89, R150, R198.reuse, R199.reuse ;  /* 0x000000c696597223 */ /* 0x180fe200000100c7 */
[----:B------:R-:W-:Y:S01]  /*5880*/  @P5 FMUL.FTZ R131, R118, R117 ;  /* 0x0000007576835220 */ /* 0x000fe20000410000 */
[----:B------:R-:W-:Y:S01]  /*5890*/  @P3 FMUL.FTZ R133, R126, R119 ;  /* 0x000000777e853220 */ /* 0x000fe20000410000 */
[----:B------:R-:W-:Y:S01]  /*58a0*/  LOP3.LUT P6, RZ, R129, 0xff00, RZ, 0xc0, !PT ;  /* 0x0000ff0081ff7812 */ /* 0x000fe200078cc0ff */
[----:B------:R-:W-:Y:S01]  /*58b0*/  FFMA.FTZ R198, R137, R198, R199 ;  /* 0x000000c689c67223 */ /* 0x000fe200000100c7 */
[----:B------:R-:W-:Y:S01]  /*58c0*/  FSEL R140, R88, RZ, P5 ;  /* 0x000000ff588c7208 */ /* 0x000fe20002800000 */
[----:B------:R-:W-:Y:S01]  /*58d0*/  FADD.FTZ R85, R136, -R85 ;  /* 0x8000005588557221 */ /* 0x000fe20000010000 */
[----:B------:R-:W-:Y:S01]  /*58e0*/  LOP3.LUT P5, RZ, R128, 0xff, RZ, 0xc0, !PT ;  /* 0x000000ff80ff7812 */ /* 0x000fe200078ac0ff */
[----:B------:R-:W-:Y:S01]  /*58f0*/  FADD.FTZ R87, R144, -R87 ;  /* 0x8000005790577221 */ /* 0x000fe20000010000 */
[----:B------:R-:W-:Y:S01]  /*5900*/  LOP3.LUT P3, RZ, R128, 0xff00, RZ, 0xc0, !PT ;  /* 0x0000ff0080ff7812 */ /* 0x000fe2000786c0ff */
[----:B------:R-:W-:Y:S01]  /*5910*/  FADD.FTZ R117, R148, -R89 ;  /* 0x8000005994757221 */ /* 0x000fe20000010000 */
[----:B------:R-:W-:Y:S01]  /*5920*/  ISETP.GE.U32.AND.EX P2, PT, R129, 0x1000000, PT, P2 ;  /* 0x010000008100780c */ /* 0x000fe20003f46120 */
[----:B------:R-:W-:Y:S01]  /*5930*/  FADD.FTZ R135, R135, -R198 ;  /* 0x800000c687877221 */ /* 0x000fe20000010000 */
[C---:B------:R-:W-:Y:S01]  /*5940*/  FMUL.FTZ R89, R194.reuse, R85 ;  /* 0x00000055c2597220 */ /* 0x040fe20000410000 */
[C---:B------:R-:W-:Y:S01]  /*5950*/  FMUL.FTZ R85, R194.reuse, R87 ;  /* 0x00000057c2557220 */ /* 0x040fe20000410000 */
[C---:B------:R-:W-:Y:S01]  /*5960*/  FMUL.FTZ R87, R194.reuse, R117 ;  /* 0x00000075c2577220 */ /* 0x040fe20000410000 */
[----:B------:R-:W-:Y:S01]  /*5970*/  FMUL.FTZ R88, R194, R135 ;  /* 0x00000087c2587220 */ /* 0x000fe20000410000 */
[----:B------:R-:W-:-:S02]  /*5980*/  @P6 HADD2.F32 R119, -RZ, R122.H1_H1 ;  /* 0x3000007aff776230 */ /* 0x000fc40000004100 */
[-C--:B------:R-:W-:Y:S01]  /*5990*/  FMUL.FTZ R117, R85, R134.reuse ;  /* 0x0000008655757220 */ /* 0x080fe20000410000 */
[-C--:B------:R-:W-:Y:S01]  /*59a0*/  FMUL.FTZ R118, R87, R134.reuse ;  /* 0x0000008657767220 */ /* 0x080fe20000410000 */
[-C--:B------:R-:W-:Y:S01]  /*59b0*/  FMUL.FTZ R116, R88, R134.reuse ;  /* 0x0000008658747220 */ /* 0x080fe20000410000 */
[----:B------:R-:W-:Y:S01]  /*59c0*/  FMUL.FTZ R134, R89, R134 ;  /* 0x0000008659867220 */ /* 0x000fe20000410000 */
[--C-:B------:R-:W-:Y:S02]  /*59d0*/  @P5 HADD2.F32 R122, -RZ, R120.reuse.H0_H0 ;  /* 0x20000078ff7a5230 */ /* 0x100fe40000004100 */
[----:B------:R-:W-:Y:S01]  /*59e0*/  FMUL.FTZ R118, R118, UR6 ;  /* 0x0000000676767c20 */ /* 0x000fe20008410000 */
[----:B------:R-:W-:Y:S02]  /*59f0*/  @P3 HADD2.F32 R121, -RZ, R120.H1_H1 ;  /* 0x30000078ff793230 */ /* 0x000fe40000004100 */
[----:B------:R-:W-:Y:S01]  /*5a00*/  FMUL.FTZ R120, R117, UR6 ;  /* 0x0000000675787c20 */ /* 0x000fe20008410000 */
[----:B------:R-:W-:-:S02]  /*5a10*/  @P2 HADD2.F32 R123, -RZ, R123.H1_H1 ;  /* 0x3000007bff7b2230 */ /* 0x000fc40000004100 */
[----:B------:R-:W-:Y:S01]  /*5a20*/  FMUL.FTZ R117, R116, UR6 ;  /* 0x0000000674757c20 */ /* 0x000fe20008410000 */
[----:B------:R-:W-:Y:S01]  /*5a30*/  CS2R R128, SRZ ;  /* 0x0000000000807805 */ /* 0x000fe2000001ff00 */
        /* <DEDUP_REMOVED lines=19> */
.L_x_8152:
        /* <DEDUP_REMOVED lines=8> */
[----:B------:R-:W-:Y:S01]  /*5bf0*/  FMUL.FTZ R139, R194, R139 ;  /* 0x0000008bc28b7220 */ /* 0x000fe20000410000 */
[----:B------:R-:W-:Y:S01]  /*5c00*/  LOP3.LUT P2, RZ, R128, 0xff000000, RZ, 0xc0, !PT ;  /* 0xff00000080ff7812 */ /* 0x000fe2000784c0ff */
[----:B------:R-:W-:-:S02]  /*5c10*/  HFMA2 R127, -RZ, RZ, 0, 0 ;  /* 0x00000000ff7f7431 */ /* 0x000fc400000001ff */
[----:B------:R-:W-:Y:S01]  /*5c20*/  FADD.FTZ R147, R147, -R126 ;  /* 0x8000007e93937221 */ /* 0x000fe20000010000 */
[----:B------:R-:W-:Y:S01]  /*5c30*/  FMUL.FTZ R0, R134, R139 ;  /* 0x0000008b86007220 */ /* 0x000fe20000410000 */
[----:B------:R-:W-:Y:S01]  /*5c40*/  FADD.FTZ R143, R143, -R118 ;  /* 0x800000768f8f7221 */ /* 0x000fe20000010000 */
[----:B-----5:R-:W-:Y:S02]  /*5c50*/  @P6 HADD2.F32 R116, -RZ, R121.H0_H0 ;  /* 0x20000079ff746230 */ /* 0x020fe40000004100 */
[----:B------:R-:W-:Y:S01]  /*5c60*/  FMUL.FTZ R117, R194, R117 ;  /* 0x00000075c2757220 */ /* 0x000fe20000410000 */
[----:B------:R-:W-:Y:S01]  /*5c70*/  FMUL.FTZ R119, R0, UR6 ;  /* 0x0000000600777c20 */ /* 0x000fe20008410000 */
[C---:B------:R-:W-:Y:S01]  /*5c80*/  FMUL.FTZ R147, R194.reuse, R147 ;  /* 0x00000093c2937220 */ /* 0x040fe20000410000 */
[----:B------:R-:W-:Y:S01]  /*5c90*/  FMUL.FTZ R143, R194, R143 ;  /* 0x0000008fc28f7220 */ /* 0x000fe20000410000 */
[----:B------:R-:W-:Y:S01]  /*5ca0*/  LOP3.LUT P5, RZ, R129, 0xff, RZ, 0xc0, !PT ;  /* 0x000000ff81ff7812 */ /* 0x000fe200078ac0ff */
[----:B------:R-:W-:Y:S01]  /*5cb0*/  @P6 FMUL.FTZ R127, R116, R119 ;  /* 0x00000077747f6220 */ /* 0x000fe20000410000 */
[C---:B------:R-:W-:Y:S01]  /*5cc0*/  FMUL.FTZ R116, R134.reuse, R117 ;  /* 0x0000007586747220 */ /* 0x040fe20000410000 */
[C---:B------:R-:W-:Y:S01]  /*5cd0*/  FMUL.FTZ R118, R134.reuse, R147 ;  /* 0x0000009386767220 */ /* 0x040fe20000410000 */
[----:B------:R-:W-:Y:S01]  /*5ce0*/  FMUL.FTZ R117, R134, R143 ;  /* 0x0000008f86757220 */ /* 0x000fe20000410000 */
[----:B------:R-:W-:-:S02]  /*5cf0*/  @P3 HADD2.F32 R132, -RZ, R123.H0_H0 ;  /* 0x2000007bff843230 */ /* 0x000fc40000004100 */
[----:B------:R-:W-:Y:S01]  /*5d00*/  FMUL.FTZ R126, R116, UR6 ;  /* 0x00000006747e7c20 */ /* 0x000fe20008410000 */
[----:B------:R-:W-:Y:S02]  /*5d10*/  @P2 HADD2.F32 R141, -RZ, R121.H1_H1 ;  /* 0x30000079ff8d2230 */ /* 0x000fe40000004100 */
[----:B------:R-:W-:Y:S01]  /*5d20*/  FMUL.FTZ R139, R118, UR6 ;  /* 0x00000006768b7c20 */ /* 0x000fe20008410000 */
[----:B------:R-:W-:Y:S01]  /*5d30*/  FMUL.FTZ R116, R66, R119 ;  /* 0x0000007742747220 */ /* 0x000fe20000410000 */
[----:B------:R-:W-:Y:S01]  /*5d40*/  FMUL.FTZ R121, R117, UR6 ;  /* 0x0000000675797c20 */ /* 0x000fe20008410000 */
[-C--:B------:R-:W-:Y:S01]  /*5d50*/  FMUL.FTZ R117, R67, R126.reuse ;  /* 0x0000007e43757220 */ /* 0x080fe20000410000 */
[----:B------:R-:W-:Y:S01]  /*5d60*/  MOV R133, RZ ;  /* 0x000000ff00857202 */ /* 0x000fe20000000f00 */
[-C--:B------:R-:W-:Y:S01]  /*5d70*/  @P3 FMUL.FTZ R133, R132, R139.reuse ;  /* 0x0000008b84853220 */ /* 0x080fe20000410000 */
[----:B------:R-:W-:Y:S01]  /*5d80*/  FSEL R132, R116, RZ, P6 ;  /* 0x000000ff74847208 */ /* 0x000fe20003000000 */
[----:B------:R-:W-:Y:S01]  /*5d90*/  FMUL.FTZ R116, R62, R139 ;  /* 0x0000008b3e747220 */ /* 0x000fe20000410000 */
[----:B------:R-:W-:Y:S01]  /*5da0*/  MOV R0, RZ ;  /* 0x000000ff00007202 */ /* 0x000fe20000000f00 */
[----:B------:R-:W-:Y:S01]  /*5db0*/  @P2 FMUL.FTZ R0, R141, R126 ;  /* 0x0000007e8d002220 */ /* 0x000fe20000410000 */
[----:B------:R-:W-:Y:S01]  /*5dc0*/  FSEL R139, R117, RZ, P2 ;  /* 0x000000ff758b7208 */ /* 0x000fe20001000000 */
[----:B------:R-:W-:Y:S01]  /*5dd0*/  HFMA2 R131, -RZ, RZ, 0, 0 ;  /* 0x00000000ff837431 */ /* 0x000fe200000001ff */
[----:B------:R-:W-:Y:S01]  /*5de0*/  ISETP.GE.U32.AND P2, PT, R128, RZ, PT ;  /* 0x000000ff8000720c */ /* 0x000fe20003f46070 */
[----:B------:R-:W-:-:S02]  /*5df0*/  @P5 HADD2.F32 R130, -RZ, R122.H0_H0 ;  /* 0x2000007aff825230 */ /* 0x000fc40000004100 */
[-C--:B------:R-:W-:Y:S01]  /*5e00*/  FMUL.FTZ R118, R60, R121.reuse ;  /* 0x000000793c767220 */ /* 0x080fe20000410000 */
[C---:B------:R-:W-:Y:S01]  /*5e10*/  LOP3.LUT P6, RZ, R129.reuse, 0xff00, RZ, 0xc0, !PT ;  /* 0x0000ff0081ff7812 */ /* 0x040fe200078cc0ff */
[-CC-:B------:R-:W-:Y:S01]  /*5e20*/  FFMA.FTZ R117, R138, R198.reuse, R199.reuse ;  /* 0x000000c68a757223 */ /* 0x180fe200000100c7 */
[----:B------:R-:W-:Y:S01]  /*5e30*/  ISETP.GE.U32.AND.EX P2, PT, R129, 0x1000000, PT, P2 ;  /* 0x010000008100780c */ /* 0x000fe20003f46120 */
[-CC-:B------:R-:W-:Y:S01]  /*5e40*/  FFMA.FTZ R119, R146, R198.reuse, R199.reuse ;  /* 0x000000c692777223 */ /* 0x180fe200000100c7 */
[-CC-:B------:R-:W-:Y:S01]  /*5e50*/  FFMA.FTZ R129, R150, R198.reuse, R199.reuse ;  /* 0x000000c696817223 */ /* 0x180fe200000100c7 */
[----:B------:R-:W-:Y:S01]  /*5e60*/  @P5 FMUL.FTZ R131, R130, R121 ;  /* 0x0000007982835220 */ /* 0x000fe20000410000 */
[----:B------:R-:W-:Y:S01]  /*5e70*/  FSEL R140, R118, RZ, P5 ;  /* 0x000000ff768c7208 */ /* 0x000fe20002800000 */
[----:B------:R-:W-:Y:S01]  /*5e80*/  FFMA.FTZ R198, R137, R198, R199 ;  /* 0x000000c689c67223 */ /* 0x000fe200000100c7 */
[----:B------:R-:W-:Y:S01]  /*5e90*/  FSEL R142, R116, RZ, P3 ;  /* 0x000000ff748e7208 */ /* 0x000fe20001800000 */
[----:B------:R-:W-:Y:S01]  /*5ea0*/  FADD.FTZ R117, R136, -R117 ;  /* 0x8000007588757221 */ /* 0x000fe20000010000 */
[----:B------:R-:W-:Y:S01]  /*5eb0*/  LOP3.LUT P5, RZ, R128, 0xff, RZ, 0xc0, !PT ;  /* 0x000000ff80ff7812 */ /* 0x000fe200078ac0ff */
        /* <DEDUP_REMOVED lines=38> */
[----:B------:R-:W-:-:S07]  /*6120*/  F2FP.F16.F32.PACK_AB R116, R121, R116 ;  /* 0x000000747974723e */ /* 0x000fce00000000ff */
.L_x_8151:
        /* <DEDUP_REMOVED lines=91> */
.L_x_8140:
        /* <DEDUP_REMOVED lines=28> */
.L_x_8154:
        /* <DEDUP_REMOVED lines=14> */
.L_x_10809:


//--------------------- .text._ZN10layer_norm22ln_bwd_finalize_kernelINS_22Kernel_traits_finalizeILj3072Ef6__halffS2_fjLb1ELj1024ELj4ENS_18Kernel_traits_baseILj3072EfS2_fS2_fjLj1024EEEEELb1ELb0EEEvNS_9BwdParamsE --------------------------
	.section	.text._ZN10layer_norm22ln_bwd_finalize_kernelINS_22Kernel_traits_finalizeILj3072Ef6__halffS2_fjLb1ELj1024ELj4ENS_18Kernel_traits_baseILj3072EfS2_fS2_fjLj1024EEEEELb1ELb0EEEvNS_9BwdParamsE,"ax",@progbits
	.align	128
        .global         _ZN10layer_norm22ln_bwd_finalize_kernelINS_22Kernel_traits_finalizeILj3072Ef6__halffS2_fjLb1ELj1024ELj4ENS_18Kernel_traits_baseILj3072EfS2_fS2_fjLj1024EEEEELb1ELb0EEEvNS_9BwdParamsE
        .type           _ZN10layer_norm22ln_bwd_finalize_kernelINS_22Kernel_traits_finalizeILj3072Ef6__halffS2_fjLb1ELj1024ELj4ENS_18Kernel_traits_baseILj3072EfS2_fS2_fjLj1024EEEEELb1ELb0EEEvNS_9BwdParamsE,@function
        .size           _ZN10layer_norm22ln_bwd_finalize_kernelINS_22Kernel_traits_finalizeILj3072Ef6__halffS2_fjLb1ELj1024ELj4ENS_18Kernel_traits_baseILj3072EfS2_fS2_fjLj1024EEEEELb1ELb0EEEvNS_9BwdParamsE,(.L_x_10810 - _ZN10layer_norm22ln_bwd_finalize_kernelINS_22Kernel_traits_finalizeILj3072Ef6__halffS2_fjLb1ELj1024ELj4ENS_18Kernel_traits_baseILj3072EfS2_fS2_fjLj1024EEEEELb1ELb0EEEvNS_9BwdParamsE)
        .other          _ZN10layer_norm22ln_bwd_finalize_kernelINS_22Kernel_traits_finalizeILj3072Ef6__halffS2_fjLb1ELj1024ELj4ENS_18Kernel_traits_baseILj3072EfS2_fS2_fjLj1024EEEEELb1ELb0EEEvNS_9BwdParamsE,@"STO_CUDA_ENTRY STV_DEFAULT"
_ZN10layer_norm22ln_bwd_finalize_kernelINS_22Kernel_traits_finalizeILj3072Ef6__halffS2_fjLb1ELj1024ELj4ENS_18Kernel_traits_baseILj3072EfS2_fS2_fjLj1024EEEEELb1ELb0EEEvNS_9BwdParamsE:
.text._ZN10layer_norm22ln_bwd_finalize_kernelINS_22Kernel_traits_finalizeILj3072Ef6__halffS2_fjLb1ELj1024ELj4ENS_18Kernel_traits_baseILj3072EfS2_fS2_fjLj1024EEEEELb1ELb0EEEvNS_9BwdParamsE:
        /* <DEDUP_REMOVED lines=57> */
.L_x_8159:
        /* <DEDUP_REMOVED lines=87> */
.L_x_8158:
[----:B------:R-:W-:Y:S05]  /*0900*/  BSYNC.RECONVERGENT B1 ;  /* 0x0000000000017941 */ /* 0x000fea0003800200 */
.L_x_8157:
        /* <DEDUP_REMOVED lines=50> */
.L_x_8161:
[----:B------:R-:W-:Y:S05]  /*0c30*/  BSYNC.RECONVERGENT B1 ;  /* 0x0000000000017941 */ /* 0x000fea0003800200 */
.L_x_8160:
        /* <DEDUP_REMOVED lines=29> */
.L_x_8163:
[----:B------:R-:W-:Y:S05]  /*0e10*/  BSYNC.RECONVERGENT B1 ;  /* 0x0000000000017941 */ /* 0x000fea0003800200 */
.L_x_8162:
        /* <DEDUP_REMOVED lines=14> */
.L_x_8156:
[----:B------:R-:W-:Y:S05]  /*0f00*/  BSYNC.RECONVERGENT B0 ;  /* 0x0000000000007941 */ /* 0x000fea0003800200 */
.L_x_8155:
        /* <DEDUP_REMOVED lines=75> */
.L_x_8164:
        /* <DEDUP_REMOVED lines=12> */
.L_x_10810:


//--------------------- .text._ZN10layer_norm13ln_bwd_kernelINS_13Kernel_traitsIf6__halffS2_fjLj3072ELj1ELj1ELj4ELj16ENS_18Kernel_traits_baseILj3072EfS2_fS2_fjLj128EEEEELb1ELb1ELb1ELb0EEEvNS_9BwdParamsE --------------------------
	.section	.text._ZN10layer_norm13ln_bwd_kernelINS_13Kernel_traitsIf6__halffS2_fjLj3072ELj1ELj1ELj4ELj16ENS_18Kernel_traits_baseILj3072EfS2_fS2_fjLj128EEEEELb1ELb1ELb1ELb0EEEvNS_9BwdParamsE,"ax",@progbits
	.align	128
        .global         _ZN10layer_norm13ln_bwd_kernelINS_13Kernel_traitsIf6__halffS2_fjLj3072ELj1ELj1ELj4ELj16ENS_18Kernel_traits_baseILj3072EfS2_fS2_fjLj128EEEEELb1ELb1ELb1ELb0EEEvNS_9BwdParamsE
        .type           _ZN10layer_norm13ln_bwd_kernelINS_13Kernel_traitsIf6__halffS2_fjLj3072ELj1ELj1ELj4ELj16ENS_18Kernel_traits_baseILj3072EfS2_fS2_fjLj128EEEEELb1ELb1ELb1ELb0EEEvNS_9BwdParamsE,@function
        .size           _ZN10layer_norm13ln_bwd_kernelINS_13Kernel_traitsIf6__halffS2_fjLj3072ELj1ELj1ELj4ELj16ENS_18Kernel_traits_baseILj3072EfS2_fS2_fjLj128EEEEELb1ELb1ELb1ELb0EEEvNS_9BwdParamsE,(.L_x_10811 - _ZN10layer_norm13ln_bwd_kernelINS_13Kernel_traitsIf6__halffS2_fjLj3072ELj1ELj1ELj4ELj16ENS_18Kernel_traits_baseILj3072EfS2_fS2_fjLj128EEEEELb1ELb1ELb1ELb0EEEvNS_9BwdParamsE)
        .other          _ZN10layer_norm13ln_bwd_kernelINS_13Kernel_traitsIf6__halffS2_fjLj3072ELj1ELj1ELj4ELj16ENS_18Kernel_traits_baseILj3072EfS2_fS2_fjLj128EEEEELb1ELb1ELb1ELb0EEEvNS_9BwdParamsE,@"STO_CUDA_ENTRY STV_DEFAULT"
_ZN10layer_norm13ln_bwd_kernelINS_13Kernel_traitsIf6__halffS2_fjLj3072ELj1ELj1ELj4ELj16ENS_18Kernel_traits_baseILj3072EfS2_fS2_fjLj128EEEEELb1ELb1ELb1ELb0EEEvNS_9BwdParamsE:
.text._ZN10layer_norm13ln_bwd_kernelINS_13Kernel_traitsIf6__halffS2_fjLj3072ELj1ELj1ELj4ELj16ENS_18Kernel_traits_baseILj3072EfS2_fS2_fjLj128EEEEELb1ELb1ELb1ELb0EEEvNS_9BwdParamsE:
        /* <DEDUP_REMOVED lines=125> */
.L_x_8323:
        /* <DEDUP_REMOVED lines=19> */
[----:B------:R-:W-:Y:S02]  /*0900*/  MOV R4, UR4 ;  /* 0x0000000400047c02 */ /* 0x000fe40008000f00 */
        /* <DEDUP_REMOVED lines=54> */
[----:B0-----:R-:W-:-:S03]  /*0c70*/  FADD.FTZ R182, -R4, R9 ;  /* 0x0000000904b67221 */ /* 0x001fc60000010100 */
[----:B------:R-:W-:Y:S01]  /*0c80*/  FMUL.FTZ R233, R8, UR31 ;  /* 0x0000001f08e97c20 */ /* 0x000fe20008410000 */
[--C-:B----4-:R-:W-:Y:S02]  /*0c90*/  HADD2.F32 R9, -RZ, R12.reuse.H0_H0 ;  /* 0x2000000cff097230 */ /* 0x110fe40000004100 */
[----:B------:R-:W-:Y:S01]  /*0ca0*/  FADD.FTZ R11, -R4, R11 ;  /* 0x0000000b040b7221 */ /* 0x000fe20000010100 */
[----:B------:R-:W-:Y:S02]  /*0cb0*/  HADD2.F32 R12, -RZ, R12.H1_H1 ;  /* 0x3000000cff0c7230 */ /* 0x000fe40000004100 */
[----:B------:R-:W-:Y:S01]  /*0cc0*/  FADD.FTZ R100, R100, R9 ;  /* 0x0000000964647221 */ /* 0x000fe20000010000 */
[-C--:B------:R-:W-:Y:S01]  /*0cd0*/  FFMA.FTZ R76, R233, R9.reuse, R76 ;  /* 0x00000009e94c7223 */ /* 0x080fe2000001004c */
[----:B-----5:R-:W-:Y:S01]  /*0ce0*/  FMUL.FTZ R9, R28, R9 ;  /* 0x000000091c097220 */ /* 0x020fe20000410000 */
[--C-:B------:R-:W-:Y:S02]  /*0cf0*/  HADD2.F32 R183, -RZ, R13.reuse.H0_H0 ;  /* 0x2000000dffb77230 */ /* 0x100fe40000004100 */
[----:B------:R-:W-:Y:S01]  /*0d00*/  FADD.FTZ R10, -R4, R10 ;  /* 0x0000000a040a7221 */ /* 0x000fe20000010100 */
[----:B------:R-:W-:-:S02]  /*0d10*/  HADD2.F32 R184, -RZ, R13.H1_H1 ;  /* 0x3000000dffb87230 */ /* 0x000fc40000004100 */
[C---:B------:R-:W-:Y:S01]  /*0d20*/  FADD.FTZ R13, -R4.reuse, R16 ;  /* 0x00000010040d7221 */ /* 0x040fe20000010100 */
[--C-:B------:R-:W-:Y:S02]  /*0d30*/  HADD2.F32 R185, -RZ, R14.reuse.H0_H0 ;  /* 0x2000000effb97230 */ /* 0x100fe40000004100 */
[----:B------:R-:W-:Y:S01]  /*0d40*/  FMUL.FTZ R8, R11, UR31 ;  /* 0x0000001f0b087c20 */ /* 0x000fe20008410000 */
[----:B-1----:R-:W-:Y:S02]  /*0d50*/  HADD2.F32 R180, -RZ, R14.H1_H1 ;  /* 0x3000000effb47230 */ /* 0x002fe40000004100 */
[----:B------:R-:W-:Y:S01]  /*0d60*/  FADD.FTZ R14, -R4, R17 ;  /* 0x00000011040e7221 */ /* 0x000fe20000010100 */
[----:B------:R-:W-:Y:S01]  /*0d70*/  FMUL.FTZ R11, R29, R12 ;  /* 0x0000000c1d0b7220 */ /* 0x000fe20000410000 */
[----:B------:R-:W-:Y:S01]  /*0d80*/  FADD.FTZ R16, RZ, R9 ;  /* 0x00000009ff107221 */ /* 0x000fe20000010000 */
[----:B------:R-:W-:Y:S01]  /*0d90*/  FMUL.FTZ R6, R182, UR31 ;  /* 0x0000001fb6067c20 */ /* 0x000fe20008410000 */
[----:B------:R-:W-:Y:S01]  /*0da0*/  FFMA.FTZ R17, R233, R9, RZ ;  /* 0x00000009e9117223 */ /* 0x000fe200000100ff */
[----:B------:R-:W-:Y:S01]  /*0db0*/  FADD.FTZ R188, -R4, R19 ;  /* 0x0000001304bc7221 */ /* 0x000fe20000010100 */
[----:B------:R-:W-:Y:S01]  /*0dc0*/  FMUL.FTZ R7, R10, UR31 ;  /* 0x0000001f0a077c20 */ /* 0x000fe20008410000 */
[----:B------:R-:W-:Y:S01]  /*0dd0*/  FMUL.FTZ R10, R30, R183 ;  /* 0x000000b71e0a7220 */ /* 0x000fe20000410000 */
[----:B------:R-:W-:Y:S01]  /*0de0*/  FADD.FTZ R19, R16, R11 ;  /* 0x0000000b10137221 */ /* 0x000fe20000010000 */
[----:B------:R-:W-:Y:S01]  /*0df0*/  FFMA.FTZ R16, R6, R11, R17 ;  /* 0x0000000b06107223 */ /* 0x000fe20000010011 */
[----:B------:R-:W-:-:S02]  /*0e00*/  HADD2.F32 R187, -RZ, R15.H0_H0 ;  /* 0x2000000fffbb7230 */ /* 0x000fc40000004100 */
[----:B------:R-:W-:Y:S01]  /*0e10*/  FADD.FTZ R186, -R4, R18 ;  /* 0x0000001204ba7221 */ /* 0x000fe20000010100 */
[----:B------:R-:W-:Y:S02]  /*0e20*/  HADD2.F32 R190, -RZ, R15.H1_H1 ;  /* 0x3000000fffbe7230 */ /* 0x000fe40000004100 */
[----:B------:R-:W-:Y:S01]  /*0e30*/  FMUL.FTZ R15, R31, R184 ;  /* 0x000000b81f0f7220 */ /* 0x000fe20000410000 */
[----:B------:R-:W-:Y:S01]  /*0e40*/  FADD.FTZ R18, R19, R10 ;  /* 0x0000000a13127221 */ /* 0x000fe20000010000 */
[----:B------:R-:W-:Y:S01]  /*0e50*/  FFMA.FTZ R181, R7, R10, R16 ;  /* 0x0000000a07b57223 */ /* 0x000fe20000010010 */
        /* <DEDUP_REMOVED lines=32> */
.L_x_8169:
[----:B------:R-:W-:Y:S05]  /*1060*/  BSYNC.RECONVERGENT B1 ;  /* 0x0000000000017941 */ /* 0x000fea0003800200 */
.L_x_8168:
        /* <DEDUP_REMOVED lines=25> */
[----:B-1----:R-:W-:Y:S01]  /*1200*/  FMUL.FTZ R195, R192, UR31 ;  /* 0x0000001fc0c37c20 */ /* 0x002fe20008410000 */
[----:B------:R-:W-:Y:S01]  /*1210*/  FMUL.FTZ R192, R196, UR31 ;  /* 0x0000001fc4c07c20 */ /* 0x000fe20008410000 */
[----:B----4-:R-:W-:-:S02]  /*1220*/  HADD2.F32 R181, -RZ, R184.H0_H0 ;  /* 0x200000b8ffb57230 */ /* 0x010fc40000004100 */
[----:B------:R-:W-:Y:S01]  /*1230*/  FMUL.FTZ R194, R198, UR31 ;  /* 0x0000001fc6c27c20 */ /* 0x000fe20008410000 */
[--C-:B------:R-:W-:Y:S02]  /*1240*/  HADD2.F32 R182, -RZ, R185.reuse.H1_H1 ;  /* 0x300000b9ffb67230 */ /* 0x100fe40000004100 */
[----:B------:R-:W-:Y:S02]  /*1250*/  HADD2.F32 R184, -RZ, R184.H1_H1 ;  /* 0x300000b8ffb87230 */ /* 0x000fe40000004100 */
[-C--:B-----5:R-:W-:Y:S01]  /*1260*/  FMUL.FTZ R196, R44, R181.reuse ;  /* 0x000000b52cc47220 */ /* 0x0a0fe20000410000 */
[----:B------:R-:W-:Y:S02]  /*1270*/  HADD2.F32 R183, -RZ, R185.H0_H0 ;  /* 0x200000b9ffb77230 */ /* 0x000fe40000004100 */
[----:B------:R-:W-:Y:S01]  /*1280*/  FMUL.FTZ R197, R197, UR31 ;  /* 0x0000001fc5c57c20 */ /* 0x000fe20008410000 */
        /* <DEDUP_REMOVED lines=16> */
[C---:B------:R-:W-:Y:S01]  /*1390*/  FADD.FTZ R188, -R4.reuse, R188 ;  /* 0x000000bc04bc7221 */ /* 0x040fe20000010100 */
        /* <DEDUP_REMOVED lines=34> */
.L_x_8171:
[----:B------:R-:W-:Y:S05]  /*15c0*/  BSYNC.RECONVERGENT B1 ;  /* 0x0000000000017941 */ /* 0x000fea0003800200 */
.L_x_8170:
        /* <DEDUP_REMOVED lines=17> */
[--C-:B---3--:R-:W-:Y:S02]  /*16e0*/  HADD2.F32 R3, -RZ, R188.reuse.H0_H0 ;  /* 0x200000bcff037230 */ /* 0x108fe40000004100 */
[----:B------:R-:W-:Y:S02]  /*16f0*/  HADD2.F32 R188, -RZ, R188.H1_H1 ;  /* 0x300000bcffbc7230 */ /* 0x000fe40000004100 */
[C---:B----4-:R-:W-:Y:S01]  /*1700*/  FADD.FTZ R180, -R4.reuse, R180 ;  /* 0x000000b404b47221 */ /* 0x050fe20000010100 */
[----:B------:R-:W-:Y:S01]  /*1710*/  FADD.FTZ R182, -R4, R182 ;  /* 0x000000b604b67221 */ /* 0x000fe20000010100 */
[----:B-----5:R-:W-:Y:S01]  /*1720*/  FMUL.FTZ R220, R60, R3 ;  /* 0x000000033cdc7220 */ /* 0x020fe20000410000 */
[----:B------:R-:W-:Y:S01]  /*1730*/  FADD.FTZ R181, -R4, R181 ;  /* 0x000000b504b57221 */ /* 0x000fe20000010100 */
[----:B0-----:R-:W-:Y:S01]  /*1740*/  FMUL.FTZ R217, R180, UR31 ;  /* 0x0000001fb4d97c20 */ /* 0x001fe20008410000 */
[----:B------:R-:W-:-:S02]  /*1750*/  HADD2.F32 R5, -RZ, R189.H0_H0 ;  /* 0x200000bdff057230 */ /* 0x000fc40000004100 */
[C---:B------:R-:W-:Y:S01]  /*1760*/  FADD.FTZ R183, -R4.reuse, R183 ;  /* 0x000000b704b77221 */ /* 0x040fe20000010100 */
[C---:B------:R-:W-:Y:S01]  /*1770*/  FADD.FTZ R221, -R4.reuse, R184 ;  /* 0x000000b804dd7221 */ /* 0x040fe20000010100 */
[C---:B------:R-:W-:Y:S01]  /*1780*/  FADD.FTZ R218, -R4.reuse, R185 ;  /* 0x000000b904da7221 */ /* 0x040fe20000010100 */
[C---:B------:R-:W-:Y:S01]  /*1790*/  FADD.FTZ R186, -R4.reuse, R186 ;  /* 0x000000ba04ba7221 */ /* 0x040fe20000010100 */
        /* <DEDUP_REMOVED lines=53> */
.L_x_8167:
[----:B------:R-:W-:Y:S01]  /*1af0*/  UISETP.GE.AND UP3, UPT, UR9, 0x1, UPT ;  /* 0x000000010900788c */ /* 0x000fe2000bf66270 */
[----:B------:R-:W-:Y:S01]  /*1b00*/  HFMA2 R191, -RZ, RZ, 0, 0 ;  /* 0x00000000ffbf7431 */ /* 0x000fe200000001ff */
        /* <DEDUP_REMOVED lines=34> */
.L_x_8173:
        /* <DEDUP_REMOVED lines=19> */
[C---:B----4-:R-:W-:Y:S01]  /*1e60*/  @P2 IMAD.WIDE.U32 R184, R3.reuse, 0x20, R184 ;  /* 0x0000002003b82825 */ /* 0x050fe200078e00b8 */
[----:B------:R-:W-:-:S04]  /*1e70*/  @P2 IADD3 R3, PT, PT, R3, 0x80, RZ ;  /* 0x0000008003032810 */ /* 0x000fc80007ffe0ff */
[----:B------:R0:W5:Y:S01]  /*1e80*/  @P2 LDG.E.128 R152, desc[UR10][R184.64] ;  /* 0x0000000ab8982981 */ /* 0x000162000c1e1d00 */
[----:B-1----:R-:W-:-:S03]  /*1e90*/  @P3 IMAD.WIDE.U32 R4, R191, 0x8, R4 ;  /* 0x00000008bf043825 */ /* 0x002fc600078e0004 */
[----:B------:R0:W5:Y:S04]  /*1ea0*/  @P2 LDG.E.128 R156, desc[UR10][R184.64+0x10] ;  /* 0x0000100ab89c2981 */ /* 0x000168000c1e1d00 */
[----:B------:R0:W5:Y:S01]  /*1eb0*/  @P3 LDG.E.64 R204, desc[UR10][R4.64] ;  /* 0x0000000a04cc3981 */ /* 0x000162000c1e1b00 */
[----:B--2---:R-:W-:-:S05]  /*1ec0*/  @P3 IMAD.WIDE.U32 R180, R3, 0x20, R180 ;  /* 0x0000002003b43825 */ /* 0x004fca00078e00b4 */
[----:B------:R0:W5:Y:S04]  /*1ed0*/  @P3 LDG.E.128 R24, desc[UR10][R180.64] ;  /* 0x0000000ab4183981 */ /* 0x000168000c1e1d00 */
[----:B------:R0:W5:Y:S01]  /*1ee0*/  @P3 LDG.E.128 R20, desc[UR10][R180.64+0x10] ;  /* 0x0000100ab4143981 */ /* 0x000162000c1e1d00 */
[----:B------:R-:W-:Y:S02]  /*1ef0*/  MOV R235, RZ ;  /* 0x000000ff00eb7202 */ /* 0x000fe40000000f00 */
[----:B------:R-:W-:-:S07]  /*1f00*/  MOV R230, RZ ;  /* 0x000000ff00e67202 */ /* 0x000fce0000000f00 */
.L_x_8172:
[----:B-1----:R-:W-:Y:S05]  /*1f10*/  BSYNC.RECONVERGENT B0 ;  /* 0x0000000000007941 */ /* 0x002fea0003800200 */
.L_x_8166:
        /* <DEDUP_REMOVED lines=32> */
.L_x_8175:
[----:B------:R-:W-:Y:S05]  /*2120*/  BSYNC.RECONVERGENT B0 ;  /* 0x0000000000007941 */ /* 0x000fea0003800200 */
.L_x_8174:
        /* <DEDUP_REMOVED lines=39> */
.L_x_8178:
        /* <DEDUP_REMOVED lines=21> */
[----:B------:R-:W-:Y:S01]  /*24f0*/  ISETP.LT.AND P0, PT, RZ, UR32, PT ;  /* 0x00000020ff007c0c */ /* 0x000fe2000bf01270 */
[----:B------:R-:W-:Y:S02]  /*2500*/  HADD2.F32 R5, -RZ, R172.H0_H0 ;  /* 0x200000acff057230 */ /* 0x000fe40000004100 */
[----:B------:R-:W-:-:S04]  /*2510*/  FADD.FTZ R4, R9, -R4 ;  /* 0x8000000409047221 */ /* 0x000fc80000010000 */
[----:B------:R-:W-:-:S05]  /*2520*/  FMUL.FTZ R4, R4, UR31 ;  /* 0x0000001f04047c20 */ /* 0x000fca0008410000 */
[----:B------:R-:W-:-:S05]  /*2530*/  FSEL R4, R4, RZ, P0 ;  /* 0x000000ff04047208 */ /* 0x000fca0000000000 */
[----:B------:R-:W-:-:S04]  /*2540*/  FMUL.FTZ R4, R4, UR21 ;  /* 0x0000001504047c20 */ /* 0x000fc80008410000 */
[----:B------:R-:W-:-:S04]  /*2550*/  FMUL.FTZ R4, R4, UR20 ;  /* 0x0000001404047c20 */ /* 0x000fc80008410000 */
[----:B------:R-:W-:-:S07]  /*2560*/  FMUL.FTZ R5, R5, R4 ;  /* 0x0000000405057220 */ /* 0x000fce0000410000 */
.L_x_8183:
[----:B------:R-:W-:Y:S05]  /*2570*/  BSYNC.RECONVERGENT B1 ;  /* 0x0000000000017941 */ /* 0x000fea0003800200 */
.L_x_8182:
[----:B------:R-:W-:Y:S01]  /*2580*/  F2FP.F16.F32.PACK_AB R180, RZ, R180 ;  /* 0x000000b4ffb4723e */ /* 0x000fe200000000ff */
[----:B------:R-:W-:-:S03]  /*2590*/  FADD.FTZ R120, R120, R5 ;  /* 0x0000000578787221 */ /* 0x000fc60000010000 */
[----:B------:R-:W-:-:S07]  /*25a0*/  PRMT R176, R180, 0x7610, R176 ;  /* 0x00007610b4b07816 */ /* 0x000fce00000000b0 */
.L_x_8181:
        /* <DEDUP_REMOVED lines=18> */
[----:B------:R-:W-:-:S05]  /*26d0*/  FSEL R4, R4, RZ, P0 ;  /* 0x000000ff04047208 */ /* 0x000fca0000000000 */
[----:B------:R-:W-:Y:S01]  /*26e0*/  FMUL.FTZ R5, R4, UR21 ;  /* 0x0000001504057c20 */ /* 0x000fe20008410000 */
[----:B------:R-:W-:-:S03]  /*26f0*/  HADD2.F32 R4, -RZ, R172.H1_H1 ;  /* 0x300000acff047230 */ /* 0x000fc60000004100 */
[----:B------:R-:W-:-:S04]  /*2700*/  FMUL.FTZ R5, R5, UR20 ;  /* 0x0000001405057c20 */ /* 0x000fc80008410000 */
[----:B------:R-:W-:-:S07]  /*2710*/  FMUL.FTZ R4, R4, R5 ;  /* 0x0000000504047220 */ /* 0x000fce0000410000 */
.L_x_8186:
[----:B------:R-:W-:Y:S05]  /*2720*/  BSYNC.RECONVERGENT B1 ;  /* 0x0000000000017941 */ /* 0x000fea0003800200 */
.L_x_8185:
[----:B------:R-:W-:Y:S01]  /*2730*/  F2FP.F16.F32.PACK_AB R180, RZ, R180 ;  /* 0x000000b4ffb4723e */ /* 0x000fe200000000ff */
[----:B------:R-:W-:-:S03]  /*2740*/  FADD.FTZ R121, R121, R4 ;  /* 0x0000000479797221 */ /* 0x000fc60000010000 */
[----:B------:R-:W-:-:S07]  /*2750*/  PRMT R176, R176, 0x5410, R180 ;  /* 0x00005410b0b07816 */ /* 0x000fce00000000b4 */
.L_x_8184:
        /* <DEDUP_REMOVED lines=20> */
[----:B------:R-:W-:-:S03]  /*28a0*/  HADD2.F32 R5, -RZ, R173.H0_H0 ;  /* 0x200000adff057230 */ /* 0x000fc60000004100 */
[----:B------:R-:W-:-:S04]  /*28b0*/  FMUL.FTZ R4, R4, UR20 ;  /* 0x0000001404047c20 */ /* 0x000fc80008410000 */
[----:B------:R-:W-:-:S07]  /*28c0*/  FMUL.FTZ R5, R5, R4 ;  /* 0x0000000405057220 */ /* 0x000fce0000410000 */
.L_x_8189:
[----:B------:R-:W-:Y:S05]  /*28d0*/  BSYNC.RECONVERGENT B1 ;  /* 0x0000000000017941 */ /* 0x000fea0003800200 */
.L_x_8188:
[----:B------:R-:W-:Y:S01]  /*28e0*/  F2FP.F16.F32.PACK_AB R180, RZ, R180 ;  /* 0x000000b4ffb4723e */ /* 0x000fe200000000ff */
[----:B------:R-:W-:-:S03]  /*28f0*/  FADD.FTZ R122, R122, R5 ;  /* 0x000000057a7a7221 */ /* 0x000fc60000010000 */
[----:B------:R-:W-:-:S07]  /*2900*/  PRMT R177, R180, 0x7610, R177 ;  /* 0x00007610b4b17816 */ /* 0x000fce00000000b1 */
.L_x_8187:
        /* <DEDUP_REMOVED lines=23> */
.L_x_8192:
[----:B------:R-:W-:Y:S05]  /*2a80*/  BSYNC.RECONVERGENT B1 ;  /* 0x0000000000017941 */ /* 0x000fea0003800200 */
.L_x_8191:
[----:B------:R-:W-:Y:S01]  /*2a90*/  F2FP.F16.F32.PACK_AB R180, RZ, R180 ;  /* 0x000000b4ffb4723e */ /* 0x000fe200000000ff */
[----:B------:R-:W-:-:S03]  /*2aa0*/  FADD.FTZ R123, R123, R4 ;  /* 0x000000047b7b7221 */ /* 0x000fc60000010000 */
[----:B------:R-:W-:-:S07]  /*2ab0*/  PRMT R177, R177, 0x5410, R180 ;  /* 0x00005410b1b17816 */ /* 0x000fce00000000b4 */
.L_x_8190:
        /* <DEDUP_REMOVED lines=23> */
.L_x_8195:
[----:B------:R-:W-:Y:S05]  /*2c30*/  BSYNC.RECONVERGENT B1 ;  /* 0x0000000000017941 */ /* 0x000fea0003800200 */
.L_x_8194:
[----:B------:R-:W-:Y:S01]  /*2c40*/  F2FP.F16.F32.PACK_AB R180, RZ, R180 ;  /* 0x000000b4ffb4723e */ /* 0x000fe200000000ff */
[----:B------:R-:W-:-:S03]  /*2c50*/  FADD.FTZ R124, R124, R5 ;  /* 0x000000057c7c7221 */ /* 0x000fc60000010000 */
[----:B------:R-:W-:-:S07]  /*2c60*/  PRMT R178, R180, 0x7610, R178 ;  /* 0x00007610b4b27816 */ /* 0x000fce00000000b2 */
.L_x_8193:
        /* <DEDUP_REMOVED lines=23> */
.L_x_8198:
[----:B------:R-:W-:Y:S05]  /*2de0*/  BSYNC.RECONVERGENT B1 ;  /* 0x0000000000017941 */ /* 0x000fea0003800200 */
.L_x_8197:
[----:B------:R-:W-:Y:S01]  /*2df0*/  F2FP.F16.F32.PACK_AB R180, RZ, R180 ;  /* 0x000000b4ffb4723e */ /* 0x000fe200000000ff */
[----:B------:R-:W-:-:S03]  /*2e00*/  FADD.FTZ R125, R125, R4 ;  /* 0x000000047d7d7221 */ /* 0x000fc60000010000 */
[----:B------:R-:W-:-:S07]  /*2e10*/  PRMT R178, R178, 0x5410, R180 ;  /* 0x00005410b2b27816 */ /* 0x000fce00000000b4 */
.L_x_8196:
        /* <DEDUP_REMOVED lines=23> */
.L_x_8201:
[----:B------:R-:W-:Y:S05]  /*2f90*/  BSYNC.RECONVERGENT B1 ;  /* 0x0000000000017941 */ /* 0x000fea0003800200 */
.L_x_8200:
[----:B------:R-:W-:Y:S01]  /*2fa0*/  F2FP.F16.F32.PACK_AB R180, RZ, R180 ;  /* 0x000000b4ffb4723e */ /* 0x000fe200000000ff */
[----:B------:R-:W-:-:S03]  /*2fb0*/  FADD.FTZ R126, R126, R5 ;  /* 0x000000057e7e7221 */ /* 0x000fc60000010000 */
[----:B------:R-:W-:-:S07]  /*2fc0*/  PRMT R179, R180, 0x7610, R179 ;  /* 0x00007610b4b37816 */ /* 0x000fce00000000b3 */
.L_x_8199:
[----:B------:R-:W-:Y:S05]  /*2fd0*/  BRA.U !UP3, `(.L_x_8202) ;  /* 0x0000001d0b347547 */ /* 0x000fea000b800000 */
[----:B0-----:R-:W-:Y:S01]  /*2fe0*/  FFMA.FTZ R4, R18, UR6, R182 ;  /* 0x0000000612047c23 */ /* 0x001fe200080100b6 */
[----:B------:R-:W-:Y:S02]  /*2ff0*/  ISETP.LT.AND P4, PT, RZ, UR32, PT ;  /* 0x00000020ff007c0c */ /* 0x000fe4000bf81270 */
[----:B-----5:R-:W-:Y:S01]  /*3000*/  ISETP.GE.U32.AND P0, PT, R202, RZ, PT ;  /* 0x000000ffca00720c */ /* 0x020fe20003f06070 */
[----:B------:R-:W-:-:S03]  /*3010*/  FADD.FTZ R4, R193, -R4 ;  /* 0x80000004c1047221 */ /* 0x000fc60000010000 */
[----:B------:R-:W-:Y:S01]  /*3020*/  ISETP.GE.U32.AND.EX P0, PT, R203, 0x1000000, PT, P0 ;  /* 0x01000000cb00780c */ /* 0x000fe20003f06100 */
[----:B------:R-:W-:-:S05]  /*3030*/  FMUL.FTZ R4, R4, UR31 ;  /* 0x0000001f04047c20 */ /* 0x000fca0008410000 */
[----:B------:R-:W-:-:S05]  /*3040*/  FSEL R4, R4, RZ, P4 ;  /* 0x000000ff04047208 */ /* 0x000fca0002000000 */
[----:B------:R-:W-:Y:S02]  /*3050*/  FMUL.FTZ R4, R4, UR21 ;  /* 0x0000001504047c20 */ /* 0x000fe40008410000 */
[----:B------:R-:W-:Y:S02]  /*3060*/  @P0 HADD2.F32 R5, -RZ, R175.H1_H1 ;  /* 0x300000afff050230 */ /* 0x000fe40000004100 */
[----:B------:R-:W-:Y:S01]  /*3070*/  FMUL.FTZ R186, R4, UR20 ;  /* 0x0000001404ba7c20 */ /* 0x000fe20008410000 */
[----:B------:R-:W-:-:S03]  /*3080*/  HFMA2 R4, -RZ, RZ, 0, 0 ;  /* 0x00000000ff047431 */ /* 0x000fc600000001ff */
[----:B------:R-:W-:Y:S01]  /*3090*/  FMUL.FTZ R180, R43, R186 ;  /* 0x000000ba2bb47220 */ /* 0x000fe20000410000 */
[----:B------:R-:W-:-:S04]  /*30a0*/  @P0 FMUL.FTZ R4, R186, R5 ;  /* 0x00000005ba040220 */ /* 0x000fc80000410000 */
[----:B------:R-:W-:Y:S01]  /*30b0*/  FSEL R180, R180, RZ, P0 ;  /* 0x000000ffb4b47208 */ /* 0x000fe20000000000 */
[----:B------:R-:W-:-:S03]  /*30c0*/  FADD.FTZ R127, R127, R4 ;  /* 0x000000047f7f7221 */ /* 0x000fc60000010000 */
[----:B------:R-:W-:-:S04]  /*30d0*/  F2FP.F16.F32.PACK_AB R180, RZ, R180 ;  /* 0x000000b4ffb4723e */ /* 0x000fc800000000ff */
[----:B------:R-:W-:Y:S01]  /*30e0*/  PRMT R179, R179, 0x5410, R180 ;  /* 0x00005410b3b37816 */ /* 0x000fe200000000b4 */
[----:B------:R-:W-:Y:S06]  /*30f0*/  BRA `(.L_x_8202) ;  /* 0x0000001800ec7947 */ /* 0x000fec0003800000 */
.L_x_8180:
        /* <DEDUP_REMOVED lines=45> */
.L_x_8203:
[----:B------:R-:W-:Y:S05]  /*33d0*/  BRA.U !UP3, `(.L_x_8204) ;  /* 0x000000010b2c7547 */ /* 0x000fea000b800000 */
[----:B-----5:R-:W-:Y:S01]  /*33e0*/  LOP3.LUT P0, RZ, R202, 0xff00, RZ, 0xc0, !PT ;  /* 0x0000ff00caff7812 */ /* 0x020fe2000780c0ff */
[----:B------:R-:W-:-:S04]  /*33f0*/  FMUL.FTZ R4, R169, UR21 ;  /* 0x00000015a9047c20 */ /* 0x000fc80008410000 */
[----:B------:R-:W-:Y:S01]  /*3400*/  FMUL.FTZ R180, R4, UR20 ;  /* 0x0000001404b47c20 */ /* 0x000fe20008410000 */
[----:B------:R-:W-:-:S03]  /*3410*/  HFMA2 R4, -RZ, RZ, 0, 0 ;  /* 0x00000000ff047431 */ /* 0x000fc600000001ff */
[----:B------:R-:W-:-:S04]  /*3420*/  FMUL.FTZ R5, R37, R180 ;  /* 0x000000b425057220 */ /* 0x000fc80000410000 */
[----:B------:R-:W-:Y:S01]  /*3430*/  @P0 HADD2.F32 R185, -RZ, R172.H1_H1 ;  /* 0x300000acffb90230 */ /* 0x000fe20000004100 */
[----:B------:R-:W-:-:S04]  /*3440*/  FSEL R5, R5, RZ, P0 ;  /* 0x000000ff05057208 */ /* 0x000fc80000000000 */
[----:B------:R-:W-:Y:S01]  /*3450*/  @P0 FMUL.FTZ R4, R185, R180 ;  /* 0x000000b4b9040220 */ /* 0x000fe20000410000 */
[----:B------:R-:W-:-:S03]  /*3460*/  F2FP.F16.F32.PACK_AB R5, RZ, R5 ;  /* 0x00000005ff05723e */ /* 0x000fc600000000ff */
[----:B------:R-:W-:Y:S01]  /*3470*/  FADD.FTZ R121, R121, R4 ;  /* 0x0000000479797221 */ /* 0x000fe20000010000 */
[----:B------:R-:W-:-:S07]  /*3480*/  PRMT R176, R176, 0x5410, R5 ;  /* 0x00005410b0b07816 */ /* 0x000fce0000000005 */
.L_x_8204:
[----:B------:R-:W-:Y:S05]  /*3490*/  BRA.U !UP3, `(.L_x_8205) ;  /* 0x000000010b2c7547 */ /* 0x000fea000b800000 */
        /* <DEDUP_REMOVED lines=11> */
.L_x_8205:
        /* <DEDUP_REMOVED lines=12> */
.L_x_8206:
        /* <DEDUP_REMOVED lines=12> */
.L_x_8207:
        /* <DEDUP_REMOVED lines=12> */
.L_x_8208:
        /* <DEDUP_REMOVED lines=12> */
.L_x_8209:
        /* <DEDUP_REMOVED lines=14> */
.L_x_8179:
[----:B------:R-:W-:Y:S02]  /*3930*/  MOV R181, UR24 ;  /* 0x0000001800b57c02 */ /* 0x000fe40008000f00 */
[----:B------:R-:W-:Y:S02]  /*3940*/  MOV R184, UR25 ;  /* 0x0000001900b87c02 */ /* 0x000fe40008000f00 */
        /* <DEDUP_REMOVED lines=22> */
.L_x_8211:
        /* <DEDUP_REMOVED lines=10> */
[----:B------:R-:W-:Y:S02]  /*3b50*/  @P0 HADD2.F32 R185, -RZ, R172.H1_H1 ;  /* 0x300000acffb90230 */ /* 0x000fe40000004100 */
        /* <DEDUP_REMOVED lines=8> */
.L_x_8212:
        /* <DEDUP_REMOVED lines=19> */
.L_x_8213:
        /* <DEDUP_REMOVED lines=19> */
.L_x_8214:
        /* <DEDUP_REMOVED lines=19> */
.L_x_8215:
        /* <DEDUP_REMOVED lines=19> */
.L_x_8216:
        /* <DEDUP_REMOVED lines=19> */
.L_x_8217:
        /* <DEDUP_REMOVED lines=12> */
[----:B------:R-:W-:Y:S02]  /*4290*/  HFMA2 R4, -RZ, RZ, 0, 0 ;  /* 0x00000000ff047431 */ /* 0x000fe400000001ff */
        /* <DEDUP_REMOVED lines=8> */
.L_x_8210:
        /* <DEDUP_REMOVED lines=16> */
[----:B------:R-:W-:-:S02]  /*4420*/  PLOP3.LUT P0, PT, PT, PT, UP2, 0x80, 0x8 ;  /* 0x000000000008781c */ /* 0x000fc40003f0f028 */
[----:B------:R-:W-:Y:S01]  /*4430*/  MOV R95, R151 ;  /* 0x00000097005f7202 */ /* 0x000fe20000000f00 */
        /* <DEDUP_REMOVED lines=29> */
[----:B------:R-:W-:Y:S02]  /*4610*/  PLOP3.LUT P5, PT, PT, PT, UP2, 0x80, 0x8 ;  /* 0x000000000008781c */ /* 0x000fe40003faf028 */
[----:B------:R-:W-:Y:S01]  /*4620*/  MOV R93, R149 ;  /* 0x00000095005d7202 */ /* 0x000fe20000000f00 */
        /* <DEDUP_REMOVED lines=19> */
.L_x_8218:
[----:B------:R-:W-:Y:S05]  /*4760*/  BRA.U !UP3, `(.L_x_8219) ;  /* 0x000000010b2c7547 */ /* 0x000fea000b800000 */
        /* <DEDUP_REMOVED lines=11> */
.L_x_8219:
[----:B------:R-:W-:Y:S05]  /*4820*/  BRA.U !UP3, `(.L_x_8220) ;  /* 0x000000010b2c7547 */ /* 0x000fea000b800000 */
        /* <DEDUP_REMOVED lines=11> */
.L_x_8220:
        /* <DEDUP_REMOVED lines=12> */
.L_x_8221:
        /* <DEDUP_REMOVED lines=12> */
.L_x_8222:
        /* <DEDUP_REMOVED lines=12> */
.L_x_8223:
        /* <DEDUP_REMOVED lines=12> */
.L_x_8224:
        /* <DEDUP_REMOVED lines=13> */
.L_x_8202:
[----:B------:R-:W-:Y:S01]  /*4cb0*/  ISETP.NE.U32.AND P0, PT, R181, RZ, PT ;  /* 0x000000ffb500720c */ /* 0x000fe20003f05070 */
[----:B------:R-:W1:Y:S01]  /*4cc0*/  @UP3 LDCU.64 UR4, c[0x0][0x468] ;  /* 0x00008d00ff0437ac */ /* 0x000e620008000a00 */
[----:B------:R-:W-:Y:S02]  /*4cd0*/  PLOP3.LUT P4, PT, PT, PT, UP3, 0x80, 0x8 ;  /* 0x000000000008781c */ /* 0x000fe40003f8f038 */
[----:B------:R-:W-:Y:S02]  /*4ce0*/  ISETP.NE.AND.EX P0, PT, R184, RZ, PT, P0 ;  /* 0x000000ffb800720c */ /* 0x000fe40003f05300 */
[----:B------:R-:W-:Y:S02]  /*4cf0*/  PLOP3.LUT P5, PT, PT, PT, UP3, 0x80, 0x8 ;  /* 0x000000000008781c */ /* 0x000fe40003faf038 */
[----:B0-----:R-:W-:-:S09]  /*4d00*/  MOV R4, 0x10 ;  /* 0x0000001000047802 */ /* 0x001fd20000000f00 */
[----:B------:R-:W0:Y:S01]  /*4d10*/  @P0 LDC.64 R180, c[0x0][0x478] ;  /* 0x00011e00ffb40b82 */ /* 0x000e220000000a00 */
[C---:B-1----:R-:W-:Y:S01]  /*4d20*/  @P4 IMAD.WIDE.U32 R4, R183.reuse, R4, UR4 ;  /* 0x00000004b7044e25 */ /* 0x042fe2000f8e0004 */
[----:B------:R-:W-:-:S03]  /*4d30*/  IADD3 R183, PT, PT, R183, 0x80, RZ ;  /* 0x00000080b7b77810 */ /* 0x000fc60007ffe0ff */
[C---:B0-----:R-:W-:Y:S01]  /*4d40*/  @P0 IMAD.WIDE.U32 R180, R0.reuse, 0x20, R180 ;  /* 0x0000002000b40825 */ /* 0x041fe200078e00b4 */
[----:B------:R-:W-:-:S04]  /*4d50*/  IADD3 R0, PT, PT, R0, 0x80, RZ ;  /* 0x0000008000007810 */ /* 0x000fc80007ffe0ff */
[----:B------:R0:W-:Y:S04]  /*4d60*/  @P0 STG.E.128 desc[UR10][R180.64], R168 ;  /* 0x000000a8b4000986 */ /* 0x0001e8000c101d0a */
[----:B------:R0:W-:Y:S04]  /*4d70*/  @P0 STG.E.128 desc[UR10][R180.64+0x10], R92 ;  /* 0x0000105cb4000986 */ /* 0x0001e8000c101d0a */
[----:B------:R0:W-:Y:S02]  /*4d80*/  @P5 STG.E.128 desc[UR10][R4.64], R176 ;  /* 0x000000b004005986 */ /* 0x0001e4000c101d0a */
.L_x_8177:
[----:B------:R-:W-:Y:S05]  /*4d90*/  BSYNC.RECONVERGENT B0 ;  /* 0x0000000000007941 */ /* 0x000fea0003800200 */
.L_x_8176:
        /* <DEDUP_REMOVED lines=8> */
.L_x_8227:
        /* <DEDUP_REMOVED lines=73> */
.L_x_8230:
        /* <DEDUP_REMOVED lines=12> */
.L_x_8231:
        /* <DEDUP_REMOVED lines=12> */
.L_x_8232:
        /* <DEDUP_REMOVED lines=12> */
.L_x_8233:
        /* <DEDUP_REMOVED lines=12> */
.L_x_8234:
        /* <DEDUP_REMOVED lines=12> */
.L_x_8235:
        /* <DEDUP_REMOVED lines=12> */
.L_x_8236:
        /* <DEDUP_REMOVED lines=14> */
.L_x_8229:
        /* <DEDUP_REMOVED lines=19> */
.L_x_8238:
        /* <DEDUP_REMOVED lines=19> */
.L_x_8239:
        /* <DEDUP_REMOVED lines=19> */
.L_x_8240:
        /* <DEDUP_REMOVED lines=19> */
.L_x_8241:
        /* <DEDUP_REMOVED lines=19> */
.L_x_8242:
        /* <DEDUP_REMOVED lines=19> */
.L_x_8243:
        /* <DEDUP_REMOVED lines=19> */
.L_x_8244:
        /* <DEDUP_REMOVED lines=21> */
.L_x_8228:
        /* <DEDUP_REMOVED lines=49> */
.L_x_8246:
        /* <DEDUP_REMOVED lines=12> */
.L_x_8247:
        /* <DEDUP_REMOVED lines=12> */
.L_x_8248:
        /* <DEDUP_REMOVED lines=12> */
.L_x_8249:
        /* <DEDUP_REMOVED lines=12> */
.L_x_8250:
        /* <DEDUP_REMOVED lines=12> */
.L_x_8251:
        /* <DEDUP_REMOVED lines=12> */
.L_x_8252:
        /* <DEDUP_REMOVED lines=14> */
.L_x_8245:
        /* <DEDUP_REMOVED lines=18> */
[----:B------:R-:W-:-:S04]  /*6b40*/  HADD2.F32 R5, -RZ, R172.H0_H0 ;  /* 0x200000acff057230 */ /* 0x000fc80000004100 */
[----:B------:R-:W-:-:S05]  /*6b50*/  FSEL R4, R4, RZ, P0 ;  /* 0x000000ff04047208 */ /* 0x000fca0000000000 */
[----:B------:R-:W-:-:S04]  /*6b60*/  FMUL.FTZ R4, R4, UR21 ;  /* 0x0000001504047c20 */ /* 0x000fc80008410000 */
[----:B------:R-:W-:-:S04]  /*6b70*/  FMUL.FTZ R4, R4, UR20 ;  /* 0x0000001404047c20 */ /* 0x000fc80008410000 */
[----:B------:R-:W-:-:S07]  /*6b80*/  FMUL.FTZ R5, R5, R4 ;  /* 0x0000000405057220 */ /* 0x000fce0000410000 */
.L_x_8255:
[----:B------:R-:W-:Y:S05]  /*6b90*/  BSYNC.RECONVERGENT B1 ;  /* 0x0000000000017941 */ /* 0x000fea0003800200 */
.L_x_8254:
[----:B------:R-:W-:Y:S01]  /*6ba0*/  F2FP.F16.F32.PACK_AB R180, RZ, R180 ;  /* 0x000000b4ffb4723e */ /* 0x000fe200000000ff */
[----:B------:R-:W-:-:S03]  /*6bb0*/  FADD.FTZ R128, R128, R5 ;  /* 0x0000000580807221 */ /* 0x000fc60000010000 */
[----:B------:R-:W-:-:S07]  /*6bc0*/  PRMT R176, R180, 0x7610, R176 ;  /* 0x00007610b4b07816 */ /* 0x000fce00000000b0 */
.L_x_8253:
        /* <DEDUP_REMOVED lines=15> */
[----:B------:R-:W-:Y:S01]  /*6cc0*/  ISETP.LT.AND P0, PT, RZ, UR32, PT ;  /* 0x00000020ff007c0c */ /* 0x000fe2000bf01270 */
[----:B------:R-:W-:Y:S02]  /*6cd0*/  HADD2.F32 R181, -RZ, R172.H1_H1 ;  /* 0x300000acffb57230 */ /* 0x000fe40000004100 */
[----:B------:R-:W-:-:S04]  /*6ce0*/  FADD.FTZ R4, R199, -R4 ;  /* 0x80000004c7047221 */ /* 0x000fc80000010000 */
[----:B------:R-:W-:-:S05]  /*6cf0*/  FMUL.FTZ R4, R4, UR31 ;  /* 0x0000001f04047c20 */ /* 0x000fca0008410000 */
[----:B------:R-:W-:-:S05]  /*6d00*/  FSEL R4, R4, RZ, P0 ;  /* 0x000000ff04047208 */ /* 0x000fca0000000000 */
[----:B------:R-:W-:-:S04]  /*6d10*/  FMUL.FTZ R4, R4, UR21 ;  /* 0x0000001504047c20 */ /* 0x000fc80008410000 */
[----:B------:R-:W-:-:S04]  /*6d20*/  FMUL.FTZ R4, R4, UR20 ;  /* 0x0000001404047c20 */ /* 0x000fc80008410000 */
[----:B------:R-:W-:-:S07]  /*6d30*/  FMUL.FTZ R4, R181, R4 ;  /* 0x00000004b5047220 */ /* 0x000fce0000410000 */
.L_x_8258:
[----:B------:R-:W-:Y:S05]  /*6d40*/  BSYNC.RECONVERGENT B1 ;  /* 0x0000000000017941 */ /* 0x000fea0003800200 */
.L_x_8257:
[----:B------:R-:W-:Y:S01]  /*6d50*/  F2FP.F16.F32.PACK_AB R5, RZ, R5 ;  /* 0x00000005ff05723e */ /* 0x000fe200000000ff */
[----:B------:R-:W-:-:S03]  /*6d60*/  FADD.FTZ R129, R129, R4 ;  /* 0x0000000481817221 */ /* 0x000fc60000010000 */
[----:B------:R-:W-:-:S07]  /*6d70*/  PRMT R176, R176, 0x5410, R5 ;  /* 0x00005410b0b07816 */ /* 0x000fce0000000005 */
.L_x_8256:
        /* <DEDUP_REMOVED lines=23> */
.L_x_8261:
[----:B------:R-:W-:Y:S05]  /*6ef0*/  BSYNC.RECONVERGENT B1 ;  /* 0x0000000000017941 */ /* 0x000fea0003800200 */
.L_x_8260:
[----:B------:R-:W-:Y:S01]  /*6f00*/  F2FP.F16.F32.PACK_AB R180, RZ, R180 ;  /* 0x000000b4ffb4723e */ /* 0x000fe200000000ff */
[----:B------:R-:W-:-:S03]  /*6f10*/  FADD.FTZ R130, R130, R5 ;  /* 0x0000000582827221 */ /* 0x000fc60000010000 */
[----:B------:R-:W-:-:S07]  /*6f20*/  PRMT R177, R180, 0x7610, R177 ;  /* 0x00007610b4b17816 */ /* 0x000fce00000000b1 */
.L_x_8259:
        /* <DEDUP_REMOVED lines=23> */
.L_x_8264:
[----:B------:R-:W-:Y:S05]  /*70a0*/  BSYNC.RECONVERGENT B1 ;  /* 0x0000000000017941 */ /* 0x000fea0003800200 */
.L_x_8263:
[----:B------:R-:W-:Y:S01]  /*70b0*/  F2FP.F16.F32.PACK_AB R5, RZ, R5 ;  /* 0x00000005ff05723e */ /* 0x000fe200000000ff */
[----:B------:R-:W-:-:S03]  /*70c0*/  FADD.FTZ R131, R131, R4 ;  /* 0x0000000483837221 */ /* 0x000fc60000010000 */
[----:B------:R-:W-:-:S07]  /*70d0*/  PRMT R177, R177, 0x5410, R5 ;  /* 0x00005410b1b17816 */ /* 0x000fce0000000005 */
.L_x_8262:
        /* <DEDUP_REMOVED lines=23> */
.L_x_8267:
[----:B------:R-:W-:Y:S05]  /*7250*/  BSYNC.RECONVERGENT B1 ;  /* 0x0000000000017941 */ /* 0x000fea0003800200 */
.L_x_8266:
[----:B------:R-:W-:Y:S01]  /*7260*/  F2FP.F16.F32.PACK_AB R180, RZ, R180 ;  /* 0x000000b4ffb4723e */ /* 0x000fe200000000ff */
[----:B------:R-:W-:-:S03]  /*7270*/  FADD.FTZ R132, R132, R5 ;  /* 0x0000000584847221 */ /* 0x000fc60000010000 */
[----:B------:R-:W-:-:S07]  /*7280*/  PRMT R178, R180, 0x7610, R178 ;  /* 0x00007610b4b27816 */ /* 0x000fce00000000b2 */
.L_x_8265:
        /* <DEDUP_REMOVED lines=23> */
.L_x_8270:
[----:B------:R-:W-:Y:S05]  /*7400*/  BSYNC.RECONVERGENT B1 ;  /* 0x0000000000017941 */ /* 0x000fea0003800200 */
.L_x_8269:
[----:B------:R-:W-:Y:S01]  /*7410*/  F2FP.F16.F32.PACK_AB R5, RZ, R5 ;  /* 0x00000005ff05723e */ /* 0x000fe200000000ff */
[----:B------:R-:W-:-:S03]  /*7420*/  FADD.FTZ R133, R133, R4 ;  /* 0x0000000485857221 */ /* 0x000fc60000010000 */
[----:B------:R-:W-:-:S07]  /*7430*/  PRMT R178, R178, 0x5410, R5 ;  /* 0x00005410b2b27816 */ /* 0x000fce0000000005 */
.L_x_8268:
        /* <DEDUP_REMOVED lines=23> */
.L_x_8273:
[----:B------:R-:W-:Y:S05]  /*75b0*/  BSYNC.RECONVERGENT B1 ;  /* 0x0000000000017941 */ /* 0x000fea0003800200 */
.L_x_8272:
[----:B------:R-:W-:Y:S01]  /*75c0*/  F2FP.F16.F32.PACK_AB R180, RZ, R180 ;  /* 0x000000b4ffb4723e */ /* 0x000fe200000000ff */
[----:B------:R-:W-:-:S03]  /*75d0*/  FADD.FTZ R134, R134, R5 ;  /* 0x0000000586867221 */ /* 0x000fc60000010000 */
[----:B------:R-:W-:-:S07]  /*75e0*/  PRMT R179, R180, 0x7610, R179 ;  /* 0x00007610b4b37816 */ /* 0x000fce00000000b3 */
.L_x_8271:
        /* <DEDUP_REMOVED lines=18> */
.L_x_8237:
        /* <DEDUP_REMOVED lines=12> */
.L_x_8226:
[----:B------:R-:W-:Y:S05]  /*77d0*/  BSYNC.RECONVERGENT B0 ;  /* 0x0000000000007941 */ /* 0x000fea0003800200 */
.L_x_8225:
        /* <DEDUP_REMOVED lines=8> */
.L_x_8276:
        /* <DEDUP_REMOVED lines=8> */
[----:B01---5:R-:W-:Y:S02]  /*78e0*/  MOV R169, R25 ;  /* 0x0000001900a97202 */ /* 0x023fe40000000f00 */
[----:B------:R-:W-:Y:S02]  /*78f0*/  MOV R170, R26 ;  /* 0x0000001a00aa7202 */ /* 0x000fe40000000f00 */
[----:B------:R-:W-:-:S02]  /*7900*/  MOV R171, R27 ;  /* 0x0000001b00ab7202 */ /* 0x000fc40000000f00 */
[----:B------:R-:W-:Y:S01]  /*7910*/  MOV R92, R20 ;  /* 0x00000014005c7202 */ /* 0x000fe20000000f00 */
[--C-:B--2---:R-:W-:Y:S01]  /*7920*/  @P0 FFMA.FTZ R5, R217, UR6, R182.reuse ;  /* 0x00000006d9050c23 */ /* 0x104fe200080100b6 */
        /* <DEDUP_REMOVED lines=60> */
.L_x_8279:
        /* <DEDUP_REMOVED lines=12> */
.L_x_8280:
        /* <DEDUP_REMOVED lines=12> */
.L_x_8281:
        /* <DEDUP_REMOVED lines=12> */
.L_x_8282:
        /* <DEDUP_REMOVED lines=12> */
.L_x_8283:
        /* <DEDUP_REMOVED lines=12> */
.L_x_8284:
        /* <DEDUP_REMOVED lines=12> */
.L_x_8285:
        /* <DEDUP_REMOVED lines=14> */
.L_x_8278:
        /* <DEDUP_REMOVED lines=19> */
.L_x_8287:
        /* <DEDUP_REMOVED lines=19> */
.L_x_8288:
        /* <DEDUP_REMOVED lines=19> */
.L_x_8289:
        /* <DEDUP_REMOVED lines=19> */
.L_x_8290:
        /* <DEDUP_REMOVED lines=19> */
.L_x_8291:
        /* <DEDUP_REMOVED lines=19> */
.L_x_8292:
        /* <DEDUP_REMOVED lines=19> */
.L_x_8293:
        /* <DEDUP_REMOVED lines=21> */
.L_x_8277:
        /* <DEDUP_REMOVED lines=49> */
.L_x_8295:
        /* <DEDUP_REMOVED lines=12> */
.L_x_8296:
        /* <DEDUP_REMOVED lines=12> */
.L_x_8297:
        /* <DEDUP_REMOVED lines=12> */
.L_x_8298:
        /* <DEDUP_REMOVED lines=12> */
.L_x_8299:
        /* <DEDUP_REMOVED lines=12> */
.L_x_8300:
        /* <DEDUP_REMOVED lines=12> */
.L_x_8301:
        /* <DEDUP_REMOVED lines=14> */
.L_x_8294:
        /* <DEDUP_REMOVED lines=23> */
.L_x_8304:
[----:B------:R-:W-:Y:S05]  /*95d0*/  BSYNC.RECONVERGENT B1 ;  /* 0x0000000000017941 */ /* 0x000fea0003800200 */
.L_x_8303:
[----:B------:R-:W-:Y:S01]  /*95e0*/  F2FP.F16.F32.PACK_AB R180, RZ, R180 ;  /* 0x000000b4ffb4723e */ /* 0x000fe200000000ff */
[----:B------:R-:W-:-:S03]  /*95f0*/  FADD.FTZ R136, R136, R5 ;  /* 0x0000000588887221 */ /* 0x000fc60000010000 */
[----:B------:R-:W-:-:S07]  /*9600*/  PRMT R176, R180, 0x7610, R176 ;  /* 0x00007610b4b07816 */ /* 0x000fce00000000b0 */
.L_x_8302:
        /* <DEDUP_REMOVED lines=23> */
.L_x_8307:
[----:B------:R-:W-:Y:S05]  /*9780*/  BSYNC.RECONVERGENT B1 ;  /* 0x0000000000017941 */ /* 0x000fea0003800200 */
.L_x_8306:
[----:B------:R-:W-:Y:S01]  /*9790*/  F2FP.F16.F32.PACK_AB R5, RZ, R5 ;  /* 0x00000005ff05723e */ /* 0x000fe200000000ff */
[----:B------:R-:W-:-:S03]  /*97a0*/  FADD.FTZ R137, R137, R4 ;  /* 0x0000000489897221 */ /* 0x000fc60000010000 */
[----:B------:R-:W-:-:S07]  /*97b0*/  PRMT R176, R176, 0x5410, R5 ;  /* 0x00005410b0b07816 */ /* 0x000fce0000000005 */
.L_x_8305:
        /* <DEDUP_REMOVED lines=23> */
.L_x_8310:
[----:B------:R-:W-:Y:S05]  /*9930*/  BSYNC.RECONVERGENT B1 ;  /* 0x0000000000017941 */ /* 0x000fea0003800200 */
.L_x_8309:
[----:B------:R-:W-:Y:S01]  /*9940*/  F2FP.F16.F32.PACK_AB R180, RZ, R180 ;  /* 0x000000b4ffb4723e */ /* 0x000fe200000000ff */
[----:B------:R-:W-:-:S03]  /*9950*/  FADD.FTZ R138, R138, R5 ;  /* 0x000000058a8a7221 */ /* 0x000fc60000010000 */
[----:B------:R-:W-:-:S07]  /*9960*/  PRMT R177, R180, 0x7610, R177 ;  /* 0x00007610b4b17816 */ /* 0x000fce00000000b1 */
.L_x_8308:
        /* <DEDUP_REMOVED lines=23> */
.L_x_8313:
[----:B------:R-:W-:Y:S05]  /*9ae0*/  BSYNC.RECONVERGENT B1 ;  /* 0x0000000000017941 */ /* 0x000fea0003800200 */
.L_x_8312:
[----:B------:R-:W-:Y:S01]  /*9af0*/  F2FP.F16.F32.PACK_AB R5, RZ, R5 ;  /* 0x00000005ff05723e */ /* 0x000fe200000000ff */
[----:B------:R-:W-:-:S03]  /*9b00*/  FADD.FTZ R139, R139, R4 ;  /* 0x000000048b8b7221 */ /* 0x000fc60000010000 */
[----:B------:R-:W-:-:S07]  /*9b10*/  PRMT R177, R177, 0x5410, R5 ;  /* 0x00005410b1b17816 */ /* 0x000fce0000000005 */
.L_x_8311:
        /* <DEDUP_REMOVED lines=23> */
.L_x_8316:
[----:B------:R-:W-:Y:S05]  /*9c90*/  BSYNC.RECONVERGENT B1 ;  /* 0x0000000000017941 */ /* 0x000fea0003800200 */
.L_x_8315:
[----:B------:R-:W-:Y:S01]  /*9ca0*/  F2FP.F16.F32.PACK_AB R180, RZ, R180 ;  /* 0x000000b4ffb4723e */ /* 0x000fe200000000ff */
[----:B------:R-:W-:-:S03]  /*9cb0*/  FADD.FTZ R140, R140, R5 ;  /* 0x000000058c8c7221 */ /* 0x000fc60000010000 */
[----:B------:R-:W-:-:S07]  /*9cc0*/  PRMT R178, R180, 0x7610, R178 ;  /* 0x00007610b4b27816 */ /* 0x000fce00000000b2 */
.L_x_8314:
        /* <DEDUP_REMOVED lines=23> */
.L_x_8319:
[----:B------:R-:W-:Y:S05]  /*9e40*/  BSYNC.RECONVERGENT B1 ;  /* 0x0000000000017941 */ /* 0x000fea0003800200 */
.L_x_8318:
[----:B------:R-:W-:Y:S01]  /*9e50*/  F2FP.F16.F32.PACK_AB R5, RZ, R5 ;  /* 0x00000005ff05723e */ /* 0x000fe200000000ff */
[----:B------:R-:W-:-:S03]  /*9e60*/  FADD.FTZ R141, R141, R4 ;  /* 0x000000048d8d7221 */ /* 0x000fc60000010000 */
[----:B------:R-:W-:-:S07]  /*9e70*/  PRMT R178, R178, 0x5410, R5 ;  /* 0x00005410b2b27816 */ /* 0x000fce0000000005 */
.L_x_8317:
        /* <DEDUP_REMOVED lines=23> */
.L_x_8322:
[----:B------:R-:W-:Y:S05]  /*9ff0*/  BSYNC.RECONVERGENT B1 ;  /* 0x0000000000017941 */ /* 0x000fea0003800200 */
.L_x_8321:
[----:B------:R-:W-:Y:S01]  /*a000*/  F2FP.F16.F32.PACK_AB R180, RZ, R180 ;  /* 0x000000b4ffb4723e */ /* 0x000fe200000000ff */
[----:B------:R-:W-:-:S03]  /*a010*/  FADD.FTZ R142, R142, R5 ;  /* 0x000000058e8e7221 */ /* 0x000fc60000010000 */
[----:B------:R-:W-:-:S07]  /*a020*/  PRMT R179, R180, 0x7610, R179 ;  /* 0x00007610b4b37816 */ /* 0x000fce00000000b3 */
.L_x_8320:
[----:B------:R-:W-:Y:S05]  /*a030*/  BRA.U !UP3, `(.L_x_8286) ;  /* 0x000000010b447547 */ /* 0x000fea000b800000 */
[----:B------:R-:W-:Y:S01]  /*a040*/  FFMA.FTZ R182, R228, UR6, R182 ;  /* 0x00000006e4b67c23 */ /* 0x000fe200080100b6 */
[----:B------:R-:W-:Y:S02]  /*a050*/  ISETP.LT.AND P5, PT, RZ, UR32, PT ;  /* 0x00000020ff007c0c */ /* 0x000fe4000bfa1270 */
[----:B-----5:R-:W-:Y:S01]  /*a060*/  ISETP.GE.U32.AND P0, PT, R204, RZ, PT ;  /* 0x000000ffcc00720c */ /* 0x020fe20003f06070 */
[----:B------:R-:W-:-:S03]  /*a070*/  FADD.FTZ R182, R231, -R182 ;  /* 0x800000b6e7b67221 */ /* 0x000fc60000010000 */
[----:B------:R-:W-:Y:S01]  /*a080*/  ISETP.GE.U32.AND.EX P0, PT, R205, 0x1000000, PT, P0 ;  /* 0x01000000cd00780c */ /* 0x000fe20003f06100 */
[----:B012---:R-:W-:-:S05]  /*a090*/  FMUL.FTZ R4, R182, UR31 ;  /* 0x0000001fb6047c20 */ /* 0x007fca0008410000 */
        /* <DEDUP_REMOVED lines=11> */
.L_x_8286:
        /* <DEDUP_REMOVED lines=10> */
.L_x_8275:
[----:B------:R-:W-:Y:S05]  /*a1f0*/  BSYNC.RECONVERGENT B0 ;  /* 0x0000000000007941 */ /* 0x000fea0003800200 */
.L_x_8274:
[----:B------:R-:W-:Y:S02]  /*a200*/  UIADD3 UR28, UPT, UPT, UR28, UR26, URZ ;  /* 0x0000001a1c1c7290 */ /* 0x000fe4000fffe0ff */
[----:B------:R-:W-:Y:S02]  /*a210*/  UPLOP3.LUT UP1, UPT, UPT, UPT, UP1, 0x40, 0x4 ;  /* 0x000000000004789c */ /* 0x000fe40003f2e810 */
[----:B------:R-:W-:-:S09]  /*a220*/  UISETP.GE.AND UP0, UPT, UR28, UR27, UPT ;  /* 0x0000001b1c00728c */ /* 0x000fd2000bf06270 */
[----:B------:R-:W-:Y:S05]  /*a230*/  BRA.U !UP0, `(.L_x_8323) ;  /* 0xffffff6508647547 */ /* 0x000fea000b83ffff */
.L_x_8165:
        /* <DEDUP_REMOVED lines=19> */
.L_x_8325:
[----:B------:R-:W-:Y:S05]  /*a370*/  BSYNC.RECONVERGENT B0 ;  /* 0x0000000000007941 */ /* 0x000fea0003800200 */
.L_x_8324:
        /* <DEDUP_REMOVED lines=15> */
.L_x_8327:
[----:B------:R-:W-:Y:S05]  /*a470*/  BSYNC.RECONVERGENT B0 ;  /* 0x0000000000007941 */ /* 0x000fea0003800200 */
.L_x_8326:
        /* <DEDUP_REMOVED lines=14> */
.L_x_8328:
        /* <DEDUP_REMOVED lines=10> */
.L_x_10811:


//--------------------- .text._ZN10layer_norm22ln_bwd_finalize_kernelINS_22Kernel_traits_finalizeILj3072Ef6__halffS2_fjLb1ELj1024ELj4ENS_18Kernel_traits_baseILj3072EfS2_fS2_fjLj1024EEEEELb1ELb1EEEvNS_9BwdParamsE --------------------------
	.section	.text._ZN10layer_norm22ln_bwd_finalize_kernelINS_22Kernel_traits_finalizeILj3072Ef6__halffS2_fjLb1ELj1024ELj4ENS_18Kernel_traits_baseILj3072EfS2_fS2_fjLj1024EEEEELb1ELb1EEEvNS_9BwdParamsE,"ax",@progbits
	.align	128
        .global         _ZN10layer_norm22ln_bwd_finalize_kernelINS_22Kernel_traits_finalizeILj3072Ef6__halffS2_fjLb1ELj1024ELj4ENS_18Kernel_traits_baseILj3072EfS2_fS2_fjLj1024EEEEELb1ELb1EEEvNS_9BwdParamsE
        .type           _ZN10layer_norm22ln_bwd_finalize_kernelINS_22Kernel_traits_finalizeILj3072Ef6__halffS2_fjLb1ELj1024ELj4ENS_18Kernel_traits_baseILj3072EfS2_fS2_fjLj1024EEEEELb1ELb1EEEvNS_9BwdParamsE,@function
        .size           _ZN10layer_norm22ln_bwd_finalize_kernelINS_22Kernel_traits_finalizeILj3072Ef6__halffS2_fjLb1ELj1024ELj4ENS_18Kernel_traits_baseILj3072EfS2_fS2_fjLj1024EEEEELb1ELb1EEEvNS_9BwdParamsE,(.L_x_10812 - _ZN10layer_norm22ln_bwd_finalize_kernelINS_22Kernel_traits_finalizeILj3072Ef6__halffS2_fjLb1ELj1024ELj4ENS_18Kernel_traits_baseILj3072EfS2_fS2_fjLj1024EEEEELb1ELb1EEEvNS_9BwdParamsE)
        .other          _ZN10layer_norm22ln_bwd_finalize_kernelINS_22Kernel_traits_finalizeILj3072Ef6__halffS2_fjLb1ELj1024ELj4ENS_18Kernel_traits_baseILj3072EfS2_fS2_fjLj1024EEEEELb1ELb1EEEvNS_9BwdParamsE,@"STO_CUDA_ENTRY STV_DEFAULT"
_ZN10layer_norm22ln_bwd_finalize_kernelINS_22Kernel_traits_finalizeILj3072Ef6__halffS2_fjLb1ELj1024ELj4ENS_18Kernel_traits_baseILj3072EfS2_fS2_fjLj1024EEEEELb1ELb1EEEvNS_9BwdParamsE:
.text._ZN10layer_norm22ln_bwd_finalize_kernelINS_22Kernel_traits_finalizeILj3072Ef6__halffS2_fjLb1ELj1024ELj4ENS_18Kernel_traits_baseILj3072EfS2_fS2_fjLj1024EEEEELb1ELb1EEEvNS_9BwdParamsE:
        /* <DEDUP_REMOVED lines=56> */
.L_x_8333:
        /* <DEDUP_REMOVED lines=87> */
.L_x_8332:
[----:B------:R-:W-:Y:S05]  /*08f0*/  BSYNC.RECONVERGENT B1 ;  /* 0x0000000000017941 */ /* 0x000fea0003800200 */
.L_x_8331:
        /* <DEDUP_REMOVED lines=51> */
.L_x_8335:
[----:B------:R-:W-:Y:S05]  /*0c30*/  BSYNC.RECONVERGENT B1 ;  /* 0x0000000000017941 */ /* 0x000fea0003800200 */
.L_x_8334:
        /* <DEDUP_REMOVED lines=30> */
.L_x_8337:
[----:B------:R-:W-:Y:S05]  /*0e20*/  BSYNC.RECONVERGENT B1 ;  /* 0x0000000000017941 */ /* 0x000fea0003800200 */
.L_x_8336:
        /* <DEDUP_REMOVED lines=15> */
.L_x_8330:
[----:B------:R-:W-:Y:S05]  /*0f20*/  BSYNC.RECONVERGENT B0 ;  /* 0x0000000000007941 */ /* 0x000fea0003800200 */
.L_x_8329:
        /* <DEDUP_REMOVED lines=72> */
.L_x_8338:
        /* <DEDUP_REMOVED lines=13> */
.L_x_10812:


//--------------------- .text._ZN10layer_norm13ln_bwd_kernelINS_13Kernel_traitsIf6__halffS2_fjLj3072ELj1ELj1ELj4ELj16ENS_18Kernel_traits_baseILj3072EfS2_fS2_fjLj128EEEEELb1ELb1ELb1ELb1EEEvNS_9BwdParamsE --------------------------
	.section	.text._ZN10layer_norm13ln_bwd_kernelINS_13Kernel_traitsIf6__halffS2_fjLj3072ELj1ELj1ELj4ELj16ENS_18Kernel_traits_baseILj3072EfS2_fS2_fjLj128EEEEELb1ELb1ELb1ELb1EEEvNS_9BwdParamsE,"ax",@progbits
	.align	128
        .global         _ZN10layer_norm13ln_bwd_kernelINS_13Kernel_traitsIf6__halffS2_fjLj3072ELj1ELj1ELj4ELj16ENS_18Kernel_traits_baseILj3072EfS2_fS2_fjLj128EEEEELb1ELb1ELb1ELb1EEEvNS_9BwdParamsE
        .type           _ZN10layer_norm13ln_bwd_kernelINS_13Kernel_traitsIf6__halffS2_fjLj3072ELj1ELj1ELj4ELj16ENS_18Kernel_traits_baseILj3072EfS2_fS2_fjLj128EEEEELb1ELb1ELb1ELb1EEEvNS_9BwdParamsE,@function
        .size           _ZN10layer_norm13ln_bwd_kernelINS_13Kernel_traitsIf6__halffS2_fjLj3072ELj1ELj1ELj4ELj16ENS_18Kernel_traits_baseILj3072EfS2_fS2_fjLj128EEEEELb1ELb1ELb1ELb1EEEvNS_9BwdParamsE,(.L_x_10813 - _ZN10layer_norm13ln_bwd_kernelINS_13Kernel_traitsIf6__halffS2_fjLj3072ELj1ELj1ELj4ELj16ENS_18Kernel_traits_baseILj3072EfS2_fS2_fjLj128EEEEELb1ELb1ELb1ELb1EEEvNS_9BwdParamsE)
        .other          _ZN10layer_norm13ln_bwd_kernelINS_13Kernel_traitsIf6__halffS2_fjLj3072ELj1ELj1ELj4ELj16ENS_18Kernel_traits_baseILj3072EfS2_fS2_fjLj128EEEEELb1ELb1ELb1ELb1EEEvNS_9BwdParamsE,@"STO_CUDA_ENTRY STV_DEFAULT"
_ZN10layer_norm13ln_bwd_kernelINS_13Kernel_traitsIf6__halffS2_fjLj3072ELj1ELj1ELj4ELj16ENS_18Kernel_traits_baseILj3072EfS2_fS2_fjLj128EEEEELb1ELb1ELb1ELb1EEEvNS_9BwdParamsE:
.text._ZN10layer_norm13ln_bwd_kernelINS_13Kernel_traitsIf6__halffS2_fjLj3072ELj1ELj1ELj4ELj16ENS_18Kernel_traits_baseILj3072EfS2_fS2_fjLj128EEEEELb1ELb1ELb1ELb1EEEvNS_9BwdParamsE:
        /* <DEDUP_REMOVED lines=68> */
.L_x_8442:
        /* <DEDUP_REMOVED lines=18> */
[----:B-----5:R-:W-:Y:S01]  /*0560*/  ISETP.GE.AND P3, PT, R190, 0x1, PT ;  /* 0x00000001be00780c */ /* 0x020fe20003f66270 */
[----:B------:R-:W-:-:S05]  /*0570*/  IMAD R5, R4, R211, RZ ;  /* 0x000000d304057224 */ /* 0x000fca00078e02ff */
        /* <DEDUP_REMOVED lines=9> */
[----:B0-----:R-:W-:Y:S01]  /*0610*/  IMAD.WIDE.U32 R4, R215, 0x20, R204 ;  /* 0x00000020d7047825 */ /* 0x001fe200078e00cc */
[----:B------:R-:W-:-:S02]  /*0620*/  IADD3 R21, PT, PT, R9, 0x80, RZ ;  /* 0x0000008009157810 */ /* 0x000fc40007ffe0ff */
[----:B------:R-:W-:Y:S01]  /*0630*/  IADD3 R221, PT, PT, R215, 0x100, RZ ;  /* 0x00000100d7dd7810 */ /* 0x000fe20007ffe0ff */
[----:B------:R-:W-:Y:S01]  /*0640*/  IMAD.WIDE.U32 R188, R219, 0x20, R204 ;  /* 0x00000020dbbc7825 */ /* 0x000fe200078e00cc */
[----:B------:R-:W4:Y:S03]  /*0650*/  LDG.E.128 R192, desc[UR12][R4.64+0x10] ;  /* 0x0000100c04c07981 */ /* 0x000f26000c1e1d00 */
[C-C-:B--2---:R-:W-:Y:S01]  /*0660*/  IMAD.WIDE.U32 R196, R9.reuse, 0x10, R6.reuse ;  /* 0x0000001009c47825 */ /* 0x144fe200078e0006 */
[----:B------:R-:W-:Y:S01]  /*0670*/  IADD3 R9, PT, PT, R9, 0x100, RZ ;  /* 0x0000010009097810 */ /* 0x000fe20007ffe0ff */
[----:B------:R-:W2:Y:S02]  /*0680*/  LDG.E.128 R184, desc[UR12][R188.64] ;  /* 0x0000000cbcb87981 */ /* 0x000ea4000c1e1d00 */
[----:B------:R-:W-:Y:S02]  /*0690*/  IMAD.WIDE.U32 R20, R21, 0x10, R6 ;  /* 0x0000001015147825 */ /* 0x000fe400078e0006 */
[----:B------:R-:W2:Y:S02]  /*06a0*/  LDG.E.128 R200, desc[UR12][R4.64] ;  /* 0x0000000c04c87981 */ /* 0x000ea4000c1e1d00 */
[----:B------:R-:W-:-:S02]  /*06b0*/  IMAD.WIDE.U32 R204, R221, 0x20, R204 ;  /* 0x00000020ddcc7825 */ /* 0x000fc400078e00cc */
[----:B------:R-:W2:Y:S02]  /*06c0*/  LDG.E.128 R196, desc[UR12][R196.64] ;  /* 0x0000000cc4c47981 */ /* 0x000ea4000c1e1d00 */
[----:B------:R-:W-:Y:S02]  /*06d0*/  IMAD.WIDE.U32 R6, R9, 0x10, R6 ;  /* 0x0000001009067825 */ /* 0x000fe400078e0006 */
[----:B------:R-:W2:Y:S04]  /*06e0*/  LDG.E.128 R20, desc[UR12][R20.64] ;  /* 0x0000000c14147981 */ /* 0x000ea8000c1e1d00 */
[----:B------:R-:W2:Y:S04]  /*06f0*/  LDG.E.128 R12, desc[UR12][R204.64] ;  /* 0x0000000ccc0c7981 */ /* 0x000ea8000c1e1d00 */
[----:B------:R-:W2:Y:S04]  /*0700*/  LDG.E.128 R16, desc[UR12][R188.64+0x10] ;  /* 0x0000100cbc107981 */ /* 0x000ea8000c1e1d00 */
[----:B------:R0:W2:Y:S04]  /*0710*/  LDG.E.128 R8, desc[UR12][R204.64+0x10] ;  /* 0x0000100ccc087981 */ /* 0x0000a8000c1e1d00 */
[----:B------:R-:W2:Y:S01]  /*0720*/  LDG.E.128 R4, desc[UR12][R6.64] ;  /* 0x0000000c06047981 */ /* 0x000ea2000c1e1d00 */
[----:B------:R-:W-:-:S05]  /*0730*/  @P3 IADD3 R191, PT, PT, R190, -0x1, RZ ;  /* 0xffffffffbebf3810 */ /* 0x000fca0007ffe0ff */
[----:B------:R-:W-:-:S05]  /*0740*/  @P3 IMAD R191, R191, R211, RZ ;  /* 0x000000d3bfbf3224 */ /* 0x000fca00078e02ff */
[----:B0-----:R-:W-:-:S04]  /*0750*/  @P3 SHF.R.S32.HI R204, RZ, 0x1f, R191 ;  /* 0x0000001fffcc3819 */ /* 0x001fc800000114bf */
        /* <DEDUP_REMOVED lines=26> */
[----:B------:R-:W-:-:S04]  /*0900*/  ISETP.NE.AND P0, PT, RZ, UR11, PT ;  /* 0x0000000bff007c0c */ /* 0x000fc8000bf05270 */
[----:B---3--:R-:W-:-:S05]  /*0910*/  FSEL R2, R3, RZ, !P0 ;  /* 0x000000ff03027208 */ /* 0x008fca0004000000 */
[C---:B----4-:R-:W-:Y:S01]  /*0920*/  FADD.FTZ R218, -R2.reuse, R192 ;  /* 0x000000c002da7221 */ /* 0x050fe20000010100 */
[C---:B------:R-:W-:Y:S01]  /*0930*/  FADD.FTZ R192, -R2.reuse, R193 ;  /* 0x000000c102c07221 */ /* 0x040fe20000010100 */
[C---:B------:R-:W-:Y:S01]  /*0940*/  FADD.FTZ R251, -R2.reuse, R194 ;  /* 0x000000c202fb7221 */ /* 0x040fe20000010100 */
[C---:B------:R-:W-:Y:S01]  /*0950*/  FADD.FTZ R247, -R2.reuse, R195 ;  /* 0x000000c302f77221 */ /* 0x040fe20000010100 */
[C---:B--2---:R-:W-:Y:S01]  /*0960*/  FADD.FTZ R237, -R2.reuse, R185 ;  /* 0x000000b902ed7221 */ /* 0x044fe20000010100 */
[C---:B------:R-:W-:Y:S01]  /*0970*/  FADD.FTZ R239, -R2.reuse, R186 ;  /* 0x000000ba02ef7221 */ /* 0x040fe20000010100 */
[C---:B------:R-:W-:Y:S01]  /*0980*/  FADD.FTZ R3, -R2.reuse, R200 ;  /* 0x000000c802037221 */ /* 0x040fe20000010100 */
[C---:B------:R-:W-:Y:S01]  /*0990*/  FADD.FTZ R214, -R2.reuse, R202 ;  /* 0x000000ca02d67221 */ /* 0x040fe20000010100 */
[----:B------:R-:W-:Y:S01]  /*09a0*/  FADD.FTZ R206, -R2, R203 ;  /* 0x000000cb02ce7221 */ /* 0x000fe20000010100 */
[----:B------:R-:W-:Y:S02]  /*09b0*/  HADD2.F32 R249, -RZ, R196.H0_H0 ;  /* 0x200000c4fff97230 */ /* 0x000fe40000004100 */
[----:B------:R-:W-:-:S02]  /*09c0*/  HADD2.F32 R231, -RZ, R198.H0_H0 ;  /* 0x200000c6ffe77230 */ /* 0x000fc40000004100 */
[----:B------:R-:W-:Y:S02]  /*09d0*/  HADD2.F32 R200, -RZ, R198.H1_H1 ;  /* 0x300000c6ffc87230 */ /* 0x000fe40000004100 */
[--C-:B------:R-:W-:Y:S02]  /*09e0*/  HADD2.F32 R195, -RZ, R20.reuse.H0_H0 ;  /* 0x20000014ffc37230 */ /* 0x100fe40000004100 */
[----:B------:R-:W-:Y:S02]  /*09f0*/  HADD2.F32 R194, -RZ, R20.H1_H1 ;  /* 0x30000014ffc27230 */ /* 0x000fe40000004100 */
[----:B------:R-:W-:Y:S01]  /*0a00*/  FMUL.FTZ R20, R228, R237 ;  /* 0x000000ede4147220 */ /* 0x000fe20000410000 */
[--C-:B------:R-:W-:Y:S02]  /*0a10*/  HADD2.F32 R193, -RZ, R21.reuse.H0_H0 ;  /* 0x20000015ffc17230 */ /* 0x100fe40000004100 */
[----:B------:R-:W-:Y:S01]  /*0a20*/  FADD.FTZ R203, -R2, R12 ;  /* 0x0000000c02cb7221 */ /* 0x000fe20000010100 */
[----:B------:R-:W-:-:S02]  /*0a30*/  HADD2.F32 R198, -RZ, R21.H1_H1 ;  /* 0x30000015ffc67230 */ /* 0x000fc40000004100 */
[----:B------:R-:W-:Y:S01]  /*0a40*/  FMUL.FTZ R21, R228, R239 ;  /* 0x000000efe4157220 */ /* 0x000fe20000410000 */
[--C-:B------:R-:W-:Y:S02]  /*0a50*/  HADD2.F32 R245, -RZ, R197.reuse.H0_H0 ;  /* 0x200000c5fff57230 */ /* 0x100fe40000004100 */
[C---:B------:R-:W-:Y:S01]  /*0a60*/  FADD.FTZ R235, -R2.reuse, R184 ;  /* 0x000000b802eb7221 */ /* 0x040fe20000010100 */
[----:B------:R-:W-:Y:S02]  /*0a70*/  HADD2.F32 R202, -RZ, R197.H1_H1 ;  /* 0x300000c5ffca7230 */ /* 0x000fe40000004100 */
[C---:B------:R-:W-:Y:S01]  /*0a80*/  FADD.FTZ R241, -R2.reuse, R187 ;  /* 0x000000bb02f17221 */ /* 0x040fe20000010100 */
[----:B0-----:R-:W-:Y:S02]  /*0a90*/  HADD2.F32 R204, -RZ, R196.H1_H1 ;  /* 0x300000c4ffcc7230 */ /* 0x001fe40000004100 */
[----:B------:R-:W-:Y:S01]  /*0aa0*/  FADD.FTZ R243, -R2, R16 ;  /* 0x0000001002f37221 */ /* 0x000fe20000010100 */
[----:B------:R-:W-:-:S02]  /*0ab0*/  HADD2.F32 R197, -RZ, R199.H0_H0 ;  /* 0x200000c7ffc57230 */ /* 0x000fc40000004100 */
[C---:B------:R-:W-:Y:S01]  /*0ac0*/  FADD.FTZ R205, -R2.reuse, R13 ;  /* 0x0000000d02cd7221 */ /* 0x040fe20000010100 */
[----:B------:R-:W-:Y:S01]  /*0ad0*/  FADD.FTZ R219, -R2, R8 ;  /* 0x0000000802db7221 */ /* 0x000fe20000010100 */
[----:B------:R-:W-:Y:S01]  /*0ae0*/  FMUL.FTZ R12, R228, R192 ;  /* 0x000000c0e40c7220 */ /* 0x000fe20000410000 */
[--C-:B------:R-:W-:Y:S02]  /*0af0*/  HADD2.F32 R187, -RZ, R23.reuse.H0_H0 ;  /* 0x20000017ffbb7230 */ /* 0x100fe40000004100 */
[----:B------:R-:W-:Y:S01]  /*0b00*/  FMUL.FTZ R8, R92, R249 ;  /* 0x000000f95c087220 */ /* 0x000fe20000410000 */
[----:B------:R-:W-:Y:S02]  /*0b10*/  HADD2.F32 R184, -RZ, R23.H1_H1 ;  /* 0x30000017ffb87230 */ /* 0x000fe40000004100 */
[----:B------:R-:W-:Y:S01]  /*0b20*/  FMUL.FTZ R13, R228, R251 ;  /* 0x000000fbe40d7220 */ /* 0x000fe20000410000 */
[----:B------:R-:W-:Y:S01]  /*0b30*/  FADD.FTZ R222, -R2, R201 ;  /* 0x000000c902de7221 */ /* 0x000fe20000010100 */
[----:B------:R-:W-:-:S02]  /*0b40*/  HADD2.F32 R196, -RZ, R199.H1_H1 ;  /* 0x300000c7ffc47230 */ /* 0x000fc40000004100 */
[----:B------:R-:W-:Y:S01]  /*0b50*/  FMUL.FTZ R3, R228, R3 ;  /* 0x00000003e4037220 */ /* 0x000fe20000410000 */
[----:B------:R-:W-:Y:S01]  /*0b60*/  FADD.FTZ R129, R129, R194 ;  /* 0x000000c281817221 */ /* 0x000fe20000010000 */
[-C--:B------:R-:W-:Y:S01]  /*0b70*/  FFMA.FTZ R105, R20, R194.reuse, R105 ;  /* 0x000000c214697223 */ /* 0x080fe20000010069 */
        /* <DEDUP_REMOVED lines=19> */
[----:B------:R-:W-:Y:S01]  /*0cb0*/  FMUL.FTZ R193, R228, R243 ;  /* 0x000000f3e4c17220 */ /* 0x000fe20000410000 */
[--C-:B------:R-:W-:Y:S02]  /*0cc0*/  HADD2.F32 R225, -RZ, R4.reuse.H0_H0 ;  /* 0x20000004ffe17230 */ /* 0x100fe40000004100 */
        /* <DEDUP_REMOVED lines=8> */
[----:B------:R-:W-:-:S02]  /*0d50*/  HADD2.F32 R188, -RZ, R22.H1_H1 ;  /* 0x30000016ffbc7230 */ /* 0x000fc40000004100 */
[----:B------:R-:W-:Y:S01]  /*0d60*/  FADD.FTZ R127, R127, R196 ;  /* 0x000000c47f7f7221 */ /* 0x000fe20000010000 */
[--C-:B------:R-:W-:Y:S02]  /*0d70*/  HADD2.F32 R191, -RZ, R6.reuse.H0_H0 ;  /* 0x20000006ffbf7230 */ /* 0x100fe40000004100 */
[-C--:B------:R-:W-:Y:S01]  /*0d80*/  FFMA.FTZ R103, R16, R196.reuse, R103 ;  /* 0x000000c410677223 */ /* 0x080fe20000010067 */
[----:B------:R-:W-:Y:S02]  /*0d90*/  HADD2.F32 R186, -RZ, R6.H1_H1 ;  /* 0x30000006ffba7230 */ /* 0x000fe40000004100 */
[----:B------:R-:W-:Y:S01]  /*0da0*/  FMUL.FTZ R17, R91, R196 ;  /* 0x000000c45b117220 */ /* 0x000fe20000410000 */
[C---:B------:R-:W-:Y:S01]  /*0db0*/  FMUL.FTZ R19, R228.reuse, R235 ;  /* 0x000000ebe4137220 */ /* 0x040fe20000410000 */
[C---:B------:R-:W-:Y:S01]  /*0dc0*/  FMUL.FTZ R6, R228.reuse, R206 ;  /* 0x000000cee4067220 */ /* 0x040fe20000410000 */
[----:B------:R-:W-:Y:S01]  /*0dd0*/  FMUL.FTZ R22, R228, R241 ;  /* 0x000000f1e4167220 */ /* 0x000fe20000410000 */
[----:B------:R-:W-:Y:S01]  /*0de0*/  FADD.FTZ R132, R132, R199 ;  /* 0x000000c784847221 */ /* 0x000fe20000010000 */
[-C--:B------:R-:W-:Y:S01]  /*0df0*/  FFMA.FTZ R108, R193, R199.reuse, R108 ;  /* 0x000000c7c16c7223 */ /* 0x080fe2000001006c */
[----:B------:R-:W-:Y:S01]  /*0e00*/  FMUL.FTZ R196, R80, R199 ;  /* 0x000000c750c47220 */ /* 0x000fe20000410000 */
[----:B-1----:R-:W-:-:S02]  /*0e10*/  HADD2.F32 R217, -RZ, R5.H0_H0 ;  /* 0x20000005ffd97230 */ /* 0x002fc40000004100 */
[----:B------:R-:W-:Y:S01]  /*0e20*/  FMUL.FTZ R10, R94, R245 ;  /* 0x000000f55e0a7220 */ /* 0x000fe20000410000 */
[----:B------:R-:W-:Y:S02]  /*0e30*/  HADD2.F32 R216, -RZ, R5.H1_H1 ;  /* 0x30000005ffd87230 */ /* 0x000fe40000004100 */
        /* <DEDUP_REMOVED lines=47> */
[----:B------:R-:W-:-:S02]  /*1130*/  FMUL.FTZ R204, R228, R205 ;  /* 0x000000cde4cc7220 */ /* 0x000fc40000410000 */
[----:B------:R-:W-:Y:S01]  /*1140*/  FADD.FTZ R188, R215, R194 ;  /* 0x000000c2d7bc7221 */ /* 0x000fe20000010000 */
[----:B------:R-:W-:Y:S01]  /*1150*/  FFMA.FTZ R187, R21, R194, R184 ;  /* 0x000000c215bb7223 */ /* 0x000fe200000100b8 */
[C---:B------:R-:W-:Y:S01]  /*1160*/  FMUL.FTZ R205, R228.reuse, R207 ;  /* 0x000000cfe4cd7220 */ /* 0x040fe20000410000 */
        /* <DEDUP_REMOVED lines=16> */
[----:B------:R-:W-:Y:S01]  /*1270*/  FMUL.FTZ R218, R76, R225 ;  /* 0x000000e14cda7220 */ /* 0x000fe20000410000 */
[----:B------:R-:W-:Y:S01]  /*1280*/  FADD.FTZ R217, R188, R201 ;  /* 0x000000c9bcd97221 */ /* 0x000fe20000010000 */
[----:B------:R-:W-:Y:S01]  /*1290*/  FMUL.FTZ R203, R228, R203 ;  /* 0x000000cbe4cb7220 */ /* 0x000fe20000410000 */
[----:B------:R-:W-:-:S02]  /*12a0*/  FFMA.FTZ R188, R202, R201, R187 ;  /* 0x000000c9cabc7223 */ /* 0x000fc400000100bb */
[----:B------:R-:W-:Y:S02]  /*12b0*/  FADD.FTZ R184, R217, R218 ;  /* 0x000000dad9b87221 */ /* 0x000fe40000010000 */
[----:B------:R-:W-:Y:S02]  /*12c0*/  FFMA.FTZ R187, R203, R218, R188 ;  /* 0x000000dacbbb7223 */ /* 0x000fe400000100bc */
[----:B------:R-:W-:Y:S02]  /*12d0*/  FADD.FTZ R217, R184, R219 ;  /* 0x000000dbb8d97221 */ /* 0x000fe40000010000 */
[----:B------:R-:W-:Y:S01]  /*12e0*/  FFMA.FTZ R184, R204, R219, R187 ;  /* 0x000000dbccb87223 */ /* 0x000fe200000100bb */
[----:B------:R-:W-:Y:S01]  /*12f0*/  FMUL.FTZ R221, R79, R216 ;  /* 0x000000d84fdd7220 */ /* 0x000fe20000410000 */
[----:B------:R-:W-:Y:S02]  /*1300*/  FADD.FTZ R188, R217, R220 ;  /* 0x000000dcd9bc7221 */ /* 0x000fe40000010000 */
        /* <DEDUP_REMOVED lines=34> */
.L_x_8340:
        /* <DEDUP_REMOVED lines=48> */
.L_x_8341:
        /* <DEDUP_REMOVED lines=41> */
.L_x_8343:
[----:B------:R-:W-:Y:S05]  /*1ac0*/  BSYNC.RECONVERGENT B0 ;  /* 0x0000000000007941 */ /* 0x000fea0003800200 */
.L_x_8342:
        /* <DEDUP_REMOVED lines=52> */
.L_x_8346:
        /* <DEDUP_REMOVED lines=17> */
.L_x_8347:
        /* <DEDUP_REMOVED lines=17> */
.L_x_8348:
        /* <DEDUP_REMOVED lines=17> */
.L_x_8349:
        /* <DEDUP_REMOVED lines=17> */
.L_x_8350:
        /* <DEDUP_REMOVED lines=17> */
.L_x_8351:
        /* <DEDUP_REMOVED lines=17> */
.L_x_8352:
        /* <DEDUP_REMOVED lines=19> */
.L_x_8345:
        /* <DEDUP_REMOVED lines=45> */
.L_x_8354:
[----:B------:R-:W-:Y:S05]  /*2870*/  @!P3 BRA `(.L_x_8355) ;  /* 0x00000000002cb947 */ /* 0x000fea0003800000 */
        /* <DEDUP_REMOVED lines=11> */
.L_x_8355:
[----:B------:R-:W-:Y:S05]  /*2930*/  @!P3 BRA `(.L_x_8356) ;  /* 0x00000000002cb947 */ /* 0x000fea0003800000 */
        /* <DEDUP_REMOVED lines=11> */
.L_x_8356:
        /* <DEDUP_REMOVED lines=12> */
.L_x_8357:
        /* <DEDUP_REMOVED lines=12> */
.L_x_8358:
        /* <DEDUP_REMOVED lines=12> */
.L_x_8359:
        /* <DEDUP_REMOVED lines=12> */
.L_x_8360:
        /* <DEDUP_REMOVED lines=14> */
.L_x_8344:
        /* <DEDUP_REMOVED lines=14> */
[----:B------:R-:W-:-:S03]  /*2eb0*/  @P0 HADD2.F32 R186, -RZ, R168.H0_H0 ;  /* 0x200000a8ffba0230 */ /* 0x000fc60000004100 */
[-C--:B------:R-:W-:Y:S02]  /*2ec0*/  FMUL.FTZ R184, R48, R187.reuse ;  /* 0x000000bb30b87220 */ /* 0x080fe40000410000 */
[----:B------:R-:W-:-:S03]  /*2ed0*/  @P0 FMUL.FTZ R185, R186, R187 ;  /* 0x000000bbbab90220 */ /* 0x000fc60000410000 */
[----:B------:R-:W-:Y:S01]  /*2ee0*/  FSEL R184, R184, RZ, P0 ;  /* 0x000000ffb8b87208 */ /* 0x000fe20000000000 */
[----:B------:R-:W-:-:S03]  /*2ef0*/  FADD.FTZ R164, R164, R185 ;  /* 0x000000b9a4a47221 */ /* 0x000fc60000010000 */
[----:B------:R-:W-:-:S04]  /*2f00*/  F2FP.F16.F32.PACK_AB R184, RZ, R184 ;  /* 0x000000b8ffb8723e */ /* 0x000fc800000000ff */
[----:B------:R-:W-:-:S07]  /*2f10*/  PRMT R172, R184, 0x7610, R172 ;  /* 0x00007610b8ac7816 */ /* 0x000fce00000000ac */
.L_x_8362:
[----:B------:R-:W-:Y:S05]  /*2f20*/  @!P3 BRA `(.L_x_8363) ;  /* 0x00000000003cb947 */ /* 0x000fea0003800000 */
[----:B------:R-:W-:Y:S01]  /*2f30*/  @P2 FFMA.FTZ R186, R4, R189, R188 ;  /* 0x000000bd04ba2223 */ /* 0x000fe200000100bc */
[----:B-----5:R-:W-:Y:S02]  /*2f40*/  MOV R184, R45 ;  /* 0x0000002d00b87202 */ /* 0x020fe40000000f00 */
[----:B------:R-:W-:Y:S01]  /*2f50*/  LOP3.LUT P0, RZ, R212, 0xff00, RZ, 0xc0, !PT ;  /* 0x0000ff00d4ff7812 */ /* 0x000fe2000780c0ff */
[----:B------:R-:W-:-:S04]  /*2f60*/  @P2 FADD.FTZ R186, R7, -R186 ;  /* 0x800000ba07ba2221 */ /* 0x000fc80000010000 */
[----:B------:R-:W-:-:S04]  /*2f70*/  @P2 FFMA.FTZ R184, R228, R186, R45 ;  /* 0x000000bae4b82223 */ /* 0x000fc8000001002d */
        /* <DEDUP_REMOVED lines=9> */
[----:B------:R-:W-:-:S07]  /*3010*/  PRMT R172, R172, 0x5410, R185 ;  /* 0x00005410acac7816 */ /* 0x000fce00000000b9 */
.L_x_8363:
        /* <DEDUP_REMOVED lines=16> */
.L_x_8364:
        /* <DEDUP_REMOVED lines=16> */
.L_x_8365:
        /* <DEDUP_REMOVED lines=16> */
.L_x_8366:
        /* <DEDUP_REMOVED lines=16> */
.L_x_8367:
        /* <DEDUP_REMOVED lines=16> */
.L_x_8368:
        /* <DEDUP_REMOVED lines=8> */
[----:B------:R-:W-:Y:S01]  /*35a0*/  FMUL.FTZ R186, R184, UR16 ;  /* 0x00000010b8ba7c20 */ /* 0x000fe20008410000 */
[----:B------:R-:W-:-:S03]  /*35b0*/  HFMA2 R184, -RZ, RZ, 0, 0 ;  /* 0x00000000ffb87431 */ /* 0x000fc600000001ff */
[----:B------:R-:W-:Y:S01]  /*35c0*/  FMUL.FTZ R185, R55, R186 ;  /* 0x000000ba37b97220 */ /* 0x000fe20000410000 */
[----:B------:R-:W-:-:S04]  /*35d0*/  @P0 HADD2.F32 R187, -RZ, R171.H1_H1 ;  /* 0x300000abffbb0230 */ /* 0x000fc80000004100 */
[----:B------:R-:W-:Y:S01]  /*35e0*/  FSEL R185, R185, RZ, P0 ;  /* 0x000000ffb9b97208 */ /* 0x000fe20000000000 */
[----:B------:R-:W-:-:S03]  /*35f0*/  @P0 FMUL.FTZ R184, R187, R186 ;  /* 0x000000babbb80220 */ /* 0x000fc60000410000 */
[----:B------:R-:W-:Y:S01]  /*3600*/  F2FP.F16.F32.PACK_AB R185, RZ, R185 ;  /* 0x000000b9ffb9723e */ /* 0x000fe200000000ff */
[----:B------:R-:W-:-:S03]  /*3610*/  FADD.FTZ R163, R163, R184 ;  /* 0x000000b8a3a37221 */ /* 0x000fc60000010000 */
[----:B------:R-:W-:Y:S01]  /*3620*/  PRMT R175, R175, 0x5410, R185 ;  /* 0x00005410afaf7816 */ /* 0x000fe200000000b9 */
[----:B------:R-:W-:Y:S06]  /*3630*/  BRA `(.L_x_8353) ;  /* 0x0000000800047947 */ /* 0x000fec0003800000 */
.L_x_8361:
        /* <DEDUP_REMOVED lines=44> */
.L_x_8369:
        /* <DEDUP_REMOVED lines=12> */
.L_x_8370:
        /* <DEDUP_REMOVED lines=12> */
.L_x_8371:
        /* <DEDUP_REMOVED lines=12> */
.L_x_8372:
        /* <DEDUP_REMOVED lines=12> */
.L_x_8373:
        /* <DEDUP_REMOVED lines=12> */
.L_x_8374:
        /* <DEDUP_REMOVED lines=12> */
.L_x_8375:
        /* <DEDUP_REMOVED lines=13> */
.L_x_8353:
        /* <DEDUP_REMOVED lines=16> */
.L_x_8376:
        /* <DEDUP_REMOVED lines=46> */
.L_x_8379:
        /* <DEDUP_REMOVED lines=12> */
.L_x_8380:
        /* <DEDUP_REMOVED lines=12> */
.L_x_8381:
        /* <DEDUP_REMOVED lines=12> */
.L_x_8382:
        /* <DEDUP_REMOVED lines=12> */
.L_x_8383:
        /* <DEDUP_REMOVED lines=12> */
.L_x_8384:
        /* <DEDUP_REMOVED lines=12> */
.L_x_8385:
        /* <DEDUP_REMOVED lines=14> */
.L_x_8378:
        /* <DEDUP_REMOVED lines=16> */
.L_x_8387:
[----:B------:R-:W-:Y:S05]  /*4890*/  @!P3 BRA `(.L_x_8388) ;  /* 0x00000000003cb947 */ /* 0x000fea0003800000 */
[----:B-1----:R-:W-:Y:S01]  /*48a0*/  @P2 FFMA.FTZ R186, R20, R189, R188 ;  /* 0x000000bd14ba2223 */ /* 0x002fe200000100bc */
        /* <DEDUP_REMOVED lines=14> */
.L_x_8388:
        /* <DEDUP_REMOVED lines=16> */
.L_x_8389:
        /* <DEDUP_REMOVED lines=16> */
.L_x_8390:
        /* <DEDUP_REMOVED lines=16> */
.L_x_8391:
        /* <DEDUP_REMOVED lines=16> */
.L_x_8392:
        /* <DEDUP_REMOVED lines=16> */
.L_x_8393:
[----:B------:R-:W-:Y:S05]  /*4e90*/  @!P3 BRA `(.L_x_8386) ;  /* 0x000000100078b947 */ /* 0x000fea0003800000 */
[----:B-1----:R-:W-:Y:S01]  /*4ea0*/  @P2 FFMA.FTZ R186, R202, R189, R188 ;  /* 0x000000bdcaba2223 */ /* 0x002fe200000100bc */
        /* <DEDUP_REMOVED lines=16> */
.L_x_8377:
        /* <DEDUP_REMOVED lines=46> */
.L_x_8395:
[----:B------:R-:W-:Y:S05]  /*5290*/  @!P3 BRA `(.L_x_8396) ;  /* 0x00000000002cb947 */ /* 0x000fea0003800000 */
[----:B------:R-:W-:Y:S01]  /*52a0*/  LOP3.LUT P4, RZ, R210, 0xff00, RZ, 0xc0, !PT ;  /* 0x0000ff00d2ff7812 */ /* 0x000fe2000788c0ff */
        /* <DEDUP_REMOVED lines=10> */
.L_x_8396:
[----:B------:R-:W-:Y:S05]  /*5350*/  @!P3 BRA `(.L_x_8397) ;  /* 0x00000000002cb947 */ /* 0x000fea0003800000 */
        /* <DEDUP_REMOVED lines=11> */
.L_x_8397:
        /* <DEDUP_REMOVED lines=12> */
.L_x_8398:
        /* <DEDUP_REMOVED lines=12> */
.L_x_8399:
        /* <DEDUP_REMOVED lines=12> */
.L_x_8400:
        /* <DEDUP_REMOVED lines=12> */
.L_x_8401:
        /* <DEDUP_REMOVED lines=14> */
.L_x_8394:
        /* <DEDUP_REMOVED lines=17> */
.L_x_8402:
[----:B------:R-:W-:Y:S05]  /*5900*/  @!P3 BRA `(.L_x_8403) ;  /* 0x000000000040b947 */ /* 0x000fea0003800000 */
[----:B-1----:R-:W-:Y:S01]  /*5910*/  FFMA.FTZ R184, R20, R189, R188 ;  /* 0x000000bd14b87223 */ /* 0x002fe200000100bc */
        /* <DEDUP_REMOVED lines=15> */
.L_x_8403:
        /* <DEDUP_REMOVED lines=17> */
.L_x_8404:
        /* <DEDUP_REMOVED lines=17> */
.L_x_8405:
        /* <DEDUP_REMOVED lines=17> */
.L_x_8406:
        /* <DEDUP_REMOVED lines=17> */
.L_x_8407:
        /* <DEDUP_REMOVED lines=17> */
.L_x_8408:
[----:B------:R-:W-:Y:S05]  /*5f60*/  @!P3 BRA `(.L_x_8386) ;  /* 0x000000000044b947 */ /* 0x000fea0003800000 */
[----:B-1----:R-:W-:Y:S01]  /*5f70*/  FFMA.FTZ R184, R202, R189, R188 ;  /* 0x000000bdcab87223 */ /* 0x002fe200000100bc */
        /* <DEDUP_REMOVED lines=16> */
.L_x_8386:
        /* <DEDUP_REMOVED lines=14> */
.L_x_8409:
        /* <DEDUP_REMOVED lines=46> */
.L_x_8412:
        /* <DEDUP_REMOVED lines=12> */
.L_x_8413:
        /* <DEDUP_REMOVED lines=12> */
.L_x_8414:
        /* <DEDUP_REMOVED lines=12> */
.L_x_8415:
        /* <DEDUP_REMOVED lines=12> */
.L_x_8416:
        /* <DEDUP_REMOVED lines=12> */
.L_x_8417:
        /* <DEDUP_REMOVED lines=12> */
.L_x_8418:
        /* <DEDUP_REMOVED lines=14> */
.L_x_8411:
        /* <DEDUP_REMOVED lines=9> */
[----:B-----5:R-:W-:-:S03]  /*6a30*/  @P1 HADD2.F32 R186, -RZ, R168.H0_H0 ;  /* 0x200000a8ffba1230 */ /* 0x020fc60000004100 */
[-C--:B------:R-:W-:Y:S02]  /*6a40*/  FMUL.FTZ R184, R64, R187.reuse ;  /* 0x000000bb40b87220 */ /* 0x080fe40000410000 */
[----:B------:R-:W-:-:S03]  /*6a50*/  @P1 FMUL.FTZ R185, R186, R187 ;  /* 0x000000bbbab91220 */ /* 0x000fc60000410000 */
[----:B------:R-:W-:Y:S01]  /*6a60*/  FSEL R184, R184, RZ, P1 ;  /* 0x000000ffb8b87208 */ /* 0x000fe20000800000 */
[----:B------:R-:W-:-:S03]  /*6a70*/  FADD.FTZ R148, R148, R185 ;  /* 0x000000b994947221 */ /* 0x000fc60000010000 */
[----:B------:R-:W-:-:S04]  /*6a80*/  F2FP.F16.F32.PACK_AB R184, RZ, R184 ;  /* 0x000000b8ffb8723e */ /* 0x000fc800000000ff */
[----:B------:R-:W-:-:S07]  /*6a90*/  PRMT R172, R184, 0x7610, R172 ;  /* 0x00007610b8ac7816 */ /* 0x000fce00000000ac */
.L_x_8420:
[----:B------:R-:W-:Y:S05]  /*6aa0*/  @!P3 BRA `(.L_x_8421) ;  /* 0x00000000003cb947 */ /* 0x000fea0003800000 */
[----:B-1----:R-:W-:Y:S01]  /*6ab0*/  @P2 FFMA.FTZ R186, R204, R189, R188 ;  /* 0x000000bdccba2223 */ /* 0x002fe200000100bc */
[----:B------:R-:W-:Y:S02]  /*6ac0*/  MOV R184, R29 ;  /* 0x0000001d00b87202 */ /* 0x000fe40000000f00 */
[----:B------:R-:W-:Y:S01]  /*6ad0*/  LOP3.LUT P1, RZ, R208, 0xff00, RZ, 0xc0, !PT ;  /* 0x0000ff00d0ff7812 */ /* 0x000fe2000782c0ff */
[----:B------:R-:W-:-:S04]  /*6ae0*/  @P2 FADD.FTZ R186, R219, -R186 ;  /* 0x800000badbba2221 */ /* 0x000fc80000010000 */
[----:B------:R-:W-:-:S04]  /*6af0*/  @P2 FFMA.FTZ R184, R228, R186, R29 ;  /* 0x000000bae4b82223 */ /* 0x000fc8000001001d */
[----:B------:R-:W-:-:S04]  /*6b00*/  FMUL.FTZ R184, R184, UR17 ;  /* 0x00000011b8b87c20 */ /* 0x000fc80008410000 */
[----:B------:R-:W-:Y:S01]  /*6b10*/  FMUL.FTZ R186, R184, UR16 ;  /* 0x00000010b8ba7c20 */ /* 0x000fe20008410000 */
[----:B------:R-:W-:Y:S02]  /*6b20*/  HFMA2 R184, -RZ, RZ, 0, 0 ;  /* 0x00000000ffb87431 */ /* 0x000fe400000001ff */
[----:B-----5:R-:W-:Y:S02]  /*6b30*/  @P1 HADD2.F32 R187, -RZ, R168.H1_H1 ;  /* 0x300000a8ffbb1230 */ /* 0x020fe40000004100 */
[----:B------:R-:W-:-:S03]  /*6b40*/  FMUL.FTZ R185, R65, R186 ;  /* 0x000000ba41b97220 */ /* 0x000fc60000410000 */
[----:B------:R-:W-:Y:S02]  /*6b50*/  @P1 FMUL.FTZ R184, R187, R186 ;  /* 0x000000babbb81220 */ /* 0x000fe40000410000 */
[----:B------:R-:W-:Y:S02]  /*6b60*/  FSEL R185, R185, RZ, P1 ;  /* 0x000000ffb9b97208 */ /* 0x000fe40000800000 */
[----:B------:R-:W-:Y:S02]  /*6b70*/  FADD.FTZ R149, R149, R184 ;  /* 0x000000b895957221 */ /* 0x000fe40000010000 */
[----:B------:R-:W-:-:S04]  /*6b80*/  F2FP.F16.F32.PACK_AB R185, RZ, R185 ;  /* 0x000000b9ffb9723e */ /* 0x000fc800000000ff */
[----:B------:R-:W-:-:S07]  /*6b90*/  PRMT R172, R172, 0x5410, R185 ;  /* 0x00005410acac7816 */ /* 0x000fce00000000b9 */
.L_x_8421:
        /* <DEDUP_REMOVED lines=16> */
.L_x_8422:
        /* <DEDUP_REMOVED lines=16> */
.L_x_8423:
        /* <DEDUP_REMOVED lines=16> */
.L_x_8424:
        /* <DEDUP_REMOVED lines=16> */
.L_x_8425:
        /* <DEDUP_REMOVED lines=16> */
.L_x_8426:
[----:B------:R-:W-:Y:S05]  /*70a0*/  @!P3 BRA `(.L_x_8419) ;  /* 0x000000100078b947 */ /* 0x000fea0003800000 */
[----:B------:R-:W-:Y:S01]  /*70b0*/  @P2 FFMA.FTZ R188, R226, R189, R188 ;  /* 0x000000bde2bc2223 */ /* 0x000fe200000100bc */
[----:B-1----:R-:W-:Y:S02]  /*70c0*/  MOV R184, R27 ;  /* 0x0000001b00b87202 */ /* 0x002fe40000000f00 */
        /* <DEDUP_REMOVED lines=8> */
[----:B-----5:R-:W-:-:S04]  /*7150*/  @P1 HADD2.F32 R187, -RZ, R171.H1_H1 ;  /* 0x300000abffbb1230 */ /* 0x020fc80000004100 */
[----:B------:R-:W-:Y:S01]  /*7160*/  FSEL R185, R185, RZ, P1 ;  /* 0x000000ffb9b97208 */ /* 0x000fe20000800000 */
[----:B------:R-:W-:-:S03]  /*7170*/  @P1 FMUL.FTZ R184, R187, R186 ;  /* 0x000000babbb81220 */ /* 0x000fc60000410000 */
[----:B------:R-:W-:Y:S01]  /*7180*/  F2FP.F16.F32.PACK_AB R185, RZ, R185 ;  /* 0x000000b9ffb9723e */ /* 0x000fe200000000ff */
[----:B------:R-:W-:-:S03]  /*7190*/  FADD.FTZ R147, R147, R184 ;  /* 0x000000b893937221 */ /* 0x000fc60000010000 */
[----:B------:R-:W-:Y:S01]  /*71a0*/  PRMT R175, R175, 0x5410, R185 ;  /* 0x00005410afaf7816 */ /* 0x000fe200000000b9 */
[----:B------:R-:W-:Y:S06]  /*71b0*/  BRA `(.L_x_8419) ;  /* 0x0000001000347947 */ /* 0x000fec0003800000 */
.L_x_8410:
        /* <DEDUP_REMOVED lines=46> */
.L_x_8428:
[----:B------:R-:W-:Y:S05]  /*74a0*/  @!P3 BRA `(.L_x_8429) ;  /* 0x00000000002cb947 */ /* 0x000fea0003800000 */
[----:B------:R-:W-:Y:S01]  /*74b0*/  LOP3.LUT P1, RZ, R208, 0xff00, RZ, 0xc0, !PT ;  /* 0x0000ff00d0ff7812 */ /* 0x000fe2000782c0ff */
[----:B------:R-:W-:-:S04]  /*74c0*/  FMUL.FTZ R184, R177, UR17 ;  /* 0x00000011b1b87c20 */ /* 0x000fc80008410000 */
[----:B------:R-:W-:Y:S01]  /*74d0*/  FMUL.FTZ R186, R184, UR16 ;  /* 0x00000010b8ba7c20 */ /* 0x000fe20008410000 */
[----:B------:R-:W-:-:S03]  /*74e0*/  HFMA2 R184, -RZ, RZ, 0, 0 ;  /* 0x00000000ffb87431 */ /* 0x000fc600000001ff */
[----:B------:R-:W-:-:S04]  /*74f0*/  FMUL.FTZ R185, R65, R186 ;  /* 0x000000ba41b97220 */ /* 0x000fc80000410000 */
[----:B-----5:R-:W-:Y:S01]  /*7500*/  @P1 HADD2.F32 R187, -RZ, R168.H1_H1 ;  /* 0x300000a8ffbb1230 */ /* 0x020fe20000004100 */
[----:B------:R-:W-:-:S04]  /*7510*/  FSEL R185, R185, RZ, P1 ;  /* 0x000000ffb9b97208 */ /* 0x000fc80000800000 */
[----:B------:R-:W-:Y:S01]  /*7520*/  @P1 FMUL.FTZ R184, R187, R186 ;  /* 0x000000babbb81220 */ /* 0x000fe20000410000 */
[----:B------:R-:W-:-:S03]  /*7530*/  F2FP.F16.F32.PACK_AB R185, RZ, R185 ;  /* 0x000000b9ffb9723e */ /* 0x000fc600000000ff */
[----:B------:R-:W-:Y:S01]  /*7540*/  FADD.FTZ R149, R149, R184 ;  /* 0x000000b895957221 */ /* 0x000fe20000010000 */
[----:B------:R-:W-:-:S07]  /*7550*/  PRMT R172, R172, 0x5410, R185 ;  /* 0x00005410acac7816 */ /* 0x000fce00000000b9 */
.L_x_8429:
[----:B------:R-:W-:Y:S05]  /*7560*/  @!P3 BRA `(.L_x_8430) ;  /* 0x00000000002cb947 */ /* 0x000fea0003800000 */
        /* <DEDUP_REMOVED lines=11> */
.L_x_8430:
        /* <DEDUP_REMOVED lines=12> */
.L_x_8431:
        /* <DEDUP_REMOVED lines=12> */
.L_x_8432:
        /* <DEDUP_REMOVED lines=12> */
.L_x_8433:
        /* <DEDUP_REMOVED lines=12> */
.L_x_8434:
        /* <DEDUP_REMOVED lines=14> */
.L_x_8427:
        /* <DEDUP_REMOVED lines=17> */
.L_x_8435:
[----:B------:R-:W-:Y:S05]  /*7b10*/  @!P3 BRA `(.L_x_8436) ;  /* 0x000000000040b947 */ /* 0x000fea0003800000 */
[----:B-1----:R-:W-:Y:S01]  /*7b20*/  FFMA.FTZ R184, R204, R189, R188 ;  /* 0x000000bdccb87223 */ /* 0x002fe200000100bc */
        /* <DEDUP_REMOVED lines=15> */
.L_x_8436:
        /* <DEDUP_REMOVED lines=17> */
.L_x_8437:
        /* <DEDUP_REMOVED lines=17> */
.L_x_8438:
        /* <DEDUP_REMOVED lines=17> */
.L_x_8439:
        /* <DEDUP_REMOVED lines=17> */
.L_x_8440:
        /* <DEDUP_REMOVED lines=17> */
.L_x_8441:
[----:B------:R-:W-:Y:S05]  /*8170*/  @!P3 BRA `(.L_x_8419) ;  /* 0x000000000044b947 */ /* 0x000fea0003800000 */
[----:B------:R-:W-:Y:S01]  /*8180*/  FFMA.FTZ R188, R226, R189, R188 ;  /* 0x000000bde2bc7223 */ /* 0x000fe200000100bc */
[----:B------:R-:W-:Y:S02]  /*8190*/  ISETP.GT.AND P2, PT, R227, RZ, PT ;  /* 0x000000ffe300720c */ /* 0x000fe40003f44270 */
[----:B------:R-:W-:Y:S01]  /*81a0*/  ISETP.GE.U32.AND P1, PT, R208, RZ, PT ;  /* 0x000000ffd000720c */ /* 0x000fe20003f26070 */
[----:B-1----:R-:W-:-:S03]  /*81b0*/  FADD.FTZ R185, R225, -R188 ;  /* 0x800000bce1b97221 */ /* 0x002fc60000010000 */
[----:B------:R-:W-:Y:S01]  /*81c0*/  ISETP.GE.U32.AND.EX P1, PT, R209, 0x1000000, PT, P1 ;  /* 0x01000000d100780c */ /* 0x000fe20003f26110 */
[----:B------:R-:W-:-:S05]  /*81d0*/  FMUL.FTZ R184, R228, R185 ;  /* 0x000000b9e4b87220 */ /* 0x000fca0000410000 */
[----:B------:R-:W-:-:S05]  /*81e0*/  FSEL R184, R184, RZ, P2 ;  /* 0x000000ffb8b87208 */ /* 0x000fca0001000000 */
[----:B------:R-:W-:Y:S02]  /*81f0*/  FMUL.FTZ R184, R184, UR17 ;  /* 0x00000011b8b87c20 */ /* 0x000fe40008410000 */
[----:B-----5:R-:W-:Y:S02]  /*8200*/  @P1 HADD2.F32 R187, -RZ, R171.H1_H1 ;  /* 0x300000abffbb1230 */ /* 0x020fe40000004100 */
        /* <DEDUP_REMOVED lines=8> */
.L_x_8419:
        /* <DEDUP_REMOVED lines=13> */
.L_x_8339:
        /* <DEDUP_REMOVED lines=29> */
.L_x_8443:
        /* <DEDUP_REMOVED lines=13> */
.L_x_10813:


//--------------------- .text._ZN10layer_norm13ln_bwd_kernelINS_13Kernel_traitsI6__halfffffjLj3072ELj1ELj1ELj4ELj16ENS_18Kernel_traits_baseILj3072ES2_ffffjLj128EEEEELb0ELb0ELb0ELb0EEEvNS_9BwdParamsE --------------------------
	.section	.text._ZN10layer_norm13ln_bwd_kernelINS_13Kernel_traitsI6__halfffffjLj3072ELj1ELj1ELj4ELj16ENS_18Kernel_traits_baseILj3072ES2_ffffjLj128EEEEELb0ELb0ELb0ELb0EEEvNS_9BwdParamsE,"ax",@progbits
	.align	128
        .global         _ZN10layer_norm13ln_bwd_kernelINS_13Kernel_traitsI6__halfffffjLj3072ELj1ELj1ELj4ELj16ENS_18Kernel_traits_baseILj3072ES2_ffffjLj128EEEEELb0ELb0ELb0ELb0EEEvNS_9BwdParamsE
        .type           _ZN10layer_norm13ln_bwd_kernelINS_13Kernel_traitsI6__halfffffjLj3072ELj1ELj1ELj4ELj16ENS_18Kernel_traits_baseILj3072ES2_ffffjLj128EEEEELb0ELb0ELb0ELb0EEEvNS_9BwdParamsE,@function
        .size           _ZN10layer_norm13ln_bwd_kernelINS_13Kernel_traitsI6__halfffffjLj3072ELj1ELj1ELj4ELj16ENS_18Kernel_traits_baseILj3072ES2_ffffjLj128EEEEELb0ELb0ELb0ELb0EEEvNS_9BwdParamsE,(.L_x_10814 - _ZN10layer_norm13ln_bwd_kernelINS_13Kernel_traitsI6__halfffffjLj3072ELj1ELj1ELj4ELj16ENS_18Kernel_traits_baseILj3072ES2_ffffjLj128EEEEELb0ELb0ELb0ELb0EEEvNS_9BwdParamsE)
        .other          _ZN10layer_norm13ln_bwd_kernelINS_13Kernel_traitsI6__halfffffjLj3072ELj1ELj1ELj4ELj16ENS_18Kernel_traits_baseILj3072ES2_ffffjLj128EEEEELb0ELb0ELb0ELb0EEEvNS_9BwdParamsE,@"STO_CUDA_ENTRY STV_DEFAULT"
_ZN10layer_norm13ln_bwd_kernelINS_13Kernel_traitsI6__halfffffjLj3072ELj1ELj1ELj4ELj16ENS_18Kernel_traits_baseILj3072ES2_ffffjLj128EEEEELb0ELb0ELb0ELb0EEEvNS_9BwdParamsE:
.text._ZN10layer_norm13ln_bwd_kernelINS_13Kernel_traitsI6__halfffffjLj3072ELj1ELj1ELj4ELj16ENS_18Kernel_traits_baseILj3072ES2_ffffjLj128EEEEELb0ELb0ELb0ELb0EEEvNS_9BwdParamsE:
        /* <DEDUP_REMOVED lines=14> */
[C---:B------:R-:W-:Y:S02]  /*00e0*/  ISETP.GE.U32.AND P3, PT, R2.reuse, 0x180, PT ;  /* 0x000001800200780c */ /* 0x040fe40003f66070 */
[C---:B------:R-:W-:Y:S02]  /*00f0*/  ISETP.GE.U32.AND P4, PT, R2.reuse, 0x200, PT ;  /* 0x000002000200780c */ /* 0x040fe40003f86070 */
[C---:B------:R-:W-:Y:S02]  /*0100*/  ISETP.GE.U32.AND P5, PT, R2.reuse, 0x280, PT ;  /* 0x000002800200780c */ /* 0x040fe40003fa6070 */
[----:B------:R-:W-:-:S03]  /*0110*/  ISETP.GE.U32.AND P6, PT, R2, 0x300, PT ;  /* 0x000003000200780c */ /* 0x000fc60003fc6070 */
[----:B------:R-:W1:Y:S08]  /*0120*/  @P1 LDC.64 R4, c[0x0][0x3d0] ;  /* 0x0000f400ff041b82 */ /* 0x000e700000000a00 */
[----:B------:R-:W3:Y:S08]  /*0130*/  @P2 LDC.64 R16, c[0x0][0x3d0] ;  /* 0x0000f400ff102b82 */ /* 0x000ef00000000a00 */
[----:B------:R-:W4:Y:S08]  /*0140*/  @P3 LDC.64 R22, c[0x0][0x3d0] ;  /* 0x0000f400ff163b82 */ /* 0x000f300000000a00 */
[----:B------:R-:W0:Y:S01]  /*0150*/  @P4 LDC.64 R24, c[0x0][0x3d0] ;  /* 0x0000f400ff184b82 */ /* 0x000e220000000a00 */
[C---:B-1----:R-:W-:Y:S01]  /*0160*/  @P1 IMAD.WIDE.U32 R4, R3.reuse, 0x8, R4 ;  /* 0x0000000803041825 */ /* 0x042fe200078e0004 */
[----:B------:R-:W-:-:S04]  /*0170*/  @P1 LOP3.LUT R3, R3, 0x80, RZ, 0xfc, !PT ;  /* 0x0000008003031812 */ /* 0x000fc800078efcff */
[----:B--2---:R-:W5:Y:S02]  /*0180*/  @P1 LDG.E.64 R6, desc[UR14][R4.64] ;  /* 0x0000000e04061981 */ /* 0x004f64000c1e1b00 */
[----:B------:R-:W1:Y:S01]  /*0190*/  @P5 LDC.64 R26, c[0x0][0x3d0] ;  /* 0x0000f400ff1a5b82 */ /* 0x000e620000000a00 */
[C---:B---3--:R-:W-:Y:S01]  /*01a0*/  @P2 IMAD.WIDE.U32 R20, R3.reuse, 0x8, R16 ;  /* 0x0000000803142825 */ /* 0x048fe200078e0010 */
[----:B------:R-:W-:-:S04]  /*01b0*/  @P2 IADD3 R3, PT, PT, R3, 0x80, RZ ;  /* 0x0000008003032810 */ /* 0x000fc80007ffe0ff */
[----:B------:R-:W5:Y:S02]  /*01c0*/  @P2 LDG.E.64 R8, desc[UR14][R20.64] ;  /* 0x0000000e14082981 */ /* 0x000f64000c1e1b00 */
[----:B------:R-:W2:Y:S01]  /*01d0*/  @P6 LDC.64 R28, c[0x0][0x3d0] ;  /* 0x0000f400ff1c6b82 */ /* 0x000ea20000000a00 */
[C---:B----4-:R-:W-:Y:S01]  /*01e0*/  @P3 IMAD.WIDE.U32 R22, R3.reuse, 0x8, R22 ;  /* 0x0000000803163825 */ /* 0x050fe200078e0016 */
[----:B------:R-:W-:-:S04]  /*01f0*/  @P3 IADD3 R3, PT, PT, R3, 0x80, RZ ;  /* 0x0000008003033810 */ /* 0x000fc80007ffe0ff */
[----:B------:R-:W5:Y:S01]  /*0200*/  @P3 LDG.E.64 R10, desc[UR14][R22.64] ;  /* 0x0000000e160a3981 */ /* 0x000f62000c1e1b00 */
[C---:B0-----:R-:W-:Y:S01]  /*0210*/  @P4 IMAD.WIDE.U32 R30, R3.reuse, 0x8, R24 ;  /* 0x00000008031e4825 */ /* 0x041fe200078e0018 */
[----:B------:R-:W-:Y:S01]  /*0220*/  @P4 IADD3 R3, PT, PT, R3, 0x80, RZ ;  /* 0x0000008003034810 */ /* 0x000fe20007ffe0ff */
[----:B------:R-:W-:Y:S01]  /*0230*/  UISETP.GE.AND UP0, UPT, UR7, UR4, UPT ;  /* 0x000000040700728c */ /* 0x000fe2000bf06270 */
[----:B------:R-:W-:Y:S02]  /*0240*/  CS2R R24, SRZ ;  /* 0x0000000000187805 */ /* 0x000fe4000001ff00 */
[----:B------:R-:W-:Y:S01]  /*0250*/  CS2R R34, SRZ ;  /* 0x0000000000227805 */ /* 0x000fe2000001ff00 */
[----:B------:R0:W5:Y:S01]  /*0260*/  @P4 LDG.E.64 R12, desc[UR14][R30.64] ;  /* 0x0000000e1e0c4981 */ /* 0x000162000c1e1b00 */
[C---:B-1----:R-:W-:Y:S01]  /*0270*/  @P5 IMAD.WIDE.U32 R32, R3.reuse, 0x8, R26 ;  /* 0x0000000803205825 */ /* 0x042fe200078e001a */
[----:B------:R-:W-:Y:S02]  /*0280*/  @P5 IADD3 R3, PT, PT, R3, 0x80, RZ ;  /* 0x0000008003035810 */ /* 0x000fe40007ffe0ff */
[----:B------:R-:W-:-:S02]  /*0290*/  CS2R R26, SRZ ;  /* 0x00000000001a7805 */ /* 0x000fc4000001ff00 */
[----:B------:R-:W-:Y:S02]  /*02a0*/  CS2R R36, SRZ ;  /* 0x0000000000247805 */ /* 0x000fe4000001ff00 */
[----:B------:R-:W-:Y:S01]  /*02b0*/  CS2R R38, SRZ ;  /* 0x0000000000267805 */ /* 0x000fe2000001ff00 */
[----:B------:R1:W5:Y:S01]  /*02c0*/  @P5 LDG.E.64 R14, desc[UR14][R32.64] ;  /* 0x0000000e200e5981 */ /* 0x000362000c1e1b00 */
[----:B--2---:R-:W-:-:S05]  /*02d0*/  @P6 IMAD.WIDE.U32 R16, R3, 0x8, R28 ;  /* 0x0000000803106825 */ /* 0x004fca00078e001c */
[----:B------:R2:W5:Y:S01]  /*02e0*/  @P6 LDG.E.64 R18, desc[UR14][R16.64] ;  /* 0x0000000e10126981 */ /* 0x000562000c1e1b00 */
[----:B------:R-:W-:Y:S02]  /*02f0*/  CS2R R28, SRZ ;  /* 0x00000000001c7805 */ /* 0x000fe4000001ff00 */
[----:B0-----:R-:W-:Y:S02]  /*0300*/  CS2R R30, SRZ ;  /* 0x00000000001e7805 */ /* 0x001fe4000001ff00 */
[----:B-1----:R-:W-:Y:S02]  /*0310*/  CS2R R32, SRZ ;  /* 0x0000000000207805 */ /* 0x002fe4000001ff00 */
        /* <DEDUP_REMOVED lines=16> */
[----:B--2---:R-:W-:Y:S06]  /*0420*/  BRA.U UP0, `(.L_x_8444) ;  /* 0x0000003d00f07547 */ /* 0x004fec000b800000 */
[----:B------:R-:W0:Y:S01]  /*0430*/  LDCU.64 UR4, c[0x0][0x3e0] ;  /* 0x00007c00ff0477ac */ /* 0x000e220008000a00 */
[----:B-----5:R-:W-:Y:S02]  /*0440*/  MOV R139, R6 ;  /* 0x00000006008b7202 */ /* 0x020fe40000000f00 */
[----:B------:R-:W-:Y:S02]  /*0450*/  CS2R R24, SRZ ;  /* 0x0000000000187805 */ /* 0x000fe4000001ff00 */
[----:B------:R-:W-:Y:S02]  /*0460*/  SHF.R.U64 R0, R6, 0x10, R7 ;  /* 0x0000001006007819 */ /* 0x000fe40000001207 */
[----:B------:R-:W-:Y:S02]  /*0470*/  CS2R R26, SRZ ;  /* 0x00000000001a7805 */ /* 0x000fe4000001ff00 */
[----:B------:R-:W-:Y:S02]  /*0480*/  MOV R140, R7 ;  /* 0x00000007008c7202 */ /* 0x000fe40000000f00 */
[----:B------:R-:W-:-:S02]  /*0490*/  CS2R R28, SRZ ;  /* 0x00000000001c7805 */ /* 0x000fc4000001ff00 */
[----:B------:R-:W-:Y:S02]  /*04a0*/  SHF.R.U32.HI R3, RZ, 0x10, R7 ;  /* 0x00000010ff037819 */ /* 0x000fe40000011607 */
[----:B------:R-:W-:Y:S02]  /*04b0*/  CS2R R30, SRZ ;  /* 0x00000000001e7805 */ /* 0x000fe4000001ff00 */
[----:B------:R-:W-:Y:S02]  /*04c0*/  MOV R141, R8 ;  /* 0x00000008008d7202 */ /* 0x000fe40000000f00 */
[----:B------:R-:W-:Y:S02]  /*04d0*/  CS2R R32, SRZ ;  /* 0x0000000000207805 */ /* 0x000fe4000001ff00 */
[----:B------:R-:W-:Y:S02]  /*04e0*/  SHF.R.U64 R4, R8, 0x10, R9 ;  /* 0x0000001008047819 */ /* 0x000fe40000001209 */
[----:B------:R-:W-:-:S02]  /*04f0*/  CS2R R34, SRZ ;  /* 0x0000000000227805 */ /* 0x000fc4000001ff00 */
[----:B------:R-:W-:Y:S02]  /*0500*/  MOV R142, R9 ;  /* 0x00000009008e7202 */ /* 0x000fe40000000f00 */
[----:B------:R-:W-:Y:S02]  /*0510*/  CS2R R36, SRZ ;  /* 0x0000000000247805 */ /* 0x000fe4000001ff00 */
[----:B------:R-:W-:Y:S02]  /*0520*/  SHF.R.U32.HI R5, RZ, 0x10, R9 ;  /* 0x00000010ff057819 */ /* 0x000fe40000011609 */
[----:B------:R-:W-:Y:S02]  /*0530*/  CS2R R38, SRZ ;  /* 0x0000000000267805 */ /* 0x000fe4000001ff00 */
[----:B------:R-:W-:Y:S01]  /*0540*/  MOV R143, R10 ;  /* 0x0000000a008f7202 */ /* 0x000fe20000000f00 */
[----:B0-----:R-:W-:Y:S01]  /*0550*/  UISETP.NE.U32.AND UP0, UPT, UR4, URZ, UPT ;  /* 0x000000ff0400728c */ /* 0x001fe2000bf05070 */
[----:B------:R-:W-:-:S02]  /*0560*/  SHF.R.U64 R6, R10, 0x10, R11 ;  /* 0x000000100a067819 */ /* 0x000fc4000000120b */
[----:B------:R-:W-:Y:S02]  /*0570*/  CS2R R40, SRZ ;  /* 0x0000000000287805 */ /* 0x000fe4000001ff00 */
[----:B------:R-:W-:Y:S02]  /*0580*/  MOV R144, R11 ;  /* 0x0000000b00907202 */ /* 0x000fe40000000f00 */
[----:B------:R-:W-:Y:S02]  /*0590*/  CS2R R42, SRZ ;  /* 0x00000000002a7805 */ /* 0x000fe4000001ff00 */
[----:B------:R-:W-:Y:S02]  /*05a0*/  SHF.R.U32.HI R7, RZ, 0x10, R11 ;  /* 0x00000010ff077819 */ /* 0x000fe4000001160b */
[----:B------:R-:W-:Y:S02]  /*05b0*/  CS2R R44, SRZ ;  /* 0x00000000002c7805 */ /* 0x000fe4000001ff00 */
[----:B------:R-:W-:-:S02]  /*05c0*/  MOV R145, R12 ;  /* 0x0000000c00917202 */ /* 0x000fc40000000f00 */
[----:B------:R-:W-:Y:S02]  /*05d0*/  CS2R R46, SRZ ;  /* 0x00000000002e7805 */ /* 0x000fe4000001ff00 */
[--C-:B------:R-:W-:Y:S02]  /*05e0*/  SHF.R.U64 R8, R12, 0x10, R13.reuse ;  /* 0x000000100c087819 */ /* 0x100fe4000000120d */
[----:B------:R-:W-:Y:S02]  /*05f0*/  CS2R R48, SRZ ;  /* 0x0000000000307805 */ /* 0x000fe4000001ff00 */
[----:B------:R-:W-:Y:S02]  /*0600*/  MOV R146, R13 ;  /* 0x0000000d00927202 */ /* 0x000fe40000000f00 */
[----:B------:R-:W-:Y:S02]  /*0610*/  CS2R R50, SRZ ;  /* 0x0000000000327805 */ /* 0x000fe4000001ff00 */
[----:B------:R-:W-:-:S02]  /*0620*/  SHF.R.U32.HI R9, RZ, 0x10, R13 ;  /* 0x00000010ff097819 */ /* 0x000fc4000001160d */
[----:B------:R-:W-:Y:S02]  /*0630*/  CS2R R52, SRZ ;  /* 0x0000000000347805 */ /* 0x000fe4000001ff00 */
[----:B------:R-:W-:Y:S02]  /*0640*/  MOV R147, R14 ;  /* 0x0000000e00937202 */ /* 0x000fe40000000f00 */
[----:B------:R-:W-:Y:S02]  /*0650*/  CS2R R54, SRZ ;  /* 0x0000000000367805 */ /* 0x000fe4000001ff00 */
[----:B------:R-:W-:Y:S02]  /*0660*/  SHF.R.U64 R10, R14, 0x10, R15 ;  /* 0x000000100e0a7819 */ /* 0x000fe4000000120f */
[----:B------:R-:W-:Y:S02]  /*0670*/  CS2R R56, SRZ ;  /* 0x0000000000387805 */ /* 0x000fe4000001ff00 */
[----:B------:R-:W-:-:S02]  /*0680*/  MOV R148, R15 ;  /* 0x0000000f00947202 */ /* 0x000fc40000000f00 */
[----:B------:R-:W-:Y:S02]  /*0690*/  CS2R R58, SRZ ;  /* 0x00000000003a7805 */ /* 0x000fe4000001ff00 */
[----:B------:R-:W-:Y:S02]  /*06a0*/  SHF.R.U32.HI R11, RZ, 0x10, R15 ;  /* 0x00000010ff0b7819 */ /* 0x000fe4000001160f */
[----:B------:R-:W-:Y:S02]  /*06b0*/  CS2R R60, SRZ ;  /* 0x00000000003c7805 */ /* 0x000fe4000001ff00 */
[----:B------:R-:W-:Y:S02]  /*06c0*/  MOV R149, R18 ;  /* 0x0000001200957202 */ /* 0x000fe40000000f00 */
[----:B------:R-:W-:Y:S02]  /*06d0*/  CS2R R62, SRZ ;  /* 0x00000000003e7805 */ /* 0x000fe4000001ff00 */
[----:B------:R-:W-:-:S02]  /*06e0*/  SHF.R.U64 R12, R18, 0x10, R19 ;  /* 0x00000010120c7819 */ /* 0x000fc40000001213 */
[----:B------:R-:W-:Y:S02]  /*06f0*/  CS2R R64, SRZ ;  /* 0x0000000000407805 */ /* 0x000fe4000001ff00 */
[----:B------:R-:W-:Y:S02]  /*0700*/  MOV R150, R19 ;  /* 0x0000001300967202 */ /* 0x000fe40000000f00 */
[----:B------:R-:W-:Y:S02]  /*0710*/  CS2R R66, SRZ ;  /* 0x0000000000427805 */ /* 0x000fe4000001ff00 */
[----:B------:R-:W-:Y:S02]  /*0720*/  SHF.R.U32.HI R13, RZ, 0x10, R19 ;  /* 0x00000010ff0d7819 */ /* 0x000fe40000011613 */
[----:B------:R-:W-:Y:S02]  /*0730*/  CS2R R68, SRZ ;  /* 0x0000000000447805 */ /* 0x000fe4000001ff00 */
[----:B------:R-:W-:-:S02]  /*0740*/  PRMT R139, R139, 0x5410, R0 ;  /* 0x000054108b8b7816 */ /* 0x000fc40000000000 */
[----:B------:R-:W-:Y:S02]  /*0750*/  CS2R R70, SRZ ;  /* 0x0000000000467805 */ /* 0x000fe4000001ff00 */
[----:B------:R-:W-:Y:S01]  /*0760*/  PRMT R140, R140, 0x5410, R3 ;  /* 0x000054108c8c7816 */ /* 0x000fe20000000003 */
[----:B------:R-:W-:Y:S01]  /*0770*/  UISETP.NE.AND.EX UP0, UPT, UR5, URZ, UPT, UP0 ;  /* 0x000000ff0500728c */ /* 0x000fe2000bf05300 */
[----:B------:R-:W-:Y:S01]  /*0780*/  PRMT R141, R141, 0x5410, R4 ;  /* 0x000054108d8d7816 */ /* 0x000fe20000000004 */
[----:B------:R-:W-:Y:S01]  /*0790*/  UPLOP3.LUT UP2, UPT, UPT, UPT, UPT, 0x40, 0x4 ;  /* 0x000000000004789c */ /* 0x000fe20003f4e870 */
[----:B------:R-:W-:Y:S01]  /*07a0*/  PRMT R142, R142, 0x5410, R5 ;  /* 0x000054108e8e7816 */ /* 0x000fe20000000005 */
[----:B------:R-:W0:Y:S01]  /*07b0*/  LDCU UR6, c[0x0][0x388] ;  /* 0x00007100ff0677ac */ /* 0x000e220008000800 */
[----:B------:R-:W-:Y:S02]  /*07c0*/  PRMT R143, R143, 0x5410, R6 ;  /* 0x000054108f8f7816 */ /* 0x000fe40000000006 */
[----:B------:R-:W-:Y:S01]  /*07d0*/  PRMT R144, R144, 0x5410, R7 ;  /* 0x0000541090907816 */ /* 0x000fe20000000007 */
[----:B------:R-:W1:Y:S01]  /*07e0*/  LDCU.U8 UR16, c[0x0][0x410] ;  /* 0x00008200ff1077ac */ /* 0x000e620008000000 */
[----:B------:R-:W-:-:S02]  /*07f0*/  PRMT R145, R145, 0x5410, R8 ;  /* 0x0000541091917816 */ /* 0x000fc40000000008 */
[----:B------:R-:W-:Y:S01]  /*0800*/  PRMT R146, R146, 0x5410, R9 ;  /* 0x0000541092927816 */ /* 0x000fe20000000009 */
[----:B------:R-:W2:Y:S01]  /*0810*/  LDCU UR17, c[0x0][0x400] ;  /* 0x00008000ff1177ac */ /* 0x000ea20008000800 */
[----:B------:R-:W-:Y:S02]  /*0820*/  PRMT R147, R147, 0x5410, R10 ;  /* 0x0000541093937816 */ /* 0x000fe4000000000a */
[----:B------:R-:W-:Y:S01]  /*0830*/  PRMT R148, R148, 0x5410, R11 ;  /* 0x0000541094947816 */ /* 0x000fe2000000000b */
[----:B------:R-:W3:Y:S01]  /*0840*/  LDCU.64 UR18, c[0x0][0x438] ;  /* 0x00008700ff1277ac */ /* 0x000ee20008000a00 */
[----:B------:R-:W-:Y:S02]  /*0850*/  PRMT R149, R149, 0x5410, R12 ;  /* 0x0000541095957816 */ /* 0x000fe4000000000c */
[----:B------:R-:W-:Y:S01]  /*0860*/  PRMT R150, R150, 0x5410, R13 ;  /* 0x0000541096967816 */ /* 0x000fe2000000000d */
[----:B------:R-:W4:Y:S01]  /*0870*/  LDCU.64 UR20, c[0x0][0x478] ;  /* 0x00008f00ff1477ac */ /* 0x000f220008000a00 */
[----:B------:R-:W0:Y:S01]  /*0880*/  LDCU.128 UR8, c[0x0][0x3c0] ;  /* 0x00007800ff0877ac */ /* 0x000e220008000c00 */
[----:B------:R-:W0:Y:S04]  /*0890*/  LDCU.64 UR22, c[0x0][0x380] ;  /* 0x00007000ff1677ac */ /* 0x000e280008000a00 */
.L_x_8505:
[----:B-----5:R-:W5:Y:S01]  /*08a0*/  @UP0 LDCU.64 UR4, c[0x0][0x3e0] ;  /* 0x00007c00ff0407ac */ /* 0x020f620008000a00 */
[----:B------:R-:W-:Y:S01]  /*08b0*/  PLOP3.LUT P0, PT, PT, PT, UP0, 0x80, 0x8 ;  /* 0x000000000008781c */ /* 0x000fe20003f0f008 */
[----:B0-----:R-:W-:Y:S02]  /*08c0*/  UIMAD.WIDE UR12, UR7, 0x4, UR10 ;  /* 0x00000004070c78a5 */ /* 0x001fe4000f8e020a */
[----:B-----5:R-:W-:-:S06]  /*08d0*/  @UP0 UIMAD.WIDE UR4, UR7, 0x4, UR4 ;  /* 0x00000004070408a5 */ /* 0x020fcc000f8e0204 */
[----:B-1234-:R-:W-:Y:S02]  /*08e0*/  MOV R100, UR4 ;  /* 0x0000000400647c02 */ /* 0x01efe40008000f00 */
[----:B------:R-:W-:Y:S01]  /*08f0*/  MOV R101, UR5 ;  /* 0x0000000500657c02 */ /* 0x000fe20008000f00 */
[----:B------:R-:W-:Y:S01]  /*0900*/  UIMAD.WIDE UR4, UR7, 0x4, UR8 ;  /* 0x00000004070478a5 */ /* 0x000fe2000f8e0208 */
[----:B------:R-:W-:Y:S02]  /*0910*/  MOV R102, UR12 ;  /* 0x0000000c00667c02 */ /* 0x000fe40008000f00 */
[----:B------:R-:W-:Y:S01]  /*0920*/  MOV R103, UR13 ;  /* 0x0000000d00677c02 */ /* 0x000fe20008000f00 */
[----:B------:R-:W5:Y:S02]  /*0930*/  @P0 LDG.E R100, desc[UR14][R100.64] ;  /* 0x0000000e64640981 */ /* 0x000f64000c1e1900 */
[----:B------:R-:W-:Y:S02]  /*0940*/  MOV R104, UR4 ;  /* 0x0000000400687c02 */ /* 0x000fe40008000f00 */
[----:B------:R-:W-:Y:S01]  /*0950*/  MOV R105, UR5 ;  /* 0x0000000500697c02 */ /* 0x000fe20008000f00 */
[----:B------:R-:W2:Y:S04]  /*0960*/  LDG.E R102, desc[UR14][R102.64] ;  /* 0x0000000e66667981 */ /* 0x000ea8000c1e1900 */
[----:B------:R-:W3:Y:S01]  /*0970*/  LDG.E R104, desc[UR14][R104.64] ;  /* 0x0000000e68687981 */ /* 0x000ee2000c1e1900 */
[----:B------:R-:W0:Y:S01]  /*0980*/  S2R R0, SR_TID.X ;  /* 0x0000000000007919 */ /* 0x000e220000002100 */
[----:B------:R-:W-:Y:S01]  /*0990*/  UIMAD UR4, UR7, UR6, URZ ;  /* 0x00000006070472a4 */ /* 0x000fe2000f8e02ff */
[----:B------:R-:W-:-:S03]  /*09a0*/  PLOP3.LUT P0, PT, PT, PT, UP0, 0x80, 0x8 ;  /* 0x000000000008781c */ /* 0x000fc60003f0f008 */
[----:B------:R-:W-:Y:S01]  /*09b0*/  USHF.R.S32.HI UR5, URZ, 0x1f, UR4 ;  /* 0x0000001fff057899 */ /* 0x000fe20008011404 */
[----:B------:R-:W-:-:S03]  /*09c0*/  ISETP.GE.U32.AND P1, PT, R2, 0x80, PT ;  /* 0x000000800200780c */ /* 0x000fc60003f26070 */
[----:B------:R-:W-:Y:S01]  /*09d0*/  ULEA.HI UR5, UR5, UR4, URZ, 0x2 ;  /* 0x0000000405057291 */ /* 0x000fe2000f8f10ff */
[----:B-1----:R-:W-:Y:S01]  /*09e0*/  ISETP.NE.AND P5, PT, RZ, UR16, PT ;  /* 0x00000010ff007c0c */ /* 0x002fe2000bfa5270 */
[----:B------:R-:W-:-:S04]  /*09f0*/  UMOV UR12, 0x3f800000 ;  /* 0x3f800000000c7882 */ /* 0x000fc80000000000 */
[----:B------:R-:W-:Y:S01]  /*0a00*/  MOV R135, UR5 ;  /* 0x0000000500877c02 */ /* 0x000fe20008000f00 */
[----:B------:R-:W-:Y:S01]  /*0a10*/  BSSY.RECONVERGENT B0, `(.L_x_8445) ;  /* 0x000003b000007945 */ /* 0x000fe20003800200 */
[----:B------:R-:W-:Y:S01]  /*0a20*/  HFMA2 R137, -RZ, RZ, 0, 0 ;  /* 0x00000000ff897431 */ /* 0x000fe200000001ff */
[----:B------:R-:W-:Y:S02]  /*0a30*/  P2R R23, PR, RZ, 0x20 ;  /* 0x00000020ff177803 */ /* 0x000fe40000000000 */
[C---:B------:R-:W-:Y:S02]  /*0a40*/  ISETP.GE.U32.AND P2, PT, R2.reuse, 0x100, PT ;  /* 0x000001000200780c */ /* 0x040fe40003f46070 */
[C---:B------:R-:W-:Y:S02]  /*0a50*/  ISETP.GE.U32.AND P3, PT, R2.reuse, 0x180, PT ;  /* 0x000001800200780c */ /* 0x040fe40003f66070 */
[----:B------:R-:W-:Y:S02]  /*0a60*/  ISETP.GE.U32.AND P4, PT, R2, 0x200, PT ;  /* 0x000002000200780c */ /* 0x000fe40003f86070 */
[----:B------:R-:W-:-:S02]  /*0a70*/  MOV R138, RZ ;  /* 0x000000ff008a7202 */ /* 0x000fc40000000f00 */
[----:B0-----:R-:W-:-:S04]  /*0a80*/  LEA.HI.SX32 R135, R135, R0, 0x1e ;  /* 0x0000000087877211 */ /* 0x001fc800078ff2ff */
[----:B------:R-:W-:Y:S02]  /*0a90*/  MOV R23, R135 ;  /* 0x0000008700177202 */ /* 0x000fe40000000f00 */
[----:B-----5:R-:W-:Y:S02]  /*0aa0*/  @P0 R2UR UR12, R100 ;  /* 0x00000000640c02ca */ /* 0x020fe400000e0000 */
[----:B--2---:R-:W-:Y:S02]  /*0ab0*/  R2UR UR24, R102 ;  /* 0x00000000661872ca */ /* 0x004fe400000e0000 */
[----:B---3--:R-:W-:-:S04]  /*0ac0*/  FSEL R104, R104, RZ, !P5 ;  /* 0x000000ff68687208 */ /* 0x008fc80006800000 */
[----:B------:R-:W-:Y:S02]  /*0ad0*/  R2UR UR4, R104 ;  /* 0x00000000680472ca */ /* 0x000fe400000e0000 */
[----:B------:R-:W-:Y:S01]  /*0ae0*/  ISETP.GE.U32.AND P5, PT, R2, 0x280, PT ;  /* 0x000002800200780c */ /* 0x000fe20003fa6070 */
[----:B------:R-:W-:-:S12]  /*0af0*/  @!P1 BRA `(.L_x_8446) ;  /* 0x0000000000b09947 */ /* 0x000fd80003800000 */
[----:B------:R-:W0:Y:S01]  /*0b00*/  LDC.64 R100, c[0x0][0x3a8] ;  /* 0x0000ea00ff647b82 */ /* 0x000e220000000a00 */
[----:B------:R-:W-:-:S04]  /*0b10*/  ISETP.NE.U32.AND P0, PT, RZ, UR18, PT ;  /* 0x00000012ff007c0c */ /* 0x000fc8000bf05070 */
[----:B------:R-:W-:-:S03]  /*0b20*/  ISETP.NE.AND.EX P0, PT, RZ, UR19, PT, P0 ;  /* 0x00000013ff007c0c */ /* 0x000fc6000bf05300 */
[----:B------:R-:W1:Y:S10]  /*0b30*/  LDC.64 R104, c[0x0][0x428] ;  /* 0x00010a00ff687b82 */ /* 0x000e740000000a00 */
[----:B------:R-:W2:Y:S01]  /*0b40*/  @P0 LDC.64 R108, c[0x0][0x438] ;  /* 0x00010e00ff6c0b82 */ /* 0x000ea20000000a00 */
[----:B0-----:R-:W-:-:S06]  /*0b50*/  IMAD.WIDE.U32 R100, R135, 0x10, R100 ;  /* 0x0000001087647825 */ /* 0x001fcc00078e0064 */
[----:B------:R-:W3:Y:S01]  /*0b60*/  LDG.E.128 R100, desc[UR14][R100.64] ;  /* 0x0000000e64647981 */ /* 0x000ee2000c1e1d00 */
[----:B-1----:R-:W-:-:S06]  /*0b70*/  IMAD.WIDE.U32 R104, R135, 0x10, R104 ;  /* 0x0000001087687825 */ /* 0x002fcc00078e0068 */
[----:B------:R-:W4:Y:S01]  /*0b80*/  LDG.E.128 R104, desc[UR14][R104.64] ;  /* 0x0000000e68687981 */ /* 0x000f22000c1e1d00 */
[----:B------:R-:W-:Y:S02]  /*0b90*/  HADD2.F32 R23, -RZ, R139.H0_H0 ;  /* 0x2000008bff177230 */ /* 0x000fe40000004100 */
[----:B--2---:R-:W-:-:S05]  /*0ba0*/  @P0 IMAD.WIDE.U32 R136, R135, 0x10, R108 ;  /* 0x0000001087880825 */ /* 0x004fca00078e006c */
[----:B------:R0:W5:Y:S01]  /*0bb0*/  @P0 LDG.E.128 R72, desc[UR14][R136.64] ;  /* 0x0000000e88480981 */ /* 0x000162000c1e1d00 */
[----:B---3--:R-:W-:Y:S01]  /*0bc0*/  FADD.FTZ R109, R100, -UR4 ;  /* 0x80000004646d7e21 */ /* 0x008fe20008010000 */
[----:B------:R-:W-:Y:S02]  /*0bd0*/  HADD2.F32 R100, -RZ, R139.H1_H1 ;  /* 0x3000008bff647230 */ /* 0x000fe40000004100 */
[----:B------:R-:W-:Y:S01]  /*0be0*/  FADD.FTZ R114, R101, -UR4 ;  /* 0x8000000465727e21 */ /* 0x000fe20008010000 */
[----:B------:R-:W-:Y:S01]  /*0bf0*/  FADD.FTZ R102, R102, -UR4 ;  /* 0x8000000466667e21 */ /* 0x000fe20008010000 */
[----:B------:R-:W-:Y:S01]  /*0c00*/  FMUL.FTZ R109, R109, UR24 ;  /* 0x000000186d6d7c20 */ /* 0x000fe20008410000 */
[----:B------:R-:W-:Y:S01]  /*0c10*/  FADD.FTZ R103, R103, -UR4 ;  /* 0x8000000467677e21 */ /* 0x000fe20008010000 */
[----:B------:R-:W-:Y:S01]  /*0c20*/  FMUL.FTZ R114, R114, UR24 ;  /* 0x0000001872727c20 */ /* 0x000fe20008410000 */
[----:B------:R-:W-:Y:S01]  /*0c30*/  FMUL.FTZ R125, R102, UR24 ;  /* 0x00000018667d7c20 */ /* 0x000fe20008410000 */
[----:B----4-:R-:W-:Y:S01]  /*0c40*/  FMUL.FTZ R108, R104, R23 ;  /* 0x00000017686c7220 */ /* 0x010fe20000410000 */
[----:B------:R-:W-:-:S02]  /*0c50*/  HADD2.F32 R23, -RZ, R140.H0_H0 ;  /* 0x2000008cff177230 */ /* 0x000fc40000004100 */
[----:B------:R-:W-:Y:S01]  /*0c60*/  FMUL.FTZ R111, R105, R100 ;  /* 0x00000064696f7220 */ /* 0x000fe20000410000 */
[----:B------:R-:W-:Y:S01]  /*0c70*/  FADD.FTZ R48, R48, R104 ;  /* 0x0000006830307221 */ /* 0x000fe20000010000 */
[----:B------:R-:W-:Y:S01]  /*0c80*/  FADD.FTZ R100, RZ, R108 ;  /* 0x0000006cff647221 */ /* 0x000fe20000010000 */
[----:B------:R-:W-:Y:S01]  /*0c90*/  FFMA.FTZ R24, R104, R109, R24 ;  /* 0x0000006d68187223 */ /* 0x000fe20000010018 */
[----:B------:R-:W-:Y:S01]  /*0ca0*/  FMUL.FTZ R122, R106, R23 ;  /* 0x000000176a7a7220 */ /* 0x000fe20000410000 */
[----:B------:R-:W-:Y:S01]  /*0cb0*/  FFMA.FTZ R23, R109, R108, RZ ;  /* 0x0000006c6d177223 */ /* 0x000fe200000100ff */
[----:B------:R-:W-:Y:S02]  /*0cc0*/  HADD2.F32 R104, -RZ, R140.H1_H1 ;  /* 0x3000008cff687230 */ /* 0x000fe40000004100 */
[----:B------:R-:W-:Y:S01]  /*0cd0*/  FADD.FTZ R101, R100, R111 ;  /* 0x0000006f64657221 */ /* 0x000fe20000010000 */
[----:B0-----:R-:W-:Y:S01]  /*0ce0*/  FMUL.FTZ R136, R103, UR24 ;  /* 0x0000001867887c20 */ /* 0x001fe20008410000 */
[----:B------:R-:W-:Y:S01]  /*0cf0*/  FFMA.FTZ R100, R114, R111, R23 ;  /* 0x0000006f72647223 */ /* 0x000fe20000010017 */
[----:B------:R-:W-:Y:S01]  /*0d00*/  FADD.FTZ R49, R49, R105 ;  /* 0x0000006931317221 */ /* 0x000fe20000010000 */
[----:B------:R-:W-:Y:S01]  /*0d10*/  FADD.FTZ R102, R101, R122 ;  /* 0x0000007a65667221 */ /* 0x000fe20000010000 */
[----:B------:R-:W-:Y:S01]  /*0d20*/  FMUL.FTZ R133, R107, R104 ;  /* 0x000000686b857220 */ /* 0x000fe20000410000 */
[----:B------:R-:W-:Y:S01]  /*0d30*/  FFMA.FTZ R101, R125, R122, R100 ;  /* 0x0000007a7d657223 */ /* 0x000fe20000010064 */
        /* <DEDUP_REMOVED lines=8> */
.L_x_8446:
[----:B----4-:R-:W-:Y:S05]  /*0dc0*/  BSYNC.RECONVERGENT B0 ;  /* 0x0000000000007941 */ /* 0x010fea0003800200 */
.L_x_8445:
[----:B------:R-:W-:Y:S04]  /*0dd0*/  BSSY.RECONVERGENT B0, `(.L_x_8447) ;  /* 0x000002e000007945 */ /* 0x000fe80003800200 */
[----:B------:R-:W-:Y:S05]  /*0de0*/  @!P2 BRA `(.L_x_8448) ;  /* 0x0000000000b0a947 */ /* 0x000fea0003800000 */
        /* <DEDUP_REMOVED lines=9> */
[----:B--2---:R-:W-:-:S05]  /*0e80*/  @P0 IMAD.WIDE.U32 R152, R23, 0x10, R152 ;  /* 0x0000001017980825 */ /* 0x004fca00078e0098 */
[----:B------:R0:W5:Y:S01]  /*0e90*/  @P0 LDG.E.128 R76, desc[UR14][R152.64] ;  /* 0x0000000e984c0981 */ /* 0x000162000c1e1d00 */
[--C-:B------:R-:W-:Y:S01]  /*0ea0*/  HADD2.F32 R123, -RZ, R141.reuse.H0_H0 ;  /* 0x2000008dff7b7230 */ /* 0x100fe20000004100 */
[----:B------:R-:W-:Y:S01]  /*0eb0*/  IADD3 R23, PT, PT, R23, 0x80, RZ ;  /* 0x0000008017177810 */ /* 0x000fe20007ffe0ff */
[----:B------:R-:W-:Y:S02]  /*0ec0*/  HADD2.F32 R110, -RZ, R141.H1_H1 ;  /* 0x3000008dff6e7230 */ /* 0x000fe40000004100 */
[----:B---3--:R-:W-:Y:S01]  /*0ed0*/  FADD.FTZ R3, R104, -UR4 ;  /* 0x8000000468037e21 */ /* 0x008fe20008010000 */
[----:B------:R-:W-:Y:S01]  /*0ee0*/  FADD.FTZ R112, R105, -UR4 ;  /* 0x8000000469707e21 */ /* 0x000fe20008010000 */
[----:B------:R-:W-:Y:S01]  /*0ef0*/  FADD.FTZ R106, R106, -UR4 ;  /* 0x800000046a6a7e21 */ /* 0x000fe20008010000 */
[--C-:B------:R-:W-:Y:S02]  /*0f00*/  HADD2.F32 R105, -RZ, R142.reuse.H0_H0 ;  /* 0x2000008eff697230 */ /* 0x100fe40000004100 */
[----:B------:R-:W-:Y:S01]  /*0f10*/  FMUL.FTZ R3, R3, UR24 ;  /* 0x0000001803037c20 */ /* 0x000fe20008410000 */
[----:B------:R-:W-:Y:S01]  /*0f20*/  FMUL.FTZ R112, R112, UR24 ;  /* 0x0000001870707c20 */ /* 0x000fe20008410000 */
[----:B------:R-:W-:Y:S01]  /*0f30*/  FADD.FTZ R107, R107, -UR4 ;  /* 0x800000046b6b7e21 */ /* 0x000fe20008010000 */
[----:B----4-:R-:W-:Y:S01]  /*0f40*/  FMUL.FTZ R4, R100, R123 ;  /* 0x0000007b64047220 */ /* 0x010fe20000410000 */
[----:B------:R-:W-:Y:S01]  /*0f50*/  FADD.FTZ R52, R52, R100 ;  /* 0x0000006434347221 */ /* 0x000fe20000010000 */
[----:B------:R-:W-:Y:S01]  /*0f60*/  FFMA.FTZ R28, R100, R3, R28 ;  /* 0x00000003641c7223 */ /* 0x000fe2000001001c */
[----:B------:R-:W-:-:S02]  /*0f70*/  HADD2.F32 R100, -RZ, R142.H1_H1 ;  /* 0x3000008eff647230 */ /* 0x000fc40000004100 */
[----:B------:R-:W-:Y:S01]  /*0f80*/  FMUL.FTZ R110, R101, R110 ;  /* 0x0000006e656e7220 */ /* 0x000fe20000410000 */
[----:B------:R-:W-:Y:S01]  /*0f90*/  FADD.FTZ R53, R53, R101 ;  /* 0x0000006535357221 */ /* 0x000fe20000010000 */
[----:B------:R-:W-:Y:S01]  /*0fa0*/  FFMA.FTZ R29, R101, R112, R29 ;  /* 0x00000070651d7223 */ /* 0x000fe2000001001d */
[----:B------:R-:W-:Y:S01]  /*0fb0*/  FADD.FTZ R137, R137, R4 ;  /* 0x0000000489897221 */ /* 0x000fe20000010000 */
[----:B------:R-:W-:Y:S01]  /*0fc0*/  FFMA.FTZ R101, R3, R4, R138 ;  /* 0x0000000403657223 */ /* 0x000fe2000001008a */
[----:B------:R-:W-:Y:S01]  /*0fd0*/  FMUL.FTZ R123, R106, UR24 ;  /* 0x000000186a7b7c20 */ /* 0x000fe20008410000 */
[----:B------:R-:W-:Y:S01]  /*0fe0*/  FMUL.FTZ R131, R103, R100 ;  /* 0x0000006467837220 */ /* 0x000fe20000410000 */
        /* <DEDUP_REMOVED lines=9> */
[----:B------:R-:W-:Y:S01]  /*1080*/  FFMA.FTZ R31, R103, R134, R31 ;  /* 0x00000086671f7223 */ /* 0x000fe2000001001f */
[----:B------:R-:W-:Y:S01]  /*1090*/  FADD.FTZ R137, R102, R131 ;  /* 0x0000008366897221 */ /* 0x000fe20000010000 */
[----:B0-----:R-:W-:-:S07]  /*10a0*/  FFMA.FTZ R138, R134, R131, R101 ;  /* 0x00000083868a7223 */ /* 0x001fce0000010065 */
.L_x_8448:
[----:B------:R-:W-:Y:S05]  /*10b0*/  BSYNC.RECONVERGENT B0 ;  /* 0x0000000000007941 */ /* 0x000fea0003800200 */
.L_x_8447:
        /* <DEDUP_REMOVED lines=15> */
[----:B---3--:R-:W-:Y:S01]  /*11b0*/  FADD.FTZ R5, R104, -UR4 ;  /* 0x8000000468057e21 */ /* 0x008fe20008010000 */
[----:B------:R-:W-:Y:S01]  /*11c0*/  FADD.FTZ R14, R105, -UR4 ;  /* 0x80000004690e7e21 */ /* 0x000fe20008010000 */
[----:B------:R-:W-:Y:S02]  /*11d0*/  HADD2.F32 R104, -RZ, R143.H1_H1 ;  /* 0x3000008fff687230 */ /* 0x000fe40000004100 */
[----:B------:R-:W-:Y:S01]  /*11e0*/  FADD.FTZ R106, R106, -UR4 ;  /* 0x800000046a6a7e21 */ /* 0x000fe20008010000 */
[----:B------:R-:W-:Y:S01]  /*11f0*/  FMUL.FTZ R5, R5, UR24 ;  /* 0x0000001805057c20 */ /* 0x000fe20008410000 */
[----:B------:R-:W-:Y:S01]  /*1200*/  FMUL.FTZ R14, R14, UR24 ;  /* 0x000000180e0e7c20 */ /* 0x000fe20008410000 */
[----:B------:R-:W-:-:S02]  /*1210*/  HADD2.F32 R105, -RZ, R144.H0_H0 ;  /* 0x20000090ff697230 */ /* 0x000fc40000004100 */
[----:B------:R-:W-:Y:S01]  /*1220*/  FMUL.FTZ R121, R106, UR24 ;  /* 0x000000186a797c20 */ /* 0x000fe20008410000 */
[----:B----4-:R-:W-:Y:S01]  /*1230*/  FMUL.FTZ R6, R100, R13 ;  /* 0x0000000d64067220 */ /* 0x010fe20000410000 */
[----:B------:R-:W-:Y:S01]  /*1240*/  FADD.FTZ R56, R56, R100 ;  /* 0x0000006438387221 */ /* 0x000fe20000010000 */
[----:B------:R-:W-:Y:S01]  /*1250*/  FFMA.FTZ R32, R100, R5, R32 ;  /* 0x0000000564207223 */ /* 0x000fe20000010020 */
[----:B------:R-:W-:Y:S01]  /*1260*/  FMUL.FTZ R13, R101, R104 ;  /* 0x00000068650d7220 */ /* 0x000fe20000410000 */
[----:B------:R-:W-:Y:S01]  /*1270*/  FADD.FTZ R57, R57, R101 ;  /* 0x0000006539397221 */ /* 0x000fe20000010000 */
[----:B------:R-:W-:Y:S01]  /*1280*/  FFMA.FTZ R33, R101, R14, R33 ;  /* 0x0000000e65217223 */ /* 0x000fe20000010021 */
[----:B------:R-:W-:Y:S01]  /*1290*/  FADD.FTZ R100, R137, R6 ;  /* 0x0000000689647221 */ /* 0x000fe20000010000 */
[----:B------:R-:W-:Y:S01]  /*12a0*/  FFMA.FTZ R101, R5, R6, R138 ;  /* 0x0000000605657223 */ /* 0x000fe2000001008a */
[----:B------:R-:W-:Y:S01]  /*12b0*/  FMUL.FTZ R118, R102, R105 ;  /* 0x0000006966767220 */ /* 0x000fe20000410000 */
[----:B------:R-:W-:-:S02]  /*12c0*/  HADD2.F32 R104, -RZ, R144.H1_H1 ;  /* 0x30000090ff687230 */ /* 0x000fc40000004100 */
[----:B------:R-:W-:Y:S01]  /*12d0*/  FADD.FTZ R105, R100, R13 ;  /* 0x0000000d64697221 */ /* 0x000fe20000010000 */
[----:B------:R-:W-:Y:S01]  /*12e0*/  FADD.FTZ R107, R107, -UR4 ;  /* 0x800000046b6b7e21 */ /* 0x000fe20008010000 */
        /* <DEDUP_REMOVED lines=10> */
[----:B0-----:R-:W-:-:S07]  /*1390*/  FFMA.FTZ R138, R132, R129, R101 ;  /* 0x00000081848a7223 */ /* 0x001fce0000010065 */
.L_x_8450:
[----:B------:R-:W-:Y:S05]  /*13a0*/  BSYNC.RECONVERGENT B0 ;  /* 0x0000000000007941 */ /* 0x000fea0003800200 */
.L_x_8449:
        /* <DEDUP_REMOVED lines=46> */
.L_x_8452:
[----:B------:R-:W-:Y:S05]  /*1690*/  BSYNC.RECONVERGENT B0 ;  /* 0x0000000000007941 */ /* 0x000fea0003800200 */
.L_x_8451:
        /* <DEDUP_REMOVED lines=15> */
[--C-:B------:R-:W-:Y:S02]  /*1790*/  HADD2.F32 R115, -RZ, R148.reuse.H0_H0 ;  /* 0x20000094ff737230 */ /* 0x100fe40000004100 */
[----:B------:R-:W-:Y:S02]  /*17a0*/  HADD2.F32 R126, -RZ, R148.H1_H1 ;  /* 0x30000094ff7e7230 */ /* 0x000fe40000004100 */
[----:B---3--:R-:W-:Y:S01]  /*17b0*/  FADD.FTZ R9, R104, -UR4 ;  /* 0x8000000468097e21 */ /* 0x008fe20008010000 */
[----:B------:R-:W-:Y:S01]  /*17c0*/  FADD.FTZ R18, R105, -UR4 ;  /* 0x8000000469127e21 */ /* 0x000fe20008010000 */
[----:B------:R-:W-:Y:S02]  /*17d0*/  HADD2.F32 R104, -RZ, R147.H1_H1 ;  /* 0x30000093ff687230 */ /* 0x000fe40000004100 */
[----:B------:R-:W-:Y:S01]  /*17e0*/  FADD.FTZ R106, R106, -UR4 ;  /* 0x800000046a6a7e21 */ /* 0x000fe20008010000 */
[----:B------:R-:W-:Y:S01]  /*17f0*/  FMUL.FTZ R9, R9, UR24 ;  /* 0x0000001809097c20 */ /* 0x000fe20008410000 */
[----:B------:R-:W-:Y:S01]  /*1800*/  FMUL.FTZ R18, R18, UR24 ;  /* 0x0000001812127c20 */ /* 0x000fe20008410000 */
[----:B------:R-:W-:Y:S01]  /*1810*/  FADD.FTZ R107, R107, -UR4 ;  /* 0x800000046b6b7e21 */ /* 0x000fe20008010000 */
        /* <DEDUP_REMOVED lines=22> */
.L_x_8454:
[----:B------:R-:W-:Y:S05]  /*1980*/  BSYNC.RECONVERGENT B0 ;  /* 0x0000000000007941 */ /* 0x000fea0003800200 */
.L_x_8453:
[----:B------:R-:W-:Y:S01]  /*1990*/  ISETP.GE.U32.AND P6, PT, R2, 0x300, PT ;  /* 0x000003000200780c */ /* 0x000fe20003fc6070 */
[----:B------:R-:W-:-:S12]  /*19a0*/  BSSY.RECONVERGENT B0, `(.L_x_8455) ;  /* 0x000002d000007945 */ /* 0x000fd80003800200 */
[----:B------:R-:W-:Y:S05]  /*19b0*/  @!P6 BRA `(.L_x_8456) ;  /* 0x0000000000ace947 */ /* 0x000fea0003800000 */
[----:B------:R-:W-:Y:S01]  /*19c0*/  ISETP.NE.U32.AND P0, PT, RZ, UR18, PT ;  /* 0x00000012ff007c0c */ /* 0x000fe2000bf05070 */
[----:B------:R-:W0:Y:S03]  /*19d0*/  LDC.64 R100, c[0x0][0x3a8] ;  /* 0x0000ea00ff647b82 */ /* 0x000e260000000a00 */
[----:B------:R-:W-:-:S13]  /*19e0*/  ISETP.NE.AND.EX P0, PT, RZ, UR19, PT, P0 ;  /* 0x00000013ff007c0c */ /* 0x000fda000bf05300 */
[----:B------:R-:W1:Y:S02]  /*19f0*/  @P0 LDC.64 R20, c[0x0][0x438] ;  /* 0x00010e00ff140b82 */ /* 0x000e640000000a00 */
[----:B-1----:R-:W-:-:S06]  /*1a00*/  @P0 IMAD.WIDE.U32 R104, R23, 0x10, R20 ;  /* 0x0000001017680825 */ /* 0x002fcc00078e0014 */
[----:B------:R-:W1:Y:S01]  /*1a10*/  LDC.64 R20, c[0x0][0x428] ;  /* 0x00010a00ff147b82 */ /* 0x000e620000000a00 */
[C---:B0-----:R-:W-:Y:S01]  /*1a20*/  IMAD.WIDE.U32 R100, R23.reuse, 0x10, R100 ;  /* 0x0000001017647825 */ /* 0x041fe200078e0064 */
[----:B------:R0:W5:Y:S05]  /*1a30*/  @P0 LDG.E.128 R92, desc[UR14][R104.64] ;  /* 0x0000000e685c0981 */ /* 0x00016a000c1e1d00 */
[----:B------:R-:W2:Y:S01]  /*1a40*/  LDG.E.128 R100, desc[UR14][R100.64] ;  /* 0x0000000e64647981 */ /* 0x000ea2000c1e1d00 */
[----:B-1----:R-:W-:-:S06]  /*1a50*/  IMAD.WIDE.U32 R20, R23, 0x10, R20 ;  /* 0x0000001017147825 */ /* 0x002fcc00078e0014 */
[----:B------:R-:W3:Y:S01]  /*1a60*/  LDG.E.128 R20, desc[UR14][R20.64] ;  /* 0x0000000e14147981 */ /* 0x000ee2000c1e1d00 */
[--C-:B------:R-:W-:Y:S02]  /*1a70*/  HADD2.F32 R19, -RZ, R149.reuse.H0_H0 ;  /* 0x20000095ff137230 */ /* 0x100fe40000004100 */
[--C-:B0-----:R-:W-:Y:S02]  /*1a80*/  HADD2.F32 R104, -RZ, R150.reuse.H1_H1 ;  /* 0x30000096ff687230 */ /* 0x101fe40000004100 */
[----:B--2---:R-:W-:Y:S01]  /*1a90*/  FADD.FTZ R11, R100, -UR4 ;  /* 0x80000004640b7e21 */ /* 0x004fe20008010000 */
[----:B------:R-:W-:Y:S01]  /*1aa0*/  FADD.FTZ R106, R101, -UR4 ;  /* 0x80000004656a7e21 */ /* 0x000fe20008010000 */
[----:B------:R-:W-:Y:S01]  /*1ab0*/  FADD.FTZ R113, R102, -UR4 ;  /* 0x8000000466717e21 */ /* 0x000fe20008010000 */
[----:B------:R-:W-:Y:S02]  /*1ac0*/  HADD2.F32 R102, -RZ, R149.H1_H1 ;  /* 0x30000095ff667230 */ /* 0x000fe40000004100 */
[----:B------:R-:W-:Y:S01]  /*1ad0*/  FMUL.FTZ R11, R11, UR24 ;  /* 0x000000180b0b7c20 */ /* 0x000fe20008410000 */
[----:B------:R-:W-:-:S02]  /*1ae0*/  HADD2.F32 R101, -RZ, R150.H0_H0 ;  /* 0x20000096ff657230 */ /* 0x000fc40000004100 */
[----:B------:R-:W-:Y:S01]  /*1af0*/  FMUL.FTZ R113, R113, UR24 ;  /* 0x0000001871717c20 */ /* 0x000fe20008410000 */
[----:B------:R-:W-:-:S04]  /*1b00*/  FADD.FTZ R103, R103, -UR4 ;  /* 0x8000000467677e21 */ /* 0x000fc80008010000 */
[----:B------:R-:W-:Y:S01]  /*1b10*/  FMUL.FTZ R124, R103, UR24 ;  /* 0x00000018677c7c20 */ /* 0x000fe20008410000 */
[----:B---3--:R-:W-:Y:S01]  /*1b20*/  FMUL.FTZ R12, R20, R19 ;  /* 0x00000013140c7220 */ /* 0x008fe20000410000 */
[----:B------:R-:W-:Y:S01]  /*1b30*/  FADD.FTZ R68, R68, R20 ;  /* 0x0000001444447221 */ /* 0x000fe20000010000 */
[----:B------:R-:W-:Y:S01]  /*1b40*/  FFMA.FTZ R44, R20, R11, R44 ;  /* 0x0000000b142c7223 */ /* 0x000fe2000001002c */
[----:B------:R-:W-:Y:S01]  /*1b50*/  FMUL.FTZ R20, R106, UR24 ;  /* 0x000000186a147c20 */ /* 0x000fe20008410000 */
[----:B------:R-:W-:Y:S01]  /*1b60*/  FMUL.FTZ R19, R21, R102 ;  /* 0x0000006615137220 */ /* 0x000fe20000410000 */
[----:B------:R-:W-:Y:S01]  /*1b70*/  FADD.FTZ R69, R69, R21 ;  /* 0x0000001545457221 */ /* 0x000fe20000010000 */
[----:B------:R-:W-:Y:S01]  /*1b80*/  FADD.FTZ R100, R137, R12 ;  /* 0x0000000c89647221 */ /* 0x000fe20000010000 */
[----:B------:R-:W-:Y:S01]  /*1b90*/  FFMA.FTZ R45, R21, R20, R45 ;  /* 0x00000014152d7223 */ /* 0x000fe2000001002d */
[----:B------:R-:W-:Y:S01]  /*1ba0*/  FMUL.FTZ R21, R22, R101 ;  /* 0x0000006516157220 */ /* 0x000fe20000410000 */
[----:B------:R-:W-:Y:S01]  /*1bb0*/  FFMA.FTZ R101, R11, R12, R138 ;  /* 0x0000000c0b657223 */ /* 0x000fe2000001008a */
[----:B------:R-:W-:Y:S01]  /*1bc0*/  FADD.FTZ R100, R100, R19 ;  /* 0x0000001364647221 */ /* 0x000fe20000010000 */
[----:B------:R-:W-:Y:S01]  /*1bd0*/  FADD.FTZ R70, R70, R22 ;  /* 0x0000001646467221 */ /* 0x000fe20000010000 */
[----:B------:R-:W-:Y:S01]  /*1be0*/  FFMA.FTZ R46, R22, R113, R46 ;  /* 0x00000071162e7223 */ /* 0x000fe2000001002e */
[----:B------:R-:W-:Y:S01]  /*1bf0*/  FFMA.FTZ R102, R20, R19, R101 ;  /* 0x0000001314667223 */ /* 0x000fe20000010065 */
[----:B------:R-:W-:Y:S01]  /*1c00*/  FMUL.FTZ R22, R23, R104 ;  /* 0x0000006817167220 */ /* 0x000fe20000410000 */
[----:B------:R-:W-:Y:S01]  /*1c10*/  FADD.FTZ R137, R100, R21 ;  /* 0x0000001564897221 */ /* 0x000fe20000010000 */
[----:B------:R-:W-:Y:S01]  /*1c20*/  FADD.FTZ R71, R71, R23 ;  /* 0x0000001747477221 */ /* 0x000fe20000010000 */
[----:B------:R-:W-:Y:S01]  /*1c30*/  FFMA.FTZ R101, R113, R21, R102 ;  /* 0x0000001571657223 */ /* 0x000fe20000010066 */
[----:B------:R-:W-:Y:S01]  /*1c40*/  FFMA.FTZ R47, R23, R124, R47 ;  /* 0x0000007c172f7223 */ /* 0x000fe2000001002f */
[----:B------:R-:W-:-:S02]  /*1c50*/  FADD.FTZ R137, R137, R22 ;  /* 0x0000001689897221 */ /* 0x000fc40000010000 */
[----:B------:R-:W-:-:S07]  /*1c60*/  FFMA.FTZ R138, R124, R22, R101 ;  /* 0x000000167c8a7223 */ /* 0x000fce0000010065 */
.L_x_8456:
[----:B------:R-:W-:Y:S05]  /*1c70*/  BSYNC.RECONVERGENT B0 ;  /* 0x0000000000007941 */ /* 0x000fea0003800200 */
.L_x_8455:
        /* <DEDUP_REMOVED lines=31> */
.L_x_8458:
[----:B------:R-:W-:Y:S05]  /*1e70*/  BSYNC.RECONVERGENT B0 ;  /* 0x0000000000007941 */ /* 0x000fea0003800200 */
.L_x_8457:
[----:B------:R-:W1:Y:S08]  /*1e80*/  S2UR UR5, SR_CgaCtaId ;  /* 0x00000000000579c3 */ /* 0x000e700000008800 */
[----:B------:R-:W-:Y:S01]  /*1e90*/  BAR.SYNC.DEFER_BLOCKING 0x0 ;  /* 0x0000000000007b1d */ /* 0x000fe20000010000 */
[----:B------:R-:W-:Y:S01]  /*1ea0*/  UISETP.NE.U32.AND UP1, UPT, UR18, URZ, UPT ;  /* 0x000000ff1200728c */ /* 0x000fe2000bf25070 */
[----:B------:R-:W-:-:S03]  /*1eb0*/  ISETP.NE.AND P0, PT, RZ, UR16, PT ;  /* 0x00000010ff007c0c */ /* 0x000fc6000bf05270 */
        /* <DEDUP_REMOVED lines=40> */
[----:B------:R-:W-:Y:S06]  /*2140*/  BRA `(.L_x_8464) ;  /* 0x0000000000407947 */ /* 0x000fec0003800000 */
.L_x_8463:
        /* <DEDUP_REMOVED lines=12> */
[----:B------:R-:W-:Y:S02]  /*2210*/  MOV R96, R100 ;  /* 0x0000006400607202 */ /* 0x000fe40000000f00 */
[----:B------:R-:W-:Y:S02]  /*2220*/  MOV R97, R101 ;  /* 0x0000006500617202 */ /* 0x000fe40000000f00 */
[----:B------:R-:W-:Y:S02]  /*2230*/  MOV R98, R102 ;  /* 0x0000006600627202 */ /* 0x000fe40000000f00 */
[----:B------:R-:W-:-:S07]  /*2240*/  MOV R99, R103 ;  /* 0x0000006700637202 */ /* 0x000fce0000000f00 */
.L_x_8464:
[----:B------:R-:W0:Y:S01]  /*2250*/  @P0 LDC.64 R106, c[0x0][0x478] ;  /* 0x00011e00ff6a0b82 */ /* 0x000e220000000a00 */
[----:B------:R-:W-:Y:S01]  /*2260*/  FMUL.FTZ R100, R100, UR12 ;  /* 0x0000000c64647c20 */ /* 0x000fe20008410000 */
[----:B------:R-:W-:Y:S01]  /*2270*/  FMUL.FTZ R101, R101, UR12 ;  /* 0x0000000c65657c20 */ /* 0x000fe20008410000 */
[----:B------:R-:W-:Y:S01]  /*2280*/  FMUL.FTZ R102, R102, UR12 ;  /* 0x0000000c66667c20 */ /* 0x000fe20008410000 */
[----:B------:R-:W-:-:S04]  /*2290*/  FMUL.FTZ R103, R103, UR12 ;  /* 0x0000000c67677c20 */ /* 0x000fc80008410000 */
[----:B------:R-:W1:Y:S01]  /*22a0*/  LDC.64 R104, c[0x0][0x468] ;  /* 0x00011a00ff687b82 */ /* 0x000e620000000a00 */
[----:B0-----:R-:W-:-:S05]  /*22b0*/  @P0 IMAD.WIDE.U32 R106, R135, 0x10, R106 ;  /* 0x00000010876a0825 */ /* 0x001fca00078e006a */
[----:B------:R0:W-:Y:S01]  /*22c0*/  @P0 STG.E.128 desc[UR14][R106.64], R96 ;  /* 0x000000606a000986 */ /* 0x0001e2000c101d0e */
[C---:B-1----:R-:W-:Y:S01]  /*22d0*/  IMAD.WIDE.U32 R104, R135.reuse, 0x10, R104 ;  /* 0x0000001087687825 */ /* 0x042fe200078e0068 */
[----:B------:R-:W-:-:S04]  /*22e0*/  IADD3 R135, PT, PT, R135, 0x80, RZ ;  /* 0x0000008087877810 */ /* 0x000fc80007ffe0ff */
[----:B------:R0:W-:Y:S03]  /*22f0*/  STG.E.128 desc[UR14][R104.64], R100 ;  /* 0x0000006468007986 */ /* 0x0001e6000c101d0e */
.L_x_8462:
[----:B------:R-:W-:Y:S05]  /*2300*/  BSYNC.RECONVERGENT B1 ;  /* 0x0000000000017941 */ /* 0x000fea0003800200 */
.L_x_8461:
        /* <DEDUP_REMOVED lines=20> */
[----:B------:R-:W-:Y:S01]  /*2450*/  MOV R99, R137 ;  /* 0x0000008900637202 */ /* 0x000fe20000000f00 */
[----:B------:R-:W-:Y:S06]  /*2460*/  BRA `(.L_x_8468) ;  /* 0x0000000000307947 */ /* 0x000fec0003800000 */
.L_x_8467:
        /* <DEDUP_REMOVED lines=11> */
[----:B------:R-:W-:-:S07]  /*2520*/  FMUL.FTZ R137, R137, UR24 ;  /* 0x0000001889897c20 */ /* 0x000fce0008410000 */
.L_x_8468:
        /* <DEDUP_REMOVED lines=11> */
.L_x_8466:
[----:B------:R-:W-:Y:S05]  /*25e0*/  BSYNC.RECONVERGENT B1 ;  /* 0x0000000000017941 */ /* 0x000fea0003800200 */
.L_x_8465:
[----:B------:R-:W-:Y:S04]  /*25f0*/  BSSY.RECONVERGENT B1, `(.L_x_8469) ;  /* 0x000002d000017945 */ /* 0x000fe80003800200 */
        /* <DEDUP_REMOVED lines=21> */
.L_x_8471:
        /* <DEDUP_REMOVED lines=12> */
.L_x_8472:
        /* <DEDUP_REMOVED lines=11> */
.L_x_8470:
[----:B------:R-:W-:Y:S05]  /*28c0*/  BSYNC.RECONVERGENT B1 ;  /* 0x0000000000017941 */ /* 0x000fea0003800200 */
.L_x_8469:
[----:B------:R-:W-:Y:S04]  /*28d0*/  BSSY.RECONVERGENT B1, `(.L_x_8473) ;  /* 0x000002d000017945 */ /* 0x000fe80003800200 */
[----:B------:R-:W-:Y:S05]  /*28e0*/  @!P4 BRA `(.L_x_8474) ;  /* 0x0000000000acc947 */ /* 0x000fea0003800000 */
[----:B------:R-:W-:-:S04]  /*28f0*/  ISETP.NE.U32.AND P0, PT, RZ, UR20, PT ;  /* 0x00000014ff007c0c */ /* 0x000fc8000bf05070 */
[----:B------:R-:W-:-:S13]  /*2900*/  ISETP.NE.AND.EX P0, PT, RZ, UR21, PT, P0 ;  /* 0x00000015ff007c0c */ /* 0x000fda000bf05300 */
[----:B------:R-:W-:Y:S05]  /*2910*/  @!P0 BRA `(.L_x_8475) ;  /* 0x0000000000448947 */ /* 0x000fea0003800000 */
[--C-:B0-23--:R-:W-:Y:S01]  /*2920*/  FFMA.FTZ R97, R7, UR4, R23.reuse ;  /* 0x0000000407617c23 */ /* 0x10dfe20008010017 */
        /* <DEDUP_REMOVED lines=16> */
.L_x_8475:
        /* <DEDUP_REMOVED lines=12> */
.L_x_8476:
        /* <DEDUP_REMOVED lines=11> */
.L_x_8474:
[----:B------:R-:W-:Y:S05]  /*2ba0*/  BSYNC.RECONVERGENT B1 ;  /* 0x0000000000017941 */ /* 0x000fea0003800200 */
.L_x_8473:
[----:B------:R-:W-:Y:S04]  /*2bb0*/  BSSY.RECONVERGENT B1, `(.L_x_8477) ;  /* 0x000002d000017945 */ /* 0x000fe80003800200 */
[----:B------:R-:W-:Y:S05]  /*2bc0*/  @!P5 BRA `(.L_x_8478) ;  /* 0x0000000000acd947 */ /* 0x000fea0003800000 */
[----:B------:R-:W-:-:S04]  /*2bd0*/  ISETP.NE.U32.AND P0, PT, RZ, UR20, PT ;  /* 0x00000014ff007c0c */ /* 0x000fc8000bf05070 */
[----:B------:R-:W-:-:S13]  /*2be0*/  ISETP.NE.AND.EX P0, PT, RZ, UR21, PT, P0 ;  /* 0x00000015ff007c0c */ /* 0x000fda000bf05300 */
[----:B------:R-:W-:Y:S05]  /*2bf0*/  @!P0 BRA `(.L_x_8479) ;  /* 0x0000000000448947 */ /* 0x000fea0003800000 */
[--C-:B0-234-:R-:W-:Y:S01]  /*2c00*/  FFMA.FTZ R97, R9, UR4, R23.reuse ;  /* 0x0000000409617c23 */ /* 0x11dfe20008010017 */
        /* <DEDUP_REMOVED lines=16> */
.L_x_8479:
        /* <DEDUP_REMOVED lines=12> */
.L_x_8480:
        /* <DEDUP_REMOVED lines=11> */
.L_x_8478:
[----:B------:R-:W-:Y:S05]  /*2e80*/  BSYNC.RECONVERGENT B1 ;  /* 0x0000000000017941 */ /* 0x000fea0003800200 */
.L_x_8477:
        /* <DEDUP_REMOVED lines=21> */
.L_x_8482:
        /* <DEDUP_REMOVED lines=12> */
.L_x_8483:
[----:B------:R-:W0:Y:S01]  /*30a0*/  @P0 LDC.64 R104, c[0x0][0x478] ;  /* 0x00011e00ff680b82 */ /* 0x000e220000000a00 */
[----:B------:R-:W-:Y:S01]  /*30b0*/  FMUL.FTZ R100, R100, UR12 ;  /* 0x0000000c64647c20 */ /* 0x000fe20008410000 */
[----:B------:R-:W-:-:S06]  /*30c0*/  FMUL.FTZ R101, R23, UR12 ;  /* 0x0000000c17657c20 */ /* 0x000fcc0008410000 */
[----:B------:R-:W1:Y:S01]  /*30d0*/  LDC.64 R102, c[0x0][0x468] ;  /* 0x00011a00ff667b82 */ /* 0x000e620000000a00 */
[----:B0-----:R-:W-:-:S05]  /*30e0*/  @P0 IMAD.WIDE.U32 R104, R135, 0x10, R104 ;  /* 0x0000001087680825 */ /* 0x001fca00078e0068 */
[----:B------:R0:W-:Y:S01]  /*30f0*/  @P0 STG.E.128 desc[UR14][R104.64], R96 ;  /* 0x0000006068000986 */ /* 0x0001e2000c101d0e */
[----:B-1----:R-:W-:-:S04]  /*3100*/  IMAD.WIDE.U32 R106, R135, 0x10, R102 ;  /* 0x00000010876a7825 */ /* 0x002fc800078e0066 */
[----:B------:R-:W-:Y:S01]  /*3110*/  FMUL.FTZ R102, R137, UR12 ;  /* 0x0000000c89667c20 */ /* 0x000fe20008410000 */
[----:B------:R-:W-:-:S05]  /*3120*/  FMUL.FTZ R103, R138, UR12 ;  /* 0x0000000c8a677c20 */ /* 0x000fca0008410000 */
[----:B------:R0:W-:Y:S01]  /*3130*/  STG.E.128 desc[UR14][R106.64], R100 ;  /* 0x000000646a007986 */ /* 0x0001e2000c101d0e */
[----:B------:R-:W-:Y:S05]  /*3140*/  BRA `(.L_x_8481) ;  /* 0x0000001000947947 */ /* 0x000fea0003800000 */
.L_x_8460:
[----:B------:R-:W-:-:S04]  /*3150*/  UISETP.NE.U32.AND UP1, UPT, UR20, URZ, UPT ;  /* 0x000000ff1400728c */ /* 0x000fc8000bf25070 */
[----:B------:R-:W-:-:S09]  /*3160*/  UISETP.NE.AND.EX UP1, UPT, UR21, URZ, UPT, UP1 ;  /* 0x000000ff1500728c */ /* 0x000fd2000bf25310 */
[----:B------:R-:W-:Y:S05]  /*3170*/  BRA.U UP1, `(.L_x_8484) ;  /* 0x0000000901247547 */ /* 0x000fea000b800000 */
[----:B------:R-:W-:Y:S01]  /*3180*/  ISETP.GT.U32.AND P0, PT, R2, 0x7f, PT ;  /* 0x0000007f0200780c */ /* 0x000fe20003f04070 */
[----:B------:R-:W-:-:S12]  /*3190*/  BSSY.RECONVERGENT B1, `(.L_x_8485) ;  /* 0x0000016000017945 */ /* 0x000fd80003800200 */
[----:B------:R-:W-:Y:S05]  /*31a0*/  @!P0 BRA `(.L_x_8486) ;  /* 0x0000000000508947 */ /* 0x000fea0003800000 */
[----:B------:R-:W0:Y:S01]  /*31b0*/  LDC.64 R104, c[0x0][0x468] ;  /* 0x00011a00ff687b82 */ /* 0x000e220000000a00 */
        /* <DEDUP_REMOVED lines=16> */
[C---:B0-----:R-:W-:Y:S01]  /*32c0*/  IMAD.WIDE.U32 R104, R135.reuse, 0x10, R104 ;  /* 0x0000001087687825 */ /* 0x041fe200078e0068 */
[----:B------:R-:W-:-:S04]  /*32d0*/  IADD3 R135, PT, PT, R135, 0x80, RZ ;  /* 0x0000008087877810 */ /* 0x000fc80007ffe0ff */
[----:B------:R0:W-:Y:S03]  /*32e0*/  STG.E.128 desc[UR14][R104.64], R100 ;  /* 0x0000006468007986 */ /* 0x0001e6000c101d0e */
.L_x_8486:
[----:B------:R-:W-:Y:S05]  /*32f0*/  BSYNC.RECONVERGENT B1 ;  /* 0x0000000000017941 */ /* 0x000fea0003800200 */
.L_x_8485:
[----:B------:R-:W-:Y:S04]  /*3300*/  BSSY.RECONVERGENT B1, `(.L_x_8487) ;  /* 0x0000016000017945 */ /* 0x000fe80003800200 */
[----:B------:R-:W-:Y:S05]  /*3310*/  @!P2 BRA `(.L_x_8488) ;  /* 0x000000000050a947 */ /* 0x000fea0003800000 */
[----:B0-----:R-:W0:Y:S01]  /*3320*/  LDC.64 R104, c[0x0][0x468] ;  /* 0x00011a00ff687b82 */ /* 0x001e220000000a00 */
        /* <DEDUP_REMOVED lines=19> */
.L_x_8488:
[----:B------:R-:W-:Y:S05]  /*3460*/  BSYNC.RECONVERGENT B1 ;  /* 0x0000000000017941 */ /* 0x000fea0003800200 */
.L_x_8487:
[----:B------:R-:W-:Y:S04]  /*3470*/  BSSY.RECONVERGENT B1, `(.L_x_8489) ;  /* 0x0000016000017945 */ /* 0x000fe80003800200 */
[----:B------:R-:W-:Y:S05]  /*3480*/  @!P3 BRA `(.L_x_8490) ;  /* 0x000000000050b947 */ /* 0x000fea0003800000 */
[----:B01----:R-:W0:Y:S01]  /*3490*/  LDC.64 R104, c[0x0][0x468] ;  /* 0x00011a00ff687b82 */ /* 0x003e220000000a00 */
        /* <DEDUP_REMOVED lines=19> */
.L_x_8490:
[----:B------:R-:W-:Y:S05]  /*35d0*/  BSYNC.RECONVERGENT B1 ;  /* 0x0000000000017941 */ /* 0x000fea0003800200 */
.L_x_8489:
[----:B------:R-:W-:Y:S04]  /*35e0*/  BSSY.RECONVERGENT B1, `(.L_x_8491) ;  /* 0x0000016000017945 */ /* 0x000fe80003800200 */
[----:B------:R-:W-:Y:S05]  /*35f0*/  @!P4 BRA `(.L_x_8492) ;  /* 0x000000000050c947 */ /* 0x000fea0003800000 */
[----:B012---:R-:W0:Y:S01]  /*3600*/  LDC.64 R104, c[0x0][0x468] ;  /* 0x00011a00ff687b82 */ /* 0x007e220000000a00 */
        /* <DEDUP_REMOVED lines=19> */
.L_x_8492:
[----:B------:R-:W-:Y:S05]  /*3740*/  BSYNC.RECONVERGENT B1 ;  /* 0x0000000000017941 */ /* 0x000fea0003800200 */
.L_x_8491:
[----:B------:R-:W-:Y:S04]  /*3750*/  BSSY.RECONVERGENT B1, `(.L_x_8493) ;  /* 0x0000016000017945 */ /* 0x000fe80003800200 */
[----:B------:R-:W-:Y:S05]  /*3760*/  @!P5 BRA `(.L_x_8494) ;  /* 0x000000000050d947 */ /* 0x000fea0003800000 */
[----:B0123--:R-:W0:Y:S01]  /*3770*/  LDC.64 R104, c[0x0][0x468] ;  /* 0x00011a00ff687b82 */ /* 0x00fe220000000a00 */
        /* <DEDUP_REMOVED lines=19> */
.L_x_8494:
[----:B------:R-:W-:Y:S05]  /*38b0*/  BSYNC.RECONVERGENT B1 ;  /* 0x0000000000017941 */ /* 0x000fea0003800200 */
.L_x_8493:
[----:B------:R-:W-:Y:S05]  /*38c0*/  @!P6 BRA `(.L_x_8481) ;  /* 0x0000000800b4e947 */ /* 0x000fea0003800000 */
[----:B01234-:R-:W0:Y:S01]  /*38d0*/  LDC.64 R104, c[0x0][0x468] ;  /* 0x00011a00ff687b82 */ /* 0x01fe220000000a00 */
        /* <DEDUP_REMOVED lines=16> */
[----:B0-----:R-:W-:-:S05]  /*39e0*/  IMAD.WIDE.U32 R104, R135, 0x10, R104 ;  /* 0x0000001087687825 */ /* 0x001fca00078e0068 */
[----:B------:R0:W-:Y:S01]  /*39f0*/  STG.E.128 desc[UR14][R104.64], R100 ;  /* 0x0000006468007986 */ /* 0x0001e2000c101d0e */
[----:B------:R-:W-:Y:S05]  /*3a00*/  BRA `(.L_x_8481) ;  /* 0x0000000800647947 */ /* 0x000fea0003800000 */
.L_x_8484:
[----:B------:R-:W-:Y:S04]  /*3a10*/  BSSY.RECONVERGENT B1, `(.L_x_8495) ;  /* 0x0000019000017945 */ /* 0x000fe80003800200 */
        /* <DEDUP_REMOVED lines=9> */
[----:B------:R-:W1:Y:S01]  /*3ab0*/  LDC.64 R104, c[0x0][0x468] ;  /* 0x00011a00ff687b82 */ /* 0x000e620000000a00 */
        /* <DEDUP_REMOVED lines=11> */
[C---:B-1----:R-:W-:Y:S01]  /*3b70*/  IMAD.WIDE.U32 R104, R135.reuse, 0x10, R104 ;  /* 0x0000001087687825 */ /* 0x042fe200078e0068 */
[----:B------:R-:W-:-:S04]  /*3b80*/  IADD3 R135, PT, PT, R135, 0x80, RZ ;  /* 0x0000008087877810 */ /* 0x000fc80007ffe0ff */
[----:B------:R0:W-:Y:S03]  /*3b90*/  STG.E.128 desc[UR14][R104.64], R100 ;  /* 0x0000006468007986 */ /* 0x0001e6000c101d0e */
.L_x_8496:
[----:B------:R-:W-:Y:S05]  /*3ba0*/  BSYNC.RECONVERGENT B1 ;  /* 0x0000000000017941 */ /* 0x000fea0003800200 */
.L_x_8495:
        /* <DEDUP_REMOVED lines=25> */
.L_x_8498:
[----:B------:R-:W-:Y:S05]  /*3d40*/  BSYNC.RECONVERGENT B1 ;  /* 0x0000000000017941 */ /* 0x000fea0003800200 */
.L_x_8497:
[----:B------:R-:W-:Y:S04]  /*3d50*/  BSSY.RECONVERGENT B1, `(.L_x_8499) ;  /* 0x0000019000017945 */ /* 0x000fe80003800200 */
[----:B------:R-:W-:Y:S05]  /*3d60*/  @!P3 BRA `(.L_x_8500) ;  /* 0x00000000005cb947 */ /* 0x000fea0003800000 */
[----:B0-2---:R-:W0:Y:S01]  /*3d70*/  LDC.64 R106, c[0x0][0x478] ;  /* 0x00011e00ff6a7b82 */ /* 0x005e220000000a00 */
        /* <DEDUP_REMOVED lines=22> */
.L_x_8500:
[----:B------:R-:W-:Y:S05]  /*3ee0*/  BSYNC.RECONVERGENT B1 ;  /* 0x0000000000017941 */ /* 0x000fea0003800200 */
.L_x_8499:
[----:B------:R-:W-:Y:S04]  /*3ef0*/  BSSY.RECONVERGENT B1, `(.L_x_8501) ;  /* 0x0000019000017945 */ /* 0x000fe80003800200 */
[----:B------:R-:W-:Y:S05]  /*3f00*/  @!P4 BRA `(.L_x_8502) ;  /* 0x00000000005cc947 */ /* 0x000fea0003800000 */
[----:B0-23--:R-:W0:Y:S01]  /*3f10*/  LDC.64 R106, c[0x0][0x478] ;  /* 0x00011e00ff6a7b82 */ /* 0x00de220000000a00 */
        /* <DEDUP_REMOVED lines=22> */
.L_x_8502:
[----:B------:R-:W-:Y:S05]  /*4080*/  BSYNC.RECONVERGENT B1 ;  /* 0x0000000000017941 */ /* 0x000fea0003800200 */
.L_x_8501:
[----:B------:R-:W-:Y:S04]  /*4090*/  BSSY.RECONVERGENT B1, `(.L_x_8503) ;  /* 0x0000019000017945 */ /* 0x000fe80003800200 */
[----:B------:R-:W-:Y:S05]  /*40a0*/  @!P5 BRA `(.L_x_8504) ;  /* 0x00000000005cd947 */ /* 0x000fea0003800000 */
[----:B0-234-:R-:W0:Y:S01]  /*40b0*/  LDC.64 R106, c[0x0][0x478] ;  /* 0x00011e00ff6a7b82 */ /* 0x01de220000000a00 */
        /* <DEDUP_REMOVED lines=22> */
.L_x_8504:
[----:B------:R-:W-:Y:S05]  /*4220*/  BSYNC.RECONVERGENT B1 ;  /* 0x0000000000017941 */ /* 0x000fea0003800200 */
.L_x_8503:
        /* <DEDUP_REMOVED lines=21> */
[----:B-1----:R-:W-:-:S05]  /*4380*/  IMAD.WIDE.U32 R106, R135, 0x10, R106 ;  /* 0x00000010876a7825 */ /* 0x002fca00078e006a */
[----:B------:R0:W-:Y:S02]  /*4390*/  STG.E.128 desc[UR14][R106.64], R100 ;  /* 0x000000646a007986 */ /* 0x0001e4000c101d0e */
.L_x_8481:
[----:B------:R-:W-:Y:S05]  /*43a0*/  BSYNC.RECONVERGENT B0 ;  /* 0x0000000000007941 */ /* 0x000fea0003800200 */
.L_x_8459:
[----:B------:R-:W-:Y:S02]  /*43b0*/  UIADD3 UR7, UPT, UPT, UR7, UR22, URZ ;  /* 0x0000001607077290 */ /* 0x000fe4000fffe0ff */
[----:B------:R-:W-:Y:S02]  /*43c0*/  UPLOP3.LUT UP2, UPT, UPT, UPT, UP2, 0x40, 0x4 ;  /* 0x000000000004789c */ /* 0x000fe40003f4e820 */
[----:B------:R-:W-:-:S09]  /*43d0*/  UISETP.GE.AND UP1, UPT, UR7, UR23, UPT ;  /* 0x000000170700728c */ /* 0x000fd2000bf26270 */
[----:B------:R-:W-:Y:S05]  /*43e0*/  BRA.U !UP1, `(.L_x_8505) ;  /* 0xffffffc5092c7547 */ /* 0x000fea000b83ffff */
.L_x_8444:
[----:B------:R-:W0:Y:S08]  /*43f0*/  S2UR UR4, SR_CTAID.X ;  /* 0x00000000000479c3 */ /* 0x000e300000002500 */
[----:B------:R-:W1:Y:S08]  /*4400*/  LDC.64 R2, c[0x0][0x440] ;  /* 0x00011000ff027b82 */ /* 0x000e700000000a00 */
[----:B------:R-:W2:Y:S08]  /*4410*/  LDC.64 R4, c[0x0][0x448] ;  /* 0x00011200ff047b82 */ /* 0x000eb00000000a00 */
[----:B-----5:R-:W3:Y:S01]  /*4420*/  LDC.64 R6, c[0x0][0x440] ;  /* 0x00011000ff067b82 */ /* 0x020ee20000000a00 */
[----:B0-----:R-:W-:-:S06]  /*4430*/  UIMAD UR4, UR4, UR6, URZ ;  /* 0x00000006040472a4 */ /* 0x001fcc000f8e02ff */
[----:B------:R-:W-:Y:S01]  /*4440*/  MOV R23, UR4 ;  /* 0x0000000400177c02 */ /* 0x000fe20008000f00 */
[----:B------:R-:W0:Y:S03]  /*4450*/  LDC.64 R8, c[0x0][0x448] ;  /* 0x00011200ff087b82 */ /* 0x000e260000000a00 */
[----:B------:R-:W-:-:S05]  /*4460*/  LEA.HI R23, R23, R0, RZ, 0x1e ;  /* 0x0000000017177211 */ /* 0x000fca00078ff0ff */
[----:B------:R-:W4:Y:S01]  /*4470*/  LDC.64 R10, c[0x0][0x440] ;  /* 0x00011000ff0a7b82 */ /* 0x000f220000000a00 */
[----:B-1----:R-:W-:-:S04]  /*4480*/  @P1 IMAD.WIDE.U32 R2, R23, 0x10, R2 ;  /* 0x0000001017021825 */ /* 0x002fc800078e0002 */
[C---:B--2---:R-:W-:Y:S01]  /*4490*/  @P1 IMAD.WIDE.U32 R4, R23.reuse, 0x10, R4 ;  /* 0x0000001017041825 */ /* 0x044fe200078e0004 */
[----:B------:R-:W-:Y:S01]  /*44a0*/  @P1 IADD3 R23, PT, PT, R23, 0x80, RZ ;  /* 0x0000008017171810 */ /* 0x000fe20007ffe0ff */
[----:B------:R1:W-:Y:S01]  /*44b0*/  @P1 STG.E.128 desc[UR14][R2.64], R48 ;  /* 0x0000003002001986 */ /* 0x0003e2000c101d0e */
[----:B------:R-:W2:Y:S03]  /*44c0*/  LDC.64 R12, c[0x0][0x448] ;  /* 0x00011200ff0c7b82 */ /* 0x000ea60000000a00 */
[C---:B---3--:R-:W-:Y:S01]  /*44d0*/  @P2 IMAD.WIDE.U32 R6, R23.reuse, 0x10, R6 ;  /* 0x0000001017062825 */ /* 0x048fe200078e0006 */
[----:B------:R1:W-:Y:S04]  /*44e0*/  @P1 STG.E.128 desc[UR14][R4.64], R24 ;  /* 0x0000001804001986 */ /* 0x0003e8000c101d0e */
[----:B------:R-:W3:Y:S01]  /*44f0*/  LDC.64 R14, c[0x0][0x440] ;  /* 0x00011000ff0e7b82 */ /* 0x000ee20000000a00 */
[C---:B0-----:R-:W-:Y:S01]  /*4500*/  @P2 IMAD.WIDE.U32 R8, R23.reuse, 0x10, R8 ;  /* 0x0000001017082825 */ /* 0x041fe200078e0008 */
[----:B------:R-:W-:Y:S01]  /*4510*/  @P2 IADD3 R23, PT, PT, R23, 0x80, RZ ;  /* 0x0000008017172810 */ /* 0x000fe20007ffe0ff */
[----:B------:R1:W-:Y:S04]  /*4520*/  @P2 STG.E.128 desc[UR14][R6.64], R52 ;  /* 0x0000003406002986 */ /* 0x0003e8000c101d0e */
[----:B------:R1:W-:Y:S01]  /*4530*/  @P2 STG.E.128 desc[UR14][R8.64], R28 ;  /* 0x0000001c08002986 */ /* 0x0003e2000c101d0e */
[----:B------:R-:W0:Y:S01]  /*4540*/  LDC.64 R16, c[0x0][0x448] ;  /* 0x00011200ff107b82 */ /* 0x000e220000000a00 */
[----:B----4-:R-:W-:-:S05]  /*4550*/  @P3 IMAD.WIDE.U32 R10, R23, 0x10, R10 ;  /* 0x00000010170a3825 */ /* 0x010fca00078e000a */
[----:B------:R1:W-:Y:S02]  /*4560*/  @P3 STG.E.128 desc[UR14][R10.64], R56 ;  /* 0x000000380a003986 */ /* 0x0003e4000c101d0e */
[----:B------:R-:W4:Y:S01]  /*4570*/  LDC.64 R18, c[0x0][0x440] ;  /* 0x00011000ff127b82 */ /* 0x000f220000000a00 */
[C---:B--2---:R-:W-:Y:S01]  /*4580*/  @P3 IMAD.WIDE.U32 R12, R23.reuse, 0x10, R12 ;  /* 0x00000010170c3825 */ /* 0x044fe200078e000c */
[----:B------:R-:W-:-:S04]  /*4590*/  @P3 IADD3 R23, PT, PT, R23, 0x80, RZ ;  /* 0x0000008017173810 */ /* 0x000fc80007ffe0ff */
[----:B------:R1:W-:Y:S02]  /*45a0*/  @P3 STG.E.128 desc[UR14][R12.64], R32 ;  /* 0x000000200c003986 */ /* 0x0003e4000c101d0e */
[----:B------:R-:W2:Y:S01]  /*45b0*/  LDC.64 R20, c[0x0][0x448] ;  /* 0x00011200ff147b82 */ /* 0x000ea20000000a00 */
[----:B---3--:R-:W-:-:S05]  /*45c0*/  @P4 IMAD.WIDE.U32 R14, R23, 0x10, R14 ;  /* 0x00000010170e4825 */ /* 0x008fca00078e000e */
[----:B------:R1:W-:Y:S01]  /*45d0*/  @P4 STG.E.128 desc[UR14][R14.64], R60 ;  /* 0x0000003c0e004986 */ /* 0x0003e2000c101d0e */
[C---:B0-----:R-:W-:Y:S01]  /*45e0*/  @P4 IMAD.WIDE.U32 R16, R23.reuse, 0x10, R16 ;  /* 0x0000001017104825 */ /* 0x041fe200078e0010 */
[----:B------:R-:W-:-:S04]  /*45f0*/  @P4 IADD3 R23, PT, PT, R23, 0x80, RZ ;  /* 0x0000008017174810 */ /* 0x000fc80007ffe0ff */
[----:B------:R1:W-:Y:S01]  /*4600*/  @P4 STG.E.128 desc[UR14][R16.64], R36 ;  /* 0x0000002410004986 */ /* 0x0003e2000c101d0e */
[----:B----4-:R-:W-:-:S05]  /*4610*/  @P5 IMAD.WIDE.U32 R18, R23, 0x10, R18 ;  /* 0x0000001017125825 */ /* 0x010fca00078e0012 */
[----:B------:R1:W-:Y:S01]  /*4620*/  @P5 STG.E.128 desc[UR14][R18.64], R64 ;  /* 0x0000004012005986 */ /* 0x0003e2000c101d0e */
[----:B--2---:R-:W-:-:S05]  /*4630*/  @P5 IMAD.WIDE.U32 R20, R23, 0x10, R20 ;  /* 0x0000001017145825 */ /* 0x004fca00078e0014 */
[----:B------:R1:W-:Y:S01]  /*4640*/  @P5 STG.E.128 desc[UR14][R20.64], R40 ;  /* 0x0000002814005986 */ /* 0x0003e2000c101d0e */
[----:B------:R-:W-:Y:S05]  /*4650*/  @!P6 EXIT ;  /* 0x000000000000e94d */ /* 0x000fea0003800000 */
[----:B-1----:R-:W0:Y:S01]  /*4660*/  LDC.64 R2, c[0x0][0x440] ;  /* 0x00011000ff027b82 */ /* 0x002e220000000a00 */
[----:B------:R-:W-:-:S07]  /*4670*/  @P5 IADD3 R23, PT, PT, R23, 0x80, RZ ;  /* 0x0000008017175810 */ /* 0x000fce0007ffe0ff */
[----:B------:R-:W1:Y:S01]  /*4680*/  LDC.64 R4, c[0x0][0x448] ;  /* 0x00011200ff047b82 */ /* 0x000e620000000a00 */
[----:B0-----:R-:W-:-:S05]  /*4690*/  IMAD.WIDE.U32 R2, R23, 0x10, R2 ;  /* 0x0000001017027825 */ /* 0x001fca00078e0002 */
[----:B------:R-:W-:Y:S01]  /*46a0*/  STG.E.128 desc[UR14][R2.64], R68 ;  /* 0x0000004402007986 */ /* 0x000fe2000c101d0e */
[----:B-1----:R-:W-:-:S05]  /*46b0*/  IMAD.WIDE.U32 R4, R23, 0x10, R4 ;  /* 0x0000001017047825 */ /* 0x002fca00078e0004 */
[----:B------:R-:W-:Y:S01]  /*46c0*/  STG.E.128 desc[UR14][R4.64], R44 ;  /* 0x0000002c04007986 */ /* 0x000fe2000c101d0e */
[----:B------:R-:W-:Y:S05]  /*46d0*/  EXIT ;  /* 0x000000000000794d */ /* 0x000fea0003800000 */
.L_x_8506:
        /* <DEDUP_REMOVED lines=10> */
.L_x_10814:


//--------------------- .text._ZN10layer_norm13ln_bwd_kernelINS_13Kernel_traitsI6__halfffffjLj3072ELj1ELj1ELj4ELj16ENS_18Kernel_traits_baseILj3072ES2_ffffjLj128EEEEELb0ELb0ELb0ELb1EEEvNS_9BwdParamsE --------------------------
	.section	.text._ZN10layer_norm13ln_bwd_kernelINS_13Kernel_traitsI6__halfffffjLj3072ELj1ELj1ELj4ELj16ENS_18Kernel_traits_baseILj3072ES2_ffffjLj128EEEEELb0ELb0ELb0ELb1EEEvNS_9BwdParamsE,"ax",@progbits
	.align	128
        .global         _ZN10layer_norm13ln_bwd_kernelINS_13Kernel_traitsI6__halfffffjLj3072ELj1ELj1ELj4ELj16ENS_18Kernel_traits_baseILj3072ES2_ffffjLj128EEEEELb0ELb0ELb0ELb1EEEvNS_9BwdParamsE
        .type           _ZN10layer_norm13ln_bwd_kernelINS_13Kernel_traitsI6__halfffffjLj3072ELj1ELj1ELj4ELj16ENS_18Kernel_traits_baseILj3072ES2_ffffjLj128EEEEELb0ELb0ELb0ELb1EEEvNS_9BwdParamsE,@function
        .size           _ZN10layer_norm13ln_bwd_kernelINS_13Kernel_traitsI6__halfffffjLj3072ELj1ELj1ELj4ELj16ENS_18Kernel_traits_baseILj3072ES2_ffffjLj128EEEEELb0ELb0ELb0ELb1EEEvNS_9BwdParamsE,(.L_x_10815 - _ZN10layer_norm13ln_bwd_kernelINS_13Kernel_traitsI6__halfffffjLj3072ELj1ELj1ELj4ELj16ENS_18Kernel_traits_baseILj3072ES2_ffffjLj128EEEEELb0ELb0ELb0ELb1EEEvNS_9BwdParamsE)
        .other          _ZN10layer_norm13ln_bwd_kernelINS_13Kernel_traitsI6__halfffffjLj3072ELj1ELj1ELj4ELj16ENS_18Kernel_traits_baseILj3072ES2_ffffjLj128EEEEELb0ELb0ELb0ELb1EEEvNS_9BwdParamsE,@"STO_CUDA_ENTRY STV_DEFAULT"
_ZN10layer_norm13ln_bwd_kernelINS_13Kernel_traitsI6__halfffffjLj3072ELj1ELj1ELj4ELj16ENS_18Kernel_traits_baseILj3072ES2_ffffjLj128EEEEELb0ELb0ELb0ELb1EEEvNS_9BwdParamsE:
.text._ZN10layer_norm13ln_bwd_kernelINS_13Kernel_traitsI6__halfffffjLj3072ELj1ELj1ELj4ELj16ENS_18Kernel_traits_baseILj3072ES2_ffffjLj128EEEEELb0ELb0ELb0ELb1EEEvNS_9BwdParamsE:
[----:B------:R-:W-:Y:S08]  /*0000*/  LDC R1, c[0x0][0x37c] ;  /* 0x0000df00ff017b82 */ /* 0x000ff00000000800 */
[----:B------:R-:W0:Y:S01]  /*0010*/  S2UR UR9, SR_CTAID.X ;  /* 0x00000000000979c3 */ /* 0x000e220000002500 */
[----:B------:R-:W0:Y:S01]  /*0020*/  LDCU UR4, c[0x0][0x384] ;  /* 0x00007080ff0477ac */ /* 0x000e220008000800 */
        /* <DEDUP_REMOVED lines=22> */
[----:B0-----:R-:W-:Y:S01]  /*0190*/  UISETP.GE.AND UP0, UPT, UR9, UR4, UPT ;  /* 0x000000040900728c */ /* 0x001fe2000bf06270 */
[----:B------:R-:W-:Y:S02]  /*01a0*/  CS2R R26, SRZ ;  /* 0x00000000001a7805 */ /* 0x000fe4000001ff00 */
[----:B------:R-:W-:Y:S01]  /*01b0*/  CS2R R24, SRZ ;  /* 0x0000000000187805 */ /* 0x000fe2000001ff00 */
[----:B------:R-:W0:Y:S05]  /*01c0*/  LDCU.64 UR16, c[0x0][0x358] ;  /* 0x00006b00ff1077ac */ /* 0x000e2a0008000a00 */
[----:B------:R-:W-:Y:S05]  /*01d0*/  BRA.U UP0, `(.L_x_8507) ;  /* 0x00000039003c7547 */ /* 0x000fea000b800000 */
[----:B------:R-:W1:Y:S01]  /*01e0*/  S2R R25, SR_TID.X ;  /* 0x0000000000197919 */ /* 0x000e620000002100 */
[----:B------:R-:W1:Y:S01]  /*01f0*/  LDC.64 R2, c[0x0][0x3d0] ;  /* 0x0000f400ff027b82 */ /* 0x000e620000000a00 */
[----:B------:R-:W2:Y:S01]  /*0200*/  LDCU.64 UR4, c[0x0][0x3e0] ;  /* 0x00007c00ff0477ac */ /* 0x000ea20008000a00 */
        /* <DEDUP_REMOVED lines=17> */
[----:B------:R-:W-:Y:S01]  /*0320*/  MOV R121, RZ ;  /* 0x000000ff00797202 */ /* 0x000fe20000000f00 */
[----:B------:R-:W-:Y:S01]  /*0330*/  UPLOP3.LUT UP2, UPT, UPT, UPT, UPT, 0x40, 0x4 ;  /* 0x000000000004789c */ /* 0x000fe20003f4e870 */
[----:B------:R-:W3:Y:S01]  /*0340*/  LDCU UR19, c[0x0][0x388] ;  /* 0x00007100ff1377ac */ /* 0x000ee20008000800 */
[----:B------:R-:W4:Y:S01]  /*0350*/  LDCU.U8 UR18, c[0x0][0x410] ;  /* 0x00008200ff1277ac */ /* 0x000f220008000000 */
[----:B------:R-:W2:Y:S01]  /*0360*/  LDCU UR22, c[0x0][0x400] ;  /* 0x00008000ff1677ac */ /* 0x000ea20008000800 */
[C---:B-1----:R-:W-:Y:S01]  /*0370*/  IMAD.WIDE.U32 R2, R25.reuse, 0x8, R2 ;  /* 0x0000000819027825 */ /* 0x042fe200078e0002 */
[----:B------:R-:W1:Y:S04]  /*0380*/  LDCU.64 UR24, c[0x0][0x478] ;  /* 0x00008f00ff1877ac */ /* 0x000e680008000a00 */
[----:B0-----:R-:W5:Y:S01]  /*0390*/  LDG.E.64 R4, desc[UR16][R2.64+0x1400] ;  /* 0x0014001002047981 */ /* 0x001f62000c1e1b00 */
[----:B------:R-:W0:Y:S03]  /*03a0*/  LDCU.128 UR12, c[0x0][0x3c0] ;  /* 0x00007800ff0c77ac */ /* 0x000e260008000c00 */
[----:B------:R-:W3:Y:S01]  /*03b0*/  LDG.E.64 R6, desc[UR16][R2.64+0x1000] ;  /* 0x0010001002067981 */ /* 0x000ee2000c1e1b00 */
[----:B------:R-:W0:Y:S03]  /*03c0*/  LDCU.64 UR20, c[0x0][0x438] ;  /* 0x00008700ff1477ac */ /* 0x000e260008000a00 */
[----:B------:R-:W4:Y:S01]  /*03d0*/  LDG.E.64 R8, desc[UR16][R2.64+0xc00] ;  /* 0x000c001002087981 */ /* 0x000f22000c1e1b00 */
[----:B------:R-:W0:Y:S03]  /*03e0*/  LDCU.64 UR26, c[0x0][0x380] ;  /* 0x00007000ff1a77ac */ /* 0x000e260008000a00 */
[----:B------:R-:W4:Y:S04]  /*03f0*/  LDG.E.64 R10, desc[UR16][R2.64+0x800] ;  /* 0x00080010020a7981 */ /* 0x000f28000c1e1b00 */
[----:B------:R-:W4:Y:S04]  /*0400*/  LDG.E.64 R12, desc[UR16][R2.64+0x400] ;  /* 0x00040010020c7981 */ /* 0x000f28000c1e1b00 */
[----:B------:R1:W4:Y:S01]  /*0410*/  LDG.E.64 R14, desc[UR16][R2.64] ;  /* 0x00000010020e7981 */ /* 0x000322000c1e1b00 */
[C---:B------:R-:W-:Y:S01]  /*0420*/  LOP3.LUT R120, R25.reuse, 0x60, RZ, 0xc0, !PT ;  /* 0x0000006019787812 */ /* 0x040fe200078ec0ff */
[----:B--2---:R-:W-:Y:S01]  /*0430*/  UISETP.NE.U32.AND UP0, UPT, UR4, URZ, UPT ;  /* 0x000000ff0400728c */ /* 0x004fe2000bf05070 */
[----:B------:R-:W-:Y:S01]  /*0440*/  LOP3.LUT R146, R25, 0x1f, RZ, 0xc0, !PT ;  /* 0x0000001f19927812 */ /* 0x000fe200078ec0ff */
[----:B------:R-:W-:Y:S01]  /*0450*/  UMOV UR6, UR9 ;  /* 0x0000000900067c82 */ /* 0x000fe20008000000 */
[----:B------:R-:W-:Y:S01]  /*0460*/  LOP3.LUT R120, R120, 0x1f, R25, 0xf8, !PT ;  /* 0x0000001f78787812 */ /* 0x000fe200078ef819 */
[----:B------:R-:W-:Y:S01]  /*0470*/  UISETP.NE.AND.EX UP0, UPT, UR5, URZ, UPT, UP0 ;  /* 0x000000ff0500728c */ /* 0x000fe2000bf05300 */
[----:B-1----:R-:W-:-:S02]  /*0480*/  CS2R R2, SRZ ;  /* 0x0000000000027805 */ /* 0x002fc4000001ff00 */
[--C-:B-----5:R-:W-:Y:S01]  /*0490*/  SHF.R.U64 R124, R4, 0x10, R5.reuse ;  /* 0x00000010047c7819 */ /* 0x120fe20000001205 */
[----:B------:R-:W-:Y:S01]  /*04a0*/  HADD2.F32 R125, -RZ, R4.H0_H0 ;  /* 0x20000004ff7d7230 */ /* 0x000fe20000004100 */
[----:B------:R-:W-:Y:S01]  /*04b0*/  SHF.R.U32.HI R122, RZ, 0x10, R5 ;  /* 0x00000010ff7a7819 */ /* 0x000fe20000011605 */
[----:B------:R-:W-:Y:S01]  /*04c0*/  HADD2.F32 R123, -RZ, R5.H0_H0 ;  /* 0x20000005ff7b7230 */ /* 0x000fe20000004100 */
[--C-:B---3--:R-:W-:Y:S01]  /*04d0*/  SHF.R.U64 R128, R6, 0x10, R7.reuse ;  /* 0x0000001006807819 */ /* 0x108fe20000001207 */
[----:B------:R-:W-:Y:S01]  /*04e0*/  HADD2.F32 R129, -RZ, R6.H0_H0 ;  /* 0x20000006ff817230 */ /* 0x000fe20000004100 */
[----:B------:R-:W-:Y:S01]  /*04f0*/  SHF.R.U32.HI R126, RZ, 0x10, R7 ;  /* 0x00000010ff7e7819 */ /* 0x000fe20000011607 */
[----:B------:R-:W-:Y:S01]  /*0500*/  HADD2.F32 R127, -RZ, R7.H0_H0 ;  /* 0x20000007ff7f7230 */ /* 0x000fe20000004100 */
[--C-:B----4-:R-:W-:Y:S01]  /*0510*/  SHF.R.U64 R132, R8, 0x10, R9.reuse ;  /* 0x0000001008847819 */ /* 0x110fe20000001209 */
[----:B------:R-:W-:Y:S01]  /*0520*/  HADD2.F32 R133, -RZ, R8.H0_H0 ;  /* 0x20000008ff857230 */ /* 0x000fe20000004100 */
[----:B------:R-:W-:Y:S01]  /*0530*/  SHF.R.U32.HI R130, RZ, 0x10, R9 ;  /* 0x00000010ff827819 */ /* 0x000fe20000011609 */
[----:B------:R-:W-:Y:S01]  /*0540*/  HADD2.F32 R131, -RZ, R9.H0_H0 ;  /* 0x20000009ff837230 */ /* 0x000fe20000004100 */
[--C-:B------:R-:W-:Y:S01]  /*0550*/  SHF.R.U64 R136, R10, 0x10, R11.reuse ;  /* 0x000000100a887819 */ /* 0x100fe2000000120b */
        /* <DEDUP_REMOVED lines=11> */
[----:B------:R-:W-:-:S02]  /*0610*/  CS2R R4, SRZ ;  /* 0x0000000000047805 */ /* 0x000fc4000001ff00 */
[----:B------:R-:W-:Y:S02]  /*0620*/  CS2R R6, SRZ ;  /* 0x0000000000067805 */ /* 0x000fe4000001ff00 */
[----:B------:R-:W-:Y:S02]  /*0630*/  CS2R R8, SRZ ;  /* 0x0000000000087805 */ /* 0x000fe4000001ff00 */
[----:B------:R-:W-:Y:S02]  /*0640*/  CS2R R10, SRZ ;  /* 0x00000000000a7805 */ /* 0x000fe4000001ff00 */
[----:B------:R-:W-:Y:S02]  /*0650*/  CS2R R12, SRZ ;  /* 0x00000000000c7805 */ /* 0x000fe4000001ff00 */
[----:B------:R-:W-:Y:S01]  /*0660*/  CS2R R14, SRZ ;  /* 0x00000000000e7805 */ /* 0x000fe2000001ff00 */
[----:B------:R-:W-:Y:S02]  /*0670*/  HADD2.F32 R124, -RZ, R124.H0_H0 ;  /* 0x2000007cff7c7230 */ /* 0x000fe40000004100 */
[----:B------:R-:W-:-:S02]  /*0680*/  HADD2.F32 R122, -RZ, R122.H0_H0 ;  /* 0x2000007aff7a7230 */ /* 0x000fc40000004100 */
[----:B------:R-:W-:Y:S02]  /*0690*/  HADD2.F32 R128, -RZ, R128.H0_H0 ;  /* 0x20000080ff807230 */ /* 0x000fe40000004100 */
[----:B------:R-:W-:Y:S02]  /*06a0*/  HADD2.F32 R126, -RZ, R126.H0_H0 ;  /* 0x2000007eff7e7230 */ /* 0x000fe40000004100 */
[----:B------:R-:W-:Y:S02]  /*06b0*/  HADD2.F32 R132, -RZ, R132.H0_H0 ;  /* 0x20000084ff847230 */ /* 0x000fe40000004100 */
[----:B------:R-:W-:Y:S02]  /*06c0*/  HADD2.F32 R130, -RZ, R130.H0_H0 ;  /* 0x20000082ff827230 */ /* 0x000fe40000004100 */
[----:B------:R-:W-:Y:S02]  /*06d0*/  HADD2.F32 R136, -RZ, R136.H0_H0 ;  /* 0x20000088ff887230 */ /* 0x000fe40000004100 */
[----:B------:R-:W-:-:S02]  /*06e0*/  HADD2.F32 R134, -RZ, R134.H0_H0 ;  /* 0x20000086ff867230 */ /* 0x000fc40000004100 */
[----:B------:R-:W-:Y:S02]  /*06f0*/  HADD2.F32 R140, -RZ, R140.H0_H0 ;  /* 0x2000008cff8c7230 */ /* 0x000fe40000004100 */
[----:B------:R-:W-:Y:S02]  /*0700*/  HADD2.F32 R138, -RZ, R138.H0_H0 ;  /* 0x2000008aff8a7230 */ /* 0x000fe40000004100 */
[----:B------:R-:W-:Y:S02]  /*0710*/  HADD2.F32 R144, -RZ, R144.H0_H0 ;  /* 0x20000090ff907230 */ /* 0x000fe40000004100 */
[----:B0-----:R-:W-:-:S07]  /*0720*/  HADD2.F32 R142, -RZ, R142.H0_H0 ;  /* 0x2000008eff8e7230 */ /* 0x001fce0000004100 */
.L_x_8514:
[----:B0123--:R-:W0:Y:S01]  /*0730*/  LDC.64 R26, c[0x0][0x3a8] ;  /* 0x0000ea00ff1a7b82 */ /* 0x00fe220000000a00 */
[----:B------:R-:W-:Y:S02]  /*0740*/  UIMAD UR7, UR6, UR19, URZ ;  /* 0x00000013060772a4 */ /* 0x000fe4000f8e02ff */
[----:B------:R-:W-:Y:S01]  /*0750*/  UIMAD.WIDE UR10, UR6, 0x4, UR12 ;  /* 0x00000004060a78a5 */ /* 0x000fe2000f8e020c */
[----:B------:R-:W1:Y:S04]  /*0760*/  @UP0 LDCU.64 UR4, c[0x0][0x3e0] ;  /* 0x00007c00ff0407ac */ /* 0x000e680008000a00 */
[----:B------:R-:W2:Y:S01]  /*0770*/  LDC.64 R24, c[0x0][0x428] ;  /* 0x00010a00ff187b82 */ /* 0x000ea20000000a00 */
[----:B------:R-:W-:Y:S01]  /*0780*/  USHF.R.S32.HI UR8, URZ, 0x1f, UR7 ;  /* 0x0000001fff087899 */ /* 0x000fe20008011407 */
[----:B------:R-:W-:-:S02]  /*0790*/  MOV R54, UR10 ;  /* 0x0000000a00367c02 */ /* 0x000fc40008000f00 */
[----:B------:R-:W-:Y:S01]  /*07a0*/  MOV R55, UR11 ;  /* 0x0000000b00377c02 */ /* 0x000fe20008000f00 */
[----:B------:R-:W-:Y:S02]  /*07b0*/  ULEA.HI UR8, UR8, UR7, URZ, 0x2 ;  /* 0x0000000708087291 */ /* 0x000fe4000f8f10ff */
[----:B------:R-:W-:Y:S02]  /*07c0*/  UIMAD.WIDE UR10, UR6, 0x4, UR14 ;  /* 0x00000004060a78a5 */ /* 0x000fe4000f8e020e */
[----:B------:R-:W3:Y:S01]  /*07d0*/  LDG.E R158, desc[UR16][R54.64] ;  /* 0x00000010369e7981 */ /* 0x000ee2000c1e1900 */
[----:B------:R-:W-:Y:S02]  /*07e0*/  PLOP3.LUT P1, PT, PT, PT, UP0, 0x80, 0x8 ;  /* 0x000000000008781c */ /* 0x000fe40003f2f008 */
[----:B------:R-:W-:Y:S02]  /*07f0*/  MOV R53, UR8 ;  /* 0x0000000800357c02 */ /* 0x000fe40008000f00 */
[----:B------:R-:W-:Y:S01]  /*0800*/  MOV R66, UR10 ;  /* 0x0000000a00427c02 */ /* 0x000fe20008000f00 */
[----:B-1----:R-:W-:Y:S01]  /*0810*/  @UP0 UIMAD.WIDE UR4, UR6, 0x4, UR4 ;  /* 0x00000004060408a5 */ /* 0x002fe2000f8e0204 */
[----:B------:R-:W-:-:S02]  /*0820*/  MOV R67, UR11 ;  /* 0x0000000b00437c02 */ /* 0x000fc40008000f00 */
[----:B------:R-:W-:-:S03]  /*0830*/  LEA.HI.SX32 R152, R53, R120, 0x1e ;  /* 0x0000007835987211 */ /* 0x000fc600078ff2ff */
[----:B------:R-:W4:Y:S01]  /*0840*/  LDG.E R159, desc[UR16][R66.64] ;  /* 0x00000010429f7981 */ /* 0x000f22000c1e1900 */
[----:B------:R-:W-:Y:S01]  /*0850*/  MOV R70, UR4 ;  /* 0x0000000400467c02 */ /* 0x000fe20008000f00 */
[----:B0-----:R-:W-:Y:S01]  /*0860*/  IMAD.WIDE.U32 R52, R152, 0x10, R26 ;  /* 0x0000001098347825 */ /* 0x001fe200078e001a */
[----:B------:R-:W-:-:S03]  /*0870*/  MOV R71, UR5 ;  /* 0x0000000500477c02 */ /* 0x000fc60008000f00 */
[C---:B--2---:R-:W-:Y:S01]  /*0880*/  IMAD.WIDE.U32 R56, R152.reuse, 0x10, R24 ;  /* 0x0000001098387825 */ /* 0x044fe200078e0018 */
[----:B------:R-:W-:Y:S01]  /*0890*/  IADD3 R151, PT, PT, R152, 0x80, RZ ;  /* 0x0000008098977810 */ /* 0x000fe20007ffe0ff */
[----:B------:R-:W2:Y:S04]  /*08a0*/  LDG.E.128 R52, desc[UR16][R52.64] ;  /* 0x0000001034347981 */ /* 0x000ea8000c1e1d00 */
[----:B------:R-:W2:Y:S01]  /*08b0*/  @P1 LDG.E R153, desc[UR16][R70.64] ;  /* 0x0000001046991981 */ /* 0x000ea2000c1e1900 */
[----:B------:R-:W-:-:S03]  /*08c0*/  IMAD.WIDE.U32 R60, R151, 0x10, R26 ;  /* 0x00000010973c7825 */ /* 0x000fc600078e001a */
[----:B------:R-:W2:Y:S01]  /*08d0*/  LDG.E.128 R56, desc[UR16][R56.64] ;  /* 0x0000001038387981 */ /* 0x000ea2000c1e1d00 */
[----:B------:R-:W-:-:S03]  /*08e0*/  IMAD.WIDE.U32 R64, R151, 0x10, R24 ;  /* 0x0000001097407825 */ /* 0x000fc600078e0018 */
[----:B------:R-:W2:Y:S01]  /*08f0*/  LDG.E.128 R60, desc[UR16][R60.64] ;  /* 0x000000103c3c7981 */ /* 0x000ea2000c1e1d00 */
[----:B------:R-:W-:-:S03]  /*0900*/  IADD3 R150, PT, PT, R152, 0x100, RZ ;  /* 0x0000010098967810 */ /* 0x000fc60007ffe0ff */
[----:B------:R-:W2:Y:S02]  /*0910*/  LDG.E.128 R64, desc[UR16][R64.64] ;  /* 0x0000001040407981 */ /* 0x000ea4000c1e1d00 */
[----:B------:R-:W-:Y:S01]  /*0920*/  IMAD.WIDE.U32 R68, R150, 0x10, R26 ;  /* 0x0000001096447825 */ /* 0x000fe200078e001a */
[----:B------:R-:W-:-:S03]  /*0930*/  IADD3 R149, PT, PT, R152, 0x180, RZ ;  /* 0x0000018098957810 */ /* 0x000fc60007ffe0ff */
[----:B------:R-:W-:Y:S02]  /*0940*/  IMAD.WIDE.U32 R72, R150, 0x10, R24 ;  /* 0x0000001096487825 */ /* 0x000fe400078e0018 */
[----:B------:R-:W2:Y:S02]  /*0950*/  LDG.E.128 R68, desc[UR16][R68.64] ;  /* 0x0000001044447981 */ /* 0x000ea4000c1e1d00 */
[C---:B------:R-:W-:Y:S02]  /*0960*/  IMAD.WIDE.U32 R76, R149.reuse, 0x10, R26 ;  /* 0x00000010954c7825 */ /* 0x040fe400078e001a */
[----:B------:R-:W2:Y:S02]  /*0970*/  LDG.E.128 R72, desc[UR16][R72.64] ;  /* 0x0000001048487981 */ /* 0x000ea4000c1e1d00 */
[----:B------:R-:W-:Y:S02]  /*0980*/  IMAD.WIDE.U32 R80, R149, 0x10, R24 ;  /* 0x0000001095507825 */ /* 0x000fe400078e0018 */
[----:B------:R-:W2:Y:S01]  /*0990*/  LDG.E.128 R76, desc[UR16][R76.64] ;  /* 0x000000104c4c7981 */ /* 0x000ea2000c1e1d00 */
[----:B------:R-:W-:-:S03]  /*09a0*/  IADD3 R148, PT, PT, R152, 0x200, RZ ;  /* 0x0000020098947810 */ /* 0x000fc60007ffe0ff */
[----:B------:R-:W2:Y:S02]  /*09b0*/  LDG.E.128 R80, desc[UR16][R80.64] ;  /* 0x0000001050507981 */ /* 0x000ea4000c1e1d00 */
[----:B------:R-:W-:-:S04]  /*09c0*/  IMAD.WIDE.U32 R84, R148, 0x10, R26 ;  /* 0x0000001094547825 */ /* 0x000fc800078e001a */
[----:B------:R-:W-:Y:S02]  /*09d0*/  IMAD.WIDE.U32 R88, R148, 0x10, R24 ;  /* 0x0000001094587825 */ /* 0x000fe400078e0018 */
[----:B------:R-:W2:Y:S01]  /*09e0*/  LDG.E.128 R84, desc[UR16][R84.64] ;  /* 0x0000001054547981 */ /* 0x000ea2000c1e1d00 */
[----:B------:R-:W-:-:S03]  /*09f0*/  IADD3 R147, PT, PT, R152, 0x280, RZ ;  /* 0x0000028098937810 */ /* 0x000fc60007ffe0ff */
[----:B------:R-:W2:Y:S02]  /*0a00*/  LDG.E.128 R88, desc[UR16][R88.64] ;  /* 0x0000001058587981 */ /* 0x000ea4000c1e1d00 */
[----:B------:R-:W-:-:S04]  /*0a10*/  IMAD.WIDE.U32 R92, R147, 0x10, R26 ;  /* 0x00000010935c7825 */ /* 0x000fc800078e001a */
[----:B------:R-:W-:Y:S02]  /*0a20*/  IMAD.WIDE.U32 R24, R147, 0x10, R24 ;  /* 0x0000001093187825 */ /* 0x000fe400078e0018 */
[----:B------:R-:W2:Y:S04]  /*0a30*/  LDG.E.128 R92, desc[UR16][R92.64] ;  /* 0x000000105c5c7981 */ /* 0x000ea8000c1e1d00 */
[----:B------:R-:W2:Y:S01]  /*0a40*/  LDG.E.128 R24, desc[UR16][R24.64] ;  /* 0x0000001018187981 */ /* 0x000ea2000c1e1d00 */
[----:B------:R-:W-:-:S04]  /*0a50*/  ISETP.NE.U32.AND P0, PT, RZ, UR20, PT ;  /* 0x00000014ff007c0c */ /* 0x000fc8000bf05070 */
[----:B------:R-:W-:-:S13]  /*0a60*/  ISETP.NE.AND.EX P0, PT, RZ, UR21, PT, P0 ;  /* 0x00000015ff007c0c */ /* 0x000fda000bf05300 */
[----:B------:R-:W0:Y:S08]  /*0a70*/  @P0 LDC.64 R156, c[0x0][0x438] ;  /* 0x00010e00ff9c0b82 */ /* 0x000e300000000a00 */
[----:B------:R-:W1:Y:S01]  /*0a80*/  @P0 LDC.64 R154, c[0x0][0x438] ;  /* 0x00010e00ff9a0b82 */ /* 0x000e620000000a00 */
[----:B0-----:R-:W-:-:S07]  /*0a90*/  @P0 IMAD.WIDE.U32 R162, R152, 0x10, R156 ;  /* 0x0000001098a20825 */ /* 0x001fce00078e009c */
[----:B------:R-:W0:Y:S01]  /*0aa0*/  @P0 LDC.64 R156, c[0x0][0x438] ;  /* 0x00010e00ff9c0b82 */ /* 0x000e220000000a00 */
[----:B------:R-:W-:Y:S01]  /*0ab0*/  ISETP.NE.AND P2, PT, RZ, UR18, PT ;  /* 0x00000012ff007c0c */ /* 0x000fe2000bf45270 */
[----:B------:R-:W-:Y:S01]  /*0ac0*/  UMOV UR7, 0x3f800000 ;  /* 0x3f80000000077882 */ /* 0x000fe20000000000 */
[----:B-----5:R-:W5:Y:S01]  /*0ad0*/  @P0 LDG.E.128 R28, desc[UR16][R162.64] ;  /* 0x00000010a21c0981 */ /* 0x020f62000c1e1d00 */
[----:B-1----:R-:W-:-:S04]  /*0ae0*/  @P0 IMAD.WIDE.U32 R160, R151, 0x10, R154 ;  /* 0x0000001097a00825 */ /* 0x002fc800078e009a */
[----:B------:R-:W1:Y:S01]  /*0af0*/  @P0 LDC.64 R154, c[0x0][0x438] ;  /* 0x00010e00ff9a0b82 */ /* 0x000e620000000a00 */
[----:B------:R0:W5:Y:S02]  /*0b00*/  @P0 LDG.E.128 R32, desc[UR16][R160.64] ;  /* 0x00000010a0200981 */ /* 0x000164000c1e1d00 */
[----:B0-----:R-:W-:-:S05]  /*0b10*/  @P0 IMAD.WIDE.U32 R160, R150, 0x10, R156 ;  /* 0x0000001096a00825 */ /* 0x001fca00078e009c */
[----:B------:R-:W0:Y:S01]  /*0b20*/  @P0 LDC.64 R156, c[0x0][0x438] ;  /* 0x00010e00ff9c0b82 */ /* 0x000e220000000a00 */
[----:B------:R-:W5:Y:S01]  /*0b30*/  @P0 LDG.E.128 R36, desc[UR16][R160.64] ;  /* 0x00000010a0240981 */ /* 0x000f62000c1e1d00 */
[----:B-1----:R-:W-:-:S06]  /*0b40*/  @P0 IMAD.WIDE.U32 R164, R149, 0x10, R154 ;  /* 0x0000001095a40825 */ /* 0x002fcc00078e009a */
[----:B------:R-:W1:Y:S01]  /*0b50*/  @P0 LDC.64 R154, c[0x0][0x438] ;  /* 0x00010e00ff9a0b82 */ /* 0x000e620000000a00 */
[----:B------:R-:W5:Y:S01]  /*0b60*/  @P0 LDG.E.128 R40, desc[UR16][R164.64] ;  /* 0x00000010a4280981 */ /* 0x000f62000c1e1d00 */
[----:B0-----:R-:W-:-:S05]  /*0b70*/  @P0 IMAD.WIDE.U32 R156, R148, 0x10, R156 ;  /* 0x00000010949c0825 */ /* 0x001fca00078e009c */
[----:B------:R0:W5:Y:S01]  /*0b80*/  @P0 LDG.E.128 R44, desc[UR16][R156.64] ;  /* 0x000000109c2c0981 */ /* 0x000162000c1e1d00 */
[----:B---3--:R-:W-:-:S04]  /*0b90*/  FSEL R158, R158, RZ, !P2 ;  /* 0x000000ff9e9e7208 */ /* 0x008fc80005000000 */
[----:B------:R-:W-:Y:S02]  /*0ba0*/  R2UR UR4, R158 ;  /* 0x000000009e0472ca */ /* 0x000fe400000e0000 */
[----:B----4-:R-:W-:Y:S01]  /*0bb0*/  R2UR UR8, R159 ;  /* 0x000000009f0872ca */ /* 0x010fe200000e0000 */
[----:B-1----:R-:W-:-:S05]  /*0bc0*/  @P0 IMAD.WIDE.U32 R158, R147, 0x10, R154 ;  /* 0x00000010939e0825 */ /* 0x002fca00078e009a */
[----:B------:R1:W5:Y:S05]  /*0bd0*/  @P0 LDG.E.128 R48, desc[UR16][R158.64] ;  /* 0x000000109e300981 */ /* 0x00036a000c1e1d00 */
[----:B--2---:R-:W-:Y:S01]  /*0be0*/  FADD.FTZ R52, R52, -UR4 ;  /* 0x8000000434347e21 */ /* 0x004fe20008010000 */
[----:B------:R-:W-:Y:S01]  /*0bf0*/  FADD.FTZ R53, R53, -UR4 ;  /* 0x8000000435357e21 */ /* 0x000fe20008010000 */
[----:B------:R-:W-:Y:S01]  /*0c00*/  FADD.FTZ R54, R54, -UR4 ;  /* 0x8000000436367e21 */ /* 0x000fe20008010000 */
[----:B------:R-:W-:Y:S01]  /*0c10*/  @P1 R2UR UR7, R153 ;  /* 0x00000000990712ca */ /* 0x000fe200000e0000 */
[----:B------:R-:W-:Y:S01]  /*0c20*/  FMUL.FTZ R153, R52, UR8 ;  /* 0x0000000834997c20 */ /* 0x000fe20008410000 */
[----:B------:R-:W-:Y:S01]  /*0c30*/  FMUL.FTZ R154, R53, UR8 ;  /* 0x00000008359a7c20 */ /* 0x000fe20008410000 */
[----:B0-----:R-:W-:Y:S01]  /*0c40*/  FMUL.FTZ R156, R145, R56 ;  /* 0x00000038919c7220 */ /* 0x001fe20000410000 */
[----:B------:R-:W-:Y:S01]  /*0c50*/  FADD.FTZ R55, R55, -UR4 ;  /* 0x8000000437377e21 */ /* 0x000fe20008010000 */
[C---:B------:R-:W-:Y:S01]  /*0c60*/  FADD.FTZ R119, R56.reuse, R119 ;  /* 0x0000007738777221 */ /* 0x040fe20000010000 */
[----:B------:R-:W-:Y:S01]  /*0c70*/  FFMA.FTZ R121, R56, R153, R121 ;  /* 0x0000009938797223 */ /* 0x000fe20000010079 */
[----:B------:R-:W-:Y:S01]  /*0c80*/  FMUL.FTZ R155, R144, R57 ;  /* 0x00000039909b7220 */ /* 0x000fe20000410000 */
[----:B------:R-:W-:Y:S01]  /*0c90*/  FADD.FTZ R52, RZ, R156 ;  /* 0x0000009cff347221 */ /* 0x000fe20000010000 */
[C---:B------:R-:W-:Y:S01]  /*0ca0*/  FADD.FTZ R116, R57.reuse, R116 ;  /* 0x0000007439747221 */ /* 0x040fe20000010000 */
[----:B------:R-:W-:Y:S01]  /*0cb0*/  FMUL.FTZ R56, R54, UR8 ;  /* 0x0000000836387c20 */ /* 0x000fe20008410000 */
[----:B------:R-:W-:Y:S01]  /*0cc0*/  FFMA.FTZ R118, R57, R154, R118 ;  /* 0x0000009a39767223 */ /* 0x000fe20000010076 */
[----:B------:R-:W-:Y:S01]  /*0cd0*/  FMUL.FTZ R57, R55, UR8 ;  /* 0x0000000837397c20 */ /* 0x000fe20008410000 */
[----:B------:R-:W-:Y:S01]  /*0ce0*/  FADD.FTZ R60, R60, -UR4 ;  /* 0x800000043c3c7e21 */ /* 0x000fe20008010000 */
[----:B------:R-:W-:Y:S01]  /*0cf0*/  FMUL.FTZ R157, R143, R58 ;  /* 0x0000003a8f9d7220 */ /* 0x000fe20000410000 */
[----:B------:R-:W-:Y:S01]  /*0d00*/  FADD.FTZ R52, R155, R52 ;  /* 0x000000349b347221 */ /* 0x000fe20000010000 */
[C---:B------:R-:W-:Y:S01]  /*0d10*/  FADD.FTZ R115, R58.reuse, R115 ;  /* 0x000000733a737221 */ /* 0x040fe20000010000 */
[----:B------:R-:W-:Y:S01]  /*0d20*/  FFMA.FTZ R117, R58, R56, R117 ;  /* 0x000000383a757223 */ /* 0x000fe20000010075 */
[C---:B------:R-:W-:Y:S01]  /*0d30*/  FADD.FTZ R112, R59.reuse, R112 ;  /* 0x000000703b707221 */ /* 0x040fe20000010000 */
[----:B------:R-:W-:Y:S01]  /*0d40*/  FFMA.FTZ R114, R59, R57, R114 ;  /* 0x000000393b727223 */ /* 0x000fe20000010072 */
[----:B------:R-:W-:Y:S01]  /*0d50*/  FMUL.FTZ R58, R142, R59 ;  /* 0x0000003b8e3a7220 */ /* 0x000fe20000410000 */
[----:B------:R-:W-:Y:S01]  /*0d60*/  FADD.FTZ R61, R61, -UR4 ;  /* 0x800000043d3d7e21 */ /* 0x000fe20008010000 */
[----:B------:R-:W-:Y:S01]  /*0d70*/  FMUL.FTZ R59, R60, UR8 ;  /* 0x000000083c3b7c20 */ /* 0x000fe20008410000 */
[----:B------:R-:W-:Y:S01]  /*0d80*/  FFMA.FTZ R53, R153, R156, RZ ;  /* 0x0000009c99357223 */ /* 0x000fe200000100ff */
[----:B------:R-:W-:Y:S01]  /*0d90*/  FADD.FTZ R55, R157, R52 ;  /* 0x000000349d377221 */ /* 0x000fe20000010000 */
[----:B------:R-:W-:Y:S01]  /*0da0*/  FADD.FTZ R62, R62, -UR4 ;  /* 0x800000043e3e7e21 */ /* 0x000fe20008010000 */
[C---:B------:R-:W-:Y:S01]  /*0db0*/  FADD.FTZ R111, R64.reuse, R111 ;  /* 0x0000006f406f7221 */ /* 0x040fe20000010000 */
[----:B------:R-:W-:Y:S01]  /*0dc0*/  FMUL.FTZ R60, R61, UR8 ;  /* 0x000000083d3c7c20 */ /* 0x000fe20008410000 */
[----:B------:R-:W-:Y:S01]  /*0dd0*/  FFMA.FTZ R113, R64, R59, R113 ;  /* 0x0000003b40717223 */ /* 0x000fe20000010071 */
[----:B------:R-:W-:Y:S01]  /*0de0*/  FFMA.FTZ R53, R154, R155, R53 ;  /* 0x0000009b9a357223 */ /* 0x000fe20000010035 */
[----:B------:R-:W-:Y:S01]  /*0df0*/  FMUL.FTZ R64, R141, R64 ;  /* 0x000000408d407220 */ /* 0x000fe20000410000 */
        /* <DEDUP_REMOVED lines=8> */
[----:B------:R-:W-:Y:S01]  /*0e80*/  FMUL.FTZ R62, R63, UR8 ;  /* 0x000000083f3e7c20 */ /* 0x000fe20008410000 */
[C---:B------:R-:W-:Y:S01]  /*0e90*/  FADD.FTZ R13, R66.reuse, R13 ;  /* 0x0000000d420d7221 */ /* 0x040fe20000010000 */
[----:B------:R-:W-:Y:S01]  /*0ea0*/  FFMA.FTZ R103, R66, R61, R103 ;  /* 0x0000003d42677223 */ /* 0x000fe20000010067 */
[----:B------:R-:W-:Y:S01]  /*0eb0*/  FADD.FTZ R63, R68, -UR4 ;  /* 0x80000004443f7e21 */ /* 0x000fe20008010000 */
[----:B------:R-:W-:Y:S01]  /*0ec0*/  FFMA.FTZ R52, R57, R58, R52 ;  /* 0x0000003a39347223 */ /* 0x000fe20000010034 */
[----:B------:R-:W-:Y:S01]  /*0ed0*/  FMUL.FTZ R66, R139, R66 ;  /* 0x000000428b427220 */ /* 0x000fe20000410000 */
[----:B------:R-:W-:Y:S01]  /*0ee0*/  FADD.FTZ R55, R65, R54 ;  /* 0x0000003641377221 */ /* 0x000fe20000010000 */
[C---:B------:R-:W-:Y:S01]  /*0ef0*/  FADD.FTZ R8, R67.reuse, R8 ;  /* 0x0000000843087221 */ /* 0x040fe20000010000 */
[----:B------:R-:W-:Y:S01]  /*0f00*/  FFMA.FTZ R98, R67, R62, R98 ;  /* 0x0000003e43627223 */ /* 0x000fe20000010062 */
[----:B------:R-:W-:Y:S01]  /*0f10*/  FADD.FTZ R68, R69, -UR4 ;  /* 0x8000000445447e21 */ /* 0x000fe20008010000 */
[----:B------:R-:W-:Y:S01]  /*0f20*/  FMUL.FTZ R63, R63, UR8 ;  /* 0x000000083f3f7c20 */ /* 0x000fe20008410000 */
[----:B------:R-:W-:Y:S01]  /*0f30*/  FFMA.FTZ R53, R59, R64, R52 ;  /* 0x000000403b357223 */ /* 0x000fe20000010034 */
[----:B------:R-:W-:Y:S01]  /*0f40*/  FMUL.FTZ R67, R138, R67 ;  /* 0x000000438a437220 */ /* 0x000fe20000410000 */
[----:B------:R-:W-:Y:S01]  /*0f50*/  FADD.FTZ R54, R66, R55 ;  /* 0x0000003742367221 */ /* 0x000fe20000010000 */
[----:B------:R-:W-:Y:S01]  /*0f60*/  FADD.FTZ R69, R70, -UR4 ;  /* 0x8000000446457e21 */ /* 0x000fe20008010000 */
[----:B------:R-:W-:Y:S01]  /*0f70*/  FADD.FTZ R11, R72, R11 ;  /* 0x0000000b480b7221 */ /* 0x000fe20000010000 */
[----:B------:R-:W-:Y:S01]  /*0f80*/  FMUL.FTZ R68, R68, UR8 ;  /* 0x0000000844447c20 */ /* 0x000fe20008410000 */
[----:B------:R-:W-:Y:S01]  /*0f90*/  FFMA.FTZ R101, R72, R63, R101 ;  /* 0x0000003f48657223 */ /* 0x000fe20000010065 */
        /* <DEDUP_REMOVED lines=10> */
[----:B------:R-:W-:Y:S01]  /*1040*/  FADD.FTZ R9, R74, R9 ;  /* 0x000000094a097221 */ /* 0x000fe20000010000 */
[----:B------:R-:W-:Y:S01]  /*1050*/  FMUL.FTZ R70, R70, UR8 ;  /* 0x0000000846467c20 */ /* 0x000fe20008410000 */
        /* <DEDUP_REMOVED lines=13> */
[C---:B------:R-:W-:Y:S01]  /*1130*/  FADD.FTZ R7, R80.reuse, R7 ;  /* 0x0000000750077221 */ /* 0x040fe20000010000 */
[----:B------:R-:W-:Y:S01]  /*1140*/  FFMA.FTZ R97, R80, R71, R97 ;  /* 0x0000004750617223 */ /* 0x000fe20000010061 */
        /* <DEDUP_REMOVED lines=19> */
[----:B------:R-:W-:Y:S01]  /*1280*/  FADD.FTZ R84, R84, -UR4 ;  /* 0x8000000454547e21 */ /* 0x000fe20008010000 */
[----:B------:R-:W-:Y:S01]  /*1290*/  FFMA.FTZ R53, R71, R80, R52 ;  /* 0x0000005047357223 */ /* 0x000fe20000010034 */
[----:B------:R-:W-:Y:S01]  /*12a0*/  FMUL.FTZ R83, R130, R83 ;  /* 0x0000005382537220 */ /* 0x000fe20000410000 */
[----:B------:R-:W-:Y:S01]  /*12b0*/  FADD.FTZ R54, R82, R55 ;  /* 0x0000003752367221 */ /* 0x000fe20000010000 */
[----:B------:R-:W-:Y:S01]  /*12c0*/  FADD.FTZ R160, R86, -UR4 ;  /* 0x8000000456a07e21 */ /* 0x000fe20008010000 */
[----:B------:R-:W-:Y:S01]  /*12d0*/  FADD.FTZ R85, R85, -UR4 ;  /* 0x8000000455557e21 */ /* 0x000fe20008010000 */
[----:B------:R-:W-:Y:S01]  /*12e0*/  FMUL.FTZ R86, R84, UR8 ;  /* 0x0000000854567c20 */ /* 0x000fe20008410000 */
[----:B------:R-:W-:Y:S01]  /*12f0*/  FFMA.FTZ R52, R76, R81, R53 ;  /* 0x000000514c347223 */ /* 0x000fe20000010035 */
[----:B-1----:R-:W-:Y:S01]  /*1300*/  FMUL.FTZ R159, R129, R88 ;  /* 0x00000058819f7220 */ /* 0x002fe20000410000 */
        /* <DEDUP_REMOVED lines=10> */
[----:B------:R-:W-:Y:S01]  /*13b0*/  FFMA.FTZ R53, R78, R83, R53 ;  /* 0x000000534e357223 */ /* 0x000fe20000010035 */
[----:B------:R-:W-:Y:S01]  /*13c0*/  FADD.FTZ R84, R88, R55 ;  /* 0x0000003758547221 */ /* 0x000fe20000010000 */
[----:B------:R-:W-:Y:S01]  /*13d0*/  FMUL.FTZ R89, R127, R90 ;  /* 0x0000005a7f597220 */ /* 0x000fe20000410000 */
[----:B------:R-:W-:Y:S01]  /*13e0*/  FADD.FTZ R52, R92, -UR4 ;  /* 0x800000045c347e21 */ /* 0x000fe20008010000 */
[----:B------:R-:W-:Y:S01]  /*13f0*/  FFMA.FTZ R54, R86, R159, R53 ;  /* 0x0000009f56367223 */ /* 0x000fe20000010035 */
[----:B------:R-:W-:Y:S01]  /*1400*/  FMUL.FTZ R92, R126, R91 ;  /* 0x0000005b7e5c7220 */ /* 0x000fe20000410000 */
[----:B------:R-:W-:Y:S01]  /*1410*/  FADD.FTZ R55, R89, R84 ;  /* 0x0000005459377221 */ /* 0x000fe20000010000 */
[----:B------:R-:W-:Y:S01]  /*1420*/  FMUL.FTZ R160, R160, UR8 ;  /* 0x00000008a0a07c20 */ /* 0x000fe20008410000 */
[----:B------:R-:W-:Y:S01]  /*1430*/  FFMA.FTZ R53, R87, R88, R54 ;  /* 0x0000005857357223 */ /* 0x000fe20000010036 */
[----:B------:R-:W-:Y:S01]  /*1440*/  FMUL.FTZ R79, R125, R24 ;  /* 0x000000187d4f7220 */ /* 0x000fe20000410000 */
[----:B------:R-:W-:Y:S01]  /*1450*/  FADD.FTZ R84, R92, R55 ;  /* 0x000000375c547221 */ /* 0x000fe20000010000 */
[----:B------:R-:W-:Y:S01]  /*1460*/  FMUL.FTZ R161, R161, UR8 ;  /* 0x00000008a1a17c20 */ /* 0x000fe20008410000 */
[----:B------:R-:W-:-:S02]  /*1470*/  FFMA.FTZ R54, R160, R89, R53 ;  /* 0x00000059a0367223 */ /* 0x000fc40000010035 */
[----:B------:R-:W-:Y:S01]  /*1480*/  FADD.FTZ R53, R79, R84 ;  /* 0x000000544f357221 */ /* 0x000fe20000010000 */
[----:B------:R-:W-:Y:S01]  /*1490*/  FMUL.FTZ R84, R124, R25 ;  /* 0x000000197c547220 */ /* 0x000fe20000410000 */
[----:B------:R-:W-:Y:S01]  /*14a0*/  FFMA.FTZ R55, R161, R92, R54 ;  /* 0x0000005ca1377223 */ /* 0x000fe20000010036 */
[----:B------:R-:W-:Y:S01]  /*14b0*/  FADD.FTZ R158, R94, -UR4 ;  /* 0x800000045e9e7e21 */ /* 0x000fe20008010000 */
[----:B------:R-:W-:Y:S01]  /*14c0*/  FADD.FTZ R93, R93, -UR4 ;  /* 0x800000045d5d7e21 */ /* 0x000fe20008010000 */
[----:B------:R-:W-:Y:S01]  /*14d0*/  FADD.FTZ R54, R53, R84 ;  /* 0x0000005435367221 */ /* 0x000fe20000010000 */
[----:B------:R-:W-:Y:S01]  /*14e0*/  FMUL.FTZ R94, R52, UR8 ;  /* 0x00000008345e7c20 */ /* 0x000fe20008410000 */
[----:B------:R-:W-:Y:S01]  /*14f0*/  FMUL.FTZ R53, R123, R26 ;  /* 0x0000001a7b357220 */ /* 0x000fe20000410000 */
[----:B------:R-:W-:Y:S01]  /*1500*/  FMUL.FTZ R93, R93, UR8 ;  /* 0x000000085d5d7c20 */ /* 0x000fe20008410000 */
[----:B------:R-:W-:Y:S01]  /*1510*/  FMUL.FTZ R85, R122, R27 ;  /* 0x0000001b7a557220 */ /* 0x000fe20000410000 */
[----:B------:R-:W-:Y:S01]  /*1520*/  FFMA.FTZ R52, R94, R79, R55 ;  /* 0x0000004f5e347223 */ /* 0x000fe20000010037 */
[----:B------:R-:W-:Y:S01]  /*1530*/  FADD.FTZ R54, R54, R53 ;  /* 0x0000003536367221 */ /* 0x000fe20000010000 */
[----:B------:R-:W-:-:S02]  /*1540*/  FMUL.FTZ R158, R158, UR8 ;  /* 0x000000089e9e7c20 */ /* 0x000fc40008410000 */
[----:B------:R-:W-:Y:S01]  /*1550*/  FFMA.FTZ R55, R93, R84, R52 ;  /* 0x000000545d377223 */ /* 0x000fe20000010034 */
[----:B------:R-:W-:-:S03]  /*1560*/  FADD.FTZ R54, R54, R85 ;  /* 0x0000005536367221 */ /* 0x000fc60000010000 */
[----:B------:R-:W-:Y:S02]  /*1570*/  FFMA.FTZ R55, R158, R53, R55 ;  /* 0x000000359e377223 */ /* 0x000fe40000010037 */
[----:B------:R-:W0:Y:S01]  /*1580*/  SHFL.DOWN PT, R53, R54, 0x10, 0x1f ;  /* 0x0a001f0036357f89 */ /* 0x000e2200000e0000 */
[----:B------:R-:W-:-:S04]  /*1590*/  FADD.FTZ R95, R95, -UR4 ;  /* 0x800000045f5f7e21 */ /* 0x000fc80008010000 */
[----:B------:R-:W-:-:S04]  /*15a0*/  FMUL.FTZ R162, R95, UR8 ;  /* 0x000000085fa27c20 */ /* 0x000fc80008410000 */
[----:B------:R-:W-:-:S05]  /*15b0*/  FFMA.FTZ R55, R162, R85, R55 ;  /* 0x00000055a2377223 */ /* 0x000fca0000010037 */
[----:B------:R-:W1:Y:S01]  /*15c0*/  SHFL.DOWN PT, R52, R55, 0x10, 0x1f ;  /* 0x0a001f0037347f89 */ /* 0x000e6200000e0000 */
[----:B0-----:R-:W-:-:S05]  /*15d0*/  FADD.FTZ R53, R54, R53 ;  /* 0x0000003536357221 */ /* 0x001fca0000010000 */
[----:B------:R-:W0:Y:S01]  /*15e0*/  SHFL.DOWN PT, R164, R53, 0x8, 0x1f ;  /* 0x09001f0035a47f89 */ /* 0x000e2200000e0000 */
[----:B-1----:R-:W-:-:S05]  /*15f0*/  FADD.FTZ R52, R55, R52 ;  /* 0x0000003437347221 */ /* 0x002fca0000010000 */
        /* <DEDUP_REMOVED lines=11> */
[----:B-1----:R-:W-:Y:S01]  /*16b0*/  FADD.FTZ R55, R54, R55 ;  /* 0x0000003736377221 */ /* 0x002fe20000010000 */
[----:B------:R-:W-:Y:S01]  /*16c0*/  ISETP.NE.AND P0, PT, R146, RZ, PT ;  /* 0x000000ff9200720c */ /* 0x000fe20003f05270 */
[----:B0-----:R-:W-:-:S03]  /*16d0*/  FADD.FTZ R52, R165, R53 ;  /* 0x00000035a5347221 */ /* 0x001fc60000010000 */
[----:B------:R-:W0:Y:S01]  /*16e0*/  SHFL.DOWN PT, R53, R55, 0x1, 0x1f ;  /* 0x08201f0037357f89 */ /* 0x000e2200000e0000 */
[----:B------:R-:W-:Y:S01]  /*16f0*/  BSSY.RECONVERGENT B0, `(.L_x_8508) ;  /* 0x000000c000007945 */ /* 0x000fe20003800200 */
[----:B0-----:R-:W-:-:S07]  /*1700*/  FADD.FTZ R53, R55, R53 ;  /* 0x0000003537357221 */ /* 0x001fce0000010000 */
[----:B------:R-:W-:Y:S05]  /*1710*/  @P0 BRA `(.L_x_8509) ;  /* 0x0000000000240947 */ /* 0x000fea0003800000 */
        /* <DEDUP_REMOVED lines=9> */
.L_x_8509:
[----:B------:R-:W-:Y:S05]  /*17b0*/  BSYNC.RECONVERGENT B0 ;  /* 0x0000000000007941 */ /* 0x000fea0003800200 */
.L_x_8508:
[----:B------:R-:W1:Y:S08]  /*17c0*/  S2UR UR5, SR_CgaCtaId ;  /* 0x00000000000579c3 */ /* 0x000e700000008800 */
[----:B------:R-:W-:Y:S01]  /*17d0*/  BAR.SYNC.DEFER_BLOCKING 0x0 ;  /* 0x0000000000007b1d */ /* 0x000fe20000010000 */
[C---:B------:R-:W-:Y:S01]  /*17e0*/  FADD.FTZ R102, R91.reuse, R102 ;  /* 0x000000665b667221 */ /* 0x040fe20000010000 */
[----:B------:R-:W-:Y:S01]  /*17f0*/  FFMA.FTZ R14, R91, R161, R14 ;  /* 0x000000a15b0e7223 */ /* 0x000fe2000001000e */
[C---:B------:R-:W-:Y:S01]  /*1800*/  FADD.FTZ R107, R24.reuse, R107 ;  /* 0x0000006b186b7221 */ /* 0x040fe20000010000 */
[----:B------:R-:W-:Y:S01]  /*1810*/  FFMA.FTZ R17, R24, R94, R17 ;  /* 0x0000005e18117223 */ /* 0x000fe20000010011 */
[----:B------:R-:W-:Y:S01]  /*1820*/  UISETP.NE.U32.AND UP1, UPT, UR20, URZ, UPT ;  /* 0x000000ff1400728c */ /* 0x000fe2000bf25070 */
[C---:B------:R-:W-:Y:S01]  /*1830*/  FADD.FTZ R104, R25.reuse, R104 ;  /* 0x0000006819687221 */ /* 0x040fe20000010000 */
[----:B------:R-:W-:Y:S01]  /*1840*/  UMOV UR4, 0x400 ;  /* 0x0000040000047882 */ /* 0x000fe20000000000 */
[----:B------:R-:W-:Y:S01]  /*1850*/  FFMA.FTZ R12, R25, R93, R12 ;  /* 0x0000005d190c7223 */ /* 0x000fe2000001000c */
[----:B------:R-:W-:Y:S01]  /*1860*/  UISETP.NE.AND.EX UP1, UPT, UR21, URZ, UPT, UP1 ;  /* 0x000000ff1500728c */ /* 0x000fe2000bf25310 */
[C---:B------:R-:W-:Y:S01]  /*1870*/  FADD.FTZ R105, R90.reuse, R105 ;  /* 0x000000695a697221 */ /* 0x040fe20000010000 */
[----:B------:R-:W-:Y:S01]  /*1880*/  FFMA.FTZ R19, R90, R160, R19 ;  /* 0x000000a05a137223 */ /* 0x000fe20000010013 */
[C---:B------:R-:W-:Y:S01]  /*1890*/  FADD.FTZ R106, R27.reuse, R106 ;  /* 0x0000006a1b6a7221 */ /* 0x040fe20000010000 */
[----:B------:R-:W-:Y:S01]  /*18a0*/  FFMA.FTZ R10, R27, R162, R10 ;  /* 0x000000a21b0a7223 */ /* 0x000fe2000001000a */
[C---:B------:R-:W-:Y:S01]  /*18b0*/  FADD.FTZ R109, R26.reuse, R109 ;  /* 0x0000006d1a6d7221 */ /* 0x040fe20000010000 */
[----:B------:R-:W-:Y:S01]  /*18c0*/  FFMA.FTZ R15, R26, R158, R15 ;  /* 0x0000009e1a0f7223 */ /* 0x000fe2000001000f */
[----:B------:R-:W-:Y:S01]  /*18d0*/  FMUL.FTZ R90, R123, R26 ;  /* 0x0000001a7b5a7220 */ /* 0x000fe20000410000 */
        /* <DEDUP_REMOVED lines=20> */
[----:B------:R-:W-:-:S04]  /*1a20*/  UISETP.NE.U32.AND UP1, UPT, UR24, URZ, UPT ;  /* 0x000000ff1800728c */ /* 0x000fc8000bf25070 */
[----:B------:R-:W-:-:S09]  /*1a30*/  UISETP.NE.AND.EX UP1, UPT, UR25, URZ, UPT, UP1 ;  /* 0x000000ff1900728c */ /* 0x000fd2000bf25310 */
[----:B------:R-:W-:Y:S05]  /*1a40*/  BRA.U UP1, `(.L_x_8511) ;  /* 0x0000000501b87547 */ /* 0x000fea000b800000 */
[----:B------:R-:W0:Y:S01]  /*1a50*/  LDC.64 R52, c[0x0][0x468] ;  /* 0x00011a00ff347b82 */ /* 0x000e220000000a00 */
        /* <DEDUP_REMOVED lines=9> */
[--C-:B------:R-:W-:Y:S01]  /*1af0*/  FFMA.FTZ R59, R59, UR4, R25.reuse ;  /* 0x000000043b3b7c23 */ /* 0x100fe20008010019 */
        /* <DEDUP_REMOVED lines=19> */
[----:B------:R-:W-:Y:S01]  /*1c30*/  FMUL.FTZ R24, R156, UR8 ;  /* 0x000000089c187c20 */ /* 0x000fe20008410000 */
        /* <DEDUP_REMOVED lines=15> */
[----:B0-----:R-:W-:-:S04]  /*1d30*/  IMAD.WIDE.U32 R152, R152, 0x10, R52 ;  /* 0x0000001098987825 */ /* 0x001fc800078e0034 */
[----:B------:R-:W-:Y:S01]  /*1d40*/  FMUL.FTZ R24, R24, UR7 ;  /* 0x0000000718187c20 */ /* 0x000fe20008410000 */
[----:B------:R-:W-:Y:S01]  /*1d50*/  FMUL.FTZ R25, R25, UR7 ;  /* 0x0000000719197c20 */ /* 0x000fe20008410000 */
[----:B------:R-:W-:Y:S01]  /*1d60*/  FMUL.FTZ R26, R26, UR7 ;  /* 0x000000071a1a7c20 */ /* 0x000fe20008410000 */
[----:B------:R-:W-:-:S04]  /*1d70*/  IMAD.WIDE.U32 R68, R151, 0x10, R52 ;  /* 0x0000001097447825 */ /* 0x000fc800078e0034 */
[----:B------:R-:W-:Y:S01]  /*1d80*/  FMUL.FTZ R27, R27, UR7 ;  /* 0x000000071b1b7c20 */ /* 0x000fe20008410000 */
[----:B------:R-:W-:Y:S01]  /*1d90*/  FADD.FTZ R86, R159, -R86 ;  /* 0x800000569f567221 */ /* 0x000fe20000010000 */
[----:B------:R-:W-:Y:S01]  /*1da0*/  FADD.FTZ R87, R88, -R87 ;  /* 0x8000005758577221 */ /* 0x000fe20000010000 */
[----:B------:R-:W-:-:S04]  /*1db0*/  IMAD.WIDE.U32 R70, R149, 0x10, R52 ;  /* 0x0000001095467825 */ /* 0x000fc800078e0034 */
[----:B------:R-:W-:Y:S01]  /*1dc0*/  FADD.FTZ R160, R89, -R160 ;  /* 0x800000a059a07221 */ /* 0x000fe20000010000 */
[----:B------:R-:W-:Y:S01]  /*1dd0*/  FADD.FTZ R161, R92, -R161 ;  /* 0x800000a15ca17221 */ /* 0x000fe20000010000 */
[----:B------:R-:W-:Y:S01]  /*1de0*/  FADD.FTZ R94, R79, -R94 ;  /* 0x8000005e4f5e7221 */ /* 0x000fe20000010000 */
[----:B------:R-:W-:-:S04]  /*1df0*/  IMAD.WIDE.U32 R150, R150, 0x10, R52 ;  /* 0x0000001096967825 */ /* 0x000fc800078e0034 */
[----:B------:R-:W-:Y:S01]  /*1e00*/  FADD.FTZ R93, R84, -R93 ;  /* 0x8000005d545d7221 */ /* 0x000fe20000010000 */
[----:B------:R-:W-:Y:S01]  /*1e10*/  FADD.FTZ R162, R85, -R162 ;  /* 0x800000a255a27221 */ /* 0x000fe20000010000 */
[----:B------:R-:W-:Y:S01]  /*1e20*/  FMUL.FTZ R59, R59, UR8 ;  /* 0x000000083b3b7c20 */ /* 0x000fe20008410000 */
[----:B------:R-:W-:-:S04]  /*1e30*/  IMAD.WIDE.U32 R148, R148, 0x10, R52 ;  /* 0x0000001094947825 */ /* 0x000fc800078e0034 */
[----:B------:R-:W-:Y:S01]  /*1e40*/  FMUL.FTZ R60, R60, UR8 ;  /* 0x000000083c3c7c20 */ /* 0x000fe20008410000 */
[----:B------:R-:W-:Y:S01]  /*1e50*/  FMUL.FTZ R61, R61, UR8 ;  /* 0x000000083d3d7c20 */ /* 0x000fe20008410000 */
[----:B------:R-:W-:Y:S01]  /*1e60*/  FMUL.FTZ R62, R62, UR8 ;  /* 0x000000083e3e7c20 */ /* 0x000fe20008410000 */
[----:B------:R-:W-:-:S04]  /*1e70*/  IMAD.WIDE.U32 R72, R147, 0x10, R52 ;  /* 0x0000001093487825 */ /* 0x000fc800078e0034 */
        /* <DEDUP_REMOVED lines=8> */
[----:B------:R0:W-:Y:S01]  /*1f00*/  STG.E.128 desc[UR16][R152.64], R24 ;  /* 0x0000001898007986 */ /* 0x0001e2000c101d10 */
        /* <DEDUP_REMOVED lines=28> */
[----:B------:R2:W-:Y:S04]  /*20d0*/  STG.E.128 desc[UR16][R68.64], R24 ;  /* 0x0000001844007986 */ /* 0x0005e8000c101d10 */
[----:B------:R2:W-:Y:S04]  /*20e0*/  STG.E.128 desc[UR16][R150.64], R52 ;  /* 0x0000003496007986 */ /* 0x0005e8000c101d10 */
[----:B------:R2:W-:Y:S04]  /*20f0*/  STG.E.128 desc[UR16][R70.64], R56 ;  /* 0x0000003846007986 */ /* 0x0005e8000c101d10 */
[----:B------:R2:W-:Y:S04]  /*2100*/  STG.E.128 desc[UR16][R148.64], R60 ;  /* 0x0000003c94007986 */ /* 0x0005e8000c101d10 */
[----:B------:R2:W-:Y:S01]  /*2110*/  STG.E.128 desc[UR16][R72.64], R64 ;  /* 0x0000004048007986 */ /* 0x0005e2000c101d10 */
[----:B------:R-:W-:Y:S05]  /*2120*/  BRA `(.L_x_8512) ;  /* 0x0000001400987947 */ /* 0x000fea0003800000 */
.L_x_8511:
[----:B------:R-:W0:Y:S01]  /*2130*/  LDC.64 R52, c[0x0][0x478] ;  /* 0x00011e00ff347b82 */ /* 0x000e220000000a00 */
[--C-:B------:R-:W-:Y:S01]  /*2140*/  FFMA.FTZ R153, R153, UR4, R25.reuse ;  /* 0x0000000499997c23 */ /* 0x100fe20008010019 */
[--C-:B------:R-:W-:Y:S01]  /*2150*/  FFMA.FTZ R154, R154, UR4, R25.reuse ;  /* 0x000000049a9a7c23 */ /* 0x100fe20008010019 */
[--C-:B------:R-:W-:Y:S01]  /*2160*/  FFMA.FTZ R56, R56, UR4, R25.reuse ;  /* 0x0000000438387c23 */ /* 0x100fe20008010019 */
[--C-:B------:R-:W-:Y:S01]  /*2170*/  FFMA.FTZ R57, R57, UR4, R25.reuse ;  /* 0x0000000439397c23 */ /* 0x100fe20008010019 */
[--C-:B------:R-:W-:Y:S01]  /*2180*/  FFMA.FTZ R63, R63, UR4, R25.reuse ;  /* 0x000000043f3f7c23 */ /* 0x100fe20008010019 */
[--C-:B------:R-:W-:Y:S01]  /*2190*/  FFMA.FTZ R68, R68, UR4, R25.reuse ;  /* 0x0000000444447c23 */ /* 0x100fe20008010019 */
[--C-:B------:R-:W-:Y:S01]  /*21a0*/  FFMA.FTZ R59, R59, UR4, R25.reuse ;  /* 0x000000043b3b7c23 */ /* 0x100fe20008010019 */
[----:B------:R-:W1:Y:S01]  /*21b0*/  LDC.64 R54, c[0x0][0x468] ;  /* 0x00011a00ff367b82 */ /* 0x000e620000000a00 */
        /* <DEDUP_REMOVED lines=43> */
[----:B-1----:R-:W-:-:S04]  /*2470*/  IMAD.WIDE.U32 R154, R152, 0x10, R54 ;  /* 0x00000010989a7825 */ /* 0x002fc800078e0036 */
[----:B------:R-:W-:Y:S01]  /*2480*/  FADD.FTZ R77, R82, -R77 ;  /* 0x8000004d524d7221 */ /* 0x000fe20000010000 */
[----:B------:R-:W-:Y:S01]  /*2490*/  FADD.FTZ R78, R83, -R78 ;  /* 0x8000004e534e7221 */ /* 0x000fe20000010000 */
[----:B------:R0:W-:Y:S01]  /*24a0*/  STG.E.128 desc[UR16][R86.64], R24 ;  /* 0x0000001856007986 */ /* 0x0001e2000c101d10 */
        /* <DEDUP_REMOVED lines=8> */
[----:B------:R-:W-:-:S04]  /*2530*/  IMAD.WIDE.U32 R88, R149, 0x10, R52 ;  /* 0x0000001095587825 */ /* 0x000fc800078e0034 */
[----:B------:R-:W-:Y:S01]  /*2540*/  FMUL.FTZ R58, R58, UR8 ;  /* 0x000000083a3a7c20 */ /* 0x000fe20008410000 */
[----:B------:R1:W-:Y:S01]  /*2550*/  STG.E.128 desc[UR16][R154.64], R60 ;  /* 0x0000003c9a007986 */ /* 0x0003e2000c101d10 */
[----:B------:R-:W-:Y:S01]  /*2560*/  FMUL.FTZ R64, R56, UR7 ;  /* 0x0000000738407c20 */ /* 0x000fe20008410000 */
[----:B------:R-:W-:-:S04]  /*2570*/  IMAD.WIDE.U32 R80, R148, 0x10, R52 ;  /* 0x0000001094507825 */ /* 0x000fc800078e0034 */
[----:B------:R-:W-:Y:S01]  /*2580*/  FADD.FTZ R91, R90, -R91 ;  /* 0x8000005b5a5b7221 */ /* 0x000fe20000010000 */
[----:B------:R-:W-:Y:S01]  /*2590*/  FMUL.FTZ R72, R72, UR8 ;  /* 0x0000000848487c20 */ /* 0x000fe20008410000 */
[----:B------:R-:W-:Y:S01]  /*25a0*/  FMUL.FTZ R73, R73, UR8 ;  /* 0x0000000849497c20 */ /* 0x000fe20008410000 */
[----:B------:R-:W-:-:S04]  /*25b0*/  IMAD.WIDE.U32 R152, R151, 0x10, R54 ;  /* 0x0000001097987825 */ /* 0x000fc800078e0036 */
[----:B0-----:R-:W-:Y:S01]  /*25c0*/  FMUL.FTZ R24, R71, UR8 ;  /* 0x0000000847187c20 */ /* 0x001fe20008410000 */
        /* <DEDUP_REMOVED lines=11> */
[----:B-1----:R-:W-:Y:S01]  /*2680*/  FMUL.FTZ R60, R52, UR7 ;  /* 0x00000007343c7c20 */ /* 0x002fe20008410000 */
        /* <DEDUP_REMOVED lines=13> */
[----:B------:R0:W-:Y:S01]  /*2760*/  STG.E.128 desc[UR16][R94.64], R52 ;  /* 0x000000345e007986 */ /* 0x0001e2000c101d10 */
[----:B------:R-:W-:-:S03]  /*2770*/  FMUL.FTZ R71, R162, UR8 ;  /* 0x00000008a2477c20 */ /* 0x000fc60008410000 */
[----:B------:R-:W-:Y:S04]  /*2780*/  STG.E.128 desc[UR16][R152.64], R60 ;  /* 0x0000003c98007986 */ /* 0x000fe8000c101d10 */
[----:B------:R1:W-:Y:S04]  /*2790*/  STG.E.128 desc[UR16][R92.64], R56 ;  /* 0x000000385c007986 */ /* 0x0003e8000c101d10 */
[----:B------:R-:W-:Y:S04]  /*27a0*/  STG.E.128 desc[UR16][R150.64], R64 ;  /* 0x0000004096007986 */ /* 0x000fe8000c101d10 */
[----:B------:R2:W-:Y:S01]  /*27b0*/  STG.E.128 desc[UR16][R88.64], R24 ;  /* 0x0000001858007986 */ /* 0x0005e2000c101d10 */
[----:B0-----:R-:W-:Y:S01]  /*27c0*/  FMUL.FTZ R52, R24, UR7 ;  /* 0x0000000718347c20 */ /* 0x001fe20008410000 */
[----:B------:R-:W-:Y:S01]  /*27d0*/  FMUL.FTZ R53, R25, UR7 ;  /* 0x0000000719357c20 */ /* 0x000fe20008410000 */
[----:B------:R-:W-:Y:S01]  /*27e0*/  FMUL.FTZ R54, R26, UR7 ;  /* 0x000000071a367c20 */ /* 0x000fe20008410000 */
[----:B------:R-:W-:Y:S01]  /*27f0*/  FMUL.FTZ R55, R27, UR7 ;  /* 0x000000071b377c20 */ /* 0x000fe20008410000 */
[----:B-1----:R-:W-:Y:S01]  /*2800*/  FMUL.FTZ R56, R68, UR7 ;  /* 0x0000000744387c20 */ /* 0x002fe20008410000 */
[----:B------:R-:W-:Y:S01]  /*2810*/  FMUL.FTZ R57, R69, UR7 ;  /* 0x0000000745397c20 */ /* 0x000fe20008410000 */
[----:B------:R-:W-:Y:S01]  /*2820*/  FMUL.FTZ R58, R70, UR7 ;  /* 0x00000007463a7c20 */ /* 0x000fe20008410000 */
[----:B------:R-:W-:Y:S01]  /*2830*/  FMUL.FTZ R59, R71, UR7 ;  /* 0x00000007473b7c20 */ /* 0x000fe20008410000 */
[----:B------:R3:W-:Y:S01]  /*2840*/  STG.E.128 desc[UR16][R84.64], R52 ;  /* 0x0000003454007986 */ /* 0x0007e2000c101d10 */
[----:B--2---:R-:W-:Y:S01]  /*2850*/  FMUL.FTZ R24, R72, UR7 ;  /* 0x0000000748187c20 */ /* 0x004fe20008410000 */
[----:B------:R-:W-:Y:S01]  /*2860*/  FMUL.FTZ R25, R73, UR7 ;  /* 0x0000000749197c20 */ /* 0x000fe20008410000 */
[----:B------:R-:W-:Y:S01]  /*2870*/  FMUL.FTZ R26, R74, UR7 ;  /* 0x000000074a1a7c20 */ /* 0x000fe20008410000 */
[----:B------:R-:W-:Y:S01]  /*2880*/  FMUL.FTZ R27, R75, UR7 ;  /* 0x000000074b1b7c20 */ /* 0x000fe20008410000 */
[----:B------:R3:W-:Y:S04]  /*2890*/  STG.E.128 desc[UR16][R80.64], R72 ;  /* 0x0000004850007986 */ /* 0x0007e8000c101d10 */
[----:B------:R3:W-:Y:S04]  /*28a0*/  STG.E.128 desc[UR16][R148.64], R24 ;  /* 0x0000001894007986 */ /* 0x0007e8000c101d10 */
[----:B------:R3:W-:Y:S04]  /*28b0*/  STG.E.128 desc[UR16][R82.64], R68 ;  /* 0x0000004452007986 */ /* 0x0007e8000c101d10 */
[----:B------:R3:W-:Y:S01]  /*28c0*/  STG.E.128 desc[UR16][R86.64], R56 ;  /* 0x0000003856007986 */ /* 0x0007e2000c101d10 */
[----:B------:R-:W-:Y:S05]  /*28d0*/  BRA `(.L_x_8512) ;  /* 0x0000000c00ac7947 */ /* 0x000fea0003800000 */
.L_x_8510:
        /* <DEDUP_REMOVED lines=34> */
[----:B-----5:R-:W-:Y:S01]  /*2b00*/  FFMA.FTZ R24, R25, UR8, R28 ;  /* 0x0000000819187c23 */ /* 0x020fe2000801001c */
[----:B------:R-:W-:Y:S01]  /*2b10*/  FADD.FTZ R54, R73, -R68 ;  /* 0x8000004449367221 */ /* 0x000fe20000010000 */
[----:B------:R-:W-:Y:S01]  /*2b20*/  FFMA.FTZ R25, R154, UR8, R29 ;  /* 0x000000089a197c23 */ /* 0x000fe2000801001d */
[----:B------:R-:W-:Y:S01]  /*2b30*/  FFMA.FTZ R26, R157, UR8, R30 ;  /* 0x000000089d1a7c23 */ /* 0x000fe2000801001e */
        /* <DEDUP_REMOVED lines=9> */
[----:B------:R-:W-:Y:S01]  /*2bd0*/  FADD.FTZ R76, R81, -R76 ;  /* 0x8000004c514c7221 */ /* 0x000fe20000010000 */
[----:B------:R-:W-:Y:S01]  /*2be0*/  FADD.FTZ R77, R82, -R77 ;  /* 0x8000004d524d7221 */ /* 0x000fe20000010000 */
[----:B------:R-:W-:Y:S01]  /*2bf0*/  FADD.FTZ R78, R83, -R78 ;  /* 0x8000004e534e7221 */ /* 0x000fe20000010000 */
[----:B------:R-:W-:-:S04]  /*2c00*/  IMAD.WIDE.U32 R70, R149, 0x10, R52 ;  /* 0x0000001095467825 */ /* 0x000fc800078e0034 */
        /* <DEDUP_REMOVED lines=14> */
[----:B------:R-:W-:Y:S01]  /*2cf0*/  FFMA.FTZ R59, R59, UR8, R32 ;  /* 0x000000083b3b7c23 */ /* 0x000fe20008010020 */
[----:B------:R-:W-:-:S04]  /*2d00*/  IMAD.WIDE.U32 R72, R147, 0x10, R52 ;  /* 0x0000001093487825 */ /* 0x000fc800078e0034 */
        /* <DEDUP_REMOVED lines=11> */
[----:B------:R0:W-:Y:S01]  /*2dc0*/  STG.E.128 desc[UR16][R152.64], R24 ;  /* 0x0000001898007986 */ /* 0x0001e2000c101d10 */
        /* <DEDUP_REMOVED lines=34> */
.L_x_8513:
        /* <DEDUP_REMOVED lines=30> */
[----:B-----5:R-:W-:Y:S01]  /*31d0*/  FFMA.FTZ R24, R153, UR8, R28 ;  /* 0x0000000899187c23 */ /* 0x020fe2000801001c */
        /* <DEDUP_REMOVED lines=19> */
[----:B-1----:R-:W-:-:S04]  /*3310*/  IMAD.WIDE.U32 R72, R152, 0x10, R54 ;  /* 0x0000001098487825 */ /* 0x002fc800078e0036 */
[----:B------:R-:W-:Y:S01]  /*3320*/  FADD.FTZ R78, R83, -R78 ;  /* 0x8000004e534e7221 */ /* 0x000fe20000010000 */
[----:B------:R-:W-:Y:S01]  /*3330*/  FADD.FTZ R79, R79, -R94 ;  /* 0x8000005e4f4f7221 */ /* 0x000fe20000010000 */
[----:B------:R-:W-:Y:S01]  /*3340*/  FMUL.FTZ R60, R24, UR7 ;  /* 0x00000007183c7c20 */ /* 0x000fe20008410000 */
[----:B------:R-:W-:-:S04]  /*3350*/  IMAD.WIDE.U32 R160, R151, 0x10, R52 ;  /* 0x0000001097a07825 */ /* 0x000fc800078e0034 */
[----:B------:R-:W-:Y:S01]  /*3360*/  FMUL.FTZ R61, R25, UR7 ;  /* 0x00000007193d7c20 */ /* 0x000fe20008410000 */
[----:B------:R-:W-:Y:S01]  /*3370*/  FMUL.FTZ R62, R26, UR7 ;  /* 0x000000071a3e7c20 */ /* 0x000fe20008410000 */
[----:B------:R-:W-:Y:S01]  /*3380*/  FMUL.FTZ R63, R27, UR7 ;  /* 0x000000071b3f7c20 */ /* 0x000fe20008410000 */
[----:B------:R-:W-:Y:S01]  /*3390*/  IMAD.WIDE.U32 R156, R150, 0x10, R52 ;  /* 0x00000010969c7825 */ /* 0x000fe200078e0034 */
[----:B------:R0:W-:Y:S03]  /*33a0*/  STG.E.128 desc[UR16][R66.64], R24 ;  /* 0x0000001842007986 */ /* 0x0001e6000c101d10 */
[----:B------:R-:W-:Y:S01]  /*33b0*/  FADD.FTZ R84, R84, -R93 ;  /* 0x8000005d54547221 */ /* 0x000fe20000010000 */
[----:B------:R-:W-:Y:S01]  /*33c0*/  FADD.FTZ R91, R90, -R91 ;  /* 0x8000005b5a5b7221 */ /* 0x000fe20000010000 */
[----:B------:R-:W-:Y:S01]  /*33d0*/  IMAD.WIDE.U32 R154, R149, 0x10, R52 ;  /* 0x00000010959a7825 */ /* 0x000fe200078e0034 */
[----:B------:R1:W-:Y:S03]  /*33e0*/  STG.E.128 desc[UR16][R72.64], R60 ;  /* 0x0000003c48007986 */ /* 0x0003e6000c101d10 */
[----:B------:R-:W-:Y:S01]  /*33f0*/  FADD.FTZ R162, R85, -R162 ;  /* 0x800000a255a27221 */ /* 0x000fe20000010000 */
[----:B------:R-:W-:Y:S01]  /*3400*/  FFMA.FTZ R74, R89, UR8, R46 ;  /* 0x00000008594a7c23 */ /* 0x000fe2000801002e */
[----:B------:R-:W-:-:S04]  /*3410*/  IMAD.WIDE.U32 R80, R148, 0x10, R52 ;  /* 0x0000001094507825 */ /* 0x000fc800078e0034 */
[----:B------:R-:W-:Y:S01]  /*3420*/  FFMA.FTZ R75, R92, UR8, R47 ;  /* 0x000000085c4b7c23 */ /* 0x000fe2000801002f */
[----:B------:R-:W-:-:S04]  /*3430*/  IMAD.WIDE.U32 R152, R151, 0x10, R54 ;  /* 0x0000001097987825 */ /* 0x000fc800078e0036 */
[----:B------:R-:W-:-:S04]  /*3440*/  IMAD.WIDE.U32 R86, R149, 0x10, R54 ;  /* 0x0000001095567825 */ /* 0x000fc800078e0036 */
[----:B0-----:R-:W-:Y:S01]  /*3450*/  FFMA.FTZ R24, R71, UR8, R40 ;  /* 0x0000000847187c23 */ /* 0x001fe20008010028 */
[----:B------:R-:W-:-:S04]  /*3460*/  IMAD.WIDE.U32 R82, R147, 0x10, R52 ;  /* 0x0000001093527825 */ /* 0x000fc800078e0034 */
[----:B------:R-:W-:Y:S01]  /*3470*/  FFMA.FTZ R52, R59, UR8, R32 ;  /* 0x000000083b347c23 */ /* 0x000fe20008010020 */
[----:B------:R-:W-:Y:S01]  /*3480*/  FFMA.FTZ R53, R56, UR8, R33 ;  /* 0x0000000838357c23 */ /* 0x000fe20008010021 */
[----:B------:R-:W-:Y:S01]  /*3490*/  FFMA.FTZ R56, R65, UR8, R36 ;  /* 0x0000000841387c23 */ /* 0x000fe20008010024 */
[----:B------:R-:W-:-:S04]  /*34a0*/  IMAD.WIDE.U32 R150, R150, 0x10, R54 ;  /* 0x0000001096967825 */ /* 0x000fc800078e0036 */
[----:B------:R-:W-:Y:S01]  /*34b0*/  FFMA.FTZ R59, R70, UR8, R39 ;  /* 0x00000008463b7c23 */ /* 0x000fe20008010027 */
[----:B-1----:R-:W-:Y:S01]  /*34c0*/  FMUL.FTZ R60, R52, UR7 ;  /* 0x00000007343c7c20 */ /* 0x002fe20008410000 */
[----:B------:R-:W-:Y:S01]  /*34d0*/  FMUL.FTZ R61, R53, UR7 ;  /* 0x00000007353d7c20 */ /* 0x000fe20008410000 */
[----:B------:R-:W-:-:S04]  /*34e0*/  IMAD.WIDE.U32 R148, R148, 0x10, R54 ;  /* 0x0000001094947825 */ /* 0x000fc800078e0036 */
[----:B------:R-:W-:Y:S01]  /*34f0*/  FMUL.FTZ R64, R56, UR7 ;  /* 0x0000000738407c20 */ /* 0x000fe20008410000 */
[----:B------:R-:W-:Y:S01]  /*3500*/  FMUL.FTZ R67, R59, UR7 ;  /* 0x000000073b437c20 */ /* 0x000fe20008410000 */
[----:B------:R-:W-:Y:S01]  /*3510*/  FFMA.FTZ R25, R76, UR8, R41 ;  /* 0x000000084c197c23 */ /* 0x000fe20008010029 */
[----:B------:R-:W-:-:S04]  /*3520*/  IMAD.WIDE.U32 R94, R147, 0x10, R54 ;  /* 0x00000010935e7825 */ /* 0x000fc800078e0036 */
        /* <DEDUP_REMOVED lines=8> */
[----:B------:R-:W-:Y:S01]  /*35b0*/  FFMA.FTZ R26, R77, UR8, R42 ;  /* 0x000000084d1a7c23 */ /* 0x000fe2000801002a */
[----:B------:R-:W-:Y:S01]  /*35c0*/  FFMA.FTZ R27, R78, UR8, R43 ;  /* 0x000000084e1b7c23 */ /* 0x000fe2000801002b */
[----:B------:R0:W-:Y:S01]  /*35d0*/  STG.E.128 desc[UR16][R160.64], R52 ;  /* 0x00000034a0007986 */ /* 0x0001e2000c101d10 */
[----:B------:R-:W-:Y:S01]  /*35e0*/  FFMA.FTZ R72, R159, UR8, R44 ;  /* 0x000000089f487c23 */ /* 0x000fe2000801002c */
[----:B------:R-:W-:Y:S01]  /*35f0*/  FFMA.FTZ R73, R88, UR8, R45 ;  /* 0x0000000858497c23 */ /* 0x000fe2000801002d */
[----:B------:R-:W-:Y:S01]  /*3600*/  FFMA.FTZ R68, R79, UR8, R48 ;  /* 0x000000084f447c23 */ /* 0x000fe20008010030 */
[----:B------:R-:W-:Y:S01]  /*3610*/  STG.E.128 desc[UR16][R152.64], R60 ;  /* 0x0000003c98007986 */ /* 0x000fe2000c101d10 */
[----:B------:R-:W-:Y:S01]  /*3620*/  FFMA.FTZ R69, R84, UR8, R49 ;  /* 0x0000000854457c23 */ /* 0x000fe20008010031 */
[----:B------:R-:W-:Y:S01]  /*3630*/  FFMA.FTZ R70, R91, UR8, R50 ;  /* 0x000000085b467c23 */ /* 0x000fe20008010032 */
[----:B------:R-:W-:Y:S01]  /*3640*/  FFMA.FTZ R71, R162, UR8, R51 ;  /* 0x00000008a2477c23 */ /* 0x000fe20008010033 */
        /* <DEDUP_REMOVED lines=19> */
[----:B------:R1:W-:Y:S02]  /*3780*/  STG.E.128 desc[UR16][R94.64], R56 ;  /* 0x000000385e007986 */ /* 0x0003e4000c101d10 */
.L_x_8512:
        /* <DEDUP_REMOVED lines=8> */
[----:B0-2---:R-:W-:Y:S02]  /*3810*/  MOV R60, R21 ;  /* 0x00000015003c7202 */ /* 0x005fe40000000f00 */
[----:B------:R-:W-:-:S02]  /*3820*/  MOV R61, R16 ;  /* 0x00000010003d7202 */ /* 0x000fc40000000f00 */
[----:B------:R-:W-:Y:S02]  /*3830*/  MOV R62, R19 ;  /* 0x00000013003e7202 */ /* 0x000fe40000000f00 */
[----:B-1-3--:R-:W-:Y:S02]  /*3840*/  MOV R56, R17 ;  /* 0x0000001100387202 */ /* 0x00afe40000000f00 */
        /* <DEDUP_REMOVED lines=40> */
.L_x_8507:
[----:B------:R-:W1:Y:S01]  /*3ad0*/  S2R R7, SR_TID.X ;  /* 0x0000000000077919 */ /* 0x000e620000002100 */
[----:B------:R-:W2:Y:S08]  /*3ae0*/  LDC R0, c[0x0][0x388] ;  /* 0x0000e200ff007b82 */ /* 0x000eb00000000800 */
[----:B------:R-:W3:Y:S08]  /*3af0*/  LDC.64 R2, c[0x0][0x440] ;  /* 0x00011000ff027b82 */ /* 0x000ef00000000a00 */
[----:B------:R-:W4:Y:S01]  /*3b00*/  LDC.64 R4, c[0x0][0x448] ;  /* 0x00011200ff047b82 */ /* 0x000f220000000a00 */
[----:B--2---:R-:W-:-:S05]  /*3b10*/  IMAD R0, R0, UR9, RZ ;  /* 0x0000000900007c24 */ /* 0x004fca000f8e02ff */
[----:B-1----:R-:W-:-:S05]  /*3b20*/  LEA.HI R7, R0, R7, RZ, 0x1e ;  /* 0x0000000700077211 */ /* 0x002fca00078ff0ff */
[----:B---3--:R-:W-:-:S04]  /*3b30*/  IMAD.WIDE.U32 R2, R7, 0x10, R2 ;  /* 0x0000001007027825 */ /* 0x008fc800078e0002 */
[----:B----4-:R-:W-:Y:S01]  /*3b40*/  IMAD.WIDE.U32 R4, R7, 0x10, R4 ;  /* 0x0000001007047825 */ /* 0x010fe200078e0004 */
[----:B0-----:R-:W-:Y:S04]  /*3b50*/  STG.E.128 desc[UR16][R2.64], R32 ;  /* 0x0000002002007986 */ /* 0x001fe8000c101d10 */
        /* <DEDUP_REMOVED lines=12> */
.L_x_8515:
        /* <DEDUP_REMOVED lines=14> */
.L_x_10815:


//--------------------- .text._ZN10layer_norm13ln_bwd_kernelINS_13Kernel_traitsI6__halfffffjLj3072ELj1ELj1ELj4ELj16ENS_18Kernel_traits_baseILj3072ES2_ffffjLj128EEEEELb0ELb0ELb1ELb0EEEvNS_9BwdParamsE --------------------------
	.section	.text._ZN10layer_norm13ln_bwd_kernelINS_13Kernel_traitsI6__halfffffjLj3072ELj1ELj1ELj4ELj16ENS_18Kernel_traits_baseILj3072ES2_ffffjLj128EEEEELb0ELb0ELb1ELb0EEEvNS_9BwdParamsE,"ax",@progbits
	.align	128
        .global         _ZN10layer_norm13ln_bwd_kernelINS_13Kernel_traitsI6__halfffffjLj3072ELj1ELj1ELj4ELj16ENS_18Kernel_traits_baseILj3072ES2_ffffjLj128EEEEELb0ELb0ELb1ELb0EEEvNS_9BwdParamsE
        .type           _ZN10layer_norm13ln_bwd_kernelINS_13Kernel_traitsI6__halfffffjLj3072ELj1ELj1ELj4ELj16ENS_18Kernel_traits_baseILj3072ES2_ffffjLj128EEEEELb0ELb0ELb1ELb0EEEvNS_9BwdParamsE,@function
        .size           _ZN10layer_norm13ln_bwd_kernelINS_13Kernel_traitsI6__halfffffjLj3072ELj1ELj1ELj4ELj16ENS_18Kernel_traits_baseILj3072ES2_ffffjLj128EEEEELb0ELb0ELb1ELb0EEEvNS_9BwdParamsE,(.L_x_10816 - _ZN10layer_norm13ln_bwd_kernelINS_13Kernel_traitsI6__halfffffjLj3072ELj1ELj1ELj4ELj16ENS_18Kernel_traits_baseILj3072ES2_ffffjLj128EEEEELb0ELb0ELb1ELb0EEEvNS_9BwdParamsE)
        .other          _ZN10layer_norm13ln_bwd_kernelINS_13Kernel_traitsI6__halfffffjLj3072ELj1ELj1ELj4ELj16ENS_18Kernel_traits_baseILj3072ES2_ffffjLj128EEEEELb0ELb0ELb1ELb0EEEvNS_9BwdParamsE,@"STO_CUDA_ENTRY STV_DEFAULT"
_ZN10layer_norm13ln_bwd_kernelINS_13Kernel_traitsI6__halfffffjLj3072ELj1ELj1ELj4ELj16ENS_18Kernel_traits_baseILj3072ES2_ffffjLj128EEEEELb0ELb0ELb1ELb0EEEvNS_9BwdParamsE:
.text._ZN10layer_norm13ln_bwd_kernelINS_13Kernel_traitsI6__halfffffjLj3072ELj1ELj1ELj4ELj16ENS_18Kernel_traits_baseILj3072ES2_ffffjLj128EEEEELb0ELb0ELb1ELb0EEEvNS_9BwdParamsE:
        /* <DEDUP_REMOVED lines=17> */
[----:B------:R-:W-:Y:S02]  /*0110*/  ISETP.GE.U32.AND P4, PT, R0, 0x300, PT ;  /* 0x000003000000780c */ /* 0x000fe40003f86070 */
[----:B------:R-:W-:-:S02]  /*0120*/  CS2R R34, SRZ ;  /* 0x0000000000227805 */ /* 0x000fc4000001ff00 */
[----:B------:R-:W-:Y:S01]  /*0130*/  P2R R104, PR, RZ, 0x20 ;  /* 0x00000020ff687803 */ /* 0x000fe20000000000 */
[----:B------:R-:W1:Y:S01]  /*0140*/  @P5 LDC.64 R4, c[0x0][0x3d0] ;  /* 0x0000f400ff045b82 */ /* 0x000e620000000a00 */
[----:B------:R-:W-:-:S07]  /*0150*/  P2R R107, PR, RZ, 0x10 ;  /* 0x00000010ff6b7803 */ /* 0x000fce0000000000 */
[----:B------:R-:W3:Y:S08]  /*0160*/  @P0 LDC.64 R16, c[0x0][0x3d0] ;  /* 0x0000f400ff100b82 */ /* 0x000ef00000000a00 */
[----:B------:R-:W4:Y:S08]  /*0170*/  @P1 LDC.64 R20, c[0x0][0x3d0] ;  /* 0x0000f400ff141b82 */ /* 0x000f300000000a00 */
[----:B------:R-:W4:Y:S01]  /*0180*/  @P2 LDC.64 R22, c[0x0][0x3d0] ;  /* 0x0000f400ff162b82 */ /* 0x000f220000000a00 */
[C---:B-1----:R-:W-:Y:S01]  /*0190*/  @P5 IMAD.WIDE.U32 R4, R3.reuse, 0x8, R4 ;  /* 0x0000000803045825 */ /* 0x042fe200078e0004 */
[----:B------:R-:W-:-:S04]  /*01a0*/  @P5 LOP3.LUT R3, R3, 0x80, RZ, 0xfc, !PT ;  /* 0x0000008003035812 */ /* 0x000fc800078efcff */
[----:B--2---:R-:W5:Y:S02]  /*01b0*/  @P5 LDG.E.64 R6, desc[UR10][R4.64] ;  /* 0x0000000a04065981 */ /* 0x004f64000c1e1b00 */
[----:B------:R-:W1:Y:S01]  /*01c0*/  @P3 LDC.64 R30, c[0x0][0x3d0] ;  /* 0x0000f400ff1e3b82 */ /* 0x000e620000000a00 */
[C---:B---3--:R-:W-:Y:S01]  /*01d0*/  @P0 IMAD.WIDE.U32 R24, R3.reuse, 0x8, R16 ;  /* 0x0000000803180825 */ /* 0x048fe200078e0010 */
[----:B------:R-:W-:Y:S01]  /*01e0*/  @P0 IADD3 R3, PT, PT, R3, 0x80, RZ ;  /* 0x0000008003030810 */ /* 0x000fe20007ffe0ff */
[----:B0-----:R-:W-:Y:S01]  /*01f0*/  UISETP.GE.AND UP0, UPT, UR9, UR4, UPT ;  /* 0x000000040900728c */ /* 0x001fe2000bf06270 */
[----:B------:R-:W-:Y:S02]  /*0200*/  CS2R R36, SRZ ;  /* 0x0000000000247805 */ /* 0x000fe4000001ff00 */
[----:B------:R-:W-:Y:S01]  /*0210*/  CS2R R38, SRZ ;  /* 0x0000000000267805 */ /* 0x000fe2000001ff00 */
[----:B------:R0:W5:Y:S01]  /*0220*/  @P0 LDG.E.64 R8, desc[UR10][R24.64] ;  /* 0x0000000a18080981 */ /* 0x000162000c1e1b00 */
[----:B------:R-:W2:Y:S01]  /*0230*/  @P4 LDC.64 R32, c[0x0][0x3d0] ;  /* 0x0000f400ff204b82 */ /* 0x000ea20000000a00 */
[C---:B----4-:R-:W-:Y:S01]  /*0240*/  @P1 IMAD.WIDE.U32 R26, R3.reuse, 0x8, R20 ;  /* 0x00000008031a1825 */ /* 0x050fe200078e0014 */
[----:B------:R-:W-:-:S02]  /*0250*/  @P1 IADD3 R3, PT, PT, R3, 0x80, RZ ;  /* 0x0000008003031810 */ /* 0x000fc40007ffe0ff */
[----:B------:R-:W-:Y:S02]  /*0260*/  CS2R R20, SRZ ;  /* 0x0000000000147805 */ /* 0x000fe4000001ff00 */
[----:B------:R-:W-:Y:S02]  /*0270*/  CS2R R40, SRZ ;  /* 0x0000000000287805 */ /* 0x000fe4000001ff00 */
[----:B------:R-:W-:Y:S01]  /*0280*/  CS2R R42, SRZ ;  /* 0x00000000002a7805 */ /* 0x000fe2000001ff00 */
[----:B------:R3:W5:Y:S01]  /*0290*/  @P1 LDG.E.64 R10, desc[UR10][R26.64] ;  /* 0x0000000a1a0a1981 */ /* 0x000762000c1e1b00 */
[C---:B------:R-:W-:Y:S01]  /*02a0*/  @P2 IMAD.WIDE.U32 R28, R3.reuse, 0x8, R22 ;  /* 0x00000008031c2825 */ /* 0x040fe200078e0016 */
[----:B------:R-:W-:Y:S02]  /*02b0*/  @P2 IADD3 R3, PT, PT, R3, 0x80, RZ ;  /* 0x0000008003032810 */ /* 0x000fe40007ffe0ff */
[----:B------:R-:W-:Y:S02]  /*02c0*/  CS2R R22, SRZ ;  /* 0x0000000000167805 */ /* 0x000fe4000001ff00 */
[----:B0-----:R-:W-:-:S02]  /*02d0*/  CS2R R24, SRZ ;  /* 0x0000000000187805 */ /* 0x001fc4000001ff00 */
[----:B------:R-:W-:Y:S01]  /*02e0*/  CS2R R44, SRZ ;  /* 0x00000000002c7805 */ /* 0x000fe2000001ff00 */
[----:B------:R0:W5:Y:S01]  /*02f0*/  @P2 LDG.E.64 R12, desc[UR10][R28.64] ;  /* 0x0000000a1c0c2981 */ /* 0x000162000c1e1b00 */
[C---:B-1----:R-:W-:Y:S01]  /*0300*/  @P3 IMAD.WIDE.U32 R30, R3.reuse, 0x8, R30 ;  /* 0x00000008031e3825 */ /* 0x042fe200078e001e */
[----:B------:R-:W-:Y:S02]  /*0310*/  @P3 IADD3 R3, PT, PT, R3, 0x80, RZ ;  /* 0x0000008003033810 */ /* 0x000fe40007ffe0ff */
[----:B---3--:R-:W-:Y:S02]  /*0320*/  CS2R R26, SRZ ;  /* 0x00000000001a7805 */ /* 0x008fe4000001ff00 */
[----:B------:R-:W-:Y:S02]  /*0330*/  CS2R R46, SRZ ;  /* 0x00000000002e7805 */ /* 0x000fe4000001ff00 */
[----:B------:R-:W-:Y:S01]  /*0340*/  CS2R R48, SRZ ;  /* 0x0000000000307805 */ /* 0x000fe2000001ff00 */
[----:B------:R1:W5:Y:S01]  /*0350*/  @P3 LDG.E.64 R14, desc[UR10][R30.64] ;  /* 0x0000000a1e0e3981 */ /* 0x000362000c1e1b00 */
[----:B--2---:R-:W-:-:S05]  /*0360*/  @P4 IMAD.WIDE.U32 R16, R3, 0x8, R32 ;  /* 0x0000000803104825 */ /* 0x004fca00078e0020 */
[----:B------:R2:W5:Y:S01]  /*0370*/  @P4 LDG.E.64 R18, desc[UR10][R16.64] ;  /* 0x0000000a10124981 */ /* 0x000562000c1e1b00 */
[----:B0-----:R-:W-:Y:S02]  /*0380*/  CS2R R28, SRZ ;  /* 0x00000000001c7805 */ /* 0x001fe4000001ff00 */
[----:B-1----:R-:W-:Y:S02]  /*0390*/  CS2R R30, SRZ ;  /* 0x00000000001e7805 */ /* 0x002fe4000001ff00 */
        /* <DEDUP_REMOVED lines=10> */
[----:B--2---:R-:W-:Y:S06]  /*0440*/  BRA.U UP0, `(.L_x_8516) ;  /* 0x0000005900547547 */ /* 0x004fec000b800000 */
        /* <DEDUP_REMOVED lines=16> */
[----:B------:R-:W-:Y:S02]  /*0550*/  MOV R150, R10 ;  /* 0x0000000a00967202 */ /* 0x000fe40000000f00 */
[----:B------:R-:W-:-:S02]  /*0560*/  CS2R R36, SRZ ;  /* 0x0000000000247805 */ /* 0x000fc4000001ff00 */
[--C-:B------:R-:W-:Y:S02]  /*0570*/  SHF.R.U64 R6, R10, 0x10, R11.reuse ;  /* 0x000000100a067819 */ /* 0x100fe4000000120b */
[----:B------:R-:W-:Y:S02]  /*0580*/  CS2R R38, SRZ ;  /* 0x0000000000267805 */ /* 0x000fe4000001ff00 */
[----:B------:R-:W-:Y:S02]  /*0590*/  MOV R152, R11 ;  /* 0x0000000b00987202 */ /* 0x000fe40000000f00 */
[----:B------:R-:W-:Y:S02]  /*05a0*/  CS2R R40, SRZ ;  /* 0x0000000000287805 */ /* 0x000fe4000001ff00 */
[----:B------:R-:W-:Y:S02]  /*05b0*/  SHF.R.U32.HI R7, RZ, 0x10, R11 ;  /* 0x00000010ff077819 */ /* 0x000fe4000001160b */
[----:B------:R-:W-:-:S02]  /*05c0*/  CS2R R42, SRZ ;  /* 0x00000000002a7805 */ /* 0x000fc4000001ff00 */
[----:B------:R-:W-:Y:S02]  /*05d0*/  MOV R153, R12 ;  /* 0x0000000c00997202 */ /* 0x000fe40000000f00 */
        /* <DEDUP_REMOVED lines=23> */
[----:B------:R-:W-:Y:S01]  /*0750*/  PRMT R146, R146, 0x5410, R2 ;  /* 0x0000541092927816 */ /* 0x000fe20000000002 */
[----:B------:R-:W-:Y:S01]  /*0760*/  UPLOP3.LUT UP1, UPT, UPT, UPT, UPT, 0x40, 0x4 ;  /* 0x000000000004789c */ /* 0x000fe20003f2e870 */
[----:B------:R-:W-:Y:S01]  /*0770*/  PRMT R147, R147, 0x5410, R3 ;  /* 0x0000541093937816 */ /* 0x000fe20000000003 */
[----:B------:R-:W0:Y:S01]  /*0780*/  LDCU UR28, c[0x0][0x40c] ;  /* 0x00008180ff1c77ac */ /* 0x000e220008000800 */
[----:B------:R-:W-:Y:S02]  /*0790*/  PRMT R148, R148, 0x5410, R4 ;  /* 0x0000541094947816 */ /* 0x000fe40000000004 */
[----:B------:R-:W-:Y:S01]  /*07a0*/  PRMT R149, R149, 0x5410, R5 ;  /* 0x0000541095957816 */ /* 0x000fe20000000005 */
[----:B------:R-:W1:Y:S01]  /*07b0*/  LDCU UR8, c[0x0][0x388] ;  /* 0x00007100ff0877ac */ /* 0x000e620008000800 */
[----:B------:R-:W-:Y:S02]  /*07c0*/  PRMT R150, R150, 0x5410, R6 ;  /* 0x0000541096967816 */ /* 0x000fe40000000006 */
[----:B------:R-:W-:Y:S01]  /*07d0*/  PRMT R152, R152, 0x5410, R7 ;  /* 0x0000541098987816 */ /* 0x000fe20000000007 */
[----:B------:R-:W2:Y:S01]  /*07e0*/  LDCU.U8 UR26, c[0x0][0x410] ;  /* 0x00008200ff1a77ac */ /* 0x000ea20008000000 */
[----:B------:R-:W-:-:S02]  /*07f0*/  PRMT R153, R153, 0x5410, R8 ;  /* 0x0000541099997816 */ /* 0x000fc40000000008 */
[----:B------:R-:W-:Y:S01]  /*0800*/  PRMT R154, R154, 0x5410, R9 ;  /* 0x000054109a9a7816 */ /* 0x000fe20000000009 */
[----:B------:R-:W3:Y:S01]  /*0810*/  LDCU.64 UR16, c[0x0][0x3c8] ;  /* 0x00007900ff1077ac */ /* 0x000ee20008000a00 */
[----:B------:R-:W-:Y:S02]  /*0820*/  PRMT R155, R155, 0x5410, R10 ;  /* 0x000054109b9b7816 */ /* 0x000fe4000000000a */
[----:B------:R-:W-:Y:S01]  /*0830*/  PRMT R156, R156, 0x5410, R11 ;  /* 0x000054109c9c7816 */ /* 0x000fe2000000000b */
[----:B------:R-:W4:Y:S01]  /*0840*/  LDCU.64 UR18, c[0x0][0x3c0] ;  /* 0x00007800ff1277ac */ /* 0x000f220008000a00 */
[----:B------:R-:W-:Y:S02]  /*0850*/  PRMT R157, R157, 0x5410, R12 ;  /* 0x000054109d9d7816 */ /* 0x000fe4000000000c */
[----:B------:R-:W-:Y:S01]  /*0860*/  PRMT R158, R158, 0x5410, R13 ;  /* 0x000054109e9e7816 */ /* 0x000fe2000000000d */
[----:B------:R-:W0:Y:S01]  /*0870*/  LDCU UR27, c[0x0][0x400] ;  /* 0x00008000ff1b77ac */ /* 0x000e220008000800 */
[----:B------:R-:W0:Y:S01]  /*0880*/  LDCU.64 UR20, c[0x0][0x438] ;  /* 0x00008700ff1477ac */ /* 0x000e220008000a00 */
[----:B------:R-:W0:Y:S01]  /*0890*/  LDCU.64 UR4, c[0x0][0x478] ;  /* 0x00008f00ff0477ac */ /* 0x000e220008000a00 */
[----:B------:R-:W0:Y:S01]  /*08a0*/  LDCU.128 UR12, c[0x0][0x3f0] ;  /* 0x00007e00ff0c77ac */ /* 0x000e220008000c00 */
[----:B-1----:R-:W0:Y:S02]  /*08b0*/  LDCU.64 UR22, c[0x0][0x380] ;  /* 0x00007000ff1677ac */ /* 0x002e240008000a00 */
.L_x_8568:
[----:B0-----:R-:W-:Y:S02]  /*08c0*/  UIMAD.WIDE UR6, UR9, 0x4, UR14 ;  /* 0x00000004090678a5 */ /* 0x001fe4000f8e020e */
[----:B------:R-:W-:-:S04]  /*08d0*/  UIMAD.WIDE UR24, UR9, 0x4, UR12 ;  /* 0x00000004091878a5 */ /* 0x000fc8000f8e020c */
[----:B------:R-:W-:Y:S02]  /*08e0*/  MOV R104, UR6 ;  /* 0x0000000600687c02 */ /* 0x000fe40008000f00 */
[----:B------:R-:W-:Y:S01]  /*08f0*/  MOV R105, UR7 ;  /* 0x0000000700697c02 */ /* 0x000fe20008000f00 */
[----:B---3--:R-:W-:-:S04]  /*0900*/  UIMAD.WIDE UR6, UR9, 0x4, UR16 ;  /* 0x00000004090678a5 */ /* 0x008fc8000f8e0210 */
[----:B------:R-:W3:Y:S01]  /*0910*/  LDG.E R104, desc[UR10][R104.64] ;  /* 0x0000000a68687981 */ /* 0x000ee2000c1e1900 */
[----:B-12-4-:R-:W-:Y:S02]  /*0920*/  MOV R100, UR24 ;  /* 0x0000001800647c02 */ /* 0x016fe40008000f00 */
[----:B------:R-:W-:Y:S02]  /*0930*/  MOV R102, UR6 ;  /* 0x0000000600667c02 */ /* 0x000fe40008000f00 */
[----:B------:R-:W-:Y:S02]  /*0940*/  MOV R103, UR7 ;  /* 0x0000000700677c02 */ /* 0x000fe40008000f00 */
[----:B------:R-:W-:-:S03]  /*0950*/  MOV R101, UR25 ;  /* 0x0000001900657c02 */ /* 0x000fc60008000f00 */
[----:B-----5:R-:W5:Y:S04]  /*0960*/  LDG.E R102, desc[UR10][R102.64] ;  /* 0x0000000a66667981 */ /* 0x020f68000c1e1900 */
        /* <DEDUP_REMOVED lines=8> */
[----:B----4-:R-:W-:-:S06]  /*09f0*/  UIMAD.WIDE UR6, UR9, 0x4, UR18 ;  /* 0x00000004090678a5 */ /* 0x010fcc000f8e0212 */
[----:B------:R-:W-:Y:S02]  /*0a00*/  MOV R100, UR6 ;  /* 0x0000000600647c02 */ /* 0x000fe40008000f00 */
[----:B------:R-:W-:-:S05]  /*0a10*/  MOV R101, UR7 ;  /* 0x0000000700657c02 */ /* 0x000fca0008000f00 */
[----:B------:R0:W2:Y:S01]  /*0a20*/  LDG.E R100, desc[UR10][R100.64] ;  /* 0x0000000a64647981 */ /* 0x0000a2000c1e1900 */
[----:B------:R-:W-:Y:S01]  /*0a30*/  UIADD3 UR7, UPT, UPT, UR29, -0x1, URZ ;  /* 0xffffffff1d077890 */ /* 0x000fe2000fffe0ff */
[C---:B------:R-:W-:Y:S01]  /*0a40*/  ISETP.GE.U32.AND P6, PT, R0.reuse, 0x80, PT ;  /* 0x000000800000780c */ /* 0x040fe20003fc6070 */
[----:B------:R-:W-:Y:S01]  /*0a50*/  UIMAD UR6, UR9, UR8, URZ ;  /* 0x00000008090672a4 */ /* 0x000fe2000f8e02ff */
[----:B------:R-:W1:Y:S01]  /*0a60*/  S2R R2, SR_TID.X ;  /* 0x0000000000027919 */ /* 0x000e620000002100 */
[----:B------:R-:W-:Y:S01]  /*0a70*/  ISETP.NE.AND P0, PT, RZ, UR26, PT ;  /* 0x0000001aff007c0c */ /* 0x000fe2000bf05270 */
[----:B------:R-:W-:Y:S01]  /*0a80*/  BSSY.RECONVERGENT B1, `(.L_x_8519) ;  /* 0x0000041000017945 */ /* 0x000fe20003800200 */
[----:B------:R-:W-:Y:S01]  /*0a90*/  MOV R102, UR7 ;  /* 0x0000000700667c02 */ /* 0x000fe20008000f00 */
[----:B------:R-:W-:Y:S01]  /*0aa0*/  USHF.R.S32.HI UR7, URZ, 0x1f, UR6 ;  /* 0x0000001fff077899 */ /* 0x000fe20008011406 */
[----:B------:R-:W-:Y:S02]  /*0ab0*/  ISETP.GE.U32.AND P5, PT, R0, 0x100, PT ;  /* 0x000001000000780c */ /* 0x000fe40003fa6070 */
[----:B------:R-:W-:-:S02]  /*0ac0*/  CS2R R142, SRZ ;  /* 0x00000000008e7805 */ /* 0x000fc4000001ff00 */
[----:B------:R-:W-:Y:S01]  /*0ad0*/  ISETP.GE.U32.AND P1, PT, R0, 0x180, PT ;  /* 0x000001800000780c */ /* 0x000fe20003f26070 */
[----:B------:R-:W-:Y:S01]  /*0ae0*/  ULEA.HI UR7, UR7, UR6, URZ, 0x2 ;  /* 0x0000000607077291 */ /* 0x000fe2000f8f10ff */
[----:B------:R-:W-:Y:S01]  /*0af0*/  IMAD R102, R102, UR8, RZ ;  /* 0x0000000866667c24 */ /* 0x000fe2000f8e02ff */
[C---:B------:R-:W-:Y:S02]  /*0b00*/  ISETP.GE.U32.AND P2, PT, R0.reuse, 0x200, PT ;  /* 0x000002000000780c */ /* 0x040fe40003f46070 */
[----:B------:R-:W-:Y:S02]  /*0b10*/  ISETP.GE.U32.AND P3, PT, R0, 0x280, PT ;  /* 0x000002800000780c */ /* 0x000fe40003f66070 */
[----:B0-----:R-:W-:Y:S02]  /*0b20*/  SHF.R.S32.HI R101, RZ, 0x1f, R102 ;  /* 0x0000001fff657819 */ /* 0x001fe40000011466 */
[----:B------:R-:W-:Y:S02]  /*0b30*/  MOV R139, UR7 ;  /* 0x00000007008b7c02 */ /* 0x000fe40008000f00 */
[----:B------:R-:W-:-:S02]  /*0b40*/  LEA.HI R101, R101, R102, RZ, 0x2 ;  /* 0x0000006665657211 */ /* 0x000fc400078f10ff */
[----:B------:R-:W-:Y:S02]  /*0b50*/  ISETP.GE.U32.AND P4, PT, R0, 0x300, PT ;  /* 0x000003000000780c */ /* 0x000fe40003f86070 */
[-C--:B-1----:R-:W-:Y:S02]  /*0b60*/  LEA.HI.SX32 R139, R139, R2.reuse, 0x1e ;  /* 0x000000028b8b7211 */ /* 0x082fe400078ff2ff */
[----:B------:R-:W-:Y:S02]  /*0b70*/  LEA.HI.SX32 R141, R101, R2, 0x1e ;  /* 0x00000002658d7211 */ /* 0x000fe400078ff2ff */
[----:B------:R-:W-:Y:S02]  /*0b80*/  MOV R140, R139 ;  /* 0x0000008b008c7202 */ /* 0x000fe40000000f00 */
[----:B--2---:R-:W-:-:S04]  /*0b90*/  FSEL R100, R100, RZ, !P0 ;  /* 0x000000ff64647208 */ /* 0x004fc80004000000 */
[----:B------:R-:W-:Y:S01]  /*0ba0*/  R2UR UR6, R100 ;  /* 0x00000000640672ca */ /* 0x000fe200000e0000 */
[----:B------:R-:W-:-:S14]  /*0bb0*/  @!P6 BRA `(.L_x_8520) ;  /* 0x0000000000b4e947 */ /* 0x000fdc0003800000 */
        /* <DEDUP_REMOVED lines=10> */
[----:B------:R-:W-:Y:S02]  /*0c60*/  HADD2.F32 R125, -RZ, R147.H0_H0 ;  /* 0x20000093ff7d7230 */ /* 0x000fe40000004100 */
[----:B--2---:R-:W-:-:S04]  /*0c70*/  @P0 IMAD.WIDE.U32 R142, R140, 0x10, R142 ;  /* 0x000000108c8e0825 */ /* 0x004fc800078e008e */
[----:B------:R-:W-:Y:S01]  /*0c80*/  HADD2.F32 R136, -RZ, R147.H1_H1 ;  /* 0x30000093ff887230 */ /* 0x000fe20000004100 */
[----:B------:R0:W5:Y:S01]  /*0c90*/  @P0 LDG.E.128 R68, desc[UR10][R142.64] ;  /* 0x0000000a8e440981 */ /* 0x000162000c1e1d00 */
[----:B------:R-:W-:Y:S02]  /*0ca0*/  IADD3 R141, PT, PT, R141, 0x80, RZ ;  /* 0x000000808d8d7810 */ /* 0x000fe40007ffe0ff */
[----:B------:R-:W-:Y:S01]  /*0cb0*/  IADD3 R140, PT, PT, R140, 0x80, RZ ;  /* 0x000000808c8c7810 */ /* 0x000fe20007ffe0ff */
        /* <DEDUP_REMOVED lines=14> */
[----:B------:R-:W-:Y:S01]  /*0da0*/  FADD.FTZ R100, RZ, R110 ;  /* 0x0000006eff647221 */ /* 0x000fe20000010000 */
[----:B------:R-:W-:Y:S01]  /*0db0*/  FFMA.FTZ R101, R3, R110, RZ ;  /* 0x0000006e03657223 */ /* 0x000fe200000100ff */
[----:B------:R-:W-:Y:S01]  /*0dc0*/  FMUL.FTZ R125, R102, R125 ;  /* 0x0000007d667d7220 */ /* 0x000fe20000410000 */
[----:B------:R-:W-:Y:S01]  /*0dd0*/  FADD.FTZ R46, R46, R102 ;  /* 0x000000662e2e7221 */ /* 0x000fe20000010000 */
[----:B------:R-:W-:Y:S01]  /*0de0*/  FFMA.FTZ R22, R102, R127, R22 ;  /* 0x0000007f66167223 */ /* 0x000fe20000010016 */
[----:B------:R-:W-:Y:S01]  /*0df0*/  FADD.FTZ R100, R100, R113 ;  /* 0x0000007164647221 */ /* 0x000fe20000010000 */
[----:B------:R-:W-:Y:S01]  /*0e00*/  FFMA.FTZ R102, R114, R113, R101 ;  /* 0x0000007172667223 */ /* 0x000fe20000010065 */
[----:B------:R-:W-:Y:S01]  /*0e10*/  FMUL.FTZ R136, R103, R136 ;  /* 0x0000008867887220 */ /* 0x000fe20000410000 */
[----:B------:R-:W-:Y:S01]  /*0e20*/  FMUL.FTZ R138, R107, UR25 ;  /* 0x000000196b8a7c20 */ /* 0x000fe20008410000 */
[----:B0-----:R-:W-:Y:S01]  /*0e30*/  FADD.FTZ R143, R100, R125 ;  /* 0x0000007d648f7221 */ /* 0x001fe20000010000 */
[----:B------:R-:W-:Y:S01]  /*0e40*/  FFMA.FTZ R101, R127, R125, R102 ;  /* 0x0000007d7f657223 */ /* 0x000fe20000010066 */
[----:B------:R-:W-:Y:S01]  /*0e50*/  FADD.FTZ R47, R47, R103 ;  /* 0x000000672f2f7221 */ /* 0x000fe20000010000 */
[----:B------:R-:W-:Y:S01]  /*0e60*/  FFMA.FTZ R23, R103, R138, R23 ;  /* 0x0000008a67177223 */ /* 0x000fe20000010017 */
[----:B------:R-:W-:Y:S01]  /*0e70*/  FADD.FTZ R143, R143, R136 ;  /* 0x000000888f8f7221 */ /* 0x000fe20000010000 */
[----:B------:R-:W-:-:S07]  /*0e80*/  FFMA.FTZ R142, R138, R136, R101 ;  /* 0x000000888a8e7223 */ /* 0x000fce0000010065 */
.L_x_8520:
[----:B------:R-:W-:Y:S05]  /*0e90*/  BSYNC.RECONVERGENT B1 ;  /* 0x0000000000017941 */ /* 0x000fea0003800200 */
.L_x_8519:
        /* <DEDUP_REMOVED lines=14> */
[----:B------:R-:W-:Y:S02]  /*0f80*/  IADD3 R141, PT, PT, R141, 0x80, RZ ;  /* 0x000000808d8d7810 */ /* 0x000fe40007ffe0ff */
[----:B------:R-:W-:Y:S01]  /*0f90*/  IADD3 R140, PT, PT, R140, 0x80, RZ ;  /* 0x000000808c8c7810 */ /* 0x000fe20007ffe0ff */
[----:B---3--:R-:W-:Y:S01]  /*0fa0*/  FADD.FTZ R109, R100, -UR6 ;  /* 0x80000006646d7e21 */ /* 0x008fe20008010000 */
[----:B------:R-:W-:Y:S01]  /*0fb0*/  FADD.FTZ R112, R101, -UR6 ;  /* 0x8000000665707e21 */ /* 0x000fe20008010000 */
[----:B------:R-:W-:Y:S02]  /*0fc0*/  HADD2.F32 R100, -RZ, R148.H1_H1 ;  /* 0x30000094ff647230 */ /* 0x000fe40000004100 */
[----:B------:R-:W-:Y:S01]  /*0fd0*/  FADD.FTZ R102, R102, -UR6 ;  /* 0x8000000666667e21 */ /* 0x000fe20008010000 */
[----:B------:R-:W-:-:S02]  /*0fe0*/  HADD2.F32 R101, -RZ, R149.H0_H0 ;  /* 0x20000095ff657230 */ /* 0x000fc40000004100 */
[----:B------:R-:W-:Y:S01]  /*0ff0*/  FMUL.FTZ R109, R109, UR25 ;  /* 0x000000196d6d7c20 */ /* 0x000fe20008410000 */
[----:B------:R-:W-:Y:S01]  /*1000*/  FADD.FTZ R103, R103, -UR6 ;  /* 0x8000000667677e21 */ /* 0x000fe20008010000 */
[----:B------:R-:W-:Y:S01]  /*1010*/  FMUL.FTZ R112, R112, UR25 ;  /* 0x0000001970707c20 */ /* 0x000fe20008410000 */
[----:B----4-:R-:W-:Y:S01]  /*1020*/  FMUL.FTZ R19, R104, R19 ;  /* 0x0000001368137220 */ /* 0x010fe20000410000 */
[----:B------:R-:W-:Y:S01]  /*1030*/  FMUL.FTZ R111, R105, R100 ;  /* 0x00000064696f7220 */ /* 0x000fe20000410000 */
[----:B------:R-:W-:Y:S01]  /*1040*/  FMUL.FTZ R124, R106, R101 ;  /* 0x000000656a7c7220 */ /* 0x000fe20000410000 */
[----:B------:R-:W-:Y:S01]  /*1050*/  FMUL.FTZ R115, R102, UR25 ;  /* 0x0000001966737c20 */ /* 0x000fe20008410000 */
[----:B------:R-:W-:Y:S01]  /*1060*/  FADD.FTZ R100, R143, R19 ;  /* 0x000000138f647221 */ /* 0x000fe20000010000 */
[----:B------:R-:W-:Y:S01]  /*1070*/  FFMA.FTZ R101, R109, R19, R142 ;  /* 0x000000136d657223 */ /* 0x000fe2000001008e */
[----:B------:R-:W-:Y:S02]  /*1080*/  HADD2.F32 R102, -RZ, R149.H1_H1 ;  /* 0x30000095ff667230 */ /* 0x000fe40000004100 */
[----:B------:R-:W-:Y:S01]  /*1090*/  FMUL.FTZ R132, R103, UR25 ;  /* 0x0000001967847c20 */ /* 0x000fe20008410000 */
[----:B------:R-:W-:Y:S01]  /*10a0*/  FADD.FTZ R103, R100, R111 ;  /* 0x0000006f64677221 */ /* 0x000fe20000010000 */
[----:B------:R-:W-:Y:S01]  /*10b0*/  FFMA.FTZ R100, R112, R111, R101 ;  /* 0x0000006f70647223 */ /* 0x000fe20000010065 */
        /* <DEDUP_REMOVED lines=12> */
[----:B0-----:R-:W-:-:S07]  /*1180*/  FFMA.FTZ R142, R132, R137, R101 ;  /* 0x00000089848e7223 */ /* 0x001fce0000010065 */
.L_x_8522:
[----:B------:R-:W-:Y:S05]  /*1190*/  BSYNC.RECONVERGENT B1 ;  /* 0x0000000000017941 */ /* 0x000fea0003800200 */
.L_x_8521:
        /* <DEDUP_REMOVED lines=23> */
[----:B0-----:R-:W-:Y:S01]  /*1310*/  FMUL.FTZ R117, R106, UR25 ;  /* 0x000000196a757c20 */ /* 0x001fe20008410000 */
        /* <DEDUP_REMOVED lines=22> */
[----:B------:R-:W-:-:S07]  /*1480*/  FFMA.FTZ R142, R130, R135, R101 ;  /* 0x00000087828e7223 */ /* 0x000fce0000010065 */
.L_x_8524:
[----:B------:R-:W-:Y:S05]  /*1490*/  BSYNC.RECONVERGENT B1 ;  /* 0x0000000000017941 */ /* 0x000fea0003800200 */
.L_x_8523:
        /* <DEDUP_REMOVED lines=47> */
.L_x_8526:
[----:B------:R-:W-:Y:S05]  /*1790*/  BSYNC.RECONVERGENT B1 ;  /* 0x0000000000017941 */ /* 0x000fea0003800200 */
.L_x_8525:
        /* <DEDUP_REMOVED lines=47> */
.L_x_8528:
[----:B------:R-:W-:Y:S05]  /*1a90*/  BSYNC.RECONVERGENT B1 ;  /* 0x0000000000017941 */ /* 0x000fea0003800200 */
.L_x_8527:
[----:B------:R-:W-:Y:S05]  /*1aa0*/  @!P4 BRA `(.L_x_8529) ;  /* 0x00000004004cc947 */ /* 0x000fea0003800000 */
[----:B------:R-:W0:Y:S01]  /*1ab0*/  LDC.64 R100, c[0x0][0x3a8] ;  /* 0x0000ea00ff647b82 */ /* 0x000e220000000a00 */
[----:B------:R-:W-:-:S04]  /*1ac0*/  ISETP.NE.U32.AND P0, PT, RZ, UR20, PT ;  /* 0x00000014ff007c0c */ /* 0x000fc8000bf05070 */
[----:B------:R-:W-:-:S03]  /*1ad0*/  ISETP.NE.AND.EX P0, PT, RZ, UR21, PT, P0 ;  /* 0x00000015ff007c0c */ /* 0x000fc6000bf05300 */
[----:B------:R-:W1:Y:S01]  /*1ae0*/  LDC.64 R4, c[0x0][0x428] ;  /* 0x00010a00ff047b82 */ /* 0x000e620000000a00 */
[----:B0-----:R-:W-:-:S06]  /*1af0*/  IMAD.WIDE.U32 R104, R140, 0x10, R100 ;  /* 0x000000108c687825 */ /* 0x001fcc00078e0064 */
[----:B------:R-:W2:Y:S01]  /*1b00*/  LDG.E.128 R104, desc[UR10][R104.64] ;  /* 0x0000000a68687981 */ /* 0x000ea2000c1e1d00 */
[----:B-1----:R-:W-:Y:S02]  /*1b10*/  IMAD.WIDE.U32 R100, R141, 0x10, R4 ;  /* 0x000000108d647825 */ /* 0x002fe400078e0004 */
[----:B------:R-:W0:Y:S04]  /*1b20*/  @P0 LDC.64 R4, c[0x0][0x438] ;  /* 0x00010e00ff040b82 */ /* 0x000e280000000a00 */
[----:B------:R-:W3:Y:S01]  /*1b30*/  LDG.E.128 R100, desc[UR10][R100.64] ;  /* 0x0000000a64647981 */ /* 0x000ee2000c1e1d00 */
[--C-:B------:R-:W-:Y:S02]  /*1b40*/  HADD2.F32 R129, -RZ, R157.reuse.H0_H0 ;  /* 0x2000009dff817230 */ /* 0x100fe40000004100 */
[----:B------:R-:W-:-:S02]  /*1b50*/  HADD2.F32 R12, -RZ, R157.H1_H1 ;  /* 0x3000009dff0c7230 */ /* 0x000fc40000004100 */
[----:B0-----:R-:W-:-:S05]  /*1b60*/  @P0 IMAD.WIDE.U32 R122, R140, 0x10, R4 ;  /* 0x000000108c7a0825 */ /* 0x001fca00078e0004 */
[----:B------:R0:W5:Y:S01]  /*1b70*/  @P0 LDG.E.128 R88, desc[UR10][R122.64] ;  /* 0x0000000a7a580981 */ /* 0x000162000c1e1d00 */
[----:B--2---:R-:W-:Y:S01]  /*1b80*/  FADD.FTZ R14, R105, -UR6 ;  /* 0x80000006690e7e21 */ /* 0x004fe20008010000 */
[----:B------:R-:W-:Y:S01]  /*1b90*/  FADD.FTZ R5, R104, -UR6 ;  /* 0x8000000668057e21 */ /* 0x000fe20008010000 */
[----:B------:R-:W-:Y:S01]  /*1ba0*/  FADD.FTZ R106, R106, -UR6 ;  /* 0x800000066a6a7e21 */ /* 0x000fe20008010000 */
[--C-:B------:R-:W-:Y:S02]  /*1bb0*/  HADD2.F32 R105, -RZ, R158.reuse.H0_H0 ;  /* 0x2000009eff697230 */ /* 0x100fe40000004100 */
[----:B------:R-:W-:Y:S01]  /*1bc0*/  FMUL.FTZ R14, R14, UR25 ;  /* 0x000000190e0e7c20 */ /* 0x000fe20008410000 */
[----:B------:R-:W-:Y:S01]  /*1bd0*/  FMUL.FTZ R5, R5, UR25 ;  /* 0x0000001905057c20 */ /* 0x000fe20008410000 */
[----:B------:R-:W-:Y:S02]  /*1be0*/  HADD2.F32 R104, -RZ, R158.H1_H1 ;  /* 0x3000009eff687230 */ /* 0x000fe40000004100 */
[----:B0-----:R-:W-:Y:S01]  /*1bf0*/  FMUL.FTZ R123, R106, UR25 ;  /* 0x000000196a7b7c20 */ /* 0x001fe20008410000 */
[----:B---3--:R-:W-:Y:S01]  /*1c00*/  FMUL.FTZ R4, R100, R129 ;  /* 0x0000008164047220 */ /* 0x008fe20000410000 */
[----:B------:R-:W-:Y:S01]  /*1c10*/  FMUL.FTZ R12, R101, R12 ;  /* 0x0000000c650c7220 */ /* 0x000fe20000410000 */
[----:B------:R-:W-:Y:S01]  /*1c20*/  FADD.FTZ R65, R65, R101 ;  /* 0x0000006541417221 */ /* 0x000fe20000010000 */
[----:B------:R-:W-:Y:S01]  /*1c30*/  FFMA.FTZ R41, R101, R14, R41 ;  /* 0x0000000e65297223 */ /* 0x000fe20000010029 */
[----:B------:R-:W-:Y:S01]  /*1c40*/  FADD.FTZ R143, R143, R4 ;  /* 0x000000048f8f7221 */ /* 0x000fe20000010000 */
[----:B------:R-:W-:Y:S01]  /*1c50*/  FFMA.FTZ R101, R5, R4, R142 ;  /* 0x0000000405657223 */ /* 0x000fe2000001008e */
[----:B------:R-:W-:Y:S01]  /*1c60*/  FADD.FTZ R64, R64, R100 ;  /* 0x0000006440407221 */ /* 0x000fe20000010000 */
[----:B------:R-:W-:Y:S01]  /*1c70*/  FFMA.FTZ R40, R100, R5, R40 ;  /* 0x0000000564287223 */ /* 0x000fe20000010028 */
[----:B------:R-:W-:Y:S01]  /*1c80*/  FADD.FTZ R107, R107, -UR6 ;  /* 0x800000066b6b7e21 */ /* 0x000fe20008010000 */
        /* <DEDUP_REMOVED lines=13> */
[----:B------:R-:W-:Y:S06]  /*1d60*/  BRA `(.L_x_8529) ;  /* 0x00000000009c7947 */ /* 0x000fec0003800000 */
.L_x_8518:
[----:B------:R-:W0:Y:S01]  /*1d70*/  S2R R2, SR_TID.X ;  /* 0x0000000000027919 */ /* 0x000e220000002100 */
[----:B------:R-:W-:Y:S02]  /*1d80*/  UIMAD UR6, UR9, UR8, URZ ;  /* 0x00000008090672a4 */ /* 0x000fe4000f8e02ff */
        /* <DEDUP_REMOVED lines=12> */
[----:B------:R-:W1:Y:S01]  /*1e50*/  @P1 LDC.64 R102, c[0x0][0x438] ;  /* 0x00010e00ff661b82 */ /* 0x000e620000000a00 */
[----:B------:R-:W-:-:S07]  /*1e60*/  ISETP.GE.U32.AND P3, PT, R0, 0x200, PT ;  /* 0x000002000000780c */ /* 0x000fce0003f66070 */
[----:B------:R-:W2:Y:S01]  /*1e70*/  @P2 LDC.64 R100, c[0x0][0x438] ;  /* 0x00010e00ff642b82 */ /* 0x000ea20000000a00 */
[C---:B0-----:R-:W-:Y:S01]  /*1e80*/  @P0 IMAD.WIDE.U32 R106, R151.reuse, 0x10, R104 ;  /* 0x00000010976a0825 */ /* 0x041fe200078e0068 */
[----:B------:R-:W-:-:S06]  /*1e90*/  @P0 IADD3 R151, PT, PT, R151, 0x80, RZ ;  /* 0x0000008097970810 */ /* 0x000fcc0007ffe0ff */
[----:B------:R-:W0:Y:S01]  /*1ea0*/  @P3 LDC.64 R104, c[0x0][0x438] ;  /* 0x00010e00ff683b82 */ /* 0x000e220000000a00 */
[----:B------:R3:W5:Y:S01]  /*1eb0*/  @P0 LDG.E.128 R68, desc[UR10][R106.64] ;  /* 0x0000000a6a440981 */ /* 0x000762000c1e1d00 */
[----:B------:R-:W-:Y:S01]  /*1ec0*/  ISETP.GE.U32.AND P0, PT, R0, 0x280, PT ;  /* 0x000002800000780c */ /* 0x000fe20003f06070 */
[C---:B-1----:R-:W-:Y:S01]  /*1ed0*/  @P1 IMAD.WIDE.U32 R144, R151.reuse, 0x10, R102 ;  /* 0x0000001097901825 */ /* 0x042fe200078e0066 */
[----:B------:R-:W-:-:S04]  /*1ee0*/  @P1 IADD3 R151, PT, PT, R151, 0x80, RZ ;  /* 0x0000008097971810 */ /* 0x000fc80007ffe0ff */
[----:B------:R3:W5:Y:S01]  /*1ef0*/  @P1 LDG.E.128 R72, desc[UR10][R144.64] ;  /* 0x0000000a90481981 */ /* 0x000762000c1e1d00 */
[----:B------:R-:W-:Y:S01]  /*1f00*/  ISETP.GE.U32.AND P1, PT, R0, 0x300, PT ;  /* 0x000003000000780c */ /* 0x000fe20003f26070 */
[----:B--2---:R-:W-:-:S05]  /*1f10*/  @P2 IMAD.WIDE.U32 R140, R151, 0x10, R100 ;  /* 0x00000010978c2825 */ /* 0x004fca00078e0064 */
[----:B------:R-:W1:Y:S01]  /*1f20*/  @P0 LDC.64 R102, c[0x0][0x438] ;  /* 0x00010e00ff660b82 */ /* 0x000e620000000a00 */
[----:B------:R-:W-:Y:S01]  /*1f30*/  @P2 IADD3 R151, PT, PT, R151, 0x80, RZ ;  /* 0x0000008097972810 */ /* 0x000fe20007ffe0ff */
[----:B------:R3:W5:Y:S04]  /*1f40*/  @P2 LDG.E.128 R76, desc[UR10][R140.64] ;  /* 0x0000000a8c4c2981 */ /* 0x000768000c1e1d00 */
[C---:B0-----:R-:W-:Y:S02]  /*1f50*/  @P3 IMAD.WIDE.U32 R104, R151.reuse, 0x10, R104 ;  /* 0x0000001097683825 */ /* 0x041fe400078e0068 */
[----:B------:R-:W0:Y:S01]  /*1f60*/  @P1 LDC.64 R100, c[0x0][0x438] ;  /* 0x00010e00ff641b82 */ /* 0x000e220000000a00 */
[----:B------:R-:W-:Y:S02]  /*1f70*/  @P3 IADD3 R151, PT, PT, R151, 0x80, RZ ;  /* 0x0000008097973810 */ /* 0x000fe40007ffe0ff */
[----:B------:R3:W5:Y:S03]  /*1f80*/  @P3 LDG.E.128 R80, desc[UR10][R104.64] ;  /* 0x0000000a68503981 */ /* 0x000766000c1e1d00 */
[C---:B-1----:R-:W-:Y:S01]  /*1f90*/  @P0 IMAD.WIDE.U32 R102, R151.reuse, 0x10, R102 ;  /* 0x0000001097660825 */ /* 0x042fe200078e0066 */
[----:B------:R-:W-:-:S04]  /*1fa0*/  @P0 IADD3 R151, PT, PT, R151, 0x80, RZ ;  /* 0x0000008097970810 */ /* 0x000fc80007ffe0ff */
[----:B------:R3:W5:Y:S01]  /*1fb0*/  @P0 LDG.E.128 R84, desc[UR10][R102.64] ;  /* 0x0000000a66540981 */ /* 0x000762000c1e1d00 */
[----:B0-----:R-:W-:-:S05]  /*1fc0*/  @P1 IMAD.WIDE.U32 R100, R151, 0x10, R100 ;  /* 0x0000001097641825 */ /* 0x001fca00078e0064 */
[----:B------:R3:W5:Y:S02]  /*1fd0*/  @P1 LDG.E.128 R88, desc[UR10][R100.64] ;  /* 0x0000000a64581981 */ /* 0x000764000c1e1d00 */
.L_x_8529:
[----:B----4-:R-:W-:Y:S05]  /*1fe0*/  BSYNC.RECONVERGENT B0 ;  /* 0x0000000000007941 */ /* 0x010fea0003800200 */
.L_x_8517:
[----:B---3--:R-:W0:Y:S01]  /*1ff0*/  SHFL.DOWN PT, R100, R143, 0x10, 0x1f ;  /* 0x0a001f008f647f89 */ /* 0x008e2200000e0000 */
        /* <DEDUP_REMOVED lines=30> */
.L_x_8531:
[----:B------:R-:W-:Y:S05]  /*21e0*/  BSYNC.RECONVERGENT B0 ;  /* 0x0000000000007941 */ /* 0x000fea0003800200 */
.L_x_8530:
[----:B------:R-:W1:Y:S08]  /*21f0*/  S2UR UR7, SR_CgaCtaId ;  /* 0x00000000000779c3 */ /* 0x000e700000008800 */
[----:B------:R-:W-:Y:S01]  /*2200*/  BAR.SYNC.DEFER_BLOCKING 0x0 ;  /* 0x0000000000007b1d */ /* 0x000fe20000010000 */
[----:B------:R-:W-:Y:S02]  /*2210*/  MOV R140, UR30 ;  /* 0x0000001e008c7c02 */ /* 0x000fe40008000f00 */
[----:B------:R-:W-:-:S02]  /*2220*/  ISETP.GE.U32.AND P1, PT, R0, 0x80, PT ;  /* 0x000000800000780c */ /* 0x000fc40003f26070 */
[----:B------:R-:W-:Y:S01]  /*2230*/  ISETP.GE.AND P4, PT, R140, 0x1, PT ;  /* 0x000000018c00780c */ /* 0x000fe20003f86270 */
[----:B------:R-:W-:Y:S01]  /*2240*/  UMOV UR6, 0x400 ;  /* 0x0000040000067882 */ /* 0x000fe20000000000 */
[----:B------:R-:W-:Y:S01]  /*2250*/  ISETP.NE.AND P0, PT, RZ, UR26, PT ;  /* 0x0000001aff007c0c */ /* 0x000fe2000bf05270 */
        /* <DEDUP_REMOVED lines=11> */
[----:B------:R-:W-:Y:S01]  /*2310*/  MOV R103, UR30 ;  /* 0x0000001e00677c02 */ /* 0x000fe20008000f00 */
[----:B------:R-:W-:Y:S02]  /*2320*/  FADD.FTZ R101, R102, R101 ;  /* 0x0000006566657221 */ /* 0x000fe40000010000 */
[----:B-1----:R-:W-:Y:S01]  /*2330*/  FADD.FTZ R140, R140, R105 ;  /* 0x000000698c8c7221 */ /* 0x002fe20000010000 */
[----:B------:R-:W-:Y:S01]  /*2340*/  @P4 IADD3 R103, PT, PT, R103, -0x1, RZ ;  /* 0xffffffff67674810 */ /* 0x000fe20007ffe0ff */
[----:B------:R-:W-:Y:S01]  /*2350*/  FADD.FTZ R101, R101, R104 ;  /* 0x0000006865657221 */ /* 0x000fe20000010000 */
[----:B------:R-:W-:Y:S02]  /*2360*/  HFMA2 R105, -RZ, RZ, 0, 0 ;  /* 0x00000000ff697431 */ /* 0x000fe400000001ff */
[----:B------:R-:W-:Y:S01]  /*2370*/  FADD.FTZ R107, R107, R140 ;  /* 0x0000008c6b6b7221 */ /* 0x000fe20000010000 */
[----:B------:R-:W-:Y:S01]  /*2380*/  P2R R104, PR, RZ, 0x2 ;  /* 0x00000002ff687803 */ /* 0x000fe20000000000 */
[----:B------:R-:W-:-:S02]  /*2390*/  @P4 IMAD R100, R103, UR8, RZ ;  /* 0x0000000867644c24 */ /* 0x000fc4000f8e02ff */
[----:B------:R-:W-:Y:S01]  /*23a0*/  FADD.FTZ R106, R106, R101 ;  /* 0x000000656a6a7221 */ /* 0x000fe20000010000 */
[----:B------:R-:W-:Y:S02]  /*23b0*/  FMUL.FTZ R107, R107, UR27 ;  /* 0x0000001b6b6b7c20 */ /* 0x000fe40008410000 */
[----:B------:R-:W-:Y:S01]  /*23c0*/  @P4 SHF.R.S32.HI R103, RZ, 0x1f, R100 ;  /* 0x0000001fff674819 */ /* 0x000fe20000011464 */
[----:B------:R-:W-:Y:S02]  /*23d0*/  FMUL.FTZ R106, R106, UR27 ;  /* 0x0000001b6a6a7c20 */ /* 0x000fe40008410000 */
[----:B------:R-:W-:Y:S02]  /*23e0*/  R2UR UR6, R107 ;  /* 0x000000006b0672ca */ /* 0x000fe400000e0000 */
[----:B------:R-:W-:Y:S02]  /*23f0*/  @P4 LEA.HI R103, R103, R100, RZ, 0x2 ;  /* 0x0000006467674211 */ /* 0x000fe400078f10ff */
[----:B------:R-:W-:-:S02]  /*2400*/  FSEL R106, R106, RZ, !P0 ;  /* 0x000000ff6a6a7208 */ /* 0x000fc40004000000 */
[----:B------:R-:W-:Y:S01]  /*2410*/  @P4 LEA.HI.SX32 R105, R103, R2, 0x1e ;  /* 0x0000000267694211 */ /* 0x000fe200078ff2ff */
[----:B------:R-:W-:Y:S08]  /*2420*/  @!P1 BRA `(.L_x_8533) ;  /* 0x0000000800509947 */ /* 0x000ff00003800000 */
[----:B------:R-:W-:-:S04]  /*2430*/  UISETP.NE.U32.AND UP0, UPT, UR20, URZ, UPT ;  /* 0x000000ff1400728c */ /* 0x000fc8000bf05070 */
[----:B------:R-:W-:-:S09]  /*2440*/  UISETP.NE.AND.EX UP0, UPT, UR21, URZ, UPT, UP0 ;  /* 0x000000ff1500728c */ /* 0x000fd2000bf05300 */
[----:B------:R-:W-:Y:S05]  /*2450*/  BRA.U UP0, `(.L_x_8534) ;  /* 0x0000000100e87547 */ /* 0x000fea000b800000 */
[----:B------:R-:W-:-:S04]  /*2460*/  UISETP.NE.U32.AND UP0, UPT, UR4, URZ, UPT ;  /* 0x000000ff0400728c */ /* 0x000fc8000bf05070 */
[----:B------:R-:W-:-:S09]  /*2470*/  UISETP.NE.AND.EX UP0, UPT, UR5, URZ, UPT, UP0 ;  /* 0x000000ff0500728c */ /* 0x000fd2000bf05300 */
[----:B------:R-:W-:Y:S05]  /*2480*/  BRA.U UP0, `(.L_x_8535) ;  /* 0x00000001006c7547 */ /* 0x000fea000b800000 */
[--C-:B------:R-:W-:Y:S01]  /*2490*/  FFMA.FTZ R101, R3, UR6, R106.reuse ;  /* 0x0000000603657c23 */ /* 0x100fe2000801006a */
[--C-:B------:R-:W-:Y:S01]  /*24a0*/  FFMA.FTZ R100, R114, UR6, R106.reuse ;  /* 0x0000000672647c23 */ /* 0x100fe2000801006a */
[----:B------:R-:W-:Y:S01]  /*24b0*/  FFMA.FTZ R102, R127, UR6, R106 ;  /* 0x000000067f667c23 */ /* 0x000fe2000801006a */
[----:B------:R-:W-:Y:S01]  /*24c0*/  ISETP.LT.AND P1, PT, RZ, UR29, PT ;  /* 0x0000001dff007c0c */ /* 0x000fe2000bf21270 */
[----:B------:R-:W-:Y:S01]  /*24d0*/  FADD.FTZ R101, R110, -R101 ;  /* 0x800000656e657221 */ /* 0x000fe20000010000 */
[----:B------:R-:W-:Y:S01]  /*24e0*/  FADD.FTZ R100, R113, -R100 ;  /* 0x8000006471647221 */ /* 0x000fe20000010000 */
[----:B------:R-:W-:Y:S01]  /*24f0*/  FADD.FTZ R102, R125, -R102 ;  /* 0x800000667d667221 */ /* 0x000fe20000010000 */
[----:B------:R-:W-:Y:S01]  /*2500*/  ISETP.LT.AND P0, PT, RZ, UR30, PT ;  /* 0x0000001eff007c0c */ /* 0x000fe2000bf01270 */
[----:B------:R-:W-:Y:S01]  /*2510*/  FMUL.FTZ R101, R101, UR25 ;  /* 0x0000001965657c20 */ /* 0x000fe20008410000 */
[----:B------:R-:W-:Y:S01]  /*2520*/  FMUL.FTZ R100, R100, UR25 ;  /* 0x0000001964647c20 */ /* 0x000fe20008410000 */
[----:B------:R-:W-:-:S03]  /*2530*/  FMUL.FTZ R102, R102, UR25 ;  /* 0x0000001966667c20 */ /* 0x000fc60008410000 */
[----:B------:R-:W-:Y:S02]  /*2540*/  FSEL R101, R101, RZ, P1 ;  /* 0x000000ff65657208 */ /* 0x000fe40000800000 */
[----:B------:R-:W-:Y:S02]  /*2550*/  FSEL R100, R100, RZ, P1 ;  /* 0x000000ff64647208 */ /* 0x000fe40000800000 */
[----:B------:R-:W-:Y:S01]  /*2560*/  FSEL R102, R102, RZ, P1 ;  /* 0x000000ff66667208 */ /* 0x000fe20000800000 */
[----:B------:R-:W-:Y:S02]  /*2570*/  FMUL.FTZ R101, R101, UR28 ;  /* 0x0000001c65657c20 */ /* 0x000fe40008410000 */
[----:B------:R-:W-:Y:S02]  /*2580*/  FMUL.FTZ R100, R100, UR28 ;  /* 0x0000001c64647c20 */ /* 0x000fe40008410000 */
[----:B------:R-:W-:Y:S01]  /*2590*/  FMUL.FTZ R103, R102, UR28 ;  /* 0x0000001c66677c20 */ /* 0x000fe20008410000 */
[----:B------:R-:W-:-:S02]  /*25a0*/  SEL R92, R101, R92, P0 ;  /* 0x0000005c655c7207 */ /* 0x000fc40000000000 */
[----:B------:R-:W-:Y:S02]  /*25b0*/  SEL R93, R100, R93, P0 ;  /* 0x0000005d645d7207 */ /* 0x000fe40000000000 */
[----:B------:R-:W-:Y:S01]  /*25c0*/  SEL R94, R103, R94, P0 ;  /* 0x0000005e675e7207 */ /* 0x000fe20000000000 */
[----:B------:R-:W-:Y:S06]  /*25d0*/  @!P4 BRA `(.L_x_8536) ;  /* 0x0000000400bcc947 */ /* 0x000fec0003800000 */
[----:B------:R-:W-:-:S04]  /*25e0*/  FFMA.FTZ R95, R138, UR6, R106 ;  /* 0x000000068a5f7c23 */ /* 0x000fc8000801006a */
[----:B------:R-:W-:-:S04]  /*25f0*/  FADD.FTZ R95, R136, -R95 ;  /* 0x8000005f885f7221 */ /* 0x000fc80000010000 */
[----:B------:R-:W-:-:S05]  /*2600*/  FMUL.FTZ R95, R95, UR25 ;  /* 0x000000195f5f7c20 */ /* 0x000fca0008410000 */
[----:B------:R-:W-:-:S05]  /*2610*/  FSEL R95, R95, RZ, P1 ;  /* 0x000000ff5f5f7208 */ /* 0x000fca0000800000 */
[----:B------:R-:W-:Y:S01]  /*2620*/  FMUL.FTZ R95, R95, UR28 ;  /* 0x0000001c5f5f7c20 */ /* 0x000fe20008410000 */
[----:B------:R-:W-:Y:S06]  /*2630*/  BRA `(.L_x_8536) ;  /* 0x0000000400a47947 */ /* 0x000fec0003800000 */
.L_x_8535:
[--C-:B------:R-:W-:Y:S01]  /*2640*/  FFMA.FTZ R97, R3, UR6, R106.reuse ;  /* 0x0000000603617c23 */ /* 0x100fe2000801006a */
[--C-:B------:R-:W-:Y:S01]  /*2650*/  FFMA.FTZ R96, R114, UR6, R106.reuse ;  /* 0x0000000672607c23 */ /* 0x100fe2000801006a */
[--C-:B------:R-:W-:Y:S01]  /*2660*/  FFMA.FTZ R98, R127, UR6, R106.reuse ;  /* 0x000000067f627c23 */ /* 0x100fe2000801006a */
[----:B------:R-:W-:Y:S01]  /*2670*/  FFMA.FTZ R101, R138, UR6, R106 ;  /* 0x000000068a657c23 */ /* 0x000fe2000801006a */
[----:B------:R-:W-:Y:S01]  /*2680*/  FADD.FTZ R97, R110, -R97 ;  /* 0x800000616e617221 */ /* 0x000fe20000010000 */
[----:B------:R-:W-:Y:S01]  /*2690*/  FADD.FTZ R96, R113, -R96 ;  /* 0x8000006071607221 */ /* 0x000fe20000010000 */
[----:B------:R-:W-:Y:S01]  /*26a0*/  FADD.FTZ R99, R125, -R98 ;  /* 0x800000627d637221 */ /* 0x000fe20000010000 */
[----:B------:R-:W-:Y:S01]  /*26b0*/  ISETP.LT.AND P1, PT, RZ, UR29, PT ;  /* 0x0000001dff007c0c */ /* 0x000fe2000bf21270 */
[----:B------:R-:W-:Y:S01]  /*26c0*/  FMUL.FTZ R97, R97, UR25 ;  /* 0x0000001961617c20 */ /* 0x000fe20008410000 */
[----:B------:R-:W-:Y:S01]  /*26d0*/  FMUL.FTZ R98, R96, UR25 ;  /* 0x0000001960627c20 */ /* 0x000fe20008410000 */
[----:B------:R-:W-:Y:S01]  /*26e0*/  FMUL.FTZ R99, R99, UR25 ;  /* 0x0000001963637c20 */ /* 0x000fe20008410000 */
[----:B------:R-:W-:Y:S01]  /*26f0*/  FADD.FTZ R101, R136, -R101 ;  /* 0x8000006588657221 */ /* 0x000fe20000010000 */
[----:B------:R-:W-:-:S02]  /*2700*/  ISETP.LT.AND P0, PT, RZ, UR30, PT ;  /* 0x0000001eff007c0c */ /* 0x000fc4000bf01270 */
[----:B------:R-:W-:Y:S01]  /*2710*/  FSEL R96, R97, RZ, P1 ;  /* 0x000000ff61607208 */ /* 0x000fe20000800000 */
[----:B------:R-:W-:Y:S01]  /*2720*/  FMUL.FTZ R102, R101, UR25 ;  /* 0x0000001965667c20 */ /* 0x000fe20008410000 */
[----:B------:R-:W-:Y:S02]  /*2730*/  FSEL R97, R98, RZ, P1 ;  /* 0x000000ff62617208 */ /* 0x000fe40000800000 */
[----:B------:R-:W-:Y:S01]  /*2740*/  FSEL R98, R99, RZ, P1 ;  /* 0x000000ff63627208 */ /* 0x000fe20000800000 */
[----:B------:R-:W-:Y:S01]  /*2750*/  FMUL.FTZ R99, R96, UR28 ;  /* 0x0000001c60637c20 */ /* 0x000fe20008410000 */
[----:B------:R-:W-:Y:S01]  /*2760*/  FSEL R102, R102, RZ, P1 ;  /* 0x000000ff66667208 */ /* 0x000fe20000800000 */
[----:B------:R-:W-:Y:S02]  /*2770*/  FMUL.FTZ R100, R97, UR28 ;  /* 0x0000001c61647c20 */ /* 0x000fe40008410000 */
[----:B------:R-:W-:Y:S01]  /*2780*/  FMUL.FTZ R101, R98, UR28 ;  /* 0x0000001c62657c20 */ /* 0x000fe20008410000 */
[----:B------:R-:W-:-:S02]  /*2790*/  SEL R92, R99, R92, P0 ;  /* 0x0000005c635c7207 */ /* 0x000fc40000000000 */
[----:B------:R-:W-:Y:S02]  /*27a0*/  SEL R93, R100, R93, P0 ;  /* 0x0000005d645d7207 */ /* 0x000fe40000000000 */
[----:B------:R-:W-:Y:S02]  /*27b0*/  SEL R94, R101, R94, P0 ;  /* 0x0000005e655e7207 */ /* 0x000fe40000000000 */
[----:B------:R-:W-:Y:S01]  /*27c0*/  MOV R99, R102 ;  /* 0x0000006600637202 */ /* 0x000fe20000000f00 */
[----:B------:R-:W-:Y:S06]  /*27d0*/  @!P4 BRA `(.L_x_8536) ;  /* 0x00000004003cc947 */ /* 0x000fec0003800000 */
[----:B------:R-:W-:Y:S01]  /*27e0*/  FMUL.FTZ R95, R102, UR28 ;  /* 0x0000001c665f7c20 */ /* 0x000fe20008410000 */
[----:B------:R-:W-:Y:S06]  /*27f0*/  BRA `(.L_x_8536) ;  /* 0x0000000400347947 */ /* 0x000fec0003800000 */
.L_x_8534:
[----:B------:R-:W-:-:S04]  /*2800*/  UISETP.NE.U32.AND UP0, UPT, UR4, URZ, UPT ;  /* 0x000000ff0400728c */ /* 0x000fc8000bf05070 */
[----:B------:R-:W-:-:S09]  /*2810*/  UISETP.NE.AND.EX UP0, UPT, UR5, URZ, UPT, UP0 ;  /* 0x000000ff0500728c */ /* 0x000fd2000bf05300 */
[----:B------:R-:W-:Y:S05]  /*2820*/  BRA.U UP0, `(.L_x_8537) ;  /* 0x0000000100987547 */ /* 0x000fea000b800000 */
[----:B------:R-:W-:Y:S02]  /*2830*/  PLOP3.LUT P0, PT, PT, PT, UP2, 0x80, 0x8 ;  /* 0x000000000008781c */ /* 0x000fe40003f0f028 */
[----:B------:R-:W-:Y:S02]  /*2840*/  PLOP3.LUT P1, PT, PT, PT, UP2, 0x80, 0x8 ;  /* 0x000000000008781c */ /* 0x000fe40003f2f028 */
[----:B------:R-:W-:Y:S02]  /*2850*/  PLOP3.LUT P5, PT, PT, PT, UP2, 0x80, 0x8 ;  /* 0x000000000008781c */ /* 0x000fe40003faf028 */
[----:B------:R-:W-:Y:S02]  /*2860*/  PLOP3.LUT P3, PT, PT, PT, UP2, 0x80, 0x8 ;  /* 0x000000000008781c */ /* 0x000fe40003f6f028 */
[----:B------:R-:W-:Y:S02]  /*2870*/  PLOP3.LUT P2, PT, PT, PT, UP2, 0x80, 0x8 ;  /* 0x000000000008781c */ /* 0x000fe40003f4f028 */
[----:B-----5:R-:W-:-:S02]  /*2880*/  MOV R100, R69 ;  /* 0x0000004500647202 */ /* 0x020fc40000000f00 */
[----:B------:R-:W-:Y:S01]  /*2890*/  MOV R101, R68 ;  /* 0x0000004400657202 */ /* 0x000fe20000000f00 */
[----:B------:R-:W-:Y:S01]  /*28a0*/  @P0 FFMA.FTZ R102, R114, UR6, R106 ;  /* 0x0000000672660c23 */ /* 0x000fe2000801006a */
[----:B------:R-:W-:-:S03]  /*28b0*/  PLOP3.LUT P0, PT, PT, PT, UP2, 0x80, 0x8 ;  /* 0x000000000008781c */ /* 0x000fc60003f0f028 */
[----:B------:R-:W-:Y:S01]  /*28c0*/  @P1 FADD.FTZ R102, R113, -R102 ;  /* 0x8000006671661221 */ /* 0x000fe20000010000 */
[----:B------:R-:W-:Y:S01]  /*28d0*/  PLOP3.LUT P1, PT, PT, PT, UP2, 0x80, 0x8 ;  /* 0x000000000008781c */ /* 0x000fe20003f2f028 */
[--C-:B------:R-:W-:Y:S01]  /*28e0*/  @P3 FFMA.FTZ R140, R127, UR6, R106.reuse ;  /* 0x000000067f8c3c23 */ /* 0x100fe2000801006a */
[----:B------:R-:W-:Y:S01]  /*28f0*/  PLOP3.LUT P3, PT, PT, PT, UP2, 0x80, 0x8 ;  /* 0x000000000008781c */ /* 0x000fe20003f6f028 */
[----:B------:R-:W-:Y:S01]  /*2900*/  @P5 FFMA.FTZ R100, R102, UR25, R69 ;  /* 0x0000001966645c23 */ /* 0x000fe20008010045 */
[----:B------:R-:W-:Y:S02]  /*2910*/  PLOP3.LUT P5, PT, PT, PT, UP2, 0x80, 0x8 ;  /* 0x000000000008781c */ /* 0x000fe40003faf028 */
[----:B------:R-:W-:Y:S01]  /*2920*/  MOV R102, R70 ;  /* 0x0000004600667202 */ /* 0x000fe20000000f00 */
[----:B------:R-:W-:Y:S02]  /*2930*/  FMUL.FTZ R100, R100, UR28 ;  /* 0x0000001c64647c20 */ /* 0x000fe40008410000 */
[----:B------:R-:W-:Y:S01]  /*2940*/  @P0 FFMA.FTZ R103, R3, UR6, R106 ;  /* 0x0000000603670c23 */ /* 0x000fe2000801006a */
[----:B------:R-:W-:-:S03]  /*2950*/  ISETP.LT.AND P0, PT, RZ, UR30, PT ;  /* 0x0000001eff007c0c */ /* 0x000fc6000bf01270 */
[----:B------:R-:W-:Y:S01]  /*2960*/  @P2 FADD.FTZ R103, R110, -R103 ;  /* 0x800000676e672221 */ /* 0x000fe20000010000 */
[----:B------:R-:W-:Y:S01]  /*2970*/  @P1 FADD.FTZ R107, R125, -R140 ;  /* 0x8000008c7d6b1221 */ /* 0x000fe20000010000 */
[----:B------:R-:W-:Y:S02]  /*2980*/  SEL R93, R100, R93, P0 ;  /* 0x0000005d645d7207 */ /* 0x000fe40000000000 */
[----:B------:R-:W-:Y:S01]  /*2990*/  @P5 FFMA.FTZ R101, R103, UR25, R68 ;  /* 0x0000001967655c23 */ /* 0x000fe20008010044 */
[----:B------:R-:W-:-:S03]  /*29a0*/  @P3 FFMA.FTZ R102, R107, UR25, R70 ;  /* 0x000000196b663c23 */ /* 0x000fc60008010046 */
[----:B------:R-:W-:Y:S01]  /*29b0*/  FMUL.FTZ R101, R101, UR28 ;  /* 0x0000001c65657c20 */ /* 0x000fe20008410000 */
[----:B------:R-:W-:-:S04]  /*29c0*/  FMUL.FTZ R103, R102, UR28 ;  /* 0x0000001c66677c20 */ /* 0x000fc80008410000 */
[----:B------:R-:W-:Y:S02]  /*29d0*/  SEL R92, R101, R92, P0 ;  /* 0x0000005c655c7207 */ /* 0x000fe40000000000 */
[----:B------:R-:W-:Y:S01]  /*29e0*/  SEL R94, R103, R94, P0 ;  /* 0x0000005e675e7207 */ /* 0x000fe20000000000 */
[----:B------:R-:W-:Y:S06]  /*29f0*/  @!P4 BRA `(.L_x_8536) ;  /* 0x0000000000b4c947 */ /* 0x000fec0003800000 */
[----:B------:R-:W-:Y:S02]  /*2a00*/  PLOP3.LUT P0, PT, PT, PT, UP2, 0x80, 0x8 ;  /* 0x000000000008781c */ /* 0x000fe40003f0f028 */
[----:B------:R-:W-:Y:S02]  /*2a10*/  PLOP3.LUT P1, PT, PT, PT, UP2, 0x80, 0x8 ;  /* 0x000000000008781c */ /* 0x000fe40003f2f028 */
[----:B------:R-:W-:Y:S02]  /*2a20*/  PLOP3.LUT P2, PT, PT, PT, UP2, 0x80, 0x8 ;  /* 0x000000000008781c */ /* 0x000fe40003f4f028 */
[----:B------:R-:W-:-:S07]  /*2a30*/  MOV R95, R71 ;  /* 0x00000047005f7202 */ /* 0x000fce0000000f00 */
[----:B------:R-:W-:-:S04]  /*2a40*/  @P0 FFMA.FTZ R101, R138, UR6, R106 ;  /* 0x000000068a650c23 */ /* 0x000fc8000801006a */
[----:B------:R-:W-:-:S04]  /*2a50*/  @P1 FADD.FTZ R100, R136, -R101 ;  /* 0x8000006588641221 */ /* 0x000fc80000010000 */
[----:B------:R-:W-:-:S04]  /*2a60*/  @P2 FFMA.FTZ R95, R100, UR25, R71 ;  /* 0x00000019645f2c23 */ /* 0x000fc80008010047 */
[----:B------:R-:W-:Y:S01]  /*2a70*/  FMUL.FTZ R95, R95, UR28 ;  /* 0x0000001c5f5f7c20 */ /* 0x000fe20008410000 */
[----:B------:R-:W-:Y:S06]  /*2a80*/  BRA `(.L_x_8536) ;  /* 0x0000000000907947 */ /* 0x000fec0003800000 */
.L_x_8537:
        /* <DEDUP_REMOVED lines=11> */
[----:B------:R-:W-:Y:S01]  /*2b40*/  @P2 FFMA.FTZ R100, R127, UR6, R106 ;  /* 0x000000067f642c23 */ /* 0x000fe2000801006a */
[----:B------:R-:W-:Y:S01]  /*2b50*/  PLOP3.LUT P2, PT, PT, PT, UP2, 0x80, 0x8 ;  /* 0x000000000008781c */ /* 0x000fe20003f4f028 */
[----:B------:R-:W-:Y:S01]  /*2b60*/  @P5 FFMA.FTZ R97, R96, UR25, R69 ;  /* 0x0000001960615c23 */ /* 0x000fe20008010045 */
[----:B------:R-:W-:Y:S01]  /*2b70*/  PLOP3.LUT P5, PT, PT, PT, UP2, 0x80, 0x8 ;  /* 0x000000000008781c */ /* 0x000fe20003faf028 */
[----:B------:R-:W-:Y:S01]  /*2b80*/  @P3 FADD.FTZ R99, R125, -R100 ;  /* 0x800000647d633221 */ /* 0x000fe20000010000 */
[----:B------:R-:W-:Y:S01]  /*2b90*/  PLOP3.LUT P3, PT, PT, PT, UP2, 0x80, 0x8 ;  /* 0x000000000008781c */ /* 0x000fe20003f6f028 */
[----:B------:R-:W-:Y:S01]  /*2ba0*/  FMUL.FTZ R100, R97, UR28 ;  /* 0x0000001c61647c20 */ /* 0x000fe20008410000 */
[----:B------:R-:W-:Y:S01]  /*2bb0*/  MOV R96, R68 ;  /* 0x0000004400607202 */ /* 0x000fe20000000f00 */
[----:B------:R-:W-:Y:S01]  /*2bc0*/  @P0 FFMA.FTZ R98, R99, UR25, R70 ;  /* 0x0000001963620c23 */ /* 0x000fe20008010046 */
[----:B------:R-:W-:-:S03]  /*2bd0*/  PLOP3.LUT P0, PT, PT, PT, UP2, 0x80, 0x8 ;  /* 0x000000000008781c */ /* 0x000fc60003f0f028 */
[----:B------:R-:W-:Y:S01]  /*2be0*/  @P1 FFMA.FTZ R99, R3, UR6, R106 ;  /* 0x0000000603631c23 */ /* 0x000fe2000801006a */
[----:B------:R-:W-:-:S03]  /*2bf0*/  PLOP3.LUT P1, PT, PT, PT, UP2, 0x80, 0x8 ;  /* 0x000000000008781c */ /* 0x000fc60003f2f028 */
[----:B------:R-:W-:Y:S01]  /*2c00*/  @P2 FADD.FTZ R99, R110, -R99 ;  /* 0x800000636e632221 */ /* 0x000fe20000010000 */
[----:B------:R-:W-:Y:S01]  /*2c10*/  @P5 FFMA.FTZ R101, R138, UR6, R106 ;  /* 0x000000068a655c23 */ /* 0x000fe2000801006a */
[----:B------:R-:W-:Y:S02]  /*2c20*/  ISETP.LT.AND P2, PT, RZ, UR30, PT ;  /* 0x0000001eff007c0c */ /* 0x000fe4000bf41270 */
[----:B------:R-:W-:Y:S01]  /*2c30*/  @P3 FFMA.FTZ R96, R99, UR25, R68 ;  /* 0x0000001963603c23 */ /* 0x000fe20008010044 */
[----:B------:R-:W-:Y:S01]  /*2c40*/  MOV R99, R71 ;  /* 0x0000004700637202 */ /* 0x000fe20000000f00 */
[----:B------:R-:W-:Y:S01]  /*2c50*/  @P0 FADD.FTZ R102, R136, -R101 ;  /* 0x8000006588660221 */ /* 0x000fe20000010000 */
[----:B------:R-:W-:Y:S01]  /*2c60*/  FMUL.FTZ R101, R98, UR28 ;  /* 0x0000001c62657c20 */ /* 0x000fe20008410000 */
[----:B------:R-:W-:Y:S01]  /*2c70*/  FMUL.FTZ R103, R96, UR28 ;  /* 0x0000001c60677c20 */ /* 0x000fe20008410000 */
[----:B------:R-:W-:Y:S01]  /*2c80*/  SEL R93, R100, R93, P2 ;  /* 0x0000005d645d7207 */ /* 0x000fe20001000000 */
[----:B------:R-:W-:-:S02]  /*2c90*/  @P1 FFMA.FTZ R99, R102, UR25, R71 ;  /* 0x0000001966631c23 */ /* 0x000fc40008010047 */
[----:B------:R-:W-:Y:S02]  /*2ca0*/  SEL R94, R101, R94, P2 ;  /* 0x0000005e655e7207 */ /* 0x000fe40001000000 */
[----:B------:R-:W-:Y:S01]  /*2cb0*/  SEL R92, R103, R92, P2 ;  /* 0x0000005c675c7207 */ /* 0x000fe20001000000 */
[----:B------:R-:W-:-:S07]  /*2cc0*/  @P4 FMUL.FTZ R95, R99, UR28 ;  /* 0x0000001c635f4c20 */ /* 0x000fce0008410000 */
.L_x_8536:
        /* <DEDUP_REMOVED lines=10> */
.L_x_8533:
[----:B------:R-:W-:Y:S05]  /*2d70*/  BSYNC.RECONVERGENT B0 ;  /* 0x0000000000007941 */ /* 0x000fea0003800200 */
.L_x_8532:
        /* <DEDUP_REMOVED lines=14> */
[----:B------:R-:W-:-:S05]  /*2e60*/  MOV R98, R74 ;  /* 0x0000004a00627202 */ /* 0x000fca0000000f00 */
[----:B------:R-:W-:Y:S01]  /*2e70*/  @P3 FFMA.FTZ R96, R112, UR6, R106 ;  /* 0x0000000670603c23 */ /* 0x000fe2000801006a */
[----:B------:R-:W-:-:S03]  /*2e80*/  PLOP3.LUT P3, PT, PT, PT, UP2, 0x80, 0x8 ;  /* 0x000000000008781c */ /* 0x000fc60003f6f028 */
[----:B------:R-:W-:Y:S01]  /*2e90*/  @P2 FADD.FTZ R96, R111, -R96 ;  /* 0x800000606f602221 */ /* 0x000fe20000010000 */
[----:B------:R-:W-:-:S03]  /*2ea0*/  PLOP3.LUT P2, PT, PT, PT, UP2, 0x80, 0x8 ;  /* 0x000000000008781c */ /* 0x000fc60003f4f028 */
[----:B------:R-:W-:Y:S01]  /*2eb0*/  @P5 FFMA.FTZ R97, R96, UR25, R73 ;  /* 0x0000001960615c23 */ /* 0x000fe20008010049 */
[----:B------:R-:W-:-:S03]  /*2ec0*/  PLOP3.LUT P5, PT, PT, PT, UP2, 0x80, 0x8 ;  /* 0x000000000008781c */ /* 0x000fc60003faf028 */
[----:B------:R-:W-:Y:S02]  /*2ed0*/  FMUL.FTZ R102, R97, UR28 ;  /* 0x0000001c61667c20 */ /* 0x000fe40008410000 */
        /* <DEDUP_REMOVED lines=9> */
[----:B------:R-:W-:Y:S01]  /*2f70*/  @P2 FFMA.FTZ R96, R109, UR6, R106 ;  /* 0x000000066d602c23 */ /* 0x000fe2000801006a */
[----:B------:R-:W-:-:S03]  /*2f80*/  PLOP3.LUT P2, PT, PT, PT, UP2, 0x80, 0x8 ;  /* 0x000000000008781c */ /* 0x000fc60003f4f028 */
[----:B------:R-:W-:Y:S01]  /*2f90*/  @P5 FADD.FTZ R99, R19, -R96 ;  /* 0x8000006013635221 */ /* 0x000fe20000010000 */
[----:B------:R-:W-:Y:S02]  /*2fa0*/  PLOP3.LUT P5, PT, PT, PT, UP2, 0x80, 0x8 ;  /* 0x000000000008781c */ /* 0x000fe40003faf028 */
[----:B------:R-:W-:-:S03]  /*2fb0*/  MOV R96, R72 ;  /* 0x0000004800607202 */ /* 0x000fc60000000f00 */
[----:B------:R-:W-:Y:S01]  /*2fc0*/  @P3 FFMA.FTZ R96, R99, UR25, R72 ;  /* 0x0000001963603c23 */ /* 0x000fe20008010048 */
[----:B------:R-:W-:-:S03]  /*2fd0*/  MOV R99, R75 ;  /* 0x0000004b00637202 */ /* 0x000fc60000000f00 */
[----:B------:R-:W-:Y:S01]  /*2fe0*/  @P2 FADD.FTZ R100, R137, -R100 ;  /* 0x8000006489642221 */ /* 0x000fe20000010000 */
[----:B------:R-:W-:Y:S01]  /*2ff0*/  FMUL.FTZ R103, R96, UR28 ;  /* 0x0000001c60677c20 */ /* 0x000fe20008410000 */
[----:B------:R-:W-:Y:S02]  /*3000*/  ISETP.LT.AND P2, PT, RZ, UR30, PT ;  /* 0x0000001eff007c0c */ /* 0x000fe4000bf41270 */
[----:B------:R-:W-:Y:S02]  /*3010*/  @P5 FFMA.FTZ R99, R100, UR25, R75 ;  /* 0x0000001964635c23 */ /* 0x000fe4000801004b */
[----:B------:R-:W-:Y:S02]  /*3020*/  SEL R94, R101, R94, P2 ;  /* 0x0000005e655e7207 */ /* 0x000fe40001000000 */
[----:B------:R-:W-:Y:S02]  /*3030*/  SEL R93, R102, R93, P2 ;  /* 0x0000005d665d7207 */ /* 0x000fe40001000000 */
[----:B------:R-:W-:Y:S01]  /*3040*/  SEL R92, R103, R92, P2 ;  /* 0x0000005c675c7207 */ /* 0x000fe20001000000 */
[----:B------:R-:W-:Y:S06]  /*3050*/  @!P4 BRA `(.L_x_8542) ;  /* 0x000000040084c947 */ /* 0x000fec0003800000 */
[----:B------:R-:W-:Y:S01]  /*3060*/  FMUL.FTZ R95, R99, UR28 ;  /* 0x0000001c635f7c20 */ /* 0x000fe20008410000 */
[----:B------:R-:W-:Y:S06]  /*3070*/  BRA `(.L_x_8542) ;  /* 0x00000004007c7947 */ /* 0x000fec0003800000 */
.L_x_8541:
[----:B------:R-:W-:Y:S02]  /*3080*/  PLOP3.LUT P2, PT, PT, PT, UP2, 0x80, 0x8 ;  /* 0x000000000008781c */ /* 0x000fe40003f4f028 */
[----:B------:R-:W-:Y:S02]  /*3090*/  PLOP3.LUT P3, PT, PT, PT, UP2, 0x80, 0x8 ;  /* 0x000000000008781c */ /* 0x000fe40003f6f028 */
[----:B------:R-:W-:Y:S02]  /*30a0*/  PLOP3.LUT P5, PT, PT, PT, UP2, 0x80, 0x8 ;  /* 0x000000000008781c */ /* 0x000fe40003faf028 */
[----:B0----5:R-:W-:-:S07]  /*30b0*/  MOV R100, R73 ;  /* 0x0000004900647202 */ /* 0x021fce0000000f00 */
        /* <DEDUP_REMOVED lines=10> */
[----:B------:R-:W-:Y:S02]  /*3160*/  PLOP3.LUT P3, PT, PT, PT, UP2, 0x80, 0x8 ;  /* 0x000000000008781c */ /* 0x000fe40003f6f028 */
[----:B------:R-:W-:Y:S01]  /*3170*/  MOV R101, R72 ;  /* 0x0000004800657202 */ /* 0x000fe20000000f00 */
[----:B------:R-:W-:Y:S01]  /*3180*/  @P5 FFMA.FTZ R102, R109, UR6, R106 ;  /* 0x000000066d665c23 */ /* 0x000fe2000801006a */
[----:B------:R-:W-:-:S05]  /*3190*/  PLOP3.LUT P5, PT, PT, PT, UP2, 0x80, 0x8 ;  /* 0x000000000008781c */ /* 0x000fca0003faf028 */
[----:B------:R-:W-:Y:S01]  /*31a0*/  @P2 FADD.FTZ R103, R19, -R102 ;  /* 0x8000006613672221 */ /* 0x000fe20000010000 */
[----:B------:R-:W-:Y:S02]  /*31b0*/  MOV R102, R74 ;  /* 0x0000004a00667202 */ /* 0x000fe40000000f00 */
[----:B------:R-:W-:Y:S01]  /*31c0*/  ISETP.LT.AND P2, PT, RZ, UR30, PT ;  /* 0x0000001eff007c0c */ /* 0x000fe2000bf41270 */
[----:B------:R-:W-:-:S03]  /*31d0*/  @P3 FFMA.FTZ R101, R103, UR25, R72 ;  /* 0x0000001967653c23 */ /* 0x000fc60008010048 */
[----:B------:R-:W-:Y:S01]  /*31e0*/  SEL R93, R100, R93, P2 ;  /* 0x0000005d645d7207 */ /* 0x000fe20001000000 */
[----:B------:R-:W-:Y:S01]  /*31f0*/  @P5 FFMA.FTZ R102, R107, UR25, R74 ;  /* 0x000000196b665c23 */ /* 0x000fe2000801004a */
[----:B------:R-:W-:-:S03]  /*3200*/  FMUL.FTZ R101, R101, UR28 ;  /* 0x0000001c65657c20 */ /* 0x000fc60008410000 */
[----:B------:R-:W-:Y:S02]  /*3210*/  FMUL.FTZ R103, R102, UR28 ;  /* 0x0000001c66677c20 */ /* 0x000fe40008410000 */
[----:B------:R-:W-:-:S03]  /*3220*/  SEL R92, R101, R92, P2 ;  /* 0x0000005c655c7207 */ /* 0x000fc60001000000 */
        /* <DEDUP_REMOVED lines=11> */
.L_x_8540:
        /* <DEDUP_REMOVED lines=32> */
.L_x_8543:
[--C-:B------:R-:W-:Y:S01]  /*34e0*/  FFMA.FTZ R100, R109, UR6, R106.reuse ;  /* 0x000000066d647c23 */ /* 0x100fe2000801006a */
[--C-:B------:R-:W-:Y:S01]  /*34f0*/  FFMA.FTZ R102, R112, UR6, R106.reuse ;  /* 0x0000000670667c23 */ /* 0x100fe2000801006a */
[--C-:B------:R-:W-:Y:S01]  /*3500*/  FFMA.FTZ R101, R115, UR6, R106.reuse ;  /* 0x0000000673657c23 */ /* 0x100fe2000801006a */
[----:B------:R-:W-:Y:S01]  /*3510*/  @P4 FFMA.FTZ R140, R132, UR6, R106 ;  /* 0x00000006848c4c23 */ /* 0x000fe2000801006a */
[----:B------:R-:W-:Y:S01]  /*3520*/  FADD.FTZ R100, R19, -R100 ;  /* 0x8000006413647221 */ /* 0x000fe20000010000 */
[----:B------:R-:W-:Y:S01]  /*3530*/  FADD.FTZ R102, R111, -R102 ;  /* 0x800000666f667221 */ /* 0x000fe20000010000 */
[----:B------:R-:W-:Y:S01]  /*3540*/  FADD.FTZ R101, R124, -R101 ;  /* 0x800000657c657221 */ /* 0x000fe20000010000 */
[----:B------:R-:W-:Y:S01]  /*3550*/  ISETP.LT.AND P3, PT, RZ, UR29, PT ;  /* 0x0000001dff007c0c */ /* 0x000fe2000bf61270 */
[----:B------:R-:W-:Y:S01]  /*3560*/  FMUL.FTZ R100, R100, UR25 ;  /* 0x0000001964647c20 */ /* 0x000fe20008410000 */
[----:B------:R-:W-:Y:S01]  /*3570*/  FMUL.FTZ R102, R102, UR25 ;  /* 0x0000001966667c20 */ /* 0x000fe20008410000 */
[----:B------:R-:W-:Y:S01]  /*3580*/  FMUL.FTZ R101, R101, UR25 ;  /* 0x0000001965657c20 */ /* 0x000fe20008410000 */
[----:B------:R-:W-:Y:S01]  /*3590*/  @P4 FADD.FTZ R140, R137, -R140 ;  /* 0x8000008c898c4221 */ /* 0x000fe20000010000 */
[----:B------:R-:W-:-:S02]  /*35a0*/  ISETP.LT.AND P2, PT, RZ, UR30, PT ;  /* 0x0000001eff007c0c */ /* 0x000fc4000bf41270 */
[----:B------:R-:W-:Y:S01]  /*35b0*/  FSEL R100, R100, RZ, P3 ;  /* 0x000000ff64647208 */ /* 0x000fe20001800000 */
[----:B------:R-:W-:Y:S01]  /*35c0*/  @P4 FMUL.FTZ R107, R140, UR25 ;  /* 0x000000198c6b4c20 */ /* 0x000fe20008410000 */
[----:B------:R-:W-:Y:S02]  /*35d0*/  FSEL R102, R102, RZ, P3 ;  /* 0x000000ff66667208 */ /* 0x000fe40001800000 */
[----:B------:R-:W-:Y:S01]  /*35e0*/  FSEL R103, R101, RZ, P3 ;  /* 0x000000ff65677208 */ /* 0x000fe20001800000 */
[----:B------:R-:W-:Y:S01]  /*35f0*/  FMUL.FTZ R101, R100, UR28 ;  /* 0x0000001c64657c20 */ /* 0x000fe20008410000 */
[----:B------:R-:W-:Y:S01]  /*3600*/  @P4 FSEL R107, R107, RZ, P3 ;  /* 0x000000ff6b6b4208 */ /* 0x000fe20001800000 */
[----:B------:R-:W-:Y:S02]  /*3610*/  FMUL.FTZ R102, R102, UR28 ;  /* 0x0000001c66667c20 */ /* 0x000fe40008410000 */
[----:B------:R-:W-:Y:S01]  /*3620*/  FMUL.FTZ R103, R103, UR28 ;  /* 0x0000001c67677c20 */ /* 0x000fe20008410000 */
[----:B------:R-:W-:Y:S01]  /*3630*/  SEL R92, R101, R92, P2 ;  /* 0x0000005c655c7207 */ /* 0x000fe20001000000 */
[----:B------:R-:W-:Y:S01]  /*3640*/  @P4 FMUL.FTZ R95, R107, UR28 ;  /* 0x0000001c6b5f4c20 */ /* 0x000fe20008410000 */
[----:B------:R-:W-:-:S02]  /*3650*/  SEL R93, R102, R93, P2 ;  /* 0x0000005d665d7207 */ /* 0x000fc40001000000 */
[----:B------:R-:W-:-:S07]  /*3660*/  SEL R94, R103, R94, P2 ;  /* 0x0000005e675e7207 */ /* 0x000fce0001000000 */
.L_x_8542:
        /* <DEDUP_REMOVED lines=8> */
.L_x_8539:
[----:B------:R-:W-:Y:S05]  /*36f0*/  BSYNC.RECONVERGENT B0 ;  /* 0x0000000000007941 */ /* 0x000fea0003800200 */
.L_x_8538:
        /* <DEDUP_REMOVED lines=12> */
[----:B0-2--5:R-:W-:Y:S02]  /*37c0*/  MOV R97, R77 ;  /* 0x0000004d00617202 */ /* 0x025fe40000000f00 */
[----:B------:R-:W-:-:S07]  /*37d0*/  MOV R98, R78 ;  /* 0x0000004e00627202 */ /* 0x000fce0000000f00 */
[----:B------:R-:W-:Y:S01]  /*37e0*/  @P3 FFMA.FTZ R96, R108, UR6, R106 ;  /* 0x000000066c603c23 */ /* 0x000fe2000801006a */
[----:B------:R-:W-:-:S03]  /*37f0*/  PLOP3.LUT P3, PT, PT, PT, UP2, 0x80, 0x8 ;  /* 0x000000000008781c */ /* 0x000fc60003f6f028 */
[----:B------:R-:W-:Y:S01]  /*3800*/  @P5 FADD.FTZ R96, R17, -R96 ;  /* 0x8000006011605221 */ /* 0x000fe20000010000 */
[----:B------:R-:W-:-:S09]  /*3810*/  PLOP3.LUT P5, PT, PT, PT, UP2, 0x80, 0x8 ;  /* 0x000000000008781c */ /* 0x000fd20003faf028 */
[----:B------:R-:W-:Y:S01]  /*3820*/  @P3 FFMA.FTZ R97, R96, UR25, R77 ;  /* 0x0000001960613c23 */ /* 0x000fe2000801004d */
[----:B------:R-:W-:-:S03]  /*3830*/  PLOP3.LUT P3, PT, PT, PT, UP2, 0x80, 0x8 ;  /* 0x000000000008781c */ /* 0x000fc60003f6f028 */
[----:B------:R-:W-:Y:S01]  /*3840*/  @P5 FFMA.FTZ R99, R117, UR6, R106 ;  /* 0x0000000675635c23 */ /* 0x000fe2000801006a */
[----:B------:R-:W-:Y:S01]  /*3850*/  PLOP3.LUT P5, PT, PT, PT, UP2, 0x80, 0x8 ;  /* 0x000000000008781c */ /* 0x000fe20003faf028 */
[----:B------:R-:W-:-:S08]  /*3860*/  FMUL.FTZ R102, R97, UR28 ;  /* 0x0000001c61667c20 */ /* 0x000fd00008410000 */
[----:B------:R-:W-:Y:S01]  /*3870*/  @P3 FADD.FTZ R99, R116, -R99 ;  /* 0x8000006374633221 */ /* 0x000fe20000010000 */
[----:B------:R-:W-:-:S03]  /*3880*/  PLOP3.LUT P3, PT, PT, PT, UP2, 0x80, 0x8 ;  /* 0x000000000008781c */ /* 0x000fc60003f6f028 */
[----:B------:R-:W-:Y:S01]  /*3890*/  @P5 FFMA.FTZ R98, R99, UR25, R78 ;  /* 0x0000001963625c23 */ /* 0x000fe2000801004e */
[----:B------:R-:W-:-:S03]  /*38a0*/  PLOP3.LUT P5, PT, PT, PT, UP2, 0x80, 0x8 ;  /* 0x000000000008781c */ /* 0x000fc60003faf028 */
[----:B------:R-:W-:-:S06]  /*38b0*/  FMUL.FTZ R101, R98, UR28 ;  /* 0x0000001c62657c20 */ /* 0x000fcc0008410000 */
[----:B------:R-:W-:Y:S01]  /*38c0*/  @P3 FFMA.FTZ R96, R130, UR6, R106 ;  /* 0x0000000682603c23 */ /* 0x000fe2000801006a */
[----:B------:R-:W-:-:S03]  /*38d0*/  PLOP3.LUT P3, PT, PT, PT, UP2, 0x80, 0x8 ;  /* 0x000000000008781c */ /* 0x000fc60003f6f028 */
[----:B------:R-:W-:Y:S01]  /*38e0*/  @P5 FADD.FTZ R100, R135, -R96 ;  /* 0x8000006087645221 */ /* 0x000fe20000010000 */
[----:B------:R-:W-:Y:S02]  /*38f0*/  PLOP3.LUT P5, PT, PT, PT, UP2, 0x80, 0x8 ;  /* 0x000000000008781c */ /* 0x000fe40003faf028 */
[----:B------:R-:W-:-:S07]  /*3900*/  MOV R96, R76 ;  /* 0x0000004c00607202 */ /* 0x000fce0000000f00 */
[----:B------:R-:W-:Y:S01]  /*3910*/  @P3 FFMA.FTZ R99, R11, UR6, R106 ;  /* 0x000000060b633c23 */ /* 0x000fe2000801006a */
[----:B------:R-:W-:-:S03]  /*3920*/  PLOP3.LUT P3, PT, PT, PT, UP2, 0x80, 0x8 ;  /* 0x000000000008781c */ /* 0x000fc60003f6f028 */
[----:B------:R-:W-:Y:S01]  /*3930*/  @P5 FADD.FTZ R99, R10, -R99 ;  /* 0x800000630a635221 */ /* 0x000fe20000010000 */
[----:B------:R-:W-:-:S09]  /*3940*/  PLOP3.LUT P5, PT, PT, PT, UP2, 0x80, 0x8 ;  /* 0x000000000008781c */ /* 0x000fd20003faf028 */
[----:B------:R-:W-:Y:S01]  /*3950*/  @P3 FFMA.FTZ R96, R99, UR25, R76 ;  /* 0x0000001963603c23 */ /* 0x000fe2000801004c */
[----:B------:R-:W-:Y:S02]  /*3960*/  ISETP.LT.AND P3, PT, RZ, UR30, PT ;  /* 0x0000001eff007c0c */ /* 0x000fe4000bf61270 */
[----:B------:R-:W-:Y:S01]  /*3970*/  MOV R99, R79 ;  /* 0x0000004f00637202 */ /* 0x000fe20000000f00 */
[----:B------:R-:W-:Y:S01]  /*3980*/  FMUL.FTZ R103, R96, UR28 ;  /* 0x0000001c60677c20 */ /* 0x000fe20008410000 */
[----:B------:R-:W-:Y:S01]  /*3990*/  @P5 FFMA.FTZ R99, R100, UR25, R79 ;  /* 0x0000001964635c23 */ /* 0x000fe2000801004f */
[----:B------:R-:W-:Y:S02]  /*39a0*/  SEL R94, R101, R94, P3 ;  /* 0x0000005e655e7207 */ /* 0x000fe40001800000 */
[----:B------:R-:W-:Y:S02]  /*39b0*/  SEL R93, R102, R93, P3 ;  /* 0x0000005d665d7207 */ /* 0x000fe40001800000 */
[----:B------:R-:W-:Y:S01]  /*39c0*/  SEL R92, R103, R92, P3 ;  /* 0x0000005c675c7207 */ /* 0x000fe20001800000 */
[----:B------:R-:W-:Y:S06]  /*39d0*/  @!P4 BRA `(.L_x_8548) ;  /* 0x000000040084c947 */ /* 0x000fec0003800000 */
[----:B------:R-:W-:Y:S01]  /*39e0*/  FMUL.FTZ R95, R99, UR28 ;  /* 0x0000001c635f7c20 */ /* 0x000fe20008410000 */
[----:B------:R-:W-:Y:S06]  /*39f0*/  BRA `(.L_x_8548) ;  /* 0x00000004007c7947 */ /* 0x000fec0003800000 */
.L_x_8547:
[----:B------:R-:W-:Y:S02]  /*3a00*/  PLOP3.LUT P3, PT, PT, PT, UP2, 0x80, 0x8 ;  /* 0x000000000008781c */ /* 0x000fe40003f6f028 */
[----:B------:R-:W-:Y:S02]  /*3a10*/  PLOP3.LUT P5, PT, PT, PT, UP2, 0x80, 0x8 ;  /* 0x000000000008781c */ /* 0x000fe40003faf028 */
[----:B0-2--5:R-:W-:-:S09]  /*3a20*/  MOV R100, R77 ;  /* 0x0000004d00647202 */ /* 0x025fd20000000f00 */
[----:B------:R-:W-:Y:S01]  /*3a30*/  @P3 FFMA.FTZ R102, R108, UR6, R106 ;  /* 0x000000066c663c23 */ /* 0x000fe2000801006a */
[----:B------:R-:W-:-:S03]  /*3a40*/  PLOP3.LUT P3, PT, PT, PT, UP2, 0x80, 0x8 ;  /* 0x000000000008781c */ /* 0x000fc60003f6f028 */
[----:B------:R-:W-:Y:S01]  /*3a50*/  @P5 FADD.FTZ R102, R17, -R102 ;  /* 0x8000006611665221 */ /* 0x000fe20000010000 */
[----:B------:R-:W-:-:S09]  /*3a60*/  PLOP3.LUT P5, PT, PT, PT, UP2, 0x80, 0x8 ;  /* 0x000000000008781c */ /* 0x000fd20003faf028 */
[----:B------:R-:W-:Y:S01]  /*3a70*/  @P3 FFMA.FTZ R100, R102, UR25, R77 ;  /* 0x0000001966643c23 */ /* 0x000fe2000801004d */
[----:B------:R-:W-:Y:S02]  /*3a80*/  PLOP3.LUT P3, PT, PT, PT, UP2, 0x80, 0x8 ;  /* 0x000000000008781c */ /* 0x000fe40003f6f028 */
[----:B------:R-:W-:Y:S01]  /*3a90*/  MOV R102, R78 ;  /* 0x0000004e00667202 */ /* 0x000fe20000000f00 */
[----:B------:R-:W-:Y:S01]  /*3aa0*/  @P5 FFMA.FTZ R101, R117, UR6, R106 ;  /* 0x0000000675655c23 */ /* 0x000fe2000801006a */
[----:B------:R-:W-:Y:S01]  /*3ab0*/  PLOP3.LUT P5, PT, PT, PT, UP2, 0x80, 0x8 ;  /* 0x000000000008781c */ /* 0x000fe20003faf028 */
[----:B------:R-:W-:-:S08]  /*3ac0*/  FMUL.FTZ R100, R100, UR28 ;  /* 0x0000001c64647c20 */ /* 0x000fd00008410000 */
[----:B------:R-:W-:Y:S01]  /*3ad0*/  @P3 FADD.FTZ R107, R116, -R101 ;  /* 0x80000065746b3221 */ /* 0x000fe20000010000 */
[----:B------:R-:W-:-:S03]  /*3ae0*/  PLOP3.LUT P3, PT, PT, PT, UP2, 0x80, 0x8 ;  /* 0x000000000008781c */ /* 0x000fc60003f6f028 */
[----:B------:R-:W-:Y:S01]  /*3af0*/  @P5 FFMA.FTZ R101, R11, UR6, R106 ;  /* 0x000000060b655c23 */ /* 0x000fe2000801006a */
[----:B------:R-:W-:-:S09]  /*3b00*/  PLOP3.LUT P5, PT, PT, PT, UP2, 0x80, 0x8 ;  /* 0x000000000008781c */ /* 0x000fd20003faf028 */
[----:B------:R-:W-:Y:S01]  /*3b10*/  @P3 FADD.FTZ R103, R10, -R101 ;  /* 0x800000650a673221 */ /* 0x000fe20000010000 */
[----:B------:R-:W-:Y:S02]  /*3b20*/  PLOP3.LUT P3, PT, PT, PT, UP2, 0x80, 0x8 ;  /* 0x000000000008781c */ /* 0x000fe40003f6f028 */
[----:B------:R-:W-:Y:S01]  /*3b30*/  MOV R101, R76 ;  /* 0x0000004c00657202 */ /* 0x000fe20000000f00 */
[----:B------:R-:W-:-:S04]  /*3b40*/  @P5 FFMA.FTZ R101, R103, UR25, R76 ;  /* 0x0000001967655c23 */ /* 0x000fc8000801004c */
[----:B------:R-:W-:-:S06]  /*3b50*/  FMUL.FTZ R101, R101, UR28 ;  /* 0x0000001c65657c20 */ /* 0x000fcc0008410000 */
[----:B------:R-:W-:Y:S01]  /*3b60*/  @P3 FFMA.FTZ R102, R107, UR25, R78 ;  /* 0x000000196b663c23 */ /* 0x000fe2000801004e */
[----:B------:R-:W-:-:S03]  /*3b70*/  ISETP.LT.AND P3, PT, RZ, UR30, PT ;  /* 0x0000001eff007c0c */ /* 0x000fc6000bf61270 */
[----:B------:R-:W-:Y:S01]  /*3b80*/  FMUL.FTZ R103, R102, UR28 ;  /* 0x0000001c66677c20 */ /* 0x000fe20008410000 */
[----:B------:R-:W-:Y:S02]  /*3b90*/  SEL R93, R100, R93, P3 ;  /* 0x0000005d645d7207 */ /* 0x000fe40001800000 */
[----:B------:R-:W-:Y:S02]  /*3ba0*/  SEL R92, R101, R92, P3 ;  /* 0x0000005c655c7207 */ /* 0x000fe40001800000 */
[----:B------:R-:W-:Y:S01]  /*3bb0*/  SEL R94, R103, R94, P3 ;  /* 0x0000005e675e7207 */ /* 0x000fe20001800000 */
[----:B------:R-:W-:Y:S06]  /*3bc0*/  @!P4 BRA `(.L_x_8548) ;  /* 0x000000040008c947 */ /* 0x000fec0003800000 */
[----:B------:R-:W-:Y:S02]  /*3bd0*/  PLOP3.LUT P5, PT, PT, PT, UP2, 0x80, 0x8 ;  /* 0x000000000008781c */ /* 0x000fe40003faf028 */
[----:B------:R-:W-:Y:S02]  /*3be0*/  PLOP3.LUT P3, PT, PT, PT, UP2, 0x80, 0x8 ;  /* 0x000000000008781c */ /* 0x000fe40003f6f028 */
[----:B------:R-:W-:-:S09]  /*3bf0*/  MOV R95, R79 ;  /* 0x0000004f005f7202 */ /* 0x000fd20000000f00 */
[----:B------:R-:W-:Y:S01]  /*3c00*/  @P5 FFMA.FTZ R100, R130, UR6, R106 ;  /* 0x0000000682645c23 */ /* 0x000fe2000801006a */
[----:B------:R-:W-:-:S03]  /*3c10*/  PLOP3.LUT P5, PT, PT, PT, UP2, 0x80, 0x8 ;  /* 0x000000000008781c */ /* 0x000fc60003faf028 */
[----:B------:R-:W-:-:S10]  /*3c20*/  @P3 FADD.FTZ R100, R135, -R100 ;  /* 0x8000006487643221 */ /* 0x000fd40000010000 */
[----:B------:R-:W-:-:S04]  /*3c30*/  @P5 FFMA.FTZ R95, R100, UR25, R79 ;  /* 0x00000019645f5c23 */ /* 0x000fc8000801004f */
[----:B------:R-:W-:Y:S01]  /*3c40*/  FMUL.FTZ R95, R95, UR28 ;  /* 0x0000001c5f5f7c20 */ /* 0x000fe20008410000 */
[----:B------:R-:W-:Y:S06]  /*3c50*/  BRA `(.L_x_8548) ;  /* 0x0000000000e47947 */ /* 0x000fec0003800000 */
.L_x_8546:
        /* <DEDUP_REMOVED lines=32> */
.L_x_8549:
        /* <DEDUP_REMOVED lines=25> */
.L_x_8548:
        /* <DEDUP_REMOVED lines=8> */
.L_x_8545:
[----:B------:R-:W-:Y:S05]  /*4070*/  BSYNC.RECONVERGENT B0 ;  /* 0x0000000000007941 */ /* 0x000fea0003800200 */
.L_x_8544:
        /* <DEDUP_REMOVED lines=11> */
[----:B0-23-5:R-:W-:Y:S02]  /*4130*/  MOV R97, R81 ;  /* 0x0000005100617202 */ /* 0x02dfe40000000f00 */
[----:B------:R-:W-:Y:S02]  /*4140*/  MOV R98, R82 ;  /* 0x0000005200627202 */ /* 0x000fe40000000f00 */
[----:B------:R-:W-:-:S07]  /*4150*/  MOV R100, R83 ;  /* 0x0000005300647202 */ /* 0x000fce0000000f00 */
[----:B------:R-:W-:Y:S01]  /*4160*/  @P5 FFMA.FTZ R96, R18, UR6, R106 ;  /* 0x0000000612605c23 */ /* 0x000fe2000801006a */
[----:B------:R-:W-:-:S13]  /*4170*/  PLOP3.LUT P5, PT, PT, PT, UP2, 0x80, 0x8 ;  /* 0x000000000008781c */ /* 0x000fda0003faf028 */
[----:B------:R-:W-:Y:S01]  /*4180*/  @P5 FADD.FTZ R96, R15, -R96 ;  /* 0x800000600f605221 */ /* 0x000fe20000010000 */
[----:B------:R-:W-:-:S13]  /*4190*/  PLOP3.LUT P5, PT, PT, PT, UP2, 0x80, 0x8 ;  /* 0x000000000008781c */ /* 0x000fda0003faf028 */
[----:B------:R-:W-:Y:S01]  /*41a0*/  @P5 FFMA.FTZ R97, R96, UR25, R81 ;  /* 0x0000001960615c23 */ /* 0x000fe20008010051 */
[----:B------:R-:W-:-:S03]  /*41b0*/  PLOP3.LUT P5, PT, PT, PT, UP2, 0x80, 0x8 ;  /* 0x000000000008781c */ /* 0x000fc60003faf028 */
[----:B------:R-:W-:-:S10]  /*41c0*/  FMUL.FTZ R102, R97, UR28 ;  /* 0x0000001c61667c20 */ /* 0x000fd40008410000 */
[----:B------:R-:W-:Y:S01]  /*41d0*/  @P5 FFMA.FTZ R99, R119, UR6, R106 ;  /* 0x0000000677635c23 */ /* 0x000fe2000801006a */
[----:B------:R-:W-:-:S13]  /*41e0*/  PLOP3.LUT P5, PT, PT, PT, UP2, 0x80, 0x8 ;  /* 0x000000000008781c */ /* 0x000fda0003faf028 */
[----:B------:R-:W-:Y:S01]  /*41f0*/  @P5 FADD.FTZ R99, R118, -R99 ;  /* 0x8000006376635221 */ /* 0x000fe20000010000 */
[----:B------:R-:W-:-:S13]  /*4200*/  PLOP3.LUT P5, PT, PT, PT, UP2, 0x80, 0x8 ;  /* 0x000000000008781c */ /* 0x000fda0003faf028 */
[----:B------:R-:W-:Y:S01]  /*4210*/  @P5 FFMA.FTZ R98, R99, UR25, R82 ;  /* 0x0000001963625c23 */ /* 0x000fe20008010052 */
[----:B------:R-:W-:-:S13]  /*4220*/  PLOP3.LUT P5, PT, PT, PT, UP2, 0x80, 0x8 ;  /* 0x000000000008781c */ /* 0x000fda0003faf028 */
[----:B------:R-:W-:Y:S01]  /*4230*/  @P5 FFMA.FTZ R96, R128, UR6, R106 ;  /* 0x0000000680605c23 */ /* 0x000fe2000801006a */
[----:B------:R-:W-:-:S13]  /*4240*/  PLOP3.LUT P5, PT, PT, PT, UP2, 0x80, 0x8 ;  /* 0x000000000008781c */ /* 0x000fda0003faf028 */
[----:B------:R-:W-:Y:S01]  /*4250*/  @P5 FADD.FTZ R96, R133, -R96 ;  /* 0x8000006085605221 */ /* 0x000fe20000010000 */
[----:B------:R-:W-:-:S13]  /*4260*/  PLOP3.LUT P5, PT, PT, PT, UP2, 0x80, 0x8 ;  /* 0x000000000008781c */ /* 0x000fda0003faf028 */
[----:B------:R-:W-:Y:S01]  /*4270*/  @P5 FFMA.FTZ R100, R96, UR25, R83 ;  /* 0x0000001960645c23 */ /* 0x000fe20008010053 */
[----:B------:R-:W-:Y:S02]  /*4280*/  PLOP3.LUT P5, PT, PT, PT, UP2, 0x80, 0x8 ;  /* 0x000000000008781c */ /* 0x000fe40003faf028 */
[----:B------:R-:W-:-:S11]  /*4290*/  MOV R96, R80 ;  /* 0x0000005000607202 */ /* 0x000fd60000000f00 */
[----:B------:R-:W-:Y:S01]  /*42a0*/  @P5 FFMA.FTZ R99, R9, UR6, R106 ;  /* 0x0000000609635c23 */ /* 0x000fe2000801006a */
[----:B------:R-:W-:-:S13]  /*42b0*/  PLOP3.LUT P5, PT, PT, PT, UP2, 0x80, 0x8 ;  /* 0x000000000008781c */ /* 0x000fda0003faf028 */
[----:B------:R-:W-:Y:S01]  /*42c0*/  @P5 FADD.FTZ R99, R8, -R99 ;  /* 0x8000006308635221 */ /* 0x000fe20000010000 */
[----:B------:R-:W-:-:S13]  /*42d0*/  PLOP3.LUT P5, PT, PT, PT, UP2, 0x80, 0x8 ;  /* 0x000000000008781c */ /* 0x000fda0003faf028 */
[----:B------:R-:W-:Y:S01]  /*42e0*/  @P5 FFMA.FTZ R96, R99, UR25, R80 ;  /* 0x0000001963605c23 */ /* 0x000fe20008010050 */
[----:B------:R-:W-:Y:S01]  /*42f0*/  FMUL.FTZ R99, R98, UR28 ;  /* 0x0000001c62637c20 */ /* 0x000fe20008410000 */
[----:B------:R-:W-:Y:S02]  /*4300*/  ISETP.LT.AND P5, PT, RZ, UR30, PT ;  /* 0x0000001eff007c0c */ /* 0x000fe4000bfa1270 */
[----:B------:R-:W-:Y:S02]  /*4310*/  FMUL.FTZ R101, R96, UR28 ;  /* 0x0000001c60657c20 */ /* 0x000fe40008410000 */
[----:B------:R-:W-:Y:S02]  /*4320*/  SEL R94, R99, R94, P5 ;  /* 0x0000005e635e7207 */ /* 0x000fe40002800000 */
[----:B------:R-:W-:Y:S02]  /*4330*/  SEL R93, R102, R93, P5 ;  /* 0x0000005d665d7207 */ /* 0x000fe40002800000 */
[----:B------:R-:W-:-:S02]  /*4340*/  SEL R92, R101, R92, P5 ;  /* 0x0000005c655c7207 */ /* 0x000fc40002800000 */
[----:B------:R-:W-:Y:S01]  /*4350*/  MOV R99, R100 ;  /* 0x0000006400637202 */ /* 0x000fe20000000f00 */
[----:B------:R-:W-:Y:S06]  /*4360*/  @!P4 BRA `(.L_x_8554) ;  /* 0x000000040080c947 */ /* 0x000fec0003800000 */
[----:B------:R-:W-:Y:S01]  /*4370*/  FMUL.FTZ R95, R100, UR28 ;  /* 0x0000001c645f7c20 */ /* 0x000fe20008410000 */
[----:B------:R-:W-:Y:S06]  /*4380*/  BRA `(.L_x_8554) ;  /* 0x0000000400787947 */ /* 0x000fec0003800000 */
.L_x_8553:
[----:B------:R-:W-:-:S13]  /*4390*/  PLOP3.LUT P5, PT, PT, PT, UP2, 0x80, 0x8 ;  /* 0x000000000008781c */ /* 0x000fda0003faf028 */
[----:B0-23--:R-:W-:Y:S01]  /*43a0*/  @P5 FFMA.FTZ R100, R18, UR6, R106 ;  /* 0x0000000612645c23 */ /* 0x00dfe2000801006a */
[----:B------:R-:W-:-:S13]  /*43b0*/  PLOP3.LUT P5, PT, PT, PT, UP2, 0x80, 0x8 ;  /* 0x000000000008781c */ /* 0x000fda0003faf028 */
[----:B------:R-:W-:Y:S01]  /*43c0*/  @P5 FADD.FTZ R102, R15, -R100 ;  /* 0x800000640f665221 */ /* 0x000fe20000010000 */
[----:B------:R-:W-:Y:S02]  /*43d0*/  PLOP3.LUT P5, PT, PT, PT, UP2, 0x80, 0x8 ;  /* 0x000000000008781c */ /* 0x000fe40003faf028 */
[----:B-----5:R-:W-:-:S11]  /*43e0*/  MOV R100, R81 ;  /* 0x0000005100647202 */ /* 0x020fd60000000f00 */
[----:B------:R-:W-:Y:S01]  /*43f0*/  @P5 FFMA.FTZ R100, R102, UR25, R81 ;  /* 0x0000001966645c23 */ /* 0x000fe20008010051 */
[----:B------:R-:W-:Y:S02]  /*4400*/  PLOP3.LUT P5, PT, PT, PT, UP2, 0x80, 0x8 ;  /* 0x000000000008781c */ /* 0x000fe40003faf028 */
[----:B------:R-:W-:Y:S01]  /*4410*/  MOV R102, R80 ;  /* 0x0000005000667202 */ /* 0x000fe20000000f00 */
[----:B------:R-:W-:-:S10]  /*4420*/  FMUL.FTZ R100, R100, UR28 ;  /* 0x0000001c64647c20 */ /* 0x000fd40008410000 */
[----:B------:R-:W-:Y:S01]  /*4430*/  @P5 FFMA.FTZ R101, R119, UR6, R106 ;  /* 0x0000000677655c23 */ /* 0x000fe2000801006a */
[----:B------:R-:W-:-:S13]  /*4440*/  PLOP3.LUT P5, PT, PT, PT, UP2, 0x80, 0x8 ;  /* 0x000000000008781c */ /* 0x000fda0003faf028 */
[----:B------:R-:W-:Y:S01]  /*4450*/  @P5 FADD.FTZ R103, R118, -R101 ;  /* 0x8000006576675221 */ /* 0x000fe20000010000 */
[----:B------:R-:W-:Y:S02]  /*4460*/  PLOP3.LUT P5, PT, PT, PT, UP2, 0x80, 0x8 ;  /* 0x000000000008781c */ /* 0x000fe40003faf028 */
[----:B------:R-:W-:-:S11]  /*4470*/  MOV R101, R82 ;  /* 0x0000005200657202 */ /* 0x000fd60000000f00 */
        /* <DEDUP_REMOVED lines=15> */
[----:B------:R-:W-:-:S11]  /*4570*/  MOV R95, R83 ;  /* 0x00000053005f7202 */ /* 0x000fd60000000f00 */
[----:B------:R-:W-:Y:S01]  /*4580*/  @P5 FFMA.FTZ R100, R128, UR6, R106 ;  /* 0x0000000680645c23 */ /* 0x000fe2000801006a */
[----:B------:R-:W-:-:S13]  /*4590*/  PLOP3.LUT P5, PT, PT, PT, UP2, 0x80, 0x8 ;  /* 0x000000000008781c */ /* 0x000fda0003faf028 */
[----:B------:R-:W-:Y:S01]  /*45a0*/  @P5 FADD.FTZ R100, R133, -R100 ;  /* 0x8000006485645221 */ /* 0x000fe20000010000 */
[----:B------:R-:W-:-:S13]  /*45b0*/  PLOP3.LUT P5, PT, PT, PT, UP2, 0x80, 0x8 ;  /* 0x000000000008781c */ /* 0x000fda0003faf028 */
[----:B------:R-:W-:-:S04]  /*45c0*/  @P5 FFMA.FTZ R95, R100, UR25, R83 ;  /* 0x00000019645f5c23 */ /* 0x000fc80008010053 */
[----:B------:R-:W-:Y:S01]  /*45d0*/  FMUL.FTZ R95, R95, UR28 ;  /* 0x0000001c5f5f7c20 */ /* 0x000fe20008410000 */
[----:B------:R-:W-:Y:S06]  /*45e0*/  BRA `(.L_x_8554) ;  /* 0x0000000000e07947 */ /* 0x000fec0003800000 */
.L_x_8552:
[----:B0-23--:R-:W0:Y:S02]  /*45f0*/  LDC.64 R100, c[0x0][0x478] ;  /* 0x00011e00ff647b82 */ /* 0x00de240000000a00 */
        /* <DEDUP_REMOVED lines=8> */
[----:B------:R-:W-:Y:S01]  /*4680*/  FADD.FTZ R97, R15, -R98 ;  /* 0x800000620f617221 */ /* 0x000fe20000010000 */
[----:B------:R-:W-:Y:S01]  /*4690*/  ISETP.LT.AND P6, PT, RZ, UR30, PT ;  /* 0x0000001eff007c0c */ /* 0x000fe2000bfc1270 */
[----:B------:R-:W-:Y:S01]  /*46a0*/  FADD.FTZ R98, R118, -R99 ;  /* 0x8000006376627221 */ /* 0x000fe20000010000 */
[----:B------:R-:W-:Y:S01]  /*46b0*/  FMUL.FTZ R96, R96, UR25 ;  /* 0x0000001960607c20 */ /* 0x000fe20008410000 */
[----:B------:R-:W-:Y:S02]  /*46c0*/  FMUL.FTZ R97, R97, UR25 ;  /* 0x0000001961617c20 */ /* 0x000fe40008410000 */
[----:B------:R-:W-:-:S02]  /*46d0*/  FMUL.FTZ R98, R98, UR25 ;  /* 0x0000001962627c20 */ /* 0x000fc40008410000 */
[----:B------:R-:W-:Y:S02]  /*46e0*/  FSEL R96, R96, RZ, P5 ;  /* 0x000000ff60607208 */ /* 0x000fe40002800000 */
[----:B------:R-:W-:Y:S02]  /*46f0*/  FSEL R97, R97, RZ, P5 ;  /* 0x000000ff61617208 */ /* 0x000fe40002800000 */
[----:B------:R-:W-:Y:S01]  /*4700*/  FSEL R98, R98, RZ, P5 ;  /* 0x000000ff62627208 */ /* 0x000fe20002800000 */
[----:B------:R-:W-:Y:S02]  /*4710*/  FMUL.FTZ R99, R96, UR28 ;  /* 0x0000001c60637c20 */ /* 0x000fe40008410000 */
[----:B------:R-:W-:Y:S02]  /*4720*/  FMUL.FTZ R100, R97, UR28 ;  /* 0x0000001c61647c20 */ /* 0x000fe40008410000 */
[----:B------:R-:W-:Y:S01]  /*4730*/  FMUL.FTZ R101, R98, UR28 ;  /* 0x0000001c62657c20 */ /* 0x000fe20008410000 */
[----:B------:R-:W-:-:S02]  /*4740*/  SEL R92, R99, R92, P6 ;  /* 0x0000005c635c7207 */ /* 0x000fc40003000000 */
[----:B------:R-:W-:Y:S01]  /*4750*/  SEL R93, R100, R93, P6 ;  /* 0x0000005d645d7207 */ /* 0x000fe20003000000 */
[----:B------:R-:W-:Y:S01]  /*4760*/  FFMA.FTZ R100, R128, UR6, R106 ;  /* 0x0000000680647c23 */ /* 0x000fe2000801006a */
[----:B------:R-:W-:-:S03]  /*4770*/  SEL R94, R101, R94, P6 ;  /* 0x0000005e655e7207 */ /* 0x000fc60003000000 */
[----:B------:R-:W-:-:S04]  /*4780*/  FADD.FTZ R99, R133, -R100 ;  /* 0x8000006485637221 */ /* 0x000fc80000010000 */
[----:B------:R-:W-:-:S05]  /*4790*/  FMUL.FTZ R99, R99, UR25 ;  /* 0x0000001963637c20 */ /* 0x000fca0008410000 */
[----:B------:R-:W-:Y:S01]  /*47a0*/  FSEL R99, R99, RZ, P5 ;  /* 0x000000ff63637208 */ /* 0x000fe20002800000 */
[----:B------:R-:W-:Y:S06]  /*47b0*/  @!P4 BRA `(.L_x_8554) ;  /* 0x00000000006cc947 */ /* 0x000fec0003800000 */
[----:B------:R-:W-:Y:S01]  /*47c0*/  FMUL.FTZ R95, R99, UR28 ;  /* 0x0000001c635f7c20 */ /* 0x000fe20008410000 */
[----:B------:R-:W-:Y:S06]  /*47d0*/  BRA `(.L_x_8554) ;  /* 0x0000000000647947 */ /* 0x000fec0003800000 */
.L_x_8555:
        /* <DEDUP_REMOVED lines=11> */
[----:B------:R-:W-:-:S02]  /*4890*/  @P4 FADD.FTZ R140, R133, -R140 ;  /* 0x8000008c858c4221 */ /* 0x000fc40000010000 */
[----:B------:R-:W-:Y:S02]  /*48a0*/  FSEL R100, R100, RZ, P5 ;  /* 0x000000ff64647208 */ /* 0x000fe40002800000 */
[----:B------:R-:W-:Y:S01]  /*48b0*/  @P4 FMUL.FTZ R107, R140, UR25 ;  /* 0x000000198c6b4c20 */ /* 0x000fe20008410000 */
[----:B------:R-:W-:Y:S02]  /*48c0*/  FSEL R102, R102, RZ, P5 ;  /* 0x000000ff66667208 */ /* 0x000fe40002800000 */
[----:B------:R-:W-:Y:S01]  /*48d0*/  FSEL R103, R103, RZ, P5 ;  /* 0x000000ff67677208 */ /* 0x000fe20002800000 */
[----:B------:R-:W-:Y:S01]  /*48e0*/  FMUL.FTZ R101, R100, UR28 ;  /* 0x0000001c64657c20 */ /* 0x000fe20008410000 */
[----:B------:R-:W-:Y:S01]  /*48f0*/  @P4 FSEL R107, R107, RZ, P5 ;  /* 0x000000ff6b6b4208 */ /* 0x000fe20002800000 */
[----:B------:R-:W-:Y:S01]  /*4900*/  FMUL.FTZ R102, R102, UR28 ;  /* 0x0000001c66667c20 */ /* 0x000fe20008410000 */
[----:B------:R-:W-:Y:S01]  /*4910*/  ISETP.LT.AND P5, PT, RZ, UR30, PT ;  /* 0x0000001eff007c0c */ /* 0x000fe2000bfa1270 */
[----:B------:R-:W-:-:S02]  /*4920*/  FMUL.FTZ R103, R103, UR28 ;  /* 0x0000001c67677c20 */ /* 0x000fc40008410000 */
[----:B------:R-:W-:Y:S01]  /*4930*/  @P4 FMUL.FTZ R95, R107, UR28 ;  /* 0x0000001c6b5f4c20 */ /* 0x000fe20008410000 */
[----:B------:R-:W-:Y:S02]  /*4940*/  SEL R92, R101, R92, P5 ;  /* 0x0000005c655c7207 */ /* 0x000fe40002800000 */
[----:B------:R-:W-:Y:S02]  /*4950*/  SEL R93, R102, R93, P5 ;  /* 0x0000005d665d7207 */ /* 0x000fe40002800000 */
[----:B------:R-:W-:-:S07]  /*4960*/  SEL R94, R103, R94, P5 ;  /* 0x0000005e675e7207 */ /* 0x000fce0002800000 */
.L_x_8554:
        /* <DEDUP_REMOVED lines=8> */
.L_x_8551:
[----:B------:R-:W-:Y:S05]  /*49f0*/  BSYNC.RECONVERGENT B0 ;  /* 0x0000000000007941 */ /* 0x000fea0003800200 */
.L_x_8550:
        /* <DEDUP_REMOVED lines=11> */
[----:B0-2345:R-:W-:-:S11]  /*4ab0*/  MOV R98, R86 ;  /* 0x0000005600627202 */ /* 0x03dfd60000000f00 */
[----:B------:R-:W-:Y:S01]  /*4ac0*/  @P6 FFMA.FTZ R96, R16, UR6, R106 ;  /* 0x0000000610606c23 */ /* 0x000fe2000801006a */
[----:B------:R-:W-:-:S13]  /*4ad0*/  PLOP3.LUT P6, PT, PT, PT, UP2, 0x80, 0x8 ;  /* 0x000000000008781c */ /* 0x000fda0003fcf028 */
[----:B------:R-:W-:Y:S01]  /*4ae0*/  @P6 FFMA.FTZ R99, R121, UR6, R106 ;  /* 0x0000000679636c23 */ /* 0x000fe2000801006a */
[----:B------:R-:W-:-:S13]  /*4af0*/  PLOP3.LUT P6, PT, PT, PT, UP2, 0x80, 0x8 ;  /* 0x000000000008781c */ /* 0x000fda0003fcf028 */
[----:B------:R-:W-:Y:S01]  /*4b00*/  @P6 FFMA.FTZ R97, R7, UR6, R106 ;  /* 0x0000000607616c23 */ /* 0x000fe2000801006a */
[----:B------:R-:W-:-:S13]  /*4b10*/  PLOP3.LUT P6, PT, PT, PT, UP2, 0x80, 0x8 ;  /* 0x000000000008781c */ /* 0x000fda0003fcf028 */
[----:B------:R-:W-:Y:S01]  /*4b20*/  @P6 FADD.FTZ R96, R13, -R96 ;  /* 0x800000600d606221 */ /* 0x000fe20000010000 */
[----:B------:R-:W-:-:S13]  /*4b30*/  PLOP3.LUT P6, PT, PT, PT, UP2, 0x80, 0x8 ;  /* 0x000000000008781c */ /* 0x000fda0003fcf028 */
[----:B------:R-:W-:Y:S01]  /*4b40*/  @P6 FADD.FTZ R101, R120, -R99 ;  /* 0x8000006378656221 */ /* 0x000fe20000010000 */
[----:B------:R-:W-:-:S13]  /*4b50*/  PLOP3.LUT P6, PT, PT, PT, UP2, 0x80, 0x8 ;  /* 0x000000000008781c */ /* 0x000fda0003fcf028 */
[----:B------:R-:W-:Y:S01]  /*4b60*/  @P6 FADD.FTZ R99, R6, -R97 ;  /* 0x8000006106636221 */ /* 0x000fe20000010000 */
[----:B------:R-:W-:Y:S02]  /*4b70*/  PLOP3.LUT P6, PT, PT, PT, UP2, 0x80, 0x8 ;  /* 0x000000000008781c */ /* 0x000fe40003fcf028 */
[----:B------:R-:W-:-:S11]  /*4b80*/  MOV R97, R85 ;  /* 0x0000005500617202 */ /* 0x000fd60000000f00 */
[----:B------:R-:W-:Y:S01]  /*4b90*/  @P6 FFMA.FTZ R97, R96, UR25, R85 ;  /* 0x0000001960616c23 */ /* 0x000fe20008010055 */
[----:B------:R-:W-:Y:S02]  /*4ba0*/  PLOP3.LUT P6, PT, PT, PT, UP2, 0x80, 0x8 ;  /* 0x000000000008781c */ /* 0x000fe40003fcf028 */
[----:B------:R-:W-:-:S11]  /*4bb0*/  MOV R96, R84 ;  /* 0x0000005400607202 */ /* 0x000fd60000000f00 */
[----:B------:R-:W-:Y:S01]  /*4bc0*/  @P6 FFMA.FTZ R98, R101, UR25, R86 ;  /* 0x0000001965626c23 */ /* 0x000fe20008010056 */
[----:B------:R-:W-:-:S03]  /*4bd0*/  PLOP3.LUT P6, PT, PT, PT, UP2, 0x80, 0x8 ;  /* 0x000000000008781c */ /* 0x000fc60003fcf028 */
[----:B------:R-:W-:-:S10]  /*4be0*/  FMUL.FTZ R101, R98, UR28 ;  /* 0x0000001c62657c20 */ /* 0x000fd40008410000 */
[----:B------:R-:W-:Y:S01]  /*4bf0*/  @P6 FFMA.FTZ R96, R99, UR25, R84 ;  /* 0x0000001963606c23 */ /* 0x000fe20008010054 */
[----:B------:R-:W-:Y:S02]  /*4c00*/  PLOP3.LUT P6, PT, PT, PT, UP2, 0x80, 0x8 ;  /* 0x000000000008781c */ /* 0x000fe40003fcf028 */
[----:B------:R-:W-:Y:S01]  /*4c10*/  MOV R99, R87 ;  /* 0x0000005700637202 */ /* 0x000fe20000000f00 */
[----:B------:R-:W-:-:S10]  /*4c20*/  FMUL.FTZ R103, R96, UR28 ;  /* 0x0000001c60677c20 */ /* 0x000fd40008410000 */
[----:B------:R-:W-:Y:S01]  /*4c30*/  @P6 FFMA.FTZ R100, R126, UR6, R106 ;  /* 0x000000067e646c23 */ /* 0x000fe2000801006a */
[----:B------:R-:W-:-:S13]  /*4c40*/  PLOP3.LUT P6, PT, PT, PT, UP2, 0x80, 0x8 ;  /* 0x000000000008781c */ /* 0x000fda0003fcf028 */
[----:B------:R-:W-:Y:S01]  /*4c50*/  @P6 FADD.FTZ R100, R131, -R100 ;  /* 0x8000006483646221 */ /* 0x000fe20000010000 */
[----:B------:R-:W-:-:S13]  /*4c60*/  PLOP3.LUT P6, PT, PT, PT, UP2, 0x80, 0x8 ;  /* 0x000000000008781c */ /* 0x000fda0003fcf028 */
[----:B------:R-:W-:Y:S01]  /*4c70*/  @P6 FFMA.FTZ R99, R100, UR25, R87 ;  /* 0x0000001964636c23 */ /* 0x000fe20008010057 */
[----:B------:R-:W-:Y:S01]  /*4c80*/  FMUL.FTZ R100, R97, UR28 ;  /* 0x0000001c61647c20 */ /* 0x000fe20008410000 */
[----:B------:R-:W-:-:S04]  /*4c90*/  ISETP.LT.AND P6, PT, RZ, UR30, PT ;  /* 0x0000001eff007c0c */ /* 0x000fc8000bfc1270 */
[----:B------:R-:W-:Y:S02]  /*4ca0*/  SEL R94, R101, R94, P6 ;  /* 0x0000005e655e7207 */ /* 0x000fe40003000000 */
[----:B------:R-:W-:Y:S02]  /*4cb0*/  SEL R93, R100, R93, P6 ;  /* 0x0000005d645d7207 */ /* 0x000fe40003000000 */
[----:B------:R-:W-:Y:S01]  /*4cc0*/  SEL R92, R103, R92, P6 ;  /* 0x0000005c675c7207 */ /* 0x000fe20003000000 */
[----:B------:R-:W-:Y:S06]  /*4cd0*/  @!P4 BRA `(.L_x_8560) ;  /* 0x000000040084c947 */ /* 0x000fec0003800000 */
[----:B------:R-:W-:Y:S01]  /*4ce0*/  FMUL.FTZ R95, R99, UR28 ;  /* 0x0000001c635f7c20 */ /* 0x000fe20008410000 */
[----:B------:R-:W-:Y:S06]  /*4cf0*/  BRA `(.L_x_8560) ;  /* 0x00000004007c7947 */ /* 0x000fec0003800000 */
.L_x_8559:
[----:B------:R-:W-:-:S13]  /*4d00*/  PLOP3.LUT P6, PT, PT, PT, UP2, 0x80, 0x8 ;  /* 0x000000000008781c */ /* 0x000fda0003fcf028 */
[----:B0-234-:R-:W-:Y:S01]  /*4d10*/  @P6 FFMA.FTZ R100, R16, UR6, R106 ;  /* 0x0000000610646c23 */ /* 0x01dfe2000801006a */
        /* <DEDUP_REMOVED lines=8> */
[----:B------:R-:W-:Y:S02]  /*4da0*/  PLOP3.LUT P6, PT, PT, PT, UP2, 0x80, 0x8 ;  /* 0x000000000008781c */ /* 0x000fe40003fcf028 */
[----:B-----5:R-:W-:-:S11]  /*4db0*/  MOV R103, R86 ;  /* 0x0000005600677202 */ /* 0x020fd60000000f00 */
[----:B------:R-:W-:Y:S01]  /*4dc0*/  @P6 FADD.FTZ R107, R6, -R101 ;  /* 0x80000065066b6221 */ /* 0x000fe20000010000 */
[----:B------:R-:W-:Y:S02]  /*4dd0*/  PLOP3.LUT P6, PT, PT, PT, UP2, 0x80, 0x8 ;  /* 0x000000000008781c */ /* 0x000fe40003fcf028 */
[----:B------:R-:W-:-:S11]  /*4de0*/  MOV R101, R85 ;  /* 0x0000005500657202 */ /* 0x000fd60000000f00 */
[----:B------:R-:W-:Y:S01]  /*4df0*/  @P6 FFMA.FTZ R101, R100, UR25, R85 ;  /* 0x0000001964656c23 */ /* 0x000fe20008010055 */
[----:B------:R-:W-:Y:S02]  /*4e00*/  PLOP3.LUT P6, PT, PT, PT, UP2, 0x80, 0x8 ;  /* 0x000000000008781c */ /* 0x000fe40003fcf028 */
[----:B------:R-:W-:Y:S01]  /*4e10*/  MOV R100, R84 ;  /* 0x0000005400647202 */ /* 0x000fe20000000f00 */
[----:B------:R-:W-:-:S10]  /*4e20*/  FMUL.FTZ R102, R101, UR28 ;  /* 0x0000001c65667c20 */ /* 0x000fd40008410000 */
[----:B------:R-:W-:Y:S01]  /*4e30*/  @P6 FFMA.FTZ R103, R141, UR25, R86 ;  /* 0x000000198d676c23 */ /* 0x000fe20008010056 */
[----:B------:R-:W-:-:S03]  /*4e40*/  PLOP3.LUT P6, PT, PT, PT, UP2, 0x80, 0x8 ;  /* 0x000000000008781c */ /* 0x000fc60003fcf028 */
[----:B------:R-:W-:-:S10]  /*4e50*/  FMUL.FTZ R103, R103, UR28 ;  /* 0x0000001c67677c20 */ /* 0x000fd40008410000 */
        /* <DEDUP_REMOVED lines=16> */
.L_x_8558:
[----:B0-234-:R-:W0:Y:S02]  /*4f60*/  LDC.64 R100, c[0x0][0x478] ;  /* 0x00011e00ff647b82 */ /* 0x01de240000000a00 */
        /* <DEDUP_REMOVED lines=14> */
[----:B------:R-:W-:Y:S01]  /*5050*/  ISETP.LT.AND P6, PT, RZ, UR29, PT ;  /* 0x0000001dff007c0c */ /* 0x000fe2000bfc1270 */
[----:B------:R-:W-:-:S03]  /*5060*/  FMUL.FTZ R99, R99, UR25 ;  /* 0x0000001963637c20 */ /* 0x000fc60008410000 */
[----:B------:R-:W-:Y:S02]  /*5070*/  FSEL R96, R96, RZ, P6 ;  /* 0x000000ff60607208 */ /* 0x000fe40003000000 */
[----:B------:R-:W-:Y:S02]  /*5080*/  FSEL R97, R97, RZ, P6 ;  /* 0x000000ff61617208 */ /* 0x000fe40003000000 */
[----:B------:R-:W-:Y:S02]  /*5090*/  FSEL R98, R98, RZ, P6 ;  /* 0x000000ff62627208 */ /* 0x000fe40003000000 */
[----:B------:R-:W-:Y:S01]  /*50a0*/  FSEL R102, R99, RZ, P6 ;  /* 0x000000ff63667208 */ /* 0x000fe20003000000 */
[----:B------:R-:W-:Y:S01]  /*50b0*/  FMUL.FTZ R99, R96, UR28 ;  /* 0x0000001c60637c20 */ /* 0x000fe20008410000 */
[----:B------:R-:W-:Y:S01]  /*50c0*/  FMUL.FTZ R100, R97, UR28 ;  /* 0x0000001c61647c20 */ /* 0x000fe20008410000 */
[----:B------:R-:W-:Y:S01]  /*50d0*/  FMUL.FTZ R101, R98, UR28 ;  /* 0x0000001c62657c20 */ /* 0x000fe20008410000 */
[----:B------:R-:W-:-:S04]  /*50e0*/  ISETP.LT.AND P6, PT, RZ, UR30, PT ;  /* 0x0000001eff007c0c */ /* 0x000fc8000bfc1270 */
[----:B------:R-:W-:Y:S02]  /*50f0*/  SEL R92, R99, R92, P6 ;  /* 0x0000005c635c7207 */ /* 0x000fe40003000000 */
[----:B------:R-:W-:Y:S02]  /*5100*/  SEL R93, R100, R93, P6 ;  /* 0x0000005d645d7207 */ /* 0x000fe40003000000 */
[----:B------:R-:W-:Y:S02]  /*5110*/  SEL R94, R101, R94, P6 ;  /* 0x0000005e655e7207 */ /* 0x000fe40003000000 */
[----:B------:R-:W-:Y:S01]  /*5120*/  MOV R99, R102 ;  /* 0x0000006600637202 */ /* 0x000fe20000000f00 */
[----:B------:R-:W-:Y:S06]  /*5130*/  @!P4 BRA `(.L_x_8560) ;  /* 0x00000000006cc947 */ /* 0x000fec0003800000 */
[----:B------:R-:W-:Y:S01]  /*5140*/  FMUL.FTZ R95, R102, UR28 ;  /* 0x0000001c665f7c20 */ /* 0x000fe20008410000 */
[----:B------:R-:W-:Y:S06]  /*5150*/  BRA `(.L_x_8560) ;  /* 0x0000000000647947 */ /* 0x000fec0003800000 */
.L_x_8561:
[--C-:B------:R-:W-:Y:S01]  /*5160*/  FFMA.FTZ R101, R7, UR6, R106.reuse ;  /* 0x0000000607657c23 */ /* 0x100fe2000801006a */
[--C-:B------:R-:W-:Y:S01]  /*5170*/  FFMA.FTZ R100, R16, UR6, R106.reuse ;  /* 0x0000000610647c23 */ /* 0x100fe2000801006a */
[--C-:B------:R-:W-:Y:S01]  /*5180*/  FFMA.FTZ R103, R121, UR6, R106.reuse ;  /* 0x0000000679677c23 */ /* 0x100fe2000801006a */
[----:B------:R-:W-:Y:S01]  /*5190*/  @P4 FFMA.FTZ R140, R126, UR6, R106 ;  /* 0x000000067e8c4c23 */ /* 0x000fe2000801006a */
[----:B------:R-:W-:Y:S01]  /*51a0*/  FADD.FTZ R101, R6, -R101 ;  /* 0x8000006506657221 */ /* 0x000fe20000010000 */
[----:B------:R-:W-:Y:S01]  /*51b0*/  FADD.FTZ R102, R13, -R100 ;  /* 0x800000640d667221 */ /* 0x000fe20000010000 */
[----:B------:R-:W-:Y:S01]  /*51c0*/  FADD.FTZ R103, R120, -R103 ;  /* 0x8000006778677221 */ /* 0x000fe20000010000 */
[----:B------:R-:W-:Y:S01]  /*51d0*/  @P4 FADD.FTZ R140, R131, -R140 ;  /* 0x8000008c838c4221 */ /* 0x000fe20000010000 */
[----:B------:R-:W-:Y:S01]  /*51e0*/  FMUL.FTZ R100, R101, UR25 ;  /* 0x0000001965647c20 */ /* 0x000fe20008410000 */
[----:B------:R-:W-:Y:S01]  /*51f0*/  FMUL.FTZ R102, R102, UR25 ;  /* 0x0000001966667c20 */ /* 0x000fe20008410000 */
[----:B------:R-:W-:Y:S01]  /*5200*/  FMUL.FTZ R103, R103, UR25 ;  /* 0x0000001967677c20 */ /* 0x000fe20008410000 */
[----:B------:R-:W-:Y:S01]  /*5210*/  ISETP.LT.AND P6, PT, RZ, UR29, PT ;  /* 0x0000001dff007c0c */ /* 0x000fe2000bfc1270 */
[----:B------:R-:W-:-:S03]  /*5220*/  @P4 FMUL.FTZ R107, R140, UR25 ;  /* 0x000000198c6b4c20 */ /* 0x000fc60008410000 */
[----:B------:R-:W-:Y:S02]  /*5230*/  FSEL R100, R100, RZ, P6 ;  /* 0x000000ff64647208 */ /* 0x000fe40003000000 */
[----:B------:R-:W-:Y:S02]  /*5240*/  FSEL R102, R102, RZ, P6 ;  /* 0x000000ff66667208 */ /* 0x000fe40003000000 */
[----:B------:R-:W-:Y:S01]  /*5250*/  FSEL R103, R103, RZ, P6 ;  /* 0x000000ff67677208 */ /* 0x000fe20003000000 */
[----:B------:R-:W-:Y:S01]  /*5260*/  FMUL.FTZ R101, R100, UR28 ;  /* 0x0000001c64657c20 */ /* 0x000fe20008410000 */
[----:B------:R-:W-:Y:S01]  /*5270*/  @P4 FSEL R107, R107, RZ, P6 ;  /* 0x000000ff6b6b4208 */ /* 0x000fe20003000000 */
[----:B------:R-:W-:Y:S01]  /*5280*/  FMUL.FTZ R102, R102, UR28 ;  /* 0x0000001c66667c20 */ /* 0x000fe20008410000 */
[----:B------:R-:W-:Y:S01]  /*5290*/  ISETP.LT.AND P6, PT, RZ, UR30, PT ;  /* 0x0000001eff007c0c */ /* 0x000fe2000bfc1270 */
[----:B------:R-:W-:Y:S02]  /*52a0*/  FMUL.FTZ R103, R103, UR28 ;  /* 0x0000001c67677c20 */ /* 0x000fe40008410000 */
[----:B------:R-:W-:Y:S01]  /*52b0*/  @P4 FMUL.FTZ R95, R107, UR28 ;  /* 0x0000001c6b5f4c20 */ /* 0x000fe20008410000 */
[----:B------:R-:W-:-:S02]  /*52c0*/  SEL R92, R101, R92, P6 ;  /* 0x0000005c655c7207 */ /* 0x000fc40003000000 */
[----:B------:R-:W-:Y:S02]  /*52d0*/  SEL R93, R102, R93, P6 ;  /* 0x0000005d665d7207 */ /* 0x000fe40003000000 */
[----:B------:R-:W-:-:S07]  /*52e0*/  SEL R94, R103, R94, P6 ;  /* 0x0000005e675e7207 */ /* 0x000fce0003000000 */
.L_x_8560:
        /* <DEDUP_REMOVED lines=8> */
.L_x_8557:
[----:B------:R-:W-:Y:S05]  /*5370*/  BSYNC.RECONVERGENT B0 ;  /* 0x0000000000007941 */ /* 0x000fea0003800200 */
.L_x_8556:
[----:B------:R-:W-:Y:S01]  /*5380*/  ISETP.GE.U32.AND P5, PT, R0, 0x300, PT ;  /* 0x000003000000780c */ /* 0x000fe20003fa6070 */
[----:B------:R-:W-:Y:S03]  /*5390*/  BSSY.RECONVERGENT B0, `(.L_x_8562) ;  /* 0x000009c000007945 */ /* 0x000fe60003800200 */
[----:B------:R-:W-:-:S09]  /*53a0*/  P2R R107, PR, RZ, 0x20 ;  /* 0x00000020ff6b7803 */ /* 0x000fd20000000000 */
        /* <DEDUP_REMOVED lines=39> */
[----:B------:R-:W-:-:S04]  /*5620*/  ISETP.LT.AND P6, PT, RZ, UR30, PT ;  /* 0x0000001eff007c0c */ /* 0x000fc8000bfc1270 */
[----:B------:R-:W-:Y:S02]  /*5630*/  SEL R94, R101, R94, P6 ;  /* 0x0000005e655e7207 */ /* 0x000fe40003000000 */
[----:B------:R-:W-:Y:S02]  /*5640*/  SEL R93, R100, R93, P6 ;  /* 0x0000005d645d7207 */ /* 0x000fe40003000000 */
[----:B------:R-:W-:Y:S01]  /*5650*/  SEL R92, R103, R92, P6 ;  /* 0x0000005c675c7207 */ /* 0x000fe20003000000 */
[----:B------:R-:W-:Y:S06]  /*5660*/  @!P4 BRA `(.L_x_8566) ;  /* 0x0000000400a0c947 */ /* 0x000fec0003800000 */
[----:B------:R-:W-:Y:S01]  /*5670*/  FMUL.FTZ R95, R99, UR28 ;  /* 0x0000001c635f7c20 */ /* 0x000fe20008410000 */
[----:B------:R-:W-:Y:S06]  /*5680*/  BRA `(.L_x_8566) ;  /* 0x0000000400987947 */ /* 0x000fec0003800000 */
.L_x_8565:
        /* <DEDUP_REMOVED lines=8> */
[----:B------:R-:W-:Y:S02]  /*5710*/  PLOP3.LUT P6, PT, PT, PT, UP2, 0x80, 0x8 ;  /* 0x000000000008781c */ /* 0x000fe40003fcf028 */
[----:B-----5:R-:W-:-:S11]  /*5720*/  MOV R103, R90 ;  /* 0x0000005a00677202 */ /* 0x020fd60000000f00 */
        /* <DEDUP_REMOVED lines=28> */
.L_x_8564:
        /* <DEDUP_REMOVED lines=12> */
[----:B------:R-:W-:Y:S01]  /*59b0*/  ISETP.LT.AND P6, PT, RZ, UR29, PT ;  /* 0x0000001dff007c0c */ /* 0x000fe2000bfc1270 */
[----:B------:R-:W-:Y:S01]  /*59c0*/  FMUL.FTZ R96, R96, UR25 ;  /* 0x0000001960607c20 */ /* 0x000fe20008410000 */
[----:B------:R-:W-:Y:S01]  /*59d0*/  FMUL.FTZ R97, R97, UR25 ;  /* 0x0000001961617c20 */ /* 0x000fe20008410000 */
[----:B------:R-:W-:Y:S01]  /*59e0*/  FMUL.FTZ R98, R98, UR25 ;  /* 0x0000001962627c20 */ /* 0x000fe20008410000 */
[----:B------:R-:W-:-:S02]  /*59f0*/  FMUL.FTZ R99, R100, UR25 ;  /* 0x0000001964637c20 */ /* 0x000fc40008410000 */
        /* <DEDUP_REMOVED lines=15> */
.L_x_8567:
[--C-:B------:R-:W-:Y:S01]  /*5af0*/  FFMA.FTZ R101, R5, UR6, R106.reuse ;  /* 0x0000000605657c23 */ /* 0x100fe2000801006a */
[----:B------:R-:W-:Y:S01]  /*5b00*/  UISETP.GT.AND UP3, UPT, UR29, URZ, UPT ;  /* 0x000000ff1d00728c */ /* 0x000fe2000bf64270 */
[--C-:B------:R-:W-:Y:S01]  /*5b10*/  FFMA.FTZ R103, R123, UR6, R106.reuse ;  /* 0x000000067b677c23 */ /* 0x100fe2000801006a */
[----:B------:R-:W-:Y:S01]  /*5b20*/  UISETP.GT.AND UP0, UPT, UR30, URZ, UPT ;  /* 0x000000ff1e00728c */ /* 0x000fe2000bf04270 */
[----:B------:R-:W-:Y:S02]  /*5b30*/  FADD.FTZ R101, R4, -R101 ;  /* 0x8000006504657221 */ /* 0x000fe40000010000 */
[----:B------:R-:W-:Y:S01]  /*5b40*/  FADD.FTZ R103, R122, -R103 ;  /* 0x800000677a677221 */ /* 0x000fe20000010000 */
[----:B------:R-:W-:Y:S01]  /*5b50*/  PLOP3.LUT P6, PT, PT, PT, UP3, 0x80, 0x8 ;  /* 0x000000000008781c */ /* 0x000fe20003fcf038 */
[----:B------:R-:W-:Y:S01]  /*5b60*/  FMUL.FTZ R100, R101, UR25 ;  /* 0x0000001965647c20 */ /* 0x000fe20008410000 */
[--C-:B------:R-:W-:Y:S01]  /*5b70*/  FFMA.FTZ R101, R14, UR6, R106.reuse ;  /* 0x000000060e657c23 */ /* 0x100fe2000801006a */
[----:B------:R-:W-:Y:S01]  /*5b80*/  FMUL.FTZ R102, R103, UR25 ;  /* 0x0000001967667c20 */ /* 0x000fe20008410000 */
[----:B------:R-:W-:-:S02]  /*5b90*/  FFMA.FTZ R106, R134, UR6, R106 ;  /* 0x00000006866a7c23 */ /* 0x000fc4000801006a */
[----:B------:R-:W-:Y:S01]  /*5ba0*/  FADD.FTZ R101, R12, -R101 ;  /* 0x800000650c657221 */ /* 0x000fe20000010000 */
[----:B------:R-:W-:Y:S01]  /*5bb0*/  FSEL R100, R100, RZ, P6 ;  /* 0x000000ff64647208 */ /* 0x000fe20003000000 */
[----:B------:R-:W-:Y:S01]  /*5bc0*/  FADD.FTZ R106, R129, -R106 ;  /* 0x8000006a816a7221 */ /* 0x000fe20000010000 */
[----:B------:R-:W-:Y:S01]  /*5bd0*/  PLOP3.LUT P6, PT, PT, PT, UP3, 0x80, 0x8 ;  /* 0x000000000008781c */ /* 0x000fe20003fcf038 */
[----:B------:R-:W-:Y:S02]  /*5be0*/  FMUL.FTZ R101, R101, UR25 ;  /* 0x0000001965657c20 */ /* 0x000fe40008410000 */
[----:B------:R-:W-:Y:S01]  /*5bf0*/  FMUL.FTZ R103, R100, UR28 ;  /* 0x0000001c64677c20 */ /* 0x000fe20008410000 */
[----:B------:R-:W-:Y:S02]  /*5c00*/  FMUL.FTZ R106, R106, UR25 ;  /* 0x000000196a6a7c20 */ /* 0x000fe40008410000 */
[----:B------:R-:W-:Y:S02]  /*5c10*/  FSEL R101, R101, RZ, P6 ;  /* 0x000000ff65657208 */ /* 0x000fe40003000000 */
[----:B------:R-:W-:-:S03]  /*5c20*/  PLOP3.LUT P6, PT, PT, PT, UP3, 0x80, 0x8 ;  /* 0x000000000008781c */ /* 0x000fc60003fcf038 */
[----:B------:R-:W-:Y:S01]  /*5c30*/  FMUL.FTZ R100, R101, UR28 ;  /* 0x0000001c65647c20 */ /* 0x000fe20008410000 */
[----:B------:R-:W-:Y:S02]  /*5c40*/  FSEL R102, R102, RZ, P6 ;  /* 0x000000ff66667208 */ /* 0x000fe40003000000 */
[----:B------:R-:W-:-:S03]  /*5c50*/  PLOP3.LUT P6, PT, PT, PT, UP0, 0x80, 0x8 ;  /* 0x000000000008781c */ /* 0x000fc60003fcf008 */
[----:B------:R-:W-:Y:S01]  /*5c60*/  FMUL.FTZ R101, R102, UR28 ;  /* 0x0000001c66657c20 */ /* 0x000fe20008410000 */
[----:B------:R-:W-:Y:S02]  /*5c70*/  SEL R92, R103, R92, P6 ;  /* 0x0000005c675c7207 */ /* 0x000fe40003000000 */
[----:B------:R-:W-:-:S04]  /*5c80*/  PLOP3.LUT P6, PT, PT, PT, UP0, 0x80, 0x8 ;  /* 0x000000000008781c */ /* 0x000fc80003fcf008 */
[----:B------:R-:W-:Y:S02]  /*5c90*/  SEL R93, R100, R93, P6 ;  /* 0x0000005d645d7207 */ /* 0x000fe40003000000 */
[----:B------:R-:W-:-:S04]  /*5ca0*/  PLOP3.LUT P6, PT, PT, PT, UP3, 0x80, 0x8 ;  /* 0x000000000008781c */ /* 0x000fc80003fcf038 */
[----:B------:R-:W-:Y:S02]  /*5cb0*/  FSEL R106, R106, RZ, P6 ;  /* 0x000000ff6a6a7208 */ /* 0x000fe40003000000 */
[----:B------:R-:W-:-:S03]  /*5cc0*/  PLOP3.LUT P6, PT, PT, PT, UP0, 0x80, 0x8 ;  /* 0x000000000008781c */ /* 0x000fc60003fcf008 */
[----:B------:R-:W-:Y:S01]  /*5cd0*/  @P4 FMUL.FTZ R95, R106, UR28 ;  /* 0x0000001c6a5f4c20 */ /* 0x000fe20008410000 */
[----:B------:R-:W-:-:S09]  /*5ce0*/  SEL R94, R101, R94, P6 ;  /* 0x0000005e655e7207 */ /* 0x000fd20003000000 */
.L_x_8566:
[----:B------:R-:W0:Y:S02]  /*5cf0*/  @P5 LDC.64 R100, c[0x0][0x478] ;  /* 0x00011e00ff645b82 */ /* 0x000e240000000a00 */
[----:B0-----:R-:W-:-:S06]  /*5d00*/  @P5 IMAD.WIDE.U32 R102, R139, 0x10, R100 ;  /* 0x000000108b665825 */ /* 0x001fcc00078e0064 */
[----:B------:R-:W0:Y:S01]  /*5d10*/  @P4 LDC.64 R100, c[0x0][0x468] ;  /* 0x00011a00ff644b82 */ /* 0x000e220000000a00 */
[----:B------:R1:W-:Y:S01]  /*5d20*/  @P5 STG.E.128 desc[UR10][R102.64], R96 ;  /* 0x0000006066005986 */ /* 0x0003e2000c101d0a */
[----:B0-----:R-:W-:-:S05]  /*5d30*/  @P4 IMAD.WIDE.U32 R100, R105, 0x10, R100 ;  /* 0x0000001069644825 */ /* 0x001fca00078e0064 */
[----:B------:R1:W-:Y:S02]  /*5d40*/  @P4 STG.E.128 desc[UR10][R100.64], R92 ;  /* 0x0000005c64004986 */ /* 0x0003e4000c101d0a */
.L_x_8563:
[----:B------:R-:W-:Y:S05]  /*5d50*/  BSYNC.RECONVERGENT B0 ;  /* 0x0000000000007941 */ /* 0x000fea0003800200 */
.L_x_8562:
[----:B------:R-:W-:Y:S02]  /*5d60*/  UIADD3 UR9, UPT, UPT, UR9, UR22, URZ ;  /* 0x0000001609097290 */ /* 0x000fe4000fffe0ff */
[----:B------:R-:W-:Y:S02]  /*5d70*/  UPLOP3.LUT UP1, UPT, UPT, UPT, UP1, 0x40, 0x4 ;  /* 0x000000000004789c */ /* 0x000fe40003f2e810 */
[----:B------:R-:W-:-:S09]  /*5d80*/  UISETP.GE.AND UP0, UPT, UR9, UR23, UPT ;  /* 0x000000170900728c */ /* 0x000fd2000bf06270 */
[----:B------:R-:W-:Y:S05]  /*5d90*/  BRA.U !UP0, `(.L_x_8568) ;  /* 0xffffffa908c87547 */ /* 0x000fea000b83ffff */
.L_x_8516:
[----:B------:R-:W0:Y:S01]  /*5da0*/  S2UR UR6, SR_CTAID.X ;  /* 0x00000000000679c3 */ /* 0x000e220000002500 */
[----:B------:R-:W-:Y:S02]  /*5db0*/  ISETP.NE.AND P5, PT, R104, RZ, PT ;  /* 0x000000ff6800720c */ /* 0x000fe40003fa5270 */
[----:B------:R-:W-:-:S05]  /*5dc0*/  ISETP.NE.AND P4, PT, R107, RZ, PT ;  /* 0x000000ff6b00720c */ /* 0x000fca0003f85270 */
[----:B------:R-:W1:Y:S08]  /*5dd0*/  LDC.64 R4, c[0x0][0x440] ;  /* 0x00011000ff047b82 */ /* 0x000e700000000a00 */
[----:B-----5:R-:W2:Y:S08]  /*5de0*/  LDC.64 R6, c[0x0][0x448] ;  /* 0x00011200ff067b82 */ /* 0x020eb00000000a00 */
[----:B------:R-:W3:Y:S01]  /*5df0*/  LDC.64 R8, c[0x0][0x440] ;  /* 0x00011000ff087b82 */ /* 0x000ee20000000a00 */
        /* <DEDUP_REMOVED lines=43> */
.L_x_8569:
        /* <DEDUP_REMOVED lines=13> */
.L_x_10816:


//--------------------- .text._ZN10layer_norm13ln_bwd_kernelINS_13Kernel_traitsI6__halfffffjLj3072ELj1ELj1ELj4ELj16ENS_18Kernel_traits_baseILj3072ES2_ffffjLj128EEEEELb0ELb0ELb1ELb1EEEvNS_9BwdParamsE --------------------------
	.section	.text._ZN10layer_norm13ln_bwd_kernelINS_13Kernel_traitsI6__halfffffjLj3072ELj1ELj1ELj4ELj16ENS_18Kernel_traits_baseILj3072ES2_ffffjLj128EEEEELb0ELb0ELb1ELb1EEEvNS_9BwdParamsE,"ax",@progbits
	.align	128
        .global         _ZN10layer_norm13ln_bwd_kernelINS_13Kernel_traitsI6__halfffffjLj3072ELj1ELj1ELj4ELj16ENS_18Kernel_traits_baseILj3072ES2_ffffjLj128EEEEELb0ELb0ELb1ELb1EEEvNS_9BwdParamsE
        .type           _ZN10layer_norm13ln_bwd_kernelINS_13Kernel_traitsI6__halfffffjLj3072ELj1ELj1ELj4ELj16ENS_18Kernel_traits_baseILj3072ES2_ffffjLj128EEEEELb0ELb0ELb1ELb1EEEvNS_9BwdParamsE,@function
        .size           _ZN10layer_norm13ln_bwd_kernelINS_13Kernel_traitsI6__halfffffjLj3072ELj1ELj1ELj4ELj16ENS_18Kernel_traits_baseILj3072ES2_ffffjLj128EEEEELb0ELb0ELb1ELb1EEEvNS_9BwdParamsE,(.L_x_10817 - _ZN10layer_norm13ln_bwd_kernelINS_13Kernel_traitsI6__halfffffjLj3072ELj1ELj1ELj4ELj16ENS_18Kernel_traits_baseILj3072ES2_ffffjLj128EEEEELb0ELb0ELb1ELb1EEEvNS_9BwdParamsE)
        .other          _ZN10layer_norm13ln_bwd_kernelINS_13Kernel_traitsI6__halfffffjLj3072ELj1ELj1ELj4ELj16ENS_18Kernel_traits_baseILj3072ES2_ffffjLj128EEEEELb0ELb0ELb1ELb1EEEvNS_9BwdParamsE,@"STO_CUDA_ENTRY STV_DEFAULT"
_ZN10layer_norm13ln_bwd_kernelINS_13Kernel_traitsI6__halfffffjLj3072ELj1ELj1ELj4ELj16ENS_18Kernel_traits_baseILj3072ES2_ffffjLj128EEEEELb0ELb0ELb1ELb1EEEvNS_9BwdParamsE:
.text._ZN10layer_norm13ln_bwd_kernelINS_13Kernel_traitsI6__halfffffjLj3072ELj1ELj1ELj4ELj16ENS_18Kernel_traits_baseILj3072ES2_ffffjLj128EEEEELb0ELb0ELb1ELb1EEEvNS_9BwdParamsE:
        /* <DEDUP_REMOVED lines=39> */
[----:B0-----:R0:W5:Y:S04]  /*0270*/  LDG.E.64 R136, desc[UR14][R4.64+0x1400] ;  /* 0x0014000e04887981 */ /* 0x001168000c1e1b00 */
[----:B------:R0:W5:Y:S04]  /*0280*/  LDG.E.64 R138, desc[UR14][R4.64+0x1000] ;  /* 0x0010000e048a7981 */ /* 0x000168000c1e1b00 */
[----:B------:R0:W5:Y:S04]  /*0290*/  LDG.E.64 R140, desc[UR14][R4.64+0xc00] ;  /* 0x000c000e048c7981 */ /* 0x000168000c1e1b00 */
[----:B------:R0:W5:Y:S04]  /*02a0*/  LDG.E.64 R142, desc[UR14][R4.64+0x800] ;  /* 0x0008000e048e7981 */ /* 0x000168000c1e1b00 */
[----:B------:R0:W5:Y:S04]  /*02b0*/  LDG.E.64 R144, desc[UR14][R4.64+0x400] ;  /* 0x0004000e04907981 */ /* 0x000168000c1e1b00 */
[----:B------:R0:W5:Y:S01]  /*02c0*/  LDG.E.64 R146, desc[UR14][R4.64] ;  /* 0x0000000e04927981 */ /* 0x000162000c1e1b00 */
[----:B------:R-:W-:Y:S01]  /*02d0*/  HFMA2 R82, -RZ, RZ, 0, 0 ;  /* 0x00000000ff527431 */ /* 0x000fe200000001ff */
[----:B------:R-:W-:Y:S01]  /*02e0*/  MOV R2, UR4 ;  /* 0x0000000400027c02 */ /* 0x000fe20008000f00 */
[----:B--234-:R-:W-:-:S11]  /*02f0*/  UPLOP3.LUT UP1, UPT, UPT, UPT, UPT, 0x40, 0x4 ;  /* 0x000000000004789c */ /* 0x01cfd60003f2e870 */
.L_x_8599:
[----:B------:R-:W1:Y:S08]  /*0300*/  LDC.64 R100, c[0x0][0x3f8] ;  /* 0x0000fe00ff647b82 */ /* 0x000e700000000a00 */
[----:B------:R-:W2:Y:S08]  /*0310*/  LDC.64 R98, c[0x0][0x3c8] ;  /* 0x0000f200ff627b82 */ /* 0x000eb00000000a00 */
[----:B------:R-:W3:Y:S01]  /*0320*/  LDC.64 R96, c[0x0][0x3f0] ;  /* 0x0000fc00ff607b82 */ /* 0x000ee20000000a00 */
[----:B-1----:R-:W-:-:S05]  /*0330*/  IMAD.WIDE R100, R2, 0x4, R100 ;  /* 0x0000000402647825 */ /* 0x002fca00078e0264 */
[----:B------:R-:W4:Y:S01]  /*0340*/  LDG.E R0, desc[UR14][R100.64] ;  /* 0x0000000e64007981 */ /* 0x000f22000c1e1900 */
[----:B--2---:R-:W-:-:S05]  /*0350*/  IMAD.WIDE R98, R2, 0x4, R98 ;  /* 0x0000000402627825 */ /* 0x004fca00078e0262 */
[----:B0----5:R0:W5:Y:S01]  /*0360*/  LDG.E R5, desc[UR14][R98.64] ;  /* 0x0000000e62057981 */ /* 0x021162000c1e1900 */
[----:B---3--:R-:W-:-:S05]  /*0370*/  IMAD.WIDE R96, R2, 0x4, R96 ;  /* 0x0000000402607825 */ /* 0x008fca00078e0260 */
[----:B------:R0:W5:Y:S01]  /*0380*/  LDG.E R152, desc[UR14][R96.64] ;  /* 0x0000000e60987981 */ /* 0x000162000c1e1900 */
[----:B------:R-:W-:Y:S02]  /*0390*/  CS2R R102, SRZ ;  /* 0x0000000000667805 */ /* 0x000fe4000001ff00 */
[----:B----4-:R-:W-:-:S13]  /*03a0*/  ISETP.GE.AND P2, PT, R0, 0x1, PT ;  /* 0x000000010000780c */ /* 0x010fda0003f46270 */
[----:B0-----:R-:W-:Y:S05]  /*03b0*/  @!P2 BRA `(.L_x_8571) ;  /* 0x000000100064a947 */ /* 0x001fea0003800000 */
[----:B------:R-:W0:Y:S01]  /*03c0*/  S2R R10, SR_TID.X ;  /* 0x00000000000a7919 */ /* 0x000e220000002100 */
[----:B------:R-:W1:Y:S01]  /*03d0*/  LDC.64 R102, c[0x0][0x3c0] ;  /* 0x0000f000ff667b82 */ /* 0x000e620000000a00 */
[----:B------:R-:W-:Y:S01]  /*03e0*/  IADD3 R4, PT, PT, R0, -0x1, RZ ;  /* 0xffffffff00047810 */ /* 0x000fe20007ffe0ff */
[----:B------:R-:W-:Y:S01]  /*03f0*/  IMAD R3, R2, UR17, RZ ;  /* 0x0000001102037c24 */ /* 0x000fe2000f8e02ff */
[----:B------:R-:W-:-:S03]  /*0400*/  SHF.R.S32.HI R7, RZ, 0x1f, R2 ;  /* 0x0000001fff077819 */ /* 0x000fc60000011402 */
[----:B------:R-:W-:Y:S01]  /*0410*/  IMAD R6, R4, UR17, RZ ;  /* 0x0000001104067c24 */ /* 0x000fe2000f8e02ff */
[----:B------:R-:W-:Y:S01]  /*0420*/  SHF.R.S32.HI R4, RZ, 0x1f, R3 ;  /* 0x0000001fff047819 */ /* 0x000fe20000011403 */
[----:B------:R-:W2:Y:S03]  /*0430*/  LDC.64 R128, c[0x0][0x3a8] ;  /* 0x0000ea00ff807b82 */ /* 0x000ea60000000a00 */
[----:B------:R-:W-:Y:S02]  /*0440*/  LEA.HI R4, R4, R3, RZ, 0x2 ;  /* 0x0000000304047211 */ /* 0x000fe400078f10ff */
[----:B------:R-:W-:-:S03]  /*0450*/  SHF.R.S32.HI R3, RZ, 0x1f, R6 ;  /* 0x0000001fff037819 */ /* 0x000fc60000011406 */
[----:B------:R-:W3:Y:S01]  /*0460*/  LDC.64 R132, c[0x0][0x428] ;  /* 0x00010a00ff847b82 */ /* 0x000ee20000000a00 */
[----:B------:R-:W-:Y:S02]  /*0470*/  LEA.HI R3, R3, R6, RZ, 0x2 ;  /* 0x0000000603037211 */ /* 0x000fe400078f10ff */
[----:B-1----:R-:W-:-:S04]  /*0480*/  LEA R102, P0, R2, R102, 0x2 ;  /* 0x0000006602667211 */ /* 0x002fc800078010ff */
[----:B------:R-:W-:Y:S02]  /*0490*/  LEA.HI.X R103, R2, R103, R7, 0x2, P0 ;  /* 0x0000006702677211 */ /* 0x000fe400000f1407 */
[----:B0-----:R-:W-:-:S03]  /*04a0*/  LEA.HI.SX32 R159, R4, R10, 0x1e ;  /* 0x0000000a049f7211 */ /* 0x001fc600078ff2ff */
[----:B------:R-:W4:Y:S01]  /*04b0*/  LDG.E R4, desc[UR14][R102.64] ;  /* 0x0000000e66047981 */ /* 0x000f22000c1e1900 */
[----:B------:R-:W-:Y:S01]  /*04c0*/  LEA.HI.SX32 R7, R3, R10, 0x1e ;  /* 0x0000000a03077211 */ /* 0x000fe200078ff2ff */
[C---:B--2---:R-:W-:Y:S01]  /*04d0*/  IMAD.WIDE.U32 R8, R159.reuse, 0x10, R128 ;  /* 0x000000109f087825 */ /* 0x044fe200078e0080 */
[----:B------:R-:W-:-:S05]  /*04e0*/  IADD3 R157, PT, PT, R159, 0x80, RZ ;  /* 0x000000809f9d7810 */ /* 0x000fca0007ffe0ff */
[----:B------:R-:W2:Y:S01]  /*04f0*/  LDG.E.128 R8, desc[UR14][R8.64] ;  /* 0x0000000e08087981 */ /* 0x000ea2000c1e1d00 */
[----:B------:R-:W-:-:S04]  /*0500*/  IMAD.WIDE.U32 R96, R157, 0x10, R128 ;  /* 0x000000109d607825 */ /* 0x000fc800078e0080 */
[----:B---3--:R-:W-:Y:S02]  /*0510*/  IMAD.WIDE.U32 R92, R7, 0x10, R132 ;  /* 0x00000010075c7825 */ /* 0x008fe400078e0084 */
[----:B------:R-:W3:Y:S01]  /*0520*/  LDG.E.128 R96, desc[UR14][R96.64] ;  /* 0x0000000e60607981 */ /* 0x000ee2000c1e1d00 */
[----:B------:R-:W-:-:S03]  /*0530*/  IADD3 R155, PT, PT, R159, 0x100, RZ ;  /* 0x000001009f9b7810 */ /* 0x000fc60007ffe0ff */
[----:B------:R-:W3:Y:S01]  /*0540*/  LDG.E.128 R92, desc[UR14][R92.64] ;  /* 0x0000000e5c5c7981 */ /* 0x000ee2000c1e1d00 */
[----:B------:R-:W-:Y:S01]  /*0550*/  IADD3 R101, PT, PT, R7, 0x80, RZ ;  /* 0x0000008007657810 */ /* 0x000fe20007ffe0ff */
[----:B------:R-:W-:Y:S01]  /*0560*/  IMAD.WIDE.U32 R104, R155, 0x10, R128 ;  /* 0x000000109b687825 */ /* 0x000fe200078e0080 */
[----:B------:R-:W-:-:S03]  /*0570*/  IADD3 R109, PT, PT, R7, 0x100, RZ ;  /* 0x00000100076d7810 */ /* 0x000fc60007ffe0ff */
[--C-:B------:R-:W-:Y:S02]  /*0580*/  IMAD.WIDE.U32 R100, R101, 0x10, R132.reuse ;  /* 0x0000001065647825 */ /* 0x100fe400078e0084 */
[----:B------:R-:W3:Y:S02]  /*0590*/  LDG.E.128 R104, desc[UR14][R104.64] ;  /* 0x0000000e68687981 */ /* 0x000ee4000c1e1d00 */
[----:B------:R-:W-:Y:S02]  /*05a0*/  IMAD.WIDE.U32 R108, R109, 0x10, R132 ;  /* 0x000000106d6c7825 */ /* 0x000fe400078e0084 */
[----:B------:R-:W3:Y:S01]  /*05b0*/  LDG.E.128 R100, desc[UR14][R100.64] ;  /* 0x0000000e64647981 */ /* 0x000ee2000c1e1d00 */
[----:B------:R-:W-:Y:S02]  /*05c0*/  IADD3 R161, PT, PT, R159, 0x180, RZ ;  /* 0x000001809fa17810 */ /* 0x000fe40007ffe0ff */
[----:B------:R-:W-:Y:S01]  /*05d0*/  IADD3 R117, PT, PT, R7, 0x180, RZ ;  /* 0x0000018007757810 */ /* 0x000fe20007ffe0ff */
[----:B------:R-:W3:Y:S02]  /*05e0*/  LDG.E.128 R108, desc[UR14][R108.64] ;  /* 0x0000000e6c6c7981 */ /* 0x000ee4000c1e1d00 */
[----:B------:R-:W-:Y:S01]  /*05f0*/  IMAD.WIDE.U32 R112, R161, 0x10, R128 ;  /* 0x00000010a1707825 */ /* 0x000fe200078e0080 */
[----:B------:R-:W-:-:S03]  /*0600*/  IADD3 R153, PT, PT, R159, 0x200, RZ ;  /* 0x000002009f997810 */ /* 0x000fc60007ffe0ff */
[----:B------:R-:W-:Y:S01]  /*0610*/  IMAD.WIDE.U32 R116, R117, 0x10, R132 ;  /* 0x0000001075747825 */ /* 0x000fe200078e0084 */
[----:B------:R-:W-:Y:S01]  /*0620*/  IADD3 R125, PT, PT, R7, 0x200, RZ ;  /* 0x00000200077d7810 */ /* 0x000fe20007ffe0ff */
[----:B------:R-:W3:Y:S02]  /*0630*/  LDG.E.128 R112, desc[UR14][R112.64] ;  /* 0x0000000e70707981 */ /* 0x000ee4000c1e1d00 */
[----:B------:R-:W-:Y:S02]  /*0640*/  IMAD.WIDE.U32 R120, R153, 0x10, R128 ;  /* 0x0000001099787825 */ /* 0x000fe400078e0080 */
[----:B------:R-:W3:Y:S02]  /*0650*/  LDG.E.128 R116, desc[UR14][R116.64] ;  /* 0x0000000e74747981 */ /* 0x000ee4000c1e1d00 */
[----:B------:R-:W-:Y:S02]  /*0660*/  IMAD.WIDE.U32 R124, R125, 0x10, R132 ;  /* 0x000000107d7c7825 */ /* 0x000fe400078e0084 */
[----:B------:R-:W3:Y:S04]  /*0670*/  LDG.E.128 R120, desc[UR14][R120.64] ;  /* 0x0000000e78787981 */ /* 0x000ee8000c1e1d00 */
[----:B------:R-:W3:Y:S01]  /*0680*/  LDG.E.128 R124, desc[UR14][R124.64] ;  /* 0x0000000e7c7c7981 */ /* 0x000ee2000c1e1d00 */
[----:B------:R-:W-:-:S02]  /*0690*/  UMOV UR6, UR8 ;  /* 0x0000000800067c82 */ /* 0x000fc40008000000 */
[----:B------:R-:W-:Y:S01]  /*06a0*/  UISETP.NE.U32.AND UP0, UPT, UR6, URZ, UPT ;  /* 0x000000ff0600728c */ /* 0x000fe2000bf05070 */
[----:B------:R-:W-:-:S03]  /*06b0*/  UMOV UR7, UR9 ;  /* 0x0000000900077c82 */ /* 0x000fc60008000000 */
[----:B------:R-:W-:-:S06]  /*06c0*/  UISETP.NE.AND.EX UP0, UPT, UR7, URZ, UPT, UP0 ;  /* 0x000000ff0700728c */ /* 0x000fcc000bf05300 */
[----:B------:R-:W-:Y:S02]  /*06d0*/  PLOP3.LUT P0, PT, PT, PT, UP0, 0x80, 0x8 ;  /* 0x000000000008781c */ /* 0x000fe40003f0f008 */
[----:B------:R-:W-:Y:S02]  /*06e0*/  IADD3 R7, PT, PT, R7, 0x280, RZ ;  /* 0x0000028007077810 */ /* 0x000fe40007ffe0ff */
[----:B------:R-:W-:-:S03]  /*06f0*/  IADD3 R3, PT, PT, R159, 0x280, RZ ;  /* 0x000002809f037810 */ /* 0x000fc60007ffe0ff */
[----:B------:R-:W-:-:S06]  /*0700*/  IMAD.WIDE.U32 R132, R7, 0x10, R132 ;  /* 0x0000001007847825 */ /* 0x000fcc00078e0084 */
[----:B------:R-:W0:Y:S01]  /*0710*/  @P0 LDC.64 R6, c[0x0][0x438] ;  /* 0x00010e00ff060b82 */ /* 0x000e220000000a00 */
[----:B------:R-:W-:Y:S01]  /*0720*/  IMAD.WIDE.U32 R128, R3, 0x10, R128 ;  /* 0x0000001003807825 */ /* 0x000fe200078e0080 */
[----:B------:R-:W3:Y:S05]  /*0730*/  LDG.E.128 R132, desc[UR14][R132.64] ;  /* 0x0000000e84847981 */ /* 0x000eea000c1e1d00 */
[----:B------:R-:W3:Y:S01]  /*0740*/  LDG.E.128 R128, desc[UR14][R128.64] ;  /* 0x0000000e80807981 */ /* 0x000ee2000c1e1d00 */
[----:B------:R-:W1:Y:S08]  /*0750*/  @P0 LDC.64 R148, c[0x0][0x438] ;  /* 0x00010e00ff940b82 */ /* 0x000e700000000a00 */
[----:B------:R-:W1:Y:S01]  /*0760*/  @P0 LDC.64 R150, c[0x0][0x438] ;  /* 0x00010e00ff960b82 */ /* 0x000e620000000a00 */
[----:B0-----:R-:W-:-:S07]  /*0770*/  @P0 IMAD.WIDE.U32 R6, R159, 0x10, R6 ;  /* 0x000000109f060825 */ /* 0x001fce00078e0006 */
[----:B------:R-:W0:Y:S01]  /*0780*/  @P0 LDC.64 R158, c[0x0][0x438] ;  /* 0x00010e00ff9e0b82 */ /* 0x000e220000000a00 */
[----:B------:R-:W-:Y:S01]  /*0790*/  ISETP.NE.AND P1, PT, RZ, UR16, PT ;  /* 0x00000010ff007c0c */ /* 0x000fe2000bf25270 */
[----:B------:R0:W5:Y:S01]  /*07a0*/  @P0 LDG.E.128 R32, desc[UR14][R6.64] ;  /* 0x0000000e06200981 */ /* 0x000162000c1e1d00 */
[----:B-1----:R-:W-:-:S05]  /*07b0*/  @P0 IMAD.WIDE.U32 R148, R157, 0x10, R148 ;  /* 0x000000109d940825 */ /* 0x002fca00078e0094 */
[----:B------:R-:W1:Y:S01]  /*07c0*/  @P0 LDC.64 R156, c[0x0][0x438] ;  /* 0x00010e00ff9c0b82 */ /* 0x000e620000000a00 */
[----:B------:R3:W5:Y:S01]  /*07d0*/  @P0 LDG.E.128 R28, desc[UR14][R148.64] ;  /* 0x0000000e941c0981 */ /* 0x000762000c1e1d00 */
[----:B------:R-:W-:-:S06]  /*07e0*/  @P0 IMAD.WIDE.U32 R150, R155, 0x10, R150 ;  /* 0x000000109b960825 */ /* 0x000fcc00078e0096 */
[----:B------:R-:W1:Y:S01]  /*07f0*/  @P0 LDC.64 R154, c[0x0][0x438] ;  /* 0x00010e00ff9a0b82 */ /* 0x000e620000000a00 */
[----:B0-----:R-:W-:Y:S01]  /*0800*/  @P0 IMAD.WIDE.U32 R158, R3, 0x10, R158 ;  /* 0x00000010039e0825 */ /* 0x001fe200078e009e */
[----:B------:R0:W5:Y:S04]  /*0810*/  @P0 LDG.E.128 R24, desc[UR14][R150.64] ;  /* 0x0000000e96180981 */ /* 0x000168000c1e1d00 */
[----:B------:R0:W5:Y:S01]  /*0820*/  @P0 LDG.E.128 R12, desc[UR14][R158.64] ;  /* 0x0000000e9e0c0981 */ /* 0x000162000c1e1d00 */
[----:B-1----:R-:W-:-:S05]  /*0830*/  @P0 IMAD.WIDE.U32 R156, R153, 0x10, R156 ;  /* 0x00000010999c0825 */ /* 0x002fca00078e009c */
[----:B------:R1:W5:Y:S01]  /*0840*/  @P0 LDG.E.128 R16, desc[UR14][R156.64] ;  /* 0x0000000e9c100981 */ /* 0x000362000c1e1d00 */
[----:B------:R-:W-:-:S05]  /*0850*/  @P0 IMAD.WIDE.U32 R160, R161, 0x10, R154 ;  /* 0x00000010a1a00825 */ /* 0x000fca00078e009a */
[----:B------:R1:W5:Y:S01]  /*0860*/  @P0 LDG.E.128 R20, desc[UR14][R160.64] ;  /* 0x0000000ea0140981 */ /* 0x000362000c1e1d00 */
[----:B------:R-:W-:Y:S01]  /*0870*/  HADD2.F32 R7, -RZ, R146.H0_H0 ;  /* 0x20000092ff077230 */ /* 0x000fe20000004100 */
[----:B----4-:R-:W-:Y:S02]  /*0880*/  FSEL R155, R4, RZ, !P1 ;  /* 0x000000ff049b7208 */ /* 0x010fe40004800000 */
[----:B------:R-:W-:-:S03]  /*0890*/  SHF.R.U64 R4, R146, 0x10, R147 ;  /* 0x0000001092047819 */ /* 0x000fc60000001293 */
[C---:B--2---:R-:W-:Y:S01]  /*08a0*/  FADD.FTZ R8, -R155.reuse, R8 ;  /* 0x000000089b087221 */ /* 0x044fe20000010100 */
[----:B------:R-:W-:-:S03]  /*08b0*/  FADD.FTZ R6, -R155, R9 ;  /* 0x000000099b067221 */ /* 0x000fc60000010100 */
[C---:B-----5:R-:W-:Y:S01]  /*08c0*/  FMUL.FTZ R3, R5.reuse, R8 ;  /* 0x0000000805037220 */ /* 0x060fe20000410000 */
[----:B------:R-:W-:Y:S02]  /*08d0*/  HADD2.F32 R8, -RZ, R4.H0_H0 ;  /* 0x20000004ff087230 */ /* 0x000fe40000004100 */
[----:B------:R-:W-:Y:S01]  /*08e0*/  FMUL.FTZ R6, R5, R6 ;  /* 0x0000000605067220 */ /* 0x000fe20000410000 */
[----:B---3--:R-:W-:Y:S01]  /*08f0*/  FADD.FTZ R96, -R155, R96 ;  /* 0x000000609b607221 */ /* 0x008fe20000010100 */
[----:B------:R-:W-:Y:S01]  /*0900*/  FMUL.FTZ R4, R92, R7 ;  /* 0x000000075c047220 */ /* 0x000fe20000410000 */
[----:B------:R-:W-:Y:S01]  /*0910*/  FMUL.FTZ R7, R93, R8 ;  /* 0x000000085d077220 */ /* 0x000fe20000410000 */
[----:B------:R-:W-:Y:S01]  /*0920*/  FADD.FTZ R61, R61, R93 ;  /* 0x0000005d3d3d7221 */ /* 0x000fe20000010000 */
[----:B------:R-:W-:Y:S01]  /*0930*/  FFMA.FTZ R37, R93, R6, R37 ;  /* 0x000000065d257223 */ /* 0x000fe20000010025 */
[----:B------:R-:W-:Y:S01]  /*0940*/  FMUL.FTZ R93, R5, R96 ;  /* 0x00000060055d7220 */ /* 0x000fe20000410000 */
[----:B------:R-:W-:Y:S01]  /*0950*/  SHF.R.U32.HI R96, RZ, 0x10, R145 ;  /* 0x00000010ff607819 */ /* 0x000fe20000011691 */
[C---:B------:R-:W-:Y:S01]  /*0960*/  FADD.FTZ R10, -R155.reuse, R10 ;  /* 0x0000000a9b0a7221 */ /* 0x040fe20000010100 */
[----:B------:R-:W-:-:S03]  /*0970*/  FADD.FTZ R148, -R155, R11 ;  /* 0x0000000b9b947221 */ /* 0x000fc60000010100 */
[----:B------:R-:W-:Y:S02]  /*0980*/  HADD2.F32 R96, -RZ, R96.H0_H0 ;  /* 0x20000060ff607230 */ /* 0x000fe40000004100 */
[C---:B------:R-:W-:Y:S01]  /*0990*/  FMUL.FTZ R9, R5.reuse, R10 ;  /* 0x0000000a05097220 */ /* 0x040fe20000410000 */
[----:B------:R-:W-:Y:S01]  /*09a0*/  FMUL.FTZ R10, R5, R148 ;  /* 0x00000094050a7220 */ /* 0x000fe20000410000 */
[C---:B------:R-:W-:Y:S01]  /*09b0*/  FADD.FTZ R104, -R155.reuse, R104 ;  /* 0x000000689b687221 */ /* 0x040fe20000010100 */
[C---:B------:R-:W-:Y:S01]  /*09c0*/  FADD.FTZ R148, -R155.reuse, R97 ;  /* 0x000000619b947221 */ /* 0x040fe20000010100 */
[C---:B------:R-:W-:Y:S01]  /*09d0*/  FADD.FTZ R98, -R155.reuse, R98 ;  /* 0x000000629b627221 */ /* 0x040fe20000010100 */
[----:B0-----:R-:W-:Y:S01]  /*09e0*/  FADD.FTZ R150, -R155, R99 ;  /* 0x000000639b967221 */ /* 0x001fe20000010100 */
[----:B------:R-:W-:Y:S01]  /*09f0*/  FMUL.FTZ R151, R103, R96 ;  /* 0x0000006067977220 */ /* 0x000fe20000410000 */
[----:B------:R-:W-:Y:S01]  /*0a00*/  HADD2.F32 R97, -RZ, R142.H0_H0 ;  /* 0x2000008eff617230 */ /* 0x000fe20000004100 */
[----:B------:R-:W-:Y:S01]  /*0a10*/  SHF.R.U64 R99, R142, 0x10, R143 ;  /* 0x000000108e637819 */ /* 0x000fe2000000128f */
[----:B------:R-:W-:Y:S01]  /*0a20*/  FADD.FTZ R96, -R155, R105 ;  /* 0x000000699b607221 */ /* 0x000fe20000010100 */
[C---:B------:R-:W-:Y:S01]  /*0a30*/  FMUL.FTZ R105, R5.reuse, R104 ;  /* 0x0000006805697220 */ /* 0x040fe20000410000 */
[----:B------:R-:W-:Y:S01]  /*0a40*/  FADD.FTZ R60, R60, R92 ;  /* 0x0000005c3c3c7221 */ /* 0x000fe20000010000 */
[----:B------:R-:W-:Y:S01]  /*0a50*/  FFMA.FTZ R36, R92, R3, R36 ;  /* 0x000000035c247223 */ /* 0x000fe20000010024 */
[----:B------:R-:W-:Y:S01]  /*0a60*/  SHF.R.U32.HI R92, RZ, 0x10, R147 ;  /* 0x00000010ff5c7819 */ /* 0x000fe20000011693 */
[----:B------:R-:W-:Y:S01]  /*0a70*/  FMUL.FTZ R149, R5, R98 ;  /* 0x0000006205957220 */ /* 0x000fe20000410000 */
[----:B------:R-:W-:Y:S01]  /*0a80*/  FADD.FTZ R98, -R155, R106 ;  /* 0x0000006a9b627221 */ /* 0x000fe20000010100 */
[----:B------:R-:W-:Y:S01]  /*0a90*/  FMUL.FTZ R104, R108, R97 ;  /* 0x000000616c687220 */ /* 0x000fe20000410000 */
[----:B------:R-:W-:-:S02]  /*0aa0*/  HADD2.F32 R106, -RZ, R99.H0_H0 ;  /* 0x20000063ff6a7230 */ /* 0x000fc40000004100 */
[----:B------:R-:W-:Y:S01]  /*0ab0*/  FADD.FTZ R52, R52, R108 ;  /* 0x0000006c34347221 */ /* 0x000fe20000010000 */
[----:B------:R-:W-:Y:S01]  /*0ac0*/  FFMA.FTZ R76, R108, R105, R76 ;  /* 0x000000696c4c7223 */ /* 0x000fe2000001004c */
[----:B------:R-:W-:Y:S01]  /*0ad0*/  SHF.R.U32.HI R97, RZ, 0x10, R143 ;  /* 0x00000010ff617819 */ /* 0x000fe2000001168f */
[----:B------:R-:W-:Y:S01]  /*0ae0*/  FMUL.FTZ R108, R5, R96 ;  /* 0x00000060056c7220 */ /* 0x000fe20000410000 */
[----:B------:R-:W-:Y:S02]  /*0af0*/  HADD2.F32 R11, -RZ, R147.H0_H0 ;  /* 0x20000093ff0b7230 */ /* 0x000fe40000004100 */
[----:B------:R-:W-:Y:S01]  /*0b00*/  FADD.FTZ R154, -R155, R107 ;  /* 0x0000006b9b9a7221 */ /* 0x000fe20000010100 */
[----:B------:R-:W-:Y:S02]  /*0b10*/  HADD2.F32 R92, -RZ, R92.H0_H0 ;  /* 0x2000005cff5c7230 */ /* 0x000fe40000004100 */
[----:B------:R-:W-:Y:S01]  /*0b20*/  FMUL.FTZ R106, R109, R106 ;  /* 0x0000006a6d6a7220 */ /* 0x000fe20000410000 */
[----:B------:R-:W-:-:S02]  /*0b30*/  HADD2.F32 R107, -RZ, R143.H0_H0 ;  /* 0x2000008fff6b7230 */ /* 0x000fc40000004100 */
[----:B------:R-:W-:Y:S01]  /*0b40*/  FADD.FTZ R53, R53, R109 ;  /* 0x0000006d35357221 */ /* 0x000fe20000010000 */
[----:B------:R-:W-:Y:S01]  /*0b50*/  FFMA.FTZ R77, R109, R108, R77 ;  /* 0x0000006c6d4d7223 */ /* 0x000fe2000001004d */
[----:B------:R-:W-:Y:S02]  /*0b60*/  HADD2.F32 R96, -RZ, R97.H0_H0 ;  /* 0x20000061ff607230 */ /* 0x000fe40000004100 */
[----:B------:R-:W-:Y:S01]  /*0b70*/  FMUL.FTZ R109, R5, R98 ;  /* 0x00000062056d7220 */ /* 0x000fe20000410000 */
[----:B------:R-:W-:Y:S02]  /*0b80*/  HADD2.F32 R97, -RZ, R140.H0_H0 ;  /* 0x2000008cff617230 */ /* 0x000fe40000004100 */
        /* <DEDUP_REMOVED lines=9> */
[----:B------:R-:W-:Y:S01]  /*0c20*/  SHF.R.U64 R99, R140, 0x10, R141 ;  /* 0x000000108c637819 */ /* 0x000fe2000000128d */
[----:B------:R-:W-:Y:S01]  /*0c30*/  FADD.FTZ R112, -R155, R112 ;  /* 0x000000709b707221 */ /* 0x000fe20000010100 */
[----:B------:R-:W-:Y:S01]  /*0c40*/  FMUL.FTZ R153, R111, R96 ;  /* 0x000000606f997220 */ /* 0x000fe20000410000 */
[----:B------:R-:W-:Y:S01]  /*0c50*/  FMUL.FTZ R110, R116, R97 ;  /* 0x00000061746e7220 */ /* 0x000fe20000410000 */
[C---:B------:R-:W-:Y:S01]  /*0c60*/  FADD.FTZ R96, -R155.reuse, R113 ;  /* 0x000000719b607221 */ /* 0x040fe20000010100 */
[----:B------:R-:W-:Y:S01]  /*0c70*/  FADD.FTZ R98, -R155, R114 ;  /* 0x000000729b627221 */ /* 0x000fe20000010100 */
[----:B------:R-:W-:Y:S01]  /*0c80*/  SHF.R.U32.HI R97, RZ, 0x10, R141 ;  /* 0x00000010ff617819 */ /* 0x000fe2000001168d */
[----:B------:R-:W-:Y:S01]  /*0c90*/  FADD.FTZ R55, R55, R111 ;  /* 0x0000006f37377221 */ /* 0x000fe20000010000 */
[----:B------:R-:W-:Y:S01]  /*0ca0*/  FFMA.FTZ R79, R111, R154, R79 ;  /* 0x0000009a6f4f7223 */ /* 0x000fe2000001004f */
[----:B------:R-:W-:Y:S01]  /*0cb0*/  FMUL.FTZ R92, R100, R95 ;  /* 0x0000005f645c7220 */ /* 0x000fe20000410000 */
[----:B------:R-:W-:Y:S01]  /*0cc0*/  FADD.FTZ R56, R56, R100 ;  /* 0x0000006438387221 */ /* 0x000fe20000010000 */
[----:B------:R-:W-:Y:S01]  /*0cd0*/  FFMA.FTZ R80, R100, R93, R80 ;  /* 0x0000005d64507223 */ /* 0x000fe20000010050 */
[----:B------:R-:W-:Y:S01]  /*0ce0*/  FMUL.FTZ R111, R5, R112 ;  /* 0x00000070056f7220 */ /* 0x000fe20000410000 */
[----:B------:R-:W-:Y:S01]  /*0cf0*/  FADD.FTZ R100, -R155, R115 ;  /* 0x000000739b647221 */ /* 0x000fe20000010100 */
[----:B------:R-:W-:-:S02]  /*0d00*/  HADD2.F32 R112, -RZ, R99.H0_H0 ;  /* 0x20000063ff707230 */ /* 0x000fc40000004100 */
[C---:B------:R-:W-:Y:S01]  /*0d10*/  FMUL.FTZ R114, R5.reuse, R96 ;  /* 0x0000006005727220 */ /* 0x040fe20000410000 */
[----:B------:R-:W-:Y:S02]  /*0d20*/  HADD2.F32 R113, -RZ, R141.H0_H0 ;  /* 0x2000008dff717230 */ /* 0x000fe40000004100 */
[----:B------:R-:W-:Y:S01]  /*0d30*/  FMUL.FTZ R115, R5, R98 ;  /* 0x0000006205737220 */ /* 0x000fe20000410000 */
[----:B------:R-:W-:Y:S02]  /*0d40*/  HADD2.F32 R99, -RZ, R138.H0_H0 ;  /* 0x2000008aff637230 */ /* 0x000fe40000004100 */
[----:B------:R-:W-:Y:S01]  /*0d50*/  FADD.FTZ R98, -R155, R122 ;  /* 0x0000007a9b627221 */ /* 0x000fe20000010100 */
[----:B------:R-:W-:Y:S02]  /*0d60*/  HADD2.F32 R96, -RZ, R97.H0_H0 ;  /* 0x20000061ff607230 */ /* 0x000fe40000004100 */
[----:B------:R-:W-:Y:S01]  /*0d70*/  FFMA.FTZ R97, R3, R4, RZ ;  /* 0x0000000403617223 */ /* 0x000fe200000100ff */
[----:B------:R-:W-:Y:S01]  /*0d80*/  FADD.FTZ R122, RZ, R4 ;  /* 0x00000004ff7a7221 */ /* 0x000fe20000010000 */
        /* <DEDUP_REMOVED lines=11> */
[----:B------:R-:W-:Y:S01]  /*0e40*/  SHF.R.U64 R94, R144, 0x10, R145 ;  /* 0x00000010905e7819 */ /* 0x000fe20000001291 */
[----:B------:R-:W-:Y:S01]  /*0e50*/  FFMA.FTZ R97, R9, R8, R100 ;  /* 0x0000000809617223 */ /* 0x000fe20000010064 */
[----:B------:R-:W-:Y:S01]  /*0e60*/  FADD.FTZ R122, R8, R99 ;  /* 0x00000063087a7221 */ /* 0x000fe20000010000 */
[----:B------:R-:W-:-:S02]  /*0e70*/  HADD2.F32 R95, -RZ, R145.H0_H0 ;  /* 0x20000091ff5f7230 */ /* 0x000fc40000004100 */
[----:B------:R-:W-:Y:S02]  /*0e80*/  HADD2.F32 R94, -RZ, R94.H0_H0 ;  /* 0x2000005eff5e7230 */ /* 0x000fe40000004100 */
[----:B------:R-:W-:Y:S01]  /*0e90*/  FFMA.FTZ R100, R10, R11, R97 ;  /* 0x0000000b0a647223 */ /* 0x000fe20000010061 */
[----:B------:R-:W-:Y:S01]  /*0ea0*/  FADD.FTZ R99, R11, R122 ;  /* 0x0000007a0b637221 */ /* 0x000fe20000010000 */
[----:B------:R-:W-:Y:S01]  /*0eb0*/  FMUL.FTZ R95, R102, R95 ;  /* 0x0000005f665f7220 */ /* 0x000fe20000410000 */
[----:B------:R-:W-:Y:S01]  /*0ec0*/  FADD.FTZ R58, R58, R102 ;  /* 0x000000663a3a7221 */ /* 0x000fe20000010000 */
[----:B------:R-:W-:Y:S01]  /*0ed0*/  FFMA.FTZ R82, R102, R149, R82 ;  /* 0x0000009566527223 */ /* 0x000fe20000010052 */
[----:B------:R-:W-:Y:S01]  /*0ee0*/  FADD.FTZ R102, -R155, R121 ;  /* 0x000000799b667221 */ /* 0x000fe20000010100 */
[----:B------:R-:W-:Y:S01]  /*0ef0*/  FMUL.FTZ R148, R5, R148 ;  /* 0x0000009405947220 */ /* 0x000fe20000410000 */
[----:B------:R-:W-:Y:S01]  /*0f00*/  FMUL.FTZ R94, R101, R94 ;  /* 0x0000005e655e7220 */ /* 0x000fe20000410000 */
[----:B------:R-:W-:Y:S01]  /*0f10*/  FFMA.FTZ R97, R93, R92, R100 ;  /* 0x0000005c5d617223 */ /* 0x000fe20000010064 */
[----:B------:R-:W-:Y:S01]  /*0f20*/  FADD.FTZ R99, R92, R99 ;  /* 0x000000635c637221 */ /* 0x000fe20000010000 */
[----:B------:R-:W-:-:S02]  /*0f30*/  FMUL.FTZ R122, R5, R102 ;  /* 0x00000066057a7220 */ /* 0x000fc40000410000 */
        /* <DEDUP_REMOVED lines=8> */
[----:B------:R-:W-:Y:S01]  /*0fc0*/  FMUL.FTZ R117, R119, R96 ;  /* 0x0000006077757220 */ /* 0x000fe20000410000 */
[----:B------:R-:W-:Y:S01]  /*0fd0*/  FADD.FTZ R96, -R155, R123 ;  /* 0x0000007b9b607221 */ /* 0x000fe20000010100 */
[----:B------:R-:W-:Y:S01]  /*0fe0*/  FMUL.FTZ R123, R5, R98 ;  /* 0x00000062057b7220 */ /* 0x000fe20000410000 */
[----:B------:R-:W-:Y:S01]  /*0ff0*/  FFMA.FTZ R98, R150, R151, R97 ;  /* 0x0000009796627223 */ /* 0x000fe20000010061 */
[----:B------:R-:W-:Y:S01]  /*1000*/  FADD.FTZ R99, R151, R102 ;  /* 0x0000006697637221 */ /* 0x000fe20000010000 */
[----:B------:R-:W-:-:S02]  /*1010*/  HADD2.F32 R121, -RZ, R139.H0_H0 ;  /* 0x2000008bff797230 */ /* 0x000fc40000004100 */
[----:B------:R-:W-:Y:S01]  /*1020*/  FFMA.FTZ R97, R105, R104, R98 ;  /* 0x0000006869617223 */ /* 0x000fe20000010062 */
[----:B------:R-:W-:Y:S01]  /*1030*/  FADD.FTZ R99, R104, R99 ;  /* 0x0000006368637221 */ /* 0x000fe20000010000 */
[----:B------:R-:W-:Y:S01]  /*1040*/  FADD.FTZ R46, R46, R126 ;  /* 0x0000007e2e2e7221 */ /* 0x000fe20000010000 */
[C---:B------:R-:W-:Y:S01]  /*1050*/  FMUL.FTZ R121, R126.reuse, R121 ;  /* 0x000000797e797220 */ /* 0x040fe20000410000 */
[----:B------:R-:W-:Y:S01]  /*1060*/  FFMA.FTZ R70, R126, R123, R70 ;  /* 0x0000007b7e467223 */ /* 0x000fe20000010046 */
        /* <DEDUP_REMOVED lines=9> */
[----:B------:R-:W-:Y:S01]  /*1100*/  FADD.FTZ R96, -R155, R130 ;  /* 0x000000829b607221 */ /* 0x000fe20000010100 */
[----:B------:R-:W-:Y:S01]  /*1110*/  FADD.FTZ R57, R57, R101 ;  /* 0x0000006539397221 */ /* 0x000fe20000010000 */
[----:B------:R-:W-:Y:S01]  /*1120*/  FFMA.FTZ R102, R114, R112, R97 ;  /* 0x0000007072667223 */ /* 0x000fe20000010061 */
[----:B------:R-:W-:Y:S01]  /*1130*/  FADD.FTZ R130, R112, R99 ;  /* 0x0000006370827221 */ /* 0x000fe20000010000 */
[----:B------:R-:W-:Y:S01]  /*1140*/  FFMA.FTZ R81, R101, R148, R81 ;  /* 0x0000009465517223 */ /* 0x000fe20000010051 */
[----:B------:R-:W-:Y:S01]  /*1150*/  FADD.FTZ R120, -R155, R120 ;  /* 0x000000789b787221 */ /* 0x000fe20000010100 */
[----:B------:R-:W-:Y:S01]  /*1160*/  SHF.R.U64 R101, R138, 0x10, R139 ;  /* 0x000000108a657819 */ /* 0x000fe2000000128b */
[----:B------:R-:W-:Y:S01]  /*1170*/  FADD.FTZ R51, R51, R119 ;  /* 0x0000007733337221 */ /* 0x000fe20000010000 */
[----:B------:R-:W-:Y:S01]  /*1180*/  FFMA.FTZ R75, R119, R116, R75 ;  /* 0x00000074774b7223 */ /* 0x000fe2000001004b */
[----:B------:R-:W-:Y:S01]  /*1190*/  FFMA.FTZ R97, R115, R113, R102 ;  /* 0x0000007173617223 */ /* 0x000fe20000010066 */
[----:B------:R-:W-:Y:S01]  /*11a0*/  FADD.FTZ R130, R113, R130 ;  /* 0x0000008271827221 */ /* 0x000fe20000010000 */
[----:B------:R-:W-:Y:S01]  /*11b0*/  FMUL.FTZ R119, R5, R120 ;  /* 0x0000007805777220 */ /* 0x000fe20000410000 */
[----:B------:R-:W-:-:S02]  /*11c0*/  HADD2.F32 R120, -RZ, R101.H0_H0 ;  /* 0x20000065ff787230 */ /* 0x000fc40000004100 */
[----:B------:R-:W-:Y:S01]  /*11d0*/  FFMA.FTZ R102, R116, R117, R97 ;  /* 0x0000007574667223 */ /* 0x000fe20000010061 */
[----:B------:R-:W-:Y:S01]  /*11e0*/  FADD.FTZ R99, R117, R130 ;  /* 0x0000008275637221 */ /* 0x000fe20000010000 */
[----:B------:R-:W-:Y:S01]  /*11f0*/  FADD.FTZ R44, R44, R124 ;  /* 0x0000007c2c2c7221 */ /* 0x000fe20000010000 */
[----:B------:R-:W-:Y:S01]  /*1200*/  FFMA.FTZ R68, R124, R119, R68 ;  /* 0x000000777c447223 */ /* 0x000fe20000010044 */
[----:B------:R-:W-:Y:S01]  /*1210*/  SHF.R.U32.HI R124, RZ, 0x10, R139 ;  /* 0x00000010ff7c7819 */ /* 0x000fe2000001168b */
[----:B------:R-:W-:Y:S01]  /*1220*/  FADD.FTZ R100, -R155, R129 ;  /* 0x000000819b647221 */ /* 0x000fe20000010100 */
[----:B------:R-:W-:Y:S01]  /*1230*/  FMUL.FTZ R120, R125, R120 ;  /* 0x000000787d787220 */ /* 0x000fe20000410000 */
[----:B------:R-:W-:Y:S01]  /*1240*/  FFMA.FTZ R97, R119, R118, R102 ;  /* 0x0000007677617223 */ /* 0x000fe20000010066 */
[----:B------:R-:W-:Y:S01]  /*1250*/  FADD.FTZ R99, R118, R99 ;  /* 0x0000006376637221 */ /* 0x000fe20000010000 */
[----:B------:R-:W-:Y:S02]  /*1260*/  HADD2.F32 R124, -RZ, R124.H0_H0 ;  /* 0x2000007cff7c7230 */ /* 0x000fe40000004100 */
[----:B------:R-:W-:Y:S01]  /*1270*/  FMUL.FTZ R130, R5, R100 ;  /* 0x0000006405827220 */ /* 0x000fe20000410000 */
[----:B------:R-:W-:Y:S01]  /*1280*/  FFMA.FTZ R100, R122, R120, R97 ;  /* 0x000000787a647223 */ /* 0x000fe20000010061 */
[----:B------:R-:W-:Y:S01]  /*1290*/  FADD.FTZ R102, R120, R99 ;  /* 0x0000006378667221 */ /* 0x000fe20000010000 */
[----:B------:R-:W-:Y:S01]  /*12a0*/  FADD.FTZ R128, -R155, R128 ;  /* 0x000000809b807221 */ /* 0x000fe20000010100 */
[----:B------:R-:W-:Y:S01]  /*12b0*/  FADD.FTZ R45, R45, R125 ;  /* 0x0000007d2d2d7221 */ /* 0x000fe20000010000 */
[----:B------:R-:W-:Y:S01]  /*12c0*/  FFMA.FTZ R69, R125, R122, R69 ;  /* 0x0000007a7d457223 */ /* 0x000fe20000010045 */
[----:B------:R-:W-:Y:S01]  /*12d0*/  SHF.R.U64 R101, R136, 0x10, R137 ;  /* 0x0000001088657819 */ /* 0x000fe20000001289 */
[----:B------:R-:W-:-:S02]  /*12e0*/  HADD2.F32 R125, -RZ, R136.H0_H0 ;  /* 0x20000088ff7d7230 */ /* 0x000fc40000004100 */
[----:B------:R-:W-:Y:S01]  /*12f0*/  FMUL.FTZ R124, R127, R124 ;  /* 0x0000007c7f7c7220 */ /* 0x000fe20000410000 */
[----:B------:R-:W-:Y:S01]  /*1300*/  FADD.FTZ R47, R47, R127 ;  /* 0x0000007f2f2f7221 */ /* 0x000fe20000010000 */
[----:B------:R-:W-:Y:S01]  /*1310*/  FFMA.FTZ R71, R127, R126, R71 ;  /* 0x0000007e7f477223 */ /* 0x000fe20000010047 */
[----:B------:R-:W-:Y:S01]  /*1320*/  FFMA.FTZ R97, R123, R121, R100 ;  /* 0x000000797b617223 */ /* 0x000fe20000010064 */
[----:B------:R-:W-:Y:S01]  /*1330*/  FADD.FTZ R99, R121, R102 ;  /* 0x0000006679637221 */ /* 0x000fe20000010000 */
[----:B------:R-:W-:Y:S01]  /*1340*/  FMUL.FTZ R127, R5, R128 ;  /* 0x00000080057f7220 */ /* 0x000fe20000410000 */
[----:B------:R-:W-:Y:S02]  /*1350*/  HADD2.F32 R128, -RZ, R101.H0_H0 ;  /* 0x20000065ff807230 */ /* 0x000fe40000004100 */
[----:B------:R-:W-:Y:S01]  /*1360*/  FMUL.FTZ R125, R132, R125 ;  /* 0x0000007d847d7220 */ /* 0x000fe20000410000 */
[----:B------:R-:W-:Y:S01]  /*1370*/  FFMA.FTZ R102, R126, R124, R97 ;  /* 0x0000007c7e667223 */ /* 0x000fe20000010061 */
[----:B------:R-:W-:Y:S01]  /*1380*/  FADD.FTZ R100, R124, R99 ;  /* 0x000000637c647221 */ /* 0x000fe20000010000 */
[----:B------:R-:W-:Y:S01]  /*1390*/  FADD.FTZ R40, R40, R132 ;  /* 0x0000008428287221 */ /* 0x000fe20000010000 */
[----:B------:R-:W-:Y:S01]  /*13a0*/  FFMA.FTZ R64, R132, R127, R64 ;  /* 0x0000007f84407223 */ /* 0x000fe20000010040 */
[----:B------:R-:W-:Y:S01]  /*13b0*/  SHF.R.U32.HI R132, RZ, 0x10, R137 ;  /* 0x00000010ff847819 */ /* 0x000fe20000011689 */
[----:B------:R-:W-:-:S02]  /*13c0*/  HADD2.F32 R129, -RZ, R137.H0_H0 ;  /* 0x20000089ff817230 */ /* 0x000fc40000004100 */
[----:B------:R-:W-:Y:S01]  /*13d0*/  FMUL.FTZ R128, R133, R128 ;  /* 0x0000008085807220 */ /* 0x000fe20000410000 */
[----:B------:R-:W-:Y:S01]  /*13e0*/  FFMA.FTZ R99, R127, R125, R102 ;  /* 0x0000007d7f637223 */ /* 0x000fe20000010066 */
[----:B------:R-:W-:Y:S01]  /*13f0*/  FADD.FTZ R97, R125, R100 ;  /* 0x000000647d617221 */ /* 0x000fe20000010000 */
[----:B------:R-:W-:Y:S01]  /*1400*/  FADD.FTZ R98, -R155, R131 ;  /* 0x000000839b627221 */ /* 0x000fe20000010100 */
[----:B------:R-:W-:Y:S02]  /*1410*/  HADD2.F32 R132, -RZ, R132.H0_H0 ;  /* 0x20000084ff847230 */ /* 0x000fe40000004100 */
        /* <DEDUP_REMOVED lines=18> */
[----:B-1----:R-:W-:Y:S06]  /*1540*/  BRA `(.L_x_8572) ;  /* 0x0000000000707947 */ /* 0x002fec0003800000 */
.L_x_8571:
[----:B------:R-:W-:Y:S01]  /*1550*/  UMOV UR6, UR8 ;  /* 0x0000000800067c82 */ /* 0x000fe20008000000 */
[----:B------:R-:W-:Y:S01]  /*1560*/  UMOV UR7, UR9 ;  /* 0x0000000900077c82 */ /* 0x000fe20008000000 */
[----:B------:R-:W-:-:S04]  /*1570*/  ISETP.NE.U32.AND P0, PT, RZ, UR6, PT ;  /* 0x00000006ff007c0c */ /* 0x000fc8000bf05070 */
[----:B------:R-:W-:-:S13]  /*1580*/  ISETP.NE.AND.EX P0, PT, RZ, UR7, PT, P0 ;  /* 0x00000007ff007c0c */ /* 0x000fda000bf05300 */
[----:B------:R-:W-:Y:S05]  /*1590*/  @!P0 BRA `(.L_x_8572) ;  /* 0x00000000005c8947 */ /* 0x000fea0003800000 */
[----:B------:R-:W0:Y:S01]  /*15a0*/  S2R R16, SR_TID.X ;  /* 0x0000000000107919 */ /* 0x000e220000002100 */
[----:B------:R-:W1:Y:S01]  /*15b0*/  LDC.64 R12, c[0x0][0x438] ;  /* 0x00010e00ff0c7b82 */ /* 0x000e620000000a00 */
[----:B------:R-:W-:-:S05]  /*15c0*/  IMAD R14, R2, UR17, RZ ;  /* 0x00000011020e7c24 */ /* 0x000fca000f8e02ff */
[----:B------:R-:W-:-:S04]  /*15d0*/  SHF.R.S32.HI R15, RZ, 0x1f, R14 ;  /* 0x0000001fff0f7819 */ /* 0x000fc8000001140e */
[----:B------:R-:W-:-:S04]  /*15e0*/  LEA.HI R15, R15, R14, RZ, 0x2 ;  /* 0x0000000e0f0f7211 */ /* 0x000fc800078f10ff */
[----:B0-----:R-:W-:-:S04]  /*15f0*/  LEA.HI.SX32 R33, R15, R16, 0x1e ;  /* 0x000000100f217211 */ /* 0x001fc800078ff2ff */
[C---:B------:R-:W-:Y:S02]  /*1600*/  IADD3 R29, PT, PT, R33.reuse, 0x80, RZ ;  /* 0x00000080211d7810 */ /* 0x040fe40007ffe0ff */
[C---:B------:R-:W-:Y:S02]  /*1610*/  IADD3 R25, PT, PT, R33.reuse, 0x100, RZ ;  /* 0x0000010021197810 */ /* 0x040fe40007ffe0ff */
[----:B------:R-:W-:Y:S01]  /*1620*/  IADD3 R21, PT, PT, R33, 0x180, RZ ;  /* 0x0000018021157810 */ /* 0x000fe20007ffe0ff */
[--C-:B-1----:R-:W-:Y:S01]  /*1630*/  IMAD.WIDE.U32 R28, R29, 0x10, R12.reuse ;  /* 0x000000101d1c7825 */ /* 0x102fe200078e000c */
[C---:B------:R-:W-:Y:S02]  /*1640*/  IADD3 R17, PT, PT, R33.reuse, 0x200, RZ ;  /* 0x0000020021117810 */ /* 0x040fe40007ffe0ff */
[C---:B------:R-:W-:Y:S01]  /*1650*/  IADD3 R15, PT, PT, R33.reuse, 0x280, RZ ;  /* 0x00000280210f7810 */ /* 0x040fe20007ffe0ff */
[--C-:B------:R-:W-:Y:S02]  /*1660*/  IMAD.WIDE.U32 R32, R33, 0x10, R12.reuse ;  /* 0x0000001021207825 */ /* 0x100fe400078e000c */
[----:B------:R-:W5:Y:S02]  /*1670*/  LDG.E.128 R28, desc[UR14][R28.64] ;  /* 0x0000000e1c1c7981 */ /* 0x000f64000c1e1d00 */
[----:B------:R-:W-:-:S02]  /*1680*/  IMAD.WIDE.U32 R24, R25, 0x10, R12 ;  /* 0x0000001019187825 */ /* 0x000fc400078e000c */
[----:B------:R-:W5:Y:S02]  /*1690*/  LDG.E.128 R32, desc[UR14][R32.64] ;  /* 0x0000000e20207981 */ /* 0x000f64000c1e1d00 */
[--C-:B------:R-:W-:Y:S02]  /*16a0*/  IMAD.WIDE.U32 R20, R21, 0x10, R12.reuse ;  /* 0x0000001015147825 */ /* 0x100fe400078e000c */
[----:B------:R-:W5:Y:S02]  /*16b0*/  LDG.E.128 R24, desc[UR14][R24.64] ;  /* 0x0000000e18187981 */ /* 0x000f64000c1e1d00 */
[--C-:B------:R-:W-:Y:S02]  /*16c0*/  IMAD.WIDE.U32 R16, R17, 0x10, R12.reuse ;  /* 0x0000001011107825 */ /* 0x100fe400078e000c */
[----:B------:R-:W5:Y:S02]  /*16d0*/  LDG.E.128 R20, desc[UR14][R20.64] ;  /* 0x0000000e14147981 */ /* 0x000f64000c1e1d00 */
[----:B------:R-:W-:-:S02]  /*16e0*/  IMAD.WIDE.U32 R12, R15, 0x10, R12 ;  /* 0x000000100f0c7825 */ /* 0x000fc400078e000c */
[----:B------:R-:W5:Y:S04]  /*16f0*/  LDG.E.128 R16, desc[UR14][R16.64] ;  /* 0x0000000e10107981 */ /* 0x000f68000c1e1d00 */
[----:B------:R-:W5:Y:S02]  /*1700*/  LDG.E.128 R12, desc[UR14][R12.64] ;  /* 0x0000000e0c0c7981 */ /* 0x000f64000c1e1d00 */
.L_x_8572:
        /* <DEDUP_REMOVED lines=32> */
.L_x_8574:
[----:B------:R-:W-:Y:S05]  /*1910*/  BSYNC.RECONVERGENT B0 ;  /* 0x0000000000007941 */ /* 0x000fea0003800200 */
.L_x_8573:
[----:B------:R-:W1:Y:S08]  /*1920*/  S2UR UR5, SR_CgaCtaId ;  /* 0x00000000000579c3 */ /* 0x000e700000008800 */
[----:B------:R-:W-:Y:S01]  /*1930*/  BAR.SYNC.DEFER_BLOCKING 0x0 ;  /* 0x0000000000007b1d */ /* 0x000fe20000010000 */
[----:B-----5:R-:W-:Y:S01]  /*1940*/  ISETP.GE.AND P4, PT, R152, 0x1, PT ;  /* 0x000000019800780c */ /* 0x020fe20003f86270 */
        /* <DEDUP_REMOVED lines=15> */
[----:B------:R-:W-:Y:S01]  /*1a40*/  @P4 IADD3 R98, PT, PT, R152, -0x1, RZ ;  /* 0xffffffff98624810 */ /* 0x000fe20007ffe0ff */
[----:B------:R-:W-:Y:S01]  /*1a50*/  FADD.FTZ R96, R99, R96 ;  /* 0x0000006063607221 */ /* 0x000fe20000010000 */
[----:B------:R-:W-:Y:S02]  /*1a60*/  HFMA2 R99, -RZ, RZ, 0, 0 ;  /* 0x00000000ff637431 */ /* 0x000fe400000001ff */
[----:B-1----:R-:W-:Y:S01]  /*1a70*/  FADD.FTZ R155, R155, R100 ;  /* 0x000000649b9b7221 */ /* 0x002fe20000010000 */
[-C--:B--2---:R-:W-:Y:S02]  /*1a80*/  @P4 IMAD R98, R98, R135.reuse, RZ ;  /* 0x0000008762624224 */ /* 0x084fe400078e02ff */
[----:B------:R-:W-:Y:S01]  /*1a90*/  FADD.FTZ R96, R96, R101 ;  /* 0x0000006560607221 */ /* 0x000fe20000010000 */
[----:B------:R-:W-:Y:S02]  /*1aa0*/  IMAD R135, R2, R135, RZ ;  /* 0x0000008702877224 */ /* 0x000fe400078e02ff */
[----:B------:R-:W-:Y:S01]  /*1ab0*/  FADD.FTZ R100, R102, R155 ;  /* 0x0000009b66647221 */ /* 0x000fe20000010000 */
[----:B------:R-:W-:Y:S01]  /*1ac0*/  @P4 SHF.R.S32.HI R97, RZ, 0x1f, R98 ;  /* 0x0000001fff614819 */ /* 0x000fe20000011462 */
[----:B------:R-:W-:-:S02]  /*1ad0*/  FADD.FTZ R96, R103, R96 ;  /* 0x0000006067607221 */ /* 0x000fc40000010000 */
[----:B------:R-:W-:Y:S01]  /*1ae0*/  FMUL.FTZ R100, R100, UR18 ;  /* 0x0000001264647c20 */ /* 0x000fe20008410000 */
[----:B------:R-:W-:Y:S01]  /*1af0*/  @P4 LEA.HI R98, R97, R98, RZ, 0x2 ;  /* 0x0000006261624211 */ /* 0x000fe200078f10ff */
[----:B------:R-:W-:-:S03]  /*1b00*/  FMUL.FTZ R97, R96, UR18 ;  /* 0x0000001260617c20 */ /* 0x000fc60008410000 */
[----:B------:R-:W-:Y:S02]  /*1b10*/  FSEL R96, R100, RZ, !P1 ;  /* 0x000000ff64607208 */ /* 0x000fe40004800000 */
[----:B------:R-:W-:Y:S02]  /*1b20*/  @P4 LEA.HI.SX32 R99, R98, R133, 0x1e ;  /* 0x0000008562634211 */ /* 0x000fe400078ff2ff */
[----:B------:R-:W-:-:S04]  /*1b30*/  SHF.R.S32.HI R98, RZ, 0x1f, R135 ;  /* 0x0000001fff627819 */ /* 0x000fc80000011487 */
[----:B------:R-:W-:-:S04]  /*1b40*/  LEA.HI R98, R98, R135, RZ, 0x2 ;  /* 0x0000008762627211 */ /* 0x000fc800078f10ff */
[----:B------:R-:W-:Y:S01]  /*1b50*/  LEA.HI.SX32 R98, R98, R133, 0x1e ;  /* 0x0000008562627211 */ /* 0x000fe200078ff2ff */
[----:B------:R-:W-:Y:S06]  /*1b60*/  BRA.U UP0, `(.L_x_8575) ;  /* 0x0000000100f87547 */ /* 0x000fec000b800000 */
        /* <DEDUP_REMOVED lines=8> */
[----:B------:R-:W-:Y:S01]  /*1bf0*/  ISETP.GT.AND P3, PT, R152, RZ, PT ;  /* 0x000000ff9800720c */ /* 0x000fe20003f64270 */
[----:B------:R-:W-:Y:S01]  /*1c00*/  FADD.FTZ R100, R4, -R101 ;  /* 0x8000006504647221 */ /* 0x000fe20000010000 */
[----:B------:R-:W-:Y:S01]  /*1c10*/  FADD.FTZ R102, R7, -R102 ;  /* 0x8000006607667221 */ /* 0x000fe20000010000 */
[----:B------:R-:W-:Y:S01]  /*1c20*/  FADD.FTZ R152, R8, -R103 ;  /* 0x8000006708987221 */ /* 0x000fe20000010000 */
[----:B------:R-:W-:Y:S01]  /*1c30*/  ISETP.GT.AND P1, PT, R0, RZ, PT ;  /* 0x000000ff0000720c */ /* 0x000fe20003f24270 */
[C---:B------:R-:W-:Y:S01]  /*1c40*/  FMUL.FTZ R100, R5.reuse, R100 ;  /* 0x0000006405647220 */ /* 0x040fe20000410000 */
[C---:B------:R-:W-:Y:S01]  /*1c50*/  FMUL.FTZ R102, R5.reuse, R102 ;  /* 0x0000006605667220 */ /* 0x040fe20000410000 */
[----:B------:R-:W-:Y:S01]  /*1c60*/  FMUL.FTZ R152, R5, R152 ;  /* 0x0000009805987220 */ /* 0x000fe20000410000 */
[----:B------:R-:W-:-:S02]  /*1c70*/  UMOV UR6, UR12 ;  /* 0x0000000c00067c82 */ /* 0x000fc40008000000 */
        /* <DEDUP_REMOVED lines=10> */
[----:B------:R-:W-:-:S04]  /*1d20*/  FFMA.FTZ R88, R10, R97, R96 ;  /* 0x000000610a587223 */ /* 0x000fc80000010060 */
[----:B------:R-:W-:-:S04]  /*1d30*/  FADD.FTZ R88, R11, -R88 ;  /* 0x800000580b587221 */ /* 0x000fc80000010000 */
[----:B------:R-:W-:-:S05]  /*1d40*/  FMUL.FTZ R88, R5, R88 ;  /* 0x0000005805587220 */ /* 0x000fca0000410000 */
[----:B------:R-:W-:-:S05]  /*1d50*/  FSEL R88, R88, RZ, P1 ;  /* 0x000000ff58587208 */ /* 0x000fca0000800000 */
[----:B------:R-:W-:Y:S01]  /*1d60*/  FMUL.FTZ R91, R88, UR6 ;  /* 0x00000006585b7c20 */ /* 0x000fe20008410000 */
[----:B------:R-:W-:Y:S06]  /*1d70*/  BRA `(.L_x_8577) ;  /* 0x0000000400547947 */ /* 0x000fec0003800000 */
.L_x_8576:
[-CC-:B------:R-:W-:Y:S01]  /*1d80*/  FFMA.FTZ R85, R3, R97.reuse, R96.reuse ;  /* 0x0000006103557223 */ /* 0x180fe20000010060 */
[-CC-:B------:R-:W-:Y:S01]  /*1d90*/  FFMA.FTZ R86, R6, R97.reuse, R96.reuse ;  /* 0x0000006106567223 */ /* 0x180fe20000010060 */
[----:B------:R-:W-:Y:S01]  /*1da0*/  ISETP.GT.AND P1, PT, R0, RZ, PT ;  /* 0x000000ff0000720c */ /* 0x000fe20003f24270 */
[-CC-:B------:R-:W-:Y:S01]  /*1db0*/  FFMA.FTZ R102, R10, R97.reuse, R96.reuse ;  /* 0x000000610a667223 */ /* 0x180fe20000010060 */
[----:B------:R-:W-:Y:S01]  /*1dc0*/  FADD.FTZ R84, R4, -R85 ;  /* 0x8000005504547221 */ /* 0x000fe20000010000 */
[----:B------:R-:W-:Y:S01]  /*1dd0*/  FFMA.FTZ R85, R9, R97, R96 ;  /* 0x0000006109557223 */ /* 0x000fe20000010060 */
[----:B------:R-:W-:Y:S01]  /*1de0*/  FADD.FTZ R86, R7, -R86 ;  /* 0x8000005607567221 */ /* 0x000fe20000010000 */
[----:B------:R-:W-:Y:S01]  /*1df0*/  FADD.FTZ R102, R11, -R102 ;  /* 0x800000660b667221 */ /* 0x000fe20000010000 */
[C---:B------:R-:W-:Y:S01]  /*1e00*/  FMUL.FTZ R84, R5.reuse, R84 ;  /* 0x0000005405547220 */ /* 0x040fe20000410000 */
[----:B------:R-:W-:Y:S01]  /*1e10*/  FADD.FTZ R100, R8, -R85 ;  /* 0x8000005508647221 */ /* 0x000fe20000010000 */
[C---:B------:R-:W-:Y:S01]  /*1e20*/  FMUL.FTZ R86, R5.reuse, R86 ;  /* 0x0000005605567220 */ /* 0x040fe20000410000 */
[----:B------:R-:W-:Y:S01]  /*1e30*/  UMOV UR6, UR12 ;  /* 0x0000000c00067c82 */ /* 0x000fe20008000000 */
[----:B------:R-:W-:Y:S01]  /*1e40*/  ISETP.GT.AND P3, PT, R152, RZ, PT ;  /* 0x000000ff9800720c */ /* 0x000fe20003f64270 */
[C---:B------:R-:W-:Y:S01]  /*1e50*/  FMUL.FTZ R100, R5.reuse, R100 ;  /* 0x0000006405647220 */ /* 0x040fe20000410000 */
[----:B------:R-:W-:Y:S01]  /*1e60*/  FSEL R84, R84, RZ, P1 ;  /* 0x000000ff54547208 */ /* 0x000fe20000800000 */
[----:B------:R-:W-:Y:S01]  /*1e70*/  FMUL.FTZ R102, R5, R102 ;  /* 0x0000006605667220 */ /* 0x000fe20000410000 */
[----:B------:R-:W-:-:S02]  /*1e80*/  FSEL R85, R86, RZ, P1 ;  /* 0x000000ff56557208 */ /* 0x000fc40000800000 */
[----:B------:R-:W-:Y:S01]  /*1e90*/  FSEL R86, R100, RZ, P1 ;  /* 0x000000ff64567208 */ /* 0x000fe20000800000 */
[----:B------:R-:W-:Y:S02]  /*1ea0*/  FMUL.FTZ R135, R84, UR6 ;  /* 0x0000000654877c20 */ /* 0x000fe40008410000 */
[----:B------:R-:W-:Y:S02]  /*1eb0*/  FMUL.FTZ R152, R85, UR6 ;  /* 0x0000000655987c20 */ /* 0x000fe40008410000 */
[----:B------:R-:W-:Y:S01]  /*1ec0*/  FMUL.FTZ R87, R86, UR6 ;  /* 0x0000000656577c20 */ /* 0x000fe20008410000 */
[----:B------:R-:W-:Y:S02]  /*1ed0*/  SEL R135, R135, R88, P3 ;  /* 0x0000005887877207 */ /* 0x000fe40001800000 */
[----:B------:R-:W-:Y:S02]  /*1ee0*/  FSEL R88, R102, RZ, P1 ;  /* 0x000000ff66587208 */ /* 0x000fe40000800000 */
[----:B------:R-:W-:-:S02]  /*1ef0*/  SEL R90, R87, R90, P3 ;  /* 0x0000005a575a7207 */ /* 0x000fc40001800000 */
[----:B------:R-:W-:Y:S02]  /*1f00*/  SEL R152, R152, R89, P3 ;  /* 0x0000005998987207 */ /* 0x000fe40001800000 */
[----:B------:R-:W-:Y:S01]  /*1f10*/  MOV R87, R88 ;  /* 0x0000005800577202 */ /* 0x000fe20000000f00 */
[----:B------:R-:W-:Y:S06]  /*1f20*/  @!P4 BRA `(.L_x_8577) ;  /* 0x0000000000e8c947 */ /* 0x000fec0003800000 */
[----:B------:R-:W-:Y:S01]  /*1f30*/  FMUL.FTZ R91, R88, UR6 ;  /* 0x00000006585b7c20 */ /* 0x000fe20008410000 */
[----:B------:R-:W-:Y:S06]  /*1f40*/  BRA `(.L_x_8577) ;  /* 0x0000000000e07947 */ /* 0x000fec0003800000 */
.L_x_8575:
[----:B------:R-:W-:Y:S01]  /*1f50*/  UMOV UR4, UR10 ;  /* 0x0000000a00047c82 */ /* 0x000fe20008000000 */
[----:B------:R-:W-:Y:S01]  /*1f60*/  UMOV UR5, UR11 ;  /* 0x0000000b00057c82 */ /* 0x000fe20008000000 */
[----:B------:R-:W-:-:S04]  /*1f70*/  UISETP.NE.U32.AND UP0, UPT, UR4, URZ, UPT ;  /* 0x000000ff0400728c */ /* 0x000fc8000bf05070 */
[----:B------:R-:W-:-:S09]  /*1f80*/  UISETP.NE.AND.EX UP0, UPT, UR5, URZ, UPT, UP0 ;  /* 0x000000ff0500728c */ /* 0x000fd2000bf05300 */
[----:B------:R-:W-:Y:S05]  /*1f90*/  BRA.U UP0, `(.L_x_8578) ;  /* 0x00000001006c7547 */ /* 0x000fea000b800000 */
[-CC-:B------:R-:W-:Y:S01]  /*1fa0*/  @P2 FFMA.FTZ R101, R3, R97.reuse, R96.reuse ;  /* 0x0000006103652223 */ /* 0x180fe20000010060 */
[-CC-:B------:R-:W-:Y:S01]  /*1fb0*/  @P2 FFMA.FTZ R102, R6, R97.reuse, R96.reuse ;  /* 0x0000006106662223 */ /* 0x180fe20000010060 */
[----:B------:R-:W-:Y:S01]  /*1fc0*/  @P2 FFMA.FTZ R103, R9, R97, R96 ;  /* 0x0000006109672223 */ /* 0x000fe20000010060 */
[----:B------:R-:W-:Y:S01]  /*1fd0*/  MOV R100, R32 ;  /* 0x0000002000647202 */ /* 0x000fe20000000f00 */
[----:B------:R-:W-:Y:S01]  /*1fe0*/  @P2 FADD.FTZ R101, R4, -R101 ;  /* 0x8000006504652221 */ /* 0x000fe20000010000 */
[----:B------:R-:W-:Y:S01]  /*1ff0*/  @P2 FADD.FTZ R102, R7, -R102 ;  /* 0x8000006607662221 */ /* 0x000fe20000010000 */
[----:B------:R-:W-:Y:S01]  /*2000*/  @P2 FADD.FTZ R103, R8, -R103 ;  /* 0x8000006708672221 */ /* 0x000fe20000010000 */
[----:B------:R-:W-:Y:S01]  /*2010*/  UMOV UR6, UR12 ;  /* 0x0000000c00067c82 */ /* 0x000fe20008000000 */
[C---:B------:R-:W-:Y:S01]  /*2020*/  @P2 FFMA.FTZ R100, R5.reuse, R101, R32 ;  /* 0x0000006505642223 */ /* 0x040fe20000010020 */
[----:B------:R-:W-:Y:S01]  /*2030*/  MOV R101, R33 ;  /* 0x0000002100657202 */ /* 0x000fe20000000f00 */
[C---:B------:R-:W-:Y:S01]  /*2040*/  @P2 FFMA.FTZ R101, R5.reuse, R102, R33 ;  /* 0x0000006605652223 */ /* 0x040fe20000010021 */
[----:B------:R-:W-:Y:S01]  /*2050*/  MOV R102, R34 ;  /* 0x0000002200667202 */ /* 0x000fe20000000f00 */
[----:B------:R-:W-:Y:S01]  /*2060*/  @P2 FFMA.FTZ R102, R5, R103, R34 ;  /* 0x0000006705662223 */ /* 0x000fe20000010022 */
[----:B------:R-:W-:Y:S01]  /*2070*/  ISETP.GT.AND P3, PT, R152, RZ, PT ;  /* 0x000000ff9800720c */ /* 0x000fe20003f64270 */
[----:B------:R-:W-:Y:S01]  /*2080*/  FMUL.FTZ R152, R101, UR6 ;  /* 0x0000000665987c20 */ /* 0x000fe20008410000 */
[----:B------:R-:W-:Y:S01]  /*2090*/  FMUL.FTZ R135, R100, UR6 ;  /* 0x0000000664877c20 */ /* 0x000fe20008410000 */
[----:B------:R-:W-:-:S03]  /*20a0*/  FMUL.FTZ R101, R102, UR6 ;  /* 0x0000000666657c20 */ /* 0x000fc60008410000 */
[----:B------:R-:W-:Y:S02]  /*20b0*/  SEL R152, R152, R89, P3 ;  /* 0x0000005998987207 */ /* 0x000fe40001800000 */
[----:B------:R-:W-:Y:S02]  /*20c0*/  SEL R135, R135, R88, P3 ;  /* 0x0000005887877207 */ /* 0x000fe40001800000 */
[----:B------:R-:W-:Y:S01]  /*20d0*/  SEL R90, R101, R90, P3 ;  /* 0x0000005a655a7207 */ /* 0x000fe20001800000 */
[----:B------:R-:W-:Y:S06]  /*20e0*/  @!P4 BRA `(.L_x_8577) ;  /* 0x000000000078c947 */ /* 0x000fec0003800000 */
[----:B------:R-:W-:Y:S01]  /*20f0*/  @P2 FFMA.FTZ R100, R10, R97, R96 ;  /* 0x000000610a642223 */ /* 0x000fe20000010060 */
[----:B------:R-:W-:-:S03]  /*2100*/  MOV R88, R35 ;  /* 0x0000002300587202 */ /* 0x000fc60000000f00 */
[----:B------:R-:W-:-:S04]  /*2110*/  @P2 FADD.FTZ R100, R11, -R100 ;  /* 0x800000640b642221 */ /* 0x000fc80000010000 */
[----:B------:R-:W-:-:S04]  /*2120*/  @P2 FFMA.FTZ R88, R5, R100, R35 ;  /* 0x0000006405582223 */ /* 0x000fc80000010023 */
[----:B------:R-:W-:Y:S01]  /*2130*/  FMUL.FTZ R91, R88, UR6 ;  /* 0x00000006585b7c20 */ /* 0x000fe20008410000 */
[----:B------:R-:W-:Y:S06]  /*2140*/  BRA `(.L_x_8577) ;  /* 0x0000000000607947 */ /* 0x000fec0003800000 */
.L_x_8578:
[----:B------:R-:W-:Y:S01]  /*2150*/  ISETP.GT.AND P3, PT, R152, RZ, PT ;  /* 0x000000ff9800720c */ /* 0x000fe20003f64270 */
        /* <DEDUP_REMOVED lines=10> */
[----:B------:R-:W-:Y:S01]  /*2200*/  @P2 FFMA.FTZ R85, R5, R100, R33 ;  /* 0x0000006405552223 */ /* 0x000fe20000010021 */
[----:B------:R-:W-:Y:S01]  /*2210*/  @P2 FADD.FTZ R100, R8, -R87 ;  /* 0x8000005708642221 */ /* 0x000fe20000010000 */
[----:B------:R-:W-:Y:S01]  /*2220*/  UMOV UR6, UR12 ;  /* 0x0000000c00067c82 */ /* 0x000fe20008000000 */
[----:B------:R-:W-:Y:S01]  /*2230*/  MOV R86, R34 ;  /* 0x0000002200567202 */ /* 0x000fe20000000f00 */
[----:B------:R-:W-:Y:S01]  /*2240*/  @P3 FMUL.FTZ R88, R84, UR6 ;  /* 0x0000000654583c20 */ /* 0x000fe20008410000 */
[----:B------:R-:W-:Y:S01]  /*2250*/  MOV R87, R35 ;  /* 0x0000002300577202 */ /* 0x000fe20000000f00 */
[----:B------:R-:W-:Y:S01]  /*2260*/  @P3 FMUL.FTZ R89, R85, UR6 ;  /* 0x0000000655593c20 */ /* 0x000fe20008410000 */
[C---:B------:R-:W-:Y:S01]  /*2270*/  @P2 FFMA.FTZ R86, R5.reuse, R100, R34 ;  /* 0x0000006405562223 */ /* 0x040fe20000010022 */
[----:B------:R-:W-:Y:S01]  /*2280*/  @P2 FFMA.FTZ R87, R5, R102, R35 ;  /* 0x0000006605572223 */ /* 0x000fe20000010023 */
[----:B------:R-:W-:-:S02]  /*2290*/  MOV R135, R88 ;  /* 0x0000005800877202 */ /* 0x000fc40000000f00 */
[----:B------:R-:W-:Y:S01]  /*22a0*/  @P3 FMUL.FTZ R90, R86, UR6 ;  /* 0x00000006565a3c20 */ /* 0x000fe20008410000 */
[----:B------:R-:W-:Y:S01]  /*22b0*/  @P4 FMUL.FTZ R91, R87, UR6 ;  /* 0x00000006575b4c20 */ /* 0x000fe20008410000 */
[----:B------:R-:W-:-:S07]  /*22c0*/  MOV R152, R89 ;  /* 0x0000005900987202 */ /* 0x000fce0000000f00 */
.L_x_8577:
[----:B------:R-:W-:Y:S01]  /*22d0*/  ISETP.NE.U32.AND P1, PT, RZ, UR4, PT ;  /* 0x00000004ff007c0c */ /* 0x000fe2000bf25070 */
[----:B------:R-:W0:Y:S03]  /*22e0*/  @P4 LDC.64 R100, c[0x0][0x468] ;  /* 0x00011a00ff644b82 */ /* 0x000e260000000a00 */
[----:B------:R-:W-:-:S13]  /*22f0*/  ISETP.NE.AND.EX P1, PT, RZ, UR5, PT, P1 ;  /* 0x00000005ff007c0c */ /* 0x000fda000bf25310 */
[----:B------:R-:W1:Y:S01]  /*2300*/  @P1 LDC.64 R88, c[0x0][0x478] ;  /* 0x00011e00ff581b82 */ /* 0x000e620000000a00 */
[----:B0-----:R-:W-:-:S04]  /*2310*/  @P4 IMAD.WIDE.U32 R100, R99, 0x10, R100 ;  /* 0x0000001063644825 */ /* 0x001fc800078e0064 */
[----:B-1----:R-:W-:Y:S01]  /*2320*/  @P1 IMAD.WIDE.U32 R102, R98, 0x10, R88 ;  /* 0x0000001062661825 */ /* 0x002fe200078e0058 */
[----:B------:R-:W-:Y:S02]  /*2330*/  MOV R88, R135 ;  /* 0x0000008700587202 */ /* 0x000fe40000000f00 */
[----:B------:R-:W-:Y:S02]  /*2340*/  MOV R89, R152 ;  /* 0x0000009800597202 */ /* 0x000fe40000000f00 */
[----:B------:R0:W-:Y:S04]  /*2350*/  @P1 STG.E.128 desc[UR14][R102.64], R84 ;  /* 0x0000005466001986 */ /* 0x0001e8000c101d0e */
[----:B------:R0:W-:Y:S01]  /*2360*/  @P4 STG.E.128 desc[UR14][R100.64], R88 ;  /* 0x0000005864004986 */ /* 0x0001e2000c101d0e */
[----:B------:R-:W-:Y:S05]  /*2370*/  @!P0 BRA `(.L_x_8579) ;  /* 0x0000000000d08947 */ /* 0x000fea0003800000 */
[----:B------:R-:W-:Y:S05]  /*2380*/  @!P1 BRA `(.L_x_8580) ;  /* 0x0000000000689947 */ /* 0x000fea0003800000 */
[-CC-:B0-----:R-:W-:Y:S01]  /*2390*/  @P2 FFMA.FTZ R87, R148, R97.reuse, R96.reuse ;  /* 0x0000006194572223 */ /* 0x181fe20000010060 */
[-CC-:B------:R-:W-:Y:S01]  /*23a0*/  @P2 FFMA.FTZ R100, R149, R97.reuse, R96.reuse ;  /* 0x0000006195642223 */ /* 0x180fe20000010060 */
[--C-:B------:R-:W-:Y:S01]  /*23b0*/  @P2 FFMA.FTZ R102, R150, R97, R96.reuse ;  /* 0x0000006196662223 */ /* 0x100fe20000010060 */
[----:B------:R-:W-:Y:S01]  /*23c0*/  MOV R85, R29 ;  /* 0x0000001d00557202 */ /* 0x000fe20000000f00 */
[----:B------:R-:W-:Y:S01]  /*23d0*/  @P2 FADD.FTZ R84, R94, -R87 ;  /* 0x800000575e542221 */ /* 0x000fe20000010000 */
[----:B------:R-:W-:Y:S01]  /*23e0*/  @P2 FFMA.FTZ R87, R93, R97, R96 ;  /* 0x000000615d572223 */ /* 0x000fe20000010060 */
[----:B------:R-:W-:Y:S01]  /*23f0*/  @P2 FADD.FTZ R101, R95, -R100 ;  /* 0x800000645f652221 */ /* 0x000fe20000010000 */
[----:B------:R-:W-:Y:S01]  /*2400*/  MOV R86, R30 ;  /* 0x0000001e00567202 */ /* 0x000fe20000000f00 */
[C---:B------:R-:W-:Y:S01]  /*2410*/  @P2 FFMA.FTZ R85, R5.reuse, R84, R29 ;  /* 0x0000005405552223 */ /* 0x040fe2000001001d */
[----:B------:R-:W-:Y:S01]  /*2420*/  @P2 FADD.FTZ R87, R92, -R87 ;  /* 0x800000575c572221 */ /* 0x000fe20000010000 */
[----:B------:R-:W-:Y:S01]  /*2430*/  @P2 FFMA.FTZ R86, R5, R101, R30 ;  /* 0x0000006505562223 */ /* 0x000fe2000001001e */
[----:B------:R-:W-:Y:S01]  /*2440*/  MOV R84, R28 ;  /* 0x0000001c00547202 */ /* 0x000fe20000000f00 */
[----:B------:R-:W-:Y:S01]  /*2450*/  @P2 FADD.FTZ R102, R151, -R102 ;  /* 0x8000006697662221 */ /* 0x000fe20000010000 */
[C---:B------:R-:W-:Y:S01]  /*2460*/  @P2 FFMA.FTZ R84, R5.reuse, R87, R28 ;  /* 0x0000005705542223 */ /* 0x040fe2000001001c */
[----:B------:R-:W-:Y:S01]  /*2470*/  MOV R100, R31 ;  /* 0x0000001f00647202 */ /* 0x000fe20000000f00 */
[----:B------:R-:W-:Y:S01]  /*2480*/  FMUL.FTZ R87, R86, UR6 ;  /* 0x0000000656577c20 */ /* 0x000fe20008410000 */
[----:B------:R-:W-:Y:S01]  /*2490*/  @P2 FFMA.FTZ R100, R5, R102, R31 ;  /* 0x0000006605642223 */ /* 0x000fe2000001001f */
[----:B------:R-:W-:Y:S01]  /*24a0*/  FMUL.FTZ R152, R85, UR6 ;  /* 0x0000000655987c20 */ /* 0x000fe20008410000 */
[----:B------:R-:W-:-:S02]  /*24b0*/  FMUL.FTZ R135, R84, UR6 ;  /* 0x0000000654877c20 */ /* 0x000fc40008410000 */
[----:B------:R-:W-:Y:S02]  /*24c0*/  SEL R90, R87, R90, P3 ;  /* 0x0000005a575a7207 */ /* 0x000fe40001800000 */
[----:B------:R-:W-:Y:S02]  /*24d0*/  SEL R152, R152, R89, P3 ;  /* 0x0000005998987207 */ /* 0x000fe40001800000 */
[----:B------:R-:W-:Y:S02]  /*24e0*/  SEL R135, R135, R88, P3 ;  /* 0x0000005887877207 */ /* 0x000fe40001800000 */
[----:B------:R-:W-:Y:S01]  /*24f0*/  MOV R87, R100 ;  /* 0x0000006400577202 */ /* 0x000fe20000000f00 */
[----:B------:R-:W-:Y:S06]  /*2500*/  @!P4 BRA `(.L_x_8581) ;  /* 0x000000040038c947 */ /* 0x000fec0003800000 */
[----:B------:R-:W-:Y:S01]  /*2510*/  FMUL.FTZ R91, R100, UR6 ;  /* 0x00000006645b7c20 */ /* 0x000fe20008410000 */
[----:B------:R-:W-:Y:S06]  /*2520*/  BRA `(.L_x_8581) ;  /* 0x0000000400307947 */ /* 0x000fec0003800000 */
.L_x_8580:
[----:B0-----:R-:W-:Y:S01]  /*2530*/  @P2 FFMA.FTZ R101, R93, R97, R96 ;  /* 0x000000615d652223 */ /* 0x001fe20000010060 */
[----:B------:R-:W-:-:S03]  /*2540*/  MOV R100, R28 ;  /* 0x0000001c00647202 */ /* 0x000fc60000000f00 */
[----:B------:R-:W-:-:S04]  /*2550*/  @P2 FADD.FTZ R101, R92, -R101 ;  /* 0x800000655c652221 */ /* 0x000fc80000010000 */
[----:B------:R-:W-:Y:S01]  /*2560*/  @P2 FFMA.FTZ R100, R5, R101, R28 ;  /* 0x0000006505642223 */ /* 0x000fe2000001001c */
[----:B------:R-:W-:-:S03]  /*2570*/  @P2 FFMA.FTZ R101, R148, R97, R96 ;  /* 0x0000006194652223 */ /* 0x000fc60000010060 */
[----:B------:R-:W-:Y:S01]  /*2580*/  FMUL.FTZ R135, R100, UR6 ;  /* 0x0000000664877c20 */ /* 0x000fe20008410000 */
[----:B------:R-:W-:Y:S01]  /*2590*/  @P2 FADD.FTZ R102, R94, -R101 ;  /* 0x800000655e662221 */ /* 0x000fe20000010000 */
[----:B------:R-:W-:-:S03]  /*25a0*/  MOV R101, R29 ;  /* 0x0000001d00657202 */ /* 0x000fc60000000f00 */
[----:B------:R-:W-:Y:S01]  /*25b0*/  @P2 FFMA.FTZ R101, R5, R102, R29 ;  /* 0x0000006605652223 */ /* 0x000fe2000001001d */
[----:B------:R-:W-:Y:S01]  /*25c0*/  @P2 FFMA.FTZ R102, R149, R97, R96 ;  /* 0x0000006195662223 */ /* 0x000fe20000010060 */
[----:B------:R-:W-:Y:S02]  /*25d0*/  SEL R135, R135, R88, P3 ;  /* 0x0000005887877207 */ /* 0x000fe40001800000 */
[----:B------:R-:W-:Y:S01]  /*25e0*/  FMUL.FTZ R152, R101, UR6 ;  /* 0x0000000665987c20 */ /* 0x000fe20008410000 */
[----:B------:R-:W-:Y:S01]  /*25f0*/  @P2 FADD.FTZ R103, R95, -R102 ;  /* 0x800000665f672221 */ /* 0x000fe20000010000 */
[----:B------:R-:W-:-:S03]  /*2600*/  MOV R102, R30 ;  /* 0x0000001e00667202 */ /* 0x000fc60000000f00 */
[----:B------:R-:W-:Y:S01]  /*2610*/  @P2 FFMA.FTZ R102, R5, R103, R30 ;  /* 0x0000006705662223 */ /* 0x000fe2000001001e */
[----:B------:R-:W-:-:S03]  /*2620*/  SEL R152, R152, R89, P3 ;  /* 0x0000005998987207 */ /* 0x000fc60001800000 */
[----:B------:R-:W-:-:S05]  /*2630*/  FMUL.FTZ R101, R102, UR6 ;  /* 0x0000000666657c20 */ /* 0x000fca0008410000 */
        /* <DEDUP_REMOVED lines=8> */
.L_x_8579:
[----:B------:R-:W-:Y:S05]  /*26c0*/  @!P1 BRA `(.L_x_8582) ;  /* 0x00000000006c9947 */ /* 0x000fea0003800000 */
[-CC-:B0-----:R-:W-:Y:S01]  /*26d0*/  FFMA.FTZ R85, R93, R97.reuse, R96.reuse ;  /* 0x000000615d557223 */ /* 0x181fe20000010060 */
[-CC-:B------:R-:W-:Y:S01]  /*26e0*/  FFMA.FTZ R100, R149, R97.reuse, R96.reuse ;  /* 0x0000006195647223 */ /* 0x180fe20000010060 */
[-CC-:B------:R-:W-:Y:S01]  /*26f0*/  FFMA.FTZ R102, R150, R97.reuse, R96.reuse ;  /* 0x0000006196667223 */ /* 0x180fe20000010060 */
[----:B------:R-:W-:Y:S01]  /*2700*/  ISETP.GT.AND P5, PT, R0, RZ, PT ;  /* 0x000000ff0000720c */ /* 0x000fe20003fa4270 */
[----:B------:R-:W-:Y:S01]  /*2710*/  FADD.FTZ R84, R92, -R85 ;  /* 0x800000555c547221 */ /* 0x000fe20000010000 */
[----:B------:R-:W-:Y:S01]  /*2720*/  FFMA.FTZ R85, R148, R97, R96 ;  /* 0x0000006194557223 */ /* 0x000fe20000010060 */
[----:B------:R-:W-:Y:S02]  /*2730*/  FADD.FTZ R100, R95, -R100 ;  /* 0x800000645f647221 */ /* 0x000fe40000010000 */
[----:B------:R-:W-:Y:S01]  /*2740*/  FMUL.FTZ R84, R5, R84 ;  /* 0x0000005405547220 */ /* 0x000fe20000410000 */
[----:B------:R-:W-:-:S04]  /*2750*/  FADD.FTZ R86, R94, -R85 ;  /* 0x800000555e567221 */ /* 0x000fc80000010000 */
[C---:B------:R-:W-:Y:S01]  /*2760*/  FMUL.FTZ R85, R5.reuse, R86 ;  /* 0x0000005605557220 */ /* 0x040fe20000410000 */
[----:B------:R-:W-:Y:S01]  /*2770*/  FMUL.FTZ R86, R5, R100 ;  /* 0x0000006405567220 */ /* 0x000fe20000410000 */
[----:B------:R-:W-:Y:S01]  /*2780*/  FADD.FTZ R100, R151, -R102 ;  /* 0x8000006697647221 */ /* 0x000fe20000010000 */
[----:B------:R-:W-:Y:S02]  /*2790*/  FSEL R84, R84, RZ, P5 ;  /* 0x000000ff54547208 */ /* 0x000fe40002800000 */
[----:B------:R-:W-:Y:S01]  /*27a0*/  FSEL R85, R85, RZ, P5 ;  /* 0x000000ff55557208 */ /* 0x000fe20002800000 */
[----:B------:R-:W-:Y:S01]  /*27b0*/  FMUL.FTZ R100, R5, R100 ;  /* 0x0000006405647220 */ /* 0x000fe20000410000 */
[----:B------:R-:W-:Y:S01]  /*27c0*/  FSEL R86, R86, RZ, P5 ;  /* 0x000000ff56567208 */ /* 0x000fe20002800000 */
[----:B------:R-:W-:Y:S02]  /*27d0*/  FMUL.FTZ R135, R84, UR6 ;  /* 0x0000000654877c20 */ /* 0x000fe40008410000 */
[----:B------:R-:W-:Y:S01]  /*27e0*/  FMUL.FTZ R152, R85, UR6 ;  /* 0x0000000655987c20 */ /* 0x000fe20008410000 */
[----:B------:R-:W-:Y:S01]  /*27f0*/  FSEL R100, R100, RZ, P5 ;  /* 0x000000ff64647208 */ /* 0x000fe20002800000 */
        /* <DEDUP_REMOVED lines=8> */
.L_x_8582:
[-CC-:B0-----:R-:W-:Y:S01]  /*2880*/  FFMA.FTZ R101, R93, R97.reuse, R96.reuse ;  /* 0x000000615d657223 */ /* 0x181fe20000010060 */
[----:B------:R-:W-:Y:S01]  /*2890*/  FFMA.FTZ R103, R148, R97, R96 ;  /* 0x0000006194677223 */ /* 0x000fe20000010060 */
[----:B------:R-:W-:Y:S02]  /*28a0*/  ISETP.GT.AND P5, PT, R0, RZ, PT ;  /* 0x000000ff0000720c */ /* 0x000fe40003fa4270 */
[----:B------:R-:W-:Y:S01]  /*28b0*/  FADD.FTZ R100, R92, -R101 ;  /* 0x800000655c647221 */ /* 0x000fe20000010000 */
[----:B------:R-:W-:-:S03]  /*28c0*/  FADD.FTZ R102, R94, -R103 ;  /* 0x800000675e667221 */ /* 0x000fc60000010000 */
[C---:B------:R-:W-:Y:S01]  /*28d0*/  FMUL.FTZ R100, R5.reuse, R100 ;  /* 0x0000006405647220 */ /* 0x040fe20000410000 */
[----:B------:R-:W-:Y:S01]  /*28e0*/  FMUL.FTZ R101, R5, R102 ;  /* 0x0000006605657220 */ /* 0x000fe20000410000 */
[----:B------:R-:W-:-:S03]  /*28f0*/  @P4 FFMA.FTZ R102, R150, R97, R96 ;  /* 0x0000006196664223 */ /* 0x000fc60000010060 */
[----:B------:R-:W-:Y:S01]  /*2900*/  FSEL R100, R100, RZ, P5 ;  /* 0x000000ff64647208 */ /* 0x000fe20002800000 */
[----:B------:R-:W-:Y:S01]  /*2910*/  @P4 FADD.FTZ R102, R151, -R102 ;  /* 0x8000006697664221 */ /* 0x000fe20000010000 */
[----:B------:R-:W-:-:S03]  /*2920*/  FSEL R101, R101, RZ, P5 ;  /* 0x000000ff65657208 */ /* 0x000fc60002800000 */
[----:B------:R-:W-:Y:S01]  /*2930*/  @P3 FMUL.FTZ R88, R100, UR6 ;  /* 0x0000000664583c20 */ /* 0x000fe20008410000 */
[----:B------:R-:W-:Y:S01]  /*2940*/  FFMA.FTZ R100, R149, R97, R96 ;  /* 0x0000006195647223 */ /* 0x000fe20000010060 */
[----:B------:R-:W-:Y:S01]  /*2950*/  @P3 FMUL.FTZ R89, R101, UR6 ;  /* 0x0000000665593c20 */ /* 0x000fe20008410000 */
[----:B------:R-:W-:Y:S02]  /*2960*/  @P4 FMUL.FTZ R101, R5, R102 ;  /* 0x0000006605654220 */ /* 0x000fe40000410000 */
[----:B------:R-:W-:Y:S01]  /*2970*/  FADD.FTZ R100, R95, -R100 ;  /* 0x800000645f647221 */ /* 0x000fe20000010000 */
[----:B------:R-:W-:Y:S02]  /*2980*/  MOV R135, R88 ;  /* 0x0000005800877202 */ /* 0x000fe40000000f00 */
[----:B------:R-:W-:Y:S01]  /*2990*/  @P4 FSEL R101, R101, RZ, P5 ;  /* 0x000000ff65654208 */ /* 0x000fe20002800000 */
[----:B------:R-:W-:Y:S01]  /*29a0*/  FMUL.FTZ R100, R5, R100 ;  /* 0x0000006405647220 */ /* 0x000fe20000410000 */
[----:B------:R-:W-:-:S03]  /*29b0*/  MOV R152, R89 ;  /* 0x0000005900987202 */ /* 0x000fc60000000f00 */
[----:B------:R-:W-:Y:S01]  /*29c0*/  @P4 FMUL.FTZ R91, R101, UR6 ;  /* 0x00000006655b4c20 */ /* 0x000fe20008410000 */
[----:B------:R-:W-:-:S05]  /*29d0*/  FSEL R100, R100, RZ, P5 ;  /* 0x000000ff64647208 */ /* 0x000fca0002800000 */
[----:B------:R-:W-:-:S07]  /*29e0*/  @P3 FMUL.FTZ R90, R100, UR6 ;  /* 0x00000006645a3c20 */ /* 0x000fce0008410000 */
.L_x_8581:
[----:B------:R-:W0:Y:S01]  /*29f0*/  @P1 LDC.64 R88, c[0x0][0x478] ;  /* 0x00011e00ff581b82 */ /* 0x000e220000000a00 */
[----:B------:R-:W-:-:S07]  /*2a00*/  @P1 IADD3 R103, PT, PT, R98, 0x80, RZ ;  /* 0x0000008062671810 */ /* 0x000fce0007ffe0ff */
[----:B------:R-:W1:Y:S01]  /*2a10*/  @P4 LDC.64 R100, c[0x0][0x468] ;  /* 0x00011a00ff644b82 */ /* 0x000e620000000a00 */
[----:B0-----:R-:W-:Y:S01]  /*2a20*/  @P1 IMAD.WIDE.U32 R102, R103, 0x10, R88 ;  /* 0x0000001067661825 */ /* 0x001fe200078e0058 */
[----:B------:R-:W-:Y:S02]  /*2a30*/  @P4 IADD3 R89, PT, PT, R99, 0x80, RZ ;  /* 0x0000008063594810 */ /* 0x000fe40007ffe0ff */
[----:B------:R-:W-:Y:S02]  /*2a40*/  MOV R88, R135 ;  /* 0x0000008700587202 */ /* 0x000fe40000000f00 */
[----:B------:R0:W-:Y:S01]  /*2a50*/  @P1 STG.E.128 desc[UR14][R102.64], R84 ;  /* 0x0000005466001986 */ /* 0x0001e2000c101d0e */
[----:B-1----:R-:W-:Y:S01]  /*2a60*/  @P4 IMAD.WIDE.U32 R100, R89, 0x10, R100 ;  /* 0x0000001059644825 */ /* 0x002fe200078e0064 */
[----:B------:R-:W-:-:S05]  /*2a70*/  MOV R89, R152 ;  /* 0x0000009800597202 */ /* 0x000fca0000000f00 */
        /* <DEDUP_REMOVED lines=29> */
.L_x_8584:
        /* <DEDUP_REMOVED lines=25> */
.L_x_8583:
        /* <DEDUP_REMOVED lines=28> */
.L_x_8586:
[-CC-:B0-----:R-:W-:Y:S01]  /*2fa0*/  FFMA.FTZ R101, R105, R97.reuse, R96.reuse ;  /* 0x0000006169657223 */ /* 0x181fe20000010060 */
[----:B------:R-:W-:Y:S01]  /*2fb0*/  ISETP.GT.AND P5, PT, R0, RZ, PT ;  /* 0x000000ff0000720c */ /* 0x000fe20003fa4270 */
[-CC-:B------:R-:W-:Y:S01]  /*2fc0*/  FFMA.FTZ R102, R109, R97.reuse, R96.reuse ;  /* 0x000000616d667223 */ /* 0x180fe20000010060 */
[-CC-:B------:R-:W-:Y:S01]  /*2fd0*/  @P4 FFMA.FTZ R152, R154, R97.reuse, R96.reuse ;  /* 0x000000619a984223 */ /* 0x180fe20000010060 */
[----:B------:R-:W-:Y:S01]  /*2fe0*/  FADD.FTZ R100, R104, -R101 ;  /* 0x8000006568647221 */ /* 0x000fe20000010000 */
[----:B------:R-:W-:Y:S01]  /*2ff0*/  FFMA.FTZ R101, R108, R97, R96 ;  /* 0x000000616c657223 */ /* 0x000fe20000010060 */
[----:B------:R-:W-:Y:S01]  /*3000*/  FADD.FTZ R102, R107, -R102 ;  /* 0x800000666b667221 */ /* 0x000fe20000010000 */
[----:B------:R-:W-:Y:S01]  /*3010*/  @P4 FADD.FTZ R152, R153, -R152 ;  /* 0x8000009899984221 */ /* 0x000fe20000010000 */
[----:B------:R-:W-:-:S03]  /*3020*/  FMUL.FTZ R100, R5, R100 ;  /* 0x0000006405647220 */ /* 0x000fc60000410000 */
[----:B------:R-:W-:Y:S02]  /*3030*/  @P4 FMUL.FTZ R152, R5, R152 ;  /* 0x0000009805984220 */ /* 0x000fe40000410000 */
[----:B------:R-:W-:-:S05]  /*3040*/  FSEL R100, R100, RZ, P5 ;  /* 0x000000ff64647208 */ /* 0x000fca0002800000 */
[----:B------:R-:W-:Y:S01]  /*3050*/  @P3 FMUL.FTZ R88, R100, UR6 ;  /* 0x0000000664583c20 */ /* 0x000fe20008410000 */
[----:B------:R-:W-:Y:S01]  /*3060*/  FADD.FTZ R100, R106, -R101 ;  /* 0x800000656a647221 */ /* 0x000fe20000010000 */
[----:B------:R-:W-:-:S03]  /*3070*/  FMUL.FTZ R101, R5, R102 ;  /* 0x0000006605657220 */ /* 0x000fc60000410000 */
[----:B------:R-:W-:Y:S01]  /*3080*/  FMUL.FTZ R100, R5, R100 ;  /* 0x0000006405647220 */ /* 0x000fe20000410000 */
[----:B------:R-:W-:Y:S02]  /*3090*/  MOV R135, R88 ;  /* 0x0000005800877202 */ /* 0x000fe40000000f00 */
[----:B------:R-:W-:Y:S02]  /*30a0*/  FSEL R101, R101, RZ, P5 ;  /* 0x000000ff65657208 */ /* 0x000fe40002800000 */
[----:B------:R-:W-:-:S03]  /*30b0*/  FSEL R100, R100, RZ, P5 ;  /* 0x000000ff64647208 */ /* 0x000fc60002800000 */
[----:B------:R-:W-:Y:S02]  /*30c0*/  @P3 FMUL.FTZ R90, R101, UR6 ;  /* 0x00000006655a3c20 */ /* 0x000fe40008410000 */
[----:B------:R-:W-:Y:S01]  /*30d0*/  @P3 FMUL.FTZ R89, R100, UR6 ;  /* 0x0000000664593c20 */ /* 0x000fe20008410000 */
[----:B------:R-:W-:-:S04]  /*30e0*/  @P4 FSEL R100, R152, RZ, P5 ;  /* 0x000000ff98644208 */ /* 0x000fc80002800000 */
[----:B------:R-:W-:Y:S01]  /*30f0*/  MOV R152, R89 ;  /* 0x0000005900987202 */ /* 0x000fe20000000f00 */
[----:B------:R-:W-:-:S07]  /*3100*/  @P4 FMUL.FTZ R91, R100, UR6 ;  /* 0x00000006645b4c20 */ /* 0x000fce0008410000 */
.L_x_8585:
        /* <DEDUP_REMOVED lines=38> */
.L_x_8588:
        /* <DEDUP_REMOVED lines=25> */
.L_x_8587:
        /* <DEDUP_REMOVED lines=28> */
.L_x_8590:
        /* <DEDUP_REMOVED lines=23> */
.L_x_8589:
        /* <DEDUP_REMOVED lines=13> */
[-C--:B------:R-:W-:Y:S01]  /*3900*/  @P2 FFMA.FTZ R100, R123, R97.reuse, R96 ;  /* 0x000000617b642223 */ /* 0x080fe20000010060 */
[----:B------:R-:W-:Y:S02]  /*3910*/  MOV R86, R18 ;  /* 0x0000001200567202 */ /* 0x000fe40000000f00 */
[----:B------:R-:W-:Y:S01]  /*3920*/  @P2 FADD.FTZ R84, R120, -R87 ;  /* 0x8000005778542221 */ /* 0x000fe20000010000 */
[----:B------:R-:W-:Y:S01]  /*3930*/  @P2 FADD.FTZ R101, R121, -R100 ;  /* 0x8000006479652221 */ /* 0x000fe20000010000 */
[----:B------:R-:W-:Y:S01]  /*3940*/  @P2 FFMA.FTZ R87, R119, R97, R96 ;  /* 0x0000006177572223 */ /* 0x000fe20000010060 */
[----:B------:R-:W-:Y:S01]  /*3950*/  MOV R85, R17 ;  /* 0x0000001100557202 */ /* 0x000fe20000000f00 */
[C---:B------:R-:W-:Y:S01]  /*3960*/  @P2 FFMA.FTZ R85, R5.reuse, R84, R17 ;  /* 0x0000005405552223 */ /* 0x040fe20000010011 */
[----:B------:R-:W-:Y:S01]  /*3970*/  @P2 FFMA.FTZ R86, R5, R101, R18 ;  /* 0x0000006505562223 */ /* 0x000fe20000010012 */
[----:B------:R-:W-:Y:S01]  /*3980*/  @P2 FFMA.FTZ R101, R126, R97, R96 ;  /* 0x000000617e652223 */ /* 0x000fe20000010060 */
[----:B------:R-:W-:Y:S01]  /*3990*/  @P2 FADD.FTZ R87, R118, -R87 ;  /* 0x8000005776572221 */ /* 0x000fe20000010000 */
[----:B------:R-:W-:Y:S01]  /*39a0*/  MOV R84, R16 ;  /* 0x0000001000547202 */ /* 0x000fe20000000f00 */
[----:B------:R-:W-:Y:S01]  /*39b0*/  FMUL.FTZ R152, R85, UR6 ;  /* 0x0000000655987c20 */ /* 0x000fe20008410000 */
[----:B------:R-:W-:Y:S01]  /*39c0*/  @P2 FADD.FTZ R102, R124, -R101 ;  /* 0x800000657c662221 */ /* 0x000fe20000010000 */
[C---:B------:R-:W-:Y:S01]  /*39d0*/  @P2 FFMA.FTZ R84, R5.reuse, R87, R16 ;  /* 0x0000005705542223 */ /* 0x040fe20000010010 */
[----:B------:R-:W-:Y:S01]  /*39e0*/  MOV R100, R19 ;  /* 0x0000001300647202 */ /* 0x000fe20000000f00 */
[----:B------:R-:W-:Y:S01]  /*39f0*/  FMUL.FTZ R87, R86, UR6 ;  /* 0x0000000656577c20 */ /* 0x000fe20008410000 */
[----:B------:R-:W-:Y:S01]  /*3a00*/  @P2 FFMA.FTZ R100, R5, R102, R19 ;  /* 0x0000006605642223 */ /* 0x000fe20000010013 */
        /* <DEDUP_REMOVED lines=8> */
.L_x_8592:
        /* <DEDUP_REMOVED lines=25> */
.L_x_8591:
        /* <DEDUP_REMOVED lines=28> */
.L_x_8594:
[-CC-:B0-----:R-:W-:Y:S01]  /*3de0*/  FFMA.FTZ R101, R119, R97.reuse, R96.reuse ;  /* 0x0000006177657223 */ /* 0x181fe20000010060 */
[----:B------:R-:W-:Y:S01]  /*3df0*/  ISETP.GT.AND P5, PT, R0, RZ, PT ;  /* 0x000000ff0000720c */ /* 0x000fe20003fa4270 */
[-CC-:B------:R-:W-:Y:S01]  /*3e00*/  FFMA.FTZ R102, R123, R97.reuse, R96.reuse ;  /* 0x000000617b667223 */ /* 0x180fe20000010060 */
[-CC-:B------:R-:W-:Y:S01]  /*3e10*/  @P4 FFMA.FTZ R103, R126, R97.reuse, R96.reuse ;  /* 0x000000617e674223 */ /* 0x180fe20000010060 */
[----:B------:R-:W-:Y:S01]  /*3e20*/  FADD.FTZ R100, R118, -R101 ;  /* 0x8000006576647221 */ /* 0x000fe20000010000 */
[----:B------:R-:W-:Y:S01]  /*3e30*/  FFMA.FTZ R101, R122, R97, R96 ;  /* 0x000000617a657223 */ /* 0x000fe20000010060 */
[----:B------:R-:W-:Y:S02]  /*3e40*/  FADD.FTZ R102, R121, -R102 ;  /* 0x8000006679667221 */ /* 0x000fe40000010000 */
[----:B------:R-:W-:-:S05]  /*3e50*/  FMUL.FTZ R100, R5, R100 ;  /* 0x0000006405647220 */ /* 0x000fca0000410000 */
[----:B------:R-:W-:-:S05]  /*3e60*/  FSEL R100, R100, RZ, P5 ;  /* 0x000000ff64647208 */ /* 0x000fca0002800000 */
[----:B------:R-:W-:Y:S01]  /*3e70*/  @P3 FMUL.FTZ R88, R100, UR6 ;  /* 0x0000000664583c20 */ /* 0x000fe20008410000 */
[----:B------:R-:W-:Y:S01]  /*3e80*/  FADD.FTZ R100, R120, -R101 ;  /* 0x8000006578647221 */ /* 0x000fe20000010000 */
[C---:B------:R-:W-:Y:S01]  /*3e90*/  FMUL.FTZ R101, R5.reuse, R102 ;  /* 0x0000006605657220 */ /* 0x040fe20000410000 */
[----:B------:R-:W-:Y:S02]  /*3ea0*/  @P4 FADD.FTZ R102, R124, -R103 ;  /* 0x800000677c664221 */ /* 0x000fe40000010000 */
[C---:B------:R-:W-:Y:S01]  /*3eb0*/  FMUL.FTZ R100, R5.reuse, R100 ;  /* 0x0000006405647220 */ /* 0x040fe20000410000 */
[----:B------:R-:W-:Y:S01]  /*3ec0*/  MOV R135, R88 ;  /* 0x0000005800877202 */ /* 0x000fe20000000f00 */
[----:B------:R-:W-:Y:S01]  /*3ed0*/  @P4 FMUL.FTZ R102, R5, R102 ;  /* 0x0000006605664220 */ /* 0x000fe20000410000 */
[----:B------:R-:W-:Y:S02]  /*3ee0*/  FSEL R101, R101, RZ, P5 ;  /* 0x000000ff65657208 */ /* 0x000fe40002800000 */
[----:B------:R-:W-:-:S03]  /*3ef0*/  FSEL R100, R100, RZ, P5 ;  /* 0x000000ff64647208 */ /* 0x000fc60002800000 */
[----:B------:R-:W-:Y:S02]  /*3f00*/  @P3 FMUL.FTZ R90, R101, UR6 ;  /* 0x00000006655a3c20 */ /* 0x000fe40008410000 */
[----:B------:R-:W-:Y:S01]  /*3f10*/  @P3 FMUL.FTZ R89, R100, UR6 ;  /* 0x0000000664593c20 */ /* 0x000fe20008410000 */
[----:B------:R-:W-:-:S04]  /*3f20*/  @P4 FSEL R100, R102, RZ, P5 ;  /* 0x000000ff66644208 */ /* 0x000fc80002800000 */
[----:B------:R-:W-:Y:S01]  /*3f30*/  MOV R152, R89 ;  /* 0x0000005900987202 */ /* 0x000fe20000000f00 */
[----:B------:R-:W-:-:S07]  /*3f40*/  @P4 FMUL.FTZ R91, R100, UR6 ;  /* 0x00000006645b4c20 */ /* 0x000fce0008410000 */
.L_x_8593:
        /* <DEDUP_REMOVED lines=14> */
[----:B------:R-:W-:Y:S01]  /*4030*/  @P2 FFMA.FTZ R87, R130, R97, R96 ;  /* 0x0000006182572223 */ /* 0x000fe20000010060 */
[----:B------:R-:W-:Y:S01]  /*4040*/  MOV R84, R12 ;  /* 0x0000000c00547202 */ /* 0x000fe20000000f00 */
[----:B------:R-:W-:Y:S01]  /*4050*/  @P2 FADD.FTZ R101, R129, -R100 ;  /* 0x8000006481652221 */ /* 0x000fe20000010000 */
[----:B------:R-:W-:Y:S01]  /*4060*/  @P2 FADD.FTZ R0, R125, -R0 ;  /* 0x800000007d002221 */ /* 0x000fe20000010000 */
[----:B------:R-:W-:Y:S01]  /*4070*/  @P2 FADD.FTZ R100, R128, -R87 ;  /* 0x8000005780642221 */ /* 0x000fe20000010000 */
[----:B------:R-:W-:Y:S01]  /*4080*/  MOV R85, R13 ;  /* 0x0000000d00557202 */ /* 0x000fe20000000f00 */
[----:B------:R-:W-:Y:S01]  /*4090*/  @P2 FFMA.FTZ R97, R134, R97, R96 ;  /* 0x0000006186612223 */ /* 0x000fe20000010060 */
[----:B------:R-:W-:Y:S01]  /*40a0*/  MOV R86, R14 ;  /* 0x0000000e00567202 */ /* 0x000fe20000000f00 */
[C---:B------:R-:W-:Y:S01]  /*40b0*/  @P2 FFMA.FTZ R84, R5.reuse, R0, R12 ;  /* 0x0000000005542223 */ /* 0x040fe2000001000c */
[C---:B------:R-:W-:Y:S01]  /*40c0*/  @P2 FFMA.FTZ R86, R5.reuse, R101, R14 ;  /* 0x0000006505562223 */ /* 0x040fe2000001000e */
[----:B------:R-:W-:Y:S01]  /*40d0*/  @P2 FFMA.FTZ R85, R5, R100, R13 ;  /* 0x0000006405552223 */ /* 0x000fe2000001000d */
[----:B------:R-:W-:Y:S01]  /*40e0*/  @P2 FADD.FTZ R0, R132, -R97 ;  /* 0x8000006184002221 */ /* 0x000fe20000010000 */
[----:B------:R-:W-:Y:S01]  /*40f0*/  FMUL.FTZ R101, R84, UR6 ;  /* 0x0000000654657c20 */ /* 0x000fe20008410000 */
[----:B------:R-:W-:Y:S01]  /*4100*/  FMUL.FTZ R97, R86, UR6 ;  /* 0x0000000656617c20 */ /* 0x000fe20008410000 */
[----:B------:R-:W-:Y:S01]  /*4110*/  FMUL.FTZ R96, R85, UR6 ;  /* 0x0000000655607c20 */ /* 0x000fe20008410000 */
[----:B------:R-:W-:Y:S01]  /*4120*/  MOV R87, R15 ;  /* 0x0000000f00577202 */ /* 0x000fe20000000f00 */
[----:B------:R-:W-:Y:S01]  /*4130*/  @P2 FFMA.FTZ R87, R5, R0, R15 ;  /* 0x0000000005572223 */ /* 0x000fe2000001000f */
[----:B------:R-:W-:-:S02]  /*4140*/  SEL R88, R101, R88, P3 ;  /* 0x0000005865587207 */ /* 0x000fc40001800000 */
[----:B------:R-:W-:Y:S02]  /*4150*/  SEL R90, R97, R90, P3 ;  /* 0x0000005a615a7207 */ /* 0x000fe40001800000 */
[----:B------:R-:W-:Y:S01]  /*4160*/  SEL R89, R96, R89, P3 ;  /* 0x0000005960597207 */ /* 0x000fe20001800000 */
[----:B------:R-:W-:Y:S06]  /*4170*/  @!P4 BRA `(.L_x_8597) ;  /* 0x000000040030c947 */ /* 0x000fec0003800000 */
[----:B------:R-:W-:Y:S01]  /*4180*/  FMUL.FTZ R91, R87, UR6 ;  /* 0x00000006575b7c20 */ /* 0x000fe20008410000 */
[----:B------:R-:W-:Y:S06]  /*4190*/  BRA `(.L_x_8597) ;  /* 0x0000000400287947 */ /* 0x000fec0003800000 */
.L_x_8596:
[-CC-:B0-----:R-:W-:Y:S01]  /*41a0*/  @P2 FFMA.FTZ R103, R130, R97.reuse, R96.reuse ;  /* 0x0000006182672223 */ /* 0x181fe20000010060 */
[----:B------:R-:W-:Y:S01]  /*41b0*/  @P2 FFMA.FTZ R0, R127, R97, R96 ;  /* 0x000000617f002223 */ /* 0x000fe20000010060 */
[----:B------:R-:W-:Y:S02]  /*41c0*/  MOV R100, R13 ;  /* 0x0000000d00647202 */ /* 0x000fe40000000f00 */
[----:B------:R-:W-:Y:S01]  /*41d0*/  @P2 FADD.FTZ R102, R128, -R103 ;  /* 0x8000006780662221 */ /* 0x000fe20000010000 */
[----:B------:R-:W-:Y:S01]  /*41e0*/  @P2 FADD.FTZ R101, R125, -R0 ;  /* 0x800000007d652221 */ /* 0x000fe20000010000 */
[----:B------:R-:W-:Y:S02]  /*41f0*/  MOV R0, R12 ;  /* 0x0000000c00007202 */ /* 0x000fe40000000f00 */
[----:B------:R-:W-:Y:S01]  /*4200*/  @P2 FFMA.FTZ R100, R5, R102, R13 ;  /* 0x0000006605642223 */ /* 0x000fe2000001000d */
[----:B------:R-:W-:Y:S01]  /*4210*/  @P2 FFMA.FTZ R102, R131, R97, R96 ;  /* 0x0000006183662223 */ /* 0x000fe20000010060 */
[----:B------:R-:W-:-:S03]  /*4220*/  @P2 FFMA.FTZ R0, R5, R101, R12 ;  /* 0x0000006505002223 */ /* 0x000fc6000001000c */
[----:B------:R-:W-:Y:S01]  /*4230*/  @P2 FADD.FTZ R101, R129, -R102 ;  /* 0x8000006681652221 */ /* 0x000fe20000010000 */
[----:B------:R-:W-:-:S03]  /*4240*/  MOV R102, R14 ;  /* 0x0000000e00667202 */ /* 0x000fc60000000f00 */
[----:B------:R-:W-:Y:S01]  /*4250*/  @P2 FFMA.FTZ R102, R5, R101, R14 ;  /* 0x0000006505662223 */ /* 0x000fe2000001000e */
[----:B------:R-:W-:Y:S01]  /*4260*/  FMUL.FTZ R101, R0, UR6 ;  /* 0x0000000600657c20 */ /* 0x000fe20008410000 */
[----:B------:R-:W-:Y:S02]  /*4270*/  FMUL.FTZ R0, R100, UR6 ;  /* 0x0000000664007c20 */ /* 0x000fe40008410000 */
[----:B------:R-:W-:Y:S02]  /*4280*/  FMUL.FTZ R103, R102, UR6 ;  /* 0x0000000666677c20 */ /* 0x000fe40008410000 */
        /* <DEDUP_REMOVED lines=10> */
.L_x_8595:
[----:B------:R-:W-:Y:S05]  /*4330*/  @!P1 BRA `(.L_x_8598) ;  /* 0x00000000006c9947 */ /* 0x000fea0003800000 */
[-CC-:B0-----:R-:W-:Y:S01]  /*4340*/  FFMA.FTZ R86, R131, R97.reuse, R96.reuse ;  /* 0x0000006183567223 */ /* 0x181fe20000010060 */
[-CC-:B------:R-:W-:Y:S01]  /*4350*/  FFMA.FTZ R84, R127, R97.reuse, R96.reuse ;  /* 0x000000617f547223 */ /* 0x180fe20000010060 */
[-C--:B------:R-:W-:Y:S01]  /*4360*/  FFMA.FTZ R85, R130, R97.reuse, R96 ;  /* 0x0000006182557223 */ /* 0x080fe20000010060 */
[----:B------:R-:W-:Y:S01]  /*4370*/  ISETP.GT.AND P0, PT, R0, RZ, PT ;  /* 0x000000ff0000720c */ /* 0x000fe20003f04270 */
[----:B------:R-:W-:Y:S01]  /*4380*/  FADD.FTZ R86, R129, -R86 ;  /* 0x8000005681567221 */ /* 0x000fe20000010000 */
[----:B------:R-:W-:Y:S01]  /*4390*/  FADD.FTZ R84, R125, -R84 ;  /* 0x800000547d547221 */ /* 0x000fe20000010000 */
[----:B------:R-:W-:Y:S01]  /*43a0*/  FADD.FTZ R0, R128, -R85 ;  /* 0x8000005580007221 */ /* 0x000fe20000010000 */
[----:B------:R-:W-:Y:S01]  /*43b0*/  FFMA.FTZ R97, R134, R97, R96 ;  /* 0x0000006186617223 */ /* 0x000fe20000010060 */
[C---:B------:R-:W-:Y:S01]  /*43c0*/  FMUL.FTZ R86, R5.reuse, R86 ;  /* 0x0000005605567220 */ /* 0x040fe20000410000 */
[C---:B------:R-:W-:Y:S01]  /*43d0*/  FMUL.FTZ R84, R5.reuse, R84 ;  /* 0x0000005405547220 */ /* 0x040fe20000410000 */
[----:B------:R-:W-:Y:S01]  /*43e0*/  FMUL.FTZ R85, R5, R0 ;  /* 0x0000000005557220 */ /* 0x000fe20000410000 */
[----:B------:R-:W-:-:S02]  /*43f0*/  FADD.FTZ R96, R132, -R97 ;  /* 0x8000006184607221 */ /* 0x000fc40000010000 */
        /* <DEDUP_REMOVED lines=15> */
.L_x_8598:
[----:B------:R-:W-:Y:S01]  /*44f0*/  ISETP.GT.AND P0, PT, R0, RZ, PT ;  /* 0x000000ff0000720c */ /* 0x000fe20003f04270 */
        /* <DEDUP_REMOVED lines=10> */
[C---:B------:R-:W-:Y:S01]  /*45a0*/  FMUL.FTZ R100, R5.reuse, R100 ;  /* 0x0000006405647220 */ /* 0x040fe20000410000 */
[----:B------:R-:W-:-:S02]  /*45b0*/  FMUL.FTZ R102, R5, R102 ;  /* 0x0000006605667220 */ /* 0x000fc40000410000 */
[----:B------:R-:W-:Y:S02]  /*45c0*/  FSEL R0, R0, RZ, P0 ;  /* 0x000000ff00007208 */ /* 0x000fe40000000000 */
[----:B------:R-:W-:Y:S02]  /*45d0*/  FSEL R96, R96, RZ, P0 ;  /* 0x000000ff60607208 */ /* 0x000fe40000000000 */
[----:B------:R-:W-:Y:S01]  /*45e0*/  FSEL R100, R100, RZ, P0 ;  /* 0x000000ff64647208 */ /* 0x000fe20000000000 */
[----:B------:R-:W-:Y:S01]  /*45f0*/  @P3 FMUL.FTZ R88, R0, UR6 ;  /* 0x0000000600583c20 */ /* 0x000fe20008410000 */
[----:B------:R-:W-:Y:S01]  /*4600*/  FSEL R102, R102, RZ, P0 ;  /* 0x000000ff66667208 */ /* 0x000fe20000000000 */
[----:B------:R-:W-:Y:S02]  /*4610*/  @P3 FMUL.FTZ R89, R96, UR6 ;  /* 0x0000000660593c20 */ /* 0x000fe40008410000 */
[----:B------:R-:W-:Y:S02]  /*4620*/  @P3 FMUL.FTZ R90, R100, UR6 ;  /* 0x00000006645a3c20 */ /* 0x000fe40008410000 */
[----:B------:R-:W-:-:S07]  /*4630*/  @P4 FMUL.FTZ R91, R102, UR6 ;  /* 0x00000006665b4c20 */ /* 0x000fce0008410000 */
.L_x_8597:
[----:B------:R-:W0:Y:S01]  /*4640*/  @P1 LDC.64 R102, c[0x0][0x478] ;  /* 0x00011e00ff661b82 */ /* 0x000e220000000a00 */
        /* <DEDUP_REMOVED lines=12> */
.L_x_8570:
        /* <DEDUP_REMOVED lines=8> */
[----:B---3--:R-:W-:-:S05]  /*4790*/  IMAD.WIDE.U32 R4, R133, 0x10, R4 ;  /* 0x0000001085047825 */ /* 0x008fca00078e0004 */
        /* <DEDUP_REMOVED lines=12> */
.L_x_8600:
        /* <DEDUP_REMOVED lines=10> */
.L_x_10817:


//--------------------- .text._ZN10layer_norm13ln_bwd_kernelINS_13Kernel_traitsI6__halfffffjLj3072ELj1ELj1ELj4ELj16ENS_18Kernel_traits_baseILj3072ES2_ffffjLj128EEEEELb0ELb1ELb0ELb0EEEvNS_9BwdParamsE --------------------------
	.section	.text._ZN10layer_norm13ln_bwd_kernelINS_13Kernel_traitsI6__halfffffjLj3072ELj1ELj1ELj4ELj16ENS_18Kernel_traits_baseILj3072ES2_ffffjLj128EEEEELb0ELb1ELb0ELb0EEEvNS_9BwdParamsE,"ax",@progbits
	.align	128
        .global         _ZN10layer_norm13ln_bwd_kernelINS_13Kernel_traitsI6__halfffffjLj3072ELj1ELj1ELj4ELj16ENS_18Kernel_traits_baseILj3072ES2_ffffjLj128EEEEELb0ELb1ELb0ELb0EEEvNS_9BwdParamsE
        .type           _ZN10layer_norm13ln_bwd_kernelINS_13Kernel_traitsI6__halfffffjLj3072ELj1ELj1ELj4ELj16ENS_18Kernel_traits_baseILj3072ES2_ffffjLj128EEEEELb0ELb1ELb0ELb0EEEvNS_9BwdParamsE,@function
        .size           _ZN10layer_norm13ln_bwd_kernelINS_13Kernel_traitsI6__halfffffjLj3072ELj1ELj1ELj4ELj16ENS_18Kernel_traits_baseILj3072ES2_ffffjLj128EEEEELb0ELb1ELb0ELb0EEEvNS_9BwdParamsE,(.L_x_10818 - _ZN10layer_norm13ln_bwd_kernelINS_13Kernel_traitsI6__halfffffjLj3072ELj1ELj1ELj4ELj16ENS_18Kernel_traits_baseILj3072ES2_ffffjLj128EEEEELb0ELb1ELb0ELb0EEEvNS_9BwdParamsE)
        .other          _ZN10layer_norm13ln_bwd_kernelINS_13Kernel_traitsI6__halfffffjLj3072ELj1ELj1ELj4ELj16ENS_18Kernel_traits_baseILj3072ES2_ffffjLj128EEEEELb0ELb1ELb0ELb0EEEvNS_9BwdParamsE,@"STO_CUDA_ENTRY STV_DEFAULT"
_ZN10layer_norm13ln_bwd_kernelINS_13Kernel_traitsI6__halfffffjLj3072ELj1ELj1ELj4ELj16ENS_18Kernel_traits_baseILj3072ES2_ffffjLj128EEEEELb0ELb1ELb0ELb0EEEvNS_9BwdParamsE:
.text._ZN10layer_norm13ln_bwd_kernelINS_13Kernel_traitsI6__halfffffjLj3072ELj1ELj1ELj4ELj16ENS_18Kernel_traits_baseILj3072ES2_ffffjLj128EEEEELb0ELb1ELb0ELb0EEEvNS_9BwdParamsE:
        /* <DEDUP_REMOVED lines=13> */
[C---:B------:R-:W-:Y:S02]  /*00d0*/  ISETP.GE.U32.AND P2, PT, R14.reuse, 0x180, PT ;  /* 0x000001800e00780c */ /* 0x040fe40003f46070 */
[C---:B------:R-:W-:Y:S02]  /*00e0*/  ISETP.GE.U32.AND P1, PT, R14.reuse, 0x200, PT ;  /* 0x000002000e00780c */ /* 0x040fe40003f26070 */
[C---:B------:R-:W-:Y:S02]  /*00f0*/  ISETP.GE.U32.AND P0, PT, R14.reuse, 0x280, PT ;  /* 0x000002800e00780c */ /* 0x040fe40003f06070 */
[----:B------:R-:W-:-:S03]  /*0100*/  ISETP.GE.U32.AND P5, PT, R14, 0x300, PT ;  /* 0x000003000e00780c */ /* 0x000fc60003fa6070 */
[----:B------:R-:W0:Y:S01]  /*0110*/  @P4 LDC.64 R8, c[0x0][0x3e8] ;  /* 0x0000fa00ff084b82 */ /* 0x000e220000000a00 */
[----:B------:R-:W-:-:S07]  /*0120*/  P2R R165, PR, RZ, 0x20 ;  /* 0x00000020ffa57803 */ /* 0x000fce0000000000 */
[----:B------:R-:W1:Y:S08]  /*0130*/  @P4 LDC.64 R4, c[0x0][0x3d0] ;  /* 0x0000f400ff044b82 */ /* 0x000e700000000a00 */
[----:B------:R-:W4:Y:S01]  /*0140*/  @P3 LDC.64 R12, c[0x0][0x3d0] ;  /* 0x0000f400ff0c3b82 */ /* 0x000f220000000a00 */
[----:B0-----:R-:W-:-:S07]  /*0150*/  @P4 IMAD.WIDE.U32 R8, R17, 0x8, R8 ;  /* 0x0000000811084825 */ /* 0x001fce00078e0008 */
[----:B------:R-:W0:Y:S01]  /*0160*/  @P3 LDC.64 R38, c[0x0][0x3e8] ;  /* 0x0000fa00ff263b82 */ /* 0x000e220000000a00 */
[----:B--2---:R-:W5:Y:S01]  /*0170*/  @P4 LDG.E.64 R10, desc[UR8][R8.64] ;  /* 0x00000008080a4981 */ /* 0x004f62000c1e1b00 */
[----:B-1----:R-:W-:-:S06]  /*0180*/  @P4 IMAD.WIDE.U32 R4, R17, 0x8, R4 ;  /* 0x0000000811044825 */ /* 0x002fcc00078e0004 */
[----:B------:R-:W1:Y:S01]  /*0190*/  @P2 LDC.64 R40, c[0x0][0x3d0] ;  /* 0x0000f400ff282b82 */ /* 0x000e620000000a00 */
[----:B------:R-:W-:Y:S01]  /*01a0*/  @P4 LOP3.LUT R17, R17, 0x80, RZ, 0xfc, !PT ;  /* 0x0000008011114812 */ /* 0x000fe200078efcff */
[----:B------:R2:W5:Y:S04]  /*01b0*/  @P4 LDG.E.64 R6, desc[UR8][R4.64] ;  /* 0x0000000804064981 */ /* 0x000568000c1e1b00 */
[----:B----4-:R-:W-:Y:S02]  /*01c0*/  @P3 IMAD.WIDE.U32 R36, R17, 0x8, R12 ;  /* 0x0000000811243825 */ /* 0x010fe400078e000c */
[----:B------:R-:W4:Y:S01]  /*01d0*/  @P2 LDC.64 R42, c[0x0][0x3e8] ;  /* 0x0000fa00ff2a2b82 */ /* 0x000f220000000a00 */
[----:B------:R-:W-:Y:S02]  /*01e0*/  CS2R R54, SRZ ;  /* 0x0000000000367805 */ /* 0x000fe4000001ff00 */
[----:B------:R-:W-:-:S02]  /*01f0*/  CS2R R56, SRZ ;  /* 0x0000000000387805 */ /* 0x000fc4000001ff00 */
[----:B------:R-:W-:Y:S01]  /*0200*/  CS2R R58, SRZ ;  /* 0x00000000003a7805 */ /* 0x000fe2000001ff00 */
[----:B------:R-:W5:Y:S02]  /*0210*/  @P3 LDG.E.64 R18, desc[UR8][R36.64] ;  /* 0x0000000824123981 */ /* 0x000f64000c1e1b00 */
[----:B------:R-:W3:Y:S01]  /*0220*/  @P1 LDC.64 R44, c[0x0][0x3d0] ;  /* 0x0000f400ff2c1b82 */ /* 0x000ee20000000a00 */
[C---:B0-----:R-:W-:Y:S01]  /*0230*/  @P3 IMAD.WIDE.U32 R38, R17.reuse, 0x8, R38 ;  /* 0x0000000811263825 */ /* 0x041fe200078e0026 */
[----:B------:R-:W-:Y:S02]  /*0240*/  @P3 IADD3 R17, PT, PT, R17, 0x80, RZ ;  /* 0x0000008011113810 */ /* 0x000fe40007ffe0ff */
[----:B------:R-:W-:Y:S02]  /*0250*/  CS2R R60, SRZ ;  /* 0x00000000003c7805 */ /* 0x000fe4000001ff00 */
[----:B------:R-:W-:Y:S02]  /*0260*/  CS2R R62, SRZ ;  /* 0x00000000003e7805 */ /* 0x000fe4000001ff00 */
[----:B------:R-:W-:Y:S01]  /*0270*/  CS2R R64, SRZ ;  /* 0x0000000000407805 */ /* 0x000fe2000001ff00 */
[----:B------:R-:W5:Y:S01]  /*0280*/  @P3 LDG.E.64 R20, desc[UR8][R38.64] ;  /* 0x0000000826143981 */ /* 0x000f62000c1e1b00 */
[----:B------:R-:W0:Y:S01]  /*0290*/  @P1 LDC.64 R46, c[0x0][0x3e8] ;  /* 0x0000fa00ff2e1b82 */ /* 0x000e220000000a00 */
[----:B-1----:R-:W-:-:S07]  /*02a0*/  @P2 IMAD.WIDE.U32 R40, R17, 0x8, R40 ;  /* 0x0000000811282825 */ /* 0x002fce00078e0028 */
[----:B------:R-:W1:Y:S01]  /*02b0*/  @P0 LDC.64 R48, c[0x0][0x3d0] ;  /* 0x0000f400ff300b82 */ /* 0x000e620000000a00 */
[C---:B----4-:R-:W-:Y:S01]  /*02c0*/  @P2 IMAD.WIDE.U32 R42, R17.reuse, 0x8, R42 ;  /* 0x00000008112a2825 */ /* 0x050fe200078e002a */
[----:B------:R-:W-:Y:S01]  /*02d0*/  @P2 IADD3 R17, PT, PT, R17, 0x80, RZ ;  /* 0x0000008011112810 */ /* 0x000fe20007ffe0ff */
[----:B------:R-:W5:Y:S05]  /*02e0*/  @P2 LDG.E.64 R22, desc[UR8][R40.64] ;  /* 0x0000000828162981 */ /* 0x000f6a000c1e1b00 */
[----:B------:R-:W4:Y:S01]  /*02f0*/  @P0 LDC.64 R50, c[0x0][0x3e8] ;  /* 0x0000fa00ff320b82 */ /* 0x000f220000000a00 */
[C---:B---3--:R-:W-:Y:S01]  /*0300*/  @P1 IMAD.WIDE.U32 R44, R17.reuse, 0x8, R44 ;  /* 0x00000008112c1825 */ /* 0x048fe200078e002c */
[----:B------:R-:W5:Y:S06]  /*0310*/  @P2 LDG.E.64 R24, desc[UR8][R42.64] ;  /* 0x000000082a182981 */ /* 0x000f6c000c1e1b00 */
[----:B------:R-:W3:Y:S01]  /*0320*/  @P5 LDC.64 R12, c[0x0][0x3d0] ;  /* 0x0000f400ff0c5b82 */ /* 0x000ee20000000a00 */
[C---:B0-----:R-:W-:Y:S01]  /*0330*/  @P1 IMAD.WIDE.U32 R46, R17.reuse, 0x8, R46 ;  /* 0x00000008112e1825 */ /* 0x041fe200078e002e */
[----:B------:R-:W-:Y:S01]  /*0340*/  @P1 IADD3 R17, PT, PT, R17, 0x80, RZ ;  /* 0x0000008011111810 */ /* 0x000fe20007ffe0ff */
[----:B------:R-:W5:Y:S05]  /*0350*/  @P1 LDG.E.64 R26, desc[UR8][R44.64] ;  /* 0x000000082c1a1981 */ /* 0x000f6a000c1e1b00 */
[----:B------:R-:W2:Y:S08]  /*0360*/  @P5 LDC.64 R52, c[0x0][0x3e8] ;  /* 0x0000fa00ff345b82 */ /* 0x000eb00000000a00 */
[----:B------:R-:W0:Y:S01]  /*0370*/  S2UR UR4, SR_CTAID.X ;  /* 0x00000000000479c3 */ /* 0x000e220000002500 */
[C---:B-1----:R-:W-:Y:S01]  /*0380*/  @P0 IMAD.WIDE.U32 R48, R17.reuse, 0x8, R48 ;  /* 0x0000000811300825 */ /* 0x042fe200078e0030 */
[----:B------:R-:W5:Y:S03]  /*0390*/  @P1 LDG.E.64 R28, desc[UR8][R46.64] ;  /* 0x000000082e1c1981 */ /* 0x000f66000c1e1b00 */
[C---:B----4-:R-:W-:Y:S01]  /*03a0*/  @P0 IMAD.WIDE.U32 R50, R17.reuse, 0x8, R50 ;  /* 0x0000000811320825 */ /* 0x050fe200078e0032 */
[----:B------:R-:W-:Y:S01]  /*03b0*/  @P0 IADD3 R17, PT, PT, R17, 0x80, RZ ;  /* 0x0000008011110810 */ /* 0x000fe20007ffe0ff */
[----:B------:R-:W5:Y:S04]  /*03c0*/  @P0 LDG.E.64 R30, desc[UR8][R48.64] ;  /* 0x00000008301e0981 */ /* 0x000f68000c1e1b00 */
[C---:B---3--:R-:W-:Y:S01]  /*03d0*/  @P5 IMAD.WIDE.U32 R12, R17.reuse, 0x8, R12 ;  /* 0x00000008110c5825 */ /* 0x048fe200078e000c */
[----:B------:R-:W5:Y:S03]  /*03e0*/  @P0 LDG.E.64 R32, desc[UR8][R50.64] ;  /* 0x0000000832200981 */ /* 0x000f66000c1e1b00 */
[----:B--2---:R-:W-:Y:S01]  /*03f0*/  @P5 IMAD.WIDE.U32 R4, R17, 0x8, R52 ;  /* 0x0000000811045825 */ /* 0x004fe200078e0034 */
[----:B------:R0:W5:Y:S04]  /*0400*/  @P5 LDG.E.64 R34, desc[UR8][R12.64] ;  /* 0x000000080c225981 */ /* 0x000168000c1e1b00 */
[----:B------:R1:W5:Y:S01]  /*0410*/  @P5 LDG.E.64 R2, desc[UR8][R4.64] ;  /* 0x0000000804025981 */ /* 0x000362000c1e1b00 */
        /* <DEDUP_REMOVED lines=33> */
[----:B-----5:R-:W-:Y:S02]  /*0630*/  SHF.R.U32.HI R4, RZ, 0x10, R7 ;  /* 0x00000010ff047819 */ /* 0x020fe40000011607 */
[----:B------:R-:W-:Y:S02]  /*0640*/  CS2R R36, SRZ ;  /* 0x0000000000247805 */ /* 0x000fe4000001ff00 */
[----:B------:R-:W-:Y:S02]  /*0650*/  SHF.R.U64 R5, R18, 0x10, R19 ;  /* 0x0000001012057819 */ /* 0x000fe40000001213 */
[----:B------:R-:W-:Y:S02]  /*0660*/  CS2R R38, SRZ ;  /* 0x0000000000267805 */ /* 0x000fe4000001ff00 */
[----:B------:R-:W-:Y:S02]  /*0670*/  MOV R167, R7 ;  /* 0x0000000700a77202 */ /* 0x000fe40000000f00 */
[----:B------:R-:W-:-:S02]  /*0680*/  CS2R R40, SRZ ;  /* 0x0000000000287805 */ /* 0x000fc4000001ff00 */
[----:B------:R-:W-:Y:S02]  /*0690*/  MOV R168, R18 ;  /* 0x0000001200a87202 */ /* 0x000fe40000000f00 */
[----:B------:R-:W-:Y:S02]  /*06a0*/  CS2R R42, SRZ ;  /* 0x00000000002a7805 */ /* 0x000fe4000001ff00 */
[----:B------:R-:W-:Y:S02]  /*06b0*/  PRMT R167, R167, 0x5410, R4 ;  /* 0x00005410a7a77816 */ /* 0x000fe40000000004 */
[----:B------:R-:W-:Y:S02]  /*06c0*/  CS2R R44, SRZ ;  /* 0x00000000002c7805 */ /* 0x000fe4000001ff00 */
[----:B------:R-:W-:Y:S02]  /*06d0*/  PRMT R168, R168, 0x5410, R5 ;  /* 0x00005410a8a87816 */ /* 0x000fe40000000005 */
[----:B------:R-:W-:Y:S01]  /*06e0*/  CS2R R46, SRZ ;  /* 0x00000000002e7805 */ /* 0x000fe2000001ff00 */
[----:B------:R-:W0:Y:S01]  /*06f0*/  LDC.64 R4, c[0x0][0x3e0] ;  /* 0x0000f800ff047b82 */ /* 0x000e220000000a00 */
[----:B------:R-:W-:-:S02]  /*0700*/  MOV R166, R6 ;  /* 0x0000000600a67202 */ /* 0x000fc40000000f00 */
[----:B------:R-:W-:Y:S02]  /*0710*/  CS2R R48, SRZ ;  /* 0x0000000000307805 */ /* 0x000fe4000001ff00 */
[----:B------:R-:W-:Y:S02]  /*0720*/  SHF.R.U64 R0, R6, 0x10, R7 ;  /* 0x0000001006007819 */ /* 0x000fe40000001207 */
        /* <DEDUP_REMOVED lines=11> */
[----:B------:R-:W-:Y:S02]  /*07e0*/  SHF.R.U64 R7, R22, 0x10, R23 ;  /* 0x0000001016077819 */ /* 0x000fe40000001217 */
[----:B------:R-:W-:Y:S02]  /*07f0*/  CS2R R62, SRZ ;  /* 0x00000000003e7805 */ /* 0x000fe4000001ff00 */
[----:B------:R-:W-:Y:S02]  /*0800*/  MOV R180, R10 ;  /* 0x0000000a00b47202 */ /* 0x000fe40000000f00 */
[----:B------:R-:W-:Y:S02]  /*0810*/  CS2R R64, SRZ ;  /* 0x0000000000407805 */ /* 0x000fe4000001ff00 */
[----:B------:R-:W-:-:S02]  /*0820*/  MOV R183, R21 ;  /* 0x0000001500b77202 */ /* 0x000fc40000000f00 */
[----:B------:R-:W-:Y:S02]  /*0830*/  CS2R R66, SRZ ;  /* 0x0000000000427805 */ /* 0x000fe4000001ff00 */
[----:B------:R-:W-:Y:S02]  /*0840*/  SHF.R.U32.HI R20, RZ, 0x10, R21 ;  /* 0x00000010ff147819 */ /* 0x000fe40000011615 */
[----:B------:R-:W-:Y:S02]  /*0850*/  CS2R R68, SRZ ;  /* 0x0000000000447805 */ /* 0x000fe4000001ff00 */
[----:B------:R-:W-:Y:S02]  /*0860*/  MOV R193, R2 ;  /* 0x0000000200c17202 */ /* 0x000fe40000000f00 */
[----:B------:R-:W-:Y:S02]  /*0870*/  CS2R R70, SRZ ;  /* 0x0000000000467805 */ /* 0x000fe4000001ff00 */
[----:B0-----:R-:W-:-:S02]  /*0880*/  ISETP.NE.U32.AND P0, PT, R4, RZ, PT ;  /* 0x000000ff0400720c */ /* 0x001fc40003f05070 */
        /* <DEDUP_REMOVED lines=13> */
[----:B------:R-:W-:Y:S02]  /*0960*/  SHF.R.U64 R10, R10, 0x10, R11 ;  /* 0x000000100a0a7819 */ /* 0x000fe4000000120b */
[----:B------:R-:W-:Y:S02]  /*0970*/  CS2R R86, SRZ ;  /* 0x0000000000567805 */ /* 0x000fe4000001ff00 */
[----:B------:R-:W-:Y:S02]  /*0980*/  MOV R181, R11 ;  /* 0x0000000b00b57202 */ /* 0x000fe40000000f00 */
        /* <DEDUP_REMOVED lines=19> */
[----:B------:R-:W-:Y:S01]  /*0ac0*/  SHF.R.U32.HI R16, RZ, 0x10, R31 ;  /* 0x00000010ff107819 */ /* 0x000fe2000001161f */
[----:B------:R-:W-:Y:S01]  /*0ad0*/  UPLOP3.LUT UP1, UPT, UPT, UPT, UPT, 0x40, 0x4 ;  /* 0x000000000004789c */ /* 0x000fe20003f2e870 */
[----:B------:R-:W-:Y:S01]  /*0ae0*/  MOV R178, R34 ;  /* 0x0000002200b27202 */ /* 0x000fe20000000f00 */
[----:B------:R-:W0:Y:S01]  /*0af0*/  LDCU.U8 UR7, c[0x0][0x410] ;  /* 0x00008200ff0777ac */ /* 0x000e220008000000 */
[----:B------:R-:W-:-:S02]  /*0b00*/  SHF.R.U64 R17, R34, 0x10, R35 ;  /* 0x0000001022117819 */ /* 0x000fc40000001223 */
[----:B------:R-:W-:Y:S01]  /*0b10*/  MOV R179, R35 ;  /* 0x0000002300b37202 */ /* 0x000fe20000000f00 */
[----:B------:R-:W1:Y:S01]  /*0b20*/  LDCU UR12, c[0x0][0x400] ;  /* 0x00008000ff0c77ac */ /* 0x000e620008000800 */
[----:B------:R-:W-:Y:S02]  /*0b30*/  SHF.R.U32.HI R18, RZ, 0x10, R35 ;  /* 0x00000010ff127819 */ /* 0x000fe40000011623 */
[----:B------:R-:W-:Y:S01]  /*0b40*/  SHF.R.U32.HI R11, RZ, 0x10, R11 ;  /* 0x00000010ff0b7819 */ /* 0x000fe2000001160b */
[----:B------:R-:W2:Y:S01]  /*0b50*/  LDCU.64 UR14, c[0x0][0x478] ;  /* 0x00008f00ff0e77ac */ /* 0x000ea20008000a00 */
[----:B------:R-:W-:Y:S02]  /*0b60*/  MOV R187, R28 ;  /* 0x0000001c00bb7202 */ /* 0x000fe40000000f00 */
[----:B------:R-:W-:Y:S01]  /*0b70*/  SHF.R.U64 R23, R28, 0x10, R29 ;  /* 0x000000101c177819 */ /* 0x000fe2000000121d */
[----:B------:R-:W3:Y:S01]  /*0b80*/  LDCU.64 UR10, c[0x0][0x438] ;  /* 0x00008700ff0a77ac */ /* 0x000ee20008000a00 */
[----:B------:R-:W-:-:S02]  /*0b90*/  MOV R188, R29 ;  /* 0x0000001d00bc7202 */ /* 0x000fc40000000f00 */
[----:B------:R-:W-:Y:S02]  /*0ba0*/  SHF.R.U32.HI R24, RZ, 0x10, R29 ;  /* 0x00000010ff187819 */ /* 0x000fe4000001161d */
[----:B------:R-:W-:Y:S02]  /*0bb0*/  MOV R189, R32 ;  /* 0x0000002000bd7202 */ /* 0x000fe40000000f00 */
[--C-:B------:R-:W-:Y:S02]  /*0bc0*/  SHF.R.U64 R25, R32, 0x10, R33.reuse ;  /* 0x0000001020197819 */ /* 0x100fe40000001221 */
[----:B------:R-:W-:Y:S02]  /*0bd0*/  MOV R192, R33 ;  /* 0x0000002100c07202 */ /* 0x000fe40000000f00 */
[----:B------:R-:W-:Y:S02]  /*0be0*/  SHF.R.U32.HI R26, RZ, 0x10, R33 ;  /* 0x00000010ff1a7819 */ /* 0x000fe40000011621 */
[----:B------:R-:W-:-:S02]  /*0bf0*/  SHF.R.U32.HI R3, RZ, 0x10, R3 ;  /* 0x00000010ff037819 */ /* 0x000fc40000011603 */
[----:B------:R-:W-:Y:S02]  /*0c00*/  ISETP.NE.AND.EX P0, PT, R5, RZ, PT, P0 ;  /* 0x000000ff0500720c */ /* 0x000fe40003f05300 */
        /* <DEDUP_REMOVED lines=22> */
[----:B0123--:R-:W-:-:S07]  /*0d70*/  P2R R12, PR, RZ, 0x1 ;  /* 0x00000001ff0c7803 */ /* 0x00ffce0000000000 */
.L_x_8663:
[----:B------:R-:W-:Y:S01]  /*0d80*/  ISETP.NE.AND P0, PT, R12, RZ, PT ;  /* 0x000000ff0c00720c */ /* 0x000fe20003f05270 */
[----:B------:R-:W0:Y:S01]  /*0d90*/  LDC.64 R138, c[0x0][0x3c0] ;  /* 0x0000f000ff8a7b82 */ /* 0x000e220000000a00 */
[----:B-----5:R-:W-:-:S07]  /*0da0*/  HFMA2 R163, -RZ, RZ, 1.875, 0 ;  /* 0x3f800000ffa37431 */ /* 0x020fce00000001ff */
[----:B------:R-:W1:Y:S08]  /*0db0*/  LDC R16, c[0x0][0x388] ;  /* 0x0000e200ff107b82 */ /* 0x000e700000000800 */
[----:B------:R-:W2:Y:S01]  /*0dc0*/  @P0 LDC.64 R136, c[0x0][0x3e0] ;  /* 0x0000f800ff880b82 */ /* 0x000ea20000000a00 */
[----:B0-----:R-:W-:-:S06]  /*0dd0*/  IMAD.WIDE R140, R13, 0x4, R138 ;  /* 0x000000040d8c7825 */ /* 0x001fcc00078e028a */
[----:B------:R-:W3:Y:S01]  /*0de0*/  LDG.E R140, desc[UR8][R140.64] ;  /* 0x000000088c8c7981 */ /* 0x000ee2000c1e1900 */
[C---:B--2---:R-:W-:Y:S02]  /*0df0*/  @P0 IMAD.WIDE R138, R13.reuse, 0x4, R136 ;  /* 0x000000040d8a0825 */ /* 0x044fe400078e0288 */
[----:B------:R-:W0:Y:S03]  /*0e00*/  LDC.64 R136, c[0x0][0x3c8] ;  /* 0x0000f200ff887b82 */ /* 0x000e260000000a00 */
[----:B------:R2:W5:Y:S01]  /*0e10*/  @P0 LDG.E R163, desc[UR8][R138.64] ;  /* 0x000000088aa30981 */ /* 0x000562000c1e1900 */
[----:B-1----:R-:W-:Y:S01]  /*0e20*/  IMAD R10, R13, R16, RZ ;  /* 0x000000100d0a7224 */ /* 0x002fe200078e02ff */
[C---:B------:R-:W-:Y:S01]  /*0e30*/  ISETP.GE.U32.AND P4, PT, R14.reuse, 0x80, PT ;  /* 0x000000800e00780c */ /* 0x040fe20003f86070 */
[----:B------:R-:W1:Y:S01]  /*0e40*/  S2R R15, SR_TID.X ;  /* 0x00000000000f7919 */ /* 0x000e620000002100 */
[----:B------:R-:W-:-:S02]  /*0e50*/  ISETP.GE.U32.AND P3, PT, R14, 0x100, PT ;  /* 0x000001000e00780c */ /* 0x000fc40003f66070 */
[----:B------:R-:W-:Y:S02]  /*0e60*/  SHF.R.S32.HI R143, RZ, 0x1f, R10 ;  /* 0x0000001fff8f7819 */ /* 0x000fe4000001140a */
[C---:B------:R-:W-:Y:S02]  /*0e70*/  ISETP.GE.U32.AND P2, PT, R14.reuse, 0x180, PT ;  /* 0x000001800e00780c */ /* 0x040fe40003f46070 */
[----:B------:R-:W-:Y:S02]  /*0e80*/  LEA.HI R10, R143, R10, RZ, 0x2 ;  /* 0x0000000a8f0a7211 */ /* 0x000fe400078f10ff */
[----:B------:R-:W-:Y:S01]  /*0e90*/  ISETP.GE.U32.AND P1, PT, R14, 0x200, PT ;  /* 0x000002000e00780c */ /* 0x000fe20003f26070 */
[----:B0-----:R-:W-:-:S05]  /*0ea0*/  IMAD.WIDE R136, R13, 0x4, R136 ;  /* 0x000000040d887825 */ /* 0x001fca00078e0288 */
[----:B------:R2:W5:Y:S01]  /*0eb0*/  LDG.E R164, desc[UR8][R136.64] ;  /* 0x0000000888a47981 */ /* 0x000562000c1e1900 */
[----:B------:R-:W-:Y:S01]  /*0ec0*/  ISETP.NE.AND P6, PT, RZ, UR7, PT ;  /* 0x00000007ff007c0c */ /* 0x000fe2000bfc5270 */
[----:B------:R-:W-:Y:S01]  /*0ed0*/  BSSY.RECONVERGENT B0, `(.L_x_8602) ;  /* 0x0000032000007945 */ /* 0x000fe20003800200 */
[----:B------:R-:W-:Y:S02]  /*0ee0*/  CS2R R190, SRZ ;  /* 0x0000000000be7805 */ /* 0x000fe4000001ff00 */
[----:B-1----:R-:W-:-:S04]  /*0ef0*/  LEA.HI.SX32 R10, R10, R15, 0x1e ;  /* 0x0000000f0a0a7211 */ /* 0x002fc800078ff2ff */
[----:B------:R-:W-:Y:S02]  /*0f00*/  MOV R195, R10 ;  /* 0x0000000a00c37202 */ /* 0x000fe40000000f00 */
[----:B---3--:R-:W-:Y:S01]  /*0f10*/  FSEL R186, R140, RZ, !P6 ;  /* 0x000000ff8cba7208 */ /* 0x008fe20007000000 */
[----:B--2---:R-:W-:Y:S06]  /*0f20*/  @!P4 BRA `(.L_x_8603) ;  /* 0x0000000000b0c947 */ /* 0x004fec0003800000 */
        /* <DEDUP_REMOVED lines=10> */
[----:B--2---:R-:W-:-:S04]  /*0fd0*/  @P0 IMAD.WIDE.U32 R148, R10, 0x10, R146 ;  /* 0x000000100a940825 */ /* 0x004fc800078e0092 */
[----:B------:R-:W-:Y:S01]  /*0fe0*/  HADD2.F32 R146, -RZ, R166.H1_H1 ;  /* 0x300000a6ff927230 */ /* 0x000fe20000004100 */
[----:B------:R0:W5:Y:S01]  /*0ff0*/  @P0 LDG.E.128 R108, desc[UR8][R148.64] ;  /* 0x00000008946c0981 */ /* 0x000162000c1e1d00 */
[----:B------:R-:W-:Y:S01]  /*1000*/  IADD3 R195, PT, PT, R10, 0x80, RZ ;  /* 0x000000800ac37810 */ /* 0x000fe20007ffe0ff */
[--C-:B0-----:R-:W-:Y:S02]  /*1010*/  HADD2.F32 R149, -RZ, R167.reuse.H0_H0 ;  /* 0x200000a7ff957230 */ /* 0x101fe40000004100 */
[C---:B---3--:R-:W-:Y:S01]  /*1020*/  FADD.FTZ R147, -R186.reuse, R136 ;  /* 0x00000088ba937221 */ /* 0x048fe20000010100 */
[C---:B------:R-:W-:Y:S01]  /*1030*/  FADD.FTZ R151, -R186.reuse, R137 ;  /* 0x00000089ba977221 */ /* 0x040fe20000010100 */
[----:B------:R-:W-:Y:S01]  /*1040*/  FADD.FTZ R161, -R186, R138 ;  /* 0x0000008abaa17221 */ /* 0x000fe20000010100 */
[----:B------:R-:W-:Y:S02]  /*1050*/  HADD2.F32 R136, -RZ, R167.H1_H1 ;  /* 0x300000a7ff887230 */ /* 0x000fe40000004100 */
[----:B-----5:R-:W-:Y:S01]  /*1060*/  FMUL.FTZ R147, R164, R147 ;  /* 0x00000093a4937220 */ /* 0x020fe20000410000 */
[----:B------:R-:W-:Y:S01]  /*1070*/  FADD.FTZ R165, -R186, R139 ;  /* 0x0000008bbaa57221 */ /* 0x000fe20000010100 */
[C---:B------:R-:W-:Y:S01]  /*1080*/  FMUL.FTZ R148, R164.reuse, R151 ;  /* 0x00000097a4947220 */ /* 0x040fe20000410000 */
[----:B------:R-:W-:Y:S01]  /*1090*/  FMUL.FTZ R151, R164, R161 ;  /* 0x000000a1a4977220 */ /* 0x000fe20000410000 */
[----:B----4-:R-:W-:Y:S01]  /*10a0*/  FMUL.FTZ R145, R140, R145 ;  /* 0x000000918c917220 */ /* 0x010fe20000410000 */
[----:B------:R-:W-:Y:S01]  /*10b0*/  FMUL.FTZ R146, R141, R146 ;  /* 0x000000928d927220 */ /* 0x000fe20000410000 */
[----:B------:R-:W-:Y:S01]  /*10c0*/  FMUL.FTZ R161, R143, R136 ;  /* 0x000000888fa17220 */ /* 0x000fe20000410000 */
[----:B------:R-:W-:Y:S01]  /*10d0*/  FMUL.FTZ R149, R142, R149 ;  /* 0x000000958e957220 */ /* 0x000fe20000410000 */
[----:B------:R-:W-:Y:S01]  /*10e0*/  FADD.FTZ R137, RZ, R145 ;  /* 0x00000091ff897221 */ /* 0x000fe20000010000 */
[----:B------:R-:W-:Y:S01]  /*10f0*/  FFMA.FTZ R139, R147, R145, RZ ;  /* 0x00000091938b7223 */ /* 0x000fe200000100ff */
        /* <DEDUP_REMOVED lines=14> */
[----:B------:R-:W-:-:S07]  /*11e0*/  FFMA.FTZ R190, R162, R161, R137 ;  /* 0x000000a1a2be7223 */ /* 0x000fce0000010089 */
.L_x_8603:
[----:B------:R-:W-:Y:S05]  /*11f0*/  BSYNC.RECONVERGENT B0 ;  /* 0x0000000000007941 */ /* 0x000fea0003800200 */
.L_x_8602:
        /* <DEDUP_REMOVED lines=15> */
[--C-:B------:R-:W-:Y:S02]  /*12f0*/  HADD2.F32 R158, -RZ, R169.reuse.H1_H1 ;  /* 0x300000a9ff9e7230 */ /* 0x100fe40000004100 */
[C---:B---3--:R-:W-:Y:S01]  /*1300*/  FADD.FTZ R11, -R186.reuse, R140 ;  /* 0x0000008cba0b7221 */ /* 0x048fe20000010100 */
[C---:B------:R-:W-:Y:S01]  /*1310*/  FADD.FTZ R35, -R186.reuse, R141 ;  /* 0x0000008dba237221 */ /* 0x040fe20000010100 */
[----:B------:R-:W-:Y:S02]  /*1320*/  HADD2.F32 R140, -RZ, R168.H1_H1 ;  /* 0x300000a8ff8c7230 */ /* 0x000fe40000004100 */
[----:B------:R-:W-:Y:S01]  /*1330*/  FADD.FTZ R165, -R186, R142 ;  /* 0x0000008ebaa57221 */ /* 0x000fe20000010100 */
[C---:B-----5:R-:W-:Y:S01]  /*1340*/  FMUL.FTZ R11, R164.reuse, R11 ;  /* 0x0000000ba40b7220 */ /* 0x060fe20000410000 */
[----:B------:R-:W-:Y:S01]  /*1350*/  FMUL.FTZ R26, R164, R35 ;  /* 0x00000023a41a7220 */ /* 0x000fe20000410000 */
[----:B------:R-:W-:-:S02]  /*1360*/  HADD2.F32 R35, -RZ, R169.H0_H0 ;  /* 0x200000a9ff237230 */ /* 0x000fc40000004100 */
[----:B------:R-:W-:Y:S01]  /*1370*/  FADD.FTZ R143, -R186, R143 ;  /* 0x0000008fba8f7221 */ /* 0x000fe20000010100 */
        /* <DEDUP_REMOVED lines=22> */
.L_x_8605:
[----:B------:R-:W-:Y:S05]  /*14e0*/  BSYNC.RECONVERGENT B0 ;  /* 0x0000000000007941 */ /* 0x000fea0003800200 */
.L_x_8604:
        /* <DEDUP_REMOVED lines=16> */
[C---:B---3--:R-:W-:Y:S01]  /*15f0*/  FADD.FTZ R9, -R186.reuse, R140 ;  /* 0x0000008cba097221 */ /* 0x048fe20000010100 */
[C---:B------:R-:W-:Y:S01]  /*1600*/  FADD.FTZ R33, -R186.reuse, R141 ;  /* 0x0000008dba217221 */ /* 0x040fe20000010100 */
[----:B------:R-:W-:Y:S01]  /*1610*/  FADD.FTZ R159, -R186, R142 ;  /* 0x0000008eba9f7221 */ /* 0x000fe20000010100 */
[--C-:B------:R-:W-:Y:S02]  /*1620*/  HADD2.F32 R140, -RZ, R171.reuse.H1_H1 ;  /* 0x300000abff8c7230 */ /* 0x100fe40000004100 */
        /* <DEDUP_REMOVED lines=25> */
[----:B0-----:R-:W-:-:S07]  /*17c0*/  FFMA.FTZ R190, R154, R159, R137 ;  /* 0x0000009f9abe7223 */ /* 0x001fce0000010089 */
.L_x_8607:
[----:B------:R-:W-:Y:S05]  /*17d0*/  BSYNC.RECONVERGENT B0 ;  /* 0x0000000000007941 */ /* 0x000fea0003800200 */
.L_x_8606:
        /* <DEDUP_REMOVED lines=46> */
.L_x_8609:
[----:B------:R-:W-:Y:S05]  /*1ac0*/  BSYNC.RECONVERGENT B0 ;  /* 0x0000000000007941 */ /* 0x000fea0003800200 */
.L_x_8608:
[----:B------:R-:W-:Y:S01]  /*1ad0*/  ISETP.GE.U32.AND P0, PT, R14, 0x280, PT ;  /* 0x000002800e00780c */ /* 0x000fe20003f06070 */
[----:B------:R-:W-:-:S12]  /*1ae0*/  BSSY.RECONVERGENT B0, `(.L_x_8610) ;  /* 0x000002e000007945 */ /* 0x000fd80003800200 */
        /* <DEDUP_REMOVED lines=12> */
[--C-:B------:R-:W-:Y:S02]  /*1bb0*/  HADD2.F32 R19, -RZ, R176.reuse.H0_H0 ;  /* 0x200000b0ff137230 */ /* 0x100fe40000004100 */
[----:B------:R-:W-:Y:S01]  /*1bc0*/  HADD2.F32 R30, -RZ, R176.H1_H1 ;  /* 0x300000b0ff1e7230 */ /* 0x000fe20000004100 */
[----:B------:R-:W-:Y:S01]  /*1bd0*/  IADD3 R195, PT, PT, R195, 0x80, RZ ;  /* 0x00000080c3c37810 */ /* 0x000fe20007ffe0ff */
[C---:B---3--:R-:W-:Y:S01]  /*1be0*/  FADD.FTZ R5, -R186.reuse, R140 ;  /* 0x0000008cba057221 */ /* 0x048fe20000010100 */
[----:B------:R-:W-:-:S03]  /*1bf0*/  FADD.FTZ R29, -R186, R141 ;  /* 0x0000008dba1d7221 */ /* 0x000fc60000010100 */
[C---:B-----5:R-:W-:Y:S01]  /*1c00*/  FMUL.FTZ R5, R164.reuse, R5 ;  /* 0x00000005a4057220 */ /* 0x060fe20000410000 */
[----:B------:R-:W-:Y:S01]  /*1c10*/  FMUL.FTZ R20, R164, R29 ;  /* 0x0000001da4147220 */ /* 0x000fe20000410000 */
[--C-:B------:R-:W-:Y:S02]  /*1c20*/  HADD2.F32 R29, -RZ, R177.reuse.H0_H0 ;  /* 0x200000b1ff1d7230 */ /* 0x100fe40000004100 */
[----:B----4-:R-:W-:Y:S01]  /*1c30*/  FMUL.FTZ R2, R136, R19 ;  /* 0x0000001388027220 */ /* 0x010fe20000410000 */
        /* <DEDUP_REMOVED lines=9> */
[----:B------:R-:W-:-:S02]  /*1cd0*/  HADD2.F32 R140, -RZ, R177.H1_H1 ;  /* 0x300000b1ff8c7230 */ /* 0x000fc40000004100 */
[----:B------:R-:W-:Y:S01]  /*1ce0*/  FMUL.FTZ R29, R164, R155 ;  /* 0x0000009ba41d7220 */ /* 0x000fe20000410000 */
[----:B------:R-:W-:Y:S01]  /*1cf0*/  FADD.FTZ R141, R136, R19 ;  /* 0x00000013888d7221 */ /* 0x000fe20000010000 */
[----:B------:R-:W-:Y:S01]  /*1d00*/  FADD.FTZ R143, -R186, R143 ;  /* 0x0000008fba8f7221 */ /* 0x000fe20000010100 */
        /* <DEDUP_REMOVED lines=11> */
.L_x_8611:
[----:B------:R-:W-:Y:S05]  /*1dc0*/  BSYNC.RECONVERGENT B0 ;  /* 0x0000000000007941 */ /* 0x000fea0003800200 */
.L_x_8610:
[----:B------:R-:W-:Y:S01]  /*1dd0*/  ISETP.GE.U32.AND P5, PT, R14, 0x300, PT ;  /* 0x000003000e00780c */ /* 0x000fe20003fa6070 */
[----:B------:R-:W-:Y:S03]  /*1de0*/  BSSY.RECONVERGENT B0, `(.L_x_8612) ;  /* 0x000002e000007945 */ /* 0x000fe60003800200 */
[----:B------:R-:W-:-:S09]  /*1df0*/  P2R R165, PR, RZ, 0x20 ;  /* 0x00000020ffa57803 */ /* 0x000fd20000000000 */
        /* <DEDUP_REMOVED lines=13> */
[----:B------:R-:W-:Y:S02]  /*1ed0*/  HADD2.F32 R28, -RZ, R178.H1_H1 ;  /* 0x300000b2ff1c7230 */ /* 0x000fe40000004100 */
[C---:B--2---:R-:W-:Y:S01]  /*1ee0*/  FADD.FTZ R3, -R186.reuse, R140 ;  /* 0x0000008cba037221 */ /* 0x044fe20000010100 */
[C---:B------:R-:W-:Y:S01]  /*1ef0*/  FADD.FTZ R27, -R186.reuse, R141 ;  /* 0x0000008dba1b7221 */ /* 0x040fe20000010100 */
[----:B------:R-:W-:Y:S01]  /*1f00*/  FADD.FTZ R153, -R186, R142 ;  /* 0x0000008eba997221 */ /* 0x000fe20000010100 */
[--C-:B------:R-:W-:Y:S02]  /*1f10*/  HADD2.F32 R140, -RZ, R179.reuse.H1_H1 ;  /* 0x300000b3ff8c7230 */ /* 0x100fe40000004100 */
[C---:B-----5:R-:W-:Y:S01]  /*1f20*/  FMUL.FTZ R3, R164.reuse, R3 ;  /* 0x00000003a4037220 */ /* 0x060fe20000410000 */
[----:B------:R-:W-:Y:S01]  /*1f30*/  FMUL.FTZ R18, R164, R27 ;  /* 0x0000001ba4127220 */ /* 0x000fe20000410000 */
[----:B------:R-:W-:-:S02]  /*1f40*/  HADD2.F32 R27, -RZ, R179.H0_H0 ;  /* 0x200000b3ff1b7230 */ /* 0x000fc40000004100 */
[----:B------:R-:W-:-:S04]  /*1f50*/  FADD.FTZ R143, -R186, R143 ;  /* 0x0000008fba8f7221 */ /* 0x000fc80000010100 */
[----:B------:R-:W-:Y:S01]  /*1f60*/  FMUL.FTZ R156, R164, R143 ;  /* 0x0000008fa49c7220 */ /* 0x000fe20000410000 */
[----:B---3--:R-:W-:Y:S01]  /*1f70*/  FMUL.FTZ R0, R136, R17 ;  /* 0x0000001188007220 */ /* 0x008fe20000410000 */
        /* <DEDUP_REMOVED lines=18> */
[----:B------:R-:W-:Y:S01]  /*20a0*/  FADD.FTZ R191, R138, R153 ;  /* 0x000000998abf7221 */ /* 0x000fe20000010000 */
[----:B0-----:R-:W-:-:S07]  /*20b0*/  FFMA.FTZ R190, R156, R153, R137 ;  /* 0x000000999cbe7223 */ /* 0x001fce0000010089 */
.L_x_8613:
[----:B------:R-:W-:Y:S05]  /*20c0*/  BSYNC.RECONVERGENT B0 ;  /* 0x0000000000007941 */ /* 0x000fea0003800200 */
.L_x_8612:
        /* <DEDUP_REMOVED lines=31> */
.L_x_8615:
[----:B------:R-:W-:Y:S05]  /*22c0*/  BSYNC.RECONVERGENT B0 ;  /* 0x0000000000007941 */ /* 0x000fea0003800200 */
.L_x_8614:
        /* <DEDUP_REMOVED lines=39> */
[----:B------:R-:W-:Y:S02]  /*2540*/  FADD.FTZ R175, R146, -R175 ;  /* 0x800000af92af7221 */ /* 0x000fe40000010000 */
[C---:B-----5:R-:W-:Y:S01]  /*2550*/  FMUL.FTZ R142, R164.reuse, R143 ;  /* 0x0000008fa48e7220 */ /* 0x060fe20000410000 */
[C---:B------:R-:W-:Y:S01]  /*2560*/  FMUL.FTZ R186, R164.reuse, R191 ;  /* 0x000000bfa4ba7220 */ /* 0x040fe20000410000 */
[----:B------:R-:W-:Y:S01]  /*2570*/  FMUL.FTZ R174, R164, R175 ;  /* 0x000000afa4ae7220 */ /* 0x000fe20000410000 */
[----:B------:R-:W-:Y:S01]  /*2580*/  FADD.FTZ R191, R161, -R190 ;  /* 0x800000bea1bf7221 */ /* 0x000fe20000010000 */
[-C--:B------:R-:W-:Y:S01]  /*2590*/  FMUL.FTZ R143, R142, R163.reuse ;  /* 0x000000a38e8f7220 */ /* 0x080fe20000410000 */
[-C--:B------:R-:W-:Y:S01]  /*25a0*/  FMUL.FTZ R175, R186, R163.reuse ;  /* 0x000000a3baaf7220 */ /* 0x080fe20000410000 */
[----:B------:R-:W-:-:S02]  /*25b0*/  FMUL.FTZ R174, R174, R163 ;  /* 0x000000a3aeae7220 */ /* 0x000fc40000410000 */
[----:B------:R-:W-:Y:S01]  /*25c0*/  FFMA.FTZ R186, R136, R143, R84 ;  /* 0x0000008f88ba7223 */ /* 0x000fe20000010054 */
[----:B------:R-:W-:Y:S01]  /*25d0*/  FMUL.FTZ R84, R164, R191 ;  /* 0x000000bfa4547220 */ /* 0x000fe20000410000 */
[----:B------:R-:W-:Y:S01]  /*25e0*/  FFMA.FTZ R190, R137, R174, R85 ;  /* 0x000000ae89be7223 */ /* 0x000fe20000010055 */
[----:B------:R-:W-:Y:S01]  /*25f0*/  FFMA.FTZ R86, R138, R175, R86 ;  /* 0x000000af8a567223 */ /* 0x000fe20000010056 */
[--C-:B------:R-:W-:Y:S02]  /*2600*/  HADD2.F32 R136, -RZ, R180.reuse.H0_H0 ;  /* 0x200000b4ff887230 */ /* 0x100fe40000004100 */
[----:B------:R-:W-:Y:S01]  /*2610*/  FMUL.FTZ R84, R84, R163 ;  /* 0x000000a354547220 */ /* 0x000fe20000410000 */
[----:B------:R-:W-:Y:S02]  /*2620*/  HADD2.F32 R137, -RZ, R180.H1_H1 ;  /* 0x300000b4ff897230 */ /* 0x000fe40000004100 */
[--C-:B------:R-:W-:Y:S02]  /*2630*/  HADD2.F32 R138, -RZ, R181.reuse.H0_H0 ;  /* 0x200000b5ff8a7230 */ /* 0x100fe40000004100 */
[----:B------:R-:W-:Y:S01]  /*2640*/  FFMA.FTZ R87, R139, R84, R87 ;  /* 0x000000548b577223 */ /* 0x000fe20000010057 */
[----:B------:R-:W-:-:S02]  /*2650*/  HADD2.F32 R85, -RZ, R181.H1_H1 ;  /* 0x300000b5ff557230 */ /* 0x000fc40000004100 */
[----:B------:R-:W-:Y:S01]  /*2660*/  FMUL.FTZ R136, R143, R136 ;  /* 0x000000888f887220 */ /* 0x000fe20000410000 */
[----:B------:R-:W-:Y:S01]  /*2670*/  FMUL.FTZ R137, R174, R137 ;  /* 0x00000089ae897220 */ /* 0x000fe20000410000 */
[----:B------:R-:W-:Y:S01]  /*2680*/  FMUL.FTZ R138, R175, R138 ;  /* 0x0000008aaf8a7220 */ /* 0x000fe20000410000 */
[----:B------:R-:W-:Y:S01]  /*2690*/  FMUL.FTZ R139, R84, R85 ;  /* 0x00000055548b7220 */ /* 0x000fe20000410000 */
[----:B------:R-:W-:Y:S06]  /*26a0*/  BRA `(.L_x_8621) ;  /* 0x0000000000707947 */ /* 0x000fec0003800000 */
.L_x_8620:
        /* <DEDUP_REMOVED lines=13> */
[----:B------:R-:W-:Y:S01]  /*2780*/  FMUL.FTZ R175, R134, R163 ;  /* 0x000000a386af7220 */ /* 0x000fe20000410000 */
[----:B------:R-:W-:Y:S01]  /*2790*/  FMUL.FTZ R135, R164, R135 ;  /* 0x00000087a4877220 */ /* 0x000fe20000410000 */
[----:B------:R-:W-:Y:S01]  /*27a0*/  FFMA.FTZ R186, R136, R143, R84 ;  /* 0x0000008f88ba7223 */ /* 0x000fe20000010054 */
[----:B------:R-:W-:Y:S01]  /*27b0*/  FFMA.FTZ R190, R137, R142, R85 ;  /* 0x0000008e89be7223 */ /* 0x000fe20000010055 */
[----:B------:R-:W-:Y:S01]  /*27c0*/  FFMA.FTZ R86, R138, R175, R86 ;  /* 0x000000af8a567223 */ /* 0x000fe20000010056 */
[----:B------:R-:W-:-:S02]  /*27d0*/  HADD2.F32 R136, -RZ, R180.H0_H0 ;  /* 0x200000b4ff887230 */ /* 0x000fc40000004100 */
[----:B------:R-:W-:Y:S01]  /*27e0*/  FMUL.FTZ R84, R135, R163 ;  /* 0x000000a387547220 */ /* 0x000fe20000410000 */
[----:B------:R-:W-:Y:S02]  /*27f0*/  HADD2.F32 R137, -RZ, R180.H1_H1 ;  /* 0x300000b4ff897230 */ /* 0x000fe40000004100 */
[--C-:B------:R-:W-:Y:S02]  /*2800*/  HADD2.F32 R138, -RZ, R181.reuse.H0_H0 ;  /* 0x200000b5ff8a7230 */ /* 0x100fe40000004100 */
[----:B------:R-:W-:Y:S01]  /*2810*/  FFMA.FTZ R87, R139, R84, R87 ;  /* 0x000000548b577223 */ /* 0x000fe20000010057 */
[----:B------:R-:W-:Y:S02]  /*2820*/  HADD2.F32 R85, -RZ, R181.H1_H1 ;  /* 0x300000b5ff557230 */ /* 0x000fe40000004100 */
[----:B------:R-:W-:Y:S01]  /*2830*/  FMUL.FTZ R136, R143, R136 ;  /* 0x000000888f887220 */ /* 0x000fe20000410000 */
[----:B------:R-:W-:Y:S01]  /*2840*/  FMUL.FTZ R137, R142, R137 ;  /* 0x000000898e897220 */ /* 0x000fe20000410000 */
[----:B------:R-:W-:Y:S01]  /*2850*/  FMUL.FTZ R138, R175, R138 ;  /* 0x0000008aaf8a7220 */ /* 0x000fe20000410000 */
[----:B------:R-:W-:-:S07]  /*2860*/  FMUL.FTZ R139, R84, R85 ;  /* 0x00000055548b7220 */ /* 0x000fce0000410000 */
.L_x_8621:
[----:B------:R-:W0:Y:S02]  /*2870*/  @P5 LDC.64 R84, c[0x0][0x478] ;  /* 0x00011e00ff545b82 */ /* 0x000e240000000a00 */
[----:B0-----:R-:W-:-:S06]  /*2880*/  @P5 IMAD.WIDE.U32 R142, R10, 0x10, R84 ;  /* 0x000000100a8e5825 */ /* 0x001fcc00078e0054 */
[----:B------:R-:W0:Y:S01]  /*2890*/  LDC.64 R84, c[0x0][0x468] ;  /* 0x00011a00ff547b82 */ /* 0x000e220000000a00 */
[----:B------:R1:W-:Y:S01]  /*28a0*/  @P5 STG.E.128 desc[UR8][R142.64], R132 ;  /* 0x000000848e005986 */ /* 0x0003e2000c101d08 */
[C---:B0-----:R-:W-:Y:S01]  /*28b0*/  IMAD.WIDE.U32 R174, R10.reuse, 0x10, R84 ;  /* 0x000000100aae7825 */ /* 0x041fe200078e0054 */
[----:B------:R-:W-:Y:S02]  /*28c0*/  MOV R84, R186 ;  /* 0x000000ba00547202 */ /* 0x000fe40000000f00 */
[----:B------:R-:W-:Y:S02]  /*28d0*/  MOV R85, R190 ;  /* 0x000000be00557202 */ /* 0x000fe40000000f00 */
[----:B------:R1:W-:Y:S01]  /*28e0*/  STG.E.128 desc[UR8][R174.64], R136 ;  /* 0x00000088ae007986 */ /* 0x0003e2000c101d08 */
[----:B------:R-:W-:-:S07]  /*28f0*/  IADD3 R10, PT, PT, R10, 0x80, RZ ;  /* 0x000000800a0a7810 */ /* 0x000fce0007ffe0ff */
.L_x_8619:
[----:B------:R-:W-:Y:S05]  /*2900*/  BSYNC.RECONVERGENT B1 ;  /* 0x0000000000017941 */ /* 0x000fea0003800200 */
.L_x_8618:
[----:B------:R-:W-:Y:S04]  /*2910*/  BSSY.RECONVERGENT B1, `(.L_x_8622) ;  /* 0x000004a000017945 */ /* 0x000fe80003800200 */
[----:B------:R-:W-:Y:S05]  /*2920*/  @!P3 BRA `(.L_x_8623) ;  /* 0x000000040020b947 */ /* 0x000fea0003800000 */
[----:B-1----:R-:W0:Y:S02]  /*2930*/  LDC.64 R136, c[0x0][0x390] ;  /* 0x0000e400ff887b82 */ /* 0x002e240000000a00 */
        /* <DEDUP_REMOVED lines=32> */
[----:B------:R-:W-:Y:S01]  /*2b40*/  FMUL.FTZ R139, R88, R89 ;  /* 0x00000059588b7220 */ /* 0x000fe20000410000 */
[----:B------:R-:W-:Y:S06]  /*2b50*/  BRA `(.L_x_8625) ;  /* 0x0000000000707947 */ /* 0x000fec0003800000 */
.L_x_8624:
        /* <DEDUP_REMOVED lines=8> */
[C---:B-----5:R-:W-:Y:S01]  /*2be0*/  FMUL.FTZ R142, R164.reuse, R143 ;  /* 0x0000008fa48e7220 */ /* 0x060fe20000410000 */
[C---:B------:R-:W-:Y:S01]  /*2bf0*/  FMUL.FTZ R174, R164.reuse, R175 ;  /* 0x000000afa4ae7220 */ /* 0x040fe20000410000 */
[----:B------:R-:W-:-:S02]  /*2c00*/  FMUL.FTZ R186, R164, R191 ;  /* 0x000000bfa4ba7220 */ /* 0x000fc40000410000 */
[-C--:B------:R-:W-:Y:S01]  /*2c10*/  FMUL.FTZ R143, R142, R163.reuse ;  /* 0x000000a38e8f7220 */ /* 0x080fe20000410000 */
[-C--:B------:R-:W-:Y:S01]  /*2c20*/  FMUL.FTZ R174, R174, R163.reuse ;  /* 0x000000a3aeae7220 */ /* 0x080fe20000410000 */
[----:B------:R-:W-:Y:S02]  /*2c30*/  FMUL.FTZ R175, R186, R163 ;  /* 0x000000a3baaf7220 */ /* 0x000fe40000410000 */
[----:B------:R-:W-:Y:S01]  /*2c40*/  FFMA.FTZ R186, R136, R143, R88 ;  /* 0x0000008f88ba7223 */ /* 0x000fe20000010058 */
[----:B------:R-:W-:Y:S01]  /*2c50*/  FMUL.FTZ R88, R164, R195 ;  /* 0x000000c3a4587220 */ /* 0x000fe20000410000 */
[----:B------:R-:W-:Y:S01]  /*2c60*/  FFMA.FTZ R190, R137, R174, R89 ;  /* 0x000000ae89be7223 */ /* 0x000fe20000010059 */
[----:B------:R-:W-:Y:S01]  /*2c70*/  FFMA.FTZ R90, R138, R175, R90 ;  /* 0x000000af8a5a7223 */ /* 0x000fe2000001005a */
[--C-:B------:R-:W-:Y:S02]  /*2c80*/  HADD2.F32 R136, -RZ, R182.reuse.H0_H0 ;  /* 0x200000b6ff887230 */ /* 0x100fe40000004100 */
[----:B------:R-:W-:Y:S01]  /*2c90*/  FMUL.FTZ R88, R88, R163 ;  /* 0x000000a358587220 */ /* 0x000fe20000410000 */
[----:B------:R-:W-:-:S02]  /*2ca0*/  HADD2.F32 R137, -RZ, R182.H1_H1 ;  /* 0x300000b6ff897230 */ /* 0x000fc40000004100 */
[--C-:B------:R-:W-:Y:S02]  /*2cb0*/  HADD2.F32 R138, -RZ, R183.reuse.H0_H0 ;  /* 0x200000b7ff8a7230 */ /* 0x100fe40000004100 */
[----:B------:R-:W-:Y:S01]  /*2cc0*/  FFMA.FTZ R91, R139, R88, R91 ;  /* 0x000000588b5b7223 */ /* 0x000fe2000001005b */
[----:B------:R-:W-:Y:S02]  /*2cd0*/  HADD2.F32 R89, -RZ, R183.H1_H1 ;  /* 0x300000b7ff597230 */ /* 0x000fe40000004100 */
[----:B------:R-:W-:Y:S01]  /*2ce0*/  FMUL.FTZ R136, R143, R136 ;  /* 0x000000888f887220 */ /* 0x000fe20000410000 */
[----:B------:R-:W-:Y:S01]  /*2cf0*/  FMUL.FTZ R137, R174, R137 ;  /* 0x00000089ae897220 */ /* 0x000fe20000410000 */
[----:B------:R-:W-:Y:S01]  /*2d00*/  FMUL.FTZ R138, R175, R138 ;  /* 0x0000008aaf8a7220 */ /* 0x000fe20000410000 */
[----:B------:R-:W-:-:S07]  /*2d10*/  FMUL.FTZ R139, R88, R89 ;  /* 0x00000059588b7220 */ /* 0x000fce0000410000 */
.L_x_8625:
        /* <DEDUP_REMOVED lines=9> */
.L_x_8623:
[----:B------:R-:W-:Y:S05]  /*2db0*/  BSYNC.RECONVERGENT B1 ;  /* 0x0000000000017941 */ /* 0x000fea0003800200 */
.L_x_8622:
[----:B------:R-:W-:Y:S04]  /*2dc0*/  BSSY.RECONVERGENT B1, `(.L_x_8626) ;  /* 0x000004a000017945 */ /* 0x000fe80003800200 */
[----:B------:R-:W-:Y:S05]  /*2dd0*/  @!P2 BRA `(.L_x_8627) ;  /* 0x000000040020a947 */ /* 0x000fea0003800000 */
[----:B-12---:R-:W0:Y:S02]  /*2de0*/  LDC.64 R136, c[0x0][0x390] ;  /* 0x0000e400ff887b82 */ /* 0x006e240000000a00 */
        /* <DEDUP_REMOVED lines=34> */
.L_x_8628:
        /* <DEDUP_REMOVED lines=27> */
[----:B------:R-:W-:-:S07]  /*31c0*/  FMUL.FTZ R139, R92, R93 ;  /* 0x0000005d5c8b7220 */ /* 0x000fce0000410000 */
.L_x_8629:
        /* <DEDUP_REMOVED lines=9> */
.L_x_8627:
[----:B------:R-:W-:Y:S05]  /*3260*/  BSYNC.RECONVERGENT B1 ;  /* 0x0000000000017941 */ /* 0x000fea0003800200 */
.L_x_8626:
[----:B------:R-:W-:Y:S04]  /*3270*/  BSSY.RECONVERGENT B1, `(.L_x_8630) ;  /* 0x000004a000017945 */ /* 0x000fe80003800200 */
[----:B------:R-:W-:Y:S05]  /*3280*/  @!P1 BRA `(.L_x_8631) ;  /* 0x0000000400209947 */ /* 0x000fea0003800000 */
[----:B-123--:R-:W0:Y:S02]  /*3290*/  LDC.64 R136, c[0x0][0x390] ;  /* 0x0000e400ff887b82 */ /* 0x00ee240000000a00 */
        /* <DEDUP_REMOVED lines=34> */
.L_x_8632:
        /* <DEDUP_REMOVED lines=28> */
.L_x_8633:
        /* <DEDUP_REMOVED lines=9> */
.L_x_8631:
[----:B------:R-:W-:Y:S05]  /*3710*/  BSYNC.RECONVERGENT B1 ;  /* 0x0000000000017941 */ /* 0x000fea0003800200 */
.L_x_8630:
[----:B------:R-:W-:Y:S04]  /*3720*/  BSSY.RECONVERGENT B1, `(.L_x_8634) ;  /* 0x000004a000017945 */ /* 0x000fe80003800200 */
[----:B------:R-:W-:Y:S05]  /*3730*/  @!P0 BRA `(.L_x_8635) ;  /* 0x0000000400208947 */ /* 0x000fea0003800000 */
[----:B-1234-:R-:W0:Y:S02]  /*3740*/  LDC.64 R136, c[0x0][0x390] ;  /* 0x0000e400ff887b82 */ /* 0x01ee240000000a00 */
        /* <DEDUP_REMOVED lines=34> */
.L_x_8636:
        /* <DEDUP_REMOVED lines=28> */
.L_x_8637:
        /* <DEDUP_REMOVED lines=9> */
.L_x_8635:
[----:B------:R-:W-:Y:S05]  /*3bc0*/  BSYNC.RECONVERGENT B1 ;  /* 0x0000000000017941 */ /* 0x000fea0003800200 */
.L_x_8634:
[----:B------:R-:W-:-:S13]  /*3bd0*/  ISETP.NE.AND P5, PT, R165, RZ, PT ;  /* 0x000000ffa500720c */ /* 0x000fda0003fa5270 */
        /* <DEDUP_REMOVED lines=36> */
.L_x_8639:
        /* <DEDUP_REMOVED lines=10> */
[C---:B------:R-:W-:Y:S01]  /*3ec0*/  FMUL.FTZ R142, R164.reuse, R141 ;  /* 0x0000008da48e7220 */ /* 0x040fe20000410000 */
[----:B------:R-:W-:Y:S01]  /*3ed0*/  FMUL.FTZ R164, R164, R175 ;  /* 0x000000afa4a47220 */ /* 0x000fe20000410000 */
[-C--:B------:R-:W-:Y:S01]  /*3ee0*/  FMUL.FTZ R186, R174, R163.reuse ;  /* 0x000000a3aeba7220 */ /* 0x080fe20000410000 */
[-C--:B------:R-:W-:Y:S01]  /*3ef0*/  FMUL.FTZ R141, R140, R163.reuse ;  /* 0x000000a38c8d7220 */ /* 0x080fe20000410000 */
[-C--:B------:R-:W-:Y:S01]  /*3f00*/  FMUL.FTZ R142, R142, R163.reuse ;  /* 0x000000a38e8e7220 */ /* 0x080fe20000410000 */
[----:B------:R-:W-:Y:S01]  /*3f10*/  FMUL.FTZ R163, R164, R163 ;  /* 0x000000a3a4a37220 */ /* 0x000fe20000410000 */
[----:B------:R-:W-:Y:S01]  /*3f20*/  FFMA.FTZ R174, R139, R186, R107 ;  /* 0x000000ba8bae7223 */ /* 0x000fe2000001006b */
[----:B------:R-:W-:Y:S01]  /*3f30*/  FFMA.FTZ R107, R136, R141, R104 ;  /* 0x0000008d886b7223 */ /* 0x000fe20000010068 */
[----:B------:R-:W-:Y:S01]  /*3f40*/  FFMA.FTZ R164, R137, R142, R105 ;  /* 0x0000008e89a47223 */ /* 0x000fe20000010069 */
[----:B------:R-:W-:-:S02]  /*3f50*/  HADD2.F32 R136, -RZ, R193.H0_H0 ;  /* 0x200000c1ff887230 */ /* 0x000fc40000004100 */
[----:B------:R-:W-:Y:S01]  /*3f60*/  FFMA.FTZ R106, R138, R163, R106 ;  /* 0x000000a38a6a7223 */ /* 0x000fe2000001006a */
[----:B------:R-:W-:Y:S02]  /*3f70*/  HADD2.F32 R137, -RZ, R193.H1_H1 ;  /* 0x300000c1ff897230 */ /* 0x000fe40000004100 */
[--C-:B------:R-:W-:Y:S02]  /*3f80*/  HADD2.F32 R104, -RZ, R194.reuse.H0_H0 ;  /* 0x200000c2ff687230 */ /* 0x100fe40000004100 */
[----:B------:R-:W-:Y:S01]  /*3f90*/  FMUL.FTZ R136, R141, R136 ;  /* 0x000000888d887220 */ /* 0x000fe20000410000 */
[----:B------:R-:W-:Y:S02]  /*3fa0*/  HADD2.F32 R139, -RZ, R194.H1_H1 ;  /* 0x300000c2ff8b7230 */ /* 0x000fe40000004100 */
[----:B------:R-:W-:Y:S01]  /*3fb0*/  FMUL.FTZ R137, R142, R137 ;  /* 0x000000898e897220 */ /* 0x000fe20000410000 */
[----:B------:R-:W-:Y:S02]  /*3fc0*/  FMUL.FTZ R138, R163, R104 ;  /* 0x00000068a38a7220 */ /* 0x000fe40000410000 */
[----:B------:R-:W-:-:S07]  /*3fd0*/  FMUL.FTZ R139, R186, R139 ;  /* 0x0000008bba8b7220 */ /* 0x000fce0000410000 */
.L_x_8640:
[----:B------:R-:W0:Y:S02]  /*3fe0*/  @P5 LDC.64 R104, c[0x0][0x478] ;  /* 0x00011e00ff685b82 */ /* 0x000e240000000a00 */
[----:B0-----:R-:W-:-:S06]  /*3ff0*/  @P5 IMAD.WIDE.U32 R140, R10, 0x10, R104 ;  /* 0x000000100a8c5825 */ /* 0x001fcc00078e0068 */
[----:B------:R-:W0:Y:S01]  /*4000*/  LDC.64 R104, c[0x0][0x468] ;  /* 0x00011a00ff687b82 */ /* 0x000e220000000a00 */
[----:B------:R1:W-:Y:S01]  /*4010*/  @P5 STG.E.128 desc[UR8][R140.64], R132 ;  /* 0x000000848c005986 */ /* 0x0003e2000c101d08 */
[----:B0-----:R-:W-:Y:S01]  /*4020*/  IMAD.WIDE.U32 R142, R10, 0x10, R104 ;  /* 0x000000100a8e7825 */ /* 0x001fe200078e0068 */
[----:B------:R-:W-:Y:S02]  /*4030*/  MOV R104, R107 ;  /* 0x0000006b00687202 */ /* 0x000fe40000000f00 */
[----:B------:R-:W-:Y:S02]  /*4040*/  MOV R105, R164 ;  /* 0x000000a400697202 */ /* 0x000fe40000000f00 */
[----:B------:R1:W-:Y:S01]  /*4050*/  STG.E.128 desc[UR8][R142.64], R136 ;  /* 0x000000888e007986 */ /* 0x0003e2000c101d08 */
[----:B------:R-:W-:Y:S01]  /*4060*/  MOV R107, R174 ;  /* 0x000000ae006b7202 */ /* 0x000fe20000000f00 */
[----:B------:R-:W-:Y:S06]  /*4070*/  BRA `(.L_x_8638) ;  /* 0x0000001c000c7947 */ /* 0x000fec0003800000 */
.L_x_8617:
        /* <DEDUP_REMOVED lines=16> */
[C---:B-----5:R-:W-:Y:S01]  /*4180*/  FFMA.FTZ R142, R164.reuse, R143, R108 ;  /* 0x0000008fa48e7223 */ /* 0x060fe2000001006c */
[C---:B------:R-:W-:Y:S01]  /*4190*/  FFMA.FTZ R174, R164.reuse, R174, R109 ;  /* 0x000000aea4ae7223 */ /* 0x040fe2000001006d */
[----:B------:R-:W-:-:S02]  /*41a0*/  FFMA.FTZ R186, R164, R175, R110 ;  /* 0x000000afa4ba7223 */ /* 0x000fc4000001006e */
[-C--:B------:R-:W-:Y:S01]  /*41b0*/  FMUL.FTZ R143, R142, R163.reuse ;  /* 0x000000a38e8f7220 */ /* 0x080fe20000410000 */
[-C--:B------:R-:W-:Y:S01]  /*41c0*/  FMUL.FTZ R174, R174, R163.reuse ;  /* 0x000000a3aeae7220 */ /* 0x080fe20000410000 */
[----:B------:R-:W-:Y:S02]  /*41d0*/  FMUL.FTZ R175, R186, R163 ;  /* 0x000000a3baaf7220 */ /* 0x000fe40000410000 */
[----:B------:R-:W-:Y:S01]  /*41e0*/  FFMA.FTZ R186, R136, R143, R84 ;  /* 0x0000008f88ba7223 */ /* 0x000fe20000010054 */
[----:B------:R-:W-:Y:S01]  /*41f0*/  FFMA.FTZ R84, R164, R190, R111 ;  /* 0x000000bea4547223 */ /* 0x000fe2000001006f */
        /* <DEDUP_REMOVED lines=13> */
.L_x_8643:
[-CC-:B------:R-:W-:Y:S01]  /*42d0*/  FFMA.FTZ R132, R147, R141.reuse, R140.reuse ;  /* 0x0000008d93847223 */ /* 0x180fe2000001008c */
[-CC-:B------:R-:W-:Y:S01]  /*42e0*/  FFMA.FTZ R135, R148, R141.reuse, R140.reuse ;  /* 0x0000008d94877223 */ /* 0x180fe2000001008c */
[-C--:B------:R-:W-:Y:S02]  /*42f0*/  FFMA.FTZ R142, R151, R141.reuse, R140 ;  /* 0x0000008d978e7223 */ /* 0x080fe4000001008c */
[----:B------:R-:W-:Y:S01]  /*4300*/  FADD.FTZ R133, R145, -R132 ;  /* 0x8000008491857221 */ /* 0x000fe20000010000 */
[----:B------:R-:W-:Y:S01]  /*4310*/  FADD.FTZ R134, R146, -R135 ;  /* 0x8000008792867221 */ /* 0x000fe20000010000 */
[----:B------:R-:W-:Y:S01]  /*4320*/  FADD.FTZ R135, R149, -R142 ;  /* 0x8000008e95877221 */ /* 0x000fe20000010000 */
[----:B------:R-:W-:Y:S01]  /*4330*/  FFMA.FTZ R142, R162, R141, R140 ;  /* 0x0000008da28e7223 */ /* 0x000fe2000001008c */
[C---:B-----5:R-:W-:Y:S01]  /*4340*/  FFMA.FTZ R132, R164.reuse, R133, R108 ;  /* 0x00000085a4847223 */ /* 0x060fe2000001006c */
        /* <DEDUP_REMOVED lines=20> */
.L_x_8644:
[----:B------:R-:W-:-:S04]  /*4490*/  ISETP.NE.U32.AND P5, PT, RZ, UR14, PT ;  /* 0x0000000eff007c0c */ /* 0x000fc8000bfa5070 */
[----:B------:R-:W-:-:S13]  /*44a0*/  ISETP.NE.AND.EX P5, PT, RZ, UR15, PT, P5 ;  /* 0x0000000fff007c0c */ /* 0x000fda000bfa5350 */
        /* <DEDUP_REMOVED lines=9> */
.L_x_8642:
[----:B------:R-:W-:Y:S05]  /*4540*/  BSYNC.RECONVERGENT B1 ;  /* 0x0000000000017941 */ /* 0x000fea0003800200 */
.L_x_8641:
        /* <DEDUP_REMOVED lines=37> */
.L_x_8647:
        /* <DEDUP_REMOVED lines=28> */
.L_x_8648:
        /* <DEDUP_REMOVED lines=9> */
.L_x_8646:
[----:B------:R-:W-:Y:S05]  /*49f0*/  BSYNC.RECONVERGENT B1 ;  /* 0x0000000000017941 */ /* 0x000fea0003800200 */
.L_x_8645:
        /* <DEDUP_REMOVED lines=37> */
.L_x_8651:
        /* <DEDUP_REMOVED lines=28> */
.L_x_8652:
        /* <DEDUP_REMOVED lines=9> */
.L_x_8650:
[----:B------:R-:W-:Y:S05]  /*4ea0*/  BSYNC.RECONVERGENT B1 ;  /* 0x0000000000017941 */ /* 0x000fea0003800200 */
.L_x_8649:
        /* <DEDUP_REMOVED lines=37> */
.L_x_8655:
        /* <DEDUP_REMOVED lines=28> */
.L_x_8656:
        /* <DEDUP_REMOVED lines=9> */
.L_x_8654:
[----:B------:R-:W-:Y:S05]  /*5350*/  BSYNC.RECONVERGENT B1 ;  /* 0x0000000000017941 */ /* 0x000fea0003800200 */
.L_x_8653:
        /* <DEDUP_REMOVED lines=37> */
.L_x_8659:
        /* <DEDUP_REMOVED lines=28> */
.L_x_8660:
        /* <DEDUP_REMOVED lines=9> */
.L_x_8658:
[----:B------:R-:W-:Y:S05]  /*5800*/  BSYNC.RECONVERGENT B1 ;  /* 0x0000000000017941 */ /* 0x000fea0003800200 */
.L_x_8657:
        /* <DEDUP_REMOVED lines=35> */
[----:B------:R-:W-:Y:S01]  /*5a40*/  FMUL.FTZ R139, R139, R142 ;  /* 0x0000008e8b8b7220 */ /* 0x000fe20000410000 */
[----:B------:R-:W-:Y:S06]  /*5a50*/  BRA `(.L_x_8662) ;  /* 0x0000000000707947 */ /* 0x000fec0003800000 */
.L_x_8661:
        /* <DEDUP_REMOVED lines=28> */
.L_x_8662:
        /* <DEDUP_REMOVED lines=8> */
[----:B------:R-:W-:-:S07]  /*5ca0*/  MOV R107, R174 ;  /* 0x000000ae006b7202 */ /* 0x000fce0000000f00 */
.L_x_8638:
[----:B------:R-:W-:Y:S05]  /*5cb0*/  BSYNC.RECONVERGENT B0 ;  /* 0x0000000000007941 */ /* 0x000fea0003800200 */
.L_x_8616:
[----:B-1234-:R-:W0:Y:S01]  /*5cc0*/  LDC.64 R136, c[0x0][0x380] ;  /* 0x0000e000ff887b82 */ /* 0x01ee220000000a00 */
[----:B------:R-:W-:Y:S01]  /*5cd0*/  UPLOP3.LUT UP1, UPT, UPT, UPT, UP1, 0x40, 0x4 ;  /* 0x000000000004789c */ /* 0x000fe20003f2e810 */
[----:B0-----:R-:W-:-:S04]  /*5ce0*/  IADD3 R13, PT, PT, R13, R136, RZ ;  /* 0x000000880d0d7210 */ /* 0x001fc80007ffe0ff */
[----:B------:R-:W-:-:S13]  /*5cf0*/  ISETP.GE.AND P5, PT, R13, R137, PT ;  /* 0x000000890d00720c */ /* 0x000fda0003fa6270 */
[----:B------:R-:W-:Y:S05]  /*5d00*/  @!P5 BRA `(.L_x_8663) ;  /* 0xffffffb0001cd947 */ /* 0x000fea000383ffff */
.L_x_8601:
[----:B------:R-:W0:Y:S01]  /*5d10*/  S2UR UR4, SR_CTAID.X ;  /* 0x00000000000479c3 */ /* 0x000e220000002500 */
[----:B------:R-:W-:Y:S01]  /*5d20*/  BSSY.RECONVERGENT B0, `(.L_x_8664) ;  /* 0x000000e000007945 */ /* 0x000fe20003800200 */
[----:B0-----:R-:W-:-:S05]  /*5d30*/  IMAD R16, R16, UR4, RZ ;  /* 0x0000000410107c24 */ /* 0x001fca000f8e02ff */
[----:B------:R-:W-:Y:S01]  /*5d40*/  LEA.HI R15, R16, R15, RZ, 0x1e ;  /* 0x0000000f100f7211 */ /* 0x000fe200078ff0ff */
[----:B------:R-:W-:Y:S06]  /*5d50*/  @!P4 BRA `(.L_x_8665) ;  /* 0x000000000028c947 */ /* 0x000fec0003800000 */
[----:B-----5:R-:W0:Y:S08]  /*5d60*/  LDC.64 R2, c[0x0][0x440] ;  /* 0x00011000ff027b82 */ /* 0x020e300000000a00 */
[----:B------:R-:W1:Y:S08]  /*5d70*/  LDC.64 R4, c[0x0][0x448] ;  /* 0x00011200ff047b82 */ /* 0x000e700000000a00 */
[----:B------:R-:W2:Y:S01]  /*5d80*/  LDC.64 R6, c[0x0][0x460] ;  /* 0x00011800ff067b82 */ /* 0x000ea20000000a00 */
[----:B0-----:R-:W-:-:S05]  /*5d90*/  IMAD.WIDE.U32 R2, R15, 0x10, R2 ;  /* 0x000000100f027825 */ /* 0x001fca00078e0002 */
[----:B------:R0:W-:Y:S01]  /*5da0*/  STG.E.128 desc[UR8][R2.64], R60 ;  /* 0x0000003c02007986 */ /* 0x0001e2000c101d08 */
[----:B-1----:R-:W-:-:S05]  /*5db0*/  IMAD.WIDE.U32 R4, R15, 0x10, R4 ;  /* 0x000000100f047825 */ /* 0x002fca00078e0004 */
[----:B------:R0:W-:Y:S01]  /*5dc0*/  STG.E.128 desc[UR8][R4.64], R36 ;  /* 0x0000002404007986 */ /* 0x0001e2000c101d08 */
[C---:B--2---:R-:W-:Y:S01]  /*5dd0*/  IMAD.WIDE.U32 R6, R15.reuse, 0x10, R6 ;  /* 0x000000100f067825 */ /* 0x044fe200078e0006 */
[----:B------:R-:W-:-:S04]  /*5de0*/  IADD3 R15, PT, PT, R15, 0x80, RZ ;  /* 0x000000800f0f7810 */ /* 0x000fc80007ffe0ff */
[----:B------:R0:W-:Y:S03]  /*5df0*/  STG.E.128 desc[UR8][R6.64], R84 ;  /* 0x0000005406007986 */ /* 0x0001e6000c101d08 */
.L_x_8665:
[----:B------:R-:W-:Y:S05]  /*5e00*/  BSYNC.RECONVERGENT B0 ;  /* 0x0000000000007941 */ /* 0x000fea0003800200 */
.L_x_8664:
[----:B------:R-:W-:Y:S04]  /*5e10*/  BSSY.RECONVERGENT B0, `(.L_x_8666) ;  /* 0x000000c000007945 */ /* 0x000fe80003800200 */
[----:B------:R-:W-:Y:S05]  /*5e20*/  @!P3 BRA `(.L_x_8667) ;  /* 0x000000000028b947 */ /* 0x000fea0003800000 */
[----:B0----5:R-:W0:Y:S08]  /*5e30*/  LDC.64 R2, c[0x0][0x440] ;  /* 0x00011000ff027b82 */ /* 0x021e300000000a00 */
        /* <DEDUP_REMOVED lines=9> */
.L_x_8667:
[----:B------:R-:W-:Y:S05]  /*5ed0*/  BSYNC.RECONVERGENT B0 ;  /* 0x0000000000007941 */ /* 0x000fea0003800200 */
.L_x_8666:
[----:B------:R-:W-:Y:S04]  /*5ee0*/  BSSY.RECONVERGENT B0, `(.L_x_8668) ;  /* 0x000000c000007945 */ /* 0x000fe80003800200 */
[----:B------:R-:W-:Y:S05]  /*5ef0*/  @!P2 BRA `(.L_x_8669) ;  /* 0x000000000028a947 */ /* 0x000fea0003800000 */
[----:B0--3-5:R-:W0:Y:S08]  /*5f00*/  LDC.64 R2, c[0x0][0x440] ;  /* 0x00011000ff027b82 */ /* 0x029e300000000a00 */
        /* <DEDUP_REMOVED lines=9> */
.L_x_8669:
[----:B------:R-:W-:Y:S05]  /*5fa0*/  BSYNC.RECONVERGENT B0 ;  /* 0x0000000000007941 */ /* 0x000fea0003800200 */
.L_x_8668:
[----:B------:R-:W-:Y:S04]  /*5fb0*/  BSSY.RECONVERGENT B0, `(.L_x_8670) ;  /* 0x000000c000007945 */ /* 0x000fe80003800200 */
[----:B------:R-:W-:Y:S05]  /*5fc0*/  @!P1 BRA `(.L_x_8671) ;  /* 0x0000000000289947 */ /* 0x000fea0003800000 */
[----:B0--345:R-:W0:Y:S08]  /*5fd0*/  LDC.64 R2, c[0x0][0x440] ;  /* 0x00011000ff027b82 */ /* 0x039e300000000a00 */
        /* <DEDUP_REMOVED lines=9> */
.L_x_8671:
[----:B------:R-:W-:Y:S05]  /*6070*/  BSYNC.RECONVERGENT B0 ;  /* 0x0000000000007941 */ /* 0x000fea0003800200 */
.L_x_8670:
        /* <DEDUP_REMOVED lines=12> */
.L_x_8673:
[----:B------:R-:W-:Y:S05]  /*6140*/  BSYNC.RECONVERGENT B0 ;  /* 0x0000000000007941 */ /* 0x000fea0003800200 */
.L_x_8672:
[----:B------:R-:W-:-:S13]  /*6150*/  ISETP.NE.AND P0, PT, R165, RZ, PT ;  /* 0x000000ffa500720c */ /* 0x000fda0003f05270 */
[----:B------:R-:W-:Y:S05]  /*6160*/  @!P0 EXIT ;  /* 0x000000000000894d */ /* 0x000fea0003800000 */
[----:B0--345:R-:W0:Y:S08]  /*6170*/  LDC.64 R2, c[0x0][0x440] ;  /* 0x00011000ff027b82 */ /* 0x039e300000000a00 */
[----:B------:R-:W1:Y:S08]  /*6180*/  LDC.64 R4, c[0x0][0x448] ;  /* 0x00011200ff047b82 */ /* 0x000e700000000a00 */
[----:B------:R-:W2:Y:S01]  /*6190*/  LDC.64 R6, c[0x0][0x460] ;  /* 0x00011800ff067b82 */ /* 0x000ea20000000a00 */
[----:B0-----:R-:W-:-:S05]  /*61a0*/  IMAD.WIDE.U32 R2, R15, 0x10, R2 ;  /* 0x000000100f027825 */ /* 0x001fca00078e0002 */
[----:B------:R-:W-:Y:S01]  /*61b0*/  STG.E.128 desc[UR8][R2.64], R80 ;  /* 0x0000005002007986 */ /* 0x000fe2000c101d08 */
[----:B-1----:R-:W-:-:S05]  /*61c0*/  IMAD.WIDE.U32 R4, R15, 0x10, R4 ;  /* 0x000000100f047825 */ /* 0x002fca00078e0004 */
[----:B------:R-:W-:Y:S01]  /*61d0*/  STG.E.128 desc[UR8][R4.64], R56 ;  /* 0x0000003804007986 */ /* 0x000fe2000c101d08 */
[----:B--2---:R-:W-:-:S05]  /*61e0*/  IMAD.WIDE.U32 R6, R15, 0x10, R6 ;  /* 0x000000100f067825 */ /* 0x004fca00078e0006 */
[----:B------:R-:W-:Y:S01]  /*61f0*/  STG.E.128 desc[UR8][R6.64], R104 ;  /* 0x0000006806007986 */ /* 0x000fe2000c101d08 */
[----:B------:R-:W-:Y:S05]  /*6200*/  EXIT ;  /* 0x000000000000794d */ /* 0x000fea0003800000 */
.L_x_8674:
        /* <DEDUP_REMOVED lines=15> */
.L_x_10818:


//--------------------- .text._ZN10layer_norm13ln_bwd_kernelINS_13Kernel_traitsI6__halfffffjLj3072ELj1ELj1ELj4ELj16ENS_18Kernel_traits_baseILj3072ES2_ffffjLj128EEEEELb0ELb1ELb0ELb1EEEvNS_9BwdParamsE --------------------------
	.section	.text._ZN10layer_norm13ln_bwd_kernelINS_13Kernel_traitsI6__halfffffjLj3072ELj1ELj1ELj4ELj16ENS_18Kernel_traits_baseILj3072ES2_ffffjLj128EEEEELb0ELb1ELb0ELb1EEEvNS_9BwdParamsE,"ax",@progbits
	.align	128
        .global         _ZN10layer_norm13ln_bwd_kernelINS_13Kernel_traitsI6__halfffffjLj3072ELj1ELj1ELj4ELj16ENS_18Kernel_traits_baseILj3072ES2_ffffjLj128EEEEELb0ELb1ELb0ELb1EEEvNS_9BwdParamsE
        .type           _ZN10layer_norm13ln_bwd_kernelINS_13Kernel_traitsI6__halfffffjLj3072ELj1ELj1ELj4ELj16ENS_18Kernel_traits_baseILj3072ES2_ffffjLj128EEEEELb0ELb1ELb0ELb1EEEvNS_9BwdParamsE,@function
        .size           _ZN10layer_norm13ln_bwd_kernelINS_13Kernel_traitsI6__halfffffjLj3072ELj1ELj1ELj4ELj16ENS_18Kernel_traits_baseILj3072ES2_ffffjLj128EEEEELb0ELb1ELb0ELb1EEEvNS_9BwdParamsE,(.L_x_10819 - _ZN10layer_norm13ln_bwd_kernelINS_13Kernel_traitsI6__halfffffjLj3072ELj1ELj1ELj4ELj16ENS_18Kernel_traits_baseILj3072ES2_ffffjLj128EEEEELb0ELb1ELb0ELb1EEEvNS_9BwdParamsE)
        .other          _ZN10layer_norm13ln_bwd_kernelINS_13Kernel_traitsI6__halfffffjLj3072ELj1ELj1ELj4ELj16ENS_18Kernel_traits_baseILj3072ES2_ffffjLj128EEEEELb0ELb1ELb0ELb1EEEvNS_9BwdParamsE,@"STO_CUDA_ENTRY STV_DEFAULT"
_ZN10layer_norm13ln_bwd_kernelINS_13Kernel_traitsI6__halfffffjLj3072ELj1ELj1ELj4ELj16ENS_18Kernel_traits_baseILj3072ES2_ffffjLj128EEEEELb0ELb1ELb0ELb1EEEvNS_9BwdParamsE:
.text._ZN10layer_norm13ln_bwd_kernelINS_13Kernel_traitsI6__halfffffjLj3072ELj1ELj1ELj4ELj16ENS_18Kernel_traits_baseILj3072ES2_ffffjLj128EEEEELb0ELb1ELb0ELb1EEEvNS_9BwdParamsE:
        /* <DEDUP_REMOVED lines=47> */
[----:B------:R-:W-:-:S02]  /*02f0*/  MOV R160, RZ ;  /* 0x000000ff00a07202 */ /* 0x000fc40000000f00 */
        /* <DEDUP_REMOVED lines=10> */
[----:B0-----:R-:W4:Y:S01]  /*03a0*/  LDG.E.64 R134, desc[UR8][R4.64+0x1000] ;  /* 0x0010000804867981 */ /* 0x001f22000c1e1b00 */
[----:B------:R-:W-:Y:S02]  /*03b0*/  CS2R R12, SRZ ;  /* 0x00000000000c7805 */ /* 0x000fe4000001ff00 */
[----:B------:R-:W-:Y:S01]  /*03c0*/  CS2R R14, SRZ ;  /* 0x00000000000e7805 */ /* 0x000fe2000001ff00 */
[----:B--2---:R-:W-:Y:S01]  /*03d0*/  IMAD.WIDE.U32 R2, R0, 0x8, R2 ;  /* 0x0000000800027825 */ /* 0x004fe200078e0002 */
[----:B------:R-:W2:Y:S01]  /*03e0*/  LDG.E.64 R132, desc[UR8][R4.64+0xc00] ;  /* 0x000c000804847981 */ /* 0x000ea2000c1e1b00 */
[----:B------:R-:W-:-:S02]  /*03f0*/  CS2R R16, SRZ ;  /* 0x0000000000107805 */ /* 0x000fc4000001ff00 */
[----:B------:R-:W-:Y:S02]  /*0400*/  CS2R R18, SRZ ;  /* 0x0000000000127805 */ /* 0x000fe4000001ff00 */
[----:B------:R-:W-:Y:S01]  /*0410*/  CS2R R20, SRZ ;  /* 0x0000000000147805 */ /* 0x000fe2000001ff00 */
[----:B------:R-:W5:Y:S01]  /*0420*/  LDG.E.64 R130, desc[UR8][R4.64+0x800] ;  /* 0x0008000804827981 */ /* 0x000f62000c1e1b00 */
[----:B------:R-:W-:Y:S02]  /*0430*/  CS2R R22, SRZ ;  /* 0x0000000000167805 */ /* 0x000fe4000001ff00 */
[----:B------:R-:W-:Y:S02]  /*0440*/  CS2R R24, SRZ ;  /* 0x0000000000187805 */ /* 0x000fe4000001ff00 */
[----:B------:R-:W-:Y:S01]  /*0450*/  CS2R R26, SRZ ;  /* 0x00000000001a7805 */ /* 0x000fe2000001ff00 */
[----:B------:R-:W5:Y:S01]  /*0460*/  LDG.E.64 R166, desc[UR8][R2.64+0x1400] ;  /* 0x0014000802a67981 */ /* 0x000f62000c1e1b00 */
        /* <DEDUP_REMOVED lines=19> */
[----:B------:R0:W5:Y:S01]  /*05a0*/  LDG.E.64 R186, desc[UR8][R2.64] ;  /* 0x0000000802ba7981 */ /* 0x000162000c1e1b00 */
[----:B------:R-:W-:Y:S01]  /*05b0*/  UPLOP3.LUT UP1, UPT, UPT, UPT, UPT, 0x40, 0x4 ;  /* 0x000000000004789c */ /* 0x000fe20003f2e870 */
[----:B------:R-:W1:Y:S02]  /*05c0*/  LDCU UR12, c[0x0][0x388] ;  /* 0x00007100ff0c77ac */ /* 0x000e640008000800 */
[----:B------:R-:W5:Y:S01]  /*05d0*/  LDG.E.64 R136, desc[UR8][R4.64+0x1400] ;  /* 0x0014000804887981 */ /* 0x000f62000c1e1b00 */
[----:B------:R-:W0:Y:S03]  /*05e0*/  LDCU.U8 UR7, c[0x0][0x410] ;  /* 0x00008200ff0777ac */ /* 0x000e260008000000 */
[----:B------:R-:W5:Y:S01]  /*05f0*/  LDG.E.64 R128, desc[UR8][R4.64+0x400] ;  /* 0x0004000804807981 */ /* 0x000f62000c1e1b00 */
[----:B------:R-:W0:Y:S03]  /*0600*/  LDCU UR13, c[0x0][0x400] ;  /* 0x00008000ff0d77ac */ /* 0x000e260008000800 */
[----:B------:R1:W5:Y:S01]  /*0610*/  LDG.E.64 R126, desc[UR8][R4.64] ;  /* 0x00000008047e7981 */ /* 0x000362000c1e1b00 */
[----:B---3--:R-:W-:Y:S01]  /*0620*/  ISETP.NE.U32.AND P0, PT, R6, RZ, PT ;  /* 0x000000ff0600720c */ /* 0x008fe20003f05070 */
[----:B------:R-:W3:Y:S03]  /*0630*/  LDCU.64 UR14, c[0x0][0x478] ;  /* 0x00008f00ff0e77ac */ /* 0x000ee60008000a00 */
[----:B------:R-:W-:-:S02]  /*0640*/  ISETP.NE.AND.EX P0, PT, R7, RZ, PT, P0 ;  /* 0x000000ff0700720c */ /* 0x000fc40003f05300 */
[----:B------:R-:W-:Y:S01]  /*0650*/  CS2R R6, SRZ ;  /* 0x0000000000067805 */ /* 0x000fe2000001ff00 */
[----:B------:R-:W0:Y:S01]  /*0660*/  LDCU.64 UR10, c[0x0][0x438] ;  /* 0x00008700ff0a77ac */ /* 0x000e220008000a00 */
[--C-:B----4-:R-:W-:Y:S02]  /*0670*/  SHF.R.U64 R221, R134, 0x10, R135.reuse ;  /* 0x0000001086dd7819 */ /* 0x110fe40000001287 */
[----:B------:R-:W-:Y:S02]  /*0680*/  SHF.R.U32.HI R0, RZ, 0x10, R135 ;  /* 0x00000010ff007819 */ /* 0x000fe40000011687 */
[--C-:B--2---:R-:W-:Y:S02]  /*0690*/  SHF.R.U64 R222, R132, 0x10, R133.reuse ;  /* 0x0000001084de7819 */ /* 0x104fe40000001285 */
[----:B------:R-:W-:Y:S02]  /*06a0*/  PRMT R221, R221, 0x5410, R0 ;  /* 0x00005410dddd7816 */ /* 0x000fe40000000000 */
[----:B0-----:R-:W-:-:S02]  /*06b0*/  SHF.R.U32.HI R2, RZ, 0x10, R133 ;  /* 0x00000010ff027819 */ /* 0x001fc40000011685 */
[--C-:B-----5:R-:W-:Y:S02]  /*06c0*/  SHF.R.U64 R230, R130, 0x10, R131.reuse ;  /* 0x0000001082e67819 */ /* 0x120fe40000001283 */
[----:B------:R-:W-:Y:S01]  /*06d0*/  SHF.R.U32.HI R0, RZ, 0x10, R131 ;  /* 0x00000010ff007819 */ /* 0x000fe20000011683 */
[----:B------:R-:W-:Y:S01]  /*06e0*/  HADD2.F32 R165, -RZ, R166.H0_H0 ;  /* 0x200000a6ffa57230 */ /* 0x000fe20000004100 */
[----:B------:R-:W-:Y:S01]  /*06f0*/  PRMT R222, R222, 0x5410, R2 ;  /* 0x00005410dede7816 */ /* 0x000fe20000000002 */
[----:B------:R-:W-:Y:S01]  /*0700*/  HADD2.F32 R163, -RZ, R167.H0_H0 ;  /* 0x200000a7ffa37230 */ /* 0x000fe20000004100 */
[--C-:B------:R-:W-:Y:S01]  /*0710*/  SHF.R.U64 R166, R166, 0x10, R167.reuse ;  /* 0x00000010a6a67819 */ /* 0x100fe200000012a7 */
[----:B------:R-:W-:Y:S01]  /*0720*/  HADD2.F32 R169, -RZ, R170.H0_H0 ;  /* 0x200000aaffa97230 */ /* 0x000fe20000004100 */
        /* <DEDUP_REMOVED lines=8> */
[--C-:B------:R-:W-:Y:S01]  /*07b0*/  SHF.R.U64 R174, R174, 0x10, R175.reuse ;  /* 0x00000010aeae7819 */ /* 0x100fe200000012af */
[----:B------:R-:W-:Y:S01]  /*07c0*/  HADD2.F32 R181, -RZ, R182.H0_H0 ;  /* 0x200000b6ffb57230 */ /* 0x000fe20000004100 */
[----:B------:R-:W-:-:S02]  /*07d0*/  SHF.R.U32.HI R172, RZ, 0x10, R175 ;  /* 0x00000010ffac7819 */ /* 0x000fc400000116af */
[--C-:B------:R-:W-:Y:S01]  /*07e0*/  SHF.R.U64 R178, R178, 0x10, R179.reuse ;  /* 0x00000010b2b27819 */ /* 0x100fe200000012b3 */
[----:B------:R-:W-:Y:S01]  /*07f0*/  HADD2.F32 R185, -RZ, R186.H0_H0 ;  /* 0x200000baffb97230 */ /* 0x000fe20000004100 */
[----:B------:R-:W-:Y:S02]  /*0800*/  SHF.R.U32.HI R176, RZ, 0x10, R179 ;  /* 0x00000010ffb07819 */ /* 0x000fe400000116b3 */
[----:B------:R-:W-:Y:S02]  /*0810*/  SHF.R.U64 R182, R182, 0x10, R183 ;  /* 0x00000010b6b67819 */ /* 0x000fe400000012b7 */
[--C-:B------:R-:W-:Y:S02]  /*0820*/  SHF.R.U64 R220, R136, 0x10, R137.reuse ;  /* 0x0000001088dc7819 */ /* 0x100fe40000001289 */
[----:B-1----:R-:W-:Y:S02]  /*0830*/  SHF.R.U32.HI R4, RZ, 0x10, R137 ;  /* 0x00000010ff047819 */ /* 0x002fe40000011689 */
[----:B------:R-:W-:-:S02]  /*0840*/  SHF.R.U64 R231, R128, 0x10, R129 ;  /* 0x0000001080e77819 */ /* 0x000fc40000001281 */
[----:B------:R-:W-:Y:S02]  /*0850*/  SHF.R.U32.HI R2, RZ, 0x10, R129 ;  /* 0x00000010ff027819 */ /* 0x000fe40000011681 */
[----:B------:R-:W-:Y:S02]  /*0860*/  SHF.R.U32.HI R180, RZ, 0x10, R183 ;  /* 0x00000010ffb47819 */ /* 0x000fe400000116b7 */
[--C-:B------:R-:W-:Y:S02]  /*0870*/  SHF.R.U64 R186, R186, 0x10, R187.reuse ;  /* 0x00000010baba7819 */ /* 0x100fe400000012bb */
[----:B------:R-:W-:Y:S01]  /*0880*/  SHF.R.U32.HI R184, RZ, 0x10, R187 ;  /* 0x00000010ffb87819 */ /* 0x000fe200000116bb */
[----:B------:R-:W-:Y:S01]  /*0890*/  HADD2.F32 R175, -RZ, R179.H0_H0 ;  /* 0x200000b3ffaf7230 */ /* 0x000fe20000004100 */
[--C-:B------:R-:W-:Y:S02]  /*08a0*/  SHF.R.U64 R232, R126, 0x10, R127.reuse ;  /* 0x000000107ee87819 */ /* 0x100fe4000000127f */
[----:B------:R-:W-:Y:S01]  /*08b0*/  SHF.R.U32.HI R0, RZ, 0x10, R127 ;  /* 0x00000010ff007819 */ /* 0x000fe2000001167f */
[----:B------:R-:W-:Y:S01]  /*08c0*/  HADD2.F32 R179, -RZ, R183.H0_H0 ;  /* 0x200000b7ffb37230 */ /* 0x000fe20000004100 */
[----:B------:R-:W-:Y:S01]  /*08d0*/  PRMT R220, R220, 0x5410, R4 ;  /* 0x00005410dcdc7816 */ /* 0x000fe20000000004 */
[----:B------:R-:W-:Y:S01]  /*08e0*/  HADD2.F32 R183, -RZ, R187.H0_H0 ;  /* 0x200000bbffb77230 */ /* 0x000fe20000004100 */
[----:B------:R-:W-:-:S02]  /*08f0*/  PRMT R231, R231, 0x5410, R2 ;  /* 0x00005410e7e77816 */ /* 0x000fc40000000002 */
[----:B------:R-:W-:Y:S02]  /*0900*/  CS2R R2, SRZ ;  /* 0x0000000000027805 */ /* 0x000fe4000001ff00 */
[----:B------:R-:W-:Y:S02]  /*0910*/  PRMT R232, R232, 0x5410, R0 ;  /* 0x00005410e8e87816 */ /* 0x000fe40000000000 */
[----:B------:R-:W-:Y:S02]  /*0920*/  CS2R R4, SRZ ;  /* 0x0000000000047805 */ /* 0x000fe4000001ff00 */
[----:B------:R-:W-:Y:S01]  /*0930*/  MOV R187, UR4 ;  /* 0x0000000400bb7c02 */ /* 0x000fe20008000f00 */
[----:B------:R-:W-:Y:S02]  /*0940*/  HADD2.F32 R166, -RZ, R166.H0_H0 ;  /* 0x200000a6ffa67230 */ /* 0x000fe40000004100 */
        /* <DEDUP_REMOVED lines=10> */
[----:B---3--:R-:W-:-:S07]  /*09f0*/  HADD2.F32 R184, -RZ, R184.H0_H0 ;  /* 0x200000b8ffb87230 */ /* 0x008fce0000004100 */
.L_x_8704:
        /* <DEDUP_REMOVED lines=9> */
[----:B------:R3:W4:Y:S01]  /*0a90*/  LDG.E R193, desc[UR8][R48.64] ;  /* 0x0000000830c17981 */ /* 0x000722000c1e1900 */
[----:B0-----:R-:W-:Y:S01]  /*0aa0*/  LEA.HI.SX32 R210, R51, R0, 0x1e ;  /* 0x0000000033d27211 */ /* 0x001fe200078ff2ff */
[----:B------:R-:W0:Y:S03]  /*0ab0*/  @P0 LDC.64 R208, c[0x0][0x3e0] ;  /* 0x0000f800ffd00b82 */ /* 0x000e260000000a00 */
[C---:B------:R-:W-:Y:S01]  /*0ac0*/  IADD3 R201, PT, PT, R210.reuse, 0x80, RZ ;  /* 0x00000080d2c97810 */ /* 0x040fe20007ffe0ff */
[C---:B--2---:R-:W-:Y:S01]  /*0ad0*/  IMAD.WIDE.U32 R100, R210.reuse, 0x10, R120 ;  /* 0x00000010d2647825 */ /* 0x044fe200078e0078 */
[C---:B------:R-:W-:Y:S02]  /*0ae0*/  IADD3 R192, PT, PT, R210.reuse, 0x100, RZ ;  /* 0x00000100d2c07810 */ /* 0x040fe40007ffe0ff */
[C---:B------:R-:W-:Y:S02]  /*0af0*/  IADD3 R191, PT, PT, R210.reuse, 0x180, RZ ;  /* 0x00000180d2bf7810 */ /* 0x040fe40007ffe0ff */
[----:B------:R-:W-:-:S02]  /*0b00*/  IADD3 R190, PT, PT, R210, 0x200, RZ ;  /* 0x00000200d2be7810 */ /* 0x000fc40007ffe0ff */
[C---:B------:R-:W-:Y:S01]  /*0b10*/  IADD3 R161, PT, PT, R210.reuse, 0x280, RZ ;  /* 0x00000280d2a17810 */ /* 0x040fe20007ffe0ff */
[----:B---3--:R-:W-:Y:S01]  /*0b20*/  IMAD.WIDE.U32 R48, R210, 0x10, R68 ;  /* 0x00000010d2307825 */ /* 0x008fe200078e0044 */
[----:B------:R-:W2:Y:S03]  /*0b30*/  LDG.E.128 R100, desc[UR8][R100.64] ;  /* 0x0000000864647981 */ /* 0x000ea6000c1e1d00 */
[----:B----4-:R-:W-:Y:S02]  /*0b40*/  IMAD.WIDE R188, R187, 0x4, R188 ;  /* 0x00000004bbbc7825 */ /* 0x010fe400078e02bc */
[----:B------:R-:W3:Y:S02]  /*0b50*/  LDG.E.128 R48, desc[UR8][R48.64] ;  /* 0x0000000830307981 */ /* 0x000ee4000c1e1d00 */
[--C-:B------:R-:W-:Y:S02]  /*0b60*/  IMAD.WIDE.U32 R104, R201, 0x10, R120.reuse ;  /* 0x00000010c9687825 */ /* 0x100fe400078e0078 */
[----:B------:R1:W4:Y:S02]  /*0b70*/  LDG.E R189, desc[UR8][R188.64] ;  /* 0x00000008bcbd7981 */ /* 0x000324000c1e1900 */
[----:B------:R-:W-:-:S02]  /*0b80*/  IMAD.WIDE.U32 R108, R192, 0x10, R120 ;  /* 0x00000010c06c7825 */ /* 0x000fc400078e0078 */
[----:B------:R-:W4:Y:S02]  /*0b90*/  LDG.E.128 R104, desc[UR8][R104.64] ;  /* 0x0000000868687981 */ /* 0x000f24000c1e1d00 */
[--C-:B------:R-:W-:Y:S02]  /*0ba0*/  IMAD.WIDE.U32 R112, R191, 0x10, R120.reuse ;  /* 0x00000010bf707825 */ /* 0x100fe400078e0078 */
[----:B------:R-:W4:Y:S02]  /*0bb0*/  LDG.E.128 R108, desc[UR8][R108.64] ;  /* 0x000000086c6c7981 */ /* 0x000f24000c1e1d00 */
[--C-:B------:R-:W-:Y:S02]  /*0bc0*/  IMAD.WIDE.U32 R116, R190, 0x10, R120.reuse ;  /* 0x00000010be747825 */ /* 0x100fe400078e0078 */
[----:B------:R-:W4:Y:S02]  /*0bd0*/  LDG.E.128 R112, desc[UR8][R112.64] ;  /* 0x0000000870707981 */ /* 0x000f24000c1e1d00 */
[----:B------:R-:W-:-:S02]  /*0be0*/  IMAD.WIDE.U32 R120, R161, 0x10, R120 ;  /* 0x00000010a1787825 */ /* 0x000fc400078e0078 */
[----:B------:R-:W4:Y:S04]  /*0bf0*/  LDG.E.128 R116, desc[UR8][R116.64] ;  /* 0x0000000874747981 */ /* 0x000f28000c1e1d00 */
[----:B------:R-:W4:Y:S01]  /*0c00*/  LDG.E.128 R120, desc[UR8][R120.64] ;  /* 0x0000000878787981 */ /* 0x000f22000c1e1d00 */
[----:B------:R-:W-:-:S06]  /*0c10*/  IMAD.WIDE.U32 R52, R201, 0x10, R68 ;  /* 0x00000010c9347825 */ /* 0x000fcc00078e0044 */
        /* <DEDUP_REMOVED lines=9> */
[----:B------:R-:W-:-:S04]  /*0cb0*/  ISETP.NE.U32.AND P1, PT, RZ, UR10, PT ;  /* 0x0000000aff007c0c */ /* 0x000fc8000bf25070 */
[----:B------:R-:W-:-:S13]  /*0cc0*/  ISETP.NE.AND.EX P1, PT, RZ, UR11, PT, P1 ;  /* 0x0000000bff007c0c */ /* 0x000fda000bf25310 */
[----:B------:R-:W1:Y:S01]  /*0cd0*/  @P1 LDC.64 R202, c[0x0][0x438] ;  /* 0x00010e00ffca1b82 */ /* 0x000e620000000a00 */
[----:B------:R-:W-:Y:S01]  /*0ce0*/  ISETP.NE.AND P2, PT, RZ, UR7, PT ;  /* 0x00000007ff007c0c */ /* 0x000fe2000bf45270 */
[----:B0-----:R-:W-:Y:S01]  /*0cf0*/  @P0 IMAD.WIDE R208, R187, 0x4, R208 ;  /* 0x00000004bbd00825 */ /* 0x001fe200078e02d0 */
[----:B-1----:R-:W-:-:S05]  /*0d00*/  MOV R188, 0x3f800000 ;  /* 0x3f80000000bc7802 */ /* 0x002fca0000000f00 */
[----:B------:R-:W0:Y:S01]  /*0d10*/  @P1 LDC.64 R206, c[0x0][0x438] ;  /* 0x00010e00ffce1b82 */ /* 0x000e220000000a00 */
[----:B------:R2:W5:Y:S07]  /*0d20*/  @P0 LDG.E R188, desc[UR8][R208.64] ;  /* 0x00000008d0bc0981 */ /* 0x00056e000c1e1900 */
[----:B------:R-:W1:Y:S01]  /*0d30*/  @P1 LDC.64 R204, c[0x0][0x438] ;  /* 0x00010e00ffcc1b82 */ /* 0x000e620000000a00 */
[----:B------:R-:W-:-:S07]  /*0d40*/  @P1 IMAD.WIDE.U32 R202, R192, 0x10, R202 ;  /* 0x00000010c0ca1825 */ /* 0x000fce00078e00ca */
[----:B------:R-:W1:Y:S01]  /*0d50*/  @P1 LDC.64 R196, c[0x0][0x438] ;  /* 0x00010e00ffc41b82 */ /* 0x000e620000000a00 */
[----:B------:R4:W5:Y:S07]  /*0d60*/  @P1 LDG.E.128 R80, desc[UR8][R202.64] ;  /* 0x00000008ca501981 */ /* 0x00096e000c1e1d00 */
[----:B------:R-:W1:Y:S01]  /*0d70*/  @P1 LDC.64 R198, c[0x0][0x438] ;  /* 0x00010e00ffc61b82 */ /* 0x000e620000000a00 */
[----:B0-----:R-:W-:-:S05]  /*0d80*/  @P1 IMAD.WIDE.U32 R206, R210, 0x10, R206 ;  /* 0x00000010d2ce1825 */ /* 0x001fca00078e00ce */
[----:B------:R0:W5:Y:S01]  /*0d90*/  @P1 LDG.E.128 R72, desc[UR8][R206.64] ;  /* 0x00000008ce481981 */ /* 0x000162000c1e1d00 */
[----:B-1----:R-:W-:Y:S01]  /*0da0*/  @P1 IMAD.WIDE.U32 R204, R201, 0x10, R204 ;  /* 0x00000010c9cc1825 */ /* 0x002fe200078e00cc */
[----:B------:R-:W1:Y:S04]  /*0db0*/  @P1 LDC.64 R194, c[0x0][0x438] ;  /* 0x00010e00ffc21b82 */ /* 0x000e680000000a00 */
[----:B------:R0:W5:Y:S01]  /*0dc0*/  @P1 LDG.E.128 R76, desc[UR8][R204.64] ;  /* 0x00000008cc4c1981 */ /* 0x000162000c1e1d00 */
[----:B------:R-:W-:-:S05]  /*0dd0*/  @P1 IMAD.WIDE.U32 R196, R190, 0x10, R196 ;  /* 0x00000010bec41825 */ /* 0x000fca00078e00c4 */
[----:B------:R0:W5:Y:S01]  /*0de0*/  @P1 LDG.E.128 R88, desc[UR8][R196.64] ;  /* 0x00000008c4581981 */ /* 0x000162000c1e1d00 */
[----:B------:R-:W-:-:S05]  /*0df0*/  @P1 IMAD.WIDE.U32 R198, R191, 0x10, R198 ;  /* 0x00000010bfc61825 */ /* 0x000fca00078e00c6 */
[----:B------:R0:W5:Y:S01]  /*0e00*/  @P1 LDG.E.128 R84, desc[UR8][R198.64] ;  /* 0x00000008c6541981 */ /* 0x000162000c1e1d00 */
[----:B-1----:R-:W-:-:S05]  /*0e10*/  @P1 IMAD.WIDE.U32 R194, R161, 0x10, R194 ;  /* 0x00000010a1c21825 */ /* 0x002fca00078e00c2 */
[----:B------:R1:W5:Y:S01]  /*0e20*/  @P1 LDG.E.128 R92, desc[UR8][R194.64] ;  /* 0x00000008c25c1981 */ /* 0x000362000c1e1d00 */
[----:B------:R-:W-:-:S05]  /*0e30*/  FSEL R193, R193, RZ, !P2 ;  /* 0x000000ffc1c17208 */ /* 0x000fca0005000000 */
[C---:B--2---:R-:W-:Y:S01]  /*0e40*/  FADD.FTZ R208, -R193.reuse, R100 ;  /* 0x00000064c1d07221 */ /* 0x044fe20000010100 */
[----:B------:R-:W-:Y:S01]  /*0e50*/  FADD.FTZ R212, -R193, R101 ;  /* 0x00000065c1d47221 */ /* 0x000fe20000010100 */
[----:B---3--:R-:W-:Y:S01]  /*0e60*/  FMUL.FTZ R224, R185, R48 ;  /* 0x00000030b9e07220 */ /* 0x008fe20000410000 */
[----:B------:R-:W-:Y:S01]  /*0e70*/  FMUL.FTZ R223, R186, R49 ;  /* 0x00000031badf7220 */ /* 0x000fe20000410000 */
[----:B----4-:R-:W-:Y:S01]  /*0e80*/  FMUL.FTZ R219, R189, R208 ;  /* 0x000000d0bddb7220 */ /* 0x010fe20000410000 */
[C---:B------:R-:W-:Y:S01]  /*0e90*/  FADD.FTZ R214, -R193.reuse, R102 ;  /* 0x00000066c1d67221 */ /* 0x040fe20000010100 */
[----:B------:R-:W-:Y:S01]  /*0ea0*/  FADD.FTZ R238, -R193, R106 ;  /* 0x0000006ac1ee7221 */ /* 0x000fe20000010100 */
[----:B------:R-:W-:Y:S01]  /*0eb0*/  FMUL.FTZ R225, R189, R212 ;  /* 0x000000d4bde17220 */ /* 0x000fe20000410000 */
[----:B------:R-:W-:Y:S01]  /*0ec0*/  FADD.FTZ R202, -R193, R110 ;  /* 0x0000006ec1ca7221 */ /* 0x000fe20000010100 */
[----:B------:R-:W-:Y:S01]  /*0ed0*/  FMUL.FTZ R226, R183, R50 ;  /* 0x00000032b7e27220 */ /* 0x000fe20000410000 */
[----:B------:R-:W-:Y:S01]  /*0ee0*/  FADD.FTZ R216, -R193, R103 ;  /* 0x00000067c1d87221 */ /* 0x000fe20000010100 */
[----:B------:R-:W-:Y:S01]  /*0ef0*/  FMUL.FTZ R227, R189, R214 ;  /* 0x000000d6bde37220 */ /* 0x000fe20000410000 */
[----:B------:R-:W-:Y:S01]  /*0f00*/  FADD.FTZ R110, -R193, R118 ;  /* 0x00000076c16e7221 */ /* 0x000fe20000010100 */
[----:B------:R-:W-:Y:S01]  /*0f10*/  FFMA.FTZ R118, R219, R224, RZ ;  /* 0x000000e0db767223 */ /* 0x000fe200000100ff */
[----:B------:R-:W-:Y:S01]  /*0f20*/  FADD.FTZ R106, -R193, R120 ;  /* 0x00000078c16a7221 */ /* 0x000fe20000010100 */
[----:B------:R-:W-:-:S02]  /*0f30*/  FADD.FTZ R120, RZ, R224 ;  /* 0x000000e0ff787221 */ /* 0x000fc40000010000 */
[----:B------:R-:W-:Y:S02]  /*0f40*/  FFMA.FTZ R118, R225, R223, R118 ;  /* 0x000000dfe1767223 */ /* 0x000fe40000010076 */
[----:B------:R-:W-:Y:S01]  /*0f50*/  FADD.FTZ R101, R223, R120 ;  /* 0x00000078df657221 */ /* 0x000fe20000010000 */
[----:B------:R-:W-:Y:S01]  /*0f60*/  FMUL.FTZ R228, R184, R51 ;  /* 0x00000033b8e47220 */ /* 0x000fe20000410000 */
        /* <DEDUP_REMOVED lines=18> */
[----:B------:R-:W-:Y:S01]  /*1090*/  FMUL.FTZ R212, R180, R55 ;  /* 0x00000037b4d47220 */ /* 0x000fe20000410000 */
[----:B------:R-:W-:Y:S01]  /*10a0*/  FADD.FTZ R101, R214, R101 ;  /* 0x00000065d6657221 */ /* 0x000fe20000010000 */
[----:B0-----:R-:W-:Y:S01]  /*10b0*/  FADD.FTZ R206, -R193, R108 ;  /* 0x0000006cc1ce7221 */ /* 0x001fe20000010100 */
        /* <DEDUP_REMOVED lines=18> */
[----:B------:R-:W-:Y:S01]  /*11e0*/  FADD.FTZ R200, -R193, R112 ;  /* 0x00000070c1c87221 */ /* 0x000fe20000010100 */
[----:B------:R-:W-:Y:S01]  /*11f0*/  FMUL.FTZ R203, R189, R196 ;  /* 0x000000c4bdcb7220 */ /* 0x000fe20000410000 */
[----:B------:R-:W-:Y:S01]  /*1200*/  FFMA.FTZ R118, R205, R204, R118 ;  /* 0x000000cccd767223 */ /* 0x000fe20000010076 */
[----:B------:R-:W-:Y:S01]  /*1210*/  FADD.FTZ R120, R202, R101 ;  /* 0x00000065ca787221 */ /* 0x000fe20000010000 */
[----:B------:R-:W-:Y:S01]  /*1220*/  FADD.FTZ R198, -R193, R113 ;  /* 0x00000071c1c67221 */ /* 0x000fe20000010100 */
[----:B------:R-:W-:Y:S01]  /*1230*/  FMUL.FTZ R199, R173, R60 ;  /* 0x0000003cadc77220 */ /* 0x000fe20000410000 */
[----:B------:R-:W-:Y:S01]  /*1240*/  FMUL.FTZ R200, R189, R200 ;  /* 0x000000c8bdc87220 */ /* 0x000fe20000410000 */
[----:B------:R-:W-:Y:S01]  /*1250*/  FFMA.FTZ R101, R203, R202, R118 ;  /* 0x000000cacb657223 */ /* 0x000fe20000010076 */
[----:B------:R-:W-:Y:S01]  /*1260*/  FADD.FTZ R114, -R193, R114 ;  /* 0x00000072c1727221 */ /* 0x000fe20000010100 */
[----:B------:R-:W-:Y:S01]  /*1270*/  FMUL.FTZ R197, R174, R61 ;  /* 0x0000003daec57220 */ /* 0x000fe20000410000 */
[----:B------:R-:W-:Y:S01]  /*1280*/  FMUL.FTZ R198, R189, R198 ;  /* 0x000000c6bdc67220 */ /* 0x000fe20000410000 */
[----:B------:R-:W-:Y:S01]  /*1290*/  FADD.FTZ R120, R199, R120 ;  /* 0x00000078c7787221 */ /* 0x000fe20000010000 */
[----:B------:R-:W-:Y:S01]  /*12a0*/  FFMA.FTZ R101, R200, R199, R101 ;  /* 0x000000c7c8657223 */ /* 0x000fe20000010065 */
[----:B-1----:R-:W-:Y:S01]  /*12b0*/  FADD.FTZ R194, -R193, R115 ;  /* 0x00000073c1c27221 */ /* 0x002fe20000010100 */
        /* <DEDUP_REMOVED lines=79> */
.L_x_8677:
[----:B------:R-:W-:Y:S05]  /*17b0*/  BSYNC.RECONVERGENT B0 ;  /* 0x0000000000007941 */ /* 0x000fea0003800200 */
.L_x_8676:
        /* <DEDUP_REMOVED lines=24> */
[----:B-1----:R-:W-:Y:S01]  /*1940*/  ULEA UR4, UR5, UR4, 0x18 ;  /* 0x0000000405047291 */ /* 0x002fe2000f8ec0ff */
[----:B------:R-:W-:Y:S01]  /*1950*/  FFMA.FTZ R140, R55, R211, R140 ;  /* 0x000000d3378c7223 */ /* 0x000fe2000001008c */
[C---:B------:R-:W-:Y:S01]  /*1960*/  FADD.FTZ R25, R56.reuse, R25 ;  /* 0x0000001938197221 */ /* 0x040fe20000010000 */
[----:B------:R-:W-:Y:S01]  /*1970*/  FFMA.FTZ R125, R56, R209, R125 ;  /* 0x000000d1387d7223 */ /* 0x000fe2000001007d */
[----:B------:R-:W-:Y:S01]  /*1980*/  UIADD3 UR5, UPT, UPT, UR4, 0x3020, URZ ;  /* 0x0000302004057890 */ /* 0x000fe2000fffe0ff */
[C---:B------:R-:W-:Y:S01]  /*1990*/  FADD.FTZ R26, R57.reuse, R26 ;  /* 0x0000001a391a7221 */ /* 0x040fe20000010000 */
[----:B------:R-:W-:Y:S01]  /*19a0*/  @!UP1 UIADD3 UR5, UPT, UPT, UR4, 0x3000, URZ ;  /* 0x0000300004059890 */ /* 0x000fe2000fffe0ff */
[----:B------:R-:W-:Y:S01]  /*19b0*/  FFMA.FTZ R138, R57, R207, R138 ;  /* 0x000000cf398a7223 */ /* 0x000fe2000001008a */
[----:B------:R-:W-:Y:S01]  /*19c0*/  UIADD3 UR6, UPT, UPT, UR4, 0x3030, URZ ;  /* 0x0000303004067890 */ /* 0x000fe2000fffe0ff */
[C---:B------:R-:W-:Y:S01]  /*19d0*/  FADD.FTZ R24, R59.reuse, R24 ;  /* 0x000000183b187221 */ /* 0x040fe20000010000 */
[----:B------:R-:W-:Y:S01]  /*19e0*/  @!UP1 UIADD3 UR6, UPT, UPT, UR4, 0x3010, URZ ;  /* 0x0000301004069890 */ /* 0x000fe2000fffe0ff */
[----:B------:R-:W-:Y:S01]  /*19f0*/  FFMA.FTZ R124, R59, R203, R124 ;  /* 0x000000cb3b7c7223 */ /* 0x000fe2000001007c */
[C---:B------:R-:W-:Y:S01]  /*1a00*/  FADD.FTZ R21, R60.reuse, R21 ;  /* 0x000000153c157221 */ /* 0x040fe20000010000 */
[----:B------:R-:W-:Y:S01]  /*1a10*/  FFMA.FTZ R45, R60, R200, R45 ;  /* 0x000000c83c2d7223 */ /* 0x000fe2000001002d */
[C---:B------:R-:W-:Y:S01]  /*1a20*/  FADD.FTZ R19, R62.reuse, R19 ;  /* 0x000000133e137221 */ /* 0x040fe20000010000 */
[----:B0-----:R-:W0:Y:S01]  /*1a30*/  LDS.128 R100, [UR5] ;  /* 0x00000005ff647984 */ /* 0x001e220008000c00 */
[----:B------:R-:W-:Y:S01]  /*1a40*/  FFMA.FTZ R43, R62, R196, R43 ;  /* 0x000000c43e2b7223 */ /* 0x000fe2000001002b */
[C---:B------:R-:W-:Y:S01]  /*1a50*/  FADD.FTZ R20, R63.reuse, R20 ;  /* 0x000000143f147221 */ /* 0x040fe20000010000 */
[----:B------:R-:W-:Y:S01]  /*1a60*/  FFMA.FTZ R44, R63, R194, R44 ;  /* 0x000000c23f2c7223 */ /* 0x000fe2000001002c */
[----:B------:R-:W1:Y:S01]  /*1a70*/  LDS.128 R104, [UR6] ;  /* 0x00000006ff687984 */ /* 0x000e620008000c00 */
        /* <DEDUP_REMOVED lines=46> */
[----:B-----5:R-:W-:Y:S01]  /*1d60*/  FMUL.FTZ R54, R55, R188 ;  /* 0x000000bc37367220 */ /* 0x020fe20000410000 */
[----:B------:R-:W-:-:S02]  /*1d70*/  HADD2.F32 R52, -RZ, R126.H0_H0 ;  /* 0x2000007eff347230 */ /* 0x000fc40000004100 */
[-C--:B------:R-:W-:Y:S01]  /*1d80*/  FMUL.FTZ R53, R53, R188.reuse ;  /* 0x000000bc35357220 */ /* 0x080fe20000410000 */
[--C-:B------:R-:W-:Y:S02]  /*1d90*/  HADD2.F32 R63, -RZ, R232.reuse.H0_H0 ;  /* 0x200000e8ff3f7230 */ /* 0x100fe40000004100 */
[-C--:B------:R-:W-:Y:S01]  /*1da0*/  FMUL.FTZ R55, R57, R188.reuse ;  /* 0x000000bc39377220 */ /* 0x080fe20000410000 */
[----:B------:R-:W-:Y:S02]  /*1db0*/  HADD2.F32 R62, -RZ, R127.H0_H0 ;  /* 0x2000007fff3e7230 */ /* 0x000fe40000004100 */
        /* <DEDUP_REMOVED lines=10> */
[----:B------:R-:W-:Y:S06]  /*1e60*/  BRA `(.L_x_8680) ;  /* 0x0000000000707947 */ /* 0x000fec0003800000 */
.L_x_8679:
        /* <DEDUP_REMOVED lines=12> */
[----:B------:R-:W-:-:S02]  /*1f30*/  HADD2.F32 R52, -RZ, R126.H0_H0 ;  /* 0x2000007eff347230 */ /* 0x000fc40000004100 */
[-C--:B-----5:R-:W-:Y:S01]  /*1f40*/  FMUL.FTZ R53, R96, R188.reuse ;  /* 0x000000bc60357220 */ /* 0x0a0fe20000410000 */
[--C-:B------:R-:W-:Y:S02]  /*1f50*/  HADD2.F32 R55, -RZ, R232.reuse.H0_H0 ;  /* 0x200000e8ff377230 */ /* 0x100fe40000004100 */
[-C--:B------:R-:W-:Y:S01]  /*1f60*/  FMUL.FTZ R54, R97, R188.reuse ;  /* 0x000000bc61367220 */ /* 0x080fe20000410000 */
[----:B------:R-:W-:Y:S02]  /*1f70*/  HADD2.F32 R62, -RZ, R127.H0_H0 ;  /* 0x2000007fff3e7230 */ /* 0x000fe40000004100 */
        /* <DEDUP_REMOVED lines=10> */
[----:B------:R-:W-:-:S07]  /*2020*/  FMUL.FTZ R51, R64, R65 ;  /* 0x0000004140337220 */ /* 0x000fce0000410000 */
.L_x_8680:
        /* <DEDUP_REMOVED lines=12> */
[----:B------:R-:W-:Y:S01]  /*20f0*/  FFMA.FTZ R211, R211, R61, R58 ;  /* 0x0000003dd3d37223 */ /* 0x000fe2000001003a */
[----:B0-----:R-:W-:Y:S01]  /*2100*/  FADD.FTZ R96, R218, -R217 ;  /* 0x800000d9da607221 */ /* 0x001fe20000010000 */
        /* <DEDUP_REMOVED lines=8> */
[-C--:B------:R-:W-:Y:S01]  /*2190*/  FMUL.FTZ R49, R96, R188.reuse ;  /* 0x000000bc60317220 */ /* 0x080fe20000410000 */
[----:B------:R-:W-:Y:S02]  /*21a0*/  HADD2.F32 R51, -RZ, R231.H0_H0 ;  /* 0x200000e7ff337230 */ /* 0x000fe40000004100 */
[-C--:B------:R-:W-:Y:S01]  /*21b0*/  FMUL.FTZ R50, R97, R188.reuse ;  /* 0x000000bc61327220 */ /* 0x080fe20000410000 */
[----:B------:R-:W-:Y:S02]  /*21c0*/  HADD2.F32 R70, -RZ, R129.H0_H0 ;  /* 0x20000081ff467230 */ /* 0x000fe40000004100 */
[-C--:B------:R-:W-:Y:S01]  /*21d0*/  FMUL.FTZ R71, R98, R188.reuse ;  /* 0x000000bc62477220 */ /* 0x080fe20000410000 */
[----:B------:R-:W-:Y:S02]  /*21e0*/  HADD2.F32 R101, -RZ, R231.H1_H1 ;  /* 0x300000e7ff657230 */ /* 0x000fe40000004100 */
[----:B------:R-:W-:Y:S01]  /*21f0*/  FMUL.FTZ R100, R99, R188 ;  /* 0x000000bc63647220 */ /* 0x000fe20000410000 */
[----:B-----5:R-:W-:Y:S01]  /*2200*/  FMUL.FTZ R63, R52, R49 ;  /* 0x00000031343f7220 */ /* 0x020fe20000410000 */
        /* <DEDUP_REMOVED lines=8> */
.L_x_8681:
        /* <DEDUP_REMOVED lines=8> */
[C---:B0-----:R-:W-:Y:S01]  /*2310*/  FMUL.FTZ R49, R189.reuse, R218 ;  /* 0x000000dabd317220 */ /* 0x041fe20000410000 */
[C---:B------:R-:W-:Y:S01]  /*2320*/  FMUL.FTZ R51, R189.reuse, R216 ;  /* 0x000000d8bd337220 */ /* 0x040fe20000410000 */
[----:B------:R-:W-:Y:S01]  /*2330*/  FMUL.FTZ R63, R189, R214 ;  /* 0x000000d6bd3f7220 */ /* 0x000fe20000410000 */
[----:B------:R-:W-:-:S02]  /*2340*/  HADD2.F32 R48, -RZ, R128.H0_H0 ;  /* 0x20000080ff307230 */ /* 0x000fc40000004100 */
[----:B------:R-:W-:Y:S01]  /*2350*/  FMUL.FTZ R65, R189, R212 ;  /* 0x000000d4bd417220 */ /* 0x000fe20000410000 */
[----:B------:R-:W-:Y:S02]  /*2360*/  HADD2.F32 R71, -RZ, R231.H0_H0 ;  /* 0x200000e7ff477230 */ /* 0x000fe40000004100 */
[-C--:B------:R-:W-:Y:S01]  /*2370*/  FMUL.FTZ R49, R49, R188.reuse ;  /* 0x000000bc31317220 */ /* 0x080fe20000410000 */
[----:B------:R-:W-:Y:S02]  /*2380*/  HADD2.F32 R70, -RZ, R129.H0_H0 ;  /* 0x20000081ff467230 */ /* 0x000fe40000004100 */
[-C--:B------:R-:W-:Y:S01]  /*2390*/  FMUL.FTZ R50, R51, R188.reuse ;  /* 0x000000bc33327220 */ /* 0x080fe20000410000 */
[----:B------:R-:W-:Y:S02]  /*23a0*/  HADD2.F32 R101, -RZ, R231.H1_H1 ;  /* 0x300000e7ff657230 */ /* 0x000fe40000004100 */
[-C--:B------:R-:W-:Y:S01]  /*23b0*/  FMUL.FTZ R51, R63, R188.reuse ;  /* 0x000000bc3f337220 */ /* 0x080fe20000410000 */
        /* <DEDUP_REMOVED lines=8> */
[----:B------:R-:W-:-:S07]  /*2440*/  FMUL.FTZ R51, R100, R101 ;  /* 0x0000006564337220 */ /* 0x000fce0000410000 */
.L_x_8682:
        /* <DEDUP_REMOVED lines=22> */
[--C-:B------:R-:W-:Y:S02]  /*25b0*/  HADD2.F32 R51, -RZ, R230.reuse.H0_H0 ;  /* 0x200000e6ff337230 */ /* 0x100fe40000004100 */
        /* <DEDUP_REMOVED lines=14> */
.L_x_8683:
        /* <DEDUP_REMOVED lines=13> */
[--C-:B------:R-:W-:Y:S02]  /*2770*/  HADD2.F32 R101, -RZ, R230.reuse.H0_H0 ;  /* 0x200000e6ff657230 */ /* 0x100fe40000004100 */
        /* <DEDUP_REMOVED lines=14> */
.L_x_8684:
        /* <DEDUP_REMOVED lines=37> */
.L_x_8685:
        /* <DEDUP_REMOVED lines=28> */
.L_x_8686:
        /* <DEDUP_REMOVED lines=37> */
.L_x_8687:
        /* <DEDUP_REMOVED lines=28> */
.L_x_8688:
[----:B------:R-:W0:Y:S02]  /*3080*/  @P1 LDC.64 R52, c[0x0][0x478] ;  /* 0x00011e00ff341b82 */ /* 0x000e240000000a00 */
[----:B0-----:R-:W-:-:S04]  /*3090*/  @P1 IMAD.WIDE.U32 R100, R190, 0x10, R52 ;  /* 0x00000010be641825 */ /* 0x001fc800078e0034 */
[----:B------:R-:W-:Y:S01]  /*30a0*/  IMAD.WIDE.U32 R190, R190, 0x10, R66 ;  /* 0x00000010bebe7825 */ /* 0x000fe200078e0042 */
[----:B------:R0:W-:Y:S03]  /*30b0*/  @P1 STG.E.128 desc[UR8][R100.64], R96 ;  /* 0x0000006064001986 */ /* 0x0001e6000c101d08 */
[----:B------:R-:W-:Y:S01]  /*30c0*/  IMAD.WIDE.U32 R52, R161, 0x10, R68 ;  /* 0x00000010a1347825 */ /* 0x000fe200078e0044 */
[----:B------:R0:W-:Y:S05]  /*30d0*/  STG.E.128 desc[UR8][R190.64], R48 ;  /* 0x00000030be007986 */ /* 0x0001ea000c101d08 */
        /* <DEDUP_REMOVED lines=31> */
.L_x_8689:
        /* <DEDUP_REMOVED lines=12> */
[----:B------:R-:W-:Y:S01]  /*3390*/  FMUL.FTZ R50, R51, R188 ;  /* 0x000000bc33327220 */ /* 0x000fe20000410000 */
[----:B------:R-:W-:-:S02]  /*33a0*/  HADD2.F32 R48, -RZ, R136.H0_H0 ;  /* 0x20000088ff307230 */ /* 0x000fc40000004100 */
[-C--:B------:R-:W-:Y:S01]  /*33b0*/  FMUL.FTZ R49, R49, R188.reuse ;  /* 0x000000bc31317220 */ /* 0x080fe20000410000 */
[--C-:B------:R-:W-:Y:S02]  /*33c0*/  HADD2.F32 R51, -RZ, R220.reuse.H0_H0 ;  /* 0x200000dcff337230 */ /* 0x100fe40000004100 */
[-C--:B------:R-:W-:Y:S01]  /*33d0*/  FMUL.FTZ R61, R61, R188.reuse ;  /* 0x000000bc3d3d7220 */ /* 0x080fe20000410000 */
[----:B------:R-:W-:Y:S02]  /*33e0*/  HADD2.F32 R58, -RZ, R137.H0_H0 ;  /* 0x20000089ff3a7230 */ /* 0x000fe40000004100 */
[----:B------:R-:W-:Y:S01]  /*33f0*/  FMUL.FTZ R188, R189, R188 ;  /* 0x000000bcbdbc7220 */ /* 0x000fe20000410000 */
[----:B------:R-:W-:Y:S02]  /*3400*/  HADD2.F32 R69, -RZ, R220.H1_H1 ;  /* 0x300000dcff457230 */ /* 0x000fe40000004100 */
        /* <DEDUP_REMOVED lines=8> */
.L_x_8690:
[----:B------:R-:W0:Y:S01]  /*3490*/  @P1 LDC.64 R52, c[0x0][0x478] ;  /* 0x00011e00ff341b82 */ /* 0x000e220000000a00 */
[----:B------:R-:W-:-:S04]  /*34a0*/  IMAD.WIDE.U32 R66, R161, 0x10, R66 ;  /* 0x00000010a1427825 */ /* 0x000fc800078e0042 */
[----:B0-----:R-:W-:-:S05]  /*34b0*/  @P1 IMAD.WIDE.U32 R52, R161, 0x10, R52 ;  /* 0x00000010a1341825 */ /* 0x001fca00078e0034 */
[----:B------:R1:W-:Y:S04]  /*34c0*/  @P1 STG.E.128 desc[UR8][R52.64], R96 ;  /* 0x0000006034001986 */ /* 0x0003e8000c101d08 */
[----:B------:R1:W-:Y:S01]  /*34d0*/  STG.E.128 desc[UR8][R66.64], R48 ;  /* 0x0000003042007986 */ /* 0x0003e2000c101d08 */
[----:B------:R-:W-:Y:S05]  /*34e0*/  BRA `(.L_x_8691) ;  /* 0x0000001800307947 */ /* 0x000fea0003800000 */
.L_x_8678:
        /* <DEDUP_REMOVED lines=35> */
.L_x_8692:
        /* <DEDUP_REMOVED lines=28> */
.L_x_8693:
        /* <DEDUP_REMOVED lines=19> */
[C---:B0-----:R-:W-:Y:S01]  /*3a10*/  FFMA.FTZ R96, R189.reuse, R217, R76 ;  /* 0x000000d9bd607223 */ /* 0x041fe2000001004c */
[C---:B------:R-:W-:Y:S01]  /*3a20*/  FFMA.FTZ R97, R189.reuse, R216, R77 ;  /* 0x000000d8bd617223 */ /* 0x040fe2000001004d */
[----:B------:R-:W-:Y:S01]  /*3a30*/  FFMA.FTZ R98, R189, R213, R78 ;  /* 0x000000d5bd627223 */ /* 0x000fe2000001004e */
[----:B------:R-:W-:-:S02]  /*3a40*/  HADD2.F32 R48, -RZ, R128.H0_H0 ;  /* 0x20000080ff307230 */ /* 0x000fc40000004100 */
[----:B------:R-:W-:Y:S01]  /*3a50*/  FFMA.FTZ R99, R189, R212, R79 ;  /* 0x000000d4bd637223 */ /* 0x000fe2000001004f */
[----:B------:R-:W-:Y:S02]  /*3a60*/  HADD2.F32 R71, -RZ, R231.H0_H0 ;  /* 0x200000e7ff477230 */ /* 0x000fe40000004100 */
[-C--:B------:R-:W-:Y:S01]  /*3a70*/  FMUL.FTZ R49, R96, R188.reuse ;  /* 0x000000bc60317220 */ /* 0x080fe20000410000 */
[----:B------:R-:W-:Y:S02]  /*3a80*/  HADD2.F32 R100, -RZ, R129.H0_H0 ;  /* 0x20000081ff647230 */ /* 0x000fe40000004100 */
[-C--:B------:R-:W-:Y:S01]  /*3a90*/  FMUL.FTZ R50, R97, R188.reuse ;  /* 0x000000bc61327220 */ /* 0x080fe20000410000 */
[----:B------:R-:W-:Y:S02]  /*3aa0*/  HADD2.F32 R101, -RZ, R231.H1_H1 ;  /* 0x300000e7ff657230 */ /* 0x000fe40000004100 */
[-C--:B------:R-:W-:Y:S01]  /*3ab0*/  FMUL.FTZ R51, R98, R188.reuse ;  /* 0x000000bc62337220 */ /* 0x080fe20000410000 */
[----:B------:R-:W-:Y:S01]  /*3ac0*/  FMUL.FTZ R70, R99, R188 ;  /* 0x000000bc63467220 */ /* 0x000fe20000410000 */
[-C--:B-----5:R-:W-:Y:S01]  /*3ad0*/  FMUL.FTZ R63, R52, R49.reuse ;  /* 0x00000031343f7220 */ /* 0x0a0fe20000410000 */
[----:B------:R-:W-:Y:S01]  /*3ae0*/  FMUL.FTZ R48, R48, R49 ;  /* 0x0000003130307220 */ /* 0x000fe20000410000 */
[-C--:B------:R-:W-:Y:S01]  /*3af0*/  FMUL.FTZ R62, R53, R50.reuse ;  /* 0x00000032353e7220 */ /* 0x080fe20000410000 */
[----:B------:R-:W-:Y:S01]  /*3b00*/  FMUL.FTZ R49, R71, R50 ;  /* 0x0000003247317220 */ /* 0x000fe20000410000 */
[-C--:B------:R-:W-:Y:S01]  /*3b10*/  FMUL.FTZ R65, R54, R51.reuse ;  /* 0x0000003336417220 */ /* 0x080fe20000410000 */
[----:B------:R-:W-:Y:S01]  /*3b20*/  FMUL.FTZ R50, R100, R51 ;  /* 0x0000003364327220 */ /* 0x000fe20000410000 */
[-C--:B------:R-:W-:Y:S01]  /*3b30*/  FMUL.FTZ R64, R55, R70.reuse ;  /* 0x0000004637407220 */ /* 0x080fe20000410000 */
[----:B------:R-:W-:Y:S01]  /*3b40*/  FMUL.FTZ R51, R101, R70 ;  /* 0x0000004665337220 */ /* 0x000fe20000410000 */
[----:B------:R-:W-:Y:S06]  /*3b50*/  BRA `(.L_x_8695) ;  /* 0x0000000000707947 */ /* 0x000fec0003800000 */
.L_x_8694:
        /* <DEDUP_REMOVED lines=10> */
[C---:B------:R-:W-:Y:S01]  /*3c00*/  FFMA.FTZ R213, R189.reuse, R213, R78 ;  /* 0x000000d5bdd57223 */ /* 0x040fe2000001004e */
[----:B------:R-:W-:Y:S01]  /*3c10*/  FFMA.FTZ R63, R189, R212, R79 ;  /* 0x000000d4bd3f7223 */ /* 0x000fe2000001004f */
        /* <DEDUP_REMOVED lines=8> */
[-C--:B-----5:R-:W-:Y:S01]  /*3ca0*/  FMUL.FTZ R62, R53, R50.reuse ;  /* 0x00000032353e7220 */ /* 0x0a0fe20000410000 */
[----:B------:R-:W-:Y:S01]  /*3cb0*/  FMUL.FTZ R49, R51, R50 ;  /* 0x0000003233317220 */ /* 0x000fe20000410000 */
[----:B------:R-:W-:Y:S01]  /*3cc0*/  FMUL.FTZ R63, R52, R217 ;  /* 0x000000d9343f7220 */ /* 0x000fe20000410000 */
[----:B------:R-:W-:Y:S01]  /*3cd0*/  FMUL.FTZ R65, R54, R213 ;  /* 0x000000d536417220 */ /* 0x000fe20000410000 */
[-C--:B------:R-:W-:Y:S01]  /*3ce0*/  FMUL.FTZ R64, R55, R100.reuse ;  /* 0x0000006437407220 */ /* 0x080fe20000410000 */
[----:B------:R-:W-:Y:S01]  /*3cf0*/  FMUL.FTZ R48, R48, R217 ;  /* 0x000000d930307220 */ /* 0x000fe20000410000 */
[----:B------:R-:W-:Y:S01]  /*3d00*/  FMUL.FTZ R50, R70, R213 ;  /* 0x000000d546327220 */ /* 0x000fe20000410000 */
[----:B------:R-:W-:-:S07]  /*3d10*/  FMUL.FTZ R51, R71, R100 ;  /* 0x0000006447337220 */ /* 0x000fce0000410000 */
.L_x_8695:
        /* <DEDUP_REMOVED lines=21> */
[--C-:B------:R-:W-:Y:S02]  /*3e70*/  HADD2.F32 R101, -RZ, R230.reuse.H0_H0 ;  /* 0x200000e6ff657230 */ /* 0x100fe40000004100 */
        /* <DEDUP_REMOVED lines=15> */
.L_x_8696:
        /* <DEDUP_REMOVED lines=28> */
.L_x_8697:
        /* <DEDUP_REMOVED lines=37> */
.L_x_8698:
        /* <DEDUP_REMOVED lines=27> */
[----:B------:R-:W-:-:S07]  /*4530*/  FMUL.FTZ R51, R197, R104 ;  /* 0x00000068c5337220 */ /* 0x000fce0000410000 */
.L_x_8699:
        /* <DEDUP_REMOVED lines=37> */
.L_x_8700:
        /* <DEDUP_REMOVED lines=28> */
.L_x_8701:
        /* <DEDUP_REMOVED lines=37> */
.L_x_8702:
        /* <DEDUP_REMOVED lines=12> */
[----:B------:R-:W-:Y:S01]  /*4c60*/  FMUL.FTZ R50, R49, R188 ;  /* 0x000000bc31327220 */ /* 0x000fe20000410000 */
[----:B------:R-:W-:-:S02]  /*4c70*/  HADD2.F32 R49, -RZ, R220.H0_H0 ;  /* 0x200000dcff317230 */ /* 0x000fc40000004100 */
[-C--:B------:R-:W-:Y:S01]  /*4c80*/  FMUL.FTZ R115, R115, R188.reuse ;  /* 0x000000bc73737220 */ /* 0x080fe20000410000 */
[-C--:B------:R-:W-:Y:S01]  /*4c90*/  FMUL.FTZ R111, R111, R188.reuse ;  /* 0x000000bc6f6f7220 */ /* 0x080fe20000410000 */
[----:B------:R-:W-:Y:S02]  /*4ca0*/  HADD2.F32 R48, -RZ, R136.H0_H0 ;  /* 0x20000088ff307230 */ /* 0x000fe40000004100 */
[----:B------:R-:W-:Y:S01]  /*4cb0*/  FMUL.FTZ R188, R189, R188 ;  /* 0x000000bcbdbc7220 */ /* 0x000fe20000410000 */
[----:B------:R-:W-:Y:S02]  /*4cc0*/  HADD2.F32 R58, -RZ, R137.H0_H0 ;  /* 0x20000089ff3a7230 */ /* 0x000fe40000004100 */
[-C--:B-----5:R-:W-:Y:S01]  /*4cd0*/  FMUL.FTZ R101, R53, R50.reuse ;  /* 0x0000003235657220 */ /* 0x0a0fe20000410000 */
[----:B------:R-:W-:Y:S02]  /*4ce0*/  HADD2.F32 R51, -RZ, R220.H1_H1 ;  /* 0x300000dcff337230 */ /* 0x000fe40000004100 */
[----:B------:R-:W-:Y:S01]  /*4cf0*/  FMUL.FTZ R49, R49, R50 ;  /* 0x0000003231317220 */ /* 0x000fe20000410000 */
[----:B------:R-:W-:Y:S01]  /*4d00*/  FMUL.FTZ R100, R52, R115 ;  /* 0x0000007334647220 */ /* 0x000fe20000410000 */
[----:B------:R-:W-:Y:S01]  /*4d10*/  FMUL.FTZ R54, R54, R111 ;  /* 0x0000006f36367220 */ /* 0x000fe20000410000 */
[-C--:B------:R-:W-:Y:S01]  /*4d20*/  FMUL.FTZ R55, R55, R188.reuse ;  /* 0x000000bc37377220 */ /* 0x080fe20000410000 */
[----:B------:R-:W-:Y:S01]  /*4d30*/  FMUL.FTZ R48, R48, R115 ;  /* 0x0000007330307220 */ /* 0x000fe20000410000 */
[----:B------:R-:W-:Y:S01]  /*4d40*/  FMUL.FTZ R50, R58, R111 ;  /* 0x0000006f3a327220 */ /* 0x000fe20000410000 */
[----:B------:R-:W-:-:S07]  /*4d50*/  FMUL.FTZ R51, R51, R188 ;  /* 0x000000bc33337220 */ /* 0x000fce0000410000 */
.L_x_8703:
[----:B------:R-:W0:Y:S01]  /*4d60*/  @P1 LDC.64 R52, c[0x0][0x478] ;  /* 0x00011e00ff341b82 */ /* 0x000e220000000a00 */
[----:B------:R-:W-:-:S04]  /*4d70*/  IMAD.WIDE.U32 R66, R161, 0x10, R66 ;  /* 0x00000010a1427825 */ /* 0x000fc800078e0042 */
[----:B0-----:R-:W-:-:S05]  /*4d80*/  @P1 IMAD.WIDE.U32 R52, R161, 0x10, R52 ;  /* 0x00000010a1341825 */ /* 0x001fca00078e0034 */
[----:B------:R0:W-:Y:S04]  /*4d90*/  @P1 STG.E.128 desc[UR8][R52.64], R96 ;  /* 0x0000006034001986 */ /* 0x0001e8000c101d08 */
[----:B------:R0:W-:Y:S02]  /*4da0*/  STG.E.128 desc[UR8][R66.64], R48 ;  /* 0x0000003042007986 */ /* 0x0001e4000c101d08 */
.L_x_8691:
        /* <DEDUP_REMOVED lines=100> */
.L_x_8675:
        /* <DEDUP_REMOVED lines=11> */
[----:B----4-:R-:W-:-:S05]  /*54a0*/  IMAD.WIDE.U32 R10, R13, 0x10, R10 ;  /* 0x000000100d0a7825 */ /* 0x010fca00078e000a */
        /* <DEDUP_REMOVED lines=17> */
.L_x_8705:
        /* <DEDUP_REMOVED lines=12> */
.L_x_10819:


//--------------------- .text._ZN10layer_norm13ln_bwd_kernelINS_13Kernel_traitsI6__halfffffjLj3072ELj1ELj1ELj4ELj16ENS_18Kernel_traits_baseILj3072ES2_ffffjLj128EEEEELb0ELb1ELb1ELb0EEEvNS_9BwdParamsE --------------------------
	.section	.text._ZN10layer_norm13ln_bwd_kernelINS_13Kernel_traitsI6__halfffffjLj3072ELj1ELj1ELj4ELj16ENS_18Kernel_traits_baseILj3072ES2_ffffjLj128EEEEELb0ELb1ELb1ELb0EEEvNS_9BwdParamsE,"ax",@progbits
	.align	128
        .global         _ZN10layer_norm13ln_bwd_kernelINS_13Kernel_traitsI6__halfffffjLj3072ELj1ELj1ELj4ELj16ENS_18Kernel_traits_baseILj3072ES2_ffffjLj128EEEEELb0ELb1ELb1ELb0EEEvNS_9BwdParamsE
        .type           _ZN10layer_norm13ln_bwd_kernelINS_13Kernel_traitsI6__halfffffjLj3072ELj1ELj1ELj4ELj16ENS_18Kernel_traits_baseILj3072ES2_ffffjLj128EEEEELb0ELb1ELb1ELb0EEEvNS_9BwdParamsE,@function
        .size           _ZN10layer_norm13ln_bwd_kernelINS_13Kernel_traitsI6__halfffffjLj3072ELj1ELj1ELj4ELj16ENS_18Kernel_traits_baseILj3072ES2_ffffjLj128EEEEELb0ELb1ELb1ELb0EEEvNS_9BwdParamsE,(.L_x_10820 - _ZN10layer_norm13ln_bwd_kernelINS_13Kernel_traitsI6__halfffffjLj3072ELj1ELj1ELj4ELj16ENS_18Kernel_traits_baseILj3072ES2_ffffjLj128EEEEELb0ELb1ELb1ELb0EEEvNS_9BwdParamsE)
        .other          _ZN10layer_norm13ln_bwd_kernelINS_13Kernel_traitsI6__halfffffjLj3072ELj1ELj1ELj4ELj16ENS_18Kernel_traits_baseILj3072ES2_ffffjLj128EEEEELb0ELb1ELb1ELb0EEEvNS_9BwdParamsE,@"STO_CUDA_ENTRY STV_DEFAULT"
_ZN10layer_norm13ln_bwd_kernelINS_13Kernel_traitsI6__halfffffjLj3072ELj1ELj1ELj4ELj16ENS_18Kernel_traits_baseILj3072ES2_ffffjLj128EEEEELb0ELb1ELb1ELb0EEEvNS_9BwdParamsE:
.text._ZN10layer_norm13ln_bwd_kernelINS_13Kernel_traitsI6__halfffffjLj3072ELj1ELj1ELj4ELj16ENS_18Kernel_traits_baseILj3072ES2_ffffjLj128EEEEELb0ELb1ELb1ELb0EEEvNS_9BwdParamsE:
        /* <DEDUP_REMOVED lines=16> */
[----:B------:R-:W-:Y:S01]  /*0100*/  ISETP.GE.U32.AND P3, PT, R127, 0x300, PT ;  /* 0x000003007f00780c */ /* 0x000fe20003f66070 */
[----:B------:R-:W0:Y:S01]  /*0110*/  S2UR UR4, SR_CTAID.X ;  /* 0x00000000000479c3 */ /* 0x000e220000002500 */
[----:B------:R-:W-:-:S02]  /*0120*/  P2R R116, PR, RZ, 0x20 ;  /* 0x00000020ff747803 */ /* 0x000fc40000000000 */
[----:B------:R-:W-:Y:S02]  /*0130*/  P2R R120, PR, RZ, 0x8 ;  /* 0x00000008ff787803 */ /* 0x000fe40000000000 */
[----:B------:R-:W-:Y:S02]  /*0140*/  CS2R R72, SRZ ;  /* 0x0000000000487805 */ /* 0x000fe4000001ff00 */
[----:B------:R-:W-:Y:S01]  /*0150*/  P2R R118, PR, RZ, 0x10 ;  /* 0x00000010ff767803 */ /* 0x000fe20000000000 */
[----:B------:R-:W1:Y:S08]  /*0160*/  @P5 LDC.64 R4, c[0x0][0x3d0] ;  /* 0x0000f400ff045b82 */ /* 0x000e700000000a00 */
[----:B------:R-:W4:Y:S08]  /*0170*/  @P5 LDC.64 R6, c[0x0][0x3e8] ;  /* 0x0000fa00ff065b82 */ /* 0x000f300000000a00 */
[----:B------:R-:W3:Y:S08]  /*0180*/  @P4 LDC.64 R8, c[0x0][0x3d0] ;  /* 0x0000f400ff084b82 */ /* 0x000ef00000000a00 */
[----:B------:R-:W0:Y:S01]  /*0190*/  @P4 LDC.64 R12, c[0x0][0x3e8] ;  /* 0x0000fa00ff0c4b82 */ /* 0x000e220000000a00 */
[----:B-1----:R-:W-:-:S07]  /*01a0*/  @P5 IMAD.WIDE.U32 R4, R29, 0x8, R4 ;  /* 0x000000081d045825 */ /* 0x002fce00078e0004 */
[----:B------:R-:W1:Y:S01]  /*01b0*/  @P0 LDC.64 R14, c[0x0][0x3d0] ;  /* 0x0000f400ff0e0b82 */ /* 0x000e620000000a00 */
[C---:B----4-:R-:W-:Y:S01]  /*01c0*/  @P5 IMAD.WIDE.U32 R6, R29.reuse, 0x8, R6 ;  /* 0x000000081d065825 */ /* 0x050fe200078e0006 */
[----:B------:R-:W-:Y:S01]  /*01d0*/  @P5 LOP3.LUT R29, R29, 0x80, RZ, 0xfc, !PT ;  /* 0x000000801d1d5812 */ /* 0x000fe200078efcff */
[----:B--2---:R2:W5:Y:S05]  /*01e0*/  @P5 LDG.E.64 R78, desc[UR10][R4.64] ;  /* 0x0000000a044e5981 */ /* 0x00456a000c1e1b00 */
[----:B------:R-:W4:Y:S01]  /*01f0*/  @P0 LDC.64 R16, c[0x0][0x3e8] ;  /* 0x0000fa00ff100b82 */ /* 0x000f220000000a00 */
[----:B---3--:R-:W-:-:S07]  /*0200*/  @P4 IMAD.WIDE.U32 R10, R29, 0x8, R8 ;  /* 0x000000081d0a4825 */ /* 0x008fce00078e0008 */
[----:B------:R-:W3:Y:S01]  /*0210*/  @P1 LDC.64 R18, c[0x0][0x3d0] ;  /* 0x0000f400ff121b82 */ /* 0x000ee20000000a00 */
[C---:B0-----:R-:W-:Y:S01]  /*0220*/  @P4 IMAD.WIDE.U32 R12, R29.reuse, 0x8, R12 ;  /* 0x000000081d0c4825 */ /* 0x041fe200078e000c */
[----:B------:R-:W-:Y:S01]  /*0230*/  @P4 IADD3 R29, PT, PT, R29, 0x80, RZ ;  /* 0x000000801d1d4810 */ /* 0x000fe20007ffe0ff */
[----:B------:R-:W5:Y:S05]  /*0240*/  @P5 LDG.E.64 R80, desc[UR10][R6.64] ;  /* 0x0000000a06505981 */ /* 0x000f6a000c1e1b00 */
[----:B------:R-:W0:Y:S01]  /*0250*/  @P1 LDC.64 R20, c[0x0][0x3e8] ;  /* 0x0000fa00ff141b82 */ /* 0x000e220000000a00 */
[----:B-1----:R-:W-:-:S07]  /*0260*/  @P0 IMAD.WIDE.U32 R14, R29, 0x8, R14 ;  /* 0x000000081d0e0825 */ /* 0x002fce00078e000e */
[----:B------:R-:W1:Y:S01]  /*0270*/  @P2 LDC.64 R22, c[0x0][0x3d0] ;  /* 0x0000f400ff162b82 */ /* 0x000e620000000a00 */
[C---:B----4-:R-:W-:Y:S01]  /*0280*/  @P0 IMAD.WIDE.U32 R16, R29.reuse, 0x8, R16 ;  /* 0x000000081d100825 */ /* 0x050fe200078e0010 */
[----:B------:R-:W-:Y:S01]  /*0290*/  @P0 IADD3 R29, PT, PT, R29, 0x80, RZ ;  /* 0x000000801d1d0810 */ /* 0x000fe20007ffe0ff */
[----:B------:R-:W5:Y:S05]  /*02a0*/  @P4 LDG.E.64 R82, desc[UR10][R10.64] ;  /* 0x0000000a0a524981 */ /* 0x000f6a000c1e1b00 */
[----:B------:R-:W4:Y:S01]  /*02b0*/  @P2 LDC.64 R24, c[0x0][0x3e8] ;  /* 0x0000fa00ff182b82 */ /* 0x000f220000000a00 */
[----:B---3--:R-:W-:-:S07]  /*02c0*/  @P1 IMAD.WIDE.U32 R18, R29, 0x8, R18 ;  /* 0x000000081d121825 */ /* 0x008fce00078e0012 */
[----:B------:R-:W2:Y:S01]  /*02d0*/  @P3 LDC.64 R26, c[0x0][0x3e8] ;  /* 0x0000fa00ff1a3b82 */ /* 0x000ea20000000a00 */
[C---:B0-----:R-:W-:Y:S01]  /*02e0*/  @P1 IMAD.WIDE.U32 R20, R29.reuse, 0x8, R20 ;  /* 0x000000081d141825 */ /* 0x041fe200078e0014 */
[----:B------:R-:W-:Y:S01]  /*02f0*/  @P1 IADD3 R29, PT, PT, R29, 0x80, RZ ;  /* 0x000000801d1d1810 */ /* 0x000fe20007ffe0ff */
[----:B------:R-:W5:Y:S05]  /*0300*/  @P4 LDG.E.64 R84, desc[UR10][R12.64] ;  /* 0x0000000a0c544981 */ /* 0x000f6a000c1e1b00 */
[----:B------:R-:W0:Y:S01]  /*0310*/  @P3 LDC.64 R8, c[0x0][0x3d0] ;  /* 0x0000f400ff083b82 */ /* 0x000e220000000a00 */
[----:B-1----:R-:W-:Y:S01]  /*0320*/  @P2 IMAD.WIDE.U32 R22, R29, 0x8, R22 ;  /* 0x000000081d162825 */ /* 0x002fe200078e0016 */
[----:B------:R-:W-:Y:S01]  /*0330*/  MOV R126, UR4 ;  /* 0x00000004007e7c02 */ /* 0x000fe20008000f00 */
[----:B------:R-:W5:Y:S01]  /*0340*/  @P0 LDG.E.64 R86, desc[UR10][R14.64] ;  /* 0x0000000a0e560981 */ /* 0x000f62000c1e1b00 */
[----:B------:R-:W-:-:S02]  /*0350*/  CS2R R74, SRZ ;  /* 0x00000000004a7805 */ /* 0x000fc4000001ff00 */
[----:B------:R-:W-:Y:S02]  /*0360*/  CS2R R68, SRZ ;  /* 0x0000000000447805 */ /* 0x000fe4000001ff00 */
[----:B------:R-:W-:Y:S01]  /*0370*/  CS2R R70, SRZ ;  /* 0x0000000000467805 */ /* 0x000fe2000001ff00 */
[----:B------:R-:W5:Y:S01]  /*0380*/  @P0 LDG.E.64 R88, desc[UR10][R16.64] ;  /* 0x0000000a10580981 */ /* 0x000f62000c1e1b00 */
[C---:B----4-:R-:W-:Y:S01]  /*0390*/  @P2 IMAD.WIDE.U32 R24, R29.reuse, 0x8, R24 ;  /* 0x000000081d182825 */ /* 0x050fe200078e0018 */
[----:B------:R-:W-:Y:S02]  /*03a0*/  @P2 IADD3 R29, PT, PT, R29, 0x80, RZ ;  /* 0x000000801d1d2810 */ /* 0x000fe40007ffe0ff */
[----:B------:R-:W-:Y:S01]  /*03b0*/  CS2R R64, SRZ ;  /* 0x0000000000407805 */ /* 0x000fe2000001ff00 */
[----:B------:R-:W5:Y:S01]  /*03c0*/  @P1 LDG.E.64 R90, desc[UR10][R18.64] ;  /* 0x0000000a125a1981 */ /* 0x000f62000c1e1b00 */
[----:B------:R-:W-:Y:S02]  /*03d0*/  CS2R R66, SRZ ;  /* 0x0000000000427805 */ /* 0x000fe4000001ff00 */
[----:B------:R-:W-:-:S02]  /*03e0*/  CS2R R60, SRZ ;  /* 0x00000000003c7805 */ /* 0x000fc4000001ff00 */
[----:B------:R-:W-:Y:S01]  /*03f0*/  CS2R R62, SRZ ;  /* 0x00000000003e7805 */ /* 0x000fe2000001ff00 */
[----:B------:R-:W5:Y:S01]  /*0400*/  @P1 LDG.E.64 R92, desc[UR10][R20.64] ;  /* 0x0000000a145c1981 */ /* 0x000f62000c1e1b00 */
[C---:B--2---:R-:W-:Y:S01]  /*0410*/  @P3 IMAD.WIDE.U32 R4, R29.reuse, 0x8, R26 ;  /* 0x000000081d043825 */ /* 0x044fe200078e001a */
[----:B------:R-:W-:Y:S02]  /*0420*/  CS2R R56, SRZ ;  /* 0x0000000000387805 */ /* 0x000fe4000001ff00 */
[----:B------:R-:W-:Y:S01]  /*0430*/  CS2R R58, SRZ ;  /* 0x00000000003a7805 */ /* 0x000fe2000001ff00 */
[----:B------:R-:W5:Y:S04]  /*0440*/  @P2 LDG.E.64 R94, desc[UR10][R22.64] ;  /* 0x0000000a165e2981 */ /* 0x000f68000c1e1b00 */
[----:B------:R-:W5:Y:S01]  /*0450*/  @P3 LDG.E.64 R2, desc[UR10][R4.64] ;  /* 0x0000000a04023981 */ /* 0x000f62000c1e1b00 */
[----:B0-----:R-:W-:Y:S01]  /*0460*/  @P3 IMAD.WIDE.U32 R8, R29, 0x8, R8 ;  /* 0x000000081d083825 */ /* 0x001fe200078e0008 */
[----:B------:R-:W-:-:S02]  /*0470*/  CS2R R52, SRZ ;  /* 0x0000000000347805 */ /* 0x000fc4000001ff00 */
[----:B------:R-:W-:Y:S01]  /*0480*/  CS2R R54, SRZ ;  /* 0x0000000000367805 */ /* 0x000fe2000001ff00 */
[----:B------:R0:W5:Y:S04]  /*0490*/  @P2 LDG.E.64 R76, desc[UR10][R24.64] ;  /* 0x0000000a184c2981 */ /* 0x000168000c1e1b00 */
[----:B------:R1:W5:Y:S01]  /*04a0*/  @P3 LDG.E.64 R96, desc[UR10][R8.64] ;  /* 0x0000000a08603981 */ /* 0x000362000c1e1b00 */
[----:B------:R-:W-:Y:S02]  /*04b0*/  ISETP.GE.AND P3, PT, R126, UR5, PT ;  /* 0x000000057e007c0c */ /* 0x000fe4000bf66270 */
        /* <DEDUP_REMOVED lines=20> */
[----:B-1----:R-:W-:Y:S02]  /*0600*/  CS2R R8, SRZ ;  /* 0x0000000000087805 */ /* 0x002fe4000001ff00 */
[----:B------:R-:W-:Y:S02]  /*0610*/  CS2R R10, SRZ ;  /* 0x00000000000a7805 */ /* 0x000fe4000001ff00 */
[----:B------:R-:W-:Y:S02]  /*0620*/  CS2R R4, SRZ ;  /* 0x0000000000047805 */ /* 0x000fe4000001ff00 */
[----:B------:R-:W-:Y:S01]  /*0630*/  CS2R R6, SRZ ;  /* 0x0000000000067805 */ /* 0x000fe2000001ff00 */
[----:B------:R-:W-:Y:S06]  /*0640*/  @P3 BRA `(.L_x_8706) ;  /* 0x0000006c00203947 */ /* 0x000fec0003800000 */
[----:B-----5:R-:W-:Y:S02]  /*0650*/  MOV R202, R2 ;  /* 0x0000000200ca7202 */ /* 0x020fe40000000f00 */
        /* <DEDUP_REMOVED lines=49> */
[----:B------:R-:W-:Y:S01]  /*0970*/  MOV R193, R81 ;  /* 0x0000005100c17202 */ /* 0x000fe20000000f00 */
[----:B------:R-:W-:Y:S01]  /*0980*/  UPLOP3.LUT UP1, UPT, UPT, UPT, UPT, 0x40, 0x4 ;  /* 0x000000000004789c */ /* 0x000fe20003f2e870 */
[----:B------:R-:W-:Y:S01]  /*0990*/  SHF.R.U32.HI R16, RZ, 0x10, R81 ;  /* 0x00000010ff107819 */ /* 0x000fe20000011651 */
[----:B------:R-:W0:Y:S01]  /*09a0*/  LDCU UR15, c[0x0][0x40c] ;  /* 0x00008180ff0f77ac */ /* 0x000e220008000800 */
[----:B------:R-:W-:Y:S02]  /*09b0*/  MOV R194, R84 ;  /* 0x0000005400c27202 */ /* 0x000fe40000000f00 */
[----:B------:R-:W-:Y:S01]  /*09c0*/  SHF.R.U64 R17, R84, 0x10, R85 ;  /* 0x0000001054117819 */ /* 0x000fe20000001255 */
[----:B------:R-:W1:Y:S01]  /*09d0*/  LDCU.U8 UR9, c[0x0][0x410] ;  /* 0x00008200ff0977ac */ /* 0x000e620008000000 */
[----:B------:R-:W-:-:S02]  /*09e0*/  MOV R195, R85 ;  /* 0x0000005500c37202 */ /* 0x000fc40000000f00 */
[----:B------:R-:W-:Y:S01]  /*09f0*/  SHF.R.U32.HI R18, RZ, 0x10, R85 ;  /* 0x00000010ff127819 */ /* 0x000fe20000011655 */
[----:B------:R-:W2:Y:S01]  /*0a00*/  LDCU UR14, c[0x0][0x400] ;  /* 0x00008000ff0e77ac */ /* 0x000ea20008000800 */
[----:B------:R-:W-:Y:S02]  /*0a10*/  MOV R196, R88 ;  /* 0x0000005800c47202 */ /* 0x000fe40000000f00 */
[--C-:B------:R-:W-:Y:S01]  /*0a20*/  SHF.R.U64 R19, R88, 0x10, R89.reuse ;  /* 0x0000001058137819 */ /* 0x100fe20000001259 */
[----:B------:R-:W3:Y:S01]  /*0a30*/  LDCU.64 UR12, c[0x0][0x438] ;  /* 0x00008700ff0c77ac */ /* 0x000ee20008000a00 */
[----:B------:R-:W-:Y:S02]  /*0a40*/  MOV R197, R89 ;  /* 0x0000005900c57202 */ /* 0x000fe40000000f00 */
[----:B------:R-:W-:Y:S01]  /*0a50*/  SHF.R.U32.HI R20, RZ, 0x10, R89 ;  /* 0x00000010ff147819 */ /* 0x000fe20000011659 */
[----:B------:R-:W4:Y:S01]  /*0a60*/  LDCU.64 UR6, c[0x0][0x478] ;  /* 0x00008f00ff0677ac */ /* 0x000f220008000a00 */
[----:B------:R-:W-:-:S02]  /*0a70*/  MOV R198, R92 ;  /* 0x0000005c00c67202 */ /* 0x000fc40000000f00 */
[--C-:B------:R-:W-:Y:S02]  /*0a80*/  SHF.R.U64 R21, R92, 0x10, R93.reuse ;  /* 0x000000105c157819 */ /* 0x100fe4000000125d */
[----:B------:R-:W-:Y:S02]  /*0a90*/  MOV R199, R93 ;  /* 0x0000005d00c77202 */ /* 0x000fe40000000f00 */
[----:B------:R-:W-:Y:S02]  /*0aa0*/  SHF.R.U32.HI R22, RZ, 0x10, R93 ;  /* 0x00000010ff167819 */ /* 0x000fe4000001165d */
[----:B------:R-:W-:Y:S02]  /*0ab0*/  MOV R200, R76 ;  /* 0x0000004c00c87202 */ /* 0x000fe40000000f00 */
[----:B------:R-:W-:Y:S02]  /*0ac0*/  SHF.R.U64 R23, R76, 0x10, R77 ;  /* 0x000000104c177819 */ /* 0x000fe4000000124d */
[----:B------:R-:W-:-:S02]  /*0ad0*/  MOV R201, R77 ;  /* 0x0000004d00c97202 */ /* 0x000fc40000000f00 */
[----:B------:R-:W-:Y:S02]  /*0ae0*/  SHF.R.U32.HI R24, RZ, 0x10, R77 ;  /* 0x00000010ff187819 */ /* 0x000fe4000001164d */
[----:B------:R-:W-:Y:S02]  /*0af0*/  SHF.R.U64 R2, R2, 0x10, R3 ;  /* 0x0000001002027819 */ /* 0x000fe40000001203 */
[----:B------:R-:W-:Y:S02]  /*0b00*/  MOV R203, R3 ;  /* 0x0000000300cb7202 */ /* 0x000fe40000000f00 */
[----:B------:R-:W-:Y:S02]  /*0b10*/  SHF.R.U64 R135, R78, 0x10, R79 ;  /* 0x000000104e877819 */ /* 0x000fe4000000124f */
[----:B------:R-:W-:Y:S02]  /*0b20*/  MOV R0, R79 ;  /* 0x0000004f00007202 */ /* 0x000fe40000000f00 */
[----:B------:R-:W-:-:S02]  /*0b30*/  SHF.R.U32.HI R3, RZ, 0x10, R3 ;  /* 0x00000010ff037819 */ /* 0x000fc40000011603 */
[----:B------:R-:W-:Y:S02]  /*0b40*/  PRMT R134, R4, 0x5410, R134 ;  /* 0x0000541004867816 */ /* 0x000fe40000000086 */
[----:B------:R-:W-:Y:S02]  /*0b50*/  PRMT R133, R5, 0x5410, R133 ;  /* 0x0000541005857816 */ /* 0x000fe40000000085 */
[----:B------:R-:W-:Y:S02]  /*0b60*/  CS2R R4, SRZ ;  /* 0x0000000000047805 */ /* 0x000fe4000001ff00 */
[----:B------:R-:W-:Y:S02]  /*0b70*/  PRMT R132, R6, 0x5410, R132 ;  /* 0x0000541006847816 */ /* 0x000fe40000000084 */
[----:B------:R-:W-:Y:S02]  /*0b80*/  PRMT R131, R7, 0x5410, R131 ;  /* 0x0000541007837816 */ /* 0x000fe40000000083 */
[----:B------:R-:W-:-:S02]  /*0b90*/  CS2R R6, SRZ ;  /* 0x0000000000067805 */ /* 0x000fc4000001ff00 */
        /* <DEDUP_REMOVED lines=25> */
[----:B------:R-:W-:Y:S02]  /*0d30*/  CS2R R24, SRZ ;  /* 0x0000000000187805 */ /* 0x000fe4000001ff00 */
[----:B------:R-:W-:Y:S02]  /*0d40*/  PRMT R135, R0, 0x5410, R135 ;  /* 0x0000541000877816 */ /* 0x000fe40000000087 */
[----:B------:R-:W-:Y:S02]  /*0d50*/  PRMT R202, R202, 0x5410, R2 ;  /* 0x00005410caca7816 */ /* 0x000fe40000000002 */
[----:B01234-:R-:W-:-:S07]  /*0d60*/  PRMT R203, R203, 0x5410, R3 ;  /* 0x00005410cbcb7816 */ /* 0x01ffce0000000003 */
.L_x_8800:
        /* <DEDUP_REMOVED lines=14> */
[----:B------:R-:W0:Y:S08]  /*0e50*/  LDC.64 R112, c[0x0][0x3c0] ;  /* 0x0000f000ff707b82 */ /* 0x000e300000000a00 */
[----:B------:R-:W1:Y:S01]  /*0e60*/  LDC R129, c[0x0][0x388] ;  /* 0x0000e200ff817b82 */ /* 0x000e620000000800 */
[----:B0-----:R-:W-:-:S06]  /*0e70*/  IMAD.WIDE R112, R126, 0x4, R112 ;  /* 0x000000047e707825 */ /* 0x001fcc00078e0270 */
[----:B------:R0:W2:Y:S01]  /*0e80*/  LDG.E R112, desc[UR10][R112.64] ;  /* 0x0000000a70707981 */ /* 0x0000a2000c1e1900 */
[----:B------:R-:W-:Y:S01]  /*0e90*/  IADD3 R114, PT, PT, R125, -0x1, RZ ;  /* 0xffffffff7d727810 */ /* 0x000fe20007ffe0ff */
[-C--:B-1----:R-:W-:Y:S01]  /*0ea0*/  IMAD R0, R126, R129.reuse, RZ ;  /* 0x000000817e007224 */ /* 0x082fe200078e02ff */
[C---:B------:R-:W-:Y:S01]  /*0eb0*/  ISETP.GE.U32.AND P0, PT, R127.reuse, 0x80, PT ;  /* 0x000000807f00780c */ /* 0x040fe20003f06070 */
[----:B------:R-:W1:Y:S01]  /*0ec0*/  S2R R128, SR_TID.X ;  /* 0x0000000000807919 */ /* 0x000e620000002100 */
[----:B------:R-:W-:Y:S01]  /*0ed0*/  ISETP.NE.AND P6, PT, RZ, UR9, PT ;  /* 0x00000009ff007c0c */ /* 0x000fe2000bfc5270 */
[----:B------:R-:W-:Y:S01]  /*0ee0*/  IMAD R114, R114, R129, RZ ;  /* 0x0000008172727224 */ /* 0x000fe200078e02ff */
[----:B------:R-:W-:Y:S01]  /*0ef0*/  SHF.R.S32.HI R115, RZ, 0x1f, R0 ;  /* 0x0000001fff737819 */ /* 0x000fe20000011400 */
[----:B------:R-:W-:Y:S01]  /*0f00*/  BSSY.RECONVERGENT B1, `(.L_x_8709) ;  /* 0x000003d000017945 */ /* 0x000fe20003800200 */
[----:B------:R-:W-:Y:S02]  /*0f10*/  ISETP.GE.U32.AND P1, PT, R127, 0x100, PT ;  /* 0x000001007f00780c */ /* 0x000fe40003f26070 */
[----:B------:R-:W-:-:S02]  /*0f20*/  LEA.HI R115, R115, R0, RZ, 0x2 ;  /* 0x0000000073737211 */ /* 0x000fc400078f10ff */
[----:B0-----:R-:W-:Y:S02]  /*0f30*/  SHF.R.S32.HI R113, RZ, 0x1f, R114 ;  /* 0x0000001fff717819 */ /* 0x001fe40000011472 */
[----:B------:R-:W-:Y:S02]  /*0f40*/  ISETP.GE.U32.AND P2, PT, R127, 0x180, PT ;  /* 0x000001807f00780c */ /* 0x000fe40003f46070 */
[----:B------:R-:W-:Y:S02]  /*0f50*/  LEA.HI R113, R113, R114, RZ, 0x2 ;  /* 0x0000007271717211 */ /* 0x000fe400078f10ff */
[C---:B------:R-:W-:Y:S02]  /*0f60*/  ISETP.GE.U32.AND P4, PT, R127.reuse, 0x200, PT ;  /* 0x000002007f00780c */ /* 0x040fe40003f86070 */
[----:B------:R-:W-:Y:S02]  /*0f70*/  ISETP.GE.U32.AND P5, PT, R127, 0x280, PT ;  /* 0x000002807f00780c */ /* 0x000fe40003fa6070 */
[----:B------:R-:W-:-:S02]  /*0f80*/  MOV R185, RZ ;  /* 0x000000ff00b97202 */ /* 0x000fc40000000f00 */
[----:B------:R-:W-:Y:S02]  /*0f90*/  MOV R186, RZ ;  /* 0x000000ff00ba7202 */ /* 0x000fe40000000f00 */
[-C--:B-1----:R-:W-:Y:S02]  /*0fa0*/  LEA.HI.SX32 R0, R115, R128.reuse, 0x1e ;  /* 0x0000008073007211 */ /* 0x082fe400078ff2ff */
[----:B------:R-:W-:Y:S02]  /*0fb0*/  LEA.HI.SX32 R187, R113, R128, 0x1e ;  /* 0x0000008071bb7211 */ /* 0x000fe400078ff2ff */
[----:B------:R-:W-:Y:S02]  /*0fc0*/  MOV R123, R0 ;  /* 0x00000000007b7202 */ /* 0x000fe40000000f00 */
[----:B--2---:R-:W-:Y:S02]  /*0fd0*/  FSEL R122, R112, RZ, !P6 ;  /* 0x000000ff707a7208 */ /* 0x004fe40007000000 */
        /* <DEDUP_REMOVED lines=13> */
[----:B------:R-:W-:Y:S01]  /*10b0*/  HADD2.F32 R149, -RZ, R136.H0_H0 ;  /* 0x20000088ff957230 */ /* 0x000fe20000004100 */
[----:B------:R-:W-:Y:S01]  /*10c0*/  IADD3 R187, PT, PT, R187, 0x80, RZ ;  /* 0x00000080bbbb7810 */ /* 0x000fe20007ffe0ff */
[----:B------:R-:W-:Y:S01]  /*10d0*/  HADD2.F32 R172, -RZ, R134.H1_H1 ;  /* 0x30000086ffac7230 */ /* 0x000fe20000004100 */
[----:B------:R-:W-:Y:S01]  /*10e0*/  IADD3 R123, PT, PT, R123, 0x80, RZ ;  /* 0x000000807b7b7810 */ /* 0x000fe20007ffe0ff */
[C---:B---3--:R-:W-:Y:S01]  /*10f0*/  FADD.FTZ R3, -R122.reuse, R116 ;  /* 0x000000747a037221 */ /* 0x048fe20000010100 */
[C---:B------:R-:W-:Y:S01]  /*1100*/  FADD.FTZ R151, -R122.reuse, R117 ;  /* 0x000000757a977221 */ /* 0x040fe20000010100 */
[--C-:B------:R-:W-:Y:S02]  /*1110*/  HADD2.F32 R116, -RZ, R135.reuse.H1_H1 ;  /* 0x30000087ff747230 */ /* 0x100fe40000004100 */
        /* <DEDUP_REMOVED lines=27> */
.L_x_8710:
[----:B------:R-:W-:Y:S05]  /*12d0*/  BSYNC.RECONVERGENT B1 ;  /* 0x0000000000017941 */ /* 0x000fea0003800200 */
.L_x_8709:
        /* <DEDUP_REMOVED lines=14> */
[----:B------:R-:W-:Y:S02]  /*13c0*/  IADD3 R187, PT, PT, R187, 0x80, RZ ;  /* 0x00000080bbbb7810 */ /* 0x000fe40007ffe0ff */
        /* <DEDUP_REMOVED lines=8> */
[----:B------:R-:W-:Y:S01]  /*1450*/  FMUL.FTZ R155, R124, R173 ;  /* 0x000000ad7c9b7220 */ /* 0x000fe20000410000 */
        /* <DEDUP_REMOVED lines=23> */
.L_x_8712:
[----:B------:R-:W-:Y:S05]  /*15d0*/  BSYNC.RECONVERGENT B1 ;  /* 0x0000000000017941 */ /* 0x000fea0003800200 */
.L_x_8711:
        /* <DEDUP_REMOVED lines=47> */
.L_x_8714:
[----:B------:R-:W-:Y:S05]  /*18d0*/  BSYNC.RECONVERGENT B1 ;  /* 0x0000000000017941 */ /* 0x000fea0003800200 */
.L_x_8713:
        /* <DEDUP_REMOVED lines=18> */
[----:B------:R-:W-:Y:S02]  /*1a00*/  HADD2.F32 R116, -RZ, R136.H1_H1 ;  /* 0x30000088ff747230 */ /* 0x000fe40000004100 */
        /* <DEDUP_REMOVED lines=28> */
.L_x_8716:
[----:B------:R-:W-:Y:S05]  /*1bd0*/  BSYNC.RECONVERGENT B1 ;  /* 0x0000000000017941 */ /* 0x000fea0003800200 */
.L_x_8715:
        /* <DEDUP_REMOVED lines=47> */
.L_x_8718:
[----:B------:R-:W-:Y:S05]  /*1ed0*/  BSYNC.RECONVERGENT B1 ;  /* 0x0000000000017941 */ /* 0x000fea0003800200 */
.L_x_8717:
        /* <DEDUP_REMOVED lines=44> */
[----:B0-----:R-:W-:Y:S06]  /*21a0*/  BRA `(.L_x_8719) ;  /* 0x00000000009c7947 */ /* 0x001fec0003800000 */
.L_x_8708:
        /* <DEDUP_REMOVED lines=11> */
[C---:B------:R-:W-:Y:S02]  /*2260*/  ISETP.GE.U32.AND P2, PT, R127.reuse, 0x180, PT ;  /* 0x000001807f00780c */ /* 0x040fe40003f46070 */
[C---:B------:R-:W-:Y:S02]  /*2270*/  ISETP.GE.U32.AND P4, PT, R127.reuse, 0x200, PT ;  /* 0x000002007f00780c */ /* 0x040fe40003f86070 */
[C---:B------:R-:W-:Y:S02]  /*2280*/  ISETP.GE.U32.AND P5, PT, R127.reuse, 0x280, PT ;  /* 0x000002807f00780c */ /* 0x040fe40003fa6070 */
[----:B------:R-:W-:-:S02]  /*2290*/  ISETP.GE.U32.AND P6, PT, R127, 0x300, PT ;  /* 0x000003007f00780c */ /* 0x000fc40003fc6070 */
[----:B------:R-:W-:Y:S01]  /*22a0*/  MOV R187, R0 ;  /* 0x0000000000bb7202 */ /* 0x000fe20000000f00 */
        /* <DEDUP_REMOVED lines=8> */
[C---:B-1----:R-:W-:Y:S01]  /*2330*/  @P1 IMAD.WIDE.U32 R118, R187.reuse, 0x10, R118 ;  /* 0x00000010bb761825 */ /* 0x042fe200078e0076 */
[----:B------:R-:W-:-:S04]  /*2340*/  @P1 IADD3 R187, PT, PT, R187, 0x80, RZ ;  /* 0x00000080bbbb1810 */ /* 0x000fc80007ffe0ff */
[----:B------:R0:W5:Y:S02]  /*2350*/  @P1 LDG.E.128 R80, desc[UR10][R118.64] ;  /* 0x0000000a76501981 */ /* 0x000164000c1e1d00 */
[----:B------:R-:W1:Y:S01]  /*2360*/  @P6 LDC.64 R116, c[0x0][0x438] ;  /* 0x00010e00ff746b82 */ /* 0x000e620000000a00 */
[C---:B--2---:R-:W-:Y:S01]  /*2370*/  @P2 IMAD.WIDE.U32 R122, R187.reuse, 0x10, R122 ;  /* 0x00000010bb7a2825 */ /* 0x044fe200078e007a */
[----:B------:R-:W-:-:S04]  /*2380*/  @P2 IADD3 R187, PT, PT, R187, 0x80, RZ ;  /* 0x00000080bbbb2810 */ /* 0x000fc80007ffe0ff */
[----:B------:R0:W5:Y:S01]  /*2390*/  @P2 LDG.E.128 R84, desc[UR10][R122.64] ;  /* 0x0000000a7a542981 */ /* 0x000162000c1e1d00 */
[C---:B---3--:R-:W-:Y:S01]  /*23a0*/  @P4 IMAD.WIDE.U32 R120, R187.reuse, 0x10, R120 ;  /* 0x00000010bb784825 */ /* 0x048fe200078e0078 */
[----:B------:R-:W-:-:S04]  /*23b0*/  @P4 IADD3 R187, PT, PT, R187, 0x80, RZ ;  /* 0x00000080bbbb4810 */ /* 0x000fc80007ffe0ff */
[----:B------:R0:W5:Y:S01]  /*23c0*/  @P4 LDG.E.128 R88, desc[UR10][R120.64] ;  /* 0x0000000a78584981 */ /* 0x000162000c1e1d00 */
[C---:B----4-:R-:W-:Y:S01]  /*23d0*/  @P5 IMAD.WIDE.U32 R112, R187.reuse, 0x10, R112 ;  /* 0x00000010bb705825 */ /* 0x050fe200078e0070 */
[----:B------:R-:W-:-:S04]  /*23e0*/  @P5 IADD3 R187, PT, PT, R187, 0x80, RZ ;  /* 0x00000080bbbb5810 */ /* 0x000fc80007ffe0ff */
[----:B------:R0:W5:Y:S01]  /*23f0*/  @P5 LDG.E.128 R92, desc[UR10][R112.64] ;  /* 0x0000000a705c5981 */ /* 0x000162000c1e1d00 */
[----:B-1----:R-:W-:-:S05]  /*2400*/  @P6 IMAD.WIDE.U32 R116, R187, 0x10, R116 ;  /* 0x00000010bb746825 */ /* 0x002fca00078e0074 */
[----:B------:R0:W5:Y:S02]  /*2410*/  @P6 LDG.E.128 R96, desc[UR10][R116.64] ;  /* 0x0000000a74606981 */ /* 0x000164000c1e1d00 */
.L_x_8719:
[----:B------:R-:W-:Y:S05]  /*2420*/  BSYNC.RECONVERGENT B0 ;  /* 0x0000000000007941 */ /* 0x000fea0003800200 */
.L_x_8707:
        /* <DEDUP_REMOVED lines=31> */
.L_x_8721:
[----:B------:R-:W-:Y:S05]  /*2620*/  BSYNC.RECONVERGENT B0 ;  /* 0x0000000000007941 */ /* 0x000fea0003800200 */
.L_x_8720:
        /* <DEDUP_REMOVED lines=24> */
[----:B------:R-:W-:Y:S01]  /*27b0*/  HFMA2 R117, -RZ, RZ, 0, 0 ;  /* 0x00000000ff757431 */ /* 0x000fe200000001ff */
[----:B------:R-:W-:Y:S01]  /*27c0*/  P2R R116, PR, RZ, 0x2 ;  /* 0x00000002ff747803 */ /* 0x000fe20000000000 */
        /* <DEDUP_REMOVED lines=13> */
.L_x_8724:
        /* <DEDUP_REMOVED lines=14> */
[----:B-----5:R-:W-:Y:S01]  /*2980*/  FFMA.FTZ R24, R100, R113, R24 ;  /* 0x0000007164187223 */ /* 0x020fe20000010018 */
[----:B------:R-:W-:-:S07]  /*2990*/  FMUL.FTZ R104, R113, R104 ;  /* 0x0000006871687220 */ /* 0x000fce0000410000 */
.L_x_8727:
[----:B------:R-:W-:Y:S05]  /*29a0*/  @!P4 BRA `(.L_x_8728) ;  /* 0x000000000024c947 */ /* 0x000fea0003800000 */
[----:B------:R-:W-:Y:S01]  /*29b0*/  FFMA.FTZ R112, R148, R2, R119 ;  /* 0x0000000294707223 */ /* 0x000fe20000010077 */
[----:B------:R-:W-:Y:S01]  /*29c0*/  ISETP.GT.AND P0, PT, R125, RZ, PT ;  /* 0x000000ff7d00720c */ /* 0x000fe20003f04270 */
[----:B------:R-:W-:Y:S02]  /*29d0*/  HADD2.F32 R113, -RZ, R192.H1_H1 ;  /* 0x300000c0ff717230 */ /* 0x000fe40000004100 */
[----:B------:R-:W-:-:S04]  /*29e0*/  FADD.FTZ R105, R149, -R112 ;  /* 0x8000007095697221 */ /* 0x000fc80000010000 */
[----:B------:R-:W-:-:S05]  /*29f0*/  FMUL.FTZ R105, R124, R105 ;  /* 0x000000697c697220 */ /* 0x000fca0000410000 */
[----:B------:R-:W-:-:S05]  /*2a00*/  FSEL R105, R105, RZ, P0 ;  /* 0x000000ff69697208 */ /* 0x000fca0000000000 */
[----:B------:R-:W-:-:S04]  /*2a10*/  FMUL.FTZ R112, R105, UR15 ;  /* 0x0000000f69707c20 */ /* 0x000fc80008410000 */
[----:B-----5:R-:W-:Y:S01]  /*2a20*/  FFMA.FTZ R25, R101, R112, R25 ;  /* 0x0000007065197223 */ /* 0x020fe20000010019 */
[----:B------:R-:W-:-:S07]  /*2a30*/  FMUL.FTZ R105, R112, R113 ;  /* 0x0000007170697220 */ /* 0x000fce0000410000 */
.L_x_8728:
        /* <DEDUP_REMOVED lines=10> */
.L_x_8729:
        /* <DEDUP_REMOVED lines=9> */
[----:B------:R-:W-:Y:S01]  /*2b70*/  FMUL.FTZ R107, R112, R113 ;  /* 0x00000071706b7220 */ /* 0x000fe20000410000 */
[----:B------:R-:W-:Y:S06]  /*2b80*/  BRA `(.L_x_8730) ;  /* 0x0000000800107947 */ /* 0x000fec0003800000 */
.L_x_8726:
        /* <DEDUP_REMOVED lines=16> */
[----:B------:R-:W-:Y:S01]  /*2c90*/  FSEL R111, R115, RZ, P0 ;  /* 0x000000ff736f7208 */ /* 0x000fe20000000000 */
[----:B------:R-:W-:Y:S06]  /*2ca0*/  @!P4 BRA `(.L_x_8731) ;  /* 0x000000000024c947 */ /* 0x000fec0003800000 */
        /* <DEDUP_REMOVED lines=9> */
.L_x_8731:
        /* <DEDUP_REMOVED lines=10> */
.L_x_8732:
        /* <DEDUP_REMOVED lines=10> */
.L_x_8733:
[----:B------:R-:W-:Y:S05]  /*2e80*/  @!P4 BRA `(.L_x_8730) ;  /* 0x000000040050c947 */ /* 0x000fea0003800000 */
[----:B------:R-:W-:Y:S02]  /*2e90*/  HADD2.F32 R107, -RZ, R193.H1_H1 ;  /* 0x300000c1ff6b7230 */ /* 0x000fe40000004100 */
[----:B------:R-:W-:-:S04]  /*2ea0*/  FMUL.FTZ R112, R111, UR15 ;  /* 0x0000000f6f707c20 */ /* 0x000fc80008410000 */
[-C--:B-----5:R-:W-:Y:S01]  /*2eb0*/  FFMA.FTZ R27, R103, R112.reuse, R27 ;  /* 0x00000070671b7223 */ /* 0x0a0fe2000001001b */
[----:B------:R-:W-:Y:S01]  /*2ec0*/  FMUL.FTZ R107, R107, R112 ;  /* 0x000000706b6b7220 */ /* 0x000fe20000410000 */
[----:B------:R-:W-:Y:S06]  /*2ed0*/  BRA `(.L_x_8730) ;  /* 0x00000004003c7947 */ /* 0x000fec0003800000 */
.L_x_8725:
[----:B------:R-:W-:Y:S01]  /*2ee0*/  UMOV UR4, UR6 ;  /* 0x0000000600047c82 */ /* 0x000fe20008000000 */
[----:B------:R-:W-:Y:S01]  /*2ef0*/  UMOV UR5, UR7 ;  /* 0x0000000700057c82 */ /* 0x000fe20008000000 */
[----:B------:R-:W-:-:S04]  /*2f00*/  UISETP.NE.U32.AND UP0, UPT, UR4, URZ, UPT ;  /* 0x000000ff0400728c */ /* 0x000fc8000bf05070 */
[----:B------:R-:W-:-:S09]  /*2f10*/  UISETP.NE.AND.EX UP0, UPT, UR5, URZ, UPT, UP0 ;  /* 0x000000ff0500728c */ /* 0x000fd2000bf05300 */
[----:B------:R-:W-:Y:S05]  /*2f20*/  BRA.U UP0, `(.L_x_8734) ;  /* 0x0000000100947547 */ /* 0x000fea000b800000 */
        /* <DEDUP_REMOVED lines=9> */
[----:B------:R-:W-:Y:S01]  /*2fc0*/  MOV R114, R77 ;  /* 0x0000004d00727202 */ /* 0x000fe20000000f00 */
[C---:B------:R-:W-:Y:S01]  /*2fd0*/  @P3 FFMA.FTZ R112, R124.reuse, R113, R76 ;  /* 0x000000717c703223 */ /* 0x040fe2000001004c */
[C---:B------:R-:W-:Y:S01]  /*2fe0*/  @P3 FFMA.FTZ R114, R124.reuse, R118, R77 ;  /* 0x000000767c723223 */ /* 0x040fe2000001004d */
[----:B------:R-:W-:Y:S01]  /*2ff0*/  MOV R115, R78 ;  /* 0x0000004e00737202 */ /* 0x000fe20000000f00 */
[----:B------:R-:W-:Y:S01]  /*3000*/  @P3 FFMA.FTZ R115, R124, R185, R78 ;  /* 0x000000b97c733223 */ /* 0x000fe2000001004e */
[----:B------:R-:W-:-:S02]  /*3010*/  @P4 HADD2.F32 R118, -RZ, R192.H0_H0 ;  /* 0x200000c0ff764230 */ /* 0x000fc40000004100 */
[----:B------:R-:W2:Y:S01]  /*3020*/  @P4 LDC R120, c[0x0][0x40c] ;  /* 0x00010300ff784b82 */ /* 0x000ea20000000800 */
[----:B0-----:R-:W-:Y:S01]  /*3030*/  @P4 FMUL.FTZ R113, R112, R121 ;  /* 0x0000007970714220 */ /* 0x001fe20000410000 */
[----:B------:R-:W-:-:S03]  /*3040*/  @P4 HADD2.F32 R121, -RZ, R192.H1_H1 ;  /* 0x300000c0ff794230 */ /* 0x000fc60000004100 */
[-C--:B------:R-:W-:Y:S01]  /*3050*/  @P4 FMUL.FTZ R104, R118, R113.reuse ;  /* 0x0000007176684220 */ /* 0x080fe20000410000 */
[----:B-----5:R-:W-:Y:S01]  /*3060*/  @P4 FFMA.FTZ R24, R100, R113, R24 ;  /* 0x0000007164184223 */ /* 0x020fe20000010018 */
[----:B-1----:R-:W-:Y:S01]  /*3070*/  @P4 FMUL.FTZ R112, R114, R123 ;  /* 0x0000007b72704220 */ /* 0x002fe20000410000 */
[----:B------:R-:W-:-:S03]  /*3080*/  @P4 HADD2.F32 R114, -RZ, R193.H0_H0 ;  /* 0x200000c1ff724230 */ /* 0x000fc60000004100 */
[-C--:B------:R-:W-:Y:S01]  /*3090*/  @P4 FMUL.FTZ R105, R121, R112.reuse ;  /* 0x0000007079694220 */ /* 0x080fe20000410000 */
[----:B------:R-:W-:Y:S01]  /*30a0*/  @P4 FFMA.FTZ R25, R101, R112, R25 ;  /* 0x0000007065194223 */ /* 0x000fe20000010019 */
[----:B--2---:R-:W-:-:S04]  /*30b0*/  @P4 FMUL.FTZ R115, R115, R120 ;  /* 0x0000007873734220 */ /* 0x004fc80000410000 */
[-C--:B------:R-:W-:Y:S01]  /*30c0*/  @P4 FMUL.FTZ R106, R114, R115.reuse ;  /* 0x00000073726a4220 */ /* 0x080fe20000410000 */
[----:B------:R-:W-:Y:S01]  /*30d0*/  @P4 FFMA.FTZ R26, R102, R115, R26 ;  /* 0x00000073661a4223 */ /* 0x000fe2000001001a */
[----:B------:R-:W-:Y:S06]  /*30e0*/  @!P4 BRA `(.L_x_8730) ;  /* 0x0000000000b8c947 */ /* 0x000fec0003800000 */
[----:B------:R-:W-:Y:S01]  /*30f0*/  @P3 FFMA.FTZ R113, R174, R2, R119 ;  /* 0x00000002ae713223 */ /* 0x000fe20000010077 */
[----:B------:R-:W-:-:S03]  /*3100*/  MOV R107, R79 ;  /* 0x0000004f006b7202 */ /* 0x000fc60000000f00 */
[----:B------:R-:W-:-:S04]  /*3110*/  @P3 FADD.FTZ R113, R172, -R113 ;  /* 0x80000071ac713221 */ /* 0x000fc80000010000 */
[----:B------:R-:W-:Y:S01]  /*3120*/  @P3 FFMA.FTZ R107, R124, R113, R79 ;  /* 0x000000717c6b3223 */ /* 0x000fe2000001004f */
[----:B------:R-:W-:-:S03]  /*3130*/  HADD2.F32 R113, -RZ, R193.H1_H1 ;  /* 0x300000c1ff717230 */ /* 0x000fc60000004100 */
[----:B------:R-:W-:-:S04]  /*3140*/  FMUL.FTZ R112, R107, UR15 ;  /* 0x0000000f6b707c20 */ /* 0x000fc80008410000 */
[-C--:B------:R-:W-:Y:S01]  /*3150*/  FFMA.FTZ R27, R103, R112.reuse, R27 ;  /* 0x00000070671b7223 */ /* 0x080fe2000001001b */
[----:B------:R-:W-:Y:S01]  /*3160*/  FMUL.FTZ R107, R113, R112 ;  /* 0x00000070716b7220 */ /* 0x000fe20000410000 */
[----:B------:R-:W-:Y:S06]  /*3170*/  BRA `(.L_x_8730) ;  /* 0x0000000000947947 */ /* 0x000fec0003800000 */
.L_x_8734:
[----:B------:R-:W0:Y:S01]  /*3180*/  @P4 LDC R113, c[0x0][0x40c] ;  /* 0x00010300ff714b82 */ /* 0x000e220000000800 */
[-CC-:B------:R-:W-:Y:S01]  /*3190*/  @P3 FFMA.FTZ R111, R174, R2.reuse, R119.reuse ;  /* 0x00000002ae6f3223 */ /* 0x180fe20000010077 */
[-CC-:B------:R-:W-:Y:S01]  /*31a0*/  @P3 FFMA.FTZ R109, R3, R2.reuse, R119.reuse ;  /* 0x00000002036d3223 */ /* 0x180fe20000010077 */
[----:B------:R-:W-:Y:S01]  /*31b0*/  @P3 FFMA.FTZ R110, R148, R2, R119 ;  /* 0x00000002946e3223 */ /* 0x000fe20000010077 */
[----:B------:R-:W-:Y:S01]  /*31c0*/  MOV R108, R76 ;  /* 0x0000004c006c7202 */ /* 0x000fe20000000f00 */
[----:B------:R-:W-:Y:S01]  /*31d0*/  @P3 FADD.FTZ R112, R172, -R111 ;  /* 0x8000006fac703221 */ /* 0x000fe20000010000 */
[----:B------:R-:W-:Y:S01]  /*31e0*/  @P3 FADD.FTZ R111, R146, -R109 ;  /* 0x8000006d926f3221 */ /* 0x000fe20000010000 */
[----:B------:R-:W-:Y:S01]  /*31f0*/  MOV R114, R79 ;  /* 0x0000004f00727202 */ /* 0x000fe20000000f00 */
[----:B------:R-:W1:Y:S01]  /*3200*/  @P4 LDC R123, c[0x0][0x40c] ;  /* 0x00010300ff7b4b82 */ /* 0x000e620000000800 */
[----:B------:R-:W-:Y:S01]  /*3210*/  @P3 FADD.FTZ R110, R149, -R110 ;  /* 0x8000006e956e3221 */ /* 0x000fe20000010000 */
[C---:B------:R-:W-:Y:S01]  /*3220*/  @P3 FFMA.FTZ R108, R124.reuse, R111, R76 ;  /* 0x0000006f7c6c3223 */ /* 0x040fe2000001004c */
[----:B------:R-:W-:Y:S01]  /*3230*/  @P3 FFMA.FTZ R111, R151, R2, R119 ;  /* 0x00000002976f3223 */ /* 0x000fe20000010077 */
[----:B------:R-:W-:Y:S01]  /*3240*/  @P3 FFMA.FTZ R114, R124, R112, R79 ;  /* 0x000000707c723223 */ /* 0x000fe2000001004f */
[----:B------:R-:W-:Y:S01]  /*3250*/  MOV R109, R77 ;  /* 0x0000004d006d7202 */ /* 0x000fe20000000f00 */
[----:B------:R-:W-:-:S02]  /*3260*/  @P4 HADD2.F32 R118, -RZ, R192.H0_H0 ;  /* 0x200000c0ff764230 */ /* 0x000fc40000004100 */
[----:B------:R-:W-:Y:S01]  /*3270*/  @P3 FADD.FTZ R115, R150, -R111 ;  /* 0x8000006f96733221 */ /* 0x000fe20000010000 */
[----:B------:R-:W2:Y:S01]  /*3280*/  @P4 LDC R120, c[0x0][0x40c] ;  /* 0x00010300ff784b82 */ /* 0x000ea20000000800 */
[C---:B------:R-:W-:Y:S01]  /*3290*/  @P3 FFMA.FTZ R109, R124.reuse, R110, R77 ;  /* 0x0000006e7c6d3223 */ /* 0x040fe2000001004d */
[----:B------:R-:W-:Y:S01]  /*32a0*/  @P4 HADD2.F32 R185, -RZ, R193.H1_H1 ;  /* 0x300000c1ffb94230 */ /* 0x000fe20000004100 */
[----:B------:R-:W-:Y:S01]  /*32b0*/  MOV R110, R78 ;  /* 0x0000004e006e7202 */ /* 0x000fe20000000f00 */
[----:B------:R-:W-:Y:S01]  /*32c0*/  @P3 FFMA.FTZ R110, R124, R115, R78 ;  /* 0x000000737c6e3223 */ /* 0x000fe2000001004e */
[----:B------:R-:W-:-:S03]  /*32d0*/  @P4 HADD2.F32 R115, -RZ, R192.H1_H1 ;  /* 0x300000c0ff734230 */ /* 0x000fc60000004100 */
[----:B------:R-:W3:Y:S01]  /*32e0*/  @P4 LDC R121, c[0x0][0x40c] ;  /* 0x00010300ff794b82 */ /* 0x000ee20000000800 */
[----:B0-----:R-:W-:-:S04]  /*32f0*/  @P4 FMUL.FTZ R111, R108, R113 ;  /* 0x000000716c6f4220 */ /* 0x001fc80000410000 */
[-C--:B------:R-:W-:Y:S01]  /*3300*/  @P4 FMUL.FTZ R104, R118, R111.reuse ;  /* 0x0000006f76684220 */ /* 0x080fe20000410000 */
[----:B------:R-:W-:Y:S02]  /*3310*/  @P4 HADD2.F32 R118, -RZ, R193.H0_H0 ;  /* 0x200000c1ff764230 */ /* 0x000fe40000004100 */
[----:B-----5:R-:W-:Y:S01]  /*3320*/  @P4 FFMA.FTZ R24, R100, R111, R24 ;  /* 0x0000006f64184223 */ /* 0x020fe20000010018 */
[----:B-1----:R-:W-:Y:S01]  /*3330*/  @P4 FMUL.FTZ R112, R114, R123 ;  /* 0x0000007b72704220 */ /* 0x002fe20000410000 */
[----:B------:R-:W-:-:S03]  /*3340*/  MOV R111, R114 ;  /* 0x00000072006f7202 */ /* 0x000fc60000000f00 */
[-C--:B------:R-:W-:Y:S01]  /*3350*/  @P4 FMUL.FTZ R107, R185, R112.reuse ;  /* 0x00000070b96b4220 */ /* 0x080fe20000410000 */
[----:B------:R-:W-:Y:S01]  /*3360*/  @P4 FFMA.FTZ R27, R103, R112, R27 ;  /* 0x00000070671b4223 */ /* 0x000fe2000001001b */
[----:B--2---:R-:W-:-:S04]  /*3370*/  @P4 FMUL.FTZ R112, R109, R120 ;  /* 0x000000786d704220 */ /* 0x004fc80000410000 */
[-C--:B------:R-:W-:Y:S01]  /*3380*/  @P4 FMUL.FTZ R105, R115, R112.reuse ;  /* 0x0000007073694220 */ /* 0x080fe20000410000 */
[----:B------:R-:W-:Y:S01]  /*3390*/  @P4 FFMA.FTZ R25, R101, R112, R25 ;  /* 0x0000007065194223 */ /* 0x000fe20000010019 */
[----:B---3--:R-:W-:-:S04]  /*33a0*/  @P4 FMUL.FTZ R113, R110, R121 ;  /* 0x000000796e714220 */ /* 0x008fc80000410000 */
[-C--:B------:R-:W-:Y:S01]  /*33b0*/  @P4 FMUL.FTZ R106, R118, R113.reuse ;  /* 0x00000071766a4220 */ /* 0x080fe20000410000 */
[----:B------:R-:W-:-:S07]  /*33c0*/  @P4 FFMA.FTZ R26, R102, R113, R26 ;  /* 0x00000071661a4223 */ /* 0x000fce000001001a */
.L_x_8730:
        /* <DEDUP_REMOVED lines=10> */
.L_x_8723:
[----:B------:R-:W-:Y:S05]  /*3470*/  BSYNC.RECONVERGENT B0 ;  /* 0x0000000000007941 */ /* 0x000fea0003800200 */
.L_x_8722:
[----:B------:R-:W-:Y:S01]  /*3480*/  ISETP.GE.U32.AND P0, PT, R127, 0x100, PT ;  /* 0x000001007f00780c */ /* 0x000fe20003f06070 */
[----:B------:R-:W-:Y:S03]  /*3490*/  BSSY.RECONVERGENT B0, `(.L_x_8735) ;  /* 0x00000c6000007945 */ /* 0x000fe60003800200 */
[----:B------:R-:W-:-:S09]  /*34a0*/  P2R R118, PR, RZ, 0x1 ;  /* 0x00000001ff767803 */ /* 0x000fd20000000000 */
[----:B------:R-:W-:Y:S05]  /*34b0*/  @!P0 BRA `(.L_x_8736) ;  /* 0x0000000c000c8947 */ /* 0x000fea0003800000 */
[----:B------:R-:W-:-:S04]  /*34c0*/  UISETP.NE.U32.AND UP0, UPT, UR12, URZ, UPT ;  /* 0x000000ff0c00728c */ /* 0x000fc8000bf05070 */
[----:B------:R-:W-:Y:S01]  /*34d0*/  UISETP.NE.AND.EX UP0, UPT, UR13, URZ, UPT, UP0 ;  /* 0x000000ff0d00728c */ /* 0x000fe2000bf05300 */
[----:B------:R-:W-:Y:S10]  /*34e0*/  @!P4 BRA `(.L_x_8737) ;  /* 0x00000000000cc947 */ /* 0x000ff40003800000 */
[----:B-----5:R-:W1:Y:S02]  /*34f0*/  LDC.64 R100, c[0x0][0x390] ;  /* 0x0000e400ff647b82 */ /* 0x020e640000000a00 */
[----:B-1----:R-:W-:-:S06]  /*3500*/  IMAD.WIDE.U32 R100, R117, 0x10, R100 ;  /* 0x0000001075647825 */ /* 0x002fcc00078e0064 */
[----:B------:R-:W5:Y:S02]  /*3510*/  LDG.E.128 R100, desc[UR10][R100.64] ;  /* 0x0000000a64647981 */ /* 0x000f64000c1e1d00 */
.L_x_8737:
[----:B------:R-:W-:Y:S05]  /*3520*/  BRA.U !UP0, `(.L_x_8738) ;  /* 0x00000005083c7547 */ /* 0x000fea000b800000 */
[----:B------:R-:W-:-:S04]  /*3530*/  UISETP.NE.U32.AND UP0, UPT, UR6, URZ, UPT ;  /* 0x000000ff0600728c */ /* 0x000fc8000bf05070 */
[----:B------:R-:W-:-:S06]  /*3540*/  UISETP.NE.AND.EX UP0, UPT, UR7, URZ, UPT, UP0 ;  /* 0x000000ff0700728c */ /* 0x000fcc000bf05300 */
[----:B------:R-:W-:-:S13]  /*3550*/  PLOP3.LUT P0, PT, PT, PT, UP0, 0x80, 0x8 ;  /* 0x000000000008781c */ /* 0x000fda0003f0f008 */
[----:B------:R-:W-:Y:S05]  /*3560*/  @!P0 BRA `(.L_x_8739) ;  /* 0x0000000000988947 */ /* 0x000fea0003800000 */
[----:B0-----:R-:W0:Y:S01]  /*3570*/  @P4 LDC R115, c[0x0][0x40c] ;  /* 0x00010300ff734b82 */ /* 0x001e220000000800 */
[-CC-:B------:R-:W-:Y:S01]  /*3580*/  @P3 FFMA.FTZ R109, R147, R2.reuse, R119.reuse ;  /* 0x00000002936d3223 */ /* 0x180fe20000010077 */
[-CC-:B------:R-:W-:Y:S01]  /*3590*/  @P3 FFMA.FTZ R114, R152, R2.reuse, R119.reuse ;  /* 0x0000000298723223 */ /* 0x180fe20000010077 */
[----:B------:R-:W-:Y:S01]  /*35a0*/  @P3 FFMA.FTZ R111, R155, R2, R119 ;  /* 0x000000029b6f3223 */ /* 0x000fe20000010077 */
[----:B------:R-:W-:Y:S01]  /*35b0*/  MOV R108, R80 ;  /* 0x00000050006c7202 */ /* 0x000fe20000000f00 */
[----:B------:R-:W-:Y:S01]  /*35c0*/  @P3 FADD.FTZ R109, R144, -R109 ;  /* 0x8000006d906d3221 */ /* 0x000fe20000010000 */
[----:B------:R-:W-:Y:S01]  /*35d0*/  @P3 FFMA.FTZ R122, R176, R2, R119 ;  /* 0x00000002b07a3223 */ /* 0x000fe20000010077 */
[----:B------:R-:W-:Y:S01]  /*35e0*/  @P3 FADD.FTZ R114, R153, -R114 ;  /* 0x8000007299723221 */ /* 0x000fe20000010000 */
[----:B------:R-:W1:Y:S01]  /*35f0*/  @P4 LDC R186, c[0x0][0x40c] ;  /* 0x00010300ffba4b82 */ /* 0x000e620000000800 */
[----:B------:R-:W-:Y:S01]  /*3600*/  @P3 FFMA.FTZ R108, R124, R109, R80 ;  /* 0x0000006d7c6c3223 */ /* 0x000fe20000010050 */
[----:B------:R-:W-:Y:S01]  /*3610*/  @P3 FADD.FTZ R113, R154, -R111 ;  /* 0x8000006f9a713221 */ /* 0x000fe20000010000 */
[--C-:B------:R-:W-:Y:S01]  /*3620*/  @P4 HADD2.F32 R112, -RZ, R194.reuse.H0_H0 ;  /* 0x200000c2ff704230 */ /* 0x100fe20000004100 */
[----:B------:R-:W-:Y:S01]  /*3630*/  MOV R109, R81 ;  /* 0x00000051006d7202 */ /* 0x000fe20000000f00 */
[----:B------:R-:W-:Y:S01]  /*3640*/  @P3 FADD.FTZ R122, R173, -R122 ;  /* 0x8000007aad7a3221 */ /* 0x000fe20000010000 */
[----:B------:R-:W-:Y:S01]  /*3650*/  MOV R110, R82 ;  /* 0x00000052006e7202 */ /* 0x000fe20000000f00 */
[C---:B------:R-:W-:Y:S01]  /*3660*/  @P3 FFMA.FTZ R109, R124.reuse, R114, R81 ;  /* 0x000000727c6d3223 */ /* 0x040fe20000010051 */
[----:B------:R-:W2:Y:S01]  /*3670*/  @P4 LDC R121, c[0x0][0x40c] ;  /* 0x00010300ff794b82 */ /* 0x000ea20000000800 */
[C---:B------:R-:W-:Y:S01]  /*3680*/  @P3 FFMA.FTZ R110, R124.reuse, R113, R82 ;  /* 0x000000717c6e3223 */ /* 0x040fe20000010052 */
[----:B------:R-:W-:Y:S01]  /*3690*/  MOV R120, R83 ;  /* 0x0000005300787202 */ /* 0x000fe20000000f00 */
[----:B------:R-:W-:Y:S01]  /*36a0*/  @P3 FFMA.FTZ R120, R124, R122, R83 ;  /* 0x0000007a7c783223 */ /* 0x000fe20000010053 */
[----:B------:R-:W-:-:S02]  /*36b0*/  @P4 HADD2.F32 R113, -RZ, R194.H1_H1 ;  /* 0x300000c2ff714230 */ /* 0x000fc40000004100 */
[----:B------:R-:W-:Y:S02]  /*36c0*/  @P4 HADD2.F32 R114, -RZ, R195.H0_H0 ;  /* 0x200000c3ff724230 */ /* 0x000fe40000004100 */
[----:B0-----:R-:W-:-:S04]  /*36d0*/  @P4 FMUL.FTZ R111, R108, R115 ;  /* 0x000000736c6f4220 */ /* 0x001fc80000410000 */
[----:B------:R-:W-:Y:S01]  /*36e0*/  @P4 FMUL.FTZ R104, R111, R112 ;  /* 0x000000706f684220 */ /* 0x000fe20000410000 */
[----:B-----5:R-:W-:Y:S01]  /*36f0*/  @P4 FFMA.FTZ R20, R100, R111, R20 ;  /* 0x0000006f64144223 */ /* 0x020fe20000010014 */
[----:B------:R-:W-:Y:S01]  /*3700*/  MOV R111, R120 ;  /* 0x00000078006f7202 */ /* 0x000fe20000000f00 */
[----:B-1----:R-:W-:-:S04]  /*3710*/  @P4 FMUL.FTZ R112, R109, R186 ;  /* 0x000000ba6d704220 */ /* 0x002fc80000410000 */
[----:B------:R-:W-:Y:S01]  /*3720*/  @P4 FMUL.FTZ R105, R112, R113 ;  /* 0x0000007170694220 */ /* 0x000fe20000410000 */
[----:B------:R-:W-:Y:S01]  /*3730*/  @P4 FFMA.FTZ R21, R101, R112, R21 ;  /* 0x0000007065154223 */ /* 0x000fe20000010015 */
[----:B--2---:R-:W-:-:S04]  /*3740*/  @P4 FMUL.FTZ R115, R110, R121 ;  /* 0x000000796e734220 */ /* 0x004fc80000410000 */
[----:B------:R-:W-:Y:S01]  /*3750*/  @P4 FMUL.FTZ R106, R115, R114 ;  /* 0x00000072736a4220 */ /* 0x000fe20000410000 */
[----:B------:R-:W-:Y:S01]  /*3760*/  @P4 FFMA.FTZ R22, R102, R115, R22 ;  /* 0x0000007366164223 */ /* 0x000fe20000010016 */
[----:B------:R-:W-:Y:S06]  /*3770*/  @!P4 BRA `(.L_x_8740) ;  /* 0x00000008003cc947 */ /* 0x000fec0003800000 */
[----:B------:R-:W-:Y:S02]  /*3780*/  HADD2.F32 R107, -RZ, R195.H1_H1 ;  /* 0x300000c3ff6b7230 */ /* 0x000fe40000004100 */
[----:B------:R-:W-:-:S04]  /*3790*/  FMUL.FTZ R112, R120, UR15 ;  /* 0x0000000f78707c20 */ /* 0x000fc80008410000 */
[----:B------:R-:W-:Y:S01]  /*37a0*/  FFMA.FTZ R23, R103, R112, R23 ;  /* 0x0000007067177223 */ /* 0x000fe20000010017 */
[----:B------:R-:W-:Y:S01]  /*37b0*/  FMUL.FTZ R107, R112, R107 ;  /* 0x0000006b706b7220 */ /* 0x000fe20000410000 */
[----:B------:R-:W-:Y:S06]  /*37c0*/  BRA `(.L_x_8740) ;  /* 0x0000000800287947 */ /* 0x000fec0003800000 */
.L_x_8739:
[----:B------:R-:W1:Y:S01]  /*37d0*/  @P4 LDC R121, c[0x0][0x40c] ;  /* 0x00010300ff794b82 */ /* 0x000e620000000800 */
[-CC-:B0-----:R-:W-:Y:S01]  /*37e0*/  @P3 FFMA.FTZ R113, R147, R2.reuse, R119.reuse ;  /* 0x0000000293713223 */ /* 0x181fe20000010077 */
[-CC-:B------:R-:W-:Y:S01]  /*37f0*/  @P3 FFMA.FTZ R120, R152, R2.reuse, R119.reuse ;  /* 0x0000000298783223 */ /* 0x180fe20000010077 */
[----:B------:R-:W-:Y:S01]  /*3800*/  @P3 FFMA.FTZ R185, R155, R2, R119 ;  /* 0x000000029bb93223 */ /* 0x000fe20000010077 */
[----:B------:R-:W-:Y:S01]  /*3810*/  MOV R112, R80 ;  /* 0x0000005000707202 */ /* 0x000fe20000000f00 */
[----:B------:R-:W-:Y:S01]  /*3820*/  @P3 FADD.FTZ R113, R144, -R113 ;  /* 0x8000007190713221 */ /* 0x000fe20000010000 */
[----:B------:R-:W-:Y:S01]  /*3830*/  @P3 FADD.FTZ R120, R153, -R120 ;  /* 0x8000007899783221 */ /* 0x000fe20000010000 */
[----:B------:R-:W-:Y:S01]  /*3840*/  @P3 FADD.FTZ R185, R154, -R185 ;  /* 0x800000b99ab93221 */ /* 0x000fe20000010000 */
[----:B------:R-:W0:Y:S01]  /*3850*/  @P4 LDC R123, c[0x0][0x40c] ;  /* 0x00010300ff7b4b82 */ /* 0x000e220000000800 */
[----:B------:R-:W-:Y:S01]  /*3860*/  MOV R114, R81 ;  /* 0x0000005100727202 */ /* 0x000fe20000000f00 */
[C---:B------:R-:W-:Y:S01]  /*3870*/  @P3 FFMA.FTZ R112, R124.reuse, R113, R80 ;  /* 0x000000717c703223 */ /* 0x040fe20000010050 */
[C---:B------:R-:W-:Y:S01]  /*3880*/  @P3 FFMA.FTZ R114, R124.reuse, R120, R81 ;  /* 0x000000787c723223 */ /* 0x040fe20000010051 */
[----:B------:R-:W-:Y:S01]  /*3890*/  MOV R115, R82 ;  /* 0x0000005200737202 */ /* 0x000fe20000000f00 */
[----:B------:R-:W-:Y:S01]  /*38a0*/  @P3 FFMA.FTZ R115, R124, R185, R82 ;  /* 0x000000b97c733223 */ /* 0x000fe20000010052 */
[----:B------:R-:W-:-:S02]  /*38b0*/  @P4 HADD2.F32 R120, -RZ, R194.H0_H0 ;  /* 0x200000c2ff784230 */ /* 0x000fc40000004100 */
[----:B------:R-:W2:Y:S01]  /*38c0*/  @P4 LDC R122, c[0x0][0x40c] ;  /* 0x00010300ff7a4b82 */ /* 0x000ea20000000800 */
[----:B-1----:R-:W-:Y:S01]  /*38d0*/  @P4 FMUL.FTZ R113, R112, R121 ;  /* 0x0000007970714220 */ /* 0x002fe20000410000 */
[----:B------:R-:W-:-:S03]  /*38e0*/  @P4 HADD2.F32 R121, -RZ, R194.H1_H1 ;  /* 0x300000c2ff794230 */ /* 0x000fc60000004100 */
[-C--:B------:R-:W-:Y:S01]  /*38f0*/  @P4 FMUL.FTZ R104, R120, R113.reuse ;  /* 0x0000007178684220 */ /* 0x080fe20000410000 */
[----:B-----5:R-:W-:Y:S01]  /*3900*/  @P4 FFMA.FTZ R20, R100, R113, R20 ;  /* 0x0000007164144223 */ /* 0x020fe20000010014 */
[----:B0-----:R-:W-:Y:S01]  /*3910*/  @P4 FMUL.FTZ R112, R114, R123 ;  /* 0x0000007b72704220 */ /* 0x001fe20000410000 */
        /* <DEDUP_REMOVED lines=8> */
[----:B------:R-:W-:Y:S01]  /*39a0*/  MOV R107, R83 ;  /* 0x00000053006b7202 */ /* 0x000fe20000000f00 */
[----:B------:R-:W-:Y:S02]  /*39b0*/  HADD2.F32 R113, -RZ, R195.H1_H1 ;  /* 0x300000c3ff717230 */ /* 0x000fe40000004100 */
[----:B------:R-:W-:-:S04]  /*39c0*/  @P3 FADD.FTZ R112, R173, -R112 ;  /* 0x80000070ad703221 */ /* 0x000fc80000010000 */
[----:B------:R-:W-:-:S04]  /*39d0*/  @P3 FFMA.FTZ R107, R124, R112, R83 ;  /* 0x000000707c6b3223 */ /* 0x000fc80000010053 */
[----:B------:R-:W-:-:S04]  /*39e0*/  FMUL.FTZ R112, R107, UR15 ;  /* 0x0000000f6b707c20 */ /* 0x000fc80008410000 */
[-C--:B------:R-:W-:Y:S01]  /*39f0*/  FFMA.FTZ R23, R103, R112.reuse, R23 ;  /* 0x0000007067177223 */ /* 0x080fe20000010017 */
[----:B------:R-:W-:Y:S01]  /*3a00*/  FMUL.FTZ R107, R113, R112 ;  /* 0x00000070716b7220 */ /* 0x000fe20000410000 */
[----:B------:R-:W-:Y:S06]  /*3a10*/  BRA `(.L_x_8740) ;  /* 0x0000000400947947 */ /* 0x000fec0003800000 */
.L_x_8738:
[----:B0-----:R-:W0:Y:S02]  /*3a20*/  LDC.64 R112, c[0x0][0x478] ;  /* 0x00011e00ff707b82 */ /* 0x001e240000000a00 */
[----:B0-----:R-:W-:-:S04]  /*3a30*/  ISETP.NE.U32.AND P0, PT, R112, RZ, PT ;  /* 0x000000ff7000720c */ /* 0x001fc80003f05070 */
[----:B------:R-:W-:-:S13]  /*3a40*/  ISETP.NE.AND.EX P0, PT, R113, RZ, PT, P0 ;  /* 0x000000ff7100720c */ /* 0x000fda0003f05300 */
        /* <DEDUP_REMOVED lines=26> */
[-C--:B-----5:R-:W-:Y:S01]  /*3bf0*/  FFMA.FTZ R20, R100, R111.reuse, R20 ;  /* 0x0000006f64147223 */ /* 0x0a0fe20000010014 */
[----:B------:R-:W-:-:S07]  /*3c00*/  FMUL.FTZ R104, R108, R111 ;  /* 0x0000006f6c687220 */ /* 0x000fce0000410000 */
.L_x_8742:
        /* <DEDUP_REMOVED lines=8> */
[-C--:B-----5:R-:W-:Y:S01]  /*3c90*/  FFMA.FTZ R21, R101, R108.reuse, R21 ;  /* 0x0000006c65157223 */ /* 0x0a0fe20000010015 */
[----:B------:R-:W-:-:S07]  /*3ca0*/  FMUL.FTZ R105, R111, R108 ;  /* 0x0000006c6f697220 */ /* 0x000fce0000410000 */
.L_x_8743:
        /* <DEDUP_REMOVED lines=10> */
.L_x_8744:
[----:B------:R-:W-:Y:S02]  /*3d50*/  MOV R108, R112 ;  /* 0x00000070006c7202 */ /* 0x000fe40000000f00 */
[----:B------:R-:W-:Y:S01]  /*3d60*/  MOV R111, R113 ;  /* 0x00000071006f7202 */ /* 0x000fe20000000f00 */
[----:B------:R-:W-:Y:S06]  /*3d70*/  @!P4 BRA `(.L_x_8740) ;  /* 0x0000000000bcc947 */ /* 0x000fec0003800000 */
[----:B------:R-:W-:Y:S02]  /*3d80*/  HADD2.F32 R107, -RZ, R195.H1_H1 ;  /* 0x300000c3ff6b7230 */ /* 0x000fe40000004100 */
[----:B------:R-:W-:Y:S01]  /*3d90*/  FMUL.FTZ R108, R113, UR15 ;  /* 0x0000000f716c7c20 */ /* 0x000fe20008410000 */
[----:B------:R-:W-:-:S03]  /*3da0*/  MOV R111, R113 ;  /* 0x00000071006f7202 */ /* 0x000fc60000000f00 */
[-C--:B-----5:R-:W-:Y:S01]  /*3db0*/  FFMA.FTZ R23, R103, R108.reuse, R23 ;  /* 0x0000006c67177223 */ /* 0x0a0fe20000010017 */
[----:B------:R-:W-:Y:S01]  /*3dc0*/  FMUL.FTZ R107, R107, R108 ;  /* 0x0000006c6b6b7220 */ /* 0x000fe20000410000 */
[----:B------:R-:W-:Y:S01]  /*3dd0*/  MOV R108, R112 ;  /* 0x00000070006c7202 */ /* 0x000fe20000000f00 */
[----:B------:R-:W-:Y:S06]  /*3de0*/  BRA `(.L_x_8740) ;  /* 0x0000000000a07947 */ /* 0x000fec0003800000 */
.L_x_8741:
        /* <DEDUP_REMOVED lines=10> */
.L_x_8745:
        /* <DEDUP_REMOVED lines=10> */
.L_x_8746:
        /* <DEDUP_REMOVED lines=10> */
.L_x_8747:
        /* <DEDUP_REMOVED lines=10> */
.L_x_8740:
        /* <DEDUP_REMOVED lines=8> */
.L_x_8736:
[----:B------:R-:W-:Y:S05]  /*40f0*/  BSYNC.RECONVERGENT B0 ;  /* 0x0000000000007941 */ /* 0x000fea0003800200 */
.L_x_8735:
        /* <DEDUP_REMOVED lines=9> */
.L_x_8750:
[----:B------:R-:W-:Y:S05]  /*4190*/  BRA.U !UP0, `(.L_x_8751) ;  /* 0x00000005083c7547 */ /* 0x000fea000b800000 */
[----:B------:R-:W-:-:S04]  /*41a0*/  UISETP.NE.U32.AND UP0, UPT, UR6, URZ, UPT ;  /* 0x000000ff0600728c */ /* 0x000fc8000bf05070 */
[----:B------:R-:W-:-:S06]  /*41b0*/  UISETP.NE.AND.EX UP0, UPT, UR7, URZ, UPT, UP0 ;  /* 0x000000ff0700728c */ /* 0x000fcc000bf05300 */
[----:B------:R-:W-:-:S13]  /*41c0*/  PLOP3.LUT P1, PT, PT, PT, UP0, 0x80, 0x8 ;  /* 0x000000000008781c */ /* 0x000fda0003f2f008 */
[----:B------:R-:W-:Y:S05]  /*41d0*/  @!P1 BRA `(.L_x_8752) ;  /* 0x0000000000989947 */ /* 0x000fea0003800000 */
[----:B0-2---:R-:W0:Y:S01]  /*41e0*/  @P4 LDC R115, c[0x0][0x40c] ;  /* 0x00010300ff734b82 */ /* 0x005e220000000800 */
        /* <DEDUP_REMOVED lines=37> */
.L_x_8752:
[----:B------:R-:W1:Y:S01]  /*4440*/  @P4 LDC R121, c[0x0][0x40c] ;  /* 0x00010300ff794b82 */ /* 0x000e620000000800 */
[-CC-:B0-2---:R-:W-:Y:S01]  /*4450*/  @P3 FFMA.FTZ R113, R145, R2.reuse, R119.reuse ;  /* 0x0000000291713223 */ /* 0x185fe20000010077 */
        /* <DEDUP_REMOVED lines=35> */
.L_x_8751:
[----:B0-2---:R-:W0:Y:S02]  /*4690*/  LDC.64 R112, c[0x0][0x478] ;  /* 0x00011e00ff707b82 */ /* 0x005e240000000a00 */
        /* <DEDUP_REMOVED lines=30> */
.L_x_8755:
        /* <DEDUP_REMOVED lines=10> */
.L_x_8756:
        /* <DEDUP_REMOVED lines=10> */
.L_x_8757:
        /* <DEDUP_REMOVED lines=10> */
.L_x_8754:
        /* <DEDUP_REMOVED lines=10> */
.L_x_8758:
        /* <DEDUP_REMOVED lines=10> */
.L_x_8759:
        /* <DEDUP_REMOVED lines=10> */
.L_x_8760:
        /* <DEDUP_REMOVED lines=10> */
.L_x_8753:
        /* <DEDUP_REMOVED lines=8> */
.L_x_8749:
[----:B------:R-:W-:Y:S05]  /*4d60*/  BSYNC.RECONVERGENT B0 ;  /* 0x0000000000007941 */ /* 0x000fea0003800200 */
.L_x_8748:
        /* <DEDUP_REMOVED lines=9> */
.L_x_8763:
[----:B------:R-:W-:Y:S05]  /*4e00*/  BRA.U !UP0, `(.L_x_8764) ;  /* 0x00000005083c7547 */ /* 0x000fea000b800000 */
[----:B------:R-:W-:-:S04]  /*4e10*/  UISETP.NE.U32.AND UP0, UPT, UR6, URZ, UPT ;  /* 0x000000ff0600728c */ /* 0x000fc8000bf05070 */
[----:B------:R-:W-:-:S06]  /*4e20*/  UISETP.NE.AND.EX UP0, UPT, UR7, URZ, UPT, UP0 ;  /* 0x000000ff0700728c */ /* 0x000fcc000bf05300 */
[----:B------:R-:W-:-:S13]  /*4e30*/  PLOP3.LUT P2, PT, PT, PT, UP0, 0x80, 0x8 ;  /* 0x000000000008781c */ /* 0x000fda0003f4f008 */
[----:B------:R-:W-:Y:S05]  /*4e40*/  @!P2 BRA `(.L_x_8765) ;  /* 0x000000000098a947 */ /* 0x000fea0003800000 */
[----:B0-23--:R-:W0:Y:S01]  /*4e50*/  @P4 LDC R115, c[0x0][0x40c] ;  /* 0x00010300ff734b82 */ /* 0x00de220000000800 */
        /* <DEDUP_REMOVED lines=37> */
.L_x_8765:
[----:B------:R-:W1:Y:S01]  /*50b0*/  @P4 LDC R121, c[0x0][0x40c] ;  /* 0x00010300ff794b82 */ /* 0x000e620000000800 */
[-CC-:B0-23--:R-:W-:Y:S01]  /*50c0*/  @P3 FFMA.FTZ R113, R143, R2.reuse, R119.reuse ;  /* 0x000000028f713223 */ /* 0x18dfe20000010077 */
        /* <DEDUP_REMOVED lines=35> */
.L_x_8764:
[----:B0-23--:R-:W0:Y:S02]  /*5300*/  LDC.64 R112, c[0x0][0x478] ;  /* 0x00011e00ff707b82 */ /* 0x00de240000000a00 */
        /* <DEDUP_REMOVED lines=30> */
.L_x_8768:
        /* <DEDUP_REMOVED lines=10> */
.L_x_8769:
        /* <DEDUP_REMOVED lines=10> */
.L_x_8770:
        /* <DEDUP_REMOVED lines=10> */
.L_x_8767:
        /* <DEDUP_REMOVED lines=10> */
.L_x_8771:
        /* <DEDUP_REMOVED lines=10> */
.L_x_8772:
        /* <DEDUP_REMOVED lines=10> */
.L_x_8773:
        /* <DEDUP_REMOVED lines=10> */
.L_x_8766:
        /* <DEDUP_REMOVED lines=8> */
.L_x_8762:
[----:B------:R-:W-:Y:S05]  /*59d0*/  BSYNC.RECONVERGENT B0 ;  /* 0x0000000000007941 */ /* 0x000fea0003800200 */
.L_x_8761:
        /* <DEDUP_REMOVED lines=9> */
.L_x_8776:
[----:B------:R-:W-:Y:S05]  /*5a70*/  BRA.U !UP0, `(.L_x_8777) ;  /* 0x00000005083c7547 */ /* 0x000fea000b800000 */
[----:B------:R-:W-:-:S04]  /*5a80*/  UISETP.NE.U32.AND UP0, UPT, UR6, URZ, UPT ;  /* 0x000000ff0600728c */ /* 0x000fc8000bf05070 */
[----:B------:R-:W-:-:S06]  /*5a90*/  UISETP.NE.AND.EX UP0, UPT, UR7, URZ, UPT, UP0 ;  /* 0x000000ff0700728c */ /* 0x000fcc000bf05300 */
[----:B------:R-:W-:-:S13]  /*5aa0*/  PLOP3.LUT P5, PT, PT, PT, UP0, 0x80, 0x8 ;  /* 0x000000000008781c */ /* 0x000fda0003faf008 */
[----:B------:R-:W-:Y:S05]  /*5ab0*/  @!P5 BRA `(.L_x_8778) ;  /* 0x000000000098d947 */ /* 0x000fea0003800000 */
[----:B0-234-:R-:W0:Y:S01]  /*5ac0*/  @P4 LDC R115, c[0x0][0x40c] ;  /* 0x00010300ff734b82 */ /* 0x01de220000000800 */
        /* <DEDUP_REMOVED lines=37> */
.L_x_8778:
[----:B------:R-:W1:Y:S01]  /*5d20*/  @P4 LDC R121, c[0x0][0x40c] ;  /* 0x00010300ff794b82 */ /* 0x000e620000000800 */
[-CC-:B0-234-:R-:W-:Y:S01]  /*5d30*/  @P3 FFMA.FTZ R113, R141, R2.reuse, R119.reuse ;  /* 0x000000028d713223 */ /* 0x19dfe20000010077 */
        /* <DEDUP_REMOVED lines=35> */
.L_x_8777:
[----:B0-234-:R-:W0:Y:S02]  /*5f70*/  LDC.64 R112, c[0x0][0x478] ;  /* 0x00011e00ff707b82 */ /* 0x01de240000000a00 */
        /* <DEDUP_REMOVED lines=30> */
.L_x_8781:
        /* <DEDUP_REMOVED lines=10> */
.L_x_8782:
        /* <DEDUP_REMOVED lines=10> */
.L_x_8783:
        /* <DEDUP_REMOVED lines=10> */
.L_x_8780:
        /* <DEDUP_REMOVED lines=10> */
.L_x_8784:
        /* <DEDUP_REMOVED lines=10> */
.L_x_8785:
        /* <DEDUP_REMOVED lines=10> */
.L_x_8786:
        /* <DEDUP_REMOVED lines=10> */
.L_x_8779:
        /* <DEDUP_REMOVED lines=8> */
.L_x_8775:
[----:B------:R-:W-:Y:S05]  /*6640*/  BSYNC.RECONVERGENT B0 ;  /* 0x0000000000007941 */ /* 0x000fea0003800200 */
.L_x_8774:
        /* <DEDUP_REMOVED lines=10> */
.L_x_8789:
[----:B------:R-:W-:Y:S05]  /*66f0*/  BRA.U !UP0, `(.L_x_8790) ;  /* 0x00000005083c7547 */ /* 0x000fea000b800000 */
[----:B------:R-:W-:-:S04]  /*6700*/  UISETP.NE.U32.AND UP0, UPT, UR6, URZ, UPT ;  /* 0x000000ff0600728c */ /* 0x000fc8000bf05070 */
[----:B------:R-:W-:-:S06]  /*6710*/  UISETP.NE.AND.EX UP0, UPT, UR7, URZ, UPT, UP0 ;  /* 0x000000ff0700728c */ /* 0x000fcc000bf05300 */
[----:B------:R-:W-:-:S13]  /*6720*/  PLOP3.LUT P5, PT, PT, PT, UP0, 0x80, 0x8 ;  /* 0x000000000008781c */ /* 0x000fda0003faf008 */
[----:B------:R-:W-:Y:S05]  /*6730*/  @!P5 BRA `(.L_x_8791) ;  /* 0x000000000098d947 */ /* 0x000fea0003800000 */
[--C-:B0-234-:R-:W-:Y:S01]  /*6740*/  @P3 FFMA.FTZ R112, R139, R2, R119.reuse ;  /* 0x000000028b703223 */ /* 0x11dfe20000010077 */
[----:B------:R-:W-:Y:S01]  /*6750*/  MOV R108, R96 ;  /* 0x00000060006c7202 */ /* 0x000fe20000000f00 */
[----:B------:R-:W0:Y:S01]  /*6760*/  @P4 LDC R115, c[0x0][0x40c] ;  /* 0x00010300ff734b82 */ /* 0x000e220000000800 */
[-CC-:B------:R-:W-:Y:S01]  /*6770*/  @P3 FFMA.FTZ R114, R168, R2.reuse, R119.reuse ;  /* 0x00000002a8723223 */ /* 0x180fe20000010077 */
[----:B------:R-:W-:Y:S01]  /*6780*/  @P3 FADD.FTZ R111, R137, -R112 ;  /* 0x80000070896f3221 */ /* 0x000fe20000010000 */
[-CC-:B------:R-:W-:Y:S01]  /*6790*/  @P3 FFMA.FTZ R122, R184, R2.reuse, R119.reuse ;  /* 0x00000002b87a3223 */ /* 0x180fe20000010077 */
[----:B------:R-:W-:Y:S01]  /*67a0*/  @P3 FFMA.FTZ R119, R171, R2, R119 ;  /* 0x00000002ab773223 */ /* 0x000fe20000010077 */
[----:B------:R-:W-:Y:S01]  /*67b0*/  @P3 FADD.FTZ R114, R169, -R114 ;  /* 0x80000072a9723221 */ /* 0x000fe20000010000 */
[----:B------:R-:W-:Y:S01]  /*67c0*/  @P3 FFMA.FTZ R108, R124, R111, R96 ;  /* 0x0000006f7c6c3223 */ /* 0x000fe20000010060 */
[--C-:B------:R-:W-:Y:S01]  /*67d0*/  @P4 HADD2.F32 R2, -RZ, R202.reuse.H0_H0 ;  /* 0x200000caff024230 */ /* 0x100fe20000004100 */
[----:B------:R-:W1:Y:S01]  /*67e0*/  @P4 LDC R111, c[0x0][0x40c] ;  /* 0x00010300ff6f4b82 */ /* 0x000e620000000800 */
[----:B------:R-:W-:Y:S01]  /*67f0*/  @P3 FADD.FTZ R119, R170, -R119 ;  /* 0x80000077aa773221 */ /* 0x000fe20000010000 */
[----:B------:R-:W-:Y:S01]  /*6800*/  MOV R109, R97 ;  /* 0x00000061006d7202 */ /* 0x000fe20000000f00 */
[C---:B------:R-:W-:Y:S01]  /*6810*/  @P3 FFMA.FTZ R109, R124.reuse, R114, R97 ;  /* 0x000000727c6d3223 */ /* 0x040fe20000010061 */
[----:B------:R-:W-:Y:S01]  /*6820*/  MOV R110, R98 ;  /* 0x00000062006e7202 */ /* 0x000fe20000000f00 */
[----:B------:R-:W-:Y:S01]  /*6830*/  @P3 FADD.FTZ R122, R181, -R122 ;  /* 0x8000007ab57a3221 */ /* 0x000fe20000010000 */
[C---:B------:R-:W-:Y:S01]  /*6840*/  @P3 FFMA.FTZ R110, R124.reuse, R119, R98 ;  /* 0x000000777c6e3223 */ /* 0x040fe20000010062 */
[----:B------:R-:W-:Y:S01]  /*6850*/  MOV R121, R99 ;  /* 0x0000006300797202 */ /* 0x000fe20000000f00 */
[----:B------:R-:W2:Y:S01]  /*6860*/  @P4 LDC R112, c[0x0][0x40c] ;  /* 0x00010300ff704b82 */ /* 0x000ea20000000800 */
[----:B------:R-:W-:Y:S01]  /*6870*/  @P3 FFMA.FTZ R121, R124, R122, R99 ;  /* 0x0000007a7c793223 */ /* 0x000fe20000010063 */
[----:B------:R-:W-:-:S02]  /*6880*/  @P4 HADD2.F32 R113, -RZ, R202.H1_H1 ;  /* 0x300000caff714230 */ /* 0x000fc40000004100 */
[----:B0-----:R-:W-:-:S04]  /*6890*/  @P4 FMUL.FTZ R115, R110, R115 ;  /* 0x000000736e734220 */ /* 0x001fc80000410000 */
[----:B-----5:R-:W-:Y:S01]  /*68a0*/  @P4 FFMA.FTZ R6, R102, R115, R6 ;  /* 0x0000007366064223 */ /* 0x020fe20000010006 */
[----:B-1----:R-:W-:-:S04]  /*68b0*/  @P4 FMUL.FTZ R111, R108, R111 ;  /* 0x0000006f6c6f4220 */ /* 0x002fc80000410000 */
[----:B------:R-:W-:Y:S01]  /*68c0*/  @P4 FMUL.FTZ R104, R111, R2 ;  /* 0x000000026f684220 */ /* 0x000fe20000410000 */
[----:B------:R-:W-:Y:S01]  /*68d0*/  @P4 FFMA.FTZ R4, R100, R111, R4 ;  /* 0x0000006f64044223 */ /* 0x000fe20000010004 */
[----:B------:R-:W-:Y:S01]  /*68e0*/  MOV R111, R121 ;  /* 0x00000079006f7202 */ /* 0x000fe20000000f00 */
[----:B--2---:R-:W-:Y:S01]  /*68f0*/  @P4 FMUL.FTZ R2, R109, R112 ;  /* 0x000000706d024220 */ /* 0x004fe20000410000 */
[----:B------:R-:W-:-:S03]  /*6900*/  @P4 HADD2.F32 R112, -RZ, R203.H0_H0 ;  /* 0x200000cbff704230 */ /* 0x000fc60000004100 */
[----:B------:R-:W-:Y:S01]  /*6910*/  @P4 FMUL.FTZ R105, R2, R113 ;  /* 0x0000007102694220 */ /* 0x000fe20000410000 */
[----:B------:R-:W-:Y:S01]  /*6920*/  @P4 FFMA.FTZ R5, R101, R2, R5 ;  /* 0x0000000265054223 */ /* 0x000fe20000010005 */
[----:B------:R-:W-:Y:S01]  /*6930*/  @P4 FMUL.FTZ R106, R115, R112 ;  /* 0x00000070736a4220 */ /* 0x000fe20000410000 */
[----:B------:R-:W-:Y:S06]  /*6940*/  @!P4 BRA `(.L_x_8792) ;  /* 0x000000080030c947 */ /* 0x000fec0003800000 */
[----:B------:R-:W-:Y:S02]  /*6950*/  HADD2.F32 R107, -RZ, R203.H1_H1 ;  /* 0x300000cbff6b7230 */ /* 0x000fe40000004100 */
[----:B------:R-:W-:-:S04]  /*6960*/  FMUL.FTZ R2, R121, UR15 ;  /* 0x0000000f79027c20 */ /* 0x000fc80008410000 */
[----:B------:R-:W-:Y:S01]  /*6970*/  FFMA.FTZ R7, R103, R2, R7 ;  /* 0x0000000267077223 */ /* 0x000fe20000010007 */
[----:B------:R-:W-:Y:S01]  /*6980*/  FMUL.FTZ R107, R2, R107 ;  /* 0x0000006b026b7220 */ /* 0x000fe20000410000 */
[----:B------:R-:W-:Y:S06]  /*6990*/  BRA `(.L_x_8792) ;  /* 0x00000008001c7947 */ /* 0x000fec0003800000 */
.L_x_8791:
[----:B------:R-:W1:Y:S01]  /*69a0*/  @P4 LDC R121, c[0x0][0x40c] ;  /* 0x00010300ff794b82 */ /* 0x000e620000000800 */
[-CC-:B------:R-:W-:Y:S01]  /*69b0*/  @P3 FFMA.FTZ R122, R139, R2.reuse, R119.reuse ;  /* 0x000000028b7a3223 */ /* 0x180fe20000010077 */
[-CC-:B------:R-:W-:Y:S01]  /*69c0*/  @P3 FFMA.FTZ R186, R168, R2.reuse, R119.reuse ;  /* 0x00000002a8ba3223 */ /* 0x180fe20000010077 */
[----:B------:R-:W-:Y:S01]  /*69d0*/  @P3 FFMA.FTZ R125, R171, R2, R119 ;  /* 0x00000002ab7d3223 */ /* 0x000fe20000010077 */
[----:B0-234-:R-:W-:Y:S01]  /*69e0*/  MOV R112, R96 ;  /* 0x0000006000707202 */ /* 0x01dfe20000000f00 */
        /* <DEDUP_REMOVED lines=32> */
.L_x_8790:
        /* <DEDUP_REMOVED lines=31> */
.L_x_8794:
        /* <DEDUP_REMOVED lines=10> */
.L_x_8795:
        /* <DEDUP_REMOVED lines=10> */
.L_x_8796:
[----:B------:R-:W-:Y:S01]  /*6f20*/  MOV R111, R113 ;  /* 0x00000071006f7202 */ /* 0x000fe20000000f00 */
[----:B------:R-:W-:Y:S06]  /*6f30*/  @!P4 BRA `(.L_x_8792) ;  /* 0x0000000000b4c947 */ /* 0x000fec0003800000 */
[----:B------:R-:W-:Y:S02]  /*6f40*/  HADD2.F32 R107, -RZ, R203.H1_H1 ;  /* 0x300000cbff6b7230 */ /* 0x000fe40000004100 */
[----:B------:R-:W-:-:S04]  /*6f50*/  FMUL.FTZ R2, R113, UR15 ;  /* 0x0000000f71027c20 */ /* 0x000fc80008410000 */
[-C--:B-----5:R-:W-:Y:S01]  /*6f60*/  FFMA.FTZ R7, R103, R2.reuse, R7 ;  /* 0x0000000267077223 */ /* 0x0a0fe20000010007 */
[----:B------:R-:W-:Y:S01]  /*6f70*/  FMUL.FTZ R107, R107, R2 ;  /* 0x000000026b6b7220 */ /* 0x000fe20000410000 */
[----:B------:R-:W-:Y:S06]  /*6f80*/  BRA `(.L_x_8792) ;  /* 0x0000000000a07947 */ /* 0x000fec0003800000 */
.L_x_8793:
[----:B------:R-:W-:Y:S01]  /*6f90*/  FFMA.FTZ R112, R184, R2, R119 ;  /* 0x00000002b8707223 */ /* 0x000fe20000010077 */
[----:B------:R-:W-:Y:S01]  /*6fa0*/  ISETP.GT.AND P3, PT, R125, RZ, PT ;  /* 0x000000ff7d00720c */ /* 0x000fe20003f64270 */
[----:B------:R-:W-:Y:S02]  /*6fb0*/  @P4 HADD2.F32 R115, -RZ, R203.H1_H1 ;  /* 0x300000cbff734230 */ /* 0x000fe40000004100 */
[----:B------:R-:W-:-:S04]  /*6fc0*/  FADD.FTZ R113, R181, -R112 ;  /* 0x80000070b5717221 */ /* 0x000fc80000010000 */
[----:B------:R-:W-:-:S05]  /*6fd0*/  FMUL.FTZ R113, R124, R113 ;  /* 0x000000717c717220 */ /* 0x000fca0000410000 */
[----:B------:R-:W-:Y:S02]  /*6fe0*/  FSEL R112, R113, RZ, P3 ;  /* 0x000000ff71707208 */ /* 0x000fe40001800000 */
[----:B------:R-:W0:Y:S03]  /*6ff0*/  @P4 LDC R113, c[0x0][0x40c] ;  /* 0x00010300ff714b82 */ /* 0x000e260000000800 */
[----:B0-----:R-:W-:Y:S01]  /*7000*/  @P4 FMUL.FTZ R112, R112, R113 ;  /* 0x0000007170704220 */ /* 0x001fe20000410000 */
[----:B------:R-:W-:Y:S06]  /*7010*/  @!P4 BRA `(.L_x_8797) ;  /* 0x000000000024c947 */ /* 0x000fec0003800000 */
[----:B------:R-:W-:Y:S01]  /*7020*/  FFMA.FTZ R104, R139, R2, R119 ;  /* 0x000000028b687223 */ /* 0x000fe20000010077 */
[----:B------:R-:W-:-:S03]  /*7030*/  ISETP.GT.AND P3, PT, R125, RZ, PT ;  /* 0x000000ff7d00720c */ /* 0x000fc60003f64270 */
[----:B------:R-:W-:Y:S01]  /*7040*/  FADD.FTZ R113, R137, -R104 ;  /* 0x8000006889717221 */ /* 0x000fe20000010000 */
[----:B------:R-:W-:-:S03]  /*7050*/  HADD2.F32 R104, -RZ, R202.H0_H0 ;  /* 0x200000caff687230 */ /* 0x000fc60000004100 */
[----:B------:R-:W-:-:S05]  /*7060*/  FMUL.FTZ R113, R124, R113 ;  /* 0x000000717c717220 */ /* 0x000fca0000410000 */
[----:B------:R-:W-:-:S05]  /*7070*/  FSEL R113, R113, RZ, P3 ;  /* 0x000000ff71717208 */ /* 0x000fca0001800000 */
[----:B------:R-:W-:-:S04]  /*7080*/  FMUL.FTZ R113, R113, UR15 ;  /* 0x0000000f71717c20 */ /* 0x000fc80008410000 */
[-C--:B-----5:R-:W-:Y:S01]  /*7090*/  FFMA.FTZ R4, R100, R113.reuse, R4 ;  /* 0x0000007164047223 */ /* 0x0a0fe20000010004 */
[----:B------:R-:W-:-:S07]  /*70a0*/  FMUL.FTZ R104, R104, R113 ;  /* 0x0000007168687220 */ /* 0x000fce0000410000 */
.L_x_8797:
        /* <DEDUP_REMOVED lines=10> */
.L_x_8798:
        /* <DEDUP_REMOVED lines=10> */
.L_x_8799:
[-C--:B------:R-:W-:Y:S01]  /*71f0*/  @P4 FMUL.FTZ R107, R115, R112.reuse ;  /* 0x00000070736b4220 */ /* 0x080fe20000410000 */
[----:B-----5:R-:W-:-:S07]  /*7200*/  @P4 FFMA.FTZ R7, R103, R112, R7 ;  /* 0x0000007067074223 */ /* 0x020fce0000010007 */
.L_x_8792:
[----:B------:R-:W0:Y:S08]  /*7210*/  @P5 LDC.64 R112, c[0x0][0x478] ;  /* 0x00011e00ff705b82 */ /* 0x000e300000000a00 */
[----:B------:R-:W1:Y:S01]  /*7220*/  @P4 LDC.64 R114, c[0x0][0x468] ;  /* 0x00011a00ff724b82 */ /* 0x000e620000000a00 */
[----:B0-----:R-:W-:-:S05]  /*7230*/  @P5 IMAD.WIDE.U32 R112, R0, 0x10, R112 ;  /* 0x0000001000705825 */ /* 0x001fca00078e0070 */
[----:B------:R0:W-:Y:S01]  /*7240*/  @P5 STG.E.128 desc[UR10][R112.64], R108 ;  /* 0x0000006c70005986 */ /* 0x0001e2000c101d0a */
[----:B-1----:R-:W-:-:S05]  /*7250*/  @P4 IMAD.WIDE.U32 R114, R117, 0x10, R114 ;  /* 0x0000001075724825 */ /* 0x002fca00078e0072 */
[----:B------:R0:W-:Y:S02]  /*7260*/  @P4 STG.E.128 desc[UR10][R114.64], R104 ;  /* 0x0000006872004986 */ /* 0x0001e4000c101d0a */
.L_x_8788:
[----:B------:R-:W-:Y:S05]  /*7270*/  BSYNC.RECONVERGENT B0 ;  /* 0x0000000000007941 */ /* 0x000fea0003800200 */
.L_x_8787:
[----:B0-234-:R-:W0:Y:S01]  /*7280*/  LDC.64 R112, c[0x0][0x380] ;  /* 0x0000e000ff707b82 */ /* 0x01de220000000a00 */
[----:B------:R-:W-:Y:S01]  /*7290*/  UPLOP3.LUT UP1, UPT, UPT, UPT, UP1, 0x40, 0x4 ;  /* 0x000000000004789c */ /* 0x000fe20003f2e810 */
[----:B0-----:R-:W-:-:S04]  /*72a0*/  IADD3 R126, PT, PT, R126, R112, RZ ;  /* 0x000000707e7e7210 */ /* 0x001fc80007ffe0ff */
[----:B------:R-:W-:-:S13]  /*72b0*/  ISETP.GE.AND P3, PT, R126, R113, PT ;  /* 0x000000717e00720c */ /* 0x000fda0003f66270 */
[----:B------:R-:W-:Y:S05]  /*72c0*/  @!P3 BRA `(.L_x_8800) ;  /* 0xffffff9800a8b947 */ /* 0x000fea000383ffff */
.L_x_8706:
[----:B------:R-:W0:Y:S01]  /*72d0*/  S2UR UR4, SR_CTAID.X ;  /* 0x00000000000479c3 */ /* 0x000e220000002500 */
[----:B------:R-:W-:Y:S01]  /*72e0*/  ISETP.NE.AND P3, PT, R116, RZ, PT ;  /* 0x000000ff7400720c */ /* 0x000fe20003f65270 */
[----:B------:R-:W-:Y:S01]  /*72f0*/  BSSY.RECONVERGENT B0, `(.L_x_8801) ;  /* 0x000000e000007945 */ /* 0x000fe20003800200 */
[----:B0-----:R-:W-:-:S05]  /*7300*/  IMAD R129, R129, UR4, RZ ;  /* 0x0000000481817c24 */ /* 0x001fca000f8e02ff */
[----:B------:R-:W-:-:S06]  /*7310*/  LEA.HI R129, R129, R128, RZ, 0x1e ;  /* 0x0000008081817211 */ /* 0x000fcc00078ff0ff */
[----:B------:R-:W-:Y:S05]  /*7320*/  @!P3 BRA `(.L_x_8802) ;  /* 0x000000000028b947 */ /* 0x000fea0003800000 */
        /* <DEDUP_REMOVED lines=10> */
.L_x_8802:
[----:B------:R-:W-:Y:S05]  /*73d0*/  BSYNC.RECONVERGENT B0 ;  /* 0x0000000000007941 */ /* 0x000fea0003800200 */
.L_x_8801:
[----:B------:R-:W-:Y:S01]  /*73e0*/  ISETP.NE.AND P3, PT, R118, RZ, PT ;  /* 0x000000ff7600720c */ /* 0x000fe20003f65270 */
[----:B------:R-:W-:-:S12]  /*73f0*/  BSSY.RECONVERGENT B0, `(.L_x_8803) ;  /* 0x000000c000007945 */ /* 0x000fd80003800200 */
        /* <DEDUP_REMOVED lines=11> */
.L_x_8804:
[----:B------:R-:W-:Y:S05]  /*74b0*/  BSYNC.RECONVERGENT B0 ;  /* 0x0000000000007941 */ /* 0x000fea0003800200 */
.L_x_8803:
        /* <DEDUP_REMOVED lines=12> */
.L_x_8806:
[----:B------:R-:W-:Y:S05]  /*7580*/  BSYNC.RECONVERGENT B0 ;  /* 0x0000000000007941 */ /* 0x000fea0003800200 */
.L_x_8805:
        /* <DEDUP_REMOVED lines=12> */
.L_x_8808:
[----:B------:R-:W-:Y:S05]  /*7650*/  BSYNC.RECONVERGENT B0 ;  /* 0x0000000000007941 */ /* 0x000fea0003800200 */
.L_x_8807:
        /* <DEDUP_REMOVED lines=12> */
.L_x_8810:
[----:B------:R-:W-:Y:S05]  /*7720*/  BSYNC.RECONVERGENT B0 ;  /* 0x0000000000007941 */ /* 0x000fea0003800200 */
.L_x_8809:
        /* <DEDUP_REMOVED lines=12> */
.L_x_8811:
        /* <DEDUP_REMOVED lines=9> */
.L_x_10820:


//--------------------- .text._ZN10layer_norm13ln_bwd_kernelINS_13Kernel_traitsI6__halfffffjLj3072ELj1ELj1ELj4ELj16ENS_18Kernel_traits_baseILj3072ES2_ffffjLj128EEEEELb0ELb1ELb1ELb1EEEvNS_9BwdParamsE --------------------------
	.section	.text._ZN10layer_norm13ln_bwd_kernelINS_13Kernel_traitsI6__halfffffjLj3072ELj1ELj1ELj4ELj16ENS_18Kernel_traits_baseILj3072ES2_ffffjLj128EEEEELb0ELb1ELb1ELb1EEEvNS_9BwdParamsE,"ax",@progbits
	.align	128
        .global         _ZN10layer_norm13ln_bwd_kernelINS_13Kernel_traitsI6__halfffffjLj3072ELj1ELj1ELj4ELj16ENS_18Kernel_traits_baseILj3072ES2_ffffjLj128EEEEELb0ELb1ELb1ELb1EEEvNS_9BwdParamsE
        .type           _ZN10layer_norm13ln_bwd_kernelINS_13Kernel_traitsI6__halfffffjLj3072ELj1ELj1ELj4ELj16ENS_18Kernel_traits_baseILj3072ES2_ffffjLj128EEEEELb0ELb1ELb1ELb1EEEvNS_9BwdParamsE,@function
        .size           _ZN10layer_norm13ln_bwd_kernelINS_13Kernel_traitsI6__halfffffjLj3072ELj1ELj1ELj4ELj16ENS_18Kernel_traits_baseILj3072ES2_ffffjLj128EEEEELb0ELb1ELb1ELb1EEEvNS_9BwdParamsE,(.L_x_10821 - _ZN10layer_norm13ln_bwd_kernelINS_13Kernel_traitsI6__halfffffjLj3072ELj1ELj1ELj4ELj16ENS_18Kernel_traits_baseILj3072ES2_ffffjLj128EEEEELb0ELb1ELb1ELb1EEEvNS_9BwdParamsE)
        .other          _ZN10layer_norm13ln_bwd_kernelINS_13Kernel_traitsI6__halfffffjLj3072ELj1ELj1ELj4ELj16ENS_18Kernel_traits_baseILj3072ES2_ffffjLj128EEEEELb0ELb1ELb1ELb1EEEvNS_9BwdParamsE,@"STO_CUDA_ENTRY STV_DEFAULT"
_ZN10layer_norm13ln_bwd_kernelINS_13Kernel_traitsI6__halfffffjLj3072ELj1ELj1ELj4ELj16ENS_18Kernel_traits_baseILj3072ES2_ffffjLj128EEEEELb0ELb1ELb1ELb1EEEvNS_9BwdParamsE:
.text._ZN10layer_norm13ln_bwd_kernelINS_13Kernel_traitsI6__halfffffjLj3072ELj1ELj1ELj4ELj16ENS_18Kernel_traits_baseILj3072ES2_ffffjLj128EEEEELb0ELb1ELb1ELb1EEEvNS_9BwdParamsE:
        /* <DEDUP_REMOVED lines=52> */
[----:B0-----:R-:W5:Y:S04]  /*0340*/  LDG.E.64 R176, desc[UR12][R2.64+0x1000] ;  /* 0x0010000c02b07981 */ /* 0x001f68000c1e1b00 */
[----:B------:R-:W2:Y:S04]  /*0350*/  LDG.E.64 R174, desc[UR12][R2.64+0xc00] ;  /* 0x000c000c02ae7981 */ /* 0x000ea8000c1e1b00 */
[----:B------:R-:W3:Y:S01]  /*0360*/  LDG.E.64 R172, desc[UR12][R2.64+0x800] ;  /* 0x0008000c02ac7981 */ /* 0x000ee2000c1e1b00 */
[----:B----4-:R-:W-:-:S03]  /*0370*/  IMAD.WIDE.U32 R76, R155, 0x8, R76 ;  /* 0x000000089b4c7825 */ /* 0x010fc600078e004c */
[----:B------:R-:W4:Y:S04]  /*0380*/  LDG.E.64 R168, desc[UR12][R2.64] ;  /* 0x0000000c02a87981 */ /* 0x000f28000c1e1b00 */
[----:B------:R-:W4:Y:S04]  /*0390*/  LDG.E.64 R166, desc[UR12][R76.64+0x1400] ;  /* 0x0014000c4ca67981 */ /* 0x000f28000c1e1b00 */
[----:B------:R-:W4:Y:S04]  /*03a0*/  LDG.E.64 R164, desc[UR12][R76.64+0x1000] ;  /* 0x0010000c4ca47981 */ /* 0x000f28000c1e1b00 */
[----:B------:R-:W4:Y:S04]  /*03b0*/  LDG.E.64 R178, desc[UR12][R2.64+0x1400] ;  /* 0x0014000c02b27981 */ /* 0x000f28000c1e1b00 */
[----:B------:R-:W4:Y:S04]  /*03c0*/  LDG.E.64 R162, desc[UR12][R76.64+0xc00] ;  /* 0x000c000c4ca27981 */ /* 0x000f28000c1e1b00 */
[----:B------:R0:W4:Y:S04]  /*03d0*/  LDG.E.64 R170, desc[UR12][R2.64+0x400] ;  /* 0x0004000c02aa7981 */ /* 0x000128000c1e1b00 */
[----:B------:R-:W4:Y:S04]  /*03e0*/  LDG.E.64 R160, desc[UR12][R76.64+0x800] ;  /* 0x0008000c4ca07981 */ /* 0x000f28000c1e1b00 */
[----:B------:R-:W4:Y:S04]  /*03f0*/  LDG.E.64 R158, desc[UR12][R76.64+0x400] ;  /* 0x0004000c4c9e7981 */ /* 0x000f28000c1e1b00 */
[----:B------:R-:W4:Y:S01]  /*0400*/  LDG.E.64 R156, desc[UR12][R76.64] ;  /* 0x0000000c4c9c7981 */ /* 0x000f22000c1e1b00 */
[----:B------:R-:W-:Y:S01]  /*0410*/  MOV R181, UR4 ;  /* 0x0000000400b57c02 */ /* 0x000fe20008000f00 */
[----:B------:R-:W-:Y:S01]  /*0420*/  UPLOP3.LUT UP1, UPT, UPT, UPT, UPT, 0x40, 0x4 ;  /* 0x000000000004789c */ /* 0x000fe20003f2e870 */
[----:B-----5:R-:W-:-:S02]  /*0430*/  SHF.R.U32.HI R0, RZ, 0x10, R177 ;  /* 0x00000010ff007819 */ /* 0x020fc400000116b1 */
[----:B--2---:R-:W-:-:S04]  /*0440*/  SHF.R.U64 R183, R174, 0x10, R175 ;  /* 0x00000010aeb77819 */ /* 0x004fc800000012af */
[----:B------:R-:W-:Y:S02]  /*0450*/  PRMT R183, R183, 0x5410, R0 ;  /* 0x00005410b7b77816 */ /* 0x000fe40000000000 */
[--C-:B---3--:R-:W-:Y:S02]  /*0460*/  SHF.R.U64 R199, R172, 0x10, R173.reuse ;  /* 0x00000010acc77819 */ /* 0x108fe400000012ad */
[----:B------:R-:W-:Y:S02]  /*0470*/  SHF.R.U32.HI R0, RZ, 0x10, R173 ;  /* 0x00000010ff007819 */ /* 0x000fe400000116ad */
[--C-:B----4-:R-:W-:Y:S02]  /*0480*/  SHF.R.U64 R201, R168, 0x10, R169.reuse ;  /* 0x00000010a8c97819 */ /* 0x110fe400000012a9 */
[----:B------:R-:W-:Y:S02]  /*0490*/  PRMT R199, R199, 0x5410, R0 ;  /* 0x00005410c7c77816 */ /* 0x000fe40000000000 */
[----:B------:R-:W-:-:S02]  /*04a0*/  SHF.R.U32.HI R0, RZ, 0x10, R169 ;  /* 0x00000010ff007819 */ /* 0x000fc400000116a9 */
[--C-:B------:R-:W-:Y:S02]  /*04b0*/  SHF.R.U64 R202, R166, 0x10, R167.reuse ;  /* 0x00000010a6ca7819 */ /* 0x100fe400000012a7 */
[----:B------:R-:W-:Y:S02]  /*04c0*/  PRMT R201, R201, 0x5410, R0 ;  /* 0x00005410c9c97816 */ /* 0x000fe40000000000 */
[----:B------:R-:W-:Y:S02]  /*04d0*/  SHF.R.U32.HI R0, RZ, 0x10, R167 ;  /* 0x00000010ff007819 */ /* 0x000fe400000116a7 */
[--C-:B------:R-:W-:Y:S02]  /*04e0*/  SHF.R.U64 R203, R164, 0x10, R165.reuse ;  /* 0x00000010a4cb7819 */ /* 0x100fe400000012a5 */
[----:B------:R-:W-:Y:S02]  /*04f0*/  PRMT R202, R202, 0x5410, R0 ;  /* 0x00005410caca7816 */ /* 0x000fe40000000000 */
[----:B------:R-:W-:-:S02]  /*0500*/  SHF.R.U32.HI R0, RZ, 0x10, R165 ;  /* 0x00000010ff007819 */ /* 0x000fc400000116a5 */
[----:B------:R-:W-:Y:S02]  /*0510*/  SHF.R.U64 R186, R178, 0x10, R179 ;  /* 0x00000010b2ba7819 */ /* 0x000fe400000012b3 */
[----:B------:R-:W-:Y:S02]  /*0520*/  PRMT R203, R203, 0x5410, R0 ;  /* 0x00005410cbcb7816 */ /* 0x000fe40000000000 */
[----:B0-----:R-:W-:Y:S02]  /*0530*/  SHF.R.U32.HI R2, RZ, 0x10, R175 ;  /* 0x00000010ff027819 */ /* 0x001fe400000116af */
[--C-:B------:R-:W-:Y:S02]  /*0540*/  SHF.R.U64 R204, R162, 0x10, R163.reuse ;  /* 0x00000010a2cc7819 */ /* 0x100fe400000012a3 */
[----:B------:R-:W-:Y:S02]  /*0550*/  SHF.R.U32.HI R0, RZ, 0x10, R163 ;  /* 0x00000010ff007819 */ /* 0x000fe400000116a3 */
[----:B------:R-:W-:-:S02]  /*0560*/  PRMT R186, R186, 0x5410, R2 ;  /* 0x00005410baba7816 */ /* 0x000fc40000000002 */
[----:B------:R-:W-:Y:S02]  /*0570*/  PRMT R204, R204, 0x5410, R0 ;  /* 0x00005410cccc7816 */ /* 0x000fe40000000000 */
[--C-:B------:R-:W-:Y:S02]  /*0580*/  SHF.R.U64 R200, R170, 0x10, R171.reuse ;  /* 0x00000010aac87819 */ /* 0x100fe400000012ab */
[----:B------:R-:W-:Y:S02]  /*0590*/  SHF.R.U32.HI R2, RZ, 0x10, R171 ;  /* 0x00000010ff027819 */ /* 0x000fe400000116ab */
[--C-:B------:R-:W-:Y:S02]  /*05a0*/  SHF.R.U64 R205, R160, 0x10, R161.reuse ;  /* 0x00000010a0cd7819 */ /* 0x100fe400000012a1 */
[----:B------:R-:W-:Y:S02]  /*05b0*/  SHF.R.U32.HI R0, RZ, 0x10, R161 ;  /* 0x00000010ff007819 */ /* 0x000fe400000116a1 */
[----:B------:R-:W-:-:S02]  /*05c0*/  SHF.R.U32.HI R72, RZ, 0x10, R179 ;  /* 0x00000010ff487819 */ /* 0x000fc400000116b3 */
[----:B------:R-:W-:Y:S02]  /*05d0*/  SHF.R.U64 R185, R176, 0x10, R177 ;  /* 0x00000010b0b97819 */ /* 0x000fe400000012b1 */
[----:B------:R-:W-:Y:S02]  /*05e0*/  PRMT R200, R200, 0x5410, R2 ;  /* 0x00005410c8c87816 */ /* 0x000fe40000000002 */
[----:B------:R-:W-:Y:S02]  /*05f0*/  PRMT R205, R205, 0x5410, R0 ;  /* 0x00005410cdcd7816 */ /* 0x000fe40000000000 */
[--C-:B------:R-:W-:Y:S02]  /*0600*/  SHF.R.U64 R206, R158, 0x10, R159.reuse ;  /* 0x000000109ece7819 */ /* 0x100fe4000000129f */
[----:B------:R-:W-:Y:S02]  /*0610*/  SHF.R.U32.HI R2, RZ, 0x10, R159 ;  /* 0x00000010ff027819 */ /* 0x000fe4000001169f */
[----:B------:R-:W-:-:S02]  /*0620*/  SHF.R.U64 R207, R156, 0x10, R157 ;  /* 0x000000109ccf7819 */ /* 0x000fc4000000129d */
[----:B------:R-:W-:Y:S02]  /*0630*/  SHF.R.U32.HI R0, RZ, 0x10, R157 ;  /* 0x00000010ff007819 */ /* 0x000fe4000001169d */
[----:B------:R-:W-:Y:S01]  /*0640*/  PRMT R185, R185, 0x5410, R72 ;  /* 0x00005410b9b97816 */ /* 0x000fe20000000048 */
[----:B------:R-:W-:Y:S01]  /*0650*/  HFMA2 R72, -RZ, RZ, 0, 0 ;  /* 0x00000000ff487431 */ /* 0x000fe200000001ff */
[----:B------:R-:W-:Y:S02]  /*0660*/  PRMT R206, R206, 0x5410, R2 ;  /* 0x00005410cece7816 */ /* 0x000fe40000000002 */
[----:B------:R-:W-:-:S07]  /*0670*/  PRMT R207, R207, 0x5410, R0 ;  /* 0x00005410cfcf7816 */ /* 0x000fce0000000000 */
.L_x_8882:
        /* <DEDUP_REMOVED lines=9> */
[----:B------:R-:W-:Y:S02]  /*0710*/  CS2R R118, SRZ ;  /* 0x0000000000767805 */ /* 0x000fe4000001ff00 */
[----:B---3--:R-:W-:-:S13]  /*0720*/  ISETP.GE.AND P2, PT, R180, 0x1, PT ;  /* 0x00000001b400780c */ /* 0x008fda0003f46270 */
[----:B0-----:R-:W-:Y:S05]  /*0730*/  @!P2 BRA `(.L_x_8813) ;  /* 0x000000100024a947 */ /* 0x001fea0003800000 */
[----:B------:R-:W0:Y:S01]  /*0740*/  S2R R114, SR_TID.X ;  /* 0x0000000000727919 */ /* 0x000e220000002100 */
[----:B------:R-:W1:Y:S01]  /*0750*/  LDC.64 R120, c[0x0][0x3c0] ;  /* 0x0000f000ff787b82 */ /* 0x000e620000000a00 */
[----:B------:R-:W-:Y:S01]  /*0760*/  IMAD R0, R181, UR14, RZ ;  /* 0x0000000eb5007c24 */ /* 0x000fe2000f8e02ff */
[----:B------:R-:W-:-:S04]  /*0770*/  IADD3 R112, PT, PT, R180, -0x1, RZ ;  /* 0xffffffffb4707810 */ /* 0x000fc80007ffe0ff */
[----:B------:R-:W-:Y:S01]  /*0780*/  SHF.R.S32.HI R3, RZ, 0x1f, R0 ;  /* 0x0000001fff037819 */ /* 0x000fe20000011400 */
[----:B------:R-:W-:Y:S01]  /*0790*/  IMAD R112, R112, UR14, RZ ;  /* 0x0000000e70707c24 */ /* 0x000fe2000f8e02ff */
[----:B------:R-:W2:Y:S02]  /*07a0*/  LDC.64 R148, c[0x0][0x3a8] ;  /* 0x0000ea00ff947b82 */ /* 0x000ea40000000a00 */
[----:B------:R-:W-:Y:S02]  /*07b0*/  LEA.HI R3, R3, R0, RZ, 0x2 ;  /* 0x0000000003037211 */ /* 0x000fe400078f10ff */
[----:B------:R-:W-:-:S04]  /*07c0*/  SHF.R.S32.HI R113, RZ, 0x1f, R112 ;  /* 0x0000001fff717819 */ /* 0x000fc80000011470 */
[----:B------:R-:W3:Y:S01]  /*07d0*/  LDC.64 R152, c[0x0][0x428] ;  /* 0x00010a00ff987b82 */ /* 0x000ee20000000a00 */
[----:B------:R-:W-:Y:S01]  /*07e0*/  LEA.HI R113, R113, R112, RZ, 0x2 ;  /* 0x0000007071717211 */ /* 0x000fe200078f10ff */
[----:B-1----:R-:W-:-:S05]  /*07f0*/  IMAD.WIDE R120, R181, 0x4, R120 ;  /* 0x00000004b5787825 */ /* 0x002fca00078e0278 */
[----:B------:R-:W4:Y:S01]  /*0800*/  LDG.E R0, desc[UR12][R120.64] ;  /* 0x0000000c78007981 */ /* 0x000f22000c1e1900 */
[-C--:B0-----:R-:W-:Y:S02]  /*0810*/  LEA.HI.SX32 R3, R3, R114.reuse, 0x1e ;  /* 0x0000007203037211 */ /* 0x081fe400078ff2ff */
[----:B------:R-:W-:-:S03]  /*0820*/  LEA.HI.SX32 R155, R113, R114, 0x1e ;  /* 0x00000072719b7211 */ /* 0x000fc600078ff2ff */
[C---:B--2---:R-:W-:Y:S01]  /*0830*/  IMAD.WIDE.U32 R188, R3.reuse, 0x10, R148 ;  /* 0x0000001003bc7825 */ /* 0x044fe200078e0094 */
[----:B------:R-:W-:-:S03]  /*0840*/  IADD3 R187, PT, PT, R3, 0x80, RZ ;  /* 0x0000008003bb7810 */ /* 0x000fc60007ffe0ff */
[----:B---3--:R-:W-:Y:S02]  /*0850*/  IMAD.WIDE.U32 R112, R155, 0x10, R152 ;  /* 0x000000109b707825 */ /* 0x008fe400078e0098 */
[----:B------:R-:W2:Y:S02]  /*0860*/  LDG.E.128 R188, desc[UR12][R188.64] ;  /* 0x0000000cbcbc7981 */ /* 0x000ea4000c1e1d00 */
[----:B------:R-:W-:Y:S01]  /*0870*/  IMAD.WIDE.U32 R116, R187, 0x10, R148 ;  /* 0x00000010bb747825 */ /* 0x000fe200078e0094 */
[----:B------:R-:W-:Y:S01]  /*0880*/  IADD3 R123, PT, PT, R155, 0x80, RZ ;  /* 0x000000809b7b7810 */ /* 0x000fe20007ffe0ff */
[----:B------:R-:W3:Y:S04]  /*0890*/  LDG.E.128 R112, desc[UR12][R112.64] ;  /* 0x0000000c70707981 */ /* 0x000ee8000c1e1d00 */
[----:B------:R-:W3:Y:S01]  /*08a0*/  LDG.E.128 R116, desc[UR12][R116.64] ;  /* 0x0000000c74747981 */ /* 0x000ee2000c1e1d00 */
[----:B------:R-:W-:Y:S01]  /*08b0*/  IMAD.WIDE.U32 R122, R123, 0x10, R152 ;  /* 0x000000107b7a7825 */ /* 0x000fe200078e0098 */
[----:B------:R-:W-:-:S02]  /*08c0*/  IADD3 R217, PT, PT, R3, 0x100, RZ ;  /* 0x0000010003d97810 */ /* 0x000fc40007ffe0ff */
[----:B------:R-:W-:-:S03]  /*08d0*/  IADD3 R129, PT, PT, R155, 0x100, RZ ;  /* 0x000001009b817810 */ /* 0x000fc60007ffe0ff */
[----:B------:R-:W3:Y:S01]  /*08e0*/  LDG.E.128 R120, desc[UR12][R122.64] ;  /* 0x0000000c7a787981 */ /* 0x000ee2000c1e1d00 */
[----:B------:R-:W-:-:S04]  /*08f0*/  IMAD.WIDE.U32 R124, R217, 0x10, R148 ;  /* 0x00000010d97c7825 */ /* 0x000fc800078e0094 */
[----:B------:R-:W-:Y:S02]  /*0900*/  IMAD.WIDE.U32 R128, R129, 0x10, R152 ;  /* 0x0000001081807825 */ /* 0x000fe400078e0098 */
[----:B------:R-:W3:Y:S01]  /*0910*/  LDG.E.128 R124, desc[UR12][R124.64] ;  /* 0x0000000c7c7c7981 */ /* 0x000ee2000c1e1d00 */
[----:B------:R-:W-:Y:S02]  /*0920*/  IADD3 R219, PT, PT, R3, 0x180, RZ ;  /* 0x0000018003db7810 */ /* 0x000fe40007ffe0ff */
[----:B------:R-:W-:Y:S01]  /*0930*/  IADD3 R137, PT, PT, R155, 0x180, RZ ;  /* 0x000001809b897810 */ /* 0x000fe20007ffe0ff */
[----:B------:R-:W3:Y:S02]  /*0940*/  LDG.E.128 R128, desc[UR12][R128.64] ;  /* 0x0000000c80807981 */ /* 0x000ee4000c1e1d00 */
[----:B------:R-:W-:-:S04]  /*0950*/  IMAD.WIDE.U32 R132, R219, 0x10, R148 ;  /* 0x00000010db847825 */ /* 0x000fc800078e0094 */
[----:B------:R-:W-:Y:S02]  /*0960*/  IMAD.WIDE.U32 R136, R137, 0x10, R152 ;  /* 0x0000001089887825 */ /* 0x000fe400078e0098 */
[----:B------:R-:W3:Y:S04]  /*0970*/  LDG.E.128 R132, desc[UR12][R132.64] ;  /* 0x0000000c84847981 */ /* 0x000ee8000c1e1d00 */
[----:B------:R-:W3:Y:S01]  /*0980*/  LDG.E.128 R136, desc[UR12][R136.64] ;  /* 0x0000000c88887981 */ /* 0x000ee2000c1e1d00 */
[----:B------:R-:W-:-:S05]  /*0990*/  IADD3 R145, PT, PT, R155, 0x200, RZ ;  /* 0x000002009b917810 */ /* 0x000fca0007ffe0ff */
[----:B------:R-:W-:Y:S01]  /*09a0*/  IMAD.WIDE.U32 R144, R145, 0x10, R152 ;  /* 0x0000001091907825 */ /* 0x000fe200078e0098 */
[----:B------:R-:W-:-:S05]  /*09b0*/  IADD3 R221, PT, PT, R3, 0x200, RZ ;  /* 0x0000020003dd7810 */ /* 0x000fca0007ffe0ff */
[----:B------:R-:W3:Y:S01]  /*09c0*/  LDG.E.128 R144, desc[UR12][R144.64] ;  /* 0x0000000c90907981 */ /* 0x000ee2000c1e1d00 */
[----:B------:R-:W-:-:S06]  /*09d0*/  IMAD.WIDE.U32 R140, R221, 0x10, R148 ;  /* 0x00000010dd8c7825 */ /* 0x000fcc00078e0094 */
[----:B------:R-:W3:Y:S01]  /*09e0*/  LDG.E.128 R140, desc[UR12][R140.64] ;  /* 0x0000000c8c8c7981 */ /* 0x000ee2000c1e1d00 */
[----:B------:R-:W-:Y:S01]  /*09f0*/  UISETP.NE.U32.AND UP0, UPT, UR6, URZ, UPT ;  /* 0x000000ff0600728c */ /* 0x000fe2000bf05070 */
[----:B------:R-:W-:Y:S02]  /*0a00*/  IADD3 R223, PT, PT, R3, 0x280, RZ ;  /* 0x0000028003df7810 */ /* 0x000fe40007ffe0ff */
[----:B------:R-:W-:Y:S01]  /*0a10*/  IADD3 R155, PT, PT, R155, 0x280, RZ ;  /* 0x000002809b9b7810 */ /* 0x000fe20007ffe0ff */
[----:B------:R-:W-:Y:S02]  /*0a20*/  UISETP.NE.AND.EX UP0, UPT, UR7, URZ, UPT, UP0 ;  /* 0x000000ff0700728c */ /* 0x000fe4000bf05300 */
[----:B------:R-:W-:-:S04]  /*0a30*/  IMAD.WIDE.U32 R148, R223, 0x10, R148 ;  /* 0x00000010df947825 */ /* 0x000fc800078e0094 */
[----:B------:R-:W-:Y:S01]  /*0a40*/  IMAD.WIDE.U32 R152, R155, 0x10, R152 ;  /* 0x000000109b987825 */ /* 0x000fe200078e0098 */
[----:B------:R-:W-:Y:S01]  /*0a50*/  PLOP3.LUT P0, PT, PT, PT, UP0, 0x80, 0x8 ;  /* 0x000000000008781c */ /* 0x000fe20003f0f008 */
[----:B------:R-:W3:Y:S04]  /*0a60*/  LDG.E.128 R148, desc[UR12][R148.64] ;  /* 0x0000000c94947981 */ /* 0x000ee8000c1e1d00 */
[----:B------:R-:W3:Y:S08]  /*0a70*/  LDG.E.128 R152, desc[UR12][R152.64] ;  /* 0x0000000c98987981 */ /* 0x000ef0000c1e1d00 */
[----:B------:R-:W0:Y:S08]  /*0a80*/  @P0 LDC.64 R214, c[0x0][0x438] ;  /* 0x00010e00ffd60b82 */ /* 0x000e300000000a00 */
[----:B------:R-:W1:Y:S08]  /*0a90*/  @P0 LDC.64 R212, c[0x0][0x438] ;  /* 0x00010e00ffd40b82 */ /* 0x000e700000000a00 */
[----:B------:R-:W1:Y:S01]  /*0aa0*/  @P0 LDC.64 R210, c[0x0][0x438] ;  /* 0x00010e00ffd20b82 */ /* 0x000e620000000a00 */
[----:B0-----:R-:W-:-:S07]  /*0ab0*/  @P0 IMAD.WIDE.U32 R214, R187, 0x10, R214 ;  /* 0x00000010bbd60825 */ /* 0x001fce00078e00d6 */
[----:B------:R-:W0:Y:S01]  /*0ac0*/  @P0 LDC.64 R192, c[0x0][0x438] ;  /* 0x00010e00ffc00b82 */ /* 0x000e220000000a00 */
[----:B------:R-:W5:Y:S01]  /*0ad0*/  @P0 LDG.E.128 R80, desc[UR12][R214.64] ;  /* 0x0000000cd6500981 */ /* 0x000f62000c1e1d00 */
[----:B-1----:R-:W-:Y:S01]  /*0ae0*/  @P0 IMAD.WIDE.U32 R212, R217, 0x10, R212 ;  /* 0x00000010d9d40825 */ /* 0x002fe200078e00d4 */
[----:B------:R-:W-:-:S05]  /*0af0*/  ISETP.NE.AND P1, PT, RZ, UR11, PT ;  /* 0x0000000bff007c0c */ /* 0x000fca000bf25270 */
[----:B------:R-:W1:Y:S01]  /*0b00*/  @P0 LDC.64 R194, c[0x0][0x438] ;  /* 0x00010e00ffc20b82 */ /* 0x000e620000000a00 */
[----:B------:R-:W5:Y:S01]  /*0b10*/  @P0 LDG.E.128 R84, desc[UR12][R212.64] ;  /* 0x0000000cd4540981 */ /* 0x000f62000c1e1d00 */
[----:B------:R-:W-:-:S06]  /*0b20*/  @P0 IMAD.WIDE.U32 R210, R219, 0x10, R210 ;  /* 0x00000010dbd20825 */ /* 0x000fcc00078e00d2 */
[----:B------:R-:W1:Y:S01]  /*0b30*/  @P0 LDC.64 R208, c[0x0][0x438] ;  /* 0x00010e00ffd00b82 */ /* 0x000e620000000a00 */
[----:B------:R-:W5:Y:S01]  /*0b40*/  @P0 LDG.E.128 R88, desc[UR12][R210.64] ;  /* 0x0000000cd2580981 */ /* 0x000f62000c1e1d00 */
[----:B------:R-:W-:Y:S02]  /*0b50*/  HADD2.F32 R187, -RZ, R168.H0_H0 ;  /* 0x200000a8ffbb7230 */ /* 0x000fe40000004100 */
[----:B0-----:R-:W-:-:S04]  /*0b60*/  @P0 IMAD.WIDE.U32 R192, R3, 0x10, R192 ;  /* 0x0000001003c00825 */ /* 0x001fc800078e00c0 */
[----:B------:R-:W-:Y:S01]  /*0b70*/  HADD2.F32 R182, -RZ, R201.H0_H0 ;  /* 0x200000c9ffb67230 */ /* 0x000fe20000004100 */
[----:B------:R0:W5:Y:S01]  /*0b80*/  @P0 LDG.E.128 R76, desc[UR12][R192.64] ;  /* 0x0000000cc04c0981 */ /* 0x000162000c1e1d00 */
[----:B-1----:R-:W-:-:S05]  /*0b90*/  @P0 IMAD.WIDE.U32 R194, R223, 0x10, R194 ;  /* 0x00000010dfc20825 */ /* 0x002fca00078e00c2 */
[----:B------:R1:W5:Y:S01]  /*0ba0*/  @P0 LDG.E.128 R96, desc[UR12][R194.64] ;  /* 0x0000000cc2600981 */ /* 0x000362000c1e1d00 */
[----:B------:R-:W-:-:S05]  /*0bb0*/  @P0 IMAD.WIDE.U32 R208, R221, 0x10, R208 ;  /* 0x00000010ddd00825 */ /* 0x000fca00078e00d0 */
[----:B------:R1:W5:Y:S01]  /*0bc0*/  @P0 LDG.E.128 R92, desc[UR12][R208.64] ;  /* 0x0000000cd05c0981 */ /* 0x000362000c1e1d00 */
[----:B----4-:R-:W-:-:S05]  /*0bd0*/  FSEL R198, R0, RZ, !P1 ;  /* 0x000000ff00c67208 */ /* 0x010fca0004800000 */
[C---:B--2---:R-:W-:Y:S01]  /*0be0*/  FADD.FTZ R3, -R198.reuse, R188 ;  /* 0x000000bcc6037221 */ /* 0x044fe20000010100 */
[C---:B------:R-:W-:Y:S01]  /*0bf0*/  FADD.FTZ R189, -R198.reuse, R189 ;  /* 0x000000bdc6bd7221 */ /* 0x040fe20000010100 */
[----:B------:R-:W-:Y:S02]  /*0c00*/  FADD.FTZ R191, -R198, R191 ;  /* 0x000000bfc6bf7221 */ /* 0x000fe40000010100 */
[----:B-----5:R-:W-:Y:S01]  /*0c10*/  FMUL.FTZ R3, R2, R3 ;  /* 0x0000000302037220 */ /* 0x020fe20000410000 */
[----:B---3--:R-:W-:Y:S01]  /*0c20*/  FMUL.FTZ R0, R112, R187 ;  /* 0x000000bb70007220 */ /* 0x008fe20000410000 */
[----:B------:R-:W-:Y:S01]  /*0c30*/  FADD.FTZ R60, R60, R112 ;  /* 0x000000703c3c7221 */ /* 0x000fe20000010000 */
[----:B------:R-:W-:Y:S01]  /*0c40*/  FMUL.FTZ R184, R2, R189 ;  /* 0x000000bd02b87220 */ /* 0x000fe20000410000 */
[----:B------:R-:W-:Y:S01]  /*0c50*/  FFMA.FTZ R4, R112, R3, R4 ;  /* 0x0000000370047223 */ /* 0x000fe20000010004 */
[----:B------:R-:W-:Y:S02]  /*0c60*/  HADD2.F32 R187, -RZ, R169.H0_H0 ;  /* 0x200000a9ffbb7230 */ /* 0x000fe40000004100 */
[----:B0-----:R-:W-:Y:S01]  /*0c70*/  FADD.FTZ R193, -R198, R190 ;  /* 0x000000bec6c17221 */ /* 0x001fe20000010100 */
[----:B------:R-:W-:-:S02]  /*0c80*/  HADD2.F32 R112, -RZ, R201.H1_H1 ;  /* 0x300000c9ff707230 */ /* 0x000fc40000004100 */
[----:B------:R-:W-:Y:S01]  /*0c90*/  FMUL.FTZ R190, R2, R191 ;  /* 0x000000bf02be7220 */ /* 0x000fe20000410000 */
[----:B------:R-:W-:Y:S01]  /*0ca0*/  FADD.FTZ R191, -R198, R116 ;  /* 0x00000074c6bf7221 */ /* 0x000fe20000010100 */
[----:B------:R-:W-:Y:S01]  /*0cb0*/  FMUL.FTZ R182, R113, R182 ;  /* 0x000000b671b67220 */ /* 0x000fe20000410000 */
[----:B------:R-:W-:Y:S01]  /*0cc0*/  FADD.FTZ R61, R61, R113 ;  /* 0x000000713d3d7221 */ /* 0x000fe20000010000 */
[----:B------:R-:W-:Y:S01]  /*0cd0*/  FFMA.FTZ R5, R113, R184, R5 ;  /* 0x000000b871057223 */ /* 0x000fe20000010005 */
[----:B------:R-:W-:Y:S01]  /*0ce0*/  FMUL.FTZ R188, R114, R187 ;  /* 0x000000bb72bc7220 */ /* 0x000fe20000410000 */
[----:B------:R-:W-:Y:S02]  /*0cf0*/  HADD2.F32 R113, -RZ, R170.H0_H0 ;  /* 0x200000aaff717230 */ /* 0x000fe40000004100 */
[----:B------:R-:W-:Y:S01]  /*0d00*/  FMUL.FTZ R187, R115, R112 ;  /* 0x0000007073bb7220 */ /* 0x000fe20000410000 */
[----:B------:R-:W-:Y:S01]  /*0d10*/  FMUL.FTZ R191, R2, R191 ;  /* 0x000000bf02bf7220 */ /* 0x000fe20000410000 */
[----:B------:R-:W-:-:S02]  /*0d20*/  HADD2.F32 R112, -RZ, R200.H0_H0 ;  /* 0x200000c8ff707230 */ /* 0x000fc40000004100 */
[C---:B------:R-:W-:Y:S01]  /*0d30*/  FADD.FTZ R117, -R198.reuse, R117 ;  /* 0x00000075c6757221 */ /* 0x040fe20000010100 */
[----:B------:R-:W-:Y:S01]  /*0d40*/  FADD.FTZ R119, -R198, R119 ;  /* 0x00000077c6777221 */ /* 0x000fe20000010100 */
[----:B------:R-:W-:Y:S01]  /*0d50*/  FMUL.FTZ R192, R120, R113 ;  /* 0x0000007178c07220 */ /* 0x000fe20000410000 */
[----:B------:R-:W-:Y:S01]  /*0d60*/  FMUL.FTZ R189, R2, R193 ;  /* 0x000000c102bd7220 */ /* 0x000fe20000410000 */
[----:B------:R-:W-:Y:S01]  /*0d70*/  FADD.FTZ R56, R56, R120 ;  /* 0x0000007838387221 */ /* 0x000fe20000010000 */
[----:B------:R-:W-:Y:S01]  /*0d80*/  FFMA.FTZ R8, R120, R191, R8 ;  /* 0x000000bf78087223 */ /* 0x000fe20000010008 */
[----:B------:R-:W-:Y:S02]  /*0d90*/  HADD2.F32 R113, -RZ, R171.H0_H0 ;  /* 0x200000abff717230 */ /* 0x000fe40000004100 */
[----:B------:R-:W-:Y:S01]  /*0da0*/  FADD.FTZ R63, R63, R115 ;  /* 0x000000733f3f7221 */ /* 0x000fe20000010000 */
[----:B------:R-:W-:Y:S01]  /*0db0*/  FFMA.FTZ R7, R115, R190, R7 ;  /* 0x000000be73077223 */ /* 0x000fe20000010007 */
[----:B------:R-:W-:Y:S01]  /*0dc0*/  FMUL.FTZ R120, R2, R117 ;  /* 0x0000007502787220 */ /* 0x000fe20000410000 */
[----:B------:R-:W-:Y:S01]  /*0dd0*/  FMUL.FTZ R193, R121, R112 ;  /* 0x0000007079c17220 */ /* 0x000fe20000410000 */
[----:B------:R-:W-:Y:S01]  /*0de0*/  FADD.FTZ R115, -R198, R118 ;  /* 0x00000076c6737221 */ /* 0x000fe20000010100 */
[----:B------:R-:W-:-:S02]  /*0df0*/  HADD2.F32 R112, -RZ, R200.H1_H1 ;  /* 0x300000c8ff707230 */ /* 0x000fc40000004100 */
[----:B-1----:R-:W-:Y:S01]  /*0e00*/  FMUL.FTZ R194, R2, R119 ;  /* 0x0000007702c27220 */ /* 0x002fe20000410000 */
[----:B------:R-:W-:Y:S01]  /*0e10*/  FADD.FTZ R57, R57, R121 ;  /* 0x0000007939397221 */ /* 0x000fe20000010000 */
[----:B------:R-:W-:Y:S01]  /*0e20*/  FFMA.FTZ R9, R121, R120, R9 ;  /* 0x0000007879097223 */ /* 0x000fe20000010009 */
[----:B------:R-:W-:Y:S01]  /*0e30*/  FMUL.FTZ R196, R122, R113 ;  /* 0x000000717ac47220 */ /* 0x000fe20000410000 */
[----:B------:R-:W-:Y:S01]  /*0e40*/  FMUL.FTZ R121, R2, R115 ;  /* 0x0000007302797220 */ /* 0x000fe20000410000 */
[----:B------:R-:W-:Y:S02]  /*0e50*/  HADD2.F32 R113, -RZ, R172.H0_H0 ;  /* 0x200000acff717230 */ /* 0x000fe40000004100 */
[----:B------:R-:W-:Y:S01]  /*0e60*/  FMUL.FTZ R195, R123, R112 ;  /* 0x000000707bc37220 */ /* 0x000fe20000410000 */
[----:B------:R-:W-:Y:S01]  /*0e70*/  FADD.FTZ R59, R59, R123 ;  /* 0x0000007b3b3b7221 */ /* 0x000fe20000010000 */
[----:B------:R-:W-:Y:S01]  /*0e80*/  FFMA.FTZ R11, R123, R194, R11 ;  /* 0x000000c27b0b7223 */ /* 0x000fe2000001000b */
[----:B------:R-:W-:Y:S01]  /*0e90*/  FADD.FTZ R123, -R198, R124 ;  /* 0x0000007cc67b7221 */ /* 0x000fe20000010100 */
[----:B------:R-:W-:Y:S01]  /*0ea0*/  FADD.FTZ R58, R58, R122 ;  /* 0x0000007a3a3a7221 */ /* 0x000fe20000010000 */
[----:B------:R-:W-:Y:S01]  /*0eb0*/  FFMA.FTZ R10, R122, R121, R10 ;  /* 0x000000797a0a7223 */ /* 0x000fe2000001000a */
[----:B------:R-:W-:Y:S01]  /*0ec0*/  FADD.FTZ R125, -R198, R125 ;  /* 0x0000007dc67d7221 */ /* 0x000fe20000010100 */
[----:B------:R-:W-:-:S02]  /*0ed0*/  HADD2.F32 R112, -RZ, R199.H0_H0 ;  /* 0x200000c7ff707230 */ /* 0x000fc40000004100 */
[----:B------:R-:W-:Y:S01]  /*0ee0*/  FMUL.FTZ R122, R128, R113 ;  /* 0x00000071807a7220 */ /* 0x000fe20000410000 */
[----:B------:R-:W-:Y:S01]  /*0ef0*/  FMUL.FTZ R123, R2, R123 ;  /* 0x0000007b027b7220 */ /* 0x000fe20000410000 */
[----:B------:R-:W-:Y:S02]  /*0f00*/  HADD2.F32 R113, -RZ, R173.H0_H0 ;  /* 0x200000adff717230 */ /* 0x000fe40000004100 */
[----:B------:R-:W-:Y:S01]  /*0f10*/  FADD.FTZ R115, -R198, R126 ;  /* 0x0000007ec6737221 */ /* 0x000fe20000010100 */
        /* <DEDUP_REMOVED lines=8> */
[----:B------:R-:W-:Y:S02]  /*0fa0*/  HADD2.F32 R113, -RZ, R174.H0_H0 ;  /* 0x200000aeff717230 */ /* 0x000fe40000004100 */
[----:B------:R-:W-:Y:S01]  /*0fb0*/  FADD.FTZ R53, R53, R129 ;  /* 0x0000008135357221 */ /* 0x000fe20000010000 */
[----:B------:R-:W-:Y:S01]  /*0fc0*/  FFMA.FTZ R13, R129, R124, R13 ;  /* 0x0000007c810d7223 */ /* 0x000fe2000001000d */
[----:B------:R-:W-:Y:S01]  /*0fd0*/  FMUL.FTZ R126, R2, R117 ;  /* 0x00000075027e7220 */ /* 0x000fe20000410000 */
[----:B------:R-:W-:Y:S01]  /*0fe0*/  FMUL.FTZ R129, R131, R112 ;  /* 0x0000007083817220 */ /* 0x000fe20000410000 */
[----:B------:R-:W-:Y:S01]  /*0ff0*/  FADD.FTZ R54, R54, R130 ;  /* 0x0000008236367221 */ /* 0x000fe20000010000 */
[----:B------:R-:W-:Y:S01]  /*1000*/  FFMA.FTZ R14, R130, R127, R14 ;  /* 0x0000007f820e7223 */ /* 0x000fe2000001000e */
[----:B------:R-:W-:Y:S01]  /*1010*/  FADD.FTZ R133, -R198, R133 ;  /* 0x00000085c6857221 */ /* 0x000fe20000010100 */
[----:B------:R-:W-:-:S02]  /*1020*/  HADD2.F32 R112, -RZ, R183.H0_H0 ;  /* 0x200000b7ff707230 */ /* 0x000fc40000004100 */
[----:B------:R-:W-:Y:S01]  /*1030*/  FMUL.FTZ R130, R136, R113 ;  /* 0x0000007188827220 */ /* 0x000fe20000410000 */
[----:B------:R-:W-:Y:S01]  /*1040*/  FADD.FTZ R55, R55, R131 ;  /* 0x0000008337377221 */ /* 0x000fe20000010000 */
[----:B------:R-:W-:Y:S01]  /*1050*/  FFMA.FTZ R15, R131, R126, R15 ;  /* 0x0000007e830f7223 */ /* 0x000fe2000001000f */
[----:B------:R-:W-:Y:S02]  /*1060*/  HADD2.F32 R113, -RZ, R175.H0_H0 ;  /* 0x200000afff717230 */ /* 0x000fe40000004100 */
[C---:B------:R-:W-:Y:S01]  /*1070*/  FADD.FTZ R131, -R198.reuse, R132 ;  /* 0x00000084c6837221 */ /* 0x040fe20000010100 */
[----:B------:R-:W-:Y:S01]  /*1080*/  FADD.FTZ R115, -R198, R134 ;  /* 0x00000086c6737221 */ /* 0x000fe20000010100 */
[----:B------:R-:W-:Y:S01]  /*1090*/  FMUL.FTZ R132, R2, R133 ;  /* 0x0000008502847220 */ /* 0x000fe20000410000 */
[----:B------:R-:W-:Y:S01]  /*10a0*/  FMUL.FTZ R133, R137, R112 ;  /* 0x0000007089857220 */ /* 0x000fe20000410000 */
[----:B------:R-:W-:Y:S02]  /*10b0*/  HADD2.F32 R112, -RZ, R186.H1_H1 ;  /* 0x300000baff707230 */ /* 0x000fe40000004100 */
[----:B------:R-:W-:Y:S01]  /*10c0*/  FADD.FTZ R117, -R198, R135 ;  /* 0x00000087c6757221 */ /* 0x000fe20000010100 */
[----:B------:R-:W-:Y:S01]  /*10d0*/  FMUL.FTZ R134, R138, R113 ;  /* 0x000000718a867220 */ /* 0x000fe20000410000 */
[----:B------:R-:W-:Y:S01]  /*10e0*/  FMUL.FTZ R135, R2, R115 ;  /* 0x0000007302877220 */ /* 0x000fe20000410000 */
[----:B------:R-:W-:Y:S01]  /*10f0*/  FFMA.FTZ R113, R3, R0, RZ ;  /* 0x0000000003717223 */ /* 0x000fe200000100ff */
[----:B------:R-:W-:Y:S01]  /*1100*/  FADD.FTZ R115, RZ, R0 ;  /* 0x00000000ff737221 */ /* 0x000fe20000010000 */
[----:B------:R-:W-:Y:S01]  /*1110*/  FADD.FTZ R49, R49, R137 ;  /* 0x0000008931317221 */ /* 0x000fe20000010000 */
[----:B------:R-:W-:Y:S01]  /*1120*/  FFMA.FTZ R73, R137, R132, R73 ;  /* 0x0000008489497223 */ /* 0x000fe20000010049 */
[----:B------:R-:W-:Y:S01]  /*1130*/  FMUL.FTZ R137, R139, R112 ;  /* 0x000000708b897220 */ /* 0x000fe20000410000 */
[----:B------:R-:W-:Y:S01]  /*1140*/  FFMA.FTZ R112, R184, R182, R113 ;  /* 0x000000b6b8707223 */ /* 0x000fe20000010071 */
[----:B------:R-:W-:Y:S01]  /*1150*/  FADD.FTZ R119, R182, R115 ;  /* 0x00000073b6777221 */ /* 0x000fe20000010000 */
[----:B------:R-:W-:-:S02]  /*1160*/  HADD2.F32 R115, -RZ, R176.H0_H0 ;  /* 0x200000b0ff737230 */ /* 0x000fc40000004100 */
[----:B------:R-:W-:Y:S01]  /*1170*/  FADD.FTZ R62, R62, R114 ;  /* 0x000000723e3e7221 */ /* 0x000fe20000010000 */
[----:B------:R-:W-:Y:S01]  /*1180*/  FFMA.FTZ R6, R114, R189, R6 ;  /* 0x000000bd72067223 */ /* 0x000fe20000010006 */
[----:B------:R-:W-:Y:S01]  /*1190*/  FFMA.FTZ R113, R189, R188, R112 ;  /* 0x000000bcbd717223 */ /* 0x000fe20000010070 */
[----:B------:R-:W-:Y:S01]  /*11a0*/  FADD.FTZ R114, R188, R119 ;  /* 0x00000077bc727221 */ /* 0x000fe20000010000 */
[----:B------:R-:W-:Y:S01]  /*11b0*/  FADD.FTZ R50, R50, R138 ;  /* 0x0000008a32327221 */ /* 0x000fe20000010000 */
[----:B------:R-:W-:Y:S01]  /*11c0*/  FFMA.FTZ R74, R138, R135, R74 ;  /* 0x000000878a4a7223 */ /* 0x000fe2000001004a */
[----:B------:R-:W-:Y:S01]  /*11d0*/  FMUL.FTZ R138, R144, R115 ;  /* 0x00000073908a7220 */ /* 0x000fe20000410000 */
[----:B------:R-:W-:Y:S01]  /*11e0*/  FFMA.FTZ R112, R190, R187, R113 ;  /* 0x000000bbbe707223 */ /* 0x000fe20000010071 */
[----:B------:R-:W-:Y:S01]  /*11f0*/  FADD.FTZ R115, R187, R114 ;  /* 0x00000072bb737221 */ /* 0x000fe20000010000 */
[----:B------:R-:W-:Y:S02]  /*1200*/  FMUL.FTZ R131, R2, R131 ;  /* 0x0000008302837220 */ /* 0x000fe40000410000 */
[----:B------:R-:W-:Y:S01]  /*1210*/  FFMA.FTZ R113, R191, R192, R112 ;  /* 0x000000c0bf717223 */ /* 0x000fe20000010070 */
[----:B------:R-:W-:Y:S01]  /*1220*/  FADD.FTZ R114, R192, R115 ;  /* 0x00000073c0727221 */ /* 0x000fe20000010000 */
[----:B------:R-:W-:Y:S01]  /*1230*/  FADD.FTZ R48, R48, R136 ;  /* 0x0000008830307221 */ /* 0x000fe20000010000 */
[----:B------:R-:W-:Y:S01]  /*1240*/  FFMA.FTZ R72, R136, R131, R72 ;  /* 0x0000008388487223 */ /* 0x000fe20000010048 */
[----:B------:R-:W-:Y:S01]  /*1250*/  FFMA.FTZ R112, R120, R193, R113 ;  /* 0x000000c178707223 */ /* 0x000fe20000010071 */
[----:B------:R-:W-:Y:S01]  /*1260*/  FADD.FTZ R115, R193, R114 ;  /* 0x00000072c1737221 */ /* 0x000fe20000010000 */
[----:B------:R-:W-:-:S02]  /*1270*/  FMUL.FTZ R136, R2, R117 ;  /* 0x0000007502887220 */ /* 0x000fc40000410000 */
[----:B------:R-:W-:Y:S01]  /*1280*/  FFMA.FTZ R113, R121, R196, R112 ;  /* 0x000000c479717223 */ /* 0x000fe20000010070 */
[----:B------:R-:W-:Y:S01]  /*1290*/  FADD.FTZ R116, R196, R115 ;  /* 0x00000073c4747221 */ /* 0x000fe20000010000 */
[----:B------:R-:W-:Y:S01]  /*12a0*/  FADD.FTZ R51, R51, R139 ;  /* 0x0000008b33337221 */ /* 0x000fe20000010000 */
[----:B------:R-:W-:Y:S01]  /*12b0*/  FFMA.FTZ R75, R139, R136, R75 ;  /* 0x000000888b4b7223 */ /* 0x000fe2000001004b */
[----:B------:R-:W-:Y:S01]  /*12c0*/  FADD.FTZ R139, -R198, R140 ;  /* 0x0000008cc68b7221 */ /* 0x000fe20000010100 */
[----:B------:R-:W-:Y:S01]  /*12d0*/  FFMA.FTZ R112, R194, R195, R113 ;  /* 0x000000c3c2707223 */ /* 0x000fe20000010071 */
[C---:B------:R-:W-:Y:S01]  /*12e0*/  FADD.FTZ R141, -R198.reuse, R141 ;  /* 0x0000008dc68d7221 */ /* 0x040fe20000010100 */
[----:B------:R-:W-:Y:S01]  /*12f0*/  FADD.FTZ R119, R195, R116 ;  /* 0x00000074c3777221 */ /* 0x000fe20000010000 */
[----:B------:R-:W-:Y:S01]  /*1300*/  FADD.FTZ R117, -R198, R142 ;  /* 0x0000008ec6757221 */ /* 0x000fe20000010100 */
[----:B------:R-:W-:Y:S01]  /*1310*/  FMUL.FTZ R139, R2, R139 ;  /* 0x0000008b028b7220 */ /* 0x000fe20000410000 */
[----:B------:R-:W-:-:S02]  /*1320*/  HADD2.F32 R115, -RZ, R177.H0_H0 ;  /* 0x200000b1ff737230 */ /* 0x000fc40000004100 */
[----:B------:R-:W-:Y:S01]  /*1330*/  FFMA.FTZ R113, R123, R122, R112 ;  /* 0x0000007a7b717223 */ /* 0x000fe20000010070 */
[----:B------:R-:W-:Y:S01]  /*1340*/  FMUL.FTZ R142, R2, R141 ;  /* 0x0000008d028e7220 */ /* 0x000fe20000410000 */
[----:B------:R-:W-:Y:S01]  /*1350*/  FADD.FTZ R116, R122, R119 ;  /* 0x000000777a747221 */ /* 0x000fe20000010000 */
[----:B------:R-:W-:Y:S01]  /*1360*/  FMUL.FTZ R141, R2, R117 ;  /* 0x00000075028d7220 */ /* 0x000fe20000410000 */
[----:B------:R-:W-:Y:S01]  /*1370*/  FADD.FTZ R143, -R198, R143 ;  /* 0x0000008fc68f7221 */ /* 0x000fe20000010100 */
[----:B------:R-:W-:Y:S01]  /*1380*/  FADD.FTZ R44, R44, R144 ;  /* 0x000000902c2c7221 */ /* 0x000fe20000010000 */
[----:B------:R-:W-:Y:S01]  /*1390*/  FFMA.FTZ R68, R144, R139, R68 ;  /* 0x0000008b90447223 */ /* 0x000fe20000010044 */
        /* <DEDUP_REMOVED lines=20> */
[----:B------:R-:W-:Y:S01]  /*14e0*/  FADD.FTZ R119, -R198, R150 ;  /* 0x00000096c6777221 */ /* 0x000fe20000010100 */
[----:B------:R-:W-:Y:S01]  /*14f0*/  FMUL.FTZ R150, R152, R115 ;  /* 0x0000007398967220 */ /* 0x000fe20000410000 */
[----:B------:R-:W-:Y:S01]  /*1500*/  FFMA.FTZ R116, R136, R137, R113 ;  /* 0x0000008988747223 */ /* 0x000fe20000010071 */
[----:B------:R-:W-:Y:S01]  /*1510*/  FADD.FTZ R115, R137, R112 ;  /* 0x0000007089737221 */ /* 0x000fe20000010000 */
[----:B------:R-:W-:-:S02]  /*1520*/  FMUL.FTZ R140, R145, R140 ;  /* 0x0000008c918c7220 */ /* 0x000fc40000410000 */
[----:B------:R-:W-:Y:S01]  /*1530*/  FFMA.FTZ R113, R139, R138, R116 ;  /* 0x0000008a8b717223 */ /* 0x000fe20000010074 */
[----:B------:R-:W-:Y:S01]  /*1540*/  FADD.FTZ R115, R138, R115 ;  /* 0x000000738a737221 */ /* 0x000fe20000010000 */
[----:B------:R-:W-:Y:S02]  /*1550*/  HADD2.F32 R114, -RZ, R186.H0_H0 ;  /* 0x200000baff727230 */ /* 0x000fe40000004100 */
[----:B------:R-:W-:Y:S01]  /*1560*/  FFMA.FTZ R112, R142, R140, R113 ;  /* 0x0000008c8e707223 */ /* 0x000fe20000010071 */
[----:B------:R-:W-:Y:S01]  /*1570*/  FADD.FTZ R115, R140, R115 ;  /* 0x000000738c737221 */ /* 0x000fe20000010000 */
[----:B------:R-:W-:Y:S01]  /*1580*/  FADD.FTZ R45, R45, R145 ;  /* 0x000000912d2d7221 */ /* 0x000fe20000010000 */
[----:B------:R-:W-:Y:S01]  /*1590*/  FFMA.FTZ R69, R145, R142, R69 ;  /* 0x0000008e91457223 */ /* 0x000fe20000010045 */
[----:B------:R-:W-:Y:S01]  /*15a0*/  FADD.FTZ R145, -R198, R148 ;  /* 0x00000094c6917221 */ /* 0x000fe20000010100 */
[----:B------:R-:W-:Y:S01]  /*15b0*/  FFMA.FTZ R113, R141, R144, R112 ;  /* 0x000000908d717223 */ /* 0x000fe20000010070 */
[----:B------:R-:W-:Y:S01]  /*15c0*/  FADD.FTZ R112, R144, R115 ;  /* 0x0000007390707221 */ /* 0x000fe20000010000 */
[----:B------:R-:W-:Y:S01]  /*15d0*/  FADD.FTZ R47, R47, R147 ;  /* 0x000000932f2f7221 */ /* 0x000fe20000010000 */
[----:B------:R-:W-:Y:S01]  /*15e0*/  FFMA.FTZ R71, R147, R146, R71 ;  /* 0x0000009293477223 */ /* 0x000fe20000010047 */
[----:B------:R-:W-:Y:S01]  /*15f0*/  FMUL.FTZ R147, R153, R114 ;  /* 0x0000007299937220 */ /* 0x000fe20000410000 */
[----:B------:R-:W-:-:S02]  /*1600*/  HADD2.F32 R115, -RZ, R179.H0_H0 ;  /* 0x200000b3ff737230 */ /* 0x000fc40000004100 */
[----:B------:R-:W-:Y:S01]  /*1610*/  FMUL.FTZ R145, R2, R145 ;  /* 0x0000009102917220 */ /* 0x000fe20000410000 */
[----:B------:R-:W-:Y:S01]  /*1620*/  FFMA.FTZ R114, R146, R143, R113 ;  /* 0x0000008f92727223 */ /* 0x000fe20000010071 */
[C---:B------:R-:W-:Y:S01]  /*1630*/  FADD.FTZ R149, -R198.reuse, R149 ;  /* 0x00000095c6957221 */ /* 0x040fe20000010100 */
[----:B------:R-:W-:Y:S01]  /*1640*/  FADD.FTZ R113, R143, R112 ;  /* 0x000000708f717221 */ /* 0x000fe20000010000 */
[----:B------:R-:W-:Y:S01]  /*1650*/  FADD.FTZ R209, -R198, R151 ;  /* 0x00000097c6d17221 */ /* 0x000fe20000010100 */
[----:B------:R-:W-:Y:S01]  /*1660*/  FADD.FTZ R40, R40, R152 ;  /* 0x0000009828287221 */ /* 0x000fe20000010000 */
[----:B------:R-:W-:Y:S01]  /*1670*/  FFMA.FTZ R64, R152, R145, R64 ;  /* 0x0000009198407223 */ /* 0x000fe20000010040 */
[----:B------:R-:W-:Y:S01]  /*1680*/  FMUL.FTZ R198, R154, R115 ;  /* 0x000000739ac67220 */ /* 0x000fe20000410000 */
[----:B------:R-:W-:Y:S01]  /*1690*/  FMUL.FTZ R152, R2, R149 ;  /* 0x0000009502987220 */ /* 0x000fe20000410000 */
[----:B------:R-:W-:Y:S01]  /*16a0*/  FFMA.FTZ R115, R145, R150, R114 ;  /* 0x0000009691737223 */ /* 0x000fe20000010072 */
[----:B------:R-:W-:Y:S01]  /*16b0*/  FADD.FTZ R112, R150, R113 ;  /* 0x0000007196707221 */ /* 0x000fe20000010000 */
[----:B------:R-:W-:-:S02]  /*16c0*/  HADD2.F32 R116, -RZ, R185.H1_H1 ;  /* 0x300000b9ff747230 */ /* 0x000fc40000004100 */
        /* <DEDUP_REMOVED lines=13> */
[----:B------:R-:W-:Y:S01]  /*17a0*/  FFMA.FTZ R119, R154, R153, R119 ;  /* 0x000000999a777223 */ /* 0x000fe20000010077 */
[----:B------:R-:W-:Y:S01]  /*17b0*/  FADD.FTZ R118, R118, R153 ;  /* 0x0000009976767221 */ /* 0x000fe20000010000 */
[----:B------:R-:W-:Y:S06]  /*17c0*/  BRA `(.L_x_8814) ;  /* 0x0000000000687947 */ /* 0x000fec0003800000 */
.L_x_8813:
        /* <DEDUP_REMOVED lines=17> */
[----:B------:R-:W-:-:S04]  /*18e0*/  IMAD.WIDE.U32 R84, R85, 0x10, R96 ;  /* 0x0000001055547825 */ /* 0x000fc800078e0060 */
[--C-:B------:R-:W-:Y:S02]  /*18f0*/  IMAD.WIDE.U32 R88, R89, 0x10, R96.reuse ;  /* 0x0000001059587825 */ /* 0x100fe400078e0060 */
[----:B------:R-:W5:Y:S02]  /*1900*/  LDG.E.128 R84, desc[UR12][R84.64] ;  /* 0x0000000c54547981 */ /* 0x000f64000c1e1d00 */
[--C-:B------:R-:W-:Y:S02]  /*1910*/  IMAD.WIDE.U32 R92, R93, 0x10, R96.reuse ;  /* 0x000000105d5c7825 */ /* 0x100fe400078e0060 */
[----:B------:R-:W5:Y:S02]  /*1920*/  LDG.E.128 R88, desc[UR12][R88.64] ;  /* 0x0000000c58587981 */ /* 0x000f64000c1e1d00 */
[----:B------:R-:W-:Y:S02]  /*1930*/  IMAD.WIDE.U32 R96, R79, 0x10, R96 ;  /* 0x000000104f607825 */ /* 0x000fe400078e0060 */
[----:B------:R-:W5:Y:S04]  /*1940*/  LDG.E.128 R76, desc[UR12][R76.64] ;  /* 0x0000000c4c4c7981 */ /* 0x000f68000c1e1d00 */
[----:B------:R-:W5:Y:S04]  /*1950*/  LDG.E.128 R92, desc[UR12][R92.64] ;  /* 0x0000000c5c5c7981 */ /* 0x000f68000c1e1d00 */
[----:B------:R-:W5:Y:S02]  /*1960*/  LDG.E.128 R96, desc[UR12][R96.64] ;  /* 0x0000000c60607981 */ /* 0x000f64000c1e1d00 */
.L_x_8814:
[----:B------:R-:W0:Y:S01]  /*1970*/  SHFL.DOWN PT, R113, R118, 0x10, 0x1f ;  /* 0x0a001f0076717f89 */ /* 0x000e2200000e0000 */
[----:B------:R-:W1:Y:S01]  /*1980*/  LDC R208, c[0x0][0x388] ;  /* 0x0000e200ffd07b82 */ /* 0x000e620000000800 */
[C---:B-----5:R-:W-:Y:S01]  /*1990*/  ISETP.GE.AND P3, PT, R197.reuse, 0x1, PT ;  /* 0x00000001c500780c */ /* 0x060fe20003f66270 */
[----:B------:R-:W-:Y:S01]  /*19a0*/  BSSY.RECONVERGENT B0, `(.L_x_8815) ;  /* 0x0000027000007945 */ /* 0x000fe20003800200 */
[----:B------:R-:W2:Y:S01]  /*19b0*/  SHFL.DOWN PT, R112, R119, 0x10, 0x1f ;  /* 0x0a001f0077707f89 */ /* 0x000ea200000e0000 */
[----:B------:R-:W3:Y:S10]  /*19c0*/  S2R R155, SR_TID.X ;  /* 0x00000000009b7919 */ /* 0x000ef40000002100 */
[----:B------:R-:W4:Y:S01]  /*19d0*/  @P3 LDC.64 R148, c[0x0][0x390] ;  /* 0x0000e400ff943b82 */ /* 0x000f220000000a00 */
        /* <DEDUP_REMOVED lines=9> */
[----:B------:R-:W0:Y:S01]  /*1a70*/  SHFL.DOWN PT, R117, R114, 0x4, 0x1f ;  /* 0x08801f0072757f89 */ /* 0x000e2200000e0000 */
[----:B------:R-:W-:-:S03]  /*1a80*/  @P3 SHF.R.S32.HI R112, RZ, 0x1f, R197 ;  /* 0x0000001fff703819 */ /* 0x000fc600000114c5 */
[----:B------:R-:W1:Y:S01]  /*1a90*/  SHFL.DOWN PT, R116, R115, 0x4, 0x1f ;  /* 0x08801f0073747f89 */ /* 0x000e6200000e0000 */
[----:B------:R-:W-:Y:S02]  /*1aa0*/  @P3 LEA.HI R112, R112, R197, RZ, 0x2 ;  /* 0x000000c570703211 */ /* 0x000fe400078f10ff */
[----:B------:R-:W-:Y:S02]  /*1ab0*/  MOV R197, RZ ;  /* 0x000000ff00c57202 */ /* 0x000fe40000000f00 */
[----:B------:R-:W-:-:S05]  /*1ac0*/  @P3 LEA.HI.SX32 R197, R112, R155, 0x1e ;  /* 0x0000009b70c53211 */ /* 0x000fca00078ff2ff */
[----:B----4-:R-:W-:-:S04]  /*1ad0*/  @P3 IMAD.WIDE.U32 R148, R197, 0x10, R148 ;  /* 0x00000010c5943825 */ /* 0x010fc800078e0094 */
        /* <DEDUP_REMOVED lines=19> */
.L_x_8816:
[----:B------:R-:W-:Y:S05]  /*1c10*/  BSYNC.RECONVERGENT B0 ;  /* 0x0000000000007941 */ /* 0x000fea0003800200 */
.L_x_8815:
        /* <DEDUP_REMOVED lines=19> */
[----:B------:R-:W-:Y:S01]  /*1d50*/  FADD.FTZ R112, R115, R112 ;  /* 0x0000007073707221 */ /* 0x000fe20000010000 */
[----:B------:R-:W-:-:S02]  /*1d60*/  LEA.HI R208, R113, R208, RZ, 0x2 ;  /* 0x000000d071d07211 */ /* 0x000fc400078f10ff */
[----:B--2---:R-:W-:Y:S01]  /*1d70*/  FADD.FTZ R209, R209, R116 ;  /* 0x00000074d1d17221 */ /* 0x004fe20000010000 */
[----:B------:R-:W-:Y:S01]  /*1d80*/  FADD.FTZ R112, R112, R117 ;  /* 0x0000007570707221 */ /* 0x000fe20000010000 */
[----:B------:R-:W-:Y:S02]  /*1d90*/  LEA.HI.SX32 R117, R208, R155, 0x1e ;  /* 0x0000009bd0757211 */ /* 0x000fe400078ff2ff */
[----:B------:R-:W-:Y:S01]  /*1da0*/  FADD.FTZ R118, R118, R209 ;  /* 0x000000d176767221 */ /* 0x000fe20000010000 */
[----:B------:R-:W-:-:S03]  /*1db0*/  FADD.FTZ R112, R119, R112 ;  /* 0x0000007077707221 */ /* 0x000fc60000010000 */
        /* <DEDUP_REMOVED lines=19> */
.L_x_8819:
        /* <DEDUP_REMOVED lines=10> */
.L_x_8820:
        /* <DEDUP_REMOVED lines=10> */
.L_x_8821:
        /* <DEDUP_REMOVED lines=11> */
.L_x_8818:
        /* <DEDUP_REMOVED lines=27> */
.L_x_8823:
        /* <DEDUP_REMOVED lines=10> */
.L_x_8824:
        /* <DEDUP_REMOVED lines=10> */
.L_x_8825:
[----:B------:R-:W-:Y:S05]  /*23d0*/  @!P3 BRA `(.L_x_8822) ;  /* 0x000000040050b947 */ /* 0x000fea0003800000 */
[----:B------:R-:W-:Y:S02]  /*23e0*/  HADD2.F32 R107, -RZ, R207.H1_H1 ;  /* 0x300000cfff6b7230 */ /* 0x000fe40000004100 */
[----:B------:R-:W-:-:S04]  /*23f0*/  FMUL.FTZ R112, R111, UR16 ;  /* 0x000000106f707c20 */ /* 0x000fc80008410000 */
[-C--:B-----5:R-:W-:Y:S01]  /*2400*/  FFMA.FTZ R39, R103, R112.reuse, R39 ;  /* 0x0000007067277223 */ /* 0x0a0fe20000010027 */
[----:B------:R-:W-:Y:S01]  /*2410*/  FMUL.FTZ R107, R107, R112 ;  /* 0x000000706b6b7220 */ /* 0x000fe20000410000 */
[----:B------:R-:W-:Y:S06]  /*2420*/  BRA `(.L_x_8822) ;  /* 0x00000004003c7947 */ /* 0x000fec0003800000 */
.L_x_8817:
        /* <DEDUP_REMOVED lines=22> */
[----:B------:R-:W-:-:S03]  /*2590*/  @P3 HADD2.F32 R149, -RZ, R207.H0_H0 ;  /* 0x200000cfff953230 */ /* 0x000fc60000004100 */
        /* <DEDUP_REMOVED lines=19> */
.L_x_8826:
        /* <DEDUP_REMOVED lines=9> */
[----:B------:R-:W-:Y:S01]  /*2760*/  @P2 FFMA.FTZ R108, R2, R111, R76 ;  /* 0x0000006f026c2223 */ /* 0x000fe2000001004c */
[----:B------:R-:W-:Y:S01]  /*2770*/  @P2 FFMA.FTZ R111, R189, R116, R119 ;  /* 0x00000074bd6f2223 */ /* 0x000fe20000010077 */
[----:B------:R-:W-:Y:S01]  /*2780*/  @P2 FADD.FTZ R110, R182, -R115 ;  /* 0x80000073b66e2221 */ /* 0x000fe20000010000 */
[----:B------:R-:W-:Y:S01]  /*2790*/  @P2 FFMA.FTZ R114, R2, R112, R79 ;  /* 0x0000007002722223 */ /* 0x000fe2000001004f */
[----:B------:R-:W-:Y:S01]  /*27a0*/  MOV R109, R77 ;  /* 0x0000004d006d7202 */ /* 0x000fe20000000f00 */
[----:B------:R-:W-:Y:S01]  /*27b0*/  @P2 FADD.FTZ R115, R188, -R111 ;  /* 0x8000006fbc732221 */ /* 0x000fe20000010000 */
[----:B------:R-:W-:Y:S01]  /*27c0*/  @P3 HADD2.F32 R118, -RZ, R156.H0_H0 ;  /* 0x2000009cff763230 */ /* 0x000fe20000004100 */
[----:B------:R-:W2:Y:S01]  /*27d0*/  @P3 LDC R148, c[0x0][0x40c] ;  /* 0x00010300ff943b82 */ /* 0x000ea20000000800 */
[C---:B------:R-:W-:Y:S01]  /*27e0*/  @P2 FFMA.FTZ R109, R2.reuse, R110, R77 ;  /* 0x0000006e026d2223 */ /* 0x040fe2000001004d */
[--C-:B------:R-:W-:Y:S01]  /*27f0*/  @P3 HADD2.F32 R211, -RZ, R207.reuse.H1_H1 ;  /* 0x300000cfffd33230 */ /* 0x100fe20000004100 */
[----:B------:R-:W-:Y:S01]  /*2800*/  MOV R110, R78 ;  /* 0x0000004e006e7202 */ /* 0x000fe20000000f00 */
[----:B------:R-:W-:Y:S01]  /*2810*/  @P2 FFMA.FTZ R110, R2, R115, R78 ;  /* 0x00000073026e2223 */ /* 0x000fe2000001004e */
[----:B------:R-:W-:-:S03]  /*2820*/  @P3 HADD2.F32 R115, -RZ, R207.H0_H0 ;  /* 0x200000cfff733230 */ /* 0x000fc60000004100 */
        /* <DEDUP_REMOVED lines=15> */
.L_x_8822:
        /* <DEDUP_REMOVED lines=9> */
[----:B-----5:R-:W1:Y:S01]  /*29b0*/  LDC.64 R100, c[0x0][0x390] ;  /* 0x0000e400ff647b82 */ /* 0x020e620000000a00 */
[----:B------:R-:W-:-:S05]  /*29c0*/  IADD3 R103, PT, PT, R197, 0x80, RZ ;  /* 0x00000080c5677810 */ /* 0x000fca0007ffe0ff */
[----:B-1----:R-:W-:-:S06]  /*29d0*/  IMAD.WIDE.U32 R100, R103, 0x10, R100 ;  /* 0x0000001067647825 */ /* 0x002fcc00078e0064 */
[----:B------:R-:W5:Y:S02]  /*29e0*/  LDG.E.128 R100, desc[UR12][R100.64] ;  /* 0x0000000c64647981 */ /* 0x000f64000c1e1d00 */
.L_x_8827:
[----:B------:R-:W-:Y:S05]  /*29f0*/  @!P0 BRA `(.L_x_8828) ;  /* 0x0000000400308947 */ /* 0x000fea0003800000 */
        /* <DEDUP_REMOVED lines=12> */
[----:B------:R-:W-:Y:S01]  /*2ac0*/  @P3 HADD2.F32 R112, -RZ, R158.H0_H0 ;  /* 0x2000009eff703230 */ /* 0x000fe20000004100 */
        /* <DEDUP_REMOVED lines=8> */
[----:B------:R-:W-:-:S02]  /*2b50*/  @P3 HADD2.F32 R113, -RZ, R206.H0_H0 ;  /* 0x200000ceff713230 */ /* 0x000fc40000004100 */
        /* <DEDUP_REMOVED lines=17> */
.L_x_8829:
        /* <DEDUP_REMOVED lines=17> */
[----:B------:R-:W-:-:S03]  /*2d80*/  @P3 HADD2.F32 R149, -RZ, R206.H0_H0 ;  /* 0x200000ceff953230 */ /* 0x000fc60000004100 */
        /* <DEDUP_REMOVED lines=19> */
.L_x_8828:
[----:B------:R-:W-:Y:S05]  /*2ec0*/  @!P1 BRA `(.L_x_8831) ;  /* 0x0000000000e49947 */ /* 0x000fea0003800000 */
[-CC-:B0-----:R-:W-:Y:S01]  /*2ed0*/  FFMA.FTZ R109, R121, R116.reuse, R119.reuse ;  /* 0x00000074796d7223 */ /* 0x181fe20000010077 */
        /* <DEDUP_REMOVED lines=26> */
.L_x_8832:
        /* <DEDUP_REMOVED lines=10> */
.L_x_8833:
        /* <DEDUP_REMOVED lines=10> */
.L_x_8834:
[----:B------:R-:W-:Y:S02]  /*31c0*/  MOV R108, R112 ;  /* 0x00000070006c7202 */ /* 0x000fe40000000f00 */
[----:B------:R-:W-:Y:S01]  /*31d0*/  MOV R111, R113 ;  /* 0x00000071006f7202 */ /* 0x000fe20000000f00 */
[----:B------:R-:W-:Y:S06]  /*31e0*/  @!P3 BRA `(.L_x_8830) ;  /* 0x0000000000bcb947 */ /* 0x000fec0003800000 */
[----:B------:R-:W-:Y:S02]  /*31f0*/  HADD2.F32 R107, -RZ, R206.H1_H1 ;  /* 0x300000ceff6b7230 */ /* 0x000fe40000004100 */
[----:B------:R-:W-:Y:S01]  /*3200*/  FMUL.FTZ R114, R113, UR16 ;  /* 0x0000001071727c20 */ /* 0x000fe20008410000 */
[----:B------:R-:W-:Y:S02]  /*3210*/  MOV R108, R112 ;  /* 0x00000070006c7202 */ /* 0x000fe40000000f00 */
[----:B------:R-:W-:Y:S01]  /*3220*/  MOV R111, R113 ;  /* 0x00000071006f7202 */ /* 0x000fe20000000f00 */
[-C--:B-----5:R-:W-:Y:S01]  /*3230*/  FFMA.FTZ R35, R103, R114.reuse, R35 ;  /* 0x0000007267237223 */ /* 0x0a0fe20000010023 */
[----:B------:R-:W-:Y:S01]  /*3240*/  FMUL.FTZ R107, R107, R114 ;  /* 0x000000726b6b7220 */ /* 0x000fe20000410000 */
[----:B------:R-:W-:Y:S06]  /*3250*/  BRA `(.L_x_8830) ;  /* 0x0000000000a07947 */ /* 0x000fec0003800000 */
.L_x_8831:
[----:B------:R-:W-:Y:S05]  /*3260*/  @!P3 BRA `(.L_x_8835) ;  /* 0x000000000024b947 */ /* 0x000fea0003800000 */
[----:B0-----:R-:W-:Y:S01]  /*3270*/  FFMA.FTZ R113, R191, R116, R119 ;  /* 0x00000074bf717223 */ /* 0x001fe20000010077 */
        /* <DEDUP_REMOVED lines=8> */
.L_x_8835:
        /* <DEDUP_REMOVED lines=10> */
.L_x_8836:
        /* <DEDUP_REMOVED lines=10> */
.L_x_8837:
[----:B------:R-:W-:Y:S05]  /*3440*/  @!P3 BRA `(.L_x_8830) ;  /* 0x000000000024b947 */ /* 0x000fea0003800000 */
[----:B0-----:R-:W-:Y:S01]  /*3450*/  FFMA.FTZ R112, R194, R116, R119 ;  /* 0x00000074c2707223 */ /* 0x001fe20000010077 */
        /* <DEDUP_REMOVED lines=8> */
.L_x_8830:
        /* <DEDUP_REMOVED lines=9> */
[----:B-----5:R-:W1:Y:S01]  /*3570*/  LDC.64 R100, c[0x0][0x390] ;  /* 0x0000e400ff647b82 */ /* 0x020e620000000a00 */
[----:B------:R-:W-:-:S05]  /*3580*/  IADD3 R103, PT, PT, R197, 0x100, RZ ;  /* 0x00000100c5677810 */ /* 0x000fca0007ffe0ff */
[----:B-1----:R-:W-:-:S06]  /*3590*/  IMAD.WIDE.U32 R100, R103, 0x10, R100 ;  /* 0x0000001067647825 */ /* 0x002fcc00078e0064 */
[----:B------:R-:W5:Y:S02]  /*35a0*/  LDG.E.128 R100, desc[UR12][R100.64] ;  /* 0x0000000c64647981 */ /* 0x000f64000c1e1d00 */
.L_x_8838:
        /* <DEDUP_REMOVED lines=40> */
.L_x_8840:
        /* <DEDUP_REMOVED lines=37> */
.L_x_8839:
        /* <DEDUP_REMOVED lines=28> */
.L_x_8843:
        /* <DEDUP_REMOVED lines=10> */
.L_x_8844:
        /* <DEDUP_REMOVED lines=10> */
.L_x_8845:
        /* <DEDUP_REMOVED lines=10> */
.L_x_8842:
        /* <DEDUP_REMOVED lines=10> */
.L_x_8846:
        /* <DEDUP_REMOVED lines=10> */
.L_x_8847:
        /* <DEDUP_REMOVED lines=10> */
.L_x_8848:
        /* <DEDUP_REMOVED lines=10> */
.L_x_8841:
        /* <DEDUP_REMOVED lines=13> */
.L_x_8849:
        /* <DEDUP_REMOVED lines=40> */
.L_x_8851:
        /* <DEDUP_REMOVED lines=37> */
.L_x_8850:
        /* <DEDUP_REMOVED lines=28> */
.L_x_8854:
        /* <DEDUP_REMOVED lines=10> */
.L_x_8855:
        /* <DEDUP_REMOVED lines=10> */
.L_x_8856:
        /* <DEDUP_REMOVED lines=10> */
.L_x_8853:
        /* <DEDUP_REMOVED lines=10> */
.L_x_8857:
        /* <DEDUP_REMOVED lines=10> */
.L_x_8858:
        /* <DEDUP_REMOVED lines=10> */
.L_x_8859:
        /* <DEDUP_REMOVED lines=10> */
.L_x_8852:
        /* <DEDUP_REMOVED lines=13> */
.L_x_8860:
[----:B------:R-:W-:Y:S05]  /*4d30*/  @!P0 BRA `(.L_x_8861) ;  /* 0x0000000400308947 */ /* 0x000fea0003800000 */
[----:B------:R-:W-:Y:S05]  /*4d40*/  @!P1 BRA `(.L_x_8862) ;  /* 0x0000000000989947 */ /* 0x000fea0003800000 */
[----:B------:R-:W1:Y:S01]  /*4d50*/  @P3 LDC R149, c[0x0][0x40c] ;  /* 0x00010300ff953b82 */ /* 0x000e620000000800 */
[-CC-:B0-----:R-:W-:Y:S01]  /*4d60*/  @P2 FFMA.FTZ R109, R139, R116.reuse, R119.reuse ;  /* 0x000000748b6d2223 */ /* 0x181fe20000010077 */
[-CC-:B------:R-:W-:Y:S01]  /*4d70*/  @P2 FFMA.FTZ R114, R146, R116.reuse, R119.reuse ;  /* 0x0000007492722223 */ /* 0x180fe20000010077 */
[-CC-:B------:R-:W-:Y:S01]  /*4d80*/  @P2 FFMA.FTZ R111, R142, R116.reuse, R119.reuse ;  /* 0x000000748e6f2223 */ /* 0x180fe20000010077 */
[----:B------:R-:W-:Y:S01]  /*4d90*/  @P2 FFMA.FTZ R113, R141, R116, R119 ;  /* 0x000000748d712223 */ /* 0x000fe20000010077 */
[----:B------:R-:W-:Y:S01]  /*4da0*/  @P2 FADD.FTZ R109, R138, -R109 ;  /* 0x8000006d8a6d2221 */ /* 0x000fe20000010000 */
[----:B------:R-:W-:Y:S01]  /*4db0*/  MOV R108, R92 ;  /* 0x0000005c006c7202 */ /* 0x000fe20000000f00 */
[----:B------:R-:W-:Y:S01]  /*4dc0*/  @P2 FADD.FTZ R115, R143, -R114 ;  /* 0x800000728f732221 */ /* 0x000fe20000010000 */
[----:B------:R-:W0:Y:S01]  /*4dd0*/  @P3 LDC R148, c[0x0][0x40c] ;  /* 0x00010300ff943b82 */ /* 0x000e220000000800 */
[----:B------:R-:W-:Y:S01]  /*4de0*/  @P2 FFMA.FTZ R108, R2, R109, R92 ;  /* 0x0000006d026c2223 */ /* 0x000fe2000001005c */
[----:B------:R-:W-:Y:S01]  /*4df0*/  @P2 FADD.FTZ R114, R140, -R111 ;  /* 0x8000006f8c722221 */ /* 0x000fe20000010000 */
[----:B------:R-:W-:Y:S01]  /*4e00*/  @P2 FADD.FTZ R113, R144, -R113 ;  /* 0x8000007190712221 */ /* 0x000fe20000010000 */
[----:B------:R-:W-:Y:S01]  /*4e10*/  @P3 HADD2.F32 R112, -RZ, R164.H0_H0 ;  /* 0x200000a4ff703230 */ /* 0x000fe20000004100 */
[----:B------:R-:W-:Y:S01]  /*4e20*/  MOV R109, R93 ;  /* 0x0000005d006d7202 */ /* 0x000fe20000000f00 */
[C---:B------:R-:W-:Y:S01]  /*4e30*/  @P2 FFMA.FTZ R109, R2.reuse, R114, R93 ;  /* 0x00000072026d2223 */ /* 0x040fe2000001005d */
[----:B------:R-:W-:Y:S01]  /*4e40*/  MOV R110, R94 ;  /* 0x0000005e006e7202 */ /* 0x000fe20000000f00 */
[----:B------:R-:W2:Y:S01]  /*4e50*/  @P3 LDC R209, c[0x0][0x40c] ;  /* 0x00010300ffd13b82 */ /* 0x000ea20000000800 */
[C---:B------:R-:W-:Y:S01]  /*4e60*/  @P2 FFMA.FTZ R110, R2.reuse, R113, R94 ;  /* 0x00000071026e2223 */ /* 0x040fe2000001005e */
[----:B------:R-:W-:Y:S01]  /*4e70*/  MOV R118, R95 ;  /* 0x0000005f00767202 */ /* 0x000fe20000000f00 */
[----:B------:R-:W-:Y:S01]  /*4e80*/  @P2 FFMA.FTZ R118, R2, R115, R95 ;  /* 0x0000007302762223 */ /* 0x000fe2000001005f */
[----:B------:R-:W-:-:S02]  /*4e90*/  @P3 HADD2.F32 R113, -RZ, R203.H0_H0 ;  /* 0x200000cbff713230 */ /* 0x000fc40000004100 */
[----:B------:R-:W-:Y:S02]  /*4ea0*/  @P3 HADD2.F32 R114, -RZ, R165.H0_H0 ;  /* 0x200000a5ff723230 */ /* 0x000fe40000004100 */
[----:B-1----:R-:W-:-:S04]  /*4eb0*/  @P3 FMUL.FTZ R111, R108, R149 ;  /* 0x000000956c6f3220 */ /* 0x002fc80000410000 */
[----:B------:R-:W-:Y:S01]  /*4ec0*/  @P3 FMUL.FTZ R104, R111, R112 ;  /* 0x000000706f683220 */ /* 0x000fe20000410000 */
[----:B-----5:R-:W-:Y:S01]  /*4ed0*/  @P3 FFMA.FTZ R20, R100, R111, R20 ;  /* 0x0000006f64143223 */ /* 0x020fe20000010014 */
[----:B------:R-:W-:Y:S01]  /*4ee0*/  MOV R111, R118 ;  /* 0x00000076006f7202 */ /* 0x000fe20000000f00 */
[----:B0-----:R-:W-:-:S04]  /*4ef0*/  @P3 FMUL.FTZ R112, R109, R148 ;  /* 0x000000946d703220 */ /* 0x001fc80000410000 */
        /* <DEDUP_REMOVED lines=11> */
.L_x_8862:
        /* <DEDUP_REMOVED lines=37> */
.L_x_8861:
        /* <DEDUP_REMOVED lines=28> */
.L_x_8865:
        /* <DEDUP_REMOVED lines=10> */
.L_x_8866:
        /* <DEDUP_REMOVED lines=10> */
.L_x_8867:
        /* <DEDUP_REMOVED lines=10> */
.L_x_8864:
        /* <DEDUP_REMOVED lines=10> */
.L_x_8868:
        /* <DEDUP_REMOVED lines=10> */
.L_x_8869:
        /* <DEDUP_REMOVED lines=10> */
.L_x_8870:
        /* <DEDUP_REMOVED lines=10> */
.L_x_8863:
[----:B0-----:R-:W0:Y:S01]  /*5820*/  @P1 LDC.64 R114, c[0x0][0x478] ;  /* 0x00011e00ff721b82 */ /* 0x001e220000000a00 */
[----:B------:R-:W-:Y:S02]  /*5830*/  @P1 IADD3 R149, PT, PT, R117, 0x200, RZ ;  /* 0x0000020075951810 */ /* 0x000fe40007ffe0ff */
[C---:B------:R-:W-:Y:S02]  /*5840*/  @P3 IADD3 R209, PT, PT, R197.reuse, 0x200, RZ ;  /* 0x00000200c5d13810 */ /* 0x040fe40007ffe0ff */
[----:B------:R-:W-:-:S03]  /*5850*/  IADD3 R197, PT, PT, R197, 0x280, RZ ;  /* 0x00000280c5c57810 */ /* 0x000fc60007ffe0ff */
        /* <DEDUP_REMOVED lines=9> */
.L_x_8871:
[----:B------:R-:W-:Y:S05]  /*58f0*/  @!P0 BRA `(.L_x_8872) ;  /* 0x0000000400308947 */ /* 0x000fea0003800000 */
[----:B------:R-:W-:Y:S05]  /*5900*/  @!P1 BRA `(.L_x_8873) ;  /* 0x0000000000989947 */ /* 0x000fea0003800000 */
[----:B0-----:R-:W0:Y:S01]  /*5910*/  @P3 LDC R111, c[0x0][0x40c] ;  /* 0x00010300ff6f3b82 */ /* 0x001e220000000800 */
[-CC-:B------:R-:W-:Y:S01]  /*5920*/  @P2 FFMA.FTZ R109, R145, R116.reuse, R119.reuse ;  /* 0x00000074916d2223 */ /* 0x180fe20000010077 */
[-CC-:B------:R-:W-:Y:S01]  /*5930*/  @P2 FFMA.FTZ R118, R154, R116.reuse, R119.reuse ;  /* 0x000000749a762223 */ /* 0x180fe20000010077 */
[-CC-:B------:R-:W-:Y:S01]  /*5940*/  @P2 FFMA.FTZ R114, R152, R116.reuse, R119.reuse ;  /* 0x0000007498722223 */ /* 0x180fe20000010077 */
[----:B------:R-:W-:Y:S01]  /*5950*/  @P2 FFMA.FTZ R119, R151, R116, R119 ;  /* 0x0000007497772223 */ /* 0x000fe20000010077 */
[----:B------:R-:W-:Y:S01]  /*5960*/  @P2 FADD.FTZ R109, R150, -R109 ;  /* 0x8000006d966d2221 */ /* 0x000fe20000010000 */
[----:B------:R-:W-:Y:S01]  /*5970*/  MOV R108, R96 ;  /* 0x00000060006c7202 */ /* 0x000fe20000000f00 */
        /* <DEDUP_REMOVED lines=14> */
[----:B0-----:R-:W-:-:S04]  /*5a60*/  @P3 FMUL.FTZ R111, R108, R111 ;  /* 0x0000006f6c6f3220 */ /* 0x001fc80000410000 */
[----:B------:R-:W-:Y:S01]  /*5a70*/  @P3 FMUL.FTZ R104, R111, R112 ;  /* 0x000000706f683220 */ /* 0x000fe20000410000 */
[----:B------:R-:W-:Y:S02]  /*5a80*/  @P3 HADD2.F32 R112, -RZ, R167.H0_H0 ;  /* 0x200000a7ff703230 */ /* 0x000fe40000004100 */
        /* <DEDUP_REMOVED lines=14> */
.L_x_8873:
        /* <DEDUP_REMOVED lines=37> */
.L_x_8872:
        /* <DEDUP_REMOVED lines=13> */
[----:B------:R-:W-:Y:S01]  /*5e90*/  FMUL.FTZ R115, R2, R115 ;  /* 0x0000007302737220 */ /* 0x000fe20000410000 */
[----:B------:R-:W-:Y:S08]  /*5ea0*/  @!P3 BRA `(.L_x_8876) ;  /* 0x000000000024b947 */ /* 0x000ff00003800000 */
        /* <DEDUP_REMOVED lines=9> */
.L_x_8876:
        /* <DEDUP_REMOVED lines=10> */
.L_x_8877:
        /* <DEDUP_REMOVED lines=10> */
.L_x_8878:
[----:B------:R-:W-:Y:S02]  /*6080*/  FSEL R111, R110, RZ, P0 ;  /* 0x000000ff6e6f7208 */ /* 0x000fe40000000000 */
[----:B------:R-:W-:Y:S02]  /*6090*/  FSEL R110, R112, RZ, P0 ;  /* 0x000000ff706e7208 */ /* 0x000fe40000000000 */
[----:B------:R-:W-:Y:S02]  /*60a0*/  FSEL R109, R113, RZ, P0 ;  /* 0x000000ff716d7208 */ /* 0x000fe40000000000 */
[----:B------:R-:W-:Y:S01]  /*60b0*/  FSEL R108, R115, RZ, P0 ;  /* 0x000000ff736c7208 */ /* 0x000fe20000000000 */
[----:B------:R-:W-:Y:S06]  /*60c0*/  @!P3 BRA `(.L_x_8874) ;  /* 0x0000000000b4b947 */ /* 0x000fec0003800000 */
[----:B------:R-:W-:Y:S02]  /*60d0*/  HADD2.F32 R107, -RZ, R202.H1_H1 ;  /* 0x300000caff6b7230 */ /* 0x000fe40000004100 */
[----:B------:R-:W-:-:S04]  /*60e0*/  FMUL.FTZ R2, R111, UR16 ;  /* 0x000000106f027c20 */ /* 0x000fc80008410000 */
[-C--:B-----5:R-:W-:Y:S01]  /*60f0*/  FFMA.FTZ R19, R103, R2.reuse, R19 ;  /* 0x0000000267137223 */ /* 0x0a0fe20000010013 */
[----:B------:R-:W-:Y:S01]  /*6100*/  FMUL.FTZ R107, R107, R2 ;  /* 0x000000026b6b7220 */ /* 0x000fe20000410000 */
[----:B------:R-:W-:Y:S06]  /*6110*/  BRA `(.L_x_8874) ;  /* 0x0000000000a07947 */ /* 0x000fec0003800000 */
.L_x_8875:
[----:B0-----:R-:W0:Y:S01]  /*6120*/  @P3 LDC R115, c[0x0][0x40c] ;  /* 0x00010300ff733b82 */ /* 0x001e220000000800 */
[----:B------:R-:W-:Y:S01]  /*6130*/  FFMA.FTZ R112, R154, R116, R119 ;  /* 0x000000749a707223 */ /* 0x000fe20000010077 */
[----:B------:R-:W-:Y:S01]  /*6140*/  ISETP.GT.AND P0, PT, R180, RZ, PT ;  /* 0x000000ffb400720c */ /* 0x000fe20003f04270 */
[----:B------:R-:W-:Y:S02]  /*6150*/  @P3 HADD2.F32 R149, -RZ, R202.H1_H1 ;  /* 0x300000caff953230 */ /* 0x000fe40000004100 */
[----:B------:R-:W-:-:S04]  /*6160*/  FADD.FTZ R113, R153, -R112 ;  /* 0x8000007099717221 */ /* 0x000fc80000010000 */
[----:B------:R-:W-:-:S05]  /*6170*/  FMUL.FTZ R113, R2, R113 ;  /* 0x0000007102717220 */ /* 0x000fca0000410000 */
[----:B------:R-:W-:-:S05]  /*6180*/  FSEL R112, R113, RZ, P0 ;  /* 0x000000ff71707208 */ /* 0x000fca0000000000 */
[----:B0-----:R-:W-:Y:S01]  /*6190*/  @P3 FMUL.FTZ R112, R112, R115 ;  /* 0x0000007370703220 */ /* 0x001fe20000410000 */
        /* <DEDUP_REMOVED lines=10> */
.L_x_8879:
        /* <DEDUP_REMOVED lines=10> */
.L_x_8880:
        /* <DEDUP_REMOVED lines=10> */
.L_x_8881:
[-C--:B------:R-:W-:Y:S01]  /*6380*/  @P3 FMUL.FTZ R107, R149, R112.reuse ;  /* 0x00000070956b3220 */ /* 0x080fe20000410000 */
[----:B-----5:R-:W-:-:S07]  /*6390*/  @P3 FFMA.FTZ R19, R103, R112, R19 ;  /* 0x0000007067133223 */ /* 0x020fce0000010013 */
.L_x_8874:
        /* <DEDUP_REMOVED lines=12> */
.L_x_8812:
        /* <DEDUP_REMOVED lines=29> */
.L_x_8883:
        /* <DEDUP_REMOVED lines=13> */
.L_x_10821:


//--------------------- .text._ZN10layer_norm13ln_bwd_kernelINS_13Kernel_traitsI6__halfffffjLj3072ELj1ELj1ELj4ELj16ENS_18Kernel_traits_baseILj3072ES2_ffffjLj128EEEEELb1ELb0ELb0ELb0EEEvNS_9BwdParamsE --------------------------
	.section	.text._ZN10layer_norm13ln_bwd_kernelINS_13Kernel_traitsI6__halfffffjLj3072ELj1ELj1ELj4ELj16ENS_18Kernel_traits_baseILj3072ES2_ffffjLj128EEEEELb1ELb0ELb0ELb0EEEvNS_9BwdParamsE,"ax",@progbits
	.align	128
        .global         _ZN10layer_norm13ln_bwd_kernelINS_13Kernel_traitsI6__halfffffjLj3072ELj1ELj1ELj4ELj16ENS_18Kernel_traits_baseILj3072ES2_ffffjLj128EEEEELb1ELb0ELb0ELb0EEEvNS_9BwdParamsE
        .type           _ZN10layer_norm13ln_bwd_kernelINS_13Kernel_traitsI6__halfffffjLj3072ELj1ELj1ELj4ELj16ENS_18Kernel_traits_baseILj3072ES2_ffffjLj128EEEEELb1ELb0ELb0ELb0EEEvNS_9BwdParamsE,@function
        .size           _ZN10layer_norm13ln_bwd_kernelINS_13Kernel_traitsI6__halfffffjLj3072ELj1ELj1ELj4ELj16ENS_18Kernel_traits_baseILj3072ES2_ffffjLj128EEEEELb1ELb0ELb0ELb0EEEvNS_9BwdParamsE,(.L_x_10822 - _ZN10layer_norm13ln_bwd_kernelINS_13Kernel_traitsI6__halfffffjLj3072ELj1ELj1ELj4ELj16ENS_18Kernel_traits_baseILj3072ES2_ffffjLj128EEEEELb1ELb0ELb0ELb0EEEvNS_9BwdParamsE)
        .other          _ZN10layer_norm13ln_bwd_kernelINS_13Kernel_traitsI6__halfffffjLj3072ELj1ELj1ELj4ELj16ENS_18Kernel_traits_baseILj3072ES2_ffffjLj128EEEEELb1ELb0ELb0ELb0EEEvNS_9BwdParamsE,@"STO_CUDA_ENTRY STV_DEFAULT"
_ZN10layer_norm13ln_bwd_kernelINS_13Kernel_traitsI6__halfffffjLj3072ELj1ELj1ELj4ELj16ENS_18Kernel_traits_baseILj3072ES2_ffffjLj128EEEEELb1ELb0ELb0ELb0EEEvNS_9BwdParamsE:
.text._ZN10layer_norm13ln_bwd_kernelINS_13Kernel_traitsI6__halfffffjLj3072ELj1ELj1ELj4ELj16ENS_18Kernel_traits_baseILj3072ES2_ffffjLj128EEEEELb1ELb0ELb0ELb0EEEvNS_9BwdParamsE:
        /* <DEDUP_REMOVED lines=36> */
[----:B------:R-:W-:-:S04]  /*0240*/  @P3 IADD3 R11, PT, PT, R11, 0x80, RZ ;  /* 0x000000800b0b3810 */ /* 0x000fc80007ffe0ff */
[----:B------:R-:W5:Y:S01]  /*0250*/  @P3 LDG.E.64 R14, desc[UR14][R30.64] ;  /* 0x0000000e1e0e3981 */ /* 0x000f62000c1e1b00 */
[C---:B-1----:R-:W-:Y:S01]  /*0260*/  @P4 IMAD.WIDE.U32 R32, R11.reuse, 0x8, R32 ;  /* 0x000000080b204825 */ /* 0x042fe200078e0020 */
[----:B------:R-:W-:Y:S01]  /*0270*/  @P4 IADD3 R11, PT, PT, R11, 0x80, RZ ;  /* 0x000000800b0b4810 */ /* 0x000fe20007ffe0ff */
[----:B------:R-:W-:Y:S01]  /*0280*/  UISETP.GE.AND UP0, UPT, UR7, UR4, UPT ;  /* 0x000000040700728c */ /* 0x000fe2000bf06270 */
[----:B------:R-:W-:Y:S02]  /*0290*/  CS2R R24, SRZ ;  /* 0x0000000000187805 */ /* 0x000fe4000001ff00 */
[----:B------:R-:W-:Y:S01]  /*02a0*/  CS2R R26, SRZ ;  /* 0x00000000001a7805 */ /* 0x000fe2000001ff00 */
[----:B------:R0:W5:Y:S01]  /*02b0*/  @P4 LDG.E.64 R16, desc[UR14][R32.64] ;  /* 0x0000000e20104981 */ /* 0x000162000c1e1b00 */
[----:B--2---:R-:W-:-:S05]  /*02c0*/  @P5 IMAD.WIDE.U32 R18, R11, 0x8, R34 ;  /* 0x000000080b125825 */ /* 0x004fca00078e0022 */
[----:B------:R1:W5:Y:S01]  /*02d0*/  @P5 LDG.E.64 R20, desc[UR14][R18.64] ;  /* 0x0000000e12145981 */ /* 0x000362000c1e1b00 */
[----:B------:R-:W-:Y:S02]  /*02e0*/  CS2R R54, SRZ ;  /* 0x0000000000367805 */ /* 0x000fe4000001ff00 */
[----:B0-----:R-:W-:Y:S02]  /*02f0*/  CS2R R32, SRZ ;  /* 0x0000000000207805 */ /* 0x001fe4000001ff00 */
        /* <DEDUP_REMOVED lines=19> */
[----:B-1----:R-:W-:Y:S06]  /*0430*/  BRA.U UP0, `(.L_x_8884) ;  /* 0x0000005100bc7547 */ /* 0x002fec000b800000 */
        /* <DEDUP_REMOVED lines=59> */
[----:B------:R-:W1:Y:S01]  /*07f0*/  LDCU UR6, c[0x0][0x388] ;  /* 0x00007100ff0677ac */ /* 0x000e620008000800 */
[----:B------:R-:W-:-:S02]  /*0800*/  PRMT R152, R152, 0x5410, R7 ;  /* 0x0000541098987816 */ /* 0x000fc40000000007 */
[----:B------:R-:W-:Y:S01]  /*0810*/  PRMT R153, R153, 0x5410, R8 ;  /* 0x0000541099997816 */ /* 0x000fe20000000008 */
[----:B------:R-:W2:Y:S01]  /*0820*/  LDCU.U8 UR16, c[0x0][0x410] ;  /* 0x00008200ff1077ac */ /* 0x000ea20008000000 */
[----:B------:R-:W-:Y:S02]  /*0830*/  PRMT R154, R154, 0x5410, R10 ;  /* 0x000054109a9a7816 */ /* 0x000fe4000000000a */
[----:B------:R-:W-:Y:S01]  /*0840*/  PRMT R155, R155, 0x5410, R11 ;  /* 0x000054109b9b7816 */ /* 0x000fe2000000000b */
[----:B------:R-:W3:Y:S01]  /*0850*/  LDCU UR17, c[0x0][0x400] ;  /* 0x00008000ff1177ac */ /* 0x000ee20008000800 */
[----:B------:R-:W-:Y:S02]  /*0860*/  PRMT R156, R156, 0x5410, R12 ;  /* 0x000054109c9c7816 */ /* 0x000fe4000000000c */
[----:B------:R-:W-:Y:S01]  /*0870*/  PRMT R157, R157, 0x5410, R13 ;  /* 0x000054109d9d7816 */ /* 0x000fe2000000000d */
[----:B------:R-:W4:Y:S01]  /*0880*/  LDCU.64 UR18, c[0x0][0x438] ;  /* 0x00008700ff1277ac */ /* 0x000f220008000a00 */
[----:B------:R-:W0:Y:S01]  /*0890*/  LDCU.64 UR20, c[0x0][0x478] ;  /* 0x00008f00ff1477ac */ /* 0x000e220008000a00 */
[----:B------:R-:W0:Y:S01]  /*08a0*/  LDCU.128 UR8, c[0x0][0x3c0] ;  /* 0x00007800ff0877ac */ /* 0x000e220008000c00 */
[----:B------:R-:W0:Y:S03]  /*08b0*/  LDCU.64 UR24, c[0x0][0x380] ;  /* 0x00007000ff1877ac */ /* 0x000e260008000a00 */
.L_x_8945:
        /* <DEDUP_REMOVED lines=9> */
[----:B------:R0:W5:Y:S02]  /*0950*/  @P0 LDG.E R96, desc[UR14][R96.64] ;  /* 0x0000000e60600981 */ /* 0x000164000c1e1900 */
[----:B------:R-:W-:Y:S02]  /*0960*/  MOV R100, UR4 ;  /* 0x0000000400647c02 */ /* 0x000fe40008000f00 */
[----:B------:R-:W-:Y:S01]  /*0970*/  MOV R101, UR5 ;  /* 0x0000000500657c02 */ /* 0x000fe20008000f00 */
[----:B------:R-:W3:Y:S04]  /*0980*/  LDG.E R98, desc[UR14][R98.64] ;  /* 0x0000000e62627981 */ /* 0x000ee8000c1e1900 */
[----:B------:R-:W4:Y:S01]  /*0990*/  LDG.E R100, desc[UR14][R100.64] ;  /* 0x0000000e64647981 */ /* 0x000f22000c1e1900 */
[----:B------:R-:W0:Y:S01]  /*09a0*/  S2R R10, SR_TID.X ;  /* 0x00000000000a7919 */ /* 0x000e220000002100 */
[----:B-1----:R-:W-:Y:S01]  /*09b0*/  UIMAD UR4, UR7, UR6, URZ ;  /* 0x00000006070472a4 */ /* 0x002fe2000f8e02ff */
[----:B------:R-:W-:-:S03]  /*09c0*/  PLOP3.LUT P0, PT, PT, PT, UP0, 0x80, 0x8 ;  /* 0x000000000008781c */ /* 0x000fc60003f0f008 */
[----:B------:R-:W-:Y:S01]  /*09d0*/  USHF.R.S32.HI UR5, URZ, 0x1f, UR4 ;  /* 0x0000001fff057899 */ /* 0x000fe20008011404 */
[----:B------:R-:W-:-:S03]  /*09e0*/  ISETP.GE.U32.AND P5, PT, R9, 0x80, PT ;  /* 0x000000800900780c */ /* 0x000fc60003fa6070 */
[----:B------:R-:W-:Y:S01]  /*09f0*/  ULEA.HI UR5, UR5, UR4, URZ, 0x2 ;  /* 0x0000000405057291 */ /* 0x000fe2000f8f10ff */
[----:B--2---:R-:W-:Y:S01]  /*0a00*/  ISETP.NE.AND P6, PT, RZ, UR16, PT ;  /* 0x00000010ff007c0c */ /* 0x004fe2000bfc5270 */
[----:B------:R-:W-:-:S04]  /*0a10*/  UMOV UR12, 0x3f800000 ;  /* 0x3f800000000c7882 */ /* 0x000fc80000000000 */
[----:B0-----:R-:W-:Y:S01]  /*0a20*/  MOV R97, UR5 ;  /* 0x0000000500617c02 */ /* 0x001fe20008000f00 */
[----:B------:R-:W-:Y:S01]  /*0a30*/  BSSY.RECONVERGENT B0, `(.L_x_8885) ;  /* 0x000003d000007945 */ /* 0x000fe20003800200 */
[C---:B------:R-:W-:Y:S02]  /*0a40*/  ISETP.GE.U32.AND P1, PT, R9.reuse, 0x100, PT ;  /* 0x000001000900780c */ /* 0x040fe40003f26070 */
[----:B------:R-:W-:Y:S02]  /*0a50*/  CS2R R144, SRZ ;  /* 0x0000000000907805 */ /* 0x000fe4000001ff00 */
[C---:B------:R-:W-:Y:S02]  /*0a60*/  ISETP.GE.U32.AND P2, PT, R9.reuse, 0x180, PT ;  /* 0x000001800900780c */ /* 0x040fe40003f46070 */
[----:B------:R-:W-:Y:S02]  /*0a70*/  ISETP.GE.U32.AND P3, PT, R9, 0x200, PT ;  /* 0x000002000900780c */ /* 0x000fe40003f66070 */
[----:B------:R-:W-:-:S02]  /*0a80*/  P2R R0, PR, RZ, 0x20 ;  /* 0x00000020ff007803 */ /* 0x000fc40000000000 */
[----:B------:R-:W-:Y:S02]  /*0a90*/  ISETP.GE.U32.AND P4, PT, R9, 0x280, PT ;  /* 0x000002800900780c */ /* 0x000fe40003f86070 */
[----:B------:R-:W-:-:S04]  /*0aa0*/  LEA.HI.SX32 R8, R97, R10, 0x1e ;  /* 0x0000000a61087211 */ /* 0x000fc800078ff2ff */
[----:B------:R-:W-:Y:S02]  /*0ab0*/  MOV R143, R8 ;  /* 0x00000008008f7202 */ /* 0x000fe40000000f00 */
[----:B-----5:R-:W-:Y:S02]  /*0ac0*/  @P0 R2UR UR12, R96 ;  /* 0x00000000600c02ca */ /* 0x020fe400000e0000 */
[----:B---3--:R-:W-:Y:S02]  /*0ad0*/  R2UR UR23, R98 ;  /* 0x00000000621772ca */ /* 0x008fe400000e0000 */
[----:B----4-:R-:W-:-:S04]  /*0ae0*/  FSEL R100, R100, RZ, !P6 ;  /* 0x000000ff64647208 */ /* 0x010fc80007000000 */
[----:B------:R-:W-:Y:S01]  /*0af0*/  R2UR UR4, R100 ;  /* 0x00000000640472ca */ /* 0x000fe200000e0000 */
[----:B------:R-:W-:-:S14]  /*0b00*/  @!P5 BRA `(.L_x_8886) ;  /* 0x0000000000bcd947 */ /* 0x000fdc0003800000 */
[----:B------:R-:W0:Y:S01]  /*0b10*/  LDC.64 R96, c[0x0][0x3a8] ;  /* 0x0000ea00ff607b82 */ /* 0x000e220000000a00 */
[----:B------:R-:W-:-:S04]  /*0b20*/  ISETP.NE.U32.AND P0, PT, RZ, UR18, PT ;  /* 0x00000012ff007c0c */ /* 0x000fc8000bf05070 */
[----:B------:R-:W-:-:S03]  /*0b30*/  ISETP.NE.AND.EX P0, PT, RZ, UR19, PT, P0 ;  /* 0x00000013ff007c0c */ /* 0x000fc6000bf05300 */
[----:B------:R-:W1:Y:S08]  /*0b40*/  LDC.64 R100, c[0x0][0x428] ;  /* 0x00010a00ff647b82 */ /* 0x000e700000000a00 */
[----:B------:R-:W2:Y:S01]  /*0b50*/  LDC.64 R144, c[0x0][0x3b0] ;  /* 0x0000ec00ff907b82 */ /* 0x000ea20000000a00 */
[----:B0-----:R-:W-:-:S07]  /*0b60*/  IMAD.WIDE.U32 R96, R8, 0x10, R96 ;  /* 0x0000001008607825 */ /* 0x001fce00078e0060 */
[----:B------:R-:W0:Y:S01]  /*0b70*/  @P0 LDC.64 R142, c[0x0][0x438] ;  /* 0x00010e00ff8e0b82 */ /* 0x000e220000000a00 */
[----:B------:R-:W3:Y:S01]  /*0b80*/  LDG.E.128 R96, desc[UR14][R96.64] ;  /* 0x0000000e60607981 */ /* 0x000ee2000c1e1d00 */
[----:B-1----:R-:W-:-:S06]  /*0b90*/  IMAD.WIDE.U32 R100, R8, 0x10, R100 ;  /* 0x0000001008647825 */ /* 0x002fcc00078e0064 */
[----:B------:R-:W4:Y:S01]  /*0ba0*/  LDG.E.128 R100, desc[UR14][R100.64] ;  /* 0x0000000e64647981 */ /* 0x000f22000c1e1d00 */
[--C-:B------:R-:W-:Y:S02]  /*0bb0*/  HADD2.F32 R127, -RZ, R146.reuse.H0_H0 ;  /* 0x20000092ff7f7230 */ /* 0x100fe40000004100 */
[----:B------:R-:W-:Y:S02]  /*0bc0*/  HADD2.F32 R118, -RZ, R146.H1_H1 ;  /* 0x30000092ff767230 */ /* 0x000fe40000004100 */
[----:B--2---:R-:W-:-:S05]  /*0bd0*/  IMAD.WIDE.U32 R144, R8, 0x4, R144 ;  /* 0x0000000408907825 */ /* 0x004fca00078e0090 */
[----:B------:R-:W5:Y:S01]  /*0be0*/  LDG.E R7, desc[UR14][R144.64] ;  /* 0x0000000e90077981 */ /* 0x000f62000c1e1900 */
[----:B0-----:R-:W-:-:S05]  /*0bf0*/  @P0 IMAD.WIDE.U32 R142, R8, 0x10, R142 ;  /* 0x00000010088e0825 */ /* 0x001fca00078e008e */
[----:B------:R0:W5:Y:S02]  /*0c00*/  @P0 LDG.E.128 R72, desc[UR14][R142.64] ;  /* 0x0000000e8e480981 */ /* 0x000164000c1e1d00 */
[----:B0-----:R-:W-:Y:S01]  /*0c10*/  IADD3 R143, PT, PT, R8, 0x80, RZ ;  /* 0x00000080088f7810 */ /* 0x001fe20007ffe0ff */
[----:B---3--:R-:W-:Y:S01]  /*0c20*/  FADD.FTZ R97, R97, -UR4 ;  /* 0x8000000461617e21 */ /* 0x008fe20008010000 */
[----:B------:R-:W-:-:S03]  /*0c30*/  FADD.FTZ R115, R96, -UR4 ;  /* 0x8000000460737e21 */ /* 0x000fc60008010000 */
[----:B------:R-:W-:Y:S01]  /*0c40*/  FMUL.FTZ R120, R97, UR23 ;  /* 0x0000001761787c20 */ /* 0x000fe20008410000 */
[----:B------:R-:W-:Y:S01]  /*0c50*/  FMUL.FTZ R115, R115, UR23 ;  /* 0x0000001773737c20 */ /* 0x000fe20008410000 */
[--C-:B------:R-:W-:Y:S02]  /*0c60*/  HADD2.F32 R96, -RZ, R147.reuse.H1_H1 ;  /* 0x30000093ff607230 */ /* 0x100fe40000004100 */
[----:B----4-:R-:W-:Y:S01]  /*0c70*/  FMUL.FTZ R112, R100, R127 ;  /* 0x0000007f64707220 */ /* 0x010fe20000410000 */
[----:B------:R-:W-:Y:S01]  /*0c80*/  FADD.FTZ R98, R98, -UR4 ;  /* 0x8000000462627e21 */ /* 0x000fe20008010000 */
[----:B------:R-:W-:Y:S02]  /*0c90*/  HADD2.F32 R127, -RZ, R147.H0_H0 ;  /* 0x20000093ff7f7230 */ /* 0x000fe40000004100 */
[----:B------:R-:W-:Y:S01]  /*0ca0*/  FMUL.FTZ R118, R101, R118 ;  /* 0x0000007665767220 */ /* 0x000fe20000410000 */
[----:B------:R-:W-:Y:S01]  /*0cb0*/  FADD.FTZ R49, R49, R101 ;  /* 0x0000006531317221 */ /* 0x000fe20000010000 */
[----:B------:R-:W-:Y:S01]  /*0cc0*/  FFMA.FTZ R25, R101, R120, R25 ;  /* 0x0000007865197223 */ /* 0x000fe20000010019 */
[----:B------:R-:W-:Y:S01]  /*0cd0*/  FADD.FTZ R97, RZ, R112 ;  /* 0x00000070ff617221 */ /* 0x000fe20000010000 */
[----:B------:R-:W-:Y:S01]  /*0ce0*/  FFMA.FTZ R101, R115, R112, RZ ;  /* 0x0000007073657223 */ /* 0x000fe200000100ff */
[----:B------:R-:W-:Y:S01]  /*0cf0*/  FMUL.FTZ R129, R98, UR23 ;  /* 0x0000001762817c20 */ /* 0x000fe20008410000 */
[----:B------:R-:W-:Y:S01]  /*0d00*/  FMUL.FTZ R141, R103, R96 ;  /* 0x00000060678d7220 */ /* 0x000fe20000410000 */
[----:B------:R-:W-:Y:S01]  /*0d10*/  FADD.FTZ R99, R99, -UR4 ;  /* 0x8000000463637e21 */ /* 0x000fe20008010000 */
[----:B------:R-:W-:Y:S01]  /*0d20*/  FMUL.FTZ R127, R102, R127 ;  /* 0x0000007f667f7220 */ /* 0x000fe20000410000 */
[----:B------:R-:W-:Y:S01]  /*0d30*/  FADD.FTZ R96, R97, R118 ;  /* 0x0000007661607221 */ /* 0x000fe20000010000 */
[----:B------:R-:W-:Y:S01]  /*0d40*/  FFMA.FTZ R98, R120, R118, R101 ;  /* 0x0000007678627223 */ /* 0x000fe20000010065 */
[----:B------:R-:W-:-:S02]  /*0d50*/  FMUL.FTZ R142, R99, UR23 ;  /* 0x00000017638e7c20 */ /* 0x000fc40008410000 */
        /* <DEDUP_REMOVED lines=10> */
.L_x_8886:
[----:B------:R-:W-:Y:S05]  /*0e00*/  BSYNC.RECONVERGENT B0 ;  /* 0x0000000000007941 */ /* 0x000fea0003800200 */
.L_x_8885:
[----:B------:R-:W-:Y:S04]  /*0e10*/  BSSY.RECONVERGENT B0, `(.L_x_8887) ;  /* 0x0000031000007945 */ /* 0x000fe80003800200 */
[----:B------:R-:W-:Y:S05]  /*0e20*/  @!P1 BRA `(.L_x_8888) ;  /* 0x0000000000bc9947 */ /* 0x000fea0003800000 */
        /* <DEDUP_REMOVED lines=10> */
[----:B--2---:R-:W-:-:S05]  /*0ed0*/  IMAD.WIDE.U32 R158, R143, 0x4, R158 ;  /* 0x000000048f9e7825 */ /* 0x004fca00078e009e */
[----:B------:R1:W5:Y:S01]  /*0ee0*/  LDG.E R6, desc[UR14][R158.64] ;  /* 0x0000000e9e067981 */ /* 0x000362000c1e1900 */
[----:B0-----:R-:W-:-:S05]  /*0ef0*/  @P0 IMAD.WIDE.U32 R160, R143, 0x10, R160 ;  /* 0x000000108fa00825 */ /* 0x001fca00078e00a0 */
[----:B------:R1:W5:Y:S01]  /*0f00*/  @P0 LDG.E.128 R20, desc[UR14][R160.64] ;  /* 0x0000000ea0140981 */ /* 0x000362000c1e1d00 */
[--C-:B------:R-:W-:Y:S01]  /*0f10*/  HADD2.F32 R113, -RZ, R148.reuse.H0_H0 ;  /* 0x20000094ff717230 */ /* 0x100fe20000004100 */
[----:B------:R-:W-:Y:S01]  /*0f20*/  IADD3 R143, PT, PT, R143, 0x80, RZ ;  /* 0x000000808f8f7810 */ /* 0x000fe20007ffe0ff */
[----:B---3--:R-:W-:Y:S01]  /*0f30*/  FADD.FTZ R97, R97, -UR4 ;  /* 0x8000000461617e21 */ /* 0x008fe20008010000 */
[----:B------:R-:W-:Y:S01]  /*0f40*/  FADD.FTZ R17, R96, -UR4 ;  /* 0x8000000460117e21 */ /* 0x000fe20008010000 */
[----:B------:R-:W-:Y:S02]  /*0f50*/  HADD2.F32 R96, -RZ, R148.H1_H1 ;  /* 0x30000094ff607230 */ /* 0x000fe40000004100 */
[----:B------:R-:W-:Y:S01]  /*0f60*/  FMUL.FTZ R110, R97, UR23 ;  /* 0x00000017616e7c20 */ /* 0x000fe20008410000 */
[--C-:B------:R-:W-:Y:S02]  /*0f70*/  HADD2.F32 R97, -RZ, R149.reuse.H0_H0 ;  /* 0x20000095ff617230 */ /* 0x100fe40000004100 */
[----:B------:R-:W-:Y:S01]  /*0f80*/  FADD.FTZ R98, R98, -UR4 ;  /* 0x8000000462627e21 */ /* 0x000fe20008010000 */
[----:B------:R-:W-:Y:S01]  /*0f90*/  FMUL.FTZ R17, R17, UR23 ;  /* 0x0000001711117c20 */ /* 0x000fe20008410000 */
[----:B----4-:R-:W-:Y:S01]  /*0fa0*/  FMUL.FTZ R18, R100, R113 ;  /* 0x0000007164127220 */ /* 0x010fe20000410000 */
[----:B------:R-:W-:Y:S01]  /*0fb0*/  FMUL.FTZ R123, R101, R96 ;  /* 0x00000060657b7220 */ /* 0x000fe20000410000 */
[----:B------:R-:W-:-:S02]  /*0fc0*/  HADD2.F32 R96, -RZ, R149.H1_H1 ;  /* 0x30000095ff607230 */ /* 0x000fc40000004100 */
[----:B------:R-:W-:Y:S01]  /*0fd0*/  FMUL.FTZ R113, R98, UR23 ;  /* 0x0000001762717c20 */ /* 0x000fe20008410000 */
[----:B------:R-:W-:Y:S01]  /*0fe0*/  FMUL.FTZ R130, R102, R97 ;  /* 0x0000006166827220 */ /* 0x000fe20000410000 */
[----:B------:R-:W-:Y:S01]  /*0ff0*/  FADD.FTZ R98, R145, R18 ;  /* 0x0000001291627221 */ /* 0x000fe20000010000 */
[----:B------:R-:W-:Y:S01]  /*1000*/  FFMA.FTZ R97, R17, R18, R144 ;  /* 0x0000001211617223 */ /* 0x000fe20000010090 */
[----:B------:R-:W-:Y:S01]  /*1010*/  FADD.FTZ R140, R99, -UR4 ;  /* 0x80000004638c7e21 */ /* 0x000fe20008010000 */
[----:B------:R-:W-:Y:S01]  /*1020*/  FMUL.FTZ R139, R103, R96 ;  /* 0x00000060678b7220 */ /* 0x000fe20000410000 */
[----:B------:R-:W-:Y:S01]  /*1030*/  FADD.FTZ R99, R98, R123 ;  /* 0x0000007b62637221 */ /* 0x000fe20000010000 */
[----:B------:R-:W-:Y:S01]  /*1040*/  FFMA.FTZ R96, R110, R123, R97 ;  /* 0x0000007b6e607223 */ /* 0x000fe20000010061 */
[----:B------:R-:W-:Y:S02]  /*1050*/  FMUL.FTZ R140, R140, UR23 ;  /* 0x000000178c8c7c20 */ /* 0x000fe40008410000 */
        /* <DEDUP_REMOVED lines=11> */
[----:B-1----:R-:W-:-:S07]  /*1110*/  FFMA.FTZ R144, R140, R139, R97 ;  /* 0x0000008b8c907223 */ /* 0x002fce0000010061 */
.L_x_8888:
[----:B------:R-:W-:Y:S05]  /*1120*/  BSYNC.RECONVERGENT B0 ;  /* 0x0000000000007941 */ /* 0x000fea0003800200 */
.L_x_8887:
        /* <DEDUP_REMOVED lines=12> */
[----:B------:R-:W-:Y:S02]  /*11f0*/  HADD2.F32 R107, -RZ, R150.H0_H0 ;  /* 0x20000096ff6b7230 */ /* 0x000fe40000004100 */
[----:B--2---:R-:W-:-:S05]  /*1200*/  IMAD.WIDE.U32 R136, R143, 0x4, R136 ;  /* 0x000000048f887825 */ /* 0x004fca00078e0088 */
[----:B------:R1:W5:Y:S01]  /*1210*/  LDG.E R5, desc[UR14][R136.64] ;  /* 0x0000000e88057981 */ /* 0x000362000c1e1900 */
[----:B0-----:R-:W-:-:S05]  /*1220*/  @P0 IMAD.WIDE.U32 R158, R143, 0x10, R158 ;  /* 0x000000108f9e0825 */ /* 0x001fca00078e009e */
[----:B------:R0:W5:Y:S01]  /*1230*/  @P0 LDG.E.128 R80, desc[UR14][R158.64] ;  /* 0x0000000e9e500981 */ /* 0x000162000c1e1d00 */
        /* <DEDUP_REMOVED lines=15> */
[----:B-1----:R-:W-:Y:S01]  /*1330*/  FADD.FTZ R136, R99, -UR4 ;  /* 0x8000000463887e21 */ /* 0x002fe20008010000 */
        /* <DEDUP_REMOVED lines=16> */
.L_x_8890:
[----:B------:R-:W-:Y:S05]  /*1440*/  BSYNC.RECONVERGENT B0 ;  /* 0x0000000000007941 */ /* 0x000fea0003800200 */
.L_x_8889:
        /* <DEDUP_REMOVED lines=49> */
.L_x_8892:
[----:B------:R-:W-:Y:S05]  /*1760*/  BSYNC.RECONVERGENT B0 ;  /* 0x0000000000007941 */ /* 0x000fea0003800200 */
.L_x_8891:
        /* <DEDUP_REMOVED lines=23> */
[----:B------:R-:W-:Y:S01]  /*18e0*/  FMUL.FTZ R11, R11, UR23 ;  /* 0x000000170b0b7c20 */ /* 0x000fe20008410000 */
[----:B----4-:R-:W-:Y:S01]  /*18f0*/  FMUL.FTZ R12, R100, R19 ;  /* 0x00000013640c7220 */ /* 0x010fe20000410000 */
[----:B------:R-:W-:Y:S01]  /*1900*/  FMUL.FTZ R117, R101, R96 ;  /* 0x0000006065757220 */ /* 0x000fe20000410000 */
[----:B------:R-:W-:-:S02]  /*1910*/  HADD2.F32 R96, -RZ, R155.H1_H1 ;  /* 0x3000009bff607230 */ /* 0x000fc40000004100 */
[----:B------:R-:W-:Y:S01]  /*1920*/  FADD.FTZ R19, R98, -UR4 ;  /* 0x8000000462137e21 */ /* 0x000fe20008010000 */
[----:B------:R-:W-:Y:S01]  /*1930*/  FMUL.FTZ R124, R102, R97 ;  /* 0x00000061667c7220 */ /* 0x000fe20000410000 */
[----:B------:R-:W-:Y:S01]  /*1940*/  FADD.FTZ R98, R145, R12 ;  /* 0x0000000c91627221 */ /* 0x000fe20000010000 */
[----:B------:R-:W-:Y:S01]  /*1950*/  FFMA.FTZ R97, R11, R12, R144 ;  /* 0x0000000c0b617223 */ /* 0x000fe20000010090 */
[----:B-1----:R-:W-:Y:S01]  /*1960*/  FADD.FTZ R132, R99, -UR4 ;  /* 0x8000000463847e21 */ /* 0x002fe20008010000 */
[----:B------:R-:W-:Y:S01]  /*1970*/  FMUL.FTZ R133, R103, R96 ;  /* 0x0000006067857220 */ /* 0x000fe20000410000 */
[----:B------:R-:W-:Y:S01]  /*1980*/  FMUL.FTZ R19, R19, UR23 ;  /* 0x0000001713137c20 */ /* 0x000fe20008410000 */
        /* <DEDUP_REMOVED lines=15> */
.L_x_8894:
[----:B------:R-:W-:Y:S05]  /*1a80*/  BSYNC.RECONVERGENT B0 ;  /* 0x0000000000007941 */ /* 0x000fea0003800200 */
.L_x_8893:
[----:B------:R-:W-:Y:S01]  /*1a90*/  ISETP.GE.U32.AND P5, PT, R9, 0x300, PT ;  /* 0x000003000900780c */ /* 0x000fe20003fa6070 */
[----:B------:R-:W-:-:S12]  /*1aa0*/  BSSY.RECONVERGENT B0, `(.L_x_8895) ;  /* 0x0000030000007945 */ /* 0x000fd80003800200 */
[----:B------:R-:W-:Y:S05]  /*1ab0*/  @!P5 BRA `(.L_x_8896) ;  /* 0x0000000000b8d947 */ /* 0x000fea0003800000 */
[----:B------:R-:W-:Y:S01]  /*1ac0*/  ISETP.NE.U32.AND P0, PT, RZ, UR18, PT ;  /* 0x00000012ff007c0c */ /* 0x000fe2000bf05070 */
[----:B------:R-:W0:Y:S03]  /*1ad0*/  LDC.64 R100, c[0x0][0x428] ;  /* 0x00010a00ff647b82 */ /* 0x000e260000000a00 */
[----:B------:R-:W-:-:S05]  /*1ae0*/  ISETP.NE.AND.EX P0, PT, RZ, UR19, PT, P0 ;  /* 0x00000013ff007c0c */ /* 0x000fca000bf05300 */
[----:B------:R-:W1:Y:S08]  /*1af0*/  LDC.64 R158, c[0x0][0x3b0] ;  /* 0x0000ec00ff9e7b82 */ /* 0x000e700000000a00 */
[----:B------:R-:W2:Y:S02]  /*1b00*/  @P0 LDC.64 R96, c[0x0][0x438] ;  /* 0x00010e00ff600b82 */ /* 0x000ea40000000a00 */
[----:B--2---:R-:W-:-:S06]  /*1b10*/  @P0 IMAD.WIDE.U32 R160, R143, 0x10, R96 ;  /* 0x000000108fa00825 */ /* 0x004fcc00078e0060 */
[----:B------:R-:W2:Y:S01]  /*1b20*/  LDC.64 R96, c[0x0][0x3a8] ;  /* 0x0000ea00ff607b82 */ /* 0x000ea20000000a00 */
[C---:B0-----:R-:W-:Y:S01]  /*1b30*/  IMAD.WIDE.U32 R100, R143.reuse, 0x10, R100 ;  /* 0x000000108f647825 */ /* 0x041fe200078e0064 */
[----:B------:R0:W5:Y:S05]  /*1b40*/  @P0 LDG.E.128 R92, desc[UR14][R160.64] ;  /* 0x0000000ea05c0981 */ /* 0x00016a000c1e1d00 */
[----:B------:R-:W3:Y:S01]  /*1b50*/  LDG.E.128 R100, desc[UR14][R100.64] ;  /* 0x0000000e64647981 */ /* 0x000ee2000c1e1d00 */
[----:B--2---:R-:W-:-:S06]  /*1b60*/  IMAD.WIDE.U32 R96, R143, 0x10, R96 ;  /* 0x000000108f607825 */ /* 0x004fcc00078e0060 */
[----:B------:R-:W2:Y:S01]  /*1b70*/  LDG.E.128 R96, desc[UR14][R96.64] ;  /* 0x0000000e60607981 */ /* 0x000ea2000c1e1d00 */
[----:B-1----:R-:W-:-:S05]  /*1b80*/  IMAD.WIDE.U32 R158, R143, 0x4, R158 ;  /* 0x000000048f9e7825 */ /* 0x002fca00078e009e */
[----:B------:R0:W5:Y:S01]  /*1b90*/  LDG.E R2, desc[UR14][R158.64] ;  /* 0x0000000e9e027981 */ /* 0x000162000c1e1900 */
[--C-:B------:R-:W-:Y:S02]  /*1ba0*/  HADD2.F32 R109, -RZ, R156.reuse.H0_H0 ;  /* 0x2000009cff6d7230 */ /* 0x100fe40000004100 */
[----:B------:R-:W-:-:S03]  /*1bb0*/  HADD2.F32 R114, -RZ, R156.H1_H1 ;  /* 0x3000009cff727230 */ /* 0x000fc60000004100 */
[----:B---3--:R-:W-:Y:S02]  /*1bc0*/  FMUL.FTZ R109, R100, R109 ;  /* 0x0000006d646d7220 */ /* 0x008fe40000410000 */
[----:B------:R-:W-:Y:S02]  /*1bd0*/  FMUL.FTZ R114, R101, R114 ;  /* 0x0000007265727220 */ /* 0x000fe40000410000 */
[----:B------:R-:W-:-:S04]  /*1be0*/  FADD.FTZ R145, R145, R109 ;  /* 0x0000006d91917221 */ /* 0x000fc80000010000 */
[----:B------:R-:W-:Y:S01]  /*1bf0*/  FADD.FTZ R145, R145, R114 ;  /* 0x0000007291917221 */ /* 0x000fe20000010000 */
[----:B--2---:R-:W-:Y:S01]  /*1c00*/  FADD.FTZ R111, R96, -UR4 ;  /* 0x80000004606f7e21 */ /* 0x004fe20008010000 */
[----:B------:R-:W-:Y:S01]  /*1c10*/  FADD.FTZ R116, R97, -UR4 ;  /* 0x8000000461747e21 */ /* 0x000fe20008010000 */
[--C-:B------:R-:W-:Y:S02]  /*1c20*/  HADD2.F32 R97, -RZ, R157.reuse.H0_H0 ;  /* 0x2000009dff617230 */ /* 0x100fe40000004100 */
[----:B------:R-:W-:Y:S01]  /*1c30*/  FMUL.FTZ R111, R111, UR23 ;  /* 0x000000176f6f7c20 */ /* 0x000fe20008410000 */
[----:B------:R-:W-:Y:S01]  /*1c40*/  FADD.FTZ R98, R98, -UR4 ;  /* 0x8000000462627e21 */ /* 0x000fe20008010000 */
[----:B------:R-:W-:Y:S01]  /*1c50*/  FMUL.FTZ R116, R116, UR23 ;  /* 0x0000001774747c20 */ /* 0x000fe20008410000 */
[----:B------:R-:W-:Y:S01]  /*1c60*/  FMUL.FTZ R122, R102, R97 ;  /* 0x00000061667a7220 */ /* 0x000fe20000410000 */
[----:B------:R-:W-:Y:S01]  /*1c70*/  FFMA.FTZ R97, R111, R109, R144 ;  /* 0x0000006d6f617223 */ /* 0x000fe20000010090 */
[----:B------:R-:W-:-:S02]  /*1c80*/  HADD2.F32 R96, -RZ, R157.H1_H1 ;  /* 0x3000009dff607230 */ /* 0x000fc40000004100 */
[----:B------:R-:W-:Y:S01]  /*1c90*/  FMUL.FTZ R125, R98, UR23 ;  /* 0x00000017627d7c20 */ /* 0x000fe20008410000 */
[----:B------:R-:W-:Y:S01]  /*1ca0*/  FADD.FTZ R99, R99, -UR4 ;  /* 0x8000000463637e21 */ /* 0x000fe20008010000 */
[----:B------:R-:W-:Y:S01]  /*1cb0*/  FFMA.FTZ R98, R116, R114, R97 ;  /* 0x0000007274627223 */ /* 0x000fe20000010061 */
[----:B------:R-:W-:Y:S02]  /*1cc0*/  FMUL.FTZ R131, R103, R96 ;  /* 0x0000006067837220 */ /* 0x000fe40000410000 */
        /* <DEDUP_REMOVED lines=13> */
.L_x_8896:
[----:B------:R-:W-:Y:S05]  /*1da0*/  BSYNC.RECONVERGENT B0 ;  /* 0x0000000000007941 */ /* 0x000fea0003800200 */
.L_x_8895:
        /* <DEDUP_REMOVED lines=31> */
.L_x_8898:
[----:B------:R-:W-:Y:S05]  /*1fa0*/  BSYNC.RECONVERGENT B0 ;  /* 0x0000000000007941 */ /* 0x000fea0003800200 */
.L_x_8897:
        /* <DEDUP_REMOVED lines=26> */
[----:B------:R-:W-:Y:S01]  /*2150*/  ISETP.NE.AND P0, PT, R0, RZ, PT ;  /* 0x000000ff0000720c */ /* 0x000fe20003f05270 */
[----:B------:R-:W-:-:S12]  /*2160*/  BSSY.RECONVERGENT B1, `(.L_x_8901) ;  /* 0x0000045000017945 */ /* 0x000fd80003800200 */
[----:B------:R-:W-:Y:S05]  /*2170*/  @!P0 BRA `(.L_x_8902) ;  /* 0x00000004000c8947 */ /* 0x000fea0003800000 */
[----:B------:R-:W-:-:S04]  /*2180*/  ISETP.NE.U32.AND P0, PT, RZ, UR20, PT ;  /* 0x00000014ff007c0c */ /* 0x000fc8000bf05070 */
[----:B------:R-:W-:-:S13]  /*2190*/  ISETP.NE.AND.EX P0, PT, RZ, UR21, PT, P0 ;  /* 0x00000015ff007c0c */ /* 0x000fda000bf05300 */
[----:B------:R-:W-:Y:S05]  /*21a0*/  @P0 BRA `(.L_x_8903) ;  /* 0x0000000000740947 */ /* 0x000fea0003800000 */
[--C-:B------:R-:W-:Y:S01]  /*21b0*/  FFMA.FTZ R97, R115, UR4, R100.reuse ;  /* 0x0000000473617c23 */ /* 0x100fe20008010064 */
[----:B-----5:R-:W-:Y:S01]  /*21c0*/  LOP3.LUT P6, RZ, R7, 0xff, RZ, 0xc0, !PT ;  /* 0x000000ff07ff7812 */ /* 0x020fe200078cc0ff */
        /* <DEDUP_REMOVED lines=10> */
[----:B------:R-:W-:Y:S01]  /*2270*/  FMUL.FTZ R102, R102, UR12 ;  /* 0x0000000c66667c20 */ /* 0x000fe20008410000 */
[----:B------:R-:W-:Y:S02]  /*2280*/  FMUL.FTZ R97, R97, UR22 ;  /* 0x0000001661617c20 */ /* 0x000fe40008410000 */
[----:B------:R-:W-:Y:S01]  /*2290*/  FMUL.FTZ R98, R98, UR22 ;  /* 0x0000001662627c20 */ /* 0x000fe20008410000 */
[----:B------:R-:W-:Y:S02]  /*22a0*/  FMUL.FTZ R102, R102, UR22 ;  /* 0x0000001666667c20 */ /* 0x000fe40008410000 */
[----:B------:R-:W-:Y:S01]  /*22b0*/  SEL R96, R97, RZ, P6 ;  /* 0x000000ff61607207 */ /* 0x000fe20003000000 */
[----:B------:R-:W-:Y:S01]  /*22c0*/  FFMA.FTZ R97, R120, UR4, R100 ;  /* 0x0000000478617c23 */ /* 0x000fe20008010064 */
[----:B------:R-:W-:-:S03]  /*22d0*/  LOP3.LUT P6, RZ, R7, 0xff00, RZ, 0xc0, !PT ;  /* 0x0000ff0007ff7812 */ /* 0x000fc600078cc0ff */
[----:B------:R-:W-:-:S04]  /*22e0*/  FADD.FTZ R97, R118, -R97 ;  /* 0x8000006176617221 */ /* 0x000fc80000010000 */
[----:B------:R-:W-:-:S04]  /*22f0*/  FMUL.FTZ R97, R97, UR23 ;  /* 0x0000001761617c20 */ /* 0x000fc80008410000 */
[----:B------:R-:W-:-:S04]  /*2300*/  FMUL.FTZ R97, R97, UR12 ;  /* 0x0000000c61617c20 */ /* 0x000fc80008410000 */
[----:B------:R-:W-:-:S05]  /*2310*/  FMUL.FTZ R97, R97, UR22 ;  /* 0x0000001661617c20 */ /* 0x000fca0008410000 */
[----:B------:R-:W-:Y:S02]  /*2320*/  SEL R97, R97, RZ, P6 ;  /* 0x000000ff61617207 */ /* 0x000fe40003000000 */
[----:B------:R-:W-:-:S04]  /*2330*/  LOP3.LUT P6, RZ, R7, 0xff0000, RZ, 0xc0, !PT ;  /* 0x00ff000007ff7812 */ /* 0x000fc800078cc0ff */
[----:B------:R-:W-:Y:S02]  /*2340*/  SEL R98, R98, RZ, P6 ;  /* 0x000000ff62627207 */ /* 0x000fe40003000000 */
[----:B------:R-:W-:-:S04]  /*2350*/  ISETP.GE.U32.AND P6, PT, R7, 0x1000000, PT ;  /* 0x010000000700780c */ /* 0x000fc80003fc6070 */
[----:B------:R-:W-:Y:S01]  /*2360*/  SEL R99, R102, RZ, P6 ;  /* 0x000000ff66637207 */ /* 0x000fe20003000000 */
[----:B------:R-:W-:Y:S08]  /*2370*/  BRA `(.L_x_8904) ;  /* 0x0000000000707947 */ /* 0x000ff00003800000 */
.L_x_8903:
[--C-:B------:R-:W-:Y:S01]  /*2380*/  FFMA.FTZ R29, R115, UR4, R100.reuse ;  /* 0x00000004731d7c23 */ /* 0x100fe20008010064 */
[----:B-----5:R-:W-:Y:S01]  /*2390*/  LOP3.LUT P6, RZ, R7, 0xff, RZ, 0xc0, !PT ;  /* 0x000000ff07ff7812 */ /* 0x020fe200078cc0ff */
[----:B------:R-:W-:Y:S02]  /*23a0*/  FFMA.FTZ R102, R142, UR4, R100 ;  /* 0x000000048e667c23 */ /* 0x000fe40008010064 */
[----:B------:R-:W-:Y:S02]  /*23b0*/  FADD.FTZ R29, R112, -R29 ;  /* 0x8000001d701d7221 */ /* 0x000fe40000010000 */
[----:B------:R-:W-:Y:S02]  /*23c0*/  FADD.FTZ R102, R141, -R102 ;  /* 0x800000668d667221 */ /* 0x000fe40000010000 */
[----:B------:R-:W-:-:S04]  /*23d0*/  FMUL.FTZ R28, R29, UR23 ;  /* 0x000000171d1c7c20 */ /* 0x000fc80008410000 */
[----:B------:R-:W-:-:S04]  /*23e0*/  FMUL.FTZ R29, R28, UR12 ;  /* 0x0000000c1c1d7c20 */ /* 0x000fc80008410000 */
[----:B------:R-:W-:-:S05]  /*23f0*/  FMUL.FTZ R29, R29, UR22 ;  /* 0x000000161d1d7c20 */ /* 0x000fca0008410000 */
[----:B------:R-:W-:Y:S01]  /*2400*/  SEL R96, R29, RZ, P6 ;  /* 0x000000ff1d607207 */ /* 0x000fe20003000000 */
[----:B------:R-:W-:Y:S01]  /*2410*/  FFMA.FTZ R29, R120, UR4, R100 ;  /* 0x00000004781d7c23 */ /* 0x000fe20008010064 */
[----:B------:R-:W-:-:S03]  /*2420*/  LOP3.LUT P6, RZ, R7, 0xff00, RZ, 0xc0, !PT ;  /* 0x0000ff0007ff7812 */ /* 0x000fc600078cc0ff */
[----:B------:R-:W-:-:S04]  /*2430*/  FADD.FTZ R29, R118, -R29 ;  /* 0x8000001d761d7221 */ /* 0x000fc80000010000 */
        /* <DEDUP_REMOVED lines=11> */
[----:B------:R-:W-:Y:S01]  /*24f0*/  FMUL.FTZ R31, R102, UR23 ;  /* 0x00000017661f7c20 */ /* 0x000fe20008410000 */
[----:B------:R-:W-:-:S03]  /*2500*/  ISETP.GE.U32.AND P6, PT, R7, 0x1000000, PT ;  /* 0x010000000700780c */ /* 0x000fc60003fc6070 */
[----:B------:R-:W-:-:S04]  /*2510*/  FMUL.FTZ R99, R31, UR12 ;  /* 0x0000000c1f637c20 */ /* 0x000fc80008410000 */
[----:B------:R-:W-:-:S05]  /*2520*/  FMUL.FTZ R99, R99, UR22 ;  /* 0x0000001663637c20 */ /* 0x000fca0008410000 */
[----:B------:R-:W-:-:S07]  /*2530*/  SEL R99, R99, RZ, P6 ;  /* 0x000000ff63637207 */ /* 0x000fce0003000000 */
.L_x_8904:
[----:B------:R-:W0:Y:S08]  /*2540*/  @P0 LDC.64 R144, c[0x0][0x478] ;  /* 0x00011e00ff900b82 */ /* 0x000e300000000a00 */
[----:B------:R-:W1:Y:S01]  /*2550*/  LDC.64 R102, c[0x0][0x468] ;  /* 0x00011a00ff667b82 */ /* 0x000e620000000a00 */
[----:B0-----:R-:W-:-:S05]  /*2560*/  @P0 IMAD.WIDE.U32 R144, R8, 0x10, R144 ;  /* 0x0000001008900825 */ /* 0x001fca00078e0090 */
[----:B------:R0:W-:Y:S01]  /*2570*/  @P0 STG.E.128 desc[UR14][R144.64], R28 ;  /* 0x0000001c90000986 */ /* 0x0001e2000c101d0e */
[C---:B-1----:R-:W-:Y:S01]  /*2580*/  IMAD.WIDE.U32 R102, R8.reuse, 0x10, R102 ;  /* 0x0000001008667825 */ /* 0x042fe200078e0066 */
[----:B------:R-:W-:-:S04]  /*2590*/  IADD3 R8, PT, PT, R8, 0x80, RZ ;  /* 0x0000008008087810 */ /* 0x000fc80007ffe0ff */
[----:B------:R0:W-:Y:S03]  /*25a0*/  STG.E.128 desc[UR14][R102.64], R96 ;  /* 0x0000006066007986 */ /* 0x0001e6000c101d0e */
.L_x_8902:
[----:B------:R-:W-:Y:S05]  /*25b0*/  BSYNC.RECONVERGENT B1 ;  /* 0x0000000000017941 */ /* 0x000fea0003800200 */
.L_x_8901:
[----:B------:R-:W-:Y:S04]  /*25c0*/  BSSY.RECONVERGENT B1, `(.L_x_8905) ;  /* 0x0000045000017945 */ /* 0x000fe80003800200 */
[----:B------:R-:W-:Y:S05]  /*25d0*/  @!P1 BRA `(.L_x_8906) ;  /* 0x00000004000c9947 */ /* 0x000fea0003800000 */
[----:B------:R-:W-:-:S04]  /*25e0*/  ISETP.NE.U32.AND P0, PT, RZ, UR20, PT ;  /* 0x00000014ff007c0c */ /* 0x000fc8000bf05070 */
[----:B------:R-:W-:-:S13]  /*25f0*/  ISETP.NE.AND.EX P0, PT, RZ, UR21, PT, P0 ;  /* 0x00000015ff007c0c */ /* 0x000fda000bf05300 */
[----:B------:R-:W-:Y:S05]  /*2600*/  @!P0 BRA `(.L_x_8907) ;  /* 0x0000000000748947 */ /* 0x000fea0003800000 */
[--C-:B0-----:R-:W-:Y:S01]  /*2610*/  FFMA.FTZ R29, R17, UR4, R100.reuse ;  /* 0x00000004111d7c23 */ /* 0x101fe20008010064 */
[--C-:B------:R-:W-:Y:S01]  /*2620*/  FFMA.FTZ R30, R110, UR4, R100.reuse ;  /* 0x000000046e1e7c23 */ /* 0x100fe20008010064 */
[----:B-----5:R-:W-:Y:S01]  /*2630*/  LOP3.LUT P6, RZ, R6, 0xff, RZ, 0xc0, !PT ;  /* 0x000000ff06ff7812 */ /* 0x020fe200078cc0ff */
[----:B------:R-:W-:Y:S01]  /*2640*/  FFMA.FTZ R31, R113, UR4, R100 ;  /* 0x00000004711f7c23 */ /* 0x000fe20008010064 */
[----:B------:R-:W-:Y:S01]  /*2650*/  FADD.FTZ R29, R18, -R29 ;  /* 0x8000001d121d7221 */ /* 0x000fe20000010000 */
[----:B------:R-:W-:Y:S01]  /*2660*/  FADD.FTZ R30, R123, -R30 ;  /* 0x8000001e7b1e7221 */ /* 0x000fe20000010000 */
[----:B------:R-:W-:Y:S01]  /*2670*/  FFMA.FTZ R102, R140, UR4, R100 ;  /* 0x000000048c667c23 */ /* 0x000fe20008010064 */
[----:B------:R-:W-:Y:S01]  /*2680*/  FADD.FTZ R31, R130, -R31 ;  /* 0x8000001f821f7221 */ /* 0x000fe20000010000 */
[----:B------:R-:W-:Y:S02]  /*2690*/  FMUL.FTZ R28, R29, UR23 ;  /* 0x000000171d1c7c20 */ /* 0x000fe40008410000 */
[----:B------:R-:W-:-:S02]  /*26a0*/  FADD.FTZ R102, R139, -R102 ;  /* 0x800000668b667221 */ /* 0x000fc40000010000 */
[----:B------:R-:W-:-:S04]  /*26b0*/  FMUL.FTZ R29, R28, UR12 ;  /* 0x0000000c1c1d7c20 */ /* 0x000fc80008410000 */
[----:B------:R-:W-:-:S05]  /*26c0*/  FMUL.FTZ R29, R29, UR22 ;  /* 0x000000161d1d7c20 */ /* 0x000fca0008410000 */
[----:B------:R-:W-:Y:S01]  /*26d0*/  SEL R96, R29, RZ, P6 ;  /* 0x000000ff1d607207 */ /* 0x000fe20003000000 */
[----:B------:R-:W-:Y:S01]  /*26e0*/  FMUL.FTZ R29, R30, UR23 ;  /* 0x000000171e1d7c20 */ /* 0x000fe20008410000 */
[----:B------:R-:W-:-:S03]  /*26f0*/  LOP3.LUT P6, RZ, R6, 0xff00, RZ, 0xc0, !PT ;  /* 0x0000ff0006ff7812 */ /* 0x000fc600078cc0ff */
        /* <DEDUP_REMOVED lines=9> */
[----:B------:R-:W-:-:S03]  /*2790*/  ISETP.GE.U32.AND P6, PT, R6, 0x1000000, PT ;  /* 0x010000000600780c */ /* 0x000fc60003fc6070 */
[----:B------:R-:W-:-:S04]  /*27a0*/  FMUL.FTZ R99, R31, UR12 ;  /* 0x0000000c1f637c20 */ /* 0x000fc80008410000 */
[----:B------:R-:W-:-:S05]  /*27b0*/  FMUL.FTZ R99, R99, UR22 ;  /* 0x0000001663637c20 */ /* 0x000fca0008410000 */
[----:B------:R-:W-:Y:S01]  /*27c0*/  SEL R99, R99, RZ, P6 ;  /* 0x000000ff63637207 */ /* 0x000fe20003000000 */
[----:B------:R-:W-:Y:S06]  /*27d0*/  BRA `(.L_x_8908) ;  /* 0x0000000000707947 */ /* 0x000fec0003800000 */
.L_x_8907:
[--C-:B0-----:R-:W-:Y:S01]  /*27e0*/  FFMA.FTZ R97, R17, UR4, R100.reuse ;  /* 0x0000000411617c23 */ /* 0x101fe20008010064 */
[--C-:B------:R-:W-:Y:S01]  /*27f0*/  FFMA.FTZ R98, R110, UR4, R100.reuse ;  /* 0x000000046e627c23 */ /* 0x100fe20008010064 */
[--C-:B------:R-:W-:Y:S01]  /*2800*/  FFMA.FTZ R99, R113, UR4, R100.reuse ;  /* 0x0000000471637c23 */ /* 0x100fe20008010064 */
[----:B------:R-:W-:Y:S01]  /*2810*/  FFMA.FTZ R102, R140, UR4, R100 ;  /* 0x000000048c667c23 */ /* 0x000fe20008010064 */
[----:B------:R-:W-:Y:S01]  /*2820*/  FADD.FTZ R97, R18, -R97 ;  /* 0x8000006112617221 */ /* 0x000fe20000010000 */
[----:B------:R-:W-:Y:S01]  /*2830*/  FADD.FTZ R98, R123, -R98 ;  /* 0x800000627b627221 */ /* 0x000fe20000010000 */
[----:B------:R-:W-:Y:S01]  /*2840*/  FADD.FTZ R99, R130, -R99 ;  /* 0x8000006382637221 */ /* 0x000fe20000010000 */
[----:B-----5:R-:W-:Y:S01]  /*2850*/  LOP3.LUT P6, RZ, R6, 0xff, RZ, 0xc0, !PT ;  /* 0x000000ff06ff7812 */ /* 0x020fe200078cc0ff */
        /* <DEDUP_REMOVED lines=12> */
[----:B------:R-:W-:Y:S02]  /*2920*/  SEL R96, R97, RZ, P6 ;  /* 0x000000ff61607207 */ /* 0x000fe40003000000 */
[----:B------:R-:W-:Y:S01]  /*2930*/  LOP3.LUT P6, RZ, R6, 0xff00, RZ, 0xc0, !PT ;  /* 0x0000ff0006ff7812 */ /* 0x000fe200078cc0ff */
[----:B------:R-:W-:-:S03]  /*2940*/  FMUL.FTZ R102, R102, UR22 ;  /* 0x0000001666667c20 */ /* 0x000fc60008410000 */
[----:B------:R-:W-:Y:S02]  /*2950*/  SEL R97, R98, RZ, P6 ;  /* 0x000000ff62617207 */ /* 0x000fe40003000000 */
[----:B------:R-:W-:-:S04]  /*2960*/  LOP3.LUT P6, RZ, R6, 0xff0000, RZ, 0xc0, !PT ;  /* 0x00ff000006ff7812 */ /* 0x000fc800078cc0ff */
[----:B------:R-:W-:Y:S02]  /*2970*/  SEL R98, R99, RZ, P6 ;  /* 0x000000ff63627207 */ /* 0x000fe40003000000 */
[----:B------:R-:W-:-:S04]  /*2980*/  ISETP.GE.U32.AND P6, PT, R6, 0x1000000, PT ;  /* 0x010000000600780c */ /* 0x000fc80003fc6070 */
[----:B------:R-:W-:-:S09]  /*2990*/  SEL R99, R102, RZ, P6 ;  /* 0x000000ff66637207 */ /* 0x000fd20003000000 */
.L_x_8908:
[----:B------:R-:W0:Y:S08]  /*29a0*/  @P0 LDC.64 R144, c[0x0][0x478] ;  /* 0x00011e00ff900b82 */ /* 0x000e300000000a00 */
[----:B------:R-:W1:Y:S01]  /*29b0*/  LDC.64 R102, c[0x0][0x468] ;  /* 0x00011a00ff667b82 */ /* 0x000e620000000a00 */
[----:B0-----:R-:W-:-:S05]  /*29c0*/  @P0 IMAD.WIDE.U32 R144, R8, 0x10, R144 ;  /* 0x0000001008900825 */ /* 0x001fca00078e0090 */
[----:B------:R2:W-:Y:S01]  /*29d0*/  @P0 STG.E.128 desc[UR14][R144.64], R28 ;  /* 0x0000001c90000986 */ /* 0x0005e2000c101d0e */
[C---:B-1----:R-:W-:Y:S01]  /*29e0*/  IMAD.WIDE.U32 R102, R8.reuse, 0x10, R102 ;  /* 0x0000001008667825 */ /* 0x042fe200078e0066 */
[----:B------:R-:W-:-:S04]  /*29f0*/  IADD3 R8, PT, PT, R8, 0x80, RZ ;  /* 0x0000008008087810 */ /* 0x000fc80007ffe0ff */
[----:B------:R2:W-:Y:S03]  /*2a00*/  STG.E.128 desc[UR14][R102.64], R96 ;  /* 0x0000006066007986 */ /* 0x0005e6000c101d0e */
.L_x_8906:
[----:B------:R-:W-:Y:S05]  /*2a10*/  BSYNC.RECONVERGENT B1 ;  /* 0x0000000000017941 */ /* 0x000fea0003800200 */
.L_x_8905:
[----:B------:R-:W-:Y:S04]  /*2a20*/  BSSY.RECONVERGENT B1, `(.L_x_8909) ;  /* 0x0000045000017945 */ /* 0x000fe80003800200 */
[----:B------:R-:W-:Y:S05]  /*2a30*/  @!P2 BRA `(.L_x_8910) ;  /* 0x00000004000ca947 */ /* 0x000fea0003800000 */
[----:B------:R-:W-:-:S04]  /*2a40*/  ISETP.NE.U32.AND P0, PT, RZ, UR20, PT ;  /* 0x00000014ff007c0c */ /* 0x000fc8000bf05070 */
[----:B------:R-:W-:-:S13]  /*2a50*/  ISETP.NE.AND.EX P0, PT, RZ, UR21, PT, P0 ;  /* 0x00000015ff007c0c */ /* 0x000fda000bf05300 */
[----:B------:R-:W-:Y:S05]  /*2a60*/  @!P0 BRA `(.L_x_8911) ;  /* 0x0000000000748947 */ /* 0x000fea0003800000 */
[--C-:B0-2---:R-:W-:Y:S01]  /*2a70*/  FFMA.FTZ R29, R15, UR4, R100.reuse ;  /* 0x000000040f1d7c23 */ /* 0x105fe20008010064 */
        /* <DEDUP_REMOVED lines=28> */
.L_x_8911:
[--C-:B0-2---:R-:W-:Y:S01]  /*2c40*/  FFMA.FTZ R97, R15, UR4, R100.reuse ;  /* 0x000000040f617c23 */ /* 0x105fe20008010064 */
        /* <DEDUP_REMOVED lines=27> */
.L_x_8912:
[----:B------:R-:W0:Y:S08]  /*2e00*/  @P0 LDC.64 R144, c[0x0][0x478] ;  /* 0x00011e00ff900b82 */ /* 0x000e300000000a00 */
[----:B------:R-:W1:Y:S01]  /*2e10*/  LDC.64 R102, c[0x0][0x468] ;  /* 0x00011a00ff667b82 */ /* 0x000e620000000a00 */
[----:B0-----:R-:W-:-:S05]  /*2e20*/  @P0 IMAD.WIDE.U32 R144, R8, 0x10, R144 ;  /* 0x0000001008900825 */ /* 0x001fca00078e0090 */
[----:B------:R3:W-:Y:S01]  /*2e30*/  @P0 STG.E.128 desc[UR14][R144.64], R28 ;  /* 0x0000001c90000986 */ /* 0x0007e2000c101d0e */
[C---:B-1----:R-:W-:Y:S01]  /*2e40*/  IMAD.WIDE.U32 R102, R8.reuse, 0x10, R102 ;  /* 0x0000001008667825 */ /* 0x042fe200078e0066 */
[----:B------:R-:W-:-:S04]  /*2e50*/  IADD3 R8, PT, PT, R8, 0x80, RZ ;  /* 0x0000008008087810 */ /* 0x000fc80007ffe0ff */
[----:B------:R3:W-:Y:S03]  /*2e60*/  STG.E.128 desc[UR14][R102.64], R96 ;  /* 0x0000006066007986 */ /* 0x0007e6000c101d0e */
.L_x_8910:
[----:B------:R-:W-:Y:S05]  /*2e70*/  BSYNC.RECONVERGENT B1 ;  /* 0x0000000000017941 */ /* 0x000fea0003800200 */
.L_x_8909:
[----:B------:R-:W-:Y:S04]  /*2e80*/  BSSY.RECONVERGENT B1, `(.L_x_8913) ;  /* 0x0000045000017945 */ /* 0x000fe80003800200 */
[----:B------:R-:W-:Y:S05]  /*2e90*/  @!P3 BRA `(.L_x_8914) ;  /* 0x00000004000cb947 */ /* 0x000fea0003800000 */
[----:B------:R-:W-:-:S04]  /*2ea0*/  ISETP.NE.U32.AND P0, PT, RZ, UR20, PT ;  /* 0x00000014ff007c0c */ /* 0x000fc8000bf05070 */
[----:B------:R-:W-:-:S13]  /*2eb0*/  ISETP.NE.AND.EX P0, PT, RZ, UR21, PT, P0 ;  /* 0x00000015ff007c0c */ /* 0x000fda000bf05300 */
[----:B------:R-:W-:Y:S05]  /*2ec0*/  @!P0 BRA `(.L_x_8915) ;  /* 0x0000000000748947 */ /* 0x000fea0003800000 */
[--C-:B0-23--:R-:W-:Y:S01]  /*2ed0*/  FFMA.FTZ R29, R13, UR4, R100.reuse ;  /* 0x000000040d1d7c23 */ /* 0x10dfe20008010064 */
        /* <DEDUP_REMOVED lines=28> */
.L_x_8915:
[--C-:B0-23--:R-:W-:Y:S01]  /*30a0*/  FFMA.FTZ R97, R13, UR4, R100.reuse ;  /* 0x000000040d617c23 */ /* 0x10dfe20008010064 */
        /* <DEDUP_REMOVED lines=27> */
.L_x_8916:
[----:B------:R-:W0:Y:S08]  /*3260*/  @P0 LDC.64 R144, c[0x0][0x478] ;  /* 0x00011e00ff900b82 */ /* 0x000e300000000a00 */
[----:B------:R-:W1:Y:S01]  /*3270*/  LDC.64 R102, c[0x0][0x468] ;  /* 0x00011a00ff667b82 */ /* 0x000e620000000a00 */
[----:B0-----:R-:W-:-:S05]  /*3280*/  @P0 IMAD.WIDE.U32 R144, R8, 0x10, R144 ;  /* 0x0000001008900825 */ /* 0x001fca00078e0090 */
[----:B------:R4:W-:Y:S01]  /*3290*/  @P0 STG.E.128 desc[UR14][R144.64], R28 ;  /* 0x0000001c90000986 */ /* 0x0009e2000c101d0e */
[C---:B-1----:R-:W-:Y:S01]  /*32a0*/  IMAD.WIDE.U32 R102, R8.reuse, 0x10, R102 ;  /* 0x0000001008667825 */ /* 0x042fe200078e0066 */
[----:B------:R-:W-:-:S04]  /*32b0*/  IADD3 R8, PT, PT, R8, 0x80, RZ ;  /* 0x0000008008087810 */ /* 0x000fc80007ffe0ff */
[----:B------:R4:W-:Y:S03]  /*32c0*/  STG.E.128 desc[UR14][R102.64], R96 ;  /* 0x0000006066007986 */ /* 0x0009e6000c101d0e */
.L_x_8914:
[----:B------:R-:W-:Y:S05]  /*32d0*/  BSYNC.RECONVERGENT B1 ;  /* 0x0000000000017941 */ /* 0x000fea0003800200 */
.L_x_8913:
[----:B------:R-:W-:Y:S04]  /*32e0*/  BSSY.RECONVERGENT B1, `(.L_x_8917) ;  /* 0x0000045000017945 */ /* 0x000fe80003800200 */
[----:B------:R-:W-:Y:S05]  /*32f0*/  @!P4 BRA `(.L_x_8918) ;  /* 0x00000004000cc947 */ /* 0x000fea0003800000 */
[----:B------:R-:W-:-:S04]  /*3300*/  ISETP.NE.U32.AND P0, PT, RZ, UR20, PT ;  /* 0x00000014ff007c0c */ /* 0x000fc8000bf05070 */
[----:B------:R-:W-:-:S13]  /*3310*/  ISETP.NE.AND.EX P0, PT, RZ, UR21, PT, P0 ;  /* 0x00000015ff007c0c */ /* 0x000fda000bf05300 */
[----:B------:R-:W-:Y:S05]  /*3320*/  @!P0 BRA `(.L_x_8919) ;  /* 0x0000000000748947 */ /* 0x000fea0003800000 */
[--C-:B0-234-:R-:W-:Y:S01]  /*3330*/  FFMA.FTZ R29, R11, UR4, R100.reuse ;  /* 0x000000040b1d7c23 */ /* 0x11dfe20008010064 */
        /* <DEDUP_REMOVED lines=28> */
.L_x_8919:
[--C-:B0-234-:R-:W-:Y:S01]  /*3500*/  FFMA.FTZ R97, R11, UR4, R100.reuse ;  /* 0x000000040b617c23 */ /* 0x11dfe20008010064 */
        /* <DEDUP_REMOVED lines=27> */
.L_x_8920:
[----:B------:R-:W0:Y:S08]  /*36c0*/  @P0 LDC.64 R144, c[0x0][0x478] ;  /* 0x00011e00ff900b82 */ /* 0x000e300000000a00 */
[----:B------:R-:W1:Y:S01]  /*36d0*/  LDC.64 R102, c[0x0][0x468] ;  /* 0x00011a00ff667b82 */ /* 0x000e620000000a00 */
[----:B0-----:R-:W-:-:S05]  /*36e0*/  @P0 IMAD.WIDE.U32 R144, R8, 0x10, R144 ;  /* 0x0000001008900825 */ /* 0x001fca00078e0090 */
[----:B------:R0:W-:Y:S01]  /*36f0*/  @P0 STG.E.128 desc[UR14][R144.64], R28 ;  /* 0x0000001c90000986 */ /* 0x0001e2000c101d0e */
[C---:B-1----:R-:W-:Y:S01]  /*3700*/  IMAD.WIDE.U32 R102, R8.reuse, 0x10, R102 ;  /* 0x0000001008667825 */ /* 0x042fe200078e0066 */
[----:B------:R-:W-:-:S04]  /*3710*/  IADD3 R8, PT, PT, R8, 0x80, RZ ;  /* 0x0000008008087810 */ /* 0x000fc80007ffe0ff */
[----:B------:R0:W-:Y:S03]  /*3720*/  STG.E.128 desc[UR14][R102.64], R96 ;  /* 0x0000006066007986 */ /* 0x0001e6000c101d0e */
.L_x_8918:
[----:B------:R-:W-:Y:S05]  /*3730*/  BSYNC.RECONVERGENT B1 ;  /* 0x0000000000017941 */ /* 0x000fea0003800200 */
.L_x_8917:
[----:B------:R-:W-:Y:S05]  /*3740*/  @!P5 BRA `(.L_x_8921) ;  /* 0x0000001c00e4d947 */ /* 0x000fea0003800000 */
[----:B------:R-:W-:-:S04]  /*3750*/  ISETP.NE.U32.AND P0, PT, RZ, UR20, PT ;  /* 0x00000014ff007c0c */ /* 0x000fc8000bf05070 */
[----:B------:R-:W-:-:S13]  /*3760*/  ISETP.NE.AND.EX P0, PT, RZ, UR21, PT, P0 ;  /* 0x00000015ff007c0c */ /* 0x000fda000bf05300 */
[----:B------:R-:W-:Y:S05]  /*3770*/  @!P0 BRA `(.L_x_8922) ;  /* 0x0000000000748947 */ /* 0x000fea0003800000 */
[--C-:B0-234-:R-:W-:Y:S01]  /*3780*/  FFMA.FTZ R28, R111, UR4, R100.reuse ;  /* 0x000000046f1c7c23 */ /* 0x11dfe20008010064 */
        /* <DEDUP_REMOVED lines=8> */
[--C-:B------:R-:W-:Y:S01]  /*3810*/  FFMA.FTZ R29, R116, UR4, R100.reuse ;  /* 0x00000004741d7c23 */ /* 0x100fe20008010064 */
[----:B------:R-:W-:Y:S01]  /*3820*/  LOP3.LUT P6, RZ, R2, 0xff00, RZ, 0xc0, !PT ;  /* 0x0000ff0002ff7812 */ /* 0x000fe200078cc0ff */
[----:B------:R-:W-:Y:S02]  /*3830*/  FFMA.FTZ R100, R138, UR4, R100 ;  /* 0x000000048a647c23 */ /* 0x000fe40008010064 */
[----:B------:R-:W-:Y:S02]  /*3840*/  FADD.FTZ R29, R114, -R29 ;  /* 0x8000001d721d7221 */ /* 0x000fe40000010000 */
[----:B------:R-:W-:Y:S02]  /*3850*/  FADD.FTZ R100, R131, -R100 ;  /* 0x8000006483647221 */ /* 0x000fe40000010000 */
[----:B------:R-:W-:-:S04]  /*3860*/  FMUL.FTZ R29, R29, UR23 ;  /* 0x000000171d1d7c20 */ /* 0x000fc80008410000 */
        /* <DEDUP_REMOVED lines=14> */
.L_x_8922:
[--C-:B0-234-:R-:W-:Y:S01]  /*3950*/  FFMA.FTZ R96, R138, UR4, R100.reuse ;  /* 0x000000048a607c23 */ /* 0x11dfe20008010064 */
[----:B-----5:R-:W-:Y:S01]  /*3960*/  ISETP.GE.U32.AND P6, PT, R2, 0x1000000, PT ;  /* 0x010000000200780c */ /* 0x020fe20003fc6070 */
        /* <DEDUP_REMOVED lines=24> */
[----:B------:R-:W-:-:S04]  /*3af0*/  LOP3.LUT P6, RZ, R2, 0xff0000, RZ, 0xc0, !PT ;  /* 0x00ff000002ff7812 */ /* 0x000fc800078cc0ff */
[----:B------:R-:W-:-:S09]  /*3b00*/  SEL R98, R101, RZ, P6 ;  /* 0x000000ff65627207 */ /* 0x000fd20003000000 */
.L_x_8923:
[----:B------:R-:W0:Y:S08]  /*3b10*/  @P0 LDC.64 R102, c[0x0][0x478] ;  /* 0x00011e00ff660b82 */ /* 0x000e300000000a00 */
[----:B------:R-:W1:Y:S01]  /*3b20*/  LDC.64 R100, c[0x0][0x468] ;  /* 0x00011a00ff647b82 */ /* 0x000e620000000a00 */
[----:B0-----:R-:W-:-:S05]  /*3b30*/  @P0 IMAD.WIDE.U32 R102, R8, 0x10, R102 ;  /* 0x0000001008660825 */ /* 0x001fca00078e0066 */
[----:B------:R0:W-:Y:S01]  /*3b40*/  @P0 STG.E.128 desc[UR14][R102.64], R28 ;  /* 0x0000001c66000986 */ /* 0x0001e2000c101d0e */
[----:B-1----:R-:W-:-:S05]  /*3b50*/  IMAD.WIDE.U32 R100, R8, 0x10, R100 ;  /* 0x0000001008647825 */ /* 0x002fca00078e0064 */
[----:B------:R0:W-:Y:S01]  /*3b60*/  STG.E.128 desc[UR14][R100.64], R96 ;  /* 0x0000006064007986 */ /* 0x0001e2000c101d0e */
[----:B------:R-:W-:Y:S05]  /*3b70*/  BRA `(.L_x_8921) ;  /* 0x0000001800d87947 */ /* 0x000fea0003800000 */
.L_x_8900:
        /* <DEDUP_REMOVED lines=8> */
[----:B------:R-:W-:Y:S01]  /*3c00*/  FFMA.FTZ R96, R129, UR4, R100 ;  /* 0x0000000481607c23 */ /* 0x000fe20008010064 */
[----:B------:R-:W0:Y:S01]  /*3c10*/  LDC.64 R102, c[0x0][0x468] ;  /* 0x00011a00ff667b82 */ /* 0x000e220000000a00 */
[----:B------:R-:W-:Y:S01]  /*3c20*/  FADD.FTZ R97, R112, -R97 ;  /* 0x8000006170617221 */ /* 0x000fe20000010000 */
[----:B------:R-:W-:Y:S01]  /*3c30*/  FADD.FTZ R98, R118, -R99 ;  /* 0x8000006376627221 */ /* 0x000fe20000010000 */
[----:B------:R-:W-:Y:S01]  /*3c40*/  FADD.FTZ R99, R127, -R96 ;  /* 0x800000607f637221 */ /* 0x000fe20000010000 */
[----:B------:R-:W-:Y:S01]  /*3c50*/  FFMA.FTZ R144, R142, UR4, R100 ;  /* 0x000000048e907c23 */ /* 0x000fe20008010064 */
[----:B-----5:R-:W-:Y:S01]  /*3c60*/  FFMA.FTZ R96, R97, UR23, R72 ;  /* 0x0000001761607c23 */ /* 0x020fe20008010048 */
[----:B------:R-:W-:Y:S01]  /*3c70*/  FFMA.FTZ R97, R98, UR23, R73 ;  /* 0x0000001762617c23 */ /* 0x000fe20008010049 */
[----:B------:R-:W-:Y:S01]  /*3c80*/  LOP3.LUT P0, RZ, R7, 0xff, RZ, 0xc0, !PT ;  /* 0x000000ff07ff7812 */ /* 0x000fe2000780c0ff */
[----:B------:R-:W-:Y:S01]  /*3c90*/  FFMA.FTZ R98, R99, UR23, R74 ;  /* 0x0000001763627c23 */ /* 0x000fe2000801004a */
[----:B------:R-:W-:Y:S01]  /*3ca0*/  FMUL.FTZ R96, R96, UR12 ;  /* 0x0000000c60607c20 */ /* 0x000fe20008410000 */
[----:B------:R-:W-:Y:S01]  /*3cb0*/  FMUL.FTZ R97, R97, UR12 ;  /* 0x0000000c61617c20 */ /* 0x000fe20008410000 */
[----:B------:R-:W-:Y:S01]  /*3cc0*/  FADD.FTZ R144, R141, -R144 ;  /* 0x800000908d907221 */ /* 0x000fe20000010000 */
[----:B------:R-:W-:Y:S01]  /*3cd0*/  FMUL.FTZ R98, R98, UR12 ;  /* 0x0000000c62627c20 */ /* 0x000fe20008410000 */
[----:B------:R-:W-:Y:S01]  /*3ce0*/  FMUL.FTZ R96, R96, UR22 ;  /* 0x0000001660607c20 */ /* 0x000fe20008410000 */
[----:B------:R-:W-:Y:S01]  /*3cf0*/  FMUL.FTZ R97, R97, UR22 ;  /* 0x0000001661617c20 */ /* 0x000fe20008410000 */
[----:B------:R-:W-:Y:S01]  /*3d00*/  FFMA.FTZ R99, R144, UR23, R75 ;  /* 0x0000001790637c23 */ /* 0x000fe2000801004b */
[----:B------:R-:W-:-:S02]  /*3d10*/  FMUL.FTZ R98, R98, UR22 ;  /* 0x0000001662627c20 */ /* 0x000fc40008410000 */
[----:B------:R-:W-:Y:S01]  /*3d20*/  SEL R96, R96, RZ, P0 ;  /* 0x000000ff60607207 */ /* 0x000fe20000000000 */
[----:B------:R-:W-:Y:S01]  /*3d30*/  FMUL.FTZ R99, R99, UR12 ;  /* 0x0000000c63637c20 */ /* 0x000fe20008410000 */
[----:B------:R-:W-:-:S03]  /*3d40*/  LOP3.LUT P0, RZ, R7, 0xff00, RZ, 0xc0, !PT ;  /* 0x0000ff0007ff7812 */ /* 0x000fc6000780c0ff */
[----:B------:R-:W-:Y:S01]  /*3d50*/  FMUL.FTZ R99, R99, UR22 ;  /* 0x0000001663637c20 */ /* 0x000fe20008410000 */
[----:B------:R-:W-:Y:S01]  /*3d60*/  SEL R97, R97, RZ, P0 ;  /* 0x000000ff61617207 */ /* 0x000fe20000000000 */
[C---:B0-----:R-:W-:Y:S01]  /*3d70*/  IMAD.WIDE.U32 R102, R8.reuse, 0x10, R102 ;  /* 0x0000001008667825 */ /* 0x041fe200078e0066 */
[C---:B------:R-:W-:Y:S02]  /*3d80*/  LOP3.LUT P0, RZ, R7.reuse, 0xff0000, RZ, 0xc0, !PT ;  /* 0x00ff000007ff7812 */ /* 0x040fe4000780c0ff */
[----:B------:R-:W-:Y:S02]  /*3d90*/  IADD3 R8, PT, PT, R8, 0x80, RZ ;  /* 0x0000008008087810 */ /* 0x000fe40007ffe0ff */
[----:B------:R-:W-:Y:S02]  /*3da0*/  SEL R98, R98, RZ, P0 ;  /* 0x000000ff62627207 */ /* 0x000fe40000000000 */
[----:B------:R-:W-:-:S04]  /*3db0*/  ISETP.GE.U32.AND P0, PT, R7, 0x1000000, PT ;  /* 0x010000000700780c */ /* 0x000fc80003f06070 */
[----:B------:R-:W-:-:S05]  /*3dc0*/  SEL R99, R99, RZ, P0 ;  /* 0x000000ff63637207 */ /* 0x000fca0000000000 */
[----:B------:R0:W-:Y:S04]  /*3dd0*/  STG.E.128 desc[UR14][R102.64], R96 ;  /* 0x0000006066007986 */ /* 0x0001e8000c101d0e */
.L_x_8926:
[----:B------:R-:W-:Y:S05]  /*3de0*/  BSYNC.RECONVERGENT B1 ;  /* 0x0000000000017941 */ /* 0x000fea0003800200 */
.L_x_8925:
[----:B------:R-:W-:Y:S04]  /*3df0*/  BSSY.RECONVERGENT B1, `(.L_x_8927) ;  /* 0x0000022000017945 */ /* 0x000fe80003800200 */
[----:B------:R-:W-:Y:S05]  /*3e00*/  @!P1 BRA `(.L_x_8928) ;  /* 0x0000000000809947 */ /* 0x000fea0003800000 */
[--C-:B0-----:R-:W-:Y:S01]  /*3e10*/  FFMA.FTZ R97, R17, UR4, R100.reuse ;  /* 0x0000000411617c23 */ /* 0x101fe20008010064 */
        /* <DEDUP_REMOVED lines=24> */
[----:B0-----:R-:W-:Y:S01]  /*3fa0*/  IMAD.WIDE.U32 R102, R8, 0x10, R102 ;  /* 0x0000001008667825 */ /* 0x001fe200078e0066 */
[----:B------:R-:W-:Y:S02]  /*3fb0*/  LOP3.LUT P0, RZ, R6, 0xff0000, RZ, 0xc0, !PT ;  /* 0x00ff000006ff7812 */ /* 0x000fe4000780c0ff */
[----:B------:R-:W-:Y:S02]  /*3fc0*/  IADD3 R8, PT, PT, R8, 0x80, RZ ;  /* 0x0000008008087810 */ /* 0x000fe40007ffe0ff */
[----:B------:R-:W-:Y:S02]  /*3fd0*/  SEL R98, R98, RZ, P0 ;  /* 0x000000ff62627207 */ /* 0x000fe40000000000 */
[----:B------:R-:W-:-:S04]  /*3fe0*/  ISETP.GE.U32.AND P0, PT, R6, 0x1000000, PT ;  /* 0x010000000600780c */ /* 0x000fc80003f06070 */
[----:B------:R-:W-:-:S05]  /*3ff0*/  SEL R99, R99, RZ, P0 ;  /* 0x000000ff63637207 */ /* 0x000fca0000000000 */
[----:B------:R1:W-:Y:S04]  /*4000*/  STG.E.128 desc[UR14][R102.64], R96 ;  /* 0x0000006066007986 */ /* 0x0003e8000c101d0e */
.L_x_8928:
[----:B------:R-:W-:Y:S05]  /*4010*/  BSYNC.RECONVERGENT B1 ;  /* 0x0000000000017941 */ /* 0x000fea0003800200 */
.L_x_8927:
[----:B------:R-:W-:Y:S04]  /*4020*/  BSSY.RECONVERGENT B1, `(.L_x_8929) ;  /* 0x0000022000017945 */ /* 0x000fe80003800200 */
[----:B------:R-:W-:Y:S05]  /*4030*/  @!P2 BRA `(.L_x_8930) ;  /* 0x000000000080a947 */ /* 0x000fea0003800000 */
[--C-:B01----:R-:W-:Y:S01]  /*4040*/  FFMA.FTZ R97, R15, UR4, R100.reuse ;  /* 0x000000040f617c23 */ /* 0x103fe20008010064 */
        /* <DEDUP_REMOVED lines=31> */
.L_x_8930:
[----:B------:R-:W-:Y:S05]  /*4240*/  BSYNC.RECONVERGENT B1 ;  /* 0x0000000000017941 */ /* 0x000fea0003800200 */
.L_x_8929:
[----:B------:R-:W-:Y:S04]  /*4250*/  BSSY.RECONVERGENT B1, `(.L_x_8931) ;  /* 0x0000022000017945 */ /* 0x000fe80003800200 */
[----:B------:R-:W-:Y:S05]  /*4260*/  @!P3 BRA `(.L_x_8932) ;  /* 0x000000000080b947 */ /* 0x000fea0003800000 */
[--C-:B012---:R-:W-:Y:S01]  /*4270*/  FFMA.FTZ R97, R13, UR4, R100.reuse ;  /* 0x000000040d617c23 */ /* 0x107fe20008010064 */
        /* <DEDUP_REMOVED lines=31> */
.L_x_8932:
[----:B------:R-:W-:Y:S05]  /*4470*/  BSYNC.RECONVERGENT B1 ;  /* 0x0000000000017941 */ /* 0x000fea0003800200 */
.L_x_8931:
[----:B------:R-:W-:Y:S04]  /*4480*/  BSSY.RECONVERGENT B1, `(.L_x_8933) ;  /* 0x0000022000017945 */ /* 0x000fe80003800200 */
[----:B------:R-:W-:Y:S05]  /*4490*/  @!P4 BRA `(.L_x_8934) ;  /* 0x000000000080c947 */ /* 0x000fea0003800000 */
[--C-:B0123--:R-:W-:Y:S01]  /*44a0*/  FFMA.FTZ R97, R11, UR4, R100.reuse ;  /* 0x000000040b617c23 */ /* 0x10ffe20008010064 */
        /* <DEDUP_REMOVED lines=31> */
.L_x_8934:
[----:B------:R-:W-:Y:S05]  /*46a0*/  BSYNC.RECONVERGENT B1 ;  /* 0x0000000000017941 */ /* 0x000fea0003800200 */
.L_x_8933:
[----:B------:R-:W-:Y:S05]  /*46b0*/  @!P5 BRA `(.L_x_8921) ;  /* 0x000000100008d947 */ /* 0x000fea0003800000 */
[--C-:B01234-:R-:W-:Y:S01]  /*46c0*/  FFMA.FTZ R98, R138, UR4, R100.reuse ;  /* 0x000000048a627c23 */ /* 0x11ffe20008010064 */
[--C-:B------:R-:W-:Y:S01]  /*46d0*/  FFMA.FTZ R96, R111, UR4, R100.reuse ;  /* 0x000000046f607c23 */ /* 0x100fe20008010064 */
[--C-:B------:R-:W-:Y:S01]  /*46e0*/  FFMA.FTZ R101, R116, UR4, R100.reuse ;  /* 0x0000000474657c23 */ /* 0x100fe20008010064 */
[----:B------:R-:W-:Y:S01]  /*46f0*/  FFMA.FTZ R103, R125, UR4, R100 ;  /* 0x000000047d677c23 */ /* 0x000fe20008010064 */
[----:B------:R-:W-:Y:S01]  /*4700*/  FADD.FTZ R98, R131, -R98 ;  /* 0x8000006283627221 */ /* 0x000fe20000010000 */
[----:B------:R-:W-:Y:S01]  /*4710*/  FADD.FTZ R97, R109, -R96 ;  /* 0x800000606d617221 */ /* 0x000fe20000010000 */
[----:B-----5:R-:W-:Y:S01]  /*4720*/  ISETP.GE.U32.AND P0, PT, R2, 0x1000000, PT ;  /* 0x010000000200780c */ /* 0x020fe20003f06070 */
[----:B------:R-:W-:Y:S01]  /*4730*/  FADD.FTZ R103, R122, -R103 ;  /* 0x800000677a677221 */ /* 0x000fe20000010000 */
[----:B------:R-:W-:Y:S01]  /*4740*/  FFMA.FTZ R99, R98, UR23, R95 ;  /* 0x0000001762637c23 */ /* 0x000fe2000801005f */
[----:B------:R-:W-:Y:S01]  /*4750*/  FADD.FTZ R98, R114, -R101 ;  /* 0x8000006572627221 */ /* 0x000fe20000010000 */
[----:B------:R-:W-:Y:S01]  /*4760*/  FFMA.FTZ R96, R97, UR23, R92 ;  /* 0x0000001761607c23 */ /* 0x000fe2000801005c */
[----:B------:R-:W0:Y:S01]  /*4770*/  LDC.64 R100, c[0x0][0x468] ;  /* 0x00011a00ff647b82 */ /* 0x000e220000000a00 */
[----:B------:R-:W-:Y:S01]  /*4780*/  FMUL.FTZ R99, R99, UR12 ;  /* 0x0000000c63637c20 */ /* 0x000fe20008410000 */
[----:B------:R-:W-:Y:S01]  /*4790*/  FFMA.FTZ R97, R98, UR23, R93 ;  /* 0x0000001762617c23 */ /* 0x000fe2000801005d */
[----:B------:R-:W-:Y:S01]  /*47a0*/  FMUL.FTZ R96, R96, UR12 ;  /* 0x0000000c60607c20 */ /* 0x000fe20008410000 */
[----:B------:R-:W-:Y:S01]  /*47b0*/  FFMA.FTZ R98, R103, UR23, R94 ;  /* 0x0000001767627c23 */ /* 0x000fe2000801005e */
[----:B------:R-:W-:Y:S01]  /*47c0*/  FMUL.FTZ R99, R99, UR22 ;  /* 0x0000001663637c20 */ /* 0x000fe20008410000 */
[----:B------:R-:W-:Y:S01]  /*47d0*/  FMUL.FTZ R97, R97, UR12 ;  /* 0x0000000c61617c20 */ /* 0x000fe20008410000 */
[----:B------:R-:W-:Y:S01]  /*47e0*/  FMUL.FTZ R96, R96, UR22 ;  /* 0x0000001660607c20 */ /* 0x000fe20008410000 */
[----:B------:R-:W-:-:S02]  /*47f0*/  FMUL.FTZ R98, R98, UR12 ;  /* 0x0000000c62627c20 */ /* 0x000fc40008410000 */
[----:B------:R-:W-:Y:S01]  /*4800*/  SEL R99, R99, RZ, P0 ;  /* 0x000000ff63637207 */ /* 0x000fe20000000000 */
[----:B------:R-:W-:Y:S01]  /*4810*/  FMUL.FTZ R97, R97, UR22 ;  /* 0x0000001661617c20 */ /* 0x000fe20008410000 */
[----:B------:R-:W-:Y:S01]  /*4820*/  LOP3.LUT P0, RZ, R2, 0xff, RZ, 0xc0, !PT ;  /* 0x000000ff02ff7812 */ /* 0x000fe2000780c0ff */
[----:B------:R-:W-:-:S03]  /*4830*/  FMUL.FTZ R98, R98, UR22 ;  /* 0x0000001662627c20 */ /* 0x000fc60008410000 */
[----:B------:R-:W-:Y:S02]  /*4840*/  SEL R96, R96, RZ, P0 ;  /* 0x000000ff60607207 */ /* 0x000fe40000000000 */
[----:B------:R-:W-:-:S04]  /*4850*/  LOP3.LUT P0, RZ, R2, 0xff00, RZ, 0xc0, !PT ;  /* 0x0000ff0002ff7812 */ /* 0x000fc8000780c0ff */
[----:B------:R-:W-:Y:S02]  /*4860*/  SEL R97, R97, RZ, P0 ;  /* 0x000000ff61617207 */ /* 0x000fe40000000000 */
[----:B------:R-:W-:Y:S01]  /*4870*/  LOP3.LUT P0, RZ, R2, 0xff0000, RZ, 0xc0, !PT ;  /* 0x00ff000002ff7812 */ /* 0x000fe2000780c0ff */
[----:B0-----:R-:W-:-:S03]  /*4880*/  IMAD.WIDE.U32 R100, R8, 0x10, R100 ;  /* 0x0000001008647825 */ /* 0x001fc600078e0064 */
[----:B------:R-:W-:-:S05]  /*4890*/  SEL R98, R98, RZ, P0 ;  /* 0x000000ff62627207 */ /* 0x000fca0000000000 */
[----:B------:R0:W-:Y:S01]  /*48a0*/  STG.E.128 desc[UR14][R100.64], R96 ;  /* 0x0000006064007986 */ /* 0x0001e2000c101d0e */
[----:B------:R-:W-:Y:S05]  /*48b0*/  BRA `(.L_x_8921) ;  /* 0x0000000c00887947 */ /* 0x000fea0003800000 */
.L_x_8924:
[----:B------:R-:W-:Y:S01]  /*48c0*/  ISETP.NE.AND P0, PT, R0, RZ, PT ;  /* 0x000000ff0000720c */ /* 0x000fe20003f05270 */
        /* <DEDUP_REMOVED lines=16> */
[----:B------:R-:W1:Y:S01]  /*49d0*/  LDC.64 R102, c[0x0][0x468] ;  /* 0x00011a00ff667b82 */ /* 0x000e620000000a00 */
[----:B------:R-:W-:Y:S01]  /*49e0*/  FMUL.FTZ R97, R29, UR12 ;  /* 0x0000000c1d617c20 */ /* 0x000fe20008410000 */
[----:B------:R-:W-:Y:S01]  /*49f0*/  LOP3.LUT P0, RZ, R7, 0xff, RZ, 0xc0, !PT ;  /* 0x000000ff07ff7812 */ /* 0x000fe2000780c0ff */
[----:B------:R-:W-:Y:S01]  /*4a00*/  FMUL.FTZ R96, R96, UR22 ;  /* 0x0000001660607c20 */ /* 0x000fe20008410000 */
[----:B------:R-:W-:Y:S01]  /*4a10*/  FMUL.FTZ R101, R30, UR12 ;  /* 0x0000000c1e657c20 */ /* 0x000fe20008410000 */
[----:B------:R-:W-:-:S03]  /*4a20*/  FMUL.FTZ R97, R97, UR22 ;  /* 0x0000001661617c20 */ /* 0x000fc60008410000 */
[----:B------:R-:W-:Y:S01]  /*4a30*/  SEL R96, R96, RZ, P0 ;  /* 0x000000ff60607207 */ /* 0x000fe20000000000 */
[----:B0-----:R-:W-:Y:S01]  /*4a40*/  IMAD.WIDE.U32 R98, R8, 0x10, R98 ;  /* 0x0000001008627825 */ /* 0x001fe200078e0062 */
[----:B------:R-:W-:-:S04]  /*4a50*/  LOP3.LUT P0, RZ, R7, 0xff00, RZ, 0xc0, !PT ;  /* 0x0000ff0007ff7812 */ /* 0x000fc8000780c0ff */
[----:B------:R0:W-:Y:S01]  /*4a60*/  STG.E.128 desc[UR14][R98.64], R28 ;  /* 0x0000001c62007986 */ /* 0x0001e2000c101d0e */
[----:B------:R-:W-:Y:S02]  /*4a70*/  SEL R97, R97, RZ, P0 ;  /* 0x000000ff61617207 */ /* 0x000fe40000000000 */
[----:B------:R-:W-:Y:S01]  /*4a80*/  LOP3.LUT P0, RZ, R7, 0xff0000, RZ, 0xc0, !PT ;  /* 0x00ff000007ff7812 */ /* 0x000fe2000780c0ff */
[C---:B-1----:R-:W-:Y:S01]  /*4a90*/  IMAD.WIDE.U32 R102, R8.reuse, 0x10, R102 ;  /* 0x0000001008667825 */ /* 0x042fe200078e0066 */
[----:B------:R-:W-:-:S03]  /*4aa0*/  IADD3 R8, PT, PT, R8, 0x80, RZ ;  /* 0x0000008008087810 */ /* 0x000fc60007ffe0ff */
[----:B0-----:R-:W-:Y:S01]  /*4ab0*/  FMUL.FTZ R98, R101, UR22 ;  /* 0x0000001665627c20 */ /* 0x001fe20008410000 */
[----:B------:R-:W-:-:S04]  /*4ac0*/  FMUL.FTZ R99, R31, UR12 ;  /* 0x0000000c1f637c20 */ /* 0x000fc80008410000 */
[----:B------:R-:W-:Y:S01]  /*4ad0*/  FMUL.FTZ R99, R99, UR22 ;  /* 0x0000001663637c20 */ /* 0x000fe20008410000 */
[----:B------:R-:W-:Y:S02]  /*4ae0*/  SEL R98, R98, RZ, P0 ;  /* 0x000000ff62627207 */ /* 0x000fe40000000000 */
[----:B------:R-:W-:-:S04]  /*4af0*/  ISETP.GE.U32.AND P0, PT, R7, 0x1000000, PT ;  /* 0x010000000700780c */ /* 0x000fc80003f06070 */
[----:B------:R-:W-:-:S05]  /*4b00*/  SEL R99, R99, RZ, P0 ;  /* 0x000000ff63637207 */ /* 0x000fca0000000000 */
[----:B------:R0:W-:Y:S04]  /*4b10*/  STG.E.128 desc[UR14][R102.64], R96 ;  /* 0x0000006066007986 */ /* 0x0001e8000c101d0e */
.L_x_8936:
[----:B------:R-:W-:Y:S05]  /*4b20*/  BSYNC.RECONVERGENT B1 ;  /* 0x0000000000017941 */ /* 0x000fea0003800200 */
.L_x_8935:
        /* <DEDUP_REMOVED lines=37> */
.L_x_8938:
[----:B------:R-:W-:Y:S05]  /*4d80*/  BSYNC.RECONVERGENT B1 ;  /* 0x0000000000017941 */ /* 0x000fea0003800200 */
.L_x_8937:
        /* <DEDUP_REMOVED lines=37> */
.L_x_8940:
[----:B------:R-:W-:Y:S05]  /*4fe0*/  BSYNC.RECONVERGENT B1 ;  /* 0x0000000000017941 */ /* 0x000fea0003800200 */
.L_x_8939:
        /* <DEDUP_REMOVED lines=37> */
.L_x_8942:
[----:B------:R-:W-:Y:S05]  /*5240*/  BSYNC.RECONVERGENT B1 ;  /* 0x0000000000017941 */ /* 0x000fea0003800200 */
.L_x_8941:
        /* <DEDUP_REMOVED lines=37> */
.L_x_8944:
[----:B------:R-:W-:Y:S05]  /*54a0*/  BSYNC.RECONVERGENT B1 ;  /* 0x0000000000017941 */ /* 0x000fea0003800200 */
.L_x_8943:
        /* <DEDUP_REMOVED lines=12> */
[----:B------:R-:W1:Y:S01]  /*5570*/  LDC.64 R100, c[0x0][0x468] ;  /* 0x00011a00ff647b82 */ /* 0x000e620000000a00 */
[----:B------:R-:W-:Y:S01]  /*5580*/  FFMA.FTZ R29, R30, UR23, R93 ;  /* 0x000000171e1d7c23 */ /* 0x000fe2000801005d */
[----:B------:R-:W-:Y:S01]  /*5590*/  FMUL.FTZ R96, R28, UR12 ;  /* 0x0000000c1c607c20 */ /* 0x000fe20008410000 */
[----:B------:R-:W-:Y:S01]  /*55a0*/  FFMA.FTZ R30, R97, UR23, R94 ;  /* 0x00000017611e7c23 */ /* 0x000fe2000801005e */
[----:B------:R-:W-:Y:S01]  /*55b0*/  LOP3.LUT P0, RZ, R2, 0xff, RZ, 0xc0, !PT ;  /* 0x000000ff02ff7812 */ /* 0x000fe2000780c0ff */
[----:B------:R-:W-:Y:S01]  /*55c0*/  FMUL.FTZ R97, R29, UR12 ;  /* 0x0000000c1d617c20 */ /* 0x000fe20008410000 */
[----:B------:R-:W-:Y:S01]  /*55d0*/  FMUL.FTZ R96, R96, UR22 ;  /* 0x0000001660607c20 */ /* 0x000fe20008410000 */
[----:B------:R-:W-:-:S02]  /*55e0*/  FMUL.FTZ R102, R30, UR12 ;  /* 0x0000000c1e667c20 */ /* 0x000fc40008410000 */
[----:B------:R-:W-:Y:S02]  /*55f0*/  FMUL.FTZ R97, R97, UR22 ;  /* 0x0000001661617c20 */ /* 0x000fe40008410000 */
[----:B------:R-:W-:Y:S01]  /*5600*/  SEL R96, R96, RZ, P0 ;  /* 0x000000ff60607207 */ /* 0x000fe20000000000 */
[----:B0-----:R-:W-:Y:S01]  /*5610*/  IMAD.WIDE.U32 R98, R8, 0x10, R98 ;  /* 0x0000001008627825 */ /* 0x001fe200078e0062 */
[----:B------:R-:W-:-:S04]  /*5620*/  LOP3.LUT P0, RZ, R2, 0xff00, RZ, 0xc0, !PT ;  /* 0x0000ff0002ff7812 */ /* 0x000fc8000780c0ff */
[----:B------:R0:W-:Y:S01]  /*5630*/  STG.E.128 desc[UR14][R98.64], R28 ;  /* 0x0000001c62007986 */ /* 0x0001e2000c101d0e */
[----:B------:R-:W-:Y:S02]  /*5640*/  SEL R97, R97, RZ, P0 ;  /* 0x000000ff61617207 */ /* 0x000fe40000000000 */
[----:B------:R-:W-:Y:S01]  /*5650*/  LOP3.LUT P0, RZ, R2, 0xff0000, RZ, 0xc0, !PT ;  /* 0x00ff000002ff7812 */ /* 0x000fe2000780c0ff */
[----:B-1----:R-:W-:-:S04]  /*5660*/  IMAD.WIDE.U32 R100, R8, 0x10, R100 ;  /* 0x0000001008647825 */ /* 0x002fc800078e0064 */
[----:B0-----:R-:W-:Y:S01]  /*5670*/  FMUL.FTZ R98, R102, UR22 ;  /* 0x0000001666627c20 */ /* 0x001fe20008410000 */
[----:B------:R-:W-:-:S04]  /*5680*/  FMUL.FTZ R99, R31, UR12 ;  /* 0x0000000c1f637c20 */ /* 0x000fc80008410000 */
[----:B------:R-:W-:Y:S01]  /*5690*/  FMUL.FTZ R99, R99, UR22 ;  /* 0x0000001663637c20 */ /* 0x000fe20008410000 */
[----:B------:R-:W-:Y:S02]  /*56a0*/  SEL R98, R98, RZ, P0 ;  /* 0x000000ff62627207 */ /* 0x000fe40000000000 */
[----:B------:R-:W-:-:S04]  /*56b0*/  ISETP.GE.U32.AND P0, PT, R2, 0x1000000, PT ;  /* 0x010000000200780c */ /* 0x000fc80003f06070 */
[----:B------:R-:W-:-:S05]  /*56c0*/  SEL R99, R99, RZ, P0 ;  /* 0x000000ff63637207 */ /* 0x000fca0000000000 */
[----:B------:R0:W-:Y:S04]  /*56d0*/  STG.E.128 desc[UR14][R100.64], R96 ;  /* 0x0000006064007986 */ /* 0x0001e8000c101d0e */
.L_x_8921:
[----:B------:R-:W-:Y:S05]  /*56e0*/  BSYNC.RECONVERGENT B0 ;  /* 0x0000000000007941 */ /* 0x000fea0003800200 */
.L_x_8899:
[----:B------:R-:W-:Y:S02]  /*56f0*/  UIADD3 UR7, UPT, UPT, UR7, UR24, URZ ;  /* 0x0000001807077290 */ /* 0x000fe4000fffe0ff */
[----:B------:R-:W-:Y:S02]  /*5700*/  UPLOP3.LUT UP2, UPT, UPT, UPT, UP2, 0x40, 0x4 ;  /* 0x000000000004789c */ /* 0x000fe40003f4e820 */
[----:B------:R-:W-:-:S09]  /*5710*/  UISETP.GE.AND UP1, UPT, UR7, UR25, UPT ;  /* 0x000000190700728c */ /* 0x000fd2000bf26270 */
[----:B------:R-:W-:Y:S05]  /*5720*/  BRA.U !UP1, `(.L_x_8945) ;  /* 0xffffffb109647547 */ /* 0x000fea000b83ffff */
.L_x_8884:
[----:B------:R-:W0:Y:S01]  /*5730*/  S2UR UR4, SR_CTAID.X ;  /* 0x00000000000479c3 */ /* 0x000e220000002500 */
[----:B------:R-:W-:-:S07]  /*5740*/  ISETP.NE.AND P0, PT, R0, RZ, PT ;  /* 0x000000ff0000720c */ /* 0x000fce0003f05270 */
[----:B-----5:R-:W1:Y:S08]  /*5750*/  LDC.64 R2, c[0x0][0x440] ;  /* 0x00011000ff027b82 */ /* 0x020e700000000a00 */
[----:B------:R-:W2:Y:S08]  /*5760*/  LDC.64 R4, c[0x0][0x448] ;  /* 0x00011200ff047b82 */ /* 0x000eb00000000a00 */
        /* <DEDUP_REMOVED lines=44> */
.L_x_8946:
        /* <DEDUP_REMOVED lines=13> */
.L_x_10822:


//--------------------- .text._ZN10layer_norm13ln_bwd_kernelINS_13Kernel_traitsI6__halfffffjLj3072ELj1ELj1ELj4ELj16ENS_18Kernel_traits_baseILj3072ES2_ffffjLj128EEEEELb1ELb0ELb0ELb1EEEvNS_9BwdParamsE --------------------------
	.section	.text._ZN10layer_norm13ln_bwd_kernelINS_13Kernel_traitsI6__halfffffjLj3072ELj1ELj1ELj4ELj16ENS_18Kernel_traits_baseILj3072ES2_ffffjLj128EEEEELb1ELb0ELb0ELb1EEEvNS_9BwdParamsE,"ax",@progbits
	.align	128
        .global         _ZN10layer_norm13ln_bwd_kernelINS_13Kernel_traitsI6__halfffffjLj3072ELj1ELj1ELj4ELj16ENS_18Kernel_traits_baseILj3072ES2_ffffjLj128EEEEELb1ELb0ELb0ELb1EEEvNS_9BwdParamsE
        .type           _ZN10layer_norm13ln_bwd_kernelINS_13Kernel_traitsI6__halfffffjLj3072ELj1ELj1ELj4ELj16ENS_18Kernel_traits_baseILj3072ES2_ffffjLj128EEEEELb1ELb0ELb0ELb1EEEvNS_9BwdParamsE,@function
        .size           _ZN10layer_norm13ln_bwd_kernelINS_13Kernel_traitsI6__halfffffjLj3072ELj1ELj1ELj4ELj16ENS_18Kernel_traits_baseILj3072ES2_ffffjLj128EEEEELb1ELb0ELb0ELb1EEEvNS_9BwdParamsE,(.L_x_10823 - _ZN10layer_norm13ln_bwd_kernelINS_13Kernel_traitsI6__halfffffjLj3072ELj1ELj1ELj4ELj16ENS_18Kernel_traits_baseILj3072ES2_ffffjLj128EEEEELb1ELb0ELb0ELb1EEEvNS_9BwdParamsE)
        .other          _ZN10layer_norm13ln_bwd_kernelINS_13Kernel_traitsI6__halfffffjLj3072ELj1ELj1ELj4ELj16ENS_18Kernel_traits_baseILj3072ES2_ffffjLj128EEEEELb1ELb0ELb0ELb1EEEvNS_9BwdParamsE,@"STO_CUDA_ENTRY STV_DEFAULT"
_ZN10layer_norm13ln_bwd_kernelINS_13Kernel_traitsI6__halfffffjLj3072ELj1ELj1ELj4ELj16ENS_18Kernel_traits_baseILj3072ES2_ffffjLj128EEEEELb1ELb0ELb0ELb1EEEvNS_9BwdParamsE:
.text._ZN10layer_norm13ln_bwd_kernelINS_13Kernel_traitsI6__halfffffjLj3072ELj1ELj1ELj4ELj16ENS_18Kernel_traits_baseILj3072ES2_ffffjLj128EEEEELb1ELb0ELb0ELb1EEEvNS_9BwdParamsE:
        /* <DEDUP_REMOVED lines=35> */
[----:B------:R-:W-:Y:S01]  /*0230*/  PLOP3.LUT P2, PT, PT, PT, PT, 0x8, 0x80 ;  /* 0x000000000080781c */ /* 0x000fe20003f4e170 */
[----:B------:R-:W-:Y:S01]  /*0240*/  HFMA2 R138, -RZ, RZ, 0, 0 ;  /* 0x00000000ff8a7431 */ /* 0x000fe200000001ff */
[----:B------:R-:W3:Y:S01]  /*0250*/  LDCU UR7, c[0x0][0x408] ;  /* 0x00008100ff0777ac */ /* 0x000ee20008000800 */
[----:B------:R-:W-:Y:S02]  /*0260*/  HFMA2 R134, -RZ, RZ, 0, 0 ;  /* 0x00000000ff867431 */ /* 0x000fe400000001ff */
[----:B------:R-:W-:Y:S01]  /*0270*/  HFMA2 R130, -RZ, RZ, 0, 0 ;  /* 0x00000000ff827431 */ /* 0x000fe200000001ff */
[----:B------:R-:W-:-:S02]  /*0280*/  CS2R R126, SRZ ;  /* 0x00000000007e7805 */ /* 0x000fc4000001ff00 */
[----:B------:R-:W-:Y:S02]  /*0290*/  MOV R144, RZ ;  /* 0x000000ff00907202 */ /* 0x000fe40000000f00 */
[----:B------:R-:W-:Y:S02]  /*02a0*/  CS2R R124, SRZ ;  /* 0x00000000007c7805 */ /* 0x000fe4000001ff00 */
[----:B------:R-:W-:Y:S02]  /*02b0*/  CS2R R122, SRZ ;  /* 0x00000000007a7805 */ /* 0x000fe4000001ff00 */
[----:B------:R-:W-:Y:S02]  /*02c0*/  MOV R140, RZ ;  /* 0x000000ff008c7202 */ /* 0x000fe40000000f00 */
[----:B------:R-:W-:Y:S02]  /*02d0*/  CS2R R120, SRZ ;  /* 0x0000000000787805 */ /* 0x000fe4000001ff00 */
[----:B------:R-:W-:-:S02]  /*02e0*/  CS2R R118, SRZ ;  /* 0x0000000000767805 */ /* 0x000fc4000001ff00 */
[----:B------:R-:W-:Y:S02]  /*02f0*/  MOV R136, RZ ;  /* 0x000000ff00887202 */ /* 0x000fe40000000f00 */
[----:B------:R-:W-:Y:S02]  /*0300*/  CS2R R116, SRZ ;  /* 0x0000000000747805 */ /* 0x000fe4000001ff00 */
[----:B------:R-:W-:Y:S02]  /*0310*/  CS2R R114, SRZ ;  /* 0x0000000000727805 */ /* 0x000fe4000001ff00 */
[----:B------:R-:W-:Y:S02]  /*0320*/  MOV R132, RZ ;  /* 0x000000ff00847202 */ /* 0x000fe40000000f00 */
[----:B------:R-:W-:Y:S02]  /*0330*/  CS2R R112, SRZ ;  /* 0x0000000000707805 */ /* 0x000fe4000001ff00 */
[----:B------:R-:W-:Y:S01]  /*0340*/  CS2R R110, SRZ ;  /* 0x00000000006e7805 */ /* 0x000fe2000001ff00 */
[----:B-1----:R-:W-:Y:S01]  /*0350*/  IMAD.WIDE.U32 R2, R148, 0x8, R2 ;  /* 0x0000000894027825 */ /* 0x002fe200078e0002 */
[----:B------:R-:W-:-:S02]  /*0360*/  MOV R128, RZ ;  /* 0x000000ff00807202 */ /* 0x000fc40000000f00 */
[----:B------:R-:W-:Y:S02]  /*0370*/  CS2R R108, SRZ ;  /* 0x00000000006c7805 */ /* 0x000fe4000001ff00 */
[----:B------:R-:W-:Y:S02]  /*0380*/  CS2R R106, SRZ ;  /* 0x00000000006a7805 */ /* 0x000fe4000001ff00 */
[----:B------:R-:W-:Y:S01]  /*0390*/  CS2R R104, SRZ ;  /* 0x0000000000687805 */ /* 0x000fe2000001ff00 */
[----:B0-----:R-:W4:Y:S01]  /*03a0*/  LDG.E.64 R98, desc[UR16][R2.64+0x1400] ;  /* 0x0014001002627981 */ /* 0x001f22000c1e1b00 */
[----:B------:R-:W-:Y:S02]  /*03b0*/  CS2R R102, SRZ ;  /* 0x0000000000667805 */ /* 0x000fe4000001ff00 */
[----:B------:R-:W-:Y:S02]  /*03c0*/  CS2R R100, SRZ ;  /* 0x0000000000647805 */ /* 0x000fe4000001ff00 */
[----:B------:R-:W-:Y:S01]  /*03d0*/  MOV R97, RZ ;  /* 0x000000ff00617202 */ /* 0x000fe20000000f00 */
[----:B------:R-:W5:Y:S01]  /*03e0*/  LDG.E.64 R94, desc[UR16][R2.64+0x1000] ;  /* 0x00100010025e7981 */ /* 0x000f62000c1e1b00 */
[----:B------:R-:W-:Y:S01]  /*03f0*/  MOV R93, RZ ;  /* 0x000000ff005d7202 */ /* 0x000fe20000000f00 */
[----:B------:R-:W0:Y:S02]  /*0400*/  LDCU UR19, c[0x0][0x388] ;  /* 0x00007100ff1377ac */ /* 0x000e240008000800 */
[----:B------:R-:W3:Y:S01]  /*0410*/  LDG.E.64 R90, desc[UR16][R2.64+0xc00] ;  /* 0x000c0010025a7981 */ /* 0x000ee2000c1e1b00 */
[----:B------:R-:W-:Y:S01]  /*0420*/  MOV R89, RZ ;  /* 0x000000ff00597202 */ /* 0x000fe20000000f00 */
[----:B------:R-:W1:Y:S02]  /*0430*/  LDCU.U8 UR18, c[0x0][0x410] ;  /* 0x00008200ff1277ac */ /* 0x000e640008000000 */
[----:B------:R-:W3:Y:S01]  /*0440*/  LDG.E.64 R86, desc[UR16][R2.64+0x800] ;  /* 0x0008001002567981 */ /* 0x000ee2000c1e1b00 */
[----:B------:R-:W-:Y:S01]  /*0450*/  MOV R85, RZ ;  /* 0x000000ff00557202 */ /* 0x000fe20000000f00 */
[----:B------:R-:W0:Y:S02]  /*0460*/  LDCU UR22, c[0x0][0x400] ;  /* 0x00008000ff1677ac */ /* 0x000e240008000800 */
[----:B------:R-:W3:Y:S01]  /*0470*/  LDG.E.64 R82, desc[UR16][R2.64+0x400] ;  /* 0x0004001002527981 */ /* 0x000ee2000c1e1b00 */
[----:B------:R-:W-:Y:S01]  /*0480*/  MOV R81, RZ ;  /* 0x000000ff00517202 */ /* 0x000fe20000000f00 */
[----:B------:R-:W0:Y:S02]  /*0490*/  LDCU.64 UR24, c[0x0][0x478] ;  /* 0x00008f00ff1877ac */ /* 0x000e240008000a00 */
[----:B------:R-:W3:Y:S01]  /*04a0*/  LDG.E.64 R4, desc[UR16][R2.64] ;  /* 0x0000001002047981 */ /* 0x000ee2000c1e1b00 */
[----:B--2---:R-:W-:Y:S01]  /*04b0*/  UISETP.NE.U32.AND UP0, UPT, UR4, URZ, UPT ;  /* 0x000000ff0400728c */ /* 0x004fe2000bf05070 */
[----:B------:R-:W2:Y:S03]  /*04c0*/  LDCU.128 UR8, c[0x0][0x3c0] ;  /* 0x00007800ff0877ac */ /* 0x000ea60008000c00 */
[----:B------:R-:W-:Y:S01]  /*04d0*/  UISETP.NE.AND.EX UP0, UPT, UR5, URZ, UPT, UP0 ;  /* 0x000000ff0500728c */ /* 0x000fe2000bf05300 */
[----:B------:R-:W0:Y:S01]  /*04e0*/  LDCU.64 UR20, c[0x0][0x438] ;  /* 0x00008700ff1477ac */ /* 0x000e220008000a00 */
[----:B------:R-:W0:Y:S01]  /*04f0*/  LDCU.64 UR26, c[0x0][0x380] ;  /* 0x00007000ff1a77ac */ /* 0x000e220008000a00 */
[----:B----4-:R-:W-:Y:S01]  /*0500*/  HADD2.F32 R151, -RZ, R98.H0_H0 ;  /* 0x20000062ff977230 */ /* 0x010fe20000004100 */
[--C-:B------:R-:W-:Y:S01]  /*0510*/  SHF.R.U64 R98, R98, 0x10, R99.reuse ;  /* 0x0000001062627819 */ /* 0x100fe20000001263 */
[----:B------:R-:W-:Y:S01]  /*0520*/  HADD2.F32 R149, -RZ, R99.H0_H0 ;  /* 0x20000063ff957230 */ /* 0x000fe20000004100 */
[----:B------:R-:W-:Y:S01]  /*0530*/  SHF.R.U32.HI R96, RZ, 0x10, R99 ;  /* 0x00000010ff607819 */ /* 0x000fe20000011663 */
[----:B-----5:R-:W-:Y:S01]  /*0540*/  HADD2.F32 R147, -RZ, R94.H0_H0 ;  /* 0x2000005eff937230 */ /* 0x020fe20000004100 */
[--C-:B------:R-:W-:Y:S01]  /*0550*/  SHF.R.U64 R94, R94, 0x10, R95.reuse ;  /* 0x000000105e5e7819 */ /* 0x100fe2000000125f */
[----:B------:R-:W-:Y:S01]  /*0560*/  HADD2.F32 R145, -RZ, R95.H0_H0 ;  /* 0x2000005fff917230 */ /* 0x000fe20000004100 */
[----:B------:R-:W-:Y:S01]  /*0570*/  SHF.R.U32.HI R92, RZ, 0x10, R95 ;  /* 0x00000010ff5c7819 */ /* 0x000fe2000001165f */
[----:B---3--:R-:W-:Y:S01]  /*0580*/  HADD2.F32 R143, -RZ, R90.H0_H0 ;  /* 0x2000005aff8f7230 */ /* 0x008fe20000004100 */
        /* <DEDUP_REMOVED lines=11> */
[----:B------:R-:W-:Y:S01]  /*0640*/  HFMA2 R99, -RZ, RZ, 0, 0 ;  /* 0x00000000ff637431 */ /* 0x000fe200000001ff */
[--C-:B------:R-:W-:Y:S01]  /*0650*/  SHF.R.U64 R2, R4, 0x10, R5.reuse ;  /* 0x0000001004027819 */ /* 0x100fe20000001205 */
[----:B------:R-:W-:Y:S01]  /*0660*/  HFMA2 R95, -RZ, RZ, 0, 0 ;  /* 0x00000000ff5f7431 */ /* 0x000fe200000001ff */
[----:B------:R-:W-:Y:S01]  /*0670*/  SHF.R.U32.HI R0, RZ, 0x10, R5 ;  /* 0x00000010ff007819 */ /* 0x000fe20000011605 */
[----:B------:R-:W-:-:S02]  /*0680*/  HFMA2 R91, -RZ, RZ, 0, 0 ;  /* 0x00000000ff5b7431 */ /* 0x000fc400000001ff */
[----:B------:R-:W-:Y:S02]  /*0690*/  HADD2.F32 R131, -RZ, R4.H0_H0 ;  /* 0x20000004ff837230 */ /* 0x000fe40000004100 */
[----:B------:R-:W-:Y:S02]  /*06a0*/  HFMA2 R87, -RZ, RZ, 0, 0 ;  /* 0x00000000ff577431 */ /* 0x000fe400000001ff */
[----:B------:R-:W-:Y:S02]  /*06b0*/  HADD2.F32 R129, -RZ, R5.H0_H0 ;  /* 0x20000005ff817230 */ /* 0x000fe40000004100 */
[----:B------:R-:W-:Y:S02]  /*06c0*/  HFMA2 R83, -RZ, RZ, 0, 0 ;  /* 0x00000000ff537431 */ /* 0x000fe400000001ff */
        /* <DEDUP_REMOVED lines=11> */
[----:B012---:R-:W-:-:S07]  /*0780*/  HADD2.F32 R0, -RZ, R0.H0_H0 ;  /* 0x20000000ff007230 */ /* 0x007fce0000004100 */
.L_x_8963:
[----:B0-----:R-:W0:Y:S01]  /*0790*/  S2R R148, SR_TID.X ;  /* 0x0000000000947919 */ /* 0x001e220000002100 */
[----:B------:R-:W-:Y:S01]  /*07a0*/  UIMAD UR4, UR6, UR19, URZ ;  /* 0x00000013060472a4 */ /* 0x000fe2000f8e02ff */
[----:B-1----:R-:W1:Y:S01]  /*07b0*/  LDC.64 R76, c[0x0][0x3a8] ;  /* 0x0000ea00ff4c7b82 */ /* 0x002e620000000a00 */
[----:B------:R-:W-:Y:S02]  /*07c0*/  UIMAD.WIDE UR14, UR6, 0x4, UR10 ;  /* 0x00000004060e78a5 */ /* 0x000fe4000f8e020a */
[----:B------:R-:W-:Y:S02]  /*07d0*/  USHF.R.S32.HI UR5, URZ, 0x1f, UR4 ;  /* 0x0000001fff057899 */ /* 0x000fe40008011404 */
[----:B------:R-:W-:Y:S02]  /*07e0*/  UIMAD.WIDE UR12, UR6, 0x4, UR8 ;  /* 0x00000004060c78a5 */ /* 0x000fe4000f8e0208 */
[----:B------:R-:W-:Y:S01]  /*07f0*/  ULEA.HI UR5, UR5, UR4, URZ, 0x2 ;  /* 0x0000000405057291 */ /* 0x000fe2000f8f10ff */
[----:B--2---:R-:W-:Y:S01]  /*0800*/  MOV R34, UR14 ;  /* 0x0000000e00227c02 */ /* 0x004fe20008000f00 */
[----:B------:R-:W2:Y:S01]  /*0810*/  LDC.64 R52, c[0x0][0x428] ;  /* 0x00010a00ff347b82 */ /* 0x000ea20000000a00 */
[----:B------:R-:W-:-:S02]  /*0820*/  MOV R35, UR15 ;  /* 0x0000000f00237c02 */ /* 0x000fc40008000f00 */
[----:B------:R-:W-:Y:S02]  /*0830*/  MOV R32, UR12 ;  /* 0x0000000c00207c02 */ /* 0x000fe40008000f00 */
[----:B------:R-:W-:Y:S01]  /*0840*/  MOV R3, UR5 ;  /* 0x0000000500037c02 */ /* 0x000fe20008000f00 */
[----:B------:R-:W3:Y:S01]  /*0850*/  LDG.E R158, desc[UR16][R34.64] ;  /* 0x00000010229e7981 */ /* 0x000ee2000c1e1900 */
[----:B------:R-:W-:Y:S02]  /*0860*/  MOV R33, UR13 ;  /* 0x0000000d00217c02 */ /* 0x000fe40008000f00 */
[----:B------:R-:W4:Y:S01]  /*0870*/  @UP0 LDCU.64 UR4, c[0x0][0x3e0] ;  /* 0x00007c00ff0407ac */ /* 0x000f220008000a00 */
[----:B0-----:R-:W-:Y:S02]  /*0880*/  LEA.HI.SX32 R156, R3, R148, 0x1e ;  /* 0x00000094039c7211 */ /* 0x001fe400078ff2ff */
[----:B------:R2:W3:Y:S02]  /*0890*/  LDG.E R3, desc[UR16][R32.64] ;  /* 0x0000001020037981 */ /* 0x0004e4000c1e1900 */
[C---:B------:R-:W-:Y:S01]  /*08a0*/  IADD3 R154, PT, PT, R156.reuse, 0x100, RZ ;  /* 0x000001009c9a7810 */ /* 0x040fe20007ffe0ff */
[C---:B-1----:R-:W-:Y:S01]  /*08b0*/  IMAD.WIDE.U32 R56, R156.reuse, 0x10, R76 ;  /* 0x000000109c387825 */ /* 0x042fe200078e004c */
[----:B------:R-:W-:-:S02]  /*08c0*/  IADD3 R153, PT, PT, R156, 0x180, RZ ;  /* 0x000001809c997810 */ /* 0x000fc40007ffe0ff */
[----:B------:R-:W-:Y:S01]  /*08d0*/  IADD3 R152, PT, PT, R156, 0x200, RZ ;  /* 0x000002009c987810 */ /* 0x000fe20007ffe0ff */
[--C-:B------:R-:W-:Y:S01]  /*08e0*/  IMAD.WIDE.U32 R64, R154, 0x10, R76.reuse ;  /* 0x000000109a407825 */ /* 0x100fe200078e004c */
[----:B------:R-:W-:Y:S01]  /*08f0*/  IADD3 R155, PT, PT, R156, 0x80, RZ ;  /* 0x000000809c9b7810 */ /* 0x000fe20007ffe0ff */
[----:B------:R-:W3:Y:S04]  /*0900*/  LDG.E.128 R56, desc[UR16][R56.64] ;  /* 0x0000001038387981 */ /* 0x000ee8000c1e1d00 */
[----:B------:R-:W3:Y:S01]  /*0910*/  LDG.E.128 R64, desc[UR16][R64.64] ;  /* 0x0000001040407981 */ /* 0x000ee2000c1e1d00 */
[----:B------:R-:W-:-:S04]  /*0920*/  IMAD.WIDE.U32 R68, R153, 0x10, R76 ;  /* 0x0000001099447825 */ /* 0x000fc800078e004c */
[----:B--2---:R-:W-:Y:S02]  /*0930*/  IMAD.WIDE.U32 R32, R156, 0x10, R52 ;  /* 0x000000109c207825 */ /* 0x004fe400078e0034 */
[----:B------:R-:W2:Y:S02]  /*0940*/  LDG.E.128 R68, desc[UR16][R68.64] ;  /* 0x0000001044447981 */ /* 0x000ea4000c1e1d00 */
[--C-:B------:R-:W-:Y:S02]  /*0950*/  IMAD.WIDE.U32 R72, R152, 0x10, R76.reuse ;  /* 0x0000001098487825 */ /* 0x100fe400078e004c */
[----:B------:R-:W2:Y:S04]  /*0960*/  LDG.E.128 R32, desc[UR16][R32.64] ;  /* 0x0000001020207981 */ /* 0x000ea8000c1e1d00 */
[----:B------:R-:W2:Y:S01]  /*0970*/  LDG.E.128 R72, desc[UR16][R72.64] ;  /* 0x0000001048487981 */ /* 0x000ea2000c1e1d00 */
[----:B------:R-:W-:-:S04]  /*0980*/  IMAD.WIDE.U32 R60, R155, 0x10, R76 ;  /* 0x000000109b3c7825 */ /* 0x000fc800078e004c */
[--C-:B------:R-:W-:Y:S02]  /*0990*/  IMAD.WIDE.U32 R36, R155, 0x10, R52.reuse ;  /* 0x000000109b247825 */ /* 0x100fe400078e0034 */
[----:B------:R-:W2:Y:S04]  /*09a0*/  LDG.E.128 R60, desc[UR16][R60.64] ;  /* 0x000000103c3c7981 */ /* 0x000ea8000c1e1d00 */
[----:B------:R-:W2:Y:S01]  /*09b0*/  LDG.E.128 R36, desc[UR16][R36.64] ;  /* 0x0000001024247981 */ /* 0x000ea2000c1e1d00 */
[----:B------:R-:W-:-:S06]  /*09c0*/  IMAD.WIDE.U32 R40, R154, 0x10, R52 ;  /* 0x000000109a287825 */ /* 0x000fcc00078e0034 */
[----:B------:R-:W2:Y:S01]  /*09d0*/  LDG.E.128 R40, desc[UR16][R40.64] ;  /* 0x0000001028287981 */ /* 0x000ea2000c1e1d00 */
[----:B------:R-:W-:Y:S01]  /*09e0*/  IMAD.WIDE.U32 R44, R153, 0x10, R52 ;  /* 0x00000010992c7825 */ /* 0x000fe200078e0034 */
[----:B------:R-:W-:-:S05]  /*09f0*/  IADD3 R150, PT, PT, R156, 0x280, RZ ;  /* 0x000002809c967810 */ /* 0x000fca0007ffe0ff */
[----:B------:R-:W2:Y:S01]  /*0a00*/  LDG.E.128 R44, desc[UR16][R44.64] ;  /* 0x000000102c2c7981 */ /* 0x000ea2000c1e1d00 */
[----:B------:R-:W-:-:S04]  /*0a10*/  IMAD.WIDE.U32 R76, R150, 0x10, R76 ;  /* 0x00000010964c7825 */ /* 0x000fc800078e004c */
[--C-:B------:R-:W-:Y:S02]  /*0a20*/  IMAD.WIDE.U32 R48, R152, 0x10, R52.reuse ;  /* 0x0000001098307825 */ /* 0x100fe400078e0034 */
[----:B------:R-:W2:Y:S04]  /*0a30*/  LDG.E.128 R76, desc[UR16][R76.64] ;  /* 0x000000104c4c7981 */ /* 0x000ea8000c1e1d00 */
[----:B------:R-:W2:Y:S01]  /*0a40*/  LDG.E.128 R48, desc[UR16][R48.64] ;  /* 0x0000001030307981 */ /* 0x000ea2000c1e1d00 */
[----:B------:R-:W-:-:S06]  /*0a50*/  IMAD.WIDE.U32 R52, R150, 0x10, R52 ;  /* 0x0000001096347825 */ /* 0x000fcc00078e0034 */
[----:B------:R-:W2:Y:S01]  /*0a60*/  LDG.E.128 R52, desc[UR16][R52.64] ;  /* 0x0000001034347981 */ /* 0x000ea2000c1e1d00 */
[----:B------:R-:W-:Y:S01]  /*0a70*/  ISETP.NE.U32.AND P1, PT, RZ, UR20, PT ;  /* 0x00000014ff007c0c */ /* 0x000fe2000bf25070 */
[----:B----4-:R-:W-:-:S03]  /*0a80*/  @UP0 UIMAD.WIDE UR4, UR6, 0x4, UR4 ;  /* 0x00000004060408a5 */ /* 0x010fc6000f8e0204 */
[----:B------:R-:W-:Y:S02]  /*0a90*/  ISETP.NE.AND.EX P1, PT, RZ, UR21, PT, P1 ;  /* 0x00000015ff007c0c */ /* 0x000fe4000bf25310 */
[----:B------:R-:W-:Y:S02]  /*0aa0*/  ISETP.NE.AND P4, PT, RZ, UR18, PT ;  /* 0x00000012ff007c0c */ /* 0x000fe4000bf85270 */
[----:B------:R-:W-:Y:S02]  /*0ab0*/  MOV R161, UR5 ;  /* 0x0000000500a17c02 */ /* 0x000fe40008000f00 */
[----:B------:R-:W-:Y:S02]  /*0ac0*/  PLOP3.LUT P5, PT, PT, PT, UP0, 0x80, 0x8 ;  /* 0x000000000008781c */ /* 0x000fe40003faf008 */
[----:B------:R-:W-:-:S11]  /*0ad0*/  MOV R160, UR4 ;  /* 0x0000000400a07c02 */ /* 0x000fd60008000f00 */
[----:B------:R-:W4:Y:S01]  /*0ae0*/  @P5 LDG.E R157, desc[UR16][R160.64] ;  /* 0x00000010a09d5981 */ /* 0x000f22000c1e1900 */
[----:B---3--:R-:W-:Y:S02]  /*0af0*/  R2UR UR5, R158 ;  /* 0x000000009e0572ca */ /* 0x008fe400000e0000 */
[----:B------:R-:W0:Y:S01]  /*0b00*/  LDC.64 R158, c[0x0][0x3b0] ;  /* 0x0000ec00ff9e7b82 */ /* 0x000e220000000a00 */
[----:B------:R-:W-:-:S05]  /*0b10*/  FSEL R175, R3, RZ, !P4 ;  /* 0x000000ff03af7208 */ /* 0x000fca0006000000 */
[C---:B------:R-:W-:Y:S01]  /*0b20*/  FADD.FTZ R183, -R175.reuse, R66 ;  /* 0x00000042afb77221 */ /* 0x040fe20000010100 */
[C---:B------:R-:W-:Y:S02]  /*0b30*/  FADD.FTZ R187, -R175.reuse, R67 ;  /* 0x00000043afbb7221 */ /* 0x040fe40000010100 */
[----:B------:R-:W1:Y:S01]  /*0b40*/  @P1 LDC.64 R66, c[0x0][0x438] ;  /* 0x00010e00ff421b82 */ /* 0x000e620000000a00 */
[C---:B------:R-:W-:Y:S01]  /*0b50*/  FADD.FTZ R3, -R175.reuse, R56 ;  /* 0x00000038af037221 */ /* 0x040fe20000010100 */
[C---:B------:R-:W-:Y:S01]  /*0b60*/  FADD.FTZ R203, -R175.reuse, R57 ;  /* 0x00000039afcb7221 */ /* 0x040fe20000010100 */
[C---:B--2---:R-:W-:Y:S01]  /*0b70*/  FADD.FTZ R172, -R175.reuse, R68 ;  /* 0x00000044afac7221 */ /* 0x044fe20000010100 */
[----:B------:R-:W-:Y:S01]  /*0b80*/  FADD.FTZ R171, -R175, R69 ;  /* 0x00000045afab7221 */ /* 0x000fe20000010100 */
[----:B0-----:R-:W-:-:S04]  /*0b90*/  IMAD.WIDE.U32 R68, R150, 0x4, R158 ;  /* 0x0000000496447825 */ /* 0x001fc800078e009e */
[C---:B------:R-:W-:Y:S01]  /*0ba0*/  FADD.FTZ R166, -R175.reuse, R70 ;  /* 0x00000046afa67221 */ /* 0x040fe20000010100 */
[----:B------:R-:W-:Y:S01]  /*0bb0*/  FADD.FTZ R167, -R175, R71 ;  /* 0x00000047afa77221 */ /* 0x000fe20000010100 */
[----:B------:R-:W0:Y:S01]  /*0bc0*/  @P1 LDC.64 R56, c[0x0][0x438] ;  /* 0x00010e00ff381b82 */ /* 0x000e220000000a00 */
[----:B------:R-:W-:-:S04]  /*0bd0*/  IMAD.WIDE.U32 R70, R152, 0x4, R158 ;  /* 0x0000000498467825 */ /* 0x000fc800078e009e */
[----:B------:R-:W-:Y:S01]  /*0be0*/  FMUL.FTZ R198, R131, R32 ;  /* 0x0000002083c67220 */ /* 0x000fe20000410000 */
[----:B------:R-:W-:Y:S01]  /*0bf0*/  FMUL.FTZ R3, R3, UR5 ;  /* 0x0000000503037c20 */ /* 0x000fe20008410000 */
[C---:B------:R-:W-:Y:S01]  /*0c00*/  FADD.FTZ R188, -R175.reuse, R72 ;  /* 0x00000048afbc7221 */ /* 0x040fe20000010100 */
[C---:B------:R-:W-:Y:S01]  /*0c10*/  FADD.FTZ R186, -R175.reuse, R73 ;  /* 0x00000049afba7221 */ /* 0x040fe20000010100 */
[----:B------:R2:W5:Y:S01]  /*0c20*/  LDG.E R68, desc[UR16][R68.64] ;  /* 0x0000001044447981 */ /* 0x000562000c1e1900 */
[----:B------:R-:W-:Y:S01]  /*0c30*/  FMUL.FTZ R200, R2, R33 ;  /* 0x0000002102c87220 */ /* 0x000fe20000410000 */
[----:B------:R-:W-:Y:S01]  /*0c40*/  FADD.FTZ R199, -R175, R58 ;  /* 0x0000003aafc77221 */ /* 0x000fe20000010100 */
[----:B------:R-:W-:Y:S01]  /*0c50*/  FMUL.FTZ R203, R203, UR5 ;  /* 0x00000005cbcb7c20 */ /* 0x000fe20008410000 */
[----:B------:R-:W-:Y:S01]  /*0c60*/  FMUL.FTZ R194, R129, R34 ;  /* 0x0000002281c27220 */ /* 0x000fe20000410000 */
[----:B-1----:R-:W-:-:S04]  /*0c70*/  @P1 IMAD.WIDE.U32 R72, R156, 0x10, R66 ;  /* 0x000000109c481825 */ /* 0x002fc800078e0042 */
[----:B--2---:R-:W-:Y:S01]  /*0c80*/  FADD.FTZ R69, RZ, R198 ;  /* 0x000000c6ff457221 */ /* 0x004fe20000010000 */
[----:B------:R1:W5:Y:S01]  /*0c90*/  LDG.E R66, desc[UR16][R70.64] ;  /* 0x0000001046427981 */ /* 0x000362000c1e1900 */
[----:B------:R-:W-:Y:S01]  /*0ca0*/  FADD.FTZ R201, -R175, R59 ;  /* 0x0000003bafc97221 */ /* 0x000fe20000010100 */
[----:B------:R-:W-:Y:S01]  /*0cb0*/  FMUL.FTZ R199, R199, UR5 ;  /* 0x00000005c7c77c20 */ /* 0x000fe20008410000 */
[----:B------:R-:W-:Y:S01]  /*0cc0*/  FADD.FTZ R69, R200, R69 ;  /* 0x00000045c8457221 */ /* 0x000fe20000010000 */
[----:B------:R-:W-:Y:S01]  /*0cd0*/  FMUL.FTZ R196, R0, R35 ;  /* 0x0000002300c47220 */ /* 0x000fe20000410000 */
[----:B------:R-:W-:Y:S01]  /*0ce0*/  FADD.FTZ R191, -R175, R60 ;  /* 0x0000003cafbf7221 */ /* 0x000fe20000010100 */
[----:B------:R-:W-:Y:S01]  /*0cf0*/  FMUL.FTZ R190, R135, R36 ;  /* 0x0000002487be7220 */ /* 0x000fe20000410000 */
[C---:B------:R-:W-:Y:S01]  /*0d00*/  FADD.FTZ R193, -R175.reuse, R61 ;  /* 0x0000003dafc17221 */ /* 0x040fe20000010100 */
[----:B------:R-:W-:Y:S01]  /*0d10*/  FMUL.FTZ R192, R82, R37 ;  /* 0x0000002552c07220 */ /* 0x000fe20000410000 */
[----:B------:R-:W-:Y:S01]  /*0d20*/  FADD.FTZ R195, -R175, R62 ;  /* 0x0000003eafc37221 */ /* 0x000fe20000010100 */
[----:B-1----:R-:W-:Y:S01]  /*0d30*/  FFMA.FTZ R70, R3, R198, RZ ;  /* 0x000000c603467223 */ /* 0x002fe200000100ff */
[----:B------:R-:W-:Y:S01]  /*0d40*/  FADD.FTZ R69, R194, R69 ;  /* 0x00000045c2457221 */ /* 0x000fe20000010000 */
[----:B------:R-:W-:Y:S01]  /*0d50*/  FMUL.FTZ R201, R201, UR5 ;  /* 0x00000005c9c97c20 */ /* 0x000fe20008410000 */
[----:B------:R-:W-:Y:S01]  /*0d60*/  FMUL.FTZ R191, R191, UR5 ;  /* 0x00000005bfbf7c20 */ /* 0x000fe20008410000 */
[----:B------:R-:W-:Y:S01]  /*0d70*/  FFMA.FTZ R70, R203, R200, R70 ;  /* 0x000000c8cb467223 */ /* 0x000fe20000010046 */
[----:B------:R-:W-:Y:S01]  /*0d80*/  FADD.FTZ R69, R196, R69 ;  /* 0x00000045c4457221 */ /* 0x000fe20000010000 */
[----:B------:R-:W1:Y:S01]  /*0d90*/  @P1 LDC.64 R58, c[0x0][0x438] ;  /* 0x00010e00ff3a1b82 */ /* 0x000e620000000a00 */
[----:B0-----:R-:W-:-:S04]  /*0da0*/  @P1 IMAD.WIDE.U32 R56, R154, 0x10, R56 ;  /* 0x000000109a381825 */ /* 0x001fc800078e0038 */
[----:B------:R-:W-:Y:S01]  /*0db0*/  FFMA.FTZ R70, R199, R194, R70 ;  /* 0x000000c2c7467223 */ /* 0x000fe20000010046 */
[----:B------:R-:W-:Y:S01]  /*0dc0*/  FADD.FTZ R69, R190, R69 ;  /* 0x00000045be457221 */ /* 0x000fe20000010000 */
[----:B------:R-:W-:Y:S01]  /*0dd0*/  FMUL.FTZ R184, R133, R38 ;  /* 0x0000002685b87220 */ /* 0x000fe20000410000 */
[----:B------:R-:W-:Y:S01]  /*0de0*/  FADD.FTZ R197, -R175, R63 ;  /* 0x0000003fafc57221 */ /* 0x000fe20000010100 */
[----:B------:R-:W-:Y:S01]  /*0df0*/  FFMA.FTZ R70, R201, R196, R70 ;  /* 0x000000c4c9467223 */ /* 0x000fe20000010046 */
[----:B------:R-:W-:Y:S01]  /*0e00*/  FMUL.FTZ R193, R193, UR5 ;  /* 0x00000005c1c17c20 */ /* 0x000fe20008410000 */
[----:B------:R-:W-:Y:S01]  /*0e10*/  FADD.FTZ R69, R192, R69 ;  /* 0x00000045c0457221 */ /* 0x000fe20000010000 */
[----:B------:R-:W-:Y:S01]  /*0e20*/  FMUL.FTZ R195, R195, UR5 ;  /* 0x00000005c3c37c20 */ /* 0x000fe20008410000 */
[----:B------:R-:W-:Y:S01]  /*0e30*/  FFMA.FTZ R70, R191, R190, R70 ;  /* 0x000000bebf467223 */ /* 0x000fe20000010046 */
[----:B------:R0:W5:Y:S01]  /*0e40*/  @P1 LDG.E.128 R12, desc[UR16][R56.64] ;  /* 0x00000010380c1981 */ /* 0x000162000c1e1d00 */
[----:B------:R-:W-:Y:S01]  /*0e50*/  FMUL.FTZ R189, R80, R39 ;  /* 0x0000002750bd7220 */ /* 0x000fe20000410000 */
[----:B------:R-:W-:Y:S01]  /*0e60*/  FADD.FTZ R177, -R175, R64 ;  /* 0x00000040afb17221 */ /* 0x000fe20000010100 */
[----:B------:R-:W-:Y:S01]  /*0e70*/  FFMA.FTZ R70, R193, R192, R70 ;  /* 0x000000c0c1467223 */ /* 0x000fe20000010046 */
[----:B------:R-:W-:Y:S01]  /*0e80*/  FMUL.FTZ R197, R197, UR5 ;  /* 0x00000005c5c57c20 */ /* 0x000fe20008410000 */
[----:B------:R-:W-:Y:S01]  /*0e90*/  FMUL.FTZ R174, R139, R40 ;  /* 0x000000288bae7220 */ /* 0x000fe20000410000 */
[----:B------:R-:W-:Y:S01]  /*0ea0*/  FADD.FTZ R179, -R175, R65 ;  /* 0x00000041afb37221 */ /* 0x000fe20000010100 */
[----:B------:R-:W-:Y:S01]  /*0eb0*/  FFMA.FTZ R70, R195, R184, R70 ;  /* 0x000000b8c3467223 */ /* 0x000fe20000010046 */
[----:B------:R-:W-:Y:S01]  /*0ec0*/  FMUL.FTZ R176, R86, R41 ;  /* 0x0000002956b07220 */ /* 0x000fe20000410000 */
[----:B------:R-:W-:Y:S01]  /*0ed0*/  FMUL.FTZ R181, R137, R42 ;  /* 0x0000002a89b57220 */ /* 0x000fe20000410000 */
[----:B0-----:R-:W-:Y:S01]  /*0ee0*/  FADD.FTZ R56, R184, R69 ;  /* 0x00000045b8387221 */ /* 0x001fe20000010000 */
[----:B------:R-:W-:Y:S01]  /*0ef0*/  FMUL.FTZ R177, R177, UR5 ;  /* 0x00000005b1b17c20 */ /* 0x000fe20008410000 */
[----:B------:R-:W-:Y:S01]  /*0f00*/  FFMA.FTZ R70, R197, R189, R70 ;  /* 0x000000bdc5467223 */ /* 0x000fe20000010046 */
[----:B------:R-:W-:Y:S01]  /*0f10*/  FMUL.FTZ R183, R183, UR5 ;  /* 0x00000005b7b77c20 */ /* 0x000fe20008410000 */
[----:B------:R-:W-:Y:S01]  /*0f20*/  FADD.FTZ R57, R189, R56 ;  /* 0x00000038bd397221 */ /* 0x000fe20000010000 */
[----:B------:R-:W-:Y:S01]  /*0f30*/  FMUL.FTZ R179, R179, UR5 ;  /* 0x00000005b3b37c20 */ /* 0x000fe20008410000 */
[----:B------:R-:W-:Y:S01]  /*0f40*/  FFMA.FTZ R70, R177, R174, R70 ;  /* 0x000000aeb1467223 */ /* 0x000fe20000010046 */
[----:B------:R-:W-:Y:S01]  /*0f50*/  FMUL.FTZ R185, R84, R43 ;  /* 0x0000002b54b97220 */ /* 0x000fe20000410000 */
[----:B------:R-:W-:Y:S01]  /*0f60*/  FADD.FTZ R57, R174, R57 ;  /* 0x00000039ae397221 */ /* 0x000fe20000010000 */
[----:B------:R-:W-:Y:S01]  /*0f70*/  FMUL.FTZ R187, R187, UR5 ;  /* 0x00000005bbbb7c20 */ /* 0x000fe20008410000 */
[----:B------:R-:W-:Y:S01]  /*0f80*/  FFMA.FTZ R70, R179, R176, R70 ;  /* 0x000000b0b3467223 */ /* 0x000fe20000010046 */
[----:B-1----:R-:W-:-:S04]  /*0f90*/  @P1 IMAD.WIDE.U32 R58, R150, 0x10, R58 ;  /* 0x00000010963a1825 */ /* 0x002fc800078e003a */
[----:B------:R-:W-:Y:S01]  /*0fa0*/  FADD.FTZ R56, R176, R57 ;  /* 0x00000039b0387221 */ /* 0x000fe20000010000 */
[----:B------:R-:W-:Y:S01]  /*0fb0*/  FMUL.FTZ R169, R143, R44 ;  /* 0x0000002c8fa97220 */ /* 0x000fe20000410000 */
[----:B------:R-:W-:Y:S01]  /*0fc0*/  FFMA.FTZ R70, R183, R181, R70 ;  /* 0x000000b5b7467223 */ /* 0x000fe20000010046 */
[----:B------:R-:W-:Y:S01]  /*0fd0*/  FMUL.FTZ R172, R172, UR5 ;  /* 0x00000005acac7c20 */ /* 0x000fe20008410000 */
[----:B------:R-:W-:Y:S01]  /*0fe0*/  FADD.FTZ R56, R181, R56 ;  /* 0x00000038b5387221 */ /* 0x000fe20000010000 */
[----:B------:R-:W-:-:S04]  /*0ff0*/  IMAD.WIDE.U32 R164, R156, 0x4, R158 ;  /* 0x000000049ca47825 */ /* 0x000fc800078e009e */
[----:B------:R-:W-:Y:S01]  /*1000*/  FFMA.FTZ R57, R187, R185, R70 ;  /* 0x000000b9bb397223 */ /* 0x000fe20000010046 */
[----:B------:R0:W5:Y:S01]  /*1010*/  @P1 LDG.E.128 R24, desc[UR16][R58.64] ;  /* 0x000000103a181981 */ /* 0x000162000c1e1d00 */
[----:B------:R-:W-:Y:S01]  /*1020*/  FADD.FTZ R56, R185, R56 ;  /* 0x00000038b9387221 */ /* 0x000fe20000010000 */
[----:B------:R-:W-:Y:S01]  /*1030*/  FMUL.FTZ R170, R90, R45 ;  /* 0x0000002d5aaa7220 */ /* 0x000fe20000410000 */
[----:B------:R-:W-:Y:S01]  /*1040*/  FMUL.FTZ R171, R171, UR5 ;  /* 0x00000005abab7c20 */ /* 0x000fe20008410000 */
[----:B------:R1:W5:Y:S01]  /*1050*/  LDG.E R173, desc[UR16][R164.64] ;  /* 0x00000010a4ad7981 */ /* 0x000362000c1e1900 */
[----:B------:R-:W-:Y:S01]  /*1060*/  FMUL.FTZ R167, R167, UR5 ;  /* 0x00000005a7a77c20 */ /* 0x000fe20008410000 */
[C---:B------:R-:W-:Y:S01]  /*1070*/  FADD.FTZ R162, -R175.reuse, R74 ;  /* 0x0000004aafa27221 */ /* 0x040fe20000010100 */
[C---:B------:R-:W-:Y:S01]  /*1080*/  FADD.FTZ R182, -R175.reuse, R75 ;  /* 0x0000004bafb67221 */ /* 0x040fe20000010100 */
[C---:B------:R-:W-:Y:S01]  /*1090*/  FADD.FTZ R180, -R175.reuse, R76 ;  /* 0x0000004cafb47221 */ /* 0x040fe20000010100 */
[----:B------:R-:W-:Y:S01]  /*10a0*/  FADD.FTZ R178, -R175, R77 ;  /* 0x0000004dafb27221 */ /* 0x000fe20000010100 */
[----:B0-----:R-:W-:Y:S01]  /*10b0*/  FADD.FTZ R59, R169, R56 ;  /* 0x00000038a93b7221 */ /* 0x001fe20000010000 */
[----:B------:R-:W-:Y:S01]  /*10c0*/  FFMA.FTZ R56, R172, R169, R57 ;  /* 0x000000a9ac387223 */ /* 0x000fe20000010039 */
[----:B------:R-:W-:-:S04]  /*10d0*/  IMAD.WIDE.U32 R160, R155, 0x4, R158 ;  /* 0x000000049ba07825 */ /* 0x000fc800078e009e */
[----:B------:R-:W-:Y:S01]  /*10e0*/  FADD.FTZ R78, -R175, R78 ;  /* 0x0000004eaf4e7221 */ /* 0x000fe20000010100 */
[----:B-1----:R-:W-:Y:S01]  /*10f0*/  FMUL.FTZ R164, R141, R46 ;  /* 0x0000002e8da47220 */ /* 0x002fe20000410000 */
[----:B------:R-:W-:Y:S01]  /*1100*/  FADD.FTZ R59, R170, R59 ;  /* 0x0000003baa3b7221 */ /* 0x000fe20000010000 */
[----:B------:R-:W-:Y:S01]  /*1110*/  FMUL.FTZ R165, R166, UR5 ;  /* 0x00000005a6a57c20 */ /* 0x000fe20008410000 */
[----:B------:R-:W-:Y:S01]  /*1120*/  FFMA.FTZ R56, R171, R170, R56 ;  /* 0x000000aaab387223 */ /* 0x000fe20000010038 */
[----:B------:R-:W-:Y:S01]  /*1130*/  FMUL.FTZ R166, R88, R47 ;  /* 0x0000002f58a67220 */ /* 0x000fe20000410000 */
[----:B------:R-:W-:Y:S01]  /*1140*/  FADD.FTZ R59, R164, R59 ;  /* 0x0000003ba43b7221 */ /* 0x000fe20000010000 */
[----:B------:R-:W-:-:S04]  /*1150*/  IMAD.WIDE.U32 R76, R154, 0x4, R158 ;  /* 0x000000049a4c7825 */ /* 0x000fc800078e009e */
[----:B------:R-:W-:Y:S01]  /*1160*/  FFMA.FTZ R56, R165, R164, R56 ;  /* 0x000000a4a5387223 */ /* 0x000fe20000010038 */
[----:B------:R0:W5:Y:S01]  /*1170*/  LDG.E R168, desc[UR16][R160.64] ;  /* 0x00000010a0a87981 */ /* 0x000162000c1e1900 */
[----:B------:R-:W-:Y:S01]  /*1180*/  FADD.FTZ R59, R166, R59 ;  /* 0x0000003ba63b7221 */ /* 0x000fe20000010000 */
[----:B------:R-:W-:-:S04]  /*1190*/  IMAD.WIDE.U32 R74, R153, 0x4, R158 ;  /* 0x00000004994a7825 */ /* 0x000fc800078e009e */
[----:B------:R-:W-:Y:S01]  /*11a0*/  FMUL.FTZ R158, R147, R48 ;  /* 0x00000030939e7220 */ /* 0x000fe20000410000 */
[----:B------:R-:W-:Y:S01]  /*11b0*/  FMUL.FTZ R159, R188, UR5 ;  /* 0x00000005bc9f7c20 */ /* 0x000fe20008410000 */
[----:B------:R-:W-:Y:S01]  /*11c0*/  FFMA.FTZ R58, R167, R166, R56 ;  /* 0x000000a6a73a7223 */ /* 0x000fe20000010038 */
[----:B------:R-:W-:Y:S01]  /*11d0*/  FADD.FTZ R175, -R175, R79 ;  /* 0x0000004fafaf7221 */ /* 0x000fe20000010100 */
[----:B------:R-:W-:Y:S01]  /*11e0*/  FMUL.FTZ R79, R94, R49 ;  /* 0x000000315e4f7220 */ /* 0x000fe20000410000 */
[----:B------:R-:W-:Y:S01]  /*11f0*/  FADD.FTZ R56, R158, R59 ;  /* 0x0000003b9e387221 */ /* 0x000fe20000010000 */
[----:B------:R-:W-:Y:S01]  /*1200*/  FFMA.FTZ R57, R159, R158, R58 ;  /* 0x0000009e9f397223 */ /* 0x000fe2000001003a */
[----:B0-----:R-:W-:Y:S01]  /*1210*/  FMUL.FTZ R160, R186, UR5 ;  /* 0x00000005baa07c20 */ /* 0x001fe20008410000 */
[----:B------:R0:W5:Y:S01]  /*1220*/  @P1 LDG.E.128 R4, desc[UR16][R72.64] ;  /* 0x0000001048041981 */ /* 0x000162000c1e1d00 */
[----:B------:R-:W-:Y:S01]  /*1230*/  FADD.FTZ R56, R79, R56 ;  /* 0x000000384f387221 */ /* 0x000fe20000010000 */
[----:B------:R-:W-:Y:S01]  /*1240*/  FMUL.FTZ R162, R162, UR5 ;  /* 0x00000005a2a27c20 */ /* 0x000fe20008410000 */
[----:B------:R-:W-:Y:S01]  /*1250*/  FFMA.FTZ R57, R160, R79, R57 ;  /* 0x0000004fa0397223 */ /* 0x000fe20000010039 */
[----:B------:R1:W5:Y:S01]  /*1260*/  LDG.E R67, desc[UR16][R74.64] ;  /* 0x000000104a437981 */ /* 0x000362000c1e1900 */
[----:B------:R-:W-:Y:S01]  /*1270*/  FMUL.FTZ R161, R182, UR5 ;  /* 0x00000005b6a17c20 */ /* 0x000fe20008410000 */
[----:B------:R-:W-:Y:S01]  /*1280*/  FMUL.FTZ R69, R151, R52 ;  /* 0x0000003497457220 */ /* 0x000fe20000410000 */
[----:B------:R-:W-:Y:S01]  /*1290*/  FMUL.FTZ R71, R149, R54 ;  /* 0x0000003695477220 */ /* 0x000fe20000410000 */
[----:B------:R2:W5:Y:S01]  /*12a0*/  LDG.E R163, desc[UR16][R76.64] ;  /* 0x000000104ca37981 */ /* 0x000562000c1e1900 */
[----:B------:R-:W3:Y:S01]  /*12b0*/  @P1 LDC.64 R60, c[0x0][0x438] ;  /* 0x00010e00ff3c1b82 */ /* 0x000ee20000000a00 */
[----:B0-----:R-:W-:Y:S01]  /*12c0*/  FMUL.FTZ R73, R145, R50 ;  /* 0x0000003291497220 */ /* 0x001fe20000410000 */
[----:B-1----:R-:W-:-:S03]  /*12d0*/  FMUL.FTZ R74, R92, R51 ;  /* 0x000000335c4a7220 */ /* 0x002fc60000410000 */
[----:B------:R-:W-:Y:S01]  /*12e0*/  FADD.FTZ R59, R73, R56 ;  /* 0x00000038493b7221 */ /* 0x000fe20000010000 */
[----:B------:R-:W-:Y:S02]  /*12f0*/  FFMA.FTZ R56, R162, R73, R57 ;  /* 0x00000049a2387223 */ /* 0x000fe40000010039 */
[----:B------:R-:W0:Y:S01]  /*1300*/  @P1 LDC.64 R62, c[0x0][0x438] ;  /* 0x00010e00ff3e1b82 */ /* 0x000e220000000a00 */
[----:B--2---:R-:W-:Y:S01]  /*1310*/  FMUL.FTZ R76, R180, UR5 ;  /* 0x00000005b44c7c20 */ /* 0x004fe20008410000 */
[----:B------:R-:W-:Y:S01]  /*1320*/  FADD.FTZ R58, R74, R59 ;  /* 0x0000003b4a3a7221 */ /* 0x000fe20000010000 */
[----:B------:R-:W-:Y:S01]  /*1330*/  FFMA.FTZ R59, R161, R74, R56 ;  /* 0x0000004aa13b7223 */ /* 0x000fe20000010038 */
[----:B------:R-:W-:Y:S01]  /*1340*/  FMUL.FTZ R70, R98, R53 ;  /* 0x0000003562467220 */ /* 0x000fe20000410000 */
[----:B------:R-:W-:Y:S01]  /*1350*/  FMUL.FTZ R75, R178, UR5 ;  /* 0x00000005b24b7c20 */ /* 0x000fe20008410000 */
[----:B------:R-:W-:Y:S01]  /*1360*/  FADD.FTZ R57, R69, R58 ;  /* 0x0000003a45397221 */ /* 0x000fe20000010000 */
[----:B------:R-:W-:Y:S01]  /*1370*/  FFMA.FTZ R56, R76, R69, R59 ;  /* 0x000000454c387223 */ /* 0x000fe2000001003b */
[----:B------:R-:W-:Y:S01]  /*1380*/  FMUL.FTZ R78, R78, UR5 ;  /* 0x000000054e4e7c20 */ /* 0x000fe20008410000 */
[----:B------:R-:W1:Y:S01]  /*1390*/  @P1 LDC.64 R64, c[0x0][0x438] ;  /* 0x00010e00ff401b82 */ /* 0x000e620000000a00 */
[----:B------:R-:W-:Y:S01]  /*13a0*/  FADD.FTZ R58, R57, R70 ;  /* 0x00000046393a7221 */ /* 0x000fe20000010000 */
[----:B------:R-:W-:Y:S01]  /*13b0*/  FFMA.FTZ R57, R75, R70, R56 ;  /* 0x000000464b397223 */ /* 0x000fe20000010038 */
[----:B------:R-:W-:Y:S01]  /*13c0*/  FMUL.FTZ R72, R96, R55 ;  /* 0x0000003760487220 */ /* 0x000fe20000410000 */
[----:B------:R-:W-:Y:S01]  /*13d0*/  FMUL.FTZ R77, R175, UR5 ;  /* 0x00000005af4d7c20 */ /* 0x000fe20008410000 */
[----:B------:R-:W-:Y:S01]  /*13e0*/  FADD.FTZ R59, R58, R71 ;  /* 0x000000473a3b7221 */ /* 0x000fe20000010000 */
[----:B------:R-:W-:-:S03]  /*13f0*/  FFMA.FTZ R56, R78, R71, R57 ;  /* 0x000000474e387223 */ /* 0x000fc60000010039 */
[----:B------:R-:W-:Y:S01]  /*1400*/  FADD.FTZ R59, R59, R72 ;  /* 0x000000483b3b7221 */ /* 0x000fe20000010000 */
[----:B------:R-:W-:-:S04]  /*1410*/  FFMA.FTZ R56, R77, R72, R56 ;  /* 0x000000484d387223 */ /* 0x000fc80000010038 */
[----:B------:R-:W2:Y:S04]  /*1420*/  SHFL.DOWN PT, R58, R59, 0x10, 0x1f ;  /* 0x0a001f003b3a7f89 */ /* 0x000ea800000e0000 */
[----:B------:R-:W4:Y:S01]  /*1430*/  SHFL.DOWN PT, R57, R56, 0x10, 0x1f ;  /* 0x0a001f0038397f89 */ /* 0x000f2200000e0000 */
[----:B---3--:R-:W-:-:S05]  /*1440*/  @P1 IMAD.WIDE.U32 R60, R152, 0x10, R60 ;  /* 0x00000010983c1825 */ /* 0x008fca00078e003c */
[----:B------:R3:W5:Y:S01]  /*1450*/  @P1 LDG.E.128 R20, desc[UR16][R60.64] ;  /* 0x000000103c141981 */ /* 0x000762000c1e1d00 */
[----:B--2---:R-:W-:Y:S01]  /*1460*/  FADD.FTZ R58, R59, R58 ;  /* 0x0000003a3b3a7221 */ /* 0x004fe20000010000 */
[----:B----4-:R-:W-:-:S04]  /*1470*/  FADD.FTZ R57, R56, R57 ;  /* 0x0000003938397221 */ /* 0x010fc80000010000 */
[----:B---3--:R-:W2:Y:S04]  /*1480*/  SHFL.DOWN PT, R61, R58, 0x8, 0x1f ;  /* 0x09001f003a3d7f89 */ /* 0x008ea800000e0000 */
[----:B------:R-:W3:Y:S01]  /*1490*/  SHFL.DOWN PT, R60, R57, 0x8, 0x1f ;  /* 0x09001f00393c7f89 */ /* 0x000ee200000e0000 */
[----:B0-----:R-:W-:-:S05]  /*14a0*/  @P1 IMAD.WIDE.U32 R62, R153, 0x10, R62 ;  /* 0x00000010993e1825 */ /* 0x001fca00078e003e */
[----:B------:R0:W5:Y:S01]  /*14b0*/  @P1 LDG.E.128 R16, desc[UR16][R62.64] ;  /* 0x000000103e101981 */ /* 0x000162000c1e1d00 */
[----:B--2---:R-:W-:Y:S01]  /*14c0*/  FADD.FTZ R61, R58, R61 ;  /* 0x0000003d3a3d7221 */ /* 0x004fe20000010000 */
[----:B---3--:R-:W-:-:S04]  /*14d0*/  FADD.FTZ R60, R57, R60 ;  /* 0x0000003c393c7221 */ /* 0x008fc80000010000 */
[----:B0-----:R-:W0:Y:S04]  /*14e0*/  SHFL.DOWN PT, R62, R61, 0x4, 0x1f ;  /* 0x08801f003d3e7f89 */ /* 0x001e2800000e0000 */
[----:B------:R-:W2:Y:S01]  /*14f0*/  SHFL.DOWN PT, R63, R60, 0x4, 0x1f ;  /* 0x08801f003c3f7f89 */ /* 0x000ea200000e0000 */
[----:B------:R-:W3:Y:S01]  /*1500*/  S2R R178, SR_CgaCtaId ;  /* 0x0000000000b27919 */ /* 0x000ee20000008800 */
[----:B0-----:R-:W-:Y:S01]  /*1510*/  FADD.FTZ R62, R61, R62 ;  /* 0x0000003e3d3e7221 */ /* 0x001fe20000010000 */
[----:B--2---:R-:W-:-:S04]  /*1520*/  FADD.FTZ R63, R60, R63 ;  /* 0x0000003f3c3f7221 */ /* 0x004fc80000010000 */
[----:B------:R-:W0:Y:S04]  /*1530*/  SHFL.DOWN PT, R59, R62, 0x2, 0x1f ;  /* 0x08401f003e3b7f89 */ /* 0x000e2800000e0000 */
[----:B------:R-:W2:Y:S01]  /*1540*/  SHFL.DOWN PT, R56, R63, 0x2, 0x1f ;  /* 0x08401f003f387f89 */ /* 0x000ea200000e0000 */
[----:B-1----:R-:W-:Y:S01]  /*1550*/  @P1 IMAD.WIDE.U32 R64, R155, 0x10, R64 ;  /* 0x000000109b401825 */ /* 0x002fe200078e0040 */
[----:B------:R-:W-:-:S04]  /*1560*/  LOP3.LUT P3, RZ, R148, 0x1f, RZ, 0xc0, !PT ;  /* 0x0000001f94ff7812 */ /* 0x000fc8000786c0ff */
[----:B------:R1:W5:Y:S01]  /*1570*/  @P1 LDG.E.128 R8, desc[UR16][R64.64] ;  /* 0x0000001040081981 */ /* 0x000362000c1e1d00 */
[----:B------:R-:W-:Y:S01]  /*1580*/  PLOP3.LUT P0, PT, PT, PT, PT, 0x80, 0x8 ;  /* 0x000000000008781c */ /* 0x000fe20003f0f070 */
[----:B0-----:R-:W-:Y:S01]  /*1590*/  FADD.FTZ R59, R62, R59 ;  /* 0x0000003b3e3b7221 */ /* 0x001fe20000010000 */
[----:B--2---:R-:W-:-:S04]  /*15a0*/  FADD.FTZ R56, R63, R56 ;  /* 0x000000383f387221 */ /* 0x004fc80000010000 */
[----:B-1----:R-:W0:Y:S04]  /*15b0*/  SHFL.DOWN PT, R64, R59, 0x1, 0x1f ;  /* 0x08201f003b407f89 */ /* 0x002e2800000e0000 */
[----:B------:R-:W1:Y:S01]  /*15c0*/  SHFL.DOWN PT, R65, R56, 0x1, 0x1f ;  /* 0x08201f0038417f89 */ /* 0x000e6200000e0000 */
[----:B------:R-:W-:Y:S02]  /*15d0*/  MOV R57, 0x400 ;  /* 0x0000040000397802 */ /* 0x000fe40000000f00 */
[----:B------:R-:W-:Y:S02]  /*15e0*/  @!P3 PLOP3.LUT P0, PT, P2, PT, PT, 0x80, 0x8 ;  /* 0x000000000008b81c */ /* 0x000fe4000170f070 */
[----:B---3--:R-:W-:Y:S02]  /*15f0*/  LEA R60, R178, R57, 0x18 ;  /* 0x00000039b23c7211 */ /* 0x008fe400078ec0ff */
[----:B------:R-:W-:-:S02]  /*1600*/  @!P3 SHF.R.U32.HI R58, RZ, 0x2, R148 ;  /* 0x00000002ff3ab819 */ /* 0x000fc40000011694 */
[----:B------:R-:W-:Y:S02]  /*1610*/  IADD3 R178, PT, PT, R60, 0x3020, RZ ;  /* 0x000030203cb27810 */ /* 0x000fe40007ffe0ff */
[----:B------:R-:W-:Y:S02]  /*1620*/  @!P3 LOP3.LUT R58, R58, 0x18, RZ, 0xc0, !PT ;  /* 0x000000183a3ab812 */ /* 0x000fe400078ec0ff */
[----:B------:R-:W-:-:S03]  /*1630*/  @!P3 MOV R57, R178 ;  /* 0x000000b20039b202 */ /* 0x000fc60000000f00 */
[----:B------:R-:W-:-:S04]  /*1640*/  @!P0 IADD3 R57, PT, PT, R60, 0x3000, RZ ;  /* 0x000030003c398810 */ /* 0x000fc80007ffe0ff */
[----:B------:R-:W-:Y:S01]  /*1650*/  @!P3 IADD3 R175, PT, PT, R58, R57, RZ ;  /* 0x000000393aafb210 */ /* 0x000fe20007ffe0ff */
        /* <DEDUP_REMOVED lines=9> */
[C---:B------:R-:W-:Y:S01]  /*16f0*/  FADD.FTZ R105, R32.reuse, R105 ;  /* 0x0000006920697221 */ /* 0x040fe20000010000 */
[----:B------:R-:W-:Y:S01]  /*1700*/  FFMA.FTZ R81, R32, R3, R81 ;  /* 0x0000000320517223 */ /* 0x000fe20000010051 */
[C---:B------:R-:W-:Y:S01]  /*1710*/  FADD.FTZ R124, R33.reuse, R124 ;  /* 0x0000007c217c7221 */ /* 0x040fe20000010000 */
[----:B------:R-:W-:Y:S01]  /*1720*/  FFMA.FTZ R100, R33, R203, R100 ;  /* 0x000000cb21647223 */ /* 0x000fe20000010064 */
[----:B------:R-:W-:Y:S01]  /*1730*/  UMOV UR4, 0x3f800000 ;  /* 0x3f80000000047882 */ /* 0x000fe20000000000 */
[----:B------:R-:W-:Y:S01]  /*1740*/  @P5 R2UR UR4, R157 ;  /* 0x000000009d0452ca */ /* 0x000fe200000e0000 */
        /* <DEDUP_REMOVED lines=16> */
[----:B------:R-:W-:-:S03]  /*1850*/  FADD.FTZ R109, R36, R109 ;  /* 0x0000006d246d7221 */ /* 0x000fc60000010000 */
[----:B------:R-:W-:Y:S01]  /*1860*/  R2UR UR12, R32 ;  /* 0x00000000200c72ca */ /* 0x000fe200000e0000 */
        /* <DEDUP_REMOVED lines=50> */
[----:B-----5:R-:W-:Y:S01]  /*1b90*/  FFMA.FTZ R3, R3, UR5, R4 ;  /* 0x0000000503037c23 */ /* 0x020fe20008010004 */
[----:B------:R-:W-:Y:S01]  /*1ba0*/  FFMA.FTZ R200, R200, UR5, R5 ;  /* 0x00000005c8c87c23 */ /* 0x000fe20008010005 */
[--C-:B------:R-:W-:Y:S01]  /*1bb0*/  FFMA.FTZ R191, R191, UR12, R42.reuse ;  /* 0x0000000cbfbf7c23 */ /* 0x100fe2000801002a */
[--C-:B------:R-:W-:Y:S01]  /*1bc0*/  FFMA.FTZ R193, R193, UR12, R42.reuse ;  /* 0x0000000cc1c17c23 */ /* 0x100fe2000801002a */
[----:B------:R-:W-:Y:S01]  /*1bd0*/  FMUL.FTZ R3, R3, UR4 ;  /* 0x0000000403037c20 */ /* 0x000fe20008410000 */
[----:B------:R-:W0:Y:S01]  /*1be0*/  LDC.64 R46, c[0x0][0x468] ;  /* 0x00011a00ff2e7b82 */ /* 0x000e220000000a00 */
[----:B------:R-:W-:Y:S01]  /*1bf0*/  LOP3.LUT P4, RZ, R173, 0xff, RZ, 0xc0, !PT ;  /* 0x000000ffadff7812 */ /* 0x000fe2000788c0ff */
[----:B------:R-:W-:Y:S01]  /*1c00*/  FMUL.FTZ R200, R200, UR4 ;  /* 0x00000004c8c87c20 */ /* 0x000fe20008410000 */
[----:B------:R-:W-:Y:S01]  /*1c10*/  FMUL.FTZ R3, R3, UR7 ;  /* 0x0000000703037c20 */ /* 0x000fe20008410000 */
        /* <DEDUP_REMOVED lines=9> */
[----:B------:R-:W-:Y:S01]  /*1cb0*/  FFMA.FTZ R38, R187, UR12, R42 ;  /* 0x0000000cbb267c23 */ /* 0x000fe2000801002a */
[----:B------:R-:W-:Y:S01]  /*1cc0*/  FMUL.FTZ R49, R200, UR7 ;  /* 0x00000007c8317c20 */ /* 0x000fe20008410000 */
[----:B------:R-:W-:Y:S01]  /*1cd0*/  SEL R48, R3, RZ, P4 ;  /* 0x000000ff03307207 */ /* 0x000fe20002000000 */
[----:B------:R-:W-:Y:S01]  /*1ce0*/  FMUL.FTZ R3, R34, UR4 ;  /* 0x0000000422037c20 */ /* 0x000fe20008410000 */
[----:B------:R-:W-:Y:S01]  /*1cf0*/  LOP3.LUT P5, RZ, R173, 0xff00, RZ, 0xc0, !PT ;  /* 0x0000ff00adff7812 */ /* 0x000fe200078ac0ff */
[----:B------:R-:W-:Y:S01]  /*1d00*/  FFMA.FTZ R199, R199, UR5, R6 ;  /* 0x00000005c7c77c23 */ /* 0x000fe20008010006 */
        /* <DEDUP_REMOVED lines=13> */
[----:B------:R-:W-:Y:S01]  /*1de0*/  FFMA.FTZ R160, R160, UR12, R42 ;  /* 0x0000000ca0a07c23 */ /* 0x000fe2000801002a */
[----:B------:R-:W-:Y:S01]  /*1df0*/  SEL R49, R49, RZ, P5 ;  /* 0x000000ff31317207 */ /* 0x000fe20002800000 */
[----:B------:R-:W-:Y:S01]  /*1e00*/  FMUL.FTZ R3, R3, UR7 ;  /* 0x0000000703037c20 */ /* 0x000fe20008410000 */
[----:B------:R-:W-:Y:S01]  /*1e10*/  ISETP.GE.U32.AND P5, PT, R168, 0x1000000, PT ;  /* 0x01000000a800780c */ /* 0x000fe20003fa6070 */
[----:B------:R-:W-:Y:S01]  /*1e20*/  FMUL.FTZ R199, R199, UR4 ;  /* 0x00000004c7c77c20 */ /* 0x000fe20008410000 */
[----:B------:R-:W-:Y:S01]  /*1e30*/  FMUL.FTZ R196, R196, UR4 ;  /* 0x00000004c4c47c20 */ /* 0x000fe20008410000 */
[----:B------:R-:W-:Y:S01]  /*1e40*/  FMUL.FTZ R191, R191, UR4 ;  /* 0x00000004bfbf7c20 */ /* 0x000fe20008410000 */
[----:B------:R-:W-:Y:S01]  /*1e50*/  FMUL.FTZ R192, R192, UR4 ;  /* 0x00000004c0c07c20 */ /* 0x000fe20008410000 */
[----:B------:R-:W-:Y:S01]  /*1e60*/  FFMA.FTZ R195, R195, UR5, R10 ;  /* 0x00000005c3c37c23 */ /* 0x000fe2000801000a */
[----:B------:R-:W-:Y:S01]  /*1e70*/  FFMA.FTZ R177, R177, UR5, R12 ;  /* 0x00000005b1b17c23 */ /* 0x000fe2000801000c */
[----:B------:R-:W-:Y:S01]  /*1e80*/  FADD.FTZ R169, R169, -R172 ;  /* 0x800000aca9a97221 */ /* 0x000fe20000010000 */
        /* <DEDUP_REMOVED lines=14> */
[----:B------:R-:W-:Y:S01]  /*1f70*/  FMUL.FTZ R50, R199, UR7 ;  /* 0x00000007c7327c20 */ /* 0x000fe20008410000 */
[----:B------:R-:W-:Y:S01]  /*1f80*/  FMUL.FTZ R51, R196, UR7 ;  /* 0x00000007c4337c20 */ /* 0x000fe20008410000 */
[----:B------:R-:W-:Y:S01]  /*1f90*/  FMUL.FTZ R32, R191, UR7 ;  /* 0x00000007bf207c20 */ /* 0x000fe20008410000 */
[----:B------:R-:W-:Y:S01]  /*1fa0*/  FMUL.FTZ R33, R192, UR7 ;  /* 0x00000007c0217c20 */ /* 0x000fe20008410000 */
[----:B------:R-:W-:Y:S01]  /*1fb0*/  FMUL.FTZ R195, R195, UR4 ;  /* 0x00000004c3c37c20 */ /* 0x000fe20008410000 */
[----:B------:R-:W-:Y:S01]  /*1fc0*/  SEL R35, R3, RZ, P5 ;  /* 0x000000ff03237207 */ /* 0x000fe20002800000 */
[----:B------:R-:W-:Y:S01]  /*1fd0*/  FMUL.FTZ R177, R177, UR4 ;  /* 0x00000004b1b17c20 */ /* 0x000fe20008410000 */
[C---:B------:R-:W-:Y:S01]  /*1fe0*/  LOP3.LUT P6, RZ, R173.reuse, 0xff0000, RZ, 0xc0, !PT ;  /* 0x00ff0000adff7812 */ /* 0x040fe200078cc0ff */
[----:B------:R-:W-:Y:S01]  /*1ff0*/  FMUL.FTZ R176, R176, UR4 ;  /* 0x00000004b0b07c20 */ /* 0x000fe20008410000 */
[----:B------:R-:W-:Y:S01]  /*2000*/  ISETP.GE.U32.AND P0, PT, R173, 0x1000000, PT ;  /* 0x01000000ad00780c */ /* 0x000fe20003f06070 */
[----:B------:R-:W-:Y:S01]  /*2010*/  FFMA.FTZ R169, R169, UR5, R16 ;  /* 0x00000005a9a97c23 */ /* 0x000fe20008010010 */
[C---:B------:R-:W-:Y:S01]  /*2020*/  LOP3.LUT P1, RZ, R168.reuse, 0xff, RZ, 0xc0, !PT ;  /* 0x000000ffa8ff7812 */ /* 0x040fe2000782c0ff */
[----:B------:R-:W-:Y:S01]  /*2030*/  FMUL.FTZ R181, R181, UR4 ;  /* 0x00000004b5b57c20 */ /* 0x000fe20008410000 */
[----:B------:R-:W-:Y:S01]  /*2040*/  LOP3.LUT P3, RZ, R168, 0xff00, RZ, 0xc0, !PT ;  /* 0x0000ff00a8ff7812 */ /* 0x000fe2000786c0ff */
[----:B------:R-:W-:Y:S01]  /*2050*/  FFMA.FTZ R170, R170, UR5, R17 ;  /* 0x00000005aaaa7c23 */ /* 0x000fe20008010011 */
[----:B------:R-:W-:Y:S01]  /*2060*/  FMUL.FTZ R3, R38, UR4 ;  /* 0x0000000426037c20 */ /* 0x000fe20008410000 */
        /* <DEDUP_REMOVED lines=11> */
[----:B------:R-:W-:Y:S01]  /*2120*/  LOP3.LUT P4, RZ, R168, 0xff0000, RZ, 0xc0, !PT ;  /* 0x00ff0000a8ff7812 */ /* 0x000fe2000788c0ff */
[----:B------:R-:W-:Y:S01]  /*2130*/  FMUL.FTZ R36, R177, UR7 ;  /* 0x00000007b1247c20 */ /* 0x000fe20008410000 */
[----:B------:R-:W-:Y:S01]  /*2140*/  SEL R50, R50, RZ, P6 ;  /* 0x000000ff32327207 */ /* 0x000fe20003000000 */
[----:B------:R-:W-:Y:S01]  /*2150*/  FMUL.FTZ R37, R176, UR7 ;  /* 0x00000007b0257c20 */ /* 0x000fe20008410000 */
[----:B------:R-:W-:Y:S01]  /*2160*/  SEL R51, R51, RZ, P0 ;  /* 0x000000ff33337207 */ /* 0x000fe20000000000 */
[----:B------:R-:W-:Y:S01]  /*2170*/  FMUL.FTZ R169, R169, UR4 ;  /* 0x00000004a9a97c20 */ /* 0x000fe20008410000 */
[----:B------:R-:W-:Y:S01]  /*2180*/  SEL R32, R32, RZ, P1 ;  /* 0x000000ff20207207 */ /* 0x000fe20000800000 */
[----:B------:R-:W-:Y:S01]  /*2190*/  FMUL.FTZ R38, R181, UR7 ;  /* 0x00000007b5267c20 */ /* 0x000fe20008410000 */
[----:B------:R-:W-:Y:S01]  /*21a0*/  SEL R33, R33, RZ, P3 ;  /* 0x000000ff21217207 */ /* 0x000fe20001800000 */
[----:B------:R-:W-:Y:S01]  /*21b0*/  FMUL.FTZ R170, R170, UR4 ;  /* 0x00000004aaaa7c20 */ /* 0x000fe20008410000 */
[----:B------:R-:W-:Y:S01]  /*21c0*/  FMUL.FTZ R3, R3, UR7 ;  /* 0x0000000703037c20 */ /* 0x000fe20008410000 */
[----:B------:R-:W-:Y:S01]  /*21d0*/  LOP3.LUT P6, RZ, R163, 0xff, RZ, 0xc0, !PT ;  /* 0x000000ffa3ff7812 */ /* 0x000fe200078cc0ff */
[----:B------:R-:W-:Y:S01]  /*21e0*/  FMUL.FTZ R165, R165, UR4 ;  /* 0x00000004a5a57c20 */ /* 0x000fe20008410000 */
[C---:B------:R-:W-:Y:S01]  /*21f0*/  LOP3.LUT P0, RZ, R163.reuse, 0xff00, RZ, 0xc0, !PT ;  /* 0x0000ff00a3ff7812 */ /* 0x040fe2000780c0ff */
[----:B------:R-:W-:Y:S01]  /*2200*/  FMUL.FTZ R166, R166, UR4 ;  /* 0x00000004a6a67c20 */ /* 0x000fe20008410000 */
[----:B------:R-:W-:Y:S01]  /*2210*/  LOP3.LUT P1, RZ, R163, 0xff0000, RZ, 0xc0, !PT ;  /* 0x00ff0000a3ff7812 */ /* 0x000fe2000782c0ff */
[----:B------:R-:W-:Y:S01]  /*2220*/  FMUL.FTZ R159, R159, UR4 ;  /* 0x000000049f9f7c20 */ /* 0x000fe20008410000 */
[----:B------:R-:W-:Y:S01]  /*2230*/  ISETP.GE.U32.AND P3, PT, R163, 0x1000000, PT ;  /* 0x01000000a300780c */ /* 0x000fe20003f66070 */
[----:B------:R-:W-:Y:S01]  /*2240*/  FMUL.FTZ R160, R160, UR4 ;  /* 0x00000004a0a07c20 */ /* 0x000fe20008410000 */
[----:B------:R-:W-:Y:S01]  /*2250*/  FFMA.FTZ R73, R73, UR5, R22 ;  /* 0x0000000549497c23 */ /* 0x000fe20008010016 */
[----:B------:R-:W-:Y:S01]  /*2260*/  FFMA.FTZ R74, R74, UR5, R23 ;  /* 0x000000054a4a7c23 */ /* 0x000fe20008010017 */
[----:B------:R-:W-:Y:S01]  /*2270*/  FFMA.FTZ R69, R69, UR5, R24 ;  /* 0x0000000545457c23 */ /* 0x000fe20008010018 */
[----:B------:R-:W-:Y:S01]  /*2280*/  FFMA.FTZ R70, R70, UR5, R25 ;  /* 0x0000000546467c23 */ /* 0x000fe20008010019 */
[----:B------:R-:W-:Y:S01]  /*2290*/  FFMA.FTZ R71, R71, UR5, R26 ;  /* 0x0000000547477c23 */ /* 0x000fe2000801001a */
[----:B------:R-:W-:Y:S01]  /*22a0*/  FFMA.FTZ R72, R72, UR5, R27 ;  /* 0x0000000548487c23 */ /* 0x000fe2000801001b */
[----:B------:R-:W-:Y:S01]  /*22b0*/  SEL R34, R34, RZ, P4 ;  /* 0x000000ff22227207 */ /* 0x000fe20002000000 */
[----:B------:R-:W-:Y:S01]  /*22c0*/  FMUL.FTZ R40, R169, UR7 ;  /* 0x00000007a9287c20 */ /* 0x000fe20008410000 */
[----:B------:R-:W-:Y:S01]  /*22d0*/  FMUL.FTZ R41, R170, UR7 ;  /* 0x00000007aa297c20 */ /* 0x000fe20008410000 */
[----:B0-----:R-:W-:Y:S01]  /*22e0*/  IMAD.WIDE.U32 R156, R156, 0x10, R46 ;  /* 0x000000109c9c7825 */ /* 0x001fe200078e002e */
[----:B------:R-:W-:-:S03]  /*22f0*/  LOP3.LUT P4, RZ, R67, 0xff, RZ, 0xc0, !PT ;  /* 0x000000ff43ff7812 */ /* 0x000fc6000788c0ff */
        /* <DEDUP_REMOVED lines=11> */
[----:B------:R-:W-:Y:S01]  /*23b0*/  LOP3.LUT P6, RZ, R67, 0xff0000, RZ, 0xc0, !PT ;  /* 0x00ff000043ff7812 */ /* 0x000fe200078cc0ff */
[----:B------:R-:W-:Y:S01]  /*23c0*/  FMUL.FTZ R69, R69, UR4 ;  /* 0x0000000445457c20 */ /* 0x000fe20008410000 */
[----:B------:R-:W-:Y:S01]  /*23d0*/  ISETP.GE.U32.AND P0, PT, R67, 0x1000000, PT ;  /* 0x010000004300780c */ /* 0x000fe20003f06070 */
[----:B------:R-:W-:Y:S01]  /*23e0*/  FMUL.FTZ R70, R70, UR4 ;  /* 0x0000000446467c20 */ /* 0x000fe20008410000 */
[C---:B------:R-:W-:Y:S01]  /*23f0*/  LOP3.LUT P1, RZ, R66.reuse, 0xff, RZ, 0xc0, !PT ;  /* 0x000000ff42ff7812 */ /* 0x040fe2000782c0ff */
[----:B------:R-:W-:Y:S01]  /*2400*/  FMUL.FTZ R71, R71, UR4 ;  /* 0x0000000447477c20 */ /* 0x000fe20008410000 */
[----:B------:R-:W-:Y:S01]  /*2410*/  LOP3.LUT P3, RZ, R66, 0xff00, RZ, 0xc0, !PT ;  /* 0x0000ff0042ff7812 */ /* 0x000fe2000786c0ff */
[----:B------:R-:W-:Y:S01]  /*2420*/  FMUL.FTZ R72, R72, UR4 ;  /* 0x0000000448487c20 */ /* 0x000fe20008410000 */
[--C-:B------:R-:W-:Y:S01]  /*2430*/  IMAD.WIDE.U32 R52, R155, 0x10, R46.reuse ;  /* 0x000000109b347825 */ /* 0x100fe200078e002e */
[----:B------:R-:W-:Y:S01]  /*2440*/  SEL R40, R40, RZ, P4 ;  /* 0x000000ff28287207 */ /* 0x000fe20002000000 */
[----:B------:R0:W-:Y:S01]  /*2450*/  STG.E.128 desc[UR16][R156.64], R48 ;  /* 0x000000309c007986 */ /* 0x0001e2000c101d10 */
[----:B------:R-:W-:Y:S01]  /*2460*/  SEL R41, R41, RZ, P5 ;  /* 0x000000ff29297207 */ /* 0x000fe20002800000 */
[--C-:B------:R-:W-:Y:S01]  /*2470*/  IMAD.WIDE.U32 R54, R153, 0x10, R46.reuse ;  /* 0x0000001099367825 */ /* 0x100fe200078e002e */
[C---:B------:R-:W-:Y:S01]  /*2480*/  LOP3.LUT P4, RZ, R66.reuse, 0xff0000, RZ, 0xc0, !PT ;  /* 0x00ff000042ff7812 */ /* 0x040fe2000788c0ff */
[----:B------:R1:W-:Y:S01]  /*2490*/  STG.E.128 desc[UR16][R52.64], R32 ;  /* 0x0000002034007986 */ /* 0x0003e2000c101d10 */
[----:B------:R-:W-:Y:S01]  /*24a0*/  ISETP.GE.U32.AND P5, PT, R66, 0x1000000, PT ;  /* 0x010000004200780c */ /* 0x000fe20003fa6070 */
[----:B------:R-:W-:Y:S01]  /*24b0*/  IMAD.WIDE.U32 R154, R154, 0x10, R46 ;  /* 0x000000109a9a7825 */ /* 0x000fe200078e002e */
[----:B------:R-:W-:-:S02]  /*24c0*/  SEL R42, R165, RZ, P6 ;  /* 0x000000ffa52a7207 */ /* 0x000fc40003000000 */
[----:B------:R-:W-:Y:S01]  /*24d0*/  SEL R43, R43, RZ, P0 ;  /* 0x000000ff2b2b7207 */ /* 0x000fe20000000000 */
[--C-:B------:R-:W-:Y:S01]  /*24e0*/  IMAD.WIDE.U32 R152, R152, 0x10, R46.reuse ;  /* 0x0000001098987825 */ /* 0x100fe200078e002e */
[----:B------:R-:W-:Y:S01]  /*24f0*/  SEL R44, R44, RZ, P1 ;  /* 0x000000ff2c2c7207 */ /* 0x000fe20000800000 */
[----:B------:R1:W-:Y:S01]  /*2500*/  STG.E.128 desc[UR16][R154.64], R36 ;  /* 0x000000249a007986 */ /* 0x0003e2000c101d10 */
[----:B------:R-:W-:Y:S01]  /*2510*/  SEL R45, R45, RZ, P3 ;  /* 0x000000ff2d2d7207 */ /* 0x000fe20001800000 */
[----:B------:R-:W-:-:S04]  /*2520*/  IMAD.WIDE.U32 R56, R150, 0x10, R46 ;  /* 0x0000001096387825 */ /* 0x000fc800078e002e */
[----:B------:R-:W-:Y:S01]  /*2530*/  FMUL.FTZ R46, R73, UR7 ;  /* 0x00000007492e7c20 */ /* 0x000fe20008410000 */
[----:B------:R-:W-:Y:S01]  /*2540*/  FMUL.FTZ R47, R74, UR7 ;  /* 0x000000074a2f7c20 */ /* 0x000fe20008410000 */
[----:B------:R-:W-:Y:S01]  /*2550*/  LOP3.LUT P6, RZ, R68, 0xff, RZ, 0xc0, !PT ;  /* 0x000000ff44ff7812 */ /* 0x000fe200078cc0ff */
[----:B0-----:R-:W-:Y:S01]  /*2560*/  FMUL.FTZ R48, R69, UR7 ;  /* 0x0000000745307c20 */ /* 0x001fe20008410000 */
[----:B------:R-:W-:Y:S01]  /*2570*/  FMUL.FTZ R49, R70, UR7 ;  /* 0x0000000746317c20 */ /* 0x000fe20008410000 */
[----:B------:R-:W-:Y:S01]  /*2580*/  FMUL.FTZ R50, R71, UR7 ;  /* 0x0000000747327c20 */ /* 0x000fe20008410000 */
[----:B------:R-:W-:Y:S01]  /*2590*/  FMUL.FTZ R51, R72, UR7 ;  /* 0x0000000748337c20 */ /* 0x000fe20008410000 */
[C---:B------:R-:W-:Y:S01]  /*25a0*/  LOP3.LUT P0, RZ, R68.reuse, 0xff00, RZ, 0xc0, !PT ;  /* 0x0000ff0044ff7812 */ /* 0x040fe2000780c0ff */
[----:B------:R1:W-:Y:S01]  /*25b0*/  STG.E.128 desc[UR16][R54.64], R40 ;  /* 0x0000002836007986 */ /* 0x0003e2000c101d10 */
[C---:B------:R-:W-:Y:S02]  /*25c0*/  LOP3.LUT P1, RZ, R68.reuse, 0xff0000, RZ, 0xc0, !PT ;  /* 0x00ff000044ff7812 */ /* 0x040fe4000782c0ff */
[----:B------:R-:W-:-:S02]  /*25d0*/  ISETP.GE.U32.AND P3, PT, R68, 0x1000000, PT ;  /* 0x010000004400780c */ /* 0x000fc40003f66070 */
[----:B------:R-:W-:Y:S02]  /*25e0*/  SEL R46, R46, RZ, P4 ;  /* 0x000000ff2e2e7207 */ /* 0x000fe40002000000 */
[----:B------:R-:W-:Y:S02]  /*25f0*/  SEL R47, R47, RZ, P5 ;  /* 0x000000ff2f2f7207 */ /* 0x000fe40002800000 */
[----:B------:R-:W-:Y:S02]  /*2600*/  SEL R48, R48, RZ, P6 ;  /* 0x000000ff30307207 */ /* 0x000fe40003000000 */
[----:B------:R-:W-:Y:S01]  /*2610*/  SEL R49, R49, RZ, P0 ;  /* 0x000000ff31317207 */ /* 0x000fe20000000000 */
[----:B------:R1:W-:Y:S01]  /*2620*/  STG.E.128 desc[UR16][R152.64], R44 ;  /* 0x0000002c98007986 */ /* 0x0003e2000c101d10 */
[----:B------:R-:W-:Y:S02]  /*2630*/  SEL R50, R50, RZ, P1 ;  /* 0x000000ff32327207 */ /* 0x000fe40000800000 */
[----:B------:R-:W-:-:S05]  /*2640*/  SEL R51, R51, RZ, P3 ;  /* 0x000000ff33337207 */ /* 0x000fca0001800000 */
[----:B------:R1:W-:Y:S01]  /*2650*/  STG.E.128 desc[UR16][R56.64], R48 ;  /* 0x0000003038007986 */ /* 0x0003e2000c101d10 */
[----:B------:R-:W-:Y:S05]  /*2660*/  BRA `(.L_x_8950) ;  /* 0x0000002400007947 */ /* 0x000fea0003800000 */
.L_x_8949:
[--C-:B------:R-:W-:Y:S01]  /*2670*/  FFMA.FTZ R203, R203, UR12, R42.reuse ;  /* 0x0000000ccbcb7c23 */ /* 0x100fe2000801002a */
[--C-:B------:R-:W-:Y:S01]  /*2680*/  FFMA.FTZ R3, R3, UR12, R42.reuse ;  /* 0x0000000c03037c23 */ /* 0x100fe2000801002a */
[--C-:B------:R-:W-:Y:S01]  /*2690*/  FFMA.FTZ R199, R199, UR12, R42.reuse ;  /* 0x0000000cc7c77c23 */ /* 0x100fe2000801002a */
[----:B-----5:R-:W-:Y:S01]  /*26a0*/  LOP3.LUT P5, RZ, R173, 0xff00, RZ, 0xc0, !PT ;  /* 0x0000ff00adff7812 */ /* 0x020fe200078ac0ff */
[----:B------:R-:W-:Y:S01]  /*26b0*/  FADD.FTZ R200, R200, -R203 ;  /* 0x800000cbc8c87221 */ /* 0x000fe20000010000 */
[----:B------:R-:W-:Y:S01]  /*26c0*/  FADD.FTZ R3, R198, -R3 ;  /* 0x80000003c6037221 */ /* 0x000fe20000010000 */
[----:B------:R-:W-:Y:S01]  /*26d0*/  FFMA.FTZ R201, R201, UR12, R42 ;  /* 0x0000000cc9c97c23 */ /* 0x000fe2000801002a */
[----:B------:R-:W-:Y:S01]  /*26e0*/  FADD.FTZ R199, R194, -R199 ;  /* 0x800000c7c2c77221 */ /* 0x000fe20000010000 */
[----:B------:R-:W-:Y:S01]  /*26f0*/  FFMA.FTZ R29, R200, UR5, R5 ;  /* 0x00000005c81d7c23 */ /* 0x000fe20008010005 */
[----:B------:R-:W-:Y:S01]  /*2700*/  FFMA.FTZ R28, R3, UR5, R4 ;  /* 0x00000005031c7c23 */ /* 0x000fe20008010004 */
[----:B------:R-:W-:Y:S01]  /*2710*/  LOP3.LUT P4, RZ, R173, 0xff, RZ, 0xc0, !PT ;  /* 0x000000ffadff7812 */ /* 0x000fe2000788c0ff */
[--C-:B------:R-:W-:Y:S01]  /*2720*/  FFMA.FTZ R193, R193, UR12, R42.reuse ;  /* 0x0000000cc1c17c23 */ /* 0x100fe2000801002a */
[----:B------:R-:W-:Y:S01]  /*2730*/  FMUL.FTZ R30, R29, UR4 ;  /* 0x000000041d1e7c20 */ /* 0x000fe20008410000 */
[----:B------:R-:W-:Y:S01]  /*2740*/  FMUL.FTZ R3, R28, UR4 ;  /* 0x000000041c037c20 */ /* 0x000fe20008410000 */
[----:B------:R-:W-:Y:S01]  /*2750*/  FADD.FTZ R196, R196, -R201 ;  /* 0x800000c9c4c47221 */ /* 0x000fe20000010000 */
[--C-:B------:R-:W-:Y:S01]  /*2760*/  FFMA.FTZ R191, R191, UR12, R42.reuse ;  /* 0x0000000cbfbf7c23 */ /* 0x100fe2000801002a */
[----:B------:R-:W-:Y:S01]  /*2770*/  FMUL.FTZ R30, R30, UR7 ;  /* 0x000000071e1e7c20 */ /* 0x000fe20008410000 */
[----:B------:R-:W-:Y:S01]  /*2780*/  FMUL.FTZ R3, R3, UR7 ;  /* 0x0000000703037c20 */ /* 0x000fe20008410000 */
[----:B------:R-:W-:Y:S01]  /*2790*/  FFMA.FTZ R195, R195, UR12, R42 ;  /* 0x0000000cc3c37c23 */ /* 0x000fe2000801002a */
[----:B------:R-:W-:Y:S01]  /*27a0*/  FADD.FTZ R192, R192, -R193 ;  /* 0x800000c1c0c07221 */ /* 0x000fe20000010000 */
[----:B------:R-:W-:Y:S01]  /*27b0*/  FFMA.FTZ R31, R196, UR5, R7 ;  /* 0x00000005c41f7c23 */ /* 0x000fe20008010007 */
[----:B------:R-:W-:Y:S01]  /*27c0*/  SEL R45, R30, RZ, P5 ;  /* 0x000000ff1e2d7207 */ /* 0x000fe20002800000 */
[----:B------:R-:W-:Y:S01]  /*27d0*/  FFMA.FTZ R30, R199, UR5, R6 ;  /* 0x00000005c71e7c23 */ /* 0x000fe20008010006 */
[----:B------:R-:W-:Y:S01]  /*27e0*/  SEL R44, R3, RZ, P4 ;  /* 0x000000ff032c7207 */ /* 0x000fe20002000000 */
[----:B------:R-:W-:Y:S01]  /*27f0*/  FADD.FTZ R191, R190, -R191 ;  /* 0x800000bfbebf7221 */ /* 0x000fe20000010000 */
[----:B------:R-:W-:Y:S01]  /*2800*/  FADD.FTZ R195, R184, -R195 ;  /* 0x800000c3b8c37221 */ /* 0x000fe20000010000 */
[----:B------:R-:W-:Y:S01]  /*2810*/  FMUL.FTZ R3, R30, UR4 ;  /* 0x000000041e037c20 */ /* 0x000fe20008410000 */
[----:B------:R-:W-:Y:S01]  /*2820*/  FFMA.FTZ R49, R192, UR5, R9 ;  /* 0x00000005c0317c23 */ /* 0x000fe20008010009 */
[----:B------:R-:W-:Y:S01]  /*2830*/  FMUL.FTZ R32, R31, UR4 ;  /* 0x000000041f207c20 */ /* 0x000fe20008410000 */
[----:B------:R-:W-:Y:S01]  /*2840*/  LOP3.LUT P6, RZ, R173, 0xff0000, RZ, 0xc0, !PT ;  /* 0x00ff0000adff7812 */ /* 0x000fe200078cc0ff */
[----:B------:R-:W-:Y:S01]  /*2850*/  FMUL.FTZ R3, R3, UR7 ;  /* 0x0000000703037c20 */ /* 0x000fe20008410000 */
[----:B------:R-:W-:Y:S01]  /*2860*/  FFMA.FTZ R48, R191, UR5, R8 ;  /* 0x00000005bf307c23 */ /* 0x000fe20008010008 */
[----:B------:R-:W-:Y:S01]  /*2870*/  FFMA.FTZ R50, R195, UR5, R10 ;  /* 0x00000005c3327c23 */ /* 0x000fe2000801000a */
[--C-:B------:R-:W-:Y:S01]  /*2880*/  FFMA.FTZ R36, R197, UR12, R42.reuse ;  /* 0x0000000cc5247c23 */ /* 0x100fe2000801002a */
[----:B------:R-:W-:Y:S01]  /*2890*/  FMUL.FTZ R34, R49, UR4 ;  /* 0x0000000431227c20 */ /* 0x000fe20008410000 */
[--C-:B------:R-:W-:Y:S01]  /*28a0*/  FFMA.FTZ R177, R177, UR12, R42.reuse ;  /* 0x0000000cb1b17c23 */ /* 0x100fe2000801002a */
[----:B------:R-:W-:Y:S01]  /*28b0*/  FMUL.FTZ R32, R32, UR7 ;  /* 0x0000000720207c20 */ /* 0x000fe20008410000 */
[----:B------:R-:W-:Y:S01]  /*28c0*/  FFMA.FTZ R179, R179, UR12, R42 ;  /* 0x0000000cb3b37c23 */ /* 0x000fe2000801002a */
[----:B------:R-:W-:Y:S01]  /*28d0*/  ISETP.GE.U32.AND P0, PT, R173, 0x1000000, PT ;  /* 0x01000000ad00780c */ /* 0x000fe20003f06070 */
[----:B------:R-:W-:Y:S01]  /*28e0*/  FMUL.FTZ R33, R48, UR4 ;  /* 0x0000000430217c20 */ /* 0x000fe20008410000 */
[----:B------:R-:W-:Y:S01]  /*28f0*/  SEL R46, R3, RZ, P6 ;  /* 0x000000ff032e7207 */ /* 0x000fe20003000000 */
[----:B------:R-:W-:Y:S01]  /*2900*/  FMUL.FTZ R3, R50, UR4 ;  /* 0x0000000432037c20 */ /* 0x000fe20008410000 */
[----:B------:R-:W-:Y:S01]  /*2910*/  FMUL.FTZ R34, R34, UR7 ;  /* 0x0000000722227c20 */ /* 0x000fe20008410000 */
[----:B------:R-:W-:Y:S01]  /*2920*/  FADD.FTZ R36, R189, -R36 ;  /* 0x80000024bd247221 */ /* 0x000fe20000010000 */
[----:B------:R-:W-:Y:S01]  /*2930*/  FADD.FTZ R177, R174, -R177 ;  /* 0x800000b1aeb17221 */ /* 0x000fe20000010000 */
[----:B------:R-:W-:Y:S01]  /*2940*/  LOP3.LUT P3, RZ, R168, 0xff00, RZ, 0xc0, !PT ;  /* 0x0000ff00a8ff7812 */ /* 0x000fe2000786c0ff */
[----:B------:R-:W-:Y:S01]  /*2950*/  FADD.FTZ R176, R176, -R179 ;  /* 0x800000b3b0b07221 */ /* 0x000fe20000010000 */
[----:B------:R-:W-:Y:S01]  /*2960*/  FMUL.FTZ R33, R33, UR7 ;  /* 0x0000000721217c20 */ /* 0x000fe20008410000 */
[----:B------:R-:W-:Y:S01]  /*2970*/  SEL R47, R32, RZ, P0 ;  /* 0x000000ff202f7207 */ /* 0x000fe20000000000 */
[----:B------:R-:W-:Y:S01]  /*2980*/  FFMA.FTZ R32, R183, UR12, R42 ;  /* 0x0000000cb7207c23 */ /* 0x000fe2000801002a */
[C---:B------:R-:W-:Y:S01]  /*2990*/  LOP3.LUT P1, RZ, R168.reuse, 0xff, RZ, 0xc0, !PT ;  /* 0x000000ffa8ff7812 */ /* 0x040fe2000782c0ff */
[----:B------:R-:W-:Y:S01]  /*29a0*/  FMUL.FTZ R3, R3, UR7 ;  /* 0x0000000703037c20 */ /* 0x000fe20008410000 */
[----:B------:R-:W-:Y:S01]  /*29b0*/  LOP3.LUT P4, RZ, R168, 0xff0000, RZ, 0xc0, !PT ;  /* 0x00ff0000a8ff7812 */ /* 0x000fe2000788c0ff */
[----:B------:R-:W-:Y:S01]  /*29c0*/  FFMA.FTZ R51, R36, UR5, R11 ;  /* 0x0000000524337c23 */ /* 0x000fe2000801000b */
[----:B------:R-:W-:Y:S01]  /*29d0*/  FFMA.FTZ R56, R177, UR5, R12 ;  /* 0x00000005b1387c23 */ /* 0x000fe2000801000c */
[----:B------:R-:W-:Y:S01]  /*29e0*/  SEL R53, R34, RZ, P3 ;  /* 0x000000ff22357207 */ /* 0x000fe20001800000 */
[----:B------:R-:W-:Y:S01]  /*29f0*/  FFMA.FTZ R57, R176, UR5, R13 ;  /* 0x00000005b0397c23 */ /* 0x000fe2000801000d */
[----:B------:R-:W-:Y:S01]  /*2a00*/  FFMA.FTZ R34, R187, UR12, R42 ;  /* 0x0000000cbb227c23 */ /* 0x000fe2000801002a */
[----:B------:R-:W-:Y:S01]  /*2a10*/  SEL R52, R33, RZ, P1 ;  /* 0x000000ff21347207 */ /* 0x000fe20000800000 */
[----:B------:R-:W-:Y:S01]  /*2a20*/  FADD.FTZ R181, R181, -R32 ;  /* 0x80000020b5b57221 */ /* 0x000fe20000010000 */
[--C-:B------:R-:W-:Y:S01]  /*2a30*/  FFMA.FTZ R172, R172, UR12, R42.reuse ;  /* 0x0000000cacac7c23 */ /* 0x100fe2000801002a */
[----:B------:R-:W-:Y:S01]  /*2a40*/  FFMA.FTZ R171, R171, UR12, R42 ;  /* 0x0000000cabab7c23 */ /* 0x000fe2000801002a */
[----:B------:R-:W-:Y:S01]  /*2a50*/  FMUL.FTZ R32, R51, UR4 ;  /* 0x0000000433207c20 */ /* 0x000fe20008410000 */
[----:B------:R-:W-:Y:S01]  /*2a60*/  FMUL.FTZ R33, R56, UR4 ;  /* 0x0000000438217c20 */ /* 0x000fe20008410000 */
[----:B------:R-:W-:Y:S01]  /*2a70*/  SEL R54, R3, RZ, P4 ;  /* 0x000000ff03367207 */ /* 0x000fe20002000000 */
[----:B------:R-:W-:Y:S01]  /*2a80*/  FMUL.FTZ R3, R57, UR4 ;  /* 0x0000000439037c20 */ /* 0x000fe20008410000 */
[----:B------:R-:W-:Y:S01]  /*2a90*/  FADD.FTZ R34, R185, -R34 ;  /* 0x80000022b9227221 */ /* 0x000fe20000010000 */
[----:B------:R-:W-:Y:S01]  /*2aa0*/  FADD.FTZ R169, R169, -R172 ;  /* 0x800000aca9a97221 */ /* 0x000fe20000010000 */
[----:B------:R-:W-:Y:S01]  /*2ab0*/  FADD.FTZ R170, R170, -R171 ;  /* 0x800000abaaaa7221 */ /* 0x000fe20000010000 */
[----:B------:R-:W-:Y:S01]  /*2ac0*/  FMUL.FTZ R32, R32, UR7 ;  /* 0x0000000720207c20 */ /* 0x000fe20008410000 */
[----:B------:R-:W-:Y:S01]  /*2ad0*/  FMUL.FTZ R33, R33, UR7 ;  /* 0x0000000721217c20 */ /* 0x000fe20008410000 */
[----:B------:R-:W-:Y:S01]  /*2ae0*/  ISETP.GE.U32.AND P5, PT, R168, 0x1000000, PT ;  /* 0x01000000a800780c */ /* 0x000fe20003fa6070 */
[----:B------:R-:W-:Y:S01]  /*2af0*/  FMUL.FTZ R3, R3, UR7 ;  /* 0x0000000703037c20 */ /* 0x000fe20008410000 */
[----:B------:R-:W-:Y:S01]  /*2b00*/  LOP3.LUT P6, RZ, R163, 0xff, RZ, 0xc0, !PT ;  /* 0x000000ffa3ff7812 */ /* 0x000fe200078cc0ff */
[----:B------:R-:W-:Y:S01]  /*2b10*/  FFMA.FTZ R58, R181, UR5, R14 ;  /* 0x00000005b53a7c23 */ /* 0x000fe2000801000e */
[----:B------:R-:W-:Y:S01]  /*2b20*/  LOP3.LUT P0, RZ, R163, 0xff00, RZ, 0xc0, !PT ;  /* 0x0000ff00a3ff7812 */ /* 0x000fe2000780c0ff */
[----:B------:R-:W-:Y:S01]  /*2b30*/  FFMA.FTZ R59, R34, UR5, R15 ;  /* 0x00000005223b7c23 */ /* 0x000fe2000801000f */
[----:B------:R-:W-:Y:S01]  /*2b40*/  FFMA.FTZ R64, R169, UR5, R16 ;  /* 0x00000005a9407c23 */ /* 0x000fe20008010010 */
[----:B------:R-:W-:Y:S01]  /*2b50*/  FFMA.FTZ R65, R170, UR5, R17 ;  /* 0x00000005aa417c23 */ /* 0x000fe20008010011 */
[----:B------:R-:W-:Y:S01]  /*2b60*/  SEL R55, R32, RZ, P5 ;  /* 0x000000ff20377207 */ /* 0x000fe20002800000 */
[----:B------:R-:W-:Y:S01]  /*2b70*/  FMUL.FTZ R32, R58, UR4 ;  /* 0x000000043a207c20 */ /* 0x000fe20008410000 */
[----:B------:R-:W-:Y:S01]  /*2b80*/  SEL R60, R33, RZ, P6 ;  /* 0x000000ff213c7207 */ /* 0x000fe20003000000 */
[----:B------:R-:W-:Y:S01]  /*2b90*/  FMUL.FTZ R33, R59, UR4 ;  /* 0x000000043b217c20 */ /* 0x000fe20008410000 */
[----:B------:R-:W-:Y:S01]  /*2ba0*/  SEL R61, R3, RZ, P0 ;  /* 0x000000ff033d7207 */ /* 0x000fe20000000000 */
        /* <DEDUP_REMOVED lines=12> */
[----:B------:R-:W0:Y:S01]  /*2c70*/  LDC.64 R42, c[0x0][0x478] ;  /* 0x00011e00ff2a7b82 */ /* 0x000e220000000a00 */
[----:B------:R-:W-:Y:S01]  /*2c80*/  FMUL.FTZ R32, R32, UR7 ;  /* 0x0000000720207c20 */ /* 0x000fe20008410000 */
[----:B------:R-:W-:Y:S01]  /*2c90*/  FMUL.FTZ R33, R33, UR7 ;  /* 0x0000000721217c20 */ /* 0x000fe20008410000 */
[C---:B------:R-:W-:Y:S01]  /*2ca0*/  LOP3.LUT P1, RZ, R163.reuse, 0xff0000, RZ, 0xc0, !PT ;  /* 0x00ff0000a3ff7812 */ /* 0x040fe2000782c0ff */
[----:B------:R-:W-:Y:S01]  /*2cb0*/  FMUL.FTZ R34, R34, UR7 ;  /* 0x0000000722227c20 */ /* 0x000fe20008410000 */
[----:B------:R-:W-:Y:S01]  /*2cc0*/  ISETP.GE.U32.AND P3, PT, R163, 0x1000000, PT ;  /* 0x01000000a300780c */ /* 0x000fe20003f66070 */
[----:B------:R-:W-:Y:S01]  /*2cd0*/  FMUL.FTZ R3, R3, UR7 ;  /* 0x0000000703037c20 */ /* 0x000fe20008410000 */
[C---:B------:R-:W-:Y:S01]  /*2ce0*/  LOP3.LUT P4, RZ, R67.reuse, 0xff, RZ, 0xc0, !PT ;  /* 0x000000ff43ff7812 */ /* 0x040fe2000788c0ff */
[----:B------:R-:W1:Y:S01]  /*2cf0*/  LDC.64 R38, c[0x0][0x468] ;  /* 0x00011a00ff267b82 */ /* 0x000e620000000a00 */
[----:B------:R-:W-:Y:S01]  /*2d00*/  LOP3.LUT P5, RZ, R67, 0xff00, RZ, 0xc0, !PT ;  /* 0x0000ff0043ff7812 */ /* 0x000fe200078ac0ff */
[----:B------:R-:W-:Y:S01]  /*2d10*/  FADD.FTZ R165, R164, -R165 ;  /* 0x800000a5a4a57221 */ /* 0x000fe20000010000 */
[----:B------:R-:W-:Y:S01]  /*2d20*/  SEL R62, R32, RZ, P1 ;  /* 0x000000ff203e7207 */ /* 0x000fe20000800000 */
[----:B------:R-:W-:Y:S01]  /*2d30*/  FADD.FTZ R166, R166, -R167 ;  /* 0x800000a7a6a67221 */ /* 0x000fe20000010000 */
[----:B------:R-:W-:Y:S01]  /*2d40*/  SEL R63, R33, RZ, P3 ;  /* 0x000000ff213f7207 */ /* 0x000fe20001800000 */
[----:B------:R-:W-:Y:S01]  /*2d50*/  FADD.FTZ R159, R158, -R159 ;  /* 0x8000009f9e9f7221 */ /* 0x000fe20000010000 */
[----:B------:R-:W-:Y:S01]  /*2d60*/  SEL R32, R34, RZ, P4 ;  /* 0x000000ff22207207 */ /* 0x000fe20002000000 */
[----:B------:R-:W-:Y:S01]  /*2d70*/  FADD.FTZ R160, R79, -R160 ;  /* 0x800000a04fa07221 */ /* 0x000fe20000010000 */
[----:B------:R-:W-:Y:S01]  /*2d80*/  SEL R33, R3, RZ, P5 ;  /* 0x000000ff03217207 */ /* 0x000fe20002800000 */
[----:B------:R-:W-:Y:S01]  /*2d90*/  FFMA.FTZ R36, R159, UR5, R20 ;  /* 0x000000059f247c23 */ /* 0x000fe20008010014 */
[----:B------:R-:W-:Y:S01]  /*2da0*/  LOP3.LUT P1, RZ, R66, 0xff, RZ, 0xc0, !PT ;  /* 0x000000ff42ff7812 */ /* 0x000fe2000782c0ff */
[----:B------:R-:W-:Y:S01]  /*2db0*/  FFMA.FTZ R37, R160, UR5, R21 ;  /* 0x00000005a0257c23 */ /* 0x000fe20008010015 */
[----:B------:R-:W-:Y:S01]  /*2dc0*/  LOP3.LUT P3, RZ, R66, 0xff00, RZ, 0xc0, !PT ;  /* 0x0000ff0042ff7812 */ /* 0x000fe2000786c0ff */
[----:B------:R-:W-:Y:S01]  /*2dd0*/  FMUL.FTZ R40, R36, UR4 ;  /* 0x0000000424287c20 */ /* 0x000fe20008410000 */
[C---:B------:R-:W-:Y:S01]  /*2de0*/  LOP3.LUT P4, RZ, R66.reuse, 0xff0000, RZ, 0xc0, !PT ;  /* 0x00ff000042ff7812 */ /* 0x040fe2000788c0ff */
[----:B------:R-:W-:Y:S01]  /*2df0*/  FMUL.FTZ R41, R37, UR4 ;  /* 0x0000000425297c20 */ /* 0x000fe20008410000 */
[----:B------:R-:W-:Y:S01]  /*2e00*/  ISETP.GE.U32.AND P5, PT, R66, 0x1000000, PT ;  /* 0x010000004200780c */ /* 0x000fe20003fa6070 */
[----:B------:R-:W-:Y:S01]  /*2e10*/  FFMA.FTZ R66, R165, UR5, R18 ;  /* 0x00000005a5427c23 */ /* 0x000fe20008010012 */
[C---:B------:R-:W-:Y:S01]  /*2e20*/  LOP3.LUT P6, RZ, R67.reuse, 0xff0000, RZ, 0xc0, !PT ;  /* 0x00ff000043ff7812 */ /* 0x040fe200078cc0ff */
[----:B------:R-:W-:Y:S01]  /*2e30*/  FMUL.FTZ R40, R40, UR7 ;  /* 0x0000000728287c20 */ /* 0x000fe20008410000 */
[----:B------:R-:W-:Y:S01]  /*2e40*/  ISETP.GE.U32.AND P0, PT, R67, 0x1000000, PT ;  /* 0x010000004300780c */ /* 0x000fe20003f06070 */
[----:B------:R-:W-:Y:S01]  /*2e50*/  FFMA.FTZ R67, R166, UR5, R19 ;  /* 0x00000005a6437c23 */ /* 0x000fe20008010013 */
[----:B------:R-:W-:Y:S01]  /*2e60*/  FMUL.FTZ R3, R66, UR4 ;  /* 0x0000000442037c20 */ /* 0x000fe20008410000 */
[----:B------:R-:W-:Y:S01]  /*2e70*/  FMUL.FTZ R41, R41, UR7 ;  /* 0x0000000729297c20 */ /* 0x000fe20008410000 */
[----:B------:R-:W-:Y:S01]  /*2e80*/  FADD.FTZ R160, R74, -R161 ;  /* 0x800000a14aa07221 */ /* 0x000fe20000010000 */
[----:B------:R-:W-:Y:S01]  /*2e90*/  FMUL.FTZ R34, R67, UR4 ;  /* 0x0000000443227c20 */ /* 0x000fe20008410000 */
[----:B------:R-:W-:Y:S01]  /*2ea0*/  FMUL.FTZ R3, R3, UR7 ;  /* 0x0000000703037c20 */ /* 0x000fe20008410000 */
[----:B0-----:R-:W-:Y:S01]  /*2eb0*/  IMAD.WIDE.U32 R74, R156, 0x10, R42 ;  /* 0x000000109c4a7825 */ /* 0x001fe200078e002a */
[----:B------:R-:W-:-:S03]  /*2ec0*/  SEL R40, R40, RZ, P1 ;  /* 0x000000ff28287207 */ /* 0x000fc60000800000 */
[----:B------:R-:W-:Y:S01]  /*2ed0*/  FMUL.FTZ R35, R34, UR7 ;  /* 0x0000000722237c20 */ /* 0x000fe20008410000 */
[----:B------:R-:W-:Y:S01]  /*2ee0*/  SEL R41, R41, RZ, P3 ;  /* 0x000000ff29297207 */ /* 0x000fe20001800000 */
[----:B------:R-:W-:Y:S01]  /*2ef0*/  FADD.FTZ R161, R69, -R76 ;  /* 0x8000004c45a17221 */ /* 0x000fe20000010000 */
[----:B------:R-:W-:Y:S01]  /*2f00*/  SEL R34, R3, RZ, P6 ;  /* 0x000000ff03227207 */ /* 0x000fe20003000000 */
[----:B------:R-:W-:Y:S01]  /*2f10*/  FADD.FTZ R3, R73, -R162 ;  /* 0x800000a249037221 */ /* 0x000fe20000010000 */
[----:B------:R-:W-:Y:S01]  /*2f20*/  SEL R35, R35, RZ, P0 ;  /* 0x000000ff23237207 */ /* 0x000fe20000000000 */
[----:B------:R-:W-:Y:S01]  /*2f30*/  FADD.FTZ R162, R70, -R157 ;  /* 0x8000009d46a27221 */ /* 0x000fe20000010000 */
[C---:B------:R-:W-:Y:S01]  /*2f40*/  LOP3.LUT P6, RZ, R68.reuse, 0xff, RZ, 0xc0, !PT ;  /* 0x000000ff44ff7812 */ /* 0x040fe200078cc0ff */
[----:B------:R-:W-:Y:S01]  /*2f50*/  FADD.FTZ R163, R71, -R78 ;  /* 0x8000004e47a37221 */ /* 0x000fe20000010000 */
[----:B------:R-:W-:Y:S01]  /*2f60*/  LOP3.LUT P0, RZ, R68, 0xff00, RZ, 0xc0, !PT ;  /* 0x0000ff0044ff7812 */ /* 0x000fe2000780c0ff */
[----:B------:R-:W-:Y:S01]  /*2f70*/  FADD.FTZ R164, R72, -R77 ;  /* 0x8000004d48a47221 */ /* 0x000fe20000010000 */
[----:B------:R-:W-:Y:S01]  /*2f80*/  LOP3.LUT P1, RZ, R68, 0xff0000, RZ, 0xc0, !PT ;  /* 0x00ff000044ff7812 */ /* 0x000fe2000782c0ff */
[----:B-1----:R-:W-:Y:S01]  /*2f90*/  IMAD.WIDE.U32 R156, R156, 0x10, R38 ;  /* 0x000000109c9c7825 */ /* 0x002fe200078e0026 */
[----:B------:R-:W-:Y:S01]  /*2fa0*/  ISETP.GE.U32.AND P3, PT, R68, 0x1000000, PT ;  /* 0x010000004400780c */ /* 0x000fe20003f66070 */
[----:B------:R0:W-:Y:S02]  /*2fb0*/  STG.E.128 desc[UR16][R74.64], R28 ;  /* 0x0000001c4a007986 */ /* 0x0001e4000c101d10 */
[----:B------:R-:W-:-:S02]  /*2fc0*/  IMAD.WIDE.U32 R76, R155, 0x10, R42 ;  /* 0x000000109b4c7825 */ /* 0x000fc400078e002a */
[----:B------:R1:W-:Y:S02]  /*2fd0*/  STG.E.128 desc[UR16][R156.64], R44 ;  /* 0x0000002c9c007986 */ /* 0x0003e4000c101d10 */
[--C-:B------:R-:W-:Y:S02]  /*2fe0*/  IMAD.WIDE.U32 R78, R154, 0x10, R42.reuse ;  /* 0x000000109a4e7825 */ /* 0x100fe400078e002a */
[----:B------:R-:W-:Y:S02]  /*2ff0*/  STG.E.128 desc[UR16][R76.64], R48 ;  /* 0x000000304c007986 */ /* 0x000fe4000c101d10 */
[----:B------:R-:W-:-:S04]  /*3000*/  IMAD.WIDE.U32 R158, R153, 0x10, R42 ;  /* 0x00000010999e7825 */ /* 0x000fc800078e002a */
[----:B------:R-:W-:-:S04]  /*3010*/  IMAD.WIDE.U32 R68, R152, 0x10, R42 ;  /* 0x0000001098447825 */ /* 0x000fc800078e002a */
[----:B------:R-:W-:-:S04]  /*3020*/  IMAD.WIDE.U32 R70, R150, 0x10, R42 ;  /* 0x0000001096467825 */ /* 0x000fc800078e002a */
[----:B0-----:R-:W-:Y:S01]  /*3030*/  FFMA.FTZ R28, R161, UR5, R24 ;  /* 0x00000005a11c7c23 */ /* 0x001fe20008010018 */
[----:B------:R-:W-:Y:S01]  /*3040*/  FFMA.FTZ R29, R162, UR5, R25 ;  /* 0x00000005a21d7c23 */ /* 0x000fe20008010019 */
[----:B------:R-:W-:Y:S01]  /*3050*/  FFMA.FTZ R30, R163, UR5, R26 ;  /* 0x00000005a31e7c23 */ /* 0x000fe2000801001a */
[----:B------:R-:W-:-:S04]  /*3060*/  IMAD.WIDE.U32 R42, R155, 0x10, R38 ;  /* 0x000000109b2a7825 */ /* 0x000fc800078e0026 */
[----:B------:R-:W-:Y:S01]  /*3070*/  FFMA.FTZ R31, R164, UR5, R27 ;  /* 0x00000005a41f7c23 */ /* 0x000fe2000801001b */
[----:B-1----:R-:W-:Y:S01]  /*3080*/  FMUL.FTZ R44, R28, UR4 ;  /* 0x000000041c2c7c20 */ /* 0x002fe20008410000 */
[----:B------:R-:W-:Y:S01]  /*3090*/  FMUL.FTZ R45, R29, UR4 ;  /* 0x000000041d2d7c20 */ /* 0x000fe20008410000 */
[--C-:B------:R-:W-:Y:S01]  /*30a0*/  IMAD.WIDE.U32 R72, R153, 0x10, R38.reuse ;  /* 0x0000001099487825 */ /* 0x100fe200078e0026 */
[----:B------:R0:W-:Y:S03]  /*30b0*/  STG.E.128 desc[UR16][R42.64], R52 ;  /* 0x000000342a007986 */ /* 0x0001e6000c101d10 */
        /* <DEDUP_REMOVED lines=9> */
[----:B------:R-:W-:Y:S01]  /*3150*/  SEL R44, R44, RZ, P6 ;  /* 0x000000ff2c2c7207 */ /* 0x000fe20003000000 */
[----:B------:R-:W-:-:S04]  /*3160*/  IMAD.WIDE.U32 R74, R150, 0x10, R38 ;  /* 0x00000010964a7825 */ /* 0x000fc800078e0026 */
[----:B------:R-:W-:Y:S01]  /*3170*/  FFMA.FTZ R38, R3, UR5, R22 ;  /* 0x0000000503267c23 */ /* 0x000fe20008010016 */
[----:B------:R-:W-:Y:S01]  /*3180*/  FFMA.FTZ R39, R160, UR5, R23 ;  /* 0x00000005a0277c23 */ /* 0x000fe20008010017 */
[----:B------:R2:W-:Y:S01]  /*3190*/  STG.E.128 desc[UR16][R154.64], R60 ;  /* 0x0000003c9a007986 */ /* 0x0005e2000c101d10 */
[----:B------:R-:W-:Y:S01]  /*31a0*/  SEL R45, R45, RZ, P0 ;  /* 0x000000ff2d2d7207 */ /* 0x000fe20000000000 */
[----:B------:R-:W-:Y:S01]  /*31b0*/  FMUL.FTZ R3, R38, UR4 ;  /* 0x0000000426037c20 */ /* 0x000fe20008410000 */
[----:B------:R-:W-:Y:S01]  /*31c0*/  SEL R46, R46, RZ, P1 ;  /* 0x000000ff2e2e7207 */ /* 0x000fe20000800000 */
[----:B0-----:R-:W-:Y:S01]  /*31d0*/  FMUL.FTZ R42, R39, UR4 ;  /* 0x00000004272a7c20 */ /* 0x001fe20008410000 */
[----:B------:R2:W-:Y:S01]  /*31e0*/  STG.E.128 desc[UR16][R158.64], R64 ;  /* 0x000000409e007986 */ /* 0x0005e2000c101d10 */
[----:B------:R-:W-:Y:S01]  /*31f0*/  FMUL.FTZ R3, R3, UR7 ;  /* 0x0000000703037c20 */ /* 0x000fe20008410000 */
[----:B------:R-:W-:Y:S01]  /*3200*/  SEL R47, R47, RZ, P3 ;  /* 0x000000ff2f2f7207 */ /* 0x000fe20001800000 */
[----:B------:R-:W-:Y:S01]  /*3210*/  FMUL.FTZ R43, R42, UR7 ;  /* 0x000000072a2b7c20 */ /* 0x000fe20008410000 */
[----:B------:R2:W-:Y:S02]  /*3220*/  STG.E.128 desc[UR16][R72.64], R32 ;  /* 0x0000002048007986 */ /* 0x0005e4000c101d10 */
[----:B------:R-:W-:-:S02]  /*3230*/  SEL R42, R3, RZ, P4 ;  /* 0x000000ff032a7207 */ /* 0x000fc40002000000 */
[----:B------:R-:W-:Y:S01]  /*3240*/  SEL R43, R43, RZ, P5 ;  /* 0x000000ff2b2b7207 */ /* 0x000fe20002800000 */
[----:B------:R2:W-:Y:S04]  /*3250*/  STG.E.128 desc[UR16][R68.64], R36 ;  /* 0x0000002444007986 */ /* 0x0005e8000c101d10 */
[----:B------:R2:W-:Y:S04]  /*3260*/  STG.E.128 desc[UR16][R152.64], R40 ;  /* 0x0000002898007986 */ /* 0x0005e8000c101d10 */
[----:B------:R2:W-:Y:S04]  /*3270*/  STG.E.128 desc[UR16][R70.64], R28 ;  /* 0x0000001c46007986 */ /* 0x0005e8000c101d10 */
[----:B------:R2:W-:Y:S01]  /*3280*/  STG.E.128 desc[UR16][R74.64], R44 ;  /* 0x0000002c4a007986 */ /* 0x0005e2000c101d10 */
[----:B------:R-:W-:Y:S05]  /*3290*/  BRA `(.L_x_8950) ;  /* 0x0000001400f47947 */ /* 0x000fea0003800000 */
.L_x_8948:
        /* <DEDUP_REMOVED lines=23> */
[----:B-----5:R-:W-:-:S02]  /*3410*/  LOP3.LUT P1, RZ, R173, 0xff, RZ, 0xc0, !PT ;  /* 0x000000ffadff7812 */ /* 0x020fc4000782c0ff */
[C---:B------:R-:W-:Y:S02]  /*3420*/  LOP3.LUT P3, RZ, R173.reuse, 0xff00, RZ, 0xc0, !PT ;  /* 0x0000ff00adff7812 */ /* 0x040fe4000786c0ff */
[C---:B------:R-:W-:Y:S02]  /*3430*/  LOP3.LUT P4, RZ, R173.reuse, 0xff0000, RZ, 0xc0, !PT ;  /* 0x00ff0000adff7812 */ /* 0x040fe4000788c0ff */
[----:B------:R-:W-:Y:S02]  /*3440*/  ISETP.GE.U32.AND P5, PT, R173, 0x1000000, PT ;  /* 0x01000000ad00780c */ /* 0x000fe40003fa6070 */
[----:B------:R-:W-:Y:S02]  /*3450*/  SEL R32, R3, RZ, P1 ;  /* 0x000000ff03207207 */ /* 0x000fe40000800000 */
[----:B------:R-:W-:Y:S02]  /*3460*/  SEL R33, R33, RZ, P3 ;  /* 0x000000ff21217207 */ /* 0x000fe40001800000 */
[----:B------:R-:W-:-:S02]  /*3470*/  SEL R34, R34, RZ, P4 ;  /* 0x000000ff22227207 */ /* 0x000fc40002000000 */
[----:B------:R-:W-:Y:S01]  /*3480*/  SEL R35, R35, RZ, P5 ;  /* 0x000000ff23237207 */ /* 0x000fe20002800000 */
[----:B------:R-:W-:Y:S06]  /*3490*/  BRA `(.L_x_8952) ;  /* 0x0000000000707947 */ /* 0x000fec0003800000 */
.L_x_8951:
        /* <DEDUP_REMOVED lines=27> */
[----:B------:R-:W-:-:S07]  /*3650*/  SEL R35, R35, RZ, P5 ;  /* 0x000000ff23237207 */ /* 0x000fce0002800000 */
.L_x_8952:
[----:B------:R-:W0:Y:S08]  /*3660*/  @P0 LDC.64 R38, c[0x0][0x478] ;  /* 0x00011e00ff260b82 */ /* 0x000e300000000a00 */
[----:B------:R-:W1:Y:S01]  /*3670*/  LDC.64 R36, c[0x0][0x468] ;  /* 0x00011a00ff247b82 */ /* 0x000e620000000a00 */
[----:B0-----:R-:W-:-:S05]  /*3680*/  @P0 IMAD.WIDE.U32 R38, R156, 0x10, R38 ;  /* 0x000000109c260825 */ /* 0x001fca00078e0026 */
[----:B------:R0:W-:Y:S01]  /*3690*/  @P0 STG.E.128 desc[UR16][R38.64], R28 ;  /* 0x0000001c26000986 */ /* 0x0001e2000c101d10 */
[----:B-1----:R-:W-:-:S05]  /*36a0*/  IMAD.WIDE.U32 R156, R156, 0x10, R36 ;  /* 0x000000109c9c7825 */ /* 0x002fca00078e0024 */
[----:B------:R0:W-:Y:S01]  /*36b0*/  STG.E.128 desc[UR16][R156.64], R32 ;  /* 0x000000209c007986 */ /* 0x0001e2000c101d10 */
[----:B------:R-:W-:Y:S05]  /*36c0*/  @!P0 BRA `(.L_x_8953) ;  /* 0x0000000000748947 */ /* 0x000fea0003800000 */
        /* <DEDUP_REMOVED lines=29> */
.L_x_8953:
        /* <DEDUP_REMOVED lines=27> */
[----:B------:R-:W-:-:S07]  /*3a50*/  SEL R35, R35, RZ, P5 ;  /* 0x000000ff23237207 */ /* 0x000fce0002800000 */
.L_x_8954:
[----:B------:R-:W0:Y:S01]  /*3a60*/  @P0 LDC.64 R38, c[0x0][0x478] ;  /* 0x00011e00ff260b82 */ /* 0x000e220000000a00 */
[----:B------:R-:W-:-:S04]  /*3a70*/  IMAD.WIDE.U32 R40, R155, 0x10, R36 ;  /* 0x000000109b287825 */ /* 0x000fc800078e0024 */
[----:B0-----:R-:W-:-:S05]  /*3a80*/  @P0 IMAD.WIDE.U32 R38, R155, 0x10, R38 ;  /* 0x000000109b260825 */ /* 0x001fca00078e0026 */
[----:B------:R0:W-:Y:S04]  /*3a90*/  @P0 STG.E.128 desc[UR16][R38.64], R28 ;  /* 0x0000001c26000986 */ /* 0x0001e8000c101d10 */
[----:B------:R0:W-:Y:S01]  /*3aa0*/  STG.E.128 desc[UR16][R40.64], R32 ;  /* 0x0000002028007986 */ /* 0x0001e2000c101d10 */
[----:B------:R-:W-:Y:S05]  /*3ab0*/  @!P0 BRA `(.L_x_8955) ;  /* 0x0000000000748947 */ /* 0x000fea0003800000 */
        /* <DEDUP_REMOVED lines=29> */
.L_x_8955:
        /* <DEDUP_REMOVED lines=28> */
.L_x_8956:
[----:B------:R-:W0:Y:S02]  /*3e50*/  @P0 LDC.64 R38, c[0x0][0x478] ;  /* 0x00011e00ff260b82 */ /* 0x000e240000000a00 */
[----:B0-----:R-:W-:-:S04]  /*3e60*/  @P0 IMAD.WIDE.U32 R38, R154, 0x10, R38 ;  /* 0x000000109a260825 */ /* 0x001fc800078e0026 */
[----:B------:R-:W-:Y:S01]  /*3e70*/  IMAD.WIDE.U32 R154, R154, 0x10, R36 ;  /* 0x000000109a9a7825 */ /* 0x000fe200078e0024 */
        /* <DEDUP_REMOVED lines=32> */
.L_x_8957:
        /* <DEDUP_REMOVED lines=24> */
[----:B0-----:R-:W-:Y:S02]  /*4200*/  SEL R32, R172, RZ, P1 ;  /* 0x000000ffac207207 */ /* 0x001fe40000800000 */
[----:B------:R-:W-:Y:S02]  /*4210*/  SEL R33, R171, RZ, P3 ;  /* 0x000000ffab217207 */ /* 0x000fe40001800000 */
[----:B------:R-:W-:-:S02]  /*4220*/  SEL R34, R165, RZ, P4 ;  /* 0x000000ffa5227207 */ /* 0x000fc40002000000 */
[----:B------:R-:W-:-:S07]  /*4230*/  SEL R35, R167, RZ, P5 ;  /* 0x000000ffa7237207 */ /* 0x000fce0002800000 */
.L_x_8958:
        /* <DEDUP_REMOVED lines=35> */
.L_x_8959:
        /* <DEDUP_REMOVED lines=28> */
.L_x_8960:
        /* <DEDUP_REMOVED lines=35> */
.L_x_8961:
        /* <DEDUP_REMOVED lines=28> */
.L_x_8962:
[----:B------:R-:W0:Y:S01]  /*4a20*/  @P0 LDC.64 R38, c[0x0][0x478] ;  /* 0x00011e00ff260b82 */ /* 0x000e220000000a00 */
[----:B------:R-:W-:-:S04]  /*4a30*/  IMAD.WIDE.U32 R36, R150, 0x10, R36 ;  /* 0x0000001096247825 */ /* 0x000fc800078e0024 */
[----:B0-----:R-:W-:-:S05]  /*4a40*/  @P0 IMAD.WIDE.U32 R38, R150, 0x10, R38 ;  /* 0x0000001096260825 */ /* 0x001fca00078e0026 */
[----:B------:R0:W-:Y:S04]  /*4a50*/  @P0 STG.E.128 desc[UR16][R38.64], R28 ;  /* 0x0000001c26000986 */ /* 0x0001e8000c101d10 */
[----:B------:R0:W-:Y:S02]  /*4a60*/  STG.E.128 desc[UR16][R36.64], R32 ;  /* 0x0000002024007986 */ /* 0x0001e4000c101d10 */
.L_x_8950:
        /* <DEDUP_REMOVED lines=12> */
[----:B-1----:R-:W-:Y:S02]  /*4b30*/  MOV R52, R85 ;  /* 0x0000005500347202 */ /* 0x002fe40000000f00 */
[----:B0-2---:R-:W-:Y:S02]  /*4b40*/  MOV R32, R109 ;  /* 0x0000006d00207202 */ /* 0x005fe40000000f00 */
        /* <DEDUP_REMOVED lines=38> */
.L_x_8947:
        /* <DEDUP_REMOVED lines=21> */
.L_x_8964:
        /* <DEDUP_REMOVED lines=16> */
.L_x_10823:


//--------------------- .text._ZN10layer_norm22ln_bwd_finalize_kernelINS_22Kernel_traits_finalizeILj3072E6__halfffffjLb0ELj1024ELj4ENS_18Kernel_traits_baseILj3072ES2_ffffjLj1024EEEEELb0ELb0EEEvNS_9BwdParamsE --------------------------
	.section	.text._ZN10layer_norm22ln_bwd_finalize_kernelINS_22Kernel_traits_finalizeILj3072E6__halfffffjLb0ELj1024ELj4ENS_18Kernel_traits_baseILj3072ES2_ffffjLj1024EEEEELb0ELb0EEEvNS_9BwdParamsE,"ax",@progbits
	.align	128
        .global         _ZN10layer_norm22ln_bwd_finalize_kernelINS_22Kernel_traits_finalizeILj3072E6__halfffffjLb0ELj1024ELj4ENS_18Kernel_traits_baseILj3072ES2_ffffjLj1024EEEEELb0ELb0EEEvNS_9BwdParamsE
        .type           _ZN10layer_norm22ln_bwd_finalize_kernelINS_22Kernel_traits_finalizeILj3072E6__halfffffjLb0ELj1024ELj4ENS_18Kernel_traits_baseILj3072ES2_ffffjLj1024EEEEELb0ELb0EEEvNS_9BwdParamsE,@function
        .size           _ZN10layer_norm22ln_bwd_finalize_kernelINS_22Kernel_traits_finalizeILj3072E6__halfffffjLb0ELj1024ELj4ENS_18Kernel_traits_baseILj3072ES2_ffffjLj1024EEEEELb0ELb0EEEvNS_9BwdParamsE,(.L_x_10824 - _ZN10layer_norm22ln_bwd_finalize_kernelINS_22Kernel_traits_finalizeILj3072E6__halfffffjLb0ELj1024ELj4ENS_18Kernel_traits_baseILj3072ES2_ffffjLj1024EEEEELb0ELb0EEEvNS_9BwdParamsE)
        .other          _ZN10layer_norm22ln_bwd_finalize_kernelINS_22Kernel_traits_finalizeILj3072E6__halfffffjLb0ELj1024ELj4ENS_18Kernel_traits_baseILj3072ES2_ffffjLj1024EEEEELb0ELb0EEEvNS_9BwdParamsE,@"STO_CUDA_ENTRY STV_DEFAULT"
_ZN10layer_norm22ln_bwd_finalize_kernelINS_22Kernel_traits_finalizeILj3072E6__halfffffjLb0ELj1024ELj4ENS_18Kernel_traits_baseILj3072ES2_ffffjLj1024EEEEELb0ELb0EEEvNS_9BwdParamsE:
.text._ZN10layer_norm22ln_bwd_finalize_kernelINS_22Kernel_traits_finalizeILj3072E6__halfffffjLb0ELj1024ELj4ENS_18Kernel_traits_baseILj3072ES2_ffffjLj1024EEEEELb0ELb0EEEvNS_9BwdParamsE:
        /* <DEDUP_REMOVED lines=78> */
.L_x_8969:
        /* <DEDUP_REMOVED lines=118> */
.L_x_8968:
[----:B------:R-:W-:Y:S05]  /*0c40*/  BSYNC.RECONVERGENT B1 ;  /* 0x0000000000017941 */ /* 0x000fea0003800200 */
.L_x_8967:
        /* <DEDUP_REMOVED lines=68> */
.L_x_8971:
[----:B------:R-:W-:Y:S05]  /*1090*/  BSYNC.RECONVERGENT B1 ;  /* 0x0000000000017941 */ /* 0x000fea0003800200 */
.L_x_8970:
        /* <DEDUP_REMOVED lines=37> */
.L_x_8973:
[----:B------:R-:W-:Y:S05]  /*12f0*/  BSYNC.RECONVERGENT B1 ;  /* 0x0000000000017941 */ /* 0x000fea0003800200 */
.L_x_8972:
[----:B------:R-:W-:Y:S05]  /*1300*/  @!P1 BRA `(.L_x_8966) ;  /* 0x00000000003c9947 */ /* 0x000fea0003800000 */
[----:B------:R-:W0:Y:S01]  /*1310*/  LDC.64 R8, c[0x0][0x440] ;  /* 0x00011000ff087b82 */ /* 0x000e220000000a00 */
[----:B------:R-:W-:Y:S01]  /*1320*/  IMAD R2, R2, R54, R7 ;  /* 0x0000003602027224 */ /* 0x000fe200078e0207 */
[----:B------:R-:W-:-:S04]  /*1330*/  IADD3 R0, PT, PT, -R0, RZ, RZ ;  /* 0x000000ff00007210 */ /* 0x000fc80007ffe1ff */
[----:B------:R-:W-:Y:S02]  /*1340*/  IADD3 R13, PT, PT, R57, R2, RZ ;  /* 0x00000002390d7210 */ /* 0x000fe40007ffe0ff */
[----:B------:R-:W1:Y:S05]  /*1350*/  LDC.64 R10, c[0x0][0x448] ;  /* 0x00011200ff0a7b82 */ /* 0x000e6a0000000a00 */
.L_x_8974:
        /* <DEDUP_REMOVED lines=10> */
.L_x_8966:
[----:B------:R-:W-:Y:S05]  /*1400*/  BSYNC.RECONVERGENT B0 ;  /* 0x0000000000007941 */ /* 0x000fea0003800200 */
.L_x_8965:
        /* <DEDUP_REMOVED lines=62> */
.L_x_8975:
        /* <DEDUP_REMOVED lines=9> */
.L_x_10824:


//--------------------- .text._ZN10layer_norm13ln_bwd_kernelINS_13Kernel_traitsI6__halfffffjLj3072ELj1ELj1ELj4ELj16ENS_18Kernel_traits_baseILj3072ES2_ffffjLj128EEEEELb1ELb0ELb1ELb0EEEvNS_9BwdParamsE --------------------------
	.section	.text._ZN10layer_norm13ln_bwd_kernelINS_13Kernel_traitsI6__halfffffjLj3072ELj1ELj1ELj4ELj16ENS_18Kernel_traits_baseILj3072ES2_ffffjLj128EEEEELb1ELb0ELb1ELb0EEEvNS_9BwdParamsE,"ax",@progbits
	.align	128
        .global         _ZN10layer_norm13ln_bwd_kernelINS_13Kernel_traitsI6__halfffffjLj3072ELj1ELj1ELj4ELj16ENS_18Kernel_traits_baseILj3072ES2_ffffjLj128EEEEELb1ELb0ELb1ELb0EEEvNS_9BwdParamsE
        .type           _ZN10layer_norm13ln_bwd_kernelINS_13Kernel_traitsI6__halfffffjLj3072ELj1ELj1ELj4ELj16ENS_18Kernel_traits_baseILj3072ES2_ffffjLj128EEEEELb1ELb0ELb1ELb0EEEvNS_9BwdParamsE,@function
        .size           _ZN10layer_norm13ln_bwd_kernelINS_13Kernel_traitsI6__halfffffjLj3072ELj1ELj1ELj4ELj16ENS_18Kernel_traits_baseILj3072ES2_ffffjLj128EEEEELb1ELb0ELb1ELb0EEEvNS_9BwdParamsE,(.L_x_10825 - _ZN10layer_norm13ln_bwd_kernelINS_13Kernel_traitsI6__halfffffjLj3072ELj1ELj1ELj4ELj16ENS_18Kernel_traits_baseILj3072ES2_ffffjLj128EEEEELb1ELb0ELb1ELb0EEEvNS_9BwdParamsE)
        .other          _ZN10layer_norm13ln_bwd_kernelINS_13Kernel_traitsI6__halfffffjLj3072ELj1ELj1ELj4ELj16ENS_18Kernel_traits_baseILj3072ES2_ffffjLj128EEEEELb1ELb0ELb1ELb0EEEvNS_9BwdParamsE,@"STO_CUDA_ENTRY STV_DEFAULT"
_ZN10layer_norm13ln_bwd_kernelINS_13Kernel_traitsI6__halfffffjLj3072ELj1ELj1ELj4ELj16ENS_18Kernel_traits_baseILj3072ES2_ffffjLj128EEEEELb1ELb0ELb1ELb0EEEvNS_9BwdParamsE:
.text._ZN10layer_norm13ln_bwd_kernelINS_13Kernel_traitsI6__halfffffjLj3072ELj1ELj1ELj4ELj16ENS_18Kernel_traits_baseILj3072ES2_ffffjLj128EEEEELb1ELb0ELb1ELb0EEEvNS_9BwdParamsE:
        /* <DEDUP_REMOVED lines=24> */
[----:B------:R-:W3:Y:S01]  /*0180*/  @P0 LDC.64 R20, c[0x0][0x3d0] ;  /* 0x0000f400ff140b82 */ /* 0x000ee20000000a00 */
[----:B-1----:R-:W-:-:S07]  /*0190*/  @P5 IMAD.WIDE.U32 R2, R11, 0x8, R2 ;  /* 0x000000080b025825 */ /* 0x002fce00078e0002 */
[----:B------:R-:W1:Y:S01]  /*01a0*/  @P1 LDC.64 R22, c[0x0][0x3d0] ;  /* 0x0000f400ff161b82 */ /* 0x000e620000000a00 */
[----:B------:R-:W-:Y:S01]  /*01b0*/  @P5 LOP3.LUT R11, R11, 0x80, RZ, 0xfc, !PT ;  /* 0x000000800b0b5812 */ /* 0x000fe200078efcff */
[----:B--2---:R-:W5:Y:S04]  /*01c0*/  @P5 LDG.E.64 R4, desc[UR8][R2.64] ;  /* 0x0000000802045981 */ /* 0x004f68000c1e1b00 */
[C---:B----4-:R-:W-:Y:S02]  /*01d0*/  @P4 IMAD.WIDE.U32 R28, R11.reuse, 0x8, R6 ;  /* 0x000000080b1c4825 */ /* 0x050fe400078e0006 */
[----:B------:R-:W2:Y:S01]  /*01e0*/  @P2 LDC.64 R34, c[0x0][0x3d0] ;  /* 0x0000f400ff222b82 */ /* 0x000ea20000000a00 */
[----:B------:R-:W-:Y:S02]  /*01f0*/  @P4 IADD3 R11, PT, PT, R11, 0x80, RZ ;  /* 0x000000800b0b4810 */ /* 0x000fe40007ffe0ff */
[----:B------:R-:W-:-:S02]  /*0200*/  CS2R R78, SRZ ;  /* 0x00000000004e7805 */ /* 0x000fc4000001ff00 */
[----:B------:R-:W-:Y:S01]  /*0210*/  CS2R R38, SRZ ;  /* 0x0000000000267805 */ /* 0x000fe2000001ff00 */
[----:B------:R4:W5:Y:S01]  /*0220*/  @P4 LDG.E.64 R14, desc[UR8][R28.64] ;  /* 0x000000081c0e4981 */ /* 0x000962000c1e1b00 */
[C---:B---3--:R-:W-:Y:S01]  /*0230*/  @P0 IMAD.WIDE.U32 R30, R11.reuse, 0x8, R20 ;  /* 0x000000080b1e0825 */ /* 0x048fe200078e0014 */
[----:B------:R-:W3:Y:S01]  /*0240*/  @P3 LDC.64 R36, c[0x0][0x3d0] ;  /* 0x0000f400ff243b82 */ /* 0x000ee20000000a00 */
[----:B------:R-:W-:Y:S02]  /*0250*/  @P0 IADD3 R11, PT, PT, R11, 0x80, RZ ;  /* 0x000000800b0b0810 */ /* 0x000fe40007ffe0ff */
[----:B------:R-:W-:Y:S02]  /*0260*/  CS2R R20, SRZ ;  /* 0x0000000000147805 */ /* 0x000fe4000001ff00 */
[----:B------:R-:W-:Y:S01]  /*0270*/  CS2R R40, SRZ ;  /* 0x0000000000287805 */ /* 0x000fe2000001ff00 */
[----:B------:R0:W5:Y:S01]  /*0280*/  @P0 LDG.E.64 R16, desc[UR8][R30.64] ;  /* 0x000000081e100981 */ /* 0x000162000c1e1b00 */
[C---:B-1----:R-:W-:Y:S01]  /*0290*/  @P1 IMAD.WIDE.U32 R32, R11.reuse, 0x8, R22 ;  /* 0x000000080b201825 */ /* 0x042fe200078e0016 */
[----:B------:R-:W-:-:S02]  /*02a0*/  @P1 IADD3 R11, PT, PT, R11, 0x80, RZ ;  /* 0x000000800b0b1810 */ /* 0x000fc40007ffe0ff */
[----:B------:R-:W-:Y:S02]  /*02b0*/  CS2R R22, SRZ ;  /* 0x0000000000167805 */ /* 0x000fe4000001ff00 */
[----:B----4-:R-:W-:Y:S02]  /*02c0*/  CS2R R28, SRZ ;  /* 0x00000000001c7805 */ /* 0x010fe4000001ff00 */
[----:B------:R-:W-:Y:S01]  /*02d0*/  CS2R R42, SRZ ;  /* 0x00000000002a7805 */ /* 0x000fe2000001ff00 */
[----:B------:R-:W5:Y:S01]  /*02e0*/  @P1 LDG.E.64 R18, desc[UR8][R32.64] ;  /* 0x0000000820121981 */ /* 0x000f62000c1e1b00 */
[C---:B--2---:R-:W-:Y:S01]  /*02f0*/  @P2 IMAD.WIDE.U32 R34, R11.reuse, 0x8, R34 ;  /* 0x000000080b222825 */ /* 0x044fe200078e0022 */
[----:B------:R-:W-:Y:S02]  /*0300*/  @P2 IADD3 R11, PT, PT, R11, 0x80, RZ ;  /* 0x000000800b0b2810 */ /* 0x000fe40007ffe0ff */
[----:B0-----:R-:W-:Y:S02]  /*0310*/  CS2R R30, SRZ ;  /* 0x00000000001e7805 */ /* 0x001fe4000001ff00 */
[----:B------:R-:W-:-:S02]  /*0320*/  CS2R R44, SRZ ;  /* 0x00000000002c7805 */ /* 0x000fc4000001ff00 */
[----:B------:R-:W-:Y:S01]  /*0330*/  CS2R R46, SRZ ;  /* 0x00000000002e7805 */ /* 0x000fe2000001ff00 */
[----:B------:R-:W5:Y:S01]  /*0340*/  @P2 LDG.E.64 R24, desc[UR8][R34.64] ;  /* 0x0000000822182981 */ /* 0x000f62000c1e1b00 */
[----:B---3--:R-:W-:-:S05]  /*0350*/  @P3 IMAD.WIDE.U32 R6, R11, 0x8, R36 ;  /* 0x000000080b063825 */ /* 0x008fca00078e0024 */
[----:B------:R0:W5:Y:S02]  /*0360*/  @P3 LDG.E.64 R26, desc[UR8][R6.64] ;  /* 0x00000008061a3981 */ /* 0x000164000c1e1b00 */
        /* <DEDUP_REMOVED lines=15> */
[----:B------:R-:W-:Y:S06]  /*0460*/  @P3 BRA `(.L_x_8976) ;  /* 0x0000006c002c3947 */ /* 0x000fec0003800000 */
        /* <DEDUP_REMOVED lines=51> */
[----:B------:R-:W0:Y:S01]  /*07a0*/  LDCU.U8 UR10, c[0x0][0x410] ;  /* 0x00008200ff0a77ac */ /* 0x000e220008000000 */
[----:B------:R-:W-:Y:S02]  /*07b0*/  PRMT R162, R162, 0x5410, R3 ;  /* 0x00005410a2a27816 */ /* 0x000fe40000000003 */
[----:B------:R-:W-:Y:S01]  /*07c0*/  PRMT R163, R163, 0x5410, R4 ;  /* 0x00005410a3a37816 */ /* 0x000fe20000000004 */
[----:B------:R-:W1:Y:S01]  /*07d0*/  LDCU UR11, c[0x0][0x400] ;  /* 0x00008000ff0b77ac */ /* 0x000e620008000800 */
[----:B------:R-:W-:Y:S02]  /*07e0*/  PRMT R164, R164, 0x5410, R5 ;  /* 0x00005410a4a47816 */ /* 0x000fe40000000005 */
[----:B------:R-:W-:Y:S01]  /*07f0*/  PRMT R165, R165, 0x5410, R6 ;  /* 0x00005410a5a57816 */ /* 0x000fe20000000006 */
[----:B------:R-:W2:Y:S01]  /*0800*/  LDCU.64 UR14, c[0x0][0x408] ;  /* 0x00008100ff0e77ac */ /* 0x000ea20008000a00 */
[----:B------:R-:W-:-:S02]  /*0810*/  PRMT R166, R166, 0x5410, R9 ;  /* 0x00005410a6a67816 */ /* 0x000fc40000000009 */
[----:B------:R-:W-:Y:S01]  /*0820*/  PRMT R167, R167, 0x5410, R10 ;  /* 0x00005410a7a77816 */ /* 0x000fe2000000000a */
[----:B------:R-:W3:Y:S01]  /*0830*/  LDCU.64 UR12, c[0x0][0x438] ;  /* 0x00008700ff0c77ac */ /* 0x000ee20008000a00 */
[----:B------:R-:W-:Y:S02]  /*0840*/  PRMT R168, R168, 0x5410, R11 ;  /* 0x00005410a8a87816 */ /* 0x000fe4000000000b */
[----:B------:R-:W-:Y:S01]  /*0850*/  PRMT R169, R169, 0x5410, R12 ;  /* 0x00005410a9a97816 */ /* 0x000fe2000000000c */
[----:B------:R-:W4:Y:S01]  /*0860*/  LDCU.64 UR6, c[0x0][0x478] ;  /* 0x00008f00ff0677ac */ /* 0x000f220008000a00 */
[----:B------:R-:W-:Y:S02]  /*0870*/  PRMT R170, R170, 0x5410, R13 ;  /* 0x00005410aaaa7816 */ /* 0x000fe4000000000d */
[----:B0-----:R-:W-:-:S07]  /*0880*/  PRMT R171, R171, 0x5410, R14 ;  /* 0x00005410abab7816 */ /* 0x001fce000000000e */
.L_x_9064:
        /* <DEDUP_REMOVED lines=17> */
[----:B------:R-:W-:Y:S01]  /*09a0*/  BSSY.RECONVERGENT B1, `(.L_x_8979) ;  /* 0x000004d000017945 */ /* 0x000fe20003800200 */
[----:B------:R-:W-:Y:S01]  /*09b0*/  IADD3 R101, PT, PT, R147, -0x1, RZ ;  /* 0xffffffff93657810 */ /* 0x000fe20007ffe0ff */
[----:B------:R-:W3:Y:S01]  /*09c0*/  S2R R9, SR_TID.X ;  /* 0x0000000000097919 */ /* 0x000ee20000002100 */
[----:B------:R-:W-:-:S02]  /*09d0*/  ISETP.GE.U32.AND P6, PT, R8, 0x80, PT ;  /* 0x000000800800780c */ /* 0x000fc40003fc6070 */
[----:B------:R-:W-:Y:S02]  /*09e0*/  CS2R R156, SRZ ;  /* 0x00000000009c7805 */ /* 0x000fe4000001ff00 */
[----:B------:R-:W-:Y:S02]  /*09f0*/  ISETP.NE.AND P2, PT, RZ, UR10, PT ;  /* 0x0000000aff007c0c */ /* 0x000fe4000bf45270 */
[C---:B------:R-:W-:Y:S01]  /*0a00*/  ISETP.GE.U32.AND P5, PT, R8.reuse, 0x100, PT ;  /* 0x000001000800780c */ /* 0x040fe20003fa6070 */
[----:B-1----:R-:W-:Y:S01]  /*0a10*/  HFMA2 R155, -RZ, RZ, 0, 0 ;  /* 0x00000000ff9b7431 */ /* 0x002fe200000001ff */
[C---:B------:R-:W-:Y:S02]  /*0a20*/  ISETP.GE.U32.AND P0, PT, R8.reuse, 0x180, PT ;  /* 0x000001800800780c */ /* 0x040fe40003f06070 */
[----:B------:R-:W-:Y:S02]  /*0a30*/  ISETP.GE.U32.AND P1, PT, R8, 0x200, PT ;  /* 0x000002000800780c */ /* 0x000fe40003f26070 */
[----:B------:R-:W-:Y:S01]  /*0a40*/  @P4 IADD3 R13, PT, PT, R153, -0x1, RZ ;  /* 0xffffffff990d4810 */ /* 0x000fe20007ffe0ff */
[----:B0-----:R-:W-:-:S04]  /*0a50*/  IMAD R103, R7, R10, RZ ;  /* 0x0000000a07677224 */ /* 0x001fc800078e02ff */
[-C--:B------:R-:W-:Y:S02]  /*0a60*/  @P4 IMAD R13, R13, R10.reuse, RZ ;  /* 0x0000000a0d0d4224 */ /* 0x080fe400078e02ff */
[----:B------:R-:W-:Y:S01]  /*0a70*/  IMAD R101, R101, R10, RZ ;  /* 0x0000000a65657224 */ /* 0x000fe200078e02ff */
[----:B------:R-:W-:Y:S02]  /*0a80*/  SHF.R.S32.HI R100, RZ, 0x1f, R103 ;  /* 0x0000001fff647819 */ /* 0x000fe40000011467 */
[----:B------:R-:W-:Y:S02]  /*0a90*/  @P4 SHF.R.S32.HI R12, RZ, 0x1f, R13 ;  /* 0x0000001fff0c4819 */ /* 0x000fe4000001140d */
[----:B------:R-:W-:Y:S02]  /*0aa0*/  LEA.HI R100, R100, R103, RZ, 0x2 ;  /* 0x0000006764647211 */ /* 0x000fe400078f10ff */
[----:B------:R-:W-:Y:S02]  /*0ab0*/  SHF.R.S32.HI R158, RZ, 0x1f, R101 ;  /* 0x0000001fff9e7819 */ /* 0x000fe40000011465 */
[----:B------:R-:W-:-:S02]  /*0ac0*/  @P4 LEA.HI R12, R12, R13, RZ, 0x2 ;  /* 0x0000000d0c0c4211 */ /* 0x000fc400078f10ff */
[----:B------:R-:W-:Y:S02]  /*0ad0*/  LEA.HI R158, R158, R101, RZ, 0x2 ;  /* 0x000000659e9e7211 */ /* 0x000fe400078f10ff */
[-C--:B---3--:R-:W-:Y:S02]  /*0ae0*/  LEA.HI.SX32 R151, R100, R9.reuse, 0x1e ;  /* 0x0000000964977211 */ /* 0x088fe400078ff2ff */
[-C--:B------:R-:W-:Y:S02]  /*0af0*/  @P4 LEA.HI.SX32 R155, R12, R9.reuse, 0x1e ;  /* 0x000000090c9b4211 */ /* 0x080fe400078ff2ff */
[----:B------:R-:W-:Y:S02]  /*0b00*/  P2R R12, PR, RZ, 0x40 ;  /* 0x00000040ff0c7803 */ /* 0x000fe40000000000 */
[----:B------:R-:W-:Y:S02]  /*0b10*/  P2R R13, PR, RZ, 0x20 ;  /* 0x00000020ff0d7803 */ /* 0x000fe40000000000 */
[----:B------:R-:W-:-:S02]  /*0b20*/  LEA.HI.SX32 R158, R158, R9, 0x1e ;  /* 0x000000099e9e7211 */ /* 0x000fc400078ff2ff */
[----:B------:R-:W-:Y:S02]  /*0b30*/  MOV R159, R151 ;  /* 0x00000097009f7202 */ /* 0x000fe40000000f00 */
[----:B--2---:R-:W-:Y:S01]  /*0b40*/  FSEL R154, R154, RZ, !P2 ;  /* 0x000000ff9a9a7208 */ /* 0x004fe20005000000 */
[----:B------:R-:W-:Y:S06]  /*0b50*/  @!P6 BRA `(.L_x_8980) ;  /* 0x0000000000c4e947 */ /* 0x000fec0003800000 */
        /* <DEDUP_REMOVED lines=9> */
[----:B--2---:R-:W-:Y:S02]  /*0bf0*/  @P2 IMAD.WIDE.U32 R156, R159, 0x10, R148 ;  /* 0x000000109f9c2825 */ /* 0x004fe400078e0094 */
[----:B------:R-:W0:Y:S02]  /*0c00*/  LDC.64 R148, c[0x0][0x3b0] ;  /* 0x0000ec00ff947b82 */ /* 0x000e240000000a00 */
[----:B------:R-:W-:Y:S01]  /*0c10*/  HADD2.F32 R127, -RZ, R160.H0_H0 ;  /* 0x200000a0ff7f7230 */ /* 0x000fe20000004100 */
[----:B------:R-:W5:Y:S01]  /*0c20*/  @P2 LDG.E.128 R64, desc[UR8][R156.64] ;  /* 0x000000089c402981 */ /* 0x000f62000c1e1d00 */
[----:B------:R-:W-:Y:S01]  /*0c30*/  IADD3 R158, PT, PT, R158, 0x80, RZ ;  /* 0x000000809e9e7810 */ /* 0x000fe20007ffe0ff */
[----:B0-----:R-:W-:-:S05]  /*0c40*/  IMAD.WIDE.U32 R148, R155, 0x4, R148 ;  /* 0x000000049b947825 */ /* 0x001fca00078e0094 */
[----:B------:R0:W5:Y:S01]  /*0c50*/  LDG.E R6, desc[UR8][R148.64] ;  /* 0x0000000894067981 */ /* 0x000162000c1e1900 */
[----:B------:R-:W-:Y:S02]  /*0c60*/  IADD3 R155, PT, PT, R155, 0x80, RZ ;  /* 0x000000809b9b7810 */ /* 0x000fe40007ffe0ff */
[----:B------:R-:W-:Y:S01]  /*0c70*/  IADD3 R159, PT, PT, R159, 0x80, RZ ;  /* 0x000000809f9f7810 */ /* 0x000fe20007ffe0ff */
[C---:B---3--:R-:W-:Y:S01]  /*0c80*/  FADD.FTZ R3, -R154.reuse, R100 ;  /* 0x000000649a037221 */ /* 0x048fe20000010100 */
[----:B------:R-:W-:Y:S02]  /*0c90*/  HADD2.F32 R100, -RZ, R160.H1_H1 ;  /* 0x300000a0ff647230 */ /* 0x000fe40000004100 */
[C---:B------:R-:W-:Y:S01]  /*0ca0*/  FADD.FTZ R101, -R154.reuse, R101 ;  /* 0x000000659a657221 */ /* 0x040fe20000010100 */
[----:B------:R-:W-:Y:S01]  /*0cb0*/  FADD.FTZ R103, -R154, R103 ;  /* 0x000000679a677221 */ /* 0x000fe20000010100 */
[----:B------:R-:W-:Y:S01]  /*0cc0*/  FMUL.FTZ R3, R152, R3 ;  /* 0x0000000398037220 */ /* 0x000fe20000410000 */
[----:B----4-:R-:W-:Y:S01]  /*0cd0*/  FMUL.FTZ R129, R105, R100 ;  /* 0x0000006469817220 */ /* 0x010fe20000410000 */
[----:B------:R-:W-:-:S02]  /*0ce0*/  HADD2.F32 R100, -RZ, R161.H1_H1 ;  /* 0x300000a1ff647230 */ /* 0x000fc40000004100 */
[----:B------:R-:W-:Y:S01]  /*0cf0*/  FMUL.FTZ R120, R104, R127 ;  /* 0x0000007f68787220 */ /* 0x000fe20000410000 */
[C---:B------:R-:W-:Y:S01]  /*0d00*/  FMUL.FTZ R118, R152.reuse, R101 ;  /* 0x0000006598767220 */ /* 0x040fe20000410000 */
[----:B------:R-:W-:Y:S02]  /*0d10*/  HADD2.F32 R101, -RZ, R161.H0_H0 ;  /* 0x200000a1ff657230 */ /* 0x000fe40000004100 */
[----:B0-----:R-:W-:Y:S01]  /*0d20*/  FMUL.FTZ R148, R152, R103 ;  /* 0x0000006798947220 */ /* 0x001fe20000410000 */
[----:B------:R-:W-:Y:S01]  /*0d30*/  FMUL.FTZ R145, R107, R100 ;  /* 0x000000646b917220 */ /* 0x000fe20000410000 */
[----:B------:R-:W-:Y:S01]  /*0d40*/  FADD.FTZ R100, RZ, R120 ;  /* 0x00000078ff647221 */ /* 0x000fe20000010000 */
[----:B------:R-:W-:Y:S01]  /*0d50*/  FADD.FTZ R127, -R154, R102 ;  /* 0x000000669a7f7221 */ /* 0x000fe20000010100 */
[----:B------:R-:W-:Y:S01]  /*0d60*/  FFMA.FTZ R103, R3, R120, RZ ;  /* 0x0000007803677223 */ /* 0x000fe200000100ff */
[----:B------:R-:W-:Y:S01]  /*0d70*/  FMUL.FTZ R150, R106, R101 ;  /* 0x000000656a967220 */ /* 0x000fe20000410000 */
[----:B------:R-:W-:Y:S01]  /*0d80*/  FADD.FTZ R101, R100, R129 ;  /* 0x0000008164657221 */ /* 0x000fe20000010000 */
[----:B------:R-:W-:Y:S01]  /*0d90*/  FMUL.FTZ R127, R152, R127 ;  /* 0x0000007f987f7220 */ /* 0x000fe20000410000 */
[----:B------:R-:W-:-:S02]  /*0da0*/  FFMA.FTZ R102, R118, R129, R103 ;  /* 0x0000008176667223 */ /* 0x000fc40000010067 */
[----:B------:R-:W-:Y:S02]  /*0db0*/  FADD.FTZ R100, R101, R150 ;  /* 0x0000009665647221 */ /* 0x000fe40000010000 */
        /* <DEDUP_REMOVED lines=11> */
.L_x_8980:
[----:B----4-:R-:W-:Y:S05]  /*0e70*/  BSYNC.RECONVERGENT B1 ;  /* 0x0000000000017941 */ /* 0x010fea0003800200 */
.L_x_8979:
        /* <DEDUP_REMOVED lines=17> */
[----:B------:R-:W-:Y:S02]  /*0f90*/  IADD3 R155, PT, PT, R155, 0x80, RZ ;  /* 0x000000809b9b7810 */ /* 0x000fe40007ffe0ff */
[----:B------:R-:W-:Y:S02]  /*0fa0*/  IADD3 R158, PT, PT, R158, 0x80, RZ ;  /* 0x000000809e9e7810 */ /* 0x000fe40007ffe0ff */
[----:B------:R-:W-:Y:S01]  /*0fb0*/  IADD3 R159, PT, PT, R159, 0x80, RZ ;  /* 0x000000809f9f7810 */ /* 0x000fe20007ffe0ff */
[C---:B---3--:R-:W-:Y:S01]  /*0fc0*/  FADD.FTZ R109, -R154.reuse, R100 ;  /* 0x000000649a6d7221 */ /* 0x048fe20000010100 */
[----:B------:R-:W-:Y:S02]  /*0fd0*/  HADD2.F32 R100, -RZ, R162.H1_H1 ;  /* 0x300000a2ff647230 */ /* 0x000fe40000004100 */
[C---:B------:R-:W-:Y:S01]  /*0fe0*/  FADD.FTZ R101, -R154.reuse, R101 ;  /* 0x000000659a657221 */ /* 0x040fe20000010100 */
[----:B------:R-:W-:Y:S01]  /*0ff0*/  FADD.FTZ R103, -R154, R103 ;  /* 0x000000679a677221 */ /* 0x000fe20000010100 */
[----:B----4-:R-:W-:Y:S01]  /*1000*/  FMUL.FTZ R108, R104, R113 ;  /* 0x00000071686c7220 */ /* 0x010fe20000410000 */
[----:B------:R-:W-:Y:S01]  /*1010*/  FMUL.FTZ R113, R105, R100 ;  /* 0x0000006469717220 */ /* 0x000fe20000410000 */
[----:B------:R-:W-:-:S02]  /*1020*/  HADD2.F32 R100, -RZ, R163.H1_H1 ;  /* 0x300000a3ff647230 */ /* 0x000fc40000004100 */
[C---:B------:R-:W-:Y:S01]  /*1030*/  FMUL.FTZ R109, R152.reuse, R109 ;  /* 0x0000006d986d7220 */ /* 0x040fe20000410000 */
[C---:B------:R-:W-:Y:S01]  /*1040*/  FMUL.FTZ R116, R152.reuse, R101 ;  /* 0x0000006598747220 */ /* 0x040fe20000410000 */
[----:B------:R-:W-:Y:S02]  /*1050*/  HADD2.F32 R101, -RZ, R163.H0_H0 ;  /* 0x200000a3ff657230 */ /* 0x000fe40000004100 */
[----:B------:R-:W-:Y:S01]  /*1060*/  FMUL.FTZ R142, R152, R103 ;  /* 0x00000067988e7220 */ /* 0x000fe20000410000 */
[----:B------:R-:W-:Y:S01]  /*1070*/  FMUL.FTZ R141, R107, R100 ;  /* 0x000000646b8d7220 */ /* 0x000fe20000410000 */
[----:B------:R-:W-:Y:S01]  /*1080*/  FADD.FTZ R100, R157, R108 ;  /* 0x0000006c9d647221 */ /* 0x000fe20000010000 */
[----:B------:R-:W-:Y:S01]  /*1090*/  FADD.FTZ R125, -R154, R102 ;  /* 0x000000669a7d7221 */ /* 0x000fe20000010100 */
[----:B------:R-:W-:Y:S01]  /*10a0*/  FFMA.FTZ R103, R109, R108, R156 ;  /* 0x0000006c6d677223 */ /* 0x000fe2000001009c */
[----:B------:R-:W-:Y:S01]  /*10b0*/  FMUL.FTZ R134, R106, R101 ;  /* 0x000000656a867220 */ /* 0x000fe20000410000 */
[----:B------:R-:W-:Y:S01]  /*10c0*/  FADD.FTZ R101, R100, R113 ;  /* 0x0000007164657221 */ /* 0x000fe20000010000 */
[----:B------:R-:W-:Y:S01]  /*10d0*/  FMUL.FTZ R125, R152, R125 ;  /* 0x0000007d987d7220 */ /* 0x000fe20000410000 */
[----:B------:R-:W-:-:S02]  /*10e0*/  FFMA.FTZ R102, R116, R113, R103 ;  /* 0x0000007174667223 */ /* 0x000fc40000010067 */
[----:B------:R-:W-:Y:S02]  /*10f0*/  FADD.FTZ R100, R101, R134 ;  /* 0x0000008665647221 */ /* 0x000fe40000010000 */
        /* <DEDUP_REMOVED lines=10> */
[----:B-1----:R-:W-:-:S07]  /*11a0*/  FFMA.FTZ R156, R142, R141, R101 ;  /* 0x0000008d8e9c7223 */ /* 0x002fce0000010065 */
.L_x_8982:
[----:B------:R-:W-:Y:S05]  /*11b0*/  BSYNC.RECONVERGENT B1 ;  /* 0x0000000000017941 */ /* 0x000fea0003800200 */
.L_x_8981:
        /* <DEDUP_REMOVED lines=51> */
.L_x_8984:
[----:B------:R-:W-:Y:S05]  /*14f0*/  BSYNC.RECONVERGENT B1 ;  /* 0x0000000000017941 */ /* 0x000fea0003800200 */
.L_x_8983:
        /* <DEDUP_REMOVED lines=16> */
[--C-:B------:R-:W-:Y:S02]  /*1600*/  HADD2.F32 R119, -RZ, R166.reuse.H0_H0 ;  /* 0x200000a6ff777230 */ /* 0x100fe40000004100 */
[----:B------:R-:W-:Y:S01]  /*1610*/  HADD2.F32 R110, -RZ, R166.H1_H1 ;  /* 0x300000a6ff6e7230 */ /* 0x000fe20000004100 */
[----:B------:R-:W-:Y:S02]  /*1620*/  IADD3 R155, PT, PT, R155, 0x80, RZ ;  /* 0x000000809b9b7810 */ /* 0x000fe40007ffe0ff */
[----:B------:R-:W-:Y:S02]  /*1630*/  IADD3 R158, PT, PT, R158, 0x80, RZ ;  /* 0x000000809e9e7810 */ /* 0x000fe40007ffe0ff */
[----:B------:R-:W-:Y:S01]  /*1640*/  IADD3 R159, PT, PT, R159, 0x80, RZ ;  /* 0x000000809f9f7810 */ /* 0x000fe20007ffe0ff */
[C---:B---3--:R-:W-:Y:S01]  /*1650*/  FADD.FTZ R101, -R154.reuse, R101 ;  /* 0x000000659a657221 */ /* 0x048fe20000010100 */
[----:B------:R-:W-:-:S03]  /*1660*/  FADD.FTZ R17, -R154, R100 ;  /* 0x000000649a117221 */ /* 0x000fc60000010100 */
[----:B------:R-:W-:Y:S01]  /*1670*/  FMUL.FTZ R112, R152, R101 ;  /* 0x0000006598707220 */ /* 0x000fe20000410000 */
[--C-:B------:R-:W-:Y:S02]  /*1680*/  HADD2.F32 R101, -RZ, R167.reuse.H0_H0 ;  /* 0x200000a7ff657230 */ /* 0x100fe40000004100 */
[----:B------:R-:W-:Y:S01]  /*1690*/  FADD.FTZ R103, -R154, R103 ;  /* 0x000000679a677221 */ /* 0x000fe20000010100 */
[----:B------:R-:W-:Y:S01]  /*16a0*/  FMUL.FTZ R17, R152, R17 ;  /* 0x0000001198117220 */ /* 0x000fe20000410000 */
[----:B----4-:R-:W-:Y:S01]  /*16b0*/  FMUL.FTZ R16, R104, R119 ;  /* 0x0000007768107220 */ /* 0x010fe20000410000 */
[----:B------:R-:W-:Y:S01]  /*16c0*/  FMUL.FTZ R110, R105, R110 ;  /* 0x0000006e696e7220 */ /* 0x000fe20000410000 */
[----:B------:R-:W-:Y:S01]  /*16d0*/  FMUL.FTZ R130, R106, R101 ;  /* 0x000000656a827220 */ /* 0x000fe20000410000 */
[----:B------:R-:W-:Y:S01]  /*16e0*/  FMUL.FTZ R138, R152, R103 ;  /* 0x00000067988a7220 */ /* 0x000fe20000410000 */
[----:B------:R-:W-:Y:S01]  /*16f0*/  FADD.FTZ R101, R157, R16 ;  /* 0x000000109d657221 */ /* 0x000fe20000010000 */
[----:B------:R-:W-:Y:S01]  /*1700*/  FADD.FTZ R119, -R154, R102 ;  /* 0x000000669a777221 */ /* 0x000fe20000010100 */
[----:B------:R-:W-:Y:S01]  /*1710*/  FFMA.FTZ R103, R17, R16, R156 ;  /* 0x0000001011677223 */ /* 0x000fe2000001009c */
[----:B------:R-:W-:-:S02]  /*1720*/  HADD2.F32 R100, -RZ, R167.H1_H1 ;  /* 0x300000a7ff647230 */ /* 0x000fc40000004100 */
[----:B------:R-:W-:Y:S01]  /*1730*/  FADD.FTZ R101, R101, R110 ;  /* 0x0000006e65657221 */ /* 0x000fe20000010000 */
[----:B------:R-:W-:Y:S01]  /*1740*/  FMUL.FTZ R119, R152, R119 ;  /* 0x0000007798777220 */ /* 0x000fe20000410000 */
[----:B------:R-:W-:Y:S01]  /*1750*/  FFMA.FTZ R102, R112, R110, R103 ;  /* 0x0000006e70667223 */ /* 0x000fe20000010067 */
[----:B------:R-:W-:Y:S01]  /*1760*/  FMUL.FTZ R137, R107, R100 ;  /* 0x000000646b897220 */ /* 0x000fe20000410000 */
        /* <DEDUP_REMOVED lines=12> */
.L_x_8986:
[----:B------:R-:W-:Y:S05]  /*1830*/  BSYNC.RECONVERGENT B1 ;  /* 0x0000000000017941 */ /* 0x000fea0003800200 */
.L_x_8985:
[----:B------:R-:W-:Y:S01]  /*1840*/  ISETP.GE.U32.AND P2, PT, R8, 0x280, PT ;  /* 0x000002800800780c */ /* 0x000fe20003f46070 */
[----:B------:R-:W-:-:S12]  /*1850*/  BSSY.RECONVERGENT B1, `(.L_x_8987) ;  /* 0x0000033000017945 */ /* 0x000fd80003800200 */
        /* <DEDUP_REMOVED lines=50> */
.L_x_8988:
[----:B------:R-:W-:Y:S05]  /*1b80*/  BSYNC.RECONVERGENT B1 ;  /* 0x0000000000017941 */ /* 0x000fea0003800200 */
.L_x_8987:
[----:B------:R-:W-:-:S04]  /*1b90*/  ISETP.GE.U32.AND P5, PT, R8, 0x300, PT ;  /* 0x000003000800780c */ /* 0x000fc80003fa6070 */
        /* <DEDUP_REMOVED lines=8> */
[----:B0-----:R-:W-:Y:S01]  /*1c20*/  IMAD.WIDE.U32 R104, R158, 0x10, R102 ;  /* 0x000000109e687825 */ /* 0x001fe200078e0066 */
[----:B------:R0:W5:Y:S05]  /*1c30*/  @P5 LDG.E.128 R92, desc[UR8][R174.64] ;  /* 0x00000008ae5c5981 */ /* 0x00016a000c1e1d00 */
[----:B------:R-:W2:Y:S01]  /*1c40*/  LDG.E.128 R104, desc[UR8][R104.64] ;  /* 0x0000000868687981 */ /* 0x000ea2000c1e1d00 */
[----:B-1----:R-:W-:Y:S02]  /*1c50*/  IMAD.WIDE.U32 R172, R159, 0x10, R100 ;  /* 0x000000109fac7825 */ /* 0x002fe400078e0064 */
[----:B------:R-:W1:Y:S03]  /*1c60*/  LDC.64 R158, c[0x0][0x3b0] ;  /* 0x0000ec00ff9e7b82 */ /* 0x000e660000000a00 */
[----:B------:R-:W3:Y:S01]  /*1c70*/  LDG.E.128 R100, desc[UR8][R172.64] ;  /* 0x00000008ac647981 */ /* 0x000ee2000c1e1d00 */
[----:B-1----:R-:W-:-:S05]  /*1c80*/  IMAD.WIDE.U32 R158, R155, 0x4, R158 ;  /* 0x000000049b9e7825 */ /* 0x002fca00078e009e */
[----:B------:R0:W5:Y:S01]  /*1c90*/  LDG.E R11, desc[UR8][R158.64] ;  /* 0x000000089e0b7981 */ /* 0x000162000c1e1900 */
[----:B------:R-:W-:-:S05]  /*1ca0*/  HADD2.F32 R133, -RZ, R170.H0_H0 ;  /* 0x200000aaff857230 */ /* 0x000fca0000004100 */
[----:B--2---:R-:W-:Y:S01]  /*1cb0*/  FMUL.FTZ R126, R104, R133 ;  /* 0x00000085687e7220 */ /* 0x004fe20000410000 */
[----:B------:R-:W-:Y:S01]  /*1cc0*/  FADD.FTZ R60, R60, R104 ;  /* 0x000000683c3c7221 */ /* 0x000fe20000010000 */
[C---:B---3--:R-:W-:Y:S01]  /*1cd0*/  FADD.FTZ R117, -R154.reuse, R100 ;  /* 0x000000649a757221 */ /* 0x048fe20000010100 */
[C---:B------:R-:W-:Y:S01]  /*1ce0*/  FADD.FTZ R101, -R154.reuse, R101 ;  /* 0x000000659a657221 */ /* 0x040fe20000010100 */
[----:B------:R-:W-:Y:S02]  /*1cf0*/  HADD2.F32 R100, -RZ, R170.H1_H1 ;  /* 0x300000aaff647230 */ /* 0x000fe40000004100 */
[----:B------:R-:W-:Y:S01]  /*1d00*/  FADD.FTZ R103, -R154, R103 ;  /* 0x000000679a677221 */ /* 0x000fe20000010100 */
[C---:B------:R-:W-:Y:S01]  /*1d10*/  FMUL.FTZ R117, R152.reuse, R117 ;  /* 0x0000007598757220 */ /* 0x040fe20000410000 */
[C---:B------:R-:W-:Y:S01]  /*1d20*/  FMUL.FTZ R124, R152.reuse, R101 ;  /* 0x00000065987c7220 */ /* 0x040fe20000410000 */
[--C-:B------:R-:W-:Y:S02]  /*1d30*/  HADD2.F32 R101, -RZ, R171.reuse.H0_H0 ;  /* 0x200000abff657230 */ /* 0x100fe40000004100 */
[----:B------:R-:W-:Y:S01]  /*1d40*/  FMUL.FTZ R133, R105, R100 ;  /* 0x0000006469857220 */ /* 0x000fe20000410000 */
[----:B------:R-:W-:Y:S01]  /*1d50*/  FMUL.FTZ R144, R152, R103 ;  /* 0x0000006798907220 */ /* 0x000fe20000410000 */
[----:B------:R-:W-:Y:S01]  /*1d60*/  FADD.FTZ R100, R157, R126 ;  /* 0x0000007e9d647221 */ /* 0x000fe20000010000 */
[----:B------:R-:W-:Y:S01]  /*1d70*/  FADD.FTZ R131, -R154, R102 ;  /* 0x000000669a837221 */ /* 0x000fe20000010100 */
[----:B------:R-:W-:Y:S01]  /*1d80*/  FFMA.FTZ R103, R117, R126, R156 ;  /* 0x0000007e75677223 */ /* 0x000fe2000001009c */
[----:B------:R-:W-:-:S02]  /*1d90*/  HADD2.F32 R102, -RZ, R171.H1_H1 ;  /* 0x300000abff667230 */ /* 0x000fc40000004100 */
[----:B------:R-:W-:Y:S01]  /*1da0*/  FMUL.FTZ R146, R106, R101 ;  /* 0x000000656a927220 */ /* 0x000fe20000410000 */
        /* <DEDUP_REMOVED lines=15> */
[----:B0-----:R-:W-:Y:S06]  /*1ea0*/  BRA `(.L_x_8989) ;  /* 0x0000000400b07947 */ /* 0x001fec0003800000 */
.L_x_8978:
[----:B------:R-:W0:Y:S01]  /*1eb0*/  LDC R10, c[0x0][0x388] ;  /* 0x0000e200ff0a7b82 */ /* 0x000e220000000800 */
[----:B------:R-:W1:Y:S01]  /*1ec0*/  S2R R9, SR_TID.X ;  /* 0x0000000000097919 */ /* 0x000e620000002100 */
[----:B-----5:R-:W-:Y:S01]  /*1ed0*/  ISETP.GE.AND P4, PT, R153, 0x1, PT ;  /* 0x000000019900780c */ /* 0x020fe20003f86270 */
[----:B------:R-:W-:-:S04]  /*1ee0*/  UISETP.NE.U32.AND UP0, UPT, UR12, URZ, UPT ;  /* 0x000000ff0c00728c */ /* 0x000fc8000bf05070 */
        /* <DEDUP_REMOVED lines=8> */
[----:B-1----:R-:W-:Y:S01]  /*1f70*/  LEA.HI.SX32 R151, R100, R9, 0x1e ;  /* 0x0000000964977211 */ /* 0x002fe200078ff2ff */
[----:B------:R-:W-:-:S03]  /*1f80*/  HFMA2 R100, -RZ, RZ, 0, 0 ;  /* 0x00000000ff647431 */ /* 0x000fc600000001ff */
[----:B------:R-:W-:Y:S02]  /*1f90*/  MOV R101, R151 ;  /* 0x0000009700657202 */ /* 0x000fe40000000f00 */
[----:B------:R-:W-:Y:S01]  /*1fa0*/  @P4 LEA.HI.SX32 R100, R12, R9, 0x1e ;  /* 0x000000090c644211 */ /* 0x000fe200078ff2ff */
[----:B------:R-:W-:Y:S06]  /*1fb0*/  BRA.U UP0, `(.L_x_8990) ;  /* 0x00000001008c7547 */ /* 0x000fec000b800000 */
[C---:B------:R-:W-:Y:S02]  /*1fc0*/  ISETP.GE.U32.AND P2, PT, R8.reuse, 0x80, PT ;  /* 0x000000800800780c */ /* 0x040fe40003f46070 */
[C---:B------:R-:W-:Y:S02]  /*1fd0*/  ISETP.GE.U32.AND P5, PT, R8.reuse, 0x100, PT ;  /* 0x000001000800780c */ /* 0x040fe40003fa6070 */
[C---:B------:R-:W-:Y:S02]  /*1fe0*/  ISETP.GE.U32.AND P0, PT, R8.reuse, 0x180, PT ;  /* 0x000001800800780c */ /* 0x040fe40003f06070 */
[----:B------:R-:W-:Y:S02]  /*1ff0*/  ISETP.GE.U32.AND P1, PT, R8, 0x200, PT ;  /* 0x000002000800780c */ /* 0x000fe40003f26070 */
[----:B------:R-:W-:Y:S02]  /*2000*/  P2R R12, PR, RZ, 0x4 ;  /* 0x00000004ff0c7803 */ /* 0x000fe40000000000 */
[----:B------:R-:W-:-:S03]  /*2010*/  P2R R13, PR, RZ, 0x20 ;  /* 0x00000020ff0d7803 */ /* 0x000fc60000000000 */
[----:B------:R-:W0:Y:S08]  /*2020*/  @P2 LDC.64 R102, c[0x0][0x3b0] ;  /* 0x0000ec00ff662b82 */ /* 0x000e300000000a00 */
[----:B------:R-:W1:Y:S08]  /*2030*/  @P5 LDC.64 R154, c[0x0][0x3b0] ;  /* 0x0000ec00ff9a5b82 */ /* 0x000e700000000a00 */
[----:B------:R-:W2:Y:S01]  /*2040*/  @P0 LDC.64 R106, c[0x0][0x3b0] ;  /* 0x0000ec00ff6a0b82 */ /* 0x000ea20000000a00 */
[C---:B0-----:R-:W-:Y:S01]  /*2050*/  @P2 IMAD.WIDE.U32 R102, R100.reuse, 0x4, R102 ;  /* 0x0000000464662825 */ /* 0x041fe200078e0066 */
[----:B------:R-:W-:-:S06]  /*2060*/  @P2 IADD3 R100, PT, PT, R100, 0x80, RZ ;  /* 0x0000008064642810 */ /* 0x000fcc0007ffe0ff */
[----:B------:R-:W0:Y:S01]  /*2070*/  @P1 LDC.64 R104, c[0x0][0x3b0] ;  /* 0x0000ec00ff681b82 */ /* 0x000e220000000a00 */
[----:B------:R3:W5:Y:S01]  /*2080*/  @P2 LDG.E R6, desc[UR8][R102.64] ;  /* 0x0000000866062981 */ /* 0x000762000c1e1900 */
[----:B------:R-:W-:Y:S01]  /*2090*/  ISETP.GE.U32.AND P2, PT, R8, 0x280, PT ;  /* 0x000002800800780c */ /* 0x000fe20003f46070 */
[C---:B-1----:R-:W-:Y:S01]  /*20a0*/  @P5 IMAD.WIDE.U32 R154, R100.reuse, 0x4, R154 ;  /* 0x00000004649a5825 */ /* 0x042fe200078e009a */
[----:B------:R-:W-:-:S04]  /*20b0*/  @P5 IADD3 R100, PT, PT, R100, 0x80, RZ ;  /* 0x0000008064645810 */ /* 0x000fc80007ffe0ff */
[----:B------:R1:W5:Y:S01]  /*20c0*/  @P5 LDG.E R5, desc[UR8][R154.64] ;  /* 0x000000089a055981 */ /* 0x000362000c1e1900 */
[----:B--2---:R-:W-:-:S06]  /*20d0*/  @P0 IMAD.WIDE.U32 R106, R100, 0x4, R106 ;  /* 0x00000004646a0825 */ /* 0x004fcc00078e006a */
[----:B---3--:R-:W2:Y:S01]  /*20e0*/  @P2 LDC.64 R102, c[0x0][0x3b0] ;  /* 0x0000ec00ff662b82 */ /* 0x008ea20000000a00 */
[----:B------:R-:W-:Y:S01]  /*20f0*/  @P0 IADD3 R100, PT, PT, R100, 0x80, RZ ;  /* 0x0000008064640810 */ /* 0x000fe20007ffe0ff */
[----:B------:R1:W5:Y:S04]  /*2100*/  @P0 LDG.E R4, desc[UR8][R106.64] ;  /* 0x000000086a040981 */ /* 0x000368000c1e1900 */
[C---:B0-----:R-:W-:Y:S01]  /*2110*/  @P1 IMAD.WIDE.U32 R104, R100.reuse, 0x4, R104 ;  /* 0x0000000464681825 */ /* 0x041fe200078e0068 */
[----:B------:R-:W-:-:S04]  /*2120*/  @P1 IADD3 R100, PT, PT, R100, 0x80, RZ ;  /* 0x0000008064641810 */ /* 0x000fc80007ffe0ff */
[----:B------:R1:W5:Y:S01]  /*2130*/  @P1 LDG.E R2, desc[UR8][R104.64] ;  /* 0x0000000868021981 */ /* 0x000362000c1e1900 */
[----:B--2---:R-:W-:-:S05]  /*2140*/  @P2 IMAD.WIDE.U32 R102, R100, 0x4, R102 ;  /* 0x0000000464662825 */ /* 0x004fca00078e0066 */
[----:B------:R1:W5:Y:S01]  /*2150*/  @P2 LDG.E R0, desc[UR8][R102.64] ;  /* 0x0000000866002981 */ /* 0x000362000c1e1900 */
[----:B------:R-:W-:Y:S02]  /*2160*/  ISETP.GE.U32.AND P5, PT, R8, 0x300, PT ;  /* 0x000003000800780c */ /* 0x000fe40003fa6070 */
[----:B------:R-:W-:Y:S02]  /*2170*/  CS2R R156, SRZ ;  /* 0x00000000009c7805 */ /* 0x000fe4000001ff00 */
[----:B------:R-:W-:Y:S02]  /*2180*/  @P2 IADD3 R100, PT, PT, R100, 0x80, RZ ;  /* 0x0000008064642810 */ /* 0x000fe40007ffe0ff */
[----:B------:R-:W-:-:S07]  /*2190*/  P2R R149, PR, RZ, 0x20 ;  /* 0x00000020ff957803 */ /* 0x000fce0000000000 */
[----:B-1----:R-:W-:Y:S05]  /*21a0*/  @!P5 BRA `(.L_x_8989) ;  /* 0x0000000000f0d947 */ /* 0x002fea0003800000 */
[----:B------:R-:W0:Y:S02]  /*21b0*/  LDC.64 R102, c[0x0][0x3b0] ;  /* 0x0000ec00ff667b82 */ /* 0x000e240000000a00 */
[----:B0-----:R-:W-:-:S05]  /*21c0*/  IMAD.WIDE.U32 R102, R100, 0x4, R102 ;  /* 0x0000000464667825 */ /* 0x001fca00078e0066 */
[----:B------:R0:W5:Y:S01]  /*21d0*/  LDG.E R11, desc[UR8][R102.64] ;  /* 0x00000008660b7981 */ /* 0x000162000c1e1900 */
[----:B------:R-:W-:Y:S05]  /*21e0*/  BRA `(.L_x_8989) ;  /* 0x0000000000e07947 */ /* 0x000fea0003800000 */
.L_x_8990:
[C---:B------:R-:W-:Y:S02]  /*21f0*/  ISETP.GE.U32.AND P1, PT, R8.reuse, 0x80, PT ;  /* 0x000000800800780c */ /* 0x040fe40003f26070 */
[C---:B------:R-:W-:Y:S02]  /*2200*/  ISETP.GE.U32.AND P2, PT, R8.reuse, 0x100, PT ;  /* 0x000001000800780c */ /* 0x040fe40003f46070 */
[----:B------:R-:W-:Y:S02]  /*2210*/  ISETP.GE.U32.AND P0, PT, R8, 0x180, PT ;  /* 0x000001800800780c */ /* 0x000fe40003f06070 */
[----:B------:R-:W-:-:S07]  /*2220*/  P2R R12, PR, RZ, 0x2 ;  /* 0x00000002ff0c7803 */ /* 0x000fce0000000000 */
[----:B------:R-:W0:Y:S08]  /*2230*/  @P1 LDC.64 R102, c[0x0][0x438] ;  /* 0x00010e00ff661b82 */ /* 0x000e300000000a00 */
[----:B------:R-:W1:Y:S08]  /*2240*/  @P1 LDC.64 R154, c[0x0][0x3b0] ;  /* 0x0000ec00ff9a1b82 */ /* 0x000e700000000a00 */
[----:B------:R-:W2:Y:S01]  /*2250*/  @P2 LDC.64 R104, c[0x0][0x3b0] ;  /* 0x0000ec00ff682b82 */ /* 0x000ea20000000a00 */
[----:B0-----:R-:W-:Y:S01]  /*2260*/  @P1 IMAD.WIDE.U32 R156, R101, 0x10, R102 ;  /* 0x00000010659c1825 */ /* 0x001fe200078e0066 */
[----:B------:R-:W-:-:S06]  /*2270*/  P2R R13, PR, RZ, 0x4 ;  /* 0x00000004ff0d7803 */ /* 0x000fcc0000000000 */
[----:B------:R-:W0:Y:S01]  /*2280*/  @P2 LDC.64 R102, c[0x0][0x438] ;  /* 0x00010e00ff662b82 */ /* 0x000e220000000a00 */
[----:B------:R-:W-:Y:S01]  /*2290*/  @P1 IADD3 R101, PT, PT, R101, 0x80, RZ ;  /* 0x0000008065651810 */ /* 0x000fe20007ffe0ff */
[----:B------:R-:W5:Y:S01]  /*22a0*/  @P1 LDG.E.128 R64, desc[UR8][R156.64] ;  /* 0x000000089c401981 */ /* 0x000f62000c1e1d00 */
[----:B-1----:R-:W-:-:S05]  /*22b0*/  @P1 IMAD.WIDE.U32 R154, R100, 0x4, R154 ;  /* 0x00000004649a1825 */ /* 0x002fca00078e009a */
[----:B------:R-:W1:Y:S01]  /*22c0*/  @P0 LDC.64 R106, c[0x0][0x3b0] ;  /* 0x0000ec00ff6a0b82 */ /* 0x000e620000000a00 */
[----:B------:R0:W5:Y:S01]  /*22d0*/  @P1 LDG.E R6, desc[UR8][R154.64] ;  /* 0x000000089a061981 */ /* 0x000162000c1e1900 */
[----:B------:R-:W-:Y:S01]  /*22e0*/  @P1 IADD3 R100, PT, PT, R100, 0x80, RZ ;  /* 0x0000008064641810 */ /* 0x000fe20007ffe0ff */
[----:B0-----:R-:W-:-:S05]  /*22f0*/  @P2 IMAD.WIDE.U32 R154, R101, 0x10, R102 ;  /* 0x00000010659a2825 */ /* 0x001fca00078e0066 */
[----:B------:R-:W0:Y:S01]  /*2300*/  @P0 LDC.64 R102, c[0x0][0x438] ;  /* 0x00010e00ff660b82 */ /* 0x000e220000000a00 */
[----:B------:R-:W-:Y:S02]  /*2310*/  ISETP.GE.U32.AND P1, PT, R8, 0x200, PT ;  /* 0x000002000800780c */ /* 0x000fe40003f26070 */
[----:B------:R-:W-:Y:S01]  /*2320*/  @P2 IADD3 R101, PT, PT, R101, 0x80, RZ ;  /* 0x0000008065652810 */ /* 0x000fe20007ffe0ff */
[C---:B--2---:R-:W-:Y:S01]  /*2330*/  @P2 IMAD.WIDE.U32 R104, R100.reuse, 0x4, R104 ;  /* 0x0000000464682825 */ /* 0x044fe200078e0068 */
[----:B------:R-:W5:Y:S01]  /*2340*/  @P2 LDG.E.128 R68, desc[UR8][R154.64] ;  /* 0x000000089a442981 */ /* 0x000f62000c1e1d00 */
[----:B------:R-:W-:-:S03]  /*2350*/  @P2 IADD3 R100, PT, PT, R100, 0x80, RZ ;  /* 0x0000008064642810 */ /* 0x000fc60007ffe0ff */
[----:B------:R2:W5:Y:S01]  /*2360*/  @P2 LDG.E R5, desc[UR8][R104.64] ;  /* 0x0000000868052981 */ /* 0x000562000c1e1900 */
[----:B------:R-:W-:-:S04]  /*2370*/  ISETP.GE.U32.AND P2, PT, R8, 0x280, PT ;  /* 0x000002800800780c */ /* 0x000fc80003f46070 */
[----:B--2---:R-:W2:Y:S01]  /*2380*/  @P1 LDC.64 R104, c[0x0][0x3b0] ;  /* 0x0000ec00ff681b82 */ /* 0x004ea20000000a00 */
[----:B0-----:R-:W-:-:S07]  /*2390*/  @P0 IMAD.WIDE.U32 R156, R101, 0x10, R102 ;  /* 0x00000010659c0825 */ /* 0x001fce00078e0066 */
[----:B------:R-:W0:Y:S01]  /*23a0*/  @P1 LDC.64 R102, c[0x0][0x438] ;  /* 0x00010e00ff661b82 */ /* 0x000e220000000a00 */
[----:B------:R-:W-:Y:S01]  /*23b0*/  @P0 IADD3 R101, PT, PT, R101, 0x80, RZ ;  /* 0x0000008065650810 */ /* 0x000fe20007ffe0ff */
[----:B-1----:R-:W-:Y:S01]  /*23c0*/  @P0 IMAD.WIDE.U32 R106, R100, 0x4, R106 ;  /* 0x00000004646a0825 */ /* 0x002fe200078e006a */
[----:B------:R-:W-:Y:S01]  /*23d0*/  ISETP.GE.U32.AND P5, PT, R8, 0x300, PT ;  /* 0x000003000800780c */ /* 0x000fe20003fa6070 */
[----:B------:R-:W5:Y:S01]  /*23e0*/  @P0 LDG.E.128 R80, desc[UR8][R156.64] ;  /* 0x000000089c500981 */ /* 0x000f62000c1e1d00 */
[----:B------:R-:W-:-:S03]  /*23f0*/  @P0 IADD3 R100, PT, PT, R100, 0x80, RZ ;  /* 0x0000008064640810 */ /* 0x000fc60007ffe0ff */
[----:B------:R1:W5:Y:S01]  /*2400*/  @P0 LDG.E R4, desc[UR8][R106.64] ;  /* 0x000000086a040981 */ /* 0x000362000c1e1900 */
[C---:B0-----:R-:W-:Y:S01]  /*2410*/  @P1 IMAD.WIDE.U32 R154, R101.reuse, 0x10, R102 ;  /* 0x00000010659a1825 */ /* 0x041fe200078e0066 */
[----:B-1----:R-:W0:Y:S01]  /*2420*/  @P2 LDC.64 R106, c[0x0][0x3b0] ;  /* 0x0000ec00ff6a2b82 */ /* 0x002e220000000a00 */
[----:B------:R-:W-:Y:S02]  /*2430*/  @P1 IADD3 R101, PT, PT, R101, 0x80, RZ ;  /* 0x0000008065651810 */ /* 0x000fe40007ffe0ff */
[----:B--2---:R-:W-:Y:S01]  /*2440*/  @P1 IMAD.WIDE.U32 R104, R100, 0x4, R104 ;  /* 0x0000000464681825 */ /* 0x004fe200078e0068 */
[----:B------:R-:W5:Y:S04]  /*2450*/  @P1 LDG.E.128 R84, desc[UR8][R154.64] ;  /* 0x000000089a541981 */ /* 0x000f68000c1e1d00 */
[----:B------:R-:W1:Y:S01]  /*2460*/  @P2 LDC.64 R102, c[0x0][0x438] ;  /* 0x00010e00ff662b82 */ /* 0x000e620000000a00 */
[----:B------:R2:W5:Y:S07]  /*2470*/  @P1 LDG.E R2, desc[UR8][R104.64] ;  /* 0x0000000868021981 */ /* 0x00056e000c1e1900 */
[----:B--2---:R-:W2:Y:S01]  /*2480*/  @P5 LDC.64 R104, c[0x0][0x438] ;  /* 0x00010e00ff685b82 */ /* 0x004ea20000000a00 */
[----:B-1----:R-:W-:-:S07]  /*2490*/  @P2 IMAD.WIDE.U32 R158, R101, 0x10, R102 ;  /* 0x00000010659e2825 */ /* 0x002fce00078e0066 */
[----:B------:R-:W1:Y:S01]  /*24a0*/  @P5 LDC.64 R102, c[0x0][0x3b0] ;  /* 0x0000ec00ff665b82 */ /* 0x000e620000000a00 */
[----:B------:R-:W-:Y:S02]  /*24b0*/  @P1 IADD3 R100, PT, PT, R100, 0x80, RZ ;  /* 0x0000008064641810 */ /* 0x000fe40007ffe0ff */
[----:B------:R-:W-:Y:S01]  /*24c0*/  @P2 IADD3 R101, PT, PT, R101, 0x80, RZ ;  /* 0x0000008065652810 */ /* 0x000fe20007ffe0ff */
[----:B------:R3:W5:Y:S02]  /*24d0*/  @P2 LDG.E.128 R88, desc[UR8][R158.64] ;  /* 0x000000089e582981 */ /* 0x000764000c1e1d00 */
[C---:B0-----:R-:W-:Y:S01]  /*24e0*/  @P2 IMAD.WIDE.U32 R106, R100.reuse, 0x4, R106 ;  /* 0x00000004646a2825 */ /* 0x041fe200078e006a */
[----:B------:R-:W-:-:S03]  /*24f0*/  @P2 IADD3 R100, PT, PT, R100, 0x80, RZ ;  /* 0x0000008064642810 */ /* 0x000fc60007ffe0ff */
[----:B--2---:R-:W-:Y:S01]  /*2500*/  @P5 IMAD.WIDE.U32 R104, R101, 0x10, R104 ;  /* 0x0000001065685825 */ /* 0x004fe200078e0068 */
[----:B------:R3:W5:Y:S04]  /*2510*/  @P2 LDG.E R0, desc[UR8][R106.64] ;  /* 0x000000086a002981 */ /* 0x000768000c1e1900 */
[----:B------:R3:W5:Y:S01]  /*2520*/  @P5 LDG.E.128 R92, desc[UR8][R104.64] ;  /* 0x00000008685c5981 */ /* 0x000762000c1e1d00 */
[----:B-1----:R-:W-:-:S05]  /*2530*/  @P5 IMAD.WIDE.U32 R102, R100, 0x4, R102 ;  /* 0x0000000464665825 */ /* 0x002fca00078e0066 */
[----:B------:R3:W5:Y:S01]  /*2540*/  @P5 LDG.E R11, desc[UR8][R102.64] ;  /* 0x00000008660b5981 */ /* 0x000762000c1e1900 */
[----:B------:R-:W-:Y:S02]  /*2550*/  P2R R149, PR, RZ, 0x20 ;  /* 0x00000020ff957803 */ /* 0x000fe40000000000 */
[----:B------:R-:W-:-:S07]  /*2560*/  CS2R R156, SRZ ;  /* 0x00000000009c7805 */ /* 0x000fce000001ff00 */
.L_x_8989:
[----:B----4-:R-:W-:Y:S05]  /*2570*/  BSYNC.RECONVERGENT B0 ;  /* 0x0000000000007941 */ /* 0x010fea0003800200 */
.L_x_8977:
[----:B------:R-:W1:Y:S01]  /*2580*/  SHFL.DOWN PT, R100, R157, 0x10, 0x1f ;  /* 0x0a001f009d647f89 */ /* 0x000e6200000e0000 */
[----:B------:R-:W-:Y:S01]  /*2590*/  LOP3.LUT P5, RZ, R9, 0x1f, RZ, 0xc0, !PT ;  /* 0x0000001f09ff7812 */ /* 0x000fe200078ac0ff */
[----:B------:R-:W-:Y:S02]  /*25a0*/  BSSY.RECONVERGENT B0, `(.L_x_8991) ;  /* 0x000001d000007945 */ /* 0x000fe40003800200 */
[----:B------:R-:W2:Y:S01]  /*25b0*/  SHFL.DOWN PT, R101, R156, 0x10, 0x1f ;  /* 0x0a001f009c657f89 */ /* 0x000ea200000e0000 */
[----:B-1----:R-:W-:Y:S01]  /*25c0*/  FADD.FTZ R100, R100, R157 ;  /* 0x0000009d64647221 */ /* 0x002fe20000010000 */
[----:B--2---:R-:W-:-:S04]  /*25d0*/  FADD.FTZ R101, R101, R156 ;  /* 0x0000009c65657221 */ /* 0x004fc80000010000 */
[----:B---3--:R-:W1:Y:S04]  /*25e0*/  SHFL.DOWN PT, R107, R100, 0x8, 0x1f ;  /* 0x09001f00646b7f89 */ /* 0x008e6800000e0000 */
[----:B------:R-:W2:Y:S01]  /*25f0*/  SHFL.DOWN PT, R106, R101, 0x8, 0x1f ;  /* 0x09001f00656a7f89 */ /* 0x000ea200000e0000 */
[----:B-1----:R-:W-:Y:S01]  /*2600*/  FADD.FTZ R107, R100, R107 ;  /* 0x0000006b646b7221 */ /* 0x002fe20000010000 */
[----:B--2---:R-:W-:-:S04]  /*2610*/  FADD.FTZ R106, R101, R106 ;  /* 0x0000006a656a7221 */ /* 0x004fc80000010000 */
[----:B------:R-:W1:Y:S04]  /*2620*/  SHFL.DOWN PT, R104, R107, 0x4, 0x1f ;  /* 0x08801f006b687f89 */ /* 0x000e6800000e0000 */
        /* <DEDUP_REMOVED lines=20> */
.L_x_8992:
[----:B------:R-:W-:Y:S05]  /*2770*/  BSYNC.RECONVERGENT B0 ;  /* 0x0000000000007941 */ /* 0x000fea0003800200 */
.L_x_8991:
[----:B------:R-:W1:Y:S08]  /*2780*/  S2UR UR5, SR_CgaCtaId ;  /* 0x00000000000579c3 */ /* 0x000e700000008800 */
[----:B------:R-:W-:Y:S01]  /*2790*/  BAR.SYNC.DEFER_BLOCKING 0x0 ;  /* 0x0000000000007b1d */ /* 0x000fe20000010000 */
[----:B------:R-:W-:Y:S02]  /*27a0*/  @P4 IADD3 R153, PT, PT, R153, -0x1, RZ ;  /* 0xffffffff99994810 */ /* 0x000fe40007ffe0ff */
[----:B------:R-:W-:-:S02]  /*27b0*/  ISETP.NE.AND P6, PT, R12, RZ, PT ;  /* 0x000000ff0c00720c */ /* 0x000fc40003fc5270 */
[----:B------:R-:W-:Y:S01]  /*27c0*/  ISETP.NE.AND P5, PT, RZ, UR10, PT ;  /* 0x0000000aff007c0c */ /* 0x000fe2000bfa5270 */
[----:B------:R-:W-:Y:S01]  /*27d0*/  UMOV UR4, 0x400 ;  /* 0x0000040000047882 */ /* 0x000fe20000000000 */
[----:B------:R-:W-:Y:S01]  /*27e0*/  @P4 IMAD R153, R153, R10, RZ ;  /* 0x0000000a99994224 */ /* 0x000fe200078e02ff */
[----:B------:R-:W-:Y:S01]  /*27f0*/  BSSY.RECONVERGENT B0, `(.L_x_8993) ;  /* 0x00000d8000007945 */ /* 0x000fe20003800200 */
        /* <DEDUP_REMOVED lines=10> */
[----:B------:R-:W-:Y:S01]  /*28a0*/  FADD.FTZ R100, R103, R100 ;  /* 0x0000006467647221 */ /* 0x000fe20000010000 */
[----:B------:R-:W-:Y:S01]  /*28b0*/  HFMA2 R102, -RZ, RZ, 0, 0 ;  /* 0x00000000ff667431 */ /* 0x000fe200000001ff */
[----:B------:R-:W-:Y:S01]  /*28c0*/  MOV R103, R151 ;  /* 0x0000009700677202 */ /* 0x000fe20000000f00 */
[----:B-1----:R-:W-:Y:S01]  /*28d0*/  FADD.FTZ R155, R155, R104 ;  /* 0x000000689b9b7221 */ /* 0x002fe20000010000 */
[----:B------:R-:W-:-:S03]  /*28e0*/  FADD.FTZ R100, R100, R105 ;  /* 0x0000006964647221 */ /* 0x000fc60000010000 */
[----:B------:R-:W-:Y:S01]  /*28f0*/  FADD.FTZ R106, R106, R155 ;  /* 0x0000009b6a6a7221 */ /* 0x000fe20000010000 */
[----:B------:R-:W-:Y:S01]  /*2900*/  FADD.FTZ R105, R107, R100 ;  /* 0x000000646b697221 */ /* 0x000fe20000010000 */
[----:B------:R-:W-:Y:S02]  /*2910*/  @P4 SHF.R.S32.HI R100, RZ, 0x1f, R153 ;  /* 0x0000001fff644819 */ /* 0x000fe40000011499 */
[----:B------:R-:W-:Y:S01]  /*2920*/  FMUL.FTZ R104, R106, UR11 ;  /* 0x0000000b6a687c20 */ /* 0x000fe20008410000 */
[----:B------:R-:W-:Y:S01]  /*2930*/  FMUL.FTZ R105, R105, UR11 ;  /* 0x0000000b69697c20 */ /* 0x000fe20008410000 */
[----:B------:R-:W-:-:S03]  /*2940*/  @P4 LEA.HI R100, R100, R153, RZ, 0x2 ;  /* 0x0000009964644211 */ /* 0x000fc600078f10ff */
[----:B------:R-:W-:Y:S02]  /*2950*/  FSEL R104, R104, RZ, !P5 ;  /* 0x000000ff68687208 */ /* 0x000fe40006800000 */
[----:B------:R-:W-:Y:S01]  /*2960*/  @P4 LEA.HI.SX32 R102, R100, R9, 0x1e ;  /* 0x0000000964664211 */ /* 0x000fe200078ff2ff */
        /* <DEDUP_REMOVED lines=18> */
[----:B------:R-:W-:-:S07]  /*2a90*/  SEL R96, R96, RZ, P5 ;  /* 0x000000ff60607207 */ /* 0x000fce0002800000 */
.L_x_8997:
        /* <DEDUP_REMOVED lines=10> */
.L_x_8998:
        /* <DEDUP_REMOVED lines=10> */
.L_x_8999:
[----:B------:R-:W-:Y:S05]  /*2be0*/  @!P4 BRA `(.L_x_9000) ;  /* 0x000000080038c947 */ /* 0x000fea0003800000 */
[----:B------:R-:W-:Y:S01]  /*2bf0*/  FFMA.FTZ R100, R148, R105, R104 ;  /* 0x0000006994647223 */ /* 0x000fe20000010068 */
[----:B------:R-:W-:-:S03]  /*2c00*/  ISETP.GT.AND P5, PT, R147, RZ, PT ;  /* 0x000000ff9300720c */ /* 0x000fc60003fa4270 */
[----:B------:R-:W-:-:S04]  /*2c10*/  FADD.FTZ R99, R145, -R100 ;  /* 0x8000006491637221 */ /* 0x000fc80000010000 */
[----:B------:R-:W-:-:S05]  /*2c20*/  FMUL.FTZ R99, R152, R99 ;  /* 0x0000006398637220 */ /* 0x000fca0000410000 */
[----:B------:R-:W-:Y:S02]  /*2c30*/  FSEL R99, R99, RZ, P5 ;  /* 0x000000ff63637208 */ /* 0x000fe40002800000 */
[----:B-----5:R-:W-:-:S03]  /*2c40*/  ISETP.GE.U32.AND P5, PT, R6, 0x1000000, PT ;  /* 0x010000000600780c */ /* 0x020fc60003fa6070 */
[----:B------:R-:W-:-:S04]  /*2c50*/  FMUL.FTZ R99, R99, UR15 ;  /* 0x0000000f63637c20 */ /* 0x000fc80008410000 */
[----:B------:R-:W-:-:S05]  /*2c60*/  FMUL.FTZ R99, R99, UR14 ;  /* 0x0000000e63637c20 */ /* 0x000fca0008410000 */
[----:B------:R-:W-:Y:S01]  /*2c70*/  SEL R99, R99, RZ, P5 ;  /* 0x000000ff63637207 */ /* 0x000fe20002800000 */
[----:B------:R-:W-:Y:S06]  /*2c80*/  BRA `(.L_x_9000) ;  /* 0x0000000800107947 */ /* 0x000fec0003800000 */
.L_x_8996:
        /* <DEDUP_REMOVED lines=27> */
.L_x_9001:
        /* <DEDUP_REMOVED lines=10> */
.L_x_9002:
        /* <DEDUP_REMOVED lines=10> */
.L_x_9003:
[----:B------:R-:W-:Y:S05]  /*2f80*/  @!P4 BRA `(.L_x_9000) ;  /* 0x000000040050c947 */ /* 0x000fea0003800000 */
[----:B------:R-:W-:Y:S01]  /*2f90*/  FMUL.FTZ R99, R27, UR15 ;  /* 0x0000000f1b637c20 */ /* 0x000fe20008410000 */
[----:B-----5:R-:W-:-:S03]  /*2fa0*/  ISETP.GE.U32.AND P5, PT, R6, 0x1000000, PT ;  /* 0x010000000600780c */ /* 0x020fc60003fa6070 */
[----:B------:R-:W-:-:S05]  /*2fb0*/  FMUL.FTZ R99, R99, UR14 ;  /* 0x0000000e63637c20 */ /* 0x000fca0008410000 */
[----:B------:R-:W-:Y:S01]  /*2fc0*/  SEL R99, R99, RZ, P5 ;  /* 0x000000ff63637207 */ /* 0x000fe20002800000 */
[----:B------:R-:W-:Y:S06]  /*2fd0*/  BRA `(.L_x_9000) ;  /* 0x00000004003c7947 */ /* 0x000fec0003800000 */
.L_x_8995:
[----:B------:R-:W-:Y:S01]  /*2fe0*/  UMOV UR4, UR6 ;  /* 0x0000000600047c82 */ /* 0x000fe20008000000 */
[----:B------:R-:W-:Y:S01]  /*2ff0*/  UMOV UR5, UR7 ;  /* 0x0000000700057c82 */ /* 0x000fe20008000000 */
[----:B------:R-:W-:-:S04]  /*3000*/  UISETP.NE.U32.AND UP0, UPT, UR4, URZ, UPT ;  /* 0x000000ff0400728c */ /* 0x000fc8000bf05070 */
[----:B------:R-:W-:-:S09]  /*3010*/  UISETP.NE.AND.EX UP0, UPT, UR5, URZ, UPT, UP0 ;  /* 0x000000ff0500728c */ /* 0x000fd2000bf05300 */
[----:B------:R-:W-:Y:S05]  /*3020*/  BRA.U UP0, `(.L_x_9004) ;  /* 0x0000000100947547 */ /* 0x000fea000b800000 */
[----:B------:R-:W0:Y:S01]  /*3030*/  @P4 LDC.64 R100, c[0x0][0x408] ;  /* 0x00010200ff644b82 */ /* 0x000e220000000a00 */
[----:B------:R-:W-:Y:S01]  /*3040*/  @P3 FFMA.FTZ R107, R3, R105, R104 ;  /* 0x00000069036b3223 */ /* 0x000fe20000010068 */
[----:B-----5:R-:W-:Y:S02]  /*3050*/  MOV R106, R64 ;  /* 0x00000040006a7202 */ /* 0x020fe40000000f00 */
[----:B------:R-:W-:Y:S01]  /*3060*/  @P4 LOP3.LUT P5, RZ, R6, 0xff, RZ, 0xc0, !PT ;  /* 0x000000ff06ff4812 */ /* 0x000fe200078ac0ff */
[----:B------:R-:W-:Y:S01]  /*3070*/  @P3 FADD.FTZ R107, R120, -R107 ;  /* 0x8000006b786b3221 */ /* 0x000fe20000010000 */
[----:B------:R-:W-:-:S03]  /*3080*/  MOV R154, R65 ;  /* 0x00000041009a7202 */ /* 0x000fc60000000f00 */
[----:B------:R-:W-:Y:S01]  /*3090*/  @P3 FFMA.FTZ R106, R152, R107, R64 ;  /* 0x0000006b986a3223 */ /* 0x000fe20000010040 */
[----:B------:R-:W-:-:S04]  /*30a0*/  @P3 FFMA.FTZ R107, R127, R105, R104 ;  /* 0x000000697f6b3223 */ /* 0x000fc80000010068 */
[----:B------:R-:W-:Y:S01]  /*30b0*/  @P3 FADD.FTZ R107, R150, -R107 ;  /* 0x8000006b966b3221 */ /* 0x000fe20000010000 */
[----:B0-----:R-:W-:Y:S01]  /*30c0*/  @P4 FMUL.FTZ R101, R106, R101 ;  /* 0x000000656a654220 */ /* 0x001fe20000410000 */
[----:B------:R-:W-:-:S03]  /*30d0*/  @P3 FFMA.FTZ R106, R118, R105, R104 ;  /* 0x00000069766a3223 */ /* 0x000fc60000010068 */
[----:B------:R-:W-:Y:S01]  /*30e0*/  @P4 FMUL.FTZ R100, R101, R100 ;  /* 0x0000006465644220 */ /* 0x000fe20000410000 */
[----:B------:R-:W-:-:S04]  /*30f0*/  @P3 FADD.FTZ R106, R129, -R106 ;  /* 0x8000006a816a3221 */ /* 0x000fc80000010000 */
[----:B------:R-:W-:Y:S01]  /*3100*/  @P4 SEL R96, R100, RZ, P5 ;  /* 0x000000ff64604207 */ /* 0x000fe20002800000 */
[----:B------:R-:W-:Y:S01]  /*3110*/  @P3 FFMA.FTZ R154, R152, R106, R65 ;  /* 0x0000006a989a3223 */ /* 0x000fe20000010041 */
[----:B------:R-:W0:Y:S01]  /*3120*/  @P4 LDC.64 R100, c[0x0][0x408] ;  /* 0x00010200ff644b82 */ /* 0x000e220000000a00 */
[----:B------:R-:W-:Y:S02]  /*3130*/  @P4 LOP3.LUT P5, RZ, R6, 0xff00, RZ, 0xc0, !PT ;  /* 0x0000ff0006ff4812 */ /* 0x000fe400078ac0ff */
[----:B------:R-:W-:Y:S01]  /*3140*/  MOV R106, R66 ;  /* 0x00000042006a7202 */ /* 0x000fe20000000f00 */
[----:B------:R-:W-:Y:S01]  /*3150*/  @P3 FFMA.FTZ R106, R152, R107, R66 ;  /* 0x0000006b986a3223 */ /* 0x000fe20000010042 */
[----:B0-----:R-:W-:-:S04]  /*3160*/  @P4 FMUL.FTZ R101, R154, R101 ;  /* 0x000000659a654220 */ /* 0x001fc80000410000 */
[----:B------:R-:W-:-:S05]  /*3170*/  @P4 FMUL.FTZ R100, R101, R100 ;  /* 0x0000006465644220 */ /* 0x000fca0000410000 */
[----:B------:R-:W-:Y:S02]  /*3180*/  @P4 SEL R97, R100, RZ, P5 ;  /* 0x000000ff64614207 */ /* 0x000fe40002800000 */
[----:B------:R-:W0:Y:S01]  /*3190*/  @P4 LDC.64 R100, c[0x0][0x408] ;  /* 0x00010200ff644b82 */ /* 0x000e220000000a00 */
[----:B------:R-:W-:Y:S01]  /*31a0*/  @P4 LOP3.LUT P5, RZ, R6, 0xff0000, RZ, 0xc0, !PT ;  /* 0x00ff000006ff4812 */ /* 0x000fe200078ac0ff */
[----:B0-----:R-:W-:-:S04]  /*31b0*/  @P4 FMUL.FTZ R101, R106, R101 ;  /* 0x000000656a654220 */ /* 0x001fc80000410000 */
[----:B------:R-:W-:-:S05]  /*31c0*/  @P4 FMUL.FTZ R100, R101, R100 ;  /* 0x0000006465644220 */ /* 0x000fca0000410000 */
[----:B------:R-:W-:Y:S01]  /*31d0*/  @P4 SEL R98, R100, RZ, P5 ;  /* 0x000000ff64624207 */ /* 0x000fe20002800000 */
[----:B------:R-:W-:Y:S06]  /*31e0*/  @!P4 BRA `(.L_x_9000) ;  /* 0x0000000000b8c947 */ /* 0x000fec0003800000 */
[----:B------:R-:W-:Y:S01]  /*31f0*/  @P3 FFMA.FTZ R100, R148, R105, R104 ;  /* 0x0000006994643223 */ /* 0x000fe20000010068 */
[----:B------:R-:W-:-:S03]  /*3200*/  ISETP.GE.U32.AND P5, PT, R6, 0x1000000, PT ;  /* 0x010000000600780c */ /* 0x000fc60003fa6070 */
[----:B------:R-:W-:Y:S01]  /*3210*/  @P3 FADD.FTZ R99, R145, -R100 ;  /* 0x8000006491633221 */ /* 0x000fe20000010000 */
[----:B------:R-:W-:-:S03]  /*3220*/  MOV R100, R67 ;  /* 0x0000004300647202 */ /* 0x000fc60000000f00 */
[----:B------:R-:W-:-:S04]  /*3230*/  @P3 FFMA.FTZ R100, R152, R99, R67 ;  /* 0x0000006398643223 */ /* 0x000fc80000010043 */
[----:B------:R-:W-:-:S04]  /*3240*/  FMUL.FTZ R99, R100, UR15 ;  /* 0x0000000f64637c20 */ /* 0x000fc80008410000 */
[----:B------:R-:W-:-:S05]  /*3250*/  FMUL.FTZ R99, R99, UR14 ;  /* 0x0000000e63637c20 */ /* 0x000fca0008410000 */
[----:B------:R-:W-:Y:S01]  /*3260*/  SEL R99, R99, RZ, P5 ;  /* 0x000000ff63637207 */ /* 0x000fe20002800000 */
[----:B------:R-:W-:Y:S06]  /*3270*/  BRA `(.L_x_9000) ;  /* 0x0000000000947947 */ /* 0x000fec0003800000 */
.L_x_9004:
[----:B------:R-:W0:Y:S01]  /*3280*/  @P4 LDC.64 R24, c[0x0][0x408] ;  /* 0x00010200ff184b82 */ /* 0x000e220000000a00 */
[--C-:B------:R-:W-:Y:S01]  /*3290*/  @P3 FFMA.FTZ R26, R148, R105, R104.reuse ;  /* 0x00000069941a3223 */ /* 0x100fe20000010068 */
[----:B-----5:R-:W-:Y:S01]  /*32a0*/  MOV R106, R67 ;  /* 0x00000043006a7202 */ /* 0x020fe20000000f00 */
[----:B------:R-:W-:Y:S01]  /*32b0*/  @P3 FFMA.FTZ R100, R118, R105, R104 ;  /* 0x0000006976643223 */ /* 0x000fe20000010068 */
[----:B------:R-:W-:Y:S01]  /*32c0*/  @P4 ISETP.GE.U32.AND P5, PT, R6, 0x1000000, PT ;  /* 0x010000000600480c */ /* 0x000fe20003fa6070 */
[----:B------:R-:W-:Y:S02]  /*32d0*/  @P3 FADD.FTZ R26, R145, -R26 ;  /* 0x8000001a911a3221 */ /* 0x000fe40000010000 */
[----:B------:R-:W-:Y:S02]  /*32e0*/  @P3 FADD.FTZ R100, R129, -R100 ;  /* 0x8000006481643221 */ /* 0x000fe40000010000 */
[----:B------:R-:W-:Y:S02]  /*32f0*/  @P3 FFMA.FTZ R106, R152, R26, R67 ;  /* 0x0000001a986a3223 */ /* 0x000fe40000010043 */
[----:B------:R-:W1:Y:S02]  /*3300*/  @P4 LDC.64 R26, c[0x0][0x408] ;  /* 0x00010200ff1a4b82 */ /* 0x000e640000000a00 */
[----:B0-----:R-:W-:-:S04]  /*3310*/  @P4 FMUL.FTZ R25, R106, R25 ;  /* 0x000000196a194220 */ /* 0x001fc80000410000 */
[----:B------:R-:W-:Y:S01]  /*3320*/  @P4 FMUL.FTZ R24, R25, R24 ;  /* 0x0000001819184220 */ /* 0x000fe20000410000 */
[----:B------:R-:W-:-:S04]  /*3330*/  @P3 FFMA.FTZ R25, R3, R105, R104 ;  /* 0x0000006903193223 */ /* 0x000fc80000010068 */
[----:B------:R-:W-:Y:S01]  /*3340*/  @P3 FADD.FTZ R25, R120, -R25 ;  /* 0x8000001978193221 */ /* 0x000fe20000010000 */
[----:B------:R-:W-:Y:S02]  /*3350*/  @P4 SEL R99, R24, RZ, P5 ;  /* 0x000000ff18634207 */ /* 0x000fe40002800000 */
[----:B------:R-:W-:Y:S01]  /*3360*/  MOV R24, R64 ;  /* 0x0000004000187202 */ /* 0x000fe20000000f00 */
[----:B------:R-:W-:Y:S01]  /*3370*/  @P3 FFMA.FTZ R24, R152, R25, R64 ;  /* 0x0000001998183223 */ /* 0x000fe20000010040 */
[----:B------:R-:W-:Y:S02]  /*3380*/  @P4 LOP3.LUT P5, RZ, R6, 0xff, RZ, 0xc0, !PT ;  /* 0x000000ff06ff4812 */ /* 0x000fe400078ac0ff */
[----:B------:R-:W-:Y:S01]  /*3390*/  MOV R25, R65 ;  /* 0x0000004100197202 */ /* 0x000fe20000000f00 */
[----:B-1----:R-:W-:Y:S01]  /*33a0*/  @P4 FMUL.FTZ R27, R24, R27 ;  /* 0x0000001b181b4220 */ /* 0x002fe20000410000 */
[----:B------:R-:W-:Y:S02]  /*33b0*/  @P3 FFMA.FTZ R25, R152, R100, R65 ;  /* 0x0000006498193223 */ /* 0x000fe40000010041 */
[----:B------:R-:W0:Y:S01]  /*33c0*/  @P4 LDC.64 R100, c[0x0][0x408] ;  /* 0x00010200ff644b82 */ /* 0x000e220000000a00 */
[----:B------:R-:W-:-:S05]  /*33d0*/  @P4 FMUL.FTZ R26, R27, R26 ;  /* 0x0000001a1b1a4220 */ /* 0x000fca0000410000 */
[----:B------:R-:W-:Y:S02]  /*33e0*/  @P4 SEL R96, R26, RZ, P5 ;  /* 0x000000ff1a604207 */ /* 0x000fe40002800000 */
[----:B------:R-:W1:Y:S01]  /*33f0*/  @P4 LDC.64 R26, c[0x0][0x408] ;  /* 0x00010200ff1a4b82 */ /* 0x000e620000000a00 */
[----:B------:R-:W-:Y:S01]  /*3400*/  @P4 LOP3.LUT P5, RZ, R6, 0xff00, RZ, 0xc0, !PT ;  /* 0x0000ff0006ff4812 */ /* 0x000fe200078ac0ff */
[----:B-1----:R-:W-:-:S04]  /*3410*/  @P4 FMUL.FTZ R27, R25, R27 ;  /* 0x0000001b191b4220 */ /* 0x002fc80000410000 */
        /* <DEDUP_REMOVED lines=8> */
[----:B0-----:R-:W-:-:S04]  /*34a0*/  @P4 FMUL.FTZ R101, R26, R101 ;  /* 0x000000651a654220 */ /* 0x001fc80000410000 */
[----:B------:R-:W-:-:S05]  /*34b0*/  @P4 FMUL.FTZ R100, R101, R100 ;  /* 0x0000006465644220 */ /* 0x000fca0000410000 */
[----:B------:R-:W-:-:S07]  /*34c0*/  @P4 SEL R98, R100, RZ, P5 ;  /* 0x000000ff64624207 */ /* 0x000fce0002800000 */
.L_x_9000:
[----:B------:R-:W-:-:S04]  /*34d0*/  ISETP.NE.U32.AND P5, PT, RZ, UR4, PT ;  /* 0x00000004ff007c0c */ /* 0x000fc8000bfa5070 */
[----:B------:R-:W-:-:S13]  /*34e0*/  ISETP.NE.AND.EX P5, PT, RZ, UR5, PT, P5 ;  /* 0x00000005ff007c0c */ /* 0x000fda000bfa5350 */
[----:B------:R-:W0:Y:S02]  /*34f0*/  @P5 LDC.64 R100, c[0x0][0x478] ;  /* 0x00011e00ff645b82 */ /* 0x000e240000000a00 */
[C---:B0-----:R-:W-:Y:S01]  /*3500*/  @P5 IMAD.WIDE.U32 R106, R103.reuse, 0x10, R100 ;  /* 0x00000010676a5825 */ /* 0x041fe200078e0064 */
[----:B------:R-:W-:-:S05]  /*3510*/  IADD3 R103, PT, PT, R103, 0x80, RZ ;  /* 0x0000008067677810 */ /* 0x000fca0007ffe0ff */
[----:B------:R-:W0:Y:S01]  /*3520*/  @P4 LDC.64 R100, c[0x0][0x468] ;  /* 0x00011a00ff644b82 */ /* 0x000e220000000a00 */
[----:B------:R1:W-:Y:S01]  /*3530*/  @P5 STG.E.128 desc[UR8][R106.64], R24 ;  /* 0x000000186a005986 */ /* 0x0003e2000c101d08 */
[C---:B0-----:R-:W-:Y:S01]  /*3540*/  @P4 IMAD.WIDE.U32 R100, R102.reuse, 0x10, R100 ;  /* 0x0000001066644825 */ /* 0x041fe200078e0064 */
[----:B------:R-:W-:-:S04]  /*3550*/  IADD3 R102, PT, PT, R102, 0x80, RZ ;  /* 0x0000008066667810 */ /* 0x000fc80007ffe0ff */
[----:B------:R1:W-:Y:S03]  /*3560*/  @P4 STG.E.128 desc[UR8][R100.64], R96 ;  /* 0x0000006064004986 */ /* 0x0003e6000c101d08 */
.L_x_8994:
[----:B------:R-:W-:Y:S05]  /*3570*/  BSYNC.RECONVERGENT B0 ;  /* 0x0000000000007941 */ /* 0x000fea0003800200 */
.L_x_8993:
[----:B------:R-:W-:Y:S01]  /*3580*/  ISETP.NE.AND P5, PT, R13, RZ, PT ;  /* 0x000000ff0d00720c */ /* 0x000fe20003fa5270 */
        /* <DEDUP_REMOVED lines=9> */
[----:B-1----:R-:W0:Y:S01]  /*3620*/  @P4 LDC.64 R26, c[0x0][0x408] ;  /* 0x00010200ff1a4b82 */ /* 0x002e220000000a00 */
[-CC-:B------:R-:W-:Y:S01]  /*3630*/  @P3 FFMA.FTZ R25, R109, R105.reuse, R104.reuse ;  /* 0x000000696d193223 */ /* 0x180fe20000010068 */
[----:B-----5:R-:W-:Y:S01]  /*3640*/  MOV R24, R68 ;  /* 0x0000004400187202 */ /* 0x020fe20000000f00 */
[----:B------:R-:W-:Y:S01]  /*3650*/  @P3 FFMA.FTZ R100, R116, R105, R104 ;  /* 0x0000006974643223 */ /* 0x000fe20000010068 */
[----:B------:R-:W-:Y:S01]  /*3660*/  @P4 LOP3.LUT P6, RZ, R5, 0xff, RZ, 0xc0, !PT ;  /* 0x000000ff05ff4812 */ /* 0x000fe200078cc0ff */
[----:B------:R-:W-:Y:S02]  /*3670*/  @P3 FADD.FTZ R25, R108, -R25 ;  /* 0x800000196c193221 */ /* 0x000fe40000010000 */
[----:B------:R-:W-:Y:S02]  /*3680*/  @P3 FADD.FTZ R100, R113, -R100 ;  /* 0x8000006471643221 */ /* 0x000fe40000010000 */
[C---:B------:R-:W-:Y:S01]  /*3690*/  @P3 FFMA.FTZ R24, R152.reuse, R25, R68 ;  /* 0x0000001998183223 */ /* 0x040fe20000010044 */
[----:B------:R-:W-:Y:S01]  /*36a0*/  MOV R25, R69 ;  /* 0x0000004500197202 */ /* 0x000fe20000000f00 */
[----:B------:R-:W-:-:S02]  /*36b0*/  @P3 FFMA.FTZ R25, R152, R100, R69 ;  /* 0x0000006498193223 */ /* 0x000fc40000010045 */
[----:B------:R-:W1:Y:S01]  /*36c0*/  @P4 LDC.64 R100, c[0x0][0x408] ;  /* 0x00010200ff644b82 */ /* 0x000e620000000a00 */
[----:B0-----:R-:W-:-:S04]  /*36d0*/  @P4 FMUL.FTZ R27, R24, R27 ;  /* 0x0000001b181b4220 */ /* 0x001fc80000410000 */
[----:B------:R-:W-:-:S05]  /*36e0*/  @P4 FMUL.FTZ R26, R27, R26 ;  /* 0x0000001a1b1a4220 */ /* 0x000fca0000410000 */
[----:B------:R-:W-:Y:S02]  /*36f0*/  @P4 SEL R96, R26, RZ, P6 ;  /* 0x000000ff1a604207 */ /* 0x000fe40003000000 */
[----:B------:R-:W0:Y:S01]  /*3700*/  @P4 LDC.64 R26, c[0x0][0x408] ;  /* 0x00010200ff1a4b82 */ /* 0x000e220000000a00 */
[----:B------:R-:W-:Y:S01]  /*3710*/  @P4 LOP3.LUT P6, RZ, R5, 0xff00, RZ, 0xc0, !PT ;  /* 0x0000ff0005ff4812 */ /* 0x000fe200078cc0ff */
[----:B0-----:R-:W-:-:S04]  /*3720*/  @P4 FMUL.FTZ R27, R25, R27 ;  /* 0x0000001b191b4220 */ /* 0x001fc80000410000 */
[----:B------:R-:W-:Y:S01]  /*3730*/  @P4 FMUL.FTZ R26, R27, R26 ;  /* 0x0000001a1b1a4220 */ /* 0x000fe20000410000 */
[----:B------:R-:W-:-:S04]  /*3740*/  @P3 FFMA.FTZ R27, R125, R105, R104 ;  /* 0x000000697d1b3223 */ /* 0x000fc80000010068 */
[----:B------:R-:W-:Y:S01]  /*3750*/  @P3 FADD.FTZ R27, R134, -R27 ;  /* 0x8000001b861b3221 */ /* 0x000fe20000010000 */
[----:B------:R-:W-:Y:S02]  /*3760*/  @P4 SEL R97, R26, RZ, P6 ;  /* 0x000000ff1a614207 */ /* 0x000fe40003000000 */
[----:B------:R-:W-:Y:S01]  /*3770*/  MOV R26, R70 ;  /* 0x00000046001a7202 */ /* 0x000fe20000000f00 */
[----:B------:R-:W-:Y:S01]  /*3780*/  @P3 FFMA.FTZ R26, R152, R27, R70 ;  /* 0x0000001b981a3223 */ /* 0x000fe20000010046 */
[----:B------:R-:W-:-:S03]  /*3790*/  @P4 LOP3.LUT P6, RZ, R5, 0xff0000, RZ, 0xc0, !PT ;  /* 0x00ff000005ff4812 */ /* 0x000fc600078cc0ff */
[----:B-1----:R-:W-:-:S04]  /*37a0*/  @P4 FMUL.FTZ R101, R26, R101 ;  /* 0x000000651a654220 */ /* 0x002fc80000410000 */
[----:B------:R-:W-:-:S05]  /*37b0*/  @P4 FMUL.FTZ R100, R101, R100 ;  /* 0x0000006465644220 */ /* 0x000fca0000410000 */
[----:B------:R-:W-:Y:S01]  /*37c0*/  @P4 SEL R98, R100, RZ, P6 ;  /* 0x000000ff64624207 */ /* 0x000fe20003000000 */
[----:B------:R-:W-:-:S04]  /*37d0*/  @P3 FFMA.FTZ R100, R142, R105, R104 ;  /* 0x000000698e643223 */ /* 0x000fc80000010068 */
[----:B------:R-:W-:Y:S01]  /*37e0*/  @P3 FADD.FTZ R27, R141, -R100 ;  /* 0x800000648d1b3221 */ /* 0x000fe20000010000 */
[----:B------:R-:W-:-:S03]  /*37f0*/  MOV R100, R71 ;  /* 0x0000004700647202 */ /* 0x000fc60000000f00 */
[----:B------:R-:W-:-:S05]  /*3800*/  @P3 FFMA.FTZ R100, R152, R27, R71 ;  /* 0x0000001b98643223 */ /* 0x000fca0000010047 */
[----:B------:R-:W-:Y:S01]  /*3810*/  MOV R27, R100 ;  /* 0x00000064001b7202 */ /* 0x000fe20000000f00 */
[----:B------:R-:W-:Y:S06]  /*3820*/  @!P4 BRA `(.L_x_9009) ;  /* 0x00000008002cc947 */ /* 0x000fec0003800000 */
[----:B------:R-:W-:Y:S01]  /*3830*/  FMUL.FTZ R99, R100, UR15 ;  /* 0x0000000f64637c20 */ /* 0x000fe20008410000 */
[----:B------:R-:W-:-:S03]  /*3840*/  ISETP.GE.U32.AND P6, PT, R5, 0x1000000, PT ;  /* 0x010000000500780c */ /* 0x000fc60003fc6070 */
[----:B------:R-:W-:-:S05]  /*3850*/  FMUL.FTZ R99, R99, UR14 ;  /* 0x0000000e63637c20 */ /* 0x000fca0008410000 */
[----:B------:R-:W-:Y:S01]  /*3860*/  SEL R99, R99, RZ, P6 ;  /* 0x000000ff63637207 */ /* 0x000fe20003000000 */
[----:B------:R-:W-:Y:S06]  /*3870*/  BRA `(.L_x_9009) ;  /* 0x0000000800187947 */ /* 0x000fec0003800000 */
.L_x_9008:
[----:B-1----:R-:W0:Y:S01]  /*3880*/  @P4 LDC.64 R100, c[0x0][0x408] ;  /* 0x00010200ff644b82 */ /* 0x002e220000000a00 */
        /* <DEDUP_REMOVED lines=13> */
[C---:B------:R-:W-:Y:S01]  /*3960*/  @P3 FFMA.FTZ R154, R152.reuse, R106, R69 ;  /* 0x0000006a989a3223 */ /* 0x040fe20000010045 */
        /* <DEDUP_REMOVED lines=22> */
.L_x_9007:
[----:B-1----:R-:W0:Y:S02]  /*3ad0*/  LDC.64 R100, c[0x0][0x478] ;  /* 0x00011e00ff647b82 */ /* 0x002e240000000a00 */
        /* <DEDUP_REMOVED lines=30> */
.L_x_9011:
        /* <DEDUP_REMOVED lines=10> */
.L_x_9012:
        /* <DEDUP_REMOVED lines=10> */
.L_x_9013:
[----:B------:R-:W-:Y:S05]  /*3e00*/  @!P4 BRA `(.L_x_9009) ;  /* 0x0000000000b4c947 */ /* 0x000fea0003800000 */
[----:B------:R-:W-:Y:S01]  /*3e10*/  FMUL.FTZ R99, R27, UR15 ;  /* 0x0000000f1b637c20 */ /* 0x000fe20008410000 */
[----:B-----5:R-:W-:-:S03]  /*3e20*/  ISETP.GE.U32.AND P6, PT, R5, 0x1000000, PT ;  /* 0x010000000500780c */ /* 0x020fc60003fc6070 */
[----:B------:R-:W-:-:S05]  /*3e30*/  FMUL.FTZ R99, R99, UR14 ;  /* 0x0000000e63637c20 */ /* 0x000fca0008410000 */
[----:B------:R-:W-:Y:S01]  /*3e40*/  SEL R99, R99, RZ, P6 ;  /* 0x000000ff63637207 */ /* 0x000fe20003000000 */
[----:B------:R-:W-:Y:S06]  /*3e50*/  BRA `(.L_x_9009) ;  /* 0x0000000000a07947 */ /* 0x000fec0003800000 */
.L_x_9010:
        /* <DEDUP_REMOVED lines=10> */
.L_x_9014:
        /* <DEDUP_REMOVED lines=10> */
.L_x_9015:
        /* <DEDUP_REMOVED lines=10> */
.L_x_9016:
        /* <DEDUP_REMOVED lines=9> */
[----:B------:R-:W-:-:S07]  /*40d0*/  SEL R99, R99, RZ, P6 ;  /* 0x000000ff63637207 */ /* 0x000fce0003000000 */
.L_x_9009:
        /* <DEDUP_REMOVED lines=8> */
.L_x_9006:
[----:B------:R-:W-:Y:S05]  /*4160*/  BSYNC.RECONVERGENT B0 ;  /* 0x0000000000007941 */ /* 0x000fea0003800200 */
.L_x_9005:
        /* <DEDUP_REMOVED lines=9> */
[----:B01----:R-:W0:Y:S01]  /*4200*/  @P4 LDC.64 R26, c[0x0][0x408] ;  /* 0x00010200ff1a4b82 */ /* 0x003e220000000a00 */
        /* <DEDUP_REMOVED lines=37> */
.L_x_9020:
[----:B01----:R-:W0:Y:S01]  /*4460*/  @P4 LDC.64 R100, c[0x0][0x408] ;  /* 0x00010200ff644b82 */ /* 0x003e220000000a00 */
        /* <DEDUP_REMOVED lines=36> */
.L_x_9019:
[----:B01----:R-:W0:Y:S02]  /*46b0*/  LDC.64 R100, c[0x0][0x478] ;  /* 0x00011e00ff647b82 */ /* 0x003e240000000a00 */
        /* <DEDUP_REMOVED lines=30> */
.L_x_9023:
        /* <DEDUP_REMOVED lines=10> */
.L_x_9024:
        /* <DEDUP_REMOVED lines=10> */
.L_x_9025:
[----:B------:R-:W-:Y:S05]  /*49e0*/  @!P4 BRA `(.L_x_9021) ;  /* 0x0000000000b4c947 */ /* 0x000fea0003800000 */
[----:B------:R-:W-:Y:S01]  /*49f0*/  FMUL.FTZ R99, R27, UR15 ;  /* 0x0000000f1b637c20 */ /* 0x000fe20008410000 */
[----:B-----5:R-:W-:-:S03]  /*4a00*/  ISETP.GE.U32.AND P6, PT, R4, 0x1000000, PT ;  /* 0x010000000400780c */ /* 0x020fc60003fc6070 */
[----:B------:R-:W-:-:S05]  /*4a10*/  FMUL.FTZ R99, R99, UR14 ;  /* 0x0000000e63637c20 */ /* 0x000fca0008410000 */
[----:B------:R-:W-:Y:S01]  /*4a20*/  SEL R99, R99, RZ, P6 ;  /* 0x000000ff63637207 */ /* 0x000fe20003000000 */
[----:B------:R-:W-:Y:S06]  /*4a30*/  BRA `(.L_x_9021) ;  /* 0x0000000000a07947 */ /* 0x000fec0003800000 */
.L_x_9022:
        /* <DEDUP_REMOVED lines=10> */
.L_x_9026:
        /* <DEDUP_REMOVED lines=10> */
.L_x_9027:
        /* <DEDUP_REMOVED lines=10> */
.L_x_9028:
        /* <DEDUP_REMOVED lines=10> */
.L_x_9021:
        /* <DEDUP_REMOVED lines=8> */
.L_x_9018:
[----:B------:R-:W-:Y:S05]  /*4d40*/  BSYNC.RECONVERGENT B0 ;  /* 0x0000000000007941 */ /* 0x000fea0003800200 */
.L_x_9017:
        /* <DEDUP_REMOVED lines=9> */
[----:B012---:R-:W0:Y:S01]  /*4de0*/  @P4 LDC.64 R26, c[0x0][0x408] ;  /* 0x00010200ff1a4b82 */ /* 0x007e220000000a00 */
[----:B------:R-:W-:Y:S01]  /*4df0*/  @P3 FFMA.FTZ R25, R17, R105, R104 ;  /* 0x0000006911193223 */ /* 0x000fe20000010068 */
[----:B-----5:R-:W-:Y:S02]  /*4e00*/  MOV R24, R84 ;  /* 0x0000005400187202 */ /* 0x020fe40000000f00 */
[----:B------:R-:W-:Y:S01]  /*4e10*/  @P4 LOP3.LUT P6, RZ, R2, 0xff, RZ, 0xc0, !PT ;  /* 0x000000ff02ff4812 */ /* 0x000fe200078cc0ff */
[----:B------:R-:W-:-:S04]  /*4e20*/  @P3 FADD.FTZ R25, R16, -R25 ;  /* 0x8000001910193221 */ /* 0x000fc80000010000 */
[----:B------:R-:W-:Y:S01]  /*4e30*/  @P3 FFMA.FTZ R24, R152, R25, R84 ;  /* 0x0000001998183223 */ /* 0x000fe20000010054 */
[----:B------:R-:W-:-:S04]  /*4e40*/  @P3 FFMA.FTZ R25, R112, R105, R104 ;  /* 0x0000006970193223 */ /* 0x000fc80000010068 */
[----:B------:R-:W-:Y:S01]  /*4e50*/  @P3 FADD.FTZ R100, R110, -R25 ;  /* 0x800000196e643221 */ /* 0x000fe20000010000 */
[----:B------:R-:W-:-:S03]  /*4e60*/  MOV R25, R85 ;  /* 0x0000005500197202 */ /* 0x000fc60000000f00 */
[----:B------:R-:W-:Y:S02]  /*4e70*/  @P3 FFMA.FTZ R25, R152, R100, R85 ;  /* 0x0000006498193223 */ /* 0x000fe40000010055 */
        /* <DEDUP_REMOVED lines=28> */
.L_x_9032:
[----:B012---:R-:W0:Y:S01]  /*5040*/  @P4 LDC.64 R100, c[0x0][0x408] ;  /* 0x00010200ff644b82 */ /* 0x007e220000000a00 */
[----:B------:R-:W-:Y:S01]  /*5050*/  @P3 FFMA.FTZ R107, R17, R105, R104 ;  /* 0x00000069116b3223 */ /* 0x000fe20000010068 */
[----:B-----5:R-:W-:Y:S02]  /*5060*/  MOV R106, R84 ;  /* 0x00000054006a7202 */ /* 0x020fe40000000f00 */
[----:B------:R-:W-:Y:S01]  /*5070*/  @P4 LOP3.LUT P6, RZ, R2, 0xff, RZ, 0xc0, !PT ;  /* 0x000000ff02ff4812 */ /* 0x000fe200078cc0ff */
[----:B------:R-:W-:Y:S01]  /*5080*/  @P3 FADD.FTZ R107, R16, -R107 ;  /* 0x8000006b106b3221 */ /* 0x000fe20000010000 */
[----:B------:R-:W-:-:S03]  /*5090*/  MOV R154, R85 ;  /* 0x00000055009a7202 */ /* 0x000fc60000000f00 */
[----:B------:R-:W-:Y:S01]  /*50a0*/  @P3 FFMA.FTZ R106, R152, R107, R84 ;  /* 0x0000006b986a3223 */ /* 0x000fe20000010054 */
[----:B------:R-:W-:-:S03]  /*50b0*/  @P3 FFMA.FTZ R107, R112, R105, R104 ;  /* 0x00000069706b3223 */ /* 0x000fc60000010068 */
[----:B0-----:R-:W-:Y:S01]  /*50c0*/  @P4 FMUL.FTZ R101, R106, R101 ;  /* 0x000000656a654220 */ /* 0x001fe20000410000 */
[----:B------:R-:W-:Y:S01]  /*50d0*/  @P3 FADD.FTZ R106, R110, -R107 ;  /* 0x8000006b6e6a3221 */ /* 0x000fe20000010000 */
[----:B------:R-:W-:Y:S02]  /*50e0*/  @P3 FFMA.FTZ R107, R119, R105, R104 ;  /* 0x00000069776b3223 */ /* 0x000fe40000010068 */
[----:B------:R-:W-:Y:S01]  /*50f0*/  @P4 FMUL.FTZ R100, R101, R100 ;  /* 0x0000006465644220 */ /* 0x000fe20000410000 */
[----:B------:R-:W-:Y:S01]  /*5100*/  @P3 FFMA.FTZ R154, R152, R106, R85 ;  /* 0x0000006a989a3223 */ /* 0x000fe20000010055 */
[----:B------:R-:W-:Y:S01]  /*5110*/  @P3 FADD.FTZ R107, R130, -R107 ;  /* 0x8000006b826b3221 */ /* 0x000fe20000010000 */
[----:B------:R-:W-:Y:S02]  /*5120*/  MOV R106, R86 ;  /* 0x00000056006a7202 */ /* 0x000fe40000000f00 */
[----:B------:R-:W-:Y:S01]  /*5130*/  @P4 SEL R96, R100, RZ, P6 ;  /* 0x000000ff64604207 */ /* 0x000fe20003000000 */
[----:B------:R-:W-:Y:S01]  /*5140*/  @P3 FFMA.FTZ R106, R152, R107, R86 ;  /* 0x0000006b986a3223 */ /* 0x000fe20000010056 */
[----:B------:R-:W0:Y:S01]  /*5150*/  @P4 LDC.64 R100, c[0x0][0x408] ;  /* 0x00010200ff644b82 */ /* 0x000e220000000a00 */
[----:B------:R-:W-:Y:S01]  /*5160*/  @P4 LOP3.LUT P6, RZ, R2, 0xff00, RZ, 0xc0, !PT ;  /* 0x0000ff0002ff4812 */ /* 0x000fe200078cc0ff */
        /* <DEDUP_REMOVED lines=18> */
.L_x_9031:
[----:B012---:R-:W0:Y:S02]  /*5290*/  LDC.64 R100, c[0x0][0x478] ;  /* 0x00011e00ff647b82 */ /* 0x007e240000000a00 */
        /* <DEDUP_REMOVED lines=30> */
.L_x_9035:
        /* <DEDUP_REMOVED lines=10> */
.L_x_9036:
        /* <DEDUP_REMOVED lines=10> */
.L_x_9037:
[----:B------:R-:W-:Y:S05]  /*55c0*/  @!P4 BRA `(.L_x_9033) ;  /* 0x0000000000b4c947 */ /* 0x000fea0003800000 */
[----:B------:R-:W-:Y:S01]  /*55d0*/  FMUL.FTZ R99, R27, UR15 ;  /* 0x0000000f1b637c20 */ /* 0x000fe20008410000 */
[----:B-----5:R-:W-:-:S03]  /*55e0*/  ISETP.GE.U32.AND P6, PT, R2, 0x1000000, PT ;  /* 0x010000000200780c */ /* 0x020fc60003fc6070 */
[----:B------:R-:W-:-:S05]  /*55f0*/  FMUL.FTZ R99, R99, UR14 ;  /* 0x0000000e63637c20 */ /* 0x000fca0008410000 */
[----:B------:R-:W-:Y:S01]  /*5600*/  SEL R99, R99, RZ, P6 ;  /* 0x000000ff63637207 */ /* 0x000fe20003000000 */
[----:B------:R-:W-:Y:S06]  /*5610*/  BRA `(.L_x_9033) ;  /* 0x0000000000a07947 */ /* 0x000fec0003800000 */
.L_x_9034:
        /* <DEDUP_REMOVED lines=10> */
.L_x_9038:
        /* <DEDUP_REMOVED lines=10> */
.L_x_9039:
        /* <DEDUP_REMOVED lines=10> */
.L_x_9040:
        /* <DEDUP_REMOVED lines=10> */
.L_x_9033:
        /* <DEDUP_REMOVED lines=8> */
.L_x_9030:
[----:B------:R-:W-:Y:S05]  /*5920*/  BSYNC.RECONVERGENT B0 ;  /* 0x0000000000007941 */ /* 0x000fea0003800200 */
.L_x_9029:
        /* <DEDUP_REMOVED lines=9> */
[----:B0123--:R-:W0:Y:S01]  /*59c0*/  @P4 LDC.64 R26, c[0x0][0x408] ;  /* 0x00010200ff1a4b82 */ /* 0x00fe220000000a00 */
        /* <DEDUP_REMOVED lines=37> */
.L_x_9044:
[----:B0123--:R-:W0:Y:S01]  /*5c20*/  @P4 LDC.64 R100, c[0x0][0x408] ;  /* 0x00010200ff644b82 */ /* 0x00fe220000000a00 */
        /* <DEDUP_REMOVED lines=36> */
.L_x_9043:
[----:B0123--:R-:W0:Y:S02]  /*5e70*/  LDC.64 R100, c[0x0][0x478] ;  /* 0x00011e00ff647b82 */ /* 0x00fe240000000a00 */
        /* <DEDUP_REMOVED lines=30> */
.L_x_9047:
        /* <DEDUP_REMOVED lines=10> */
.L_x_9048:
        /* <DEDUP_REMOVED lines=10> */
.L_x_9049:
[----:B------:R-:W-:Y:S05]  /*61a0*/  @!P4 BRA `(.L_x_9045) ;  /* 0x0000000000b4c947 */ /* 0x000fea0003800000 */
[----:B------:R-:W-:Y:S01]  /*61b0*/  FMUL.FTZ R99, R27, UR15 ;  /* 0x0000000f1b637c20 */ /* 0x000fe20008410000 */
[----:B-----5:R-:W-:-:S03]  /*61c0*/  ISETP.GE.U32.AND P6, PT, R0, 0x1000000, PT ;  /* 0x010000000000780c */ /* 0x020fc60003fc6070 */
[----:B------:R-:W-:-:S05]  /*61d0*/  FMUL.FTZ R99, R99, UR14 ;  /* 0x0000000e63637c20 */ /* 0x000fca0008410000 */
[----:B------:R-:W-:Y:S01]  /*61e0*/  SEL R99, R99, RZ, P6 ;  /* 0x000000ff63637207 */ /* 0x000fe20003000000 */
[----:B------:R-:W-:Y:S06]  /*61f0*/  BRA `(.L_x_9045) ;  /* 0x0000000000a07947 */ /* 0x000fec0003800000 */
.L_x_9046:
        /* <DEDUP_REMOVED lines=10> */
.L_x_9050:
        /* <DEDUP_REMOVED lines=10> */
.L_x_9051:
        /* <DEDUP_REMOVED lines=10> */
.L_x_9052:
        /* <DEDUP_REMOVED lines=10> */
.L_x_9045:
        /* <DEDUP_REMOVED lines=8> */
.L_x_9042:
[----:B------:R-:W-:Y:S05]  /*6500*/  BSYNC.RECONVERGENT B0 ;  /* 0x0000000000007941 */ /* 0x000fea0003800200 */
.L_x_9041:
        /* <DEDUP_REMOVED lines=10> */
[----:B01234-:R-:W0:Y:S01]  /*65b0*/  @P4 LDC.64 R100, c[0x0][0x408] ;  /* 0x00010200ff644b82 */ /* 0x01fe220000000a00 */
[-CC-:B------:R-:W-:Y:S01]  /*65c0*/  @P3 FFMA.FTZ R24, R144, R105.reuse, R104.reuse ;  /* 0x0000006990183223 */ /* 0x180fe20000010068 */
[--C-:B------:R-:W-:Y:S01]  /*65d0*/  @P3 FFMA.FTZ R25, R117, R105, R104.reuse ;  /* 0x0000006975193223 */ /* 0x100fe20000010068 */
[----:B-----5:R-:W-:Y:S01]  /*65e0*/  MOV R27, R95 ;  /* 0x0000005f001b7202 */ /* 0x020fe20000000f00 */
[-C--:B------:R-:W-:Y:S01]  /*65f0*/  @P3 FFMA.FTZ R26, R124, R105.reuse, R104 ;  /* 0x000000697c1a3223 */ /* 0x080fe20000010068 */
[----:B------:R-:W-:Y:S01]  /*6600*/  @P3 FADD.FTZ R24, R143, -R24 ;  /* 0x800000188f183221 */ /* 0x000fe20000010000 */
[----:B------:R-:W-:Y:S01]  /*6610*/  @P3 FADD.FTZ R25, R126, -R25 ;  /* 0x800000197e193221 */ /* 0x000fe20000010000 */
[----:B------:R-:W-:Y:S01]  /*6620*/  @P3 FFMA.FTZ R105, R131, R105, R104 ;  /* 0x0000006983693223 */ /* 0x000fe20000010068 */
[----:B------:R-:W-:Y:S01]  /*6630*/  @P3 FADD.FTZ R26, R133, -R26 ;  /* 0x8000001a851a3221 */ /* 0x000fe20000010000 */
[C---:B------:R-:W-:Y:S01]  /*6640*/  @P3 FFMA.FTZ R27, R152.reuse, R24, R95 ;  /* 0x00000018981b3223 */ /* 0x040fe2000001005f */
[----:B------:R-:W-:Y:S01]  /*6650*/  MOV R24, R92 ;  /* 0x0000005c00187202 */ /* 0x000fe20000000f00 */
[----:B------:R-:W-:Y:S01]  /*6660*/  @P3 FFMA.FTZ R24, R152, R25, R92 ;  /* 0x0000001998183223 */ /* 0x000fe2000001005c */
[----:B------:R-:W-:Y:S01]  /*6670*/  @P3 FADD.FTZ R105, R146, -R105 ;  /* 0x8000006992693221 */ /* 0x000fe20000010000 */
[----:B------:R-:W-:Y:S01]  /*6680*/  MOV R25, R93 ;  /* 0x0000005d00197202 */ /* 0x000fe20000000f00 */
[C---:B------:R-:W-:Y:S01]  /*6690*/  @P3 FFMA.FTZ R25, R152.reuse, R26, R93 ;  /* 0x0000001a98193223 */ /* 0x040fe2000001005d */
[----:B------:R-:W-:Y:S01]  /*66a0*/  MOV R26, R94 ;  /* 0x0000005e001a7202 */ /* 0x000fe20000000f00 */
[----:B------:R-:W-:Y:S01]  /*66b0*/  @P3 FFMA.FTZ R26, R152, R105, R94 ;  /* 0x00000069981a3223 */ /* 0x000fe2000001005e */
        /* <DEDUP_REMOVED lines=15> */
[----:B------:R-:W-:Y:S01]  /*67b0*/  FMUL.FTZ R99, R27, UR15 ;  /* 0x0000000f1b637c20 */ /* 0x000fe20008410000 */
[----:B------:R-:W-:-:S03]  /*67c0*/  ISETP.GE.U32.AND P3, PT, R11, 0x1000000, PT ;  /* 0x010000000b00780c */ /* 0x000fc60003f66070 */
[----:B------:R-:W-:-:S05]  /*67d0*/  FMUL.FTZ R99, R99, UR14 ;  /* 0x0000000e63637c20 */ /* 0x000fca0008410000 */
[----:B------:R-:W-:Y:S01]  /*67e0*/  SEL R99, R99, RZ, P3 ;  /* 0x000000ff63637207 */ /* 0x000fe20001800000 */
[----:B------:R-:W-:Y:S06]  /*67f0*/  BRA `(.L_x_9057) ;  /* 0x0000000800187947 */ /* 0x000fec0003800000 */
.L_x_9056:
[----:B01234-:R-:W0:Y:S01]  /*6800*/  @P4 LDC.64 R100, c[0x0][0x408] ;  /* 0x00010200ff644b82 */ /* 0x01fe220000000a00 */
        /* <DEDUP_REMOVED lines=28> */
[----:B------:R-:W-:-:S03]  /*69d0*/  MOV R100, R95 ;  /* 0x0000005f00647202 */ /* 0x000fc60000000f00 */
[----:B------:R-:W-:-:S04]  /*69e0*/  @P3 FADD.FTZ R99, R143, -R104 ;  /* 0x800000688f633221 */ /* 0x000fc80000010000 */
[----:B------:R-:W-:Y:S01]  /*69f0*/  @P3 FFMA.FTZ R100, R152, R99, R95 ;  /* 0x0000006398643223 */ /* 0x000fe2000001005f */
[----:B------:R-:W-:-:S03]  /*6a00*/  ISETP.GE.U32.AND P3, PT, R11, 0x1000000, PT ;  /* 0x010000000b00780c */ /* 0x000fc60003f66070 */
[----:B------:R-:W-:-:S04]  /*6a10*/  FMUL.FTZ R99, R100, UR15 ;  /* 0x0000000f64637c20 */ /* 0x000fc80008410000 */
[----:B------:R-:W-:-:S05]  /*6a20*/  FMUL.FTZ R99, R99, UR14 ;  /* 0x0000000e63637c20 */ /* 0x000fca0008410000 */
[----:B------:R-:W-:Y:S01]  /*6a30*/  SEL R99, R99, RZ, P3 ;  /* 0x000000ff63637207 */ /* 0x000fe20001800000 */
[----:B------:R-:W-:Y:S06]  /*6a40*/  BRA `(.L_x_9057) ;  /* 0x0000000400847947 */ /* 0x000fec0003800000 */
.L_x_9055:
[----:B01234-:R-:W0:Y:S02]  /*6a50*/  LDC.64 R100, c[0x0][0x478] ;  /* 0x00011e00ff647b82 */ /* 0x01fe240000000a00 */
[----:B0-----:R-:W-:-:S04]  /*6a60*/  ISETP.NE.U32.AND P5, PT, R100, RZ, PT ;  /* 0x000000ff6400720c */ /* 0x001fc80003fa5070 */
[----:B------:R-:W-:-:S13]  /*6a70*/  ISETP.NE.AND.EX P5, PT, R101, RZ, PT, P5 ;  /* 0x000000ff6500720c */ /* 0x000fda0003fa5350 */
[----:B------:R-:W-:Y:S05]  /*6a80*/  @!P5 BRA `(.L_x_9058) ;  /* 0x0000000000d4d947 */ /* 0x000fea0003800000 */
[-CC-:B------:R-:W-:Y:S01]  /*6a90*/  FFMA.FTZ R24, R144, R105.reuse, R104.reuse ;  /* 0x0000006990187223 */ /* 0x180fe20000010068 */
[-CC-:B------:R-:W-:Y:S01]  /*6aa0*/  FFMA.FTZ R107, R131, R105.reuse, R104.reuse ;  /* 0x00000069836b7223 */ /* 0x180fe20000010068 */
        /* <DEDUP_REMOVED lines=25> */
.L_x_9059:
        /* <DEDUP_REMOVED lines=10> */
.L_x_9060:
        /* <DEDUP_REMOVED lines=10> */
.L_x_9061:
[----:B------:R-:W-:Y:S05]  /*6d80*/  @!P4 BRA `(.L_x_9057) ;  /* 0x0000000000b4c947 */ /* 0x000fea0003800000 */
[----:B------:R-:W-:Y:S01]  /*6d90*/  FMUL.FTZ R99, R27, UR15 ;  /* 0x0000000f1b637c20 */ /* 0x000fe20008410000 */
[----:B-----5:R-:W-:-:S03]  /*6da0*/  ISETP.GE.U32.AND P3, PT, R11, 0x1000000, PT ;  /* 0x010000000b00780c */ /* 0x020fc60003f66070 */
[----:B------:R-:W-:-:S05]  /*6db0*/  FMUL.FTZ R99, R99, UR14 ;  /* 0x0000000e63637c20 */ /* 0x000fca0008410000 */
[----:B------:R-:W-:Y:S01]  /*6dc0*/  SEL R99, R99, RZ, P3 ;  /* 0x000000ff63637207 */ /* 0x000fe20001800000 */
[----:B------:R-:W-:Y:S06]  /*6dd0*/  BRA `(.L_x_9057) ;  /* 0x0000000000a07947 */ /* 0x000fec0003800000 */
.L_x_9058:
[----:B------:R-:W-:Y:S01]  /*6de0*/  FFMA.FTZ R100, R144, R105, R104 ;  /* 0x0000006990647223 */ /* 0x000fe20000010068 */
[----:B------:R-:W-:-:S03]  /*6df0*/  ISETP.GT.AND P3, PT, R147, RZ, PT ;  /* 0x000000ff9300720c */ /* 0x000fc60003f64270 */
[----:B------:R-:W-:-:S04]  /*6e00*/  FADD.FTZ R101, R143, -R100 ;  /* 0x800000648f657221 */ /* 0x000fc80000010000 */
[----:B------:R-:W-:Y:S02]  /*6e10*/  FMUL.FTZ R106, R152, R101 ;  /* 0x00000065986a7220 */ /* 0x000fe40000410000 */
[----:B------:R-:W0:Y:S03]  /*6e20*/  @P4 LDC.64 R100, c[0x0][0x408] ;  /* 0x00010200ff644b82 */ /* 0x000e260000000a00 */
[----:B------:R-:W-:Y:S02]  /*6e30*/  FSEL R106, R106, RZ, P3 ;  /* 0x000000ff6a6a7208 */ /* 0x000fe40001800000 */
[----:B-----5:R-:W-:-:S03]  /*6e40*/  @P4 ISETP.GE.U32.AND P3, PT, R11, 0x1000000, PT ;  /* 0x010000000b00480c */ /* 0x020fc60003f66070 */
[----:B0-----:R-:W-:-:S04]  /*6e50*/  @P4 FMUL.FTZ R101, R106, R101 ;  /* 0x000000656a654220 */ /* 0x001fc80000410000 */
[----:B------:R-:W-:-:S05]  /*6e60*/  @P4 FMUL.FTZ R100, R101, R100 ;  /* 0x0000006465644220 */ /* 0x000fca0000410000 */
[----:B------:R-:W-:Y:S01]  /*6e70*/  @P4 SEL R99, R100, RZ, P3 ;  /* 0x000000ff64634207 */ /* 0x000fe20001800000 */
        /* <DEDUP_REMOVED lines=9> */
[----:B------:R-:W-:-:S07]  /*6f10*/  SEL R96, R96, RZ, P3 ;  /* 0x000000ff60607207 */ /* 0x000fce0001800000 */
.L_x_9062:
        /* <DEDUP_REMOVED lines=10> */
.L_x_9063:
        /* <DEDUP_REMOVED lines=10> */
.L_x_9057:
[----:B------:R-:W0:Y:S02]  /*7060*/  @P5 LDC.64 R100, c[0x0][0x478] ;  /* 0x00011e00ff645b82 */ /* 0x000e240000000a00 */
[----:B0-----:R-:W-:-:S06]  /*7070*/  @P5 IMAD.WIDE.U32 R104, R103, 0x10, R100 ;  /* 0x0000001067685825 */ /* 0x001fcc00078e0064 */
[----:B------:R-:W0:Y:S01]  /*7080*/  @P4 LDC.64 R100, c[0x0][0x468] ;  /* 0x00011a00ff644b82 */ /* 0x000e220000000a00 */
[----:B------:R1:W-:Y:S01]  /*7090*/  @P5 STG.E.128 desc[UR8][R104.64], R24 ;  /* 0x0000001868005986 */ /* 0x0003e2000c101d08 */
[----:B0-----:R-:W-:-:S05]  /*70a0*/  @P4 IMAD.WIDE.U32 R100, R102, 0x10, R100 ;  /* 0x0000001066644825 */ /* 0x001fca00078e0064 */
[----:B------:R1:W-:Y:S02]  /*70b0*/  @P4 STG.E.128 desc[UR8][R100.64], R96 ;  /* 0x0000006064004986 */ /* 0x0003e4000c101d08 */
.L_x_9054:
[----:B------:R-:W-:Y:S05]  /*70c0*/  BSYNC.RECONVERGENT B0 ;  /* 0x0000000000007941 */ /* 0x000fea0003800200 */
.L_x_9053:
[----:B01234-:R-:W0:Y:S01]  /*70d0*/  LDC.64 R100, c[0x0][0x380] ;  /* 0x0000e000ff647b82 */ /* 0x01fe220000000a00 */
[----:B------:R-:W-:Y:S01]  /*70e0*/  UPLOP3.LUT UP1, UPT, UPT, UPT, UP1, 0x40, 0x4 ;  /* 0x000000000004789c */ /* 0x000fe20003f2e810 */
[----:B0-----:R-:W-:-:S04]  /*70f0*/  IADD3 R7, PT, PT, R7, R100, RZ ;  /* 0x0000006407077210 */ /* 0x001fc80007ffe0ff */
[----:B------:R-:W-:-:S13]  /*7100*/  ISETP.GE.AND P3, PT, R7, R101, PT ;  /* 0x000000650700720c */ /* 0x000fda0003f66270 */
[----:B------:R-:W-:Y:S05]  /*7110*/  @!P3 BRA `(.L_x_9064) ;  /* 0xffffff9400dcb947 */ /* 0x000fea000383ffff */
.L_x_8976:
[----:B------:R-:W0:Y:S01]  /*7120*/  S2UR UR4, SR_CTAID.X ;  /* 0x00000000000479c3 */ /* 0x000e220000002500 */
[----:B------:R-:W-:Y:S02]  /*7130*/  ISETP.NE.AND P5, PT, R12, RZ, PT ;  /* 0x000000ff0c00720c */ /* 0x000fe40003fa5270 */
[----:B------:R-:W-:Y:S02]  /*7140*/  ISETP.NE.AND P4, PT, R13, RZ, PT ;  /* 0x000000ff0d00720c */ /* 0x000fe40003f85270 */
[----:B------:R-:W-:-:S03]  /*7150*/  ISETP.NE.AND P3, PT, R149, RZ, PT ;  /* 0x000000ff9500720c */ /* 0x000fc60003f65270 */
[----:B-----5:R-:W1:Y:S08]  /*7160*/  LDC.64 R2, c[0x0][0x440] ;  /* 0x00011000ff027b82 */ /* 0x020e700000000a00 */
[----:B------:R-:W2:Y:S08]  /*7170*/  LDC.64 R4, c[0x0][0x448] ;  /* 0x00011200ff047b82 */ /* 0x000eb00000000a00 */
[----:B------:R-:W3:Y:S01]  /*7180*/  LDC.64 R6, c[0x0][0x440] ;  /* 0x00011000ff067b82 */ /* 0x000ee20000000a00 */
[----:B0-----:R-:W-:-:S05]  /*7190*/  IMAD R0, R10, UR4, RZ ;  /* 0x000000040a007c24 */ /* 0x001fca000f8e02ff */
[----:B------:R-:W-:Y:S02]  /*71a0*/  LEA.HI R27, R0, R9, RZ, 0x1e ;  /* 0x00000009001b7211 */ /* 0x000fe400078ff0ff */
[----:B------:R-:W0:Y:S03]  /*71b0*/  LDC.64 R12, c[0x0][0x448] ;  /* 0x00011200ff0c7b82 */ /* 0x000e260000000a00 */
[----:B-1----:R-:W-:-:S05]  /*71c0*/  @P5 IMAD.WIDE.U32 R2, R27, 0x10, R2 ;  /* 0x000000101b025825 */ /* 0x002fca00078e0002 */
[----:B------:R-:W1:Y:S01]  /*71d0*/  LDC.64 R14, c[0x0][0x440] ;  /* 0x00011000ff0e7b82 */ /* 0x000e620000000a00 */
[C---:B--2---:R-:W-:Y:S01]  /*71e0*/  @P5 IMAD.WIDE.U32 R4, R27.reuse, 0x10, R4 ;  /* 0x000000101b045825 */ /* 0x044fe200078e0004 */
[----:B------:R-:W-:Y:S01]  /*71f0*/  @P5 IADD3 R27, PT, PT, R27, 0x80, RZ ;  /* 0x000000801b1b5810 */ /* 0x000fe20007ffe0ff */
[----:B------:R2:W-:Y:S04]  /*7200*/  @P5 STG.E.128 desc[UR8][R2.64], R44 ;  /* 0x0000002c02005986 */ /* 0x0005e8000c101d08 */
[----:B------:R2:W-:Y:S01]  /*7210*/  @P5 STG.E.128 desc[UR8][R4.64], R20 ;  /* 0x0000001404005986 */ /* 0x0005e2000c101d08 */
[----:B------:R-:W4:Y:S01]  /*7220*/  LDC.64 R10, c[0x0][0x448] ;  /* 0x00011200ff0a7b82 */ /* 0x000f220000000a00 */
[----:B---3--:R-:W-:-:S05]  /*7230*/  @P4 IMAD.WIDE.U32 R6, R27, 0x10, R6 ;  /* 0x000000101b064825 */ /* 0x008fca00078e0006 */
[----:B------:R2:W-:Y:S02]  /*7240*/  @P4 STG.E.128 desc[UR8][R6.64], R72 ;  /* 0x0000004806004986 */ /* 0x0005e4000c101d08 */
[----:B------:R-:W3:Y:S01]  /*7250*/  LDC.64 R8, c[0x0][0x440] ;  /* 0x00011000ff087b82 */ /* 0x000ee20000000a00 */
[C---:B0-----:R-:W-:Y:S01]  /*7260*/  @P4 IMAD.WIDE.U32 R12, R27.reuse, 0x10, R12 ;  /* 0x000000101b0c4825 */ /* 0x041fe200078e000c */
[----:B------:R-:W-:-:S04]  /*7270*/  @P4 IADD3 R27, PT, PT, R27, 0x80, RZ ;  /* 0x000000801b1b4810 */ /* 0x000fc80007ffe0ff */
[----:B------:R2:W-:Y:S02]  /*7280*/  @P4 STG.E.128 desc[UR8][R12.64], R76 ;  /* 0x0000004c0c004986 */ /* 0x0005e4000c101d08 */
[----:B------:R-:W0:Y:S01]  /*7290*/  LDC.64 R16, c[0x0][0x448] ;  /* 0x00011200ff107b82 */ /* 0x000e220000000a00 */
[----:B-1----:R-:W-:-:S05]  /*72a0*/  @P0 IMAD.WIDE.U32 R14, R27, 0x10, R14 ;  /* 0x000000101b0e0825 */ /* 0x002fca00078e000e */
[----:B------:R2:W-:Y:S02]  /*72b0*/  @P0 STG.E.128 desc[UR8][R14.64], R48 ;  /* 0x000000300e000986 */ /* 0x0005e4000c101d08 */
[----:B------:R-:W1:Y:S01]  /*72c0*/  LDC.64 R18, c[0x0][0x440] ;  /* 0x00011000ff127b82 */ /* 0x000e620000000a00 */
[C---:B----4-:R-:W-:Y:S01]  /*72d0*/  @P0 IMAD.WIDE.U32 R10, R27.reuse, 0x10, R10 ;  /* 0x000000101b0a0825 */ /* 0x050fe200078e000a */
[----:B------:R-:W-:-:S04]  /*72e0*/  @P0 IADD3 R27, PT, PT, R27, 0x80, RZ ;  /* 0x000000801b1b0810 */ /* 0x000fc80007ffe0ff */
[----:B------:R2:W-:Y:S02]  /*72f0*/  @P0 STG.E.128 desc[UR8][R10.64], R28 ;  /* 0x0000001c0a000986 */ /* 0x0005e4000c101d08 */
[----:B------:R-:W4:Y:S01]  /*7300*/  LDC.64 R24, c[0x0][0x448] ;  /* 0x00011200ff187b82 */ /* 0x000f220000000a00 */
[----:B---3--:R-:W-:-:S05]  /*7310*/  @P1 IMAD.WIDE.U32 R8, R27, 0x10, R8 ;  /* 0x000000101b081825 */ /* 0x008fca00078e0008 */
[----:B------:R2:W-:Y:S01]  /*7320*/  @P1 STG.E.128 desc[UR8][R8.64], R52 ;  /* 0x0000003408001986 */ /* 0x0005e2000c101d08 */
[C---:B0-----:R-:W-:Y:S01]  /*7330*/  @P1 IMAD.WIDE.U32 R16, R27.reuse, 0x10, R16 ;  /* 0x000000101b101825 */ /* 0x041fe200078e0010 */
[----:B------:R-:W-:-:S04]  /*7340*/  @P1 IADD3 R27, PT, PT, R27, 0x80, RZ ;  /* 0x000000801b1b1810 */ /* 0x000fc80007ffe0ff */
[----:B------:R2:W-:Y:S01]  /*7350*/  @P1 STG.E.128 desc[UR8][R16.64], R32 ;  /* 0x0000002010001986 */ /* 0x0005e2000c101d08 */
[----:B-1----:R-:W-:-:S05]  /*7360*/  @P2 IMAD.WIDE.U32 R18, R27, 0x10, R18 ;  /* 0x000000101b122825 */ /* 0x002fca00078e0012 */
[----:B------:R2:W-:Y:S01]  /*7370*/  @P2 STG.E.128 desc[UR8][R18.64], R56 ;  /* 0x0000003812002986 */ /* 0x0005e2000c101d08 */
[----:B----4-:R-:W-:-:S05]  /*7380*/  @P2 IMAD.WIDE.U32 R24, R27, 0x10, R24 ;  /* 0x000000101b182825 */ /* 0x010fca00078e0018 */
[----:B------:R2:W-:Y:S01]  /*7390*/  @P2 STG.E.128 desc[UR8][R24.64], R36 ;  /* 0x0000002418002986 */ /* 0x0005e2000c101d08 */
[----:B------:R-:W-:Y:S05]  /*73a0*/  @!P3 EXIT ;  /* 0x000000000000b94d */ /* 0x000fea0003800000 */
[----:B--2---:R-:W0:Y:S01]  /*73b0*/  LDC.64 R2, c[0x0][0x440] ;  /* 0x00011000ff027b82 */ /* 0x004e220000000a00 */
[----:B------:R-:W-:-:S07]  /*73c0*/  @P2 IADD3 R27, PT, PT, R27, 0x80, RZ ;  /* 0x000000801b1b2810 */ /* 0x000fce0007ffe0ff */
[----:B------:R-:W1:Y:S01]  /*73d0*/  LDC.64 R4, c[0x0][0x448] ;  /* 0x00011200ff047b82 */ /* 0x000e620000000a00 */
[----:B0-----:R-:W-:-:S05]  /*73e0*/  IMAD.WIDE.U32 R2, R27, 0x10, R2 ;  /* 0x000000101b027825 */ /* 0x001fca00078e0002 */
[----:B------:R-:W-:Y:S01]  /*73f0*/  STG.E.128 desc[UR8][R2.64], R60 ;  /* 0x0000003c02007986 */ /* 0x000fe2000c101d08 */
[----:B-1----:R-:W-:-:S05]  /*7400*/  IMAD.WIDE.U32 R4, R27, 0x10, R4 ;  /* 0x000000101b047825 */ /* 0x002fca00078e0004 */
[----:B------:R-:W-:Y:S01]  /*7410*/  STG.E.128 desc[UR8][R4.64], R40 ;  /* 0x0000002804007986 */ /* 0x000fe2000c101d08 */
[----:B------:R-:W-:Y:S05]  /*7420*/  EXIT ;  /* 0x000000000000794d */ /* 0x000fea0003800000 */
.L_x_9065:
        /* <DEDUP_REMOVED lines=13> */
.L_x_10825:


//--------------------- .text._ZN10layer_norm22ln_bwd_finalize_kernelINS_22Kernel_traits_finalizeILj3072E6__halfffffjLb0ELj1024ELj4ENS_18Kernel_traits_baseILj3072ES2_ffffjLj1024EEEEELb0ELb1EEEvNS_9BwdParamsE --------------------------
	.section	.text._ZN10layer_norm22ln_bwd_finalize_kernelINS_22Kernel_traits_finalizeILj3072E6__halfffffjLb0ELj1024ELj4ENS_18Kernel_traits_baseILj3072ES2_ffffjLj1024EEEEELb0ELb1EEEvNS_9BwdParamsE,"ax",@progbits
	.align	128
        .global         _ZN10layer_norm22ln_bwd_finalize_kernelINS_22Kernel_traits_finalizeILj3072E6__halfffffjLb0ELj1024ELj4ENS_18Kernel_traits_baseILj3072ES2_ffffjLj1024EEEEELb0ELb1EEEvNS_9BwdParamsE
        .type           _ZN10layer_norm22ln_bwd_finalize_kernelINS_22Kernel_traits_finalizeILj3072E6__halfffffjLb0ELj1024ELj4ENS_18Kernel_traits_baseILj3072ES2_ffffjLj1024EEEEELb0ELb1EEEvNS_9BwdParamsE,@function
        .size           _ZN10layer_norm22ln_bwd_finalize_kernelINS_22Kernel_traits_finalizeILj3072E6__halfffffjLb0ELj1024ELj4ENS_18Kernel_traits_baseILj3072ES2_ffffjLj1024EEEEELb0ELb1EEEvNS_9BwdParamsE,(.L_x_10826 - _ZN10layer_norm22ln_bwd_finalize_kernelINS_22Kernel_traits_finalizeILj3072E6__halfffffjLb0ELj1024ELj4ENS_18Kernel_traits_baseILj3072ES2_ffffjLj1024EEEEELb0ELb1EEEvNS_9BwdParamsE)
        .other          _ZN10layer_norm22ln_bwd_finalize_kernelINS_22Kernel_traits_finalizeILj3072E6__halfffffjLb0ELj1024ELj4ENS_18Kernel_traits_baseILj3072ES2_ffffjLj1024EEEEELb0ELb1EEEvNS_9BwdParamsE,@"STO_CUDA_ENTRY STV_DEFAULT"
_ZN10layer_norm22ln_bwd_finalize_kernelINS_22Kernel_traits_finalizeILj3072E6__halfffffjLb0ELj1024ELj4ENS_18Kernel_traits_baseILj3072ES2_ffffjLj1024EEEEELb0ELb1EEEvNS_9BwdParamsE:
.text._ZN10layer_norm22ln_bwd_finalize_kernelINS_22Kernel_traits_finalizeILj3072E6__halfffffjLb0ELj1024ELj4ENS_18Kernel_traits_baseILj3072ES2_ffffjLj1024EEEEELb0ELb1EEEvNS_9BwdParamsE:
        /* <DEDUP_REMOVED lines=77> */
.L_x_9070:
        /* <DEDUP_REMOVED lines=118> */
.L_x_9069:
[----:B------:R-:W-:Y:S05]  /*0c30*/  BSYNC.RECONVERGENT B1 ;  /* 0x0000000000017941 */ /* 0x000fea0003800200 */
.L_x_9068:
        /* <DEDUP_REMOVED lines=69> */
.L_x_9072:
[----:B------:R-:W-:Y:S05]  /*1090*/  BSYNC.RECONVERGENT B1 ;  /* 0x0000000000017941 */ /* 0x000fea0003800200 */
.L_x_9071:
        /* <DEDUP_REMOVED lines=38> */
.L_x_9074:
[----:B------:R-:W-:Y:S05]  /*1300*/  BSYNC.RECONVERGENT B1 ;  /* 0x0000000000017941 */ /* 0x000fea0003800200 */
.L_x_9073:
[----:B------:R-:W-:Y:S05]  /*1310*/  @!P1 BRA `(.L_x_9067) ;  /* 0x0000000000409947 */ /* 0x000fea0003800000 */
[----:B------:R-:W0:Y:S01]  /*1320*/  LDC R12, c[0x0][0x388] ;  /* 0x0000e200ff0c7b82 */ /* 0x000e220000000800 */
[----:B------:R-:W-:-:S07]  /*1330*/  IADD3 R0, PT, PT, -R0, RZ, RZ ;  /* 0x000000ff00007210 */ /* 0x000fce0007ffe1ff */
[----:B------:R-:W1:Y:S08]  /*1340*/  LDC.64 R8, c[0x0][0x440] ;  /* 0x00011000ff087b82 */ /* 0x000e700000000a00 */
[----:B------:R-:W2:Y:S01]  /*1350*/  LDC.64 R10, c[0x0][0x448] ;  /* 0x00011200ff0a7b82 */ /* 0x000ea20000000a00 */
[----:B0-----:R-:W-:-:S05]  /*1360*/  IMAD R2, R2, R12, R5 ;  /* 0x0000000c02027224 */ /* 0x001fca00078e0205 */
[----:B------:R-:W-:-:S07]  /*1370*/  IADD3 R13, PT, PT, R57, R2, RZ ;  /* 0x00000002390d7210 */ /* 0x000fce0007ffe0ff */
.L_x_9075:
        /* <DEDUP_REMOVED lines=10> */
.L_x_9067:
[----:B------:R-:W-:Y:S05]  /*1420*/  BSYNC.RECONVERGENT B0 ;  /* 0x0000000000007941 */ /* 0x000fea0003800200 */
.L_x_9066:
        /* <DEDUP_REMOVED lines=59> */
.L_x_9076:
        /* <DEDUP_REMOVED lines=10> */
.L_x_10826:


//--------------------- .text._ZN10layer_norm13ln_bwd_kernelINS_13Kernel_traitsI6__halfffffjLj3072ELj1ELj1ELj4ELj16ENS_18Kernel_traits_baseILj3072ES2_ffffjLj128EEEEELb1ELb0ELb1ELb1EEEvNS_9BwdParamsE --------------------------
	.section	.text._ZN10layer_norm13ln_bwd_kernelINS_13Kernel_traitsI6__halfffffjLj3072ELj1ELj1ELj4ELj16ENS_18Kernel_traits_baseILj3072ES2_ffffjLj128EEEEELb1ELb0ELb1ELb1EEEvNS_9BwdParamsE,"ax",@progbits
	.align	128
        .global         _ZN10layer_norm13ln_bwd_kernelINS_13Kernel_traitsI6__halfffffjLj3072ELj1ELj1ELj4ELj16ENS_18Kernel_traits_baseILj3072ES2_ffffjLj128EEEEELb1ELb0ELb1ELb1EEEvNS_9BwdParamsE
        .type           _ZN10layer_norm13ln_bwd_kernelINS_13Kernel_traitsI6__halfffffjLj3072ELj1ELj1ELj4ELj16ENS_18Kernel_traits_baseILj3072ES2_ffffjLj128EEEEELb1ELb0ELb1ELb1EEEvNS_9BwdParamsE,@function
        .size           _ZN10layer_norm13ln_bwd_kernelINS_13Kernel_traitsI6__halfffffjLj3072ELj1ELj1ELj4ELj16ENS_18Kernel_traits_baseILj3072ES2_ffffjLj128EEEEELb1ELb0ELb1ELb1EEEvNS_9BwdParamsE,(.L_x_10827 - _ZN10layer_norm13ln_bwd_kernelINS_13Kernel_traitsI6__halfffffjLj3072ELj1ELj1ELj4ELj16ENS_18Kernel_traits_baseILj3072ES2_ffffjLj128EEEEELb1ELb0ELb1ELb1EEEvNS_9BwdParamsE)
        .other          _ZN10layer_norm13ln_bwd_kernelINS_13Kernel_traitsI6__halfffffjLj3072ELj1ELj1ELj4ELj16ENS_18Kernel_traits_baseILj3072ES2_ffffjLj128EEEEELb1ELb0ELb1ELb1EEEvNS_9BwdParamsE,@"STO_CUDA_ENTRY STV_DEFAULT"
_ZN10layer_norm13ln_bwd_kernelINS_13Kernel_traitsI6__halfffffjLj3072ELj1ELj1ELj4ELj16ENS_18Kernel_traits_baseILj3072ES2_ffffjLj128EEEEELb1ELb0ELb1ELb1EEEvNS_9BwdParamsE:
.text._ZN10layer_norm13ln_bwd_kernelINS_13Kernel_traitsI6__halfffffjLj3072ELj1ELj1ELj4ELj16ENS_18Kernel_traits_baseILj3072ES2_ffffjLj128EEEEELb1ELb0ELb1ELb1EEEvNS_9BwdParamsE:
        /* <DEDUP_REMOVED lines=40> */
[----:B0-----:R0:W5:Y:S01]  /*0280*/  LDG.E.64 R14, desc[UR20][R2.64+0x1400] ;  /* 0x00140014020e7981 */ /* 0x001162000c1e1b00 */
[----:B------:R-:W0:Y:S03]  /*0290*/  LDCU.128 UR16, c[0x0][0x3f0] ;  /* 0x00007e00ff1077ac */ /* 0x000e260008000c00 */
[----:B------:R0:W5:Y:S01]  /*02a0*/  LDG.E.64 R16, desc[UR20][R2.64+0x1000] ;  /* 0x0010001402107981 */ /* 0x000162000c1e1b00 */
[----:B------:R-:W0:Y:S03]  /*02b0*/  LDCU.64 UR24, c[0x0][0x380] ;  /* 0x00007000ff1877ac */ /* 0x000e260008000a00 */
[----:B------:R0:W5:Y:S04]  /*02c0*/  LDG.E.64 R18, desc[UR20][R2.64+0xc00] ;  /* 0x000c001402127981 */ /* 0x000168000c1e1b00 */
[----:B------:R0:W5:Y:S04]  /*02d0*/  LDG.E.64 R124, desc[UR20][R2.64+0x800] ;  /* 0x00080014027c7981 */ /* 0x000168000c1e1b00 */
[----:B------:R0:W5:Y:S04]  /*02e0*/  LDG.E.64 R126, desc[UR20][R2.64+0x400] ;  /* 0x00040014027e7981 */ /* 0x000168000c1e1b00 */
[----:B------:R0:W5:Y:S01]  /*02f0*/  LDG.E.64 R148, desc[UR20][R2.64] ;  /* 0x0000001402947981 */ /* 0x000162000c1e1b00 */
[----:B------:R-:W-:Y:S01]  /*0300*/  HFMA2 R66, -RZ, RZ, 0, 0 ;  /* 0x00000000ff427431 */ /* 0x000fe200000001ff */
[----:B-1234-:R-:W-:-:S11]  /*0310*/  UPLOP3.LUT UP1, UPT, UPT, UPT, UPT, 0x40, 0x4 ;  /* 0x000000000004789c */ /* 0x01efd60003f2e870 */
.L_x_9144:
        /* <DEDUP_REMOVED lines=18> */
[----:B------:R-:W-:-:S06]  /*0440*/  UIMAD.WIDE UR10, UR8, 0x4, UR12 ;  /* 0x00000004080a78a5 */ /* 0x000fcc000f8e020c */
[----:B------:R-:W2:Y:S01]  /*0450*/  LDC.64 R144, c[0x0][0x3a8] ;  /* 0x0000ea00ff907b82 */ /* 0x000ea20000000a00 */
[----:B------:R-:W-:Y:S01]  /*0460*/  UIADD3 UR9, UPT, UPT, UR29, -0x1, URZ ;  /* 0xffffffff1d097890 */ /* 0x000fe2000fffe0ff */
[----:B------:R-:W-:Y:S02]  /*0470*/  MOV R12, UR10 ;  /* 0x0000000a000c7c02 */ /* 0x000fe40008000f00 */
[----:B------:R-:W-:-:S05]  /*0480*/  MOV R13, UR11 ;  /* 0x0000000b000d7c02 */ /* 0x000fca0008000f00 */
[----:B------:R3:W4:Y:S01]  /*0490*/  LDG.E R152, desc[UR20][R12.64] ;  /* 0x000000140c987981 */ /* 0x000722000c1e1900 */
[----:B0-----:R-:W-:-:S05]  /*04a0*/  IMAD R0, R5, UR8, RZ ;  /* 0x0000000805007c24 */ /* 0x001fca000f8e02ff */
[----:B------:R-:W-:-:S04]  /*04b0*/  SHF.R.S32.HI R3, RZ, 0x1f, R0 ;  /* 0x0000001fff037819 */ /* 0x000fc80000011400 */
[----:B------:R-:W-:-:S04]  /*04c0*/  LEA.HI R3, R3, R0, RZ, 0x2 ;  /* 0x0000000003037211 */ /* 0x000fc800078f10ff */
[----:B-1----:R-:W-:Y:S02]  /*04d0*/  LEA.HI.SX32 R6, R3, R4, 0x1e ;  /* 0x0000000403067211 */ /* 0x002fe400078ff2ff */
[----:B------:R-:W0:Y:S01]  /*04e0*/  LDC.64 R2, c[0x0][0x428] ;  /* 0x00010a00ff027b82 */ /* 0x000e220000000a00 */
[----:B------:R-:W-:Y:S01]  /*04f0*/  IMAD R7, R5, UR9, RZ ;  /* 0x0000000905077c24 */ /* 0x000fe2000f8e02ff */
[C---:B------:R-:W-:Y:S02]  /*0500*/  IADD3 R0, PT, PT, R6.reuse, 0x80, RZ ;  /* 0x0000008006007810 */ /* 0x040fe40007ffe0ff */
[----:B------:R-:W-:Y:S02]  /*0510*/  IADD3 R159, PT, PT, R6, 0x180, RZ ;  /* 0x00000180069f7810 */ /* 0x000fe40007ffe0ff */
[----:B---3--:R-:W-:Y:S01]  /*0520*/  SHF.R.S32.HI R12, RZ, 0x1f, R7 ;  /* 0x0000001fff0c7819 */ /* 0x008fe20000011407 */
[----:B--2---:R-:W-:-:S03]  /*0530*/  IMAD.WIDE.U32 R128, R0, 0x10, R144 ;  /* 0x0000001000807825 */ /* 0x004fc600078e0090 */
[----:B------:R-:W-:Y:S01]  /*0540*/  LEA.HI R7, R12, R7, RZ, 0x2 ;  /* 0x000000070c077211 */ /* 0x000fe200078f10ff */
[----:B------:R-:W-:Y:S02]  /*0550*/  IMAD.WIDE.U32 R136, R159, 0x10, R144 ;  /* 0x000000109f887825 */ /* 0x000fe400078e0090 */
[----:B------:R-:W2:Y:S01]  /*0560*/  LDG.E.128 R128, desc[UR20][R128.64] ;  /* 0x0000001480807981 */ /* 0x000ea2000c1e1d00 */
[----:B------:R-:W-:-:S03]  /*0570*/  LEA.HI.SX32 R7, R7, R4, 0x1e ;  /* 0x0000000407077211 */ /* 0x000fc600078ff2ff */
[----:B------:R-:W3:Y:S01]  /*0580*/  LDG.E.128 R136, desc[UR20][R136.64] ;  /* 0x0000001488887981 */ /* 0x000ee2000c1e1d00 */
[----:B------:R-:W-:-:S04]  /*0590*/  IMAD.WIDE.U32 R8, R6, 0x10, R144 ;  /* 0x0000001006087825 */ /* 0x000fc800078e0090 */
[C-C-:B0-----:R-:W-:Y:S01]  /*05a0*/  IMAD.WIDE.U32 R100, R7.reuse, 0x10, R2.reuse ;  /* 0x0000001007647825 */ /* 0x141fe200078e0002 */
[----:B------:R-:W-:Y:S01]  /*05b0*/  IADD3 R105, PT, PT, R7, 0x80, RZ ;  /* 0x0000008007697810 */ /* 0x000fe20007ffe0ff */
[----:B------:R-:W3:Y:S04]  /*05c0*/  LDG.E.128 R8, desc[UR20][R8.64] ;  /* 0x0000001408087981 */ /* 0x000ee8000c1e1d00 */
[----:B------:R-:W3:Y:S01]  /*05d0*/  LDG.E.128 R100, desc[UR20][R100.64] ;  /* 0x0000001464647981 */ /* 0x000ee2000c1e1d00 */
[----:B------:R-:W-:Y:S01]  /*05e0*/  IADD3 R153, PT, PT, R6, 0x100, RZ ;  /* 0x0000010006997810 */ /* 0x000fe20007ffe0ff */
[----:B------:R-:W-:Y:S01]  /*05f0*/  IMAD.WIDE.U32 R104, R105, 0x10, R2 ;  /* 0x0000001069687825 */ /* 0x000fe200078e0002 */
[----:B------:R-:W-:-:S03]  /*0600*/  IADD3 R109, PT, PT, R7, 0x100, RZ ;  /* 0x00000100076d7810 */ /* 0x000fc60007ffe0ff */
[----:B------:R-:W-:Y:S02]  /*0610*/  IMAD.WIDE.U32 R132, R153, 0x10, R144 ;  /* 0x0000001099847825 */ /* 0x000fe400078e0090 */
[----:B------:R-:W3:Y:S02]  /*0620*/  LDG.E.128 R104, desc[UR20][R104.64] ;  /* 0x0000001468687981 */ /* 0x000ee4000c1e1d00 */
[--C-:B------:R-:W-:Y:S01]  /*0630*/  IMAD.WIDE.U32 R108, R109, 0x10, R2.reuse ;  /* 0x000000106d6c7825 */ /* 0x100fe200078e0002 */
[----:B------:R-:W-:Y:S01]  /*0640*/  IADD3 R113, PT, PT, R7, 0x180, RZ ;  /* 0x0000018007717810 */ /* 0x000fe20007ffe0ff */
[----:B------:R-:W3:Y:S04]  /*0650*/  LDG.E.128 R132, desc[UR20][R132.64] ;  /* 0x0000001484847981 */ /* 0x000ee8000c1e1d00 */
[----:B------:R-:W3:Y:S01]  /*0660*/  LDG.E.128 R108, desc[UR20][R108.64] ;  /* 0x000000146c6c7981 */ /* 0x000ee2000c1e1d00 */
[----:B------:R-:W-:Y:S01]  /*0670*/  IMAD.WIDE.U32 R112, R113, 0x10, R2 ;  /* 0x0000001071707825 */ /* 0x000fe200078e0002 */
[----:B------:R-:W-:-:S05]  /*0680*/  IADD3 R117, PT, PT, R7, 0x200, RZ ;  /* 0x0000020007757810 */ /* 0x000fca0007ffe0ff */
[----:B------:R-:W3:Y:S01]  /*0690*/  LDG.E.128 R112, desc[UR20][R112.64] ;  /* 0x0000001470707981 */ /* 0x000ee2000c1e1d00 */
[C---:B------:R-:W-:Y:S01]  /*06a0*/  IADD3 R161, PT, PT, R6.reuse, 0x200, RZ ;  /* 0x0000020006a17810 */ /* 0x040fe20007ffe0ff */
[----:B------:R-:W-:Y:S01]  /*06b0*/  IMAD.WIDE.U32 R116, R117, 0x10, R2 ;  /* 0x0000001075747825 */ /* 0x000fe200078e0002 */
[----:B------:R-:W-:-:S03]  /*06c0*/  IADD3 R163, PT, PT, R6, 0x280, RZ ;  /* 0x0000028006a37810 */ /* 0x000fc60007ffe0ff */
[--C-:B------:R-:W-:Y:S01]  /*06d0*/  IMAD.WIDE.U32 R140, R161, 0x10, R144.reuse ;  /* 0x00000010a18c7825 */ /* 0x100fe200078e0090 */
[----:B------:R-:W-:Y:S01]  /*06e0*/  IADD3 R121, PT, PT, R7, 0x280, RZ ;  /* 0x0000028007797810 */ /* 0x000fe20007ffe0ff */
[----:B------:R-:W3:Y:S02]  /*06f0*/  LDG.E.128 R116, desc[UR20][R116.64] ;  /* 0x0000001474747981 */ /* 0x000ee4000c1e1d00 */
[----:B------:R-:W-:Y:S02]  /*0700*/  IMAD.WIDE.U32 R144, R163, 0x10, R144 ;  /* 0x00000010a3907825 */ /* 0x000fe400078e0090 */
[----:B------:R-:W3:Y:S02]  /*0710*/  LDG.E.128 R140, desc[UR20][R140.64] ;  /* 0x000000148c8c7981 */ /* 0x000ee4000c1e1d00 */
[----:B------:R-:W-:Y:S02]  /*0720*/  IMAD.WIDE.U32 R120, R121, 0x10, R2 ;  /* 0x0000001079787825 */ /* 0x000fe400078e0002 */
[----:B------:R-:W3:Y:S04]  /*0730*/  LDG.E.128 R144, desc[UR20][R144.64] ;  /* 0x0000001490907981 */ /* 0x000ee8000c1e1d00 */
[----:B------:R-:W3:Y:S01]  /*0740*/  LDG.E.128 R120, desc[UR20][R120.64] ;  /* 0x0000001478787981 */ /* 0x000ee2000c1e1d00 */
[----:B------:R-:W-:-:S04]  /*0750*/  ISETP.NE.U32.AND P0, PT, RZ, UR4, PT ;  /* 0x00000004ff007c0c */ /* 0x000fc8000bf05070 */
[----:B------:R-:W-:Y:S02]  /*0760*/  ISETP.NE.AND.EX P0, PT, RZ, UR5, PT, P0 ;  /* 0x00000005ff007c0c */ /* 0x000fe4000bf05300 */
[----:B-----5:R-:W-:-:S11]  /*0770*/  ISETP.GE.AND P1, PT, R155, 0x1, PT ;  /* 0x000000019b00780c */ /* 0x020fd60003f26270 */
[----:B------:R-:W0:Y:S02]  /*0780*/  @P0 LDC.64 R2, c[0x0][0x438] ;  /* 0x00010e00ff020b82 */ /* 0x000e240000000a00 */
[----:B------:R-:W-:-:S05]  /*0790*/  @P1 IADD3 R12, PT, PT, R155, -0x1, RZ ;  /* 0xffffffff9b0c1810 */ /* 0x000fca0007ffe0ff */
[----:B------:R-:W-:Y:S01]  /*07a0*/  @P1 IMAD R12, R12, R5, RZ ;  /* 0x000000050c0c1224 */ /* 0x000fe200078e02ff */
[----:B------:R-:W-:Y:S01]  /*07b0*/  MOV R165, RZ ;  /* 0x000000ff00a57202 */ /* 0x000fe20000000f00 */
[----:B------:R-:W1:Y:S03]  /*07c0*/  @P0 LDC.64 R156, c[0x0][0x438] ;  /* 0x00010e00ff9c0b82 */ /* 0x000e660000000a00 */
[----:B------:R-:W-:-:S04]  /*07d0*/  @P1 SHF.R.S32.HI R5, RZ, 0x1f, R12 ;  /* 0x0000001fff051819 */ /* 0x000fc8000001140c */
[----:B------:R-:W-:Y:S01]  /*07e0*/  @P1 LEA.HI R5, R5, R12, RZ, 0x2 ;  /* 0x0000000c05051211 */ /* 0x000fe200078f10ff */
[----:B------:R-:W1:Y:S03]  /*07f0*/  @P0 LDC.64 R150, c[0x0][0x438] ;  /* 0x00010e00ff960b82 */ /* 0x000e660000000a00 */
[----:B------:R-:W-:Y:S01]  /*0800*/  @P1 LEA.HI.SX32 R165, R5, R4, 0x1e ;  /* 0x0000000405a51211 */ /* 0x000fe200078ff2ff */
[----:B0-----:R-:W-:-:S04]  /*0810*/  @P0 IMAD.WIDE.U32 R2, R6, 0x10, R2 ;  /* 0x0000001006020825 */ /* 0x001fc800078e0002 */
[----:B------:R-:W0:Y:S01]  /*0820*/  @P0 LDC.64 R4, c[0x0][0x438] ;  /* 0x00010e00ff040b82 */ /* 0x000e220000000a00 */
[----:B------:R1:W5:Y:S07]  /*0830*/  @P0 LDG.E.128 R68, desc[UR20][R2.64] ;  /* 0x0000001402440981 */ /* 0x00036e000c1e1d00 */
[----:B------:R-:W0:Y:S08]  /*0840*/  @P0 LDC.64 R6, c[0x0][0x438] ;  /* 0x00010e00ff060b82 */ /* 0x000e300000000a00 */
[----:B------:R-:W0:Y:S08]  /*0850*/  @P0 LDC.64 R12, c[0x0][0x438] ;  /* 0x00010e00ff0c0b82 */ /* 0x000e300000000a00 */
[----:B-1----:R-:W1:Y:S01]  /*0860*/  LDC.64 R2, c[0x0][0x3b0] ;  /* 0x0000ec00ff027b82 */ /* 0x002e620000000a00 */
[----:B------:R-:W-:-:S04]  /*0870*/  @P0 IMAD.WIDE.U32 R156, R0, 0x10, R156 ;  /* 0x00000010009c0825 */ /* 0x000fc800078e009c */
[----:B0-----:R-:W-:Y:S01]  /*0880*/  @P0 IMAD.WIDE.U32 R4, R153, 0x10, R4 ;  /* 0x0000001099040825 */ /* 0x001fe200078e0004 */
[----:B------:R-:W5:Y:S03]  /*0890*/  @P0 LDG.E.128 R72, desc[UR20][R156.64] ;  /* 0x000000149c480981 */ /* 0x000f66000c1e1d00 */
[----:B------:R-:W-:Y:S01]  /*08a0*/  @P0 IMAD.WIDE.U32 R6, R159, 0x10, R6 ;  /* 0x000000109f060825 */ /* 0x000fe200078e0006 */
[----:B------:R0:W5:Y:S03]  /*08b0*/  @P0 LDG.E.128 R76, desc[UR20][R4.64] ;  /* 0x00000014044c0981 */ /* 0x000166000c1e1d00 */
[----:B------:R-:W-:-:S04]  /*08c0*/  @P0 IMAD.WIDE.U32 R162, R163, 0x10, R150 ;  /* 0x00000010a3a20825 */ /* 0x000fc800078e0096 */
[----:B------:R-:W-:Y:S01]  /*08d0*/  @P0 IMAD.WIDE.U32 R160, R161, 0x10, R12 ;  /* 0x00000010a1a00825 */ /* 0x000fe200078e000c */
[C---:B------:R-:W-:Y:S01]  /*08e0*/  IADD3 R151, PT, PT, R165.reuse, 0x100, RZ ;  /* 0x00000100a5977810 */ /* 0x040fe20007ffe0ff */
[----:B------:R-:W5:Y:S01]  /*08f0*/  @P0 LDG.E.128 R80, desc[UR20][R6.64] ;  /* 0x0000001406500981 */ /* 0x000f62000c1e1d00 */
[----:B0-----:R-:W-:-:S03]  /*0900*/  IADD3 R5, PT, PT, R165, 0x200, RZ ;  /* 0x00000200a5057810 */ /* 0x001fc60007ffe0ff */
[----:B------:R0:W5:Y:S04]  /*0910*/  @P0 LDG.E.128 R84, desc[UR20][R160.64] ;  /* 0x00000014a0540981 */ /* 0x000168000c1e1d00 */
[----:B------:R-:W5:Y:S01]  /*0920*/  @P0 LDG.E.128 R88, desc[UR20][R162.64] ;  /* 0x00000014a2580981 */ /* 0x000f62000c1e1d00 */
[----:B------:R-:W-:Y:S01]  /*0930*/  ISETP.NE.AND P0, PT, RZ, UR26, PT ;  /* 0x0000001aff007c0c */ /* 0x000fe2000bf05270 */
[--C-:B-1----:R-:W-:Y:S01]  /*0940*/  IMAD.WIDE.U32 R150, R151, 0x4, R2.reuse ;  /* 0x0000000497967825 */ /* 0x102fe200078e0002 */
[C---:B------:R-:W-:Y:S02]  /*0950*/  IADD3 R13, PT, PT, R165.reuse, 0x80, RZ ;  /* 0x00000080a50d7810 */ /* 0x040fe40007ffe0ff */
[----:B------:R-:W-:Y:S01]  /*0960*/  IADD3 R157, PT, PT, R165, 0x180, RZ ;  /* 0x00000180a59d7810 */ /* 0x000fe20007ffe0ff */
[--C-:B0-----:R-:W-:Y:S01]  /*0970*/  IMAD.WIDE.U32 R160, R5, 0x4, R2.reuse ;  /* 0x0000000405a07825 */ /* 0x101fe200078e0002 */
[C---:B------:R-:W-:Y:S01]  /*0980*/  IADD3 R7, PT, PT, R165.reuse, 0x280, RZ ;  /* 0x00000280a5077810 */ /* 0x040fe20007ffe0ff */
[----:B------:R-:W5:Y:S02]  /*0990*/  LDG.E R5, desc[UR20][R150.64] ;  /* 0x0000001496057981 */ /* 0x000f64000c1e1900 */
[----:B------:R-:W-:-:S04]  /*09a0*/  IMAD.WIDE.U32 R158, R165, 0x4, R2 ;  /* 0x00000004a59e7825 */ /* 0x000fc800078e0002 */
[--C-:B------:R-:W-:Y:S02]  /*09b0*/  IMAD.WIDE.U32 R12, R13, 0x4, R2.reuse ;  /* 0x000000040d0c7825 */ /* 0x100fe400078e0002 */
[----:B------:R-:W5:Y:S02]  /*09c0*/  LDG.E R158, desc[UR20][R158.64] ;  /* 0x000000149e9e7981 */ /* 0x000f64000c1e1900 */
[--C-:B------:R-:W-:Y:S02]  /*09d0*/  IMAD.WIDE.U32 R156, R157, 0x4, R2.reuse ;  /* 0x000000049d9c7825 */ /* 0x100fe400078e0002 */
[----:B------:R0:W5:Y:S02]  /*09e0*/  LDG.E R153, desc[UR20][R12.64] ;  /* 0x000000140c997981 */ /* 0x000164000c1e1900 */
[----:B------:R-:W-:Y:S02]  /*09f0*/  IMAD.WIDE.U32 R6, R7, 0x4, R2 ;  /* 0x0000000407067825 */ /* 0x000fe400078e0002 */
[----:B------:R3:W5:Y:S04]  /*0a00*/  LDG.E R2, desc[UR20][R160.64] ;  /* 0x00000014a0027981 */ /* 0x000768000c1e1900 */
[----:B------:R1:W5:Y:S01]  /*0a10*/  LDG.E R0, desc[UR20][R6.64] ;  /* 0x0000001406007981 */ /* 0x000362000c1e1900 */
[----:B0-----:R-:W-:-:S03]  /*0a20*/  SHF.R.U64 R13, R124, 0x10, R125 ;  /* 0x000000107c0d7819 */ /* 0x001fc6000000127d */
[----:B------:R0:W5:Y:S01]  /*0a30*/  LDG.E R4, desc[UR20][R156.64] ;  /* 0x000000149c047981 */ /* 0x000162000c1e1900 */
[----:B----4-:R-:W-:-:S05]  /*0a40*/  FSEL R152, R152, RZ, !P0 ;  /* 0x000000ff98987208 */ /* 0x010fca0004000000 */
[----:B--2---:R-:W-:Y:S01]  /*0a50*/  FADD.FTZ R150, -R152, R130 ;  /* 0x0000008298967221 */ /* 0x004fe20000010100 */
[--C-:B------:R-:W-:Y:S01]  /*0a60*/  SHF.R.U64 R130, R148, 0x10, R149.reuse ;  /* 0x0000001094827819 */ /* 0x100fe20000001295 */
[----:B---3--:R-:W-:Y:S01]  /*0a70*/  FADD.FTZ R160, -R152, R136 ;  /* 0x0000008898a07221 */ /* 0x008fe20000010100 */
[----:B------:R-:W-:-:S03]  /*0a80*/  SHF.R.U32.HI R136, RZ, 0x10, R149 ;  /* 0x00000010ff887819 */ /* 0x000fc60000011695 */
[----:B------:R-:W-:Y:S02]  /*0a90*/  HADD2.F32 R130, -RZ, R130.H0_H0 ;  /* 0x20000082ff827230 */ /* 0x000fe40000004100 */
[----:B------:R-:W-:Y:S02]  /*0aa0*/  HADD2.F32 R136, -RZ, R136.H0_H0 ;  /* 0x20000088ff887230 */ /* 0x000fe40000004100 */
[----:B-1----:R-:W-:Y:S01]  /*0ab0*/  FADD.FTZ R6, -R152, R9 ;  /* 0x0000000998067221 */ /* 0x002fe20000010100 */
[----:B------:R-:W-:Y:S01]  /*0ac0*/  FMUL.FTZ R7, R101, R130 ;  /* 0x0000008265077220 */ /* 0x000fe20000410000 */
[--C-:B------:R-:W-:Y:S01]  /*0ad0*/  SHF.R.U64 R130, R126, 0x10, R127.reuse ;  /* 0x000000107e827819 */ /* 0x100fe2000000127f */
[----:B------:R-:W-:Y:S01]  /*0ae0*/  FMUL.FTZ R9, R103, R136 ;  /* 0x0000008867097220 */ /* 0x000fe20000410000 */
[----:B------:R-:W-:Y:S01]  /*0af0*/  SHF.R.U32.HI R136, RZ, 0x10, R127 ;  /* 0x00000010ff887819 */ /* 0x000fe2000001167f */
[C---:B------:R-:W-:Y:S01]  /*0b00*/  FADD.FTZ R3, -R152.reuse, R8 ;  /* 0x0000000898037221 */ /* 0x040fe20000010100 */
[----:B------:R-:W-:Y:S01]  /*0b10*/  FADD.FTZ R8, -R152, R11 ;  /* 0x0000000b98087221 */ /* 0x000fe20000010100 */
[----:B------:R-:W-:-:S02]  /*0b20*/  HADD2.F32 R130, -RZ, R130.H0_H0 ;  /* 0x20000082ff827230 */ /* 0x000fc40000004100 */
[----:B------:R-:W-:Y:S01]  /*0b30*/  FMUL.FTZ R6, R6, UR28 ;  /* 0x0000001c06067c20 */ /* 0x000fe20008410000 */
[----:B------:R-:W-:Y:S02]  /*0b40*/  HADD2.F32 R136, -RZ, R136.H0_H0 ;  /* 0x20000088ff887230 */ /* 0x000fe40000004100 */
[----:B------:R-:W-:Y:S01]  /*0b50*/  FMUL.FTZ R8, R8, UR28 ;  /* 0x0000001c08087c20 */ /* 0x000fe20008410000 */
[----:B------:R-:W-:Y:S01]  /*0b60*/  FMUL.FTZ R11, R105, R130 ;  /* 0x00000082690b7220 */ /* 0x000fe20000410000 */
[----:B------:R-:W-:Y:S02]  /*0b70*/  HADD2.F32 R130, -RZ, R13.H0_H0 ;  /* 0x2000000dff827230 */ /* 0x000fe40000004100 */
[----:B------:R-:W-:Y:S01]  /*0b80*/  FADD.FTZ R45, R45, R101 ;  /* 0x000000652d2d7221 */ /* 0x000fe20000010000 */
[----:B------:R-:W-:Y:S01]  /*0b90*/  FFMA.FTZ R21, R101, R6, R21 ;  /* 0x0000000665157223 */ /* 0x000fe20000010015 */
[----:B------:R-:W-:Y:S01]  /*0ba0*/  FMUL.FTZ R13, R107, R136 ;  /* 0x000000886b0d7220 */ /* 0x000fe20000410000 */
[----:B------:R-:W-:Y:S01]  /*0bb0*/  FADD.FTZ R163, -R152, R128 ;  /* 0x0000008098a37221 */ /* 0x000fe20000010100 */
[----:B------:R-:W-:Y:S01]  /*0bc0*/  FADD.FTZ R47, R47, R103 ;  /* 0x000000672f2f7221 */ /* 0x000fe20000010000 */
[----:B------:R-:W-:Y:S01]  /*0bd0*/  FFMA.FTZ R23, R103, R8, R23 ;  /* 0x0000000867177223 */ /* 0x000fe20000010017 */
[----:B------:R-:W-:Y:S01]  /*0be0*/  SHF.R.U32.HI R136, RZ, 0x10, R125 ;  /* 0x00000010ff887819 */ /* 0x000fe2000001167d */
[----:B------:R-:W-:-:S02]  /*0bf0*/  HADD2.F32 R101, -RZ, R148.H0_H0 ;  /* 0x20000094ff657230 */ /* 0x000fc40000004100 */
[C---:B------:R-:W-:Y:S01]  /*0c00*/  FADD.FTZ R162, -R152.reuse, R132 ;  /* 0x0000008498a27221 */ /* 0x040fe20000010100 */
[----:B------:R-:W-:Y:S01]  /*0c10*/  FADD.FTZ R128, -R152, R133 ;  /* 0x0000008598807221 */ /* 0x000fe20000010100 */
[----:B------:R-:W-:Y:S01]  /*0c20*/  FMUL.FTZ R3, R3, UR28 ;  /* 0x0000001c03037c20 */ /* 0x000fe20008410000 */
[----:B------:R-:W-:Y:S01]  /*0c30*/  SHF.R.U64 R103, R18, 0x10, R19 ;  /* 0x0000001012677819 */ /* 0x000fe20000001213 */
[C---:B------:R-:W-:Y:S01]  /*0c40*/  FADD.FTZ R164, -R152.reuse, R10 ;  /* 0x0000000a98a47221 */ /* 0x040fe20000010100 */
[C---:B------:R-:W-:Y:S01]  /*0c50*/  FADD.FTZ R132, -R152.reuse, R135 ;  /* 0x0000008798847221 */ /* 0x040fe20000010100 */
[C---:B------:R-:W-:Y:S01]  /*0c60*/  FADD.FTZ R10, -R152.reuse, R129 ;  /* 0x00000081980a7221 */ /* 0x040fe20000010100 */
[----:B------:R-:W-:Y:S01]  /*0c70*/  FMUL.FTZ R129, R109, R130 ;  /* 0x000000826d817220 */ /* 0x000fe20000410000 */
[----:B------:R-:W-:Y:S01]  /*0c80*/  FADD.FTZ R161, -R152, R134 ;  /* 0x0000008698a17221 */ /* 0x000fe20000010100 */
[----:B------:R-:W-:Y:S01]  /*0c90*/  FMUL.FTZ R128, R128, UR28 ;  /* 0x0000001c80807c20 */ /* 0x000fe20008410000 */
[----:B------:R-:W-:-:S02]  /*0ca0*/  HADD2.F32 R136, -RZ, R136.H0_H0 ;  /* 0x20000088ff887230 */ /* 0x000fc40000004100 */
[----:B------:R-:W-:Y:S01]  /*0cb0*/  FADD.FTZ R44, R44, R100 ;  /* 0x000000642c2c7221 */ /* 0x000fe20000010000 */
[C---:B------:R-:W-:Y:S01]  /*0cc0*/  FFMA.FTZ R20, R100.reuse, R3, R20 ;  /* 0x0000000364147223 */ /* 0x040fe20000010014 */
[----:B------:R-:W-:Y:S01]  /*0cd0*/  FMUL.FTZ R130, R100, R101 ;  /* 0x0000006564827220 */ /* 0x000fe20000410000 */
[----:B------:R-:W-:Y:S01]  /*0ce0*/  FADD.FTZ R134, -R152, R137 ;  /* 0x0000008998867221 */ /* 0x000fe20000010100 */
[----:B------:R-:W-:Y:S01]  /*0cf0*/  FMUL.FTZ R132, R132, UR28 ;  /* 0x0000001c84847c20 */ /* 0x000fe20008410000 */
[----:B------:R-:W-:Y:S01]  /*0d00*/  HADD2.F32 R100, -RZ, R103.H0_H0 ;  /* 0x20000067ff647230 */ /* 0x000fe20000004100 */
[----:B------:R-:W-:Y:S01]  /*0d10*/  SHF.R.U32.HI R103, RZ, 0x10, R19 ;  /* 0x00000010ff677819 */ /* 0x000fe20000011613 */
[----:B------:R-:W-:Y:S01]  /*0d20*/  FADD.FTZ R37, R37, R109 ;  /* 0x0000006d25257221 */ /* 0x000fe20000010000 */
[----:B------:R-:W-:Y:S01]  /*0d30*/  FFMA.FTZ R61, R109, R128, R61 ;  /* 0x000000806d3d7223 */ /* 0x000fe2000001003d */
[----:B------:R-:W-:Y:S01]  /*0d40*/  FMUL.FTZ R109, R111, R136 ;  /* 0x000000886f6d7220 */ /* 0x000fe20000410000 */
[----:B------:R-:W-:Y:S01]  /*0d50*/  FADD.FTZ R39, R39, R111 ;  /* 0x0000006f27277221 */ /* 0x000fe20000010000 */
[----:B------:R-:W-:Y:S01]  /*0d60*/  FFMA.FTZ R63, R111, R132, R63 ;  /* 0x000000846f3f7223 */ /* 0x000fe2000001003f */
[----:B------:R-:W-:Y:S01]  /*0d70*/  FMUL.FTZ R134, R134, UR28 ;  /* 0x0000001c86867c20 */ /* 0x000fe20008410000 */
[----:B------:R-:W-:Y:S01]  /*0d80*/  FMUL.FTZ R111, R113, R100 ;  /* 0x00000064716f7220 */ /* 0x000fe20000410000 */
[----:B------:R-:W-:-:S02]  /*0d90*/  HADD2.F32 R100, -RZ, R103.H0_H0 ;  /* 0x20000067ff647230 */ /* 0x000fc40000004100 */
[----:B------:R-:W-:Y:S01]  /*0da0*/  FADD.FTZ R33, R33, R113 ;  /* 0x0000007121217221 */ /* 0x000fe20000010000 */
[----:B------:R-:W-:Y:S01]  /*0db0*/  FFMA.FTZ R57, R113, R134, R57 ;  /* 0x0000008671397223 */ /* 0x000fe20000010039 */
[----:B------:R-:W-:Y:S02]  /*0dc0*/  HADD2.F32 R101, -RZ, R149.H0_H0 ;  /* 0x20000095ff657230 */ /* 0x000fe40000004100 */
[----:B------:R-:W-:Y:S01]  /*0dd0*/  FADD.FTZ R159, -R152, R138 ;  /* 0x0000008a989f7221 */ /* 0x000fe20000010100 */
[----:B------:R-:W-:Y:S01]  /*0de0*/  FMUL.FTZ R113, R164, UR28 ;  /* 0x0000001ca4717c20 */ /* 0x000fe20008410000 */
[----:B------:R-:W-:Y:S01]  /*0df0*/  SHF.R.U64 R103, R16, 0x10, R17 ;  /* 0x0000001010677819 */ /* 0x000fe20000001211 */
[C---:B------:R-:W-:Y:S01]  /*0e00*/  FADD.FTZ R12, -R152.reuse, R131 ;  /* 0x00000083980c7221 */ /* 0x040fe20000010100 */
[----:B------:R-:W-:Y:S01]  /*0e10*/  FADD.FTZ R138, -R152, R139 ;  /* 0x0000008b988a7221 */ /* 0x000fe20000010100 */
[----:B------:R-:W-:Y:S01]  /*0e20*/  FMUL.FTZ R131, R115, R100 ;  /* 0x0000006473837220 */ /* 0x000fe20000410000 */
[----:B------:R-:W-:Y:S01]  /*0e30*/  SHF.R.U32.HI R100, RZ, 0x10, R17 ;  /* 0x00000010ff647819 */ /* 0x000fe20000011611 */
[----:B------:R-:W-:Y:S01]  /*0e40*/  FADD.FTZ R46, R46, R102 ;  /* 0x000000662e2e7221 */ /* 0x000fe20000010000 */
[C---:B------:R-:W-:Y:S01]  /*0e50*/  FFMA.FTZ R22, R102.reuse, R113, R22 ;  /* 0x0000007166167223 */ /* 0x040fe20000010016 */
[----:B------:R-:W-:Y:S01]  /*0e60*/  FMUL.FTZ R136, R102, R101 ;  /* 0x0000006566887220 */ /* 0x000fe20000410000 */
[----:B------:R-:W-:Y:S01]  /*0e70*/  FMUL.FTZ R138, R138, UR28 ;  /* 0x0000001c8a8a7c20 */ /* 0x000fe20008410000 */
[----:B------:R-:W-:-:S02]  /*0e80*/  HADD2.F32 R102, -RZ, R103.H0_H0 ;  /* 0x20000067ff667230 */ /* 0x000fc40000004100 */
[----:B------:R-:W-:Y:S01]  /*0e90*/  FADD.FTZ R35, R35, R115 ;  /* 0x0000007323237221 */ /* 0x000fe20000010000 */
[----:B------:R-:W-:Y:S02]  /*0ea0*/  HADD2.F32 R100, -RZ, R100.H0_H0 ;  /* 0x20000064ff647230 */ /* 0x000fe40000004100 */
[----:B------:R-:W-:Y:S01]  /*0eb0*/  FFMA.FTZ R59, R115, R138, R59 ;  /* 0x0000008a733b7223 */ /* 0x000fe2000001003b */
[----:B------:R-:W-:Y:S01]  /*0ec0*/  FMUL.FTZ R115, R117, R102 ;  /* 0x0000006675737220 */ /* 0x000fe20000410000 */
[----:B------:R-:W-:Y:S01]  /*0ed0*/  SHF.R.U64 R102, R14, 0x10, R15 ;  /* 0x000000100e667819 */ /* 0x000fe2000000120f */
[----:B------:R-:W-:Y:S01]  /*0ee0*/  FADD.FTZ R143, -R152, R143 ;  /* 0x0000008f988f7221 */ /* 0x000fe20000010100 */
[----:B------:R-:W-:Y:S01]  /*0ef0*/  FMUL.FTZ R10, R10, UR28 ;  /* 0x0000001c0a0a7c20 */ /* 0x000fe20008410000 */
[----:B------:R-:W-:Y:S01]  /*0f00*/  FMUL.FTZ R133, R119, R100 ;  /* 0x0000006477857220 */ /* 0x000fe20000410000 */
[----:B------:R-:W-:Y:S01]  /*0f10*/  FADD.FTZ R100, RZ, R130 ;  /* 0x00000082ff647221 */ /* 0x000fe20000010000 */
[----:B------:R-:W-:Y:S01]  /*0f20*/  FADD.FTZ R154, -R152, R144 ;  /* 0x00000090989a7221 */ /* 0x000fe20000010100 */
[----:B------:R-:W-:Y:S01]  /*0f30*/  FFMA.FTZ R103, R3, R130, RZ ;  /* 0x0000008203677223 */ /* 0x000fe200000100ff */
[----:B------:R-:W-:-:S02]  /*0f40*/  HADD2.F32 R102, -RZ, R102.H0_H0 ;  /* 0x20000066ff667230 */ /* 0x000fc40000004100 */
[----:B------:R-:W-:Y:S01]  /*0f50*/  FMUL.FTZ R144, R143, UR28 ;  /* 0x0000001c8f907c20 */ /* 0x000fe20008410000 */
[C---:B0-----:R-:W-:Y:S01]  /*0f60*/  FADD.FTZ R157, -R152.reuse, R140 ;  /* 0x0000008c989d7221 */ /* 0x041fe20000010100 */
[----:B------:R-:W-:Y:S01]  /*0f70*/  FADD.FTZ R41, R41, R105 ;  /* 0x0000006929297221 */ /* 0x000fe20000010000 */
[----:B------:R-:W-:Y:S01]  /*0f80*/  FFMA.FTZ R65, R105, R10, R65 ;  /* 0x0000000a69417223 */ /* 0x000fe20000010041 */
[----:B------:R-:W-:Y:S02]  /*0f90*/  HADD2.F32 R101, -RZ, R126.H0_H0 ;  /* 0x2000007eff657230 */ /* 0x000fe40000004100 */
[C---:B------:R-:W-:Y:S01]  /*0fa0*/  FADD.FTZ R140, -R152.reuse, R141 ;  /* 0x0000008d988c7221 */ /* 0x040fe20000010100 */
[----:B------:R-:W-:Y:S01]  /*0fb0*/  FADD.FTZ R145, -R152, R145 ;  /* 0x0000009198917221 */ /* 0x000fe20000010100 */
[----:B------:R-:W-:Y:S01]  /*0fc0*/  FADD.FTZ R105, R7, R100 ;  /* 0x0000006407697221 */ /* 0x000fe20000010000 */
[----:B------:R-:W-:Y:S01]  /*0fd0*/  FFMA.FTZ R100, R6, R7, R103 ;  /* 0x0000000706647223 */ /* 0x000fe20000010067 */
[----:B------:R-:W-:Y:S01]  /*0fe0*/  FADD.FTZ R31, R31, R119 ;  /* 0x000000771f1f7221 */ /* 0x000fe20000010000 */
[----:B------:R-:W-:Y:S01]  /*0ff0*/  FFMA.FTZ R55, R119, R144, R55 ;  /* 0x0000009077377223 */ /* 0x000fe20000010037 */
[C---:B------:R-:W-:Y:S01]  /*1000*/  FADD.FTZ R156, -R152.reuse, R142 ;  /* 0x0000008e989c7221 */ /* 0x040fe20000010100 */
[----:B------:R-:W-:Y:S01]  /*1010*/  FADD.FTZ R151, -R152, R146 ;  /* 0x0000009298977221 */ /* 0x000fe20000010100 */
[----:B------:R-:W-:Y:S01]  /*1020*/  FMUL.FTZ R119, R121, R102 ;  /* 0x0000006679777220 */ /* 0x000fe20000410000 */
[----:B------:R-:W-:Y:S01]  /*1030*/  FMUL.FTZ R140, R140, UR28 ;  /* 0x0000001c8c8c7c20 */ /* 0x000fe20008410000 */
[----:B------:R-:W-:Y:S01]  /*1040*/  FMUL.FTZ R142, R104, R101 ;  /* 0x00000065688e7220 */ /* 0x000fe20000410000 */
[----:B------:R-:W-:Y:S01]  /*1050*/  FMUL.FTZ R146, R145, UR28 ;  /* 0x0000001c91927c20 */ /* 0x000fe20008410000 */
[----:B------:R-:W-:Y:S01]  /*1060*/  FADD.FTZ R102, R136, R105 ;  /* 0x0000006988667221 */ /* 0x000fe20000010000 */
[----:B------:R-:W-:-:S02]  /*1070*/  HADD2.F32 R101, -RZ, R127.H0_H0 ;  /* 0x2000007fff657230 */ /* 0x000fc40000004100 */
[----:B------:R-:W-:Y:S01]  /*1080*/  FFMA.FTZ R103, R113, R136, R100 ;  /* 0x0000008871677223 */ /* 0x000fe20000010064 */
[----:B------:R-:W-:Y:S01]  /*1090*/  FADD.FTZ R29, R29, R117 ;  /* 0x000000751d1d7221 */ /* 0x000fe20000010000 */
[----:B------:R-:W-:Y:S01]  /*10a0*/  FFMA.FTZ R53, R117, R140, R53 ;  /* 0x0000008c75357223 */ /* 0x000fe20000010035 */
[----:B------:R-:W-:Y:S01]  /*10b0*/  FADD.FTZ R25, R25, R121 ;  /* 0x0000007919197221 */ /* 0x000fe20000010000 */
[----:B------:R-:W-:Y:S01]  /*10c0*/  FFMA.FTZ R49, R121, R146, R49 ;  /* 0x0000009279317223 */ /* 0x000fe20000010031 */
[----:B------:R-:W-:Y:S01]  /*10d0*/  FADD.FTZ R105, R9, R102 ;  /* 0x0000006609697221 */ /* 0x000fe20000010000 */
[----:B------:R-:W-:Y:S01]  /*10e0*/  FMUL.FTZ R117, R163, UR28 ;  /* 0x0000001ca3757c20 */ /* 0x000fe20008410000 */
[----:B------:R-:W-:Y:S01]  /*10f0*/  FMUL.FTZ R121, R150, UR28 ;  /* 0x0000001c96797c20 */ /* 0x000fe20008410000 */
[----:B------:R-:W-:Y:S01]  /*1100*/  FFMA.FTZ R100, R8, R9, R103 ;  /* 0x0000000908647223 */ /* 0x000fe20000010067 */
[----:B------:R-:W-:Y:S01]  /*1110*/  FMUL.FTZ R150, R106, R101 ;  /* 0x000000656a967220 */ /* 0x000fe20000410000 */
[----:B------:R-:W-:Y:S01]  /*1120*/  FMUL.FTZ R135, R162, UR28 ;  /* 0x0000001ca2877c20 */ /* 0x000fe20008410000 */
[----:B------:R-:W-:-:S02]  /*1130*/  HADD2.F32 R101, -RZ, R124.H0_H0 ;  /* 0x2000007cff657230 */ /* 0x000fc40000004100 */
[----:B------:R-:W-:Y:S01]  /*1140*/  FADD.FTZ R102, R142, R105 ;  /* 0x000000698e667221 */ /* 0x000fe20000010000 */
[----:B------:R-:W-:Y:S01]  /*1150*/  FFMA.FTZ R103, R117, R142, R100 ;  /* 0x0000008e75677223 */ /* 0x000fe20000010064 */
[----:B------:R-:W-:Y:S01]  /*1160*/  FADD.FTZ R36, R36, R108 ;  /* 0x0000006c24247221 */ /* 0x000fe20000010000 */
[C---:B------:R-:W-:Y:S01]  /*1170*/  FFMA.FTZ R60, R108.reuse, R135, R60 ;  /* 0x000000876c3c7223 */ /* 0x040fe2000001003c */
[----:B------:R-:W-:Y:S01]  /*1180*/  FMUL.FTZ R108, R108, R101 ;  /* 0x000000656c6c7220 */ /* 0x000fe20000410000 */
[----:B------:R-:W-:Y:S01]  /*1190*/  FADD.FTZ R105, R11, R102 ;  /* 0x000000660b697221 */ /* 0x000fe20000010000 */
[----:B------:R-:W-:Y:S01]  /*11a0*/  FMUL.FTZ R137, R161, UR28 ;  /* 0x0000001ca1897c20 */ /* 0x000fe20008410000 */
[----:B------:R-:W-:Y:S02]  /*11b0*/  HADD2.F32 R101, -RZ, R125.H0_H0 ;  /* 0x2000007dff657230 */ /* 0x000fe40000004100 */
[----:B------:R-:W-:Y:S01]  /*11c0*/  FFMA.FTZ R100, R10, R11, R103 ;  /* 0x0000000b0a647223 */ /* 0x000fe20000010067 */
[----:B------:R-:W-:Y:S01]  /*11d0*/  FADD.FTZ R102, R150, R105 ;  /* 0x0000006996667221 */ /* 0x000fe20000010000 */
[----:B------:R-:W-:Y:S01]  /*11e0*/  FMUL.FTZ R12, R12, UR28 ;  /* 0x0000001c0c0c7c20 */ /* 0x000fe20008410000 */
[----:B------:R-:W-:Y:S01]  /*11f0*/  FADD.FTZ R38, R38, R110 ;  /* 0x0000006e26267221 */ /* 0x000fe20000010000 */
[C---:B------:R-:W-:Y:S01]  /*1200*/  FFMA.FTZ R62, R110.reuse, R137, R62 ;  /* 0x000000896e3e7223 */ /* 0x040fe2000001003e */
        /* <DEDUP_REMOVED lines=10> */
[----:B------:R-:W-:-:S03]  /*12b0*/  FFMA.FTZ R101, R135, R108, R100 ;  /* 0x0000006c87657223 */ /* 0x000fc60000010064 */
[----:B------:R-:W-:Y:S01]  /*12c0*/  FADD.FTZ R105, R129, R102 ;  /* 0x0000006681697221 */ /* 0x000fe20000010000 */
[----:B------:R-:W-:-:S03]  /*12d0*/  FFMA.FTZ R100, R128, R129, R101 ;  /* 0x0000008180647223 */ /* 0x000fc60000010065 */
[----:B------:R-:W-:Y:S01]  /*12e0*/  FADD.FTZ R102, R110, R105 ;  /* 0x000000696e667221 */ /* 0x000fe20000010000 */
[----:B------:R-:W-:Y:S01]  /*12f0*/  FFMA.FTZ R101, R137, R110, R100 ;  /* 0x0000006e89657223 */ /* 0x000fe20000010064 */
[----:B------:R-:W-:Y:S01]  /*1300*/  FMUL.FTZ R141, R159, UR28 ;  /* 0x0000001c9f8d7c20 */ /* 0x000fe20008410000 */
[----:B------:R-:W-:Y:S02]  /*1310*/  HADD2.F32 R103, -RZ, R19.H0_H0 ;  /* 0x20000013ff677230 */ /* 0x000fe40000004100 */
[----:B------:R-:W-:Y:S01]  /*1320*/  FADD.FTZ R105, R109, R102 ;  /* 0x000000666d697221 */ /* 0x000fe20000010000 */
[----:B------:R-:W-:Y:S01]  /*1330*/  FFMA.FTZ R100, R132, R109, R101 ;  /* 0x0000006d84647223 */ /* 0x000fe20000010065 */
[----:B------:R-:W-:Y:S01]  /*1340*/  FADD.FTZ R34, R34, R114 ;  /* 0x0000007222227221 */ /* 0x000fe20000010000 */
[----:B------:R-:W-:Y:S01]  /*1350*/  FFMA.FTZ R58, R114, R141, R58 ;  /* 0x0000008d723a7223 */ /* 0x000fe2000001003a */
[----:B------:R-:W-:Y:S01]  /*1360*/  FADD.FTZ R102, R112, R105 ;  /* 0x0000006970667221 */ /* 0x000fe20000010000 */
[----:B------:R-:W-:Y:S01]  /*1370*/  FMUL.FTZ R114, R114, R103 ;  /* 0x0000006772727220 */ /* 0x000fe20000410000 */
[----:B------:R-:W-:Y:S01]  /*1380*/  FFMA.FTZ R101, R139, R112, R100 ;  /* 0x000000708b657223 */ /* 0x000fe20000010064 */
[----:B------:R-:W-:Y:S01]  /*1390*/  FMUL.FTZ R143, R157, UR28 ;  /* 0x0000001c9d8f7c20 */ /* 0x000fe20008410000 */
[----:B------:R-:W-:-:S02]  /*13a0*/  HADD2.F32 R103, -RZ, R16.H0_H0 ;  /* 0x20000010ff677230 */ /* 0x000fc40000004100 */
[----:B------:R-:W-:Y:S01]  /*13b0*/  FADD.FTZ R105, R111, R102 ;  /* 0x000000666f697221 */ /* 0x000fe20000010000 */
[----:B------:R-:W-:Y:S01]  /*13c0*/  FFMA.FTZ R100, R134, R111, R101 ;  /* 0x0000006f86647223 */ /* 0x000fe20000010065 */
[----:B------:R-:W-:Y:S01]  /*13d0*/  FADD.FTZ R28, R28, R116 ;  /* 0x000000741c1c7221 */ /* 0x000fe20000010000 */
[C---:B------:R-:W-:Y:S01]  /*13e0*/  FFMA.FTZ R52, R116.reuse, R143, R52 ;  /* 0x0000008f74347223 */ /* 0x040fe20000010034 */
[----:B------:R-:W-:Y:S01]  /*13f0*/  FMUL.FTZ R116, R116, R103 ;  /* 0x0000006774747220 */ /* 0x000fe20000410000 */
[----:B------:R-:W-:Y:S01]  /*1400*/  FMUL.FTZ R145, R156, UR28 ;  /* 0x0000001c9c917c20 */ /* 0x000fe20008410000 */
[----:B------:R-:W-:Y:S02]  /*1410*/  HADD2.F32 R103, -RZ, R17.H0_H0 ;  /* 0x20000011ff677230 */ /* 0x000fe40000004100 */
[----:B------:R-:W-:Y:S01]  /*1420*/  FADD.FTZ R102, R114, R105 ;  /* 0x0000006972667221 */ /* 0x000fe20000010000 */
[----:B------:R-:W-:Y:S01]  /*1430*/  FFMA.FTZ R101, R141, R114, R100 ;  /* 0x000000728d657223 */ /* 0x000fe20000010064 */
[----:B------:R-:W-:Y:S01]  /*1440*/  FADD.FTZ R30, R30, R118 ;  /* 0x000000761e1e7221 */ /* 0x000fe20000010000 */
[----:B------:R-:W-:Y:S01]  /*1450*/  FFMA.FTZ R54, R118, R145, R54 ;  /* 0x0000009176367223 */ /* 0x000fe20000010036 */
[----:B------:R-:W-:Y:S01]  /*1460*/  FADD.FTZ R105, R131, R102 ;  /* 0x0000006683697221 */ /* 0x000fe20000010000 */
[----:B------:R-:W-:Y:S01]  /*1470*/  FADD.FTZ R152, -R152, R147 ;  /* 0x0000009398987221 */ /* 0x000fe20000010100 */
        /* <DEDUP_REMOVED lines=17> */
[----:B------:R-:W-:Y:S01]  /*1590*/  SHF.R.U32.HI R104, RZ, 0x10, R15 ;  /* 0x00000010ff687819 */ /* 0x000fe2000001160f */
[----:B------:R-:W-:Y:S02]  /*15a0*/  HADD2.F32 R105, -RZ, R15.H0_H0 ;  /* 0x2000000fff697230 */ /* 0x000fe40000004100 */
[----:B------:R-:W-:Y:S01]  /*15b0*/  FADD.FTZ R100, R120, R103 ;  /* 0x0000006778647221 */ /* 0x000fe20000010000 */
[----:B------:R-:W-:Y:S01]  /*15c0*/  FFMA.FTZ R101, R147, R120, R102 ;  /* 0x0000007893657223 */ /* 0x000fe20000010066 */
[----:B------:R-:W-:Y:S01]  /*15d0*/  FMUL.FTZ R151, R151, UR28 ;  /* 0x0000001c97977c20 */ /* 0x000fe20008410000 */
[----:B------:R-:W-:-:S02]  /*15e0*/  HADD2.F32 R104, -RZ, R104.H0_H0 ;  /* 0x20000068ff687230 */ /* 0x000fc40000004100 */
[----:B------:R-:W-:Y:S01]  /*15f0*/  FADD.FTZ R103, R100, R119 ;  /* 0x0000007764677221 */ /* 0x000fe20000010000 */
[----:B------:R-:W-:Y:S01]  /*1600*/  FMUL.FTZ R154, R122, R105 ;  /* 0x000000697a9a7220 */ /* 0x000fe20000410000 */
        /* <DEDUP_REMOVED lines=16> */
.L_x_9078:
[----:B-----5:R-:W-:Y:S01]  /*1710*/  ISETP.GE.AND P1, PT, R155, 0x1, PT ;  /* 0x000000019b00780c */ /* 0x020fe20003f26270 */
[----:B------:R-:W-:Y:S01]  /*1720*/  UISETP.NE.U32.AND UP0, UPT, UR4, URZ, UPT ;  /* 0x000000ff0400728c */ /* 0x000fe2000bf05070 */
[----:B------:R-:W-:-:S03]  /*1730*/  HFMA2 R159, -RZ, RZ, 0, 0 ;  /* 0x00000000ff9f7431 */ /* 0x000fc600000001ff */
[----:B------:R-:W-:-:S08]  /*1740*/  UISETP.NE.AND.EX UP0, UPT, UR5, URZ, UPT, UP0 ;  /* 0x000000ff0500728c */ /* 0x000fd0000bf05300 */
[----:B------:R-:W-:Y:S05]  /*1750*/  @!P1 BRA `(.L_x_9080) ;  /* 0x0000000000189947 */ /* 0x000fea0003800000 */
[----:B------:R-:W0:Y:S01]  /*1760*/  S2R R2, SR_TID.X ;  /* 0x0000000000027919 */ /* 0x000e220000002100 */
[----:B------:R-:W-:-:S05]  /*1770*/  IADD3 R0, PT, PT, R155, -0x1, RZ ;  /* 0xffffffff9b007810 */ /* 0x000fca0007ffe0ff */
[----:B------:R-:W-:-:S05]  /*1780*/  IMAD R0, R0, UR30, RZ ;  /* 0x0000001e00007c24 */ /* 0x000fca000f8e02ff */
[----:B------:R-:W-:-:S04]  /*1790*/  SHF.R.S32.HI R5, RZ, 0x1f, R0 ;  /* 0x0000001fff057819 */ /* 0x000fc80000011400 */
[----:B------:R-:W-:-:S04]  /*17a0*/  LEA.HI R5, R5, R0, RZ, 0x2 ;  /* 0x0000000005057211 */ /* 0x000fc800078f10ff */
[----:B0-----:R-:W-:-:S07]  /*17b0*/  LEA.HI.SX32 R159, R5, R2, 0x1e ;  /* 0x00000002059f7211 */ /* 0x001fce00078ff2ff */
.L_x_9080:
[----:B------:R-:W-:Y:S02]  /*17c0*/  MOV R160, RZ ;  /* 0x000000ff00a07202 */ /* 0x000fe40000000f00 */
[----:B------:R-:W-:Y:S01]  /*17d0*/  MOV R123, RZ ;  /* 0x000000ff007b7202 */ /* 0x000fe20000000f00 */
[----:B------:R-:W-:Y:S06]  /*17e0*/  BRA.U UP0, `(.L_x_9081) ;  /* 0x00000001004c7547 */ /* 0x000fec000b800000 */
[----:B------:R-:W0:Y:S01]  /*17f0*/  LDC.64 R100, c[0x0][0x3b0] ;  /* 0x0000ec00ff647b82 */ /* 0x000e220000000a00 */
[C---:B------:R-:W-:Y:S02]  /*1800*/  IADD3 R157, PT, PT, R159.reuse, 0x80, RZ ;  /* 0x000000809f9d7810 */ /* 0x040fe40007ffe0ff */
[C---:B------:R-:W-:Y:S02]  /*1810*/  IADD3 R107, PT, PT, R159.reuse, 0x100, RZ ;  /* 0x000001009f6b7810 */ /* 0x040fe40007ffe0ff */
[C---:B------:R-:W-:Y:S02]  /*1820*/  IADD3 R105, PT, PT, R159.reuse, 0x180, RZ ;  /* 0x000001809f697810 */ /* 0x040fe40007ffe0ff */
[C---:B------:R-:W-:Y:S02]  /*1830*/  IADD3 R103, PT, PT, R159.reuse, 0x200, RZ ;  /* 0x000002009f677810 */ /* 0x040fe40007ffe0ff */
[----:B------:R-:W-:Y:S01]  /*1840*/  IADD3 R5, PT, PT, R159, 0x280, RZ ;  /* 0x000002809f057810 */ /* 0x000fe20007ffe0ff */
[----:B0-----:R-:W-:-:S04]  /*1850*/  IMAD.WIDE.U32 R156, R157, 0x4, R100 ;  /* 0x000000049d9c7825 */ /* 0x001fc800078e0064 */
[--C-:B------:R-:W-:Y:S01]  /*1860*/  IMAD.WIDE.U32 R106, R107, 0x4, R100.reuse ;  /* 0x000000046b6a7825 */ /* 0x100fe200078e0064 */
[----:B------:R0:W5:Y:S03]  /*1870*/  LDG.E R153, desc[UR20][R156.64] ;  /* 0x000000149c997981 */ /* 0x000166000c1e1900 */
[----:B------:R-:W-:-:S04]  /*1880*/  IMAD.WIDE.U32 R104, R105, 0x4, R100 ;  /* 0x0000000469687825 */ /* 0x000fc800078e0064 */
[--C-:B------:R-:W-:Y:S01]  /*1890*/  IMAD.WIDE.U32 R102, R103, 0x4, R100.reuse ;  /* 0x0000000467667825 */ /* 0x100fe200078e0064 */
[----:B------:R0:W5:Y:S03]  /*18a0*/  LDG.E R4, desc[UR20][R104.64] ;  /* 0x0000001468047981 */ /* 0x000166000c1e1900 */
[--C-:B------:R-:W-:Y:S01]  /*18b0*/  IMAD.WIDE.U32 R158, R159, 0x4, R100.reuse ;  /* 0x000000049f9e7825 */ /* 0x100fe200078e0064 */
[----:B------:R0:W5:Y:S03]  /*18c0*/  LDG.E R2, desc[UR20][R102.64] ;  /* 0x0000001466027981 */ /* 0x000166000c1e1900 */
[----:B------:R-:W-:Y:S02]  /*18d0*/  IMAD.WIDE.U32 R100, R5, 0x4, R100 ;  /* 0x0000000405647825 */ /* 0x000fe400078e0064 */
[----:B------:R0:W5:Y:S04]  /*18e0*/  LDG.E R5, desc[UR20][R106.64] ;  /* 0x000000146a057981 */ /* 0x000168000c1e1900 */
[----:B------:R0:W5:Y:S04]  /*18f0*/  LDG.E R158, desc[UR20][R158.64] ;  /* 0x000000149e9e7981 */ /* 0x000168000c1e1900 */
[----:B------:R0:W5:Y:S01]  /*1900*/  LDG.E R0, desc[UR20][R100.64] ;  /* 0x0000001464007981 */ /* 0x000162000c1e1900 */
[----:B------:R-:W-:Y:S05]  /*1910*/  BRA `(.L_x_9079) ;  /* 0x0000000000a87947 */ /* 0x000fea0003800000 */
.L_x_9081:
[----:B------:R-:W0:Y:S01]  /*1920*/  S2R R0, SR_TID.X ;  /* 0x0000000000007919 */ /* 0x000e220000002100 */
[----:B------:R-:W1:Y:S01]  /*1930*/  LDC.64 R70, c[0x0][0x3b0] ;  /* 0x0000ec00ff467b82 */ /* 0x000e620000000a00 */
[----:B------:R-:W-:Y:S01]  /*1940*/  UIMAD UR9, UR8, UR30, URZ ;  /* 0x0000001e080972a4 */ /* 0x000fe2000f8e02ff */
[C---:B------:R-:W-:Y:S02]  /*1950*/  IADD3 R77, PT, PT, R159.reuse, 0x180, RZ ;  /* 0x000001809f4d7810 */ /* 0x040fe40007ffe0ff */
[C---:B------:R-:W-:Y:S01]  /*1960*/  IADD3 R69, PT, PT, R159.reuse, 0x80, RZ ;  /* 0x000000809f457810 */ /* 0x040fe20007ffe0ff */
[----:B------:R-:W-:Y:S01]  /*1970*/  USHF.R.S32.HI UR10, URZ, 0x1f, UR9 ;  /* 0x0000001fff0a7899 */ /* 0x000fe20008011409 */
[C---:B------:R-:W-:Y:S02]  /*1980*/  IADD3 R73, PT, PT, R159.reuse, 0x100, RZ ;  /* 0x000001009f497810 */ /* 0x040fe40007ffe0ff */
[----:B------:R-:W2:Y:S01]  /*1990*/  LDC.64 R88, c[0x0][0x438] ;  /* 0x00010e00ff587b82 */ /* 0x000ea20000000a00 */
[----:B------:R-:W-:Y:S01]  /*19a0*/  ULEA.HI UR10, UR10, UR9, URZ, 0x2 ;  /* 0x000000090a0a7291 */ /* 0x000fe2000f8f10ff */
[----:B------:R-:W-:-:S02]  /*19b0*/  IADD3 R75, PT, PT, R159, 0x200, RZ ;  /* 0x000002009f4b7810 */ /* 0x000fc40007ffe0ff */
[----:B------:R-:W-:-:S03]  /*19c0*/  IADD3 R5, PT, PT, R159, 0x280, RZ ;  /* 0x000002809f057810 */ /* 0x000fc60007ffe0ff */
[----:B------:R-:W-:Y:S01]  /*19d0*/  MOV R91, UR10 ;  /* 0x0000000a005b7c02 */ /* 0x000fe20008000f00 */
[----:B-1----:R-:W-:-:S04]  /*19e0*/  IMAD.WIDE.U32 R76, R77, 0x4, R70 ;  /* 0x000000044d4c7825 */ /* 0x002fc800078e0046 */
[--C-:B------:R-:W-:Y:S01]  /*19f0*/  IMAD.WIDE.U32 R68, R69, 0x4, R70.reuse ;  /* 0x0000000445447825 */ /* 0x100fe200078e0046 */
[----:B------:R2:W5:Y:S01]  /*1a00*/  LDG.E R4, desc[UR20][R76.64] ;  /* 0x000000144c047981 */ /* 0x000562000c1e1900 */
[----:B0-----:R-:W-:Y:S02]  /*1a10*/  LEA.HI.SX32 R91, R91, R0, 0x1e ;  /* 0x000000005b5b7211 */ /* 0x001fe400078ff2ff */
[--C-:B------:R-:W-:Y:S01]  /*1a20*/  IMAD.WIDE.U32 R72, R73, 0x4, R70.reuse ;  /* 0x0000000449487825 */ /* 0x100fe200078e0046 */
[----:B------:R0:W5:Y:S01]  /*1a30*/  LDG.E R153, desc[UR20][R68.64] ;  /* 0x0000001444997981 */ /* 0x000162000c1e1900 */
[----:B------:R-:W-:Y:S02]  /*1a40*/  IADD3 R81, PT, PT, R91, 0x100, RZ ;  /* 0x000001005b517810 */ /* 0x000fe40007ffe0ff */
[--C-:B------:R-:W-:Y:S01]  /*1a50*/  IMAD.WIDE.U32 R74, R75, 0x4, R70.reuse ;  /* 0x000000044b4a7825 */ /* 0x100fe200078e0046 */
[C---:B------:R-:W-:Y:S02]  /*1a60*/  IADD3 R79, PT, PT, R91.reuse, 0x80, RZ ;  /* 0x000000805b4f7810 */ /* 0x040fe40007ffe0ff */
[----:B------:R-:W-:Y:S01]  /*1a70*/  IADD3 R83, PT, PT, R91, 0x180, RZ ;  /* 0x000001805b537810 */ /* 0x000fe20007ffe0ff */
[--C-:B------:R-:W-:Y:S01]  /*1a80*/  IMAD.WIDE.U32 R158, R159, 0x4, R70.reuse ;  /* 0x000000049f9e7825 */ /* 0x100fe200078e0046 */
[C---:B------:R-:W-:Y:S01]  /*1a90*/  IADD3 R85, PT, PT, R91.reuse, 0x200, RZ ;  /* 0x000002005b557810 */ /* 0x040fe20007ffe0ff */
[----:B------:R-:W5:Y:S01]  /*1aa0*/  LDG.E R2, desc[UR20][R74.64] ;  /* 0x000000144a027981 */ /* 0x000f62000c1e1900 */
[----:B------:R-:W-:Y:S01]  /*1ab0*/  IADD3 R87, PT, PT, R91, 0x280, RZ ;  /* 0x000002805b577810 */ /* 0x000fe20007ffe0ff */
[----:B------:R-:W-:-:S02]  /*1ac0*/  IMAD.WIDE.U32 R70, R5, 0x4, R70 ;  /* 0x0000000405467825 */ /* 0x000fc400078e0046 */
[----:B------:R1:W5:Y:S02]  /*1ad0*/  LDG.E R5, desc[UR20][R72.64] ;  /* 0x0000001448057981 */ /* 0x000364000c1e1900 */
[--C-:B--2---:R-:W-:Y:S02]  /*1ae0*/  IMAD.WIDE.U32 R76, R81, 0x10, R88.reuse ;  /* 0x00000010514c7825 */ /* 0x104fe400078e0058 */
[----:B------:R2:W5:Y:S02]  /*1af0*/  LDG.E R0, desc[UR20][R70.64] ;  /* 0x0000001446007981 */ /* 0x000564000c1e1900 */
[--C-:B0-----:R-:W-:Y:S02]  /*1b00*/  IMAD.WIDE.U32 R68, R91, 0x10, R88.reuse ;  /* 0x000000105b447825 */ /* 0x101fe400078e0058 */
[----:B------:R2:W5:Y:S02]  /*1b10*/  LDG.E R158, desc[UR20][R158.64] ;  /* 0x000000149e9e7981 */ /* 0x000564000c1e1900 */
[----:B-1----:R-:W-:-:S02]  /*1b20*/  IMAD.WIDE.U32 R72, R79, 0x10, R88 ;  /* 0x000000104f487825 */ /* 0x002fc400078e0058 */
[----:B------:R-:W5:Y:S02]  /*1b30*/  LDG.E.128 R76, desc[UR20][R76.64] ;  /* 0x000000144c4c7981 */ /* 0x000f64000c1e1d00 */
[--C-:B------:R-:W-:Y:S02]  /*1b40*/  IMAD.WIDE.U32 R80, R83, 0x10, R88.reuse ;  /* 0x0000001053507825 */ /* 0x100fe400078e0058 */
[----:B------:R-:W5:Y:S02]  /*1b50*/  LDG.E.128 R68, desc[UR20][R68.64] ;  /* 0x0000001444447981 */ /* 0x000f64000c1e1d00 */
[--C-:B------:R-:W-:Y:S02]  /*1b60*/  IMAD.WIDE.U32 R84, R85, 0x10, R88.reuse ;  /* 0x0000001055547825 */ /* 0x100fe400078e0058 */
[----:B------:R-:W5:Y:S02]  /*1b70*/  LDG.E.128 R72, desc[UR20][R72.64] ;  /* 0x0000001448487981 */ /* 0x000f64000c1e1d00 */
[----:B------:R-:W-:-:S02]  /*1b80*/  IMAD.WIDE.U32 R88, R87, 0x10, R88 ;  /* 0x0000001057587825 */ /* 0x000fc400078e0058 */
[----:B------:R-:W5:Y:S04]  /*1b90*/  LDG.E.128 R80, desc[UR20][R80.64] ;  /* 0x0000001450507981 */ /* 0x000f68000c1e1d00 */
[----:B------:R-:W5:Y:S04]  /*1ba0*/  LDG.E.128 R84, desc[UR20][R84.64] ;  /* 0x0000001454547981 */ /* 0x000f68000c1e1d00 */
[----:B--2---:R-:W5:Y:S02]  /*1bb0*/  LDG.E.128 R88, desc[UR20][R88.64] ;  /* 0x0000001458587981 */ /* 0x004f64000c1e1d00 */
.L_x_9079:
[----:B0-----:R-:W0:Y:S01]  /*1bc0*/  SHFL.DOWN PT, R101, R160, 0x10, 0x1f ;  /* 0x0a001f00a0657f89 */ /* 0x001e2200000e0000 */
[----:B------:R-:W-:Y:S03]  /*1bd0*/  BSSY.RECONVERGENT B0, `(.L_x_9082) ;  /* 0x000001f000007945 */ /* 0x000fe60003800200 */
        /* <DEDUP_REMOVED lines=30> */
.L_x_9083:
[----:B------:R-:W-:Y:S05]  /*1dc0*/  BSYNC.RECONVERGENT B0 ;  /* 0x0000000000007941 */ /* 0x000fea0003800200 */
.L_x_9082:
[----:B------:R-:W1:Y:S08]  /*1dd0*/  S2UR UR10, SR_CgaCtaId ;  /* 0x00000000000a79c3 */ /* 0x000e700000008800 */
[----:B------:R-:W-:Y:S01]  /*1de0*/  BAR.SYNC.DEFER_BLOCKING 0x0 ;  /* 0x0000000000007b1d */ /* 0x000fe20000010000 */
[----:B------:R-:W-:Y:S01]  /*1df0*/  @P1 IADD3 R155, PT, PT, R155, -0x1, RZ ;  /* 0xffffffff9b9b1810 */ /* 0x000fe20007ffe0ff */
[----:B------:R-:W-:Y:S01]  /*1e00*/  UISETP.NE.U32.AND UP0, UPT, UR4, URZ, UPT ;  /* 0x000000ff0400728c */ /* 0x000fe2000bf05070 */
[----:B------:R-:W-:-:S02]  /*1e10*/  MOV R157, RZ ;  /* 0x000000ff009d7202 */ /* 0x000fc40000000f00 */
[----:B------:R-:W-:Y:S01]  /*1e20*/  ISETP.NE.AND P0, PT, RZ, UR26, PT ;  /* 0x0000001aff007c0c */ /* 0x000fe2000bf05270 */
        /* <DEDUP_REMOVED lines=20> */
[----:B------:R-:W-:Y:S02]  /*1f70*/  SHF.R.S32.HI R103, RZ, 0x1f, R156 ;  /* 0x0000001fff677819 */ /* 0x000fe4000001149c */
[----:B------:R-:W-:Y:S01]  /*1f80*/  FADD.FTZ R107, R107, R160 ;  /* 0x000000a06b6b7221 */ /* 0x000fe20000010000 */
[----:B------:R-:W-:Y:S01]  /*1f90*/  FADD.FTZ R101, R106, R101 ;  /* 0x000000656a657221 */ /* 0x000fe20000010000 */
[----:B------:R-:W-:Y:S02]  /*1fa0*/  @P1 LEA.HI.SX32 R157, R100, R123, 0x1e ;  /* 0x0000007b649d1211 */ /* 0x000fe400078ff2ff */
[----:B------:R-:W-:Y:S01]  /*1fb0*/  FMUL.FTZ R107, R107, UR27 ;  /* 0x0000001b6b6b7c20 */ /* 0x000fe20008410000 */
[----:B------:R-:W-:Y:S01]  /*1fc0*/  LEA.HI R100, R103, R156, RZ, 0x2 ;  /* 0x0000009c67647211 */ /* 0x000fe200078f10ff */
[----:B------:R-:W-:-:S03]  /*1fd0*/  FMUL.FTZ R156, R101, UR27 ;  /* 0x0000001b659c7c20 */ /* 0x000fc60008410000 */
        /* <DEDUP_REMOVED lines=16> */
[----:B------:R-:W-:-:S07]  /*20e0*/  SEL R92, R101, RZ, P0 ;  /* 0x000000ff655c7207 */ /* 0x000fce0000000000 */
.L_x_9086:
        /* <DEDUP_REMOVED lines=10> */
.L_x_9087:
        /* <DEDUP_REMOVED lines=10> */
.L_x_9088:
[----:B------:R-:W-:Y:S05]  /*2230*/  @!P1 BRA `(.L_x_9089) ;  /* 0x0000000800349947 */ /* 0x000fea0003800000 */
[----:B------:R-:W-:Y:S01]  /*2240*/  FFMA.FTZ R100, R8, UR9, R156 ;  /* 0x0000000908647c23 */ /* 0x000fe2000801009c */
[----:B------:R-:W-:-:S03]  /*2250*/  ISETP.LT.AND P0, PT, RZ, UR29, PT ;  /* 0x0000001dff007c0c */ /* 0x000fc6000bf01270 */
[----:B------:R-:W-:-:S04]  /*2260*/  FADD.FTZ R100, R9, -R100 ;  /* 0x8000006409647221 */ /* 0x000fc80000010000 */
[----:B------:R-:W-:-:S05]  /*2270*/  FMUL.FTZ R100, R100, UR28 ;  /* 0x0000001c64647c20 */ /* 0x000fca0008410000 */
[----:B------:R-:W-:Y:S02]  /*2280*/  FSEL R100, R100, RZ, P0 ;  /* 0x000000ff64647208 */ /* 0x000fe40000000000 */
[----:B-----5:R-:W-:-:S03]  /*2290*/  ISETP.GE.U32.AND P0, PT, R158, 0x1000000, PT ;  /* 0x010000009e00780c */ /* 0x020fc60003f06070 */
[----:B------:R-:W-:-:S04]  /*22a0*/  FMUL.FTZ R100, R100, UR23 ;  /* 0x0000001764647c20 */ /* 0x000fc80008410000 */
[----:B------:R-:W-:-:S05]  /*22b0*/  FMUL.FTZ R100, R100, UR22 ;  /* 0x0000001664647c20 */ /* 0x000fca0008410000 */
[----:B------:R-:W-:Y:S01]  /*22c0*/  SEL R95, R100, RZ, P0 ;  /* 0x000000ff645f7207 */ /* 0x000fe20000000000 */
[----:B------:R-:W-:Y:S06]  /*22d0*/  BRA `(.L_x_9089) ;  /* 0x00000008000c7947 */ /* 0x000fec0003800000 */
.L_x_9085:
        /* <DEDUP_REMOVED lines=14> */
[----:B------:R-:W-:Y:S02]  /*23c0*/  FSEL R97, R96, RZ, P0 ;  /* 0x000000ff60617208 */ /* 0x000fe40000000000 */
[----:B------:R-:W-:Y:S02]  /*23d0*/  FSEL R96, R99, RZ, P0 ;  /* 0x000000ff63607208 */ /* 0x000fe40000000000 */
        /* <DEDUP_REMOVED lines=11> */
.L_x_9090:
        /* <DEDUP_REMOVED lines=10> */
.L_x_9091:
        /* <DEDUP_REMOVED lines=10> */
.L_x_9092:
[----:B------:R-:W-:Y:S05]  /*25d0*/  @!P1 BRA `(.L_x_9089) ;  /* 0x00000004004c9947 */ /* 0x000fea0003800000 */
[----:B------:R-:W-:Y:S01]  /*25e0*/  FMUL.FTZ R95, R99, UR23 ;  /* 0x00000017635f7c20 */ /* 0x000fe20008410000 */
[----:B-----5:R-:W-:-:S03]  /*25f0*/  ISETP.GE.U32.AND P0, PT, R158, 0x1000000, PT ;  /* 0x010000009e00780c */ /* 0x020fc60003f06070 */
[----:B------:R-:W-:-:S05]  /*2600*/  FMUL.FTZ R95, R95, UR22 ;  /* 0x000000165f5f7c20 */ /* 0x000fca0008410000 */
[----:B------:R-:W-:Y:S01]  /*2610*/  SEL R95, R95, RZ, P0 ;  /* 0x000000ff5f5f7207 */ /* 0x000fe20000000000 */
[----:B------:R-:W-:Y:S06]  /*2620*/  BRA `(.L_x_9089) ;  /* 0x0000000400387947 */ /* 0x000fec0003800000 */
.L_x_9084:
[----:B------:R-:W-:-:S04]  /*2630*/  UISETP.NE.U32.AND UP0, UPT, UR6, URZ, UPT ;  /* 0x000000ff0600728c */ /* 0x000fc8000bf05070 */
[----:B------:R-:W-:-:S09]  /*2640*/  UISETP.NE.AND.EX UP0, UPT, UR7, URZ, UPT, UP0 ;  /* 0x000000ff0700728c */ /* 0x000fd2000bf05300 */
[----:B------:R-:W-:Y:S05]  /*2650*/  BRA.U UP0, `(.L_x_9093) ;  /* 0x0000000100987547 */ /* 0x000fea000b800000 */
[----:B------:R-:W-:Y:S01]  /*2660*/  PLOP3.LUT P4, PT, PT, PT, UP2, 0x80, 0x8 ;  /* 0x000000000008781c */ /* 0x000fe20003f8f028 */
[----:B------:R-:W0:Y:S01]  /*2670*/  @P1 LDC.64 R102, c[0x0][0x408] ;  /* 0x00010200ff661b82 */ /* 0x000e220000000a00 */
[----:B-----5:R-:W-:Y:S02]  /*2680*/  MOV R106, R68 ;  /* 0x00000044006a7202 */ /* 0x020fe40000000f00 */
[----:B------:R-:W-:Y:S02]  /*2690*/  MOV R160, R69 ;  /* 0x0000004500a07202 */ /* 0x000fe40000000f00 */
[C---:B------:R-:W-:Y:S02]  /*26a0*/  @P1 LOP3.LUT P0, RZ, R158.reuse, 0xff, RZ, 0xc0, !PT ;  /* 0x000000ff9eff1812 */ /* 0x040fe4000780c0ff */
[C---:B------:R-:W-:Y:S01]  /*26b0*/  @P1 LOP3.LUT P2, RZ, R158.reuse, 0xff00, RZ, 0xc0, !PT ;  /* 0x0000ff009eff1812 */ /* 0x040fe2000784c0ff */
[----:B------:R-:W1:Y:S01]  /*26c0*/  @P1 LDC.64 R104, c[0x0][0x408] ;  /* 0x00010200ff681b82 */ /* 0x000e620000000a00 */
[----:B------:R-:W-:-:S03]  /*26d0*/  @P1 LOP3.LUT P3, RZ, R158, 0xff0000, RZ, 0xc0, !PT ;  /* 0x00ff00009eff1812 */ /* 0x000fc6000786c0ff */
[--C-:B------:R-:W-:Y:S01]  /*26e0*/  @P4 FFMA.FTZ R101, R3, UR9, R156.reuse ;  /* 0x0000000903654c23 */ /* 0x100fe2000801009c */
[--C-:B------:R-:W-:Y:S01]  /*26f0*/  @P4 FFMA.FTZ R100, R6, UR9, R156.reuse ;  /* 0x0000000906644c23 */ /* 0x100fe2000801009c */
[----:B------:R-:W-:Y:S02]  /*2700*/  @P4 FFMA.FTZ R107, R113, UR9, R156 ;  /* 0x00000009716b4c23 */ /* 0x000fe4000801009c */
[----:B------:R-:W-:Y:S01]  /*2710*/  @P4 FADD.FTZ R101, R130, -R101 ;  /* 0x8000006582654221 */ /* 0x000fe20000010000 */
[----:B------:R-:W-:Y:S01]  /*2720*/  @P4 FADD.FTZ R162, R7, -R100 ;  /* 0x8000006407a24221 */ /* 0x000fe20000010000 */
[----:B------:R-:W-:Y:S02]  /*2730*/  @P4 FADD.FTZ R107, R136, -R107 ;  /* 0x8000006b886b4221 */ /* 0x000fe40000010000 */
[----:B------:R-:W-:Y:S01]  /*2740*/  @P4 FFMA.FTZ R106, R101, UR28, R68 ;  /* 0x0000001c656a4c23 */ /* 0x000fe20008010044 */
[----:B------:R-:W-:Y:S01]  /*2750*/  @P4 FFMA.FTZ R160, R162, UR28, R69 ;  /* 0x0000001ca2a04c23 */ /* 0x000fe20008010045 */
[----:B------:R-:W2:Y:S01]  /*2760*/  @P1 LDC.64 R100, c[0x0][0x408] ;  /* 0x00010200ff641b82 */ /* 0x000ea20000000a00 */
[----:B------:R-:W-:Y:S01]  /*2770*/  MOV R162, R70 ;  /* 0x0000004600a27202 */ /* 0x000fe20000000f00 */
[----:B------:R-:W-:Y:S01]  /*2780*/  @P4 FFMA.FTZ R162, R107, UR28, R70 ;  /* 0x0000001c6ba24c23 */ /* 0x000fe20008010046 */
[----:B0-----:R-:W-:-:S04]  /*2790*/  @P1 FMUL.FTZ R103, R160, R103 ;  /* 0x00000067a0671220 */ /* 0x001fc80000410000 */
[----:B------:R-:W-:Y:S01]  /*27a0*/  @P1 FMUL.FTZ R102, R103, R102 ;  /* 0x0000006667661220 */ /* 0x000fe20000410000 */
[----:B-1----:R-:W-:-:S04]  /*27b0*/  @P1 FMUL.FTZ R105, R162, R105 ;  /* 0x00000069a2691220 */ /* 0x002fc80000410000 */
[----:B------:R-:W-:Y:S01]  /*27c0*/  @P1 SEL R93, R102, RZ, P2 ;  /* 0x000000ff665d1207 */ /* 0x000fe20001000000 */
[----:B------:R-:W-:-:S05]  /*27d0*/  @P1 FMUL.FTZ R104, R105, R104 ;  /* 0x0000006869681220 */ /* 0x000fca0000410000 */
[----:B------:R-:W-:Y:S01]  /*27e0*/  @P1 SEL R94, R104, RZ, P3 ;  /* 0x000000ff685e1207 */ /* 0x000fe20001800000 */
[----:B--2---:R-:W-:-:S04]  /*27f0*/  @P1 FMUL.FTZ R101, R106, R101 ;  /* 0x000000656a651220 */ /* 0x004fc80000410000 */
[----:B------:R-:W-:-:S05]  /*2800*/  @P1 FMUL.FTZ R100, R101, R100 ;  /* 0x0000006465641220 */ /* 0x000fca0000410000 */
[----:B------:R-:W-:Y:S01]  /*2810*/  @P1 SEL R92, R100, RZ, P0 ;  /* 0x000000ff645c1207 */ /* 0x000fe20000000000 */
[----:B------:R-:W-:Y:S06]  /*2820*/  @!P1 BRA `(.L_x_9089) ;  /* 0x0000000000b89947 */ /* 0x000fec0003800000 */
[----:B------:R-:W-:Y:S01]  /*2830*/  @P4 FFMA.FTZ R100, R8, UR9, R156 ;  /* 0x0000000908644c23 */ /* 0x000fe2000801009c */
[----:B------:R-:W-:Y:S02]  /*2840*/  MOV R95, R71 ;  /* 0x00000047005f7202 */ /* 0x000fe40000000f00 */
[----:B------:R-:W-:Y:S01]  /*2850*/  ISETP.GE.U32.AND P0, PT, R158, 0x1000000, PT ;  /* 0x010000009e00780c */ /* 0x000fe20003f06070 */
[----:B------:R-:W-:-:S04]  /*2860*/  @P4 FADD.FTZ R100, R9, -R100 ;  /* 0x8000006409644221 */ /* 0x000fc80000010000 */
[----:B------:R-:W-:-:S04]  /*2870*/  @P4 FFMA.FTZ R95, R100, UR28, R71 ;  /* 0x0000001c645f4c23 */ /* 0x000fc80008010047 */
[----:B------:R-:W-:-:S04]  /*2880*/  FMUL.FTZ R95, R95, UR23 ;  /* 0x000000175f5f7c20 */ /* 0x000fc80008410000 */
[----:B------:R-:W-:-:S05]  /*2890*/  FMUL.FTZ R95, R95, UR22 ;  /* 0x000000165f5f7c20 */ /* 0x000fca0008410000 */
[----:B------:R-:W-:Y:S01]  /*28a0*/  SEL R95, R95, RZ, P0 ;  /* 0x000000ff5f5f7207 */ /* 0x000fe20000000000 */
[----:B------:R-:W-:Y:S06]  /*28b0*/  BRA `(.L_x_9089) ;  /* 0x0000000000947947 */ /* 0x000fec0003800000 */
.L_x_9093:
[----:B------:R-:W-:Y:S01]  /*28c0*/  PLOP3.LUT P5, PT, PT, PT, UP2, 0x80, 0x8 ;  /* 0x000000000008781c */ /* 0x000fe20003faf028 */
[----:B------:R-:W0:Y:S01]  /*28d0*/  @P1 LDC.64 R102, c[0x0][0x408] ;  /* 0x00010200ff661b82 */ /* 0x000e220000000a00 */
[----:B-----5:R-:W-:Y:S02]  /*28e0*/  MOV R99, R71 ;  /* 0x0000004700637202 */ /* 0x020fe40000000f00 */
[C---:B------:R-:W-:Y:S02]  /*28f0*/  @P1 LOP3.LUT P0, RZ, R158.reuse, 0xff, RZ, 0xc0, !PT ;  /* 0x000000ff9eff1812 */ /* 0x040fe4000780c0ff */
[C---:B------:R-:W-:Y:S02]  /*2900*/  @P1 LOP3.LUT P2, RZ, R158.reuse, 0xff00, RZ, 0xc0, !PT ;  /* 0x0000ff009eff1812 */ /* 0x040fe4000784c0ff */
[C---:B------:R-:W-:Y:S01]  /*2910*/  @P1 LOP3.LUT P3, RZ, R158.reuse, 0xff0000, RZ, 0xc0, !PT ;  /* 0x00ff00009eff1812 */ /* 0x040fe2000786c0ff */
[----:B------:R-:W1:Y:S01]  /*2920*/  @P1 LDC.64 R104, c[0x0][0x408] ;  /* 0x00010200ff681b82 */ /* 0x000e620000000a00 */
[----:B------:R-:W-:-:S03]  /*2930*/  @P1 ISETP.GE.U32.AND P4, PT, R158, 0x1000000, PT ;  /* 0x010000009e00180c */ /* 0x000fc60003f86070 */
[--C-:B------:R-:W-:Y:S01]  /*2940*/  @P5 FFMA.FTZ R96, R8, UR9, R156.reuse ;  /* 0x0000000908605c23 */ /* 0x100fe2000801009c */
[--C-:B------:R-:W-:Y:S01]  /*2950*/  @P5 FFMA.FTZ R97, R3, UR9, R156.reuse ;  /* 0x0000000903615c23 */ /* 0x100fe2000801009c */
[--C-:B------:R-:W-:Y:S01]  /*2960*/  @P5 FFMA.FTZ R98, R6, UR9, R156.reuse ;  /* 0x0000000906625c23 */ /* 0x100fe2000801009c */
[----:B------:R-:W-:Y:S01]  /*2970*/  @P5 FFMA.FTZ R159, R113, UR9, R156 ;  /* 0x00000009719f5c23 */ /* 0x000fe2000801009c */
[----:B------:R-:W-:Y:S01]  /*2980*/  @P5 FADD.FTZ R96, R9, -R96 ;  /* 0x8000006009605221 */ /* 0x000fe20000010000 */
[----:B------:R-:W-:Y:S01]  /*2990*/  @P5 FADD.FTZ R101, R130, -R97 ;  /* 0x8000006182655221 */ /* 0x000fe20000010000 */
[----:B------:R-:W2:Y:S01]  /*29a0*/  @P1 LDC.64 R106, c[0x0][0x408] ;  /* 0x00010200ff6a1b82 */ /* 0x000ea20000000a00 */
[----:B------:R-:W-:Y:S01]  /*29b0*/  @P5 FADD.FTZ R98, R7, -R98 ;  /* 0x8000006207625221 */ /* 0x000fe20000010000 */
[----:B------:R-:W-:Y:S01]  /*29c0*/  @P5 FFMA.FTZ R99, R96, UR28, R71 ;  /* 0x0000001c60635c23 */ /* 0x000fe20008010047 */
[----:B------:R-:W-:Y:S01]  /*29d0*/  MOV R96, R68 ;  /* 0x0000004400607202 */ /* 0x000fe20000000f00 */
[----:B------:R-:W-:Y:S01]  /*29e0*/  @P5 FFMA.FTZ R96, R101, UR28, R68 ;  /* 0x0000001c65605c23 */ /* 0x000fe20008010044 */
[----:B------:R-:W-:Y:S01]  /*29f0*/  @P5 FADD.FTZ R159, R136, -R159 ;  /* 0x8000009f889f5221 */ /* 0x000fe20000010000 */
[----:B------:R-:W-:Y:S01]  /*2a00*/  MOV R97, R69 ;  /* 0x0000004500617202 */ /* 0x000fe20000000f00 */
[----:B------:R-:W-:Y:S01]  /*2a10*/  @P5 FFMA.FTZ R97, R98, UR28, R69 ;  /* 0x0000001c62615c23 */ /* 0x000fe20008010045 */
[----:B------:R-:W3:Y:S01]  /*2a20*/  @P1 LDC.64 R100, c[0x0][0x408] ;  /* 0x00010200ff641b82 */ /* 0x000ee20000000a00 */
[----:B------:R-:W-:Y:S01]  /*2a30*/  MOV R98, R70 ;  /* 0x0000004600627202 */ /* 0x000fe20000000f00 */
[----:B------:R-:W-:Y:S01]  /*2a40*/  @P5 FFMA.FTZ R98, R159, UR28, R70 ;  /* 0x0000001c9f625c23 */ /* 0x000fe20008010046 */
[----:B0-----:R-:W-:Y:S01]  /*2a50*/  @P1 FMUL.FTZ R103, R96, R103 ;  /* 0x0000006760671220 */ /* 0x001fe20000410000 */
[----:B-1----:R-:W-:-:S03]  /*2a60*/  @P1 FMUL.FTZ R105, R97, R105 ;  /* 0x0000006961691220 */ /* 0x002fc60000410000 */
[----:B------:R-:W-:Y:S01]  /*2a70*/  @P1 FMUL.FTZ R102, R103, R102 ;  /* 0x0000006667661220 */ /* 0x000fe20000410000 */
[----:B------:R-:W-:-:S04]  /*2a80*/  @P1 FMUL.FTZ R104, R105, R104 ;  /* 0x0000006869681220 */ /* 0x000fc80000410000 */
[----:B------:R-:W-:Y:S02]  /*2a90*/  @P1 SEL R92, R102, RZ, P0 ;  /* 0x000000ff665c1207 */ /* 0x000fe40000000000 */
[----:B------:R-:W-:Y:S01]  /*2aa0*/  @P1 SEL R93, R104, RZ, P2 ;  /* 0x000000ff685d1207 */ /* 0x000fe20001000000 */
[----:B--2---:R-:W-:-:S04]  /*2ab0*/  @P1 FMUL.FTZ R107, R98, R107 ;  /* 0x0000006b626b1220 */ /* 0x004fc80000410000 */
[----:B------:R-:W-:Y:S01]  /*2ac0*/  @P1 FMUL.FTZ R106, R107, R106 ;  /* 0x0000006a6b6a1220 */ /* 0x000fe20000410000 */
[----:B---3--:R-:W-:-:S04]  /*2ad0*/  @P1 FMUL.FTZ R101, R99, R101 ;  /* 0x0000006563651220 */ /* 0x008fc80000410000 */
[----:B------:R-:W-:Y:S01]  /*2ae0*/  @P1 SEL R94, R106, RZ, P3 ;  /* 0x000000ff6a5e1207 */ /* 0x000fe20001800000 */
[----:B------:R-:W-:-:S05]  /*2af0*/  @P1 FMUL.FTZ R100, R101, R100 ;  /* 0x0000006465641220 */ /* 0x000fca0000410000 */
[----:B------:R-:W-:-:S07]  /*2b00*/  @P1 SEL R95, R100, RZ, P4 ;  /* 0x000000ff645f1207 */ /* 0x000fce0002000000 */
.L_x_9089:
        /* <DEDUP_REMOVED lines=12> */
[----:B------:R-:W-:Y:S01]  /*2bd0*/  PLOP3.LUT P2, PT, PT, PT, UP2, 0x80, 0x8 ;  /* 0x000000000008781c */ /* 0x000fe20003f4f028 */
[----:B0-----:R-:W0:Y:S01]  /*2be0*/  @P1 LDC.64 R100, c[0x0][0x408] ;  /* 0x00010200ff641b82 */ /* 0x001e220000000a00 */
[----:B-----5:R-:W-:Y:S02]  /*2bf0*/  MOV R96, R72 ;  /* 0x0000004800607202 */ /* 0x020fe40000000f00 */
[C---:B------:R-:W-:Y:S02]  /*2c00*/  @P1 LOP3.LUT P3, RZ, R153.reuse, 0xff00, RZ, 0xc0, !PT ;  /* 0x0000ff0099ff1812 */ /* 0x040fe4000786c0ff */
[----:B------:R-:W-:-:S03]  /*2c10*/  @P1 LOP3.LUT P4, RZ, R153, 0xff0000, RZ, 0xc0, !PT ;  /* 0x00ff000099ff1812 */ /* 0x000fc6000788c0ff */
[----:B------:R-:W1:Y:S04]  /*2c20*/  @P1 LDC.64 R102, c[0x0][0x408] ;  /* 0x00010200ff661b82 */ /* 0x000e680000000a00 */
[--C-:B------:R-:W-:Y:S01]  /*2c30*/  @P2 FFMA.FTZ R97, R117, UR9, R156.reuse ;  /* 0x0000000975612c23 */ /* 0x100fe2000801009c */
[--C-:B------:R-:W-:Y:S01]  /*2c40*/  @P2 FFMA.FTZ R98, R10, UR9, R156.reuse ;  /* 0x000000090a622c23 */ /* 0x100fe2000801009c */
[----:B------:R-:W-:Y:S02]  /*2c50*/  @P2 FFMA.FTZ R106, R12, UR9, R156 ;  /* 0x000000090c6a2c23 */ /* 0x000fe4000801009c */
[----:B------:R-:W2:Y:S01]  /*2c60*/  @P1 LDC.64 R104, c[0x0][0x408] ;  /* 0x00010200ff681b82 */ /* 0x000ea20000000a00 */
        /* <DEDUP_REMOVED lines=8> */
[----:B0-----:R-:W-:Y:S01]  /*2cf0*/  @P1 FMUL.FTZ R101, R96, R101 ;  /* 0x0000006560651220 */ /* 0x001fe20000410000 */
[----:B------:R-:W-:-:S03]  /*2d00*/  @P2 FADD.FTZ R99, R150, -R99 ;  /* 0x8000006396632221 */ /* 0x000fc60000010000 */
[----:B------:R-:W-:Y:S01]  /*2d10*/  @P1 FMUL.FTZ R100, R101, R100 ;  /* 0x0000006465641220 */ /* 0x000fe20000410000 */
[----:B------:R-:W-:Y:S01]  /*2d20*/  @P2 FFMA.FTZ R98, R99, UR28, R74 ;  /* 0x0000001c63622c23 */ /* 0x000fe2000801004a */
[----:B------:R-:W-:Y:S01]  /*2d30*/  MOV R99, R75 ;  /* 0x0000004b00637202 */ /* 0x000fe20000000f00 */
[----:B-1----:R-:W-:Y:S01]  /*2d40*/  @P1 FMUL.FTZ R103, R97, R103 ;  /* 0x0000006761671220 */ /* 0x002fe20000410000 */
[----:B------:R-:W-:Y:S01]  /*2d50*/  @P2 FFMA.FTZ R99, R106, UR28, R75 ;  /* 0x0000001c6a632c23 */ /* 0x000fe2000801004b */
[----:B------:R-:W-:Y:S02]  /*2d60*/  @P1 LOP3.LUT P2, RZ, R153, 0xff, RZ, 0xc0, !PT ;  /* 0x000000ff99ff1812 */ /* 0x000fe4000784c0ff */
[----:B------:R-:W-:Y:S02]  /*2d70*/  @P1 FMUL.FTZ R102, R103, R102 ;  /* 0x0000006667661220 */ /* 0x000fe40000410000 */
[----:B------:R-:W-:Y:S01]  /*2d80*/  @P1 SEL R92, R100, RZ, P2 ;  /* 0x000000ff645c1207 */ /* 0x000fe20001000000 */
[----:B--2---:R-:W-:-:S02]  /*2d90*/  @P1 FMUL.FTZ R105, R98, R105 ;  /* 0x0000006962691220 */ /* 0x004fc40000410000 */
[----:B------:R-:W-:Y:S02]  /*2da0*/  @P1 SEL R93, R102, RZ, P3 ;  /* 0x000000ff665d1207 */ /* 0x000fe40001800000 */
        /* <DEDUP_REMOVED lines=8> */
.L_x_9095:
[----:B------:R-:W-:Y:S01]  /*2e30*/  PLOP3.LUT P5, PT, PT, PT, UP2, 0x80, 0x8 ;  /* 0x000000000008781c */ /* 0x000fe20003faf028 */
[----:B0-----:R-:W0:Y:S01]  /*2e40*/  @P1 LDC.64 R102, c[0x0][0x408] ;  /* 0x00010200ff661b82 */ /* 0x001e220000000a00 */
        /* <DEDUP_REMOVED lines=36> */
.L_x_9094:
        /* <DEDUP_REMOVED lines=28> */
.L_x_9098:
        /* <DEDUP_REMOVED lines=10> */
.L_x_9099:
        /* <DEDUP_REMOVED lines=10> */
.L_x_9100:
[----:B------:R-:W-:Y:S05]  /*3390*/  @!P1 BRA `(.L_x_9096) ;  /* 0x0000000000b49947 */ /* 0x000fea0003800000 */
[----:B------:R-:W-:Y:S01]  /*33a0*/  FMUL.FTZ R95, R99, UR23 ;  /* 0x00000017635f7c20 */ /* 0x000fe20008410000 */
[----:B-----5:R-:W-:-:S03]  /*33b0*/  ISETP.GE.U32.AND P2, PT, R153, 0x1000000, PT ;  /* 0x010000009900780c */ /* 0x020fc60003f46070 */
[----:B------:R-:W-:-:S05]  /*33c0*/  FMUL.FTZ R95, R95, UR22 ;  /* 0x000000165f5f7c20 */ /* 0x000fca0008410000 */
[----:B------:R-:W-:Y:S01]  /*33d0*/  SEL R95, R95, RZ, P2 ;  /* 0x000000ff5f5f7207 */ /* 0x000fe20001000000 */
[----:B------:R-:W-:Y:S06]  /*33e0*/  BRA `(.L_x_9096) ;  /* 0x0000000000a07947 */ /* 0x000fec0003800000 */
.L_x_9097:
        /* <DEDUP_REMOVED lines=10> */
.L_x_9101:
        /* <DEDUP_REMOVED lines=10> */
.L_x_9102:
        /* <DEDUP_REMOVED lines=10> */
.L_x_9103:
[----:B------:R-:W-:Y:S05]  /*35d0*/  @!P1 BRA `(.L_x_9096) ;  /* 0x0000000000249947 */ /* 0x000fea0003800000 */
[----:B0-----:R-:W-:Y:S01]  /*35e0*/  FFMA.FTZ R100, R12, UR9, R156 ;  /* 0x000000090c647c23 */ /* 0x001fe2000801009c */
[----:B------:R-:W-:-:S03]  /*35f0*/  ISETP.LT.AND P2, PT, RZ, UR29, PT ;  /* 0x0000001dff007c0c */ /* 0x000fc6000bf41270 */
[----:B------:R-:W-:-:S04]  /*3600*/  FADD.FTZ R100, R13, -R100 ;  /* 0x800000640d647221 */ /* 0x000fc80000010000 */
[----:B------:R-:W-:-:S05]  /*3610*/  FMUL.FTZ R95, R100, UR28 ;  /* 0x0000001c645f7c20 */ /* 0x000fca0008410000 */
[----:B------:R-:W-:Y:S02]  /*3620*/  FSEL R95, R95, RZ, P2 ;  /* 0x000000ff5f5f7208 */ /* 0x000fe40001000000 */
[----:B-----5:R-:W-:-:S03]  /*3630*/  ISETP.GE.U32.AND P2, PT, R153, 0x1000000, PT ;  /* 0x010000009900780c */ /* 0x020fc60003f46070 */
[----:B------:R-:W-:-:S04]  /*3640*/  FMUL.FTZ R95, R95, UR23 ;  /* 0x000000175f5f7c20 */ /* 0x000fc80008410000 */
[----:B------:R-:W-:-:S05]  /*3650*/  FMUL.FTZ R95, R95, UR22 ;  /* 0x000000165f5f7c20 */ /* 0x000fca0008410000 */
[----:B------:R-:W-:-:S07]  /*3660*/  SEL R95, R95, RZ, P2 ;  /* 0x000000ff5f5f7207 */ /* 0x000fce0001000000 */
.L_x_9096:
        /* <DEDUP_REMOVED lines=10> */
[----:B------:R-:W-:Y:S01]  /*3710*/  PLOP3.LUT P2, PT, PT, PT, UP2, 0x80, 0x8 ;  /* 0x000000000008781c */ /* 0x000fe20003f4f028 */
[----:B0-----:R-:W0:Y:S01]  /*3720*/  @P1 LDC.64 R100, c[0x0][0x408] ;  /* 0x00010200ff641b82 */ /* 0x001e220000000a00 */
[----:B-----5:R-:W-:Y:S02]  /*3730*/  MOV R96, R76 ;  /* 0x0000004c00607202 */ /* 0x020fe40000000f00 */
[----:B------:R-:W-:Y:S02]  /*3740*/  MOV R97, R77 ;  /* 0x0000004d00617202 */ /* 0x000fe40000000f00 */
[C---:B------:R-:W-:Y:S02]  /*3750*/  @P1 LOP3.LUT P3, RZ, R5.reuse, 0xff00, RZ, 0xc0, !PT ;  /* 0x0000ff0005ff1812 */ /* 0x040fe4000786c0ff */
[----:B------:R-:W-:Y:S01]  /*3760*/  @P1 LOP3.LUT P4, RZ, R5, 0xff0000, RZ, 0xc0, !PT ;  /* 0x00ff000005ff1812 */ /* 0x000fe2000788c0ff */
[----:B------:R-:W1:Y:S04]  /*3770*/  @P1 LDC.64 R102, c[0x0][0x408] ;  /* 0x00010200ff661b82 */ /* 0x000e680000000a00 */
[--C-:B------:R-:W-:Y:S01]  /*3780*/  @P2 FFMA.FTZ R99, R135, UR9, R156.reuse ;  /* 0x0000000987632c23 */ /* 0x100fe2000801009c */
[--C-:B------:R-:W-:Y:S01]  /*3790*/  @P2 FFMA.FTZ R98, R128, UR9, R156.reuse ;  /* 0x0000000980622c23 */ /* 0x100fe2000801009c */
[----:B------:R-:W-:-:S02]  /*37a0*/  @P2 FFMA.FTZ R106, R132, UR9, R156 ;  /* 0x00000009846a2c23 */ /* 0x000fc4000801009c */
[----:B------:R-:W2:Y:S01]  /*37b0*/  @P1 LDC.64 R104, c[0x0][0x408] ;  /* 0x00010200ff681b82 */ /* 0x000ea20000000a00 */
[----:B------:R-:W-:Y:S01]  /*37c0*/  @P2 FADD.FTZ R99, R108, -R99 ;  /* 0x800000636c632221 */ /* 0x000fe20000010000 */
[----:B------:R-:W-:Y:S01]  /*37d0*/  @P2 FADD.FTZ R98, R129, -R98 ;  /* 0x8000006281622221 */ /* 0x000fe20000010000 */
[----:B------:R-:W-:Y:S02]  /*37e0*/  @P2 FADD.FTZ R106, R109, -R106 ;  /* 0x8000006a6d6a2221 */ /* 0x000fe40000010000 */
        /* <DEDUP_REMOVED lines=24> */
.L_x_9105:
        /* <DEDUP_REMOVED lines=38> */
.L_x_9104:
        /* <DEDUP_REMOVED lines=28> */
.L_x_9108:
        /* <DEDUP_REMOVED lines=10> */
.L_x_9109:
        /* <DEDUP_REMOVED lines=10> */
.L_x_9110:
[----:B------:R-:W-:Y:S05]  /*3ed0*/  @!P1 BRA `(.L_x_9106) ;  /* 0x0000000000b49947 */ /* 0x000fea0003800000 */
[----:B------:R-:W-:Y:S01]  /*3ee0*/  FMUL.FTZ R95, R99, UR23 ;  /* 0x00000017635f7c20 */ /* 0x000fe20008410000 */
[----:B-----5:R-:W-:-:S03]  /*3ef0*/  ISETP.GE.U32.AND P2, PT, R5, 0x1000000, PT ;  /* 0x010000000500780c */ /* 0x020fc60003f46070 */
[----:B------:R-:W-:-:S05]  /*3f00*/  FMUL.FTZ R95, R95, UR22 ;  /* 0x000000165f5f7c20 */ /* 0x000fca0008410000 */
[----:B------:R-:W-:Y:S01]  /*3f10*/  SEL R95, R95, RZ, P2 ;  /* 0x000000ff5f5f7207 */ /* 0x000fe20001000000 */
[----:B------:R-:W-:Y:S06]  /*3f20*/  BRA `(.L_x_9106) ;  /* 0x0000000000a07947 */ /* 0x000fec0003800000 */
.L_x_9107:
        /* <DEDUP_REMOVED lines=10> */
.L_x_9111:
        /* <DEDUP_REMOVED lines=10> */
.L_x_9112:
        /* <DEDUP_REMOVED lines=10> */
.L_x_9113:
        /* <DEDUP_REMOVED lines=10> */
.L_x_9106:
        /* <DEDUP_REMOVED lines=12> */
[----:B------:R-:W-:Y:S02]  /*4270*/  MOV R96, R80 ;  /* 0x0000005000607202 */ /* 0x000fe40000000f00 */
[----:B------:R-:W-:Y:S02]  /*4280*/  MOV R97, R81 ;  /* 0x0000005100617202 */ /* 0x000fe40000000f00 */
[----:B------:R-:W-:Y:S02]  /*4290*/  MOV R99, R83 ;  /* 0x0000005300637202 */ /* 0x000fe40000000f00 */
[C---:B------:R-:W-:Y:S01]  /*42a0*/  @P1 LOP3.LUT P3, RZ, R4.reuse, 0xff00, RZ, 0xc0, !PT ;  /* 0x0000ff0004ff1812 */ /* 0x040fe2000786c0ff */
[----:B------:R-:W1:Y:S01]  /*42b0*/  @P1 LDC.64 R102, c[0x0][0x408] ;  /* 0x00010200ff661b82 */ /* 0x000e620000000a00 */
[----:B------:R-:W-:-:S03]  /*42c0*/  @P1 LOP3.LUT P4, RZ, R4, 0xff0000, RZ, 0xc0, !PT ;  /* 0x00ff000004ff1812 */ /* 0x000fc6000788c0ff */
[--C-:B------:R-:W-:Y:S01]  /*42d0*/  @P2 FFMA.FTZ R5, R139, UR9, R156.reuse ;  /* 0x000000098b052c23 */ /* 0x100fe2000801009c */
[--C-:B------:R-:W-:Y:S01]  /*42e0*/  @P2 FFMA.FTZ R98, R134, UR9, R156.reuse ;  /* 0x0000000986622c23 */ /* 0x100fe2000801009c */
[----:B------:R-:W-:Y:S02]  /*42f0*/  @P2 FFMA.FTZ R106, R138, UR9, R156 ;  /* 0x000000098a6a2c23 */ /* 0x000fe4000801009c */
        /* <DEDUP_REMOVED lines=9> */
[----:B------:R-:W-:Y:S01]  /*4390*/  @P2 FADD.FTZ R5, R114, -R5 ;  /* 0x8000000572052221 */ /* 0x000fe20000010000 */
[----:B------:R-:W-:-:S02]  /*43a0*/  @P2 FFMA.FTZ R99, R106, UR28, R83 ;  /* 0x0000001c6a632c23 */ /* 0x000fc40008010053 */
[----:B------:R-:W-:Y:S01]  /*43b0*/  @P1 FMUL.FTZ R100, R101, R100 ;  /* 0x0000006465641220 */ /* 0x000fe20000410000 */
[----:B------:R-:W-:Y:S01]  /*43c0*/  @P2 FFMA.FTZ R98, R5, UR28, R82 ;  /* 0x0000001c05622c23 */ /* 0x000fe20008010052 */
[----:B------:R-:W-:Y:S01]  /*43d0*/  @P1 LOP3.LUT P2, RZ, R4, 0xff, RZ, 0xc0, !PT ;  /* 0x000000ff04ff1812 */ /* 0x000fe2000784c0ff */
[----:B-1----:R-:W-:-:S03]  /*43e0*/  @P1 FMUL.FTZ R103, R97, R103 ;  /* 0x0000006761671220 */ /* 0x002fc60000410000 */
[----:B------:R-:W-:Y:S01]  /*43f0*/  @P1 SEL R92, R100, RZ, P2 ;  /* 0x000000ff645c1207 */ /* 0x000fe20001000000 */
[----:B------:R-:W-:Y:S01]  /*4400*/  @P1 FMUL.FTZ R102, R103, R102 ;  /* 0x0000006667661220 */ /* 0x000fe20000410000 */
[----:B--2---:R-:W-:-:S04]  /*4410*/  @P1 FMUL.FTZ R105, R98, R105 ;  /* 0x0000006962691220 */ /* 0x004fc80000410000 */
[----:B------:R-:W-:Y:S01]  /*4420*/  @P1 SEL R93, R102, RZ, P3 ;  /* 0x000000ff665d1207 */ /* 0x000fe20001800000 */
        /* <DEDUP_REMOVED lines=8> */
.L_x_9115:
[----:B------:R-:W-:Y:S01]  /*44b0*/  PLOP3.LUT P5, PT, PT, PT, UP2, 0x80, 0x8 ;  /* 0x000000000008781c */ /* 0x000fe20003faf028 */
[----:B0-----:R-:W0:Y:S01]  /*44c0*/  @P1 LDC.64 R102, c[0x0][0x408] ;  /* 0x00010200ff661b82 */ /* 0x001e220000000a00 */
[----:B------:R-:W-:Y:S02]  /*44d0*/  MOV R106, R80 ;  /* 0x00000050006a7202 */ /* 0x000fe40000000f00 */
[----:B------:R-:W-:Y:S02]  /*44e0*/  MOV R158, R81 ;  /* 0x00000051009e7202 */ /* 0x000fe40000000f00 */
[C---:B------:R-:W-:Y:S02]  /*44f0*/  @P1 LOP3.LUT P2, RZ, R4.reuse, 0xff, RZ, 0xc0, !PT ;  /* 0x000000ff04ff1812 */ /* 0x040fe4000784c0ff */
[C---:B------:R-:W-:Y:S01]  /*4500*/  @P1 LOP3.LUT P3, RZ, R4.reuse, 0xff00, RZ, 0xc0, !PT ;  /* 0x0000ff0004ff1812 */ /* 0x040fe2000786c0ff */
[----:B------:R-:W1:Y:S01]  /*4510*/  @P1 LDC.64 R104, c[0x0][0x408] ;  /* 0x00010200ff681b82 */ /* 0x000e620000000a00 */
[----:B------:R-:W-:-:S03]  /*4520*/  @P1 LOP3.LUT P4, RZ, R4, 0xff0000, RZ, 0xc0, !PT ;  /* 0x00ff000004ff1812 */ /* 0x000fc6000788c0ff */
[--C-:B------:R-:W-:Y:S01]  /*4530*/  @P5 FFMA.FTZ R100, R134, UR9, R156.reuse ;  /* 0x0000000986645c23 */ /* 0x100fe2000801009c */
[----:B------:R-:W-:-:S03]  /*4540*/  @P5 FFMA.FTZ R5, R139, UR9, R156 ;  /* 0x000000098b055c23 */ /* 0x000fc6000801009c */
[----:B------:R-:W-:Y:S01]  /*4550*/  @P5 FADD.FTZ R160, R111, -R100 ;  /* 0x800000646fa05221 */ /* 0x000fe20000010000 */
[----:B------:R-:W-:Y:S01]  /*4560*/  @P5 FADD.FTZ R5, R112, -R5 ;  /* 0x8000000570055221 */ /* 0x000fe20000010000 */
[----:B------:R-:W2:Y:S02]  /*4570*/  @P1 LDC.64 R100, c[0x0][0x408] ;  /* 0x00010200ff641b82 */ /* 0x000ea40000000a00 */
[----:B------:R-:W-:Y:S01]  /*4580*/  @P5 FFMA.FTZ R158, R160, UR28, R81 ;  /* 0x0000001ca09e5c23 */ /* 0x000fe20008010051 */
[----:B------:R-:W-:Y:S01]  /*4590*/  @P5 FFMA.FTZ R106, R5, UR28, R80 ;  /* 0x0000001c056a5c23 */ /* 0x000fe20008010050 */
[----:B------:R-:W-:Y:S01]  /*45a0*/  @P5 FFMA.FTZ R5, R141, UR9, R156 ;  /* 0x000000098d055c23 */ /* 0x000fe2000801009c */
[----:B------:R-:W-:Y:S01]  /*45b0*/  MOV R160, R82 ;  /* 0x0000005200a07202 */ /* 0x000fe20000000f00 */
[----:B0-----:R-:W-:Y:S02]  /*45c0*/  @P1 FMUL.FTZ R103, R158, R103 ;  /* 0x000000679e671220 */ /* 0x001fe40000410000 */
[----:B------:R-:W-:-:S02]  /*45d0*/  @P5 FADD.FTZ R5, R114, -R5 ;  /* 0x8000000572055221 */ /* 0x000fc40000010000 */
[----:B------:R-:W-:Y:S02]  /*45e0*/  @P1 FMUL.FTZ R102, R103, R102 ;  /* 0x0000006667661220 */ /* 0x000fe40000410000 */
[----:B------:R-:W-:-:S03]  /*45f0*/  @P5 FFMA.FTZ R160, R5, UR28, R82 ;  /* 0x0000001c05a05c23 */ /* 0x000fc60008010052 */
[----:B------:R-:W-:Y:S01]  /*4600*/  @P1 SEL R93, R102, RZ, P3 ;  /* 0x000000ff665d1207 */ /* 0x000fe20001800000 */
[----:B-1----:R-:W-:-:S04]  /*4610*/  @P1 FMUL.FTZ R105, R160, R105 ;  /* 0x00000069a0691220 */ /* 0x002fc80000410000 */
[----:B------:R-:W-:Y:S01]  /*4620*/  @P1 FMUL.FTZ R104, R105, R104 ;  /* 0x0000006869681220 */ /* 0x000fe20000410000 */
[----:B--2---:R-:W-:-:S04]  /*4630*/  @P1 FMUL.FTZ R101, R106, R101 ;  /* 0x000000656a651220 */ /* 0x004fc80000410000 */
[----:B------:R-:W-:Y:S01]  /*4640*/  @P1 SEL R94, R104, RZ, P4 ;  /* 0x000000ff685e1207 */ /* 0x000fe20002000000 */
        /* <DEDUP_REMOVED lines=12> */
.L_x_9114:
        /* <DEDUP_REMOVED lines=27> */
[----:B------:R-:W-:-:S07]  /*48c0*/  SEL R92, R5, RZ, P2 ;  /* 0x000000ff055c7207 */ /* 0x000fce0001000000 */
.L_x_9118:
        /* <DEDUP_REMOVED lines=10> */
.L_x_9119:
        /* <DEDUP_REMOVED lines=10> */
.L_x_9120:
[----:B------:R-:W-:Y:S05]  /*4a10*/  @!P1 BRA `(.L_x_9116) ;  /* 0x0000000000b49947 */ /* 0x000fea0003800000 */
[----:B------:R-:W-:Y:S01]  /*4a20*/  FMUL.FTZ R5, R99, UR23 ;  /* 0x0000001763057c20 */ /* 0x000fe20008410000 */
[----:B------:R-:W-:-:S03]  /*4a30*/  ISETP.GE.U32.AND P2, PT, R4, 0x1000000, PT ;  /* 0x010000000400780c */ /* 0x000fc60003f46070 */
[----:B------:R-:W-:-:S05]  /*4a40*/  FMUL.FTZ R5, R5, UR22 ;  /* 0x0000001605057c20 */ /* 0x000fca0008410000 */
[----:B------:R-:W-:Y:S01]  /*4a50*/  SEL R95, R5, RZ, P2 ;  /* 0x000000ff055f7207 */ /* 0x000fe20001000000 */
[----:B------:R-:W-:Y:S06]  /*4a60*/  BRA `(.L_x_9116) ;  /* 0x0000000000a07947 */ /* 0x000fec0003800000 */
.L_x_9117:
        /* <DEDUP_REMOVED lines=9> */
[----:B0-----:R-:W-:-:S07]  /*4b00*/  SEL R92, R5, RZ, P2 ;  /* 0x000000ff055c7207 */ /* 0x001fce0001000000 */
.L_x_9121:
        /* <DEDUP_REMOVED lines=10> */
.L_x_9122:
        /* <DEDUP_REMOVED lines=10> */
.L_x_9123:
[----:B------:R-:W-:Y:S05]  /*4c50*/  @!P1 BRA `(.L_x_9116) ;  /* 0x0000000000249947 */ /* 0x000fea0003800000 */
[----:B0-----:R-:W-:Y:S01]  /*4c60*/  FFMA.FTZ R100, R138, UR9, R156 ;  /* 0x000000098a647c23 */ /* 0x001fe2000801009c */
[----:B------:R-:W-:-:S03]  /*4c70*/  ISETP.LT.AND P2, PT, RZ, UR29, PT ;  /* 0x0000001dff007c0c */ /* 0x000fc6000bf41270 */
[----:B------:R-:W-:-:S04]  /*4c80*/  FADD.FTZ R100, R131, -R100 ;  /* 0x8000006483647221 */ /* 0x000fc80000010000 */
[----:B------:R-:W-:-:S05]  /*4c90*/  FMUL.FTZ R5, R100, UR28 ;  /* 0x0000001c64057c20 */ /* 0x000fca0008410000 */
[----:B------:R-:W-:Y:S02]  /*4ca0*/  FSEL R5, R5, RZ, P2 ;  /* 0x000000ff05057208 */ /* 0x000fe40001000000 */
[----:B------:R-:W-:-:S03]  /*4cb0*/  ISETP.GE.U32.AND P2, PT, R4, 0x1000000, PT ;  /* 0x010000000400780c */ /* 0x000fc60003f46070 */
[----:B------:R-:W-:-:S04]  /*4cc0*/  FMUL.FTZ R5, R5, UR23 ;  /* 0x0000001705057c20 */ /* 0x000fc80008410000 */
[----:B------:R-:W-:-:S05]  /*4cd0*/  FMUL.FTZ R5, R5, UR22 ;  /* 0x0000001605057c20 */ /* 0x000fca0008410000 */
[----:B------:R-:W-:-:S07]  /*4ce0*/  SEL R95, R5, RZ, P2 ;  /* 0x000000ff055f7207 */ /* 0x000fce0001000000 */
.L_x_9116:
        /* <DEDUP_REMOVED lines=14> */
[C---:B------:R-:W-:Y:S02]  /*4dd0*/  @P1 LOP3.LUT P3, RZ, R2.reuse, 0xff00, RZ, 0xc0, !PT ;  /* 0x0000ff0002ff1812 */ /* 0x040fe4000786c0ff */
[----:B------:R-:W-:Y:S01]  /*4de0*/  @P1 LOP3.LUT P4, RZ, R2, 0xff0000, RZ, 0xc0, !PT ;  /* 0x00ff000002ff1812 */ /* 0x000fe2000788c0ff */
[----:B------:R-:W1:Y:S04]  /*4df0*/  @P1 LDC.64 R102, c[0x0][0x408] ;  /* 0x00010200ff661b82 */ /* 0x000e680000000a00 */
[--C-:B------:R-:W-:Y:S01]  /*4e00*/  @P2 FFMA.FTZ R5, R143, UR9, R156.reuse ;  /* 0x000000098f052c23 */ /* 0x100fe2000801009c */
[--C-:B------:R-:W-:Y:S01]  /*4e10*/  @P2 FFMA.FTZ R4, R140, UR9, R156.reuse ;  /* 0x000000098c042c23 */ /* 0x100fe2000801009c */
[----:B------:R-:W-:-:S02]  /*4e20*/  @P2 FFMA.FTZ R104, R144, UR9, R156 ;  /* 0x0000000990682c23 */ /* 0x000fc4000801009c */
[----:B------:R-:W-:Y:S01]  /*4e30*/  @P2 FADD.FTZ R99, R116, -R5 ;  /* 0x8000000574632221 */ /* 0x000fe20000010000 */
[----:B------:R-:W-:Y:S01]  /*4e40*/  @P2 FADD.FTZ R98, R115, -R4 ;  /* 0x8000000473622221 */ /* 0x000fe20000010000 */
[----:B------:R-:W-:Y:S01]  /*4e50*/  @P2 FADD.FTZ R104, R133, -R104 ;  /* 0x8000006885682221 */ /* 0x000fe20000010000 */
[----:B------:R-:W2:Y:S01]  /*4e60*/  @P1 LDC.64 R4, c[0x0][0x408] ;  /* 0x00010200ff041b82 */ /* 0x000ea20000000a00 */
[----:B------:R-:W-:Y:S01]  /*4e70*/  @P2 FFMA.FTZ R96, R99, UR28, R84 ;  /* 0x0000001c63602c23 */ /* 0x000fe20008010054 */
[----:B------:R-:W-:Y:S01]  /*4e80*/  @P2 FFMA.FTZ R99, R145, UR9, R156 ;  /* 0x0000000991632c23 */ /* 0x000fe2000801009c */
[----:B------:R-:W-:Y:S01]  /*4e90*/  @P2 FFMA.FTZ R97, R98, UR28, R85 ;  /* 0x0000001c62612c23 */ /* 0x000fe20008010055 */
[----:B------:R-:W-:Y:S02]  /*4ea0*/  MOV R98, R86 ;  /* 0x0000005600627202 */ /* 0x000fe40000000f00 */
[----:B------:R-:W-:Y:S01]  /*4eb0*/  @P2 FADD.FTZ R99, R118, -R99 ;  /* 0x8000006376632221 */ /* 0x000fe20000010000 */
[----:B0-----:R-:W-:-:S03]  /*4ec0*/  @P1 FMUL.FTZ R101, R97, R101 ;  /* 0x0000006561651220 */ /* 0x001fc60000410000 */
[----:B------:R-:W-:Y:S01]  /*4ed0*/  @P2 FFMA.FTZ R98, R99, UR28, R86 ;  /* 0x0000001c63622c23 */ /* 0x000fe20008010056 */
[----:B------:R-:W-:Y:S01]  /*4ee0*/  MOV R99, R87 ;  /* 0x0000005700637202 */ /* 0x000fe20000000f00 */
[----:B------:R-:W-:Y:S01]  /*4ef0*/  @P2 FFMA.FTZ R99, R104, UR28, R87 ;  /* 0x0000001c68632c23 */ /* 0x000fe20008010057 */
[----:B------:R-:W-:Y:S01]  /*4f00*/  @P1 FMUL.FTZ R100, R101, R100 ;  /* 0x0000006465641220 */ /* 0x000fe20000410000 */
[----:B-1----:R-:W-:Y:S01]  /*4f10*/  @P1 FMUL.FTZ R103, R98, R103 ;  /* 0x0000006762671220 */ /* 0x002fe20000410000 */
[----:B------:R-:W-:-:S03]  /*4f20*/  @P1 LOP3.LUT P2, RZ, R2, 0xff, RZ, 0xc0, !PT ;  /* 0x000000ff02ff1812 */ /* 0x000fc6000784c0ff */
[----:B------:R-:W-:Y:S01]  /*4f30*/  @P1 FMUL.FTZ R102, R103, R102 ;  /* 0x0000006667661220 */ /* 0x000fe20000410000 */
[----:B------:R-:W-:-:S04]  /*4f40*/  @P1 SEL R93, R100, RZ, P3 ;  /* 0x000000ff645d1207 */ /* 0x000fc80001800000 */
[----:B------:R-:W-:Y:S01]  /*4f50*/  @P1 SEL R94, R102, RZ, P4 ;  /* 0x000000ff665e1207 */ /* 0x000fe20002000000 */
[----:B--2---:R-:W-:-:S04]  /*4f60*/  @P1 FMUL.FTZ R5, R96, R5 ;  /* 0x0000000560051220 */ /* 0x004fc80000410000 */
        /* <DEDUP_REMOVED lines=8> */
.L_x_9125:
        /* <DEDUP_REMOVED lines=38> */
.L_x_9124:
        /* <DEDUP_REMOVED lines=28> */
.L_x_9128:
        /* <DEDUP_REMOVED lines=10> */
.L_x_9129:
        /* <DEDUP_REMOVED lines=10> */
.L_x_9130:
[----:B------:R-:W-:Y:S05]  /*5550*/  @!P1 BRA `(.L_x_9126) ;  /* 0x0000000000b49947 */ /* 0x000fea0003800000 */
[----:B------:R-:W-:Y:S01]  /*5560*/  FMUL.FTZ R4, R99, UR23 ;  /* 0x0000001763047c20 */ /* 0x000fe20008410000 */
[----:B------:R-:W-:-:S03]  /*5570*/  ISETP.GE.U32.AND P2, PT, R2, 0x1000000, PT ;  /* 0x010000000200780c */ /* 0x000fc60003f46070 */
[----:B------:R-:W-:-:S05]  /*5580*/  FMUL.FTZ R4, R4, UR22 ;  /* 0x0000001604047c20 */ /* 0x000fca0008410000 */
[----:B------:R-:W-:Y:S01]  /*5590*/  SEL R95, R4, RZ, P2 ;  /* 0x000000ff045f7207 */ /* 0x000fe20001000000 */
[----:B------:R-:W-:Y:S06]  /*55a0*/  BRA `(.L_x_9126) ;  /* 0x0000000000a07947 */ /* 0x000fec0003800000 */
.L_x_9127:
        /* <DEDUP_REMOVED lines=10> */
.L_x_9131:
        /* <DEDUP_REMOVED lines=10> */
.L_x_9132:
        /* <DEDUP_REMOVED lines=10> */
.L_x_9133:
        /* <DEDUP_REMOVED lines=10> */
.L_x_9126:
        /* <DEDUP_REMOVED lines=20> */
[----:B------:R-:W2:Y:S01]  /*5970*/  @P1 LDC.64 R102, c[0x0][0x408] ;  /* 0x00010200ff661b82 */ /* 0x000ea20000000a00 */
[----:B------:R-:W-:Y:S01]  /*5980*/  @P5 FADD.FTZ R99, R120, -R97 ;  /* 0x8000006178635221 */ /* 0x000fe20000010000 */
[----:B------:R-:W-:Y:S01]  /*5990*/  @P5 FADD.FTZ R2, R119, -R2 ;  /* 0x8000000277025221 */ /* 0x000fe20000010000 */
[----:B------:R-:W-:Y:S02]  /*59a0*/  MOV R97, R89 ;  /* 0x0000005900617202 */ /* 0x000fe40000000f00 */
[----:B------:R-:W-:Y:S01]  /*59b0*/  @P5 FFMA.FTZ R96, R99, UR28, R88 ;  /* 0x0000001c63605c23 */ /* 0x000fe20008010058 */
[----:B------:R-:W-:Y:S01]  /*59c0*/  @P5 FFMA.FTZ R99, R151, UR9, R156 ;  /* 0x0000000997635c23 */ /* 0x000fe2000801009c */
[----:B------:R-:W-:Y:S02]  /*59d0*/  @P5 FFMA.FTZ R97, R2, UR28, R89 ;  /* 0x0000001c02615c23 */ /* 0x000fe40008010059 */
[----:B0-----:R-:W-:Y:S01]  /*59e0*/  @P1 FMUL.FTZ R5, R96, R5 ;  /* 0x0000000560051220 */ /* 0x001fe20000410000 */
[----:B------:R-:W-:-:S03]  /*59f0*/  @P5 FADD.FTZ R99, R154, -R99 ;  /* 0x800000639a635221 */ /* 0x000fc60000010000 */
[----:B------:R-:W-:Y:S01]  /*5a00*/  @P1 FMUL.FTZ R4, R5, R4 ;  /* 0x0000000405041220 */ /* 0x000fe20000410000 */
[----:B------:R-:W-:Y:S01]  /*5a10*/  @P5 FFMA.FTZ R98, R99, UR28, R90 ;  /* 0x0000001c63625c23 */ /* 0x000fe2000801005a */
[----:B------:R-:W-:Y:S01]  /*5a20*/  @P5 FFMA.FTZ R5, R152, UR9, R156 ;  /* 0x0000000998055c23 */ /* 0x000fe2000801009c */
[----:B-1----:R-:W-:Y:S01]  /*5a30*/  @P1 FMUL.FTZ R101, R97, R101 ;  /* 0x0000006561651220 */ /* 0x002fe20000410000 */
[----:B------:R-:W-:Y:S02]  /*5a40*/  MOV R99, R91 ;  /* 0x0000005b00637202 */ /* 0x000fe40000000f00 */
[----:B------:R-:W-:Y:S01]  /*5a50*/  @P5 FADD.FTZ R2, R122, -R5 ;  /* 0x800000057a025221 */ /* 0x000fe20000010000 */
[----:B------:R-:W-:Y:S01]  /*5a60*/  @P1 FMUL.FTZ R100, R101, R100 ;  /* 0x0000006465641220 */ /* 0x000fe20000410000 */
[----:B------:R-:W-:Y:S02]  /*5a70*/  @P1 SEL R92, R4, RZ, P2 ;  /* 0x000000ff045c1207 */ /* 0x000fe40001000000 */
[----:B------:R-:W-:Y:S01]  /*5a80*/  @P5 FFMA.FTZ R99, R2, UR28, R91 ;  /* 0x0000001c02635c23 */ /* 0x000fe2000801005b */
[----:B--2---:R-:W-:Y:S01]  /*5a90*/  @P1 FMUL.FTZ R103, R98, R103 ;  /* 0x0000006762671220 */ /* 0x004fe20000410000 */
[----:B------:R-:W-:-:S03]  /*5aa0*/  @P1 SEL R93, R100, RZ, P3 ;  /* 0x000000ff645d1207 */ /* 0x000fc60001800000 */
        /* <DEDUP_REMOVED lines=8> */
.L_x_9135:
[----:B------:R-:W-:Y:S01]  /*5b30*/  PLOP3.LUT P5, PT, PT, PT, UP2, 0x80, 0x8 ;  /* 0x000000000008781c */ /* 0x000fe20003faf028 */
[----:B0-----:R-:W0:Y:S01]  /*5b40*/  @P1 LDC.64 R4, c[0x0][0x408] ;  /* 0x00010200ff041b82 */ /* 0x001e220000000a00 */
[----:B------:R-:W-:Y:S02]  /*5b50*/  MOV R2, R88 ;  /* 0x0000005800027202 */ /* 0x000fe40000000f00 */
[----:B------:R-:W-:Y:S02]  /*5b60*/  MOV R104, R89 ;  /* 0x0000005900687202 */ /* 0x000fe40000000f00 */
[C---:B------:R-:W-:Y:S02]  /*5b70*/  @P1 LOP3.LUT P2, RZ, R0.reuse, 0xff, RZ, 0xc0, !PT ;  /* 0x000000ff00ff1812 */ /* 0x040fe4000784c0ff */
[C---:B------:R-:W-:Y:S02]  /*5b80*/  @P1 LOP3.LUT P3, RZ, R0.reuse, 0xff00, RZ, 0xc0, !PT ;  /* 0x0000ff0000ff1812 */ /* 0x040fe4000786c0ff */
[----:B------:R-:W-:-:S03]  /*5b90*/  @P1 LOP3.LUT P4, RZ, R0, 0xff0000, RZ, 0xc0, !PT ;  /* 0x00ff000000ff1812 */ /* 0x000fc6000788c0ff */
[--C-:B------:R-:W-:Y:S01]  /*5ba0*/  @P5 FFMA.FTZ R101, R147, UR9, R156.reuse ;  /* 0x0000000993655c23 */ /* 0x100fe2000801009c */
[--C-:B------:R-:W-:Y:S01]  /*5bb0*/  @P5 FFMA.FTZ R102, R146, UR9, R156.reuse ;  /* 0x0000000992665c23 */ /* 0x100fe2000801009c */
[----:B------:R-:W-:Y:S02]  /*5bc0*/  @P5 FFMA.FTZ R105, R151, UR9, R156 ;  /* 0x0000000997695c23 */ /* 0x000fe4000801009c */
[----:B------:R-:W-:Y:S01]  /*5bd0*/  @P5 FADD.FTZ R101, R120, -R101 ;  /* 0x8000006578655221 */ /* 0x000fe20000010000 */
[----:B------:R-:W-:Y:S01]  /*5be0*/  @P5 FADD.FTZ R106, R119, -R102 ;  /* 0x80000066776a5221 */ /* 0x000fe20000010000 */
[----:B------:R-:W-:Y:S01]  /*5bf0*/  @P5 FADD.FTZ R105, R154, -R105 ;  /* 0x800000699a695221 */ /* 0x000fe20000010000 */
[----:B------:R-:W1:Y:S01]  /*5c00*/  @P1 LDC.64 R102, c[0x0][0x408] ;  /* 0x00010200ff661b82 */ /* 0x000e620000000a00 */
[----:B------:R-:W-:Y:S01]  /*5c10*/  @P5 FFMA.FTZ R2, R101, UR28, R88 ;  /* 0x0000001c65025c23 */ /* 0x000fe20008010058 */
[----:B------:R-:W-:-:S03]  /*5c20*/  @P5 FFMA.FTZ R104, R106, UR28, R89 ;  /* 0x0000001c6a685c23 */ /* 0x000fc60008010059 */
[----:B0-----:R-:W-:Y:S01]  /*5c30*/  @P1 FMUL.FTZ R5, R2, R5 ;  /* 0x0000000502051220 */ /* 0x001fe20000410000 */
[----:B------:R-:W-:Y:S01]  /*5c40*/  MOV R2, R90 ;  /* 0x0000005a00027202 */ /* 0x000fe20000000f00 */
[----:B------:R-:W-:Y:S01]  /*5c50*/  @P5 FFMA.FTZ R2, R105, UR28, R90 ;  /* 0x0000001c69025c23 */ /* 0x000fe2000801005a */
[----:B------:R-:W0:Y:S01]  /*5c60*/  @P1 LDC.64 R100, c[0x0][0x408] ;  /* 0x00010200ff641b82 */ /* 0x000e220000000a00 */
[----:B------:R-:W-:-:S05]  /*5c70*/  @P1 FMUL.FTZ R4, R5, R4 ;  /* 0x0000000405041220 */ /* 0x000fca0000410000 */
[----:B------:R-:W-:Y:S01]  /*5c80*/  @P1 SEL R92, R4, RZ, P2 ;  /* 0x000000ff045c1207 */ /* 0x000fe20001000000 */
[----:B-1----:R-:W-:-:S04]  /*5c90*/  @P1 FMUL.FTZ R103, R2, R103 ;  /* 0x0000006702671220 */ /* 0x002fc80000410000 */
[----:B------:R-:W-:Y:S01]  /*5ca0*/  @P1 FMUL.FTZ R102, R103, R102 ;  /* 0x0000006667661220 */ /* 0x000fe20000410000 */
[----:B0-----:R-:W-:-:S04]  /*5cb0*/  @P1 FMUL.FTZ R101, R104, R101 ;  /* 0x0000006568651220 */ /* 0x001fc80000410000 */
        /* <DEDUP_REMOVED lines=13> */
.L_x_9134:
        /* <DEDUP_REMOVED lines=13> */
[----:B------:R-:W-:Y:S01]  /*5e60*/  FMUL.FTZ R96, R96, UR28 ;  /* 0x0000001c60607c20 */ /* 0x000fe20008410000 */
[----:B------:R-:W-:Y:S08]  /*5e70*/  @!P1 BRA `(.L_x_9138) ;  /* 0x0000000000249947 */ /* 0x000ff00003800000 */
        /* <DEDUP_REMOVED lines=9> */
.L_x_9138:
        /* <DEDUP_REMOVED lines=10> */
.L_x_9139:
        /* <DEDUP_REMOVED lines=10> */
.L_x_9140:
[----:B------:R-:W-:Y:S02]  /*6050*/  FSEL R99, R2, RZ, P2 ;  /* 0x000000ff02637208 */ /* 0x000fe40001000000 */
[----:B------:R-:W-:Y:S02]  /*6060*/  FSEL R98, R98, RZ, P2 ;  /* 0x000000ff62627208 */ /* 0x000fe40001000000 */
[----:B------:R-:W-:Y:S02]  /*6070*/  FSEL R97, R97, RZ, P2 ;  /* 0x000000ff61617208 */ /* 0x000fe40001000000 */
[----:B------:R-:W-:Y:S01]  /*6080*/  FSEL R96, R96, RZ, P2 ;  /* 0x000000ff60607208 */ /* 0x000fe20001000000 */
[----:B------:R-:W-:Y:S06]  /*6090*/  @!P1 BRA `(.L_x_9136) ;  /* 0x0000000000b49947 */ /* 0x000fec0003800000 */
[----:B------:R-:W-:Y:S01]  /*60a0*/  FMUL.FTZ R2, R99, UR23 ;  /* 0x0000001763027c20 */ /* 0x000fe20008410000 */
[----:B------:R-:W-:-:S03]  /*60b0*/  ISETP.GE.U32.AND P2, PT, R0, 0x1000000, PT ;  /* 0x010000000000780c */ /* 0x000fc60003f46070 */
[----:B------:R-:W-:-:S05]  /*60c0*/  FMUL.FTZ R2, R2, UR22 ;  /* 0x0000001602027c20 */ /* 0x000fca0008410000 */
[----:B------:R-:W-:Y:S01]  /*60d0*/  SEL R95, R2, RZ, P2 ;  /* 0x000000ff025f7207 */ /* 0x000fe20001000000 */
[----:B------:R-:W-:Y:S06]  /*60e0*/  BRA `(.L_x_9136) ;  /* 0x0000000000a07947 */ /* 0x000fec0003800000 */
.L_x_9137:
[----:B0-----:R-:W0:Y:S01]  /*60f0*/  @P1 LDC.64 R4, c[0x0][0x408] ;  /* 0x00010200ff041b82 */ /* 0x001e220000000a00 */
[----:B------:R-:W-:Y:S01]  /*6100*/  FFMA.FTZ R101, R152, UR9, R156 ;  /* 0x0000000998657c23 */ /* 0x000fe2000801009c */
[----:B------:R-:W-:-:S03]  /*6110*/  ISETP.LT.AND P2, PT, RZ, UR29, PT ;  /* 0x0000001dff007c0c */ /* 0x000fc6000bf41270 */
[----:B------:R-:W-:-:S04]  /*6120*/  FADD.FTZ R101, R122, -R101 ;  /* 0x800000657a657221 */ /* 0x000fc80000010000 */
[----:B------:R-:W-:-:S05]  /*6130*/  FMUL.FTZ R101, R101, UR28 ;  /* 0x0000001c65657c20 */ /* 0x000fca0008410000 */
[----:B------:R-:W-:Y:S02]  /*6140*/  FSEL R2, R101, RZ, P2 ;  /* 0x000000ff65027208 */ /* 0x000fe40001000000 */
[----:B------:R-:W-:-:S03]  /*6150*/  @P1 ISETP.GE.U32.AND P2, PT, R0, 0x1000000, PT ;  /* 0x010000000000180c */ /* 0x000fc60003f46070 */
[----:B0-----:R-:W-:-:S04]  /*6160*/  @P1 FMUL.FTZ R5, R2, R5 ;  /* 0x0000000502051220 */ /* 0x001fc80000410000 */
[----:B------:R-:W-:Y:S01]  /*6170*/  @P1 FMUL.FTZ R4, R5, R4 ;  /* 0x0000000405041220 */ /* 0x000fe20000410000 */
        /* <DEDUP_REMOVED lines=10> */
.L_x_9141:
        /* <DEDUP_REMOVED lines=10> */
.L_x_9142:
        /* <DEDUP_REMOVED lines=10> */
.L_x_9143:
[----:B------:R-:W-:-:S07]  /*6360*/  @P1 SEL R95, R4, RZ, P2 ;  /* 0x000000ff045f1207 */ /* 0x000fce0001000000 */
.L_x_9136:
        /* <DEDUP_REMOVED lines=12> */
.L_x_9077:
[----:B------:R-:W1:Y:S08]  /*6430*/  S2UR UR9, SR_CTAID.X ;  /* 0x00000000000979c3 */ /* 0x000e700000002500 */
[----:B------:R-:W1:Y:S08]  /*6440*/  LDC R0, c[0x0][0x388] ;  /* 0x0000e200ff007b82 */ /* 0x000e700000000800 */
[----:B------:R-:W3:Y:S08]  /*6450*/  LDC.64 R2, c[0x0][0x440] ;  /* 0x00011000ff027b82 */ /* 0x000ef00000000a00 */
[----:B--2---:R-:W2:Y:S01]  /*6460*/  LDC.64 R4, c[0x0][0x448] ;  /* 0x00011200ff047b82 */ /* 0x004ea20000000a00 */
[----:B-1----:R-:W-:-:S05]  /*6470*/  IMAD R0, R0, UR9, RZ ;  /* 0x0000000900007c24 */ /* 0x002fca000f8e02ff */
[----:B------:R-:W-:-:S05]  /*6480*/  LEA.HI R123, R0, R123, RZ, 0x1e ;  /* 0x0000007b007b7211 */ /* 0x000fca00078ff0ff */
[----:B---3--:R-:W-:-:S05]  /*6490*/  IMAD.WIDE.U32 R2, R123, 0x10, R2 ;  /* 0x000000107b027825 */ /* 0x008fca00078e0002 */
[----:B0-----:R-:W-:Y:S01]  /*64a0*/  STG.E.128 desc[UR20][R2.64], R44 ;  /* 0x0000002c02007986 */ /* 0x001fe2000c101d14 */
[----:B--2---:R-:W-:-:S05]  /*64b0*/  IMAD.WIDE.U32 R4, R123, 0x10, R4 ;  /* 0x000000107b047825 */ /* 0x004fca00078e0004 */
        /* <DEDUP_REMOVED lines=12> */
.L_x_9145:
        /* <DEDUP_REMOVED lines=16> */
.L_x_10827:


//--------------------- .text._ZN10layer_norm13ln_bwd_kernelINS_13Kernel_traitsI6__halfffffjLj3072ELj1ELj1ELj4ELj16ENS_18Kernel_traits_baseILj3072ES2_ffffjLj128EEEEELb1ELb1ELb0ELb0EEEvNS_9BwdParamsE --------------------------
	.section	.text._ZN10layer_norm13ln_bwd_kernelINS_13Kernel_traitsI6__halfffffjLj3072ELj1ELj1ELj4ELj16ENS_18Kernel_traits_baseILj3072ES2_ffffjLj128EEEEELb1ELb1ELb0ELb0EEEvNS_9BwdParamsE,"ax",@progbits
	.align	128
        .global         _ZN10layer_norm13ln_bwd_kernelINS_13Kernel_traitsI6__halfffffjLj3072ELj1ELj1ELj4ELj16ENS_18Kernel_traits_baseILj3072ES2_ffffjLj128EEEEELb1ELb1ELb0ELb0EEEvNS_9BwdParamsE
        .type           _ZN10layer_norm13ln_bwd_kernelINS_13Kernel_traitsI6__halfffffjLj3072ELj1ELj1ELj4ELj16ENS_18Kernel_traits_baseILj3072ES2_ffffjLj128EEEEELb1ELb1ELb0ELb0EEEvNS_9BwdParamsE,@function
        .size           _ZN10layer_norm13ln_bwd_kernelINS_13Kernel_traitsI6__halfffffjLj3072ELj1ELj1ELj4ELj16ENS_18Kernel_traits_baseILj3072ES2_ffffjLj128EEEEELb1ELb1ELb0ELb0EEEvNS_9BwdParamsE,(.L_x_10828 - _ZN10layer_norm13ln_bwd_kernelINS_13Kernel_traitsI6__halfffffjLj3072ELj1ELj1ELj4ELj16ENS_18Kernel_traits_baseILj3072ES2_ffffjLj128EEEEELb1ELb1ELb0ELb0EEEvNS_9BwdParamsE)
        .other          _ZN10layer_norm13ln_bwd_kernelINS_13Kernel_traitsI6__halfffffjLj3072ELj1ELj1ELj4ELj16ENS_18Kernel_traits_baseILj3072ES2_ffffjLj128EEEEELb1ELb1ELb0ELb0EEEvNS_9BwdParamsE,@"STO_CUDA_ENTRY STV_DEFAULT"
_ZN10layer_norm13ln_bwd_kernelINS_13Kernel_traitsI6__halfffffjLj3072ELj1ELj1ELj4ELj16ENS_18Kernel_traits_baseILj3072ES2_ffffjLj128EEEEELb1ELb1ELb0ELb0EEEvNS_9BwdParamsE:
.text._ZN10layer_norm13ln_bwd_kernelINS_13Kernel_traitsI6__halfffffjLj3072ELj1ELj1ELj4ELj16ENS_18Kernel_traits_baseILj3072ES2_ffffjLj128EEEEELb1ELb1ELb0ELb0EEEvNS_9BwdParamsE:
        /* <DEDUP_REMOVED lines=20> */
[----:B------:R-:W4:Y:S08]  /*0140*/  @P1 LDC.64 R32, c[0x0][0x3d0] ;  /* 0x0000f400ff201b82 */ /* 0x000f300000000a00 */
[----:B------:R-:W3:Y:S01]  /*0150*/  @P1 LDC.64 R38, c[0x0][0x3e8] ;  /* 0x0000fa00ff261b82 */ /* 0x000ee20000000a00 */
[----:B0-----:R-:W-:-:S05]  /*0160*/  @P0 IMAD.WIDE.U32 R4, R9, 0x8, R4 ;  /* 0x0000000809040825 */ /* 0x001fca00078e0004 */
[----:B--2---:R0:W5:Y:S02]  /*0170*/  @P0 LDG.E.64 R12, desc[UR8][R4.64] ;  /* 0x00000008040c0981 */ /* 0x004164000c1e1b00 */
[----:B------:R-:W2:Y:S01]  /*0180*/  @P2 LDC.64 R40, c[0x0][0x3d0] ;  /* 0x0000f400ff282b82 */ /* 0x000ea20000000a00 */
[C---:B-1----:R-:W-:Y:S01]  /*0190*/  @P0 IMAD.WIDE.U32 R10, R9.reuse, 0x8, R10 ;  /* 0x00000008090a0825 */ /* 0x042fe200078e000a */
[----:B------:R-:W-:-:S04]  /*01a0*/  @P0 LOP3.LUT R9, R9, 0x80, RZ, 0xfc, !PT ;  /* 0x0000008009090812 */ /* 0x000fc800078efcff */
[----:B------:R1:W5:Y:S02]  /*01b0*/  @P0 LDG.E.64 R14, desc[UR8][R10.64] ;  /* 0x000000080a0e0981 */ /* 0x000364000c1e1b00 */
[----:B------:R-:W0:Y:S01]  /*01c0*/  @P2 LDC.64 R42, c[0x0][0x3e8] ;  /* 0x0000fa00ff2a2b82 */ /* 0x000e220000000a00 */
[----:B----4-:R-:W-:-:S05]  /*01d0*/  @P1 IMAD.WIDE.U32 R36, R9, 0x8, R32 ;  /* 0x0000000809241825 */ /* 0x010fca00078e0020 */
[----:B------:R4:W5:Y:S02]  /*01e0*/  @P1 LDG.E.64 R16, desc[UR8][R36.64] ;  /* 0x0000000824101981 */ /* 0x000964000c1e1b00 */
[----:B------:R-:W1:Y:S01]  /*01f0*/  @P3 LDC.64 R44, c[0x0][0x3d0] ;  /* 0x0000f400ff2c3b82 */ /* 0x000e620000000a00 */
[C---:B---3--:R-:W-:Y:S01]  /*0200*/  @P1 IMAD.WIDE.U32 R38, R9.reuse, 0x8, R38 ;  /* 0x0000000809261825 */ /* 0x048fe200078e0026 */
[----:B------:R-:W-:-:S04]  /*0210*/  @P1 IADD3 R9, PT, PT, R9, 0x80, RZ ;  /* 0x0000008009091810 */ /* 0x000fc80007ffe0ff */
[----:B------:R4:W5:Y:S02]  /*0220*/  @P1 LDG.E.64 R18, desc[UR8][R38.64] ;  /* 0x0000000826121981 */ /* 0x000964000c1e1b00 */
[----:B------:R-:W3:Y:S01]  /*0230*/  @P3 LDC.64 R46, c[0x0][0x3e8] ;  /* 0x0000fa00ff2e3b82 */ /* 0x000ee20000000a00 */
[----:B--2---:R-:W-:-:S05]  /*0240*/  @P2 IMAD.WIDE.U32 R40, R9, 0x8, R40 ;  /* 0x0000000809282825 */ /* 0x004fca00078e0028 */
[----:B------:R4:W5:Y:S02]  /*0250*/  @P2 LDG.E.64 R20, desc[UR8][R40.64] ;  /* 0x0000000828142981 */ /* 0x000964000c1e1b00 */
[----:B------:R-:W2:Y:S01]  /*0260*/  @P4 LDC.64 R48, c[0x0][0x3d0] ;  /* 0x0000f400ff304b82 */ /* 0x000ea20000000a00 */
[C---:B0-----:R-:W-:Y:S01]  /*0270*/  @P2 IMAD.WIDE.U32 R42, R9.reuse, 0x8, R42 ;  /* 0x00000008092a2825 */ /* 0x041fe200078e002a */
[----:B------:R-:W-:-:S04]  /*0280*/  @P2 IADD3 R9, PT, PT, R9, 0x80, RZ ;  /* 0x0000008009092810 */ /* 0x000fc80007ffe0ff */
[----:B------:R4:W5:Y:S02]  /*0290*/  @P2 LDG.E.64 R22, desc[UR8][R42.64] ;  /* 0x000000082a162981 */ /* 0x000964000c1e1b00 */
[----:B------:R-:W0:Y:S01]  /*02a0*/  @P4 LDC.64 R50, c[0x0][0x3e8] ;  /* 0x0000fa00ff324b82 */ /* 0x000e220000000a00 */
[----:B-1----:R-:W-:-:S05]  /*02b0*/  @P3 IMAD.WIDE.U32 R44, R9, 0x8, R44 ;  /* 0x00000008092c3825 */ /* 0x002fca00078e002c */
[----:B------:R4:W5:Y:S01]  /*02c0*/  @P3 LDG.E.64 R24, desc[UR8][R44.64] ;  /* 0x000000082c183981 */ /* 0x000962000c1e1b00 */
[C---:B---3--:R-:W-:Y:S01]  /*02d0*/  @P3 IMAD.WIDE.U32 R46, R9.reuse, 0x8, R46 ;  /* 0x00000008092e3825 */ /* 0x048fe200078e002e */
[----:B------:R-:W-:Y:S01]  /*02e0*/  @P3 IADD3 R9, PT, PT, R9, 0x80, RZ ;  /* 0x0000008009093810 */ /* 0x000fe20007ffe0ff */
[----:B------:R-:W1:Y:S03]  /*02f0*/  @P5 LDC.64 R32, c[0x0][0x3d0] ;  /* 0x0000f400ff205b82 */ /* 0x000e660000000a00 */
[----:B------:R4:W5:Y:S01]  /*0300*/  @P3 LDG.E.64 R26, desc[UR8][R46.64] ;  /* 0x000000082e1a3981 */ /* 0x000962000c1e1b00 */
[----:B--2---:R-:W-:-:S04]  /*0310*/  @P4 IMAD.WIDE.U32 R48, R9, 0x8, R48 ;  /* 0x0000000809304825 */ /* 0x004fc800078e0030 */
[----:B------:R-:W2:Y:S01]  /*0320*/  @P5 LDC.64 R52, c[0x0][0x3e8] ;  /* 0x0000fa00ff345b82 */ /* 0x000ea20000000a00 */
[----:B------:R4:W5:Y:S01]  /*0330*/  @P4 LDG.E.64 R28, desc[UR8][R48.64] ;  /* 0x00000008301c4981 */ /* 0x000962000c1e1b00 */
[----:B0-----:R-:W-:-:S05]  /*0340*/  @P4 IMAD.WIDE.U32 R50, R9, 0x8, R50 ;  /* 0x0000000809324825 */ /* 0x001fca00078e0032 */
[----:B------:R4:W5:Y:S01]  /*0350*/  @P4 LDG.E.64 R30, desc[UR8][R50.64] ;  /* 0x00000008321e4981 */ /* 0x000962000c1e1b00 */
[----:B------:R-:W0:Y:S01]  /*0360*/  S2UR UR4, SR_CTAID.X ;  /* 0x00000000000479c3 */ /* 0x000e220000002500 */
[----:B------:R-:W-:-:S05]  /*0370*/  @P4 IADD3 R9, PT, PT, R9, 0x80, RZ ;  /* 0x0000008009094810 */ /* 0x000fca0007ffe0ff */
[----:B-1----:R-:W-:-:S05]  /*0380*/  @P5 IMAD.WIDE.U32 R32, R9, 0x8, R32 ;  /* 0x0000000809205825 */ /* 0x002fca00078e0020 */
[----:B------:R4:W5:Y:S01]  /*0390*/  @P5 LDG.E.64 R34, desc[UR8][R32.64] ;  /* 0x0000000820225981 */ /* 0x000962000c1e1b00 */
[----:B--2---:R-:W-:-:S05]  /*03a0*/  @P5 IMAD.WIDE.U32 R4, R9, 0x8, R52 ;  /* 0x0000000809045825 */ /* 0x004fca00078e0034 */
        /* <DEDUP_REMOVED lines=39> */
[----:B----4-:R-:W-:Y:S06]  /*0620*/  @P5 BRA `(.L_x_9146) ;  /* 0x00000078006c5947 */ /* 0x010fec0003800000 */
        /* <DEDUP_REMOVED lines=21> */
[----:B------:R-:W-:Y:S02]  /*0780*/  SHF.R.U64 R21, R22, 0x10, R23 ;  /* 0x0000001016157819 */ /* 0x000fe40000001217 */
[----:B------:R-:W-:Y:S02]  /*0790*/  CS2R R112, SRZ ;  /* 0x0000000000707805 */ /* 0x000fe4000001ff00 */
[----:B------:R-:W-:Y:S02]  /*07a0*/  MOV R174, R12 ;  /* 0x0000000c00ae7202 */ /* 0x000fe40000000f00 */
[----:B------:R-:W-:Y:S02]  /*07b0*/  CS2R R114, SRZ ;  /* 0x0000000000727805 */ /* 0x000fe4000001ff00 */
[----:B------:R-:W-:-:S02]  /*07c0*/  SHF.R.U64 R0, R12, 0x10, R13 ;  /* 0x000000100c007819 */ /* 0x000fc4000000120d */
[----:B------:R-:W-:Y:S02]  /*07d0*/  CS2R R108, SRZ ;  /* 0x00000000006c7805 */ /* 0x000fe4000001ff00 */
[----:B------:R-:W-:Y:S02]  /*07e0*/  MOV R188, R14 ;  /* 0x0000000e00bc7202 */ /* 0x000fe40000000f00 */
        /* <DEDUP_REMOVED lines=35> */
[----:B------:R-:W-:Y:S02]  /*0a20*/  SHF.R.U64 R23, R26, 0x10, R27 ;  /* 0x000000101a177819 */ /* 0x000fe4000000121b */
[----:B------:R-:W-:Y:S02]  /*0a30*/  CS2R R74, SRZ ;  /* 0x00000000004a7805 */ /* 0x000fe4000001ff00 */
[----:B------:R-:W-:Y:S02]  /*0a40*/  SHF.R.U64 R2, R2, 0x10, R3 ;  /* 0x0000001002027819 */ /* 0x000fe40000001203 */
[----:B------:R-:W-:Y:S02]  /*0a50*/  CS2R R68, SRZ ;  /* 0x0000000000447805 */ /* 0x000fe4000001ff00 */
[----:B------:R-:W-:-:S02]  /*0a60*/  MOV R199, R3 ;  /* 0x0000000300c77202 */ /* 0x000fc40000000f00 */
[----:B------:R-:W-:Y:S02]  /*0a70*/  CS2R R70, SRZ ;  /* 0x0000000000467805 */ /* 0x000fe4000001ff00 */
[----:B------:R-:W-:Y:S02]  /*0a80*/  MOV R184, R28 ;  /* 0x0000001c00b87202 */ /* 0x000fe40000000f00 */
[----:B------:R-:W-:Y:S02]  /*0a90*/  CS2R R64, SRZ ;  /* 0x0000000000407805 */ /* 0x000fe4000001ff00 */
[--C-:B------:R-:W-:Y:S02]  /*0aa0*/  SHF.R.U64 R13, R28, 0x10, R29.reuse ;  /* 0x000000101c0d7819 */ /* 0x100fe4000000121d */
[----:B------:R-:W-:Y:S02]  /*0ab0*/  CS2R R66, SRZ ;  /* 0x0000000000427805 */ /* 0x000fe4000001ff00 */
[----:B------:R-:W-:Y:S01]  /*0ac0*/  MOV R185, R29 ;  /* 0x0000001d00b97202 */ /* 0x000fe20000000f00 */
[----:B------:R-:W-:Y:S01]  /*0ad0*/  UPLOP3.LUT UP1, UPT, UPT, UPT, UPT, 0x40, 0x4 ;  /* 0x000000000004789c */ /* 0x000fe20003f2e870 */
[----:B------:R-:W-:Y:S01]  /*0ae0*/  SHF.R.U32.HI R16, RZ, 0x10, R29 ;  /* 0x00000010ff107819 */ /* 0x000fe2000001161d */
[----:B------:R-:W0:Y:S01]  /*0af0*/  LDCU UR13, c[0x0][0x408] ;  /* 0x00008100ff0d77ac */ /* 0x000e220008000800 */
[----:B------:R-:W-:-:S02]  /*0b00*/  MOV R186, R34 ;  /* 0x0000002200ba7202 */ /* 0x000fc40000000f00 */
[--C-:B------:R-:W-:Y:S01]  /*0b10*/  SHF.R.U64 R17, R34, 0x10, R35.reuse ;  /* 0x0000001022117819 */ /* 0x100fe20000001223 */
[----:B------:R-:W1:Y:S01]  /*0b20*/  LDCU.U8 UR7, c[0x0][0x410] ;  /* 0x00008200ff0777ac */ /* 0x000e620008000000 */
[----:B------:R-:W-:Y:S02]  /*0b30*/  MOV R187, R35 ;  /* 0x0000002300bb7202 */ /* 0x000fe40000000f00 */
[----:B------:R-:W-:Y:S01]  /*0b40*/  SHF.R.U32.HI R20, RZ, 0x10, R35 ;  /* 0x00000010ff147819 */ /* 0x000fe20000011623 */
[----:B------:R-:W2:Y:S01]  /*0b50*/  LDCU UR12, c[0x0][0x400] ;  /* 0x00008000ff0c77ac */ /* 0x000ea20008000800 */
[----:B------:R-:W-:Y:S02]  /*0b60*/  SHF.R.U32.HI R15, RZ, 0x10, R15 ;  /* 0x00000010ff0f7819 */ /* 0x000fe4000001160f */
[----:B------:R-:W-:Y:S01]  /*0b70*/  SHF.R.U32.HI R19, RZ, 0x10, R19 ;  /* 0x00000010ff137819 */ /* 0x000fe20000011613 */
[----:B------:R-:W3:Y:S01]  /*0b80*/  LDCU.64 UR14, c[0x0][0x478] ;  /* 0x00008f00ff0e77ac */ /* 0x000ee20008000a00 */
[----:B------:R-:W-:-:S02]  /*0b90*/  MOV R195, R27 ;  /* 0x0000001b00c37202 */ /* 0x000fc40000000f00 */
[----:B------:R-:W-:Y:S01]  /*0ba0*/  SHF.R.U32.HI R24, RZ, 0x10, R27 ;  /* 0x00000010ff187819 */ /* 0x000fe2000001161b */
[----:B------:R-:W4:Y:S01]  /*0bb0*/  LDCU.64 UR10, c[0x0][0x438] ;  /* 0x00008700ff0a77ac */ /* 0x000f220008000a00 */
        /* <DEDUP_REMOVED lines=28> */
[----:B01234-:R-:W-:-:S07]  /*0d80*/  P2R R9, PR, RZ, 0x1 ;  /* 0x00000001ff097803 */ /* 0x01ffce0000000000 */
.L_x_9220:
[----:B------:R-:W0:Y:S01]  /*0d90*/  LDC.64 R136, c[0x0][0x3c0] ;  /* 0x0000f000ff887b82 */ /* 0x000e220000000a00 */
[----:B------:R-:W-:-:S13]  /*0da0*/  ISETP.NE.AND P0, PT, R9, RZ, PT ;  /* 0x000000ff0900720c */ /* 0x000fda0003f05270 */
[----:B------:R-:W1:Y:S01]  /*0db0*/  @P0 LDC.64 R6, c[0x0][0x3e0] ;  /* 0x0000f800ff060b82 */ /* 0x000e620000000a00 */
[----:B0-----:R-:W-:-:S07]  /*0dc0*/  IMAD.WIDE R140, R10, 0x4, R136 ;  /* 0x000000040a8c7825 */ /* 0x001fce00078e0288 */
[----:B------:R-:W0:Y:S01]  /*0dd0*/  LDC.64 R136, c[0x0][0x3c8] ;  /* 0x0000f200ff887b82 */ /* 0x000e220000000a00 */
[----:B------:R-:W2:Y:S01]  /*0de0*/  LDG.E R140, desc[UR8][R140.64] ;  /* 0x000000088c8c7981 */ /* 0x000ea2000c1e1900 */
[----:B-----5:R-:W-:Y:S02]  /*0df0*/  HFMA2 R35, -RZ, RZ, 1.875, 0 ;  /* 0x3f800000ff237431 */ /* 0x020fe400000001ff */
[----:B-1----:R-:W-:-:S04]  /*0e00*/  @P0 IMAD.WIDE R138, R10, 0x4, R6 ;  /* 0x000000040a8a0825 */ /* 0x002fc800078e0206 */
[----:B------:R-:W1:Y:S01]  /*0e10*/  LDC R7, c[0x0][0x388] ;  /* 0x0000e200ff077b82 */ /* 0x000e620000000800 */
[----:B0-----:R-:W-:Y:S01]  /*0e20*/  IMAD.WIDE R136, R10, 0x4, R136 ;  /* 0x000000040a887825 */ /* 0x001fe200078e0288 */
[----:B------:R-:W0:Y:S04]  /*0e30*/  S2R R6, SR_TID.X ;  /* 0x0000000000067919 */ /* 0x000e280000002100 */
[----:B------:R3:W5:Y:S04]  /*0e40*/  LDG.E R144, desc[UR8][R136.64] ;  /* 0x0000000888907981 */ /* 0x000768000c1e1900 */
[----:B------:R3:W5:Y:S01]  /*0e50*/  @P0 LDG.E R35, desc[UR8][R138.64] ;  /* 0x000000088a230981 */ /* 0x000762000c1e1900 */
[----:B------:R-:W-:-:S02]  /*0e60*/  ISETP.GE.U32.AND P0, PT, R8, 0x80, PT ;  /* 0x000000800800780c */ /* 0x000fc40003f06070 */
[----:B------:R-:W-:Y:S01]  /*0e70*/  ISETP.GE.U32.AND P1, PT, R8, 0x100, PT ;  /* 0x000001000800780c */ /* 0x000fe20003f26070 */
[----:B-1----:R-:W-:Y:S01]  /*0e80*/  IMAD R11, R10, R7, RZ ;  /* 0x000000070a0b7224 */ /* 0x002fe200078e02ff */
[C---:B------:R-:W-:Y:S02]  /*0e90*/  ISETP.GE.U32.AND P2, PT, R8.reuse, 0x180, PT ;  /* 0x000001800800780c */ /* 0x040fe40003f46070 */
[----:B------:R-:W-:Y:S02]  /*0ea0*/  ISETP.GE.U32.AND P3, PT, R8, 0x200, PT ;  /* 0x000002000800780c */ /* 0x000fe40003f66070 */
[----:B------:R-:W-:-:S04]  /*0eb0*/  SHF.R.S32.HI R142, RZ, 0x1f, R11 ;  /* 0x0000001fff8e7819 */ /* 0x000fc8000001140b */
[----:B------:R-:W-:Y:S01]  /*0ec0*/  LEA.HI R11, R142, R11, RZ, 0x2 ;  /* 0x0000000b8e0b7211 */ /* 0x000fe200078f10ff */
[----:B------:R-:W-:Y:S01]  /*0ed0*/  BSSY.RECONVERGENT B0, `(.L_x_9147) ;  /* 0x0000037000007945 */ /* 0x000fe20003800200 */
[----:B------:R-:W-:Y:S01]  /*0ee0*/  ISETP.NE.AND P5, PT, RZ, UR7, PT ;  /* 0x00000007ff007c0c */ /* 0x000fe2000bfa5270 */
[----:B------:R-:W-:Y:S01]  /*0ef0*/  HFMA2 R178, -RZ, RZ, 0, 0 ;  /* 0x00000000ffb27431 */ /* 0x000fe200000001ff */
[----:B------:R-:W-:Y:S02]  /*0f00*/  MOV R173, RZ ;  /* 0x000000ff00ad7202 */ /* 0x000fe40000000f00 */
[----:B0-----:R-:W-:-:S04]  /*0f10*/  LEA.HI.SX32 R11, R11, R6, 0x1e ;  /* 0x000000060b0b7211 */ /* 0x001fc800078ff2ff */
[----:B------:R-:W-:Y:S02]  /*0f20*/  MOV R179, R11 ;  /* 0x0000000b00b37202 */ /* 0x000fe40000000f00 */
[----:B--2---:R-:W-:Y:S01]  /*0f30*/  FSEL R172, R140, RZ, !P5 ;  /* 0x000000ff8cac7208 */ /* 0x004fe20006800000 */
[----:B---3--:R-:W-:Y:S06]  /*0f40*/  @!P0 BRA `(.L_x_9148) ;  /* 0x0000000000bc8947 */ /* 0x008fec0003800000 */
        /* <DEDUP_REMOVED lines=12> */
[----:B------:R-:W-:Y:S02]  /*1010*/  HADD2.F32 R157, -RZ, R175.H0_H0 ;  /* 0x200000afff9d7230 */ /* 0x000fe40000004100 */
[----:B--2---:R-:W-:-:S04]  /*1020*/  IMAD.WIDE.U32 R178, R11, 0x4, R178 ;  /* 0x000000040bb27825 */ /* 0x004fc800078e00b2 */
[C---:B0-----:R-:W-:Y:S01]  /*1030*/  @P4 IMAD.WIDE.U32 R170, R11.reuse, 0x10, R170 ;  /* 0x000000100baa4825 */ /* 0x041fe200078e00aa */
[----:B------:R0:W5:Y:S04]  /*1040*/  LDG.E R12, desc[UR8][R178.64] ;  /* 0x00000008b20c7981 */ /* 0x000168000c1e1900 */
[----:B------:R1:W5:Y:S01]  /*1050*/  @P4 LDG.E.128 R60, desc[UR8][R170.64] ;  /* 0x00000008aa3c4981 */ /* 0x000362000c1e1d00 */
[----:B0-----:R-:W-:Y:S01]  /*1060*/  IADD3 R179, PT, PT, R11, 0x80, RZ ;  /* 0x000000800bb37810 */ /* 0x001fe20007ffe0ff */
[C---:B---3--:R-:W-:Y:S01]  /*1070*/  FADD.FTZ R147, -R172.reuse, R136 ;  /* 0x00000088ac937221 */ /* 0x048fe20000010100 */
[C---:B------:R-:W-:Y:S01]  /*1080*/  FADD.FTZ R137, -R172.reuse, R137 ;  /* 0x00000089ac897221 */ /* 0x040fe20000010100 */
[----:B------:R-:W-:Y:S02]  /*1090*/  HADD2.F32 R136, -RZ, R175.H1_H1 ;  /* 0x300000afff887230 */ /* 0x000fe40000004100 */
[----:B------:R-:W-:Y:S01]  /*10a0*/  FADD.FTZ R173, -R172, R139 ;  /* 0x0000008bacad7221 */ /* 0x000fe20000010100 */
[C---:B-----5:R-:W-:Y:S01]  /*10b0*/  FMUL.FTZ R147, R144.reuse, R147 ;  /* 0x0000009390937220 */ /* 0x060fe20000410000 */
[----:B------:R-:W-:Y:S01]  /*10c0*/  FMUL.FTZ R148, R144, R137 ;  /* 0x0000008990947220 */ /* 0x000fe20000410000 */
[----:B------:R-:W-:Y:S01]  /*10d0*/  FADD.FTZ R159, -R172, R138 ;  /* 0x0000008aac9f7221 */ /* 0x000fe20000010100 */
[----:B-1----:R-:W-:Y:S01]  /*10e0*/  FMUL.FTZ R170, R144, R173 ;  /* 0x000000ad90aa7220 */ /* 0x002fe20000410000 */
        /* <DEDUP_REMOVED lines=21> */
.L_x_9148:
[----:B------:R-:W-:Y:S05]  /*1240*/  BSYNC.RECONVERGENT B0 ;  /* 0x0000000000007941 */ /* 0x000fea0003800200 */
.L_x_9147:
        /* <DEDUP_REMOVED lines=10> */
[----:B-1----:R-:W-:-:S05]  /*12f0*/  IMAD.WIDE.U32 R14, R179, 0x10, R14 ;  /* 0x00000010b30e7825 */ /* 0x002fca00078e000e */
[----:B------:R1:W4:Y:S01]  /*1300*/  LDG.E.128 R136, desc[UR8][R14.64] ;  /* 0x000000080e887981 */ /* 0x000322000c1e1d00 */
[----:B--2---:R-:W-:-:S05]  /*1310*/  IMAD.WIDE.U32 R202, R179, 0x4, R202 ;  /* 0x00000004b3ca7825 */ /* 0x004fca00078e00ca */
[----:B------:R2:W5:Y:S01]  /*1320*/  LDG.E R13, desc[UR8][R202.64] ;  /* 0x00000008ca0d7981 */ /* 0x000562000c1e1900 */
[----:B0-----:R-:W-:-:S05]  /*1330*/  @P4 IMAD.WIDE.U32 R200, R179, 0x10, R200 ;  /* 0x00000010b3c84825 */ /* 0x001fca00078e00c8 */
[----:B------:R2:W5:Y:S01]  /*1340*/  @P4 LDG.E.128 R56, desc[UR8][R200.64] ;  /* 0x00000008c8384981 */ /* 0x000562000c1e1d00 */
[--C-:B------:R-:W-:Y:S02]  /*1350*/  HADD2.F32 R153, -RZ, R176.reuse.H0_H0 ;  /* 0x200000b0ff997230 */ /* 0x100fe40000004100 */
[--C-:B------:R-:W-:Y:S01]  /*1360*/  HADD2.F32 R166, -RZ, R177.reuse.H1_H1 ;  /* 0x300000b1ffa67230 */ /* 0x100fe20000004100 */
[----:B------:R-:W-:Y:S01]  /*1370*/  IADD3 R179, PT, PT, R179, 0x80, RZ ;  /* 0x00000080b3b37810 */ /* 0x000fe20007ffe0ff */
[C---:B---3--:R-:W-:Y:S01]  /*1380*/  FADD.FTZ R33, -R172.reuse, R140 ;  /* 0x0000008cac217221 */ /* 0x048fe20000010100 */
[C---:B------:R-:W-:Y:S01]  /*1390*/  FADD.FTZ R141, -R172.reuse, R141 ;  /* 0x0000008dac8d7221 */ /* 0x040fe20000010100 */
[----:B------:R-:W-:Y:S02]  /*13a0*/  HADD2.F32 R140, -RZ, R176.H1_H1 ;  /* 0x300000b0ff8c7230 */ /* 0x000fe40000004100 */
[----:B------:R-:W-:Y:S01]  /*13b0*/  FADD.FTZ R155, -R172, R142 ;  /* 0x0000008eac9b7221 */ /* 0x000fe20000010100 */
[C---:B-1---5:R-:W-:Y:S01]  /*13c0*/  FMUL.FTZ R15, R144.reuse, R33 ;  /* 0x00000021900f7220 */ /* 0x062fe20000410000 */
[----:B------:R-:W-:Y:S01]  /*13d0*/  FMUL.FTZ R34, R144, R141 ;  /* 0x0000008d90227220 */ /* 0x000fe20000410000 */
[----:B----4-:R-:W-:Y:S01]  /*13e0*/  FMUL.FTZ R14, R136, R153 ;  /* 0x00000099880e7220 */ /* 0x010fe20000410000 */
[----:B------:R-:W-:-:S02]  /*13f0*/  HADD2.F32 R153, -RZ, R177.H0_H0 ;  /* 0x200000b1ff997230 */ /* 0x000fc40000004100 */
        /* <DEDUP_REMOVED lines=21> */
[----:B--2---:R-:W-:-:S07]  /*1550*/  FFMA.FTZ R178, R168, R166, R137 ;  /* 0x000000a6a8b27223 */ /* 0x004fce0000010089 */
.L_x_9150:
[----:B------:R-:W-:Y:S05]  /*1560*/  BSYNC.RECONVERGENT B0 ;  /* 0x0000000000007941 */ /* 0x000fea0003800200 */
.L_x_9149:
        /* <DEDUP_REMOVED lines=23> */
[----:B----4-:R-:W-:Y:S01]  /*16e0*/  FMUL.FTZ R3, R136, R3 ;  /* 0x0000000388037220 */ /* 0x010fe20000410000 */
[----:B------:R-:W-:Y:S01]  /*16f0*/  FADD.FTZ R100, R100, R136 ;  /* 0x0000008864647221 */ /* 0x000fe20000010000 */
[----:B------:R-:W-:Y:S01]  /*1700*/  FFMA.FTZ R124, R136, R5, R124 ;  /* 0x00000005887c7223 */ /* 0x000fe2000001007c */
[--C-:B------:R-:W-:Y:S02]  /*1710*/  HADD2.F32 R136, -RZ, R181.reuse.H1_H1 ;  /* 0x300000b5ff887230 */ /* 0x100fe40000004100 */
[----:B------:R-:W-:Y:S01]  /*1720*/  FADD.FTZ R149, -R172, R142 ;  /* 0x0000008eac957221 */ /* 0x000fe20000010100 */
[----:B------:R-:W-:Y:S02]  /*1730*/  HADD2.F32 R141, -RZ, R181.H0_H0 ;  /* 0x200000b5ff8d7230 */ /* 0x000fe40000004100 */
[----:B------:R-:W-:Y:S01]  /*1740*/  FMUL.FTZ R0, R137, R0 ;  /* 0x0000000089007220 */ /* 0x000fe20000410000 */
[----:B------:R-:W-:Y:S01]  /*1750*/  FADD.FTZ R101, R101, R137 ;  /* 0x0000008965657221 */ /* 0x000fe20000010000 */
[----:B------:R-:W-:Y:S01]  /*1760*/  FFMA.FTZ R125, R137, R2, R125 ;  /* 0x00000002897d7223 */ /* 0x000fe2000001007d */
[----:B------:R-:W-:Y:S01]  /*1770*/  FADD.FTZ R173, R173, R3 ;  /* 0x00000003adad7221 */ /* 0x000fe20000010000 */
[----:B------:R-:W-:Y:S01]  /*1780*/  FFMA.FTZ R137, R5, R3, R178 ;  /* 0x0000000305897223 */ /* 0x000fe200000100b2 */
[----:B------:R-:W-:Y:S01]  /*1790*/  FMUL.FTZ R149, R144, R149 ;  /* 0x0000009590957220 */ /* 0x000fe20000410000 */
        /* <DEDUP_REMOVED lines=13> */
[----:B-1----:R-:W-:-:S07]  /*1870*/  FFMA.FTZ R178, R162, R167, R137 ;  /* 0x000000a7a2b27223 */ /* 0x002fce0000010089 */
.L_x_9152:
[----:B------:R-:W-:Y:S05]  /*1880*/  BSYNC.RECONVERGENT B0 ;  /* 0x0000000000007941 */ /* 0x000fea0003800200 */
.L_x_9151:
        /* <DEDUP_REMOVED lines=13> */
[----:B------:R-:W5:Y:S01]  /*1960*/  LDG.E R16, desc[UR8][R200.64] ;  /* 0x00000008c8107981 */ /* 0x000f62000c1e1900 */
[----:B------:R-:W-:Y:S02]  /*1970*/  HADD2.F32 R19, -RZ, R182.H0_H0 ;  /* 0x200000b6ff137230 */ /* 0x000fe40000004100 */
[----:B0-----:R-:W-:-:S05]  /*1980*/  @P4 IMAD.WIDE.U32 R20, R179, 0x10, R20 ;  /* 0x00000010b3144825 */ /* 0x001fca00078e0014 */
[----:B------:R0:W5:Y:S02]  /*1990*/  @P4 LDG.E.128 R48, desc[UR8][R20.64] ;  /* 0x0000000814304981 */ /* 0x000164000c1e1d00 */
[--C-:B0-----:R-:W-:Y:S01]  /*19a0*/  HADD2.F32 R21, -RZ, R183.reuse.H0_H0 ;  /* 0x200000b7ff157230 */ /* 0x101fe20000004100 */
[----:B------:R-:W-:Y:S01]  /*19b0*/  IADD3 R179, PT, PT, R179, 0x80, RZ ;  /* 0x00000080b3b37810 */ /* 0x000fe20007ffe0ff */
[C---:B---3--:R-:W-:Y:S01]  /*19c0*/  FADD.FTZ R17, -R172.reuse, R140 ;  /* 0x0000008cac117221 */ /* 0x048fe20000010100 */
[----:B------:R-:W-:Y:S01]  /*19d0*/  FADD.FTZ R141, -R172, R141 ;  /* 0x0000008dac8d7221 */ /* 0x000fe20000010100 */
[----:B------:R-:W-:Y:S02]  /*19e0*/  HADD2.F32 R140, -RZ, R182.H1_H1 ;  /* 0x300000b6ff8c7230 */ /* 0x000fe40000004100 */
[C---:B-----5:R-:W-:Y:S01]  /*19f0*/  FMUL.FTZ R17, R144.reuse, R17 ;  /* 0x0000001190117220 */ /* 0x060fe20000410000 */
[----:B------:R-:W-:Y:S01]  /*1a00*/  FMUL.FTZ R20, R144, R141 ;  /* 0x0000008d90147220 */ /* 0x000fe20000410000 */
        /* <DEDUP_REMOVED lines=25> */
.L_x_9154:
[----:B------:R-:W-:Y:S05]  /*1ba0*/  BSYNC.RECONVERGENT B0 ;  /* 0x0000000000007941 */ /* 0x000fea0003800200 */
.L_x_9153:
        /* <DEDUP_REMOVED lines=14> */
[----:B0-----:R-:W-:-:S05]  /*1c90*/  @P6 IMAD.WIDE.U32 R142, R179, 0x10, R142 ;  /* 0x00000010b38e6825 */ /* 0x001fca00078e008e */
[----:B------:R0:W5:Y:S01]  /*1ca0*/  @P6 LDG.E.128 R44, desc[UR8][R142.64] ;  /* 0x000000088e2c6981 */ /* 0x000162000c1e1d00 */
[----:B--2---:R-:W-:-:S05]  /*1cb0*/  IMAD.WIDE.U32 R140, R179, 0x4, R140 ;  /* 0x00000004b38c7825 */ /* 0x004fca00078e008c */
[----:B------:R1:W5:Y:S01]  /*1cc0*/  LDG.E R22, desc[UR8][R140.64] ;  /* 0x000000088c167981 */ /* 0x000362000c1e1900 */
[----:B0-----:R-:W-:Y:S02]  /*1cd0*/  HADD2.F32 R142, -RZ, R184.H1_H1 ;  /* 0x300000b8ff8e7230 */ /* 0x001fe40000004100 */
[--C-:B-1----:R-:W-:Y:S01]  /*1ce0*/  HADD2.F32 R140, -RZ, R185.reuse.H1_H1 ;  /* 0x300000b9ff8c7230 */ /* 0x102fe20000004100 */
[----:B------:R-:W-:Y:S01]  /*1cf0*/  IADD3 R179, PT, PT, R179, 0x80, RZ ;  /* 0x00000080b3b37810 */ /* 0x000fe20007ffe0ff */
[C---:B---3--:R-:W-:Y:S01]  /*1d00*/  FADD.FTZ R23, -R172.reuse, R24 ;  /* 0x00000018ac177221 */ /* 0x048fe20000010100 */
[C---:B------:R-:W-:Y:S01]  /*1d10*/  FADD.FTZ R143, -R172.reuse, R25 ;  /* 0x00000019ac8f7221 */ /* 0x040fe20000010100 */
[----:B------:R-:W-:Y:S02]  /*1d20*/  FADD.FTZ R171, -R172, R26 ;  /* 0x0000001aacab7221 */ /* 0x000fe40000010100 */
[C---:B-----5:R-:W-:Y:S01]  /*1d30*/  FMUL.FTZ R23, R144.reuse, R23 ;  /* 0x0000001790177220 */ /* 0x060fe20000410000 */
[----:B------:R-:W-:Y:S01]  /*1d40*/  FMUL.FTZ R26, R144, R143 ;  /* 0x0000008f901a7220 */ /* 0x000fe20000410000 */
[----:B------:R-:W-:Y:S01]  /*1d50*/  FADD.FTZ R201, -R172, R27 ;  /* 0x0000001bacc97221 */ /* 0x000fe20000010100 */
[----:B----4-:R-:W-:Y:S01]  /*1d60*/  FMUL.FTZ R24, R136, R163 ;  /* 0x000000a388187220 */ /* 0x010fe20000410000 */
[----:B------:R-:W-:-:S02]  /*1d70*/  HADD2.F32 R27, -RZ, R185.H0_H0 ;  /* 0x200000b9ff1b7230 */ /* 0x000fc40000004100 */
        /* <DEDUP_REMOVED lines=21> */
.L_x_9156:
[----:B------:R-:W-:Y:S05]  /*1ed0*/  BSYNC.RECONVERGENT B0 ;  /* 0x0000000000007941 */ /* 0x000fea0003800200 */
.L_x_9155:
        /* <DEDUP_REMOVED lines=11> */
[----:B------:R-:W5:Y:S04]  /*1f90*/  @P6 LDG.E.128 R40, desc[UR8][R200.64] ;  /* 0x00000008c8286981 */ /* 0x000f68000c1e1d00 */
[----:B------:R-:W2:Y:S01]  /*1fa0*/  LDG.E.128 R140, desc[UR8][R30.64] ;  /* 0x000000081e8c7981 */ /* 0x000ea2000c1e1d00 */
[----:B-1----:R-:W-:Y:S02]  /*1fb0*/  IMAD.WIDE.U32 R136, R179, 0x10, R28 ;  /* 0x00000010b3887825 */ /* 0x002fe400078e001c */
[----:B------:R-:W0:Y:S04]  /*1fc0*/  LDC.64 R28, c[0x0][0x3b0] ;  /* 0x0000ec00ff1c7b82 */ /* 0x000e280000000a00 */
[----:B------:R-:W3:Y:S01]  /*1fd0*/  LDG.E.128 R136, desc[UR8][R136.64] ;  /* 0x0000000888887981 */ /* 0x000ee2000c1e1d00 */
[----:B------:R-:W-:-:S02]  /*1fe0*/  HADD2.F32 R161, -RZ, R186.H0_H0 ;  /* 0x200000baffa17230 */ /* 0x000fc40000004100 */
[----:B0-----:R-:W-:-:S05]  /*1ff0*/  IMAD.WIDE.U32 R150, R179, 0x4, R28 ;  /* 0x00000004b3967825 */ /* 0x001fca00078e001c */
[----:B------:R0:W5:Y:S01]  /*2000*/  LDG.E R28, desc[UR8][R150.64] ;  /* 0x00000008961c7981 */ /* 0x000162000c1e1900 */
[C---:B--2---:R-:W-:Y:S01]  /*2010*/  FADD.FTZ R29, -R172.reuse, R140 ;  /* 0x0000008cac1d7221 */ /* 0x044fe20000010100 */
[C---:B------:R-:W-:Y:S01]  /*2020*/  FADD.FTZ R141, -R172.reuse, R141 ;  /* 0x0000008dac8d7221 */ /* 0x040fe20000010100 */
[----:B------:R-:W-:Y:S02]  /*2030*/  HADD2.F32 R140, -RZ, R186.H1_H1 ;  /* 0x300000baff8c7230 */ /* 0x000fe40000004100 */
[----:B------:R-:W-:Y:S01]  /*2040*/  FADD.FTZ R179, -R172, R142 ;  /* 0x0000008eacb37221 */ /* 0x000fe20000010100 */
[C---:B-----5:R-:W-:Y:S01]  /*2050*/  FMUL.FTZ R29, R144.reuse, R29 ;  /* 0x0000001d901d7220 */ /* 0x060fe20000410000 */
[C---:B------:R-:W-:Y:S01]  /*2060*/  FMUL.FTZ R32, R144.reuse, R141 ;  /* 0x0000008d90207220 */ /* 0x040fe20000410000 */
[----:B------:R-:W-:Y:S02]  /*2070*/  HADD2.F32 R141, -RZ, R187.H0_H0 ;  /* 0x200000bbff8d7230 */ /* 0x000fe40000004100 */
[----:B0-----:R-:W-:Y:S01]  /*2080*/  FMUL.FTZ R151, R144, R179 ;  /* 0x000000b390977220 */ /* 0x001fe20000410000 */
        /* <DEDUP_REMOVED lines=22> */
[----:B------:R-:W-:-:S07]  /*21f0*/  FFMA.FTZ R178, R164, R161, R137 ;  /* 0x000000a1a4b27223 */ /* 0x000fce0000010089 */
.L_x_9158:
[----:B------:R-:W-:Y:S05]  /*2200*/  BSYNC.RECONVERGENT B0 ;  /* 0x0000000000007941 */ /* 0x000fea0003800200 */
.L_x_9157:
        /* <DEDUP_REMOVED lines=31> */
.L_x_9160:
[----:B------:R-:W-:Y:S05]  /*2400*/  BSYNC.RECONVERGENT B0 ;  /* 0x0000000000007941 */ /* 0x000fea0003800200 */
.L_x_9159:
        /* <DEDUP_REMOVED lines=30> */
[----:B------:R-:W-:Y:S01]  /*25f0*/  ISETP.NE.U32.AND P5, PT, RZ, UR14, PT ;  /* 0x0000000eff007c0c */ /* 0x000fe2000bfa5070 */
[----:B------:R-:W-:Y:S03]  /*2600*/  BSSY.RECONVERGENT B2, `(.L_x_9165) ;  /* 0x0000063000027945 */ /* 0x000fe60003800200 */
[----:B------:R-:W-:-:S13]  /*2610*/  ISETP.NE.AND.EX P5, PT, RZ, UR15, PT, P5 ;  /* 0x0000000fff007c0c */ /* 0x000fda000bfa5350 */
[----:B------:R-:W-:Y:S05]  /*2620*/  @P5 BRA `(.L_x_9166) ;  /* 0x0000000000c85947 */ /* 0x000fea0003800000 */
[----:B------:R-:W-:Y:S01]  /*2630*/  FFMA.FTZ R140, R147, R173, R172 ;  /* 0x000000ad938c7223 */ /* 0x000fe200000100ac */
[----:B------:R-:W-:-:S03]  /*2640*/  LOP3.LUT P6, RZ, R12, 0xff, RZ, 0xc0, !PT ;  /* 0x000000ff0cff7812 */ /* 0x000fc600078cc0ff */
[----:B------:R-:W-:-:S04]  /*2650*/  FADD.FTZ R141, R145, -R140 ;  /* 0x8000008c918d7221 */ /* 0x000fc80000010000 */
[----:B-----5:R-:W-:-:S04]  /*2660*/  FMUL.FTZ R140, R144, R141 ;  /* 0x0000008d908c7220 */ /* 0x020fc80000410000 */
[----:B------:R-:W-:Y:S01]  /*2670*/  FMUL.FTZ R141, R140, R35 ;  /* 0x000000238c8d7220 */ /* 0x000fe20000410000 */
[----:B------:R-:W-:Y:S02]  /*2680*/  HFMA2 R140, -RZ, RZ, 0, 0 ;  /* 0x00000000ff8c7431 */ /* 0x000fe400000001ff */
[----:B------:R-:W-:Y:S02]  /*2690*/  @P6 HADD2.F32 R142, -RZ, R188.H0_H0 ;  /* 0x200000bcff8e6230 */ /* 0x000fe40000004100 */
[----:B------:R-:W-:-:S04]  /*26a0*/  FMUL.FTZ R141, R141, UR13 ;  /* 0x0000000d8d8d7c20 */ /* 0x000fc80008410000 */
[----:B------:R-:W-:Y:S01]  /*26b0*/  FMUL.FTZ R136, R136, R141 ;  /* 0x0000008d88887220 */ /* 0x000fe20000410000 */
[----:B------:R-:W-:Y:S01]  /*26c0*/  @P6 FMUL.FTZ R140, R141, R142 ;  /* 0x0000008e8d8c6220 */ /* 0x000fe20000410000 */
[-CC-:B------:R-:W-:Y:S01]  /*26d0*/  FFMA.FTZ R141, R148, R173.reuse, R172.reuse ;  /* 0x000000ad948d7223 */ /* 0x180fe200000100ac */
[----:B------:R-:W-:Y:S02]  /*26e0*/  FFMA.FTZ R142, R159, R173, R172 ;  /* 0x000000ad9f8e7223 */ /* 0x000fe400000100ac */
[----:B------:R-:W-:Y:S01]  /*26f0*/  FSEL R143, R136, RZ, P6 ;  /* 0x000000ff888f7208 */ /* 0x000fe20003000000 */
[----:B------:R-:W-:Y:S01]  /*2700*/  FADD.FTZ R141, R146, -R141 ;  /* 0x8000008d928d7221 */ /* 0x000fe20000010000 */
[----:B------:R-:W-:-:S03]  /*2710*/  LOP3.LUT P6, RZ, R12, 0xff00, RZ, 0xc0, !PT ;  /* 0x0000ff000cff7812 */ /* 0x000fc600078cc0ff */
[----:B------:R-:W-:Y:S01]  /*2720*/  FMUL.FTZ R136, R144, R141 ;  /* 0x0000008d90887220 */ /* 0x000fe20000410000 */
[----:B------:R-:W-:-:S03]  /*2730*/  MOV R141, RZ ;  /* 0x000000ff008d7202 */ /* 0x000fc60000000f00 */
[----:B------:R-:W-:-:S04]  /*2740*/  FMUL.FTZ R136, R136, R35 ;  /* 0x0000002388887220 */ /* 0x000fc80000410000 */
[----:B------:R-:W-:Y:S02]  /*2750*/  FMUL.FTZ R136, R136, UR13 ;  /* 0x0000000d88887c20 */ /* 0x000fe40008410000 */
[----:B------:R-:W-:Y:S02]  /*2760*/  @P6 HADD2.F32 R179, -RZ, R188.H1_H1 ;  /* 0x300000bcffb36230 */ /* 0x000fe40000004100 */
[----:B------:R-:W-:-:S03]  /*2770*/  FMUL.FTZ R137, R137, R136 ;  /* 0x0000008889897220 */ /* 0x000fc60000410000 */
[----:B------:R-:W-:Y:S02]  /*2780*/  @P6 FMUL.FTZ R141, R136, R179 ;  /* 0x000000b3888d6220 */ /* 0x000fe40000410000 */
[----:B------:R-:W-:Y:S01]  /*2790*/  FSEL R136, R137, RZ, P6 ;  /* 0x000000ff89887208 */ /* 0x000fe20003000000 */
[----:B------:R-:W-:Y:S01]  /*27a0*/  FADD.FTZ R137, R157, -R142 ;  /* 0x8000008e9d897221 */ /* 0x000fe20000010000 */
[----:B------:R-:W-:-:S03]  /*27b0*/  LOP3.LUT P6, RZ, R12, 0xff0000, RZ, 0xc0, !PT ;  /* 0x00ff00000cff7812 */ /* 0x000fc600078cc0ff */
[----:B------:R-:W-:-:S04]  /*27c0*/  FMUL.FTZ R142, R144, R137 ;  /* 0x00000089908e7220 */ /* 0x000fc80000410000 */
[----:B------:R-:W-:Y:S01]  /*27d0*/  FMUL.FTZ R137, R142, R35 ;  /* 0x000000238e897220 */ /* 0x000fe20000410000 */
[----:B------:R-:W-:-:S03]  /*27e0*/  HFMA2 R142, -RZ, RZ, 0, 0 ;  /* 0x00000000ff8e7431 */ /* 0x000fc600000001ff */
[----:B------:R-:W-:Y:S02]  /*27f0*/  FMUL.FTZ R137, R137, UR13 ;  /* 0x0000000d89897c20 */ /* 0x000fe40008410000 */
[----:B------:R-:W-:Y:S02]  /*2800*/  @P6 HADD2.F32 R178, -RZ, R189.H0_H0 ;  /* 0x200000bdffb26230 */ /* 0x000fe40000004100 */
[----:B------:R-:W-:-:S03]  /*2810*/  FMUL.FTZ R138, R138, R137 ;  /* 0x000000898a8a7220 */ /* 0x000fc60000410000 */
[----:B------:R-:W-:Y:S01]  /*2820*/  @P6 FMUL.FTZ R142, R137, R178 ;  /* 0x000000b2898e6220 */ /* 0x000fe20000410000 */
[----:B------:R-:W-:Y:S01]  /*2830*/  FADD.FTZ R178, R84, R143 ;  /* 0x0000008f54b27221 */ /* 0x000fe20000010000 */
[----:B------:R-:W-:Y:S01]  /*2840*/  FSEL R137, R138, RZ, P6 ;  /* 0x000000ff8a897208 */ /* 0x000fe20003000000 */
[----:B------:R-:W-:Y:S01]  /*2850*/  FFMA.FTZ R138, R170, R173, R172 ;  /* 0x000000adaa8a7223 */ /* 0x000fe200000100ac */
[----:B------:R-:W-:Y:S02]  /*2860*/  ISETP.GE.U32.AND P6, PT, R12, 0x1000000, PT ;  /* 0x010000000c00780c */ /* 0x000fe40003fc6070 */
[----:B------:R-:W-:Y:S01]  /*2870*/  MOV R143, RZ ;  /* 0x000000ff008f7202 */ /* 0x000fe20000000f00 */
[----:B------:R-:W-:Y:S01]  /*2880*/  FADD.FTZ R179, R169, -R138 ;  /* 0x8000008aa9b37221 */ /* 0x000fe20000010000 */
[----:B------:R-:W-:-:S03]  /*2890*/  FADD.FTZ R86, R86, R137 ;  /* 0x0000008956567221 */ /* 0x000fc60000010000 */
[----:B------:R-:W-:Y:S01]  /*28a0*/  FMUL.FTZ R138, R144, R179 ;  /* 0x000000b3908a7220 */ /* 0x000fe20000410000 */
[----:B------:R-:W-:-:S03]  /*28b0*/  FADD.FTZ R179, R85, R136 ;  /* 0x0000008855b37221 */ /* 0x000fc60000010000 */
[----:B------:R-:W-:-:S04]  /*28c0*/  FMUL.FTZ R138, R138, R35 ;  /* 0x000000238a8a7220 */ /* 0x000fc80000410000 */
[----:B------:R-:W-:-:S04]  /*28d0*/  FMUL.FTZ R138, R138, UR13 ;  /* 0x0000000d8a8a7c20 */ /* 0x000fc80008410000 */
[----:B------:R-:W-:-:S05]  /*28e0*/  FMUL.FTZ R139, R139, R138 ;  /* 0x0000008a8b8b7220 */ /* 0x000fca0000410000 */
[----:B------:R-:W-:-:S05]  /*28f0*/  FSEL R200, R139, RZ, P6 ;  /* 0x000000ff8bc87208 */ /* 0x000fca0003000000 */
[----:B------:R-:W-:Y:S01]  /*2900*/  FADD.FTZ R87, R87, R200 ;  /* 0x000000c857577221 */ /* 0x000fe20000010000 */
[----:B------:R-:W-:Y:S06]  /*2910*/  @!P6 BRA `(.L_x_9167) ;  /* 0x0000000000c4e947 */ /* 0x000fec0003800000 */
[----:B------:R-:W-:-:S05]  /*2920*/  HADD2.F32 R143, -RZ, R189.H1_H1 ;  /* 0x300000bdff8f7230 */ /* 0x000fca0000004100 */
[----:B------:R-:W-:Y:S01]  /*2930*/  FMUL.FTZ R143, R138, R143 ;  /* 0x0000008f8a8f7220 */ /* 0x000fe20000410000 */
[----:B------:R-:W-:Y:S06]  /*2940*/  BRA `(.L_x_9167) ;  /* 0x0000000000b87947 */ /* 0x000fec0003800000 */
.L_x_9166:
[----:B------:R-:W-:Y:S01]  /*2950*/  FFMA.FTZ R36, R147, R173, R172 ;  /* 0x000000ad93247223 */ /* 0x000fe200000100ac */
[----:B------:R-:W-:Y:S02]  /*2960*/  LOP3.LUT P6, RZ, R12, 0xff, RZ, 0xc0, !PT ;  /* 0x000000ff0cff7812 */ /* 0x000fe400078cc0ff */
[----:B------:R-:W-:Y:S02]  /*2970*/  CS2R R140, SRZ ;  /* 0x00000000008c7805 */ /* 0x000fe4000001ff00 */
[----:B------:R-:W-:Y:S01]  /*2980*/  CS2R R142, SRZ ;  /* 0x00000000008e7805 */ /* 0x000fe2000001ff00 */
[----:B------:R-:W-:-:S04]  /*2990*/  FADD.FTZ R37, R145, -R36 ;  /* 0x8000002491257221 */ /* 0x000fc80000010000 */
[----:B-----5:R-:W-:-:S04]  /*29a0*/  FMUL.FTZ R36, R144, R37 ;  /* 0x0000002590247220 */ /* 0x020fc80000410000 */
[----:B------:R-:W-:Y:S01]  /*29b0*/  FMUL.FTZ R37, R36, R35 ;  /* 0x0000002324257220 */ /* 0x000fe20000410000 */
[----:B------:R-:W-:-:S03]  /*29c0*/  @P6 HADD2.F32 R38, -RZ, R188.H0_H0 ;  /* 0x200000bcff266230 */ /* 0x000fc60000004100 */
[----:B------:R-:W-:-:S04]  /*29d0*/  FMUL.FTZ R37, R37, UR13 ;  /* 0x0000000d25257c20 */ /* 0x000fc80008410000 */
[----:B------:R-:W-:Y:S01]  /*29e0*/  FMUL.FTZ R136, R136, R37 ;  /* 0x0000002588887220 */ /* 0x000fe20000410000 */
[----:B------:R-:W-:Y:S01]  /*29f0*/  @P6 FMUL.FTZ R140, R37, R38 ;  /* 0x00000026258c6220 */ /* 0x000fe20000410000 */
[----:B------:R-:W-:-:S03]  /*2a00*/  FFMA.FTZ R37, R148, R173, R172 ;  /* 0x000000ad94257223 */ /* 0x000fc600000100ac */
[----:B------:R-:W-:Y:S01]  /*2a10*/  FSEL R179, R136, RZ, P6 ;  /* 0x000000ff88b37208 */ /* 0x000fe20003000000 */
[----:B------:R-:W-:Y:S01]  /*2a20*/  FADD.FTZ R37, R146, -R37 ;  /* 0x8000002592257221 */ /* 0x000fe20000010000 */
[----:B------:R-:W-:-:S03]  /*2a30*/  LOP3.LUT P6, RZ, R12, 0xff00, RZ, 0xc0, !PT ;  /* 0x0000ff000cff7812 */ /* 0x000fc600078cc0ff */
[----:B------:R-:W-:-:S04]  /*2a40*/  FMUL.FTZ R37, R144, R37 ;  /* 0x0000002590257220 */ /* 0x000fc80000410000 */
[----:B------:R-:W-:-:S04]  /*2a50*/  FMUL.FTZ R38, R37, R35 ;  /* 0x0000002325267220 */ /* 0x000fc80000410000 */
[----:B------:R-:W-:Y:S02]  /*2a60*/  FMUL.FTZ R38, R38, UR13 ;  /* 0x0000000d26267c20 */ /* 0x000fe40008410000 */
[----:B------:R-:W-:Y:S02]  /*2a70*/  @P6 HADD2.F32 R39, -RZ, R188.H1_H1 ;  /* 0x300000bcff276230 */ /* 0x000fe40000004100 */
[----:B------:R-:W-:-:S03]  /*2a80*/  FMUL.FTZ R137, R137, R38 ;  /* 0x0000002689897220 */ /* 0x000fc60000410000 */
[----:B------:R-:W-:Y:S01]  /*2a90*/  @P6 FMUL.FTZ R141, R38, R39 ;  /* 0x00000027268d6220 */ /* 0x000fe20000410000 */
[----:B------:R-:W-:Y:S01]  /*2aa0*/  FFMA.FTZ R38, R159, R173, R172 ;  /* 0x000000ad9f267223 */ /* 0x000fe200000100ac */
[----:B------:R-:W-:Y:S02]  /*2ab0*/  FSEL R136, R137, RZ, P6 ;  /* 0x000000ff89887208 */ /* 0x000fe40003000000 */
[----:B------:R-:W-:Y:S01]  /*2ac0*/  LOP3.LUT P6, RZ, R12, 0xff0000, RZ, 0xc0, !PT ;  /* 0x00ff00000cff7812 */ /* 0x000fe200078cc0ff */
[----:B------:R-:W-:-:S04]  /*2ad0*/  FADD.FTZ R39, R157, -R38 ;  /* 0x800000269d277221 */ /* 0x000fc80000010000 */
[----:B------:R-:W-:-:S04]  /*2ae0*/  FMUL.FTZ R38, R144, R39 ;  /* 0x0000002790267220 */ /* 0x000fc80000410000 */
[----:B------:R-:W-:-:S04]  /*2af0*/  FMUL.FTZ R39, R38, R35 ;  /* 0x0000002326277220 */ /* 0x000fc80000410000 */
[----:B------:R-:W-:Y:S01]  /*2b00*/  FMUL.FTZ R39, R39, UR13 ;  /* 0x0000000d27277c20 */ /* 0x000fe20008410000 */
[----:B------:R-:W-:-:S03]  /*2b10*/  @P6 HADD2.F32 R178, -RZ, R189.H0_H0 ;  /* 0x200000bdffb26230 */ /* 0x000fc60000004100 */
[----:B------:R-:W-:Y:S02]  /*2b20*/  FMUL.FTZ R138, R138, R39 ;  /* 0x000000278a8a7220 */ /* 0x000fe40000410000 */
[----:B------:R-:W-:Y:S01]  /*2b30*/  @P6 FMUL.FTZ R142, R39, R178 ;  /* 0x000000b2278e6220 */ /* 0x000fe20000410000 */
[----:B------:R-:W-:Y:S01]  /*2b40*/  FADD.FTZ R178, R84, R179 ;  /* 0x000000b354b27221 */ /* 0x000fe20000010000 */
[----:B------:R-:W-:Y:S01]  /*2b50*/  FADD.FTZ R179, R85, R136 ;  /* 0x0000008855b37221 */ /* 0x000fe20000010000 */
[----:B------:R-:W-:Y:S01]  /*2b60*/  FSEL R137, R138, RZ, P6 ;  /* 0x000000ff8a897208 */ /* 0x000fe20003000000 */
[----:B------:R-:W-:Y:S01]  /*2b70*/  FFMA.FTZ R138, R170, R173, R172 ;  /* 0x000000adaa8a7223 */ /* 0x000fe200000100ac */
[----:B------:R-:W-:-:S03]  /*2b80*/  ISETP.GE.U32.AND P6, PT, R12, 0x1000000, PT ;  /* 0x010000000c00780c */ /* 0x000fc60003fc6070 */
[----:B------:R-:W-:Y:S01]  /*2b90*/  FADD.FTZ R39, R169, -R138 ;  /* 0x8000008aa9277221 */ /* 0x000fe20000010000 */
[----:B------:R-:W-:-:S03]  /*2ba0*/  FADD.FTZ R86, R86, R137 ;  /* 0x0000008956567221 */ /* 0x000fc60000010000 */
[----:B------:R-:W-:-:S04]  /*2bb0*/  FMUL.FTZ R39, R144, R39 ;  /* 0x0000002790277220 */ /* 0x000fc80000410000 */
[----:B------:R-:W-:Y:S02]  /*2bc0*/  FMUL.FTZ R138, R39, R35 ;  /* 0x00000023278a7220 */ /* 0x000fe40000410000 */
[----:B------:R-:W-:Y:S02]  /*2bd0*/  @P6 HADD2.F32 R201, -RZ, R189.H1_H1 ;  /* 0x300000bdffc96230 */ /* 0x000fe40000004100 */
[----:B------:R-:W-:-:S04]  /*2be0*/  FMUL.FTZ R138, R138, UR13 ;  /* 0x0000000d8a8a7c20 */ /* 0x000fc80008410000 */
[----:B------:R-:W-:Y:S01]  /*2bf0*/  FMUL.FTZ R139, R139, R138 ;  /* 0x0000008a8b8b7220 */ /* 0x000fe20000410000 */
[----:B------:R-:W-:-:S04]  /*2c00*/  @P6 FMUL.FTZ R143, R138, R201 ;  /* 0x000000c98a8f6220 */ /* 0x000fc80000410000 */
[----:B------:R-:W-:-:S05]  /*2c10*/  FSEL R200, R139, RZ, P6 ;  /* 0x000000ff8bc87208 */ /* 0x000fca0003000000 */
[----:B------:R-:W-:-:S07]  /*2c20*/  FADD.FTZ R87, R87, R200 ;  /* 0x000000c857577221 */ /* 0x000fce0000010000 */
.L_x_9167:
[----:B------:R-:W-:Y:S05]  /*2c30*/  BSYNC.RECONVERGENT B2 ;  /* 0x0000000000027941 */ /* 0x000fea0003800200 */
.L_x_9165:
        /* <DEDUP_REMOVED lines=9> */
.L_x_9164:
[----:B------:R-:W-:Y:S05]  /*2cd0*/  BSYNC.RECONVERGENT B1 ;  /* 0x0000000000017941 */ /* 0x000fea0003800200 */
.L_x_9163:
[----:B------:R-:W-:Y:S04]  /*2ce0*/  BSSY.RECONVERGENT B1, `(.L_x_9168) ;  /* 0x0000079000017945 */ /* 0x000fe80003800200 */
[----:B------:R-:W-:Y:S05]  /*2cf0*/  @!P1 BRA `(.L_x_9169) ;  /* 0x0000000400dc9947 */ /* 0x000fea0003800000 */
[----:B-1----:R-:W0:Y:S02]  /*2d00*/  LDC.64 R136, c[0x0][0x390] ;  /* 0x0000e400ff887b82 */ /* 0x002e240000000a00 */
[----:B0-----:R-:W-:-:S06]  /*2d10*/  IMAD.WIDE.U32 R136, R11, 0x10, R136 ;  /* 0x000000100b887825 */ /* 0x001fcc00078e0088 */
[----:B------:R-:W5:Y:S01]  /*2d20*/  LDG.E.128 R136, desc[UR8][R136.64] ;  /* 0x0000000888887981 */ /* 0x000f62000c1e1d00 */
[----:B------:R-:W-:Y:S01]  /*2d30*/  ISETP.NE.U32.AND P5, PT, RZ, UR14, PT ;  /* 0x0000000eff007c0c */ /* 0x000fe2000bfa5070 */
[----:B------:R-:W-:Y:S03]  /*2d40*/  BSSY.RECONVERGENT B2, `(.L_x_9170) ;  /* 0x0000069000027945 */ /* 0x000fe60003800200 */
[----:B------:R-:W-:-:S13]  /*2d50*/  ISETP.NE.AND.EX P5, PT, RZ, UR15, PT, P5 ;  /* 0x0000000fff007c0c */ /* 0x000fda000bfa5350 */
[----:B------:R-:W-:Y:S05]  /*2d60*/  @!P5 BRA `(.L_x_9171) ;  /* 0x0000000000d8d947 */ /* 0x000fea0003800000 */
[-CC-:B------:R-:W-:Y:S01]  /*2d70*/  FFMA.FTZ R37, R15, R173.reuse, R172.reuse ;  /* 0x000000ad0f257223 */ /* 0x180fe200000100ac */
[----:B------:R-:W-:Y:S02]  /*2d80*/  LOP3.LUT P6, RZ, R13, 0xff, RZ, 0xc0, !PT ;  /* 0x000000ff0dff7812 */ /* 0x000fe400078cc0ff */
[----:B------:R-:W-:Y:S01]  /*2d90*/  CS2R R140, SRZ ;  /* 0x00000000008c7805 */ /* 0x000fe2000001ff00 */
[----:B------:R-:W-:Y:S01]  /*2da0*/  FFMA.FTZ R142, R155, R173, R172 ;  /* 0x000000ad9b8e7223 */ /* 0x000fe200000100ac */
        /* <DEDUP_REMOVED lines=17> */
[----:B------:R-:W-:Y:S01]  /*2ec0*/  FADD.FTZ R39, R153, -R142 ;  /* 0x8000008e99277221 */ /* 0x000fe20000010000 */
[----:B------:R-:W-:Y:S01]  /*2ed0*/  FSEL R38, R137, RZ, P6 ;  /* 0x000000ff89267208 */ /* 0x000fe20003000000 */
[----:B------:R-:W-:Y:S01]  /*2ee0*/  FFMA.FTZ R137, R168, R173, R172 ;  /* 0x000000ada8897223 */ /* 0x000fe200000100ac */
[----:B------:R-:W-:Y:S01]  /*2ef0*/  LOP3.LUT P6, RZ, R13, 0xff0000, RZ, 0xc0, !PT ;  /* 0x00ff00000dff7812 */ /* 0x000fe200078cc0ff */
[----:B------:R-:W-:Y:S01]  /*2f00*/  FMUL.FTZ R200, R144, R39 ;  /* 0x0000002790c87220 */ /* 0x000fe20000410000 */
[----:B------:R-:W-:Y:S01]  /*2f10*/  CS2R R142, SRZ ;  /* 0x00000000008e7805 */ /* 0x000fe2000001ff00 */
[----:B------:R-:W-:Y:S01]  /*2f20*/  FADD.FTZ R137, R166, -R137 ;  /* 0x80000089a6897221 */ /* 0x000fe20000010000 */
[----:B------:R-:W-:Y:S01]  /*2f30*/  FADD.FTZ R179, R81, R38 ;  /* 0x0000002651b37221 */ /* 0x000fe20000010000 */
[----:B------:R-:W-:Y:S01]  /*2f40*/  FMUL.FTZ R39, R200, R35 ;  /* 0x00000023c8277220 */ /* 0x000fe20000410000 */
[----:B------:R-:W-:-:S03]  /*2f50*/  MOV R38, R200 ;  /* 0x000000c800267202 */ /* 0x000fc60000000f00 */
[----:B------:R-:W-:-:S04]  /*2f60*/  FMUL.FTZ R39, R39, UR13 ;  /* 0x0000000d27277c20 */ /* 0x000fc80008410000 */
[----:B------:R-:W-:Y:S02]  /*2f70*/  @P6 HADD2.F32 R178, -RZ, R191.H0_H0 ;  /* 0x200000bfffb26230 */ /* 0x000fe40000004100 */
[----:B------:R-:W-:-:S03]  /*2f80*/  FMUL.FTZ R138, R138, R39 ;  /* 0x000000278a8a7220 */ /* 0x000fc60000410000 */
[----:B------:R-:W-:Y:S02]  /*2f90*/  @P6 FMUL.FTZ R142, R39, R178 ;  /* 0x000000b2278e6220 */ /* 0x000fe40000410000 */
[----:B------:R-:W-:Y:S01]  /*2fa0*/  FSEL R39, R138, RZ, P6 ;  /* 0x000000ff8a277208 */ /* 0x000fe20003000000 */
[----:B------:R-:W-:Y:S01]  /*2fb0*/  FMUL.FTZ R138, R144, R137 ;  /* 0x00000089908a7220 */ /* 0x000fe20000410000 */
[----:B------:R-:W-:Y:S01]  /*2fc0*/  ISETP.GE.U32.AND P6, PT, R13, 0x1000000, PT ;  /* 0x010000000d00780c */ /* 0x000fe20003fc6070 */
[----:B------:R-:W-:Y:S01]  /*2fd0*/  FADD.FTZ R178, R80, R37 ;  /* 0x0000002550b27221 */ /* 0x000fe20000010000 */
[----:B------:R-:W-:Y:S01]  /*2fe0*/  MOV R37, R136 ;  /* 0x0000008800257202 */ /* 0x000fe20000000f00 */
[----:B------:R-:W-:Y:S01]  /*2ff0*/  FMUL.FTZ R137, R138, R35 ;  /* 0x000000238a897220 */ /* 0x000fe20000410000 */
[----:B------:R-:W-:Y:S01]  /*3000*/  FADD.FTZ R82, R82, R39 ;  /* 0x0000002752527221 */ /* 0x000fe20000010000 */
[----:B------:R-:W-:Y:S02]  /*3010*/  MOV R39, R138 ;  /* 0x0000008a00277202 */ /* 0x000fe40000000f00 */
[----:B------:R-:W-:-:S04]  /*3020*/  FMUL.FTZ R202, R137, UR13 ;  /* 0x0000000d89ca7c20 */ /* 0x000fc80008410000 */
[----:B------:R-:W-:-:S05]  /*3030*/  FMUL.FTZ R139, R139, R202 ;  /* 0x000000ca8b8b7220 */ /* 0x000fca0000410000 */
[----:B------:R-:W-:-:S05]  /*3040*/  FSEL R204, R139, RZ, P6 ;  /* 0x000000ff8bcc7208 */ /* 0x000fca0003000000 */
[----:B------:R-:W-:Y:S01]  /*3050*/  FADD.FTZ R83, R83, R204 ;  /* 0x000000cc53537221 */ /* 0x000fe20000010000 */
[----:B------:R-:W-:Y:S06]  /*3060*/  @!P6 BRA `(.L_x_9172) ;  /* 0x0000000000d8e947 */ /* 0x000fec0003800000 */
[----:B------:R-:W-:Y:S01]  /*3070*/  HADD2.F32 R143, -RZ, R191.H1_H1 ;  /* 0x300000bfff8f7230 */ /* 0x000fe20000004100 */
[----:B------:R-:W-:Y:S02]  /*3080*/  MOV R39, R138 ;  /* 0x0000008a00277202 */ /* 0x000fe40000000f00 */
[----:B------:R-:W-:Y:S02]  /*3090*/  MOV R38, R200 ;  /* 0x000000c800267202 */ /* 0x000fe40000000f00 */
[----:B------:R-:W-:Y:S01]  /*30a0*/  FMUL.FTZ R143, R202, R143 ;  /* 0x0000008fca8f7220 */ /* 0x000fe20000410000 */
[----:B------:R-:W-:Y:S01]  /*30b0*/  MOV R37, R136 ;  /* 0x0000008800257202 */ /* 0x000fe20000000f00 */
[----:B------:R-:W-:Y:S06]  /*30c0*/  BRA `(.L_x_9172) ;  /* 0x0000000000c07947 */ /* 0x000fec0003800000 */
.L_x_9171:
        /* <DEDUP_REMOVED lines=10> */
[----:B------:R-:W-:-:S03]  /*3170*/  FFMA.FTZ R142, R155, R173, R172 ;  /* 0x000000ad9b8e7223 */ /* 0x000fc600000100ac */
[----:B------:R-:W-:Y:S01]  /*3180*/  FSEL R179, R136, RZ, P6 ;  /* 0x000000ff88b37208 */ /* 0x000fe20003000000 */
[----:B------:R-:W-:Y:S01]  /*3190*/  FFMA.FTZ R136, R34, R173, R172 ;  /* 0x000000ad22887223 */ /* 0x000fe200000100ac */
[----:B------:R-:W-:-:S03]  /*31a0*/  LOP3.LUT P6, RZ, R13, 0xff00, RZ, 0xc0, !PT ;  /* 0x0000ff000dff7812 */ /* 0x000fc600078cc0ff */
[----:B------:R-:W-:-:S04]  /*31b0*/  FADD.FTZ R141, R33, -R136 ;  /* 0x80000088218d7221 */ /* 0x000fc80000010000 */
[----:B------:R-:W-:Y:S01]  /*31c0*/  FMUL.FTZ R136, R144, R141 ;  /* 0x0000008d90887220 */ /* 0x000fe20000410000 */
[----:B------:R-:W-:-:S03]  /*31d0*/  MOV R141, RZ ;  /* 0x000000ff008d7202 */ /* 0x000fc60000000f00 */
[----:B------:R-:W-:Y:S02]  /*31e0*/  FMUL.FTZ R136, R136, R35 ;  /* 0x0000002388887220 */ /* 0x000fe40000410000 */
[----:B------:R-:W-:Y:S02]  /*31f0*/  @P6 HADD2.F32 R143, -RZ, R190.H1_H1 ;  /* 0x300000beff8f6230 */ /* 0x000fe40000004100 */
[----:B------:R-:W-:-:S04]  /*3200*/  FMUL.FTZ R136, R136, UR13 ;  /* 0x0000000d88887c20 */ /* 0x000fc80008410000 */
[----:B------:R-:W-:Y:S01]  /*3210*/  FMUL.FTZ R137, R137, R136 ;  /* 0x0000008889897220 */ /* 0x000fe20000410000 */
[----:B------:R-:W-:Y:S01]  /*3220*/  @P6 FMUL.FTZ R141, R136, R143 ;  /* 0x0000008f888d6220 */ /* 0x000fe20000410000 */
[----:B------:R-:W-:-:S03]  /*3230*/  FFMA.FTZ R143, R168, R173, R172 ;  /* 0x000000ada88f7223 */ /* 0x000fc600000100ac */
[----:B------:R-:W-:Y:S01]  /*3240*/  FSEL R136, R137, RZ, P6 ;  /* 0x000000ff89887208 */ /* 0x000fe20003000000 */
[----:B------:R-:W-:Y:S01]  /*3250*/  FADD.FTZ R137, R153, -R142 ;  /* 0x8000008e99897221 */ /* 0x000fe20000010000 */
[----:B------:R-:W-:Y:S01]  /*3260*/  LOP3.LUT P6, RZ, R13, 0xff0000, RZ, 0xc0, !PT ;  /* 0x00ff00000dff7812 */ /* 0x000fe200078cc0ff */
[----:B------:R-:W-:Y:S02]  /*3270*/  FADD.FTZ R143, R166, -R143 ;  /* 0x8000008fa68f7221 */ /* 0x000fe40000010000 */
        /* <DEDUP_REMOVED lines=9> */
[----:B------:R-:W-:Y:S01]  /*3310*/  FMUL.FTZ R138, R144, R143 ;  /* 0x0000008f908a7220 */ /* 0x000fe20000410000 */
[----:B------:R-:W-:Y:S01]  /*3320*/  ISETP.GE.U32.AND P6, PT, R13, 0x1000000, PT ;  /* 0x010000000d00780c */ /* 0x000fe20003fc6070 */
[----:B------:R-:W-:Y:S01]  /*3330*/  FADD.FTZ R179, R81, R136 ;  /* 0x0000008851b37221 */ /* 0x000fe20000010000 */
[----:B------:R-:W-:Y:S01]  /*3340*/  MOV R143, RZ ;  /* 0x000000ff008f7202 */ /* 0x000fe20000000f00 */
[----:B------:R-:W-:Y:S01]  /*3350*/  FMUL.FTZ R138, R138, R35 ;  /* 0x000000238a8a7220 */ /* 0x000fe20000410000 */
[----:B------:R-:W-:-:S03]  /*3360*/  FADD.FTZ R82, R82, R137 ;  /* 0x0000008952527221 */ /* 0x000fc60000010000 */
[----:B------:R-:W-:-:S04]  /*3370*/  FMUL.FTZ R138, R138, UR13 ;  /* 0x0000000d8a8a7c20 */ /* 0x000fc80008410000 */
[----:B------:R-:W-:Y:S02]  /*3380*/  FMUL.FTZ R139, R139, R138 ;  /* 0x0000008a8b8b7220 */ /* 0x000fe40000410000 */
[----:B------:R-:W-:-:S03]  /*3390*/  @P6 HADD2.F32 R201, -RZ, R191.H1_H1 ;  /* 0x300000bfffc96230 */ /* 0x000fc60000004100 */
[----:B------:R-:W-:Y:S02]  /*33a0*/  FSEL R200, R139, RZ, P6 ;  /* 0x000000ff8bc87208 */ /* 0x000fe40003000000 */
[----:B------:R-:W-:-:S03]  /*33b0*/  @P6 FMUL.FTZ R143, R138, R201 ;  /* 0x000000c98a8f6220 */ /* 0x000fc60000410000 */
[----:B------:R-:W-:-:S07]  /*33c0*/  FADD.FTZ R83, R83, R200 ;  /* 0x000000c853537221 */ /* 0x000fce0000010000 */
.L_x_9172:
[----:B------:R-:W-:Y:S05]  /*33d0*/  BSYNC.RECONVERGENT B2 ;  /* 0x0000000000027941 */ /* 0x000fea0003800200 */
.L_x_9170:
        /* <DEDUP_REMOVED lines=9> */
.L_x_9169:
[----:B------:R-:W-:Y:S05]  /*3470*/  BSYNC.RECONVERGENT B1 ;  /* 0x0000000000017941 */ /* 0x000fea0003800200 */
.L_x_9168:
[----:B------:R-:W-:Y:S04]  /*3480*/  BSSY.RECONVERGENT B1, `(.L_x_9173) ;  /* 0x0000079000017945 */ /* 0x000fe80003800200 */
[----:B------:R-:W-:Y:S05]  /*3490*/  @!P2 BRA `(.L_x_9174) ;  /* 0x0000000400dca947 */ /* 0x000fea0003800000 */
[----:B-12---:R-:W0:Y:S02]  /*34a0*/  LDC.64 R136, c[0x0][0x390] ;  /* 0x0000e400ff887b82 */ /* 0x006e240000000a00 */
        /* <DEDUP_REMOVED lines=10> */
[----:B------:R-:W-:Y:S01]  /*3550*/  FADD.FTZ R37, R3, -R36 ;  /* 0x8000002403257221 */ /* 0x000fe20000010000 */
[----:B------:R-:W-:Y:S02]  /*3560*/  CS2R R142, SRZ ;  /* 0x00000000008e7805 */ /* 0x000fe4000001ff00 */
[----:B------:R-:W-:Y:S01]  /*3570*/  FADD.FTZ R39, R0, -R39 ;  /* 0x8000002700277221 */ /* 0x000fe20000010000 */
[----:B-----5:R-:W-:-:S04]  /*3580*/  FMUL.FTZ R36, R144, R37 ;  /* 0x0000002590247220 */ /* 0x020fc80000410000 */
[----:B------:R-:W-:Y:S01]  /*3590*/  FMUL.FTZ R37, R36, R35 ;  /* 0x0000002324257220 */ /* 0x000fe20000410000 */
[----:B------:R-:W-:-:S03]  /*35a0*/  @P6 HADD2.F32 R38, -RZ, R192.H0_H0 ;  /* 0x200000c0ff266230 */ /* 0x000fc60000004100 */
[----:B------:R-:W-:-:S04]  /*35b0*/  FMUL.FTZ R37, R37, UR13 ;  /* 0x0000000d25257c20 */ /* 0x000fc80008410000 */
[----:B------:R-:W-:Y:S01]  /*35c0*/  FMUL.FTZ R136, R136, R37 ;  /* 0x0000002588887220 */ /* 0x000fe20000410000 */
[----:B------:R-:W-:-:S04]  /*35d0*/  @P6 FMUL.FTZ R140, R37, R38 ;  /* 0x00000026258c6220 */ /* 0x000fc80000410000 */
[----:B------:R-:W-:Y:S01]  /*35e0*/  FSEL R37, R136, RZ, P6 ;  /* 0x000000ff88257208 */ /* 0x000fe20003000000 */
[----:B------:R-:W-:Y:S01]  /*35f0*/  FMUL.FTZ R136, R144, R39 ;  /* 0x0000002790887220 */ /* 0x000fe20000410000 */
[----:B------:R-:W-:-:S03]  /*3600*/  LOP3.LUT P6, RZ, R4, 0xff00, RZ, 0xc0, !PT ;  /* 0x0000ff0004ff7812 */ /* 0x000fc600078cc0ff */
[----:B------:R-:W-:-:S04]  /*3610*/  FMUL.FTZ R38, R136, R35 ;  /* 0x0000002388267220 */ /* 0x000fc80000410000 */
[----:B------:R-:W-:-:S04]  /*3620*/  FMUL.FTZ R38, R38, UR13 ;  /* 0x0000000d26267c20 */ /* 0x000fc80008410000 */
[----:B------:R-:W-:Y:S02]  /*3630*/  FMUL.FTZ R137, R137, R38 ;  /* 0x0000002689897220 */ /* 0x000fe40000410000 */
[----:B------:R-:W-:-:S05]  /*3640*/  @P6 HADD2.F32 R39, -RZ, R192.H1_H1 ;  /* 0x300000c0ff276230 */ /* 0x000fca0000004100 */
[----:B------:R-:W-:Y:S01]  /*3650*/  @P6 FMUL.FTZ R141, R38, R39 ;  /* 0x00000027268d6220 */ /* 0x000fe20000410000 */
[----:B------:R-:W-:Y:S01]  /*3660*/  FFMA.FTZ R39, R149, R173, R172 ;  /* 0x000000ad95277223 */ /* 0x000fe200000100ac */
[----:B------:R-:W-:Y:S02]  /*3670*/  FSEL R38, R137, RZ, P6 ;  /* 0x000000ff89267208 */ /* 0x000fe40003000000 */
[----:B------:R-:W-:Y:S01]  /*3680*/  LOP3.LUT P6, RZ, R4, 0xff0000, RZ, 0xc0, !PT ;  /* 0x00ff000004ff7812 */ /* 0x000fe200078cc0ff */
[----:B------:R-:W-:Y:S02]  /*3690*/  FADD.FTZ R39, R156, -R39 ;  /* 0x800000279c277221 */ /* 0x000fe40000010000 */
[----:B------:R-:W-:Y:S02]  /*36a0*/  FADD.FTZ R179, R77, R38 ;  /* 0x000000264db37221 */ /* 0x000fe40000010000 */
[----:B------:R-:W-:-:S04]  /*36b0*/  FMUL.FTZ R200, R144, R39 ;  /* 0x0000002790c87220 */ /* 0x000fc80000410000 */
[----:B------:R-:W-:Y:S01]  /*36c0*/  FMUL.FTZ R39, R200, R35 ;  /* 0x00000023c8277220 */ /* 0x000fe20000410000 */
[----:B------:R-:W-:-:S03]  /*36d0*/  MOV R38, R200 ;  /* 0x000000c800267202 */ /* 0x000fc60000000f00 */
[----:B------:R-:W-:Y:S01]  /*36e0*/  FMUL.FTZ R39, R39, UR13 ;  /* 0x0000000d27277c20 */ /* 0x000fe20008410000 */
[----:B------:R-:W-:-:S03]  /*36f0*/  @P6 HADD2.F32 R178, -RZ, R193.H0_H0 ;  /* 0x200000c1ffb26230 */ /* 0x000fc60000004100 */
[----:B------:R-:W-:Y:S02]  /*3700*/  FMUL.FTZ R138, R138, R39 ;  /* 0x000000278a8a7220 */ /* 0x000fe40000410000 */
[----:B------:R-:W-:Y:S01]  /*3710*/  @P6 FMUL.FTZ R142, R39, R178 ;  /* 0x000000b2278e6220 */ /* 0x000fe20000410000 */
[----:B------:R-:W-:Y:S01]  /*3720*/  FADD.FTZ R178, R76, R37 ;  /* 0x000000254cb27221 */ /* 0x000fe20000010000 */
[----:B------:R-:W-:Y:S02]  /*3730*/  MOV R37, R136 ;  /* 0x0000008800257202 */ /* 0x000fe40000000f00 */
[----:B------:R-:W-:Y:S01]  /*3740*/  FSEL R39, R138, RZ, P6 ;  /* 0x000000ff8a277208 */ /* 0x000fe20003000000 */
[----:B------:R-:W-:Y:S01]  /*3750*/  FFMA.FTZ R138, R162, R173, R172 ;  /* 0x000000ada28a7223 */ /* 0x000fe200000100ac */
[----:B------:R-:W-:-:S03]  /*3760*/  ISETP.GE.U32.AND P6, PT, R4, 0x1000000, PT ;  /* 0x010000000400780c */ /* 0x000fc60003fc6070 */
[----:B------:R-:W-:Y:S01]  /*3770*/  FADD.FTZ R137, R167, -R138 ;  /* 0x8000008aa7897221 */ /* 0x000fe20000010000 */
[----:B------:R-:W-:-:S03]  /*3780*/  FADD.FTZ R78, R78, R39 ;  /* 0x000000274e4e7221 */ /* 0x000fc60000010000 */
[----:B------:R-:W-:-:S04]  /*3790*/  FMUL.FTZ R138, R144, R137 ;  /* 0x00000089908a7220 */ /* 0x000fc80000410000 */
[----:B------:R-:W-:Y:S01]  /*37a0*/  FMUL.FTZ R137, R138, R35 ;  /* 0x000000238a897220 */ /* 0x000fe20000410000 */
[----:B------:R-:W-:-:S03]  /*37b0*/  MOV R39, R138 ;  /* 0x0000008a00277202 */ /* 0x000fc60000000f00 */
        /* <DEDUP_REMOVED lines=11> */
.L_x_9176:
        /* <DEDUP_REMOVED lines=22> */
[----:B------:R-:W-:Y:S01]  /*39d0*/  FFMA.FTZ R137, R149, R173, R172 ;  /* 0x000000ad95897223 */ /* 0x000fe200000100ac */
[----:B------:R-:W-:-:S03]  /*39e0*/  LOP3.LUT P6, RZ, R4, 0xff0000, RZ, 0xc0, !PT ;  /* 0x00ff000004ff7812 */ /* 0x000fc600078cc0ff */
[----:B------:R-:W-:-:S04]  /*39f0*/  FADD.FTZ R137, R156, -R137 ;  /* 0x800000899c897221 */ /* 0x000fc80000010000 */
[----:B------:R-:W-:-:S04]  /*3a00*/  FMUL.FTZ R142, R144, R137 ;  /* 0x00000089908e7220 */ /* 0x000fc80000410000 */
[----:B------:R-:W-:Y:S01]  /*3a10*/  FMUL.FTZ R137, R142, R35 ;  /* 0x000000238e897220 */ /* 0x000fe20000410000 */
[----:B------:R-:W-:Y:S02]  /*3a20*/  HFMA2 R142, -RZ, RZ, 0, 0 ;  /* 0x00000000ff8e7431 */ /* 0x000fe400000001ff */
[----:B------:R-:W-:Y:S02]  /*3a30*/  @P6 HADD2.F32 R178, -RZ, R193.H0_H0 ;  /* 0x200000c1ffb26230 */ /* 0x000fe40000004100 */
[----:B------:R-:W-:-:S04]  /*3a40*/  FMUL.FTZ R137, R137, UR13 ;  /* 0x0000000d89897c20 */ /* 0x000fc80008410000 */
[----:B------:R-:W-:Y:S01]  /*3a50*/  FMUL.FTZ R138, R138, R137 ;  /* 0x000000898a8a7220 */ /* 0x000fe20000410000 */
[----:B------:R-:W-:Y:S01]  /*3a60*/  @P6 FMUL.FTZ R142, R137, R178 ;  /* 0x000000b2898e6220 */ /* 0x000fe20000410000 */
[----:B------:R-:W-:Y:S01]  /*3a70*/  FADD.FTZ R178, R76, R179 ;  /* 0x000000b34cb27221 */ /* 0x000fe20000010000 */
[----:B------:R-:W-:Y:S02]  /*3a80*/  FADD.FTZ R179, R77, R136 ;  /* 0x000000884db37221 */ /* 0x000fe40000010000 */
[----:B------:R-:W-:Y:S01]  /*3a90*/  FSEL R137, R138, RZ, P6 ;  /* 0x000000ff8a897208 */ /* 0x000fe20003000000 */
[----:B------:R-:W-:Y:S01]  /*3aa0*/  FFMA.FTZ R138, R162, R173, R172 ;  /* 0x000000ada28a7223 */ /* 0x000fe200000100ac */
[----:B------:R-:W-:-:S03]  /*3ab0*/  ISETP.GE.U32.AND P6, PT, R4, 0x1000000, PT ;  /* 0x010000000400780c */ /* 0x000fc60003fc6070 */
[----:B------:R-:W-:Y:S01]  /*3ac0*/  FADD.FTZ R143, R167, -R138 ;  /* 0x8000008aa78f7221 */ /* 0x000fe20000010000 */
[----:B------:R-:W-:-:S03]  /*3ad0*/  FADD.FTZ R78, R78, R137 ;  /* 0x000000894e4e7221 */ /* 0x000fc60000010000 */
[----:B------:R-:W-:Y:S01]  /*3ae0*/  FMUL.FTZ R138, R144, R143 ;  /* 0x0000008f908a7220 */ /* 0x000fe20000410000 */
[----:B------:R-:W-:-:S03]  /*3af0*/  MOV R143, RZ ;  /* 0x000000ff008f7202 */ /* 0x000fc60000000f00 */
[----:B------:R-:W-:Y:S02]  /*3b00*/  FMUL.FTZ R138, R138, R35 ;  /* 0x000000238a8a7220 */ /* 0x000fe40000410000 */
[----:B------:R-:W-:Y:S02]  /*3b10*/  @P6 HADD2.F32 R201, -RZ, R193.H1_H1 ;  /* 0x300000c1ffc96230 */ /* 0x000fe40000004100 */
[----:B------:R-:W-:-:S04]  /*3b20*/  FMUL.FTZ R138, R138, UR13 ;  /* 0x0000000d8a8a7c20 */ /* 0x000fc80008410000 */
[----:B------:R-:W-:Y:S01]  /*3b30*/  FMUL.FTZ R139, R139, R138 ;  /* 0x0000008a8b8b7220 */ /* 0x000fe20000410000 */
[----:B------:R-:W-:-:S04]  /*3b40*/  @P6 FMUL.FTZ R143, R138, R201 ;  /* 0x000000c98a8f6220 */ /* 0x000fc80000410000 */
[----:B------:R-:W-:-:S05]  /*3b50*/  FSEL R200, R139, RZ, P6 ;  /* 0x000000ff8bc87208 */ /* 0x000fca0003000000 */
[----:B------:R-:W-:-:S07]  /*3b60*/  FADD.FTZ R79, R79, R200 ;  /* 0x000000c84f4f7221 */ /* 0x000fce0000010000 */
.L_x_9177:
[----:B------:R-:W-:Y:S05]  /*3b70*/  BSYNC.RECONVERGENT B2 ;  /* 0x0000000000027941 */ /* 0x000fea0003800200 */
.L_x_9175:
        /* <DEDUP_REMOVED lines=9> */
.L_x_9174:
[----:B------:R-:W-:Y:S05]  /*3c10*/  BSYNC.RECONVERGENT B1 ;  /* 0x0000000000017941 */ /* 0x000fea0003800200 */
.L_x_9173:
[----:B------:R-:W-:Y:S04]  /*3c20*/  BSSY.RECONVERGENT B1, `(.L_x_9178) ;  /* 0x0000079000017945 */ /* 0x000fe80003800200 */
[----:B------:R-:W-:Y:S05]  /*3c30*/  @!P3 BRA `(.L_x_9179) ;  /* 0x0000000400dcb947 */ /* 0x000fea0003800000 */
[----:B-123--:R-:W0:Y:S02]  /*3c40*/  LDC.64 R136, c[0x0][0x390] ;  /* 0x0000e400ff887b82 */ /* 0x00ee240000000a00 */
[----:B0-----:R-:W-:-:S06]  /*3c50*/  IMAD.WIDE.U32 R136, R11, 0x10, R136 ;  /* 0x000000100b887825 */ /* 0x001fcc00078e0088 */
[----:B------:R-:W5:Y:S01]  /*3c60*/  LDG.E.128 R136, desc[UR8][R136.64] ;  /* 0x0000000888887981 */ /* 0x000f62000c1e1d00 */
[----:B------:R-:W-:Y:S01]  /*3c70*/  ISETP.NE.U32.AND P5, PT, RZ, UR14, PT ;  /* 0x0000000eff007c0c */ /* 0x000fe2000bfa5070 */
[----:B------:R-:W-:Y:S03]  /*3c80*/  BSSY.RECONVERGENT B2, `(.L_x_9180) ;  /* 0x0000069000027945 */ /* 0x000fe60003800200 */
[----:B------:R-:W-:-:S13]  /*3c90*/  ISETP.NE.AND.EX P5, PT, RZ, UR15, PT, P5 ;  /* 0x0000000fff007c0c */ /* 0x000fda000bfa5350 */
[----:B------:R-:W-:Y:S05]  /*3ca0*/  @!P5 BRA `(.L_x_9181) ;  /* 0x0000000000d8d947 */ /* 0x000fea0003800000 */
        /* <DEDUP_REMOVED lines=54> */
.L_x_9181:
        /* <DEDUP_REMOVED lines=9> */
[----:B------:R-:W-:-:S04]  /*40a0*/  @P6 FMUL.FTZ R140, R141, R142 ;  /* 0x0000008e8d8c6220 */ /* 0x000fc80000410000 */
        /* <DEDUP_REMOVED lines=10> */
[----:B------:R-:W-:-:S04]  /*4150*/  @P6 FMUL.FTZ R141, R136, R143 ;  /* 0x0000008f888d6220 */ /* 0x000fc80000410000 */
        /* <DEDUP_REMOVED lines=27> */
.L_x_9182:
[----:B------:R-:W-:Y:S05]  /*4310*/  BSYNC.RECONVERGENT B2 ;  /* 0x0000000000027941 */ /* 0x000fea0003800200 */
.L_x_9180:
        /* <DEDUP_REMOVED lines=9> */
.L_x_9179:
[----:B------:R-:W-:Y:S05]  /*43b0*/  BSYNC.RECONVERGENT B1 ;  /* 0x0000000000017941 */ /* 0x000fea0003800200 */
.L_x_9178:
[----:B------:R-:W-:Y:S04]  /*43c0*/  BSSY.RECONVERGENT B1, `(.L_x_9183) ;  /* 0x0000079000017945 */ /* 0x000fe80003800200 */
[----:B------:R-:W-:Y:S05]  /*43d0*/  @!P4 BRA `(.L_x_9184) ;  /* 0x0000000400dcc947 */ /* 0x000fea0003800000 */
[----:B-1234-:R-:W0:Y:S02]  /*43e0*/  LDC.64 R136, c[0x0][0x390] ;  /* 0x0000e400ff887b82 */ /* 0x01ee240000000a00 */
        /* <DEDUP_REMOVED lines=60> */
.L_x_9186:
        /* <DEDUP_REMOVED lines=48> */
.L_x_9187:
[----:B------:R-:W-:Y:S05]  /*4ab0*/  BSYNC.RECONVERGENT B2 ;  /* 0x0000000000027941 */ /* 0x000fea0003800200 */
.L_x_9185:
        /* <DEDUP_REMOVED lines=9> */
.L_x_9184:
[----:B------:R-:W-:Y:S05]  /*4b50*/  BSYNC.RECONVERGENT B1 ;  /* 0x0000000000017941 */ /* 0x000fea0003800200 */
.L_x_9183:
[----:B------:R-:W-:-:S13]  /*4b60*/  ISETP.NE.AND P5, PT, R171, RZ, PT ;  /* 0x000000ffab00720c */ /* 0x000fda0003fa5270 */
        /* <DEDUP_REMOVED lines=10> */
[----:B------:R-:W-:Y:S01]  /*4c10*/  CS2R R140, SRZ ;  /* 0x00000000008c7805 */ /* 0x000fe2000001ff00 */
[----:B------:R-:W-:Y:S02]  /*4c20*/  HFMA2 R142, -RZ, RZ, 0, 0 ;  /* 0x00000000ff8e7431 */ /* 0x000fe400000001ff */
        /* <DEDUP_REMOVED lines=17> */
[-CC-:B------:R-:W-:Y:S01]  /*4d40*/  FFMA.FTZ R39, R151, R173.reuse, R172.reuse ;  /* 0x000000ad97277223 */ /* 0x180fe200000100ac */
[----:B------:R-:W-:Y:S01]  /*4d50*/  FSEL R136, R137, RZ, P6 ;  /* 0x000000ff89887208 */ /* 0x000fe20003000000 */
[----:B------:R-:W-:Y:S01]  /*4d60*/  FFMA.FTZ R172, R164, R173, R172 ;  /* 0x000000ada4ac7223 */ /* 0x000fe200000100ac */
[----:B------:R-:W-:Y:S01]  /*4d70*/  LOP3.LUT P6, RZ, R28, 0xff0000, RZ, 0xc0, !PT ;  /* 0x00ff00001cff7812 */ /* 0x000fe200078cc0ff */
[----:B------:R-:W-:-:S04]  /*4d80*/  FADD.FTZ R39, R150, -R39 ;  /* 0x8000002796277221 */ /* 0x000fc80000010000 */
[----:B------:R-:W-:-:S04]  /*4d90*/  FMUL.FTZ R38, R144, R39 ;  /* 0x0000002790267220 */ /* 0x000fc80000410000 */
[----:B------:R-:W-:-:S04]  /*4da0*/  FMUL.FTZ R39, R38, R35 ;  /* 0x0000002326277220 */ /* 0x000fc80000410000 */
[----:B------:R-:W-:Y:S02]  /*4db0*/  @P6 HADD2.F32 R178, -RZ, R199.H0_H0 ;  /* 0x200000c7ffb26230 */ /* 0x000fe40000004100 */
[----:B------:R-:W-:-:S04]  /*4dc0*/  FMUL.FTZ R39, R39, UR13 ;  /* 0x0000000d27277c20 */ /* 0x000fc80008410000 */
[----:B------:R-:W-:Y:S01]  /*4dd0*/  FMUL.FTZ R138, R138, R39 ;  /* 0x000000278a8a7220 */ /* 0x000fe20000410000 */
[----:B------:R-:W-:Y:S01]  /*4de0*/  @P6 FMUL.FTZ R142, R39, R178 ;  /* 0x000000b2278e6220 */ /* 0x000fe20000410000 */
[----:B------:R-:W-:-:S03]  /*4df0*/  FADD.FTZ R39, R161, -R172 ;  /* 0x800000aca1277221 */ /* 0x000fc60000010000 */
[----:B------:R-:W-:Y:S01]  /*4e00*/  FSEL R137, R138, RZ, P6 ;  /* 0x000000ff8a897208 */ /* 0x000fe20003000000 */
[----:B------:R-:W-:Y:S01]  /*4e10*/  FMUL.FTZ R39, R144, R39 ;  /* 0x0000002790277220 */ /* 0x000fe20000410000 */
[----:B------:R-:W-:Y:S01]  /*4e20*/  ISETP.GE.U32.AND P6, PT, R28, 0x1000000, PT ;  /* 0x010000001c00780c */ /* 0x000fe20003fc6070 */
[----:B------:R-:W-:Y:S02]  /*4e30*/  FADD.FTZ R144, R65, R136 ;  /* 0x0000008841907221 */ /* 0x000fe40000010000 */
[----:B------:R-:W-:Y:S01]  /*4e40*/  FMUL.FTZ R35, R39, R35 ;  /* 0x0000002327237220 */ /* 0x000fe20000410000 */
[----:B------:R-:W-:-:S03]  /*4e50*/  FADD.FTZ R66, R66, R137 ;  /* 0x0000008942427221 */ /* 0x000fc60000010000 */
[----:B------:R-:W-:Y:S01]  /*4e60*/  FMUL.FTZ R172, R35, UR13 ;  /* 0x0000000d23ac7c20 */ /* 0x000fe20008410000 */
[----:B------:R-:W-:Y:S01]  /*4e70*/  FADD.FTZ R35, R64, R143 ;  /* 0x0000008f40237221 */ /* 0x000fe20000010000 */
[----:B------:R-:W-:Y:S02]  /*4e80*/  MOV R143, RZ ;  /* 0x000000ff008f7202 */ /* 0x000fe40000000f00 */
[----:B------:R-:W-:-:S05]  /*4e90*/  FMUL.FTZ R139, R139, R172 ;  /* 0x000000ac8b8b7220 */ /* 0x000fca0000410000 */
[----:B------:R-:W-:-:S05]  /*4ea0*/  FSEL R138, R139, RZ, P6 ;  /* 0x000000ff8b8a7208 */ /* 0x000fca0003000000 */
[----:B------:R-:W-:Y:S01]  /*4eb0*/  FADD.FTZ R67, R67, R138 ;  /* 0x0000008a43437221 */ /* 0x000fe20000010000 */
[----:B------:R-:W-:Y:S06]  /*4ec0*/  @!P6 BRA `(.L_x_9191) ;  /* 0x0000000000cce947 */ /* 0x000fec0003800000 */
[----:B------:R-:W-:-:S05]  /*4ed0*/  HADD2.F32 R143, -RZ, R199.H1_H1 ;  /* 0x300000c7ff8f7230 */ /* 0x000fca0000004100 */
[----:B------:R-:W-:Y:S01]  /*4ee0*/  FMUL.FTZ R143, R172, R143 ;  /* 0x0000008fac8f7220 */ /* 0x000fe20000410000 */
[----:B------:R-:W-:Y:S06]  /*4ef0*/  BRA `(.L_x_9191) ;  /* 0x0000000000c07947 */ /* 0x000fec0003800000 */
.L_x_9190:
        /* <DEDUP_REMOVED lines=10> */
[----:B------:R-:W-:-:S03]  /*4fa0*/  HFMA2 R142, -RZ, RZ, 0, 0 ;  /* 0x00000000ff8e7431 */ /* 0x000fc600000001ff */
        /* <DEDUP_REMOVED lines=12> */
[-CC-:B------:R-:W-:Y:S01]  /*5070*/  FFMA.FTZ R137, R151, R173.reuse, R172.reuse ;  /* 0x000000ad97897223 */ /* 0x180fe200000100ac */
[----:B------:R-:W-:Y:S01]  /*5080*/  LOP3.LUT P6, RZ, R28, 0xff0000, RZ, 0xc0, !PT ;  /* 0x00ff00001cff7812 */ /* 0x000fe200078cc0ff */
[----:B------:R-:W-:Y:S02]  /*5090*/  FFMA.FTZ R172, R164, R173, R172 ;  /* 0x000000ada4ac7223 */ /* 0x000fe400000100ac */
[----:B------:R-:W-:Y:S02]  /*50a0*/  FADD.FTZ R137, R150, -R137 ;  /* 0x8000008996897221 */ /* 0x000fe40000010000 */
[----:B------:R-:W-:Y:S02]  /*50b0*/  FADD.FTZ R143, R161, -R172 ;  /* 0x800000aca18f7221 */ /* 0x000fe40000010000 */
[C---:B------:R-:W-:Y:S02]  /*50c0*/  FMUL.FTZ R136, R144.reuse, R137 ;  /* 0x0000008990887220 */ /* 0x040fe40000410000 */
[----:B------:R-:W-:Y:S01]  /*50d0*/  FMUL.FTZ R144, R144, R143 ;  /* 0x0000008f90907220 */ /* 0x000fe20000410000 */
[----:B------:R-:W-:Y:S01]  /*50e0*/  MOV R143, RZ ;  /* 0x000000ff008f7202 */ /* 0x000fe20000000f00 */
[----:B------:R-:W-:-:S02]  /*50f0*/  FMUL.FTZ R136, R136, R35 ;  /* 0x0000002388887220 */ /* 0x000fc40000410000 */
[----:B------:R-:W-:Y:S02]  /*5100*/  FMUL.FTZ R144, R144, R35 ;  /* 0x0000002390907220 */ /* 0x000fe40000410000 */
[----:B------:R-:W-:Y:S01]  /*5110*/  FMUL.FTZ R137, R136, UR13 ;  /* 0x0000000d88897c20 */ /* 0x000fe20008410000 */
[----:B------:R-:W-:Y:S02]  /*5120*/  @P6 HADD2.F32 R136, -RZ, R199.H0_H0 ;  /* 0x200000c7ff886230 */ /* 0x000fe40000004100 */
[----:B------:R-:W-:Y:S01]  /*5130*/  FMUL.FTZ R144, R144, UR13 ;  /* 0x0000000d90907c20 */ /* 0x000fe20008410000 */
[----:B------:R-:W-:Y:S02]  /*5140*/  FMUL.FTZ R138, R138, R137 ;  /* 0x000000898a8a7220 */ /* 0x000fe40000410000 */
[----:B------:R-:W-:Y:S01]  /*5150*/  @P6 FMUL.FTZ R142, R137, R136 ;  /* 0x00000088898e6220 */ /* 0x000fe20000410000 */
[----:B------:R-:W-:Y:S02]  /*5160*/  FMUL.FTZ R139, R139, R144 ;  /* 0x000000908b8b7220 */ /* 0x000fe40000410000 */
[----:B------:R-:W-:-:S02]  /*5170*/  FSEL R137, R138, RZ, P6 ;  /* 0x000000ff8a897208 */ /* 0x000fc40003000000 */
[----:B------:R-:W-:-:S03]  /*5180*/  ISETP.GE.U32.AND P6, PT, R28, 0x1000000, PT ;  /* 0x010000001c00780c */ /* 0x000fc60003fc6070 */
[----:B------:R-:W-:Y:S01]  /*5190*/  FADD.FTZ R66, R66, R137 ;  /* 0x0000008942427221 */ /* 0x000fe20000010000 */
[----:B------:R-:W-:-:S05]  /*51a0*/  FSEL R136, R139, RZ, P6 ;  /* 0x000000ff8b887208 */ /* 0x000fca0003000000 */
[----:B------:R-:W-:-:S04]  /*51b0*/  FADD.FTZ R67, R67, R136 ;  /* 0x0000008843437221 */ /* 0x000fc80000010000 */
[----:B------:R-:W-:-:S05]  /*51c0*/  @P6 HADD2.F32 R35, -RZ, R199.H1_H1 ;  /* 0x300000c7ff236230 */ /* 0x000fca0000004100 */
[----:B------:R-:W-:Y:S01]  /*51d0*/  @P6 FMUL.FTZ R143, R35, R144 ;  /* 0x00000090238f6220 */ /* 0x000fe20000410000 */
[----:B------:R-:W-:Y:S01]  /*51e0*/  FADD.FTZ R35, R64, R179 ;  /* 0x000000b340237221 */ /* 0x000fe20000010000 */
[----:B------:R-:W-:-:S07]  /*51f0*/  FADD.FTZ R144, R65, R178 ;  /* 0x000000b241907221 */ /* 0x000fce0000010000 */
.L_x_9191:
[----:B------:R-:W-:Y:S05]  /*5200*/  BSYNC.RECONVERGENT B1 ;  /* 0x0000000000017941 */ /* 0x000fea0003800200 */
.L_x_9189:
        /* <DEDUP_REMOVED lines=8> */
[----:B------:R-:W-:Y:S05]  /*5290*/  BRA `(.L_x_9188) ;  /* 0x0000002c00387947 */ /* 0x000fea0003800000 */
.L_x_9162:
[----:B------:R-:W-:Y:S04]  /*52a0*/  BSSY.RECONVERGENT B1, `(.L_x_9192) ;  /* 0x0000076000017945 */ /* 0x000fe80003800200 */
[----:B------:R-:W-:Y:S05]  /*52b0*/  @!P0 BRA `(.L_x_9193) ;  /* 0x0000000400d08947 */ /* 0x000fea0003800000 */
[----:B------:R-:W0:Y:S08]  /*52c0*/  LDC.64 R136, c[0x0][0x390] ;  /* 0x0000e400ff887b82 */ /* 0x000e300000000a00 */
[----:B------:R-:W1:Y:S01]  /*52d0*/  LDC.64 R178, c[0x0][0x478] ;  /* 0x00011e00ffb27b82 */ /* 0x000e620000000a00 */
[----:B0-----:R-:W-:-:S06]  /*52e0*/  IMAD.WIDE.U32 R136, R11, 0x10, R136 ;  /* 0x000000100b887825 */ /* 0x001fcc00078e0088 */
[----:B------:R-:W5:Y:S01]  /*52f0*/  LDG.E.128 R136, desc[UR8][R136.64] ;  /* 0x0000000888887981 */ /* 0x000f62000c1e1d00 */
[----:B------:R-:W-:Y:S01]  /*5300*/  BSSY.RECONVERGENT B2, `(.L_x_9194) ;  /* 0x0000064000027945 */ /* 0x000fe20003800200 */
[----:B-1----:R-:W-:-:S04]  /*5310*/  ISETP.NE.U32.AND P5, PT, R178, RZ, PT ;  /* 0x000000ffb200720c */ /* 0x002fc80003fa5070 */
[----:B------:R-:W-:-:S13]  /*5320*/  ISETP.NE.AND.EX P5, PT, R179, RZ, PT, P5 ;  /* 0x000000ffb300720c */ /* 0x000fda0003fa5350 */
[----:B------:R-:W-:Y:S05]  /*5330*/  @P5 BRA `(.L_x_9195) ;  /* 0x0000000000c85947 */ /* 0x000fea0003800000 */
[----:B------:R-:W-:Y:S01]  /*5340*/  FFMA.FTZ R140, R147, R173, R172 ;  /* 0x000000ad938c7223 */ /* 0x000fe200000100ac */
[----:B------:R-:W-:-:S03]  /*5350*/  LOP3.LUT P5, RZ, R12, 0xff, RZ, 0xc0, !PT ;  /* 0x000000ff0cff7812 */ /* 0x000fc600078ac0ff */
[----:B------:R-:W-:-:S04]  /*5360*/  FADD.FTZ R141, R145, -R140 ;  /* 0x8000008c918d7221 */ /* 0x000fc80000010000 */
[----:B-----5:R-:W-:-:S04]  /*5370*/  FFMA.FTZ R140, R144, R141, R60 ;  /* 0x0000008d908c7223 */ /* 0x020fc8000001003c */
[----:B------:R-:W-:Y:S01]  /*5380*/  FMUL.FTZ R141, R140, R35 ;  /* 0x000000238c8d7220 */ /* 0x000fe20000410000 */
[----:B------:R-:W-:Y:S02]  /*5390*/  HFMA2 R140, -RZ, RZ, 0, 0 ;  /* 0x00000000ff8c7431 */ /* 0x000fe400000001ff */
[----:B------:R-:W-:Y:S02]  /*53a0*/  @P5 HADD2.F32 R142, -RZ, R188.H0_H0 ;  /* 0x200000bcff8e5230 */ /* 0x000fe40000004100 */
[----:B------:R-:W-:-:S04]  /*53b0*/  FMUL.FTZ R141, R141, UR13 ;  /* 0x0000000d8d8d7c20 */ /* 0x000fc80008410000 */
[-C--:B------:R-:W-:Y:S01]  /*53c0*/  FMUL.FTZ R136, R136, R141.reuse ;  /* 0x0000008d88887220 */ /* 0x080fe20000410000 */
[----:B------:R-:W-:Y:S01]  /*53d0*/  @P5 FMUL.FTZ R140, R142, R141 ;  /* 0x0000008d8e8c5220 */ /* 0x000fe20000410000 */
[-CC-:B------:R-:W-:Y:S01]  /*53e0*/  FFMA.FTZ R141, R148, R173.reuse, R172.reuse ;  /* 0x000000ad948d7223 */ /* 0x180fe200000100ac */
[----:B------:R-:W-:Y:S02]  /*53f0*/  FFMA.FTZ R142, R159, R173, R172 ;  /* 0x000000ad9f8e7223 */ /* 0x000fe400000100ac */
[----:B------:R-:W-:Y:S01]  /*5400*/  FSEL R143, R136, RZ, P5 ;  /* 0x000000ff888f7208 */ /* 0x000fe20002800000 */
[----:B------:R-:W-:Y:S01]  /*5410*/  FADD.FTZ R136, R146, -R141 ;  /* 0x8000008d92887221 */ /* 0x000fe20000010000 */
[----:B------:R-:W-:Y:S02]  /*5420*/  LOP3.LUT P5, RZ, R12, 0xff00, RZ, 0xc0, !PT ;  /* 0x0000ff000cff7812 */ /* 0x000fe400078ac0ff */
[----:B------:R-:W-:Y:S01]  /*5430*/  MOV R141, RZ ;  /* 0x000000ff008d7202 */ /* 0x000fe20000000f00 */
[----:B------:R-:W-:-:S04]  /*5440*/  FFMA.FTZ R136, R144, R136, R61 ;  /* 0x0000008890887223 */ /* 0x000fc8000001003d */
        /* <DEDUP_REMOVED lines=8> */
[----:B------:R-:W-:Y:S01]  /*54d0*/  FFMA.FTZ R142, R144, R137, R62 ;  /* 0x00000089908e7223 */ /* 0x000fe2000001003e */
[----:B------:R-:W-:-:S03]  /*54e0*/  FADD.FTZ R201, R85, R136 ;  /* 0x0000008855c97221 */ /* 0x000fc60000010000 */
        /* <DEDUP_REMOVED lines=13> */
[----:B------:R-:W-:-:S04]  /*55c0*/  FFMA.FTZ R138, R144, R138, R63 ;  /* 0x0000008a908a7223 */ /* 0x000fc8000001003f */
        /* <DEDUP_REMOVED lines=9> */
.L_x_9195:
[----:B------:R-:W-:Y:S01]  /*5660*/  FFMA.FTZ R36, R147, R173, R172 ;  /* 0x000000ad93247223 */ /* 0x000fe200000100ac */
[----:B------:R-:W-:Y:S02]  /*5670*/  LOP3.LUT P5, RZ, R12, 0xff, RZ, 0xc0, !PT ;  /* 0x000000ff0cff7812 */ /* 0x000fe400078ac0ff */
[----:B------:R-:W-:Y:S02]  /*5680*/  CS2R R140, SRZ ;  /* 0x00000000008c7805 */ /* 0x000fe4000001ff00 */
[----:B------:R-:W-:Y:S01]  /*5690*/  CS2R R142, SRZ ;  /* 0x00000000008e7805 */ /* 0x000fe2000001ff00 */
[----:B------:R-:W-:-:S04]  /*56a0*/  FADD.FTZ R37, R145, -R36 ;  /* 0x8000002491257221 */ /* 0x000fc80000010000 */
[----:B-----5:R-:W-:-:S04]  /*56b0*/  FFMA.FTZ R36, R144, R37, R60 ;  /* 0x0000002590247223 */ /* 0x020fc8000001003c */
[----:B------:R-:W-:Y:S01]  /*56c0*/  FMUL.FTZ R37, R36, R35 ;  /* 0x0000002324257220 */ /* 0x000fe20000410000 */
[----:B------:R-:W-:-:S03]  /*56d0*/  @P5 HADD2.F32 R38, -RZ, R188.H0_H0 ;  /* 0x200000bcff265230 */ /* 0x000fc60000004100 */
[----:B------:R-:W-:-:S04]  /*56e0*/  FMUL.FTZ R37, R37, UR13 ;  /* 0x0000000d25257c20 */ /* 0x000fc80008410000 */
[-C--:B------:R-:W-:Y:S01]  /*56f0*/  FMUL.FTZ R136, R136, R37.reuse ;  /* 0x0000002588887220 */ /* 0x080fe20000410000 */
[----:B------:R-:W-:Y:S01]  /*5700*/  @P5 FMUL.FTZ R140, R38, R37 ;  /* 0x00000025268c5220 */ /* 0x000fe20000410000 */
[----:B------:R-:W-:-:S03]  /*5710*/  FFMA.FTZ R37, R148, R173, R172 ;  /* 0x000000ad94257223 */ /* 0x000fc600000100ac */
[----:B------:R-:W-:Y:S01]  /*5720*/  FSEL R201, R136, RZ, P5 ;  /* 0x000000ff88c97208 */ /* 0x000fe20002800000 */
[----:B------:R-:W-:Y:S01]  /*5730*/  FADD.FTZ R37, R146, -R37 ;  /* 0x8000002592257221 */ /* 0x000fe20000010000 */
[----:B------:R-:W-:-:S03]  /*5740*/  LOP3.LUT P5, RZ, R12, 0xff00, RZ, 0xc0, !PT ;  /* 0x0000ff000cff7812 */ /* 0x000fc600078ac0ff */
[----:B------:R-:W-:-:S04]  /*5750*/  FFMA.FTZ R37, R144, R37, R61 ;  /* 0x0000002590257223 */ /* 0x000fc8000001003d */
        /* <DEDUP_REMOVED lines=9> */
[----:B------:R-:W-:-:S04]  /*57f0*/  FFMA.FTZ R38, R144, R39, R62 ;  /* 0x0000002790267223 */ /* 0x000fc8000001003e */
[----:B------:R-:W-:-:S04]  /*5800*/  FMUL.FTZ R39, R38, R35 ;  /* 0x0000002326277220 */ /* 0x000fc80000410000 */
[----:B------:R-:W-:Y:S01]  /*5810*/  FMUL.FTZ R39, R39, UR13 ;  /* 0x0000000d27277c20 */ /* 0x000fe20008410000 */
[----:B------:R-:W-:-:S03]  /*5820*/  @P5 HADD2.F32 R200, -RZ, R189.H0_H0 ;  /* 0x200000bdffc85230 */ /* 0x000fc60000004100 */
[-C--:B------:R-:W-:Y:S02]  /*5830*/  FMUL.FTZ R138, R138, R39.reuse ;  /* 0x000000278a8a7220 */ /* 0x080fe40000410000 */
        /* <DEDUP_REMOVED lines=8> */
[----:B------:R-:W-:-:S04]  /*58c0*/  FFMA.FTZ R39, R144, R138, R63 ;  /* 0x0000008a90277223 */ /* 0x000fc8000001003f */
[----:B------:R-:W-:Y:S02]  /*58d0*/  FMUL.FTZ R138, R39, R35 ;  /* 0x00000023278a7220 */ /* 0x000fe40000410000 */
[----:B------:R-:W-:Y:S02]  /*58e0*/  @P5 HADD2.F32 R203, -RZ, R189.H1_H1 ;  /* 0x300000bdffcb5230 */ /* 0x000fe40000004100 */
[----:B------:R-:W-:-:S04]  /*58f0*/  FMUL.FTZ R138, R138, UR13 ;  /* 0x0000000d8a8a7c20 */ /* 0x000fc80008410000 */
[-C--:B------:R-:W-:Y:S01]  /*5900*/  FMUL.FTZ R139, R139, R138.reuse ;  /* 0x0000008a8b8b7220 */ /* 0x080fe20000410000 */
[----:B------:R-:W-:-:S04]  /*5910*/  @P5 FMUL.FTZ R143, R203, R138 ;  /* 0x0000008acb8f5220 */ /* 0x000fc80000410000 */
[----:B------:R-:W-:-:S05]  /*5920*/  FSEL R202, R139, RZ, P5 ;  /* 0x000000ff8bca7208 */ /* 0x000fca0002800000 */
[----:B------:R-:W-:-:S07]  /*5930*/  FADD.FTZ R87, R87, R202 ;  /* 0x000000ca57577221 */ /* 0x000fce0000010000 */
.L_x_9196:
[----:B------:R-:W-:Y:S05]  /*5940*/  BSYNC.RECONVERGENT B2 ;  /* 0x0000000000027941 */ /* 0x000fea0003800200 */
.L_x_9194:
[----:B------:R-:W-:-:S04]  /*5950*/  ISETP.NE.U32.AND P5, PT, R178, RZ, PT ;  /* 0x000000ffb200720c */ /* 0x000fc80003fa5070 */
[----:B------:R-:W-:-:S13]  /*5960*/  ISETP.NE.AND.EX P5, PT, R179, RZ, PT, P5 ;  /* 0x000000ffb300720c */ /* 0x000fda0003fa5350 */
        /* <DEDUP_REMOVED lines=9> */
.L_x_9193:
[----:B------:R-:W-:Y:S05]  /*5a00*/  BSYNC.RECONVERGENT B1 ;  /* 0x0000000000017941 */ /* 0x000fea0003800200 */
.L_x_9192:
        /* <DEDUP_REMOVED lines=34> */
[----:B------:R-:W-:Y:S01]  /*5c30*/  FFMA.FTZ R200, R144, R39, R58 ;  /* 0x0000002790c87223 */ /* 0x000fe2000001003a */
        /* <DEDUP_REMOVED lines=10> */
[----:B------:R-:W-:Y:S01]  /*5ce0*/  FFMA.FTZ R138, R144, R137, R59 ;  /* 0x00000089908a7223 */ /* 0x000fe2000001003b */
        /* <DEDUP_REMOVED lines=17> */
.L_x_9200:
        /* <DEDUP_REMOVED lines=11> */
[----:B------:R-:W-:Y:S02]  /*5eb0*/  MOV R141, RZ ;  /* 0x000000ff008d7202 */ /* 0x000fe40000000f00 */
[----:B------:R-:W-:Y:S01]  /*5ec0*/  FSEL R179, R136, RZ, P6 ;  /* 0x000000ff88b37208 */ /* 0x000fe20003000000 */
[----:B------:R-:W-:Y:S01]  /*5ed0*/  FFMA.FTZ R136, R34, R173, R172 ;  /* 0x000000ad22887223 */ /* 0x000fe200000100ac */
[----:B------:R-:W-:-:S03]  /*5ee0*/  LOP3.LUT P6, RZ, R13, 0xff00, RZ, 0xc0, !PT ;  /* 0x0000ff000dff7812 */ /* 0x000fc600078cc0ff */
[----:B------:R-:W-:-:S04]  /*5ef0*/  FADD.FTZ R136, R33, -R136 ;  /* 0x8000008821887221 */ /* 0x000fc80000010000 */
[----:B------:R-:W-:-:S04]  /*5f00*/  FFMA.FTZ R136, R144, R136, R57 ;  /* 0x0000008890887223 */ /* 0x000fc80000010039 */
[----:B------:R-:W-:Y:S02]  /*5f10*/  FMUL.FTZ R136, R136, R35 ;  /* 0x0000002388887220 */ /* 0x000fe40000410000 */
[----:B------:R-:W-:Y:S02]  /*5f20*/  @P6 HADD2.F32 R143, -RZ, R190.H1_H1 ;  /* 0x300000beff8f6230 */ /* 0x000fe40000004100 */
[----:B------:R-:W-:-:S04]  /*5f30*/  FMUL.FTZ R136, R136, UR13 ;  /* 0x0000000d88887c20 */ /* 0x000fc80008410000 */
[-C--:B------:R-:W-:Y:S01]  /*5f40*/  FMUL.FTZ R137, R137, R136.reuse ;  /* 0x0000008889897220 */ /* 0x080fe20000410000 */
[----:B------:R-:W-:Y:S01]  /*5f50*/  @P6 FMUL.FTZ R141, R143, R136 ;  /* 0x000000888f8d6220 */ /* 0x000fe20000410000 */
[----:B------:R-:W-:-:S03]  /*5f60*/  FFMA.FTZ R143, R168, R173, R172 ;  /* 0x000000ada88f7223 */ /* 0x000fc600000100ac */
[----:B------:R-:W-:Y:S01]  /*5f70*/  FSEL R136, R137, RZ, P6 ;  /* 0x000000ff89887208 */ /* 0x000fe20003000000 */
[----:B------:R-:W-:Y:S01]  /*5f80*/  FADD.FTZ R137, R153, -R142 ;  /* 0x8000008e99897221 */ /* 0x000fe20000010000 */
[----:B------:R-:W-:Y:S01]  /*5f90*/  LOP3.LUT P6, RZ, R13, 0xff0000, RZ, 0xc0, !PT ;  /* 0x00ff00000dff7812 */ /* 0x000fe200078cc0ff */
[----:B------:R-:W-:Y:S02]  /*5fa0*/  FADD.FTZ R143, R166, -R143 ;  /* 0x8000008fa68f7221 */ /* 0x000fe40000010000 */
[----:B------:R-:W-:-:S04]  /*5fb0*/  FFMA.FTZ R142, R144, R137, R58 ;  /* 0x00000089908e7223 */ /* 0x000fc8000001003a */
        /* <DEDUP_REMOVED lines=20> */
.L_x_9201:
[----:B------:R-:W-:Y:S05]  /*6100*/  BSYNC.RECONVERGENT B2 ;  /* 0x0000000000027941 */ /* 0x000fea0003800200 */
.L_x_9199:
        /* <DEDUP_REMOVED lines=9> */
.L_x_9198:
[----:B------:R-:W-:Y:S05]  /*61a0*/  BSYNC.RECONVERGENT B1 ;  /* 0x0000000000017941 */ /* 0x000fea0003800200 */
.L_x_9197:
        /* <DEDUP_REMOVED lines=16> */
[----:B-----5:R-:W-:-:S04]  /*62b0*/  FFMA.FTZ R36, R144, R37, R52 ;  /* 0x0000002590247223 */ /* 0x020fc80000010034 */
[----:B------:R-:W-:Y:S01]  /*62c0*/  FMUL.FTZ R37, R36, R35 ;  /* 0x0000002324257220 */ /* 0x000fe20000410000 */
[----:B------:R-:W-:-:S03]  /*62d0*/  @P6 HADD2.F32 R38, -RZ, R192.H0_H0 ;  /* 0x200000c0ff266230 */ /* 0x000fc60000004100 */
[----:B------:R-:W-:-:S04]  /*62e0*/  FMUL.FTZ R37, R37, UR13 ;  /* 0x0000000d25257c20 */ /* 0x000fc80008410000 */
[-C--:B------:R-:W-:Y:S01]  /*62f0*/  FMUL.FTZ R136, R136, R37.reuse ;  /* 0x0000002588887220 */ /* 0x080fe20000410000 */
[----:B------:R-:W-:-:S04]  /*6300*/  @P6 FMUL.FTZ R140, R38, R37 ;  /* 0x00000025268c6220 */ /* 0x000fc80000410000 */
[----:B------:R-:W-:Y:S01]  /*6310*/  FSEL R37, R136, RZ, P6 ;  /* 0x000000ff88257208 */ /* 0x000fe20003000000 */
[----:B------:R-:W-:Y:S01]  /*6320*/  FFMA.FTZ R136, R144, R39, R53 ;  /* 0x0000002790887223 */ /* 0x000fe20000010035 */
        /* <DEDUP_REMOVED lines=11> */
[----:B------:R-:W-:-:S04]  /*63e0*/  FFMA.FTZ R200, R144, R39, R54 ;  /* 0x0000002790c87223 */ /* 0x000fc80000010036 */
[----:B------:R-:W-:Y:S01]  /*63f0*/  FMUL.FTZ R39, R200, R35 ;  /* 0x00000023c8277220 */ /* 0x000fe20000410000 */
[----:B------:R-:W-:-:S03]  /*6400*/  MOV R38, R200 ;  /* 0x000000c800267202 */ /* 0x000fc60000000f00 */
[----:B------:R-:W-:Y:S01]  /*6410*/  FMUL.FTZ R39, R39, UR13 ;  /* 0x0000000d27277c20 */ /* 0x000fe20008410000 */
[----:B------:R-:W-:-:S03]  /*6420*/  @P6 HADD2.F32 R178, -RZ, R193.H0_H0 ;  /* 0x200000c1ffb26230 */ /* 0x000fc60000004100 */
[-C--:B------:R-:W-:Y:S02]  /*6430*/  FMUL.FTZ R138, R138, R39.reuse ;  /* 0x000000278a8a7220 */ /* 0x080fe40000410000 */
        /* <DEDUP_REMOVED lines=8> */
[----:B------:R-:W-:-:S04]  /*64c0*/  FFMA.FTZ R138, R144, R138, R55 ;  /* 0x0000008a908a7223 */ /* 0x000fc80000010037 */
        /* <DEDUP_REMOVED lines=13> */
.L_x_9205:
        /* <DEDUP_REMOVED lines=10> */
[----:B------:R-:W-:-:S03]  /*6640*/  FFMA.FTZ R141, R2, R173, R172 ;  /* 0x000000ad028d7223 */ /* 0x000fc600000100ac */
[----:B------:R-:W-:Y:S01]  /*6650*/  FSEL R179, R136, RZ, P6 ;  /* 0x000000ff88b37208 */ /* 0x000fe20003000000 */
[----:B------:R-:W-:Y:S01]  /*6660*/  FADD.FTZ R141, R0, -R141 ;  /* 0x8000008d008d7221 */ /* 0x000fe20000010000 */
[----:B------:R-:W-:-:S03]  /*6670*/  LOP3.LUT P6, RZ, R4, 0xff00, RZ, 0xc0, !PT ;  /* 0x0000ff0004ff7812 */ /* 0x000fc600078cc0ff */
[----:B------:R-:W-:Y:S01]  /*6680*/  FFMA.FTZ R136, R144, R141, R53 ;  /* 0x0000008d90887223 */ /* 0x000fe20000010035 */
        /* <DEDUP_REMOVED lines=10> */
[----:B------:R-:W-:-:S04]  /*6730*/  FFMA.FTZ R142, R144, R137, R54 ;  /* 0x00000089908e7223 */ /* 0x000fc80000010036 */
[----:B------:R-:W-:Y:S01]  /*6740*/  FMUL.FTZ R137, R142, R35 ;  /* 0x000000238e897220 */ /* 0x000fe20000410000 */
[----:B------:R-:W-:Y:S01]  /*6750*/  CS2R R142, SRZ ;  /* 0x00000000008e7805 */ /* 0x000fe2000001ff00 */
[----:B------:R-:W-:Y:S02]  /*6760*/  @P6 HADD2.F32 R178, -RZ, R193.H0_H0 ;  /* 0x200000c1ffb26230 */ /* 0x000fe40000004100 */
[----:B------:R-:W-:-:S04]  /*6770*/  FMUL.FTZ R137, R137, UR13 ;  /* 0x0000000d89897c20 */ /* 0x000fc80008410000 */
[-C--:B------:R-:W-:Y:S01]  /*6780*/  FMUL.FTZ R138, R138, R137.reuse ;  /* 0x000000898a8a7220 */ /* 0x080fe20000410000 */
        /* <DEDUP_REMOVED lines=16> */
.L_x_9206:
[----:B------:R-:W-:Y:S05]  /*6890*/  BSYNC.RECONVERGENT B2 ;  /* 0x0000000000027941 */ /* 0x000fea0003800200 */
.L_x_9204:
        /* <DEDUP_REMOVED lines=9> */
.L_x_9203:
[----:B------:R-:W-:Y:S05]  /*6930*/  BSYNC.RECONVERGENT B1 ;  /* 0x0000000000017941 */ /* 0x000fea0003800200 */
.L_x_9202:
        /* <DEDUP_REMOVED lines=63> */
.L_x_9210:
        /* <DEDUP_REMOVED lines=10> */
[----:B------:R-:W-:-:S03]  /*6dd0*/  MOV R141, RZ ;  /* 0x000000ff008d7202 */ /* 0x000fc60000000f00 */
        /* <DEDUP_REMOVED lines=9> */
[----:B------:R-:W-:-:S04]  /*6e70*/  @P6 FMUL.FTZ R141, R143, R136 ;  /* 0x000000888f8d6220 */ /* 0x000fc80000410000 */
        /* <DEDUP_REMOVED lines=26> */
.L_x_9211:
[----:B------:R-:W-:Y:S05]  /*7020*/  BSYNC.RECONVERGENT B2 ;  /* 0x0000000000027941 */ /* 0x000fea0003800200 */
.L_x_9209:
        /* <DEDUP_REMOVED lines=9> */
.L_x_9208:
[----:B------:R-:W-:Y:S05]  /*70c0*/  BSYNC.RECONVERGENT B1 ;  /* 0x0000000000017941 */ /* 0x000fea0003800200 */
.L_x_9207:
        /* <DEDUP_REMOVED lines=63> */
.L_x_9215:
        /* <DEDUP_REMOVED lines=47> */
.L_x_9216:
[----:B------:R-:W-:Y:S05]  /*77b0*/  BSYNC.RECONVERGENT B2 ;  /* 0x0000000000027941 */ /* 0x000fea0003800200 */
.L_x_9214:
        /* <DEDUP_REMOVED lines=9> */
.L_x_9213:
[----:B------:R-:W-:Y:S05]  /*7850*/  BSYNC.RECONVERGENT B1 ;  /* 0x0000000000017941 */ /* 0x000fea0003800200 */
.L_x_9212:
        /* <DEDUP_REMOVED lines=34> */
[----:B------:R-:W-:Y:S02]  /*7a80*/  FADD.FTZ R39, R150, -R39 ;  /* 0x8000002796277221 */ /* 0x000fe40000010000 */
[----:B------:R-:W-:Y:S02]  /*7a90*/  FADD.FTZ R172, R161, -R172 ;  /* 0x800000aca1ac7221 */ /* 0x000fe40000010000 */
[----:B------:R-:W-:-:S04]  /*7aa0*/  FFMA.FTZ R38, R144, R39, R42 ;  /* 0x0000002790267223 */ /* 0x000fc8000001002a */
[----:B------:R-:W-:-:S04]  /*7ab0*/  FMUL.FTZ R39, R38, R35 ;  /* 0x0000002326277220 */ /* 0x000fc80000410000 */
[----:B------:R-:W-:Y:S02]  /*7ac0*/  @P6 HADD2.F32 R178, -RZ, R199.H0_H0 ;  /* 0x200000c7ffb26230 */ /* 0x000fe40000004100 */
[----:B------:R-:W-:-:S04]  /*7ad0*/  FMUL.FTZ R39, R39, UR13 ;  /* 0x0000000d27277c20 */ /* 0x000fc80008410000 */
[-C--:B------:R-:W-:Y:S01]  /*7ae0*/  FMUL.FTZ R138, R138, R39.reuse ;  /* 0x000000278a8a7220 */ /* 0x080fe20000410000 */
[----:B------:R-:W-:Y:S01]  /*7af0*/  @P6 FMUL.FTZ R142, R178, R39 ;  /* 0x00000027b28e6220 */ /* 0x000fe20000410000 */
[----:B------:R-:W-:Y:S01]  /*7b00*/  FFMA.FTZ R39, R144, R172, R43 ;  /* 0x000000ac90277223 */ /* 0x000fe2000001002b */
[----:B------:R-:W-:Y:S02]  /*7b10*/  FADD.FTZ R144, R65, R136 ;  /* 0x0000008841907221 */ /* 0x000fe40000010000 */
[----:B------:R-:W-:Y:S01]  /*7b20*/  FSEL R137, R138, RZ, P6 ;  /* 0x000000ff8a897208 */ /* 0x000fe20003000000 */
[----:B------:R-:W-:Y:S01]  /*7b30*/  FMUL.FTZ R35, R39, R35 ;  /* 0x0000002327237220 */ /* 0x000fe20000410000 */
[----:B------:R-:W-:-:S03]  /*7b40*/  ISETP.GE.U32.AND P6, PT, R28, 0x1000000, PT ;  /* 0x010000001c00780c */ /* 0x000fc60003fc6070 */
[----:B------:R-:W-:Y:S01]  /*7b50*/  FMUL.FTZ R172, R35, UR13 ;  /* 0x0000000d23ac7c20 */ /* 0x000fe20008410000 */
[----:B------:R-:W-:Y:S01]  /*7b60*/  FADD.FTZ R35, R64, R143 ;  /* 0x0000008f40237221 */ /* 0x000fe20000010000 */
[----:B------:R-:W-:Y:S01]  /*7b70*/  FADD.FTZ R66, R66, R137 ;  /* 0x0000008942427221 */ /* 0x000fe20000010000 */
[----:B------:R-:W-:Y:S01]  /*7b80*/  MOV R143, RZ ;  /* 0x000000ff008f7202 */ /* 0x000fe20000000f00 */
[----:B------:R-:W-:-:S05]  /*7b90*/  FMUL.FTZ R139, R139, R172 ;  /* 0x000000ac8b8b7220 */ /* 0x000fca0000410000 */
[----:B------:R-:W-:-:S05]  /*7ba0*/  FSEL R138, R139, RZ, P6 ;  /* 0x000000ff8b8a7208 */ /* 0x000fca0003000000 */
[----:B------:R-:W-:Y:S01]  /*7bb0*/  FADD.FTZ R67, R67, R138 ;  /* 0x0000008a43437221 */ /* 0x000fe20000010000 */
[----:B------:R-:W-:Y:S06]  /*7bc0*/  @!P6 BRA `(.L_x_9219) ;  /* 0x0000000000c8e947 */ /* 0x000fec0003800000 */
[----:B------:R-:W-:-:S05]  /*7bd0*/  HADD2.F32 R143, -RZ, R199.H1_H1 ;  /* 0x300000c7ff8f7230 */ /* 0x000fca0000004100 */
[----:B------:R-:W-:Y:S01]  /*7be0*/  FMUL.FTZ R143, R143, R172 ;  /* 0x000000ac8f8f7220 */ /* 0x000fe20000410000 */
[----:B------:R-:W-:Y:S06]  /*7bf0*/  BRA `(.L_x_9219) ;  /* 0x0000000000bc7947 */ /* 0x000fec0003800000 */
.L_x_9218:
        /* <DEDUP_REMOVED lines=21> */
[----:B------:R-:W-:-:S03]  /*7d50*/  CS2R R142, SRZ ;  /* 0x00000000008e7805 */ /* 0x000fc6000001ff00 */
[----:B------:R-:W-:Y:S01]  /*7d60*/  FSEL R178, R137, RZ, P6 ;  /* 0x000000ff89b27208 */ /* 0x000fe20003000000 */
[-CC-:B------:R-:W-:Y:S01]  /*7d70*/  FFMA.FTZ R137, R151, R173.reuse, R172.reuse ;  /* 0x000000ad97897223 */ /* 0x180fe200000100ac */
[----:B------:R-:W-:Y:S01]  /*7d80*/  LOP3.LUT P6, RZ, R28, 0xff0000, RZ, 0xc0, !PT ;  /* 0x00ff00001cff7812 */ /* 0x000fe200078cc0ff */
[----:B------:R-:W-:Y:S02]  /*7d90*/  FFMA.FTZ R172, R164, R173, R172 ;  /* 0x000000ada4ac7223 */ /* 0x000fe400000100ac */
[----:B------:R-:W-:Y:S02]  /*7da0*/  FADD.FTZ R137, R150, -R137 ;  /* 0x8000008996897221 */ /* 0x000fe40000010000 */
[----:B------:R-:W-:Y:S02]  /*7db0*/  FADD.FTZ R172, R161, -R172 ;  /* 0x800000aca1ac7221 */ /* 0x000fe40000010000 */
[C---:B------:R-:W-:Y:S02]  /*7dc0*/  FFMA.FTZ R136, R144.reuse, R137, R42 ;  /* 0x0000008990887223 */ /* 0x040fe4000001002a */
[----:B------:R-:W-:Y:S01]  /*7dd0*/  FFMA.FTZ R172, R144, R172, R43 ;  /* 0x000000ac90ac7223 */ /* 0x000fe2000001002b */
[----:B------:R-:W-:Y:S01]  /*7de0*/  FADD.FTZ R144, R65, R178 ;  /* 0x000000b241907221 */ /* 0x000fe20000010000 */
[----:B------:R-:W-:-:S02]  /*7df0*/  FMUL.FTZ R136, R136, R35 ;  /* 0x0000002388887220 */ /* 0x000fc40000410000 */
[----:B------:R-:W-:Y:S02]  /*7e00*/  FMUL.FTZ R172, R172, R35 ;  /* 0x00000023acac7220 */ /* 0x000fe40000410000 */
[----:B------:R-:W-:Y:S01]  /*7e10*/  FMUL.FTZ R137, R136, UR13 ;  /* 0x0000000d88897c20 */ /* 0x000fe20008410000 */
[----:B------:R-:W-:Y:S02]  /*7e20*/  @P6 HADD2.F32 R136, -RZ, R199.H0_H0 ;  /* 0x200000c7ff886230 */ /* 0x000fe40000004100 */
[----:B------:R-:W-:Y:S01]  /*7e30*/  FMUL.FTZ R172, R172, UR13 ;  /* 0x0000000dacac7c20 */ /* 0x000fe20008410000 */
[-C--:B------:R-:W-:Y:S02]  /*7e40*/  FMUL.FTZ R138, R138, R137.reuse ;  /* 0x000000898a8a7220 */ /* 0x080fe40000410000 */
        /* <DEDUP_REMOVED lines=9> */
[----:B------:R-:W-:-:S07]  /*7ee0*/  FADD.FTZ R35, R64, R179 ;  /* 0x000000b340237221 */ /* 0x000fce0000010000 */
.L_x_9219:
[----:B------:R-:W-:Y:S05]  /*7ef0*/  BSYNC.RECONVERGENT B1 ;  /* 0x0000000000017941 */ /* 0x000fea0003800200 */
.L_x_9217:
[----:B------:R-:W0:Y:S02]  /*7f00*/  @P5 LDC.64 R64, c[0x0][0x478] ;  /* 0x00011e00ff405b82 */ /* 0x000e240000000a00 */
[----:B0-----:R-:W-:-:S06]  /*7f10*/  @P5 IMAD.WIDE.U32 R136, R11, 0x10, R64 ;  /* 0x000000100b885825 */ /* 0x001fcc00078e0040 */
[----:B------:R-:W0:Y:S01]  /*7f20*/  LDC.64 R64, c[0x0][0x468] ;  /* 0x00011a00ff407b82 */ /* 0x000e220000000a00 */
[----:B------:R1:W-:Y:S01]  /*7f30*/  @P5 STG.E.128 desc[UR8][R136.64], R36 ;  /* 0x0000002488005986 */ /* 0x0003e2000c101d08 */
[----:B0-----:R-:W-:Y:S01]  /*7f40*/  IMAD.WIDE.U32 R138, R11, 0x10, R64 ;  /* 0x000000100b8a7825 */ /* 0x001fe200078e0040 */
[----:B------:R-:W-:Y:S02]  /*7f50*/  MOV R64, R35 ;  /* 0x0000002300407202 */ /* 0x000fe40000000f00 */
[----:B------:R-:W-:Y:S02]  /*7f60*/  MOV R65, R144 ;  /* 0x0000009000417202 */ /* 0x000fe40000000f00 */
[----:B------:R1:W-:Y:S05]  /*7f70*/  STG.E.128 desc[UR8][R138.64], R140 ;  /* 0x0000008c8a007986 */ /* 0x0003ea000c101d08 */
.L_x_9188:
[----:B------:R-:W-:Y:S05]  /*7f80*/  BSYNC.RECONVERGENT B0 ;  /* 0x0000000000007941 */ /* 0x000fea0003800200 */
.L_x_9161:
[----:B-1234-:R-:W0:Y:S01]  /*7f90*/  LDC.64 R136, c[0x0][0x380] ;  /* 0x0000e000ff887b82 */ /* 0x01ee220000000a00 */
[----:B------:R-:W-:Y:S01]  /*7fa0*/  UPLOP3.LUT UP1, UPT, UPT, UPT, UP1, 0x40, 0x4 ;  /* 0x000000000004789c */ /* 0x000fe20003f2e810 */
[----:B0-----:R-:W-:-:S04]  /*7fb0*/  IADD3 R10, PT, PT, R10, R136, RZ ;  /* 0x000000880a0a7210 */ /* 0x001fc80007ffe0ff */
[----:B------:R-:W-:-:S13]  /*7fc0*/  ISETP.GE.AND P5, PT, R10, R137, PT ;  /* 0x000000890a00720c */ /* 0x000fda0003fa6270 */
[----:B------:R-:W-:Y:S05]  /*7fd0*/  @!P5 BRA `(.L_x_9220) ;  /* 0xffffff8c006cd947 */ /* 0x000fea000383ffff */
.L_x_9146:
        /* <DEDUP_REMOVED lines=15> */
.L_x_9222:
[----:B------:R-:W-:Y:S05]  /*80d0*/  BSYNC.RECONVERGENT B0 ;  /* 0x0000000000007941 */ /* 0x000fea0003800200 */
.L_x_9221:
        /* <DEDUP_REMOVED lines=12> */
.L_x_9224:
[----:B------:R-:W-:Y:S05]  /*81a0*/  BSYNC.RECONVERGENT B0 ;  /* 0x0000000000007941 */ /* 0x000fea0003800200 */
.L_x_9223:
        /* <DEDUP_REMOVED lines=12> */
.L_x_9226:
[----:B------:R-:W-:Y:S05]  /*8270*/  BSYNC.RECONVERGENT B0 ;  /* 0x0000000000007941 */ /* 0x000fea0003800200 */
.L_x_9225:
        /* <DEDUP_REMOVED lines=12> */
.L_x_9228:
[----:B------:R-:W-:Y:S05]  /*8340*/  BSYNC.RECONVERGENT B0 ;  /* 0x0000000000007941 */ /* 0x000fea0003800200 */
.L_x_9227:
        /* <DEDUP_REMOVED lines=12> */
.L_x_9230:
[----:B------:R-:W-:Y:S05]  /*8410*/  BSYNC.RECONVERGENT B0 ;  /* 0x0000000000007941 */ /* 0x000fea0003800200 */
.L_x_9229:
        /* <DEDUP_REMOVED lines=12> */
.L_x_9231:
        /* <DEDUP_REMOVED lines=10> */
.L_x_10828:


//--------------------- .text._ZN10layer_norm13ln_bwd_kernelINS_13Kernel_traitsI6__halfffffjLj3072ELj1ELj1ELj4ELj16ENS_18Kernel_traits_baseILj3072ES2_ffffjLj128EEEEELb1ELb1ELb0ELb1EEEvNS_9BwdParamsE --------------------------
	.section	.text._ZN10layer_norm13ln_bwd_kernelINS_13Kernel_traitsI6__halfffffjLj3072ELj1ELj1ELj4ELj16ENS_18Kernel_traits_baseILj3072ES2_ffffjLj128EEEEELb1ELb1ELb0ELb1EEEvNS_9BwdParamsE,"ax",@progbits
	.align	128
        .global         _ZN10layer_norm13ln_bwd_kernelINS_13Kernel_traitsI6__halfffffjLj3072ELj1ELj1ELj4ELj16ENS_18Kernel_traits_baseILj3072ES2_ffffjLj128EEEEELb1ELb1ELb0ELb1EEEvNS_9BwdParamsE
        .type           _ZN10layer_norm13ln_bwd_kernelINS_13Kernel_traitsI6__halfffffjLj3072ELj1ELj1ELj4ELj16ENS_18Kernel_traits_baseILj3072ES2_ffffjLj128EEEEELb1ELb1ELb0ELb1EEEvNS_9BwdParamsE,@function
        .size           _ZN10layer_norm13ln_bwd_kernelINS_13Kernel_traitsI6__halfffffjLj3072ELj1ELj1ELj4ELj16ENS_18Kernel_traits_baseILj3072ES2_ffffjLj128EEEEELb1ELb1ELb0ELb1EEEvNS_9BwdParamsE,(.L_x_10829 - _ZN10layer_norm13ln_bwd_kernelINS_13Kernel_traitsI6__halfffffjLj3072ELj1ELj1ELj4ELj16ENS_18Kernel_traits_baseILj3072ES2_ffffjLj128EEEEELb1ELb1ELb0ELb1EEEvNS_9BwdParamsE)
        .other          _ZN10layer_norm13ln_bwd_kernelINS_13Kernel_traitsI6__halfffffjLj3072ELj1ELj1ELj4ELj16ENS_18Kernel_traits_baseILj3072ES2_ffffjLj128EEEEELb1ELb1ELb0ELb1EEEvNS_9BwdParamsE,@"STO_CUDA_ENTRY STV_DEFAULT"
_ZN10layer_norm13ln_bwd_kernelINS_13Kernel_traitsI6__halfffffjLj3072ELj1ELj1ELj4ELj16ENS_18Kernel_traits_baseILj3072ES2_ffffjLj128EEEEELb1ELb1ELb0ELb1EEEvNS_9BwdParamsE:
.text._ZN10layer_norm13ln_bwd_kernelINS_13Kernel_traitsI6__halfffffjLj3072ELj1ELj1ELj4ELj16ENS_18Kernel_traits_baseILj3072ES2_ffffjLj128EEEEELb1ELb1ELb0ELb1EEEvNS_9BwdParamsE:
        /* <DEDUP_REMOVED lines=91> */
[----:B------:R-:W-:Y:S01]  /*05b0*/  CS2R R144, SRZ ;  /* 0x0000000000907805 */ /* 0x000fe2000001ff00 */
[----:B------:R-:W1:Y:S02]  /*05c0*/  LDCU UR4, c[0x0][0x408] ;  /* 0x00008100ff0477ac */ /* 0x000e640008000800 */
[----:B------:R-:W5:Y:S01]  /*05d0*/  LDG.E.64 R136, desc[UR6][R4.64+0x1400] ;  /* 0x0014000604887981 */ /* 0x000f62000c1e1b00 */
[----:B------:R-:W0:Y:S03]  /*05e0*/  LDCU UR9, c[0x0][0x388] ;  /* 0x00007100ff0977ac */ /* 0x000e260008000800 */
[----:B------:R-:W5:Y:S01]  /*05f0*/  LDG.E.64 R128, desc[UR6][R4.64+0x400] ;  /* 0x0004000604807981 */ /* 0x000f62000c1e1b00 */
[----:B------:R-:W0:Y:S03]  /*0600*/  LDCU.U8 UR8, c[0x0][0x410] ;  /* 0x00008200ff0877ac */ /* 0x000e260008000000 */
[----:B------:R1:W5:Y:S01]  /*0610*/  LDG.E.64 R126, desc[UR6][R4.64] ;  /* 0x00000006047e7981 */ /* 0x000362000c1e1b00 */
[----:B---3--:R-:W-:Y:S01]  /*0620*/  ISETP.NE.U32.AND P1, PT, R6, RZ, PT ;  /* 0x000000ff0600720c */ /* 0x008fe20003f25070 */
[----:B------:R-:W3:Y:S03]  /*0630*/  LDCU UR12, c[0x0][0x400] ;  /* 0x00008000ff0c77ac */ /* 0x000ee60008000800 */
[----:B------:R-:W-:-:S02]  /*0640*/  ISETP.NE.AND.EX P1, PT, R7, RZ, PT, P1 ;  /* 0x000000ff0700720c */ /* 0x000fc40003f25310 */
[----:B------:R-:W-:Y:S01]  /*0650*/  CS2R R6, SRZ ;  /* 0x0000000000067805 */ /* 0x000fe2000001ff00 */
[----:B------:R-:W0:Y:S01]  /*0660*/  LDCU.64 UR14, c[0x0][0x478] ;  /* 0x00008f00ff0e77ac */ /* 0x000e220008000a00 */
        /* <DEDUP_REMOVED lines=58> */
.L_x_9271:
[----:B------:R-:W0:Y:S01]  /*0a10*/  S2R R0, SR_TID.X ;  /* 0x0000000000007919 */ /* 0x000e220000002100 */
[----:B------:R-:W1:Y:S01]  /*0a20*/  LDC.64 R86, c[0x0][0x3c0] ;  /* 0x0000f000ff567b82 */ /* 0x000e620000000a00 */
[----:B------:R-:W-:-:S05]  /*0a30*/  IMAD R76, R187, UR9, RZ ;  /* 0x00000009bb4c7c24 */ /* 0x000fca000f8e02ff */
[----:B------:R-:W-:Y:S02]  /*0a40*/  SHF.R.S32.HI R77, RZ, 0x1f, R76 ;  /* 0x0000001fff4d7819 */ /* 0x000fe4000001144c */
[----:B------:R-:W2:Y:S02]  /*0a50*/  LDC.64 R96, c[0x0][0x3a8] ;  /* 0x0000ea00ff607b82 */ /* 0x000ea40000000a00 */
[----:B------:R-:W-:-:S06]  /*0a60*/  LEA.HI R77, R77, R76, RZ, 0x2 ;  /* 0x0000004c4d4d7211 */ /* 0x000fcc00078f10ff */
[----:B------:R-:W3:Y:S01]  /*0a70*/  LDC.64 R120, c[0x0][0x428] ;  /* 0x00010a00ff787b82 */ /* 0x000ee20000000a00 */
[----:B-1----:R-:W-:-:S07]  /*0a80*/  IMAD.WIDE R86, R187, 0x4, R86 ;  /* 0x00000004bb567825 */ /* 0x002fce00078e0256 */
[----:B------:R-:W1:Y:S01]  /*0a90*/  LDC.64 R192, c[0x0][0x3c8] ;  /* 0x0000f200ffc07b82 */ /* 0x000e620000000a00 */
[----:B------:R-:W4:Y:S01]  /*0aa0*/  LDG.E R191, desc[UR6][R86.64] ;  /* 0x0000000656bf7981 */ /* 0x000f22000c1e1900 */
[----:B0-----:R-:W-:-:S05]  /*0ab0*/  LEA.HI.SX32 R214, R77, R0, 0x1e ;  /* 0x000000004dd67211 */ /* 0x001fca00078ff2ff */
[----:B--2---:R-:W-:-:S06]  /*0ac0*/  IMAD.WIDE.U32 R76, R214, 0x10, R96 ;  /* 0x00000010d64c7825 */ /* 0x004fcc00078e0060 */
[----:B------:R-:W2:Y:S01]  /*0ad0*/  LDG.E.128 R76, desc[UR6][R76.64] ;  /* 0x000000064c4c7981 */ /* 0x000ea2000c1e1d00 */
[C---:B------:R-:W-:Y:S02]  /*0ae0*/  IADD3 R204, PT, PT, R214.reuse, 0x80, RZ ;  /* 0x00000080d6cc7810 */ /* 0x040fe40007ffe0ff */
[C---:B------:R-:W-:Y:S02]  /*0af0*/  IADD3 R194, PT, PT, R214.reuse, 0x100, RZ ;  /* 0x00000100d6c27810 */ /* 0x040fe40007ffe0ff */
[C---:B------:R-:W-:Y:S02]  /*0b00*/  IADD3 R190, PT, PT, R214.reuse, 0x180, RZ ;  /* 0x00000180d6be7810 */ /* 0x040fe40007ffe0ff */
[C---:B------:R-:W-:Y:S02]  /*0b10*/  IADD3 R188, PT, PT, R214.reuse, 0x200, RZ ;  /* 0x00000200d6bc7810 */ /* 0x040fe40007ffe0ff */
[----:B------:R-:W-:Y:S01]  /*0b20*/  IADD3 R161, PT, PT, R214, 0x280, RZ ;  /* 0x00000280d6a17810 */ /* 0x000fe20007ffe0ff */
[----:B------:R-:W-:-:S04]  /*0b30*/  IMAD.WIDE.U32 R80, R204, 0x10, R96 ;  /* 0x00000010cc507825 */ /* 0x000fc800078e0060 */
[--C-:B------:R-:W-:Y:S02]  /*0b40*/  IMAD.WIDE.U32 R84, R194, 0x10, R96.reuse ;  /* 0x00000010c2547825 */ /* 0x100fe400078e0060 */
[----:B------:R-:W2:Y:S02]  /*0b50*/  LDG.E.128 R80, desc[UR6][R80.64] ;  /* 0x0000000650507981 */ /* 0x000ea4000c1e1d00 */
[--C-:B------:R-:W-:Y:S02]  /*0b60*/  IMAD.WIDE.U32 R88, R190, 0x10, R96.reuse ;  /* 0x00000010be587825 */ /* 0x100fe400078e0060 */
[----:B------:R-:W2:Y:S02]  /*0b70*/  LDG.E.128 R84, desc[UR6][R84.64] ;  /* 0x0000000654547981 */ /* 0x000ea4000c1e1d00 */
[--C-:B------:R-:W-:Y:S02]  /*0b80*/  IMAD.WIDE.U32 R92, R188, 0x10, R96.reuse ;  /* 0x00000010bc5c7825 */ /* 0x100fe400078e0060 */
[----:B------:R-:W2:Y:S02]  /*0b90*/  LDG.E.128 R88, desc[UR6][R88.64] ;  /* 0x0000000658587981 */ /* 0x000ea4000c1e1d00 */
[----:B------:R-:W-:-:S02]  /*0ba0*/  IMAD.WIDE.U32 R96, R161, 0x10, R96 ;  /* 0x00000010a1607825 */ /* 0x000fc400078e0060 */
[----:B------:R-:W2:Y:S02]  /*0bb0*/  LDG.E.128 R92, desc[UR6][R92.64] ;  /* 0x000000065c5c7981 */ /* 0x000ea4000c1e1d00 */
[----:B---3--:R-:W-:Y:S02]  /*0bc0*/  IMAD.WIDE.U32 R100, R214, 0x10, R120 ;  /* 0x00000010d6647825 */ /* 0x008fe400078e0078 */
[----:B------:R-:W3:Y:S02]  /*0bd0*/  LDG.E.128 R96, desc[UR6][R96.64] ;  /* 0x0000000660607981 */ /* 0x000ee4000c1e1d00 */
[----:B-1----:R-:W-:Y:S02]  /*0be0*/  IMAD.WIDE R192, R187, 0x4, R192 ;  /* 0x00000004bbc07825 */ /* 0x002fe400078e02c0 */
[----:B------:R-:W3:Y:S04]  /*0bf0*/  LDG.E.128 R100, desc[UR6][R100.64] ;  /* 0x0000000664647981 */ /* 0x000ee8000c1e1d00 */
[----:B------:R0:W3:Y:S01]  /*0c00*/  LDG.E R189, desc[UR6][R192.64] ;  /* 0x00000006c0bd7981 */ /* 0x0000e2000c1e1900 */
[----:B------:R-:W-:-:S06]  /*0c10*/  IMAD.WIDE.U32 R104, R204, 0x10, R120 ;  /* 0x00000010cc687825 */ /* 0x000fcc00078e0078 */
[----:B------:R-:W3:Y:S01]  /*0c20*/  LDG.E.128 R104, desc[UR6][R104.64] ;  /* 0x0000000668687981 */ /* 0x000ee2000c1e1d00 */
[--C-:B------:R-:W-:Y:S01]  /*0c30*/  IMAD.WIDE.U32 R108, R194, 0x10, R120.reuse ;  /* 0x00000010c26c7825 */ /* 0x100fe200078e0078 */
[----:B------:R-:W-:Y:S01]  /*0c40*/  ISETP.NE.AND P4, PT, RZ, UR8, PT ;  /* 0x00000008ff007c0c */ /* 0x000fe2000bf85270 */
[----:B0-----:R-:W0:Y:S04]  /*0c50*/  @P1 LDC.64 R192, c[0x0][0x3e0] ;  /* 0x0000f800ffc01b82 */ /* 0x001e280000000a00 */
[----:B------:R-:W3:Y:S01]  /*0c60*/  LDG.E.128 R108, desc[UR6][R108.64] ;  /* 0x000000066c6c7981 */ /* 0x000ee2000c1e1d00 */
[----:B------:R-:W-:-:S06]  /*0c70*/  IMAD.WIDE.U32 R112, R190, 0x10, R120 ;  /* 0x00000010be707825 */ /* 0x000fcc00078e0078 */
[----:B------:R-:W3:Y:S01]  /*0c80*/  LDG.E.128 R112, desc[UR6][R112.64] ;  /* 0x0000000670707981 */ /* 0x000ee2000c1e1d00 */
[----:B------:R-:W-:-:S06]  /*0c90*/  IMAD.WIDE.U32 R116, R188, 0x10, R120 ;  /* 0x00000010bc747825 */ /* 0x000fcc00078e0078 */
[----:B------:R-:W3:Y:S01]  /*0ca0*/  LDG.E.128 R116, desc[UR6][R116.64] ;  /* 0x0000000674747981 */ /* 0x000ee2000c1e1d00 */
[----:B------:R-:W-:-:S06]  /*0cb0*/  IMAD.WIDE.U32 R120, R161, 0x10, R120 ;  /* 0x00000010a1787825 */ /* 0x000fcc00078e0078 */
[----:B------:R-:W3:Y:S01]  /*0cc0*/  LDG.E.128 R120, desc[UR6][R120.64] ;  /* 0x0000000678787981 */ /* 0x000ee2000c1e1d00 */
[----:B------:R-:W-:-:S04]  /*0cd0*/  ISETP.NE.U32.AND P0, PT, RZ, UR10, PT ;  /* 0x0000000aff007c0c */ /* 0x000fc8000bf05070 */
[----:B------:R-:W-:Y:S01]  /*0ce0*/  ISETP.NE.AND.EX P0, PT, RZ, UR11, PT, P0 ;  /* 0x0000000bff007c0c */ /* 0x000fe2000bf05300 */
[----:B0-----:R-:W-:Y:S01]  /*0cf0*/  @P1 IMAD.WIDE R250, R187, 0x4, R192 ;  /* 0x00000004bbfa1825 */ /* 0x001fe200078e02c0 */
[----:B----4-:R-:W-:-:S05]  /*0d00*/  FSEL R191, R191, RZ, !P4 ;  /* 0x000000ffbfbf7208 */ /* 0x010fca0006000000 */
[C---:B--2---:R-:W-:Y:S01]  /*0d10*/  FADD.FTZ R226, -R191.reuse, R76 ;  /* 0x0000004cbfe27221 */ /* 0x044fe20000010100 */
[C---:B------:R-:W-:Y:S02]  /*0d20*/  FADD.FTZ R232, -R191.reuse, R77 ;  /* 0x0000004dbfe87221 */ /* 0x040fe40000010100 */
[----:B------:R-:W0:Y:S01]  /*0d30*/  LDC.64 R76, c[0x0][0x3b0] ;  /* 0x0000ec00ff4c7b82 */ /* 0x000e220000000a00 */
[C---:B------:R-:W-:Y:S01]  /*0d40*/  FADD.FTZ R230, -R191.reuse, R78 ;  /* 0x0000004ebfe67221 */ /* 0x040fe20000010100 */
[----:B------:R-:W-:-:S06]  /*0d50*/  FADD.FTZ R228, -R191, R79 ;  /* 0x0000004fbfe47221 */ /* 0x000fcc0000010100 */
[----:B------:R-:W1:Y:S01]  /*0d60*/  @P0 LDC.64 R78, c[0x0][0x438] ;  /* 0x00010e00ff4e0b82 */ /* 0x000e620000000a00 */
[C---:B------:R-:W-:Y:S01]  /*0d70*/  FADD.FTZ R246, -R191.reuse, R92 ;  /* 0x0000005cbff67221 */ /* 0x040fe20000010100 */
[C---:B------:R-:W-:Y:S01]  /*0d80*/  FADD.FTZ R240, -R191.reuse, R94 ;  /* 0x0000005ebff07221 */ /* 0x040fe20000010100 */
[----:B------:R-:W-:Y:S01]  /*0d90*/  FADD.FTZ R92, -R191, R95 ;  /* 0x0000005fbf5c7221 */ /* 0x000fe20000010100 */
[----:B0-----:R-:W-:-:S04]  /*0da0*/  IMAD.WIDE.U32 R248, R214, 0x4, R76 ;  /* 0x00000004d6f87825 */ /* 0x001fc800078e004c */
[C---:B---3--:R-:W-:Y:S01]  /*0db0*/  FADD.FTZ R242, -R191.reuse, R96 ;  /* 0x00000060bff27221 */ /* 0x048fe20000010100 */
[C---:B------:R-:W-:Y:S01]  /*0dc0*/  FADD.FTZ R238, -R191.reuse, R97 ;  /* 0x00000061bfee7221 */ /* 0x040fe20000010100 */
[C---:B------:R-:W-:Y:S01]  /*0dd0*/  FADD.FTZ R234, -R191.reuse, R98 ;  /* 0x00000062bfea7221 */ /* 0x040fe20000010100 */
[----:B------:R-:W-:Y:S01]  /*0de0*/  FADD.FTZ R236, -R191, R99 ;  /* 0x00000063bfec7221 */ /* 0x000fe20000010100 */
[----:B------:R-:W-:-:S04]  /*0df0*/  IMAD.WIDE.U32 R216, R204, 0x4, R76 ;  /* 0x00000004ccd87825 */ /* 0x000fc800078e004c */
[----:B------:R-:W-:Y:S01]  /*0e00*/  FMUL.FTZ R231, R185, R100 ;  /* 0x00000064b9e77220 */ /* 0x000fe20000410000 */
[----:B------:R-:W-:Y:S01]  /*0e10*/  FADD.FTZ R244, -R191, R93 ;  /* 0x0000005dbff47221 */ /* 0x000fe20000010100 */
[----:B------:R-:W-:Y:S01]  /*0e20*/  FMUL.FTZ R229, R186, R101 ;  /* 0x00000065bae57220 */ /* 0x000fe20000410000 */
[----:B------:R-:W-:-:S04]  /*0e30*/  IMAD.WIDE.U32 R98, R194, 0x4, R76 ;  /* 0x00000004c2627825 */ /* 0x000fc800078e004c */
[C---:B------:R-:W-:Y:S01]  /*0e40*/  FMUL.FTZ R226, R189.reuse, R226 ;  /* 0x000000e2bde27220 */ /* 0x040fe20000410000 */
[----:B------:R-:W-:Y:S01]  /*0e50*/  FMUL.FTZ R232, R189, R232 ;  /* 0x000000e8bde87220 */ /* 0x000fe20000410000 */
[----:B------:R-:W-:Y:S01]  /*0e60*/  FMUL.FTZ R227, R183, R102 ;  /* 0x00000066b7e37220 */ /* 0x000fe20000410000 */
[----:B------:R-:W-:-:S04]  /*0e70*/  IMAD.WIDE.U32 R96, R190, 0x4, R76 ;  /* 0x00000004be607825 */ /* 0x000fc800078e004c */
[----:B------:R-:W-:Y:S01]  /*0e80*/  FMUL.FTZ R230, R189, R230 ;  /* 0x000000e6bde67220 */ /* 0x000fe20000410000 */
[----:B------:R-:W-:Y:S01]  /*0e90*/  FMUL.FTZ R225, R184, R103 ;  /* 0x00000067b8e17220 */ /* 0x000fe20000410000 */
[----:B------:R-:W-:Y:S01]  /*0ea0*/  FADD.FTZ R224, -R191, R80 ;  /* 0x00000050bfe07221 */ /* 0x000fe20000010100 */
        /* <DEDUP_REMOVED lines=8> */
[----:B-1----:R-:W-:Y:S01]  /*0f30*/  @P0 IMAD.WIDE.U32 R78, R204, 0x10, R78 ;  /* 0x00000010cc4e0825 */ /* 0x002fe200078e004e */
[----:B------:R0:W5:Y:S03]  /*0f40*/  LDG.E R93, desc[UR6][R76.64] ;  /* 0x000000064c5d7981 */ /* 0x000166000c1e1900 */
[----:B------:R-:W-:Y:S01]  /*0f50*/  FMUL.FTZ R218, R189, R218 ;  /* 0x000000dabdda7220 */ /* 0x000fe20000410000 */
[C---:B------:R-:W-:Y:S01]  /*0f60*/  FADD.FTZ R222, -R191.reuse, R83 ;  /* 0x00000053bfde7221 */ /* 0x040fe20000010100 */
[----:B------:R-:W-:Y:S01]  /*0f70*/  FADD.FTZ R212, -R191, R84 ;  /* 0x00000054bfd47221 */ /* 0x000fe20000010100 */
[----:B------:R1:W5:Y:S01]  /*0f80*/  LDG.E R221, desc[UR6][R216.64] ;  /* 0x00000006d8dd7981 */ /* 0x000362000c1e1900 */
[----:B------:R-:W-:Y:S01]  /*0f90*/  FMUL.FTZ R220, R189, R220 ;  /* 0x000000dcbddc7220 */ /* 0x000fe20000410000 */
[----:B------:R-:W-:Y:S01]  /*0fa0*/  FMUL.FTZ R211, R177, R108 ;  /* 0x0000006cb1d37220 */ /* 0x000fe20000410000 */
[C---:B------:R-:W-:Y:S01]  /*0fb0*/  FADD.FTZ R210, -R191.reuse, R85 ;  /* 0x00000055bfd27221 */ /* 0x040fe20000010100 */
[----:B------:R2:W5:Y:S01]  /*0fc0*/  @P0 LDG.E.128 R52, desc[UR6][R78.64] ;  /* 0x000000064e340981 */ /* 0x000562000c1e1d00 */
[----:B------:R-:W-:Y:S01]  /*0fd0*/  FMUL.FTZ R209, R178, R109 ;  /* 0x0000006db2d17220 */ /* 0x000fe20000410000 */
[----:B0-----:R-:W-:Y:S01]  /*0fe0*/  FADD.FTZ R76, RZ, R231 ;  /* 0x000000e7ff4c7221 */ /* 0x001fe20000010000 */
[----:B------:R-:W-:Y:S01]  /*0ff0*/  FFMA.FTZ R77, R226, R231, RZ ;  /* 0x000000e7e24d7223 */ /* 0x000fe200000100ff */
[----:B------:R-:W-:Y:S01]  /*1000*/  FADD.FTZ R208, -R191, R86 ;  /* 0x00000056bfd07221 */ /* 0x000fe20000010100 */
[----:B------:R-:W-:Y:S01]  /*1010*/  FMUL.FTZ R207, R175, R110 ;  /* 0x0000006eafcf7220 */ /* 0x000fe20000410000 */
[----:B------:R-:W-:Y:S01]  /*1020*/  FADD.FTZ R76, R229, R76 ;  /* 0x0000004ce54c7221 */ /* 0x000fe20000010000 */
[----:B------:R-:W-:Y:S01]  /*1030*/  FFMA.FTZ R77, R232, R229, R77 ;  /* 0x000000e5e84d7223 */ /* 0x000fe2000001004d */
[----:B------:R-:W-:Y:S01]  /*1040*/  FADD.FTZ R206, -R191, R87 ;  /* 0x00000057bfce7221 */ /* 0x000fe20000010100 */
[----:B------:R-:W-:Y:S01]  /*1050*/  FMUL.FTZ R205, R176, R111 ;  /* 0x0000006fb0cd7220 */ /* 0x000fe20000410000 */
[----:B------:R-:W-:Y:S01]  /*1060*/  FADD.FTZ R76, R227, R76 ;  /* 0x0000004ce34c7221 */ /* 0x000fe20000010000 */
[----:B------:R-:W-:Y:S01]  /*1070*/  FFMA.FTZ R77, R230, R227, R77 ;  /* 0x000000e3e64d7223 */ /* 0x000fe2000001004d */
[----:B-1----:R-:W-:Y:S01]  /*1080*/  FMUL.FTZ R216, R179, R106 ;  /* 0x0000006ab3d87220 */ /* 0x002fe20000410000 */
[----:B------:R-:W-:Y:S01]  /*1090*/  FMUL.FTZ R217, R180, R107 ;  /* 0x0000006bb4d97220 */ /* 0x000fe20000410000 */
[----:B------:R-:W-:Y:S01]  /*10a0*/  FADD.FTZ R76, R225, R76 ;  /* 0x0000004ce14c7221 */ /* 0x000fe20000010000 */
[----:B------:R-:W-:Y:S01]  /*10b0*/  FFMA.FTZ R77, R228, R225, R77 ;  /* 0x000000e1e44d7223 */ /* 0x000fe2000001004d */
[C---:B------:R-:W-:Y:S01]  /*10c0*/  FMUL.FTZ R222, R189.reuse, R222 ;  /* 0x000000debdde7220 */ /* 0x040fe20000410000 */
[----:B------:R-:W-:Y:S01]  /*10d0*/  FMUL.FTZ R212, R189, R212 ;  /* 0x000000d4bdd47220 */ /* 0x000fe20000410000 */
[----:B------:R-:W-:Y:S01]  /*10e0*/  FADD.FTZ R76, R219, R76 ;  /* 0x0000004cdb4c7221 */ /* 0x000fe20000010000 */
[----:B------:R-:W-:Y:S01]  /*10f0*/  FFMA.FTZ R77, R224, R219, R77 ;  /* 0x000000dbe04d7223 */ /* 0x000fe2000001004d */
[C---:B------:R-:W-:Y:S01]  /*1100*/  FMUL.FTZ R210, R189.reuse, R210 ;  /* 0x000000d2bdd27220 */ /* 0x040fe20000410000 */
[----:B------:R-:W-:Y:S01]  /*1110*/  FMUL.FTZ R208, R189, R208 ;  /* 0x000000d0bdd07220 */ /* 0x000fe20000410000 */
[----:B--2---:R-:W-:Y:S01]  /*1120*/  FADD.FTZ R79, R215, R76 ;  /* 0x0000004cd74f7221 */ /* 0x004fe20000010000 */
[----:B------:R-:W-:Y:S01]  /*1130*/  FFMA.FTZ R77, R218, R215, R77 ;  /* 0x000000d7da4d7223 */ /* 0x000fe2000001004d */
[----:B------:R-:W-:Y:S01]  /*1140*/  FADD.FTZ R202, -R191, R88 ;  /* 0x00000058bfca7221 */ /* 0x000fe20000010100 */
[----:B------:R-:W-:Y:S01]  /*1150*/  FMUL.FTZ R201, R173, R112 ;  /* 0x00000070adc97220 */ /* 0x000fe20000410000 */
[----:B------:R-:W-:Y:S01]  /*1160*/  FADD.FTZ R76, R216, R79 ;  /* 0x0000004fd84c7221 */ /* 0x000fe20000010000 */
[----:B------:R-:W-:Y:S01]  /*1170*/  FFMA.FTZ R77, R220, R216, R77 ;  /* 0x000000d8dc4d7223 */ /* 0x000fe2000001004d */
[C---:B------:R-:W-:Y:S01]  /*1180*/  FADD.FTZ R200, -R191.reuse, R89 ;  /* 0x00000059bfc87221 */ /* 0x040fe20000010100 */
[----:B------:R-:W-:Y:S01]  /*1190*/  FADD.FTZ R198, -R191, R90 ;  /* 0x0000005abfc67221 */ /* 0x000fe20000010100 */
[----:B------:R-:W-:Y:S01]  /*11a0*/  FADD.FTZ R76, R217, R76 ;  /* 0x0000004cd94c7221 */ /* 0x000fe20000010000 */
[----:B------:R-:W-:Y:S01]  /*11b0*/  FFMA.FTZ R77, R222, R217, R77 ;  /* 0x000000d9de4d7223 */ /* 0x000fe2000001004d */
[C---:B------:R-:W-:Y:S01]  /*11c0*/  FMUL.FTZ R206, R189.reuse, R206 ;  /* 0x000000cebdce7220 */ /* 0x040fe20000410000 */
[----:B------:R-:W-:Y:S01]  /*11d0*/  FMUL.FTZ R202, R189, R202 ;  /* 0x000000cabdca7220 */ /* 0x000fe20000410000 */
[----:B------:R-:W-:Y:S01]  /*11e0*/  FADD.FTZ R76, R211, R76 ;  /* 0x0000004cd34c7221 */ /* 0x000fe20000010000 */
[----:B------:R-:W-:Y:S01]  /*11f0*/  FFMA.FTZ R77, R212, R211, R77 ;  /* 0x000000d3d44d7223 */ /* 0x000fe2000001004d */
[----:B------:R-:W-:Y:S01]  /*1200*/  FADD.FTZ R196, -R191, R91 ;  /* 0x0000005bbfc47221 */ /* 0x000fe20000010100 */
[----:B------:R-:W-:Y:S01]  /*1210*/  FMUL.FTZ R199, R174, R113 ;  /* 0x00000071aec77220 */ /* 0x000fe20000410000 */
[----:B------:R-:W-:Y:S01]  /*1220*/  FADD.FTZ R76, R209, R76 ;  /* 0x0000004cd14c7221 */ /* 0x000fe20000010000 */
[----:B------:R-:W-:Y:S01]  /*1230*/  FFMA.FTZ R77, R210, R209, R77 ;  /* 0x000000d1d24d7223 */ /* 0x000fe2000001004d */
[----:B------:R-:W0:Y:S01]  /*1240*/  @P0 LDC.64 R90, c[0x0][0x438] ;  /* 0x00010e00ff5a0b82 */ /* 0x000e220000000a00 */
        /* <DEDUP_REMOVED lines=8> */
[----:B------:R-:W1:Y:S01]  /*12d0*/  @P0 LDC.64 R88, c[0x0][0x438] ;  /* 0x00010e00ff580b82 */ /* 0x000e620000000a00 */
[----:B------:R-:W-:Y:S01]  /*12e0*/  FADD.FTZ R76, R201, R76 ;  /* 0x0000004cc94c7221 */ /* 0x000fe20000010000 */
[----:B------:R-:W-:Y:S01]  /*12f0*/  FFMA.FTZ R77, R202, R201, R77 ;  /* 0x000000c9ca4d7223 */ /* 0x000fe2000001004d */
[----:B------:R-:W-:Y:S01]  /*1300*/  FMUL.FTZ R198, R189, R198 ;  /* 0x000000c6bdc67220 */ /* 0x000fe20000410000 */
[----:B------:R2:W5:Y:S01]  /*1310*/  LDG.E R213, desc[UR6][R98.64] ;  /* 0x0000000662d57981 */ /* 0x000562000c1e1900 */
[----:B------:R-:W-:Y:S01]  /*1320*/  FADD.FTZ R76, R199, R76 ;  /* 0x0000004cc74c7221 */ /* 0x000fe20000010000 */
[----:B------:R-:W-:-:S02]  /*1330*/  FFMA.FTZ R77, R200, R199, R77 ;  /* 0x000000c7c84d7223 */ /* 0x000fc4000001004d */
[----:B------:R-:W3:Y:S01]  /*1340*/  @P0 LDC.64 R86, c[0x0][0x438] ;  /* 0x00010e00ff560b82 */ /* 0x000ee20000000a00 */
[----:B------:R-:W-:Y:S01]  /*1350*/  FADD.FTZ R76, R197, R76 ;  /* 0x0000004cc54c7221 */ /* 0x000fe20000010000 */
[----:B------:R-:W-:Y:S01]  /*1360*/  FMUL.FTZ R196, R189, R196 ;  /* 0x000000c4bdc47220 */ /* 0x000fe20000410000 */
[----:B------:R-:W-:Y:S01]  /*1370*/  FFMA.FTZ R77, R198, R197, R77 ;  /* 0x000000c5c64d7223 */ /* 0x000fe2000001004d */
[----:B------:R-:W-:Y:S01]  /*1380*/  FMUL.FTZ R191, R169, R116 ;  /* 0x00000074a9bf7220 */ /* 0x000fe20000410000 */
[----:B------:R-:W-:Y:S01]  /*1390*/  FADD.FTZ R76, R195, R76 ;  /* 0x0000004cc34c7221 */ /* 0x000fe20000010000 */
[----:B------:R4:W5:Y:S01]  /*13a0*/  LDG.E R203, desc[UR6][R96.64] ;  /* 0x0000000660cb7981 */ /* 0x000962000c1e1900 */
[----:B------:R-:W-:Y:S01]  /*13b0*/  FFMA.FTZ R79, R196, R195, R77 ;  /* 0x000000c3c44f7223 */ /* 0x000fe2000001004d */
[----:B--2---:R-:W-:Y:S01]  /*13c0*/  FMUL.FTZ R98, R170, R117 ;  /* 0x00000075aa627220 */ /* 0x004fe20000410000 */
[----:B------:R-:W-:Y:S01]  /*13d0*/  FADD.FTZ R77, R191, R76 ;  /* 0x0000004cbf4d7221 */ /* 0x000fe20000010000 */
[----:B------:R-:W-:Y:S01]  /*13e0*/  FMUL.FTZ R99, R189, R244 ;  /* 0x000000f4bd637220 */ /* 0x000fe20000410000 */
[----:B------:R-:W-:Y:S01]  /*13f0*/  FFMA.FTZ R76, R192, R191, R79 ;  /* 0x000000bfc04c7223 */ /* 0x000fe2000001004f */
[----:B------:R2:W5:Y:S01]  /*1400*/  LDG.E R193, desc[UR6][R94.64] ;  /* 0x000000065ec17981 */ /* 0x000562000c1e1900 */
[----:B------:R-:W-:Y:S01]  /*1410*/  FADD.FTZ R77, R98, R77 ;  /* 0x0000004d624d7221 */ /* 0x000fe20000010000 */
[----:B------:R-:W3:Y:S01]  /*1420*/  @P0 LDC.64 R80, c[0x0][0x438] ;  /* 0x00010e00ff500b82 */ /* 0x000ee20000000a00 */
[----:B------:R-:W-:Y:S01]  /*1430*/  FFMA.FTZ R76, R99, R98, R76 ;  /* 0x00000062634c7223 */ /* 0x000fe2000001004c */
[----:B----4-:R-:W-:Y:S01]  /*1440*/  FMUL.FTZ R96, R167, R118 ;  /* 0x00000076a7607220 */ /* 0x010fe20000410000 */
[----:B------:R-:W-:Y:S01]  /*1450*/  FMUL.FTZ R97, R189, R240 ;  /* 0x000000f0bd617220 */ /* 0x000fe20000410000 */
[----:B0-----:R-:W-:Y:S01]  /*1460*/  @P0 IMAD.WIDE.U32 R90, R214, 0x10, R90 ;  /* 0x00000010d65a0825 */ /* 0x001fe200078e005a */
[----:B------:R-:W0:Y:S03]  /*1470*/  S2R R245, SR_CgaCtaId ;  /* 0x0000000000f57919 */ /* 0x000e260000008800 */
[----:B------:R-:W-:Y:S01]  /*1480*/  FADD.FTZ R77, R96, R77 ;  /* 0x0000004d604d7221 */ /* 0x000fe20000010000 */
[----:B------:R-:W-:Y:S01]  /*1490*/  FFMA.FTZ R76, R97, R96, R76 ;  /* 0x00000060614c7223 */ /* 0x000fe2000001004c */
[----:B--2---:R-:W-:Y:S01]  /*14a0*/  FMUL.FTZ R94, R168, R119 ;  /* 0x00000077a85e7220 */ /* 0x004fe20000410000 */
[C---:B------:R-:W-:Y:S01]  /*14b0*/  FMUL.FTZ R95, R189.reuse, R92 ;  /* 0x0000005cbd5f7220 */ /* 0x040fe20000410000 */
[----:B-1----:R-:W-:Y:S01]  /*14c0*/  @P0 IMAD.WIDE.U32 R88, R194, 0x10, R88 ;  /* 0x00000010c2580825 */ /* 0x002fe200078e0058 */
[----:B------:R1:W5:Y:S03]  /*14d0*/  @P0 LDG.E.128 R48, desc[UR6][R90.64] ;  /* 0x000000065a300981 */ /* 0x000366000c1e1d00 */
[----:B------:R-:W-:Y:S01]  /*14e0*/  FADD.FTZ R78, R94, R77 ;  /* 0x0000004d5e4e7221 */ /* 0x000fe20000010000 */
[----:B------:R-:W-:Y:S01]  /*14f0*/  FMUL.FTZ R92, R189, R242 ;  /* 0x000000f2bd5c7220 */ /* 0x000fe20000410000 */
[----:B------:R-:W-:Y:S01]  /*1500*/  FFMA.FTZ R77, R95, R94, R76 ;  /* 0x0000005e5f4d7223 */ /* 0x000fe2000001004c */
[----:B---3--:R-:W-:Y:S01]  /*1510*/  @P0 IMAD.WIDE.U32 R86, R190, 0x10, R86 ;  /* 0x00000010be560825 */ /* 0x008fe200078e0056 */
[----:B------:R2:W5:Y:S01]  /*1520*/  @P0 LDG.E.128 R56, desc[UR6][R88.64] ;  /* 0x0000000658380981 */ /* 0x000562000c1e1d00 */
[----:B------:R-:W3:Y:S03]  /*1530*/  @P0 LDC.64 R82, c[0x0][0x438] ;  /* 0x00010e00ff520b82 */ /* 0x000ee60000000a00 */
[----:B------:R4:W5:Y:S01]  /*1540*/  @P0 LDG.E.128 R60, desc[UR6][R86.64] ;  /* 0x00000006563c0981 */ /* 0x000962000c1e1d00 */
[----:B-1----:R-:W-:Y:S01]  /*1550*/  FMUL.FTZ R91, R165, R120 ;  /* 0x00000078a55b7220 */ /* 0x002fe20000410000 */
[----:B------:R-:W-:Y:S01]  /*1560*/  FMUL.FTZ R90, R189, R238 ;  /* 0x000000eebd5a7220 */ /* 0x000fe20000410000 */
[----:B------:R-:W-:Y:S01]  /*1570*/  LOP3.LUT P3, RZ, R0, 0x1f, RZ, 0xc0, !PT ;  /* 0x0000001f00ff7812 */ /* 0x000fe2000786c0ff */
[----:B------:R-:W5:Y:S01]  /*1580*/  LDG.E R223, desc[UR6][R248.64] ;  /* 0x00000006f8df7981 */ /* 0x000f62000c1e1900 */
[----:B------:R-:W-:Y:S01]  /*1590*/  FADD.FTZ R78, R91, R78 ;  /* 0x0000004e5b4e7221 */ /* 0x000fe20000010000 */
[----:B--2---:R-:W-:Y:S01]  /*15a0*/  FMUL.FTZ R89, R166, R121 ;  /* 0x00000079a6597220 */ /* 0x004fe20000410000 */
[----:B------:R-:W-:Y:S01]  /*15b0*/  FFMA.FTZ R77, R92, R91, R77 ;  /* 0x0000005b5c4d7223 */ /* 0x000fe2000001004d */
[----:B------:R-:W-:Y:S01]  /*15c0*/  FMUL.FTZ R88, R189, R234 ;  /* 0x000000eabd587220 */ /* 0x000fe20000410000 */
[----:B----4-:R-:W-:Y:S01]  /*15d0*/  FMUL.FTZ R87, R163, R122 ;  /* 0x0000007aa3577220 */ /* 0x010fe20000410000 */
        /* <DEDUP_REMOVED lines=9> */
[----:B------:R-:W2:Y:S01]  /*1670*/  SHFL.DOWN PT, R76, R77, 0x10, 0x1f ;  /* 0x0a001f004d4c7f89 */ /* 0x000ea200000e0000 */
[----:B------:R-:W-:-:S05]  /*1680*/  @P0 IMAD.WIDE.U32 R80, R161, 0x10, R80 ;  /* 0x00000010a1500825 */ /* 0x000fca00078e0050 */
[----:B------:R4:W5:Y:S01]  /*1690*/  @P0 LDG.E.128 R68, desc[UR6][R80.64] ;  /* 0x0000000650440981 */ /* 0x000962000c1e1d00 */
[----:B-1----:R-:W-:Y:S01]  /*16a0*/  FADD.FTZ R79, R78, R79 ;  /* 0x0000004f4e4f7221 */ /* 0x002fe20000010000 */
[----:B--2---:R-:W-:-:S04]  /*16b0*/  FADD.FTZ R76, R77, R76 ;  /* 0x0000004c4d4c7221 */ /* 0x004fc80000010000 */
[----:B----4-:R-:W1:Y:S04]  /*16c0*/  SHFL.DOWN PT, R80, R79, 0x8, 0x1f ;  /* 0x09001f004f507f89 */ /* 0x010e6800000e0000 */
[----:B------:R-:W2:Y:S01]  /*16d0*/  SHFL.DOWN PT, R81, R76, 0x8, 0x1f ;  /* 0x09001f004c517f89 */ /* 0x000ea200000e0000 */
[----:B---3--:R-:W-:-:S05]  /*16e0*/  @P0 IMAD.WIDE.U32 R82, R188, 0x10, R82 ;  /* 0x00000010bc520825 */ /* 0x008fca00078e0052 */
[----:B------:R3:W5:Y:S01]  /*16f0*/  @P0 LDG.E.128 R64, desc[UR6][R82.64] ;  /* 0x0000000652400981 */ /* 0x000762000c1e1d00 */
        /* <DEDUP_REMOVED lines=8> */
[----:B------:R-:W-:-:S04]  /*1780*/  MOV R76, 0x400 ;  /* 0x00000400004c7802 */ /* 0x000fc80000000f00 */
[----:B0-----:R-:W-:Y:S02]  /*1790*/  LEA R234, R245, R76, 0x18 ;  /* 0x0000004cf5ea7211 */ /* 0x001fe400078ec0ff */
[----:B------:R-:W-:Y:S02]  /*17a0*/  PLOP3.LUT P0, PT, PT, PT, PT, 0x80, 0x8 ;  /* 0x000000000008781c */ /* 0x000fe40003f0f070 */
[----:B------:R-:W-:Y:S01]  /*17b0*/  @!P3 PLOP3.LUT P0, PT, P2, PT, PT, 0x80, 0x8 ;  /* 0x000000000008b81c */ /* 0x000fe2000170f070 */
[----:B-1----:R-:W-:Y:S01]  /*17c0*/  FADD.FTZ R78, R83, R78 ;  /* 0x0000004e534e7221 */ /* 0x002fe20000010000 */
[----:B--2---:R-:W-:-:S04]  /*17d0*/  FADD.FTZ R77, R82, R77 ;  /* 0x0000004d524d7221 */ /* 0x004fc80000010000 */
[----:B------:R-:W0:Y:S04]  /*17e0*/  SHFL.DOWN PT, R79, R78, 0x1, 0x1f ;  /* 0x08201f004e4f7f89 */ /* 0x000e2800000e0000 */
[----:B------:R-:W1:Y:S01]  /*17f0*/  SHFL.DOWN PT, R76, R77, 0x1, 0x1f ;  /* 0x08201f004d4c7f89 */ /* 0x000e6200000e0000 */
[C---:B------:R-:W-:Y:S02]  /*1800*/  IADD3 R236, PT, PT, R234.reuse, 0x3020, RZ ;  /* 0x00003020eaec7810 */ /* 0x040fe40007ffe0ff */
[----:B------:R-:W-:Y:S02]  /*1810*/  @!P3 SHF.R.U32.HI R81, RZ, 0x2, R0 ;  /* 0x00000002ff51b819 */ /* 0x000fe40000011600 */
[----:B------:R-:W-:Y:S02]  /*1820*/  @!P3 MOV R80, R236 ;  /* 0x000000ec0050b202 */ /* 0x000fe40000000f00 */
[----:B------:R-:W-:-:S02]  /*1830*/  @!P0 IADD3 R80, PT, PT, R234, 0x3000, RZ ;  /* 0x00003000ea508810 */ /* 0x000fc40007ffe0ff */
[----:B------:R-:W-:Y:S02]  /*1840*/  @!P3 LOP3.LUT R81, R81, 0x18, RZ, 0xc0, !PT ;  /* 0x000000185151b812 */ /* 0x000fe400078ec0ff */
[----:B------:R-:W-:Y:S02]  /*1850*/  MOV R84, 0x3f800000 ;  /* 0x3f80000000547802 */ /* 0x000fe40000000f00 */
[----:B------:R-:W-:-:S04]  /*1860*/  @!P3 IADD3 R82, PT, PT, R81, R80, RZ ;  /* 0x000000505152b210 */ /* 0x000fc80007ffe0ff */
[----:B------:R2:W5:Y:S01]  /*1870*/  @P1 LDG.E R84, desc[UR6][R250.64] ;  /* 0x00000006fa541981 */ /* 0x000562000c1e1900 */
        /* <DEDUP_REMOVED lines=11> */
[----:B------:R-:W-:-:S04]  /*1930*/  UISETP.NE.U32.AND UP0, UPT, UR10, URZ, UPT ;  /* 0x000000ff0a00728c */ /* 0x000fc8000bf05070 */
        /* <DEDUP_REMOVED lines=56> */
[----:B------:R-:W-:Y:S01]  /*1cc0*/  FMUL.FTZ R100, R76, UR12 ;  /* 0x0000000c4c647c20 */ /* 0x000fe20008410000 */
[----:B------:R-:W-:Y:S01]  /*1cd0*/  FSEL R101, R82, RZ, !P4 ;  /* 0x000000ff52657208 */ /* 0x000fe20006000000 */
[----:B--2---:R-:W-:Y:S06]  /*1ce0*/  BRA.U UP0, `(.L_x_9233) ;  /* 0x00000025002c7547 */ /* 0x004fec000b800000 */
[----:B------:R-:W0:Y:S02]  /*1cf0*/  LDC.64 R112, c[0x0][0x390] ;  /* 0x0000e400ff707b82 */ /* 0x000e240000000a00 */
[----:B0-----:R-:W-:-:S06]  /*1d00*/  IMAD.WIDE.U32 R76, R214, 0x10, R112 ;  /* 0x00000010d64c7825 */ /* 0x001fcc00078e0070 */
[----:B------:R-:W5:Y:S01]  /*1d10*/  LDG.E.128 R76, desc[UR6][R76.64] ;  /* 0x000000064c4c7981 */ /* 0x000f62000c1e1d00 */
[----:B------:R-:W-:Y:S01]  /*1d20*/  ISETP.NE.U32.AND P0, PT, RZ, UR14, PT ;  /* 0x0000000eff007c0c */ /* 0x000fe2000bf05070 */
[----:B------:R-:W-:Y:S03]  /*1d30*/  BSSY.RECONVERGENT B0, `(.L_x_9234) ;  /* 0x000005a000007945 */ /* 0x000fe60003800200 */
        /* <DEDUP_REMOVED lines=10> */
[----:B-----5:R-:W-:Y:S01]  /*1de0*/  LOP3.LUT P3, RZ, R223, 0xff, RZ, 0xc0, !PT ;  /* 0x000000ffdfff7812 */ /* 0x020fe2000786c0ff */
[----:B------:R-:W-:Y:S01]  /*1df0*/  FMUL.FTZ R83, R189, R226 ;  /* 0x000000e2bd537220 */ /* 0x000fe20000410000 */
[----:B------:R-:W-:Y:S01]  /*1e00*/  LOP3.LUT P4, RZ, R223, 0xff00, RZ, 0xc0, !PT ;  /* 0x0000ff00dfff7812 */ /* 0x000fe2000788c0ff */
[----:B------:R-:W-:Y:S01]  /*1e10*/  FMUL.FTZ R103, R189, R232 ;  /* 0x000000e8bd677220 */ /* 0x000fe20000410000 */
[----:B------:R-:W-:Y:S01]  /*1e20*/  LOP3.LUT P5, RZ, R223, 0xff0000, RZ, 0xc0, !PT ;  /* 0x00ff0000dfff7812 */ /* 0x000fe200078ac0ff */
[C---:B------:R-:W-:Y:S01]  /*1e30*/  FMUL.FTZ R105, R189.reuse, R230 ;  /* 0x000000e6bd697220 */ /* 0x040fe20000410000 */
[----:B------:R-:W-:Y:S01]  /*1e40*/  FMUL.FTZ R107, R189, R228 ;  /* 0x000000e4bd6b7220 */ /* 0x000fe20000410000 */
[----:B------:R-:W-:Y:S01]  /*1e50*/  ISETP.GE.U32.AND P6, PT, R223, 0x1000000, PT ;  /* 0x01000000df00780c */ /* 0x000fe20003fc6070 */
        /* <DEDUP_REMOVED lines=8> */
[----:B------:R-:W-:-:S02]  /*1ee0*/  HFMA2 R82, -RZ, RZ, 0, 0 ;  /* 0x00000000ff527431 */ /* 0x000fc400000001ff */
[----:B------:R-:W-:Y:S02]  /*1ef0*/  @P3 HADD2.F32 R102, -RZ, R126.H0_H0 ;  /* 0x2000007eff663230 */ /* 0x000fe40000004100 */
[----:B------:R-:W-:Y:S01]  /*1f00*/  FMUL.FTZ R76, R76, R109 ;  /* 0x0000006d4c4c7220 */ /* 0x000fe20000410000 */
[----:B------:R-:W-:Y:S02]  /*1f10*/  @P4 HADD2.F32 R104, -RZ, R243.H0_H0 ;  /* 0x200000f3ff684230 */ /* 0x000fe40000004100 */
[----:B------:R-:W-:Y:S01]  /*1f20*/  FMUL.FTZ R77, R77, R103 ;  /* 0x000000674d4d7220 */ /* 0x000fe20000410000 */
[----:B------:R-:W-:Y:S02]  /*1f30*/  @P5 HADD2.F32 R83, -RZ, R127.H0_H0 ;  /* 0x2000007fff535230 */ /* 0x000fe40000004100 */
[----:B------:R-:W-:Y:S01]  /*1f40*/  FMUL.FTZ R78, R78, R106 ;  /* 0x0000006a4e4e7220 */ /* 0x000fe20000410000 */
[----:B------:R-:W-:Y:S01]  /*1f50*/  FMUL.FTZ R79, R79, R108 ;  /* 0x0000006c4f4f7220 */ /* 0x000fe20000410000 */
[----:B------:R-:W-:-:S02]  /*1f60*/  CS2R R80, SRZ ;  /* 0x0000000000507805 */ /* 0x000fc4000001ff00 */
[----:B------:R-:W-:Y:S01]  /*1f70*/  FSEL R105, R76, RZ, P3 ;  /* 0x000000ff4c697208 */ /* 0x000fe20001800000 */
[----:B------:R-:W-:Y:S01]  /*1f80*/  @P3 FMUL.FTZ R80, R109, R102 ;  /* 0x000000666d503220 */ /* 0x000fe20000410000 */
[----:B------:R-:W-:Y:S01]  /*1f90*/  @P4 FMUL.FTZ R81, R103, R104 ;  /* 0x0000006867514220 */ /* 0x000fe20000410000 */
[----:B------:R-:W-:Y:S01]  /*1fa0*/  @P5 FMUL.FTZ R82, R106, R83 ;  /* 0x000000536a525220 */ /* 0x000fe20000410000 */
[----:B------:R-:W-:Y:S02]  /*1fb0*/  MOV R83, RZ ;  /* 0x000000ff00537202 */ /* 0x000fe40000000f00 */
[----:B------:R-:W-:Y:S02]  /*1fc0*/  FSEL R104, R77, RZ, P4 ;  /* 0x000000ff4d687208 */ /* 0x000fe40002000000 */
[----:B------:R-:W-:Y:S02]  /*1fd0*/  FSEL R103, R78, RZ, P5 ;  /* 0x000000ff4e677208 */ /* 0x000fe40002800000 */
[----:B------:R-:W-:Y:S01]  /*1fe0*/  FSEL R102, R79, RZ, P6 ;  /* 0x000000ff4f667208 */ /* 0x000fe20003000000 */
[----:B------:R-:W-:Y:S06]  /*1ff0*/  @!P6 BRA `(.L_x_9236) ;  /* 0x0000000000b4e947 */ /* 0x000fec0003800000 */
[----:B------:R-:W-:-:S05]  /*2000*/  HADD2.F32 R83, -RZ, R243.H1_H1 ;  /* 0x300000f3ff537230 */ /* 0x000fca0000004100 */
[----:B------:R-:W-:Y:S01]  /*2010*/  FMUL.FTZ R83, R108, R83 ;  /* 0x000000536c537220 */ /* 0x000fe20000410000 */
[----:B------:R-:W-:Y:S06]  /*2020*/  BRA `(.L_x_9236) ;  /* 0x0000000000a87947 */ /* 0x000fec0003800000 */
.L_x_9235:
        /* <DEDUP_REMOVED lines=13> */
[----:B------:R-:W-:Y:S01]  /*2100*/  FMUL.FTZ R74, R189, R230 ;  /* 0x000000e6bd4a7220 */ /* 0x000fe20000410000 */
[----:B------:R-:W-:Y:S01]  /*2110*/  ISETP.GE.U32.AND P6, PT, R223, 0x1000000, PT ;  /* 0x01000000df00780c */ /* 0x000fe20003fc6070 */
[----:B------:R-:W-:Y:S01]  /*2120*/  FMUL.FTZ R75, R189, R228 ;  /* 0x000000e4bd4b7220 */ /* 0x000fe20000410000 */
        /* <DEDUP_REMOVED lines=8> */
[----:B------:R-:W-:-:S02]  /*21b0*/  @P3 HADD2.F32 R104, -RZ, R126.H0_H0 ;  /* 0x2000007eff683230 */ /* 0x000fc40000004100 */
[----:B------:R-:W-:Y:S01]  /*21c0*/  FMUL.FTZ R76, R76, R103 ;  /* 0x000000674c4c7220 */ /* 0x000fe20000410000 */
[----:B------:R-:W-:Y:S02]  /*21d0*/  @P4 HADD2.F32 R109, -RZ, R243.H0_H0 ;  /* 0x200000f3ff6d4230 */ /* 0x000fe40000004100 */
[----:B------:R-:W-:Y:S01]  /*21e0*/  FMUL.FTZ R77, R77, R102 ;  /* 0x000000664d4d7220 */ /* 0x000fe20000410000 */
[----:B------:R-:W-:Y:S01]  /*21f0*/  FMUL.FTZ R78, R78, R107 ;  /* 0x0000006b4e4e7220 */ /* 0x000fe20000410000 */
[----:B------:R-:W-:Y:S01]  /*2200*/  FMUL.FTZ R79, R79, R108 ;  /* 0x0000006c4f4f7220 */ /* 0x000fe20000410000 */
[----:B------:R-:W-:Y:S01]  /*2210*/  @P5 HADD2.F32 R106, -RZ, R127.H0_H0 ;  /* 0x2000007fff6a5230 */ /* 0x000fe20000004100 */
[----:B------:R-:W-:Y:S01]  /*2220*/  CS2R R80, SRZ ;  /* 0x0000000000507805 */ /* 0x000fe2000001ff00 */
[----:B------:R-:W-:Y:S01]  /*2230*/  @P6 HADD2.F32 R111, -RZ, R243.H1_H1 ;  /* 0x300000f3ff6f6230 */ /* 0x000fe20000004100 */
[----:B------:R-:W-:Y:S01]  /*2240*/  CS2R R82, SRZ ;  /* 0x0000000000527805 */ /* 0x000fe2000001ff00 */
[----:B------:R-:W-:Y:S01]  /*2250*/  @P3 FMUL.FTZ R80, R103, R104 ;  /* 0x0000006867503220 */ /* 0x000fe20000410000 */
[----:B------:R-:W-:Y:S01]  /*2260*/  @P4 FMUL.FTZ R81, R102, R109 ;  /* 0x0000006d66514220 */ /* 0x000fe20000410000 */
[----:B------:R-:W-:Y:S01]  /*2270*/  FSEL R105, R76, RZ, P3 ;  /* 0x000000ff4c697208 */ /* 0x000fe20001800000 */
[----:B------:R-:W-:Y:S01]  /*2280*/  @P5 FMUL.FTZ R82, R107, R106 ;  /* 0x0000006a6b525220 */ /* 0x000fe20000410000 */
[----:B------:R-:W-:Y:S01]  /*2290*/  @P6 FMUL.FTZ R83, R108, R111 ;  /* 0x0000006f6c536220 */ /* 0x000fe20000410000 */
[----:B------:R-:W-:-:S02]  /*22a0*/  FSEL R104, R77, RZ, P4 ;  /* 0x000000ff4d687208 */ /* 0x000fc40002000000 */
[----:B------:R-:W-:Y:S02]  /*22b0*/  FSEL R103, R78, RZ, P5 ;  /* 0x000000ff4e677208 */ /* 0x000fe40002800000 */
[----:B------:R-:W-:-:S07]  /*22c0*/  FSEL R102, R79, RZ, P6 ;  /* 0x000000ff4f667208 */ /* 0x000fce0003000000 */
.L_x_9236:
[----:B------:R-:W-:Y:S05]  /*22d0*/  BSYNC.RECONVERGENT B0 ;  /* 0x0000000000007941 */ /* 0x000fea0003800200 */
.L_x_9234:
        /* <DEDUP_REMOVED lines=8> */
[----:B------:R-:W-:Y:S04]  /*2360*/  BSSY.RECONVERGENT B0, `(.L_x_9237) ;  /* 0x0000059000007945 */ /* 0x000fe80003800200 */
[----:B------:R-:W-:Y:S05]  /*2370*/  @!P0 BRA `(.L_x_9238) ;  /* 0x0000000000b48947 */ /* 0x000fea0003800000 */
        /* <DEDUP_REMOVED lines=8> */
[----:B------:R-:W-:Y:S01]  /*2400*/  LOP3.LUT P3, RZ, R221, 0xff, RZ, 0xc0, !PT ;  /* 0x000000ffddff7812 */ /* 0x000fe2000786c0ff */
        /* <DEDUP_REMOVED lines=17> */
[----:B-----5:R-:W-:Y:S01]  /*2520*/  FMUL.FTZ R76, R76, R83 ;  /* 0x000000534c4c7220 */ /* 0x020fe20000410000 */
        /* <DEDUP_REMOVED lines=18> */
.L_x_9238:
        /* <DEDUP_REMOVED lines=13> */
[----:B------:R-:W-:Y:S01]  /*2720*/  FMUL.FTZ R107, R189, R216 ;  /* 0x000000d8bd6b7220 */ /* 0x000fe20000410000 */
[----:B------:R-:W-:Y:S01]  /*2730*/  ISETP.GE.U32.AND P6, PT, R221, 0x1000000, PT ;  /* 0x01000000dd00780c */ /* 0x000fe20003fc6070 */
[----:B------:R-:W-:Y:S01]  /*2740*/  FMUL.FTZ R109, R189, R222 ;  /* 0x000000debd6d7220 */ /* 0x000fe20000410000 */
[C---:B------:R-:W-:Y:S01]  /*2750*/  FMUL.FTZ R80, R84.reuse, R81 ;  /* 0x0000005154507220 */ /* 0x040fe20000410000 */
[C---:B------:R-:W-:Y:S01]  /*2760*/  FMUL.FTZ R81, R84.reuse, R83 ;  /* 0x0000005354517220 */ /* 0x040fe20000410000 */
[----:B------:R-:W-:Y:S01]  /*2770*/  FMUL.FTZ R82, R84, R107 ;  /* 0x0000006b54527220 */ /* 0x000fe20000410000 */
[----:B------:R-:W-:Y:S01]  /*2780*/  FMUL.FTZ R109, R109, R84 ;  /* 0x000000546d6d7220 */ /* 0x000fe20000410000 */
[----:B------:R-:W-:Y:S01]  /*2790*/  FMUL.FTZ R107, R80, UR4 ;  /* 0x00000004506b7c20 */ /* 0x000fe20008410000 */
[----:B------:R-:W-:Y:S01]  /*27a0*/  FMUL.FTZ R106, R81, UR4 ;  /* 0x00000004516a7c20 */ /* 0x000fe20008410000 */
[----:B------:R-:W-:Y:S01]  /*27b0*/  FMUL.FTZ R115, R82, UR4 ;  /* 0x0000000452737c20 */ /* 0x000fe20008410000 */
[----:B------:R-:W-:Y:S01]  /*27c0*/  FMUL.FTZ R116, R109, UR4 ;  /* 0x000000046d747c20 */ /* 0x000fe20008410000 */
[----:B------:R-:W-:-:S02]  /*27d0*/  @P3 HADD2.F32 R108, -RZ, R128.H0_H0 ;  /* 0x20000080ff6c3230 */ /* 0x000fc40000004100 */
[----:B-----5:R-:W-:Y:S01]  /*27e0*/  FMUL.FTZ R76, R76, R107 ;  /* 0x0000006b4c4c7220 */ /* 0x020fe20000410000 */
        /* <DEDUP_REMOVED lines=16> */
.L_x_9239:
[----:B------:R-:W-:Y:S05]  /*28f0*/  BSYNC.RECONVERGENT B0 ;  /* 0x0000000000007941 */ /* 0x000fea0003800200 */
.L_x_9237:
[----:B------:R-:W0:Y:S01]  /*2900*/  @P0 LDC.64 R114, c[0x0][0x478] ;  /* 0x00011e00ff720b82 */ /* 0x000e220000000a00 */
[----:B------:R-:W-:-:S04]  /*2910*/  IMAD.WIDE.U32 R116, R204, 0x10, R110 ;  /* 0x00000010cc747825 */ /* 0x000fc800078e006e */
[----:B------:R-:W-:-:S04]  /*2920*/  IMAD.WIDE.U32 R76, R194, 0x10, R112 ;  /* 0x00000010c24c7825 */ /* 0x000fc800078e0070 */
[----:B0-----:R-:W-:-:S05]  /*2930*/  @P0 IMAD.WIDE.U32 R114, R204, 0x10, R114 ;  /* 0x00000010cc720825 */ /* 0x001fca00078e0072 */
[----:B------:R0:W-:Y:S04]  /*2940*/  @P0 STG.E.128 desc[UR6][R114.64], R72 ;  /* 0x0000004872000986 */ /* 0x0001e8000c101d06 */
[----:B------:R0:W-:Y:S04]  /*2950*/  STG.E.128 desc[UR6][R116.64], R80 ;  /* 0x0000005074007986 */ /* 0x0001e8000c101d06 */
[----:B------:R-:W5:Y:S01]  /*2960*/  LDG.E.128 R76, desc[UR6][R76.64] ;  /* 0x000000064c4c7981 */ /* 0x000f62000c1e1d00 */
[----:B------:R-:W-:Y:S04]  /*2970*/  BSSY.RECONVERGENT B0, `(.L_x_9240) ;  /* 0x0000059000007945 */ /* 0x000fe80003800200 */
        /* <DEDUP_REMOVED lines=9> */
[----:B------:R-:W-:Y:S01]  /*2a10*/  LOP3.LUT P3, RZ, R213, 0xff, RZ, 0xc0, !PT ;  /* 0x000000ffd5ff7812 */ /* 0x000fe2000786c0ff */
[----:B0-----:R-:W-:Y:S01]  /*2a20*/  FMUL.FTZ R72, R189, R212 ;  /* 0x000000d4bd487220 */ /* 0x001fe20000410000 */
        /* <DEDUP_REMOVED lines=35> */
.L_x_9241:
        /* <DEDUP_REMOVED lines=42> */
.L_x_9242:
[----:B------:R-:W-:Y:S05]  /*2f00*/  BSYNC.RECONVERGENT B0 ;  /* 0x0000000000007941 */ /* 0x000fea0003800200 */
.L_x_9240:
        /* <DEDUP_REMOVED lines=41> */
[----:B------:R-:W-:Y:S01]  /*31a0*/  CS2R R80, SRZ ;  /* 0x0000000000507805 */ /* 0x000fe2000001ff00 */
[----:B------:R-:W-:Y:S01]  /*31b0*/  @P5 FMUL.FTZ R82, R119, R122 ;  /* 0x0000007a77525220 */ /* 0x000fe20000410000 */
[----:B------:R-:W-:Y:S01]  /*31c0*/  @P3 FMUL.FTZ R80, R83, R118 ;  /* 0x0000007653503220 */ /* 0x000fe20000410000 */
[----:B------:R-:W-:Y:S01]  /*31d0*/  FSEL R123, R76, RZ, P3 ;  /* 0x000000ff4c7b7208 */ /* 0x000fe20001800000 */
[----:B------:R-:W-:Y:S01]  /*31e0*/  @P4 FMUL.FTZ R81, R120, R121 ;  /* 0x0000007978514220 */ /* 0x000fe20000410000 */
[----:B------:R-:W-:-:S02]  /*31f0*/  MOV R83, RZ ;  /* 0x000000ff00537202 */ /* 0x000fc40000000f00 */
[----:B------:R-:W-:Y:S02]  /*3200*/  FSEL R122, R77, RZ, P4 ;  /* 0x000000ff4d7a7208 */ /* 0x000fe40002000000 */
[----:B------:R-:W-:Y:S02]  /*3210*/  FSEL R195, R78, RZ, P5 ;  /* 0x000000ff4ec37208 */ /* 0x000fe40002800000 */
[----:B------:R-:W-:Y:S01]  /*3220*/  FSEL R194, R79, RZ, P6 ;  /* 0x000000ff4fc27208 */ /* 0x000fe20003000000 */
[----:B------:R-:W-:Y:S06]  /*3230*/  @!P6 BRA `(.L_x_9245) ;  /* 0x0000000000b4e947 */ /* 0x000fec0003800000 */
[----:B------:R-:W-:-:S05]  /*3240*/  HADD2.F32 R83, -RZ, R237.H1_H1 ;  /* 0x300000edff537230 */ /* 0x000fca0000004100 */
[----:B------:R-:W-:Y:S01]  /*3250*/  FMUL.FTZ R83, R196, R83 ;  /* 0x00000053c4537220 */ /* 0x000fe20000410000 */
[----:B------:R-:W-:Y:S06]  /*3260*/  BRA `(.L_x_9245) ;  /* 0x0000000000a87947 */ /* 0x000fec0003800000 */
.L_x_9244:
        /* <DEDUP_REMOVED lines=12> */
[----:B------:R-:W-:Y:S01]  /*3330*/  ISETP.GE.U32.AND P6, PT, R203, 0x1000000, PT ;  /* 0x01000000cb00780c */ /* 0x000fe20003fc6070 */
[----:B------:R-:W-:Y:S01]  /*3340*/  FMUL.FTZ R119, R189, R198 ;  /* 0x000000c6bd777220 */ /* 0x000fe20000410000 */
[----:B------:R-:W-:Y:S01]  /*3350*/  LOP3.LUT P3, RZ, R203, 0xff, RZ, 0xc0, !PT ;  /* 0x000000ffcbff7812 */ /* 0x000fe2000786c0ff */
        /* <DEDUP_REMOVED lines=13> */
[----:B------:R-:W-:Y:S02]  /*3430*/  @P6 HADD2.F32 R197, -RZ, R237.H1_H1 ;  /* 0x300000edffc56230 */ /* 0x000fe40000004100 */
[-C--:B------:R-:W-:Y:S01]  /*3440*/  FMUL.FTZ R78, R78, R121.reuse ;  /* 0x000000794e4e7220 */ /* 0x080fe20000410000 */
[----:B------:R-:W-:Y:S01]  /*3450*/  FMUL.FTZ R79, R79, R194 ;  /* 0x000000c24f4f7220 */ /* 0x000fe20000410000 */
[----:B------:R-:W-:Y:S01]  /*3460*/  @P3 HADD2.F32 R120, -RZ, R132.H0_H0 ;  /* 0x20000084ff783230 */ /* 0x000fe20000004100 */
[----:B------:R-:W-:Y:S02]  /*3470*/  CS2R R80, SRZ ;  /* 0x0000000000507805 */ /* 0x000fe4000001ff00 */
[----:B------:R-:W-:Y:S01]  /*3480*/  CS2R R82, SRZ ;  /* 0x0000000000527805 */ /* 0x000fe2000001ff00 */
[----:B------:R-:W-:Y:S01]  /*3490*/  @P4 FMUL.FTZ R81, R195, R118 ;  /* 0x00000076c3514220 */ /* 0x000fe20000410000 */
[----:B------:R-:W-:Y:S01]  /*34a0*/  @P5 FMUL.FTZ R82, R122, R121 ;  /* 0x000000797a525220 */ /* 0x000fe20000410000 */
[----:B------:R-:W-:Y:S01]  /*34b0*/  @P6 FMUL.FTZ R83, R197, R194 ;  /* 0x000000c2c5536220 */ /* 0x000fe20000410000 */
[----:B------:R-:W-:Y:S01]  /*34c0*/  FSEL R123, R76, RZ, P3 ;  /* 0x000000ff4c7b7208 */ /* 0x000fe20001800000 */
[----:B------:R-:W-:Y:S01]  /*34d0*/  @P3 FMUL.FTZ R80, R120, R119 ;  /* 0x0000007778503220 */ /* 0x000fe20000410000 */
[----:B------:R-:W-:-:S02]  /*34e0*/  FSEL R122, R77, RZ, P4 ;  /* 0x000000ff4d7a7208 */ /* 0x000fc40002000000 */
[----:B------:R-:W-:Y:S02]  /*34f0*/  FSEL R195, R78, RZ, P5 ;  /* 0x000000ff4ec37208 */ /* 0x000fe40002800000 */
[----:B------:R-:W-:-:S07]  /*3500*/  FSEL R194, R79, RZ, P6 ;  /* 0x000000ff4fc27208 */ /* 0x000fce0003000000 */
.L_x_9245:
[----:B------:R-:W-:Y:S05]  /*3510*/  BSYNC.RECONVERGENT B0 ;  /* 0x0000000000007941 */ /* 0x000fea0003800200 */
.L_x_9243:
        /* <DEDUP_REMOVED lines=54> */
.L_x_9247:
        /* <DEDUP_REMOVED lines=42> */
.L_x_9248:
[----:B------:R-:W-:Y:S05]  /*3b20*/  BSYNC.RECONVERGENT B0 ;  /* 0x0000000000007941 */ /* 0x000fea0003800200 */
.L_x_9246:
[----:B------:R-:W0:Y:S01]  /*3b30*/  @P0 LDC.64 R76, c[0x0][0x478] ;  /* 0x00011e00ff4c0b82 */ /* 0x000e220000000a00 */
[----:B------:R-:W-:-:S04]  /*3b40*/  IMAD.WIDE.U32 R96, R188, 0x10, R110 ;  /* 0x00000010bc607825 */ /* 0x000fc800078e006e */
[----:B0-----:R-:W-:-:S04]  /*3b50*/  @P0 IMAD.WIDE.U32 R94, R188, 0x10, R76 ;  /* 0x00000010bc5e0825 */ /* 0x001fc800078e004c */
[----:B------:R-:W-:Y:S01]  /*3b60*/  IMAD.WIDE.U32 R76, R161, 0x10, R112 ;  /* 0x00000010a14c7825 */ /* 0x000fe200078e0070 */
        /* <DEDUP_REMOVED lines=50> */
.L_x_9250:
        /* <DEDUP_REMOVED lines=11> */
[----:B------:R-:W-:Y:S01]  /*3f40*/  LOP3.LUT P4, RZ, R93, 0xff00, RZ, 0xc0, !PT ;  /* 0x0000ff005dff7812 */ /* 0x000fe2000788c0ff */
[----:B------:R-:W-:Y:S01]  /*3f50*/  FMUL.FTZ R189, R189, R86 ;  /* 0x00000056bdbd7220 */ /* 0x000fe20000410000 */
[C---:B------:R-:W-:Y:S01]  /*3f60*/  LOP3.LUT P3, RZ, R93.reuse, 0xff, RZ, 0xc0, !PT ;  /* 0x000000ff5dff7812 */ /* 0x040fe2000786c0ff */
[C---:B------:R-:W-:Y:S01]  /*3f70*/  FMUL.FTZ R80, R84.reuse, R81 ;  /* 0x0000005154507220 */ /* 0x040fe20000410000 */
[----:B------:R-:W-:Y:S01]  /*3f80*/  LOP3.LUT P5, RZ, R93, 0xff0000, RZ, 0xc0, !PT ;  /* 0x00ff00005dff7812 */ /* 0x000fe200078ac0ff */
[----:B------:R-:W-:Y:S01]  /*3f90*/  FMUL.FTZ R189, R189, R84 ;  /* 0x00000054bdbd7220 */ /* 0x000fe20000410000 */
[----:B------:R-:W-:Y:S01]  /*3fa0*/  ISETP.GE.U32.AND P6, PT, R93, 0x1000000, PT ;  /* 0x010000005d00780c */ /* 0x000fe20003fc6070 */
[C---:B------:R-:W-:Y:S01]  /*3fb0*/  FMUL.FTZ R81, R84.reuse, R83 ;  /* 0x0000005354517220 */ /* 0x040fe20000410000 */
[----:B------:R-:W-:Y:S01]  /*3fc0*/  FMUL.FTZ R82, R84, R85 ;  /* 0x0000005554527220 */ /* 0x000fe20000410000 */
[----:B------:R-:W-:Y:S01]  /*3fd0*/  FMUL.FTZ R92, R189, UR4 ;  /* 0x00000004bd5c7c20 */ /* 0x000fe20008410000 */
[----:B------:R-:W-:Y:S01]  /*3fe0*/  FMUL.FTZ R85, R80, UR4 ;  /* 0x0000000450557c20 */ /* 0x000fe20008410000 */
[----:B------:R-:W-:Y:S01]  /*3ff0*/  FMUL.FTZ R84, R81, UR4 ;  /* 0x0000000451547c20 */ /* 0x000fe20008410000 */
[----:B------:R-:W-:Y:S01]  /*4000*/  FMUL.FTZ R87, R82, UR4 ;  /* 0x0000000452577c20 */ /* 0x000fe20008410000 */
[----:B-----5:R-:W-:Y:S01]  /*4010*/  FMUL.FTZ R89, R79, R92 ;  /* 0x0000005c4f597220 */ /* 0x020fe20000410000 */
[----:B------:R-:W-:-:S02]  /*4020*/  @P4 HADD2.F32 R79, -RZ, R233.H0_H0 ;  /* 0x200000e9ff4f4230 */ /* 0x000fc40000004100 */
[----:B------:R-:W-:Y:S01]  /*4030*/  FMUL.FTZ R76, R76, R85 ;  /* 0x000000554c4c7220 */ /* 0x000fe20000410000 */
[-C--:B------:R-:W-:Y:S01]  /*4040*/  FMUL.FTZ R77, R77, R84.reuse ;  /* 0x000000544d4d7220 */ /* 0x080fe20000410000 */
[----:B------:R-:W-:Y:S01]  /*4050*/  FMUL.FTZ R88, R78, R87 ;  /* 0x000000574e587220 */ /* 0x000fe20000410000 */
[----:B------:R-:W-:Y:S01]  /*4060*/  @P3 HADD2.F32 R86, -RZ, R136.H0_H0 ;  /* 0x20000088ff563230 */ /* 0x000fe20000004100 */
[----:B------:R-:W-:Y:S01]  /*4070*/  CS2R R80, SRZ ;  /* 0x0000000000507805 */ /* 0x000fe2000001ff00 */
[----:B------:R-:W-:Y:S01]  /*4080*/  @P5 HADD2.F32 R90, -RZ, R137.H0_H0 ;  /* 0x20000089ff5a5230 */ /* 0x000fe20000004100 */
[----:B------:R-:W-:Y:S01]  /*4090*/  CS2R R82, SRZ ;  /* 0x0000000000527805 */ /* 0x000fe2000001ff00 */
[----:B------:R-:W-:Y:S02]  /*40a0*/  @P6 HADD2.F32 R91, -RZ, R233.H1_H1 ;  /* 0x300000e9ff5b6230 */ /* 0x000fe40000004100 */
[----:B------:R-:W-:Y:S01]  /*40b0*/  @P4 FMUL.FTZ R81, R79, R84 ;  /* 0x000000544f514220 */ /* 0x000fe20000410000 */
[----:B------:R-:W-:Y:S01]  /*40c0*/  FSEL R78, R76, RZ, P3 ;  /* 0x000000ff4c4e7208 */ /* 0x000fe20001800000 */
[----:B------:R-:W-:Y:S01]  /*40d0*/  @P3 FMUL.FTZ R80, R86, R85 ;  /* 0x0000005556503220 */ /* 0x000fe20000410000 */
[----:B------:R-:W-:Y:S01]  /*40e0*/  @P5 FMUL.FTZ R82, R90, R87 ;  /* 0x000000575a525220 */ /* 0x000fe20000410000 */
[----:B------:R-:W-:Y:S01]  /*40f0*/  @P6 FMUL.FTZ R83, R91, R92 ;  /* 0x0000005c5b536220 */ /* 0x000fe20000410000 */
[----:B------:R-:W-:-:S02]  /*4100*/  FSEL R79, R77, RZ, P4 ;  /* 0x000000ff4d4f7208 */ /* 0x000fc40002000000 */
[----:B------:R-:W-:Y:S02]  /*4110*/  FSEL R88, R88, RZ, P5 ;  /* 0x000000ff58587208 */ /* 0x000fe40002800000 */
[----:B------:R-:W-:-:S07]  /*4120*/  FSEL R89, R89, RZ, P6 ;  /* 0x000000ff59597208 */ /* 0x000fce0003000000 */
.L_x_9251:
[----:B------:R-:W-:Y:S05]  /*4130*/  BSYNC.RECONVERGENT B0 ;  /* 0x0000000000007941 */ /* 0x000fea0003800200 */
.L_x_9249:
[----:B------:R-:W0:Y:S01]  /*4140*/  @P0 LDC.64 R76, c[0x0][0x478] ;  /* 0x00011e00ff4c0b82 */ /* 0x000e220000000a00 */
[----:B------:R-:W-:-:S04]  /*4150*/  IMAD.WIDE.U32 R110, R161, 0x10, R110 ;  /* 0x00000010a16e7825 */ /* 0x000fc800078e006e */
[----:B0-----:R-:W-:-:S05]  /*4160*/  @P0 IMAD.WIDE.U32 R76, R161, 0x10, R76 ;  /* 0x00000010a14c0825 */ /* 0x001fca00078e004c */
[----:B------:R1:W-:Y:S04]  /*4170*/  @P0 STG.E.128 desc[UR6][R76.64], R72 ;  /* 0x000000484c000986 */ /* 0x0003e8000c101d06 */
[----:B------:R1:W-:Y:S01]  /*4180*/  STG.E.128 desc[UR6][R110.64], R80 ;  /* 0x000000506e007986 */ /* 0x0003e2000c101d06 */
[----:B------:R-:W-:Y:S05]  /*4190*/  BRA `(.L_x_9252) ;  /* 0x0000002400307947 */ /* 0x000fea0003800000 */
.L_x_9233:
[----:B------:R-:W0:Y:S02]  /*41a0*/  LDC.64 R112, c[0x0][0x390] ;  /* 0x0000e400ff707b82 */ /* 0x000e240000000a00 */
[----:B0-----:R-:W-:-:S06]  /*41b0*/  IMAD.WIDE.U32 R76, R214, 0x10, R112 ;  /* 0x00000010d64c7825 */ /* 0x001fcc00078e0070 */
[----:B------:R-:W5:Y:S01]  /*41c0*/  LDG.E.128 R76, desc[UR6][R76.64] ;  /* 0x000000064c4c7981 */ /* 0x000f62000c1e1d00 */
[----:B------:R-:W-:Y:S01]  /*41d0*/  UISETP.NE.U32.AND UP0, UPT, UR14, URZ, UPT ;  /* 0x000000ff0e00728c */ /* 0x000fe2000bf05070 */
[----:B------:R-:W-:Y:S03]  /*41e0*/  BSSY.RECONVERGENT B0, `(.L_x_9253) ;  /* 0x000005a000007945 */ /* 0x000fe60003800200 */
        /* <DEDUP_REMOVED lines=11> */
[----:B------:R-:W-:Y:S01]  /*42a0*/  FFMA.FTZ R83, R189, R83, R48 ;  /* 0x00000053bd537223 */ /* 0x000fe20000010030 */
[----:B------:R-:W-:Y:S01]  /*42b0*/  LOP3.LUT P3, RZ, R223, 0xff00, RZ, 0xc0, !PT ;  /* 0x0000ff00dfff7812 */ /* 0x000fe2000786c0ff */
[----:B------:R-:W-:Y:S01]  /*42c0*/  FFMA.FTZ R103, R189, R232, R49 ;  /* 0x000000e8bd677223 */ /* 0x000fe20000010031 */
[----:B------:R-:W-:Y:S01]  /*42d0*/  LOP3.LUT P4, RZ, R223, 0xff0000, RZ, 0xc0, !PT ;  /* 0x00ff0000dfff7812 */ /* 0x000fe2000788c0ff */
[C---:B------:R-:W-:Y:S01]  /*42e0*/  FFMA.FTZ R105, R189.reuse, R105, R50 ;  /* 0x00000069bd697223 */ /* 0x040fe20000010032 */
[----:B------:R-:W-:Y:S01]  /*42f0*/  FFMA.FTZ R107, R189, R228, R51 ;  /* 0x000000e4bd6b7223 */ /* 0x000fe20000010033 */
        /* <DEDUP_REMOVED lines=18> */
[----:B------:R-:W-:Y:S01]  /*4420*/  @P0 FMUL.FTZ R80, R104, R83 ;  /* 0x0000005368500220 */ /* 0x000fe20000410000 */
[----:B------:R-:W-:Y:S01]  /*4430*/  @P3 FMUL.FTZ R81, R109, R102 ;  /* 0x000000666d513220 */ /* 0x000fe20000410000 */
[----:B------:R-:W-:Y:S01]  /*4440*/  @P4 FMUL.FTZ R82, R108, R105 ;  /* 0x000000696c524220 */ /* 0x000fe20000410000 */
[----:B------:R-:W-:Y:S02]  /*4450*/  MOV R83, RZ ;  /* 0x000000ff00537202 */ /* 0x000fe40000000f00 */
[----:B------:R-:W-:Y:S02]  /*4460*/  FSEL R105, R76, RZ, P0 ;  /* 0x000000ff4c697208 */ /* 0x000fe40000000000 */
[----:B------:R-:W-:Y:S02]  /*4470*/  FSEL R104, R77, RZ, P3 ;  /* 0x000000ff4d687208 */ /* 0x000fe40001800000 */
[----:B------:R-:W-:Y:S02]  /*4480*/  FSEL R103, R78, RZ, P4 ;  /* 0x000000ff4e677208 */ /* 0x000fe40002000000 */
[----:B------:R-:W-:Y:S01]  /*4490*/  FSEL R102, R79, RZ, P5 ;  /* 0x000000ff4f667208 */ /* 0x000fe20002800000 */
[----:B------:R-:W-:Y:S06]  /*44a0*/  @!P5 BRA `(.L_x_9255) ;  /* 0x0000000000b4d947 */ /* 0x000fec0003800000 */
[----:B------:R-:W-:-:S05]  /*44b0*/  HADD2.F32 R83, -RZ, R243.H1_H1 ;  /* 0x300000f3ff537230 */ /* 0x000fca0000004100 */
[----:B------:R-:W-:Y:S01]  /*44c0*/  FMUL.FTZ R83, R83, R106 ;  /* 0x0000006a53537220 */ /* 0x000fe20000410000 */
[----:B------:R-:W-:Y:S06]  /*44d0*/  BRA `(.L_x_9255) ;  /* 0x0000000000a87947 */ /* 0x000fec0003800000 */
.L_x_9254:
        /* <DEDUP_REMOVED lines=13> */
[----:B------:R-:W-:Y:S01]  /*45b0*/  FFMA.FTZ R74, R189, R227, R50 ;  /* 0x000000e3bd4a7223 */ /* 0x000fe20000010032 */
[----:B------:R-:W-:Y:S01]  /*45c0*/  ISETP.GE.U32.AND P5, PT, R223, 0x1000000, PT ;  /* 0x01000000df00780c */ /* 0x000fe20003fa6070 */
[----:B------:R-:W-:Y:S01]  /*45d0*/  FFMA.FTZ R75, R189, R228, R51 ;  /* 0x000000e4bd4b7223 */ /* 0x000fe20000010033 */
        /* <DEDUP_REMOVED lines=12> */
[----:B------:R-:W-:Y:S02]  /*46a0*/  @P4 HADD2.F32 R108, -RZ, R127.H0_H0 ;  /* 0x2000007fff6c4230 */ /* 0x000fe40000004100 */
[----:B------:R-:W-:Y:S01]  /*46b0*/  FMUL.FTZ R78, R78, R105 ;  /* 0x000000694e4e7220 */ /* 0x000fe20000410000 */
[----:B------:R-:W-:Y:S02]  /*46c0*/  @P5 HADD2.F32 R111, -RZ, R243.H1_H1 ;  /* 0x300000f3ff6f5230 */ /* 0x000fe40000004100 */
[----:B------:R-:W-:Y:S01]  /*46d0*/  FMUL.FTZ R79, R79, R102 ;  /* 0x000000664f4f7220 */ /* 0x000fe20000410000 */
[----:B------:R-:W-:-:S02]  /*46e0*/  CS2R R80, SRZ ;  /* 0x0000000000507805 */ /* 0x000fc4000001ff00 */
[----:B------:R-:W-:Y:S01]  /*46f0*/  CS2R R82, SRZ ;  /* 0x0000000000527805 */ /* 0x000fe2000001ff00 */
[----:B------:R-:W-:Y:S01]  /*4700*/  @P0 FMUL.FTZ R80, R106, R103 ;  /* 0x000000676a500220 */ /* 0x000fe20000410000 */
[----:B------:R-:W-:Y:S01]  /*4710*/  @P3 FMUL.FTZ R81, R107, R104 ;  /* 0x000000686b513220 */ /* 0x000fe20000410000 */
[----:B------:R-:W-:Y:S01]  /*4720*/  @P4 FMUL.FTZ R82, R108, R105 ;  /* 0x000000696c524220 */ /* 0x000fe20000410000 */
[----:B------:R-:W-:Y:S01]  /*4730*/  @P5 FMUL.FTZ R83, R111, R102 ;  /* 0x000000666f535220 */ /* 0x000fe20000410000 */
[----:B------:R-:W-:Y:S02]  /*4740*/  FSEL R105, R76, RZ, P0 ;  /* 0x000000ff4c697208 */ /* 0x000fe40000000000 */
[----:B------:R-:W-:Y:S02]  /*4750*/  FSEL R104, R77, RZ, P3 ;  /* 0x000000ff4d687208 */ /* 0x000fe40001800000 */
[----:B------:R-:W-:Y:S02]  /*4760*/  FSEL R103, R78, RZ, P4 ;  /* 0x000000ff4e677208 */ /* 0x000fe40002000000 */
[----:B------:R-:W-:-:S07]  /*4770*/  FSEL R102, R79, RZ, P5 ;  /* 0x000000ff4f667208 */ /* 0x000fce0002800000 */
.L_x_9255:
[----:B------:R-:W-:Y:S05]  /*4780*/  BSYNC.RECONVERGENT B0 ;  /* 0x0000000000007941 */ /* 0x000fea0003800200 */
.L_x_9253:
        /* <DEDUP_REMOVED lines=10> */
[----:B------:R-:W-:Y:S04]  /*4830*/  BSSY.RECONVERGENT B0, `(.L_x_9256) ;  /* 0x0000059000007945 */ /* 0x000fe80003800200 */
        /* <DEDUP_REMOVED lines=46> */
.L_x_9257:
        /* <DEDUP_REMOVED lines=13> */
[----:B------:R-:W-:Y:S01]  /*4bf0*/  FFMA.FTZ R107, R189, R107, R54 ;  /* 0x0000006bbd6b7223 */ /* 0x000fe20000010036 */
[----:B------:R-:W-:Y:S01]  /*4c00*/  ISETP.GE.U32.AND P6, PT, R221, 0x1000000, PT ;  /* 0x01000000dd00780c */ /* 0x000fe20003fc6070 */
[----:B------:R-:W-:Y:S01]  /*4c10*/  FFMA.FTZ R109, R189, R222, R55 ;  /* 0x000000debd6d7223 */ /* 0x000fe20000010037 */
        /* <DEDUP_REMOVED lines=26> */
.L_x_9258:
[----:B------:R-:W-:Y:S05]  /*4dc0*/  BSYNC.RECONVERGENT B0 ;  /* 0x0000000000007941 */ /* 0x000fea0003800200 */
.L_x_9256:
        /* <DEDUP_REMOVED lines=18> */
[----:B0-----:R-:W-:Y:S01]  /*4ef0*/  FFMA.FTZ R72, R189, R212, R56 ;  /* 0x000000d4bd487223 */ /* 0x001fe20000010038 */
        /* <DEDUP_REMOVED lines=35> */
.L_x_9260:
        /* <DEDUP_REMOVED lines=42> */
.L_x_9261:
[----:B------:R-:W-:Y:S05]  /*53d0*/  BSYNC.RECONVERGENT B0 ;  /* 0x0000000000007941 */ /* 0x000fea0003800200 */
.L_x_9259:
        /* <DEDUP_REMOVED lines=39> */
[-C--:B------:R-:W-:Y:S01]  /*5650*/  FMUL.FTZ R78, R78, R119.reuse ;  /* 0x000000774e4e7220 */ /* 0x080fe20000410000 */
        /* <DEDUP_REMOVED lines=14> */
.L_x_9263:
        /* <DEDUP_REMOVED lines=12> */
[----:B------:R-:W-:Y:S01]  /*5800*/  ISETP.GE.U32.AND P6, PT, R203, 0x1000000, PT ;  /* 0x01000000cb00780c */ /* 0x000fe20003fc6070 */
[----:B------:R-:W-:Y:S01]  /*5810*/  FFMA.FTZ R197, R189, R197, R62 ;  /* 0x000000c5bdc57223 */ /* 0x000fe2000001003e */
[----:B------:R-:W-:Y:S01]  /*5820*/  LOP3.LUT P3, RZ, R203, 0xff, RZ, 0xc0, !PT ;  /* 0x000000ffcbff7812 */ /* 0x000fe2000786c0ff */
        /* <DEDUP_REMOVED lines=27> */
.L_x_9264:
[----:B------:R-:W-:Y:S05]  /*59e0*/  BSYNC.RECONVERGENT B0 ;  /* 0x0000000000007941 */ /* 0x000fea0003800200 */
.L_x_9262:
        /* <DEDUP_REMOVED lines=54> */
.L_x_9266:
        /* <DEDUP_REMOVED lines=42> */
.L_x_9267:
[----:B------:R-:W-:Y:S05]  /*5ff0*/  BSYNC.RECONVERGENT B0 ;  /* 0x0000000000007941 */ /* 0x000fea0003800200 */
.L_x_9265:
        /* <DEDUP_REMOVED lines=54> */
.L_x_9269:
        /* <DEDUP_REMOVED lines=11> */
[----:B------:R-:W-:Y:S01]  /*6410*/  LOP3.LUT P4, RZ, R93, 0xff00, RZ, 0xc0, !PT ;  /* 0x0000ff005dff7812 */ /* 0x000fe2000788c0ff */
[----:B------:R-:W-:Y:S01]  /*6420*/  FFMA.FTZ R189, R189, R86, R71 ;  /* 0x00000056bdbd7223 */ /* 0x000fe20000010047 */
        /* <DEDUP_REMOVED lines=29> */
.L_x_9270:
[----:B------:R-:W-:Y:S05]  /*6600*/  BSYNC.RECONVERGENT B0 ;  /* 0x0000000000007941 */ /* 0x000fea0003800200 */
.L_x_9268:
[----:B------:R-:W0:Y:S01]  /*6610*/  @P0 LDC.64 R76, c[0x0][0x478] ;  /* 0x00011e00ff4c0b82 */ /* 0x000e220000000a00 */
[----:B------:R-:W-:-:S04]  /*6620*/  IMAD.WIDE.U32 R110, R161, 0x10, R110 ;  /* 0x00000010a16e7825 */ /* 0x000fc800078e006e */
[----:B0-----:R-:W-:-:S05]  /*6630*/  @P0 IMAD.WIDE.U32 R76, R161, 0x10, R76 ;  /* 0x00000010a14c0825 */ /* 0x001fca00078e004c */
[----:B------:R0:W-:Y:S04]  /*6640*/  @P0 STG.E.128 desc[UR6][R76.64], R72 ;  /* 0x000000484c000986 */ /* 0x0001e8000c101d06 */
[----:B------:R0:W-:Y:S02]  /*6650*/  STG.E.128 desc[UR6][R110.64], R80 ;  /* 0x000000506e007986 */ /* 0x0001e4000c101d06 */
.L_x_9252:
        /* <DEDUP_REMOVED lines=100> */
.L_x_9232:
        /* <DEDUP_REMOVED lines=29> */
.L_x_9272:
        /* <DEDUP_REMOVED lines=9> */
.L_x_10829:


//--------------------- .text._ZN10layer_norm22ln_bwd_finalize_kernelINS_22Kernel_traits_finalizeILj3072E6__halfffffjLb1ELj1024ELj4ENS_18Kernel_traits_baseILj3072ES2_ffffjLj1024EEEEELb1ELb0EEEvNS_9BwdParamsE --------------------------
	.section	.text._ZN10layer_norm22ln_bwd_finalize_kernelINS_22Kernel_traits_finalizeILj3072E6__halfffffjLb1ELj1024ELj4ENS_18Kernel_traits_baseILj3072ES2_ffffjLj1024EEEEELb1ELb0EEEvNS_9BwdParamsE,"ax",@progbits
	.align	128
        .global         _ZN10layer_norm22ln_bwd_finalize_kernelINS_22Kernel_traits_finalizeILj3072E6__halfffffjLb1ELj1024ELj4ENS_18Kernel_traits_baseILj3072ES2_ffffjLj1024EEEEELb1ELb0EEEvNS_9BwdParamsE
        .type           _ZN10layer_norm22ln_bwd_finalize_kernelINS_22Kernel_traits_finalizeILj3072E6__halfffffjLb1ELj1024ELj4ENS_18Kernel_traits_baseILj3072ES2_ffffjLj1024EEEEELb1ELb0EEEvNS_9BwdParamsE,@function
        .size           _ZN10layer_norm22ln_bwd_finalize_kernelINS_22Kernel_traits_finalizeILj3072E6__halfffffjLb1ELj1024ELj4ENS_18Kernel_traits_baseILj3072ES2_ffffjLj1024EEEEELb1ELb0EEEvNS_9BwdParamsE,(.L_x_10830 - _ZN10layer_norm22ln_bwd_finalize_kernelINS_22Kernel_traits_finalizeILj3072E6__halfffffjLb1ELj1024ELj4ENS_18Kernel_traits_baseILj3072ES2_ffffjLj1024EEEEELb1ELb0EEEvNS_9BwdParamsE)
        .other          _ZN10layer_norm22ln_bwd_finalize_kernelINS_22Kernel_traits_finalizeILj3072E6__halfffffjLb1ELj1024ELj4ENS_18Kernel_traits_baseILj3072ES2_ffffjLj1024EEEEELb1ELb0EEEvNS_9BwdParamsE,@"STO_CUDA_ENTRY STV_DEFAULT"
_ZN10layer_norm22ln_bwd_finalize_kernelINS_22Kernel_traits_finalizeILj3072E6__halfffffjLb1ELj1024ELj4ENS_18Kernel_traits_baseILj3072ES2_ffffjLj1024EEEEELb1ELb0EEEvNS_9BwdParamsE:
.text._ZN10layer_norm22ln_bwd_finalize_kernelINS_22Kernel_traits_finalizeILj3072E6__halfffffjLb1ELj1024ELj4ENS_18Kernel_traits_baseILj3072ES2_ffffjLj1024EEEEELb1ELb0EEEvNS_9BwdParamsE:
        /* <DEDUP_REMOVED lines=57> */
.L_x_9277:
        /* <DEDUP_REMOVED lines=87> */
.L_x_9276:
[----:B------:R-:W-:Y:S05]  /*0900*/  BSYNC.RECONVERGENT B1 ;  /* 0x0000000000017941 */ /* 0x000fea0003800200 */
.L_x_9275:
        /* <DEDUP_REMOVED lines=50> */
.L_x_9279:
[----:B------:R-:W-:Y:S05]  /*0c30*/  BSYNC.RECONVERGENT B1 ;  /* 0x0000000000017941 */ /* 0x000fea0003800200 */
.L_x_9278:
        /* <DEDUP_REMOVED lines=29> */
.L_x_9281:
[----:B------:R-:W-:Y:S05]  /*0e10*/  BSYNC.RECONVERGENT B1 ;  /* 0x0000000000017941 */ /* 0x000fea0003800200 */
.L_x_9280:
        /* <DEDUP_REMOVED lines=14> */
.L_x_9274:
[----:B------:R-:W-:Y:S05]  /*0f00*/  BSYNC.RECONVERGENT B0 ;  /* 0x0000000000007941 */ /* 0x000fea0003800200 */
.L_x_9273:
        /* <DEDUP_REMOVED lines=78> */
.L_x_9282:
        /* <DEDUP_REMOVED lines=9> */
.L_x_10830:


//--------------------- .text._ZN10layer_norm13ln_bwd_kernelINS_13Kernel_traitsI6__halfffffjLj3072ELj1ELj1ELj4ELj16ENS_18Kernel_traits_baseILj3072ES2_ffffjLj128EEEEELb1ELb1ELb1ELb0EEEvNS_9BwdParamsE --------------------------
	.section	.text._ZN10layer_norm13ln_bwd_kernelINS_13Kernel_traitsI6__halfffffjLj3072ELj1ELj1ELj4ELj16ENS_18Kernel_traits_baseILj3072ES2_ffffjLj128EEEEELb1ELb1ELb1ELb0EEEvNS_9BwdParamsE,"ax",@progbits
	.align	128
        .global         _ZN10layer_norm13ln_bwd_kernelINS_13Kernel_traitsI6__halfffffjLj3072ELj1ELj1ELj4ELj16ENS_18Kernel_traits_baseILj3072ES2_ffffjLj128EEEEELb1ELb1ELb1ELb0EEEvNS_9BwdParamsE
        .type           _ZN10layer_norm13ln_bwd_kernelINS_13Kernel_traitsI6__halfffffjLj3072ELj1ELj1ELj4ELj16ENS_18Kernel_traits_baseILj3072ES2_ffffjLj128EEEEELb1ELb1ELb1ELb0EEEvNS_9BwdParamsE,@function
        .size           _ZN10layer_norm13ln_bwd_kernelINS_13Kernel_traitsI6__halfffffjLj3072ELj1ELj1ELj4ELj16ENS_18Kernel_traits_baseILj3072ES2_ffffjLj128EEEEELb1ELb1ELb1ELb0EEEvNS_9BwdParamsE,(.L_x_10831 - _ZN10layer_norm13ln_bwd_kernelINS_13Kernel_traitsI6__halfffffjLj3072ELj1ELj1ELj4ELj16ENS_18Kernel_traits_baseILj3072ES2_ffffjLj128EEEEELb1ELb1ELb1ELb0EEEvNS_9BwdParamsE)
        .other          _ZN10layer_norm13ln_bwd_kernelINS_13Kernel_traitsI6__halfffffjLj3072ELj1ELj1ELj4ELj16ENS_18Kernel_traits_baseILj3072ES2_ffffjLj128EEEEELb1ELb1ELb1ELb0EEEvNS_9BwdParamsE,@"STO_CUDA_ENTRY STV_DEFAULT"
_ZN10layer_norm13ln_bwd_kernelINS_13Kernel_traitsI6__halfffffjLj3072ELj1ELj1ELj4ELj16ENS_18Kernel_traits_baseILj3072ES2_ffffjLj128EEEEELb1ELb1ELb1ELb0EEEvNS_9BwdParamsE:
.text._ZN10layer_norm13ln_bwd_kernelINS_13Kernel_traitsI6__halfffffjLj3072ELj1ELj1ELj4ELj16ENS_18Kernel_traits_baseILj3072ES2_ffffjLj128EEEEELb1ELb1ELb1ELb0EEEvNS_9BwdParamsE:
        /* <DEDUP_REMOVED lines=18> */
[----:B-1----:R-:W-:Y:S01]  /*0120*/  UISETP.GE.AND UP0, UPT, UR5, UR4, UPT ;  /* 0x000000040500728c */ /* 0x002fe2000bf06270 */
[----:B------:R-:W-:Y:S01]  /*0130*/  P2R R17, PR, RZ, 0x20 ;  /* 0x00000020ff117803 */ /* 0x000fe20000000000 */
[----:B------:R-:W0:Y:S01]  /*0140*/  @P5 LDC.64 R2, c[0x0][0x3d0] ;  /* 0x0000f400ff025b82 */ /* 0x000e220000000a00 */
[----:B------:R-:W-:-:S02]  /*0150*/  P2R R16, PR, RZ, 0x8 ;  /* 0x00000008ff107803 */ /* 0x000fc40000000000 */
[----:B------:R-:W-:Y:S02]  /*0160*/  CS2R R120, SRZ ;  /* 0x0000000000787805 */ /* 0x000fe4000001ff00 */
[----:B------:R-:W-:-:S03]  /*0170*/  P2R R201, PR, RZ, 0x10 ;  /* 0x00000010ffc97803 */ /* 0x000fc60000000000 */
[----:B------:R-:W1:Y:S01]  /*0180*/  @P5 LDC.64 R4, c[0x0][0x3e8] ;  /* 0x0000fa00ff045b82 */ /* 0x000e620000000a00 */
[----:B------:R-:W-:-:S07]  /*0190*/  @P3 LOP3.LUT R57, R12, 0x80, RZ, 0xfc, !PT ;  /* 0x000000800c393812 */ /* 0x000fce00078efcff */
[----:B------:R-:W3:Y:S08]  /*01a0*/  @P0 LDC.64 R28, c[0x0][0x3d0] ;  /* 0x0000f400ff1c0b82 */ /* 0x000ef00000000a00 */
[----:B------:R-:W4:Y:S01]  /*01b0*/  @P0 LDC.64 R32, c[0x0][0x3e8] ;  /* 0x0000fa00ff200b82 */ /* 0x000f220000000a00 */
[----:B0-----:R-:W-:-:S05]  /*01c0*/  @P5 IMAD.WIDE.U32 R2, R57, 0x8, R2 ;  /* 0x0000000839025825 */ /* 0x001fca00078e0002 */
[----:B--2---:R0:W5:Y:S02]  /*01d0*/  @P5 LDG.E.64 R6, desc[UR6][R2.64] ;  /* 0x0000000602065981 */ /* 0x004164000c1e1b00 */
[----:B------:R-:W2:Y:S01]  /*01e0*/  @P1 LDC.64 R44, c[0x0][0x3d0] ;  /* 0x0000f400ff2c1b82 */ /* 0x000ea20000000a00 */
[C---:B-1----:R-:W-:Y:S01]  /*01f0*/  @P5 IMAD.WIDE.U32 R4, R57.reuse, 0x8, R4 ;  /* 0x0000000839045825 */ /* 0x042fe200078e0004 */
[----:B------:R-:W-:-:S04]  /*0200*/  @P5 IADD3 R57, PT, PT, R57, 0x80, RZ ;  /* 0x0000008039395810 */ /* 0x000fc80007ffe0ff */
[----:B------:R1:W5:Y:S02]  /*0210*/  @P5 LDG.E.64 R8, desc[UR6][R4.64] ;  /* 0x0000000604085981 */ /* 0x000364000c1e1b00 */
[----:B------:R-:W0:Y:S01]  /*0220*/  @P1 LDC.64 R46, c[0x0][0x3e8] ;  /* 0x0000fa00ff2e1b82 */ /* 0x000e220000000a00 */
[----:B---3--:R-:W-:-:S05]  /*0230*/  @P0 IMAD.WIDE.U32 R40, R57, 0x8, R28 ;  /* 0x0000000839280825 */ /* 0x008fca00078e001c */
[----:B------:R3:W5:Y:S02]  /*0240*/  @P0 LDG.E.64 R14, desc[UR6][R40.64] ;  /* 0x00000006280e0981 */ /* 0x000764000c1e1b00 */
[----:B------:R-:W1:Y:S01]  /*0250*/  @P2 LDC.64 R48, c[0x0][0x3d0] ;  /* 0x0000f400ff302b82 */ /* 0x000e620000000a00 */
[C---:B----4-:R-:W-:Y:S01]  /*0260*/  @P0 IMAD.WIDE.U32 R42, R57.reuse, 0x8, R32 ;  /* 0x00000008392a0825 */ /* 0x050fe200078e0020 */
[----:B------:R-:W-:-:S04]  /*0270*/  @P0 IADD3 R57, PT, PT, R57, 0x80, RZ ;  /* 0x0000008039390810 */ /* 0x000fc80007ffe0ff */
[----:B------:R3:W5:Y:S02]  /*0280*/  @P0 LDG.E.64 R18, desc[UR6][R42.64] ;  /* 0x000000062a120981 */ /* 0x000764000c1e1b00 */
[----:B------:R-:W4:Y:S01]  /*0290*/  @P2 LDC.64 R50, c[0x0][0x3e8] ;  /* 0x0000fa00ff322b82 */ /* 0x000f220000000a00 */
[----:B--2---:R-:W-:-:S05]  /*02a0*/  @P1 IMAD.WIDE.U32 R44, R57, 0x8, R44 ;  /* 0x00000008392c1825 */ /* 0x004fca00078e002c */
[----:B------:R3:W5:Y:S02]  /*02b0*/  @P1 LDG.E.64 R20, desc[UR6][R44.64] ;  /* 0x000000062c141981 */ /* 0x000764000c1e1b00 */
[----:B------:R-:W2:Y:S01]  /*02c0*/  @P4 LDC.64 R52, c[0x0][0x3d0] ;  /* 0x0000f400ff344b82 */ /* 0x000ea20000000a00 */
[C---:B0-----:R-:W-:Y:S01]  /*02d0*/  @P1 IMAD.WIDE.U32 R46, R57.reuse, 0x8, R46 ;  /* 0x00000008392e1825 */ /* 0x041fe200078e002e */
[----:B------:R-:W-:-:S04]  /*02e0*/  @P1 IADD3 R57, PT, PT, R57, 0x80, RZ ;  /* 0x0000008039391810 */ /* 0x000fc80007ffe0ff */
[----:B------:R3:W5:Y:S02]  /*02f0*/  @P1 LDG.E.64 R22, desc[UR6][R46.64] ;  /* 0x000000062e161981 */ /* 0x000764000c1e1b00 */
[----:B------:R-:W0:Y:S08]  /*0300*/  @P4 LDC.64 R54, c[0x0][0x3e8] ;  /* 0x0000fa00ff364b82 */ /* 0x000e300000000a00 */
[----:B------:R-:W3:Y:S08]  /*0310*/  @P3 LDC.64 R36, c[0x0][0x3d0] ;  /* 0x0000f400ff243b82 */ /* 0x000ef00000000a00 */
[----:B------:R-:W3:Y:S01]  /*0320*/  @P3 LDC.64 R38, c[0x0][0x3e8] ;  /* 0x0000fa00ff263b82 */ /* 0x000ee20000000a00 */
[----:B-1----:R-:W-:-:S04]  /*0330*/  @P2 IMAD.WIDE.U32 R48, R57, 0x8, R48 ;  /* 0x0000000839302825 */ /* 0x002fc800078e0030 */
[C---:B----4-:R-:W-:Y:S01]  /*0340*/  @P2 IMAD.WIDE.U32 R50, R57.reuse, 0x8, R50 ;  /* 0x0000000839322825 */ /* 0x050fe200078e0032 */
[----:B------:R-:W-:Y:S01]  /*0350*/  @P2 IADD3 R57, PT, PT, R57, 0x80, RZ ;  /* 0x0000008039392810 */ /* 0x000fe20007ffe0ff */
[----:B------:R1:W5:Y:S04]  /*0360*/  @P2 LDG.E.64 R24, desc[UR6][R48.64] ;  /* 0x0000000630182981 */ /* 0x000368000c1e1b00 */
[C---:B--2---:R-:W-:Y:S01]  /*0370*/  @P4 IMAD.WIDE.U32 R28, R57.reuse, 0x8, R52 ;  /* 0x00000008391c4825 */ /* 0x044fe200078e0034 */
[----:B------:R1:W5:Y:S03]  /*0380*/  @P2 LDG.E.64 R26, desc[UR6][R50.64] ;  /* 0x00000006321a2981 */ /* 0x000366000c1e1b00 */
[----:B0-----:R-:W-:Y:S01]  /*0390*/  @P4 IMAD.WIDE.U32 R32, R57, 0x8, R54 ;  /* 0x0000000839204825 */ /* 0x001fe200078e0036 */
[----:B------:R1:W5:Y:S03]  /*03a0*/  @P4 LDG.E.64 R30, desc[UR6][R28.64] ;  /* 0x000000061c1e4981 */ /* 0x000366000c1e1b00 */
[C---:B---3--:R-:W-:Y:S01]  /*03b0*/  @P3 IMAD.WIDE.U32 R2, R12.reuse, 0x8, R36 ;  /* 0x000000080c023825 */ /* 0x048fe200078e0024 */
[----:B------:R1:W5:Y:S03]  /*03c0*/  @P4 LDG.E.64 R34, desc[UR6][R32.64] ;  /* 0x0000000620224981 */ /* 0x000366000c1e1b00 */
[----:B------:R-:W-:Y:S01]  /*03d0*/  @P3 IMAD.WIDE.U32 R4, R12, 0x8, R38 ;  /* 0x000000080c043825 */ /* 0x000fe200078e0026 */
[----:B------:R1:W5:Y:S04]  /*03e0*/  @P3 LDG.E.64 R160, desc[UR6][R2.64] ;  /* 0x0000000602a03981 */ /* 0x000368000c1e1b00 */
[----:B------:R1:W5:Y:S01]  /*03f0*/  @P3 LDG.E.64 R158, desc[UR6][R4.64] ;  /* 0x00000006049e3981 */ /* 0x000362000c1e1b00 */
        /* <DEDUP_REMOVED lines=35> */
[----:B-1----:R-:W-:Y:S06]  /*0630*/  BRA.U UP0, `(.L_x_9283) ;  /* 0x0000009100507547 */ /* 0x002fec000b800000 */
[----:B-----5:R-:W-:Y:S02]  /*0640*/  MOV R181, R6 ;  /* 0x0000000600b57202 */ /* 0x020fe40000000f00 */
[----:B------:R-:W-:Y:S02]  /*0650*/  CS2R R120, SRZ ;  /* 0x0000000000787805 */ /* 0x000fe4000001ff00 */
[----:B------:R-:W-:Y:S02]  /*0660*/  SHF.R.U64 R0, R6, 0x10, R7 ;  /* 0x0000001006007819 */ /* 0x000fe40000001207 */
        /* <DEDUP_REMOVED lines=25> */
[----:B------:R-:W-:Y:S02]  /*0800*/  SHF.R.U32.HI R10, RZ, 0x10, R25 ;  /* 0x00000010ff0a7819 */ /* 0x000fe40000011619 */
[----:B------:R-:W-:-:S02]  /*0810*/  CS2R R92, SRZ ;  /* 0x00000000005c7805 */ /* 0x000fc4000001ff00 */
[----:B------:R-:W-:Y:S02]  /*0820*/  SHF.R.U64 R8, R8, 0x10, R9 ;  /* 0x0000001008087819 */ /* 0x000fe40000001209 */
[----:B------:R-:W-:Y:S02]  /*0830*/  CS2R R94, SRZ ;  /* 0x00000000005e7805 */ /* 0x000fe4000001ff00 */
[----:B------:R-:W-:Y:S02]  /*0840*/  MOV R214, R9 ;  /* 0x0000000900d67202 */ /* 0x000fe40000000f00 */
        /* <DEDUP_REMOVED lines=13> */
[----:B------:R-:W-:Y:S02]  /*0920*/  PRMT R181, R181, 0x5410, R0 ;  /* 0x00005410b5b57816 */ /* 0x000fe40000000000 */
[----:B------:R-:W-:-:S02]  /*0930*/  CS2R R78, SRZ ;  /* 0x00000000004e7805 */ /* 0x000fc4000001ff00 */
[----:B------:R-:W-:Y:S02]  /*0940*/  MOV R209, R24 ;  /* 0x0000001800d17202 */ /* 0x000fe40000000f00 */
[----:B------:R-:W-:Y:S02]  /*0950*/  CS2R R72, SRZ ;  /* 0x0000000000487805 */ /* 0x000fe4000001ff00 */
[----:B------:R-:W-:Y:S02]  /*0960*/  SHF.R.U64 R7, R24, 0x10, R25 ;  /* 0x0000001018077819 */ /* 0x000fe40000001219 */
        /* <DEDUP_REMOVED lines=9> */
[----:B------:R-:W-:Y:S02]  /*0a00*/  SHF.R.U32.HI R9, RZ, 0x10, R9 ;  /* 0x00000010ff097819 */ /* 0x000fe40000011609 */
        /* <DEDUP_REMOVED lines=11> */
[----:B------:R-:W-:Y:S01]  /*0ac0*/  SHF.R.U32.HI R20, RZ, 0x10, R27 ;  /* 0x00000010ff147819 */ /* 0x000fe2000001161b */
[----:B------:R-:W0:Y:S01]  /*0ad0*/  LDCU.U8 UR14, c[0x0][0x410] ;  /* 0x00008200ff0e77ac */ /* 0x000e220008000000 */
[----:B------:R-:W-:Y:S02]  /*0ae0*/  MOV R223, R34 ;  /* 0x0000002200df7202 */ /* 0x000fe40000000f00 */
[--C-:B------:R-:W-:Y:S01]  /*0af0*/  SHF.R.U64 R21, R34, 0x10, R35.reuse ;  /* 0x0000001022157819 */ /* 0x100fe20000001223 */
[----:B------:R-:W-:Y:S01]  /*0b00*/  UPLOP3.LUT UP1, UPT, UPT, UPT, UPT, 0x40, 0x4 ;  /* 0x000000000004789c */ /* 0x000fe20003f2e870 */
[----:B------:R-:W-:Y:S01]  /*0b10*/  MOV R224, R35 ;  /* 0x0000002300e07202 */ /* 0x000fe20000000f00 */
[----:B------:R-:W1:Y:S01]  /*0b20*/  LDCU UR15, c[0x0][0x400] ;  /* 0x00008000ff0f77ac */ /* 0x000e620008000800 */
[----:B------:R-:W-:Y:S02]  /*0b30*/  SHF.R.U32.HI R22, RZ, 0x10, R35 ;  /* 0x00000010ff167819 */ /* 0x000fe40000011623 */
[--C-:B------:R-:W-:Y:S01]  /*0b40*/  SHF.R.U64 R225, R158, 0x10, R159.reuse ;  /* 0x000000109ee17819 */ /* 0x100fe2000000129f */
[----:B------:R-:W2:Y:S01]  /*0b50*/  LDCU.64 UR8, c[0x0][0x408] ;  /* 0x00008100ff0877ac */ /* 0x000ea20008000a00 */
[----:B------:R-:W-:-:S02]  /*0b60*/  SHF.R.U32.HI R0, RZ, 0x10, R159 ;  /* 0x00000010ff007819 */ /* 0x000fc4000001169f */
[----:B------:R-:W-:Y:S01]  /*0b70*/  PRMT R210, R210, 0x5410, R10 ;  /* 0x00005410d2d27816 */ /* 0x000fe2000000000a */
[----:B------:R-:W3:Y:S01]  /*0b80*/  LDCU.64 UR10, c[0x0][0x438] ;  /* 0x00008700ff0a77ac */ /* 0x000ee20008000a00 */
[----:B------:R-:W-:Y:S02]  /*0b90*/  PRMT R199, R199, 0x5410, R2 ;  /* 0x00005410c7c77816 */ /* 0x000fe40000000002 */
[----:B------:R-:W-:Y:S01]  /*0ba0*/  PRMT R205, R205, 0x5410, R3 ;  /* 0x00005410cdcd7816 */ /* 0x000fe20000000003 */
[----:B------:R-:W4:Y:S01]  /*0bb0*/  LDCU.64 UR12, c[0x0][0x478] ;  /* 0x00008f00ff0c77ac */ /* 0x000f220008000a00 */
        /* <DEDUP_REMOVED lines=17> */
[----:B01234-:R-:W-:-:S07]  /*0cd0*/  MOV R10, UR5 ;  /* 0x00000005000a7c02 */ /* 0x01ffce0008000f00 */
.L_x_9420:
        /* <DEDUP_REMOVED lines=14> */
[----:B------:R-:W0:Y:S04]  /*0dc0*/  LDC R13, c[0x0][0x388] ;  /* 0x0000e200ff0d7b82 */ /* 0x000e280000000800 */
[----:B------:R1:W2:Y:S01]  /*0dd0*/  LDG.E R185, desc[UR6][R16.64] ;  /* 0x0000000610b97981 */ /* 0x0002a2000c1e1900 */
[----:B-----5:R-:W-:Y:S01]  /*0de0*/  ISETP.GE.AND P4, PT, R7, 0x1, PT ;  /* 0x000000010700780c */ /* 0x020fe20003f86270 */
[----:B------:R-:W-:Y:S01]  /*0df0*/  HFMA2 R184, -RZ, RZ, 0, 0 ;  /* 0x00000000ffb87431 */ /* 0x000fe200000001ff */
[----:B------:R-:W-:Y:S01]  /*0e00*/  IADD3 R144, PT, PT, R8, -0x1, RZ ;  /* 0xffffffff08907810 */ /* 0x000fe20007ffe0ff */
[----:B------:R-:W-:Y:S01]  /*0e10*/  BSSY.RECONVERGENT B1, `(.L_x_9286) ;  /* 0x000004d000017945 */ /* 0x000fe20003800200 */
[C---:B------:R-:W-:Y:S01]  /*0e20*/  ISETP.GE.U32.AND P6, PT, R11.reuse, 0x80, PT ;  /* 0x000000800b00780c */ /* 0x040fe20003fc6070 */
[----:B------:R-:W-:Y:S01]  /*0e30*/  HFMA2 R190, -RZ, RZ, 0, 0 ;  /* 0x00000000ffbe7431 */ /* 0x000fe200000001ff */
[----:B------:R-:W-:-:S02]  /*0e40*/  ISETP.GE.U32.AND P5, PT, R11, 0x100, PT ;  /* 0x000001000b00780c */ /* 0x000fc40003fa6070 */
[----:B------:R-:W-:Y:S02]  /*0e50*/  ISETP.NE.AND P2, PT, RZ, UR14, PT ;  /* 0x0000000eff007c0c */ /* 0x000fe4000bf45270 */
[C---:B------:R-:W-:Y:S02]  /*0e60*/  ISETP.GE.U32.AND P0, PT, R11.reuse, 0x180, PT ;  /* 0x000001800b00780c */ /* 0x040fe40003f06070 */
[----:B------:R-:W-:Y:S02]  /*0e70*/  ISETP.GE.U32.AND P1, PT, R11, 0x200, PT ;  /* 0x000002000b00780c */ /* 0x000fe40003f26070 */
[----:B------:R-:W-:Y:S02]  /*0e80*/  @P4 IADD3 R6, PT, PT, R7, -0x1, RZ ;  /* 0xffffffff07064810 */ /* 0x000fe40007ffe0ff */
[----:B-1----:R-:W-:Y:S02]  /*0e90*/  P2R R16, PR, RZ, 0x40 ;  /* 0x00000040ff107803 */ /* 0x002fe40000000000 */
[----:B------:R-:W-:Y:S01]  /*0ea0*/  MOV R187, RZ ;  /* 0x000000ff00bb7202 */ /* 0x000fe20000000f00 */
[----:B0-----:R-:W-:-:S02]  /*0eb0*/  @P4 IMAD R145, R6, R13, RZ ;  /* 0x0000000d06914224 */ /* 0x001fc400078e02ff */
[-C--:B------:R-:W-:Y:S02]  /*0ec0*/  IMAD R6, R10, R13.reuse, RZ ;  /* 0x0000000d0a067224 */ /* 0x080fe400078e02ff */
[----:B------:R-:W-:Y:S01]  /*0ed0*/  IMAD R144, R144, R13, RZ ;  /* 0x0000000d90907224 */ /* 0x000fe200078e02ff */
[----:B------:R-:W-:-:S04]  /*0ee0*/  @P4 SHF.R.S32.HI R146, RZ, 0x1f, R145 ;  /* 0x0000001fff924819 */ /* 0x000fc80000011491 */
[----:B------:R-:W-:Y:S02]  /*0ef0*/  @P4 LEA.HI R149, R146, R145, RZ, 0x2 ;  /* 0x0000009192954211 */ /* 0x000fe400078f10ff */
[----:B------:R-:W-:Y:S02]  /*0f00*/  SHF.R.S32.HI R145, RZ, 0x1f, R6 ;  /* 0x0000001fff917819 */ /* 0x000fe40000011406 */
[----:B------:R-:W-:Y:S02]  /*0f10*/  SHF.R.S32.HI R17, RZ, 0x1f, R144 ;  /* 0x0000001fff117819 */ /* 0x000fe40000011490 */
[----:B------:R-:W-:Y:S02]  /*0f20*/  LEA.HI R145, R145, R6, RZ, 0x2 ;  /* 0x0000000691917211 */ /* 0x000fe400078f10ff */
[----:B------:R-:W-:Y:S02]  /*0f30*/  LEA.HI R147, R17, R144, RZ, 0x2 ;  /* 0x0000009011937211 */ /* 0x000fe400078f10ff */
[----:B------:R-:W-:-:S02]  /*0f40*/  LEA.HI.SX32 R6, R145, R12, 0x1e ;  /* 0x0000000c91067211 */ /* 0x000fc400078ff2ff */
[-C--:B------:R-:W-:Y:S02]  /*0f50*/  @P4 LEA.HI.SX32 R184, R149, R12.reuse, 0x1e ;  /* 0x0000000c95b84211 */ /* 0x080fe400078ff2ff */
[----:B------:R-:W-:Y:S02]  /*0f60*/  P2R R17, PR, RZ, 0x20 ;  /* 0x00000020ff117803 */ /* 0x000fe40000000000 */
[----:B------:R-:W-:Y:S02]  /*0f70*/  LEA.HI.SX32 R186, R147, R12, 0x1e ;  /* 0x0000000c93ba7211 */ /* 0x000fe400078ff2ff */
[----:B------:R-:W-:Y:S02]  /*0f80*/  MOV R189, R6 ;  /* 0x0000000600bd7202 */ /* 0x000fe40000000f00 */
[----:B--2---:R-:W-:Y:S01]  /*0f90*/  FSEL R185, R185, RZ, !P2 ;  /* 0x000000ffb9b97208 */ /* 0x004fe20005000000 */
[----:B------:R-:W-:Y:S06]  /*0fa0*/  @!P6 BRA `(.L_x_9287) ;  /* 0x0000000000cce947 */ /* 0x000fec0003800000 */
        /* <DEDUP_REMOVED lines=12> */
[----:B------:R-:W-:Y:S01]  /*1070*/  SHF.R.U64 R164, R160, 0x10, R161 ;  /* 0x00000010a0a47819 */ /* 0x000fe200000012a1 */
[----:B------:R-:W-:Y:S02]  /*1080*/  HADD2.F32 R163, -RZ, R160.H0_H0 ;  /* 0x200000a0ffa37230 */ /* 0x000fe40000004100 */
[----:B0-----:R-:W-:-:S04]  /*1090*/  @P2 IMAD.WIDE.U32 R168, R189, 0x10, R168 ;  /* 0x00000010bda82825 */ /* 0x001fc800078e00a8 */
[----:B------:R-:W-:Y:S01]  /*10a0*/  HADD2.F32 R164, -RZ, R164.H0_H0 ;  /* 0x200000a4ffa47230 */ /* 0x000fe20000004100 */
[----:B------:R0:W5:Y:S01]  /*10b0*/  @P2 LDG.E.128 R48, desc[UR6][R168.64] ;  /* 0x00000006a8302981 */ /* 0x000162000c1e1d00 */
[----:B------:R-:W-:Y:S02]  /*10c0*/  IADD3 R184, PT, PT, R184, 0x80, RZ ;  /* 0x00000080b8b87810 */ /* 0x000fe40007ffe0ff */
[----:B------:R-:W-:Y:S02]  /*10d0*/  IADD3 R186, PT, PT, R186, 0x80, RZ ;  /* 0x00000080baba7810 */ /* 0x000fe40007ffe0ff */
[----:B------:R-:W-:Y:S01]  /*10e0*/  IADD3 R189, PT, PT, R189, 0x80, RZ ;  /* 0x00000080bdbd7810 */ /* 0x000fe20007ffe0ff */
[C---:B---3--:R-:W-:Y:S01]  /*10f0*/  FADD.FTZ R148, -R185.reuse, R148 ;  /* 0x00000094b9947221 */ /* 0x048fe20000010100 */
[C---:B------:R-:W-:Y:S01]  /*1100*/  FADD.FTZ R166, -R185.reuse, R149 ;  /* 0x00000095b9a67221 */ /* 0x040fe20000010100 */
[----:B------:R-:W-:Y:S01]  /*1110*/  FADD.FTZ R178, -R185, R151 ;  /* 0x00000097b9b27221 */ /* 0x000fe20000010100 */
[----:B------:R-:W-:Y:S01]  /*1120*/  SHF.R.U32.HI R151, RZ, 0x10, R161 ;  /* 0x00000010ff977819 */ /* 0x000fe200000116a1 */
[----:B------:R-:W-:Y:S01]  /*1130*/  FMUL.FTZ R3, R9, R148 ;  /* 0x0000009409037220 */ /* 0x000fe20000410000 */
[----:B------:R-:W-:-:S02]  /*1140*/  HADD2.F32 R149, -RZ, R161.H0_H0 ;  /* 0x200000a1ff957230 */ /* 0x000fc40000004100 */
[----:B------:R-:W-:Y:S01]  /*1150*/  FMUL.FTZ R166, R9, R166 ;  /* 0x000000a609a67220 */ /* 0x000fe20000410000 */
[----:B----4-:R-:W-:Y:S01]  /*1160*/  FMUL.FTZ R154, R144, R163 ;  /* 0x000000a3909a7220 */ /* 0x010fe20000410000 */
[----:B------:R-:W-:Y:S01]  /*1170*/  FADD.FTZ R96, R96, R144 ;  /* 0x0000009060607221 */ /* 0x000fe20000010000 */
[----:B------:R-:W-:Y:S01]  /*1180*/  FFMA.FTZ R120, R144, R3, R120 ;  /* 0x0000000390787223 */ /* 0x000fe20000010078 */
[----:B------:R-:W-:Y:S01]  /*1190*/  FADD.FTZ R150, -R185, R150 ;  /* 0x00000096b9967221 */ /* 0x000fe20000010100 */
[----:B------:R-:W-:Y:S02]  /*11a0*/  HADD2.F32 R144, -RZ, R151.H0_H0 ;  /* 0x20000097ff907230 */ /* 0x000fe40000004100 */
[----:B------:R-:W-:Y:S01]  /*11b0*/  FMUL.FTZ R164, R145, R164 ;  /* 0x000000a491a47220 */ /* 0x000fe20000410000 */
[----:B------:R-:W-:Y:S01]  /*11c0*/  FADD.FTZ R97, R97, R145 ;  /* 0x0000009161617221 */ /* 0x000fe20000010000 */
[----:B------:R-:W-:Y:S01]  /*11d0*/  FFMA.FTZ R121, R145, R166, R121 ;  /* 0x000000a691797223 */ /* 0x000fe20000010079 */
[----:B0-----:R-:W-:Y:S01]  /*11e0*/  FMUL.FTZ R168, R146, R149 ;  /* 0x0000009592a87220 */ /* 0x001fe20000410000 */
[----:B------:R-:W-:Y:S01]  /*11f0*/  FADD.FTZ R145, RZ, R154 ;  /* 0x0000009aff917221 */ /* 0x000fe20000010000 */
[----:B------:R-:W-:Y:S01]  /*1200*/  FFMA.FTZ R149, R3, R154, RZ ;  /* 0x0000009a03957223 */ /* 0x000fe200000100ff */
[----:B------:R-:W-:Y:S01]  /*1210*/  FMUL.FTZ R163, R9, R150 ;  /* 0x0000009609a37220 */ /* 0x000fe20000410000 */
[----:B------:R-:W-:Y:S01]  /*1220*/  FMUL.FTZ R169, R147, R144 ;  /* 0x0000009093a97220 */ /* 0x000fe20000410000 */
[----:B------:R-:W-:Y:S01]  /*1230*/  FADD.FTZ R145, R145, R164 ;  /* 0x000000a491917221 */ /* 0x000fe20000010000 */
[----:B------:R-:W-:Y:S01]  /*1240*/  FFMA.FTZ R144, R166, R164, R149 ;  /* 0x000000a4a6907223 */ /* 0x000fe20000010095 */
[----:B------:R-:W-:Y:S01]  /*1250*/  FADD.FTZ R98, R98, R146 ;  /* 0x0000009262627221 */ /* 0x000fe20000010000 */
[----:B------:R-:W-:Y:S01]  /*1260*/  FFMA.FTZ R122, R146, R163, R122 ;  /* 0x000000a3927a7223 */ /* 0x000fe2000001007a */
[----:B------:R-:W-:Y:S01]  /*1270*/  FADD.FTZ R146, R145, R168 ;  /* 0x000000a891927221 */ /* 0x000fe20000010000 */
[----:B------:R-:W-:Y:S01]  /*1280*/  FMUL.FTZ R178, R9, R178 ;  /* 0x000000b209b27220 */ /* 0x000fe20000410000 */
[----:B------:R-:W-:Y:S01]  /*1290*/  FFMA.FTZ R145, R163, R168, R144 ;  /* 0x000000a8a3917223 */ /* 0x000fe20000010090 */
[----:B------:R-:W-:Y:S01]  /*12a0*/  FADD.FTZ R99, R99, R147 ;  /* 0x0000009363637221 */ /* 0x000fe20000010000 */
[----:B------:R-:W-:Y:S01]  /*12b0*/  FADD.FTZ R187, R146, R169 ;  /* 0x000000a992bb7221 */ /* 0x000fe20000010000 */
[----:B------:R-:W-:Y:S01]  /*12c0*/  FFMA.FTZ R123, R147, R178, R123 ;  /* 0x000000b2937b7223 */ /* 0x000fe2000001007b */
[----:B------:R-:W-:-:S07]  /*12d0*/  FFMA.FTZ R190, R178, R169, R145 ;  /* 0x000000a9b2be7223 */ /* 0x000fce0000010091 */
.L_x_9287:
[----:B------:R-:W-:Y:S05]  /*12e0*/  BSYNC.RECONVERGENT B1 ;  /* 0x0000000000017941 */ /* 0x000fea0003800200 */
.L_x_9286:
        /* <DEDUP_REMOVED lines=12> */
[----:B------:R-:W-:Y:S02]  /*13b0*/  HADD2.F32 R155, -RZ, R181.H0_H0 ;  /* 0x200000b5ff9b7230 */ /* 0x000fe40000004100 */
[----:B--2---:R-:W-:-:S05]  /*13c0*/  IMAD.WIDE.U32 R170, R184, 0x4, R170 ;  /* 0x00000004b8aa7825 */ /* 0x004fca00078e00aa */
[----:B------:R2:W5:Y:S01]  /*13d0*/  LDG.E R4, desc[UR6][R170.64] ;  /* 0x00000006aa047981 */ /* 0x000562000c1e1900 */
[----:B0-----:R-:W-:-:S05]  /*13e0*/  @P2 IMAD.WIDE.U32 R182, R189, 0x10, R182 ;  /* 0x00000010bdb62825 */ /* 0x001fca00078e00b6 */
[----:B------:R0:W5:Y:S01]  /*13f0*/  @P2 LDG.E.128 R44, desc[UR6][R182.64] ;  /* 0x00000006b62c2981 */ /* 0x000162000c1e1d00 */
[----:B------:R-:W-:Y:S02]  /*1400*/  IADD3 R184, PT, PT, R184, 0x80, RZ ;  /* 0x00000080b8b87810 */ /* 0x000fe40007ffe0ff */
[----:B------:R-:W-:Y:S02]  /*1410*/  IADD3 R186, PT, PT, R186, 0x80, RZ ;  /* 0x00000080baba7810 */ /* 0x000fe40007ffe0ff */
[----:B------:R-:W-:Y:S01]  /*1420*/  IADD3 R189, PT, PT, R189, 0x80, RZ ;  /* 0x00000080bdbd7810 */ /* 0x000fe20007ffe0ff */
[C---:B---3--:R-:W-:Y:S01]  /*1430*/  FADD.FTZ R162, -R185.reuse, R148 ;  /* 0x00000094b9a27221 */ /* 0x048fe20000010100 */
[----:B------:R-:W-:-:S03]  /*1440*/  FADD.FTZ R180, -R185, R149 ;  /* 0x00000095b9b47221 */ /* 0x000fc60000010100 */
[C---:B-1----:R-:W-:Y:S01]  /*1450*/  FMUL.FTZ R27, R9.reuse, R162 ;  /* 0x000000a2091b7220 */ /* 0x042fe20000410000 */
[----:B------:R-:W-:Y:S02]  /*1460*/  HADD2.F32 R148, -RZ, R181.H1_H1 ;  /* 0x300000b5ff947230 */ /* 0x000fe40000004100 */
[----:B----4-:R-:W-:Y:S01]  /*1470*/  FMUL.FTZ R26, R144, R155 ;  /* 0x0000009b901a7220 */ /* 0x010fe20000410000 */
[----:B------:R-:W-:Y:S01]  /*1480*/  FADD.FTZ R92, R92, R144 ;  /* 0x000000905c5c7221 */ /* 0x000fe20000010000 */
[----:B------:R-:W-:Y:S01]  /*1490*/  FFMA.FTZ R116, R144, R27, R116 ;  /* 0x0000001b90747223 */ /* 0x000fe20000010074 */
[--C-:B------:R-:W-:Y:S02]  /*14a0*/  HADD2.F32 R144, -RZ, R199.reuse.H1_H1 ;  /* 0x300000c7ff907230 */ /* 0x100fe40000004100 */
[----:B------:R-:W-:Y:S01]  /*14b0*/  FMUL.FTZ R162, R9, R180 ;  /* 0x000000b409a27220 */ /* 0x000fe20000410000 */
[----:B------:R-:W-:Y:S02]  /*14c0*/  HADD2.F32 R149, -RZ, R199.H0_H0 ;  /* 0x200000c7ff957230 */ /* 0x000fe40000004100 */
[----:B------:R-:W-:Y:S01]  /*14d0*/  FADD.FTZ R150, -R185, R150 ;  /* 0x00000096b9967221 */ /* 0x000fe20000010100 */
[----:B------:R-:W-:Y:S01]  /*14e0*/  FMUL.FTZ R157, R145, R148 ;  /* 0x00000094919d7220 */ /* 0x000fe20000410000 */
[----:B--2---:R-:W-:Y:S01]  /*14f0*/  FMUL.FTZ R171, R147, R144 ;  /* 0x0000009093ab7220 */ /* 0x004fe20000410000 */
[----:B------:R-:W-:Y:S01]  /*1500*/  FADD.FTZ R93, R93, R145 ;  /* 0x000000915d5d7221 */ /* 0x000fe20000010000 */
[----:B------:R-:W-:Y:S01]  /*1510*/  FFMA.FTZ R117, R145, R162, R117 ;  /* 0x000000a291757223 */ /* 0x000fe20000010075 */
[----:B------:R-:W-:Y:S01]  /*1520*/  FADD.FTZ R144, R187, R26 ;  /* 0x0000001abb907221 */ /* 0x000fe20000010000 */
[----:B------:R-:W-:Y:S01]  /*1530*/  FFMA.FTZ R145, R27, R26, R190 ;  /* 0x0000001a1b917223 */ /* 0x000fe200000100be */
[----:B------:R-:W-:Y:S01]  /*1540*/  FMUL.FTZ R170, R146, R149 ;  /* 0x0000009592aa7220 */ /* 0x000fe20000410000 */
[----:B------:R-:W-:Y:S01]  /*1550*/  FMUL.FTZ R155, R9, R150 ;  /* 0x00000096099b7220 */ /* 0x000fe20000410000 */
[----:B------:R-:W-:Y:S01]  /*1560*/  FADD.FTZ R149, R144, R157 ;  /* 0x0000009d90957221 */ /* 0x000fe20000010000 */
[----:B------:R-:W-:Y:S01]  /*1570*/  FADD.FTZ R188, -R185, R151 ;  /* 0x00000097b9bc7221 */ /* 0x000fe20000010100 */
        /* <DEDUP_REMOVED lines=10> */
.L_x_9289:
[----:B------:R-:W-:Y:S05]  /*1620*/  BSYNC.RECONVERGENT B1 ;  /* 0x0000000000017941 */ /* 0x000fea0003800200 */
.L_x_9288:
        /* <DEDUP_REMOVED lines=51> */
.L_x_9291:
[----:B------:R-:W-:Y:S05]  /*1960*/  BSYNC.RECONVERGENT B1 ;  /* 0x0000000000017941 */ /* 0x000fea0003800200 */
.L_x_9290:
        /* <DEDUP_REMOVED lines=24> */
[----:B------:R-:W-:Y:S01]  /*1af0*/  FMUL.FTZ R152, R9, R152 ;  /* 0x0000009809987220 */ /* 0x000fe20000410000 */
[----:B----4-:R-:W-:Y:S01]  /*1b00*/  FMUL.FTZ R22, R144, R33 ;  /* 0x0000002190167220 */ /* 0x010fe20000410000 */
[----:B------:R-:W-:Y:S01]  /*1b10*/  FADD.FTZ R84, R84, R144 ;  /* 0x0000009054547221 */ /* 0x000fe20000010000 */
[----:B------:R-:W-:Y:S01]  /*1b20*/  FFMA.FTZ R108, R144, R23, R108 ;  /* 0x00000017906c7223 */ /* 0x000fe2000001006c */
[--C-:B------:R-:W-:Y:S02]  /*1b30*/  HADD2.F32 R144, -RZ, R208.reuse.H1_H1 ;  /* 0x300000d0ff907230 */ /* 0x100fe40000004100 */
[----:B------:R-:W-:Y:S01]  /*1b40*/  FADD.FTZ R150, -R185, R150 ;  /* 0x00000096b9967221 */ /* 0x000fe20000010100 */
[----:B------:R-:W-:-:S02]  /*1b50*/  HADD2.F32 R149, -RZ, R208.H0_H0 ;  /* 0x200000d0ff957230 */ /* 0x000fc40000004100 */
[----:B------:R-:W-:Y:S01]  /*1b60*/  FMUL.FTZ R34, R145, R34 ;  /* 0x0000002291227220 */ /* 0x000fe20000410000 */
[----:B------:R-:W-:Y:S01]  /*1b70*/  FADD.FTZ R85, R85, R145 ;  /* 0x0000009155557221 */ /* 0x000fe20000010000 */
[----:B------:R-:W-:Y:S01]  /*1b80*/  FFMA.FTZ R109, R145, R152, R109 ;  /* 0x00000098916d7223 */ /* 0x000fe2000001006d */
[----:B------:R-:W-:Y:S01]  /*1b90*/  FADD.FTZ R187, R187, R22 ;  /* 0x00000016bbbb7221 */ /* 0x000fe20000010000 */
[----:B------:R-:W-:Y:S01]  /*1ba0*/  FFMA.FTZ R145, R23, R22, R190 ;  /* 0x0000001617917223 */ /* 0x000fe200000100be */
[----:B------:R-:W-:Y:S01]  /*1bb0*/  FMUL.FTZ R33, R9, R150 ;  /* 0x0000009609217220 */ /* 0x000fe20000410000 */
[----:B--2---:R-:W-:Y:S01]  /*1bc0*/  FMUL.FTZ R175, R147, R144 ;  /* 0x0000009093af7220 */ /* 0x004fe20000410000 */
        /* <DEDUP_REMOVED lines=13> */
.L_x_9293:
[----:B------:R-:W-:Y:S05]  /*1ca0*/  BSYNC.RECONVERGENT B1 ;  /* 0x0000000000017941 */ /* 0x000fea0003800200 */
.L_x_9292:
        /* <DEDUP_REMOVED lines=10> */
[----:B-1----:R-:W-:Y:S02]  /*1d50*/  IMAD.WIDE.U32 R144, R186, 0x10, R20 ;  /* 0x00000010ba907825 */ /* 0x002fe400078e0014 */
[----:B------:R-:W0:Y:S04]  /*1d60*/  LDC.64 R20, c[0x0][0x3b0] ;  /* 0x0000ec00ff147b82 */ /* 0x000e280000000a00 */
[----:B------:R-:W4:Y:S01]  /*1d70*/  LDG.E.128 R144, desc[UR6][R144.64] ;  /* 0x0000000690907981 */ /* 0x000f22000c1e1d00 */
[----:B--2---:R-:W-:-:S05]  /*1d80*/  @P5 IMAD.WIDE.U32 R182, R189, 0x10, R182 ;  /* 0x00000010bdb65825 */ /* 0x004fca00078e00b6 */
[----:B------:R-:W5:Y:S01]  /*1d90*/  @P5 LDG.E.128 R124, desc[UR6][R182.64] ;  /* 0x00000006b67c5981 */ /* 0x000f62000c1e1d00 */
[----:B------:R-:W-:Y:S02]  /*1da0*/  HADD2.F32 R29, -RZ, R209.H0_H0 ;  /* 0x200000d1ff1d7230 */ /* 0x000fe40000004100 */
[----:B0-----:R-:W-:-:S05]  /*1db0*/  IMAD.WIDE.U32 R176, R184, 0x4, R20 ;  /* 0x00000004b8b07825 */ /* 0x001fca00078e0014 */
[----:B------:R0:W5:Y:S01]  /*1dc0*/  LDG.E R14, desc[UR6][R176.64] ;  /* 0x00000006b00e7981 */ /* 0x000162000c1e1900 */
[----:B------:R-:W-:Y:S02]  /*1dd0*/  IADD3 R184, PT, PT, R184, 0x80, RZ ;  /* 0x00000080b8b87810 */ /* 0x000fe40007ffe0ff */
[----:B------:R-:W-:Y:S02]  /*1de0*/  IADD3 R186, PT, PT, R186, 0x80, RZ ;  /* 0x00000080baba7810 */ /* 0x000fe40007ffe0ff */
[----:B------:R-:W-:Y:S01]  /*1df0*/  IADD3 R189, PT, PT, R189, 0x80, RZ ;  /* 0x00000080bdbd7810 */ /* 0x000fe20007ffe0ff */
[C---:B---3--:R-:W-:Y:S01]  /*1e00*/  FADD.FTZ R20, -R185.reuse, R148 ;  /* 0x00000094b9147221 */ /* 0x048fe20000010100 */
[----:B------:R-:W-:-:S03]  /*1e10*/  FADD.FTZ R32, -R185, R149 ;  /* 0x00000095b9207221 */ /* 0x000fc60000010100 */
[C---:B------:R-:W-:Y:S01]  /*1e20*/  FMUL.FTZ R21, R9.reuse, R20 ;  /* 0x0000001409157220 */ /* 0x040fe20000410000 */
        /* <DEDUP_REMOVED lines=9> */
[----:B0-----:R-:W-:Y:S01]  /*1ec0*/  FMUL.FTZ R177, R147, R144 ;  /* 0x0000009093b17220 */ /* 0x001fe20000410000 */
        /* <DEDUP_REMOVED lines=18> */
.L_x_9295:
[----:B------:R-:W-:Y:S05]  /*1ff0*/  BSYNC.RECONVERGENT B1 ;  /* 0x0000000000017941 */ /* 0x000fea0003800200 */
.L_x_9294:
        /* <DEDUP_REMOVED lines=13> */
[----:B------:R-:W1:Y:S04]  /*20d0*/  LDC.64 R18, c[0x0][0x3b0] ;  /* 0x0000ec00ff127b82 */ /* 0x000e680000000a00 */
[----:B------:R-:W3:Y:S01]  /*20e0*/  LDG.E.128 R144, desc[UR6][R144.64] ;  /* 0x0000000690907981 */ /* 0x000ee2000c1e1d00 */
[----:B-1----:R-:W-:-:S05]  /*20f0*/  IMAD.WIDE.U32 R182, R184, 0x4, R18 ;  /* 0x00000004b8b67825 */ /* 0x002fca00078e0012 */
[----:B------:R0:W5:Y:S01]  /*2100*/  LDG.E R15, desc[UR6][R182.64] ;  /* 0x00000006b60f7981 */ /* 0x000162000c1e1900 */
[--C-:B------:R-:W-:Y:S02]  /*2110*/  HADD2.F32 R165, -RZ, R211.reuse.H0_H0 ;  /* 0x200000d3ffa57230 */ /* 0x100fe40000004100 */
[----:B------:R-:W-:Y:S02]  /*2120*/  HADD2.F32 R28, -RZ, R211.H1_H1 ;  /* 0x300000d3ff1c7230 */ /* 0x000fe40000004100 */
[C---:B--2---:R-:W-:Y:S01]  /*2130*/  FADD.FTZ R18, -R185.reuse, R148 ;  /* 0x00000094b9127221 */ /* 0x044fe20000010100 */
[C---:B------:R-:W-:Y:S01]  /*2140*/  FADD.FTZ R30, -R185.reuse, R149 ;  /* 0x00000095b91e7221 */ /* 0x040fe20000010100 */
[----:B------:R-:W-:Y:S01]  /*2150*/  FADD.FTZ R150, -R185, R150 ;  /* 0x00000096b9967221 */ /* 0x000fe20000010100 */
[----:B------:R-:W-:Y:S02]  /*2160*/  HADD2.F32 R148, -RZ, R212.H1_H1 ;  /* 0x300000d4ff947230 */ /* 0x000fe40000004100 */
[C---:B------:R-:W-:Y:S01]  /*2170*/  FMUL.FTZ R19, R9.reuse, R18 ;  /* 0x0000001209137220 */ /* 0x040fe20000410000 */
[C---:B------:R-:W-:Y:S01]  /*2180*/  FMUL.FTZ R30, R9.reuse, R30 ;  /* 0x0000001e091e7220 */ /* 0x040fe20000410000 */
[----:B------:R-:W-:Y:S01]  /*2190*/  FMUL.FTZ R167, R9, R150 ;  /* 0x0000009609a77220 */ /* 0x000fe20000410000 */
[----:B------:R-:W-:-:S04]  /*21a0*/  FADD.FTZ R204, -R185, R151 ;  /* 0x00000097b9cc7221 */ /* 0x000fc80000010100 */
[----:B------:R-:W-:Y:S01]  /*21b0*/  FMUL.FTZ R204, R9, R204 ;  /* 0x000000cc09cc7220 */ /* 0x000fe20000410000 */
[----:B---3--:R-:W-:Y:S01]  /*21c0*/  FMUL.FTZ R18, R144, R165 ;  /* 0x000000a590127220 */ /* 0x008fe20000410000 */
[----:B------:R-:W-:Y:S02]  /*21d0*/  HADD2.F32 R165, -RZ, R212.H0_H0 ;  /* 0x200000d4ffa57230 */ /* 0x000fe40000004100 */
[----:B------:R-:W-:Y:S01]  /*21e0*/  FMUL.FTZ R28, R145, R28 ;  /* 0x0000001c911c7220 */ /* 0x000fe20000410000 */
        /* <DEDUP_REMOVED lines=15> */
[----:B------:R-:W-:-:S02]  /*22e0*/  FFMA.FTZ R103, R147, R204, R103 ;  /* 0x000000cc93677223 */ /* 0x000fc40000010067 */
[----:B------:R-:W-:Y:S01]  /*22f0*/  FADD.FTZ R187, R144, R179 ;  /* 0x000000b390bb7221 */ /* 0x000fe20000010000 */
[----:B------:R-:W-:Y:S01]  /*2300*/  FFMA.FTZ R190, R204, R179, R145 ;  /* 0x000000b3ccbe7223 */ /* 0x000fe20000010091 */
[----:B0-----:R-:W-:Y:S06]  /*2310*/  BRA `(.L_x_9296) ;  /* 0x0000000400bc7947 */ /* 0x001fec0003800000 */
.L_x_9285:
        /* <DEDUP_REMOVED lines=17> */
[C---:B------:R-:W-:Y:S02]  /*2430*/  ISETP.GE.U32.AND P5, PT, R11.reuse, 0x100, PT ;  /* 0x000001000b00780c */ /* 0x040fe40003fa6070 */
[C---:B------:R-:W-:Y:S02]  /*2440*/  ISETP.GE.U32.AND P0, PT, R11.reuse, 0x180, PT ;  /* 0x000001800b00780c */ /* 0x040fe40003f06070 */
[C---:B------:R-:W-:Y:S02]  /*2450*/  ISETP.GE.U32.AND P1, PT, R11.reuse, 0x200, PT ;  /* 0x000002000b00780c */ /* 0x040fe40003f26070 */
[----:B------:R-:W-:Y:S02]  /*2460*/  ISETP.GE.U32.AND P2, PT, R11, 0x280, PT ;  /* 0x000002800b00780c */ /* 0x000fe40003f46070 */
[----:B------:R-:W-:-:S02]  /*2470*/  P2R R17, PR, RZ, 0x20 ;  /* 0x00000020ff117803 */ /* 0x000fc40000000000 */
[----:B------:R-:W-:Y:S01]  /*2480*/  P2R R16, PR, RZ, 0x40 ;  /* 0x00000040ff107803 */ /* 0x000fe20000000000 */
[----:B------:R-:W0:Y:S08]  /*2490*/  @P6 LDC.64 R144, c[0x0][0x3b0] ;  /* 0x0000ec00ff906b82 */ /* 0x000e300000000a00 */
[----:B------:R-:W1:Y:S08]  /*24a0*/  @P5 LDC.64 R148, c[0x0][0x3b0] ;  /* 0x0000ec00ff945b82 */ /* 0x000e700000000a00 */
[----:B------:R-:W2:Y:S08]  /*24b0*/  @P0 LDC.64 R182, c[0x0][0x3b0] ;  /* 0x0000ec00ffb60b82 */ /* 0x000eb00000000a00 */
[----:B------:R-:W3:Y:S01]  /*24c0*/  @P1 LDC.64 R150, c[0x0][0x3b0] ;  /* 0x0000ec00ff961b82 */ /* 0x000ee20000000a00 */
[C---:B0-----:R-:W-:Y:S01]  /*24d0*/  @P6 IMAD.WIDE.U32 R144, R203.reuse, 0x4, R144 ;  /* 0x00000004cb906825 */ /* 0x041fe200078e0090 */
[----:B------:R-:W-:-:S04]  /*24e0*/  @P6 IADD3 R203, PT, PT, R203, 0x80, RZ ;  /* 0x00000080cbcb6810 */ /* 0x000fc80007ffe0ff */
[----:B------:R0:W5:Y:S02]  /*24f0*/  @P6 LDG.E R5, desc[UR6][R144.64] ;  /* 0x0000000690056981 */ /* 0x000164000c1e1900 */
[----:B------:R-:W4:Y:S01]  /*2500*/  @P2 LDC.64 R146, c[0x0][0x3b0] ;  /* 0x0000ec00ff922b82 */ /* 0x000f220000000a00 */
[C---:B-1----:R-:W-:Y:S01]  /*2510*/  @P5 IMAD.WIDE.U32 R148, R203.reuse, 0x4, R148 ;  /* 0x00000004cb945825 */ /* 0x042fe200078e0094 */
[----:B------:R-:W-:-:S04]  /*2520*/  @P5 IADD3 R203, PT, PT, R203, 0x80, RZ ;  /* 0x00000080cbcb5810 */ /* 0x000fc80007ffe0ff */
[----:B------:R0:W5:Y:S01]  /*2530*/  @P5 LDG.E R4, desc[UR6][R148.64] ;  /* 0x0000000694045981 */ /* 0x000162000c1e1900 */
[C---:B--2---:R-:W-:Y:S01]  /*2540*/  @P0 IMAD.WIDE.U32 R182, R203.reuse, 0x4, R182 ;  /* 0x00000004cbb60825 */ /* 0x044fe200078e00b6 */
[----:B------:R-:W-:-:S04]  /*2550*/  @P0 IADD3 R203, PT, PT, R203, 0x80, RZ ;  /* 0x00000080cbcb0810 */ /* 0x000fc80007ffe0ff */
[----:B------:R0:W5:Y:S01]  /*2560*/  @P0 LDG.E R2, desc[UR6][R182.64] ;  /* 0x00000006b6020981 */ /* 0x000162000c1e1900 */
[C---:B---3--:R-:W-:Y:S01]  /*2570*/  @P1 IMAD.WIDE.U32 R150, R203.reuse, 0x4, R150 ;  /* 0x00000004cb961825 */ /* 0x048fe200078e0096 */
[----:B------:R-:W-:-:S04]  /*2580*/  @P1 IADD3 R203, PT, PT, R203, 0x80, RZ ;  /* 0x00000080cbcb1810 */ /* 0x000fc80007ffe0ff */
[----:B------:R0:W5:Y:S01]  /*2590*/  @P1 LDG.E R0, desc[UR6][R150.64] ;  /* 0x0000000696001981 */ /* 0x000162000c1e1900 */
[----:B----4-:R-:W-:-:S05]  /*25a0*/  @P2 IMAD.WIDE.U32 R146, R203, 0x4, R146 ;  /* 0x00000004cb922825 */ /* 0x010fca00078e0092 */
[----:B------:R0:W5:Y:S01]  /*25b0*/  @P2 LDG.E R14, desc[UR6][R146.64] ;  /* 0x00000006920e2981 */ /* 0x000162000c1e1900 */
[----:B------:R-:W-:Y:S02]  /*25c0*/  ISETP.GE.U32.AND P5, PT, R11, 0x300, PT ;  /* 0x000003000b00780c */ /* 0x000fe40003fa6070 */
[----:B------:R-:W-:Y:S02]  /*25d0*/  MOV R187, RZ ;  /* 0x000000ff00bb7202 */ /* 0x000fe40000000f00 */
[----:B------:R-:W-:Y:S02]  /*25e0*/  MOV R190, RZ ;  /* 0x000000ff00be7202 */ /* 0x000fe40000000f00 */
[----:B------:R-:W-:Y:S02]  /*25f0*/  @P2 IADD3 R203, PT, PT, R203, 0x80, RZ ;  /* 0x00000080cbcb2810 */ /* 0x000fe40007ffe0ff */
[----:B------:R-:W-:-:S05]  /*2600*/  P2R R201, PR, RZ, 0x20 ;  /* 0x00000020ffc97803 */ /* 0x000fca0000000000 */
[----:B0-----:R-:W-:Y:S05]  /*2610*/  @!P5 BRA `(.L_x_9296) ;  /* 0x0000000000fcd947 */ /* 0x001fea0003800000 */
[----:B------:R-:W0:Y:S02]  /*2620*/  LDC.64 R144, c[0x0][0x3b0] ;  /* 0x0000ec00ff907b82 */ /* 0x000e240000000a00 */
[----:B0-----:R-:W-:-:S05]  /*2630*/  IMAD.WIDE.U32 R144, R203, 0x4, R144 ;  /* 0x00000004cb907825 */ /* 0x001fca00078e0090 */
[----:B------:R0:W5:Y:S01]  /*2640*/  LDG.E R15, desc[UR6][R144.64] ;  /* 0x00000006900f7981 */ /* 0x000162000c1e1900 */
[----:B------:R-:W-:Y:S05]  /*2650*/  BRA `(.L_x_9296) ;  /* 0x0000000000ec7947 */ /* 0x000fea0003800000 */
.L_x_9297:
[----:B------:R-:W-:Y:S02]  /*2660*/  P2R R216, PR, RZ, 0x8 ;  /* 0x00000008ffd87803 */ /* 0x000fe40000000000 */
[C---:B------:R-:W-:Y:S02]  /*2670*/  ISETP.GE.U32.AND P3, PT, R11.reuse, 0x80, PT ;  /* 0x000000800b00780c */ /* 0x040fe40003f66070 */
[C---:B------:R-:W-:Y:S02]  /*2680*/  ISETP.GE.U32.AND P6, PT, R11.reuse, 0x100, PT ;  /* 0x000001000b00780c */ /* 0x040fe40003fc6070 */
[C---:B------:R-:W-:Y:S02]  /*2690*/  ISETP.GE.U32.AND P0, PT, R11.reuse, 0x180, PT ;  /* 0x000001800b00780c */ /* 0x040fe40003f06070 */
[C---:B------:R-:W-:Y:S02]  /*26a0*/  ISETP.GE.U32.AND P1, PT, R11.reuse, 0x200, PT ;  /* 0x000002000b00780c */ /* 0x040fe40003f26070 */
[----:B------:R-:W-:-:S02]  /*26b0*/  ISETP.GE.U32.AND P2, PT, R11, 0x280, PT ;  /* 0x000002800b00780c */ /* 0x000fc40003f46070 */
[----:B------:R-:W-:Y:S02]  /*26c0*/  ISETP.GE.U32.AND P5, PT, R11, 0x300, PT ;  /* 0x000003000b00780c */ /* 0x000fe40003fa6070 */
[----:B------:R-:W-:Y:S01]  /*26d0*/  P2R R16, PR, RZ, 0x8 ;  /* 0x00000008ff107803 */ /* 0x000fe20000000000 */
[----:B------:R-:W0:Y:S01]  /*26e0*/  @P3 LDC.64 R184, c[0x0][0x438] ;  /* 0x00010e00ffb83b82 */ /* 0x000e220000000a00 */
[----:B------:R-:W-:Y:S02]  /*26f0*/  P2R R17, PR, RZ, 0x40 ;  /* 0x00000040ff117803 */ /* 0x000fe40000000000 */
[----:B------:R-:W-:-:S05]  /*2700*/  P2R R201, PR, RZ, 0x20 ;  /* 0x00000020ffc97803 */ /* 0x000fca0000000000 */
[----:B------:R-:W1:Y:S08]  /*2710*/  @P3 LDC.64 R144, c[0x0][0x3b0] ;  /* 0x0000ec00ff903b82 */ /* 0x000e700000000a00 */
[----:B------:R-:W2:Y:S08]  /*2720*/  @P6 LDC.64 R182, c[0x0][0x438] ;  /* 0x00010e00ffb66b82 */ /* 0x000eb00000000a00 */
[----:B------:R-:W3:Y:S01]  /*2730*/  @P6 LDC.64 R186, c[0x0][0x3b0] ;  /* 0x0000ec00ffba6b82 */ /* 0x000ee20000000a00 */
[C---:B0-----:R-:W-:Y:S01]  /*2740*/  @P3 IMAD.WIDE.U32 R184, R219.reuse, 0x10, R184 ;  /* 0x00000010dbb83825 */ /* 0x041fe200078e00b8 */
[----:B------:R-:W-:-:S04]  /*2750*/  @P3 IADD3 R219, PT, PT, R219, 0x80, RZ ;  /* 0x00000080dbdb3810 */ /* 0x000fc80007ffe0ff */
[----:B------:R-:W5:Y:S02]  /*2760*/  @P3 LDG.E.128 R48, desc[UR6][R184.64] ;  /* 0x00000006b8303981 */ /* 0x000f64000c1e1d00 */
[----:B------:R-:W0:Y:S01]  /*2770*/  @P0 LDC.64 R150, c[0x0][0x438] ;  /* 0x00010e00ff960b82 */ /* 0x000e220000000a00 */
[C---:B-1----:R-:W-:Y:S01]  /*2780*/  @P3 IMAD.WIDE.U32 R144, R203.reuse, 0x4, R144 ;  /* 0x00000004cb903825 */ /* 0x042fe200078e0090 */
[----:B------:R-:W-:-:S04]  /*2790*/  @P3 IADD3 R203, PT, PT, R203, 0x80, RZ ;  /* 0x00000080cbcb3810 */ /* 0x000fc80007ffe0ff */
[----:B------:R-:W5:Y:S02]  /*27a0*/  @P3 LDG.E R5, desc[UR6][R144.64] ;  /* 0x0000000690053981 */ /* 0x000f64000c1e1900 */
[----:B------:R-:W1:Y:S01]  /*27b0*/  @P0 LDC.64 R190, c[0x0][0x3b0] ;  /* 0x0000ec00ffbe0b82 */ /* 0x000e620000000a00 */
[C---:B--2---:R-:W-:Y:S01]  /*27c0*/  @P6 IMAD.WIDE.U32 R182, R219.reuse, 0x10, R182 ;  /* 0x00000010dbb66825 */ /* 0x044fe200078e00b6 */
[----:B------:R-:W-:-:S04]  /*27d0*/  @P6 IADD3 R219, PT, PT, R219, 0x80, RZ ;  /* 0x00000080dbdb6810 */ /* 0x000fc80007ffe0ff */
[----:B------:R-:W5:Y:S02]  /*27e0*/  @P6 LDG.E.128 R44, desc[UR6][R182.64] ;  /* 0x00000006b62c6981 */ /* 0x000f64000c1e1d00 */
[----:B------:R-:W2:Y:S01]  /*27f0*/  @P1 LDC.64 R148, c[0x0][0x438] ;  /* 0x00010e00ff941b82 */ /* 0x000ea20000000a00 */
[C---:B---3--:R-:W-:Y:S01]  /*2800*/  @P6 IMAD.WIDE.U32 R186, R203.reuse, 0x4, R186 ;  /* 0x00000004cbba6825 */ /* 0x048fe200078e00ba */
[----:B------:R-:W-:-:S06]  /*2810*/  @P6 IADD3 R203, PT, PT, R203, 0x80, RZ ;  /* 0x00000080cbcb6810 */ /* 0x000fcc0007ffe0ff */
[----:B------:R-:W3:Y:S01]  /*2820*/  @P1 LDC.64 R188, c[0x0][0x3b0] ;  /* 0x0000ec00ffbc1b82 */ /* 0x000ee20000000a00 */
[C---:B0-----:R-:W-:Y:S01]  /*2830*/  @P0 IMAD.WIDE.U32 R150, R219.reuse, 0x10, R150 ;  /* 0x00000010db960825 */ /* 0x041fe200078e0096 */
[----:B------:R-:W-:Y:S01]  /*2840*/  @P0 IADD3 R219, PT, PT, R219, 0x80, RZ ;  /* 0x00000080dbdb0810 */ /* 0x000fe20007ffe0ff */
[----:B------:R0:W5:Y:S04]  /*2850*/  @P6 LDG.E R4, desc[UR6][R186.64] ;  /* 0x00000006ba046981 */ /* 0x000168000c1e1900 */
[----:B------:R-:W5:Y:S01]  /*2860*/  @P0 LDG.E.128 R40, desc[UR6][R150.64] ;  /* 0x0000000696280981 */ /* 0x000f62000c1e1d00 */
[----:B------:R-:W4:Y:S01]  /*2870*/  @P2 LDC.64 R146, c[0x0][0x438] ;  /* 0x00010e00ff922b82 */ /* 0x000f220000000a00 */
[C---:B-1----:R-:W-:Y:S01]  /*2880*/  @P0 IMAD.WIDE.U32 R190, R203.reuse, 0x4, R190 ;  /* 0x00000004cbbe0825 */ /* 0x042fe200078e00be */
[----:B------:R-:W-:-:S06]  /*2890*/  @P0 IADD3 R203, PT, PT, R203, 0x80, RZ ;  /* 0x00000080cbcb0810 */ /* 0x000fcc0007ffe0ff */
[----:B------:R-:W1:Y:S01]  /*28a0*/  @P2 LDC.64 R196, c[0x0][0x3b0] ;  /* 0x0000ec00ffc42b82 */ /* 0x000e620000000a00 */
[C---:B--2---:R-:W-:Y:S01]  /*28b0*/  @P1 IMAD.WIDE.U32 R148, R219.reuse, 0x10, R148 ;  /* 0x00000010db941825 */ /* 0x044fe200078e0094 */
[----:B------:R-:W-:Y:S01]  /*28c0*/  @P1 IADD3 R219, PT, PT, R219, 0x80, RZ ;  /* 0x00000080dbdb1810 */ /* 0x000fe20007ffe0ff */
[----:B------:R2:W5:Y:S04]  /*28d0*/  @P0 LDG.E R2, desc[UR6][R190.64] ;  /* 0x00000006be020981 */ /* 0x000568000c1e1900 */
[----:B------:R0:W5:Y:S01]  /*28e0*/  @P1 LDG.E.128 R36, desc[UR6][R148.64] ;  /* 0x0000000694241981 */ /* 0x000162000c1e1d00 */
[----:B------:R-:W2:Y:S01]  /*28f0*/  @P5 LDC.64 R194, c[0x0][0x438] ;  /* 0x00010e00ffc25b82 */ /* 0x000ea20000000a00 */
[C---:B---3--:R-:W-:Y:S01]  /*2900*/  @P1 IMAD.WIDE.U32 R188, R203.reuse, 0x4, R188 ;  /* 0x00000004cbbc1825 */ /* 0x048fe200078e00bc */
[----:B------:R-:W-:-:S04]  /*2910*/  @P1 IADD3 R203, PT, PT, R203, 0x80, RZ ;  /* 0x00000080cbcb1810 */ /* 0x000fc80007ffe0ff */
[----:B------:R3:W5:Y:S02]  /*2920*/  @P1 LDG.E R0, desc[UR6][R188.64] ;  /* 0x00000006bc001981 */ /* 0x000764000c1e1900 */
[----:B------:R-:W0:Y:S01]  /*2930*/  @P5 LDC.64 R192, c[0x0][0x3b0] ;  /* 0x0000ec00ffc05b82 */ /* 0x000e220000000a00 */
[C---:B----4-:R-:W-:Y:S01]  /*2940*/  @P2 IMAD.WIDE.U32 R146, R219.reuse, 0x10, R146 ;  /* 0x00000010db922825 */ /* 0x050fe200078e0092 */
[----:B------:R-:W-:-:S04]  /*2950*/  @P2 IADD3 R219, PT, PT, R219, 0x80, RZ ;  /* 0x00000080dbdb2810 */ /* 0x000fc80007ffe0ff */
[----:B------:R3:W5:Y:S01]  /*2960*/  @P2 LDG.E.128 R124, desc[UR6][R146.64] ;  /* 0x00000006927c2981 */ /* 0x000762000c1e1d00 */
[C---:B-1----:R-:W-:Y:S01]  /*2970*/  @P2 IMAD.WIDE.U32 R196, R203.reuse, 0x4, R196 ;  /* 0x00000004cbc42825 */ /* 0x042fe200078e00c4 */
[----:B------:R-:W-:-:S04]  /*2980*/  @P2 IADD3 R203, PT, PT, R203, 0x80, RZ ;  /* 0x00000080cbcb2810 */ /* 0x000fc80007ffe0ff */
[----:B------:R3:W5:Y:S01]  /*2990*/  @P2 LDG.E R14, desc[UR6][R196.64] ;  /* 0x00000006c40e2981 */ /* 0x000762000c1e1900 */
[----:B--2---:R-:W-:-:S05]  /*29a0*/  @P5 IMAD.WIDE.U32 R194, R219, 0x10, R194 ;  /* 0x00000010dbc25825 */ /* 0x004fca00078e00c2 */
[----:B------:R3:W5:Y:S01]  /*29b0*/  @P5 LDG.E.128 R128, desc[UR6][R194.64] ;  /* 0x00000006c2805981 */ /* 0x000762000c1e1d00 */
[----:B0-----:R-:W-:-:S05]  /*29c0*/  @P5 IMAD.WIDE.U32 R192, R203, 0x4, R192 ;  /* 0x00000004cbc05825 */ /* 0x001fca00078e00c0 */
[----:B------:R3:W5:Y:S01]  /*29d0*/  @P5 LDG.E R15, desc[UR6][R192.64] ;  /* 0x00000006c00f5981 */ /* 0x000762000c1e1900 */
[----:B------:R-:W-:Y:S02]  /*29e0*/  ISETP.NE.AND P3, PT, R216, RZ, PT ;  /* 0x000000ffd800720c */ /* 0x000fe40003f65270 */
[----:B------:R-:W-:Y:S02]  /*29f0*/  MOV R187, RZ ;  /* 0x000000ff00bb7202 */ /* 0x000fe40000000f00 */
[----:B------:R-:W-:-:S09]  /*2a00*/  MOV R190, RZ ;  /* 0x000000ff00be7202 */ /* 0x000fd20000000f00 */
.L_x_9296:
[----:B------:R-:W-:Y:S05]  /*2a10*/  BSYNC.RECONVERGENT B0 ;  /* 0x0000000000007941 */ /* 0x000fea0003800200 */
.L_x_9284:
[----:B0-----:R-:W0:Y:S01]  /*2a20*/  SHFL.DOWN PT, R144, R187, 0x10, 0x1f ;  /* 0x0a001f00bb907f89 */ /* 0x001e2200000e0000 */
[----:B------:R-:W-:Y:S01]  /*2a30*/  LOP3.LUT P5, RZ, R12, 0x1f, RZ, 0xc0, !PT ;  /* 0x0000001f0cff7812 */ /* 0x000fe200078ac0ff */
[----:B------:R-:W-:Y:S02]  /*2a40*/  BSSY.RECONVERGENT B0, `(.L_x_9298) ;  /* 0x000001e000007945 */ /* 0x000fe40003800200 */
[----:B------:R-:W1:Y:S01]  /*2a50*/  SHFL.DOWN PT, R145, R190, 0x10, 0x1f ;  /* 0x0a001f00be917f89 */ /* 0x000e6200000e0000 */
[----:B0-----:R-:W-:Y:S01]  /*2a60*/  FADD.FTZ R144, R144, R187 ;  /* 0x000000bb90907221 */ /* 0x001fe20000010000 */
[----:B-1----:R-:W-:-:S04]  /*2a70*/  FADD.FTZ R145, R145, R190 ;  /* 0x000000be91917221 */ /* 0x002fc80000010000 */
[----:B---3--:R-:W0:Y:S04]  /*2a80*/  SHFL.DOWN PT, R147, R144, 0x8, 0x1f ;  /* 0x09001f0090937f89 */ /* 0x008e2800000e0000 */
        /* <DEDUP_REMOVED lines=25> */
.L_x_9299:
[----:B------:R-:W-:Y:S05]  /*2c20*/  BSYNC.RECONVERGENT B0 ;  /* 0x0000000000007941 */ /* 0x000fea0003800200 */
.L_x_9298:
[----:B------:R-:W1:Y:S08]  /*2c30*/  S2UR UR16, SR_CgaCtaId ;  /* 0x00000000001079c3 */ /* 0x000e700000008800 */
[----:B------:R-:W-:Y:S01]  /*2c40*/  BAR.SYNC.DEFER_BLOCKING 0x0 ;  /* 0x0000000000007b1d */ /* 0x000fe20000010000 */
[----:B------:R-:W-:Y:S02]  /*2c50*/  ISETP.NE.AND P6, PT, R16, RZ, PT ;  /* 0x000000ff1000720c */ /* 0x000fe40003fc5270 */
        /* <DEDUP_REMOVED lines=11> */
[----:B------:R-:W-:-:S03]  /*2d10*/  @P4 IADD3 R144, PT, PT, R7, -0x1, RZ ;  /* 0xffffffff07904810 */ /* 0x000fc60007ffe0ff */
[----:B------:R-:W-:Y:S02]  /*2d20*/  FADD.FTZ R183, R146, R183 ;  /* 0x000000b792b77221 */ /* 0x000fe40000010000 */
[----:B------:R-:W-:Y:S02]  /*2d30*/  @P4 IMAD R7, R144, R13, RZ ;  /* 0x0000000d90074224 */ /* 0x000fe400078e02ff */
[----:B------:R-:W-:Y:S01]  /*2d40*/  FADD.FTZ R144, RZ, R145 ;  /* 0x00000091ff907221 */ /* 0x000fe20000010000 */
[----:B-1----:R-:W-:-:S03]  /*2d50*/  FADD.FTZ R183, R183, R148 ;  /* 0x00000094b7b77221 */ /* 0x002fc60000010000 */
[----:B------:R-:W-:Y:S01]  /*2d60*/  FADD.FTZ R144, R147, R144 ;  /* 0x0000009093907221 */ /* 0x000fe20000010000 */
[----:B------:R-:W-:Y:S01]  /*2d70*/  FADD.FTZ R146, R150, R183 ;  /* 0x000000b796927221 */ /* 0x000fe20000010000 */
[----:B------:R-:W-:Y:S01]  /*2d80*/  @P4 SHF.R.S32.HI R148, RZ, 0x1f, R7 ;  /* 0x0000001fff944819 */ /* 0x000fe20000011407 */
[----:B------:R-:W-:Y:S02]  /*2d90*/  HFMA2 R147, -RZ, RZ, 0, 0 ;  /* 0x00000000ff937431 */ /* 0x000fe400000001ff */
[----:B------:R-:W-:Y:S01]  /*2da0*/  FADD.FTZ R144, R144, R149 ;  /* 0x0000009590907221 */ /* 0x000fe20000010000 */
[----:B------:R-:W-:Y:S01]  /*2db0*/  FMUL.FTZ R146, R146, UR15 ;  /* 0x0000000f92927c20 */ /* 0x000fe20008410000 */
[----:B------:R-:W-:Y:S02]  /*2dc0*/  @P4 LEA.HI R7, R148, R7, RZ, 0x2 ;  /* 0x0000000794074211 */ /* 0x000fe400078f10ff */
[----:B------:R-:W-:Y:S01]  /*2dd0*/  FADD.FTZ R151, R151, R144 ;  /* 0x0000009097977221 */ /* 0x000fe20000010000 */
[----:B------:R-:W-:-:S02]  /*2de0*/  MOV R149, R6 ;  /* 0x0000000600957202 */ /* 0x000fc40000000f00 */
[----:B------:R-:W-:Y:S01]  /*2df0*/  FSEL R146, R146, RZ, !P5 ;  /* 0x000000ff92927208 */ /* 0x000fe20006800000 */
[----:B------:R-:W-:Y:S01]  /*2e00*/  FMUL.FTZ R151, R151, UR15 ;  /* 0x0000000f97977c20 */ /* 0x000fe20008410000 */
[----:B------:R-:W-:Y:S01]  /*2e10*/  @P4 LEA.HI.SX32 R147, R7, R12, 0x1e ;  /* 0x0000000c07934211 */ /* 0x000fe200078ff2ff */
[----:B------:R-:W-:Y:S06]  /*2e20*/  @!P6 BRA `(.L_x_9301) ;  /* 0x00000010002ce947 */ /* 0x000fec0003800000 */
[----:B------:R-:W-:-:S04]  /*2e30*/  UISETP.NE.U32.AND UP0, UPT, UR10, URZ, UPT ;  /* 0x000000ff0a00728c */ /* 0x000fc8000bf05070 */
[----:B------:R-:W-:Y:S01]  /*2e40*/  UISETP.NE.AND.EX UP0, UPT, UR11, URZ, UPT, UP0 ;  /* 0x000000ff0b00728c */ /* 0x000fe2000bf05300 */
[----:B------:R-:W-:Y:S10]  /*2e50*/  @!P4 BRA `(.L_x_9302) ;  /* 0x00000000000cc947 */ /* 0x000ff40003800000 */
[----:B------:R-:W0:Y:S02]  /*2e60*/  LDC.64 R6, c[0x0][0x390] ;  /* 0x0000e400ff067b82 */ /* 0x000e240000000a00 */
[----:B0-----:R-:W-:-:S05]  /*2e70*/  IMAD.WIDE.U32 R6, R147, 0x10, R6 ;  /* 0x0000001093067825 */ /* 0x001fca00078e0006 */
[----:B------:R0:W5:Y:S02]  /*2e80*/  LDG.E.128 R132, desc[UR6][R6.64] ;  /* 0x0000000606847981 */ /* 0x000164000c1e1d00 */
.L_x_9302:
[----:B------:R-:W-:Y:S04]  /*2e90*/  BSSY.RECONVERGENT B1, `(.L_x_9303) ;  /* 0x00000fa000017945 */ /* 0x000fe80003800200 */
[----:B------:R-:W-:Y:S05]  /*2ea0*/  BRA.U UP0, `(.L_x_9304) ;  /* 0x0000000900047547 */ /* 0x000fea000b800000 */
[----:B------:R-:W-:Y:S02]  /*2eb0*/  MOV R145, UR12 ;  /* 0x0000000c00917c02 */ /* 0x000fe40008000f00 */
[----:B------:R-:W-:Y:S02]  /*2ec0*/  MOV R148, UR13 ;  /* 0x0000000d00947c02 */ /* 0x000fe40008000f00 */
[----:B------:R-:W-:-:S04]  /*2ed0*/  ISETP.NE.U32.AND P5, PT, R145, RZ, PT ;  /* 0x000000ff9100720c */ /* 0x000fc80003fa5070 */
[----:B------:R-:W-:-:S13]  /*2ee0*/  ISETP.NE.AND.EX P5, PT, R148, RZ, PT, P5 ;  /* 0x000000ff9400720c */ /* 0x000fda0003fa5350 */
[----:B------:R-:W-:Y:S05]  /*2ef0*/  @P5 BRA `(.L_x_9305) ;  /* 0x0000000000f85947 */ /* 0x000fea0003800000 */
[----:B------:R-:W-:Y:S05]  /*2f00*/  @!P4 BRA `(.L_x_9306) ;  /* 0x000000000038c947 */ /* 0x000fea0003800000 */
[----:B0-----:R-:W-:Y:S01]  /*2f10*/  FFMA.FTZ R7, R3, R151, R146 ;  /* 0x0000009703077223 */ /* 0x001fe20000010092 */
[----:B------:R-:W-:Y:S01]  /*2f20*/  ISETP.GT.AND P5, PT, R8, RZ, PT ;  /* 0x000000ff0800720c */ /* 0x000fe20003fa4270 */
[----:B------:R-:W-:Y:S02]  /*2f30*/  HFMA2 R136, -RZ, RZ, 0, 0 ;  /* 0x00000000ff887431 */ /* 0x000fe400000001ff */
[----:B------:R-:W-:-:S04]  /*2f40*/  FADD.FTZ R6, R154, -R7 ;  /* 0x800000079a067221 */ /* 0x000fc80000010000 */
[----:B------:R-:W-:-:S05]  /*2f50*/  FMUL.FTZ R6, R9, R6 ;  /* 0x0000000609067220 */ /* 0x000fca0000410000 */
[----:B------:R-:W-:Y:S02]  /*2f60*/  FSEL R6, R6, RZ, P5 ;  /* 0x000000ff06067208 */ /* 0x000fe40002800000 */
[----:B-----5:R-:W-:-:S03]  /*2f70*/  LOP3.LUT P5, RZ, R5, 0xff, RZ, 0xc0, !PT ;  /* 0x000000ff05ff7812 */ /* 0x020fc600078ac0ff */
[----:B------:R-:W-:-:S04]  /*2f80*/  FMUL.FTZ R6, R6, UR9 ;  /* 0x0000000906067c20 */ /* 0x000fc80008410000 */
[----:B------:R-:W-:-:S04]  /*2f90*/  FMUL.FTZ R183, R6, UR8 ;  /* 0x0000000806b77c20 */ /* 0x000fc80008410000 */
[----:B------:R-:W-:Y:S02]  /*2fa0*/  FMUL.FTZ R6, R132, R183 ;  /* 0x000000b784067220 */ /* 0x000fe40000410000 */
[----:B------:R-:W-:-:S03]  /*2fb0*/  @P5 HADD2.F32 R144, -RZ, R158.H0_H0 ;  /* 0x2000009eff905230 */ /* 0x000fc60000004100 */
[----:B------:R-:W-:Y:S02]  /*2fc0*/  FSEL R7, R6, RZ, P5 ;  /* 0x000000ff06077208 */ /* 0x000fe40002800000 */
[----:B------:R-:W-:-:S03]  /*2fd0*/  @P5 FMUL.FTZ R136, R183, R144 ;  /* 0x00000090b7885220 */ /* 0x000fc60000410000 */
[----:B------:R-:W-:-:S07]  /*2fe0*/  FADD.FTZ R72, R72, R7 ;  /* 0x0000000748487221 */ /* 0x000fce0000010000 */
.L_x_9306:
[----:B------:R-:W-:Y:S05]  /*2ff0*/  @!P4 BRA `(.L_x_9307) ;  /* 0x000000000038c947 */ /* 0x000fea0003800000 */
[----:B0-----:R-:W-:Y:S01]  /*3000*/  FFMA.FTZ R7, R166, R151, R146 ;  /* 0x00000097a6077223 */ /* 0x001fe20000010092 */
[----:B------:R-:W-:Y:S02]  /*3010*/  ISETP.GT.AND P5, PT, R8, RZ, PT ;  /* 0x000000ff0800720c */ /* 0x000fe40003fa4270 */
[----:B------:R-:W-:Y:S01]  /*3020*/  MOV R137, RZ ;  /* 0x000000ff00897202 */ /* 0x000fe20000000f00 */
        /* <DEDUP_REMOVED lines=11> */
.L_x_9307:
        /* <DEDUP_REMOVED lines=15> */
.L_x_9308:
[----:B------:R-:W-:Y:S05]  /*31d0*/  @!P4 BRA `(.L_x_9309) ;  /* 0x0000000c0014c947 */ /* 0x000fea0003800000 */
[----:B0-----:R-:W-:Y:S01]  /*31e0*/  FFMA.FTZ R6, R178, R151, R146 ;  /* 0x00000097b2067223 */ /* 0x001fe20000010092 */
[----:B------:R-:W-:Y:S02]  /*31f0*/  ISETP.GT.AND P5, PT, R8, RZ, PT ;  /* 0x000000ff0800720c */ /* 0x000fe40003fa4270 */
[----:B------:R-:W-:Y:S01]  /*3200*/  MOV R139, RZ ;  /* 0x000000ff008b7202 */ /* 0x000fe20000000f00 */
[----:B------:R-:W-:-:S04]  /*3210*/  FADD.FTZ R6, R169, -R6 ;  /* 0x80000006a9067221 */ /* 0x000fc80000010000 */
[----:B------:R-:W-:-:S05]  /*3220*/  FMUL.FTZ R6, R9, R6 ;  /* 0x0000000609067220 */ /* 0x000fca0000410000 */
[----:B------:R-:W-:Y:S02]  /*3230*/  FSEL R6, R6, RZ, P5 ;  /* 0x000000ff06067208 */ /* 0x000fe40002800000 */
[----:B-----5:R-:W-:-:S03]  /*3240*/  ISETP.GE.U32.AND P5, PT, R5, 0x1000000, PT ;  /* 0x010000000500780c */ /* 0x020fc60003fa6070 */
[----:B------:R-:W-:-:S04]  /*3250*/  FMUL.FTZ R6, R6, UR9 ;  /* 0x0000000906067c20 */ /* 0x000fc80008410000 */
        /* <DEDUP_REMOVED lines=8> */
.L_x_9305:
        /* <DEDUP_REMOVED lines=18> */
[----:B------:R-:W-:Y:S01]  /*3400*/  FMUL.FTZ R6, R143, UR9 ;  /* 0x000000098f067c20 */ /* 0x000fe20008410000 */
[----:B-----5:R-:W-:Y:S01]  /*3410*/  LOP3.LUT P5, RZ, R5, 0xff, RZ, 0xc0, !PT ;  /* 0x000000ff05ff7812 */ /* 0x020fe200078ac0ff */
[----:B------:R-:W-:Y:S02]  /*3420*/  HFMA2 R136, -RZ, RZ, 0, 0 ;  /* 0x00000000ff887431 */ /* 0x000fe400000001ff */
[----:B------:R-:W-:-:S04]  /*3430*/  FMUL.FTZ R141, R6, UR8 ;  /* 0x00000008068d7c20 */ /* 0x000fc80008410000 */
[----:B------:R-:W-:-:S05]  /*3440*/  FMUL.FTZ R6, R132, R141 ;  /* 0x0000008d84067220 */ /* 0x000fca0000410000 */
[----:B------:R-:W-:Y:S01]  /*3450*/  FSEL R7, R6, RZ, P5 ;  /* 0x000000ff06077208 */ /* 0x000fe20002800000 */
[----:B------:R-:W-:-:S04]  /*3460*/  @P5 HADD2.F32 R144, -RZ, R158.H0_H0 ;  /* 0x2000009eff905230 */ /* 0x000fc80000004100 */
[----:B------:R-:W-:Y:S01]  /*3470*/  FADD.FTZ R72, R72, R7 ;  /* 0x0000000748487221 */ /* 0x000fe20000010000 */
[----:B------:R-:W-:-:S07]  /*3480*/  @P5 FMUL.FTZ R136, R144, R141 ;  /* 0x0000008d90885220 */ /* 0x000fce0000410000 */
.L_x_9310:
[----:B------:R-:W-:Y:S05]  /*3490*/  @!P4 BRA `(.L_x_9311) ;  /* 0x000000000024c947 */ /* 0x000fea0003800000 */
[----:B------:R-:W-:Y:S01]  /*34a0*/  FMUL.FTZ R6, R140, UR9 ;  /* 0x000000098c067c20 */ /* 0x000fe20008410000 */
[----:B-----5:R-:W-:Y:S02]  /*34b0*/  LOP3.LUT P5, RZ, R5, 0xff00, RZ, 0xc0, !PT ;  /* 0x0000ff0005ff7812 */ /* 0x020fe400078ac0ff */
[----:B------:R-:W-:Y:S01]  /*34c0*/  MOV R137, RZ ;  /* 0x000000ff00897202 */ /* 0x000fe20000000f00 */
[----:B------:R-:W-:-:S04]  /*34d0*/  FMUL.FTZ R144, R6, UR8 ;  /* 0x0000000806907c20 */ /* 0x000fc80008410000 */
[----:B------:R-:W-:-:S05]  /*34e0*/  FMUL.FTZ R6, R133, R144 ;  /* 0x0000009085067220 */ /* 0x000fca0000410000 */
[----:B------:R-:W-:Y:S01]  /*34f0*/  FSEL R6, R6, RZ, P5 ;  /* 0x000000ff06067208 */ /* 0x000fe20002800000 */
[----:B------:R-:W-:-:S04]  /*3500*/  @P5 HADD2.F32 R7, -RZ, R225.H0_H0 ;  /* 0x200000e1ff075230 */ /* 0x000fc80000004100 */
[----:B------:R-:W-:Y:S01]  /*3510*/  FADD.FTZ R73, R73, R6 ;  /* 0x0000000649497221 */ /* 0x000fe20000010000 */
[----:B------:R-:W-:-:S07]  /*3520*/  @P5 FMUL.FTZ R137, R7, R144 ;  /* 0x0000009007895220 */ /* 0x000fce0000410000 */
.L_x_9311:
[----:B------:R-:W-:Y:S05]  /*3530*/  @!P4 BRA `(.L_x_9312) ;  /* 0x000000000024c947 */ /* 0x000fea0003800000 */
        /* <DEDUP_REMOVED lines=9> */
.L_x_9312:
[----:B------:R-:W-:Y:S02]  /*35d0*/  MOV R141, R140 ;  /* 0x0000008c008d7202 */ /* 0x000fe40000000f00 */
[----:B------:R-:W-:Y:S02]  /*35e0*/  MOV R140, R143 ;  /* 0x0000008f008c7202 */ /* 0x000fe40000000f00 */
[----:B------:R-:W-:Y:S01]  /*35f0*/  MOV R143, R150 ;  /* 0x00000096008f7202 */ /* 0x000fe20000000f00 */
[----:B------:R-:W-:Y:S06]  /*3600*/  @!P4 BRA `(.L_x_9309) ;  /* 0x000000080008c947 */ /* 0x000fec0003800000 */
[----:B------:R-:W-:Y:S01]  /*3610*/  FMUL.FTZ R6, R150, UR9 ;  /* 0x0000000996067c20 */ /* 0x000fe20008410000 */
[----:B-----5:R-:W-:Y:S02]  /*3620*/  ISETP.GE.U32.AND P5, PT, R5, 0x1000000, PT ;  /* 0x010000000500780c */ /* 0x020fe40003fa6070 */
[----:B------:R-:W-:Y:S01]  /*3630*/  MOV R139, RZ ;  /* 0x000000ff008b7202 */ /* 0x000fe20000000f00 */
        /* <DEDUP_REMOVED lines=8> */
.L_x_9304:
[----:B------:R-:W-:Y:S02]  /*36c0*/  MOV R145, UR12 ;  /* 0x0000000c00917c02 */ /* 0x000fe40008000f00 */
[----:B------:R-:W-:Y:S02]  /*36d0*/  MOV R148, UR13 ;  /* 0x0000000d00947c02 */ /* 0x000fe40008000f00 */
[----:B------:R-:W-:-:S04]  /*36e0*/  ISETP.NE.U32.AND P5, PT, R145, RZ, PT ;  /* 0x000000ff9100720c */ /* 0x000fc80003fa5070 */
[----:B------:R-:W-:-:S13]  /*36f0*/  ISETP.NE.AND.EX P5, PT, R148, RZ, PT, P5 ;  /* 0x000000ff9400720c */ /* 0x000fda0003fa5350 */
[----:B------:R-:W-:Y:S05]  /*3700*/  @P5 BRA `(.L_x_9313) ;  /* 0x0000000000e85947 */ /* 0x000fea0003800000 */
[----:B------:R-:W-:Y:S05]  /*3710*/  @!P4 BRA `(.L_x_9314) ;  /* 0x000000000034c947 */ /* 0x000fea0003800000 */
[----:B0-----:R-:W-:Y:S01]  /*3720*/  @P3 FFMA.FTZ R7, R3, R151, R146 ;  /* 0x0000009703073223 */ /* 0x001fe20000010092 */
[----:B-----5:R-:W-:Y:S01]  /*3730*/  MOV R6, R48 ;  /* 0x0000003000067202 */ /* 0x020fe20000000f00 */
[----:B------:R-:W-:Y:S01]  /*3740*/  HFMA2 R136, -RZ, RZ, 0, 0 ;  /* 0x00000000ff887431 */ /* 0x000fe200000001ff */
[----:B------:R-:W-:Y:S01]  /*3750*/  LOP3.LUT P5, RZ, R5, 0xff, RZ, 0xc0, !PT ;  /* 0x000000ff05ff7812 */ /* 0x000fe200078ac0ff */
[----:B------:R-:W-:-:S04]  /*3760*/  @P3 FADD.FTZ R7, R154, -R7 ;  /* 0x800000079a073221 */ /* 0x000fc80000010000 */
[----:B------:R-:W-:-:S04]  /*3770*/  @P3 FFMA.FTZ R6, R9, R7, R48 ;  /* 0x0000000709063223 */ /* 0x000fc80000010030 */
[----:B------:R-:W-:-:S04]  /*3780*/  FMUL.FTZ R6, R6, UR9 ;  /* 0x0000000906067c20 */ /* 0x000fc80008410000 */
[----:B------:R-:W-:Y:S01]  /*3790*/  FMUL.FTZ R183, R6, UR8 ;  /* 0x0000000806b77c20 */ /* 0x000fe20008410000 */
[----:B------:R-:W-:-:S03]  /*37a0*/  @P5 HADD2.F32 R144, -RZ, R158.H0_H0 ;  /* 0x2000009eff905230 */ /* 0x000fc60000004100 */
[-C--:B------:R-:W-:Y:S02]  /*37b0*/  FMUL.FTZ R6, R132, R183.reuse ;  /* 0x000000b784067220 */ /* 0x080fe40000410000 */
[----:B------:R-:W-:-:S03]  /*37c0*/  @P5 FMUL.FTZ R136, R144, R183 ;  /* 0x000000b790885220 */ /* 0x000fc60000410000 */
[----:B------:R-:W-:-:S05]  /*37d0*/  FSEL R7, R6, RZ, P5 ;  /* 0x000000ff06077208 */ /* 0x000fca0002800000 */
[----:B------:R-:W-:-:S07]  /*37e0*/  FADD.FTZ R72, R72, R7 ;  /* 0x0000000748487221 */ /* 0x000fce0000010000 */
.L_x_9314:
        /* <DEDUP_REMOVED lines=14> */
.L_x_9315:
        /* <DEDUP_REMOVED lines=14> */
.L_x_9316:
[----:B------:R-:W-:Y:S05]  /*39b0*/  @!P4 BRA `(.L_x_9309) ;  /* 0x00000004001cc947 */ /* 0x000fea0003800000 */
[----:B------:R-:W-:Y:S01]  /*39c0*/  @P3 FFMA.FTZ R144, R178, R151, R146 ;  /* 0x00000097b2903223 */ /* 0x000fe20000010092 */
[----:B0----5:R-:W-:Y:S01]  /*39d0*/  MOV R6, R51 ;  /* 0x0000003300067202 */ /* 0x021fe20000000f00 */
[----:B------:R-:W-:Y:S01]  /*39e0*/  HFMA2 R139, -RZ, RZ, 0, 0 ;  /* 0x00000000ff8b7431 */ /* 0x000fe200000001ff */
[----:B------:R-:W-:Y:S01]  /*39f0*/  ISETP.GE.U32.AND P5, PT, R5, 0x1000000, PT ;  /* 0x010000000500780c */ /* 0x000fe20003fa6070 */
[----:B------:R-:W-:-:S04]  /*3a00*/  @P3 FADD.FTZ R144, R169, -R144 ;  /* 0x80000090a9903221 */ /* 0x000fc80000010000 */
[----:B------:R-:W-:-:S04]  /*3a10*/  @P3 FFMA.FTZ R6, R9, R144, R51 ;  /* 0x0000009009063223 */ /* 0x000fc80000010033 */
        /* <DEDUP_REMOVED lines=9> */
.L_x_9313:
[-CC-:B0-----:R-:W-:Y:S01]  /*3ab0*/  @P3 FFMA.FTZ R7, R163, R151.reuse, R146.reuse ;  /* 0x00000097a3073223 */ /* 0x181fe20000010092 */
[-CC-:B------:R-:W-:Y:S01]  /*3ac0*/  @P3 FFMA.FTZ R183, R166, R151.reuse, R146.reuse ;  /* 0x00000097a6b73223 */ /* 0x180fe20000010092 */
[-CC-:B------:R-:W-:Y:S01]  /*3ad0*/  @P3 FFMA.FTZ R140, R178, R151.reuse, R146.reuse ;  /* 0x00000097b28c3223 */ /* 0x180fe20000010092 */
[----:B-----5:R-:W-:Y:S01]  /*3ae0*/  MOV R142, R50 ;  /* 0x00000032008e7202 */ /* 0x020fe20000000f00 */
[----:B------:R-:W-:Y:S01]  /*3af0*/  @P3 FADD.FTZ R6, R168, -R7 ;  /* 0x80000007a8063221 */ /* 0x000fe20000010000 */
[----:B------:R-:W-:Y:S01]  /*3b00*/  @P3 FFMA.FTZ R7, R3, R151, R146 ;  /* 0x0000009703073223 */ /* 0x000fe20000010092 */
[----:B------:R-:W-:Y:S01]  /*3b10*/  @P3 FADD.FTZ R144, R169, -R140 ;  /* 0x8000008ca9903221 */ /* 0x000fe20000010000 */
[----:B------:R-:W-:Y:S01]  /*3b20*/  MOV R141, R49 ;  /* 0x00000031008d7202 */ /* 0x000fe20000000f00 */
[C---:B------:R-:W-:Y:S01]  /*3b30*/  @P3 FFMA.FTZ R142, R9.reuse, R6, R50 ;  /* 0x00000006098e3223 */ /* 0x040fe20000010032 */
[----:B------:R-:W-:Y:S01]  /*3b40*/  @P3 FADD.FTZ R6, R164, -R183 ;  /* 0x800000b7a4063221 */ /* 0x000fe20000010000 */
[----:B------:R-:W-:Y:S01]  /*3b50*/  @P3 FADD.FTZ R7, R154, -R7 ;  /* 0x800000079a073221 */ /* 0x000fe20000010000 */
[----:B------:R-:W-:Y:S01]  /*3b60*/  MOV R143, R51 ;  /* 0x00000033008f7202 */ /* 0x000fe20000000f00 */
[C---:B------:R-:W-:Y:S01]  /*3b70*/  @P3 FFMA.FTZ R143, R9.reuse, R144, R51 ;  /* 0x00000090098f3223 */ /* 0x040fe20000010033 */
[----:B------:R-:W-:Y:S01]  /*3b80*/  MOV R140, R48 ;  /* 0x00000030008c7202 */ /* 0x000fe20000000f00 */
[C---:B------:R-:W-:Y:S01]  /*3b90*/  @P3 FFMA.FTZ R141, R9.reuse, R6, R49 ;  /* 0x00000006098d3223 */ /* 0x040fe20000010031 */
[----:B------:R-:W-:Y:S01]  /*3ba0*/  @P3 FFMA.FTZ R140, R9, R7, R48 ;  /* 0x00000007098c3223 */ /* 0x000fe20000010030 */
[----:B------:R-:W-:Y:S06]  /*3bb0*/  @!P4 BRA `(.L_x_9317) ;  /* 0x000000000024c947 */ /* 0x000fec0003800000 */
[----:B------:R-:W-:Y:S01]  /*3bc0*/  FMUL.FTZ R6, R140, UR9 ;  /* 0x000000098c067c20 */ /* 0x000fe20008410000 */
[----:B------:R-:W-:Y:S01]  /*3bd0*/  LOP3.LUT P5, RZ, R5, 0xff, RZ, 0xc0, !PT ;  /* 0x000000ff05ff7812 */ /* 0x000fe200078ac0ff */
[----:B------:R-:W-:Y:S02]  /*3be0*/  HFMA2 R136, -RZ, RZ, 0, 0 ;  /* 0x00000000ff887431 */ /* 0x000fe400000001ff */
[----:B------:R-:W-:-:S04]  /*3bf0*/  FMUL.FTZ R183, R6, UR8 ;  /* 0x0000000806b77c20 */ /* 0x000fc80008410000 */
[----:B------:R-:W-:-:S05]  /*3c00*/  FMUL.FTZ R6, R132, R183 ;  /* 0x000000b784067220 */ /* 0x000fca0000410000 */
[----:B------:R-:W-:Y:S01]  /*3c10*/  FSEL R7, R6, RZ, P5 ;  /* 0x000000ff06077208 */ /* 0x000fe20002800000 */
[----:B------:R-:W-:-:S04]  /*3c20*/  @P5 HADD2.F32 R144, -RZ, R158.H0_H0 ;  /* 0x2000009eff905230 */ /* 0x000fc80000004100 */
[----:B------:R-:W-:Y:S01]  /*3c30*/  FADD.FTZ R72, R72, R7 ;  /* 0x0000000748487221 */ /* 0x000fe20000010000 */
[----:B------:R-:W-:-:S07]  /*3c40*/  @P5 FMUL.FTZ R136, R144, R183 ;  /* 0x000000b790885220 */ /* 0x000fce0000410000 */
.L_x_9317:
[----:B------:R-:W-:Y:S05]  /*3c50*/  @!P4 BRA `(.L_x_9318) ;  /* 0x000000000024c947 */ /* 0x000fea0003800000 */
[----:B------:R-:W-:Y:S01]  /*3c60*/  FMUL.FTZ R6, R141, UR9 ;  /* 0x000000098d067c20 */ /* 0x000fe20008410000 */
[----:B------:R-:W-:Y:S02]  /*3c70*/  LOP3.LUT P5, RZ, R5, 0xff00, RZ, 0xc0, !PT ;  /* 0x0000ff0005ff7812 */ /* 0x000fe400078ac0ff */
[----:B------:R-:W-:Y:S01]  /*3c80*/  MOV R137, RZ ;  /* 0x000000ff00897202 */ /* 0x000fe20000000f00 */
[----:B------:R-:W-:-:S04]  /*3c90*/  FMUL.FTZ R144, R6, UR8 ;  /* 0x0000000806907c20 */ /* 0x000fc80008410000 */
[----:B------:R-:W-:-:S05]  /*3ca0*/  FMUL.FTZ R6, R133, R144 ;  /* 0x0000009085067220 */ /* 0x000fca0000410000 */
[----:B------:R-:W-:Y:S01]  /*3cb0*/  FSEL R6, R6, RZ, P5 ;  /* 0x000000ff06067208 */ /* 0x000fe20002800000 */
[----:B------:R-:W-:-:S04]  /*3cc0*/  @P5 HADD2.F32 R7, -RZ, R225.H0_H0 ;  /* 0x200000e1ff075230 */ /* 0x000fc80000004100 */
[----:B------:R-:W-:Y:S01]  /*3cd0*/  FADD.FTZ R73, R73, R6 ;  /* 0x0000000649497221 */ /* 0x000fe20000010000 */
[----:B------:R-:W-:-:S07]  /*3ce0*/  @P5 FMUL.FTZ R137, R7, R144 ;  /* 0x0000009007895220 */ /* 0x000fce0000410000 */
.L_x_9318:
[----:B------:R-:W-:Y:S05]  /*3cf0*/  @!P4 BRA `(.L_x_9319) ;  /* 0x000000000024c947 */ /* 0x000fea0003800000 */
        /* <DEDUP_REMOVED lines=9> */
.L_x_9319:
[----:B------:R-:W-:Y:S05]  /*3d90*/  @!P4 BRA `(.L_x_9309) ;  /* 0x000000000024c947 */ /* 0x000fea0003800000 */
[----:B------:R-:W-:Y:S01]  /*3da0*/  FMUL.FTZ R6, R143, UR9 ;  /* 0x000000098f067c20 */ /* 0x000fe20008410000 */
[----:B------:R-:W-:Y:S02]  /*3db0*/  ISETP.GE.U32.AND P5, PT, R5, 0x1000000, PT ;  /* 0x010000000500780c */ /* 0x000fe40003fa6070 */
[----:B------:R-:W-:Y:S01]  /*3dc0*/  MOV R139, RZ ;  /* 0x000000ff008b7202 */ /* 0x000fe20000000f00 */
[----:B------:R-:W-:-:S04]  /*3dd0*/  FMUL.FTZ R144, R6, UR8 ;  /* 0x0000000806907c20 */ /* 0x000fc80008410000 */
[----:B------:R-:W-:-:S05]  /*3de0*/  FMUL.FTZ R6, R135, R144 ;  /* 0x0000009087067220 */ /* 0x000fca0000410000 */
[----:B------:R-:W-:Y:S01]  /*3df0*/  FSEL R6, R6, RZ, P5 ;  /* 0x000000ff06067208 */ /* 0x000fe20002800000 */
[----:B------:R-:W-:-:S04]  /*3e00*/  @P5 HADD2.F32 R7, -RZ, R225.H1_H1 ;  /* 0x300000e1ff075230 */ /* 0x000fc80000004100 */
[----:B------:R-:W-:Y:S01]  /*3e10*/  FADD.FTZ R75, R75, R6 ;  /* 0x000000064b4b7221 */ /* 0x000fe20000010000 */
[----:B------:R-:W-:-:S07]  /*3e20*/  @P5 FMUL.FTZ R139, R7, R144 ;  /* 0x00000090078b5220 */ /* 0x000fce0000410000 */
.L_x_9309:
[----:B------:R-:W-:Y:S05]  /*3e30*/  BSYNC.RECONVERGENT B1 ;  /* 0x0000000000017941 */ /* 0x000fea0003800200 */
.L_x_9303:
[----:B------:R-:W-:Y:S02]  /*3e40*/  ISETP.NE.U32.AND P5, PT, R145, RZ, PT ;  /* 0x000000ff9100720c */ /* 0x000fe40003fa5070 */
[----:B------:R-:W1:Y:S02]  /*3e50*/  @P4 LDC.64 R144, c[0x0][0x468] ;  /* 0x00011a00ff904b82 */ /* 0x000e640000000a00 */
[----:B------:R-:W-:-:S13]  /*3e60*/  ISETP.NE.AND.EX P5, PT, R148, RZ, PT, P5 ;  /* 0x000000ff9400720c */ /* 0x000fda0003fa5350 */
[----:B0-----:R-:W0:Y:S01]  /*3e70*/  @P5 LDC.64 R6, c[0x0][0x478] ;  /* 0x00011e00ff065b82 */ /* 0x001e220000000a00 */
[C---:B-1----:R-:W-:Y:S01]  /*3e80*/  @P4 IMAD.WIDE.U32 R144, R147.reuse, 0x10, R144 ;  /* 0x0000001093904825 */ /* 0x042fe200078e0090 */
[----:B------:R-:W-:-:S03]  /*3e90*/  IADD3 R147, PT, PT, R147, 0x80, RZ ;  /* 0x0000008093937810 */ /* 0x000fc60007ffe0ff */
[C---:B0-----:R-:W-:Y:S01]  /*3ea0*/  @P5 IMAD.WIDE.U32 R6, R149.reuse, 0x10, R6 ;  /* 0x0000001095065825 */ /* 0x041fe200078e0006 */
[----:B------:R-:W-:-:S04]  /*3eb0*/  IADD3 R149, PT, PT, R149, 0x80, RZ ;  /* 0x0000008095957810 */ /* 0x000fc80007ffe0ff */
[----:B------:R0:W-:Y:S04]  /*3ec0*/  @P5 STG.E.128 desc[UR6][R6.64], R140 ;  /* 0x0000008c06005986 */ /* 0x0001e8000c101d06 */
[----:B------:R0:W-:Y:S02]  /*3ed0*/  @P4 STG.E.128 desc[UR6][R144.64], R136 ;  /* 0x0000008890004986 */ /* 0x0001e4000c101d06 */
.L_x_9301:
[----:B------:R-:W-:Y:S05]  /*3ee0*/  BSYNC.RECONVERGENT B0 ;  /* 0x0000000000007941 */ /* 0x000fea0003800200 */
.L_x_9300:
[----:B------:R-:W-:Y:S01]  /*3ef0*/  ISETP.NE.AND P5, PT, R17, RZ, PT ;  /* 0x000000ff1100720c */ /* 0x000fe20003fa5270 */
[----:B------:R-:W-:-:S12]  /*3f00*/  BSSY.RECONVERGENT B0, `(.L_x_9320) ;  /* 0x000011a000007945 */ /* 0x000fd80003800200 */
[----:B------:R-:W-:Y:S05]  /*3f10*/  @!P5 BRA `(.L_x_9321) ;  /* 0x000000100060d947 */ /* 0x000fea0003800000 */
[----:B------:R-:W-:-:S04]  /*3f20*/  UISETP.NE.U32.AND UP0, UPT, UR10, URZ, UPT ;  /* 0x000000ff0a00728c */ /* 0x000fc8000bf05070 */
[----:B------:R-:W-:Y:S01]  /*3f30*/  UISETP.NE.AND.EX UP0, UPT, UR11, URZ, UPT, UP0 ;  /* 0x000000ff0b00728c */ /* 0x000fe2000bf05300 */
[----:B------:R-:W-:Y:S10]  /*3f40*/  @!P4 BRA `(.L_x_9322) ;  /* 0x00000000000cc947 */ /* 0x000ff40003800000 */
[----:B0-----:R-:W0:Y:S02]  /*3f50*/  LDC.64 R6, c[0x0][0x390] ;  /* 0x0000e400ff067b82 */ /* 0x001e240000000a00 */
[----:B0-----:R-:W-:-:S05]  /*3f60*/  IMAD.WIDE.U32 R6, R147, 0x10, R6 ;  /* 0x0000001093067825 */ /* 0x001fca00078e0006 */
[----:B-----5:R1:W5:Y:S02]  /*3f70*/  LDG.E.128 R132, desc[UR6][R6.64] ;  /* 0x0000000606847981 */ /* 0x020364000c1e1d00 */
.L_x_9322:
[----:B------:R-:W-:Y:S04]  /*3f80*/  BSSY.RECONVERGENT B1, `(.L_x_9323) ;  /* 0x0000109000017945 */ /* 0x000fe80003800200 */
[----:B------:R-:W-:Y:S05]  /*3f90*/  BRA.U !UP0, `(.L_x_9324) ;  /* 0x0000000908087547 */ /* 0x000fea000b800000 */
[----:B------:R-:W-:-:S04]  /*3fa0*/  UISETP.NE.U32.AND UP0, UPT, UR12, URZ, UPT ;  /* 0x000000ff0c00728c */ /* 0x000fc8000bf05070 */
[----:B------:R-:W-:-:S06]  /*3fb0*/  UISETP.NE.AND.EX UP0, UPT, UR13, URZ, UPT, UP0 ;  /* 0x000000ff0d00728c */ /* 0x000fcc000bf05300 */
[----:B------:R-:W-:-:S13]  /*3fc0*/  PLOP3.LUT P5, PT, PT, PT, UP0, 0x80, 0x8 ;  /* 0x000000000008781c */ /* 0x000fda0003faf008 */
[----:B------:R-:W-:Y:S05]  /*3fd0*/  @!P5 BRA `(.L_x_9325) ;  /* 0x000000040000d947 */ /* 0x000fea0003800000 */
[-CC-:B01----:R-:W-:Y:S01]  /*3fe0*/  @P3 FFMA.FTZ R7, R155, R151.reuse, R146.reuse ;  /* 0x000000979b073223 */ /* 0x183fe20000010092 */
[----:B-----5:R-:W-:Y:S01]  /*3ff0*/  MOV R142, R46 ;  /* 0x0000002e008e7202 */ /* 0x020fe20000000f00 */
[--C-:B------:R-:W-:Y:S01]  /*4000*/  @P3 FFMA.FTZ R6, R162, R151, R146.reuse ;  /* 0x00000097a2063223 */ /* 0x100fe20000010092 */
[----:B------:R-:W-:Y:S01]  /*4010*/  MOV R143, R45 ;  /* 0x0000002d008f7202 */ /* 0x000fe20000000f00 */
[----:B------:R-:W-:Y:S01]  /*4020*/  @P3 FADD.FTZ R140, R170, -R7 ;  /* 0x80000007aa8c3221 */ /* 0x000fe20000010000 */
[----:B------:R-:W-:Y:S01]  /*4030*/  @P3 FFMA.FTZ R7, R27, R151, R146 ;  /* 0x000000971b073223 */ /* 0x000fe20000010092 */
[----:B------:R-:W-:Y:S01]  /*4040*/  @P3 FADD.FTZ R6, R157, -R6 ;  /* 0x800000069d063221 */ /* 0x000fe20000010000 */
[----:B------:R-:W-:Y:S01]  /*4050*/  MOV R144, R47 ;  /* 0x0000002f00907202 */ /* 0x000fe20000000f00 */
[C---:B------:R-:W-:Y:S01]  /*4060*/  @P3 FFMA.FTZ R142, R9.reuse, R140, R46 ;  /* 0x0000008c098e3223 */ /* 0x040fe2000001002e */
[----:B------:R-:W-:Y:S01]  /*4070*/  @P3 FFMA.FTZ R140, R180, R151, R146 ;  /* 0x00000097b48c3223 */ /* 0x000fe20000010092 */
[----:B------:R-:W-:Y:S01]  /*4080*/  @P3 FADD.FTZ R7, R26, -R7 ;  /* 0x800000071a073221 */ /* 0x000fe20000010000 */
[----:B------:R-:W-:-:S02]  /*4090*/  @P3 FFMA.FTZ R143, R9, R6, R45 ;  /* 0x00000006098f3223 */ /* 0x000fc4000001002d */
[----:B------:R-:W-:Y:S01]  /*40a0*/  @P3 FADD.FTZ R148, R171, -R140 ;  /* 0x8000008cab943221 */ /* 0x000fe20000010000 */
[----:B------:R-:W-:Y:S01]  /*40b0*/  MOV R140, R44 ;  /* 0x0000002c008c7202 */ /* 0x000fe20000000f00 */
[C---:B------:R-:W-:Y:S02]  /*40c0*/  @P3 FFMA.FTZ R140, R9.reuse, R7, R44 ;  /* 0x00000007098c3223 */ /* 0x040fe4000001002c */
[----:B------:R-:W-:Y:S01]  /*40d0*/  @P3 FFMA.FTZ R144, R9, R148, R47 ;  /* 0x0000009409903223 */ /* 0x000fe2000001002f */
[----:B------:R-:W-:Y:S06]  /*40e0*/  @!P4 BRA `(.L_x_9326) ;  /* 0x000000000028c947 */ /* 0x000fec0003800000 */
[----:B------:R-:W-:Y:S01]  /*40f0*/  FMUL.FTZ R6, R140, UR9 ;  /* 0x000000098c067c20 */ /* 0x000fe20008410000 */
[----:B------:R-:W-:Y:S01]  /*4100*/  LOP3.LUT P6, RZ, R4, 0xff, RZ, 0xc0, !PT ;  /* 0x000000ff04ff7812 */ /* 0x000fe200078cc0ff */
[----:B------:R-:W-:Y:S02]  /*4110*/  UMOV UR4, URZ ;  /* 0x000000ff00047c82 */ /* 0x000fe40008000000 */
[----:B------:R-:W-:Y:S01]  /*4120*/  FMUL.FTZ R145, R6, UR8 ;  /* 0x0000000806917c20 */ /* 0x000fe20008410000 */
[----:B------:R-:W-:-:S03]  /*4130*/  MOV R136, UR4 ;  /* 0x0000000400887c02 */ /* 0x000fc60008000f00 */
[----:B------:R-:W-:-:S05]  /*4140*/  FMUL.FTZ R6, R132, R145 ;  /* 0x0000009184067220 */ /* 0x000fca0000410000 */
[----:B------:R-:W-:Y:S01]  /*4150*/  FSEL R7, R6, RZ, P6 ;  /* 0x000000ff06077208 */ /* 0x000fe20003000000 */
[----:B------:R-:W-:-:S04]  /*4160*/  @P6 HADD2.F32 R141, -RZ, R213.H0_H0 ;  /* 0x200000d5ff8d6230 */ /* 0x000fc80000004100 */
[----:B------:R-:W-:Y:S01]  /*4170*/  FADD.FTZ R68, R68, R7 ;  /* 0x0000000744447221 */ /* 0x000fe20000010000 */
[----:B------:R-:W-:-:S07]  /*4180*/  @P6 FMUL.FTZ R136, R145, R141 ;  /* 0x0000008d91886220 */ /* 0x000fce0000410000 */
.L_x_9326:
[----:B------:R-:W-:Y:S05]  /*4190*/  @!P4 BRA `(.L_x_9327) ;  /* 0x000000000028c947 */ /* 0x000fea0003800000 */
[----:B------:R-:W-:Y:S01]  /*41a0*/  FMUL.FTZ R6, R143, UR9 ;  /* 0x000000098f067c20 */ /* 0x000fe20008410000 */
[----:B------:R-:W-:Y:S01]  /*41b0*/  LOP3.LUT P6, RZ, R4, 0xff00, RZ, 0xc0, !PT ;  /* 0x0000ff0004ff7812 */ /* 0x000fe200078cc0ff */
[----:B------:R-:W-:Y:S02]  /*41c0*/  UMOV UR4, URZ ;  /* 0x000000ff00047c82 */ /* 0x000fe40008000000 */
[----:B------:R-:W-:Y:S01]  /*41d0*/  FMUL.FTZ R148, R6, UR8 ;  /* 0x0000000806947c20 */ /* 0x000fe20008410000 */
[----:B------:R-:W-:-:S03]  /*41e0*/  MOV R137, UR4 ;  /* 0x0000000400897c02 */ /* 0x000fc60008000f00 */
[----:B------:R-:W-:-:S05]  /*41f0*/  FMUL.FTZ R6, R133, R148 ;  /* 0x0000009485067220 */ /* 0x000fca0000410000 */
[----:B------:R-:W-:Y:S01]  /*4200*/  FSEL R6, R6, RZ, P6 ;  /* 0x000000ff06067208 */ /* 0x000fe20003000000 */
[----:B------:R-:W-:-:S04]  /*4210*/  @P6 HADD2.F32 R7, -RZ, R213.H1_H1 ;  /* 0x300000d5ff076230 */ /* 0x000fc80000004100 */
[----:B------:R-:W-:Y:S01]  /*4220*/  FADD.FTZ R69, R69, R6 ;  /* 0x0000000645457221 */ /* 0x000fe20000010000 */
[----:B------:R-:W-:-:S07]  /*4230*/  @P6 FMUL.FTZ R137, R148, R7 ;  /* 0x0000000794896220 */ /* 0x000fce0000410000 */
.L_x_9327:
        /* <DEDUP_REMOVED lines=11> */
.L_x_9328:
[----:B------:R-:W-:Y:S02]  /*42f0*/  MOV R141, R143 ;  /* 0x0000008f008d7202 */ /* 0x000fe40000000f00 */
[----:B------:R-:W-:Y:S01]  /*4300*/  MOV R143, R144 ;  /* 0x00000090008f7202 */ /* 0x000fe20000000f00 */
[----:B------:R-:W-:Y:S06]  /*4310*/  @!P4 BRA `(.L_x_9329) ;  /* 0x0000000c003cc947 */ /* 0x000fec0003800000 */
[----:B------:R-:W-:Y:S01]  /*4320*/  FMUL.FTZ R6, R144, UR9 ;  /* 0x0000000990067c20 */ /* 0x000fe20008410000 */
[----:B------:R-:W-:Y:S01]  /*4330*/  ISETP.GE.U32.AND P6, PT, R4, 0x1000000, PT ;  /* 0x010000000400780c */ /* 0x000fe20003fc6070 */
[----:B------:R-:W-:Y:S02]  /*4340*/  UMOV UR4, URZ ;  /* 0x000000ff00047c82 */ /* 0x000fe40008000000 */
[----:B------:R-:W-:Y:S01]  /*4350*/  FMUL.FTZ R144, R6, UR8 ;  /* 0x0000000806907c20 */ /* 0x000fe20008410000 */
[----:B------:R-:W-:-:S03]  /*4360*/  MOV R139, UR4 ;  /* 0x00000004008b7c02 */ /* 0x000fc60008000f00 */
[----:B------:R-:W-:-:S05]  /*4370*/  FMUL.FTZ R6, R135, R144 ;  /* 0x0000009087067220 */ /* 0x000fca0000410000 */
[----:B------:R-:W-:-:S05]  /*4380*/  FSEL R6, R6, RZ, P6 ;  /* 0x000000ff06067208 */ /* 0x000fca0003000000 */
[----:B------:R-:W-:Y:S01]  /*4390*/  FADD.FTZ R71, R71, R6 ;  /* 0x0000000647477221 */ /* 0x000fe20000010000 */
[----:B------:R-:W-:Y:S06]  /*43a0*/  @!P6 BRA `(.L_x_9329) ;  /* 0x0000000c0018e947 */ /* 0x000fec0003800000 */
[----:B------:R-:W-:-:S05]  /*43b0*/  HADD2.F32 R139, -RZ, R214.H1_H1 ;  /* 0x300000d6ff8b7230 */ /* 0x000fca0000004100 */
[----:B------:R-:W-:Y:S01]  /*43c0*/  FMUL.FTZ R139, R144, R139 ;  /* 0x0000008b908b7220 */ /* 0x000fe20000410000 */
[----:B------:R-:W-:Y:S06]  /*43d0*/  BRA `(.L_x_9329) ;  /* 0x0000000c000c7947 */ /* 0x000fec0003800000 */
.L_x_9325:
[----:B------:R-:W-:Y:S05]  /*43e0*/  @!P4 BRA `(.L_x_9330) ;  /* 0x000000000038c947 */ /* 0x000fea0003800000 */
[----:B01----:R-:W-:Y:S01]  /*43f0*/  @P3 FFMA.FTZ R7, R27, R151, R146 ;  /* 0x000000971b073223 */ /* 0x003fe20000010092 */
[----:B-----5:R-:W-:Y:S01]  /*4400*/  MOV R6, R44 ;  /* 0x0000002c00067202 */ /* 0x020fe20000000f00 */
[----:B------:R-:W-:Y:S01]  /*4410*/  UMOV UR4, URZ ;  /* 0x000000ff00047c82 */ /* 0x000fe20008000000 */
[----:B------:R-:W-:Y:S01]  /*4420*/  LOP3.LUT P6, RZ, R4, 0xff, RZ, 0xc0, !PT ;  /* 0x000000ff04ff7812 */ /* 0x000fe200078cc0ff */
[----:B------:R-:W-:Y:S01]  /*4430*/  @P3 FADD.FTZ R7, R26, -R7 ;  /* 0x800000071a073221 */ /* 0x000fe20000010000 */
[----:B------:R-:W-:-:S03]  /*4440*/  MOV R136, UR4 ;  /* 0x0000000400887c02 */ /* 0x000fc60008000f00 */
        /* <DEDUP_REMOVED lines=8> */
.L_x_9330:
[----:B------:R-:W-:Y:S05]  /*44d0*/  @!P4 BRA `(.L_x_9331) ;  /* 0x000000000038c947 */ /* 0x000fea0003800000 */
[----:B0-----:R-:W-:Y:S01]  /*44e0*/  @P3 FFMA.FTZ R144, R162, R151, R146 ;  /* 0x00000097a2903223 */ /* 0x001fe20000010092 */
[----:B-1---5:R-:W-:Y:S01]  /*44f0*/  MOV R6, R45 ;  /* 0x0000002d00067202 */ /* 0x022fe20000000f00 */
[----:B------:R-:W-:Y:S01]  /*4500*/  UMOV UR4, URZ ;  /* 0x000000ff00047c82 */ /* 0x000fe20008000000 */
[----:B------:R-:W-:Y:S01]  /*4510*/  LOP3.LUT P6, RZ, R4, 0xff00, RZ, 0xc0, !PT ;  /* 0x0000ff0004ff7812 */ /* 0x000fe200078cc0ff */
[----:B------:R-:W-:Y:S01]  /*4520*/  @P3 FADD.FTZ R144, R157, -R144 ;  /* 0x800000909d903221 */ /* 0x000fe20000010000 */
[----:B------:R-:W-:-:S03]  /*4530*/  MOV R137, UR4 ;  /* 0x0000000400897c02 */ /* 0x000fc60008000f00 */
[----:B------:R-:W-:-:S04]  /*4540*/  @P3 FFMA.FTZ R6, R9, R144, R45 ;  /* 0x0000009009063223 */ /* 0x000fc8000001002d */
[----:B------:R-:W-:-:S04]  /*4550*/  FMUL.FTZ R6, R6, UR9 ;  /* 0x0000000906067c20 */ /* 0x000fc80008410000 */
[----:B------:R-:W-:Y:S01]  /*4560*/  FMUL.FTZ R144, R6, UR8 ;  /* 0x0000000806907c20 */ /* 0x000fe20008410000 */
[----:B------:R-:W-:-:S03]  /*4570*/  @P6 HADD2.F32 R7, -RZ, R213.H1_H1 ;  /* 0x300000d5ff076230 */ /* 0x000fc60000004100 */
[-C--:B------:R-:W-:Y:S02]  /*4580*/  FMUL.FTZ R6, R133, R144.reuse ;  /* 0x0000009085067220 */ /* 0x080fe40000410000 */
[----:B------:R-:W-:-:S03]  /*4590*/  @P6 FMUL.FTZ R137, R7, R144 ;  /* 0x0000009007896220 */ /* 0x000fc60000410000 */
[----:B------:R-:W-:-:S05]  /*45a0*/  FSEL R6, R6, RZ, P6 ;  /* 0x000000ff06067208 */ /* 0x000fca0003000000 */
[----:B------:R-:W-:-:S07]  /*45b0*/  FADD.FTZ R69, R69, R6 ;  /* 0x0000000645457221 */ /* 0x000fce0000010000 */
.L_x_9331:
        /* <DEDUP_REMOVED lines=15> */
.L_x_9332:
[----:B------:R-:W-:Y:S05]  /*46b0*/  @!P4 BRA `(.L_x_9329) ;  /* 0x000000080054c947 */ /* 0x000fea0003800000 */
[----:B0-----:R-:W-:Y:S01]  /*46c0*/  @P3 FFMA.FTZ R144, R180, R151, R146 ;  /* 0x00000097b4903223 */ /* 0x001fe20000010092 */
[----:B-1---5:R-:W-:Y:S01]  /*46d0*/  MOV R6, R47 ;  /* 0x0000002f00067202 */ /* 0x022fe20000000f00 */
[----:B------:R-:W-:Y:S01]  /*46e0*/  UMOV UR4, URZ ;  /* 0x000000ff00047c82 */ /* 0x000fe20008000000 */
[----:B------:R-:W-:Y:S01]  /*46f0*/  ISETP.GE.U32.AND P6, PT, R4, 0x1000000, PT ;  /* 0x010000000400780c */ /* 0x000fe20003fc6070 */
[----:B------:R-:W-:Y:S01]  /*4700*/  @P3 FADD.FTZ R144, R171, -R144 ;  /* 0x80000090ab903221 */ /* 0x000fe20000010000 */
[----:B------:R-:W-:-:S03]  /*4710*/  MOV R139, UR4 ;  /* 0x00000004008b7c02 */ /* 0x000fc60008000f00 */
        /* <DEDUP_REMOVED lines=10> */
.L_x_9324:
[----:B------:R-:W-:-:S04]  /*47c0*/  UISETP.NE.U32.AND UP0, UPT, UR12, URZ, UPT ;  /* 0x000000ff0c00728c */ /* 0x000fc8000bf05070 */
[----:B------:R-:W-:-:S06]  /*47d0*/  UISETP.NE.AND.EX UP0, UPT, UR13, URZ, UPT, UP0 ;  /* 0x000000ff0d00728c */ /* 0x000fcc000bf05300 */
[----:B------:R-:W-:-:S13]  /*47e0*/  PLOP3.LUT P5, PT, PT, PT, UP0, 0x80, 0x8 ;  /* 0x000000000008781c */ /* 0x000fda0003faf008 */
[----:B------:R-:W-:Y:S05]  /*47f0*/  @!P5 BRA `(.L_x_9333) ;  /* 0x000000040004d947 */ /* 0x000fea0003800000 */
[-CC-:B0-----:R-:W-:Y:S01]  /*4800*/  FFMA.FTZ R140, R162, R151.reuse, R146.reuse ;  /* 0x00000097a28c7223 */ /* 0x181fe20000010092 */
[-CC-:B------:R-:W-:Y:S01]  /*4810*/  FFMA.FTZ R141, R155, R151.reuse, R146.reuse ;  /* 0x000000979b8d7223 */ /* 0x180fe20000010092 */
[-CC-:B-1----:R-:W-:Y:S01]  /*4820*/  FFMA.FTZ R7, R27, R151.reuse, R146.reuse ;  /* 0x000000971b077223 */ /* 0x182fe20000010092 */
        /* <DEDUP_REMOVED lines=25> */
.L_x_9334:
[----:B------:R-:W-:Y:S05]  /*49c0*/  @!P4 BRA `(.L_x_9335) ;  /* 0x000000000028c947 */ /* 0x000fea0003800000 */
[----:B------:R-:W-:Y:S01]  /*49d0*/  FMUL.FTZ R6, R143, UR9 ;  /* 0x000000098f067c20 */ /* 0x000fe20008410000 */
[----:B-----5:R-:W-:Y:S01]  /*49e0*/  LOP3.LUT P6, RZ, R4, 0xff00, RZ, 0xc0, !PT ;  /* 0x0000ff0004ff7812 */ /* 0x020fe200078cc0ff */
        /* <DEDUP_REMOVED lines=8> */
.L_x_9335:
        /* <DEDUP_REMOVED lines=11> */
.L_x_9336:
[----:B------:R-:W-:Y:S02]  /*4b20*/  MOV R141, R143 ;  /* 0x0000008f008d7202 */ /* 0x000fe40000000f00 */
[----:B------:R-:W-:Y:S01]  /*4b30*/  MOV R143, R145 ;  /* 0x00000091008f7202 */ /* 0x000fe20000000f00 */
[----:B------:R-:W-:Y:S06]  /*4b40*/  @!P4 BRA `(.L_x_9329) ;  /* 0x000000040030c947 */ /* 0x000fec0003800000 */
[----:B------:R-:W-:Y:S01]  /*4b50*/  FMUL.FTZ R6, R145, UR9 ;  /* 0x0000000991067c20 */ /* 0x000fe20008410000 */
[----:B-----5:R-:W-:Y:S01]  /*4b60*/  ISETP.GE.U32.AND P6, PT, R4, 0x1000000, PT ;  /* 0x010000000400780c */ /* 0x020fe20003fc6070 */
        /* <DEDUP_REMOVED lines=10> */
.L_x_9333:
[----:B------:R-:W-:Y:S05]  /*4c10*/  @!P4 BRA `(.L_x_9337) ;  /* 0x00000000003cc947 */ /* 0x000fea0003800000 */
[----:B01----:R-:W-:Y:S01]  /*4c20*/  FFMA.FTZ R7, R27, R151, R146 ;  /* 0x000000971b077223 */ /* 0x003fe20000010092 */
[----:B------:R-:W-:Y:S01]  /*4c30*/  ISETP.GT.AND P6, PT, R8, RZ, PT ;  /* 0x000000ff0800720c */ /* 0x000fe20003fc4270 */
[----:B------:R-:W-:Y:S02]  /*4c40*/  UMOV UR4, URZ ;  /* 0x000000ff00047c82 */ /* 0x000fe40008000000 */
[----:B------:R-:W-:Y:S01]  /*4c50*/  FADD.FTZ R6, R26, -R7 ;  /* 0x800000071a067221 */ /* 0x000fe20000010000 */
[----:B------:R-:W-:-:S03]  /*4c60*/  MOV R136, UR4 ;  /* 0x0000000400887c02 */ /* 0x000fc60008000f00 */
        /* <DEDUP_REMOVED lines=10> */
.L_x_9337:
        /* <DEDUP_REMOVED lines=12> */
[----:B------:R-:W-:-:S03]  /*4dd0*/  @P6 HADD2.F32 R7, -RZ, R213.H1_H1 ;  /* 0x300000d5ff076230 */ /* 0x000fc60000004100 */
[----:B------:R-:W-:Y:S02]  /*4de0*/  FSEL R6, R6, RZ, P6 ;  /* 0x000000ff06067208 */ /* 0x000fe40003000000 */
[----:B------:R-:W-:-:S03]  /*4df0*/  @P6 FMUL.FTZ R137, R7, R144 ;  /* 0x0000009007896220 */ /* 0x000fc60000410000 */
[----:B------:R-:W-:-:S07]  /*4e00*/  FADD.FTZ R69, R69, R6 ;  /* 0x0000000645457221 */ /* 0x000fce0000010000 */
.L_x_9338:
        /* <DEDUP_REMOVED lines=16> */
.L_x_9339:
        /* <DEDUP_REMOVED lines=8> */
[----:B-----5:R-:W-:-:S03]  /*4f90*/  ISETP.GE.U32.AND P6, PT, R4, 0x1000000, PT ;  /* 0x010000000400780c */ /* 0x020fc60003fc6070 */
[----:B------:R-:W-:-:S04]  /*4fa0*/  FMUL.FTZ R6, R6, UR9 ;  /* 0x0000000906067c20 */ /* 0x000fc80008410000 */
[----:B------:R-:W-:-:S04]  /*4fb0*/  FMUL.FTZ R144, R6, UR8 ;  /* 0x0000000806907c20 */ /* 0x000fc80008410000 */
[----:B------:R-:W-:Y:S02]  /*4fc0*/  FMUL.FTZ R6, R135, R144 ;  /* 0x0000009087067220 */ /* 0x000fe40000410000 */
[----:B------:R-:W-:-:S03]  /*4fd0*/  @P6 HADD2.F32 R7, -RZ, R214.H1_H1 ;  /* 0x300000d6ff076230 */ /* 0x000fc60000004100 */
[----:B------:R-:W-:Y:S02]  /*4fe0*/  FSEL R6, R6, RZ, P6 ;  /* 0x000000ff06067208 */ /* 0x000fe40003000000 */
[----:B------:R-:W-:-:S03]  /*4ff0*/  @P6 FMUL.FTZ R139, R7, R144 ;  /* 0x00000090078b6220 */ /* 0x000fc60000410000 */
[----:B------:R-:W-:-:S07]  /*5000*/  FADD.FTZ R71, R71, R6 ;  /* 0x0000000647477221 */ /* 0x000fce0000010000 */
.L_x_9329:
[----:B------:R-:W-:Y:S05]  /*5010*/  BSYNC.RECONVERGENT B1 ;  /* 0x0000000000017941 */ /* 0x000fea0003800200 */
.L_x_9323:
[----:B01----:R-:W0:Y:S08]  /*5020*/  @P5 LDC.64 R6, c[0x0][0x478] ;  /* 0x00011e00ff065b82 */ /* 0x003e300000000a00 */
[----:B------:R-:W1:Y:S01]  /*5030*/  @P4 LDC.64 R144, c[0x0][0x468] ;  /* 0x00011a00ff904b82 */ /* 0x000e620000000a00 */
[C---:B0-----:R-:W-:Y:S01]  /*5040*/  @P5 IMAD.WIDE.U32 R6, R149.reuse, 0x10, R6 ;  /* 0x0000001095065825 */ /* 0x041fe200078e0006 */
[----:B------:R-:W-:-:S04]  /*5050*/  IADD3 R149, PT, PT, R149, 0x80, RZ ;  /* 0x0000008095957810 */ /* 0x000fc80007ffe0ff */
[----:B------:R2:W-:Y:S01]  /*5060*/  @P5 STG.E.128 desc[UR6][R6.64], R140 ;  /* 0x0000008c06005986 */ /* 0x0005e2000c101d06 */
[C---:B-1----:R-:W-:Y:S01]  /*5070*/  @P4 IMAD.WIDE.U32 R144, R147.reuse, 0x10, R144 ;  /* 0x0000001093904825 */ /* 0x042fe200078e0090 */
[----:B------:R-:W-:-:S04]  /*5080*/  IADD3 R147, PT, PT, R147, 0x80, RZ ;  /* 0x0000008093937810 */ /* 0x000fc80007ffe0ff */
[----:B------:R2:W-:Y:S03]  /*5090*/  @P4 STG.E.128 desc[UR6][R144.64], R136 ;  /* 0x0000008890004986 */ /* 0x0005e6000c101d06 */
.L_x_9321:
[----:B------:R-:W-:Y:S05]  /*50a0*/  BSYNC.RECONVERGENT B0 ;  /* 0x0000000000007941 */ /* 0x000fea0003800200 */
.L_x_9320:
[----:B------:R-:W-:Y:S04]  /*50b0*/  BSSY.RECONVERGENT B0, `(.L_x_9340) ;  /* 0x000011a000007945 */ /* 0x000fe80003800200 */
[----:B------:R-:W-:Y:S05]  /*50c0*/  @!P0 BRA `(.L_x_9341) ;  /* 0x0000001000608947 */ /* 0x000fea0003800000 */
[----:B------:R-:W-:-:S04]  /*50d0*/  UISETP.NE.U32.AND UP0, UPT, UR10, URZ, UPT ;  /* 0x000000ff0a00728c */ /* 0x000fc8000bf05070 */
[----:B------:R-:W-:Y:S01]  /*50e0*/  UISETP.NE.AND.EX UP0, UPT, UR11, URZ, UPT, UP0 ;  /* 0x000000ff0b00728c */ /* 0x000fe2000bf05300 */
[----:B------:R-:W-:Y:S10]  /*50f0*/  @!P4 BRA `(.L_x_9342) ;  /* 0x00000000000cc947 */ /* 0x000ff40003800000 */
[----:B0-2---:R-:W0:Y:S02]  /*5100*/  LDC.64 R6, c[0x0][0x390] ;  /* 0x0000e400ff067b82 */ /* 0x005e240000000a00 */
[----:B0-----:R-:W-:-:S05]  /*5110*/  IMAD.WIDE.U32 R6, R147, 0x10, R6 ;  /* 0x0000001093067825 */ /* 0x001fca00078e0006 */
[----:B-----5:R1:W5:Y:S02]  /*5120*/  LDG.E.128 R132, desc[UR6][R6.64] ;  /* 0x0000000606847981 */ /* 0x020364000c1e1d00 */
.L_x_9342:
[----:B------:R-:W-:Y:S04]  /*5130*/  BSSY.RECONVERGENT B1, `(.L_x_9343) ;  /* 0x0000109000017945 */ /* 0x000fe80003800200 */
[----:B------:R-:W-:Y:S05]  /*5140*/  BRA.U !UP0, `(.L_x_9344) ;  /* 0x0000000908087547 */ /* 0x000fea000b800000 */
[----:B------:R-:W-:-:S04]  /*5150*/  UISETP.NE.U32.AND UP0, UPT, UR12, URZ, UPT ;  /* 0x000000ff0c00728c */ /* 0x000fc8000bf05070 */
[----:B------:R-:W-:-:S06]  /*5160*/  UISETP.NE.AND.EX UP0, UPT, UR13, URZ, UPT, UP0 ;  /* 0x000000ff0d00728c */ /* 0x000fcc000bf05300 */
[----:B------:R-:W-:-:S13]  /*5170*/  PLOP3.LUT P5, PT, PT, PT, UP0, 0x80, 0x8 ;  /* 0x000000000008781c */ /* 0x000fda0003faf008 */
[----:B------:R-:W-:Y:S05]  /*5180*/  @!P5 BRA `(.L_x_9345) ;  /* 0x000000040000d947 */ /* 0x000fea0003800000 */
[-CC-:B012---:R-:W-:Y:S01]  /*5190*/  @P3 FFMA.FTZ R7, R35, R151.reuse, R146.reuse ;  /* 0x0000009723073223 */ /* 0x187fe20000010092 */
        /* <DEDUP_REMOVED lines=26> */
.L_x_9346:
        /* <DEDUP_REMOVED lines=11> */
.L_x_9347:
        /* <DEDUP_REMOVED lines=11> */
.L_x_9348:
        /* <DEDUP_REMOVED lines=15> */
.L_x_9345:
[----:B------:R-:W-:Y:S05]  /*5590*/  @!P4 BRA `(.L_x_9350) ;  /* 0x000000000038c947 */ /* 0x000fea0003800000 */
[----:B012---:R-:W-:Y:S01]  /*55a0*/  @P3 FFMA.FTZ R7, R25, R151, R146 ;  /* 0x0000009719073223 */ /* 0x007fe20000010092 */
        /* <DEDUP_REMOVED lines=13> */
.L_x_9350:
[----:B------:R-:W-:Y:S05]  /*5680*/  @!P4 BRA `(.L_x_9351) ;  /* 0x000000000038c947 */ /* 0x000fea0003800000 */
[----:B0-2---:R-:W-:Y:S01]  /*5690*/  @P3 FFMA.FTZ R144, R156, R151, R146 ;  /* 0x000000979c903223 */ /* 0x005fe20000010092 */
        /* <DEDUP_REMOVED lines=13> */
.L_x_9351:
        /* <DEDUP_REMOVED lines=15> */
.L_x_9352:
[----:B------:R-:W-:Y:S05]  /*5860*/  @!P4 BRA `(.L_x_9349) ;  /* 0x000000080054c947 */ /* 0x000fea0003800000 */
[----:B0-2---:R-:W-:Y:S01]  /*5870*/  @P3 FFMA.FTZ R144, R198, R151, R146 ;  /* 0x00000097c6903223 */ /* 0x005fe20000010092 */
        /* <DEDUP_REMOVED lines=15> */
.L_x_9344:
[----:B------:R-:W-:-:S04]  /*5970*/  UISETP.NE.U32.AND UP0, UPT, UR12, URZ, UPT ;  /* 0x000000ff0c00728c */ /* 0x000fc8000bf05070 */
[----:B------:R-:W-:-:S06]  /*5980*/  UISETP.NE.AND.EX UP0, UPT, UR13, URZ, UPT, UP0 ;  /* 0x000000ff0d00728c */ /* 0x000fcc000bf05300 */
[----:B------:R-:W-:-:S13]  /*5990*/  PLOP3.LUT P5, PT, PT, PT, UP0, 0x80, 0x8 ;  /* 0x000000000008781c */ /* 0x000fda0003faf008 */
[----:B------:R-:W-:Y:S05]  /*59a0*/  @!P5 BRA `(.L_x_9353) ;  /* 0x000000040004d947 */ /* 0x000fea0003800000 */
[-CC-:B0-2---:R-:W-:Y:S01]  /*59b0*/  FFMA.FTZ R140, R156, R151.reuse, R146.reuse ;  /* 0x000000979c8c7223 */ /* 0x185fe20000010092 */
        /* <DEDUP_REMOVED lines=27> */
.L_x_9354:
        /* <DEDUP_REMOVED lines=11> */
.L_x_9355:
        /* <DEDUP_REMOVED lines=11> */
.L_x_9356:
        /* <DEDUP_REMOVED lines=15> */
.L_x_9353:
[----:B------:R-:W-:Y:S05]  /*5dc0*/  @!P4 BRA `(.L_x_9357) ;  /* 0x00000000003cc947 */ /* 0x000fea0003800000 */
[----:B012---:R-:W-:Y:S01]  /*5dd0*/  FFMA.FTZ R7, R25, R151, R146 ;  /* 0x0000009719077223 */ /* 0x007fe20000010092 */
        /* <DEDUP_REMOVED lines=14> */
.L_x_9357:
        /* <DEDUP_REMOVED lines=16> */
.L_x_9358:
        /* <DEDUP_REMOVED lines=16> */
.L_x_9359:
        /* <DEDUP_REMOVED lines=16> */
.L_x_9349:
[----:B------:R-:W-:Y:S05]  /*61c0*/  BSYNC.RECONVERGENT B1 ;  /* 0x0000000000017941 */ /* 0x000fea0003800200 */
.L_x_9343:
[----:B012---:R-:W0:Y:S08]  /*61d0*/  @P5 LDC.64 R6, c[0x0][0x478] ;  /* 0x00011e00ff065b82 */ /* 0x007e300000000a00 */
[----:B------:R-:W1:Y:S01]  /*61e0*/  @P4 LDC.64 R144, c[0x0][0x468] ;  /* 0x00011a00ff904b82 */ /* 0x000e620000000a00 */
[C---:B0-----:R-:W-:Y:S01]  /*61f0*/  @P5 IMAD.WIDE.U32 R6, R149.reuse, 0x10, R6 ;  /* 0x0000001095065825 */ /* 0x041fe200078e0006 */
[----:B------:R-:W-:-:S04]  /*6200*/  IADD3 R149, PT, PT, R149, 0x80, RZ ;  /* 0x0000008095957810 */ /* 0x000fc80007ffe0ff */
[----:B------:R3:W-:Y:S01]  /*6210*/  @P5 STG.E.128 desc[UR6][R6.64], R140 ;  /* 0x0000008c06005986 */ /* 0x0007e2000c101d06 */
[C---:B-1----:R-:W-:Y:S01]  /*6220*/  @P4 IMAD.WIDE.U32 R144, R147.reuse, 0x10, R144 ;  /* 0x0000001093904825 */ /* 0x042fe200078e0090 */
[----:B------:R-:W-:-:S04]  /*6230*/  IADD3 R147, PT, PT, R147, 0x80, RZ ;  /* 0x0000008093937810 */ /* 0x000fc80007ffe0ff */
[----:B------:R3:W-:Y:S03]  /*6240*/  @P4 STG.E.128 desc[UR6][R144.64], R136 ;  /* 0x0000008890004986 */ /* 0x0007e6000c101d06 */
.L_x_9341:
[----:B------:R-:W-:Y:S05]  /*6250*/  BSYNC.RECONVERGENT B0 ;  /* 0x0000000000007941 */ /* 0x000fea0003800200 */
.L_x_9340:
[----:B------:R-:W-:Y:S04]  /*6260*/  BSSY.RECONVERGENT B0, `(.L_x_9360) ;  /* 0x000011a000007945 */ /* 0x000fe80003800200 */
[----:B------:R-:W-:Y:S05]  /*6270*/  @!P1 BRA `(.L_x_9361) ;  /* 0x0000001000609947 */ /* 0x000fea0003800000 */
[----:B------:R-:W-:-:S04]  /*6280*/  UISETP.NE.U32.AND UP0, UPT, UR10, URZ, UPT ;  /* 0x000000ff0a00728c */ /* 0x000fc8000bf05070 */
[----:B------:R-:W-:Y:S01]  /*6290*/  UISETP.NE.AND.EX UP0, UPT, UR11, URZ, UPT, UP0 ;  /* 0x000000ff0b00728c */ /* 0x000fe2000bf05300 */
[----:B------:R-:W-:Y:S10]  /*62a0*/  @!P4 BRA `(.L_x_9362) ;  /* 0x00000000000cc947 */ /* 0x000ff40003800000 */
[----:B0-23--:R-:W0:Y:S02]  /*62b0*/  LDC.64 R6, c[0x0][0x390] ;  /* 0x0000e400ff067b82 */ /* 0x00de240000000a00 */
[----:B0-----:R-:W-:-:S05]  /*62c0*/  IMAD.WIDE.U32 R6, R147, 0x10, R6 ;  /* 0x0000001093067825 */ /* 0x001fca00078e0006 */
[----:B-----5:R1:W5:Y:S02]  /*62d0*/  LDG.E.128 R132, desc[UR6][R6.64] ;  /* 0x0000000606847981 */ /* 0x020364000c1e1d00 */
.L_x_9362:
[----:B------:R-:W-:Y:S04]  /*62e0*/  BSSY.RECONVERGENT B1, `(.L_x_9363) ;  /* 0x0000109000017945 */ /* 0x000fe80003800200 */
[----:B------:R-:W-:Y:S05]  /*62f0*/  BRA.U !UP0, `(.L_x_9364) ;  /* 0x0000000908087547 */ /* 0x000fea000b800000 */
[----:B------:R-:W-:-:S04]  /*6300*/  UISETP.NE.U32.AND UP0, UPT, UR12, URZ, UPT ;  /* 0x000000ff0c00728c */ /* 0x000fc8000bf05070 */
[----:B------:R-:W-:-:S06]  /*6310*/  UISETP.NE.AND.EX UP0, UPT, UR13, URZ, UPT, UP0 ;  /* 0x000000ff0d00728c */ /* 0x000fcc000bf05300 */
[----:B------:R-:W-:-:S13]  /*6320*/  PLOP3.LUT P5, PT, PT, PT, UP0, 0x80, 0x8 ;  /* 0x000000000008781c */ /* 0x000fda0003faf008 */
[----:B------:R-:W-:Y:S05]  /*6330*/  @!P5 BRA `(.L_x_9365) ;  /* 0x000000040000d947 */ /* 0x000fea0003800000 */
[-CC-:B0123--:R-:W-:Y:S01]  /*6340*/  @P3 FFMA.FTZ R7, R33, R151.reuse, R146.reuse ;  /* 0x0000009721073223 */ /* 0x18ffe20000010092 */
        /* <DEDUP_REMOVED lines=26> */
.L_x_9366:
        /* <DEDUP_REMOVED lines=11> */
.L_x_9367:
        /* <DEDUP_REMOVED lines=11> */
.L_x_9368:
        /* <DEDUP_REMOVED lines=15> */
.L_x_9365:
[----:B------:R-:W-:Y:S05]  /*6740*/  @!P4 BRA `(.L_x_9370) ;  /* 0x000000000038c947 */ /* 0x000fea0003800000 */
[----:B0123--:R-:W-:Y:S01]  /*6750*/  @P3 FFMA.FTZ R7, R23, R151, R146 ;  /* 0x0000009717073223 */ /* 0x00ffe20000010092 */
        /* <DEDUP_REMOVED lines=13> */
.L_x_9370:
        /* <DEDUP_REMOVED lines=15> */
.L_x_9371:
        /* <DEDUP_REMOVED lines=15> */
.L_x_9372:
[----:B------:R-:W-:Y:S05]  /*6a10*/  @!P4 BRA `(.L_x_9369) ;  /* 0x000000080054c947 */ /* 0x000fea0003800000 */
[----:B0-23--:R-:W-:Y:S01]  /*6a20*/  @P3 FFMA.FTZ R144, R200, R151, R146 ;  /* 0x00000097c8903223 */ /* 0x00dfe20000010092 */
        /* <DEDUP_REMOVED lines=15> */
.L_x_9364:
[----:B------:R-:W-:-:S04]  /*6b20*/  UISETP.NE.U32.AND UP0, UPT, UR12, URZ, UPT ;  /* 0x000000ff0c00728c */ /* 0x000fc8000bf05070 */
[----:B------:R-:W-:-:S06]  /*6b30*/  UISETP.NE.AND.EX UP0, UPT, UR13, URZ, UPT, UP0 ;  /* 0x000000ff0d00728c */ /* 0x000fcc000bf05300 */
[----:B------:R-:W-:-:S13]  /*6b40*/  PLOP3.LUT P5, PT, PT, PT, UP0, 0x80, 0x8 ;  /* 0x000000000008781c */ /* 0x000fda0003faf008 */
[----:B------:R-:W-:Y:S05]  /*6b50*/  @!P5 BRA `(.L_x_9373) ;  /* 0x000000040004d947 */ /* 0x000fea0003800000 */
[-CC-:B0-23--:R-:W-:Y:S01]  /*6b60*/  FFMA.FTZ R141, R152, R151.reuse, R146.reuse ;  /* 0x00000097988d7223 */ /* 0x18dfe20000010092 */
        /* <DEDUP_REMOVED lines=27> */
.L_x_9374:
        /* <DEDUP_REMOVED lines=11> */
.L_x_9375:
        /* <DEDUP_REMOVED lines=11> */
.L_x_9376:
        /* <DEDUP_REMOVED lines=15> */
.L_x_9373:
[----:B------:R-:W-:Y:S05]  /*6f70*/  @!P4 BRA `(.L_x_9377) ;  /* 0x00000000003cc947 */ /* 0x000fea0003800000 */
[----:B0123--:R-:W-:Y:S01]  /*6f80*/  FFMA.FTZ R7, R23, R151, R146 ;  /* 0x0000009717077223 */ /* 0x00ffe20000010092 */
        /* <DEDUP_REMOVED lines=14> */
.L_x_9377:
        /* <DEDUP_REMOVED lines=16> */
.L_x_9378:
        /* <DEDUP_REMOVED lines=16> */
.L_x_9379:
        /* <DEDUP_REMOVED lines=16> */
.L_x_9369:
[----:B------:R-:W-:Y:S05]  /*7370*/  BSYNC.RECONVERGENT B1 ;  /* 0x0000000000017941 */ /* 0x000fea0003800200 */
.L_x_9363:
[----:B0123--:R-:W0:Y:S08]  /*7380*/  @P5 LDC.64 R6, c[0x0][0x478] ;  /* 0x00011e00ff065b82 */ /* 0x00fe300000000a00 */
[----:B------:R-:W1:Y:S01]  /*7390*/  @P4 LDC.64 R144, c[0x0][0x468] ;  /* 0x00011a00ff904b82 */ /* 0x000e620000000a00 */
[C---:B0-----:R-:W-:Y:S01]  /*73a0*/  @P5 IMAD.WIDE.U32 R6, R149.reuse, 0x10, R6 ;  /* 0x0000001095065825 */ /* 0x041fe200078e0006 */
[----:B------:R-:W-:-:S04]  /*73b0*/  IADD3 R149, PT, PT, R149, 0x80, RZ ;  /* 0x0000008095957810 */ /* 0x000fc80007ffe0ff */
[----:B------:R4:W-:Y:S01]  /*73c0*/  @P5 STG.E.128 desc[UR6][R6.64], R140 ;  /* 0x0000008c06005986 */ /* 0x0009e2000c101d06 */
[C---:B-1----:R-:W-:Y:S01]  /*73d0*/  @P4 IMAD.WIDE.U32 R144, R147.reuse, 0x10, R144 ;  /* 0x0000001093904825 */ /* 0x042fe200078e0090 */
[----:B------:R-:W-:-:S04]  /*73e0*/  IADD3 R147, PT, PT, R147, 0x80, RZ ;  /* 0x0000008093937810 */ /* 0x000fc80007ffe0ff */
[----:B------:R4:W-:Y:S03]  /*73f0*/  @P4 STG.E.128 desc[UR6][R144.64], R136 ;  /* 0x0000008890004986 */ /* 0x0009e6000c101d06 */
.L_x_9361:
[----:B------:R-:W-:Y:S05]  /*7400*/  BSYNC.RECONVERGENT B0 ;  /* 0x0000000000007941 */ /* 0x000fea0003800200 */
.L_x_9360:
[----:B------:R-:W-:Y:S04]  /*7410*/  BSSY.RECONVERGENT B0, `(.L_x_9380) ;  /* 0x000011a000007945 */ /* 0x000fe80003800200 */
[----:B------:R-:W-:Y:S05]  /*7420*/  @!P2 BRA `(.L_x_9381) ;  /* 0x000000100060a947 */ /* 0x000fea0003800000 */
[----:B------:R-:W-:-:S04]  /*7430*/  UISETP.NE.U32.AND UP0, UPT, UR10, URZ, UPT ;  /* 0x000000ff0a00728c */ /* 0x000fc8000bf05070 */
[----:B------:R-:W-:Y:S01]  /*7440*/  UISETP.NE.AND.EX UP0, UPT, UR11, URZ, UPT, UP0 ;  /* 0x000000ff0b00728c */ /* 0x000fe2000bf05300 */
[----:B------:R-:W-:Y:S10]  /*7450*/  @!P4 BRA `(.L_x_9382) ;  /* 0x00000000000cc947 */ /* 0x000ff40003800000 */
[----:B0-234-:R-:W0:Y:S02]  /*7460*/  LDC.64 R6, c[0x0][0x390] ;  /* 0x0000e400ff067b82 */ /* 0x01de240000000a00 */
[----:B0-----:R-:W-:-:S05]  /*7470*/  IMAD.WIDE.U32 R6, R147, 0x10, R6 ;  /* 0x0000001093067825 */ /* 0x001fca00078e0006 */
[----:B-----5:R1:W5:Y:S02]  /*7480*/  LDG.E.128 R132, desc[UR6][R6.64] ;  /* 0x0000000606847981 */ /* 0x020364000c1e1d00 */
.L_x_9382:
[----:B------:R-:W-:Y:S04]  /*7490*/  BSSY.RECONVERGENT B1, `(.L_x_9383) ;  /* 0x0000109000017945 */ /* 0x000fe80003800200 */
[----:B------:R-:W-:Y:S05]  /*74a0*/  BRA.U !UP0, `(.L_x_9384) ;  /* 0x0000000908087547 */ /* 0x000fea000b800000 */
[----:B------:R-:W-:-:S04]  /*74b0*/  UISETP.NE.U32.AND UP0, UPT, UR12, URZ, UPT ;  /* 0x000000ff0c00728c */ /* 0x000fc8000bf05070 */
[----:B------:R-:W-:-:S06]  /*74c0*/  UISETP.NE.AND.EX UP0, UPT, UR13, URZ, UPT, UP0 ;  /* 0x000000ff0d00728c */ /* 0x000fcc000bf05300 */
[----:B------:R-:W-:-:S13]  /*74d0*/  PLOP3.LUT P5, PT, PT, PT, UP0, 0x80, 0x8 ;  /* 0x000000000008781c */ /* 0x000fda0003faf008 */
[----:B------:R-:W-:Y:S05]  /*74e0*/  @!P5 BRA `(.L_x_9385) ;  /* 0x000000040000d947 */ /* 0x000fea0003800000 */
[-CC-:B01234-:R-:W-:Y:S01]  /*74f0*/  @P3 FFMA.FTZ R7, R29, R151.reuse, R146.reuse ;  /* 0x000000971d073223 */ /* 0x19ffe20000010092 */
        /* <DEDUP_REMOVED lines=26> */
.L_x_9386:
        /* <DEDUP_REMOVED lines=11> */
.L_x_9387:
        /* <DEDUP_REMOVED lines=11> */
.L_x_9388:
        /* <DEDUP_REMOVED lines=15> */
.L_x_9385:
[----:B------:R-:W-:Y:S05]  /*78f0*/  @!P4 BRA `(.L_x_9390) ;  /* 0x000000000038c947 */ /* 0x000fea0003800000 */
[----:B01234-:R-:W-:Y:S01]  /*7900*/  @P3 FFMA.FTZ R7, R21, R151, R146 ;  /* 0x0000009715073223 */ /* 0x01ffe20000010092 */
        /* <DEDUP_REMOVED lines=13> */
.L_x_9390:
[----:B------:R-:W-:Y:S05]  /*79e0*/  @!P4 BRA `(.L_x_9391) ;  /* 0x000000000038c947 */ /* 0x000fea0003800000 */
[----:B0-234-:R-:W-:Y:S01]  /*79f0*/  @P3 FFMA.FTZ R144, R32, R151, R146 ;  /* 0x0000009720903223 */ /* 0x01dfe20000010092 */
        /* <DEDUP_REMOVED lines=13> */
.L_x_9391:
        /* <DEDUP_REMOVED lines=15> */
.L_x_9392:
[----:B------:R-:W-:Y:S05]  /*7bc0*/  @!P4 BRA `(.L_x_9389) ;  /* 0x000000080054c947 */ /* 0x000fea0003800000 */
[----:B0-234-:R-:W-:Y:S01]  /*7bd0*/  @P3 FFMA.FTZ R144, R202, R151, R146 ;  /* 0x00000097ca903223 */ /* 0x01dfe20000010092 */
        /* <DEDUP_REMOVED lines=15> */
.L_x_9384:
[----:B------:R-:W-:-:S04]  /*7cd0*/  UISETP.NE.U32.AND UP0, UPT, UR12, URZ, UPT ;  /* 0x000000ff0c00728c */ /* 0x000fc8000bf05070 */
[----:B------:R-:W-:-:S06]  /*7ce0*/  UISETP.NE.AND.EX UP0, UPT, UR13, URZ, UPT, UP0 ;  /* 0x000000ff0d00728c */ /* 0x000fcc000bf05300 */
[----:B------:R-:W-:-:S13]  /*7cf0*/  PLOP3.LUT P5, PT, PT, PT, UP0, 0x80, 0x8 ;  /* 0x000000000008781c */ /* 0x000fda0003faf008 */
[----:B------:R-:W-:Y:S05]  /*7d00*/  @!P5 BRA `(.L_x_9393) ;  /* 0x000000040004d947 */ /* 0x000fea0003800000 */
[-CC-:B0-234-:R-:W-:Y:S01]  /*7d10*/  FFMA.FTZ R140, R32, R151.reuse, R146.reuse ;  /* 0x00000097208c7223 */ /* 0x19dfe20000010092 */
        /* <DEDUP_REMOVED lines=27> */
.L_x_9394:
        /* <DEDUP_REMOVED lines=11> */
.L_x_9395:
        /* <DEDUP_REMOVED lines=11> */
.L_x_9396:
        /* <DEDUP_REMOVED lines=15> */
.L_x_9393:
[----:B------:R-:W-:Y:S05]  /*8120*/  @!P4 BRA `(.L_x_9397) ;  /* 0x00000000003cc947 */ /* 0x000fea0003800000 */
[----:B01234-:R-:W-:Y:S01]  /*8130*/  FFMA.FTZ R7, R21, R151, R146 ;  /* 0x0000009715077223 */ /* 0x01ffe20000010092 */
        /* <DEDUP_REMOVED lines=14> */
.L_x_9397:
        /* <DEDUP_REMOVED lines=16> */
.L_x_9398:
        /* <DEDUP_REMOVED lines=16> */
.L_x_9399:
        /* <DEDUP_REMOVED lines=16> */
.L_x_9389:
[----:B------:R-:W-:Y:S05]  /*8520*/  BSYNC.RECONVERGENT B1 ;  /* 0x0000000000017941 */ /* 0x000fea0003800200 */
.L_x_9383:
[----:B01234-:R-:W0:Y:S08]  /*8530*/  @P5 LDC.64 R6, c[0x0][0x478] ;  /* 0x00011e00ff065b82 */ /* 0x01fe300000000a00 */
[----:B------:R-:W1:Y:S01]  /*8540*/  @P4 LDC.64 R144, c[0x0][0x468] ;  /* 0x00011a00ff904b82 */ /* 0x000e620000000a00 */
[C---:B0-----:R-:W-:Y:S01]  /*8550*/  @P5 IMAD.WIDE.U32 R6, R149.reuse, 0x10, R6 ;  /* 0x0000001095065825 */ /* 0x041fe200078e0006 */
[----:B------:R-:W-:-:S04]  /*8560*/  IADD3 R149, PT, PT, R149, 0x80, RZ ;  /* 0x0000008095957810 */ /* 0x000fc80007ffe0ff */
[----:B------:R0:W-:Y:S01]  /*8570*/  @P5 STG.E.128 desc[UR6][R6.64], R140 ;  /* 0x0000008c06005986 */ /* 0x0001e2000c101d06 */
[C---:B-1----:R-:W-:Y:S01]  /*8580*/  @P4 IMAD.WIDE.U32 R144, R147.reuse, 0x10, R144 ;  /* 0x0000001093904825 */ /* 0x042fe200078e0090 */
[----:B------:R-:W-:-:S04]  /*8590*/  IADD3 R147, PT, PT, R147, 0x80, RZ ;  /* 0x0000008093937810 */ /* 0x000fc80007ffe0ff */
[----:B------:R0:W-:Y:S03]  /*85a0*/  @P4 STG.E.128 desc[UR6][R144.64], R136 ;  /* 0x0000008890004986 */ /* 0x0001e6000c101d06 */
.L_x_9381:
[----:B------:R-:W-:Y:S05]  /*85b0*/  BSYNC.RECONVERGENT B0 ;  /* 0x0000000000007941 */ /* 0x000fea0003800200 */
.L_x_9380:
[----:B------:R-:W-:Y:S01]  /*85c0*/  ISETP.NE.AND P5, PT, R201, RZ, PT ;  /* 0x000000ffc900720c */ /* 0x000fe20003fa5270 */
[----:B------:R-:W-:-:S12]  /*85d0*/  BSSY.RECONVERGENT B0, `(.L_x_9400) ;  /* 0x0000115000007945 */ /* 0x000fd80003800200 */
[----:B------:R-:W-:Y:S05]  /*85e0*/  @!P5 BRA `(.L_x_9401) ;  /* 0x00000010004cd947 */ /* 0x000fea0003800000 */
[----:B------:R-:W-:-:S04]  /*85f0*/  UISETP.NE.U32.AND UP0, UPT, UR10, URZ, UPT ;  /* 0x000000ff0a00728c */ /* 0x000fc8000bf05070 */
[----:B------:R-:W-:Y:S01]  /*8600*/  UISETP.NE.AND.EX UP0, UPT, UR11, URZ, UPT, UP0 ;  /* 0x000000ff0b00728c */ /* 0x000fe2000bf05300 */
[----:B------:R-:W-:Y:S10]  /*8610*/  @!P4 BRA `(.L_x_9402) ;  /* 0x00000000000cc947 */ /* 0x000ff40003800000 */
[----:B0-234-:R-:W0:Y:S02]  /*8620*/  LDC.64 R6, c[0x0][0x390] ;  /* 0x0000e400ff067b82 */ /* 0x01de240000000a00 */
[----:B0-----:R-:W-:-:S05]  /*8630*/  IMAD.WIDE.U32 R6, R147, 0x10, R6 ;  /* 0x0000001093067825 */ /* 0x001fca00078e0006 */
[----:B-----5:R1:W5:Y:S02]  /*8640*/  LDG.E.128 R132, desc[UR6][R6.64] ;  /* 0x0000000606847981 */ /* 0x020364000c1e1d00 */
.L_x_9402:
[----:B------:R-:W-:Y:S04]  /*8650*/  BSSY.RECONVERGENT B1, `(.L_x_9403) ;  /* 0x0000106000017945 */ /* 0x000fe80003800200 */
[----:B------:R-:W-:Y:S05]  /*8660*/  BRA.U !UP0, `(.L_x_9404) ;  /* 0x0000000908047547 */ /* 0x000fea000b800000 */
[----:B------:R-:W-:-:S04]  /*8670*/  UISETP.NE.U32.AND UP0, UPT, UR12, URZ, UPT ;  /* 0x000000ff0c00728c */ /* 0x000fc8000bf05070 */
[----:B------:R-:W-:-:S06]  /*8680*/  UISETP.NE.AND.EX UP0, UPT, UR13, URZ, UPT, UP0 ;  /* 0x000000ff0d00728c */ /* 0x000fcc000bf05300 */
[----:B------:R-:W-:-:S13]  /*8690*/  PLOP3.LUT P5, PT, PT, PT, UP0, 0x80, 0x8 ;  /* 0x000000000008781c */ /* 0x000fda0003faf008 */
[----:B------:R-:W-:Y:S05]  /*86a0*/  @!P5 BRA `(.L_x_9405) ;  /* 0x0000000000fcd947 */ /* 0x000fea0003800000 */
[-CC-:B01234-:R-:W-:Y:S01]  /*86b0*/  @P3 FFMA.FTZ R6, R167, R151.reuse, R146.reuse ;  /* 0x00000097a7063223 */ /* 0x19ffe20000010092 */
[-CC-:B------:R-:W-:Y:S01]  /*86c0*/  @P3 FFMA.FTZ R7, R19, R151.reuse, R146.reuse ;  /* 0x0000009713073223 */ /* 0x180fe20000010092 */
[-CC-:B------:R-:W-:Y:S01]  /*86d0*/  @P3 FFMA.FTZ R143, R30, R151.reuse, R146.reuse ;  /* 0x000000971e8f3223 */ /* 0x180fe20000010092 */
[----:B------:R-:W-:Y:S01]  /*86e0*/  @P3 FFMA.FTZ R146, R204, R151, R146 ;  /* 0x00000097cc923223 */ /* 0x000fe20000010092 */
[----:B------:R-:W-:Y:S01]  /*86f0*/  @P3 FADD.FTZ R6, R165, -R6 ;  /* 0x80000006a5063221 */ /* 0x000fe20000010000 */
[----:B-----5:R-:W-:Y:S01]  /*8700*/  MOV R142, R130 ;  /* 0x00000082008e7202 */ /* 0x020fe20000000f00 */
[----:B------:R-:W-:Y:S01]  /*8710*/  @P3 FADD.FTZ R7, R18, -R7 ;  /* 0x8000000712073221 */ /* 0x000fe20000010000 */
[----:B------:R-:W-:Y:S01]  /*8720*/  @P3 FADD.FTZ R146, R179, -R146 ;  /* 0x80000092b3923221 */ /* 0x000fe20000010000 */
[C---:B------:R-:W-:Y:S01]  /*8730*/  @P3 FFMA.FTZ R142, R9.reuse, R6, R130 ;  /* 0x00000006098e3223 */ /* 0x040fe20000010082 */
[----:B------:R-:W-:Y:S01]  /*8740*/  @P3 FADD.FTZ R6, R28, -R143 ;  /* 0x8000008f1c063221 */ /* 0x000fe20000010000 */
        /* <DEDUP_REMOVED lines=17> */
.L_x_9406:
        /* <DEDUP_REMOVED lines=11> */
.L_x_9407:
        /* <DEDUP_REMOVED lines=11> */
.L_x_9408:
        /* <DEDUP_REMOVED lines=14> */
.L_x_9405:
        /* <DEDUP_REMOVED lines=15> */
.L_x_9410:
        /* <DEDUP_REMOVED lines=15> */
.L_x_9411:
[----:B------:R-:W-:Y:S05]  /*8c80*/  @!P4 BRA `(.L_x_9412) ;  /* 0x000000000038c947 */ /* 0x000fea0003800000 */
[----:B------:R-:W-:Y:S01]  /*8c90*/  @P3 FFMA.FTZ R8, R167, R151, R146 ;  /* 0x00000097a7083223 */ /* 0x000fe20000010092 */
[----:B012345:R-:W-:Y:S01]  /*8ca0*/  MOV R6, R130 ;  /* 0x0000008200067202 */ /* 0x03ffe20000000f00 */
        /* <DEDUP_REMOVED lines=12> */
.L_x_9412:
[----:B------:R-:W-:Y:S05]  /*8d70*/  @!P4 BRA `(.L_x_9409) ;  /* 0x00000008004cc947 */ /* 0x000fea0003800000 */
[----:B------:R-:W-:Y:S01]  /*8d80*/  @P3 FFMA.FTZ R146, R204, R151, R146 ;  /* 0x00000097cc923223 */ /* 0x000fe20000010092 */
[----:B012345:R-:W-:Y:S01]  /*8d90*/  MOV R6, R131 ;  /* 0x0000008300067202 */ /* 0x03ffe20000000f00 */
[----:B------:R-:W-:Y:S02]  /*8da0*/  UMOV UR4, URZ ;  /* 0x000000ff00047c82 */ /* 0x000fe40008000000 */
[----:B------:R-:W-:Y:S01]  /*8db0*/  @P3 FADD.FTZ R146, R179, -R146 ;  /* 0x80000092b3923221 */ /* 0x000fe20000010000 */
[----:B------:R-:W-:-:S03]  /*8dc0*/  MOV R139, UR4 ;  /* 0x00000004008b7c02 */ /* 0x000fc60008000f00 */
[----:B------:R-:W-:Y:S01]  /*8dd0*/  @P3 FFMA.FTZ R6, R9, R146, R131 ;  /* 0x0000009209063223 */ /* 0x000fe20000010083 */
[----:B------:R-:W-:-:S03]  /*8de0*/  ISETP.GE.U32.AND P3, PT, R15, 0x1000000, PT ;  /* 0x010000000f00780c */ /* 0x000fc60003f66070 */
        /* <DEDUP_REMOVED lines=9> */
.L_x_9404:
[----:B------:R-:W-:-:S04]  /*8e80*/  UISETP.NE.U32.AND UP0, UPT, UR12, URZ, UPT ;  /* 0x000000ff0c00728c */ /* 0x000fc8000bf05070 */
[----:B------:R-:W-:-:S06]  /*8e90*/  UISETP.NE.AND.EX UP0, UPT, UR13, URZ, UPT, UP0 ;  /* 0x000000ff0d00728c */ /* 0x000fcc000bf05300 */
[----:B------:R-:W-:-:S13]  /*8ea0*/  PLOP3.LUT P5, PT, PT, PT, UP0, 0x80, 0x8 ;  /* 0x000000000008781c */ /* 0x000fda0003faf008 */
[----:B------:R-:W-:Y:S05]  /*8eb0*/  @!P5 BRA `(.L_x_9413) ;  /* 0x0000000000fcd947 */ /* 0x000fea0003800000 */
[-CC-:B0-234-:R-:W-:Y:S01]  /*8ec0*/  FFMA.FTZ R141, R30, R151.reuse, R146.reuse ;  /* 0x000000971e8d7223 */ /* 0x19dfe20000010092 */
[-CC-:B-1----:R-:W-:Y:S01]  /*8ed0*/  FFMA.FTZ R7, R19, R151.reuse, R146.reuse ;  /* 0x0000009713077223 */ /* 0x182fe20000010092 */
        /* <DEDUP_REMOVED lines=26> */
.L_x_9414:
        /* <DEDUP_REMOVED lines=11> */
.L_x_9415:
        /* <DEDUP_REMOVED lines=11> */
.L_x_9416:
[----:B------:R-:W-:Y:S05]  /*91e0*/  @!P4 BRA `(.L_x_9409) ;  /* 0x000000040030c947 */ /* 0x000fea0003800000 */
        /* <DEDUP_REMOVED lines=12> */
.L_x_9413:
        /* <DEDUP_REMOVED lines=16> */
.L_x_9417:
        /* <DEDUP_REMOVED lines=16> */
.L_x_9418:
        /* <DEDUP_REMOVED lines=16> */
.L_x_9419:
[----:B------:R-:W-:Y:S05]  /*95b0*/  @!P4 BRA `(.L_x_9409) ;  /* 0x00000000003cc947 */ /* 0x000fea0003800000 */
[----:B------:R-:W-:Y:S01]  /*95c0*/  FFMA.FTZ R146, R204, R151, R146 ;  /* 0x00000097cc927223 */ /* 0x000fe20000010092 */
[----:B------:R-:W-:Y:S01]  /*95d0*/  ISETP.GT.AND P3, PT, R8, RZ, PT ;  /* 0x000000ff0800720c */ /* 0x000fe20003f64270 */
[----:B------:R-:W-:Y:S02]  /*95e0*/  UMOV UR4, URZ ;  /* 0x000000ff00047c82 */ /* 0x000fe40008000000 */
[----:B------:R-:W-:Y:S01]  /*95f0*/  FADD.FTZ R146, R179, -R146 ;  /* 0x80000092b3927221 */ /* 0x000fe20000010000 */
[----:B0-234-:R-:W-:-:S03]  /*9600*/  MOV R139, UR4 ;  /* 0x00000004008b7c02 */ /* 0x01dfc60008000f00 */
[----:B-1----:R-:W-:-:S05]  /*9610*/  FMUL.FTZ R6, R9, R146 ;  /* 0x0000009209067220 */ /* 0x002fca0000410000 */
        /* <DEDUP_REMOVED lines=9> */
.L_x_9409:
[----:B------:R-:W-:Y:S05]  /*96b0*/  BSYNC.RECONVERGENT B1 ;  /* 0x0000000000017941 */ /* 0x000fea0003800200 */
.L_x_9403:
[----:B01234-:R-:W0:Y:S02]  /*96c0*/  @P5 LDC.64 R6, c[0x0][0x478] ;  /* 0x00011e00ff065b82 */ /* 0x01fe240000000a00 */
[----:B0-----:R-:W-:-:S06]  /*96d0*/  @P5 IMAD.WIDE.U32 R8, R149, 0x10, R6 ;  /* 0x0000001095085825 */ /* 0x001fcc00078e0006 */
[----:B------:R-:W0:Y:S01]  /*96e0*/  @P4 LDC.64 R6, c[0x0][0x468] ;  /* 0x00011a00ff064b82 */ /* 0x000e220000000a00 */
[----:B------:R1:W-:Y:S01]  /*96f0*/  @P5 STG.E.128 desc[UR6][R8.64], R140 ;  /* 0x0000008c08005986 */ /* 0x0003e2000c101d06 */
[----:B0-----:R-:W-:-:S05]  /*9700*/  @P4 IMAD.WIDE.U32 R6, R147, 0x10, R6 ;  /* 0x0000001093064825 */ /* 0x001fca00078e0006 */
[----:B------:R1:W-:Y:S02]  /*9710*/  @P4 STG.E.128 desc[UR6][R6.64], R136 ;  /* 0x0000008806004986 */ /* 0x0003e4000c101d06 */
.L_x_9401:
[----:B------:R-:W-:Y:S05]  /*9720*/  BSYNC.RECONVERGENT B0 ;  /* 0x0000000000007941 */ /* 0x000fea0003800200 */
.L_x_9400:
[----:B01234-:R-:W0:Y:S01]  /*9730*/  LDC.64 R6, c[0x0][0x380] ;  /* 0x0000e000ff067b82 */ /* 0x01fe220000000a00 */
[----:B------:R-:W-:Y:S01]  /*9740*/  UPLOP3.LUT UP1, UPT, UPT, UPT, UP1, 0x40, 0x4 ;  /* 0x000000000004789c */ /* 0x000fe20003f2e810 */
[----:B0-----:R-:W-:-:S04]  /*9750*/  IADD3 R10, PT, PT, R10, R6, RZ ;  /* 0x000000060a0a7210 */ /* 0x001fc80007ffe0ff */
[----:B------:R-:W-:-:S13]  /*9760*/  ISETP.GE.AND P3, PT, R10, R7, PT ;  /* 0x000000070a00720c */ /* 0x000fda0003f66270 */
[----:B------:R-:W-:Y:S05]  /*9770*/  @!P3 BRA `(.L_x_9420) ;  /* 0xffffff740058b947 */ /* 0x000fea000383ffff */
.L_x_9283:
[----:B------:R-:W-:Y:S01]  /*9780*/  ISETP.NE.AND P3, PT, R16, RZ, PT ;  /* 0x000000ff1000720c */ /* 0x000fe20003f65270 */
[----:B------:R-:W-:Y:S01]  /*9790*/  IMAD R13, R13, UR5, RZ ;  /* 0x000000050d0d7c24 */ /* 0x000fe2000f8e02ff */
[----:B------:R-:W-:Y:S04]  /*97a0*/  BSSY.RECONVERGENT B0, `(.L_x_9421) ;  /* 0x000000d000007945 */ /* 0x000fe80003800200 */
[----:B------:R-:W-:-:S07]  /*97b0*/  LEA.HI R13, R13, R12, RZ, 0x1e ;  /* 0x0000000c0d0d7211 */ /* 0x000fce00078ff0ff */
        /* <DEDUP_REMOVED lines=11> */
.L_x_9422:
[----:B------:R-:W-:Y:S05]  /*9870*/  BSYNC.RECONVERGENT B0 ;  /* 0x0000000000007941 */ /* 0x000fea0003800200 */
.L_x_9421:
        /* <DEDUP_REMOVED lines=13> */
.L_x_9424:
[----:B------:R-:W-:Y:S05]  /*9950*/  BSYNC.RECONVERGENT B0 ;  /* 0x0000000000007941 */ /* 0x000fea0003800200 */
.L_x_9423:
        /* <DEDUP_REMOVED lines=12> */
.L_x_9426:
[----:B------:R-:W-:Y:S05]  /*9a20*/  BSYNC.RECONVERGENT B0 ;  /* 0x0000000000007941 */ /* 0x000fea0003800200 */
.L_x_9425:
        /* <DEDUP_REMOVED lines=12> */
.L_x_9428:
[----:B------:R-:W-:Y:S05]  /*9af0*/  BSYNC.RECONVERGENT B0 ;  /* 0x0000000000007941 */ /* 0x000fea0003800200 */
.L_x_9427:
        /* <DEDUP_REMOVED lines=12> */
.L_x_9430:
[----:B------:R-:W-:Y:S05]  /*9bc0*/  BSYNC.RECONVERGENT B0 ;  /* 0x0000000000007941 */ /* 0x000fea0003800200 */
.L_x_9429:
        /* <DEDUP_REMOVED lines=12> */
.L_x_9431:
        /* <DEDUP_REMOVED lines=15> */
.L_x_10831:


//--------------------- .text._ZN10layer_norm22ln_bwd_finalize_kernelINS_22Kernel_traits_finalizeILj3072E6__halfffffjLb1ELj1024ELj4ENS_18Kernel_traits_baseILj3072ES2_ffffjLj1024EEEEELb1ELb1EEEvNS_9BwdParamsE --------------------------
	.section	.text._ZN10layer_norm22ln_bwd_finalize_kernelINS_22Kernel_traits_finalizeILj3072E6__halfffffjLb1ELj1024ELj4ENS_18Kernel_traits_baseILj3072ES2_ffffjLj1024EEEEELb1ELb1EEEvNS_9BwdParamsE,"ax",@progbits
	.align	128
        .global         _ZN10layer_norm22ln_bwd_finalize_kernelINS_22Kernel_traits_finalizeILj3072E6__halfffffjLb1ELj1024ELj4ENS_18Kernel_traits_baseILj3072ES2_ffffjLj1024EEEEELb1ELb1EEEvNS_9BwdParamsE
        .type           _ZN10layer_norm22ln_bwd_finalize_kernelINS_22Kernel_traits_finalizeILj3072E6__halfffffjLb1ELj1024ELj4ENS_18Kernel_traits_baseILj3072ES2_ffffjLj1024EEEEELb1ELb1EEEvNS_9BwdParamsE,@function
        .size           _ZN10layer_norm22ln_bwd_finalize_kernelINS_22Kernel_traits_finalizeILj3072E6__halfffffjLb1ELj1024ELj4ENS_18Kernel_traits_baseILj3072ES2_ffffjLj1024EEEEELb1ELb1EEEvNS_9BwdParamsE,(.L_x_10832 - _ZN10layer_norm22ln_bwd_finalize_kernelINS_22Kernel_traits_finalizeILj3072E6__halfffffjLb1ELj1024ELj4ENS_18Kernel_traits_baseILj3072ES2_ffffjLj1024EEEEELb1ELb1EEEvNS_9BwdParamsE)
        .other          _ZN10layer_norm22ln_bwd_finalize_kernelINS_22Kernel_traits_finalizeILj3072E6__halfffffjLb1ELj1024ELj4ENS_18Kernel_traits_baseILj3072ES2_ffffjLj1024EEEEELb1ELb1EEEvNS_9BwdParamsE,@"STO_CUDA_ENTRY STV_DEFAULT"
_ZN10layer_norm22ln_bwd_finalize_kernelINS_22Kernel_traits_finalizeILj3072E6__halfffffjLb1ELj1024ELj4ENS_18Kernel_traits_baseILj3072ES2_ffffjLj1024EEEEELb1ELb1EEEvNS_9BwdParamsE:
.text._ZN10layer_norm22ln_bwd_finalize_kernelINS_22Kernel_traits_finalizeILj3072E6__halfffffjLb1ELj1024ELj4ENS_18Kernel_traits_baseILj3072ES2_ffffjLj1024EEEEELb1ELb1EEEvNS_9BwdParamsE:
        /* <DEDUP_REMOVED lines=56> */
.L_x_9436:
        /* <DEDUP_REMOVED lines=87> */
.L_x_9435:
[----:B------:R-:W-:Y:S05]  /*08f0*/  BSYNC.RECONVERGENT B1 ;  /* 0x0000000000017941 */ /* 0x000fea0003800200 */
.L_x_9434:
        /* <DEDUP_REMOVED lines=51> */
.L_x_9438:
[----:B------:R-:W-:Y:S05]  /*0c30*/  BSYNC.RECONVERGENT B1 ;  /* 0x0000000000017941 */ /* 0x000fea0003800200 */
.L_x_9437:
        /* <DEDUP_REMOVED lines=30> */
.L_x_9440:
[----:B------:R-:W-:Y:S05]  /*0e20*/  BSYNC.RECONVERGENT B1 ;  /* 0x0000000000017941 */ /* 0x000fea0003800200 */
.L_x_9439:
        /* <DEDUP_REMOVED lines=15> */
.L_x_9433:
[----:B------:R-:W-:Y:S05]  /*0f20*/  BSYNC.RECONVERGENT B0 ;  /* 0x0000000000007941 */ /* 0x000fea0003800200 */
.L_x_9432:
        /* <DEDUP_REMOVED lines=75> */
.L_x_9441:
        /* <DEDUP_REMOVED lines=10> */
.L_x_10832:


//--------------------- .text._ZN10layer_norm13ln_bwd_kernelINS_13Kernel_traitsI6__halfffffjLj3072ELj1ELj1ELj4ELj16ENS_18Kernel_traits_baseILj3072ES2_ffffjLj128EEEEELb1ELb1ELb1ELb1EEEvNS_9BwdParamsE --------------------------
	.section	.text._ZN10layer_norm13ln_bwd_kernelINS_13Kernel_traitsI6__halfffffjLj3072ELj1ELj1ELj4ELj16ENS_18Kernel_traits_baseILj3072ES2_ffffjLj128EEEEELb1ELb1ELb1ELb1EEEvNS_9BwdParamsE,"ax",@progbits
	.align	128
        .global         _ZN10layer_norm13ln_bwd_kernelINS_13Kernel_traitsI6__halfffffjLj3072ELj1ELj1ELj4ELj16ENS_18Kernel_traits_baseILj3072ES2_ffffjLj128EEEEELb1ELb1ELb1ELb1EEEvNS_9BwdParamsE
        .type           _ZN10layer_norm13ln_bwd_kernelINS_13Kernel_traitsI6__halfffffjLj3072ELj1ELj1ELj4ELj16ENS_18Kernel_traits_baseILj3072ES2_ffffjLj128EEEEELb1ELb1ELb1ELb1EEEvNS_9BwdParamsE,@function
        .size           _ZN10layer_norm13ln_bwd_kernelINS_13Kernel_traitsI6__halfffffjLj3072ELj1ELj1ELj4ELj16ENS_18Kernel_traits_baseILj3072ES2_ffffjLj128EEEEELb1ELb1ELb1ELb1EEEvNS_9BwdParamsE,(.L_x_10833 - _ZN10layer_norm13ln_bwd_kernelINS_13Kernel_traitsI6__halfffffjLj3072ELj1ELj1ELj4ELj16ENS_18Kernel_traits_baseILj3072ES2_ffffjLj128EEEEELb1ELb1ELb1ELb1EEEvNS_9BwdParamsE)
        .other          _ZN10layer_norm13ln_bwd_kernelINS_13Kernel_traitsI6__halfffffjLj3072ELj1ELj1ELj4ELj16ENS_18Kernel_traits_baseILj3072ES2_ffffjLj128EEEEELb1ELb1ELb1ELb1EEEvNS_9BwdParamsE,@"STO_CUDA_ENTRY STV_DEFAULT"
_ZN10layer_norm13ln_bwd_kernelINS_13Kernel_traitsI6__halfffffjLj3072ELj1ELj1ELj4ELj16ENS_18Kernel_traits_baseILj3072ES2_ffffjLj128EEEEELb1ELb1ELb1ELb1EEEvNS_9BwdParamsE:
.text._ZN10layer_norm13ln_bwd_kernelINS_13Kernel_traitsI6__halfffffjLj3072ELj1ELj1ELj4ELj16ENS_18Kernel_traits_baseILj3072ES2_ffffjLj128EEEEELb1ELb1ELb1ELb1EEEvNS_9BwdParamsE:
        /* <DEDUP_REMOVED lines=44> */
[----:B------:R-:W2:Y:S01]  /*02c0*/  LDCU.U8 UR14, c[0x0][0x410] ;  /* 0x00008200ff0e77ac */ /* 0x000ea20008000000 */
[----:B------:R-:W3:Y:S06]  /*02d0*/  LDCU UR15, c[0x0][0x388] ;  /* 0x00007100ff0f77ac */ /* 0x000eec0008000800 */
[----:B------:R-:W4:Y:S01]  /*02e0*/  LDC.64 R2, c[0x0][0x3d0] ;  /* 0x0000f400ff027b82 */ /* 0x000f220000000a00 */
[----:B------:R-:W0:Y:S01]  /*02f0*/  LDCU UR16, c[0x0][0x400] ;  /* 0x00008000ff1077ac */ /* 0x000e220008000800 */
[----:B------:R-:W0:Y:S01]  /*0300*/  LDCU.64 UR12, c[0x0][0x408] ;  /* 0x00008100ff0c77ac */ /* 0x000e220008000a00 */
[----:B------:R-:W0:Y:S01]  /*0310*/  LDCU.64 UR6, c[0x0][0x438] ;  /* 0x00008700ff0677ac */ /* 0x000e220008000a00 */
[----:B------:R-:W0:Y:S01]  /*0320*/  LDCU.64 UR8, c[0x0][0x478] ;  /* 0x00008f00ff0877ac */ /* 0x000e220008000a00 */
[----:B-1----:R-:W-:-:S05]  /*0330*/  IMAD.WIDE.U32 R76, R79, 0x8, R76 ;  /* 0x000000084f4c7825 */ /* 0x002fca00078e004c */
[----:B0-----:R-:W2:Y:S04]  /*0340*/  LDG.E.64 R180, desc[UR10][R76.64+0x800] ;  /* 0x0008000a4cb47981 */ /* 0x001ea8000c1e1b00 */
[----:B------:R-:W3:Y:S04]  /*0350*/  LDG.E.64 R182, desc[UR10][R76.64+0xc00] ;  /* 0x000c000a4cb67981 */ /* 0x000ee8000c1e1b00 */
[----:B------:R-:W3:Y:S04]  /*0360*/  LDG.E.64 R176, desc[UR10][R76.64] ;  /* 0x0000000a4cb07981 */ /* 0x000ee8000c1e1b00 */
[----:B------:R-:W3:Y:S04]  /*0370*/  LDG.E.64 R178, desc[UR10][R76.64+0x400] ;  /* 0x0004000a4cb27981 */ /* 0x000ee8000c1e1b00 */
[----:B------:R-:W5:Y:S04]  /*0380*/  LDG.E.64 R162, desc[UR10][R76.64+0x1400] ;  /* 0x0014000a4ca27981 */ /* 0x000f68000c1e1b00 */
[----:B------:R-:W5:Y:S01]  /*0390*/  LDG.E.64 R160, desc[UR10][R76.64+0x1000] ;  /* 0x0010000a4ca07981 */ /* 0x000f62000c1e1b00 */
[----:B----4-:R-:W-:-:S05]  /*03a0*/  IMAD.WIDE.U32 R2, R79, 0x8, R2 ;  /* 0x000000084f027825 */ /* 0x010fca00078e0002 */
[----:B------:R-:W5:Y:S04]  /*03b0*/  LDG.E.64 R174, desc[UR10][R2.64+0x1400] ;  /* 0x0014000a02ae7981 */ /* 0x000f68000c1e1b00 */
[----:B------:R-:W5:Y:S04]  /*03c0*/  LDG.E.64 R172, desc[UR10][R2.64+0x1000] ;  /* 0x0010000a02ac7981 */ /* 0x000f68000c1e1b00 */
[----:B------:R-:W5:Y:S04]  /*03d0*/  LDG.E.64 R170, desc[UR10][R2.64+0xc00] ;  /* 0x000c000a02aa7981 */ /* 0x000f68000c1e1b00 */
[----:B------:R-:W5:Y:S04]  /*03e0*/  LDG.E.64 R168, desc[UR10][R2.64+0x800] ;  /* 0x0008000a02a87981 */ /* 0x000f68000c1e1b00 */
[----:B------:R-:W5:Y:S04]  /*03f0*/  LDG.E.64 R166, desc[UR10][R2.64+0x400] ;  /* 0x0004000a02a67981 */ /* 0x000f68000c1e1b00 */
[----:B------:R0:W5:Y:S01]  /*0400*/  LDG.E.64 R164, desc[UR10][R2.64] ;  /* 0x0000000a02a47981 */ /* 0x000162000c1e1b00 */
[----:B------:R-:W-:-:S02]  /*0410*/  PLOP3.LUT P2, PT, PT, PT, PT, 0x8, 0x80 ;  /* 0x000000000080781c */ /* 0x000fc40003f4e170 */
[--C-:B--2---:R-:W-:Y:S02]  /*0420*/  SHF.R.U64 R188, R180, 0x10, R181.reuse ;  /* 0x00000010b4bc7819 */ /* 0x104fe400000012b5 */
[----:B------:R-:W-:Y:S02]  /*0430*/  SHF.R.U32.HI R0, RZ, 0x10, R181 ;  /* 0x00000010ff007819 */ /* 0x000fe400000116b5 */
[--C-:B---3--:R-:W-:Y:S02]  /*0440*/  SHF.R.U64 R187, R182, 0x10, R183.reuse ;  /* 0x00000010b6bb7819 */ /* 0x108fe400000012b7 */
[----:B------:R-:W-:Y:S02]  /*0450*/  SHF.R.U32.HI R72, RZ, 0x10, R183 ;  /* 0x00000010ff487819 */ /* 0x000fe400000116b7 */
[----:B------:R-:W-:Y:S02]  /*0460*/  PRMT R188, R188, 0x5410, R0 ;  /* 0x00005410bcbc7816 */ /* 0x000fe40000000000 */
[----:B------:R-:W-:-:S02]  /*0470*/  SHF.R.U64 R209, R176, 0x10, R177 ;  /* 0x00000010b0d17819 */ /* 0x000fc400000012b1 */
[----:B------:R-:W-:Y:S02]  /*0480*/  SHF.R.U32.HI R0, RZ, 0x10, R177 ;  /* 0x00000010ff007819 */ /* 0x000fe400000116b1 */
[--C-:B------:R-:W-:Y:S02]  /*0490*/  SHF.R.U64 R207, R178, 0x10, R179.reuse ;  /* 0x00000010b2cf7819 */ /* 0x100fe400000012b3 */
[----:B0-----:R-:W-:Y:S02]  /*04a0*/  SHF.R.U32.HI R2, RZ, 0x10, R179 ;  /* 0x00000010ff027819 */ /* 0x001fe400000116b3 */
[----:B------:R-:W-:Y:S01]  /*04b0*/  PRMT R187, R187, 0x5410, R72 ;  /* 0x00005410bbbb7816 */ /* 0x000fe20000000048 */
[----:B------:R-:W-:Y:S01]  /*04c0*/  HFMA2 R72, -RZ, RZ, 0, 0 ;  /* 0x00000000ff487431 */ /* 0x000fe200000001ff */
[----:B------:R-:W-:Y:S02]  /*04d0*/  PRMT R209, R209, 0x5410, R0 ;  /* 0x00005410d1d17816 */ /* 0x000fe40000000000 */
[----:B------:R-:W-:-:S02]  /*04e0*/  PRMT R207, R207, 0x5410, R2 ;  /* 0x00005410cfcf7816 */ /* 0x000fc40000000002 */
[----:B------:R-:W-:-:S07]  /*04f0*/  MOV R0, UR5 ;  /* 0x0000000500007c02 */ /* 0x000fce0008000f00 */
.L_x_9577:
[----:B------:R-:W0:Y:S08]  /*0500*/  LDC.64 R112, c[0x0][0x3f8] ;  /* 0x0000fe00ff707b82 */ /* 0x000e300000000a00 */
[----:B------:R-:W1:Y:S08]  /*0510*/  LDC.64 R116, c[0x0][0x3c8] ;  /* 0x0000f200ff747b82 */ /* 0x000e700000000a00 */
[----:B------:R-:W2:Y:S01]  /*0520*/  LDC.64 R114, c[0x0][0x3f0] ;  /* 0x0000fc00ff727b82 */ /* 0x000ea20000000a00 */
[C---:B0-----:R-:W-:Y:S01]  /*0530*/  IMAD.WIDE R118, R0.reuse, 0x4, R112 ;  /* 0x0000000400767825 */ /* 0x041fe200078e0270 */
[----:B------:R-:W0:Y:S06]  /*0540*/  S2R R185, SR_TID.X ;  /* 0x0000000000b97919 */ /* 0x000e2c0000002100 */
[----:B------:R-:W3:Y:S01]  /*0550*/  LDC.64 R112, c[0x0][0x3c0] ;  /* 0x0000f000ff707b82 */ /* 0x000ee20000000a00 */
[----:B------:R-:W4:Y:S01]  /*0560*/  LDG.E R2, desc[UR10][R118.64] ;  /* 0x0000000a76027981 */ /* 0x000f22000c1e1900 */
[----:B-1----:R-:W-:-:S05]  /*0570*/  IMAD.WIDE R116, R0, 0x4, R116 ;  /* 0x0000000400747825 */ /* 0x002fca00078e0274 */
[----:B-----5:R1:W5:Y:S01]  /*0580*/  LDG.E R184, desc[UR10][R116.64] ;  /* 0x0000000a74b87981 */ /* 0x020362000c1e1900 */
[----:B--2---:R-:W-:-:S05]  /*0590*/  IMAD.WIDE R114, R0, 0x4, R114 ;  /* 0x0000000400727825 */ /* 0x004fca00078e0272 */
[----:B------:R1:W5:Y:S01]  /*05a0*/  LDG.E R204, desc[UR10][R114.64] ;  /* 0x0000000a72cc7981 */ /* 0x000362000c1e1900 */
[----:B----4-:R-:W-:-:S13]  /*05b0*/  ISETP.GE.AND P3, PT, R2, 0x1, PT ;  /* 0x000000010200780c */ /* 0x010fda0003f66270 */
[----:B01-3--:R-:W-:Y:S05]  /*05c0*/  @!P3 BRA `(.L_x_9443) ;  /* 0x0000001000b4b947 */ /* 0x00bfea0003800000 */
[----:B------:R-:W0:Y:S01]  /*05d0*/  LDC R189, c[0x0][0x388] ;  /* 0x0000e200ffbd7b82 */ /* 0x000e220000000800 */
[----:B------:R-:W-:Y:S01]  /*05e0*/  IADD3 R115, PT, PT, R2, -0x1, RZ ;  /* 0xffffffff02737810 */ /* 0x000fe20007ffe0ff */
[----:B------:R-:W-:-:S06]  /*05f0*/  IMAD.WIDE R120, R0, 0x4, R112 ;  /* 0x0000000400787825 */ /* 0x000fcc00078e0270 */
[----:B------:R-:W1:Y:S08]  /*0600*/  LDC.64 R148, c[0x0][0x3a8] ;  /* 0x0000ea00ff947b82 */ /* 0x000e700000000a00 */
[----:B------:R-:W2:Y:S01]  /*0610*/  LDC.64 R152, c[0x0][0x428] ;  /* 0x00010a00ff987b82 */ /* 0x000ea20000000a00 */
[-C--:B0-----:R-:W-:Y:S01]  /*0620*/  IMAD R3, R0, R189.reuse, RZ ;  /* 0x000000bd00037224 */ /* 0x081fe200078e02ff */
[----:B-----5:R-:W-:Y:S01]  /*0630*/  ISETP.GE.AND P4, PT, R204, 0x1, PT ;  /* 0x00000001cc00780c */ /* 0x020fe20003f86270 */
[----:B------:R-:W-:-:S05]  /*0640*/  IMAD R115, R115, R189, RZ ;  /* 0x000000bd73737224 */ /* 0x000fca00078e02ff */
[----:B------:R-:W0:Y:S01]  /*0650*/  LDC.64 R200, c[0x0][0x3b0] ;  /* 0x0000ec00ffc87b82 */ /* 0x000e220000000a00 */
[----:B------:R-:W-:Y:S02]  /*0660*/  SHF.R.S32.HI R114, RZ, 0x1f, R3 ;  /* 0x0000001fff727819 */ /* 0x000fe40000011403 */
[----:B------:R-:W-:Y:S02]  /*0670*/  SHF.R.S32.HI R116, RZ, 0x1f, R115 ;  /* 0x0000001fff747819 */ /* 0x000fe40000011473 */
[----:B------:R-:W-:Y:S02]  /*0680*/  LEA.HI R114, R114, R3, RZ, 0x2 ;  /* 0x0000000372727211 */ /* 0x000fe400078f10ff */
[----:B------:R-:W-:Y:S01]  /*0690*/  LEA.HI R116, R116, R115, RZ, 0x2 ;  /* 0x0000007374747211 */ /* 0x000fe200078f10ff */
[----:B------:R-:W3:Y:S01]  /*06a0*/  LDG.E R3, desc[UR10][R120.64] ;  /* 0x0000000a78037981 */ /* 0x000ee2000c1e1900 */
[-C--:B------:R-:W-:Y:S02]  /*06b0*/  LEA.HI.SX32 R191, R114, R185.reuse, 0x1e ;  /* 0x000000b972bf7211 */ /* 0x080fe400078ff2ff */
[----:B------:R-:W-:-:S03]  /*06c0*/  LEA.HI.SX32 R155, R116, R185, 0x1e ;  /* 0x000000b9749b7211 */ /* 0x000fc600078ff2ff */
[----:B-1----:R-:W-:-:S04]  /*06d0*/  IMAD.WIDE.U32 R156, R191, 0x10, R148 ;  /* 0x00000010bf9c7825 */ /* 0x002fc800078e0094 */
[----:B--2---:R-:W-:Y:S02]  /*06e0*/  IMAD.WIDE.U32 R112, R155, 0x10, R152 ;  /* 0x000000109b707825 */ /* 0x004fe400078e0098 */
[----:B------:R-:W2:Y:S01]  /*06f0*/  LDG.E.128 R156, desc[UR10][R156.64] ;  /* 0x0000000a9c9c7981 */ /* 0x000ea2000c1e1d00 */
[----:B------:R-:W-:-:S03]  /*0700*/  IADD3 R203, PT, PT, R191, 0x80, RZ ;  /* 0x00000080bfcb7810 */ /* 0x000fc60007ffe0ff */
[----:B------:R-:W4:Y:S02]  /*0710*/  LDG.E.128 R112, desc[UR10][R112.64] ;  /* 0x0000000a70707981 */ /* 0x000f24000c1e1d00 */
[----:B------:R-:W-:Y:S01]  /*0720*/  IMAD.WIDE.U32 R116, R203, 0x10, R148 ;  /* 0x00000010cb747825 */ /* 0x000fe200078e0094 */
[----:B------:R-:W-:-:S05]  /*0730*/  IADD3 R123, PT, PT, R155, 0x80, RZ ;  /* 0x000000809b7b7810 */ /* 0x000fca0007ffe0ff */
[----:B------:R-:W4:Y:S01]  /*0740*/  LDG.E.128 R116, desc[UR10][R116.64] ;  /* 0x0000000a74747981 */ /* 0x000f22000c1e1d00 */
[----:B------:R-:W-:Y:S01]  /*0750*/  IMAD.WIDE.U32 R122, R123, 0x10, R152 ;  /* 0x000000107b7a7825 */ /* 0x000fe200078e0098 */
[----:B------:R-:W-:-:S05]  /*0760*/  IADD3 R205, PT, PT, R191, 0x100, RZ ;  /* 0x00000100bfcd7810 */ /* 0x000fca0007ffe0ff */
[----:B------:R-:W4:Y:S01]  /*0770*/  LDG.E.128 R120, desc[UR10][R122.64] ;  /* 0x0000000a7a787981 */ /* 0x000f22000c1e1d00 */
[----:B------:R-:W-:Y:S01]  /*0780*/  IMAD.WIDE.U32 R124, R205, 0x10, R148 ;  /* 0x00000010cd7c7825 */ /* 0x000fe200078e0094 */
[----:B------:R-:W-:-:S05]  /*0790*/  IADD3 R129, PT, PT, R155, 0x100, RZ ;  /* 0x000001009b817810 */ /* 0x000fca0007ffe0ff */
[----:B------:R-:W4:Y:S01]  /*07a0*/  LDG.E.128 R124, desc[UR10][R124.64] ;  /* 0x0000000a7c7c7981 */ /* 0x000f22000c1e1d00 */
[----:B------:R-:W-:Y:S01]  /*07b0*/  IMAD.WIDE.U32 R128, R129, 0x10, R152 ;  /* 0x0000001081807825 */ /* 0x000fe200078e0098 */
[----:B------:R-:W-:Y:S02]  /*07c0*/  IADD3 R219, PT, PT, R191, 0x180, RZ ;  /* 0x00000180bfdb7810 */ /* 0x000fe40007ffe0ff */
[----:B------:R-:W-:-:S03]  /*07d0*/  IADD3 R137, PT, PT, R155, 0x180, RZ ;  /* 0x000001809b897810 */ /* 0x000fc60007ffe0ff */
[----:B------:R-:W4:Y:S01]  /*07e0*/  LDG.E.128 R128, desc[UR10][R128.64] ;  /* 0x0000000a80807981 */ /* 0x000f22000c1e1d00 */
[----:B------:R-:W-:-:S04]  /*07f0*/  IMAD.WIDE.U32 R132, R219, 0x10, R148 ;  /* 0x00000010db847825 */ /* 0x000fc800078e0094 */
[----:B------:R-:W-:Y:S02]  /*0800*/  IMAD.WIDE.U32 R136, R137, 0x10, R152 ;  /* 0x0000001089887825 */ /* 0x000fe400078e0098 */
[----:B------:R-:W4:Y:S01]  /*0810*/  LDG.E.128 R132, desc[UR10][R132.64] ;  /* 0x0000000a84847981 */ /* 0x000f22000c1e1d00 */
[----:B------:R-:W-:-:S03]  /*0820*/  IADD3 R221, PT, PT, R191, 0x200, RZ ;  /* 0x00000200bfdd7810 */ /* 0x000fc60007ffe0ff */
[----:B------:R-:W4:Y:S02]  /*0830*/  LDG.E.128 R136, desc[UR10][R136.64] ;  /* 0x0000000a88887981 */ /* 0x000f24000c1e1d00 */
[----:B------:R-:W-:Y:S01]  /*0840*/  IMAD.WIDE.U32 R140, R221, 0x10, R148 ;  /* 0x00000010dd8c7825 */ /* 0x000fe200078e0094 */
[----:B------:R-:W-:-:S05]  /*0850*/  IADD3 R145, PT, PT, R155, 0x200, RZ ;  /* 0x000002009b917810 */ /* 0x000fca0007ffe0ff */
[----:B------:R-:W4:Y:S01]  /*0860*/  LDG.E.128 R140, desc[UR10][R140.64] ;  /* 0x0000000a8c8c7981 */ /* 0x000f22000c1e1d00 */
[----:B------:R-:W-:-:S06]  /*0870*/  IMAD.WIDE.U32 R144, R145, 0x10, R152 ;  /* 0x0000001091907825 */ /* 0x000fcc00078e0098 */
[----:B------:R-:W4:Y:S01]  /*0880*/  LDG.E.128 R144, desc[UR10][R144.64] ;  /* 0x0000000a90907981 */ /* 0x000f22000c1e1d00 */
[----:B------:R-:W-:Y:S02]  /*0890*/  IADD3 R223, PT, PT, R191, 0x280, RZ ;  /* 0x00000280bfdf7810 */ /* 0x000fe40007ffe0ff */
[----:B------:R-:W-:-:S03]  /*08a0*/  @P4 IADD3 R154, PT, PT, R204, -0x1, RZ ;  /* 0xffffffffcc9a4810 */ /* 0x000fc60007ffe0ff */
[----:B------:R-:W-:Y:S01]  /*08b0*/  IMAD.WIDE.U32 R148, R223, 0x10, R148 ;  /* 0x00000010df947825 */ /* 0x000fe200078e0094 */
[----:B------:R-:W-:-:S03]  /*08c0*/  IADD3 R155, PT, PT, R155, 0x280, RZ ;  /* 0x000002809b9b7810 */ /* 0x000fc60007ffe0ff */
[----:B------:R-:W-:Y:S02]  /*08d0*/  @P4 IMAD R189, R154, R189, RZ ;  /* 0x000000bd9abd4224 */ /* 0x000fe400078e02ff */
[----:B------:R-:W4:Y:S01]  /*08e0*/  LDG.E.128 R148, desc[UR10][R148.64] ;  /* 0x0000000a94947981 */ /* 0x000f22000c1e1d00 */
[----:B------:R-:W-:Y:S02]  /*08f0*/  IMAD.WIDE.U32 R152, R155, 0x10, R152 ;  /* 0x000000109b987825 */ /* 0x000fe400078e0098 */
[----:B------:R-:W-:-:S04]  /*0900*/  @P4 SHF.R.S32.HI R190, RZ, 0x1f, R189 ;  /* 0x0000001fffbe4819 */ /* 0x000fc800000114bd */
[----:B------:R-:W4:Y:S01]  /*0910*/  LDG.E.128 R152, desc[UR10][R152.64] ;  /* 0x0000000a98987981 */ /* 0x000f22000c1e1d00 */
[----:B------:R-:W-:Y:S02]  /*0920*/  @P4 LEA.HI R190, R190, R189, RZ, 0x2 ;  /* 0x000000bdbebe4211 */ /* 0x000fe400078f10ff */
[----:B------:R-:W-:Y:S02]  /*0930*/  MOV R189, RZ ;  /* 0x000000ff00bd7202 */ /* 0x000fe40000000f00 */
[----:B------:R-:W-:-:S04]  /*0940*/  @P4 LEA.HI.SX32 R189, R190, R185, 0x1e ;  /* 0x000000b9bebd4211 */ /* 0x000fc800078ff2ff */
[C---:B------:R-:W-:Y:S02]  /*0950*/  IADD3 R225, PT, PT, R189.reuse, 0x80, RZ ;  /* 0x00000080bde17810 */ /* 0x040fe40007ffe0ff */
[C---:B------:R-:W-:Y:S01]  /*0960*/  IADD3 R227, PT, PT, R189.reuse, 0x100, RZ ;  /* 0x00000100bde37810 */ /* 0x040fe20007ffe0ff */
[C-C-:B0-----:R-:W-:Y:S01]  /*0970*/  IMAD.WIDE.U32 R228, R189.reuse, 0x4, R200.reuse ;  /* 0x00000004bde47825 */ /* 0x141fe200078e00c8 */
[C---:B------:R-:W-:Y:S02]  /*0980*/  IADD3 R193, PT, PT, R189.reuse, 0x180, RZ ;  /* 0x00000180bdc17810 */ /* 0x040fe40007ffe0ff */
[----:B------:R-:W-:Y:S01]  /*0990*/  IADD3 R195, PT, PT, R189, 0x200, RZ ;  /* 0x00000200bdc37810 */ /* 0x000fe20007ffe0ff */
[--C-:B------:R-:W-:Y:S01]  /*09a0*/  IMAD.WIDE.U32 R224, R225, 0x4, R200.reuse ;  /* 0x00000004e1e07825 */ /* 0x100fe200078e00c8 */
[----:B------:R-:W-:Y:S01]  /*09b0*/  IADD3 R189, PT, PT, R189, 0x280, RZ ;  /* 0x00000280bdbd7810 */ /* 0x000fe20007ffe0ff */
[----:B------:R-:W5:Y:S02]  /*09c0*/  LDG.E R202, desc[UR10][R228.64] ;  /* 0x0000000ae4ca7981 */ /* 0x000f64000c1e1900 */
[----:B------:R-:W-:-:S04]  /*09d0*/  IMAD.WIDE.U32 R226, R227, 0x4, R200 ;  /* 0x00000004e3e27825 */ /* 0x000fc800078e00c8 */
[--C-:B------:R-:W-:Y:S01]  /*09e0*/  IMAD.WIDE.U32 R192, R193, 0x4, R200.reuse ;  /* 0x00000004c1c07825 */ /* 0x100fe200078e00c8 */
[----:B------:R-:W5:Y:S03]  /*09f0*/  LDG.E R190, desc[UR10][R226.64] ;  /* 0x0000000ae2be7981 */ /* 0x000f66000c1e1900 */
[--C-:B------:R-:W-:Y:S01]  /*0a00*/  IMAD.WIDE.U32 R194, R195, 0x4, R200.reuse ;  /* 0x00000004c3c27825 */ /* 0x100fe200078e00c8 */
[----:B------:R-:W-:Y:S01]  /*0a10*/  MOV R186, UR7 ;  /* 0x0000000700ba7c02 */ /* 0x000fe20008000f00 */
[----:B------:R0:W5:Y:S02]  /*0a20*/  LDG.E R193, desc[UR10][R192.64] ;  /* 0x0000000ac0c17981 */ /* 0x000164000c1e1900 */
[----:B------:R-:W-:Y:S02]  /*0a30*/  IMAD.WIDE.U32 R200, R189, 0x4, R200 ;  /* 0x00000004bdc87825 */ /* 0x000fe400078e00c8 */
[----:B------:R-:W5:Y:S01]  /*0a40*/  LDG.E R189, desc[UR10][R224.64] ;  /* 0x0000000ae0bd7981 */ /* 0x000f62000c1e1900 */
[----:B------:R-:W-:-:S03]  /*0a50*/  ISETP.NE.U32.AND P0, PT, RZ, UR6, PT ;  /* 0x00000006ff007c0c */ /* 0x000fc6000bf05070 */
[----:B------:R1:W5:Y:S01]  /*0a60*/  LDG.E R194, desc[UR10][R194.64] ;  /* 0x0000000ac2c27981 */ /* 0x000362000c1e1900 */
[----:B------:R-:W-:Y:S02]  /*0a70*/  ISETP.NE.AND.EX P0, PT, R186, RZ, PT, P0 ;  /* 0x000000ffba00720c */ /* 0x000fe40003f05300 */
[----:B0-----:R-:W-:Y:S01]  /*0a80*/  SHF.R.U64 R192, R164, 0x10, R165 ;  /* 0x00000010a4c07819 */ /* 0x001fe200000012a5 */
[----:B------:R-:W5:Y:S10]  /*0a90*/  LDG.E R201, desc[UR10][R200.64] ;  /* 0x0000000ac8c97981 */ /* 0x000f74000c1e1900 */
[----:B------:R-:W0:Y:S08]  /*0aa0*/  @P0 LDC.64 R216, c[0x0][0x438] ;  /* 0x00010e00ffd80b82 */ /* 0x000e300000000a00 */
[----:B------:R-:W1:Y:S08]  /*0ab0*/  @P0 LDC.64 R196, c[0x0][0x438] ;  /* 0x00010e00ffc40b82 */ /* 0x000e700000000a00 */
[----:B------:R-:W1:Y:S08]  /*0ac0*/  @P0 LDC.64 R198, c[0x0][0x438] ;  /* 0x00010e00ffc60b82 */ /* 0x000e700000000a00 */
[----:B------:R-:W1:Y:S08]  /*0ad0*/  @P0 LDC.64 R210, c[0x0][0x438] ;  /* 0x00010e00ffd20b82 */ /* 0x000e700000000a00 */
[----:B------:R-:W1:Y:S08]  /*0ae0*/  @P0 LDC.64 R212, c[0x0][0x438] ;  /* 0x00010e00ffd40b82 */ /* 0x000e700000000a00 */
[----:B------:R-:W1:Y:S01]  /*0af0*/  @P0 LDC.64 R214, c[0x0][0x438] ;  /* 0x00010e00ffd60b82 */ /* 0x000e620000000a00 */
[----:B0-----:R-:W-:-:S04]  /*0b00*/  @P0 IMAD.WIDE.U32 R216, R191, 0x10, R216 ;  /* 0x00000010bfd80825 */ /* 0x001fc800078e00d8 */
[----:B-1----:R-:W-:Y:S01]  /*0b10*/  @P0 IMAD.WIDE.U32 R196, R203, 0x10, R196 ;  /* 0x00000010cbc40825 */ /* 0x002fe200078e00c4 */
[----:B------:R-:W5:Y:S03]  /*0b20*/  @P0 LDG.E.128 R76, desc[UR10][R216.64] ;  /* 0x0000000ad84c0981 */ /* 0x000f66000c1e1d00 */
[----:B------:R-:W-:Y:S01]  /*0b30*/  @P0 IMAD.WIDE.U32 R198, R205, 0x10, R198 ;  /* 0x00000010cdc60825 */ /* 0x000fe200078e00c6 */
[----:B------:R0:W5:Y:S03]  /*0b40*/  @P0 LDG.E.128 R80, desc[UR10][R196.64] ;  /* 0x0000000ac4500981 */ /* 0x000166000c1e1d00 */
[----:B------:R-:W-:Y:S01]  /*0b50*/  @P0 IMAD.WIDE.U32 R218, R219, 0x10, R210 ;  /* 0x00000010dbda0825 */ /* 0x000fe200078e00d2 */
[----:B------:R1:W5:Y:S03]  /*0b60*/  @P0 LDG.E.128 R84, desc[UR10][R198.64] ;  /* 0x0000000ac6540981 */ /* 0x000366000c1e1d00 */
[----:B------:R-:W-:Y:S01]  /*0b70*/  @P0 IMAD.WIDE.U32 R212, R221, 0x10, R212 ;  /* 0x00000010ddd40825 */ /* 0x000fe200078e00d4 */
[----:B------:R0:W5:Y:S04]  /*0b80*/  @P0 LDG.E.128 R88, desc[UR10][R218.64] ;  /* 0x0000000ada580981 */ /* 0x000168000c1e1d00 */
[----:B------:R0:W5:Y:S01]  /*0b90*/  @P0 LDG.E.128 R92, desc[UR10][R212.64] ;  /* 0x0000000ad45c0981 */ /* 0x000162000c1e1d00 */
[----:B------:R-:W-:-:S05]  /*0ba0*/  @P0 IMAD.WIDE.U32 R214, R223, 0x10, R214 ;  /* 0x00000010dfd60825 */ /* 0x000fca00078e00d6 */
[----:B------:R0:W5:Y:S01]  /*0bb0*/  @P0 LDG.E.128 R96, desc[UR10][R214.64] ;  /* 0x0000000ad6600981 */ /* 0x000162000c1e1d00 */
[----:B------:R-:W-:Y:S01]  /*0bc0*/  ISETP.NE.AND P0, PT, RZ, UR14, PT ;  /* 0x0000000eff007c0c */ /* 0x000fe2000bf05270 */
[----:B------:R-:W-:Y:S02]  /*0bd0*/  HADD2.F32 R191, -RZ, R164.H0_H0 ;  /* 0x200000a4ffbf7230 */ /* 0x000fe40000004100 */
[----:B------:R-:W-:Y:S01]  /*0be0*/  HADD2.F32 R192, -RZ, R192.H0_H0 ;  /* 0x200000c0ffc07230 */ /* 0x000fe20000004100 */
[----:B---3--:R-:W-:-:S05]  /*0bf0*/  FSEL R210, R3, RZ, !P0 ;  /* 0x000000ff03d27208 */ /* 0x008fca0004000000 */
[----:B--2---:R-:W-:-:S04]  /*0c00*/  FADD.FTZ R3, -R210, R156 ;  /* 0x0000009cd2037221 */ /* 0x004fc80000010100 */
[----:B------:R-:W-:Y:S01]  /*0c10*/  FMUL.FTZ R3, R184, R3 ;  /* 0x00000003b8037220 */ /* 0x000fe20000410000 */
[----:B----4-:R-:W-:Y:S01]  /*0c20*/  FMUL.FTZ R156, R112, R191 ;  /* 0x000000bf709c7220 */ /* 0x010fe20000410000 */
[----:B------:R-:W-:Y:S02]  /*0c30*/  FADD.FTZ R60, R60, R112 ;  /* 0x000000703c3c7221 */ /* 0x000fe40000010000 */
[----:B------:R-:W-:Y:S01]  /*0c40*/  FFMA.FTZ R4, R112, R3, R4 ;  /* 0x0000000370047223 */ /* 0x000fe20000010004 */
[----:B------:R-:W-:Y:S01]  /*0c50*/  SHF.R.U32.HI R112, RZ, 0x10, R165 ;  /* 0x00000010ff707819 */ /* 0x000fe200000116a5 */
[C---:B------:R-:W-:Y:S01]  /*0c60*/  FADD.FTZ R157, -R210.reuse, R157 ;  /* 0x0000009dd29d7221 */ /* 0x040fe20000010100 */
[C---:B------:R-:W-:Y:S01]  /*0c70*/  FADD.FTZ R195, -R210.reuse, R158 ;  /* 0x0000009ed2c37221 */ /* 0x040fe20000010100 */
[----:B0-----:R-:W-:Y:S02]  /*0c80*/  FADD.FTZ R197, -R210, R159 ;  /* 0x0000009fd2c57221 */ /* 0x001fe40000010100 */
[----:B------:R-:W-:-:S02]  /*0c90*/  HADD2.F32 R112, -RZ, R112.H0_H0 ;  /* 0x20000070ff707230 */ /* 0x000fc40000004100 */
[C---:B------:R-:W-:Y:S01]  /*0ca0*/  FMUL.FTZ R158, R184.reuse, R157 ;  /* 0x0000009db89e7220 */ /* 0x040fe20000410000 */
[C---:B------:R-:W-:Y:S01]  /*0cb0*/  FMUL.FTZ R191, R184.reuse, R195 ;  /* 0x000000c3b8bf7220 */ /* 0x040fe20000410000 */
[----:B------:R-:W-:Y:S01]  /*0cc0*/  FMUL.FTZ R157, R113, R192 ;  /* 0x000000c0719d7220 */ /* 0x000fe20000410000 */
[----:B------:R-:W-:Y:S02]  /*0cd0*/  HADD2.F32 R159, -RZ, R165.H0_H0 ;  /* 0x200000a5ff9f7230 */ /* 0x000fe40000004100 */
[----:B------:R-:W-:Y:S01]  /*0ce0*/  FMUL.FTZ R195, R115, R112 ;  /* 0x0000007073c37220 */ /* 0x000fe20000410000 */
[----:B------:R-:W-:Y:S01]  /*0cf0*/  FMUL.FTZ R192, R184, R197 ;  /* 0x000000c5b8c07220 */ /* 0x000fe20000410000 */
[----:B------:R-:W-:Y:S01]  /*0d00*/  SHF.R.U64 R112, R166, 0x10, R167 ;  /* 0x00000010a6707819 */ /* 0x000fe200000012a7 */
[----:B------:R-:W-:Y:S01]  /*0d10*/  FADD.FTZ R197, -R210, R116 ;  /* 0x00000074d2c57221 */ /* 0x000fe20000010100 */
[----:B------:R-:W-:Y:S01]  /*0d20*/  FADD.FTZ R61, R61, R113 ;  /* 0x000000713d3d7221 */ /* 0x000fe20000010000 */
[----:B------:R-:W-:Y:S01]  /*0d30*/  FFMA.FTZ R5, R113, R158, R5 ;  /* 0x0000009e71057223 */ /* 0x000fe20000010005 */
[----:B------:R-:W-:-:S02]  /*0d40*/  HADD2.F32 R113, -RZ, R166.H0_H0 ;  /* 0x200000a6ff717230 */ /* 0x000fc40000004100 */
[----:B------:R-:W-:Y:S01]  /*0d50*/  FMUL.FTZ R159, R114, R159 ;  /* 0x0000009f729f7220 */ /* 0x000fe20000410000 */
[----:B------:R-:W-:Y:S01]  /*0d60*/  FADD.FTZ R62, R62, R114 ;  /* 0x000000723e3e7221 */ /* 0x000fe20000010000 */
[----:B------:R-:W-:Y:S01]  /*0d70*/  FFMA.FTZ R6, R114, R191, R6 ;  /* 0x000000bf72067223 */ /* 0x000fe20000010006 */
[----:B------:R-:W-:Y:S01]  /*0d80*/  FMUL.FTZ R197, R184, R197 ;  /* 0x000000c5b8c57220 */ /* 0x000fe20000410000 */
[----:B------:R-:W-:Y:S01]  /*0d90*/  HADD2.F32 R112, -RZ, R112.H0_H0 ;  /* 0x20000070ff707230 */ /* 0x000fe20000004100 */
[----:B------:R-:W-:Y:S01]  /*0da0*/  SHF.R.U32.HI R114, RZ, 0x10, R167 ;  /* 0x00000010ff727819 */ /* 0x000fe200000116a7 */
[----:B------:R-:W-:Y:S01]  /*0db0*/  FMUL.FTZ R196, R120, R113 ;  /* 0x0000007178c47220 */ /* 0x000fe20000410000 */
[----:B------:R-:W-:Y:S01]  /*0dc0*/  FADD.FTZ R56, R56, R120 ;  /* 0x0000007838387221 */ /* 0x000fe20000010000 */
[----:B------:R-:W-:Y:S01]  /*0dd0*/  FFMA.FTZ R8, R120, R197, R8 ;  /* 0x000000c578087223 */ /* 0x000fe20000010008 */
[----:B------:R-:W-:Y:S01]  /*0de0*/  FMUL.FTZ R120, R121, R112 ;  /* 0x0000007079787220 */ /* 0x000fe20000410000 */
[----:B------:R-:W-:-:S02]  /*0df0*/  HADD2.F32 R112, -RZ, R114.H0_H0 ;  /* 0x20000072ff707230 */ /* 0x000fc40000004100 */
[----:B------:R-:W-:-:S04]  /*0e00*/  FADD.FTZ R119, -R210, R119 ;  /* 0x00000077d2777221 */ /* 0x000fc80000010100 */
[----:B------:R-:W-:Y:S01]  /*0e10*/  FMUL.FTZ R200, R184, R119 ;  /* 0x00000077b8c87220 */ /* 0x000fe20000410000 */
[----:B------:R-:W-:Y:S01]  /*0e20*/  FMUL.FTZ R203, R123, R112 ;  /* 0x000000707bcb7220 */ /* 0x000fe20000410000 */
[----:B------:R-:W-:Y:S01]  /*0e30*/  SHF.R.U64 R112, R168, 0x10, R169 ;  /* 0x00000010a8707819 */ /* 0x000fe200000012a9 */
[----:B------:R-:W-:Y:S01]  /*0e40*/  FADD.FTZ R59, R59, R123 ;  /* 0x0000007b3b3b7221 */ /* 0x000fe20000010000 */
[----:B------:R-:W-:Y:S01]  /*0e50*/  FFMA.FTZ R11, R123, R200, R11 ;  /* 0x000000c87b0b7223 */ /* 0x000fe2000001000b */
[C---:B------:R-:W-:Y:S01]  /*0e60*/  FADD.FTZ R117, -R210.reuse, R117 ;  /* 0x00000075d2757221 */ /* 0x040fe20000010100 */
[C---:B------:R-:W-:Y:S01]  /*0e70*/  FADD.FTZ R123, -R210.reuse, R124 ;  /* 0x0000007cd27b7221 */ /* 0x040fe20000010100 */
[----:B------:R-:W-:Y:S01]  /*0e80*/  HADD2.F32 R124, -RZ, R112.H0_H0 ;  /* 0x20000070ff7c7230 */ /* 0x000fe20000004100 */
[----:B------:R-:W-:Y:S01]  /*0e90*/  SHF.R.U32.HI R112, RZ, 0x10, R169 ;  /* 0x00000010ff707819 */ /* 0x000fe200000116a9 */
[----:B------:R-:W-:Y:S01]  /*0ea0*/  FADD.FTZ R125, -R210, R125 ;  /* 0x0000007dd27d7221 */ /* 0x000fe20000010100 */
[----:B-1----:R-:W-:Y:S01]  /*0eb0*/  FMUL.FTZ R198, R184, R117 ;  /* 0x00000075b8c67220 */ /* 0x002fe20000410000 */
[----:B------:R-:W-:-:S02]  /*0ec0*/  HADD2.F32 R113, -RZ, R167.H0_H0 ;  /* 0x200000a7ff717230 */ /* 0x000fc40000004100 */
[----:B------:R-:W-:Y:S01]  /*0ed0*/  FADD.FTZ R63, R63, R115 ;  /* 0x000000733f3f7221 */ /* 0x000fe20000010000 */
[----:B------:R-:W-:Y:S01]  /*0ee0*/  FFMA.FTZ R7, R115, R192, R7 ;  /* 0x000000c073077223 */ /* 0x000fe20000010007 */
[C---:B------:R-:W-:Y:S01]  /*0ef0*/  FADD.FTZ R199, -R210.reuse, R118 ;  /* 0x00000076d2c77221 */ /* 0x040fe20000010100 */
[----:B------:R-:W-:Y:S01]  /*0f00*/  FADD.FTZ R115, -R210, R126 ;  /* 0x0000007ed2737221 */ /* 0x000fe20000010100 */
[----:B------:R-:W-:Y:S01]  /*0f10*/  FMUL.FTZ R126, R184, R125 ;  /* 0x0000007db87e7220 */ /* 0x000fe20000410000 */
[----:B------:R-:W-:Y:S02]  /*0f20*/  HADD2.F32 R112, -RZ, R112.H0_H0 ;  /* 0x20000070ff707230 */ /* 0x000fe40000004100 */
[----:B------:R-:W-:Y:S01]  /*0f30*/  FADD.FTZ R57, R57, R121 ;  /* 0x0000007939397221 */ /* 0x000fe20000010000 */
[----:B------:R-:W-:Y:S01]  /*0f40*/  FFMA.FTZ R9, R121, R198, R9 ;  /* 0x000000c679097223 */ /* 0x000fe20000010009 */
[----:B------:R-:W-:Y:S01]  /*0f50*/  FMUL.FTZ R121, R122, R113 ;  /* 0x000000717a797220 */ /* 0x000fe20000410000 */
[----:B------:R-:W-:Y:S01]  /*0f60*/  FMUL.FTZ R199, R184, R199 ;  /* 0x000000c7b8c77220 */ /* 0x000fe20000410000 */
[----:B------:R-:W-:-:S02]  /*0f70*/  HADD2.F32 R113, -RZ, R168.H0_H0 ;  /* 0x200000a8ff717230 */ /* 0x000fc40000004100 */
[----:B------:R-:W-:Y:S01]  /*0f80*/  FMUL.FTZ R123, R184, R123 ;  /* 0x0000007bb87b7220 */ /* 0x000fe20000410000 */
[----:B------:R-:W-:Y:S01]  /*0f90*/  FMUL.FTZ R124, R129, R124 ;  /* 0x0000007c817c7220 */ /* 0x000fe20000410000 */
[----:B------:R-:W-:Y:S01]  /*0fa0*/  FADD.FTZ R53, R53, R129 ;  /* 0x0000008135357221 */ /* 0x000fe20000010000 */
[----:B------:R-:W-:Y:S01]  /*0fb0*/  FFMA.FTZ R13, R129, R126, R13 ;  /* 0x0000007e810d7223 */ /* 0x000fe2000001000d */
[----:B------:R-:W-:Y:S01]  /*0fc0*/  FADD.FTZ R117, -R210, R127 ;  /* 0x0000007fd2757221 */ /* 0x000fe20000010100 */
[----:B------:R-:W-:Y:S01]  /*0fd0*/  FMUL.FTZ R129, R131, R112 ;  /* 0x0000007083817220 */ /* 0x000fe20000410000 */
[----:B------:R-:W-:Y:S01]  /*0fe0*/  SHF.R.U64 R112, R170, 0x10, R171 ;  /* 0x00000010aa707819 */ /* 0x000fe200000012ab */
[----:B------:R-:W-:Y:S01]  /*0ff0*/  FADD.FTZ R58, R58, R122 ;  /* 0x0000007a3a3a7221 */ /* 0x000fe20000010000 */
[----:B------:R-:W-:Y:S01]  /*1000*/  FFMA.FTZ R10, R122, R199, R10 ;  /* 0x000000c77a0a7223 */ /* 0x000fe2000001000a */
[----:B------:R-:W-:Y:S01]  /*1010*/  FMUL.FTZ R122, R128, R113 ;  /* 0x00000071807a7220 */ /* 0x000fe20000410000 */
[----:B------:R-:W-:Y:S01]  /*1020*/  FADD.FTZ R52, R52, R128 ;  /* 0x0000008034347221 */ /* 0x000fe20000010000 */
[----:B------:R-:W-:Y:S01]  /*1030*/  FFMA.FTZ R12, R128, R123, R12 ;  /* 0x0000007b800c7223 */ /* 0x000fe2000001000c */
[----:B------:R-:W-:Y:S01]  /*1040*/  FMUL.FTZ R128, R184, R117 ;  /* 0x00000075b8807220 */ /* 0x000fe20000410000 */
[----:B------:R-:W-:-:S02]  /*1050*/  HADD2.F32 R125, -RZ, R169.H0_H0 ;  /* 0x200000a9ff7d7230 */ /* 0x000fc40000004100 */
[----:B------:R-:W-:Y:S01]  /*1060*/  FADD.FTZ R133, -R210, R133 ;  /* 0x00000085d2857221 */ /* 0x000fe20000010100 */
[----:B------:R-:W-:Y:S02]  /*1070*/  HADD2.F32 R112, -RZ, R112.H0_H0 ;  /* 0x20000070ff707230 */ /* 0x000fe40000004100 */
[----:B------:R-:W-:Y:S01]  /*1080*/  FMUL.FTZ R127, R184, R115 ;  /* 0x00000073b87f7220 */ /* 0x000fe20000410000 */
[----:B------:R-:W-:Y:S01]  /*1090*/  HADD2.F32 R113, -RZ, R170.H0_H0 ;  /* 0x200000aaff717230 */ /* 0x000fe20000004100 */
[----:B------:R-:W-:Y:S01]  /*10a0*/  SHF.R.U32.HI R114, RZ, 0x10, R171 ;  /* 0x00000010ff727819 */ /* 0x000fe200000116ab */
[----:B------:R-:W-:Y:S01]  /*10b0*/  FADD.FTZ R55, R55, R131 ;  /* 0x0000008337377221 */ /* 0x000fe20000010000 */
[----:B------:R-:W-:Y:S01]  /*10c0*/  FFMA.FTZ R15, R131, R128, R15 ;  /* 0x00000080830f7223 */ /* 0x000fe2000001000f */
[----:B------:R-:W-:Y:S01]  /*10d0*/  FADD.FTZ R131, -R210, R132 ;  /* 0x00000084d2837221 */ /* 0x000fe20000010100 */
[----:B------:R-:W-:Y:S01]  /*10e0*/  FMUL.FTZ R132, R184, R133 ;  /* 0x00000085b8847220 */ /* 0x000fe20000410000 */
[----:B------:R-:W-:Y:S01]  /*10f0*/  FMUL.FTZ R125, R130, R125 ;  /* 0x0000007d827d7220 */ /* 0x000fe20000410000 */
[----:B------:R-:W-:Y:S01]  /*1100*/  FADD.FTZ R54, R54, R130 ;  /* 0x0000008236367221 */ /* 0x000fe20000010000 */
[----:B------:R-:W-:Y:S01]  /*1110*/  FFMA.FTZ R14, R130, R127, R14 ;  /* 0x0000007f820e7223 */ /* 0x000fe2000001000e */
[----:B------:R-:W-:Y:S01]  /*1120*/  FMUL.FTZ R133, R137, R112 ;  /* 0x0000007089857220 */ /* 0x000fe20000410000 */
[----:B------:R-:W-:Y:S01]  /*1130*/  FMUL.FTZ R130, R136, R113 ;  /* 0x0000007188827220 */ /* 0x000fe20000410000 */
[----:B------:R-:W-:-:S02]  /*1140*/  HADD2.F32 R112, -RZ, R114.H0_H0 ;  /* 0x20000072ff707230 */ /* 0x000fc40000004100 */
[----:B------:R-:W-:Y:S02]  /*1150*/  HADD2.F32 R113, -RZ, R171.H0_H0 ;  /* 0x200000abff717230 */ /* 0x000fe40000004100 */
[----:B------:R-:W-:Y:S01]  /*1160*/  FADD.FTZ R49, R49, R137 ;  /* 0x0000008931317221 */ /* 0x000fe20000010000 */
[----:B------:R-:W-:Y:S01]  /*1170*/  FFMA.FTZ R73, R137, R132, R73 ;  /* 0x0000008489497223 */ /* 0x000fe20000010049 */
[----:B------:R-:W-:Y:S01]  /*1180*/  FADD.FTZ R115, -R210, R134 ;  /* 0x00000086d2737221 */ /* 0x000fe20000010100 */
[----:B------:R-:W-:Y:S01]  /*1190*/  FMUL.FTZ R137, R139, R112 ;  /* 0x000000708b897220 */ /* 0x000fe20000410000 */
[----:B------:R-:W-:Y:S01]  /*11a0*/  FMUL.FTZ R134, R138, R113 ;  /* 0x000000718a867220 */ /* 0x000fe20000410000 */
[----:B------:R-:W-:Y:S01]  /*11b0*/  FADD.FTZ R112, RZ, R156 ;  /* 0x0000009cff707221 */ /* 0x000fe20000010000 */
[----:B------:R-:W-:Y:S01]  /*11c0*/  FFMA.FTZ R113, R3, R156, RZ ;  /* 0x0000009c03717223 */ /* 0x000fe200000100ff */
[----:B------:R-:W-:Y:S02]  /*11d0*/  FADD.FTZ R117, -R210, R135 ;  /* 0x00000087d2757221 */ /* 0x000fe40000010100 */
[----:B------:R-:W-:Y:S01]  /*11e0*/  FADD.FTZ R112, R112, R157 ;  /* 0x0000009d70707221 */ /* 0x000fe20000010000 */
[----:B------:R-:W-:Y:S01]  /*11f0*/  FFMA.FTZ R114, R158, R157, R113 ;  /* 0x0000009d9e727223 */ /* 0x000fe20000010071 */
[----:B------:R-:W-:Y:S01]  /*1200*/  FMUL.FTZ R135, R184, R115 ;  /* 0x00000073b8877220 */ /* 0x000fe20000410000 */
[----:B------:R-:W-:Y:S01]  /*1210*/  FADD.FTZ R115, -R210, R140 ;  /* 0x0000008cd2737221 */ /* 0x000fe20000010100 */
[----:B------:R-:W-:Y:S01]  /*1220*/  FADD.FTZ R112, R112, R159 ;  /* 0x0000009f70707221 */ /* 0x000fe20000010000 */
[----:B------:R-:W-:Y:S01]  /*1230*/  FFMA.FTZ R113, R191, R159, R114 ;  /* 0x0000009fbf717223 */ /* 0x000fe20000010072 */
[----:B------:R-:W-:Y:S01]  /*1240*/  FADD.FTZ R119, -R210, R141 ;  /* 0x0000008dd2777221 */ /* 0x000fe20000010100 */
[----:B------:R-:W-:Y:S01]  /*1250*/  SHF.R.U64 R116, R172, 0x10, R173 ;  /* 0x00000010ac747819 */ /* 0x000fe200000012ad */
[----:B------:R-:W-:Y:S01]  /*1260*/  FMUL.FTZ R141, R184, R115 ;  /* 0x00000073b88d7220 */ /* 0x000fe20000410000 */
[----:B------:R-:W-:Y:S01]  /*1270*/  FADD.FTZ R115, R112, R195 ;  /* 0x000000c370737221 */ /* 0x000fe20000010000 */
[----:B------:R-:W-:-:S02]  /*1280*/  FFMA.FTZ R112, R192, R195, R113 ;  /* 0x000000c3c0707223 */ /* 0x000fc40000010071 */
[----:B------:R-:W-:Y:S02]  /*1290*/  HADD2.F32 R114, -RZ, R116.H0_H0 ;  /* 0x20000074ff727230 */ /* 0x000fe40000004100 */
[----:B------:R-:W-:Y:S01]  /*12a0*/  FADD.FTZ R113, R115, R196 ;  /* 0x000000c473717221 */ /* 0x000fe20000010000 */
[----:B------:R-:W-:Y:S02]  /*12b0*/  FFMA.FTZ R115, R197, R196, R112 ;  /* 0x000000c4c5737223 */ /* 0x000fe40000010070 */
        /* <DEDUP_REMOVED lines=22> */
[----:B------:R-:W-:Y:S01]  /*1420*/  FMUL.FTZ R136, R184, R117 ;  /* 0x00000075b8887220 */ /* 0x000fe20000410000 */
[----:B------:R-:W-:Y:S02]  /*1430*/  HADD2.F32 R117, -RZ, R172.H0_H0 ;  /* 0x200000acff757230 */ /* 0x000fe40000004100 */
[----:B------:R-:W-:Y:S01]  /*1440*/  FADD.FTZ R114, R115, R134 ;  /* 0x0000008673727221 */ /* 0x000fe20000010000 */
[----:B------:R-:W-:Y:S01]  /*1450*/  FFMA.FTZ R113, R135, R134, R112 ;  /* 0x0000008687717223 */ /* 0x000fe20000010070 */
[----:B------:R-:W-:Y:S01]  /*1460*/  FADD.FTZ R44, R44, R144 ;  /* 0x000000902c2c7221 */ /* 0x000fe20000010000 */
[C---:B------:R-:W-:Y:S01]  /*1470*/  FFMA.FTZ R68, R144.reuse, R141, R68 ;  /* 0x0000008d90447223 */ /* 0x040fe20000010044 */
[----:B------:R-:W-:Y:S01]  /*1480*/  FMUL.FTZ R140, R144, R117 ;  /* 0x00000075908c7220 */ /* 0x000fe20000410000 */
[----:B------:R-:W-:Y:S01]  /*1490*/  FADD.FTZ R115, R114, R137 ;  /* 0x0000008972737221 */ /* 0x000fe20000010000 */
[----:B------:R-:W-:Y:S01]  /*14a0*/  FADD.FTZ R51, R51, R139 ;  /* 0x0000008b33337221 */ /* 0x000fe20000010000 */
[----:B------:R-:W-:Y:S01]  /*14b0*/  FFMA.FTZ R75, R139, R136, R75 ;  /* 0x000000888b4b7223 */ /* 0x000fe2000001004b */
[----:B------:R-:W-:Y:S01]  /*14c0*/  SHF.R.U32.HI R116, RZ, 0x10, R173 ;  /* 0x00000010ff747819 */ /* 0x000fe200000116ad */
[----:B------:R-:W-:Y:S01]  /*14d0*/  FMUL.FTZ R144, R184, R119 ;  /* 0x00000077b8907220 */ /* 0x000fe20000410000 */
[----:B------:R-:W-:Y:S01]  /*14e0*/  FFMA.FTZ R114, R136, R137, R113 ;  /* 0x0000008988727223 */ /* 0x000fe20000010071 */
[C---:B------:R-:W-:Y:S01]  /*14f0*/  FADD.FTZ R139, -R210.reuse, R142 ;  /* 0x0000008ed28b7221 */ /* 0x040fe20000010100 */
[----:B------:R-:W-:Y:S01]  /*1500*/  FADD.FTZ R143, -R210, R143 ;  /* 0x0000008fd28f7221 */ /* 0x000fe20000010100 */
[----:B------:R-:W-:-:S02]  /*1510*/  HADD2.F32 R117, -RZ, R173.H0_H0 ;  /* 0x200000adff757230 */ /* 0x000fc40000004100 */
[----:B------:R-:W-:Y:S01]  /*1520*/  FADD.FTZ R112, R115, R140 ;  /* 0x0000008c73707221 */ /* 0x000fe20000010000 */
[----:B------:R-:W-:Y:S01]  /*1530*/  FADD.FTZ R45, R45, R145 ;  /* 0x000000912d2d7221 */ /* 0x000fe20000010000 */
[----:B------:R-:W-:Y:S01]  /*1540*/  FFMA.FTZ R69, R145, R144, R69 ;  /* 0x0000009091457223 */ /* 0x000fe20000010045 */
[----:B------:R-:W-:Y:S01]  /*1550*/  FFMA.FTZ R113, R141, R140, R114 ;  /* 0x0000008c8d717223 */ /* 0x000fe20000010072 */
[----:B------:R-:W-:Y:S02]  /*1560*/  HADD2.F32 R116, -RZ, R116.H0_H0 ;  /* 0x20000074ff747230 */ /* 0x000fe40000004100 */
[C---:B------:R-:W-:Y:S01]  /*1570*/  FMUL.FTZ R145, R184.reuse, R139 ;  /* 0x0000008bb8917220 */ /* 0x040fe20000410000 */
[----:B------:R-:W-:Y:S01]  /*1580*/  FMUL.FTZ R208, R184, R143 ;  /* 0x0000008fb8d07220 */ /* 0x000fe20000410000 */
[----:B------:R-:W-:Y:S01]  /*1590*/  FADD.FTZ R115, R112, R205 ;  /* 0x000000cd70737221 */ /* 0x000fe20000010000 */
[----:B------:R-:W-:Y:S01]  /*15a0*/  FMUL.FTZ R206, R146, R117 ;  /* 0x0000007592ce7220 */ /* 0x000fe20000410000 */
[----:B------:R-:W-:Y:S01]  /*15b0*/  FFMA.FTZ R112, R144, R205, R113 ;  /* 0x000000cd90707223 */ /* 0x000fe20000010071 */
[----:B------:R-:W-:Y:S01]  /*15c0*/  FADD.FTZ R46, R46, R146 ;  /* 0x000000922e2e7221 */ /* 0x000fe20000010000 */
[----:B------:R-:W-:Y:S01]  /*15d0*/  FFMA.FTZ R70, R146, R145, R70 ;  /* 0x0000009192467223 */ /* 0x000fe20000010046 */
[----:B------:R-:W-:Y:S01]  /*15e0*/  FADD.FTZ R117, -R210, R148 ;  /* 0x00000094d2757221 */ /* 0x000fe20000010100 */
[----:B------:R-:W-:Y:S01]  /*15f0*/  FMUL.FTZ R146, R147, R116 ;  /* 0x0000007493927220 */ /* 0x000fe20000410000 */
[----:B------:R-:W-:Y:S01]  /*1600*/  FADD.FTZ R47, R47, R147 ;  /* 0x000000932f2f7221 */ /* 0x000fe20000010000 */
[----:B------:R-:W-:Y:S01]  /*1610*/  FFMA.FTZ R71, R147, R208, R71 ;  /* 0x000000d093477223 */ /* 0x000fe20000010047 */
[----:B------:R-:W-:Y:S01]  /*1620*/  SHF.R.U64 R148, R174, 0x10, R175 ;  /* 0x00000010ae947819 */ /* 0x000fe200000012af */
[----:B------:R-:W-:-:S02]  /*1630*/  HADD2.F32 R147, -RZ, R174.H0_H0 ;  /* 0x200000aeff937230 */ /* 0x000fc40000004100 */
[----:B------:R-:W-:Y:S01]  /*1640*/  FADD.FTZ R119, -R210, R149 ;  /* 0x00000095d2777221 */ /* 0x000fe20000010100 */
[----:B------:R-:W-:Y:S01]  /*1650*/  FADD.FTZ R115, R115, R206 ;  /* 0x000000ce73737221 */ /* 0x000fe20000010000 */
[----:B------:R-:W-:Y:S01]  /*1660*/  FFMA.FTZ R113, R145, R206, R112 ;  /* 0x000000ce91717223 */ /* 0x000fe20000010070 */
[----:B------:R-:W-:Y:S01]  /*1670*/  FMUL.FTZ R149, R184, R117 ;  /* 0x00000075b8957220 */ /* 0x000fe20000410000 */
[----:B------:R-:W-:Y:S02]  /*1680*/  HADD2.F32 R148, -RZ, R148.H0_H0 ;  /* 0x20000094ff947230 */ /* 0x000fe40000004100 */
[----:B------:R-:W-:Y:S01]  /*1690*/  FADD.FTZ R139, -R210, R150 ;  /* 0x00000096d28b7221 */ /* 0x000fe20000010100 */
[----:B------:R-:W-:Y:S01]  /*16a0*/  FMUL.FTZ R147, R152, R147 ;  /* 0x0000009398937220 */ /* 0x000fe20000410000 */
[----:B------:R-:W-:Y:S01]  /*16b0*/  FADD.FTZ R112, R115, R146 ;  /* 0x0000009273707221 */ /* 0x000fe20000010000 */
[----:B------:R-:W-:Y:S01]  /*16c0*/  FFMA.FTZ R114, R208, R146, R113 ;  /* 0x00000092d0727223 */ /* 0x000fe20000010071 */
[----:B------:R-:W-:Y:S01]  /*16d0*/  FADD.FTZ R40, R40, R152 ;  /* 0x0000009828287221 */ /* 0x000fe20000010000 */
[----:B------:R-:W-:Y:S01]  /*16e0*/  FFMA.FTZ R64, R152, R149, R64 ;  /* 0x0000009598407223 */ /* 0x000fe20000010040 */
[----:B------:R-:W-:Y:S01]  /*16f0*/  FMUL.FTZ R150, R184, R119 ;  /* 0x00000077b8967220 */ /* 0x000fe20000410000 */
[----:B------:R-:W-:Y:S01]  /*1700*/  FADD.FTZ R143, -R210, R151 ;  /* 0x00000097d28f7221 */ /* 0x000fe20000010100 */
[----:B------:R-:W-:Y:S01]  /*1710*/  SHF.R.U32.HI R152, RZ, 0x10, R175 ;  /* 0x00000010ff987819 */ /* 0x000fe200000116af */
[----:B------:R-:W-:-:S02]  /*1720*/  HADD2.F32 R151, -RZ, R175.H0_H0 ;  /* 0x200000afff977230 */ /* 0x000fc40000004100 */
[----:B------:R-:W-:Y:S01]  /*1730*/  FMUL.FTZ R148, R153, R148 ;  /* 0x0000009499947220 */ /* 0x000fe20000410000 */
[----:B------:R-:W-:Y:S01]  /*1740*/  FADD.FTZ R113, R112, R147 ;  /* 0x0000009370717221 */ /* 0x000fe20000010000 */
[----:B------:R-:W-:Y:S01]  /*1750*/  FFMA.FTZ R115, R149, R147, R114 ;  /* 0x0000009395737223 */ /* 0x000fe20000010072 */
[----:B------:R-:W-:Y:S01]  /*1760*/  FADD.FTZ R41, R41, R153 ;  /* 0x0000009929297221 */ /* 0x000fe20000010000 */
[----:B------:R-:W-:Y:S01]  /*1770*/  FFMA.FTZ R65, R153, R150, R65 ;  /* 0x0000009699417223 */ /* 0x000fe20000010041 */
[----:B------:R-:W-:Y:S01]  /*1780*/  FMUL.FTZ R153, R184, R139 ;  /* 0x0000008bb8997220 */ /* 0x000fe20000410000 */
        /* <DEDUP_REMOVED lines=17> */
.L_x_9443:
[----:B-----5:R-:W-:Y:S01]  /*18a0*/  ISETP.GE.AND P4, PT, R204, 0x1, PT ;  /* 0x00000001cc00780c */ /* 0x020fe20003f86270 */
[----:B------:R-:W-:Y:S01]  /*18b0*/  HFMA2 R210, -RZ, RZ, 0, 0 ;  /* 0x00000000ffd27431 */ /* 0x000fe200000001ff */
[----:B------:R-:W-:Y:S02]  /*18c0*/  MOV R186, UR7 ;  /* 0x0000000700ba7c02 */ /* 0x000fe40008000f00 */
[----:B------:R-:W-:Y:S02]  /*18d0*/  ISETP.NE.U32.AND P0, PT, RZ, UR6, PT ;  /* 0x00000006ff007c0c */ /* 0x000fe4000bf05070 */
[----:B------:R-:W-:Y:S02]  /*18e0*/  MOV R155, RZ ;  /* 0x000000ff009b7202 */ /* 0x000fe40000000f00 */
[----:B------:R-:W-:-:S05]  /*18f0*/  ISETP.NE.AND.EX P0, PT, R186, RZ, PT, P0 ;  /* 0x000000ffba00720c */ /* 0x000fca0003f05300 */
[----:B------:R-:W0:Y:S01]  /*1900*/  @P4 LDC R113, c[0x0][0x388] ;  /* 0x0000e200ff714b82 */ /* 0x000e220000000800 */
[----:B------:R-:W-:-:S05]  /*1910*/  @P4 IADD3 R112, PT, PT, R204, -0x1, RZ ;  /* 0xffffffffcc704810 */ /* 0x000fca0007ffe0ff */
[----:B0-----:R-:W-:Y:S02]  /*1920*/  @P4 IMAD R112, R112, R113, RZ ;  /* 0x0000007170704224 */ /* 0x001fe400078e02ff */
[----:B------:R-:W-:-:S03]  /*1930*/  HFMA2 R113, -RZ, RZ, 0, 0 ;  /* 0x00000000ff717431 */ /* 0x000fc600000001ff */
[----:B------:R-:W-:-:S04]  /*1940*/  @P4 SHF.R.S32.HI R115, RZ, 0x1f, R112 ;  /* 0x0000001fff734819 */ /* 0x000fc80000011470 */
[----:B------:R-:W-:-:S04]  /*1950*/  @P4 LEA.HI R112, R115, R112, RZ, 0x2 ;  /* 0x0000007073704211 */ /* 0x000fc800078f10ff */
[----:B------:R-:W-:Y:S01]  /*1960*/  @P4 LEA.HI.SX32 R113, R112, R185, 0x1e ;  /* 0x000000b970714211 */ /* 0x000fe200078ff2ff */
[----:B------:R-:W-:Y:S06]  /*1970*/  @P0 BRA `(.L_x_9445) ;  /* 0x00000000004c0947 */ /* 0x000fec0003800000 */
[----:B------:R-:W0:Y:S01]  /*1980*/  LDC.64 R114, c[0x0][0x3b0] ;  /* 0x0000ec00ff727b82 */ /* 0x000e220000000a00 */
[C---:B------:R-:W-:Y:S02]  /*1990*/  IADD3 R143, PT, PT, R113.reuse, 0x80, RZ ;  /* 0x00000080718f7810 */ /* 0x040fe40007ffe0ff */
[C---:B------:R-:W-:Y:S02]  /*19a0*/  IADD3 R139, PT, PT, R113.reuse, 0x100, RZ ;  /* 0x00000100718b7810 */ /* 0x040fe40007ffe0ff */
[C---:B------:R-:W-:Y:S02]  /*19b0*/  IADD3 R119, PT, PT, R113.reuse, 0x180, RZ ;  /* 0x0000018071777810 */ /* 0x040fe40007ffe0ff */
[C---:B------:R-:W-:Y:S02]  /*19c0*/  IADD3 R117, PT, PT, R113.reuse, 0x200, RZ ;  /* 0x0000020071757810 */ /* 0x040fe40007ffe0ff */
[----:B------:R-:W-:Y:S01]  /*19d0*/  IADD3 R189, PT, PT, R113, 0x280, RZ ;  /* 0x0000028071bd7810 */ /* 0x000fe20007ffe0ff */
[----:B0-----:R-:W-:-:S04]  /*19e0*/  IMAD.WIDE.U32 R142, R143, 0x4, R114 ;  /* 0x000000048f8e7825 */ /* 0x001fc800078e0072 */
[----:B------:R-:W-:-:S04]  /*19f0*/  IMAD.WIDE.U32 R138, R139, 0x4, R114 ;  /* 0x000000048b8a7825 */ /* 0x000fc800078e0072 */
[--C-:B------:R-:W-:Y:S01]  /*1a00*/  IMAD.WIDE.U32 R118, R119, 0x4, R114.reuse ;  /* 0x0000000477767825 */ /* 0x100fe200078e0072 */
[----:B------:R0:W5:Y:S03]  /*1a10*/  LDG.E R190, desc[UR10][R138.64] ;  /* 0x0000000a8abe7981 */ /* 0x000166000c1e1900 */
[--C-:B------:R-:W-:Y:S01]  /*1a20*/  IMAD.WIDE.U32 R116, R117, 0x4, R114.reuse ;  /* 0x0000000475747825 */ /* 0x100fe200078e0072 */
[----:B------:R0:W5:Y:S03]  /*1a30*/  LDG.E R193, desc[UR10][R118.64] ;  /* 0x0000000a76c17981 */ /* 0x000166000c1e1900 */
[--C-:B------:R-:W-:Y:S01]  /*1a40*/  IMAD.WIDE.U32 R112, R113, 0x4, R114.reuse ;  /* 0x0000000471707825 */ /* 0x100fe200078e0072 */
[----:B------:R0:W5:Y:S03]  /*1a50*/  LDG.E R194, desc[UR10][R116.64] ;  /* 0x0000000a74c27981 */ /* 0x000166000c1e1900 */
[----:B------:R-:W-:Y:S01]  /*1a60*/  IMAD.WIDE.U32 R114, R189, 0x4, R114 ;  /* 0x00000004bd727825 */ /* 0x000fe200078e0072 */
[----:B------:R0:W5:Y:S04]  /*1a70*/  LDG.E R202, desc[UR10][R112.64] ;  /* 0x0000000a70ca7981 */ /* 0x000168000c1e1900 */
[----:B------:R0:W5:Y:S04]  /*1a80*/  LDG.E R189, desc[UR10][R142.64] ;  /* 0x0000000a8ebd7981 */ /* 0x000168000c1e1900 */
[----:B------:R0:W5:Y:S01]  /*1a90*/  LDG.E R201, desc[UR10][R114.64] ;  /* 0x0000000a72c97981 */ /* 0x000162000c1e1900 */
[----:B------:R-:W-:Y:S05]  /*1aa0*/  BRA `(.L_x_9444) ;  /* 0x0000000000a07947 */ /* 0x000fea0003800000 */
.L_x_9445:
[----:B------:R-:W0:Y:S01]  /*1ab0*/  LDC.64 R78, c[0x0][0x3b0] ;  /* 0x0000ec00ff4e7b82 */ /* 0x000e220000000a00 */
[----:B------:R-:W-:Y:S01]  /*1ac0*/  IMAD R76, R0, UR15, RZ ;  /* 0x0000000f004c7c24 */ /* 0x000fe2000f8e02ff */
[C---:B------:R-:W-:Y:S02]  /*1ad0*/  IADD3 R85, PT, PT, R113.reuse, 0x80, RZ ;  /* 0x0000008071557810 */ /* 0x040fe40007ffe0ff */
[C---:B------:R-:W-:Y:S02]  /*1ae0*/  IADD3 R81, PT, PT, R113.reuse, 0x180, RZ ;  /* 0x0000018071517810 */ /* 0x040fe40007ffe0ff */
[----:B------:R-:W-:Y:S02]  /*1af0*/  SHF.R.S32.HI R77, RZ, 0x1f, R76 ;  /* 0x0000001fff4d7819 */ /* 0x000fe4000001144c */
[----:B------:R-:W1:Y:S01]  /*1b00*/  LDC.64 R96, c[0x0][0x438] ;  /* 0x00010e00ff607b82 */ /* 0x000e620000000a00 */
[----:B------:R-:W-:Y:S02]  /*1b10*/  IADD3 R87, PT, PT, R113, 0x200, RZ ;  /* 0x0000020071577810 */ /* 0x000fe40007ffe0ff */
[----:B------:R-:W-:-:S02]  /*1b20*/  LEA.HI R88, R77, R76, RZ, 0x2 ;  /* 0x0000004c4d587211 */ /* 0x000fc400078f10ff */
[C---:B------:R-:W-:Y:S02]  /*1b30*/  IADD3 R77, PT, PT, R113.reuse, 0x100, RZ ;  /* 0x00000100714d7810 */ /* 0x040fe40007ffe0ff */
[C---:B------:R-:W-:Y:S01]  /*1b40*/  IADD3 R89, PT, PT, R113.reuse, 0x280, RZ ;  /* 0x0000028071597810 */ /* 0x040fe20007ffe0ff */
[----:B0-----:R-:W-:Y:S01]  /*1b50*/  IMAD.WIDE.U32 R82, R113, 0x4, R78 ;  /* 0x0000000471527825 */ /* 0x001fe200078e004e */
[----:B------:R-:W-:-:S03]  /*1b60*/  LEA.HI.SX32 R113, R88, R185, 0x1e ;  /* 0x000000b958717211 */ /* 0x000fc600078ff2ff */
[--C-:B------:R-:W-:Y:S01]  /*1b70*/  IMAD.WIDE.U32 R84, R85, 0x4, R78.reuse ;  /* 0x0000000455547825 */ /* 0x100fe200078e004e */
[----:B------:R-:W-:Y:S01]  /*1b80*/  IADD3 R93, PT, PT, R113, 0x180, RZ ;  /* 0x00000180715d7810 */ /* 0x000fe20007ffe0ff */
[----:B------:R-:W5:Y:S02]  /*1b90*/  LDG.E R202, desc[UR10][R82.64] ;  /* 0x0000000a52ca7981 */ /* 0x000f64000c1e1900 */
[----:B------:R-:W-:-:S04]  /*1ba0*/  IMAD.WIDE.U32 R76, R77, 0x4, R78 ;  /* 0x000000044d4c7825 */ /* 0x000fc800078e004e */
[----:B------:R-:W-:-:S04]  /*1bb0*/  IMAD.WIDE.U32 R80, R81, 0x4, R78 ;  /* 0x0000000451507825 */ /* 0x000fc800078e004e */
[--C-:B------:R-:W-:Y:S01]  /*1bc0*/  IMAD.WIDE.U32 R86, R87, 0x4, R78.reuse ;  /* 0x0000000457567825 */ /* 0x100fe200078e004e */
[----:B------:R-:W-:Y:S01]  /*1bd0*/  IADD3 R91, PT, PT, R113, 0x100, RZ ;  /* 0x00000100715b7810 */ /* 0x000fe20007ffe0ff */
[----:B------:R1:W5:Y:S02]  /*1be0*/  LDG.E R193, desc[UR10][R80.64] ;  /* 0x0000000a50c17981 */ /* 0x000364000c1e1900 */
[----:B------:R-:W-:Y:S01]  /*1bf0*/  IMAD.WIDE.U32 R78, R89, 0x4, R78 ;  /* 0x00000004594e7825 */ /* 0x000fe200078e004e */
[C---:B------:R-:W-:Y:S01]  /*1c00*/  IADD3 R89, PT, PT, R113.reuse, 0x80, RZ ;  /* 0x0000008071597810 */ /* 0x040fe20007ffe0ff */
[----:B------:R-:W5:Y:S01]  /*1c10*/  LDG.E R189, desc[UR10][R84.64] ;  /* 0x0000000a54bd7981 */ /* 0x000f62000c1e1900 */
[C---:B------:R-:W-:Y:S02]  /*1c20*/  IADD3 R95, PT, PT, R113.reuse, 0x200, RZ ;  /* 0x00000200715f7810 */ /* 0x040fe40007ffe0ff */
[----:B------:R-:W-:Y:S01]  /*1c30*/  IADD3 R99, PT, PT, R113, 0x280, RZ ;  /* 0x0000028071637810 */ /* 0x000fe20007ffe0ff */
[----:B------:R0:W5:Y:S01]  /*1c40*/  LDG.E R190, desc[UR10][R76.64] ;  /* 0x0000000a4cbe7981 */ /* 0x000162000c1e1900 */
[----:B-1----:R-:W-:-:S03]  /*1c50*/  IMAD.WIDE.U32 R80, R89, 0x10, R96 ;  /* 0x0000001059507825 */ /* 0x002fc600078e0060 */
[----:B------:R1:W5:Y:S01]  /*1c60*/  LDG.E R194, desc[UR10][R86.64] ;  /* 0x0000000a56c27981 */ /* 0x000362000c1e1900 */
[----:B------:R-:W-:-:S03]  /*1c70*/  IMAD.WIDE.U32 R88, R93, 0x10, R96 ;  /* 0x000000105d587825 */ /* 0x000fc600078e0060 */
[----:B------:R1:W5:Y:S01]  /*1c80*/  LDG.E R201, desc[UR10][R78.64] ;  /* 0x0000000a4ec97981 */ /* 0x000362000c1e1900 */
[----:B0-----:R-:W-:-:S03]  /*1c90*/  IMAD.WIDE.U32 R76, R113, 0x10, R96 ;  /* 0x00000010714c7825 */ /* 0x001fc600078e0060 */
[----:B------:R-:W5:Y:S01]  /*1ca0*/  LDG.E.128 R80, desc[UR10][R80.64] ;  /* 0x0000000a50507981 */ /* 0x000f62000c1e1d00 */
[----:B------:R-:W-:-:S03]  /*1cb0*/  IMAD.WIDE.U32 R84, R91, 0x10, R96 ;  /* 0x000000105b547825 */ /* 0x000fc600078e0060 */
[----:B------:R-:W5:Y:S01]  /*1cc0*/  LDG.E.128 R88, desc[UR10][R88.64] ;  /* 0x0000000a58587981 */ /* 0x000f62000c1e1d00 */
[----:B------:R-:W-:-:S03]  /*1cd0*/  IMAD.WIDE.U32 R92, R95, 0x10, R96 ;  /* 0x000000105f5c7825 */ /* 0x000fc600078e0060 */
[----:B------:R-:W5:Y:S01]  /*1ce0*/  LDG.E.128 R76, desc[UR10][R76.64] ;  /* 0x0000000a4c4c7981 */ /* 0x000f62000c1e1d00 */
[----:B------:R-:W-:-:S03]  /*1cf0*/  IMAD.WIDE.U32 R96, R99, 0x10, R96 ;  /* 0x0000001063607825 */ /* 0x000fc600078e0060 */
[----:B------:R-:W5:Y:S04]  /*1d00*/  LDG.E.128 R84, desc[UR10][R84.64] ;  /* 0x0000000a54547981 */ /* 0x000f68000c1e1d00 */
[----:B------:R-:W5:Y:S04]  /*1d10*/  LDG.E.128 R92, desc[UR10][R92.64] ;  /* 0x0000000a5c5c7981 */ /* 0x000f68000c1e1d00 */
[----:B-1----:R-:W5:Y:S02]  /*1d20*/  LDG.E.128 R96, desc[UR10][R96.64] ;  /* 0x0000000a60607981 */ /* 0x002f64000c1e1d00 */
.L_x_9444:
[----:B0-----:R-:W0:Y:S01]  /*1d30*/  SHFL.DOWN PT, R112, R155, 0x10, 0x1f ;  /* 0x0a001f009b707f89 */ /* 0x001e2200000e0000 */
[----:B------:R-:W1:Y:S01]  /*1d40*/  LDC R211, c[0x0][0x388] ;  /* 0x0000e200ffd37b82 */ /* 0x000e620000000800 */
[----:B------:R-:W-:Y:S02]  /*1d50*/  LOP3.LUT P1, RZ, R185, 0x1f, RZ, 0xc0, !PT ;  /* 0x0000001fb9ff7812 */ /* 0x000fe4000782c0ff */
[----:B------:R-:W2:Y:S01]  /*1d60*/  SHFL.DOWN PT, R113, R210, 0x10, 0x1f ;  /* 0x0a001f00d2717f89 */ /* 0x000ea200000e0000 */
[----:B------:R-:W-:Y:S02]  /*1d70*/  @P4 IADD3 R204, PT, PT, R204, -0x1, RZ ;  /* 0xffffffffcccc4810 */ /* 0x000fe40007ffe0ff */
[----:B------:R-:W-:Y:S01]  /*1d80*/  PLOP3.LUT P0, PT, PT, PT, PT, 0x80, 0x8 ;  /* 0x000000000008781c */ /* 0x000fe20003f0f070 */
[----:B------:R-:W3:Y:S07]  /*1d90*/  S2R R139, SR_CgaCtaId ;  /* 0x00000000008b7919 */ /* 0x000eee0000008800 */
[----:B------:R-:W-:Y:S01]  /*1da0*/  @!P1 PLOP3.LUT P0, PT, P2, PT, PT, 0x80, 0x8 ;  /* 0x000000000008981c */ /* 0x000fe2000170f070 */
[----:B0-----:R-:W-:Y:S01]  /*1db0*/  FADD.FTZ R112, R112, R155 ;  /* 0x0000009b70707221 */ /* 0x001fe20000010000 */
[----:B-1----:R-:W-:-:S02]  /*1dc0*/  @P4 IMAD R204, R204, R211, RZ ;  /* 0x000000d3cccc4224 */ /* 0x002fc400078e02ff */
[----:B------:R-:W-:Y:S02]  /*1dd0*/  HFMA2 R155, -RZ, RZ, 0, 0 ;  /* 0x00000000ff9b7431 */ /* 0x000fe400000001ff */
[----:B--2---:R-:W-:Y:S01]  /*1de0*/  FADD.FTZ R113, R113, R210 ;  /* 0x000000d271717221 */ /* 0x004fe20000010000 */
[----:B------:R-:W0:Y:S04]  /*1df0*/  SHFL.DOWN PT, R115, R112, 0x8, 0x1f ;  /* 0x09001f0070737f89 */ /* 0x000e2800000e0000 */
[----:B------:R-:W1:Y:S01]  /*1e00*/  SHFL.DOWN PT, R114, R113, 0x8, 0x1f ;  /* 0x09001f0071727f89 */ /* 0x000e6200000e0000 */
[----:B0-----:R-:W-:Y:S01]  /*1e10*/  FADD.FTZ R115, R112, R115 ;  /* 0x0000007370737221 */ /* 0x001fe20000010000 */
[----:B------:R-:W-:Y:S01]  /*1e20*/  MOV R112, 0x400 ;  /* 0x0000040000707802 */ /* 0x000fe20000000f00 */
[----:B-1----:R-:W-:-:S03]  /*1e30*/  FADD.FTZ R114, R113, R114 ;  /* 0x0000007271727221 */ /* 0x002fc60000010000 */
[----:B------:R-:W0:Y:S01]  /*1e40*/  SHFL.DOWN PT, R116, R115, 0x4, 0x1f ;  /* 0x08801f0073747f89 */ /* 0x000e2200000e0000 */
[----:B---3--:R-:W-:Y:S02]  /*1e50*/  LEA R210, R139, R112, 0x18 ;  /* 0x000000708bd27211 */ /* 0x008fe400078ec0ff */
[----:B------:R-:W1:Y:S01]  /*1e60*/  @P4 LDC.64 R112, c[0x0][0x390] ;  /* 0x0000e400ff704b82 */ /* 0x000e620000000a00 */
[----:B------:R-:W2:Y:S01]  /*1e70*/  SHFL.DOWN PT, R117, R114, 0x4, 0x1f ;  /* 0x08801f0072757f89 */ /* 0x000ea200000e0000 */
[----:B0-----:R-:W-:Y:S01]  /*1e80*/  FADD.FTZ R116, R115, R116 ;  /* 0x0000007473747221 */ /* 0x001fe20000010000 */
[----:B------:R-:W-:Y:S01]  /*1e90*/  IADD3 R115, PT, PT, R210, 0x3020, RZ ;  /* 0x00003020d2737810 */ /* 0x000fe20007ffe0ff */
[----:B--2---:R-:W-:-:S03]  /*1ea0*/  FADD.FTZ R117, R114, R117 ;  /* 0x0000007572757221 */ /* 0x004fc60000010000 */
[----:B------:R-:W0:Y:S01]  /*1eb0*/  SHFL.DOWN PT, R119, R116, 0x2, 0x1f ;  /* 0x08401f0074777f89 */ /* 0x000e2200000e0000 */
[----:B------:R-:W-:Y:S02]  /*1ec0*/  @!P1 MOV R114, R115 ;  /* 0x0000007300729202 */ /* 0x000fe40000000f00 */
[----:B------:R-:W-:Y:S01]  /*1ed0*/  @!P0 IADD3 R114, PT, PT, R210, 0x3000, RZ ;  /* 0x00003000d2728810 */ /* 0x000fe20007ffe0ff */
[----:B------:R-:W2:Y:S01]  /*1ee0*/  SHFL.DOWN PT, R118, R117, 0x2, 0x1f ;  /* 0x08401f0075767f89 */ /* 0x000ea200000e0000 */
[----:B0-----:R-:W-:Y:S01]  /*1ef0*/  FADD.FTZ R119, R116, R119 ;  /* 0x0000007774777221 */ /* 0x001fe20000010000 */
[----:B--2---:R-:W-:-:S04]  /*1f00*/  FADD.FTZ R118, R117, R118 ;  /* 0x0000007675767221 */ /* 0x004fc80000010000 */
[----:B------:R-:W0:Y:S01]  /*1f10*/  SHFL.DOWN PT, R138, R119, 0x1, 0x1f ;  /* 0x08201f00778a7f89 */ /* 0x000e2200000e0000 */
[----:B------:R-:W-:-:S03]  /*1f20*/  @P4 SHF.R.S32.HI R117, RZ, 0x1f, R204 ;  /* 0x0000001fff754819 */ /* 0x000fc600000114cc */
[----:B------:R-:W2:Y:S01]  /*1f30*/  SHFL.DOWN PT, R139, R118, 0x1, 0x1f ;  /* 0x08201f00768b7f89 */ /* 0x000ea200000e0000 */
[----:B------:R-:W-:Y:S02]  /*1f40*/  @P4 LEA.HI R204, R117, R204, RZ, 0x2 ;  /* 0x000000cc75cc4211 */ /* 0x000fe400078f10ff */
[----:B------:R-:W-:Y:S02]  /*1f50*/  SHF.R.U32.HI R117, RZ, 0x5, R185 ;  /* 0x00000005ff757819 */ /* 0x000fe400000116b9 */
[----:B------:R-:W-:Y:S02]  /*1f60*/  @P4 LEA.HI.SX32 R155, R204, R185, 0x1e ;  /* 0x000000b9cc9b4211 */ /* 0x000fe400078ff2ff */
[----:B------:R-:W-:-:S03]  /*1f70*/  @!P1 LEA R204, R117, R114, 0x3 ;  /* 0x0000007275cc9211 */ /* 0x000fc600078e18ff */
[----:B-1----:R-:W-:-:S04]  /*1f80*/  @P4 IMAD.WIDE.U32 R142, R155, 0x10, R112 ;  /* 0x000000109b8e4825 */ /* 0x002fc800078e0070 */
[----:B0-----:R-:W-:Y:S01]  /*1f90*/  FADD.FTZ R138, R119, R138 ;  /* 0x0000008a778a7221 */ /* 0x001fe20000010000 */
[----:B--2---:R-:W-:-:S05]  /*1fa0*/  FADD.FTZ R139, R118, R139 ;  /* 0x0000008b768b7221 */ /* 0x004fca0000010000 */
[----:B------:R-:W-:Y:S01]  /*1fb0*/  @!P1 STS.64 [R204], R138 ;  /* 0x0000008acc009388 */ /* 0x000fe20000000a00 */
[----:B------:R-:W-:Y:S06]  /*1fc0*/  BAR.SYNC.DEFER_BLOCKING 0x0 ;  /* 0x0000000000007b1d */ /* 0x000fec0000010000 */
[----:B------:R0:W5:Y:S01]  /*1fd0*/  @P4 LDG.E.128 R100, desc[UR10][R142.64] ;  /* 0x0000000a8e644981 */ /* 0x000162000c1e1d00 */
[C---:B------:R-:W-:Y:S02]  /*1fe0*/  @!P2 IADD3 R115, PT, PT, R210.reuse, 0x3000, RZ ;  /* 0x00003000d273a810 */ /* 0x040fe40007ffe0ff */
[----:B------:R-:W-:-:S02]  /*1ff0*/  IADD3 R116, PT, PT, R210, 0x3030, RZ ;  /* 0x00003030d2747810 */ /* 0x000fc40007ffe0ff */
[----:B------:R-:W-:Y:S01]  /*2000*/  @!P2 IADD3 R116, PT, PT, R210, 0x3010, RZ ;  /* 0x00003010d274a810 */ /* 0x000fe20007ffe0ff */
[----:B------:R-:W-:Y:S01]  /*2010*/  IMAD R210, R0, R211, RZ ;  /* 0x000000d300d27224 */ /* 0x000fe200078e02ff */
[----:B------:R-:W1:Y:S01]  /*2020*/  LDS.128 R112, [R115] ;  /* 0x0000000073707984 */ /* 0x000e620000000c00 */
[----:B------:R-:W-:Y:S02]  /*2030*/  ISETP.NE.U32.AND P0, PT, RZ, UR6, PT ;  /* 0x00000006ff007c0c */ /* 0x000fe4000bf05070 */
[----:B------:R-:W-:Y:S01]  /*2040*/  ISETP.NE.AND P1, PT, RZ, UR14, PT ;  /* 0x0000000eff007c0c */ /* 0x000fe2000bf25270 */
[----:B------:R-:W2:Y:S01]  /*2050*/  LDS.128 R116, [R116] ;  /* 0x0000000074747984 */ /* 0x000ea20000000c00 */
[----:B------:R-:W-:Y:S01]  /*2060*/  ISETP.NE.AND.EX P0, PT, R186, RZ, PT, P0 ;  /* 0x000000ffba00720c */ /* 0x000fe20003f05300 */
[----:B-1----:R-:W-:Y:S01]  /*2070*/  FADD.FTZ R211, RZ, R112 ;  /* 0x00000070ffd37221 */ /* 0x002fe20000010000 */
[----:B------:R-:W-:Y:S01]  /*2080*/  FADD.FTZ R112, RZ, R113 ;  /* 0x00000071ff707221 */ /* 0x000fe20000010000 */
[----:B------:R-:W-:-:S02]  /*2090*/  SHF.R.S32.HI R113, RZ, 0x1f, R210 ;  /* 0x0000001fff717819 */ /* 0x000fc400000114d2 */
[----:B------:R-:W-:Y:S01]  /*20a0*/  FADD.FTZ R211, R114, R211 ;  /* 0x000000d372d37221 */ /* 0x000fe20000010000 */
[----:B------:R-:W-:Y:S01]  /*20b0*/  FADD.FTZ R112, R115, R112 ;  /* 0x0000007073707221 */ /* 0x000fe20000010000 */
[----:B------:R-:W-:Y:S02]  /*20c0*/  LEA.HI R210, R113, R210, RZ, 0x2 ;  /* 0x000000d271d27211 */ /* 0x000fe400078f10ff */
        /* <DEDUP_REMOVED lines=8> */
[----:B0-----:R-:W-:Y:S06]  /*2150*/  @P0 BRA `(.L_x_9446) ;  /* 0x00000008000c0947 */ /* 0x001fec0003800000 */
[----:B------:R-:W-:-:S04]  /*2160*/  UISETP.NE.U32.AND UP0, UPT, UR8, URZ, UPT ;  /* 0x000000ff0800728c */ /* 0x000fc8000bf05070 */
[----:B------:R-:W-:-:S09]  /*2170*/  UISETP.NE.AND.EX UP0, UPT, UR9, URZ, UPT, UP0 ;  /* 0x000000ff0900728c */ /* 0x000fd2000bf05300 */
[----:B------:R-:W-:Y:S05]  /*2180*/  BRA.U UP0, `(.L_x_9447) ;  /* 0x0000000500007547 */ /* 0x000fea000b800000 */
[----:B------:R-:W-:Y:S05]  /*2190*/  @!P4 BRA `(.L_x_9448) ;  /* 0x000000000038c947 */ /* 0x000fea0003800000 */
[----:B------:R-:W-:Y:S01]  /*21a0*/  FFMA.FTZ R113, R3, R116, R117 ;  /* 0x0000007403717223 */ /* 0x000fe20000010075 */
        /* <DEDUP_REMOVED lines=13> */
.L_x_9448:
        /* <DEDUP_REMOVED lines=8> */
[----:B------:R-:W-:Y:S01]  /*2300*/  FMUL.FTZ R114, R105, UR12 ;  /* 0x0000000c69727c20 */ /* 0x000fe20008410000 */
[----:B------:R-:W-:-:S03]  /*2310*/  HFMA2 R105, -RZ, RZ, 0, 0 ;  /* 0x00000000ff697431 */ /* 0x000fc600000001ff */
[----:B------:R-:W-:Y:S02]  /*2320*/  FMUL.FTZ R112, R101, R114 ;  /* 0x0000007265707220 */ /* 0x000fe40000410000 */
[----:B------:R-:W-:-:S03]  /*2330*/  @P0 HADD2.F32 R113, -RZ, R209.H0_H0 ;  /* 0x200000d1ff710230 */ /* 0x000fc60000004100 */
[----:B------:R-:W-:Y:S02]  /*2340*/  FSEL R112, R112, RZ, P0 ;  /* 0x000000ff70707208 */ /* 0x000fe40000000000 */
[----:B------:R-:W-:-:S03]  /*2350*/  @P0 FMUL.FTZ R105, R114, R113 ;  /* 0x0000007172690220 */ /* 0x000fc60000410000 */
[----:B------:R-:W-:-:S07]  /*2360*/  FADD.FTZ R37, R37, R112 ;  /* 0x0000007025257221 */ /* 0x000fce0000010000 */
.L_x_9449:
[----:B------:R-:W-:Y:S05]  /*2370*/  @!P4 BRA `(.L_x_9450) ;  /* 0x000000000038c947 */ /* 0x000fea0003800000 */
[----:B------:R-:W-:Y:S01]  /*2380*/  FFMA.FTZ R106, R191, R116, R117 ;  /* 0x00000074bf6a7223 */ /* 0x000fe20000010075 */
[----:B------:R-:W-:-:S03]  /*2390*/  ISETP.GT.AND P0, PT, R2, RZ, PT ;  /* 0x000000ff0200720c */ /* 0x000fc60003f04270 */
[----:B------:R-:W-:Y:S01]  /*23a0*/  FADD.FTZ R113, R159, -R106 ;  /* 0x8000006a9f717221 */ /* 0x000fe20000010000 */
[----:B------:R-:W-:-:S03]  /*23b0*/  MOV R106, RZ ;  /* 0x000000ff006a7202 */ /* 0x000fc60000000f00 */
        /* <DEDUP_REMOVED lines=10> */
.L_x_9450:
[----:B------:R-:W-:Y:S05]  /*2460*/  @!P4 BRA `(.L_x_9451) ;  /* 0x0000000c002cc947 */ /* 0x000fea0003800000 */
[----:B------:R-:W-:Y:S01]  /*2470*/  FFMA.FTZ R112, R192, R116, R117 ;  /* 0x00000074c0707223 */ /* 0x000fe20000010075 */
[----:B------:R-:W-:Y:S01]  /*2480*/  ISETP.GT.AND P0, PT, R2, RZ, PT ;  /* 0x000000ff0200720c */ /* 0x000fe20003f04270 */
[----:B------:R-:W-:Y:S02]  /*2490*/  BSSY.RECONVERGENT B0, `(.L_x_9452) ;  /* 0x000000e000007945 */ /* 0x000fe40003800200 */
[----:B------:R-:W-:-:S04]  /*24a0*/  FADD.FTZ R107, R195, -R112 ;  /* 0x80000070c36b7221 */ /* 0x000fc80000010000 */
[----:B------:R-:W-:-:S05]  /*24b0*/  FMUL.FTZ R107, R184, R107 ;  /* 0x0000006bb86b7220 */ /* 0x000fca0000410000 */
[----:B------:R-:W-:Y:S02]  /*24c0*/  FSEL R107, R107, RZ, P0 ;  /* 0x000000ff6b6b7208 */ /* 0x000fe40000000000 */
[----:B-----5:R-:W-:-:S03]  /*24d0*/  ISETP.GE.U32.AND P0, PT, R202, 0x1000000, PT ;  /* 0x01000000ca00780c */ /* 0x020fc60003f06070 */
[----:B------:R-:W-:-:S04]  /*24e0*/  FMUL.FTZ R107, R107, UR13 ;  /* 0x0000000d6b6b7c20 */ /* 0x000fc80008410000 */
[----:B------:R-:W-:-:S04]  /*24f0*/  FMUL.FTZ R114, R107, UR12 ;  /* 0x0000000c6b727c20 */ /* 0x000fc80008410000 */
[----:B------:R-:W-:-:S05]  /*2500*/  FMUL.FTZ R107, R103, R114 ;  /* 0x00000072676b7220 */ /* 0x000fca0000410000 */
[----:B------:R-:W-:Y:S01]  /*2510*/  FSEL R112, R107, RZ, P0 ;  /* 0x000000ff6b707208 */ /* 0x000fe20000000000 */
[----:B------:R-:W-:-:S04]  /*2520*/  HFMA2 R107, -RZ, RZ, 0, 0 ;  /* 0x00000000ff6b7431 */ /* 0x000fc800000001ff */
[----:B------:R-:W-:Y:S01]  /*2530*/  FADD.FTZ R39, R39, R112 ;  /* 0x0000007027277221 */ /* 0x000fe20000010000 */
[----:B------:R-:W-:Y:S06]  /*2540*/  @!P0 BRA `(.L_x_9453) ;  /* 0x0000000000088947 */ /* 0x000fec0003800000 */
[----:B------:R-:W-:-:S05]  /*2550*/  HADD2.F32 R107, -RZ, R209.H1_H1 ;  /* 0x300000d1ff6b7230 */ /* 0x000fca0000004100 */
[----:B------:R-:W-:-:S07]  /*2560*/  FMUL.FTZ R107, R114, R107 ;  /* 0x0000006b726b7220 */ /* 0x000fce0000410000 */
.L_x_9453:
[----:B------:R-:W-:Y:S05]  /*2570*/  BSYNC.RECONVERGENT B0 ;  /* 0x0000000000007941 */ /* 0x000fea0003800200 */
.L_x_9452:
[----:B------:R-:W-:Y:S05]  /*2580*/  BRA `(.L_x_9451) ;  /* 0x0000000800e47947 */ /* 0x000fea0003800000 */
.L_x_9447:
        /* <DEDUP_REMOVED lines=12> */
[----:B------:R-:W-:-:S02]  /*2650*/  FMUL.FTZ R109, R184, R109 ;  /* 0x0000006db86d7220 */ /* 0x000fc40000410000 */
[----:B------:R-:W-:Y:S02]  /*2660*/  FSEL R112, R111, RZ, P0 ;  /* 0x000000ff6f707208 */ /* 0x000fe40000000000 */
[----:B------:R-:W-:Y:S02]  /*2670*/  FSEL R110, R113, RZ, P0 ;  /* 0x000000ff716e7208 */ /* 0x000fe40000000000 */
[----:B------:R-:W-:Y:S02]  /*2680*/  FSEL R115, R115, RZ, P0 ;  /* 0x000000ff73737208 */ /* 0x000fe40000000000 */
[----:B------:R-:W-:Y:S01]  /*2690*/  FSEL R111, R109, RZ, P0 ;  /* 0x000000ff6d6f7208 */ /* 0x000fe20000000000 */
[----:B------:R-:W-:Y:S06]  /*26a0*/  @!P4 BRA `(.L_x_9454) ;  /* 0x000000000024c947 */ /* 0x000fec0003800000 */
[----:B-----5:R-:W-:Y:S01]  /*26b0*/  LOP3.LUT P0, RZ, R202, 0xff, RZ, 0xc0, !PT ;  /* 0x000000ffcaff7812 */ /* 0x020fe2000780c0ff */
[----:B------:R-:W-:-:S04]  /*26c0*/  FMUL.FTZ R104, R111, UR13 ;  /* 0x0000000d6f687c20 */ /* 0x000fc80008410000 */
[----:B------:R-:W-:Y:S01]  /*26d0*/  FMUL.FTZ R113, R104, UR12 ;  /* 0x0000000c68717c20 */ /* 0x000fe20008410000 */
[----:B------:R-:W-:-:S03]  /*26e0*/  MOV R104, RZ ;  /* 0x000000ff00687202 */ /* 0x000fc60000000f00 */
[----:B------:R-:W-:-:S04]  /*26f0*/  FMUL.FTZ R108, R100, R113 ;  /* 0x00000071646c7220 */ /* 0x000fc80000410000 */
[----:B------:R-:W-:Y:S01]  /*2700*/  @P0 HADD2.F32 R114, -RZ, R176.H0_H0 ;  /* 0x200000b0ff720230 */ /* 0x000fe20000004100 */
[----:B------:R-:W-:-:S04]  /*2710*/  FSEL R109, R108, RZ, P0 ;  /* 0x000000ff6c6d7208 */ /* 0x000fc80000000000 */
[----:B------:R-:W-:Y:S01]  /*2720*/  @P0 FMUL.FTZ R104, R114, R113 ;  /* 0x0000007172680220 */ /* 0x000fe20000410000 */
[----:B------:R-:W-:-:S07]  /*2730*/  FADD.FTZ R36, R36, R109 ;  /* 0x0000006d24247221 */ /* 0x000fce0000010000 */
.L_x_9454:
[----:B------:R-:W-:Y:S05]  /*2740*/  @!P4 BRA `(.L_x_9455) ;  /* 0x000000000024c947 */ /* 0x000fea0003800000 */
        /* <DEDUP_REMOVED lines=8> */
[----:B------:R-:W-:-:S07]  /*27d0*/  FADD.FTZ R37, R37, R108 ;  /* 0x0000006c25257221 */ /* 0x000fce0000010000 */
.L_x_9455:
[----:B------:R-:W-:Y:S05]  /*27e0*/  @!P4 BRA `(.L_x_9456) ;  /* 0x000000000024c947 */ /* 0x000fea0003800000 */
        /* <DEDUP_REMOVED lines=9> */
.L_x_9456:
[----:B------:R-:W-:Y:S01]  /*2880*/  BSSY.RECONVERGENT B0, `(.L_x_9457) ;  /* 0x000000f000007945 */ /* 0x000fe20003800200 */
[----:B------:R-:W-:Y:S02]  /*2890*/  MOV R108, R111 ;  /* 0x0000006f006c7202 */ /* 0x000fe40000000f00 */
[----:B------:R-:W-:Y:S02]  /*28a0*/  MOV R109, R112 ;  /* 0x00000070006d7202 */ /* 0x000fe40000000f00 */
[----:B------:R-:W-:Y:S01]  /*28b0*/  MOV R111, R115 ;  /* 0x00000073006f7202 */ /* 0x000fe20000000f00 */
[----:B------:R-:W-:Y:S06]  /*28c0*/  @!P4 BRA `(.L_x_9458) ;  /* 0x000000000028c947 */ /* 0x000fec0003800000 */
[----:B------:R-:W-:Y:S01]  /*28d0*/  FMUL.FTZ R107, R115, UR13 ;  /* 0x0000000d736b7c20 */ /* 0x000fe20008410000 */
[----:B-----5:R-:W-:-:S03]  /*28e0*/  ISETP.GE.U32.AND P0, PT, R202, 0x1000000, PT ;  /* 0x01000000ca00780c */ /* 0x020fc60003f06070 */
        /* <DEDUP_REMOVED lines=8> */
.L_x_9458:
[----:B------:R-:W-:Y:S05]  /*2970*/  BSYNC.RECONVERGENT B0 ;  /* 0x0000000000007941 */ /* 0x000fea0003800200 */
.L_x_9457:
[----:B------:R-:W-:Y:S05]  /*2980*/  BRA `(.L_x_9451) ;  /* 0x0000000400e47947 */ /* 0x000fea0003800000 */
.L_x_9446:
[----:B------:R-:W-:Y:S01]  /*2990*/  UISETP.NE.U32.AND UP0, UPT, UR8, URZ, UPT ;  /* 0x000000ff0800728c */ /* 0x000fe2000bf05070 */
[----:B------:R-:W-:Y:S03]  /*29a0*/  BSSY.RECONVERGENT B0, `(.L_x_9451) ;  /* 0x0000077000007945 */ /* 0x000fe60003800200 */
        /* <DEDUP_REMOVED lines=11> */
[----:B------:R-:W-:Y:S02]  /*2a60*/  @P0 HADD2.F32 R114, -RZ, R176.H0_H0 ;  /* 0x200000b0ff720230 */ /* 0x000fe40000004100 */
[----:B------:R-:W-:-:S03]  /*2a70*/  FMUL.FTZ R112, R100, R115 ;  /* 0x0000007364707220 */ /* 0x000fc60000410000 */
[----:B------:R-:W-:Y:S02]  /*2a80*/  @P0 FMUL.FTZ R104, R114, R115 ;  /* 0x0000007372680220 */ /* 0x000fe40000410000 */
[----:B------:R-:W-:-:S05]  /*2a90*/  FSEL R113, R112, RZ, P0 ;  /* 0x000000ff70717208 */ /* 0x000fca0000000000 */
[----:B------:R-:W-:-:S07]  /*2aa0*/  FADD.FTZ R36, R36, R113 ;  /* 0x0000007124247221 */ /* 0x000fce0000010000 */
.L_x_9460:
        /* <DEDUP_REMOVED lines=14> */
.L_x_9461:
        /* <DEDUP_REMOVED lines=14> */
.L_x_9462:
[----:B------:R-:W-:Y:S05]  /*2c70*/  @!P4 BRA `(.L_x_9463) ;  /* 0x000000040024c947 */ /* 0x000fea0003800000 */
[----:B------:R-:W-:Y:S01]  /*2c80*/  @P3 FFMA.FTZ R112, R192, R116, R117 ;  /* 0x00000074c0703223 */ /* 0x000fe20000010075 */
[----:B-----5:R-:W-:Y:S02]  /*2c90*/  MOV R107, R79 ;  /* 0x0000004f006b7202 */ /* 0x020fe40000000f00 */
[----:B------:R-:W-:Y:S01]  /*2ca0*/  ISETP.GE.U32.AND P0, PT, R202, 0x1000000, PT ;  /* 0x01000000ca00780c */ /* 0x000fe20003f06070 */
[----:B------:R-:W-:-:S04]  /*2cb0*/  @P3 FADD.FTZ R112, R195, -R112 ;  /* 0x80000070c3703221 */ /* 0x000fc80000010000 */
[----:B------:R-:W-:-:S04]  /*2cc0*/  @P3 FFMA.FTZ R107, R184, R112, R79 ;  /* 0x00000070b86b3223 */ /* 0x000fc8000001004f */
        /* <DEDUP_REMOVED lines=8> */
[----:B------:R-:W-:Y:S01]  /*2d50*/  FMUL.FTZ R107, R107, R114 ;  /* 0x000000726b6b7220 */ /* 0x000fe20000410000 */
[----:B------:R-:W-:Y:S06]  /*2d60*/  BRA `(.L_x_9463) ;  /* 0x0000000000e87947 */ /* 0x000fec0003800000 */
.L_x_9459:
[-CC-:B------:R-:W-:Y:S01]  /*2d70*/  @P3 FFMA.FTZ R108, R191, R116.reuse, R117.reuse ;  /* 0x00000074bf6c3223 */ /* 0x180fe20000010075 */
[-CC-:B------:R-:W-:Y:S01]  /*2d80*/  @P3 FFMA.FTZ R109, R3, R116.reuse, R117.reuse ;  /* 0x00000074036d3223 */ /* 0x180fe20000010075 */
[--C-:B------:R-:W-:Y:S01]  /*2d90*/  @P3 FFMA.FTZ R114, R192, R116, R117.reuse ;  /* 0x00000074c0723223 */ /* 0x100fe20000010075 */
[----:B-----5:R-:W-:Y:S01]  /*2da0*/  MOV R110, R78 ;  /* 0x0000004e006e7202 */ /* 0x020fe20000000f00 */
[----:B------:R-:W-:Y:S01]  /*2db0*/  @P3 FADD.FTZ R111, R159, -R108 ;  /* 0x8000006c9f6f3221 */ /* 0x000fe20000010000 */
[----:B------:R-:W-:Y:S01]  /*2dc0*/  @P3 FFMA.FTZ R108, R158, R116, R117 ;  /* 0x000000749e6c3223 */ /* 0x000fe20000010075 */
[----:B------:R-:W-:Y:S01]  /*2dd0*/  @P3 FADD.FTZ R114, R195, -R114 ;  /* 0x80000072c3723221 */ /* 0x000fe20000010000 */
[----:B------:R-:W-:Y:S01]  /*2de0*/  @P3 FADD.FTZ R109, R156, -R109 ;  /* 0x8000006d9c6d3221 */ /* 0x000fe20000010000 */
[----:B------:R-:W-:Y:S01]  /*2df0*/  @P3 FFMA.FTZ R110, R184, R111, R78 ;  /* 0x0000006fb86e3223 */ /* 0x000fe2000001004e */
[----:B------:R-:W-:Y:S01]  /*2e00*/  @P3 FADD.FTZ R112, R157, -R108 ;  /* 0x8000006c9d703221 */ /* 0x000fe20000010000 */
[----:B------:R-:W-:-:S02]  /*2e10*/  MOV R111, R77 ;  /* 0x0000004d006f7202 */ /* 0x000fc40000000f00 */
[----:B------:R-:W-:Y:S01]  /*2e20*/  MOV R113, R79 ;  /* 0x0000004f00717202 */ /* 0x000fe20000000f00 */
[C---:B------:R-:W-:Y:S01]  /*2e30*/  @P3 FFMA.FTZ R111, R184.reuse, R112, R77 ;  /* 0x00000070b86f3223 */ /* 0x040fe2000001004d */
[----:B------:R-:W-:Y:S01]  /*2e40*/  MOV R108, R76 ;  /* 0x0000004c006c7202 */ /* 0x000fe20000000f00 */
        /* <DEDUP_REMOVED lines=12> */
.L_x_9464:
[----:B------:R-:W-:Y:S05]  /*2f10*/  @!P4 BRA `(.L_x_9465) ;  /* 0x000000000024c947 */ /* 0x000fea0003800000 */
[----:B------:R-:W-:Y:S01]  /*2f20*/  LOP3.LUT P0, RZ, R202, 0xff00, RZ, 0xc0, !PT ;  /* 0x0000ff00caff7812 */ /* 0x000fe2000780c0ff */
        /* <DEDUP_REMOVED lines=8> */
.L_x_9465:
[----:B------:R-:W-:Y:S05]  /*2fb0*/  @!P4 BRA `(.L_x_9466) ;  /* 0x000000000024c947 */ /* 0x000fea0003800000 */
        /* <DEDUP_REMOVED lines=9> */
.L_x_9466:
[----:B------:R-:W-:Y:S02]  /*3050*/  MOV R109, R111 ;  /* 0x0000006f006d7202 */ /* 0x000fe40000000f00 */
[----:B------:R-:W-:Y:S01]  /*3060*/  MOV R111, R113 ;  /* 0x00000071006f7202 */ /* 0x000fe20000000f00 */
[----:B------:R-:W-:Y:S06]  /*3070*/  @!P4 BRA `(.L_x_9463) ;  /* 0x000000000024c947 */ /* 0x000fec0003800000 */
[----:B------:R-:W-:Y:S01]  /*3080*/  ISETP.GE.U32.AND P0, PT, R202, 0x1000000, PT ;  /* 0x01000000ca00780c */ /* 0x000fe20003f06070 */
[----:B------:R-:W-:-:S04]  /*3090*/  FMUL.FTZ R107, R113, UR13 ;  /* 0x0000000d716b7c20 */ /* 0x000fc80008410000 */
[----:B------:R-:W-:Y:S01]  /*30a0*/  FMUL.FTZ R114, R107, UR12 ;  /* 0x0000000c6b727c20 */ /* 0x000fe20008410000 */
[----:B------:R-:W-:-:S03]  /*30b0*/  MOV R107, RZ ;  /* 0x000000ff006b7202 */ /* 0x000fc60000000f00 */
[----:B------:R-:W-:-:S04]  /*30c0*/  FMUL.FTZ R112, R103, R114 ;  /* 0x0000007267707220 */ /* 0x000fc80000410000 */
[----:B------:R-:W-:Y:S01]  /*30d0*/  @P0 HADD2.F32 R113, -RZ, R209.H1_H1 ;  /* 0x300000d1ff710230 */ /* 0x000fe20000004100 */
[----:B------:R-:W-:-:S04]  /*30e0*/  FSEL R112, R112, RZ, P0 ;  /* 0x000000ff70707208 */ /* 0x000fc80000000000 */
[----:B------:R-:W-:Y:S01]  /*30f0*/  @P0 FMUL.FTZ R107, R113, R114 ;  /* 0x00000072716b0220 */ /* 0x000fe20000410000 */
[----:B------:R-:W-:-:S07]  /*3100*/  FADD.FTZ R39, R39, R112 ;  /* 0x0000007027277221 */ /* 0x000fce0000010000 */
.L_x_9463:
[----:B------:R-:W-:Y:S05]  /*3110*/  BSYNC.RECONVERGENT B0 ;  /* 0x0000000000007941 */ /* 0x000fea0003800200 */
.L_x_9451:
        /* <DEDUP_REMOVED lines=15> */
.L_x_9467:
[----:B------:R-:W-:Y:S05]  /*3210*/  @!P1 BRA `(.L_x_9468) ;  /* 0x00000008000c9947 */ /* 0x000fea0003800000 */
[----:B------:R-:W-:Y:S05]  /*3220*/  @!P0 BRA `(.L_x_9469) ;  /* 0x0000000400088947 */ /* 0x000fea0003800000 */
[-CC-:B0-----:R-:W-:Y:S01]  /*3230*/  @P3 FFMA.FTZ R108, R199, R116.reuse, R117.reuse ;  /* 0x00000074c76c3223 */ /* 0x181fe20000010075 */
[-CC-:B------:R-:W-:Y:S01]  /*3240*/  @P3 FFMA.FTZ R109, R197, R116.reuse, R117.reuse ;  /* 0x00000074c56d3223 */ /* 0x180fe20000010075 */
[--C-:B------:R-:W-:Y:S01]  /*3250*/  @P3 FFMA.FTZ R111, R198, R116, R117.reuse ;  /* 0x00000074c66f3223 */ /* 0x100fe20000010075 */
[----:B-----5:R-:W-:Y:S01]  /*3260*/  MOV R110, R82 ;  /* 0x00000052006e7202 */ /* 0x020fe20000000f00 */
[----:B------:R-:W-:Y:S01]  /*3270*/  @P3 FADD.FTZ R113, R121, -R108 ;  /* 0x8000006c79713221 */ /* 0x000fe20000010000 */
[----:B------:R-:W-:Y:S01]  /*3280*/  @P3 FFMA.FTZ R108, R200, R116, R117 ;  /* 0x00000074c86c3223 */ /* 0x000fe20000010075 */
        /* <DEDUP_REMOVED lines=13> */
[----:B------:R-:W-:-:S03]  /*3360*/  UMOV UR4, URZ ;  /* 0x000000ff00047c82 */ /* 0x000fc60008000000 */
[----:B------:R-:W-:Y:S01]  /*3370*/  FMUL.FTZ R114, R104, UR12 ;  /* 0x0000000c68727c20 */ /* 0x000fe20008410000 */
[----:B------:R-:W-:-:S03]  /*3380*/  MOV R104, UR4 ;  /* 0x0000000400687c02 */ /* 0x000fc60008000f00 */
[----:B------:R-:W-:-:S04]  /*3390*/  FMUL.FTZ R109, R100, R114 ;  /* 0x00000072646d7220 */ /* 0x000fc80000410000 */
[----:B------:R-:W-:Y:S01]  /*33a0*/  @P5 HADD2.F32 R111, -RZ, R178.H0_H0 ;  /* 0x200000b2ff6f5230 */ /* 0x000fe20000004100 */
[----:B------:R-:W-:-:S04]  /*33b0*/  FSEL R109, R109, RZ, P5 ;  /* 0x000000ff6d6d7208 */ /* 0x000fc80002800000 */
[----:B------:R-:W-:Y:S01]  /*33c0*/  @P5 FMUL.FTZ R104, R114, R111 ;  /* 0x0000006f72685220 */ /* 0x000fe20000410000 */
[----:B------:R-:W-:-:S07]  /*33d0*/  FADD.FTZ R32, R32, R109 ;  /* 0x0000006d20207221 */ /* 0x000fce0000010000 */
.L_x_9470:
[----:B------:R-:W-:Y:S05]  /*33e0*/  @!P4 BRA `(.L_x_9471) ;  /* 0x000000000028c947 */ /* 0x000fea0003800000 */
        /* <DEDUP_REMOVED lines=10> */
.L_x_9471:
        /* <DEDUP_REMOVED lines=11> */
.L_x_9472:
[----:B------:R-:W-:Y:S02]  /*3540*/  MOV R109, R112 ;  /* 0x00000070006d7202 */ /* 0x000fe40000000f00 */
[----:B------:R-:W-:Y:S01]  /*3550*/  MOV R111, R113 ;  /* 0x00000071006f7202 */ /* 0x000fe20000000f00 */
[----:B------:R-:W-:Y:S06]  /*3560*/  @!P4 BRA `(.L_x_9473) ;  /* 0x0000000c004cc947 */ /* 0x000fec0003800000 */
[----:B------:R-:W-:Y:S01]  /*3570*/  FMUL.FTZ R107, R113, UR13 ;  /* 0x0000000d716b7c20 */ /* 0x000fe20008410000 */
[----:B------:R-:W-:Y:S01]  /*3580*/  ISETP.GE.U32.AND P5, PT, R189, 0x1000000, PT ;  /* 0x01000000bd00780c */ /* 0x000fe20003fa6070 */
[----:B------:R-:W-:Y:S01]  /*3590*/  UMOV UR4, URZ ;  /* 0x000000ff00047c82 */ /* 0x000fe20008000000 */
[----:B------:R-:W-:Y:S01]  /*35a0*/  BSSY.RECONVERGENT B0, `(.L_x_9474) ;  /* 0x0000009000007945 */ /* 0x000fe20003800200 */
[----:B------:R-:W-:-:S04]  /*35b0*/  FMUL.FTZ R114, R107, UR12 ;  /* 0x0000000c6b727c20 */ /* 0x000fc80008410000 */
[----:B------:R-:W-:-:S05]  /*35c0*/  FMUL.FTZ R107, R103, R114 ;  /* 0x00000072676b7220 */ /* 0x000fca0000410000 */
[----:B------:R-:W-:Y:S02]  /*35d0*/  FSEL R112, R107, RZ, P5 ;  /* 0x000000ff6b707208 */ /* 0x000fe40002800000 */
[----:B------:R-:W-:-:S03]  /*35e0*/  MOV R107, UR4 ;  /* 0x00000004006b7c02 */ /* 0x000fc60008000f00 */
[----:B------:R-:W-:Y:S01]  /*35f0*/  FADD.FTZ R35, R35, R112 ;  /* 0x0000007023237221 */ /* 0x000fe20000010000 */
[----:B------:R-:W-:Y:S06]  /*3600*/  @!P5 BRA `(.L_x_9475) ;  /* 0x000000000008d947 */ /* 0x000fec0003800000 */
[----:B------:R-:W-:-:S05]  /*3610*/  HADD2.F32 R107, -RZ, R207.H1_H1 ;  /* 0x300000cfff6b7230 */ /* 0x000fca0000004100 */
[----:B------:R-:W-:-:S07]  /*3620*/  FMUL.FTZ R107, R114, R107 ;  /* 0x0000006b726b7220 */ /* 0x000fce0000410000 */
.L_x_9475:
[----:B------:R-:W-:Y:S05]  /*3630*/  BSYNC.RECONVERGENT B0 ;  /* 0x0000000000007941 */ /* 0x000fea0003800200 */
.L_x_9474:
[----:B------:R-:W-:Y:S05]  /*3640*/  BRA `(.L_x_9473) ;  /* 0x0000000c00147947 */ /* 0x000fea0003800000 */
.L_x_9469:
[----:B------:R-:W-:Y:S05]  /*3650*/  @!P4 BRA `(.L_x_9476) ;  /* 0x000000000038c947 */ /* 0x000fea0003800000 */
[----:B0-----:R-:W-:Y:S01]  /*3660*/  @P3 FFMA.FTZ R113, R197, R116, R117 ;  /* 0x00000074c5713223 */ /* 0x001fe20000010075 */
[----:B-----5:R-:W-:Y:S01]  /*3670*/  MOV R104, R80 ;  /* 0x0000005000687202 */ /* 0x020fe20000000f00 */
[----:B------:R-:W-:Y:S01]  /*3680*/  UMOV UR4, URZ ;  /* 0x000000ff00047c82 */ /* 0x000fe20008000000 */
[----:B------:R-:W-:Y:S01]  /*3690*/  LOP3.LUT P5, RZ, R189, 0xff, RZ, 0xc0, !PT ;  /* 0x000000ffbdff7812 */ /* 0x000fe200078ac0ff */
[----:B------:R-:W-:-:S04]  /*36a0*/  @P3 FADD.FTZ R113, R196, -R113 ;  /* 0x80000071c4713221 */ /* 0x000fc80000010000 */
[----:B------:R-:W-:-:S04]  /*36b0*/  @P3 FFMA.FTZ R104, R184, R113, R80 ;  /* 0x00000071b8683223 */ /* 0x000fc80000010050 */
[----:B------:R-:W-:-:S04]  /*36c0*/  FMUL.FTZ R104, R104, UR13 ;  /* 0x0000000d68687c20 */ /* 0x000fc80008410000 */
[----:B------:R-:W-:Y:S01]  /*36d0*/  FMUL.FTZ R115, R104, UR12 ;  /* 0x0000000c68737c20 */ /* 0x000fe20008410000 */
[----:B------:R-:W-:Y:S01]  /*36e0*/  @P5 HADD2.F32 R114, -RZ, R178.H0_H0 ;  /* 0x200000b2ff725230 */ /* 0x000fe20000004100 */
[----:B------:R-:W-:Y:S02]  /*36f0*/  MOV R104, UR4 ;  /* 0x0000000400687c02 */ /* 0x000fe40008000f00 */
[-C--:B------:R-:W-:Y:S02]  /*3700*/  FMUL.FTZ R112, R100, R115.reuse ;  /* 0x0000007364707220 */ /* 0x080fe40000410000 */
[----:B------:R-:W-:-:S03]  /*3710*/  @P5 FMUL.FTZ R104, R114, R115 ;  /* 0x0000007372685220 */ /* 0x000fc60000410000 */
[----:B------:R-:W-:-:S05]  /*3720*/  FSEL R113, R112, RZ, P5 ;  /* 0x000000ff70717208 */ /* 0x000fca0002800000 */
[----:B------:R-:W-:-:S07]  /*3730*/  FADD.FTZ R32, R32, R113 ;  /* 0x0000007120207221 */ /* 0x000fce0000010000 */
.L_x_9476:
        /* <DEDUP_REMOVED lines=15> */
.L_x_9477:
        /* <DEDUP_REMOVED lines=15> */
.L_x_9478:
[----:B------:R-:W-:Y:S04]  /*3920*/  BSSY.RECONVERGENT B0, `(.L_x_9479) ;  /* 0x0000011000007945 */ /* 0x000fe80003800200 */
[----:B------:R-:W-:Y:S05]  /*3930*/  @!P4 BRA `(.L_x_9480) ;  /* 0x00000000003cc947 */ /* 0x000fea0003800000 */
[----:B0-----:R-:W-:Y:S01]  /*3940*/  @P3 FFMA.FTZ R112, R200, R116, R117 ;  /* 0x00000074c8703223 */ /* 0x001fe20000010075 */
[----:B-----5:R-:W-:Y:S01]  /*3950*/  MOV R107, R83 ;  /* 0x00000053006b7202 */ /* 0x020fe20000000f00 */
[----:B------:R-:W-:Y:S01]  /*3960*/  UMOV UR4, URZ ;  /* 0x000000ff00047c82 */ /* 0x000fe20008000000 */
[----:B------:R-:W-:Y:S01]  /*3970*/  ISETP.GE.U32.AND P5, PT, R189, 0x1000000, PT ;  /* 0x01000000bd00780c */ /* 0x000fe20003fa6070 */
[----:B------:R-:W-:-:S04]  /*3980*/  @P3 FADD.FTZ R112, R203, -R112 ;  /* 0x80000070cb703221 */ /* 0x000fc80000010000 */
[----:B------:R-:W-:-:S04]  /*3990*/  @P3 FFMA.FTZ R107, R184, R112, R83 ;  /* 0x00000070b86b3223 */ /* 0x000fc80000010053 */
[----:B------:R-:W-:-:S04]  /*39a0*/  FMUL.FTZ R107, R107, UR13 ;  /* 0x0000000d6b6b7c20 */ /* 0x000fc80008410000 */
        /* <DEDUP_REMOVED lines=8> */
.L_x_9480:
[----:B------:R-:W-:Y:S05]  /*3a30*/  BSYNC.RECONVERGENT B0 ;  /* 0x0000000000007941 */ /* 0x000fea0003800200 */
.L_x_9479:
[----:B------:R-:W-:Y:S05]  /*3a40*/  BRA `(.L_x_9473) ;  /* 0x0000000800147947 */ /* 0x000fea0003800000 */
.L_x_9468:
        /* <DEDUP_REMOVED lines=30> */
.L_x_9482:
[----:B------:R-:W-:Y:S05]  /*3c30*/  @!P4 BRA `(.L_x_9483) ;  /* 0x000000000028c947 */ /* 0x000fea0003800000 */
        /* <DEDUP_REMOVED lines=10> */
.L_x_9483:
        /* <DEDUP_REMOVED lines=11> */
.L_x_9484:
[----:B------:R-:W-:Y:S02]  /*3d90*/  MOV R108, R111 ;  /* 0x0000006f006c7202 */ /* 0x000fe40000000f00 */
[----:B------:R-:W-:Y:S02]  /*3da0*/  MOV R109, R112 ;  /* 0x00000070006d7202 */ /* 0x000fe40000000f00 */
[----:B------:R-:W-:Y:S01]  /*3db0*/  MOV R111, R115 ;  /* 0x00000073006f7202 */ /* 0x000fe20000000f00 */
[----:B------:R-:W-:Y:S06]  /*3dc0*/  @!P4 BRA `(.L_x_9485) ;  /* 0x000000040030c947 */ /* 0x000fec0003800000 */
[----:B------:R-:W-:Y:S01]  /*3dd0*/  FMUL.FTZ R107, R115, UR13 ;  /* 0x0000000d736b7c20 */ /* 0x000fe20008410000 */
[----:B-----5:R-:W-:Y:S01]  /*3de0*/  ISETP.GE.U32.AND P5, PT, R189, 0x1000000, PT ;  /* 0x01000000bd00780c */ /* 0x020fe20003fa6070 */
[----:B------:R-:W-:Y:S02]  /*3df0*/  UMOV UR4, URZ ;  /* 0x000000ff00047c82 */ /* 0x000fe40008000000 */
[----:B------:R-:W-:-:S04]  /*3e00*/  FMUL.FTZ R114, R107, UR12 ;  /* 0x0000000c6b727c20 */ /* 0x000fc80008410000 */
[----:B------:R-:W-:-:S05]  /*3e10*/  FMUL.FTZ R107, R103, R114 ;  /* 0x00000072676b7220 */ /* 0x000fca0000410000 */
[----:B------:R-:W-:Y:S02]  /*3e20*/  FSEL R112, R107, RZ, P5 ;  /* 0x000000ff6b707208 */ /* 0x000fe40002800000 */
[----:B------:R-:W-:-:S03]  /*3e30*/  MOV R107, UR4 ;  /* 0x00000004006b7c02 */ /* 0x000fc60008000f00 */
[----:B------:R-:W-:Y:S01]  /*3e40*/  FADD.FTZ R35, R35, R112 ;  /* 0x0000007023237221 */ /* 0x000fe20000010000 */
[----:B------:R-:W-:Y:S06]  /*3e50*/  @!P5 BRA `(.L_x_9485) ;  /* 0x00000004000cd947 */ /* 0x000fec0003800000 */
[----:B------:R-:W-:-:S05]  /*3e60*/  HADD2.F32 R107, -RZ, R207.H1_H1 ;  /* 0x300000cfff6b7230 */ /* 0x000fca0000004100 */
[----:B------:R-:W-:Y:S01]  /*3e70*/  FMUL.FTZ R107, R107, R114 ;  /* 0x000000726b6b7220 */ /* 0x000fe20000410000 */
[----:B------:R-:W-:Y:S06]  /*3e80*/  BRA `(.L_x_9485) ;  /* 0x0000000400007947 */ /* 0x000fec0003800000 */
.L_x_9481:
[----:B------:R-:W-:Y:S05]  /*3e90*/  @!P4 BRA `(.L_x_9486) ;  /* 0x00000000003cc947 */ /* 0x000fea0003800000 */
[----:B0-----:R-:W-:Y:S01]  /*3ea0*/  FFMA.FTZ R113, R197, R116, R117 ;  /* 0x00000074c5717223 */ /* 0x001fe20000010075 */
        /* <DEDUP_REMOVED lines=14> */
.L_x_9486:
[----:B------:R-:W-:Y:S05]  /*3f90*/  @!P4 BRA `(.L_x_9487) ;  /* 0x00000000003cc947 */ /* 0x000fea0003800000 */
[----:B0-----:R-:W-:Y:S01]  /*3fa0*/  FFMA.FTZ R105, R198, R116, R117 ;  /* 0x00000074c6697223 */ /* 0x001fe20000010075 */
[----:B------:R-:W-:Y:S01]  /*3fb0*/  ISETP.GT.AND P5, PT, R2, RZ, PT ;  /* 0x000000ff0200720c */ /* 0x000fe20003fa4270 */
[----:B------:R-:W-:Y:S02]  /*3fc0*/  UMOV UR4, URZ ;  /* 0x000000ff00047c82 */ /* 0x000fe40008000000 */
[----:B------:R-:W-:-:S04]  /*3fd0*/  FADD.FTZ R105, R120, -R105 ;  /* 0x8000006978697221 */ /* 0x000fc80000010000 */
[----:B------:R-:W-:-:S05]  /*3fe0*/  FMUL.FTZ R105, R184, R105 ;  /* 0x00000069b8697220 */ /* 0x000fca0000410000 */
[----:B------:R-:W-:Y:S02]  /*3ff0*/  FSEL R105, R105, RZ, P5 ;  /* 0x000000ff69697208 */ /* 0x000fe40002800000 */
[----:B-----5:R-:W-:-:S03]  /*4000*/  LOP3.LUT P5, RZ, R189, 0xff00, RZ, 0xc0, !PT ;  /* 0x0000ff00bdff7812 */ /* 0x020fc600078ac0ff */
[----:B------:R-:W-:-:S04]  /*4010*/  FMUL.FTZ R105, R105, UR13 ;  /* 0x0000000d69697c20 */ /* 0x000fc80008410000 */
[----:B------:R-:W-:Y:S01]  /*4020*/  FMUL.FTZ R114, R105, UR12 ;  /* 0x0000000c69727c20 */ /* 0x000fe20008410000 */
[----:B------:R-:W-:-:S03]  /*4030*/  MOV R105, UR4 ;  /* 0x0000000400697c02 */ /* 0x000fc60008000f00 */
[----:B------:R-:W-:Y:S02]  /*4040*/  FMUL.FTZ R112, R101, R114 ;  /* 0x0000007265707220 */ /* 0x000fe40000410000 */
[----:B------:R-:W-:-:S03]  /*4050*/  @P5 HADD2.F32 R113, -RZ, R207.H0_H0 ;  /* 0x200000cfff715230 */ /* 0x000fc60000004100 */
[----:B------:R-:W-:Y:S02]  /*4060*/  FSEL R112, R112, RZ, P5 ;  /* 0x000000ff70707208 */ /* 0x000fe40002800000 */
[----:B------:R-:W-:-:S03]  /*4070*/  @P5 FMUL.FTZ R105, R113, R114 ;  /* 0x0000007271695220 */ /* 0x000fc60000410000 */
[----:B------:R-:W-:-:S07]  /*4080*/  FADD.FTZ R33, R33, R112 ;  /* 0x0000007021217221 */ /* 0x000fce0000010000 */
.L_x_9487:
        /* <DEDUP_REMOVED lines=16> */
.L_x_9488:
[----:B------:R-:W-:Y:S05]  /*4190*/  @!P4 BRA `(.L_x_9485) ;  /* 0x00000000003cc947 */ /* 0x000fea0003800000 */
[----:B0-----:R-:W-:Y:S01]  /*41a0*/  FFMA.FTZ R112, R200, R116, R117 ;  /* 0x00000074c8707223 */ /* 0x001fe20000010075 */
[----:B------:R-:W-:Y:S01]  /*41b0*/  ISETP.GT.AND P5, PT, R2, RZ, PT ;  /* 0x000000ff0200720c */ /* 0x000fe20003fa4270 */
[----:B------:R-:W-:Y:S02]  /*41c0*/  UMOV UR4, URZ ;  /* 0x000000ff00047c82 */ /* 0x000fe40008000000 */
[----:B------:R-:W-:-:S04]  /*41d0*/  FADD.FTZ R107, R203, -R112 ;  /* 0x80000070cb6b7221 */ /* 0x000fc80000010000 */
[----:B------:R-:W-:-:S05]  /*41e0*/  FMUL.FTZ R107, R184, R107 ;  /* 0x0000006bb86b7220 */ /* 0x000fca0000410000 */
[----:B------:R-:W-:Y:S02]  /*41f0*/  FSEL R107, R107, RZ, P5 ;  /* 0x000000ff6b6b7208 */ /* 0x000fe40002800000 */
[----:B-----5:R-:W-:-:S03]  /*4200*/  ISETP.GE.U32.AND P5, PT, R189, 0x1000000, PT ;  /* 0x01000000bd00780c */ /* 0x020fc60003fa6070 */
[----:B------:R-:W-:-:S04]  /*4210*/  FMUL.FTZ R107, R107, UR13 ;  /* 0x0000000d6b6b7c20 */ /* 0x000fc80008410000 */
[----:B------:R-:W-:Y:S01]  /*4220*/  FMUL.FTZ R114, R107, UR12 ;  /* 0x0000000c6b727c20 */ /* 0x000fe20008410000 */
[----:B------:R-:W-:-:S03]  /*4230*/  MOV R107, UR4 ;  /* 0x00000004006b7c02 */ /* 0x000fc60008000f00 */
[----:B------:R-:W-:Y:S02]  /*4240*/  FMUL.FTZ R112, R103, R114 ;  /* 0x0000007267707220 */ /* 0x000fe40000410000 */
[----:B------:R-:W-:-:S03]  /*4250*/  @P5 HADD2.F32 R113, -RZ, R207.H1_H1 ;  /* 0x300000cfff715230 */ /* 0x000fc60000004100 */
[----:B------:R-:W-:Y:S02]  /*4260*/  FSEL R112, R112, RZ, P5 ;  /* 0x000000ff70707208 */ /* 0x000fe40002800000 */
[----:B------:R-:W-:-:S03]  /*4270*/  @P5 FMUL.FTZ R107, R113, R114 ;  /* 0x00000072716b5220 */ /* 0x000fc60000410000 */
[----:B------:R-:W-:-:S07]  /*4280*/  FADD.FTZ R35, R35, R112 ;  /* 0x0000007023237221 */ /* 0x000fce0000010000 */
.L_x_9485:
[----:B------:R-:W-:Y:S05]  /*4290*/  BSYNC.RECONVERGENT B0 ;  /* 0x0000000000007941 */ /* 0x000fea0003800200 */
.L_x_9473:
[----:B0-----:R-:W0:Y:S01]  /*42a0*/  @P0 LDC.64 R114, c[0x0][0x478] ;  /* 0x00011e00ff720b82 */ /* 0x001e220000000a00 */
[----:B------:R-:W-:-:S07]  /*42b0*/  @P0 IADD3 R139, PT, PT, R185, 0x80, RZ ;  /* 0x00000080b98b0810 */ /* 0x000fce0007ffe0ff */
[----:B------:R-:W1:Y:S01]  /*42c0*/  @P4 LDC.64 R112, c[0x0][0x468] ;  /* 0x00011a00ff704b82 */ /* 0x000e620000000a00 */
[----:B0-----:R-:W-:-:S05]  /*42d0*/  @P0 IMAD.WIDE.U32 R114, R139, 0x10, R114 ;  /* 0x000000108b720825 */ /* 0x001fca00078e0072 */
[----:B------:R0:W-:Y:S01]  /*42e0*/  @P0 STG.E.128 desc[UR10][R114.64], R108 ;  /* 0x0000006c72000986 */ /* 0x0001e2000c101d0a */
[----:B-1----:R-:W-:Y:S01]  /*42f0*/  @P4 IMAD.WIDE.U32 R112, R119, 0x10, R112 ;  /* 0x0000001077704825 */ /* 0x002fe200078e0070 */
[----:B------:R-:W-:-:S04]  /*4300*/  IADD3 R119, PT, PT, R155, 0x100, RZ ;  /* 0x000001009b777810 */ /* 0x000fc80007ffe0ff */
[----:B------:R0:W-:Y:S01]  /*4310*/  @P4 STG.E.128 desc[UR10][R112.64], R104 ;  /* 0x0000006870004986 */ /* 0x0001e2000c101d0a */
[----:B------:R-:W-:Y:S05]  /*4320*/  @!P4 BRA `(.L_x_9489) ;  /* 0x00000000000cc947 */ /* 0x000fea0003800000 */
[----:B-----5:R-:W1:Y:S02]  /*4330*/  LDC.64 R100, c[0x0][0x390] ;  /* 0x0000e400ff647b82 */ /* 0x020e640000000a00 */
[----:B-1----:R-:W-:-:S06]  /*4340*/  IMAD.WIDE.U32 R100, R119, 0x10, R100 ;  /* 0x0000001077647825 */ /* 0x002fcc00078e0064 */
[----:B------:R-:W5:Y:S02]  /*4350*/  LDG.E.128 R100, desc[UR10][R100.64] ;  /* 0x0000000a64647981 */ /* 0x000f64000c1e1d00 */
.L_x_9489:
        /* <DEDUP_REMOVED lines=29> */
.L_x_9492:
        /* <DEDUP_REMOVED lines=11> */
.L_x_9493:
        /* <DEDUP_REMOVED lines=11> */
.L_x_9494:
        /* <DEDUP_REMOVED lines=15> */
.L_x_9497:
[----:B------:R-:W-:Y:S05]  /*4780*/  BSYNC.RECONVERGENT B0 ;  /* 0x0000000000007941 */ /* 0x000fea0003800200 */
.L_x_9496:
[----:B------:R-:W-:Y:S05]  /*4790*/  BRA `(.L_x_9495) ;  /* 0x0000000c00147947 */ /* 0x000fea0003800000 */
.L_x_9491:
        /* <DEDUP_REMOVED lines=15> */
.L_x_9498:
        /* <DEDUP_REMOVED lines=15> */
.L_x_9499:
        /* <DEDUP_REMOVED lines=15> */
.L_x_9500:
        /* <DEDUP_REMOVED lines=17> */
.L_x_9502:
[----:B------:R-:W-:Y:S05]  /*4b80*/  BSYNC.RECONVERGENT B0 ;  /* 0x0000000000007941 */ /* 0x000fea0003800200 */
.L_x_9501:
[----:B------:R-:W-:Y:S05]  /*4b90*/  BRA `(.L_x_9495) ;  /* 0x0000000800147947 */ /* 0x000fea0003800000 */
.L_x_9490:
        /* <DEDUP_REMOVED lines=30> */
.L_x_9504:
        /* <DEDUP_REMOVED lines=11> */
.L_x_9505:
        /* <DEDUP_REMOVED lines=11> */
.L_x_9506:
        /* <DEDUP_REMOVED lines=16> */
.L_x_9503:
        /* <DEDUP_REMOVED lines=16> */
.L_x_9508:
        /* <DEDUP_REMOVED lines=16> */
.L_x_9509:
        /* <DEDUP_REMOVED lines=16> */
.L_x_9510:
        /* <DEDUP_REMOVED lines=16> */
.L_x_9507:
[----:B------:R-:W-:Y:S05]  /*53e0*/  BSYNC.RECONVERGENT B0 ;  /* 0x0000000000007941 */ /* 0x000fea0003800200 */
.L_x_9495:
        /* <DEDUP_REMOVED lines=12> */
.L_x_9511:
[----:B------:R-:W-:Y:S05]  /*54b0*/  @!P1 BRA `(.L_x_9512) ;  /* 0x0000000800109947 */ /* 0x000fea0003800000 */
[----:B------:R-:W-:Y:S05]  /*54c0*/  @!P0 BRA `(.L_x_9513) ;  /* 0x00000004000c8947 */ /* 0x000fea0003800000 */
[-CC-:B0-----:R-:W-:Y:S01]  /*54d0*/  @P3 FFMA.FTZ R109, R135, R116.reuse, R117.reuse ;  /* 0x00000074876d3223 */ /* 0x181fe20000010075 */
[-CC-:B------:R-:W-:Y:S01]  /*54e0*/  @P3 FFMA.FTZ R108, R132, R116.reuse, R117.reuse ;  /* 0x00000074846c3223 */ /* 0x180fe20000010075 */
[----:B------:R-:W-:Y:S01]  /*54f0*/  @P3 FFMA.FTZ R114, R136, R116, R117 ;  /* 0x0000007488723223 */ /* 0x000fe20000010075 */
[----:B-----5:R-:W-:Y:S01]  /*5500*/  MOV R113, R90 ;  /* 0x0000005a00717202 */ /* 0x020fe20000000f00 */
[----:B------:R-:W-:Y:S01]  /*5510*/  @P3 FADD.FTZ R111, R134, -R109 ;  /* 0x8000006d866f3221 */ /* 0x000fe20000010000 */
[----:B------:R-:W-:Y:S01]  /*5520*/  @P3 FFMA.FTZ R109, R131, R116, R117 ;  /* 0x00000074836d3223 */ /* 0x000fe20000010075 */
[----:B------:R-:W-:Y:S01]  /*5530*/  @P3 FADD.FTZ R110, R133, -R108 ;  /* 0x8000006c856e3221 */ /* 0x000fe20000010000 */
[----:B------:R-:W-:Y:S01]  /*5540*/  @P3 FADD.FTZ R114, R137, -R114 ;  /* 0x8000007289723221 */ /* 0x000fe20000010000 */
[----:B------:R-:W-:Y:S01]  /*5550*/  @P3 FFMA.FTZ R113, R184, R111, R90 ;  /* 0x0000006fb8713223 */ /* 0x000fe2000001005a */
[----:B------:R-:W-:Y:S01]  /*5560*/  @P3 FADD.FTZ R109, R130, -R109 ;  /* 0x8000006d826d3221 */ /* 0x000fe20000010000 */
        /* <DEDUP_REMOVED lines=18> */
.L_x_9514:
        /* <DEDUP_REMOVED lines=11> */
.L_x_9515:
        /* <DEDUP_REMOVED lines=11> */
.L_x_9516:
        /* <DEDUP_REMOVED lines=15> */
.L_x_9519:
[----:B------:R-:W-:Y:S05]  /*58e0*/  BSYNC.RECONVERGENT B0 ;  /* 0x0000000000007941 */ /* 0x000fea0003800200 */
.L_x_9518:
[----:B------:R-:W-:Y:S05]  /*58f0*/  BRA `(.L_x_9517) ;  /* 0x0000000c00147947 */ /* 0x000fea0003800000 */
.L_x_9513:
        /* <DEDUP_REMOVED lines=15> */
.L_x_9520:
        /* <DEDUP_REMOVED lines=15> */
.L_x_9521:
        /* <DEDUP_REMOVED lines=15> */
.L_x_9522:
        /* <DEDUP_REMOVED lines=17> */
.L_x_9524:
[----:B------:R-:W-:Y:S05]  /*5ce0*/  BSYNC.RECONVERGENT B0 ;  /* 0x0000000000007941 */ /* 0x000fea0003800200 */
.L_x_9523:
[----:B------:R-:W-:Y:S05]  /*5cf0*/  BRA `(.L_x_9517) ;  /* 0x0000000800147947 */ /* 0x000fea0003800000 */
.L_x_9512:
        /* <DEDUP_REMOVED lines=30> */
.L_x_9526:
        /* <DEDUP_REMOVED lines=11> */
.L_x_9527:
        /* <DEDUP_REMOVED lines=11> */
.L_x_9528:
        /* <DEDUP_REMOVED lines=16> */
.L_x_9525:
        /* <DEDUP_REMOVED lines=16> */
.L_x_9530:
        /* <DEDUP_REMOVED lines=16> */
.L_x_9531:
        /* <DEDUP_REMOVED lines=16> */
.L_x_9532:
        /* <DEDUP_REMOVED lines=16> */
.L_x_9529:
[----:B------:R-:W-:Y:S05]  /*6540*/  BSYNC.RECONVERGENT B0 ;  /* 0x0000000000007941 */ /* 0x000fea0003800200 */
.L_x_9517:
        /* <DEDUP_REMOVED lines=12> */
.L_x_9533:
[----:B------:R-:W-:Y:S05]  /*6610*/  @!P1 BRA `(.L_x_9534) ;  /* 0x00000008001c9947 */ /* 0x000fea0003800000 */
[--C-:B0-----:R-:W-:Y:S02]  /*6620*/  SHF.R.U32.HI R112, RZ, 0x10, R161.reuse ;  /* 0x00000010ff707819 */ /* 0x101fe400000116a1 */
[----:B------:R-:W-:-:S04]  /*6630*/  SHF.R.U64 R113, R160, 0x10, R161 ;  /* 0x00000010a0717819 */ /* 0x000fc800000012a1 */
[----:B------:R-:W-:Y:S01]  /*6640*/  PRMT R112, R112, 0x5410, R113 ;  /* 0x0000541070707816 */ /* 0x000fe20000000071 */
[----:B------:R-:W-:Y:S06]  /*6650*/  @!P0 BRA `(.L_x_9535) ;  /* 0x00000004000c8947 */ /* 0x000fec0003800000 */
[--C-:B------:R-:W-:Y:S01]  /*6660*/  @P3 FFMA.FTZ R109, R145, R116, R117.reuse ;  /* 0x00000074916d3223 */ /* 0x100fe20000010075 */
[----:B-----5:R-:W-:Y:S01]  /*6670*/  MOV R115, R94 ;  /* 0x0000005e00737202 */ /* 0x020fe20000000f00 */
[-C--:B------:R-:W-:Y:S01]  /*6680*/  @P3 FFMA.FTZ R108, R144, R116.reuse, R117 ;  /* 0x00000074906c3223 */ /* 0x080fe20000010075 */
[----:B------:R-:W-:Y:S01]  /*6690*/  MOV R113, R93 ;  /* 0x0000005d00717202 */ /* 0x000fe20000000f00 */
[----:B------:R-:W-:Y:S01]  /*66a0*/  @P3 FADD.FTZ R111, R206, -R109 ;  /* 0x8000006dce6f3221 */ /* 0x000fe20000010000 */
[-CC-:B------:R-:W-:Y:S01]  /*66b0*/  @P3 FFMA.FTZ R109, R141, R116.reuse, R117.reuse ;  /* 0x000000748d6d3223 */ /* 0x180fe20000010075 */
[----:B------:R-:W-:Y:S01]  /*66c0*/  @P3 FADD.FTZ R110, R205, -R108 ;  /* 0x8000006ccd6e3221 */ /* 0x000fe20000010000 */
[----:B------:R-:W-:Y:S01]  /*66d0*/  MOV R118, R95 ;  /* 0x0000005f00767202 */ /* 0x000fe20000000f00 */
[----:B------:R-:W-:Y:S01]  /*66e0*/  @P3 FFMA.FTZ R115, R184, R111, R94 ;  /* 0x0000006fb8733223 */ /* 0x000fe2000001005e */
[----:B------:R-:W-:Y:S01]  /*66f0*/  @P3 FFMA.FTZ R111, R208, R116, R117 ;  /* 0x00000074d06f3223 */ /* 0x000fe20000010075 */
[----:B------:R-:W-:Y:S01]  /*6700*/  @P3 FADD.FTZ R109, R140, -R109 ;  /* 0x8000006d8c6d3221 */ /* 0x000fe20000010000 */
[----:B------:R-:W-:Y:S01]  /*6710*/  MOV R108, R92 ;  /* 0x0000005c006c7202 */ /* 0x000fe20000000f00 */
[----:B------:R-:W-:Y:S01]  /*6720*/  @P3 FFMA.FTZ R113, R184, R110, R93 ;  /* 0x0000006eb8713223 */ /* 0x000fe2000001005d */
[----:B------:R-:W-:Y:S01]  /*6730*/  @P3 FADD.FTZ R114, R146, -R111 ;  /* 0x8000006f92723221 */ /* 0x000fe20000010000 */
[----:B------:R-:W-:Y:S01]  /*6740*/  MOV R110, R115 ;  /* 0x00000073006e7202 */ /* 0x000fe20000000f00 */
[----:B------:R-:W-:-:S02]  /*6750*/  @P3 FFMA.FTZ R108, R184, R109, R92 ;  /* 0x0000006db86c3223 */ /* 0x000fc4000001005c */
        /* <DEDUP_REMOVED lines=12> */
.L_x_9536:
[----:B------:R-:W-:Y:S05]  /*6820*/  @!P4 BRA `(.L_x_9537) ;  /* 0x000000000028c947 */ /* 0x000fea0003800000 */
[----:B------:R-:W-:Y:S01]  /*6830*/  LOP3.LUT P5, RZ, R194, 0xff00, RZ, 0xc0, !PT ;  /* 0x0000ff00c2ff7812 */ /* 0x000fe200078ac0ff */
[----:B------:R-:W-:Y:S01]  /*6840*/  FMUL.FTZ R105, R113, UR13 ;  /* 0x0000000d71697c20 */ /* 0x000fe20008410000 */
[----:B------:R-:W-:-:S03]  /*6850*/  UMOV UR4, URZ ;  /* 0x000000ff00047c82 */ /* 0x000fc60008000000 */
[----:B------:R-:W-:Y:S01]  /*6860*/  FMUL.FTZ R138, R105, UR12 ;  /* 0x0000000c698a7c20 */ /* 0x000fe20008410000 */
[----:B------:R-:W-:-:S03]  /*6870*/  MOV R105, UR4 ;  /* 0x0000000400697c02 */ /* 0x000fc60008000f00 */
[----:B------:R-:W-:-:S04]  /*6880*/  FMUL.FTZ R109, R101, R138 ;  /* 0x0000008a656d7220 */ /* 0x000fc80000410000 */
[----:B------:R-:W-:Y:S01]  /*6890*/  @P5 HADD2.F32 R111, -RZ, R112.H1_H1 ;  /* 0x30000070ff6f5230 */ /* 0x000fe20000004100 */
[----:B------:R-:W-:-:S04]  /*68a0*/  FSEL R114, R109, RZ, P5 ;  /* 0x000000ff6d727208 */ /* 0x000fc80002800000 */
[----:B------:R-:W-:Y:S01]  /*68b0*/  @P5 FMUL.FTZ R105, R138, R111 ;  /* 0x0000006f8a695220 */ /* 0x000fe20000410000 */
[----:B------:R-:W-:-:S07]  /*68c0*/  FADD.FTZ R21, R21, R114 ;  /* 0x0000007215157221 */ /* 0x000fce0000010000 */
.L_x_9537:
        /* <DEDUP_REMOVED lines=11> */
.L_x_9538:
        /* <DEDUP_REMOVED lines=13> */
[----:B------:R-:W-:-:S05]  /*6a50*/  HADD2.F32 R107, -RZ, R112.H0_H0 ;  /* 0x20000070ff6b7230 */ /* 0x000fca0000004100 */
[----:B------:R-:W-:-:S07]  /*6a60*/  FMUL.FTZ R107, R118, R107 ;  /* 0x0000006b766b7220 */ /* 0x000fce0000410000 */
.L_x_9541:
[----:B------:R-:W-:Y:S05]  /*6a70*/  BSYNC.RECONVERGENT B0 ;  /* 0x0000000000007941 */ /* 0x000fea0003800200 */
.L_x_9540:
[----:B------:R-:W-:Y:S05]  /*6a80*/  BRA `(.L_x_9539) ;  /* 0x0000000c00207947 */ /* 0x000fea0003800000 */
.L_x_9535:
[----:B------:R-:W-:Y:S05]  /*6a90*/  @!P4 BRA `(.L_x_9542) ;  /* 0x000000000038c947 */ /* 0x000fea0003800000 */
[----:B------:R-:W-:Y:S01]  /*6aa0*/  @P3 FFMA.FTZ R113, R141, R116, R117 ;  /* 0x000000748d713223 */ /* 0x000fe20000010075 */
        /* <DEDUP_REMOVED lines=13> */
.L_x_9542:
        /* <DEDUP_REMOVED lines=9> */
[----:B------:R-:W-:Y:S01]  /*6c10*/  @P5 HADD2.F32 R115, -RZ, R112.H1_H1 ;  /* 0x30000070ff735230 */ /* 0x000fe20000004100 */
[----:B------:R-:W-:Y:S02]  /*6c20*/  MOV R105, UR4 ;  /* 0x0000000400697c02 */ /* 0x000fe40008000f00 */
[-C--:B------:R-:W-:Y:S02]  /*6c30*/  FMUL.FTZ R113, R101, R118.reuse ;  /* 0x0000007665717220 */ /* 0x080fe40000410000 */
[----:B------:R-:W-:-:S03]  /*6c40*/  @P5 FMUL.FTZ R105, R115, R118 ;  /* 0x0000007673695220 */ /* 0x000fc60000410000 */
[----:B------:R-:W-:-:S05]  /*6c50*/  FSEL R114, R113, RZ, P5 ;  /* 0x000000ff71727208 */ /* 0x000fca0002800000 */
[----:B------:R-:W-:-:S07]  /*6c60*/  FADD.FTZ R21, R21, R114 ;  /* 0x0000007215157221 */ /* 0x000fce0000010000 */
.L_x_9543:
        /* <DEDUP_REMOVED lines=15> */
.L_x_9544:
[----:B------:R-:W-:Y:S04]  /*6d60*/  BSSY.RECONVERGENT B0, `(.L_x_9545) ;  /* 0x0000011000007945 */ /* 0x000fe80003800200 */
[----:B------:R-:W-:Y:S05]  /*6d70*/  @!P4 BRA `(.L_x_9546) ;  /* 0x00000000003cc947 */ /* 0x000fea0003800000 */
[----:B------:R-:W-:Y:S01]  /*6d80*/  @P3 FFMA.FTZ R113, R208, R116, R117 ;  /* 0x00000074d0713223 */ /* 0x000fe20000010075 */
        /* <DEDUP_REMOVED lines=14> */
.L_x_9546:
[----:B------:R-:W-:Y:S05]  /*6e70*/  BSYNC.RECONVERGENT B0 ;  /* 0x0000000000007941 */ /* 0x000fea0003800200 */
.L_x_9545:
[----:B------:R-:W-:Y:S05]  /*6e80*/  BRA `(.L_x_9539) ;  /* 0x0000000800207947 */ /* 0x000fea0003800000 */
.L_x_9534:
[--C-:B0-----:R-:W-:Y:S01]  /*6e90*/  SHF.R.U32.HI R112, RZ, 0x10, R161.reuse ;  /* 0x00000010ff707819 */ /* 0x101fe200000116a1 */
[----:B------:R-:W-:Y:S01]  /*6ea0*/  BSSY.RECONVERGENT B0, `(.L_x_9539) ;  /* 0x0000086000007945 */ /* 0x000fe20003800200 */
[----:B------:R-:W-:-:S04]  /*6eb0*/  SHF.R.U64 R113, R160, 0x10, R161 ;  /* 0x00000010a0717819 */ /* 0x000fc800000012a1 */
[----:B------:R-:W-:Y:S01]  /*6ec0*/  PRMT R112, R112, 0x5410, R113 ;  /* 0x0000541070707816 */ /* 0x000fe20000000071 */
[----:B------:R-:W-:Y:S06]  /*6ed0*/  @!P0 BRA `(.L_x_9547) ;  /* 0x0000000400088947 */ /* 0x000fec0003800000 */
        /* <DEDUP_REMOVED lines=28> */
.L_x_9548:
[----:B------:R-:W-:Y:S05]  /*70a0*/  @!P4 BRA `(.L_x_9549) ;  /* 0x000000000028c947 */ /* 0x000fea0003800000 */
[----:B-----5:R-:W-:Y:S01]  /*70b0*/  LOP3.LUT P5, RZ, R194, 0xff00, RZ, 0xc0, !PT ;  /* 0x0000ff00c2ff7812 */ /* 0x020fe200078ac0ff */
        /* <DEDUP_REMOVED lines=9> */
.L_x_9549:
        /* <DEDUP_REMOVED lines=11> */
.L_x_9550:
        /* <DEDUP_REMOVED lines=13> */
[----:B------:R-:W-:-:S05]  /*72d0*/  HADD2.F32 R107, -RZ, R112.H0_H0 ;  /* 0x20000070ff6b7230 */ /* 0x000fca0000004100 */
[----:B------:R-:W-:Y:S01]  /*72e0*/  FMUL.FTZ R107, R107, R118 ;  /* 0x000000766b6b7220 */ /* 0x000fe20000410000 */
[----:B------:R-:W-:Y:S06]  /*72f0*/  BRA `(.L_x_9551) ;  /* 0x0000000400007947 */ /* 0x000fec0003800000 */
.L_x_9547:
[----:B------:R-:W-:Y:S05]  /*7300*/  @!P4 BRA `(.L_x_9552) ;  /* 0x00000000003cc947 */ /* 0x000fea0003800000 */
[----:B------:R-:W-:Y:S01]  /*7310*/  FFMA.FTZ R113, R141, R116, R117 ;  /* 0x000000748d717223 */ /* 0x000fe20000010075 */
        /* <DEDUP_REMOVED lines=14> */
.L_x_9552:
[----:B------:R-:W-:Y:S05]  /*7400*/  @!P4 BRA `(.L_x_9553) ;  /* 0x00000000003cc947 */ /* 0x000fea0003800000 */
[----:B------:R-:W-:Y:S01]  /*7410*/  FFMA.FTZ R114, R144, R116, R117 ;  /* 0x0000007490727223 */ /* 0x000fe20000010075 */
        /* <DEDUP_REMOVED lines=14> */
.L_x_9553:
        /* <DEDUP_REMOVED lines=16> */
.L_x_9554:
[----:B------:R-:W-:Y:S05]  /*7600*/  @!P4 BRA `(.L_x_9551) ;  /* 0x00000000003cc947 */ /* 0x000fea0003800000 */
[----:B------:R-:W-:Y:S01]  /*7610*/  FFMA.FTZ R107, R208, R116, R117 ;  /* 0x00000074d06b7223 */ /* 0x000fe20000010075 */
        /* <DEDUP_REMOVED lines=14> */
.L_x_9551:
[----:B------:R-:W-:Y:S05]  /*7700*/  BSYNC.RECONVERGENT B0 ;  /* 0x0000000000007941 */ /* 0x000fea0003800200 */
.L_x_9539:
[----:B------:R-:W0:Y:S01]  /*7710*/  @P0 LDC.64 R114, c[0x0][0x478] ;  /* 0x00011e00ff720b82 */ /* 0x000e220000000a00 */
[----:B------:R-:W-:Y:S02]  /*7720*/  @P0 IADD3 R139, PT, PT, R185, 0x200, RZ ;  /* 0x00000200b98b0810 */ /* 0x000fe40007ffe0ff */
[----:B------:R-:W-:Y:S02]  /*7730*/  SHF.R.U32.HI R118, RZ, 0x10, R163 ;  /* 0x00000010ff767819 */ /* 0x000fe400000116a3 */
[----:B------:R-:W-:-:S03]  /*7740*/  IADD3 R155, PT, PT, R155, 0x280, RZ ;  /* 0x000002809b9b7810 */ /* 0x000fc60007ffe0ff */
[----:B------:R-:W1:Y:S01]  /*7750*/  @P4 LDC.64 R112, c[0x0][0x468] ;  /* 0x00011a00ff704b82 */ /* 0x000e620000000a00 */
[----:B0-----:R-:W-:-:S05]  /*7760*/  @P0 IMAD.WIDE.U32 R114, R139, 0x10, R114 ;  /* 0x000000108b720825 */ /* 0x001fca00078e0072 */
[----:B------:R0:W-:Y:S01]  /*7770*/  @P0 STG.E.128 desc[UR10][R114.64], R108 ;  /* 0x0000006c72000986 */ /* 0x0001e2000c101d0a */
[----:B-1----:R-:W-:Y:S01]  /*7780*/  @P4 IMAD.WIDE.U32 R112, R119, 0x10, R112 ;  /* 0x0000001077704825 */ /* 0x002fe200078e0070 */
[----:B------:R-:W-:-:S04]  /*7790*/  SHF.R.U64 R119, R162, 0x10, R163 ;  /* 0x00000010a2777819 */ /* 0x000fc800000012a3 */
[----:B------:R0:W-:Y:S01]  /*77a0*/  @P4 STG.E.128 desc[UR10][R112.64], R104 ;  /* 0x0000006870004986 */ /* 0x0001e2000c101d0a */
[----:B------:R-:W-:Y:S05]  /*77b0*/  @!P4 BRA `(.L_x_9555) ;  /* 0x00000000000cc947 */ /* 0x000fea0003800000 */
[----:B-----5:R-:W1:Y:S02]  /*77c0*/  LDC.64 R100, c[0x0][0x390] ;  /* 0x0000e400ff647b82 */ /* 0x020e640000000a00 */
[----:B-1----:R-:W-:-:S06]  /*77d0*/  IMAD.WIDE.U32 R100, R155, 0x10, R100 ;  /* 0x000000109b647825 */ /* 0x002fcc00078e0064 */
[----:B------:R-:W5:Y:S02]  /*77e0*/  LDG.E.128 R100, desc[UR10][R100.64] ;  /* 0x0000000a64647981 */ /* 0x000f64000c1e1d00 */
.L_x_9555:
[----:B0-----:R-:W-:Y:S01]  /*77f0*/  PRMT R112, R118, 0x5410, R119 ;  /* 0x0000541076707816 */ /* 0x001fe20000000077 */
[----:B------:R-:W-:Y:S06]  /*7800*/  @!P1 BRA `(.L_x_9556) ;  /* 0x0000000800109947 */ /* 0x000fec0003800000 */
[----:B------:R-:W-:Y:S05]  /*7810*/  @!P0 BRA `(.L_x_9557) ;  /* 0x00000004000c8947 */ /* 0x000fea0003800000 */
[-CC-:B------:R-:W-:Y:S01]  /*7820*/  @P3 FFMA.FTZ R2, R153, R116.reuse, R117.reuse ;  /* 0x0000007499023223 */ /* 0x180fe20000010075 */
[--C-:B------:R-:W-:Y:S01]  /*7830*/  @P3 FFMA.FTZ R109, R150, R116, R117.reuse ;  /* 0x00000074966d3223 */ /* 0x100fe20000010075 */
[----:B-----5:R-:W-:Y:S02]  /*7840*/  MOV R114, R98 ;  /* 0x0000006200727202 */ /* 0x020fe40000000f00 */
[----:B------:R-:W-:Y:S01]  /*7850*/  @P3 FADD.FTZ R111, R151, -R2 ;  /* 0x80000002976f3221 */ /* 0x000fe20000010000 */
[-CC-:B------:R-:W-:Y:S01]  /*7860*/  @P3 FFMA.FTZ R2, R149, R116.reuse, R117.reuse ;  /* 0x0000007495023223 */ /* 0x180fe20000010075 */
[----:B------:R-:W-:Y:S01]  /*7870*/  @P3 FFMA.FTZ R117, R154, R116, R117 ;  /* 0x000000749a753223 */ /* 0x000fe20000010075 */
        /* <DEDUP_REMOVED lines=14> */
[----:B------:R-:W-:Y:S02]  /*7960*/  UMOV UR4, URZ ;  /* 0x000000ff00047c82 */ /* 0x000fe40008000000 */
[----:B------:R-:W-:Y:S01]  /*7970*/  MOV R104, UR4 ;  /* 0x0000000400687c02 */ /* 0x000fe20008000f00 */
[----:B------:R-:W-:-:S04]  /*7980*/  FMUL.FTZ R116, R2, UR12 ;  /* 0x0000000c02747c20 */ /* 0x000fc80008410000 */
[----:B------:R-:W-:-:S04]  /*7990*/  FMUL.FTZ R2, R100, R116 ;  /* 0x0000007464027220 */ /* 0x000fc80000410000 */
[----:B------:R-:W-:Y:S01]  /*79a0*/  @P1 HADD2.F32 R111, -RZ, R162.H0_H0 ;  /* 0x200000a2ff6f1230 */ /* 0x000fe20000004100 */
[----:B------:R-:W-:-:S04]  /*79b0*/  FSEL R109, R2, RZ, P1 ;  /* 0x000000ff026d7208 */ /* 0x000fc80000800000 */
[----:B------:R-:W-:Y:S01]  /*79c0*/  @P1 FMUL.FTZ R104, R116, R111 ;  /* 0x0000006f74681220 */ /* 0x000fe20000410000 */
[----:B------:R-:W-:-:S07]  /*79d0*/  FADD.FTZ R16, R16, R109 ;  /* 0x0000006d10107221 */ /* 0x000fce0000010000 */
.L_x_9558:
[----:B------:R-:W-:Y:S05]  /*79e0*/  @!P4 BRA `(.L_x_9559) ;  /* 0x000000000028c947 */ /* 0x000fea0003800000 */
[----:B------:R-:W-:Y:S01]  /*79f0*/  LOP3.LUT P1, RZ, R201, 0xff00, RZ, 0xc0, !PT ;  /* 0x0000ff00c9ff7812 */ /* 0x000fe2000782c0ff */
[----:B------:R-:W-:Y:S01]  /*7a00*/  FMUL.FTZ R2, R113, UR13 ;  /* 0x0000000d71027c20 */ /* 0x000fe20008410000 */
[----:B------:R-:W-:Y:S02]  /*7a10*/  UMOV UR4, URZ ;  /* 0x000000ff00047c82 */ /* 0x000fe40008000000 */
[----:B------:R-:W-:Y:S01]  /*7a20*/  MOV R105, UR4 ;  /* 0x0000000400697c02 */ /* 0x000fe20008000f00 */
[----:B------:R-:W-:-:S04]  /*7a30*/  FMUL.FTZ R116, R2, UR12 ;  /* 0x0000000c02747c20 */ /* 0x000fc80008410000 */
[----:B------:R-:W-:-:S04]  /*7a40*/  FMUL.FTZ R2, R101, R116 ;  /* 0x0000007465027220 */ /* 0x000fc80000410000 */
[----:B------:R-:W-:Y:S01]  /*7a50*/  @P1 HADD2.F32 R109, -RZ, R112.H1_H1 ;  /* 0x30000070ff6d1230 */ /* 0x000fe20000004100 */
[----:B------:R-:W-:-:S04]  /*7a60*/  FSEL R2, R2, RZ, P1 ;  /* 0x000000ff02027208 */ /* 0x000fc80000800000 */
[----:B------:R-:W-:Y:S01]  /*7a70*/  @P1 FMUL.FTZ R105, R116, R109 ;  /* 0x0000006d74691220 */ /* 0x000fe20000410000 */
[----:B------:R-:W-:-:S07]  /*7a80*/  FADD.FTZ R17, R17, R2 ;  /* 0x0000000211117221 */ /* 0x000fce0000010000 */
.L_x_9559:
[----:B------:R-:W-:Y:S05]  /*7a90*/  @!P4 BRA `(.L_x_9560) ;  /* 0x000000000028c947 */ /* 0x000fea0003800000 */
        /* <DEDUP_REMOVED lines=10> */
.L_x_9560:
[----:B------:R-:W-:Y:S02]  /*7b40*/  MOV R109, R113 ;  /* 0x00000071006d7202 */ /* 0x000fe40000000f00 */
[----:B------:R-:W-:Y:S01]  /*7b50*/  MOV R111, R115 ;  /* 0x00000073006f7202 */ /* 0x000fe20000000f00 */
[----:B------:R-:W-:Y:S06]  /*7b60*/  @!P4 BRA `(.L_x_9561) ;  /* 0x0000000c0048c947 */ /* 0x000fec0003800000 */
[----:B------:R-:W-:Y:S01]  /*7b70*/  FMUL.FTZ R2, R115, UR13 ;  /* 0x0000000d73027c20 */ /* 0x000fe20008410000 */
[----:B------:R-:W-:Y:S01]  /*7b80*/  ISETP.GE.U32.AND P1, PT, R201, 0x1000000, PT ;  /* 0x01000000c900780c */ /* 0x000fe20003f26070 */
[----:B------:R-:W-:Y:S01]  /*7b90*/  UMOV UR4, URZ ;  /* 0x000000ff00047c82 */ /* 0x000fe20008000000 */
[----:B------:R-:W-:Y:S01]  /*7ba0*/  BSSY.RECONVERGENT B0, `(.L_x_9562) ;  /* 0x0000009000007945 */ /* 0x000fe20003800200 */
[----:B------:R-:W-:Y:S01]  /*7bb0*/  FMUL.FTZ R114, R2, UR12 ;  /* 0x0000000c02727c20 */ /* 0x000fe20008410000 */
[----:B------:R-:W-:-:S03]  /*7bc0*/  MOV R107, UR4 ;  /* 0x00000004006b7c02 */ /* 0x000fc60008000f00 */
[----:B------:R-:W-:-:S05]  /*7bd0*/  FMUL.FTZ R2, R103, R114 ;  /* 0x0000007267027220 */ /* 0x000fca0000410000 */
[----:B------:R-:W-:-:S05]  /*7be0*/  FSEL R2, R2, RZ, P1 ;  /* 0x000000ff02027208 */ /* 0x000fca0000800000 */
[----:B------:R-:W-:Y:S01]  /*7bf0*/  FADD.FTZ R19, R19, R2 ;  /* 0x0000000213137221 */ /* 0x000fe20000010000 */
[----:B------:R-:W-:Y:S06]  /*7c00*/  @!P1 BRA `(.L_x_9563) ;  /* 0x0000000000089947 */ /* 0x000fec0003800000 */
[----:B------:R-:W-:-:S05]  /*7c10*/  HADD2.F32 R107, -RZ, R112.H0_H0 ;  /* 0x20000070ff6b7230 */ /* 0x000fca0000004100 */
[----:B------:R-:W-:-:S07]  /*7c20*/  FMUL.FTZ R107, R114, R107 ;  /* 0x0000006b726b7220 */ /* 0x000fce0000410000 */
.L_x_9563:
[----:B------:R-:W-:Y:S05]  /*7c30*/  BSYNC.RECONVERGENT B0 ;  /* 0x0000000000007941 */ /* 0x000fea0003800200 */
.L_x_9562:
[----:B------:R-:W-:Y:S05]  /*7c40*/  BRA `(.L_x_9561) ;  /* 0x0000000c00107947 */ /* 0x000fea0003800000 */
.L_x_9557:
[----:B------:R-:W-:Y:S05]  /*7c50*/  @!P4 BRA `(.L_x_9564) ;  /* 0x000000000038c947 */ /* 0x000fea0003800000 */
[----:B------:R-:W-:Y:S01]  /*7c60*/  @P3 FFMA.FTZ R104, R149, R116, R117 ;  /* 0x0000007495683223 */ /* 0x000fe20000010075 */
        /* <DEDUP_REMOVED lines=13> */
.L_x_9564:
[----:B------:R-:W-:Y:S05]  /*7d40*/  @!P4 BRA `(.L_x_9565) ;  /* 0x000000000038c947 */ /* 0x000fea0003800000 */
[----:B------:R-:W-:Y:S01]  /*7d50*/  @P3 FFMA.FTZ R105, R150, R116, R117 ;  /* 0x0000007496693223 */ /* 0x000fe20000010075 */
[----:B-----5:R-:W-:Y:S01]  /*7d60*/  MOV R2, R97 ;  /* 0x0000006100027202 */ /* 0x020fe20000000f00 */
[----:B------:R-:W-:Y:S01]  /*7d70*/  UMOV UR4, URZ ;  /* 0x000000ff00047c82 */ /* 0x000fe20008000000 */
[----:B------:R-:W-:Y:S01]  /*7d80*/  LOP3.LUT P1, RZ, R201, 0xff00, RZ, 0xc0, !PT ;  /* 0x0000ff00c9ff7812 */ /* 0x000fe2000782c0ff */
[----:B------:R-:W-:-:S04]  /*7d90*/  @P3 FADD.FTZ R105, R148, -R105 ;  /* 0x8000006994693221 */ /* 0x000fc80000010000 */
[----:B------:R-:W-:Y:S01]  /*7da0*/  @P3 FFMA.FTZ R2, R184, R105, R97 ;  /* 0x00000069b8023223 */ /* 0x000fe20000010061 */
[----:B------:R-:W-:-:S03]  /*7db0*/  MOV R105, UR4 ;  /* 0x0000000400697c02 */ /* 0x000fc60008000f00 */
[----:B------:R-:W-:-:S04]  /*7dc0*/  FMUL.FTZ R2, R2, UR13 ;  /* 0x0000000d02027c20 */ /* 0x000fc80008410000 */
[----:B------:R-:W-:Y:S01]  /*7dd0*/  FMUL.FTZ R114, R2, UR12 ;  /* 0x0000000c02727c20 */ /* 0x000fe20008410000 */
[----:B------:R-:W-:-:S03]  /*7de0*/  @P1 HADD2.F32 R113, -RZ, R112.H1_H1 ;  /* 0x30000070ff711230 */ /* 0x000fc60000004100 */
[-C--:B------:R-:W-:Y:S02]  /*7df0*/  FMUL.FTZ R2, R101, R114.reuse ;  /* 0x0000007265027220 */ /* 0x080fe40000410000 */
[----:B------:R-:W-:-:S03]  /*7e00*/  @P1 FMUL.FTZ R105, R113, R114 ;  /* 0x0000007271691220 */ /* 0x000fc60000410000 */
[----:B------:R-:W-:-:S05]  /*7e10*/  FSEL R2, R2, RZ, P1 ;  /* 0x000000ff02027208 */ /* 0x000fca0000800000 */
[----:B------:R-:W-:-:S07]  /*7e20*/  FADD.FTZ R17, R17, R2 ;  /* 0x0000000211117221 */ /* 0x000fce0000010000 */
.L_x_9565:
        /* <DEDUP_REMOVED lines=15> */
.L_x_9566:
[----:B------:R-:W-:Y:S04]  /*7f20*/  BSSY.RECONVERGENT B0, `(.L_x_9567) ;  /* 0x0000011000007945 */ /* 0x000fe80003800200 */
[----:B------:R-:W-:Y:S05]  /*7f30*/  @!P4 BRA `(.L_x_9568) ;  /* 0x00000000003cc947 */ /* 0x000fea0003800000 */
[----:B------:R-:W-:Y:S01]  /*7f40*/  @P3 FFMA.FTZ R117, R154, R116, R117 ;  /* 0x000000749a753223 */ /* 0x000fe20000010075 */
[----:B-----5:R-:W-:Y:S01]  /*7f50*/  MOV R2, R99 ;  /* 0x0000006300027202 */ /* 0x020fe20000000f00 */
        /* <DEDUP_REMOVED lines=11> */
[----:B------:R-:W-:-:S05]  /*8010*/  HADD2.F32 R107, -RZ, R112.H0_H0 ;  /* 0x20000070ff6b7230 */ /* 0x000fca0000004100 */
[----:B------:R-:W-:-:S07]  /*8020*/  FMUL.FTZ R107, R107, R114 ;  /* 0x000000726b6b7220 */ /* 0x000fce0000410000 */
.L_x_9568:
[----:B------:R-:W-:Y:S05]  /*8030*/  BSYNC.RECONVERGENT B0 ;  /* 0x0000000000007941 */ /* 0x000fea0003800200 */
.L_x_9567:
[----:B------:R-:W-:Y:S05]  /*8040*/  BRA `(.L_x_9561) ;  /* 0x0000000800107947 */ /* 0x000fea0003800000 */
.L_x_9556:
        /* <DEDUP_REMOVED lines=30> */
.L_x_9570:
[----:B------:R-:W-:Y:S05]  /*8230*/  @!P4 BRA `(.L_x_9571) ;  /* 0x000000000028c947 */ /* 0x000fea0003800000 */
[----:B-----5:R-:W-:Y:S01]  /*8240*/  LOP3.LUT P1, RZ, R201, 0xff00, RZ, 0xc0, !PT ;  /* 0x0000ff00c9ff7812 */ /* 0x020fe2000782c0ff */
        /* <DEDUP_REMOVED lines=9> */
.L_x_9571:
[----:B------:R-:W-:Y:S05]  /*82e0*/  @!P4 BRA `(.L_x_9572) ;  /* 0x000000000028c947 */ /* 0x000fea0003800000 */
        /* <DEDUP_REMOVED lines=10> */
.L_x_9572:
        /* <DEDUP_REMOVED lines=12> */
[----:B------:R-:W-:-:S05]  /*8450*/  HADD2.F32 R107, -RZ, R112.H0_H0 ;  /* 0x20000070ff6b7230 */ /* 0x000fca0000004100 */
[----:B------:R-:W-:Y:S01]  /*8460*/  FMUL.FTZ R107, R107, R114 ;  /* 0x000000726b6b7220 */ /* 0x000fe20000410000 */
[----:B------:R-:W-:Y:S06]  /*8470*/  BRA `(.L_x_9573) ;  /* 0x0000000400007947 */ /* 0x000fec0003800000 */
.L_x_9569:
        /* <DEDUP_REMOVED lines=16> */
.L_x_9574:
        /* <DEDUP_REMOVED lines=16> */
.L_x_9575:
        /* <DEDUP_REMOVED lines=16> */
.L_x_9576:
        /* <DEDUP_REMOVED lines=12> */
[----:B------:R-:W-:-:S03]  /*8840*/  @P1 HADD2.F32 R113, -RZ, R112.H0_H0 ;  /* 0x20000070ff711230 */ /* 0x000fc60000004100 */
[----:B------:R-:W-:Y:S02]  /*8850*/  FSEL R2, R2, RZ, P1 ;  /* 0x000000ff02027208 */ /* 0x000fe40000800000 */
[----:B------:R-:W-:-:S03]  /*8860*/  @P1 FMUL.FTZ R107, R113, R114 ;  /* 0x00000072716b1220 */ /* 0x000fc60000410000 */
[----:B------:R-:W-:-:S07]  /*8870*/  FADD.FTZ R19, R19, R2 ;  /* 0x0000000213137221 */ /* 0x000fce0000010000 */
.L_x_9573:
[----:B------:R-:W-:Y:S05]  /*8880*/  BSYNC.RECONVERGENT B0 ;  /* 0x0000000000007941 */ /* 0x000fea0003800200 */
.L_x_9561:
[----:B------:R-:W0:Y:S01]  /*8890*/  @P0 LDC.64 R112, c[0x0][0x478] ;  /* 0x00011e00ff700b82 */ /* 0x000e220000000a00 */
[----:B------:R-:W-:Y:S02]  /*88a0*/  @P0 IADD3 R185, PT, PT, R185, 0x280, RZ ;  /* 0x00000280b9b90810 */ /* 0x000fe40007ffe0ff */
[----:B------:R-:W-:-:S05]  /*88b0*/  PLOP3.LUT P2, PT, P2, PT, PT, 0x8, 0x80 ;  /* 0x000000000080781c */ /* 0x000fca000174e170 */
        /* <DEDUP_REMOVED lines=9> */
.L_x_9442:
[----:B-----5:R-:W1:Y:S01]  /*8950*/  S2R R81, SR_TID.X ;  /* 0x0000000000517919 */ /* 0x020e620000002100 */
[----:B------:R-:W2:Y:S08]  /*8960*/  LDC R0, c[0x0][0x388] ;  /* 0x0000e200ff007b82 */ /* 0x000eb00000000800 */
[----:B------:R-:W3:Y:S08]  /*8970*/  LDC.64 R2, c[0x0][0x440] ;  /* 0x00011000ff027b82 */ /* 0x000ef00000000a00 */
[----:B------:R-:W4:Y:S08]  /*8980*/  LDC.64 R76, c[0x0][0x448] ;  /* 0x00011200ff4c7b82 */ /* 0x000f300000000a00 */
[----:B------:R-:W0:Y:S01]  /*8990*/  LDC.64 R78, c[0x0][0x460] ;  /* 0x00011800ff4e7b82 */ /* 0x000e220000000a00 */
[----:B--2---:R-:W-:-:S05]  /*89a0*/  IMAD R0, R0, UR5, RZ ;  /* 0x0000000500007c24 */ /* 0x004fca000f8e02ff */
[----:B-1----:R-:W-:-:S05]  /*89b0*/  LEA.HI R81, R0, R81, RZ, 0x1e ;  /* 0x0000005100517211 */ /* 0x002fca00078ff0ff */
[----:B---3--:R-:W-:-:S04]  /*89c0*/  IMAD.WIDE.U32 R2, R81, 0x10, R2 ;  /* 0x0000001051027825 */ /* 0x008fc800078e0002 */
[C---:B----4-:R-:W-:Y:S01]  /*89d0*/  IMAD.WIDE.U32 R76, R81.reuse, 0x10, R76 ;  /* 0x00000010514c7825 */ /* 0x050fe200078e004c */
[----:B0-----:R-:W-:Y:S04]  /*89e0*/  STG.E.128 desc[UR10][R2.64], R60 ;  /* 0x0000003c02007986 */ /* 0x001fe8000c101d0a */
[----:B------:R-:W-:Y:S01]  /*89f0*/  STG.E.128 desc[UR10][R76.64], R4 ;  /* 0x000000044c007986 */ /* 0x000fe2000c101d0a */
[----:B------:R-:W-:-:S05]  /*8a00*/  IMAD.WIDE.U32 R78, R81, 0x10, R78 ;  /* 0x00000010514e7825 */ /* 0x000fca00078e004e */
        /* <DEDUP_REMOVED lines=17> */
.L_x_9578:
        /* <DEDUP_REMOVED lines=14> */
.L_x_10833:


//--------------------- .text._ZN10layer_norm13ln_bwd_kernelINS_13Kernel_traitsIfffffjLj3072ELj1ELj1ELj4ELj16ENS_18Kernel_traits_baseILj3072EfffffjLj128EEEEELb0ELb0ELb0ELb0EEEvNS_9BwdParamsE --------------------------
	.section	.text._ZN10layer_norm13ln_bwd_kernelINS_13Kernel_traitsIfffffjLj3072ELj1ELj1ELj4ELj16ENS_18Kernel_traits_baseILj3072EfffffjLj128EEEEELb0ELb0ELb0ELb0EEEvNS_9BwdParamsE,"ax",@progbits
	.align	128
        .global         _ZN10layer_norm13ln_bwd_kernelINS_13Kernel_traitsIfffffjLj3072ELj1ELj1ELj4ELj16ENS_18Kernel_traits_baseILj3072EfffffjLj128EEEEELb0ELb0ELb0ELb0EEEvNS_9BwdParamsE
        .type           _ZN10layer_norm13ln_bwd_kernelINS_13Kernel_traitsIfffffjLj3072ELj1ELj1ELj4ELj16ENS_18Kernel_traits_baseILj3072EfffffjLj128EEEEELb0ELb0ELb0ELb0EEEvNS_9BwdParamsE,@function
        .size           _ZN10layer_norm13ln_bwd_kernelINS_13Kernel_traitsIfffffjLj3072ELj1ELj1ELj4ELj16ENS_18Kernel_traits_baseILj3072EfffffjLj128EEEEELb0ELb0ELb0ELb0EEEvNS_9BwdParamsE,(.L_x_10834 - _ZN10layer_norm13ln_bwd_kernelINS_13Kernel_traitsIfffffjLj3072ELj1ELj1ELj4ELj16ENS_18Kernel_traits_baseILj3072EfffffjLj128EEEEELb0ELb0ELb0ELb0EEEvNS_9BwdParamsE)
        .other          _ZN10layer_norm13ln_bwd_kernelINS_13Kernel_traitsIfffffjLj3072ELj1ELj1ELj4ELj16ENS_18Kernel_traits_baseILj3072EfffffjLj128EEEEELb0ELb0ELb0ELb0EEEvNS_9BwdParamsE,@"STO_CUDA_ENTRY STV_DEFAULT"
_ZN10layer_norm13ln_bwd_kernelINS_13Kernel_traitsIfffffjLj3072ELj1ELj1ELj4ELj16ENS_18Kernel_traits_baseILj3072EfffffjLj128EEEEELb0ELb0ELb0ELb0EEEvNS_9BwdParamsE:
.text._ZN10layer_norm13ln_bwd_kernelINS_13Kernel_traitsIfffffjLj3072ELj1ELj1ELj4ELj16ENS_18Kernel_traits_baseILj3072EfffffjLj128EEEEELb0ELb0ELb0ELb0EEEvNS_9BwdParamsE:
        /* <DEDUP_REMOVED lines=24> */
[----:B--2---:R1:W5:Y:S02]  /*0180*/  @P1 LDG.E.128 R20, desc[UR16][R6.64] ;  /* 0x0000001006141981 */ /* 0x004364000c1e1d00 */
[----:B------:R-:W2:Y:S01]  /*0190*/  @P5 LDC.64 R16, c[0x0][0x3d0] ;  /* 0x0000f400ff105b82 */ /* 0x000ea20000000a00 */
[C---:B---3--:R-:W-:Y:S01]  /*01a0*/  @P2 IMAD.WIDE.U32 R10, R3.reuse, 0x10, R8 ;  /* 0x00000010030a2825 */ /* 0x048fe200078e0008 */
[----:B------:R-:W-:-:S04]  /*01b0*/  @P2 IADD3 R3, PT, PT, R3, 0x80, RZ ;  /* 0x0000008003032810 */ /* 0x000fc80007ffe0ff */
[----:B------:R1:W5:Y:S02]  /*01c0*/  @P2 LDG.E.128 R24, desc[UR16][R10.64] ;  /* 0x000000100a182981 */ /* 0x000364000c1e1d00 */
[----:B------:R-:W3:Y:S01]  /*01d0*/  @P6 LDC.64 R18, c[0x0][0x3d0] ;  /* 0x0000f400ff126b82 */ /* 0x000ee20000000a00 */
[C---:B----4-:R-:W-:Y:S01]  /*01e0*/  @P3 IMAD.WIDE.U32 R12, R3.reuse, 0x10, R12 ;  /* 0x00000010030c3825 */ /* 0x050fe200078e000c */
[----:B------:R-:W-:-:S04]  /*01f0*/  @P3 IADD3 R3, PT, PT, R3, 0x80, RZ ;  /* 0x0000008003033810 */ /* 0x000fc80007ffe0ff */
[----:B------:R1:W5:Y:S01]  /*0200*/  @P3 LDG.E.128 R28, desc[UR16][R12.64] ;  /* 0x000000100c1c3981 */ /* 0x000362000c1e1d00 */
[C---:B0-----:R-:W-:Y:S01]  /*0210*/  @P4 IMAD.WIDE.U32 R14, R3.reuse, 0x10, R14 ;  /* 0x00000010030e4825 */ /* 0x041fe200078e000e */
[----:B------:R-:W-:-:S04]  /*0220*/  @P4 IADD3 R3, PT, PT, R3, 0x80, RZ ;  /* 0x0000008003034810 */ /* 0x000fc80007ffe0ff */
[----:B------:R1:W5:Y:S01]  /*0230*/  @P4 LDG.E.128 R32, desc[UR16][R14.64] ;  /* 0x000000100e204981 */ /* 0x000362000c1e1d00 */
[C---:B--2---:R-:W-:Y:S01]  /*0240*/  @P5 IMAD.WIDE.U32 R16, R3.reuse, 0x10, R16 ;  /* 0x0000001003105825 */ /* 0x044fe200078e0010 */
[----:B------:R-:W-:-:S04]  /*0250*/  @P5 IADD3 R3, PT, PT, R3, 0x80, RZ ;  /* 0x0000008003035810 */ /* 0x000fc80007ffe0ff */
        /* <DEDUP_REMOVED lines=64> */
.L_x_9640:
[----:B-1----:R-:W1:Y:S01]  /*0660*/  @UP0 LDCU.64 UR4, c[0x0][0x3e0] ;  /* 0x00007c00ff0407ac */ /* 0x002e620008000a00 */
[----:B0-----:R-:W-:Y:S02]  /*0670*/  UIMAD.WIDE UR12, UR7, 0x4, UR8 ;  /* 0x00000004070c78a5 */ /* 0x001fe4000f8e0208 */
[----:B------:R-:W-:-:S04]  /*0680*/  UIMAD.WIDE UR14, UR7, 0x4, UR10 ;  /* 0x00000004070e78a5 */ /* 0x000fc8000f8e020a */
[----:B------:R-:W-:Y:S02]  /*0690*/  MOV R120, UR12 ;  /* 0x0000000c00787c02 */ /* 0x000fe40008000f00 */
[----:B------:R-:W-:Y:S02]  /*06a0*/  MOV R121, UR13 ;  /* 0x0000000d00797c02 */ /* 0x000fe40008000f00 */
[----:B------:R-:W-:-:S03]  /*06b0*/  PLOP3.LUT P0, PT, PT, PT, UP0, 0x80, 0x8 ;  /* 0x000000000008781c */ /* 0x000fc60003f0f008 */
[----:B--2---:R-:W2:Y:S01]  /*06c0*/  LDG.E R120, desc[UR16][R120.64] ;  /* 0x0000001078787981 */ /* 0x004ea2000c1e1900 */
[----:B-1----:R-:W-:Y:S01]  /*06d0*/  @UP0 UIMAD.WIDE UR4, UR7, 0x4, UR4 ;  /* 0x00000004070408a5 */ /* 0x002fe2000f8e0204 */
[----:B---34-:R-:W-:Y:S02]  /*06e0*/  MOV R118, UR14 ;  /* 0x0000000e00767c02 */ /* 0x018fe40008000f00 */
[----:B------:R-:W-:-:S03]  /*06f0*/  MOV R119, UR15 ;  /* 0x0000000f00777c02 */ /* 0x000fc60008000f00 */
[----:B------:R-:W-:Y:S02]  /*0700*/  MOV R116, UR4 ;  /* 0x0000000400747c02 */ /* 0x000fe40008000f00 */
[----:B------:R-:W-:Y:S01]  /*0710*/  MOV R117, UR5 ;  /* 0x0000000500757c02 */ /* 0x000fe20008000f00 */
[----:B------:R-:W3:Y:S04]  /*0720*/  LDG.E R118, desc[UR16][R118.64] ;  /* 0x0000001076767981 */ /* 0x000ee8000c1e1900 */
[----:B------:R0:W4:Y:S01]  /*0730*/  @P0 LDG.E R116, desc[UR16][R116.64] ;  /* 0x0000001074740981 */ /* 0x000122000c1e1900 */
[----:B------:R-:W-:Y:S01]  /*0740*/  UIMAD UR4, UR7, UR6, URZ ;  /* 0x00000006070472a4 */ /* 0x000fe2000f8e02ff */
[----:B------:R-:W-:Y:S01]  /*0750*/  ISETP.NE.AND P1, PT, RZ, UR18, PT ;  /* 0x00000012ff007c0c */ /* 0x000fe2000bf25270 */
[----:B------:R-:W-:Y:S01]  /*0760*/  UMOV UR12, 0x3f800000 ;  /* 0x3f800000000c7882 */ /* 0x000fe20000000000 */
[----:B------:R-:W1:Y:S01]  /*0770*/  S2R R2, SR_TID.X ;  /* 0x0000000000027919 */ /* 0x000e620000002100 */
[----:B------:R-:W-:Y:S01]  /*0780*/  USHF.R.S32.HI UR5, URZ, 0x1f, UR4 ;  /* 0x0000001fff057899 */ /* 0x000fe20008011404 */
[----:B------:R-:W-:Y:S01]  /*0790*/  PLOP3.LUT P0, PT, PT, PT, UP0, 0x80, 0x8 ;  /* 0x000000000008781c */ /* 0x000fe20003f0f008 */
[----:B------:R-:W-:Y:S01]  /*07a0*/  BSSY.RECONVERGENT B0, `(.L_x_9580) ;  /* 0x0000039000007945 */ /* 0x000fe20003800200 */
[----:B------:R-:W-:Y:S01]  /*07b0*/  ISETP.GE.U32.AND P2, PT, R4, 0x100, PT ;  /* 0x000001000400780c */ /* 0x000fe20003f46070 */
[----:B------:R-:W-:Y:S01]  /*07c0*/  ULEA.HI UR5, UR5, UR4, URZ, 0x2 ;  /* 0x0000000405057291 */ /* 0x000fe2000f8f10ff */
[----:B0-----:R-:W-:-:S02]  /*07d0*/  P2R R117, PR, RZ, 0x2 ;  /* 0x00000002ff757803 */ /* 0x001fc40000000000 */
[----:B------:R-:W-:Y:S02]  /*07e0*/  CS2R R160, SRZ ;  /* 0x0000000000a07805 */ /* 0x000fe4000001ff00 */
[C---:B------:R-:W-:Y:S02]  /*07f0*/  ISETP.GE.U32.AND P3, PT, R4.reuse, 0x180, PT ;  /* 0x000001800400780c */ /* 0x040fe40003f66070 */
[C---:B------:R-:W-:Y:S02]  /*0800*/  ISETP.GE.U32.AND P4, PT, R4.reuse, 0x200, PT ;  /* 0x000002000400780c */ /* 0x040fe40003f86070 */
[----:B------:R-:W-:Y:S02]  /*0810*/  MOV R159, UR5 ;  /* 0x00000005009f7c02 */ /* 0x000fe40008000f00 */
[----:B------:R-:W-:Y:S02]  /*0820*/  ISETP.GE.U32.AND P5, PT, R4, 0x280, PT ;  /* 0x000002800400780c */ /* 0x000fe40003fa6070 */
[----:B-1----:R-:W-:-:S04]  /*0830*/  LEA.HI.SX32 R159, R159, R2, 0x1e ;  /* 0x000000029f9f7211 */ /* 0x002fc800078ff2ff */
[----:B------:R-:W-:Y:S02]  /*0840*/  MOV R162, R159 ;  /* 0x0000009f00a27202 */ /* 0x000fe40000000f00 */
[----:B--2---:R-:W-:Y:S02]  /*0850*/  FSEL R122, R120, RZ, !P1 ;  /* 0x000000ff787a7208 */ /* 0x004fe40004800000 */
[----:B------:R-:W-:Y:S02]  /*0860*/  ISETP.GE.U32.AND P1, PT, R4, 0x80, PT ;  /* 0x000000800400780c */ /* 0x000fe40003f26070 */
[----:B------:R-:W-:Y:S02]  /*0870*/  R2UR UR13, R122 ;  /* 0x000000007a0d72ca */ /* 0x000fe400000e0000 */
[----:B---3--:R-:W-:Y:S02]  /*0880*/  R2UR UR14, R118 ;  /* 0x00000000760e72ca */ /* 0x008fe400000e0000 */
[----:B----4-:R-:W-:-:S07]  /*0890*/  @P0 R2UR UR12, R116 ;  /* 0x00000000740c02ca */ /* 0x010fce00000e0000 */
[----:B------:R-:W-:Y:S08]  /*08a0*/  @!P1 BRA `(.L_x_9581) ;  /* 0x0000000000a09947 */ /* 0x000ff00003800000 */
        /* <DEDUP_REMOVED lines=11> */
[----:B------:R-:W-:Y:S01]  /*0960*/  IADD3 R162, PT, PT, R159, 0x80, RZ ;  /* 0x000000809fa27810 */ /* 0x000fe20007ffe0ff */
[----:B---3--:R-:W-:Y:S01]  /*0970*/  FADD.FTZ R3, R116, -UR13 ;  /* 0x8000000d74037e21 */ /* 0x008fe20008010000 */
[----:B------:R-:W-:Y:S01]  /*0980*/  FADD.FTZ R124, R117, -UR13 ;  /* 0x8000000d757c7e21 */ /* 0x000fe20008010000 */
[----:B------:R-:W-:Y:S01]  /*0990*/  FADD.FTZ R119, R119, -UR13 ;  /* 0x8000000d77777e21 */ /* 0x000fe20008010000 */
[----:B------:R-:W-:Y:S01]  /*09a0*/  FADD.FTZ R118, R118, -UR13 ;  /* 0x8000000d76767e21 */ /* 0x000fe20008010000 */
[----:B------:R-:W-:Y:S01]  /*09b0*/  FMUL.FTZ R3, R3, UR14 ;  /* 0x0000000e03037c20 */ /* 0x000fe20008410000 */
[----:B------:R-:W-:Y:S01]  /*09c0*/  FMUL.FTZ R124, R124, UR14 ;  /* 0x0000000e7c7c7c20 */ /* 0x000fe20008410000 */
[----:B0-----:R-:W-:Y:S01]  /*09d0*/  FMUL.FTZ R156, R119, UR14 ;  /* 0x0000000e779c7c20 */ /* 0x001fe20008410000 */
[----:B------:R-:W-:Y:S01]  /*09e0*/  FMUL.FTZ R133, R118, UR14 ;  /* 0x0000000e76857c20 */ /* 0x000fe20008410000 */
[----:B----45:R-:W-:Y:S01]  /*09f0*/  FMUL.FTZ R134, R20, R120 ;  /* 0x0000007814867220 */ /* 0x030fe20000410000 */
[----:B------:R-:W-:Y:S01]  /*0a00*/  FMUL.FTZ R145, R21, R121 ;  /* 0x0000007915917220 */ /* 0x000fe20000410000 */
[----:B------:R-:W-:Y:S01]  /*0a10*/  FMUL.FTZ R158, R22, R122 ;  /* 0x0000007a169e7220 */ /* 0x000fe20000410000 */
[----:B------:R-:W-:Y:S01]  /*0a20*/  FMUL.FTZ R157, R23, R123 ;  /* 0x0000007b179d7220 */ /* 0x000fe20000410000 */
[----:B------:R-:W-:Y:S01]  /*0a30*/  FADD.FTZ R116, RZ, R134 ;  /* 0x00000086ff747221 */ /* 0x000fe20000010000 */
[----:B------:R-:W-:Y:S01]  /*0a40*/  FFMA.FTZ R117, R3, R134, RZ ;  /* 0x0000008603757223 */ /* 0x000fe200000100ff */
        /* <DEDUP_REMOVED lines=14> */
.L_x_9581:
[----:B------:R-:W-:Y:S05]  /*0b30*/  BSYNC.RECONVERGENT B0 ;  /* 0x0000000000007941 */ /* 0x000fea0003800200 */
.L_x_9580:
        /* <DEDUP_REMOVED lines=16> */
[----:B------:R-:W-:Y:S02]  /*0c40*/  FADD.FTZ R119, R119, -UR13 ;  /* 0x8000000d77777e21 */ /* 0x000fe40008010000 */
[----:B------:R-:W-:Y:S01]  /*0c50*/  FMUL.FTZ R15, R15, UR14 ;  /* 0x0000000e0f0f7c20 */ /* 0x000fe20008410000 */
[----:B----45:R-:W-:Y:S01]  /*0c60*/  FMUL.FTZ R132, R24, R120 ;  /* 0x0000007818847220 */ /* 0x030fe20000410000 */
[----:B------:R-:W-:Y:S01]  /*0c70*/  FMUL.FTZ R143, R25, R121 ;  /* 0x00000079198f7220 */ /* 0x000fe20000410000 */
[----:B------:R-:W-:Y:S01]  /*0c80*/  FADD.FTZ R118, R118, -UR13 ;  /* 0x8000000d76767e21 */ /* 0x000fe20008010000 */
[----:B------:R-:W-:Y:S01]  /*0c90*/  FMUL.FTZ R14, R14, UR14 ;  /* 0x0000000e0e0e7c20 */ /* 0x000fe20008410000 */
[----:B------:R-:W-:Y:S01]  /*0ca0*/  FADD.FTZ R116, R161, R132 ;  /* 0x00000084a1747221 */ /* 0x000fe20000010000 */
[----:B------:R-:W-:Y:S01]  /*0cb0*/  FFMA.FTZ R117, R15, R132, R160 ;  /* 0x000000840f757223 */ /* 0x000fe200000100a0 */
[----:B------:R-:W-:Y:S01]  /*0cc0*/  FMUL.FTZ R152, R119, UR14 ;  /* 0x0000000e77987c20 */ /* 0x000fe20008410000 */
[----:B------:R-:W-:Y:S01]  /*0cd0*/  FMUL.FTZ R131, R118, UR14 ;  /* 0x0000000e76837c20 */ /* 0x000fe20008410000 */
[----:B------:R-:W-:Y:S01]  /*0ce0*/  FADD.FTZ R119, R116, R143 ;  /* 0x0000008f74777221 */ /* 0x000fe20000010000 */
[----:B0-----:R-:W-:Y:S01]  /*0cf0*/  FMUL.FTZ R154, R26, R122 ;  /* 0x0000007a1a9a7220 */ /* 0x001fe20000410000 */
        /* <DEDUP_REMOVED lines=14> */
.L_x_9583:
[----:B------:R-:W-:Y:S05]  /*0de0*/  BSYNC.RECONVERGENT B0 ;  /* 0x0000000000007941 */ /* 0x000fea0003800200 */
.L_x_9582:
        /* <DEDUP_REMOVED lines=15> */
[----:B------:R-:W-:-:S03]  /*0ee0*/  FADD.FTZ R8, R121, -UR13 ;  /* 0x8000000d79087e21 */ /* 0x000fc60008010000 */
[----:B------:R-:W-:Y:S01]  /*0ef0*/  FMUL.FTZ R9, R9, UR14 ;  /* 0x0000000e09097c20 */ /* 0x000fe20008410000 */
[----:B------:R-:W-:Y:S01]  /*0f00*/  FMUL.FTZ R8, R8, UR14 ;  /* 0x0000000e08087c20 */ /* 0x000fe20008410000 */
[----:B----45:R-:W-:Y:S01]  /*0f10*/  FMUL.FTZ R130, R28, R116 ;  /* 0x000000741c827220 */ /* 0x030fe20000410000 */
[----:B------:R-:W-:Y:S01]  /*0f20*/  FADD.FTZ R72, R72, R116 ;  /* 0x0000007448487221 */ /* 0x000fe20000010000 */
[----:B------:R-:W-:Y:S01]  /*0f30*/  FFMA.FTZ R52, R116, R9, R52 ;  /* 0x0000000974347223 */ /* 0x000fe20000010034 */
[----:B------:R-:W-:Y:S01]  /*0f40*/  FADD.FTZ R122, R122, -UR13 ;  /* 0x8000000d7a7a7e21 */ /* 0x000fe20008010000 */
[----:B------:R-:W-:Y:S01]  /*0f50*/  FADD.FTZ R73, R73, R117 ;  /* 0x0000007549497221 */ /* 0x000fe20000010000 */
[----:B------:R-:W-:Y:S01]  /*0f60*/  FFMA.FTZ R53, R117, R8, R53 ;  /* 0x0000000875357223 */ /* 0x000fe20000010035 */
[----:B------:R-:W-:Y:S01]  /*0f70*/  FMUL.FTZ R141, R29, R117 ;  /* 0x000000751d8d7220 */ /* 0x000fe20000410000 */
[----:B------:R-:W-:Y:S01]  /*0f80*/  FADD.FTZ R116, R161, R130 ;  /* 0x00000082a1747221 */ /* 0x000fe20000010000 */
[----:B------:R-:W-:Y:S01]  /*0f90*/  FFMA.FTZ R117, R9, R130, R160 ;  /* 0x0000008209757223 */ /* 0x000fe200000100a0 */
[----:B------:R-:W-:Y:S01]  /*0fa0*/  FMUL.FTZ R129, R122, UR14 ;  /* 0x0000000e7a817c20 */ /* 0x000fe20008410000 */
[----:B------:R-:W-:Y:S01]  /*0fb0*/  FADD.FTZ R123, R123, -UR13 ;  /* 0x8000000d7b7b7e21 */ /* 0x000fe20008010000 */
        /* <DEDUP_REMOVED lines=13> */
.L_x_9585:
[----:B------:R-:W-:Y:S05]  /*1090*/  BSYNC.RECONVERGENT B0 ;  /* 0x0000000000007941 */ /* 0x000fea0003800200 */
.L_x_9584:
        /* <DEDUP_REMOVED lines=42> */
.L_x_9587:
[----:B------:R-:W-:Y:S05]  /*1340*/  BSYNC.RECONVERGENT B0 ;  /* 0x0000000000007941 */ /* 0x000fea0003800200 */
.L_x_9586:
        /* <DEDUP_REMOVED lines=42> */
.L_x_9589:
[----:B------:R-:W-:Y:S05]  /*15f0*/  BSYNC.RECONVERGENT B0 ;  /* 0x0000000000007941 */ /* 0x000fea0003800200 */
.L_x_9588:
        /* <DEDUP_REMOVED lines=42> */
.L_x_9591:
[----:B------:R-:W-:Y:S05]  /*18a0*/  BSYNC.RECONVERGENT B0 ;  /* 0x0000000000007941 */ /* 0x000fea0003800200 */
.L_x_9590:
        /* <DEDUP_REMOVED lines=31> */
.L_x_9593:
[----:B------:R-:W-:Y:S05]  /*1aa0*/  BSYNC.RECONVERGENT B0 ;  /* 0x0000000000007941 */ /* 0x000fea0003800200 */
.L_x_9592:
        /* <DEDUP_REMOVED lines=45> */
.L_x_9598:
        /* <DEDUP_REMOVED lines=16> */
.L_x_9599:
[----:B------:R-:W0:Y:S08]  /*1e80*/  @P0 LDC.64 R116, c[0x0][0x478] ;  /* 0x00011e00ff740b82 */ /* 0x000e300000000a00 */
[----:B------:R-:W1:Y:S01]  /*1e90*/  LDC.64 R122, c[0x0][0x468] ;  /* 0x00011a00ff7a7b82 */ /* 0x000e620000000a00 */
[----:B0-----:R-:W-:-:S04]  /*1ea0*/  @P0 IMAD.WIDE.U32 R160, R159, 0x10, R116 ;  /* 0x000000109fa00825 */ /* 0x001fc800078e0074 */
[----:B------:R-:W-:Y:S01]  /*1eb0*/  FMUL.FTZ R116, R118, UR12 ;  /* 0x0000000c76747c20 */ /* 0x000fe20008410000 */
[----:B------:R-:W-:Y:S01]  /*1ec0*/  FMUL.FTZ R117, R119, UR12 ;  /* 0x0000000c77757c20 */ /* 0x000fe20008410000 */
[----:B------:R-:W-:Y:S01]  /*1ed0*/  FMUL.FTZ R118, R121, UR12 ;  /* 0x0000000c79767c20 */ /* 0x000fe20008410000 */
[----:B------:R-:W-:Y:S01]  /*1ee0*/  FMUL.FTZ R119, R162, UR12 ;  /* 0x0000000ca2777c20 */ /* 0x000fe20008410000 */
[----:B------:R0:W-:Y:S01]  /*1ef0*/  @P0 STG.E.128 desc[UR16][R160.64], R48 ;  /* 0x00000030a0000986 */ /* 0x0001e2000c101d10 */
[C---:B-1----:R-:W-:Y:S01]  /*1f00*/  IMAD.WIDE.U32 R122, R159.reuse, 0x10, R122 ;  /* 0x000000109f7a7825 */ /* 0x042fe200078e007a */
[----:B------:R-:W-:-:S04]  /*1f10*/  IADD3 R159, PT, PT, R159, 0x80, RZ ;  /* 0x000000809f9f7810 */ /* 0x000fc80007ffe0ff */
[----:B------:R0:W-:Y:S03]  /*1f20*/  STG.E.128 desc[UR16][R122.64], R116 ;  /* 0x000000747a007986 */ /* 0x0001e6000c101d10 */
.L_x_9597:
[----:B------:R-:W-:Y:S05]  /*1f30*/  BSYNC.RECONVERGENT B1 ;  /* 0x0000000000017941 */ /* 0x000fea0003800200 */
.L_x_9596:
        /* <DEDUP_REMOVED lines=22> */
.L_x_9602:
        /* <DEDUP_REMOVED lines=12> */
.L_x_9603:
        /* <DEDUP_REMOVED lines=11> */
.L_x_9601:
[----:B------:R-:W-:Y:S05]  /*2210*/  BSYNC.RECONVERGENT B1 ;  /* 0x0000000000017941 */ /* 0x000fea0003800200 */
.L_x_9600:
        /* <DEDUP_REMOVED lines=22> */
.L_x_9606:
        /* <DEDUP_REMOVED lines=12> */
.L_x_9607:
        /* <DEDUP_REMOVED lines=11> */
.L_x_9605:
[----:B------:R-:W-:Y:S05]  /*24f0*/  BSYNC.RECONVERGENT B1 ;  /* 0x0000000000017941 */ /* 0x000fea0003800200 */
.L_x_9604:
        /* <DEDUP_REMOVED lines=22> */
.L_x_9610:
        /* <DEDUP_REMOVED lines=12> */
.L_x_9611:
        /* <DEDUP_REMOVED lines=11> */
.L_x_9609:
[----:B------:R-:W-:Y:S05]  /*27d0*/  BSYNC.RECONVERGENT B1 ;  /* 0x0000000000017941 */ /* 0x000fea0003800200 */
.L_x_9608:
        /* <DEDUP_REMOVED lines=22> */
.L_x_9614:
        /* <DEDUP_REMOVED lines=12> */
.L_x_9615:
        /* <DEDUP_REMOVED lines=11> */
.L_x_9613:
[----:B------:R-:W-:Y:S05]  /*2ab0*/  BSYNC.RECONVERGENT B1 ;  /* 0x0000000000017941 */ /* 0x000fea0003800200 */
.L_x_9612:
        /* <DEDUP_REMOVED lines=21> */
.L_x_9617:
        /* <DEDUP_REMOVED lines=12> */
.L_x_9618:
[----:B------:R-:W0:Y:S08]  /*2cd0*/  @P0 LDC.64 R118, c[0x0][0x478] ;  /* 0x00011e00ff760b82 */ /* 0x000e300000000a00 */
[----:B------:R-:W1:Y:S01]  /*2ce0*/  LDC.64 R116, c[0x0][0x468] ;  /* 0x00011a00ff747b82 */ /* 0x000e620000000a00 */
[----:B0-----:R-:W-:-:S04]  /*2cf0*/  @P0 IMAD.WIDE.U32 R122, R159, 0x10, R118 ;  /* 0x000000109f7a0825 */ /* 0x001fc800078e0076 */
[----:B------:R-:W-:Y:S01]  /*2d00*/  FMUL.FTZ R118, R161, UR12 ;  /* 0x0000000ca1767c20 */ /* 0x000fe20008410000 */
[----:B------:R-:W-:Y:S01]  /*2d10*/  FMUL.FTZ R119, R160, UR12 ;  /* 0x0000000ca0777c20 */ /* 0x000fe20008410000 */
[----:B------:R0:W-:Y:S01]  /*2d20*/  @P0 STG.E.128 desc[UR16][R122.64], R48 ;  /* 0x000000307a000986 */ /* 0x0001e2000c101d10 */
[----:B-1----:R-:W-:-:S04]  /*2d30*/  IMAD.WIDE.U32 R120, R159, 0x10, R116 ;  /* 0x000000109f787825 */ /* 0x002fc800078e0074 */
[----:B------:R-:W-:Y:S01]  /*2d40*/  FMUL.FTZ R116, R163, UR12 ;  /* 0x0000000ca3747c20 */ /* 0x000fe20008410000 */
[----:B------:R-:W-:-:S05]  /*2d50*/  FMUL.FTZ R117, R162, UR12 ;  /* 0x0000000ca2757c20 */ /* 0x000fca0008410000 */
[----:B------:R0:W-:Y:S01]  /*2d60*/  STG.E.128 desc[UR16][R120.64], R116 ;  /* 0x0000007478007986 */ /* 0x0001e2000c101d10 */
[----:B------:R-:W-:Y:S05]  /*2d70*/  BRA `(.L_x_9616) ;  /* 0x0000001000947947 */ /* 0x000fea0003800000 */
.L_x_9595:
        /* <DEDUP_REMOVED lines=26> */
.L_x_9621:
[----:B------:R-:W-:Y:S05]  /*2f20*/  BSYNC.RECONVERGENT B1 ;  /* 0x0000000000017941 */ /* 0x000fea0003800200 */
.L_x_9620:
        /* <DEDUP_REMOVED lines=22> */
.L_x_9623:
[----:B------:R-:W-:Y:S05]  /*3090*/  BSYNC.RECONVERGENT B1 ;  /* 0x0000000000017941 */ /* 0x000fea0003800200 */
.L_x_9622:
        /* <DEDUP_REMOVED lines=22> */
.L_x_9625:
[----:B------:R-:W-:Y:S05]  /*3200*/  BSYNC.RECONVERGENT B1 ;  /* 0x0000000000017941 */ /* 0x000fea0003800200 */
.L_x_9624:
        /* <DEDUP_REMOVED lines=22> */
.L_x_9627:
[----:B------:R-:W-:Y:S05]  /*3370*/  BSYNC.RECONVERGENT B1 ;  /* 0x0000000000017941 */ /* 0x000fea0003800200 */
.L_x_9626:
        /* <DEDUP_REMOVED lines=22> */
.L_x_9629:
[----:B------:R-:W-:Y:S05]  /*34e0*/  BSYNC.RECONVERGENT B1 ;  /* 0x0000000000017941 */ /* 0x000fea0003800200 */
.L_x_9628:
        /* <DEDUP_REMOVED lines=21> */
.L_x_9619:
        /* <DEDUP_REMOVED lines=25> */
.L_x_9631:
[----:B------:R-:W-:Y:S05]  /*37d0*/  BSYNC.RECONVERGENT B1 ;  /* 0x0000000000017941 */ /* 0x000fea0003800200 */
.L_x_9630:
        /* <DEDUP_REMOVED lines=25> */
.L_x_9633:
[----:B------:R-:W-:Y:S05]  /*3970*/  BSYNC.RECONVERGENT B1 ;  /* 0x0000000000017941 */ /* 0x000fea0003800200 */
.L_x_9632:
        /* <DEDUP_REMOVED lines=25> */
.L_x_9635:
[----:B------:R-:W-:Y:S05]  /*3b10*/  BSYNC.RECONVERGENT B1 ;  /* 0x0000000000017941 */ /* 0x000fea0003800200 */
.L_x_9634:
        /* <DEDUP_REMOVED lines=25> */
.L_x_9637:
[----:B------:R-:W-:Y:S05]  /*3cb0*/  BSYNC.RECONVERGENT B1 ;  /* 0x0000000000017941 */ /* 0x000fea0003800200 */
.L_x_9636:
        /* <DEDUP_REMOVED lines=25> */
.L_x_9639:
[----:B------:R-:W-:Y:S05]  /*3e50*/  BSYNC.RECONVERGENT B1 ;  /* 0x0000000000017941 */ /* 0x000fea0003800200 */
.L_x_9638:
        /* <DEDUP_REMOVED lines=14> */
[----:B------:R-:W-:-:S03]  /*3f40*/  FFMA.FTZ R50, R119, UR14, R114 ;  /* 0x0000000e77327c23 */ /* 0x000fc60008010072 */
[----:B------:R-:W-:Y:S01]  /*3f50*/  FMUL.FTZ R119, R51, UR12 ;  /* 0x0000000c33777c20 */ /* 0x000fe20008410000 */
[----:B------:R-:W-:Y:S01]  /*3f60*/  FMUL.FTZ R118, R50, UR12 ;  /* 0x0000000c32767c20 */ /* 0x000fe20008410000 */
[----:B0-----:R-:W-:-:S05]  /*3f70*/  IMAD.WIDE.U32 R122, R159, 0x10, R122 ;  /* 0x000000109f7a7825 */ /* 0x001fca00078e007a */
[----:B------:R0:W-:Y:S01]  /*3f80*/  STG.E.128 desc[UR16][R122.64], R48 ;  /* 0x000000307a007986 */ /* 0x0001e2000c101d10 */
[----:B-1----:R-:W-:-:S04]  /*3f90*/  IMAD.WIDE.U32 R120, R159, 0x10, R116 ;  /* 0x000000109f787825 */ /* 0x002fc800078e0074 */
[----:B------:R-:W-:Y:S01]  /*3fa0*/  FMUL.FTZ R116, R48, UR12 ;  /* 0x0000000c30747c20 */ /* 0x000fe20008410000 */
[----:B------:R-:W-:-:S05]  /*3fb0*/  FMUL.FTZ R117, R49, UR12 ;  /* 0x0000000c31757c20 */ /* 0x000fca0008410000 */
[----:B------:R0:W-:Y:S02]  /*3fc0*/  STG.E.128 desc[UR16][R120.64], R116 ;  /* 0x0000007478007986 */ /* 0x0001e4000c101d10 */
.L_x_9616:
[----:B------:R-:W-:Y:S05]  /*3fd0*/  BSYNC.RECONVERGENT B0 ;  /* 0x0000000000007941 */ /* 0x000fea0003800200 */
.L_x_9594:
[----:B------:R-:W-:Y:S02]  /*3fe0*/  UIADD3 UR7, UPT, UPT, UR7, UR24, URZ ;  /* 0x0000001807077290 */ /* 0x000fe4000fffe0ff */
[----:B------:R-:W-:Y:S02]  /*3ff0*/  UPLOP3.LUT UP2, UPT, UPT, UPT, UP2, 0x40, 0x4 ;  /* 0x000000000004789c */ /* 0x000fe40003f4e820 */
[----:B------:R-:W-:-:S09]  /*4000*/  UISETP.GE.AND UP1, UPT, UR7, UR25, UPT ;  /* 0x000000190700728c */ /* 0x000fd2000bf26270 */
[----:B------:R-:W-:Y:S05]  /*4010*/  BRA.U !UP1, `(.L_x_9640) ;  /* 0xffffffc509907547 */ /* 0x000fea000b83ffff */
.L_x_9579:
[----:B------:R-:W0:Y:S08]  /*4020*/  S2UR UR4, SR_CTAID.X ;  /* 0x00000000000479c3 */ /* 0x000e300000002500 */
[----:B------:R-:W1:Y:S08]  /*4030*/  LDC.64 R4, c[0x0][0x440] ;  /* 0x00011000ff047b82 */ /* 0x000e700000000a00 */
[----:B------:R-:W2:Y:S08]  /*4040*/  LDC.64 R6, c[0x0][0x448] ;  /* 0x00011200ff067b82 */ /* 0x000eb00000000a00 */
[----:B------:R-:W3:Y:S01]  /*4050*/  LDC.64 R8, c[0x0][0x440] ;  /* 0x00011000ff087b82 */ /* 0x000ee20000000a00 */
[----:B0-----:R-:W-:-:S06]  /*4060*/  UIMAD UR4, UR4, UR6, URZ ;  /* 0x00000006040472a4 */ /* 0x001fcc000f8e02ff */
[----:B-----5:R-:W-:Y:S01]  /*4070*/  MOV R23, UR4 ;  /* 0x0000000400177c02 */ /* 0x020fe20008000f00 */
        /* <DEDUP_REMOVED lines=41> */
.L_x_9641:
        /* <DEDUP_REMOVED lines=15> */
.L_x_10834:


//--------------------- .text._ZN10layer_norm13ln_bwd_kernelINS_13Kernel_traitsIfffffjLj3072ELj1ELj1ELj4ELj16ENS_18Kernel_traits_baseILj3072EfffffjLj128EEEEELb0ELb0ELb0ELb1EEEvNS_9BwdParamsE --------------------------
	.section	.text._ZN10layer_norm13ln_bwd_kernelINS_13Kernel_traitsIfffffjLj3072ELj1ELj1ELj4ELj16ENS_18Kernel_traits_baseILj3072EfffffjLj128EEEEELb0ELb0ELb0ELb1EEEvNS_9BwdParamsE,"ax",@progbits
	.align	128
        .global         _ZN10layer_norm13ln_bwd_kernelINS_13Kernel_traitsIfffffjLj3072ELj1ELj1ELj4ELj16ENS_18Kernel_traits_baseILj3072EfffffjLj128EEEEELb0ELb0ELb0ELb1EEEvNS_9BwdParamsE
        .type           _ZN10layer_norm13ln_bwd_kernelINS_13Kernel_traitsIfffffjLj3072ELj1ELj1ELj4ELj16ENS_18Kernel_traits_baseILj3072EfffffjLj128EEEEELb0ELb0ELb0ELb1EEEvNS_9BwdParamsE,@function
        .size           _ZN10layer_norm13ln_bwd_kernelINS_13Kernel_traitsIfffffjLj3072ELj1ELj1ELj4ELj16ENS_18Kernel_traits_baseILj3072EfffffjLj128EEEEELb0ELb0ELb0ELb1EEEvNS_9BwdParamsE,(.L_x_10835 - _ZN10layer_norm13ln_bwd_kernelINS_13Kernel_traitsIfffffjLj3072ELj1ELj1ELj4ELj16ENS_18Kernel_traits_baseILj3072EfffffjLj128EEEEELb0ELb0ELb0ELb1EEEvNS_9BwdParamsE)
        .other          _ZN10layer_norm13ln_bwd_kernelINS_13Kernel_traitsIfffffjLj3072ELj1ELj1ELj4ELj16ENS_18Kernel_traits_baseILj3072EfffffjLj128EEEEELb0ELb0ELb0ELb1EEEvNS_9BwdParamsE,@"STO_CUDA_ENTRY STV_DEFAULT"
_ZN10layer_norm13ln_bwd_kernelINS_13Kernel_traitsIfffffjLj3072ELj1ELj1ELj4ELj16ENS_18Kernel_traits_baseILj3072EfffffjLj128EEEEELb0ELb0ELb0ELb1EEEvNS_9BwdParamsE:
.text._ZN10layer_norm13ln_bwd_kernelINS_13Kernel_traitsIfffffjLj3072ELj1ELj1ELj4ELj16ENS_18Kernel_traits_baseILj3072EfffffjLj128EEEEELb0ELb0ELb0ELb1EEEvNS_9BwdParamsE:
        /* <DEDUP_REMOVED lines=54> */
[----:B------:R-:W-:Y:S02]  /*0360*/  CS2R R16, SRZ ;  /* 0x0000000000107805 */ /* 0x000fe4000001ff00 */
[----:B------:R-:W-:Y:S02]  /*0370*/  CS2R R18, SRZ ;  /* 0x0000000000127805 */ /* 0x000fe4000001ff00 */
[----:B------:R-:W-:Y:S01]  /*0380*/  CS2R R116, SRZ ;  /* 0x0000000000747805 */ /* 0x000fe2000001ff00 */
[----:B------:R-:W-:Y:S01]  /*0390*/  UPLOP3.LUT UP2, UPT, UPT, UPT, UPT, 0x40, 0x4 ;  /* 0x000000000004789c */ /* 0x000fe20003f4e870 */
[----:B------:R-:W2:Y:S01]  /*03a0*/  LDCU UR19, c[0x0][0x388] ;  /* 0x00007100ff1377ac */ /* 0x000ea20008000800 */
[C---:B-1----:R-:W-:Y:S01]  /*03b0*/  IMAD.WIDE.U32 R2, R45.reuse, 0x10, R2 ;  /* 0x000000102d027825 */ /* 0x042fe200078e0002 */
[----:B------:R-:W-:Y:S01]  /*03c0*/  LOP3.LUT R144, R45, 0x60, RZ, 0xc0, !PT ;  /* 0x000000602d907812 */ /* 0x000fe200078ec0ff */
[----:B------:R-:W1:Y:S01]  /*03d0*/  LDCU.U8 UR18, c[0x0][0x410] ;  /* 0x00008200ff1277ac */ /* 0x000e620008000000 */
[----:B------:R-:W-:-:S02]  /*03e0*/  MOV R145, RZ ;  /* 0x000000ff00917202 */ /* 0x000fc40000000f00 */
[----:B0-----:R-:W5:Y:S01]  /*03f0*/  LDG.E.128 R40, desc[UR16][R2.64] ;  /* 0x0000001002287981 */ /* 0x001f62000c1e1d00 */
[----:B------:R-:W-:Y:S01]  /*0400*/  LOP3.LUT R144, R144, 0x1f, R45, 0xf8, !PT ;  /* 0x0000001f90907812 */ /* 0x000fe200078ef82d */
[----:B------:R-:W0:Y:S01]  /*0410*/  LDCU UR22, c[0x0][0x400] ;  /* 0x00008000ff1677ac */ /* 0x000e220008000800 */
[----:B------:R-:W-:Y:S01]  /*0420*/  LOP3.LUT R146, R45, 0x1f, RZ, 0xc0, !PT ;  /* 0x0000001f2d927812 */ /* 0x000fe200078ec0ff */
[----:B------:R-:W5:Y:S01]  /*0430*/  LDG.E.128 R36, desc[UR16][R2.64+0x800] ;  /* 0x0008001002247981 */ /* 0x000f62000c1e1d00 */
[----:B------:R-:W3:Y:S03]  /*0440*/  LDCU.64 UR24, c[0x0][0x478] ;  /* 0x00008f00ff1877ac */ /* 0x000ee60008000a00 */
[----:B------:R-:W5:Y:S01]  /*0450*/  LDG.E.128 R32, desc[UR16][R2.64+0x1000] ;  /* 0x0010001002207981 */ /* 0x000f62000c1e1d00 */
[----:B------:R-:W4:Y:S03]  /*0460*/  LDCU.128 UR12, c[0x0][0x3c0] ;  /* 0x00007800ff0c77ac */ /* 0x000f260008000c00 */
[----:B------:R-:W5:Y:S01]  /*0470*/  LDG.E.128 R28, desc[UR16][R2.64+0x1800] ;  /* 0x00180010021c7981 */ /* 0x000f62000c1e1d00 */
[----:B------:R-:W0:Y:S03]  /*0480*/  LDCU.64 UR20, c[0x0][0x438] ;  /* 0x00008700ff1477ac */ /* 0x000e260008000a00 */
[----:B------:R-:W5:Y:S01]  /*0490*/  LDG.E.128 R24, desc[UR16][R2.64+0x2000] ;  /* 0x0020001002187981 */ /* 0x000f62000c1e1d00 */
[----:B------:R-:W0:Y:S03]  /*04a0*/  LDCU.64 UR26, c[0x0][0x380] ;  /* 0x00007000ff1a77ac */ /* 0x000e260008000a00 */
[----:B------:R2:W5:Y:S01]  /*04b0*/  LDG.E.128 R20, desc[UR16][R2.64+0x2800] ;  /* 0x0028001002147981 */ /* 0x000562000c1e1d00 */
[----:B------:R-:W-:Y:S01]  /*04c0*/  UISETP.NE.AND.EX UP0, UPT, UR5, URZ, UPT, UP0 ;  /* 0x000000ff0500728c */ /* 0x000fe2000bf05300 */
[----:B------:R-:W-:Y:S01]  /*04d0*/  UMOV UR6, UR9 ;  /* 0x0000000900067c82 */ /* 0x000fe20008000000 */
[----:B-1234-:R-:W-:-:S09]  /*04e0*/  CS2R R2, SRZ ;  /* 0x0000000000027805 */ /* 0x01efd2000001ff00 */
.L_x_9649:
[----:B0123--:R-:W1:Y:S01]  /*04f0*/  LDC.64 R46, c[0x0][0x3a8] ;  /* 0x0000ea00ff2e7b82 */ /* 0x00fe620000000a00 */
[----:B------:R-:W-:Y:S02]  /*0500*/  UIMAD UR7, UR6, UR19, URZ ;  /* 0x00000013060772a4 */ /* 0x000fe4000f8e02ff */
[----:B------:R-:W-:Y:S01]  /*0510*/  UIMAD.WIDE UR10, UR6, 0x4, UR12 ;  /* 0x00000004060a78a5 */ /* 0x000fe2000f8e020c */
[----:B------:R-:W2:Y:S04]  /*0520*/  @UP0 LDCU.64 UR4, c[0x0][0x3e0] ;  /* 0x00007c00ff0407ac */ /* 0x000ea80008000a00 */
[----:B------:R-:W3:Y:S01]  /*0530*/  LDC.64 R44, c[0x0][0x428] ;  /* 0x00010a00ff2c7b82 */ /* 0x000ee20000000a00 */
[----:B------:R-:W-:Y:S01]  /*0540*/  USHF.R.S32.HI UR8, URZ, 0x1f, UR7 ;  /* 0x0000001fff087899 */ /* 0x000fe20008011407 */
[----:B------:R-:W-:-:S02]  /*0550*/  MOV R74, UR10 ;  /* 0x0000000a004a7c02 */ /* 0x000fc40008000f00 */
[----:B------:R-:W-:Y:S01]  /*0560*/  MOV R75, UR11 ;  /* 0x0000000b004b7c02 */ /* 0x000fe20008000f00 */
[----:B------:R-:W-:Y:S02]  /*0570*/  ULEA.HI UR8, UR8, UR7, URZ, 0x2 ;  /* 0x0000000708087291 */ /* 0x000fe4000f8f10ff */
[----:B------:R-:W-:Y:S02]  /*0580*/  UIMAD.WIDE UR10, UR6, 0x4, UR14 ;  /* 0x00000004060a78a5 */ /* 0x000fe4000f8e020e */
[----:B------:R-:W4:Y:S01]  /*0590*/  LDG.E R158, desc[UR16][R74.64] ;  /* 0x000000104a9e7981 */ /* 0x000f22000c1e1900 */
[----:B------:R-:W-:Y:S02]  /*05a0*/  PLOP3.LUT P1, PT, PT, PT, UP0, 0x80, 0x8 ;  /* 0x000000000008781c */ /* 0x000fe40003f2f008 */
[----:B------:R-:W-:Y:S02]  /*05b0*/  MOV R73, UR8 ;  /* 0x0000000800497c02 */ /* 0x000fe40008000f00 */
[----:B------:R-:W-:Y:S01]  /*05c0*/  MOV R86, UR10 ;  /* 0x0000000a00567c02 */ /* 0x000fe20008000f00 */
[----:B--2---:R-:W-:Y:S01]  /*05d0*/  @UP0 UIMAD.WIDE UR4, UR6, 0x4, UR4 ;  /* 0x00000004060408a5 */ /* 0x004fe2000f8e0204 */
[----:B------:R-:W-:-:S02]  /*05e0*/  MOV R87, UR11 ;  /* 0x0000000b00577c02 */ /* 0x000fc40008000f00 */
[----:B------:R-:W-:-:S03]  /*05f0*/  LEA.HI.SX32 R152, R73, R144, 0x1e ;  /* 0x0000009049987211 */ /* 0x000fc600078ff2ff */
[----:B------:R-:W2:Y:S01]  /*0600*/  LDG.E R159, desc[UR16][R86.64] ;  /* 0x00000010569f7981 */ /* 0x000ea2000c1e1900 */
[----:B------:R-:W-:Y:S01]  /*0610*/  MOV R90, UR4 ;  /* 0x00000004005a7c02 */ /* 0x000fe20008000f00 */
[----:B-1----:R-:W-:Y:S01]  /*0620*/  IMAD.WIDE.U32 R72, R152, 0x10, R46 ;  /* 0x0000001098487825 */ /* 0x002fe200078e002e */
[----:B------:R-:W-:-:S03]  /*0630*/  MOV R91, UR5 ;  /* 0x00000005005b7c02 */ /* 0x000fc60008000f00 */
[C---:B---3--:R-:W-:Y:S01]  /*0640*/  IMAD.WIDE.U32 R76, R152.reuse, 0x10, R44 ;  /* 0x00000010984c7825 */ /* 0x048fe200078e002c */
[----:B------:R-:W-:Y:S01]  /*0650*/  IADD3 R151, PT, PT, R152, 0x80, RZ ;  /* 0x0000008098977810 */ /* 0x000fe20007ffe0ff */
[----:B------:R-:W3:Y:S04]  /*0660*/  LDG.E.128 R72, desc[UR16][R72.64] ;  /* 0x0000001048487981 */ /* 0x000ee8000c1e1d00 */
[----:B------:R-:W3:Y:S01]  /*0670*/  @P1 LDG.E R153, desc[UR16][R90.64] ;  /* 0x000000105a991981 */ /* 0x000ee2000c1e1900 */
[----:B------:R-:W-:-:S03]  /*0680*/  IMAD.WIDE.U32 R80, R151, 0x10, R46 ;  /* 0x0000001097507825 */ /* 0x000fc600078e002e */
[----:B------:R-:W3:Y:S01]  /*0690*/  LDG.E.128 R76, desc[UR16][R76.64] ;  /* 0x000000104c4c7981 */ /* 0x000ee2000c1e1d00 */
[----:B------:R-:W-:-:S03]  /*06a0*/  IMAD.WIDE.U32 R84, R151, 0x10, R44 ;  /* 0x0000001097547825 */ /* 0x000fc600078e002c */
[----:B------:R-:W3:Y:S01]  /*06b0*/  LDG.E.128 R80, desc[UR16][R80.64] ;  /* 0x0000001050507981 */ /* 0x000ee2000c1e1d00 */
[----:B------:R-:W-:-:S03]  /*06c0*/  IADD3 R150, PT, PT, R152, 0x100, RZ ;  /* 0x0000010098967810 */ /* 0x000fc60007ffe0ff */
[----:B------:R-:W3:Y:S02]  /*06d0*/  LDG.E.128 R84, desc[UR16][R84.64] ;  /* 0x0000001054547981 */ /* 0x000ee4000c1e1d00 */
[----:B------:R-:W-:Y:S01]  /*06e0*/  IMAD.WIDE.U32 R88, R150, 0x10, R46 ;  /* 0x0000001096587825 */ /* 0x000fe200078e002e */
[----:B------:R-:W-:-:S03]  /*06f0*/  IADD3 R149, PT, PT, R152, 0x180, RZ ;  /* 0x0000018098957810 */ /* 0x000fc60007ffe0ff */
[----:B------:R-:W-:Y:S02]  /*0700*/  IMAD.WIDE.U32 R92, R150, 0x10, R44 ;  /* 0x00000010965c7825 */ /* 0x000fe400078e002c */
[----:B------:R-:W3:Y:S02]  /*0710*/  LDG.E.128 R88, desc[UR16][R88.64] ;  /* 0x0000001058587981 */ /* 0x000ee4000c1e1d00 */
[C---:B------:R-:W-:Y:S02]  /*0720*/  IMAD.WIDE.U32 R96, R149.reuse, 0x10, R46 ;  /* 0x0000001095607825 */ /* 0x040fe400078e002e */
[----:B------:R-:W3:Y:S02]  /*0730*/  LDG.E.128 R92, desc[UR16][R92.64] ;  /* 0x000000105c5c7981 */ /* 0x000ee4000c1e1d00 */
[----:B------:R-:W-:Y:S02]  /*0740*/  IMAD.WIDE.U32 R100, R149, 0x10, R44 ;  /* 0x0000001095647825 */ /* 0x000fe400078e002c */
[----:B------:R-:W3:Y:S01]  /*0750*/  LDG.E.128 R96, desc[UR16][R96.64] ;  /* 0x0000001060607981 */ /* 0x000ee2000c1e1d00 */
[----:B------:R-:W-:-:S03]  /*0760*/  IADD3 R148, PT, PT, R152, 0x200, RZ ;  /* 0x0000020098947810 */ /* 0x000fc60007ffe0ff */
[----:B------:R-:W3:Y:S02]  /*0770*/  LDG.E.128 R100, desc[UR16][R100.64] ;  /* 0x0000001064647981 */ /* 0x000ee4000c1e1d00 */
[----:B------:R-:W-:-:S04]  /*0780*/  IMAD.WIDE.U32 R104, R148, 0x10, R46 ;  /* 0x0000001094687825 */ /* 0x000fc800078e002e */
[----:B------:R-:W-:Y:S02]  /*0790*/  IMAD.WIDE.U32 R108, R148, 0x10, R44 ;  /* 0x00000010946c7825 */ /* 0x000fe400078e002c */
[----:B------:R-:W3:Y:S01]  /*07a0*/  LDG.E.128 R104, desc[UR16][R104.64] ;  /* 0x0000001068687981 */ /* 0x000ee2000c1e1d00 */
[----:B------:R-:W-:-:S03]  /*07b0*/  IADD3 R147, PT, PT, R152, 0x280, RZ ;  /* 0x0000028098937810 */ /* 0x000fc60007ffe0ff */
[----:B------:R-:W3:Y:S02]  /*07c0*/  LDG.E.128 R108, desc[UR16][R108.64] ;  /* 0x000000106c6c7981 */ /* 0x000ee4000c1e1d00 */
[----:B------:R-:W-:-:S04]  /*07d0*/  IMAD.WIDE.U32 R112, R147, 0x10, R46 ;  /* 0x0000001093707825 */ /* 0x000fc800078e002e */
[----:B------:R-:W-:Y:S02]  /*07e0*/  IMAD.WIDE.U32 R44, R147, 0x10, R44 ;  /* 0x00000010932c7825 */ /* 0x000fe400078e002c */
[----:B------:R-:W3:Y:S04]  /*07f0*/  LDG.E.128 R112, desc[UR16][R112.64] ;  /* 0x0000001070707981 */ /* 0x000ee8000c1e1d00 */
[----:B------:R-:W3:Y:S01]  /*0800*/  LDG.E.128 R44, desc[UR16][R44.64] ;  /* 0x000000102c2c7981 */ /* 0x000ee2000c1e1d00 */
[----:B0-----:R-:W-:-:S04]  /*0810*/  ISETP.NE.U32.AND P0, PT, RZ, UR20, PT ;  /* 0x00000014ff007c0c */ /* 0x001fc8000bf05070 */
        /* <DEDUP_REMOVED lines=19> */
[----:B----4-:R-:W-:-:S04]  /*0950*/  FSEL R158, R158, RZ, !P2 ;  /* 0x000000ff9e9e7208 */ /* 0x010fc80005000000 */
[----:B------:R-:W-:Y:S02]  /*0960*/  R2UR UR4, R158 ;  /* 0x000000009e0472ca */ /* 0x000fe400000e0000 */
[----:B--2---:R-:W-:Y:S01]  /*0970*/  R2UR UR8, R159 ;  /* 0x000000009f0872ca */ /* 0x004fe200000e0000 */
[----:B-1----:R-:W-:-:S05]  /*0980*/  @P0 IMAD.WIDE.U32 R158, R147, 0x10, R154 ;  /* 0x00000010939e0825 */ /* 0x002fca00078e009a */
[----:B------:R1:W5:Y:S05]  /*0990*/  @P0 LDG.E.128 R68, desc[UR16][R158.64] ;  /* 0x000000109e440981 */ /* 0x00036a000c1e1d00 */
[----:B---3--:R-:W-:Y:S01]  /*09a0*/  FADD.FTZ R72, R72, -UR4 ;  /* 0x8000000448487e21 */ /* 0x008fe20008010000 */
        /* <DEDUP_REMOVED lines=188> */
.L_x_9644:
[----:B------:R-:W-:Y:S05]  /*1570*/  BSYNC.RECONVERGENT B0 ;  /* 0x0000000000007941 */ /* 0x000fea0003800200 */
.L_x_9643:
        /* <DEDUP_REMOVED lines=151> */
.L_x_9646:
        /* <DEDUP_REMOVED lines=123> */
.L_x_9645:
        /* <DEDUP_REMOVED lines=113> */
.L_x_9648:
        /* <DEDUP_REMOVED lines=122> */
.L_x_9647:
[----:B------:R-:W-:Y:S02]  /*3550*/  UIADD3 UR6, UPT, UPT, UR6, UR26, URZ ;  /* 0x0000001a06067290 */ /* 0x000fe4000fffe0ff */
[----:B------:R-:W-:Y:S02]  /*3560*/  UPLOP3.LUT UP2, UPT, UPT, UPT, UP2, 0x40, 0x4 ;  /* 0x000000000004789c */ /* 0x000fe40003f4e820 */
[----:B------:R-:W-:-:S09]  /*3570*/  UISETP.GE.AND UP1, UPT, UR6, UR27, UPT ;  /* 0x0000001b0600728c */ /* 0x000fd2000bf26270 */
[----:B------:R-:W-:Y:S05]  /*3580*/  BRA.U !UP1, `(.L_x_9649) ;  /* 0xffffffcd09d87547 */ /* 0x000fea000b83ffff */
[----:B------:R-:W-:Y:S02]  /*3590*/  MOV R37, R18 ;  /* 0x0000001200257202 */ /* 0x000fe40000000f00 */
[----:B------:R-:W-:Y:S02]  /*35a0*/  MOV R39, R16 ;  /* 0x0000001000277202 */ /* 0x000fe40000000f00 */
[----:B0123--:R-:W-:Y:S02]  /*35b0*/  MOV R44, R19 ;  /* 0x00000013002c7202 */ /* 0x00ffe40000000f00 */
[----:B------:R-:W-:Y:S02]  /*35c0*/  MOV R45, R14 ;  /* 0x0000000e002d7202 */ /* 0x000fe40000000f00 */
[----:B------:R-:W-:Y:S02]  /*35d0*/  MOV R46, R17 ;  /* 0x00000011002e7202 */ /* 0x000fe40000000f00 */
[----:B------:R-:W-:-:S02]  /*35e0*/  MOV R47, R12 ;  /* 0x0000000c002f7202 */ /* 0x000fc40000000f00 */
        /* <DEDUP_REMOVED lines=42> */
.L_x_9642:
        /* <DEDUP_REMOVED lines=21> */
.L_x_9650:
        /* <DEDUP_REMOVED lines=10> */
.L_x_10835:


//--------------------- .text._ZN10layer_norm13ln_bwd_kernelINS_13Kernel_traitsIfffffjLj3072ELj1ELj1ELj4ELj16ENS_18Kernel_traits_baseILj3072EfffffjLj128EEEEELb0ELb0ELb1ELb0EEEvNS_9BwdParamsE --------------------------
	.section	.text._ZN10layer_norm13ln_bwd_kernelINS_13Kernel_traitsIfffffjLj3072ELj1ELj1ELj4ELj16ENS_18Kernel_traits_baseILj3072EfffffjLj128EEEEELb0ELb0ELb1ELb0EEEvNS_9BwdParamsE,"ax",@progbits
	.align	128
        .global         _ZN10layer_norm13ln_bwd_kernelINS_13Kernel_traitsIfffffjLj3072ELj1ELj1ELj4ELj16ENS_18Kernel_traits_baseILj3072EfffffjLj128EEEEELb0ELb0ELb1ELb0EEEvNS_9BwdParamsE
        .type           _ZN10layer_norm13ln_bwd_kernelINS_13Kernel_traitsIfffffjLj3072ELj1ELj1ELj4ELj16ENS_18Kernel_traits_baseILj3072EfffffjLj128EEEEELb0ELb0ELb1ELb0EEEvNS_9BwdParamsE,@function
        .size           _ZN10layer_norm13ln_bwd_kernelINS_13Kernel_traitsIfffffjLj3072ELj1ELj1ELj4ELj16ENS_18Kernel_traits_baseILj3072EfffffjLj128EEEEELb0ELb0ELb1ELb0EEEvNS_9BwdParamsE,(.L_x_10836 - _ZN10layer_norm13ln_bwd_kernelINS_13Kernel_traitsIfffffjLj3072ELj1ELj1ELj4ELj16ENS_18Kernel_traits_baseILj3072EfffffjLj128EEEEELb0ELb0ELb1ELb0EEEvNS_9BwdParamsE)
        .other          _ZN10layer_norm13ln_bwd_kernelINS_13Kernel_traitsIfffffjLj3072ELj1ELj1ELj4ELj16ENS_18Kernel_traits_baseILj3072EfffffjLj128EEEEELb0ELb0ELb1ELb0EEEvNS_9BwdParamsE,@"STO_CUDA_ENTRY STV_DEFAULT"
_ZN10layer_norm13ln_bwd_kernelINS_13Kernel_traitsIfffffjLj3072ELj1ELj1ELj4ELj16ENS_18Kernel_traits_baseILj3072EfffffjLj128EEEEELb0ELb0ELb1ELb0EEEvNS_9BwdParamsE:
.text._ZN10layer_norm13ln_bwd_kernelINS_13Kernel_traitsIfffffjLj3072ELj1ELj1ELj4ELj16ENS_18Kernel_traits_baseILj3072EfffffjLj128EEEEELb0ELb0ELb1ELb0EEEvNS_9BwdParamsE:
        /* <DEDUP_REMOVED lines=104> */
.L_x_9703:
[----:B0-----:R-:W-:Y:S02]  /*0680*/  UIMAD.WIDE UR24, UR9, 0x4, UR14 ;  /* 0x00000004091878a5 */ /* 0x001fe4000f8e020e */
[----:B---3--:R-:W-:-:S04]  /*0690*/  UIMAD.WIDE UR6, UR9, 0x4, UR16 ;  /* 0x00000004090678a5 */ /* 0x008fc8000f8e0210 */
[----:B------:R-:W-:Y:S02]  /*06a0*/  MOV R122, UR24 ;  /* 0x00000018007a7c02 */ /* 0x000fe40008000f00 */
[----:B------:R-:W-:Y:S01]  /*06b0*/  MOV R123, UR25 ;  /* 0x00000019007b7c02 */ /* 0x000fe20008000f00 */
[----:B------:R-:W-:-:S04]  /*06c0*/  UIMAD.WIDE UR24, UR9, 0x4, UR12 ;  /* 0x00000004091878a5 */ /* 0x000fc8000f8e020c */
[----:B------:R-:W3:Y:S01]  /*06d0*/  LDG.E R122, desc[UR10][R122.64] ;  /* 0x0000000a7a7a7981 */ /* 0x000ee2000c1e1900 */
[----:B------:R-:W-:Y:S02]  /*06e0*/  MOV R124, UR6 ;  /* 0x00000006007c7c02 */ /* 0x000fe40008000f00 */
[----:B-12-4-:R-:W-:Y:S02]  /*06f0*/  MOV R120, UR24 ;  /* 0x0000001800787c02 */ /* 0x016fe40008000f00 */
        /* <DEDUP_REMOVED lines=15> */
[----:B------:R-:W2:Y:S01]  /*07f0*/  LDG.E R120, desc[UR10][R120.64] ;  /* 0x0000000a78787981 */ /* 0x000ea2000c1e1900 */
[----:B------:R-:W-:Y:S01]  /*0800*/  UIADD3 UR6, UPT, UPT, UR25, -0x1, URZ ;  /* 0xffffffff19067890 */ /* 0x000fe2000fffe0ff */
[C---:B------:R-:W-:Y:S01]  /*0810*/  ISETP.GE.U32.AND P6, PT, R2.reuse, 0x80, PT ;  /* 0x000000800200780c */ /* 0x040fe20003fc6070 */
[----:B------:R-:W-:Y:S01]  /*0820*/  BSSY.RECONVERGENT B1, `(.L_x_9654) ;  /* 0x0000040000017945 */ /* 0x000fe20003800200 */
[----:B------:R-:W0:Y:S01]  /*0830*/  S2R R0, SR_TID.X ;  /* 0x0000000000007919 */ /* 0x000e220000002100 */
[----:B------:R-:W-:Y:S02]  /*0840*/  ISETP.NE.AND P0, PT, RZ, UR26, PT ;  /* 0x0000001aff007c0c */ /* 0x000fe4000bf05270 */
[----:B------:R-:W-:Y:S01]  /*0850*/  MOV R122, UR6 ;  /* 0x00000006007a7c02 */ /* 0x000fe20008000f00 */
[----:B-1----:R-:W-:Y:S01]  /*0860*/  UIMAD UR6, UR9, UR8, URZ ;  /* 0x00000008090672a4 */ /* 0x002fe2000f8e02ff */
[C---:B------:R-:W-:Y:S02]  /*0870*/  ISETP.GE.U32.AND P5, PT, R2.reuse, 0x100, PT ;  /* 0x000001000200780c */ /* 0x040fe40003fa6070 */
[----:B------:R-:W-:Y:S01]  /*0880*/  ISETP.GE.U32.AND P1, PT, R2, 0x180, PT ;  /* 0x000001800200780c */ /* 0x000fe20003f26070 */
[----:B------:R-:W-:Y:S01]  /*0890*/  USHF.R.S32.HI UR7, URZ, 0x1f, UR6 ;  /* 0x0000001fff077899 */ /* 0x000fe20008011406 */
[----:B------:R-:W-:Y:S01]  /*08a0*/  IMAD R122, R122, UR8, RZ ;  /* 0x000000087a7a7c24 */ /* 0x000fe2000f8e02ff */
[----:B------:R-:W-:-:S02]  /*08b0*/  ISETP.GE.U32.AND P2, PT, R2, 0x200, PT ;  /* 0x000002000200780c */ /* 0x000fc40003f46070 */
[----:B------:R-:W-:Y:S01]  /*08c0*/  ULEA.HI UR7, UR7, UR6, URZ, 0x2 ;  /* 0x0000000607077291 */ /* 0x000fe2000f8f10ff */
[C---:B------:R-:W-:Y:S02]  /*08d0*/  ISETP.GE.U32.AND P3, PT, R2.reuse, 0x280, PT ;  /* 0x000002800200780c */ /* 0x040fe40003f66070 */
[----:B------:R-:W-:Y:S02]  /*08e0*/  SHF.R.S32.HI R123, RZ, 0x1f, R122 ;  /* 0x0000001fff7b7819 */ /* 0x000fe4000001147a */
[----:B------:R-:W-:Y:S02]  /*08f0*/  ISETP.GE.U32.AND P4, PT, R2, 0x300, PT ;  /* 0x000003000200780c */ /* 0x000fe40003f86070 */
[----:B------:R-:W-:Y:S02]  /*0900*/  MOV R163, UR7 ;  /* 0x0000000700a37c02 */ /* 0x000fe40008000f00 */
[----:B------:R-:W-:Y:S02]  /*0910*/  LEA.HI R123, R123, R122, RZ, 0x2 ;  /* 0x0000007a7b7b7211 */ /* 0x000fe400078f10ff */
[----:B------:R-:W-:-:S02]  /*0920*/  MOV R167, RZ ;  /* 0x000000ff00a77202 */ /* 0x000fc40000000f00 */
[----:B------:R-:W-:Y:S02]  /*0930*/  MOV R168, RZ ;  /* 0x000000ff00a87202 */ /* 0x000fe40000000f00 */
[-C--:B0-----:R-:W-:Y:S02]  /*0940*/  LEA.HI.SX32 R163, R163, R0.reuse, 0x1e ;  /* 0x00000000a3a37211 */ /* 0x081fe400078ff2ff */
[----:B------:R-:W-:Y:S02]  /*0950*/  LEA.HI.SX32 R165, R123, R0, 0x1e ;  /* 0x000000007ba57211 */ /* 0x000fe400078ff2ff */
        /* <DEDUP_REMOVED lines=14> */
[----:B------:R-:W-:Y:S02]  /*0a40*/  IADD3 R165, PT, PT, R165, 0x80, RZ ;  /* 0x00000080a5a57810 */ /* 0x000fe40007ffe0ff */
[----:B------:R-:W-:Y:S01]  /*0a50*/  IADD3 R166, PT, PT, R166, 0x80, RZ ;  /* 0x00000080a6a67810 */ /* 0x000fe20007ffe0ff */
[C---:B---3--:R-:W-:Y:S01]  /*0a60*/  FADD.FTZ R3, -R164.reuse, R120 ;  /* 0x00000078a4037221 */ /* 0x048fe20000010100 */
[C---:B------:R-:W-:Y:S01]  /*0a70*/  FADD.FTZ R128, -R164.reuse, R121 ;  /* 0x00000079a4807221 */ /* 0x040fe20000010100 */
[----:B------:R-:W-:Y:S02]  /*0a80*/  FADD.FTZ R123, -R164, R123 ;  /* 0x0000007ba47b7221 */ /* 0x000fe40000010100 */
[----:B------:R-:W-:Y:S01]  /*0a90*/  FMUL.FTZ R3, R3, UR24 ;  /* 0x0000001803037c20 */ /* 0x000fe20008410000 */
[----:B----45:R-:W-:Y:S01]  /*0aa0*/  FMUL.FTZ R138, R104, R124 ;  /* 0x0000007c688a7220 */ /* 0x030fe20000410000 */
[----:B------:R-:W-:Y:S01]  /*0ab0*/  FMUL.FTZ R149, R105, R125 ;  /* 0x0000007d69957220 */ /* 0x000fe20000410000 */
[----:B------:R-:W-:Y:S01]  /*0ac0*/  FADD.FTZ R122, -R164, R122 ;  /* 0x0000007aa47a7221 */ /* 0x000fe20000010100 */
[----:B------:R-:W-:Y:S01]  /*0ad0*/  FMUL.FTZ R128, R128, UR24 ;  /* 0x0000001880807c20 */ /* 0x000fe20008410000 */
[----:B------:R-:W-:Y:S01]  /*0ae0*/  FADD.FTZ R120, RZ, R138 ;  /* 0x0000008aff787221 */ /* 0x000fe20000010000 */
[----:B------:R-:W-:Y:S01]  /*0af0*/  FFMA.FTZ R121, R3, R138, RZ ;  /* 0x0000008a03797223 */ /* 0x000fe200000100ff */
[----:B0-----:R-:W-:Y:S01]  /*0b00*/  FMUL.FTZ R160, R123, UR24 ;  /* 0x000000187ba07c20 */ /* 0x001fe20008410000 */
[----:B------:R-:W-:Y:S01]  /*0b10*/  FMUL.FTZ R137, R122, UR24 ;  /* 0x000000187a897c20 */ /* 0x000fe20008410000 */
[----:B------:R-:W-:Y:S01]  /*0b20*/  FADD.FTZ R123, R120, R149 ;  /* 0x00000095787b7221 */ /* 0x000fe20000010000 */
        /* <DEDUP_REMOVED lines=15> */
.L_x_9655:
[----:B------:R-:W-:Y:S05]  /*0c20*/  BSYNC.RECONVERGENT B1 ;  /* 0x0000000000017941 */ /* 0x000fea0003800200 */
.L_x_9654:
        /* <DEDUP_REMOVED lines=16> */
[----:B------:R-:W-:-:S03]  /*0d30*/  FADD.FTZ R6, -R164, R125 ;  /* 0x0000007da4067221 */ /* 0x000fc60000010100 */
[----:B------:R-:W-:Y:S01]  /*0d40*/  FMUL.FTZ R7, R7, UR24 ;  /* 0x0000001807077c20 */ /* 0x000fe20008410000 */
[----:B------:R-:W-:Y:S01]  /*0d50*/  FMUL.FTZ R6, R6, UR24 ;  /* 0x0000001806067c20 */ /* 0x000fe20008410000 */
[----:B----45:R-:W-:Y:S01]  /*0d60*/  FMUL.FTZ R136, R100, R120 ;  /* 0x0000007864887220 */ /* 0x030fe20000410000 */
[----:B------:R-:W-:Y:S01]  /*0d70*/  FADD.FTZ R52, R52, R120 ;  /* 0x0000007834347221 */ /* 0x000fe20000010000 */
[----:B------:R-:W-:Y:S01]  /*0d80*/  FFMA.FTZ R76, R120, R7, R76 ;  /* 0x00000007784c7223 */ /* 0x000fe2000001004c */
[----:B------:R-:W-:Y:S01]  /*0d90*/  FADD.FTZ R126, -R164, R126 ;  /* 0x0000007ea47e7221 */ /* 0x000fe20000010100 */
[----:B------:R-:W-:Y:S01]  /*0da0*/  FADD.FTZ R53, R53, R121 ;  /* 0x0000007935357221 */ /* 0x000fe20000010000 */
[----:B------:R-:W-:Y:S01]  /*0db0*/  FFMA.FTZ R77, R121, R6, R77 ;  /* 0x00000006794d7223 */ /* 0x000fe2000001004d */
[----:B0-----:R-:W-:Y:S01]  /*0dc0*/  FMUL.FTZ R147, R101, R121 ;  /* 0x0000007965937220 */ /* 0x001fe20000410000 */
[----:B------:R-:W-:Y:S01]  /*0dd0*/  FADD.FTZ R120, R167, R136 ;  /* 0x00000088a7787221 */ /* 0x000fe20000010000 */
[----:B------:R-:W-:Y:S01]  /*0de0*/  FFMA.FTZ R121, R7, R136, R168 ;  /* 0x0000008807797223 */ /* 0x000fe200000100a8 */
[----:B------:R-:W-:Y:S01]  /*0df0*/  FMUL.FTZ R133, R126, UR24 ;  /* 0x000000187e857c20 */ /* 0x000fe20008410000 */
[----:B------:R-:W-:Y:S01]  /*0e00*/  FADD.FTZ R127, -R164, R127 ;  /* 0x0000007fa47f7221 */ /* 0x000fe20000010100 */
        /* <DEDUP_REMOVED lines=13> */
.L_x_9657:
[----:B------:R-:W-:Y:S05]  /*0ee0*/  BSYNC.RECONVERGENT B1 ;  /* 0x0000000000017941 */ /* 0x000fea0003800200 */
.L_x_9656:
        /* <DEDUP_REMOVED lines=43> */
.L_x_9659:
[----:B------:R-:W-:Y:S05]  /*11a0*/  BSYNC.RECONVERGENT B1 ;  /* 0x0000000000017941 */ /* 0x000fea0003800200 */
.L_x_9658:
        /* <DEDUP_REMOVED lines=43> */
.L_x_9661:
[----:B------:R-:W-:Y:S05]  /*1460*/  BSYNC.RECONVERGENT B1 ;  /* 0x0000000000017941 */ /* 0x000fea0003800200 */
.L_x_9660:
[----:B------:R-:W-:Y:S04]  /*1470*/  BSSY.RECONVERGENT B1, `(.L_x_9662) ;  /* 0x000002b000017945 */ /* 0x000fe80003800200 */
[----:B------:R-:W-:Y:S05]  /*1480*/  @!P3 BRA `(.L_x_9663) ;  /* 0x0000000000a4b947 */ /* 0x000fea0003800000 */
[----:B------:R-:W0:Y:S01]  /*1490*/  LDC.64 R124, c[0x0][0x3a8] ;  /* 0x0000ea00ff7c7b82 */ /* 0x000e220000000a00 */
[----:B------:R-:W-:-:S04]  /*14a0*/  ISETP.NE.U32.AND P0, PT, RZ, UR20, PT ;  /* 0x00000014ff007c0c */ /* 0x000fc8000bf05070 */
[----:B------:R-:W-:-:S03]  /*14b0*/  ISETP.NE.AND.EX P0, PT, RZ, UR21, PT, P0 ;  /* 0x00000015ff007c0c */ /* 0x000fc6000bf05300 */
[----:B------:R-:W1:Y:S10]  /*14c0*/  LDC.64 R120, c[0x0][0x428] ;  /* 0x00010a00ff787b82 */ /* 0x000e740000000a00 */
[----:B------:R-:W2:Y:S01]  /*14d0*/  @P0 LDC.64 R126, c[0x0][0x438] ;  /* 0x00010e00ff7e0b82 */ /* 0x000ea20000000a00 */
[----:B0-----:R-:W-:-:S05]  /*14e0*/  IMAD.WIDE.U32 R124, R166, 0x10, R124 ;  /* 0x00000010a67c7825 */ /* 0x001fca00078e007c */
        /* <DEDUP_REMOVED lines=11> */
[----:B------:R-:W-:Y:S01]  /*15a0*/  FMUL.FTZ R12, R141, UR24 ;  /* 0x000000188d0c7c20 */ /* 0x000fe20008410000 */
[----:B----45:R-:W-:Y:S01]  /*15b0*/  FMUL.FTZ R14, R88, R120 ;  /* 0x00000078580e7220 */ /* 0x030fe20000410000 */
[----:B------:R-:W-:Y:S01]  /*15c0*/  FADD.FTZ R40, R40, R120 ;  /* 0x0000007828287221 */ /* 0x000fe20000010000 */
[----:B------:R-:W-:Y:S01]  /*15d0*/  FFMA.FTZ R64, R120, R13, R64 ;  /* 0x0000000d78407223 */ /* 0x000fe20000010040 */
[----:B------:R-:W-:Y:S01]  /*15e0*/  FADD.FTZ R41, R41, R121 ;  /* 0x0000007929297221 */ /* 0x000fe20000010000 */
[----:B------:R-:W-:Y:S01]  /*15f0*/  FFMA.FTZ R65, R121, R12, R65 ;  /* 0x0000000c79417223 */ /* 0x000fe20000010041 */
[----:B------:R-:W-:Y:S01]  /*1600*/  FMUL.FTZ R141, R89, R121 ;  /* 0x00000079598d7220 */ /* 0x000fe20000410000 */
[----:B------:R-:W-:Y:S01]  /*1610*/  FADD.FTZ R120, R167, R14 ;  /* 0x0000000ea7787221 */ /* 0x000fe20000010000 */
[----:B------:R-:W-:Y:S01]  /*1620*/  FFMA.FTZ R121, R13, R14, R168 ;  /* 0x0000000e0d797223 */ /* 0x000fe200000100a8 */
[----:B------:R-:W-:Y:S01]  /*1630*/  FADD.FTZ R140, -R164, R15 ;  /* 0x0000000fa48c7221 */ /* 0x000fe20000010100 */
[----:B------:R-:W-:Y:S01]  /*1640*/  FMUL.FTZ R15, R152, UR24 ;  /* 0x00000018980f7c20 */ /* 0x000fe20008410000 */
        /* <DEDUP_REMOVED lines=13> */
.L_x_9663:
[----:B------:R-:W-:Y:S05]  /*1720*/  BSYNC.RECONVERGENT B1 ;  /* 0x0000000000017941 */ /* 0x000fea0003800200 */
.L_x_9662:
        /* <DEDUP_REMOVED lines=22> */
[----:B------:R-:W-:Y:S01]  /*1890*/  FMUL.FTZ R139, R85, R121 ;  /* 0x00000079558b7220 */ /* 0x000fe20000410000 */
[----:B------:R-:W-:Y:S01]  /*18a0*/  FADD.FTZ R120, R167, R130 ;  /* 0x00000082a7787221 */ /* 0x000fe20000010000 */
[----:B------:R-:W-:Y:S01]  /*18b0*/  FFMA.FTZ R121, R5, R130, R168 ;  /* 0x0000008205797223 */ /* 0x000fe200000100a8 */
[----:B------:R-:W-:Y:S01]  /*18c0*/  FMUL.FTZ R135, R126, UR24 ;  /* 0x000000187e877c20 */ /* 0x000fe20008410000 */
[----:B------:R-:W-:Y:S01]  /*18d0*/  FADD.FTZ R127, -R164, R127 ;  /* 0x0000007fa47f7221 */ /* 0x000fe20000010100 */
[----:B------:R-:W-:Y:S01]  /*18e0*/  FADD.FTZ R125, R120, R139 ;  /* 0x0000008b787d7221 */ /* 0x000fe20000010000 */
[----:B0-----:R-:W-:Y:S01]  /*18f0*/  FMUL.FTZ R150, R86, R122 ;  /* 0x0000007a56967220 */ /* 0x001fe20000410000 */
        /* <DEDUP_REMOVED lines=12> */
.L_x_9653:
        /* <DEDUP_REMOVED lines=10> */
[----:B------:R-:W-:Y:S02]  /*1a60*/  ISETP.GE.U32.AND P1, PT, R2, 0x100, PT ;  /* 0x000001000200780c */ /* 0x000fe40003f26070 */
[----:B------:R-:W-:-:S09]  /*1a70*/  MOV R125, R163 ;  /* 0x000000a3007d7202 */ /* 0x000fd20000000f00 */
[----:B------:R-:W0:Y:S01]  /*1a80*/  @P0 LDC.64 R120, c[0x0][0x438] ;  /* 0x00010e00ff780b82 */ /* 0x000e220000000a00 */
[----:B------:R-:W-:-:S07]  /*1a90*/  ISETP.GE.U32.AND P2, PT, R2, 0x180, PT ;  /* 0x000001800200780c */ /* 0x000fce0003f46070 */
[----:B------:R-:W1:Y:S01]  /*1aa0*/  @P1 LDC.64 R122, c[0x0][0x438] ;  /* 0x00010e00ff7a1b82 */ /* 0x000e620000000a00 */
[----:B0-----:R-:W-:-:S07]  /*1ab0*/  @P0 IMAD.WIDE.U32 R126, R125, 0x10, R120 ;  /* 0x000000107d7e0825 */ /* 0x001fce00078e0078 */
[----:B------:R-:W0:Y:S01]  /*1ac0*/  @P2 LDC.64 R120, c[0x0][0x438] ;  /* 0x00010e00ff782b82 */ /* 0x000e220000000a00 */
[----:B------:R-:W-:Y:S01]  /*1ad0*/  @P0 IADD3 R125, PT, PT, R125, 0x80, RZ ;  /* 0x000000807d7d0810 */ /* 0x000fe20007ffe0ff */
[----:B------:R2:W5:Y:S01]  /*1ae0*/  @P0 LDG.E.128 R32, desc[UR10][R126.64] ;  /* 0x0000000a7e200981 */ /* 0x000562000c1e1d00 */
[----:B------:R-:W-:-:S03]  /*1af0*/  ISETP.GE.U32.AND P0, PT, R2, 0x200, PT ;  /* 0x000002000200780c */ /* 0x000fc60003f06070 */
[C---:B-1----:R-:W-:Y:S01]  /*1b00*/  @P1 IMAD.WIDE.U32 R122, R125.reuse, 0x10, R122 ;  /* 0x000000107d7a1825 */ /* 0x042fe200078e007a */
[----:B------:R-:W-:-:S04]  /*1b10*/  @P1 IADD3 R125, PT, PT, R125, 0x80, RZ ;  /* 0x000000807d7d1810 */ /* 0x000fc80007ffe0ff */
[----:B------:R1:W5:Y:S01]  /*1b20*/  @P1 LDG.E.128 R28, desc[UR10][R122.64] ;  /* 0x0000000a7a1c1981 */ /* 0x000362000c1e1d00 */
[----:B------:R-:W-:-:S04]  /*1b30*/  ISETP.GE.U32.AND P1, PT, R2, 0x280, PT ;  /* 0x000002800200780c */ /* 0x000fc80003f26070 */
[----:B--2---:R-:W2:Y:S01]  /*1b40*/  @P0 LDC.64 R126, c[0x0][0x438] ;  /* 0x00010e00ff7e0b82 */ /* 0x004ea20000000a00 */
[C---:B0-----:R-:W-:Y:S01]  /*1b50*/  @P2 IMAD.WIDE.U32 R120, R125.reuse, 0x10, R120 ;  /* 0x000000107d782825 */ /* 0x041fe200078e0078 */
[----:B------:R-:W-:-:S07]  /*1b60*/  @P2 IADD3 R125, PT, PT, R125, 0x80, RZ ;  /* 0x000000807d7d2810 */ /* 0x000fce0007ffe0ff */
[----:B-1----:R-:W0:Y:S01]  /*1b70*/  @P1 LDC.64 R122, c[0x0][0x438] ;  /* 0x00010e00ff7a1b82 */ /* 0x002e220000000a00 */
[----:B------:R1:W5:Y:S01]  /*1b80*/  @P2 LDG.E.128 R24, desc[UR10][R120.64] ;  /* 0x0000000a78182981 */ /* 0x000362000c1e1d00 */
[----:B------:R-:W-:Y:S01]  /*1b90*/  ISETP.GE.U32.AND P2, PT, R2, 0x300, PT ;  /* 0x000003000200780c */ /* 0x000fe20003f46070 */
[----:B--2---:R-:W-:-:S12]  /*1ba0*/  @P0 IMAD.WIDE.U32 R126, R125, 0x10, R126 ;  /* 0x000000107d7e0825 */ /* 0x004fd800078e007e */
[----:B-1----:R-:W1:Y:S01]  /*1bb0*/  @P2 LDC.64 R120, c[0x0][0x438] ;  /* 0x00010e00ff782b82 */ /* 0x002e620000000a00 */
[----:B------:R-:W-:Y:S01]  /*1bc0*/  @P0 IADD3 R125, PT, PT, R125, 0x80, RZ ;  /* 0x000000807d7d0810 */ /* 0x000fe20007ffe0ff */
[----:B------:R2:W5:Y:S04]  /*1bd0*/  @P0 LDG.E.128 R20, desc[UR10][R126.64] ;  /* 0x0000000a7e140981 */ /* 0x000568000c1e1d00 */
[C---:B0-----:R-:W-:Y:S01]  /*1be0*/  @P1 IMAD.WIDE.U32 R122, R125.reuse, 0x10, R122 ;  /* 0x000000107d7a1825 */ /* 0x041fe200078e007a */
[----:B------:R-:W-:-:S04]  /*1bf0*/  @P1 IADD3 R125, PT, PT, R125, 0x80, RZ ;  /* 0x000000807d7d1810 */ /* 0x000fc80007ffe0ff */
[----:B------:R2:W5:Y:S01]  /*1c00*/  @P1 LDG.E.128 R16, desc[UR10][R122.64] ;  /* 0x0000000a7a101981 */ /* 0x000562000c1e1d00 */
[----:B-1----:R-:W-:-:S05]  /*1c10*/  @P2 IMAD.WIDE.U32 R120, R125, 0x10, R120 ;  /* 0x000000107d782825 */ /* 0x002fca00078e0078 */
[----:B------:R2:W5:Y:S02]  /*1c20*/  @P2 LDG.E.128 R108, desc[UR10][R120.64] ;  /* 0x0000000a786c2981 */ /* 0x000564000c1e1d00 */
.L_x_9664:
[----:B------:R-:W-:Y:S05]  /*1c30*/  BSYNC.RECONVERGENT B0 ;  /* 0x0000000000007941 */ /* 0x000fea0003800200 */
.L_x_9652:
[----:B--2---:R-:W0:Y:S01]  /*1c40*/  SHFL.DOWN PT, R120, R167, 0x10, 0x1f ;  /* 0x0a001f00a7787f89 */ /* 0x004e2200000e0000 */
        /* <DEDUP_REMOVED lines=30> */
.L_x_9666:
[----:B------:R-:W-:Y:S05]  /*1e30*/  BSYNC.RECONVERGENT B0 ;  /* 0x0000000000007941 */ /* 0x000fea0003800200 */
.L_x_9665:
[----:B------:R-:W1:Y:S08]  /*1e40*/  S2UR UR7, SR_CgaCtaId ;  /* 0x00000000000779c3 */ /* 0x000e700000008800 */
[----:B------:R-:W-:Y:S01]  /*1e50*/  BAR.SYNC.DEFER_BLOCKING 0x0 ;  /* 0x0000000000007b1d */ /* 0x000fe20000010000 */
[----:B------:R-:W-:Y:S02]  /*1e60*/  ISETP.GE.U32.AND P1, PT, R2, 0x80, PT ;  /* 0x000000800200780c */ /* 0x000fe40003f26070 */
        /* <DEDUP_REMOVED lines=15> */
[----:B------:R-:W-:Y:S01]  /*1f60*/  MOV R121, UR29 ;  /* 0x0000001d00797c02 */ /* 0x000fe20008000f00 */
[----:B------:R-:W-:Y:S02]  /*1f70*/  FADD.FTZ R125, R125, R120 ;  /* 0x000000787d7d7221 */ /* 0x000fe40000010000 */
[----:B------:R-:W-:Y:S01]  /*1f80*/  FADD.FTZ R123, R123, R124 ;  /* 0x0000007c7b7b7221 */ /* 0x000fe20000010000 */
[----:B------:R-:W-:Y:S01]  /*1f90*/  ISETP.GE.AND P3, PT, R121, 0x1, PT ;  /* 0x000000017900780c */ /* 0x000fe20003f66270 */
[----:B------:R-:W-:Y:S02]  /*1fa0*/  FADD.FTZ R122, R122, R125 ;  /* 0x0000007d7a7a7221 */ /* 0x000fe40000010000 */
[----:B------:R-:W-:-:S02]  /*1fb0*/  FMUL.FTZ R123, R123, UR27 ;  /* 0x0000001b7b7b7c20 */ /* 0x000fc40008410000 */
[----:B------:R-:W-:Y:S01]  /*1fc0*/  FMUL.FTZ R124, R122, UR27 ;  /* 0x0000001b7a7c7c20 */ /* 0x000fe20008410000 */
[----:B------:R-:W-:Y:S02]  /*1fd0*/  HFMA2 R122, -RZ, RZ, 0, 0 ;  /* 0x00000000ff7a7431 */ /* 0x000fe400000001ff */
[----:B------:R-:W-:Y:S02]  /*1fe0*/  R2UR UR6, R123 ;  /* 0x000000007b0672ca */ /* 0x000fe400000e0000 */
[----:B------:R-:W-:Y:S02]  /*1ff0*/  P2R R123, PR, RZ, 0x2 ;  /* 0x00000002ff7b7803 */ /* 0x000fe40000000000 */
[----:B------:R-:W-:Y:S02]  /*2000*/  FSEL R124, R124, RZ, !P0 ;  /* 0x000000ff7c7c7208 */ /* 0x000fe40004000000 */
[----:B------:R-:W-:-:S05]  /*2010*/  @P3 IADD3 R121, PT, PT, R121, -0x1, RZ ;  /* 0xffffffff79793810 */ /* 0x000fca0007ffe0ff */
[----:B------:R-:W-:-:S05]  /*2020*/  @P3 IMAD R121, R121, UR8, RZ ;  /* 0x0000000879793c24 */ /* 0x000fca000f8e02ff */
[----:B------:R-:W-:-:S04]  /*2030*/  @P3 SHF.R.S32.HI R120, RZ, 0x1f, R121 ;  /* 0x0000001fff783819 */ /* 0x000fc80000011479 */
[----:B------:R-:W-:-:S04]  /*2040*/  @P3 LEA.HI R121, R120, R121, RZ, 0x2 ;  /* 0x0000007978793211 */ /* 0x000fc800078f10ff */
[----:B------:R-:W-:Y:S01]  /*2050*/  @P3 LEA.HI.SX32 R122, R121, R0, 0x1e ;  /* 0x00000000797a3211 */ /* 0x000fe200078ff2ff */
[----:B------:R-:W-:Y:S06]  /*2060*/  @!P1 BRA `(.L_x_9668) ;  /* 0x0000000800509947 */ /* 0x000fec0003800000 */
        /* <DEDUP_REMOVED lines=33> */
.L_x_9670:
[--C-:B------:R-:W-:Y:S01]  /*2280*/  FFMA.FTZ R117, R3, UR6, R124.reuse ;  /* 0x0000000603757c23 */ /* 0x100fe2000801007c */
[----:B------:R-:W-:Y:S01]  /*2290*/  ISETP.LT.AND P1, PT, RZ, UR25, PT ;  /* 0x00000019ff007c0c */ /* 0x000fe2000bf21270 */
[--C-:B------:R-:W-:Y:S01]  /*22a0*/  FFMA.FTZ R118, R128, UR6, R124.reuse ;  /* 0x0000000680767c23 */ /* 0x100fe2000801007c */
[----:B------:R-:W-:Y:S01]  /*22b0*/  FFMA.FTZ R119, R137, UR6, R124 ;  /* 0x0000000689777c23 */ /* 0x000fe2000801007c */
[----:B------:R-:W-:Y:S01]  /*22c0*/  FADD.FTZ R117, R138, -R117 ;  /* 0x800000758a757221 */ /* 0x000fe20000010000 */
[----:B------:R-:W-:Y:S01]  /*22d0*/  ISETP.LT.AND P0, PT, RZ, UR29, PT ;  /* 0x0000001dff007c0c */ /* 0x000fe2000bf01270 */
[----:B------:R-:W-:Y:S01]  /*22e0*/  FADD.FTZ R118, R149, -R118 ;  /* 0x8000007695767221 */ /* 0x000fe20000010000 */
[----:B------:R-:W-:Y:S01]  /*22f0*/  FADD.FTZ R119, R162, -R119 ;  /* 0x80000077a2777221 */ /* 0x000fe20000010000 */
[----:B------:R-:W-:Y:S01]  /*2300*/  FMUL.FTZ R117, R117, UR24 ;  /* 0x0000001875757c20 */ /* 0x000fe20008410000 */
[----:B------:R-:W-:Y:S01]  /*2310*/  FFMA.FTZ R120, R160, UR6, R124 ;  /* 0x00000006a0787c23 */ /* 0x000fe2000801007c */
[----:B------:R-:W-:Y:S01]  /*2320*/  FMUL.FTZ R118, R118, UR24 ;  /* 0x0000001876767c20 */ /* 0x000fe20008410000 */
[----:B------:R-:W-:-:S02]  /*2330*/  FMUL.FTZ R119, R119, UR24 ;  /* 0x0000001877777c20 */ /* 0x000fc40008410000 */
[----:B------:R-:W-:Y:S01]  /*2340*/  FSEL R116, R117, RZ, P1 ;  /* 0x000000ff75747208 */ /* 0x000fe20000800000 */
[----:B------:R-:W-:-:S04]  /*2350*/  FADD.FTZ R120, R161, -R120 ;  /* 0x80000078a1787221 */ /* 0x000fc80000010000 */
[----:B------:R-:W-:Y:S01]  /*2360*/  FMUL.FTZ R117, R116, UR28 ;  /* 0x0000001c74757c20 */ /* 0x000fe20008410000 */
[----:B------:R-:W-:-:S04]  /*2370*/  FMUL.FTZ R121, R120, UR24 ;  /* 0x0000001878797c20 */ /* 0x000fc80008410000 */
[----:B------:R-:W-:Y:S02]  /*2380*/  SEL R112, R117, R112, P0 ;  /* 0x0000007075707207 */ /* 0x000fe40000000000 */
[----:B------:R-:W-:Y:S02]  /*2390*/  FSEL R117, R118, RZ, P1 ;  /* 0x000000ff76757208 */ /* 0x000fe40000800000 */
[----:B------:R-:W-:Y:S02]  /*23a0*/  FSEL R118, R119, RZ, P1 ;  /* 0x000000ff77767208 */ /* 0x000fe40000800000 */
[----:B------:R-:W-:Y:S01]  /*23b0*/  FSEL R121, R121, RZ, P1 ;  /* 0x000000ff79797208 */ /* 0x000fe20000800000 */
[----:B------:R-:W-:Y:S02]  /*23c0*/  FMUL.FTZ R120, R117, UR28 ;  /* 0x0000001c75787c20 */ /* 0x000fe40008410000 */
[----:B------:R-:W-:-:S03]  /*23d0*/  FMUL.FTZ R119, R118, UR28 ;  /* 0x0000001c76777c20 */ /* 0x000fc60008410000 */
[----:B------:R-:W-:Y:S02]  /*23e0*/  SEL R113, R120, R113, P0 ;  /* 0x0000007178717207 */ /* 0x000fe40000000000 */
[----:B------:R-:W-:Y:S02]  /*23f0*/  SEL R114, R119, R114, P0 ;  /* 0x0000007277727207 */ /* 0x000fe40000000000 */
[----:B------:R-:W-:Y:S01]  /*2400*/  MOV R119, R121 ;  /* 0x0000007900777202 */ /* 0x000fe20000000f00 */
[----:B------:R-:W-:Y:S06]  /*2410*/  @!P3 BRA `(.L_x_9671) ;  /* 0x00000004003cb947 */ /* 0x000fec0003800000 */
[----:B------:R-:W-:Y:S01]  /*2420*/  FMUL.FTZ R115, R121, UR28 ;  /* 0x0000001c79737c20 */ /* 0x000fe20008410000 */
[----:B------:R-:W-:Y:S06]  /*2430*/  BRA `(.L_x_9671) ;  /* 0x0000000400347947 */ /* 0x000fec0003800000 */
.L_x_9669:
        /* <DEDUP_REMOVED lines=8> */
[----:B-----5:R-:W-:-:S03]  /*24c0*/  MOV R125, R34 ;  /* 0x00000022007d7202 */ /* 0x020fc60000000f00 */
[----:B------:R-:W-:Y:S01]  /*24d0*/  @P0 FFMA.FTZ R120, R128, UR6, R124 ;  /* 0x0000000680780c23 */ /* 0x000fe2000801007c */
[----:B------:R-:W-:-:S03]  /*24e0*/  PLOP3.LUT P0, PT, PT, PT, UP2, 0x80, 0x8 ;  /* 0x000000000008781c */ /* 0x000fc60003f0f028 */
[----:B------:R-:W-:Y:S01]  /*24f0*/  @P2 FADD.FTZ R126, R149, -R120 ;  /* 0x80000078957e2221 */ /* 0x000fe20000010000 */
[----:B------:R-:W-:Y:S01]  /*2500*/  @P1 FFMA.FTZ R121, R137, UR6, R124 ;  /* 0x0000000689791c23 */ /* 0x000fe2000801007c */
[----:B------:R-:W-:Y:S02]  /*2510*/  PLOP3.LUT P2, PT, PT, PT, UP2, 0x80, 0x8 ;  /* 0x000000000008781c */ /* 0x000fe40003f4f028 */
[----:B------:R-:W-:Y:S01]  /*2520*/  PLOP3.LUT P1, PT, PT, PT, UP2, 0x80, 0x8 ;  /* 0x000000000008781c */ /* 0x000fe20003f2f028 */
[----:B------:R-:W-:Y:S01]  /*2530*/  @P4 FADD.FTZ R121, R162, -R121 ;  /* 0x80000079a2794221 */ /* 0x000fe20000010000 */
[----:B------:R-:W-:Y:S01]  /*2540*/  MOV R120, R33 ;  /* 0x0000002100787202 */ /* 0x000fe20000000f00 */
[----:B------:R-:W-:Y:S01]  /*2550*/  @P5 FFMA.FTZ R120, R126, UR24, R33 ;  /* 0x000000187e785c23 */ /* 0x000fe20008010021 */
[----:B------:R-:W-:Y:S02]  /*2560*/  ISETP.LT.AND P4, PT, RZ, UR29, PT ;  /* 0x0000001dff007c0c */ /* 0x000fe4000bf81270 */
[----:B------:R-:W-:Y:S01]  /*2570*/  @P0 FFMA.FTZ R125, R121, UR24, R34 ;  /* 0x00000018797d0c23 */ /* 0x000fe20008010022 */
[----:B------:R-:W-:Y:S01]  /*2580*/  PLOP3.LUT P0, PT, PT, PT, UP2, 0x80, 0x8 ;  /* 0x000000000008781c */ /* 0x000fe20003f0f028 */
[----:B------:R-:W-:-:S02]  /*2590*/  FMUL.FTZ R120, R120, UR28 ;  /* 0x0000001c78787c20 */ /* 0x000fc40008410000 */
[----:B------:R-:W-:Y:S01]  /*25a0*/  FMUL.FTZ R125, R125, UR28 ;  /* 0x0000001c7d7d7c20 */ /* 0x000fe20008410000 */
[----:B------:R-:W-:Y:S02]  /*25b0*/  @P2 FFMA.FTZ R121, R3, UR6, R124 ;  /* 0x0000000603792c23 */ /* 0x000fe4000801007c */
[----:B------:R-:W-:Y:S02]  /*25c0*/  SEL R113, R120, R113, P4 ;  /* 0x0000007178717207 */ /* 0x000fe40002000000 */
[----:B------:R-:W-:Y:S01]  /*25d0*/  @P1 FADD.FTZ R121, R138, -R121 ;  /* 0x800000798a791221 */ /* 0x000fe20000010000 */
[----:B------:R-:W-:Y:S02]  /*25e0*/  MOV R120, R32 ;  /* 0x0000002000787202 */ /* 0x000fe40000000f00 */
[----:B------:R-:W-:Y:S02]  /*25f0*/  SEL R114, R125, R114, P4 ;  /* 0x000000727d727207 */ /* 0x000fe40002000000 */
[----:B------:R-:W-:-:S04]  /*2600*/  @P0 FFMA.FTZ R120, R121, UR24, R32 ;  /* 0x0000001879780c23 */ /* 0x000fc80008010020 */
[----:B------:R-:W-:-:S05]  /*2610*/  FMUL.FTZ R121, R120, UR28 ;  /* 0x0000001c78797c20 */ /* 0x000fca0008410000 */
        /* <DEDUP_REMOVED lines=11> */
.L_x_9672:
        /* <DEDUP_REMOVED lines=8> */
[----:B------:R-:W-:Y:S02]  /*2750*/  PLOP3.LUT P0, PT, PT, PT, UP2, 0x80, 0x8 ;  /* 0x000000000008781c */ /* 0x000fe40003f0f028 */
[----:B------:R-:W-:Y:S01]  /*2760*/  MOV R118, R34 ;  /* 0x0000002200767202 */ /* 0x000fe20000000f00 */
[----:B------:R-:W-:Y:S01]  /*2770*/  @P4 FADD.FTZ R116, R161, -R116 ;  /* 0x80000074a1744221 */ /* 0x000fe20000010000 */
[----:B------:R-:W-:-:S03]  /*2780*/  PLOP3.LUT P4, PT, PT, PT, UP2, 0x80, 0x8 ;  /* 0x000000000008781c */ /* 0x000fc60003f8f028 */
[----:B------:R-:W-:Y:S01]  /*2790*/  @P5 FFMA.FTZ R119, R116, UR24, R35 ;  /* 0x0000001874775c23 */ /* 0x000fe20008010023 */
[----:B------:R-:W-:Y:S01]  /*27a0*/  @P1 FFMA.FTZ R116, R128, UR6, R124 ;  /* 0x0000000680741c23 */ /* 0x000fe2000801007c */
[----:B------:R-:W-:Y:S02]  /*27b0*/  PLOP3.LUT P1, PT, PT, PT, UP2, 0x80, 0x8 ;  /* 0x000000000008781c */ /* 0x000fe40003f2f028 */
[----:B------:R-:W-:Y:S01]  /*27c0*/  @P3 FMUL.FTZ R115, R119, UR28 ;  /* 0x0000001c77733c20 */ /* 0x000fe20008410000 */
[----:B------:R-:W-:Y:S01]  /*27d0*/  @P2 FADD.FTZ R116, R149, -R116 ;  /* 0x8000007495742221 */ /* 0x000fe20000010000 */
[----:B------:R-:W-:Y:S01]  /*27e0*/  PLOP3.LUT P2, PT, PT, PT, UP2, 0x80, 0x8 ;  /* 0x000000000008781c */ /* 0x000fe20003f4f028 */
[----:B------:R-:W-:Y:S01]  /*27f0*/  @P0 FFMA.FTZ R121, R137, UR6, R124 ;  /* 0x0000000689790c23 */ /* 0x000fe2000801007c */
[----:B------:R-:W-:Y:S02]  /*2800*/  PLOP3.LUT P0, PT, PT, PT, UP2, 0x80, 0x8 ;  /* 0x000000000008781c */ /* 0x000fe40003f0f028 */
[----:B------:R-:W-:Y:S01]  /*2810*/  @P4 FFMA.FTZ R117, R116, UR24, R33 ;  /* 0x0000001874754c23 */ /* 0x000fe20008010021 */
[----:B------:R-:W-:-:S02]  /*2820*/  PLOP3.LUT P4, PT, PT, PT, UP2, 0x80, 0x8 ;  /* 0x000000000008781c */ /* 0x000fc40003f8f028 */
[----:B------:R-:W-:Y:S01]  /*2830*/  MOV R116, R32 ;  /* 0x0000002000747202 */ /* 0x000fe20000000f00 */
[----:B------:R-:W-:Y:S01]  /*2840*/  FMUL.FTZ R120, R117, UR28 ;  /* 0x0000001c75787c20 */ /* 0x000fe20008410000 */
[----:B------:R-:W-:Y:S01]  /*2850*/  @P1 FADD.FTZ R121, R162, -R121 ;  /* 0x80000079a2791221 */ /* 0x000fe20000010000 */
[----:B------:R-:W-:-:S08]  /*2860*/  PLOP3.LUT P1, PT, PT, PT, UP2, 0x80, 0x8 ;  /* 0x000000000008781c */ /* 0x000fd00003f2f028 */
[----:B------:R-:W-:Y:S01]  /*2870*/  @P4 FFMA.FTZ R118, R121, UR24, R34 ;  /* 0x0000001879764c23 */ /* 0x000fe20008010022 */
[----:B------:R-:W-:-:S04]  /*2880*/  @P2 FFMA.FTZ R121, R3, UR6, R124 ;  /* 0x0000000603792c23 */ /* 0x000fc8000801007c */
[----:B------:R-:W-:Y:S01]  /*2890*/  @P0 FADD.FTZ R121, R138, -R121 ;  /* 0x800000798a790221 */ /* 0x000fe20000010000 */
[----:B------:R-:W-:-:S03]  /*28a0*/  ISETP.LT.AND P0, PT, RZ, UR29, PT ;  /* 0x0000001dff007c0c */ /* 0x000fc6000bf01270 */
[----:B------:R-:W-:Y:S01]  /*28b0*/  @P1 FFMA.FTZ R116, R121, UR24, R32 ;  /* 0x0000001879741c23 */ /* 0x000fe20008010020 */
[----:B------:R-:W-:Y:S01]  /*28c0*/  FMUL.FTZ R121, R118, UR28 ;  /* 0x0000001c76797c20 */ /* 0x000fe20008410000 */
[----:B------:R-:W-:-:S04]  /*28d0*/  SEL R113, R120, R113, P0 ;  /* 0x0000007178717207 */ /* 0x000fc80000000000 */
[----:B------:R-:W-:Y:S01]  /*28e0*/  SEL R114, R121, R114, P0 ;  /* 0x0000007279727207 */ /* 0x000fe20000000000 */
[----:B------:R-:W-:-:S05]  /*28f0*/  FMUL.FTZ R121, R116, UR28 ;  /* 0x0000001c74797c20 */ /* 0x000fca0008410000 */
[----:B------:R-:W-:-:S07]  /*2900*/  SEL R112, R121, R112, P0 ;  /* 0x0000007079707207 */ /* 0x000fce0000000000 */
.L_x_9671:
        /* <DEDUP_REMOVED lines=10> */
.L_x_9668:
[----:B------:R-:W-:Y:S05]  /*29b0*/  BSYNC.RECONVERGENT B0 ;  /* 0x0000000000007941 */ /* 0x000fea0003800200 */
.L_x_9667:
        /* <DEDUP_REMOVED lines=14> */
[----:B-1---5:R-:W-:Y:S02]  /*2aa0*/  MOV R117, R29 ;  /* 0x0000001d00757202 */ /* 0x022fe40000000f00 */
[----:B------:R-:W-:Y:S02]  /*2ab0*/  MOV R118, R30 ;  /* 0x0000001e00767202 */ /* 0x000fe40000000f00 */
[----:B------:R-:W-:-:S03]  /*2ac0*/  MOV R120, R31 ;  /* 0x0000001f00787202 */ /* 0x000fc60000000f00 */
        /* <DEDUP_REMOVED lines=12> */
[----:B------:R-:W-:-:S05]  /*2b90*/  PLOP3.LUT P1, PT, PT, PT, UP2, 0x80, 0x8 ;  /* 0x000000000008781c */ /* 0x000fca0003f2f028 */
[----:B------:R-:W-:Y:S01]  /*2ba0*/  @P2 FFMA.FTZ R116, R146, UR6, R124 ;  /* 0x0000000692742c23 */ /* 0x000fe2000801007c */
[----:B------:R-:W-:-:S03]  /*2bb0*/  PLOP3.LUT P2, PT, PT, PT, UP2, 0x80, 0x8 ;  /* 0x000000000008781c */ /* 0x000fc60003f4f028 */
[----:B------:R-:W-:Y:S01]  /*2bc0*/  @P4 FADD.FTZ R116, R159, -R116 ;  /* 0x800000749f744221 */ /* 0x000fe20000010000 */
[----:B------:R-:W-:-:S03]  /*2bd0*/  PLOP3.LUT P4, PT, PT, PT, UP2, 0x80, 0x8 ;  /* 0x000000000008781c */ /* 0x000fc60003f8f028 */
[----:B------:R-:W-:Y:S01]  /*2be0*/  @P1 FFMA.FTZ R120, R116, UR24, R31 ;  /* 0x0000001874781c23 */ /* 0x000fe2000801001f */
[----:B------:R-:W-:Y:S02]  /*2bf0*/  PLOP3.LUT P1, PT, PT, PT, UP2, 0x80, 0x8 ;  /* 0x000000000008781c */ /* 0x000fe40003f2f028 */
[----:B------:R-:W-:-:S03]  /*2c00*/  MOV R116, R28 ;  /* 0x0000001c00747202 */ /* 0x000fc60000000f00 */
[----:B------:R-:W-:-:S04]  /*2c10*/  @P2 FFMA.FTZ R119, R7, UR6, R124 ;  /* 0x0000000607772c23 */ /* 0x000fc8000801007c */
[----:B------:R-:W-:-:S04]  /*2c20*/  @P4 FADD.FTZ R119, R136, -R119 ;  /* 0x8000007788774221 */ /* 0x000fc80000010000 */
[----:B------:R-:W-:Y:S01]  /*2c30*/  @P1 FFMA.FTZ R116, R119, UR24, R28 ;  /* 0x0000001877741c23 */ /* 0x000fe2000801001c */
[----:B------:R-:W-:Y:S01]  /*2c40*/  FMUL.FTZ R119, R118, UR28 ;  /* 0x0000001c76777c20 */ /* 0x000fe20008410000 */
[----:B------:R-:W-:-:S04]  /*2c50*/  ISETP.LT.AND P1, PT, RZ, UR29, PT ;  /* 0x0000001dff007c0c */ /* 0x000fc8000bf21270 */
[----:B------:R-:W-:Y:S01]  /*2c60*/  SEL R114, R119, R114, P1 ;  /* 0x0000007277727207 */ /* 0x000fe20000800000 */
[----:B------:R-:W-:Y:S01]  /*2c70*/  FMUL.FTZ R119, R116, UR28 ;  /* 0x0000001c74777c20 */ /* 0x000fe20008410000 */
[----:B------:R-:W-:-:S04]  /*2c80*/  SEL R113, R126, R113, P1 ;  /* 0x000000717e717207 */ /* 0x000fc80000800000 */
[----:B------:R-:W-:Y:S02]  /*2c90*/  SEL R112, R119, R112, P1 ;  /* 0x0000007077707207 */ /* 0x000fe40000800000 */
[----:B------:R-:W-:Y:S01]  /*2ca0*/  MOV R119, R120 ;  /* 0x0000007800777202 */ /* 0x000fe20000000f00 */
[----:B------:R-:W-:Y:S06]  /*2cb0*/  @!P3 BRA `(.L_x_9677) ;  /* 0x000000040084b947 */ /* 0x000fec0003800000 */
[----:B------:R-:W-:Y:S01]  /*2cc0*/  FMUL.FTZ R115, R120, UR28 ;  /* 0x0000001c78737c20 */ /* 0x000fe20008410000 */
[----:B------:R-:W-:Y:S06]  /*2cd0*/  BRA `(.L_x_9677) ;  /* 0x00000004007c7947 */ /* 0x000fec0003800000 */
.L_x_9676:
[----:B------:R-:W-:Y:S02]  /*2ce0*/  PLOP3.LUT P4, PT, PT, PT, UP2, 0x80, 0x8 ;  /* 0x000000000008781c */ /* 0x000fe40003f8f028 */
[----:B------:R-:W-:Y:S02]  /*2cf0*/  PLOP3.LUT P1, PT, PT, PT, UP2, 0x80, 0x8 ;  /* 0x000000000008781c */ /* 0x000fe40003f2f028 */
[----:B------:R-:W-:Y:S02]  /*2d00*/  PLOP3.LUT P2, PT, PT, PT, UP2, 0x80, 0x8 ;  /* 0x000000000008781c */ /* 0x000fe40003f4f028 */
[----:B-1---5:R-:W-:-:S07]  /*2d10*/  MOV R121, R29 ;  /* 0x0000001d00797202 */ /* 0x022fce0000000f00 */
[----:B------:R-:W-:Y:S01]  /*2d20*/  @P4 FFMA.FTZ R120, R6, UR6, R124 ;  /* 0x0000000606784c23 */ /* 0x000fe2000801007c */
[----:B------:R-:W-:-:S03]  /*2d30*/  PLOP3.LUT P4, PT, PT, PT, UP2, 0x80, 0x8 ;  /* 0x000000000008781c */ /* 0x000fc60003f8f028 */
[----:B------:R-:W-:Y:S01]  /*2d40*/  @P1 FADD.FTZ R120, R147, -R120 ;  /* 0x8000007893781221 */ /* 0x000fe20000010000 */
[----:B------:R-:W-:-:S03]  /*2d50*/  PLOP3.LUT P1, PT, PT, PT, UP2, 0x80, 0x8 ;  /* 0x000000000008781c */ /* 0x000fc60003f2f028 */
[----:B------:R-:W-:Y:S01]  /*2d60*/  @P2 FFMA.FTZ R121, R120, UR24, R29 ;  /* 0x0000001878792c23 */ /* 0x000fe2000801001d */
[----:B------:R-:W-:Y:S02]  /*2d70*/  PLOP3.LUT P2, PT, PT, PT, UP2, 0x80, 0x8 ;  /* 0x000000000008781c */ /* 0x000fe40003f4f028 */
[----:B------:R-:W-:Y:S01]  /*2d80*/  MOV R120, R30 ;  /* 0x0000001e00787202 */ /* 0x000fe20000000f00 */
        /* <DEDUP_REMOVED lines=8> */
[----:B------:R-:W-:-:S03]  /*2e10*/  ISETP.LT.AND P4, PT, RZ, UR29, PT ;  /* 0x0000001dff007c0c */ /* 0x000fc6000bf81270 */
[----:B------:R-:W-:Y:S01]  /*2e20*/  @P1 FADD.FTZ R127, R136, -R121 ;  /* 0x80000079887f1221 */ /* 0x000fe20000010000 */
[----:B------:R-:W-:Y:S02]  /*2e30*/  MOV R121, R28 ;  /* 0x0000001c00797202 */ /* 0x000fe40000000f00 */
        /* <DEDUP_REMOVED lines=16> */
.L_x_9675:
[----:B-1----:R-:W0:Y:S02]  /*2f40*/  LDC.64 R120, c[0x0][0x478] ;  /* 0x00011e00ff787b82 */ /* 0x002e240000000a00 */
[----:B0-----:R-:W-:-:S04]  /*2f50*/  ISETP.NE.U32.AND P0, PT, R120, RZ, PT ;  /* 0x000000ff7800720c */ /* 0x001fc80003f05070 */
[----:B------:R-:W-:-:S13]  /*2f60*/  ISETP.NE.AND.EX P0, PT, R121, RZ, PT, P0 ;  /* 0x000000ff7900720c */ /* 0x000fda0003f05300 */
[----:B------:R-:W-:Y:S05]  /*2f70*/  @!P0 BRA `(.L_x_9678) ;  /* 0x0000000000708947 */ /* 0x000fea0003800000 */
        /* <DEDUP_REMOVED lines=9> */
[----:B------:R-:W-:-:S04]  /*3010*/  FFMA.FTZ R120, R146, UR6, R124 ;  /* 0x0000000692787c23 */ /* 0x000fc8000801007c */
[----:B------:R-:W-:Y:S01]  /*3020*/  FSEL R116, R116, RZ, P2 ;  /* 0x000000ff74747208 */ /* 0x000fe20001000000 */
[----:B------:R-:W-:-:S04]  /*3030*/  FADD.FTZ R120, R159, -R120 ;  /* 0x800000789f787221 */ /* 0x000fc80000010000 */
[----:B------:R-:W-:Y:S01]  /*3040*/  FMUL.FTZ R117, R116, UR28 ;  /* 0x0000001c74757c20 */ /* 0x000fe20008410000 */
[----:B------:R-:W-:-:S04]  /*3050*/  FMUL.FTZ R121, R120, UR24 ;  /* 0x0000001878797c20 */ /* 0x000fc80008410000 */
[----:B------:R-:W-:Y:S01]  /*3060*/  SEL R112, R117, R112, P1 ;  /* 0x0000007075707207 */ /* 0x000fe20000800000 */
[----:B------:R-:W-:Y:S01]  /*3070*/  FMUL.FTZ R117, R118, UR24 ;  /* 0x0000001876757c20 */ /* 0x000fe20008410000 */
[----:B------:R-:W-:Y:S01]  /*3080*/  FMUL.FTZ R118, R119, UR24 ;  /* 0x0000001877767c20 */ /* 0x000fe20008410000 */
[----:B------:R-:W-:-:S03]  /*3090*/  FSEL R121, R121, RZ, P2 ;  /* 0x000000ff79797208 */ /* 0x000fc60001000000 */
[----:B------:R-:W-:Y:S02]  /*30a0*/  FSEL R117, R117, RZ, P2 ;  /* 0x000000ff75757208 */ /* 0x000fe40001000000 */
[----:B------:R-:W-:-:S03]  /*30b0*/  FSEL R118, R118, RZ, P2 ;  /* 0x000000ff76767208 */ /* 0x000fc60001000000 */
        /* <DEDUP_REMOVED lines=8> */
.L_x_9678:
[--C-:B------:R-:W-:Y:S01]  /*3140*/  FFMA.FTZ R121, R7, UR6, R124.reuse ;  /* 0x0000000607797c23 */ /* 0x100fe2000801007c */
[----:B------:R-:W-:Y:S01]  /*3150*/  ISETP.LT.AND P2, PT, RZ, UR25, PT ;  /* 0x00000019ff007c0c */ /* 0x000fe2000bf41270 */
[----:B------:R-:W-:Y:S01]  /*3160*/  @P3 FFMA.FTZ R126, R146, UR6, R124 ;  /* 0x00000006927e3c23 */ /* 0x000fe2000801007c */
[----:B------:R-:W-:Y:S01]  /*3170*/  ISETP.LT.AND P1, PT, RZ, UR29, PT ;  /* 0x0000001dff007c0c */ /* 0x000fe2000bf21270 */
[----:B------:R-:W-:Y:S02]  /*3180*/  FADD.FTZ R121, R136, -R121 ;  /* 0x8000007988797221 */ /* 0x000fe40000010000 */
[----:B------:R-:W-:Y:S02]  /*3190*/  @P3 FADD.FTZ R126, R159, -R126 ;  /* 0x8000007e9f7e3221 */ /* 0x000fe40000010000 */
[----:B------:R-:W-:Y:S02]  /*31a0*/  FMUL.FTZ R120, R121, UR24 ;  /* 0x0000001879787c20 */ /* 0x000fe40008410000 */
[----:B------:R-:W-:-:S03]  /*31b0*/  @P3 FMUL.FTZ R126, R126, UR24 ;  /* 0x000000187e7e3c20 */ /* 0x000fc60008410000 */
[----:B------:R-:W-:Y:S02]  /*31c0*/  FSEL R120, R120, RZ, P2 ;  /* 0x000000ff78787208 */ /* 0x000fe40001000000 */
[----:B------:R-:W-:-:S03]  /*31d0*/  @P3 FSEL R126, R126, RZ, P2 ;  /* 0x000000ff7e7e3208 */ /* 0x000fc60001000000 */
[----:B------:R-:W-:Y:S01]  /*31e0*/  FMUL.FTZ R121, R120, UR28 ;  /* 0x0000001c78797c20 */ /* 0x000fe20008410000 */
[----:B------:R-:W-:Y:S01]  /*31f0*/  FFMA.FTZ R120, R6, UR6, R124 ;  /* 0x0000000606787c23 */ /* 0x000fe2000801007c */
[----:B------:R-:W-:-:S03]  /*3200*/  @P3 FMUL.FTZ R115, R126, UR28 ;  /* 0x0000001c7e733c20 */ /* 0x000fc60008410000 */
[----:B------:R-:W-:Y:S01]  /*3210*/  SEL R112, R121, R112, P1 ;  /* 0x0000007079707207 */ /* 0x000fe20000800000 */
[----:B------:R-:W-:Y:S01]  /*3220*/  FFMA.FTZ R121, R133, UR6, R124 ;  /* 0x0000000685797c23 */ /* 0x000fe2000801007c */
[----:B------:R-:W-:-:S03]  /*3230*/  FADD.FTZ R120, R147, -R120 ;  /* 0x8000007893787221 */ /* 0x000fc60000010000 */
[----:B------:R-:W-:Y:S01]  /*3240*/  FADD.FTZ R121, R158, -R121 ;  /* 0x800000799e797221 */ /* 0x000fe20000010000 */
[----:B------:R-:W-:-:S03]  /*3250*/  FMUL.FTZ R120, R120, UR24 ;  /* 0x0000001878787c20 */ /* 0x000fc60008410000 */
[----:B------:R-:W-:Y:S02]  /*3260*/  FMUL.FTZ R121, R121, UR24 ;  /* 0x0000001879797c20 */ /* 0x000fe40008410000 */
[----:B------:R-:W-:-:S03]  /*3270*/  FSEL R120, R120, RZ, P2 ;  /* 0x000000ff78787208 */ /* 0x000fc60001000000 */
[----:B------:R-:W-:Y:S02]  /*3280*/  FSEL R121, R121, RZ, P2 ;  /* 0x000000ff79797208 */ /* 0x000fe40001000000 */
[----:B------:R-:W-:-:S03]  /*3290*/  FMUL.FTZ R120, R120, UR28 ;  /* 0x0000001c78787c20 */ /* 0x000fc60008410000 */
[----:B------:R-:W-:Y:S02]  /*32a0*/  FMUL.FTZ R121, R121, UR28 ;  /* 0x0000001c79797c20 */ /* 0x000fe40008410000 */
[----:B------:R-:W-:-:S03]  /*32b0*/  SEL R113, R120, R113, P1 ;  /* 0x0000007178717207 */ /* 0x000fc60000800000 */
[----:B------:R-:W-:-:S07]  /*32c0*/  SEL R114, R121, R114, P1 ;  /* 0x0000007279727207 */ /* 0x000fce0000800000 */
.L_x_9677:
        /* <DEDUP_REMOVED lines=8> */
.L_x_9674:
[----:B------:R-:W-:Y:S05]  /*3350*/  BSYNC.RECONVERGENT B0 ;  /* 0x0000000000007941 */ /* 0x000fea0003800200 */
.L_x_9673:
        /* <DEDUP_REMOVED lines=12> */
[----:B01---5:R-:W-:Y:S02]  /*3420*/  MOV R117, R25 ;  /* 0x0000001900757202 */ /* 0x023fe40000000f00 */
[----:B------:R-:W-:Y:S02]  /*3430*/  MOV R118, R26 ;  /* 0x0000001a00767202 */ /* 0x000fe40000000f00 */
[----:B------:R-:W-:-:S05]  /*3440*/  MOV R120, R27 ;  /* 0x0000001b00787202 */ /* 0x000fca0000000f00 */
        /* <DEDUP_REMOVED lines=12> */
[----:B------:R-:W-:-:S09]  /*3510*/  PLOP3.LUT P4, PT, PT, PT, UP2, 0x80, 0x8 ;  /* 0x000000000008781c */ /* 0x000fd20003f8f028 */
        /* <DEDUP_REMOVED lines=8> */
[----:B------:R-:W-:-:S09]  /*35a0*/  PLOP3.LUT P4, PT, PT, PT, UP2, 0x80, 0x8 ;  /* 0x000000000008781c */ /* 0x000fd20003f8f028 */
[----:B------:R-:W-:Y:S01]  /*35b0*/  @P2 FADD.FTZ R119, R134, -R119 ;  /* 0x8000007786772221 */ /* 0x000fe20000010000 */
[----:B------:R-:W-:-:S03]  /*35c0*/  ISETP.LT.AND P2, PT, RZ, UR29, PT ;  /* 0x0000001dff007c0c */ /* 0x000fc6000bf41270 */
[----:B------:R-:W-:Y:S01]  /*35d0*/  @P4 FFMA.FTZ R116, R119, UR24, R24 ;  /* 0x0000001877744c23 */ /* 0x000fe20008010018 */
[----:B------:R-:W-:Y:S01]  /*35e0*/  FMUL.FTZ R119, R118, UR28 ;  /* 0x0000001c76777c20 */ /* 0x000fe20008410000 */
[----:B------:R-:W-:-:S04]  /*35f0*/  SEL R113, R126, R113, P2 ;  /* 0x000000717e717207 */ /* 0x000fc80001000000 */
[----:B------:R-:W-:Y:S01]  /*3600*/  SEL R114, R119, R114, P2 ;  /* 0x0000007277727207 */ /* 0x000fe20001000000 */
[----:B------:R-:W-:-:S05]  /*3610*/  FMUL.FTZ R119, R116, UR28 ;  /* 0x0000001c74777c20 */ /* 0x000fca0008410000 */
[----:B------:R-:W-:Y:S02]  /*3620*/  SEL R112, R119, R112, P2 ;  /* 0x0000007077707207 */ /* 0x000fe40001000000 */
[----:B------:R-:W-:Y:S01]  /*3630*/  MOV R119, R120 ;  /* 0x0000007800777202 */ /* 0x000fe20000000f00 */
[----:B------:R-:W-:Y:S06]  /*3640*/  @!P3 BRA `(.L_x_9683) ;  /* 0x000000040084b947 */ /* 0x000fec0003800000 */
[----:B------:R-:W-:Y:S01]  /*3650*/  FMUL.FTZ R115, R120, UR28 ;  /* 0x0000001c78737c20 */ /* 0x000fe20008410000 */
[----:B------:R-:W-:Y:S06]  /*3660*/  BRA `(.L_x_9683) ;  /* 0x00000004007c7947 */ /* 0x000fec0003800000 */
.L_x_9682:
[----:B------:R-:W-:Y:S02]  /*3670*/  PLOP3.LUT P4, PT, PT, PT, UP2, 0x80, 0x8 ;  /* 0x000000000008781c */ /* 0x000fe40003f8f028 */
[----:B------:R-:W-:Y:S02]  /*3680*/  PLOP3.LUT P2, PT, PT, PT, UP2, 0x80, 0x8 ;  /* 0x000000000008781c */ /* 0x000fe40003f4f028 */
[----:B01---5:R-:W-:-:S09]  /*3690*/  MOV R121, R25 ;  /* 0x0000001900797202 */ /* 0x023fd20000000f00 */
        /* <DEDUP_REMOVED lines=9> */
[----:B------:R-:W-:Y:S01]  /*3730*/  FMUL.FTZ R126, R121, UR28 ;  /* 0x0000001c797e7c20 */ /* 0x000fe20008410000 */
[----:B------:R-:W-:-:S07]  /*3740*/  MOV R121, R24 ;  /* 0x0000001800797202 */ /* 0x000fce0000000f00 */
[----:B------:R-:W-:Y:S01]  /*3750*/  @P4 FADD.FTZ R127, R156, -R127 ;  /* 0x8000007f9c7f4221 */ /* 0x000fe20000010000 */
[----:B------:R-:W-:-:S03]  /*3760*/  PLOP3.LUT P4, PT, PT, PT, UP2, 0x80, 0x8 ;  /* 0x000000000008781c */ /* 0x000fc60003f8f028 */
[----:B------:R-:W-:Y:S01]  /*3770*/  @P2 FFMA.FTZ R120, R127, UR24, R26 ;  /* 0x000000187f782c23 */ /* 0x000fe2000801001a */
[----:B------:R-:W-:-:S09]  /*3780*/  PLOP3.LUT P2, PT, PT, PT, UP2, 0x80, 0x8 ;  /* 0x000000000008781c */ /* 0x000fd20003f4f028 */
[----:B------:R-:W-:Y:S01]  /*3790*/  @P4 FFMA.FTZ R127, R9, UR6, R124 ;  /* 0x00000006097f4c23 */ /* 0x000fe2000801007c */
[----:B------:R-:W-:-:S03]  /*37a0*/  PLOP3.LUT P4, PT, PT, PT, UP2, 0x80, 0x8 ;  /* 0x000000000008781c */ /* 0x000fc60003f8f028 */
[----:B------:R-:W-:Y:S01]  /*37b0*/  @P2 FADD.FTZ R127, R134, -R127 ;  /* 0x8000007f867f2221 */ /* 0x000fe20000010000 */
[----:B------:R-:W-:-:S04]  /*37c0*/  ISETP.LT.AND P2, PT, RZ, UR29, PT ;  /* 0x0000001dff007c0c */ /* 0x000fc8000bf41270 */
[----:B------:R-:W-:-:S05]  /*37d0*/  SEL R113, R126, R113, P2 ;  /* 0x000000717e717207 */ /* 0x000fca0001000000 */
        /* <DEDUP_REMOVED lines=15> */
.L_x_9681:
[----:B01----:R-:W0:Y:S02]  /*38d0*/  LDC.64 R120, c[0x0][0x478] ;  /* 0x00011e00ff787b82 */ /* 0x003e240000000a00 */
        /* <DEDUP_REMOVED lines=31> */
.L_x_9684:
        /* <DEDUP_REMOVED lines=25> */
.L_x_9683:
        /* <DEDUP_REMOVED lines=8> */
.L_x_9680:
[----:B------:R-:W-:Y:S05]  /*3ce0*/  BSYNC.RECONVERGENT B0 ;  /* 0x0000000000007941 */ /* 0x000fea0003800200 */
.L_x_9679:
        /* <DEDUP_REMOVED lines=11> */
[----:B012--5:R-:W-:Y:S02]  /*3da0*/  MOV R117, R21 ;  /* 0x0000001500757202 */ /* 0x027fe40000000f00 */
        /* <DEDUP_REMOVED lines=37> */
.L_x_9688:
[----:B------:R-:W-:Y:S02]  /*4000*/  PLOP3.LUT P4, PT, PT, PT, UP2, 0x80, 0x8 ;  /* 0x000000000008781c */ /* 0x000fe40003f8f028 */
[----:B012--5:R-:W-:Y:S02]  /*4010*/  MOV R121, R21 ;  /* 0x0000001500797202 */ /* 0x027fe40000000f00 */
[----:B------:R-:W-:-:S09]  /*4020*/  MOV R126, R20 ;  /* 0x00000014007e7202 */ /* 0x000fd20000000f00 */
[----:B------:R-:W-:Y:S01]  /*4030*/  @P4 FFMA.FTZ R120, R10, UR6, R124 ;  /* 0x000000060a784c23 */ /* 0x000fe2000801007c */
[----:B------:R-:W-:-:S13]  /*4040*/  PLOP3.LUT P4, PT, PT, PT, UP2, 0x80, 0x8 ;  /* 0x000000000008781c */ /* 0x000fda0003f8f028 */
[----:B------:R-:W-:Y:S01]  /*4050*/  @P4 FADD.FTZ R120, R143, -R120 ;  /* 0x800000788f784221 */ /* 0x000fe20000010000 */
[----:B------:R-:W-:-:S13]  /*4060*/  PLOP3.LUT P4, PT, PT, PT, UP2, 0x80, 0x8 ;  /* 0x000000000008781c */ /* 0x000fda0003f8f028 */
        /* <DEDUP_REMOVED lines=31> */
.L_x_9687:
[----:B012---:R-:W0:Y:S02]  /*4260*/  LDC.64 R120, c[0x0][0x478] ;  /* 0x00011e00ff787b82 */ /* 0x007e240000000a00 */
[----:B0-----:R-:W-:-:S04]  /*4270*/  ISETP.NE.U32.AND P2, PT, R120, RZ, PT ;  /* 0x000000ff7800720c */ /* 0x001fc80003f45070 */
[----:B------:R-:W-:-:S13]  /*4280*/  ISETP.NE.AND.EX P2, PT, R121, RZ, PT, P2 ;  /* 0x000000ff7900720c */ /* 0x000fda0003f45320 */
[----:B------:R-:W-:Y:S05]  /*4290*/  @!P2 BRA `(.L_x_9690) ;  /* 0x00000000006ca947 */ /* 0x000fea0003800000 */
        /* <DEDUP_REMOVED lines=15> */
[----:B------:R-:W-:-:S03]  /*4390*/  FMUL.FTZ R120, R117, UR28 ;  /* 0x0000001c75787c20 */ /* 0x000fc60008410000 */
[----:B------:R-:W-:Y:S01]  /*43a0*/  SEL R112, R119, R112, P5 ;  /* 0x0000007077707207 */ /* 0x000fe20002800000 */
[----:B------:R-:W-:Y:S01]  /*43b0*/  FMUL.FTZ R119, R118, UR28 ;  /* 0x0000001c76777c20 */ /* 0x000fe20008410000 */
[----:B------:R-:W-:Y:S01]  /*43c0*/  SEL R113, R120, R113, P5 ;  /* 0x0000007178717207 */ /* 0x000fe20002800000 */
[----:B------:R-:W-:-:S03]  /*43d0*/  FFMA.FTZ R120, R142, UR6, R124 ;  /* 0x000000068e787c23 */ /* 0x000fc6000801007c */
[----:B------:R-:W-:Y:S01]  /*43e0*/  SEL R114, R119, R114, P5 ;  /* 0x0000007277727207 */ /* 0x000fe20002800000 */
[----:B------:R-:W-:-:S04]  /*43f0*/  FADD.FTZ R119, R155, -R120 ;  /* 0x800000789b777221 */ /* 0x000fc80000010000 */
[----:B------:R-:W-:-:S05]  /*4400*/  FMUL.FTZ R119, R119, UR24 ;  /* 0x0000001877777c20 */ /* 0x000fca0008410000 */
[----:B------:R-:W-:Y:S01]  /*4410*/  FSEL R119, R119, RZ, P4 ;  /* 0x000000ff77777208 */ /* 0x000fe20002000000 */
[----:B------:R-:W-:Y:S06]  /*4420*/  @!P3 BRA `(.L_x_9689) ;  /* 0x00000000006cb947 */ /* 0x000fec0003800000 */
[----:B------:R-:W-:Y:S01]  /*4430*/  FMUL.FTZ R115, R119, UR28 ;  /* 0x0000001c77737c20 */ /* 0x000fe20008410000 */
[----:B------:R-:W-:Y:S06]  /*4440*/  BRA `(.L_x_9689) ;  /* 0x0000000000647947 */ /* 0x000fec0003800000 */
.L_x_9690:
        /* <DEDUP_REMOVED lines=25> */
.L_x_9689:
        /* <DEDUP_REMOVED lines=8> */
.L_x_9686:
[----:B------:R-:W-:Y:S05]  /*4660*/  BSYNC.RECONVERGENT B0 ;  /* 0x0000000000007941 */ /* 0x000fea0003800200 */
.L_x_9685:
        /* <DEDUP_REMOVED lines=11> */
[----:B0123-5:R-:W-:Y:S02]  /*4720*/  MOV R119, R19 ;  /* 0x0000001300777202 */ /* 0x02ffe40000000f00 */
[----:B------:R-:W-:Y:S02]  /*4730*/  MOV R117, R17 ;  /* 0x0000001100757202 */ /* 0x000fe40000000f00 */
[----:B------:R-:W-:-:S07]  /*4740*/  MOV R118, R18 ;  /* 0x0000001200767202 */ /* 0x000fce0000000f00 */
        /* <DEDUP_REMOVED lines=30> */
[----:B------:R-:W-:Y:S01]  /*4930*/  SEL R112, R121, R112, P5 ;  /* 0x0000007079707207 */ /* 0x000fe20002800000 */
[----:B------:R-:W-:Y:S06]  /*4940*/  @!P3 BRA `(.L_x_9695) ;  /* 0x000000040084b947 */ /* 0x000fec0003800000 */
[----:B------:R-:W-:Y:S01]  /*4950*/  FMUL.FTZ R115, R119, UR28 ;  /* 0x0000001c77737c20 */ /* 0x000fe20008410000 */
[----:B------:R-:W-:Y:S06]  /*4960*/  BRA `(.L_x_9695) ;  /* 0x00000004007c7947 */ /* 0x000fec0003800000 */
.L_x_9694:
[----:B------:R-:W-:Y:S02]  /*4970*/  PLOP3.LUT P5, PT, PT, PT, UP2, 0x80, 0x8 ;  /* 0x000000000008781c */ /* 0x000fe40003faf028 */
[----:B0123-5:R-:W-:Y:S02]  /*4980*/  MOV R121, R17 ;  /* 0x0000001100797202 */ /* 0x02ffe40000000f00 */
        /* <DEDUP_REMOVED lines=36> */
.L_x_9693:
[----:B0123--:R-:W0:Y:S02]  /*4bd0*/  LDC.64 R120, c[0x0][0x478] ;  /* 0x00011e00ff787b82 */ /* 0x00fe240000000a00 */
        /* <DEDUP_REMOVED lines=18> */
[----:B------:R-:W-:Y:S01]  /*4d00*/  FSEL R121, R119, RZ, P5 ;  /* 0x000000ff77797208 */ /* 0x000fe20002800000 */
[----:B------:R-:W-:Y:S01]  /*4d10*/  FMUL.FTZ R119, R116, UR28 ;  /* 0x0000001c74777c20 */ /* 0x000fe20008410000 */
[----:B------:R-:W-:Y:S01]  /*4d20*/  FSEL R118, R118, RZ, P5 ;  /* 0x000000ff76767208 */ /* 0x000fe20002800000 */
        /* <DEDUP_REMOVED lines=10> */
.L_x_9696:
        /* <DEDUP_REMOVED lines=25> */
.L_x_9695:
        /* <DEDUP_REMOVED lines=8> */
.L_x_9692:
[----:B------:R-:W-:Y:S05]  /*4fe0*/  BSYNC.RECONVERGENT B0 ;  /* 0x0000000000007941 */ /* 0x000fea0003800200 */
.L_x_9691:
        /* <DEDUP_REMOVED lines=11> */
[----:B012345:R-:W-:Y:S02]  /*50a0*/  MOV R119, R111 ;  /* 0x0000006f00777202 */ /* 0x03ffe40000000f00 */
        /* <DEDUP_REMOVED lines=36> */
.L_x_9700:
[----:B------:R-:W-:Y:S02]  /*52f0*/  PLOP3.LUT P5, PT, PT, PT, UP2, 0x80, 0x8 ;  /* 0x000000000008781c */ /* 0x000fe40003faf028 */
[----:B012345:R-:W-:Y:S02]  /*5300*/  MOV R121, R109 ;  /* 0x0000006d00797202 */ /* 0x03ffe40000000f00 */
        /* <DEDUP_REMOVED lines=36> */
.L_x_9699:
[----:B01234-:R-:W0:Y:S02]  /*5550*/  LDC.64 R120, c[0x0][0x478] ;  /* 0x00011e00ff787b82 */ /* 0x01fe240000000a00 */
        /* <DEDUP_REMOVED lines=18> */
[----:B------:R-:W-:Y:S01]  /*5680*/  FSEL R117, R117, RZ, P5 ;  /* 0x000000ff75757208 */ /* 0x000fe20002800000 */
[----:B------:R-:W-:Y:S01]  /*5690*/  FMUL.FTZ R119, R116, UR28 ;  /* 0x0000001c74777c20 */ /* 0x000fe20008410000 */
[----:B------:R-:W-:Y:S02]  /*56a0*/  FSEL R118, R118, RZ, P5 ;  /* 0x000000ff76767208 */ /* 0x000fe40002800000 */
[----:B------:R-:W-:Y:S01]  /*56b0*/  ISETP.LT.AND P5, PT, RZ, UR29, PT ;  /* 0x0000001dff007c0c */ /* 0x000fe2000bfa1270 */
[----:B------:R-:W-:-:S03]  /*56c0*/  FMUL.FTZ R120, R117, UR28 ;  /* 0x0000001c75787c20 */ /* 0x000fc60008410000 */
        /* <DEDUP_REMOVED lines=8> */
.L_x_9702:
[--C-:B------:R-:W-:Y:S01]  /*5750*/  FFMA.FTZ R121, R5, UR6, R124.reuse ;  /* 0x0000000605797c23 */ /* 0x100fe2000801007c */
[----:B------:R-:W-:Y:S01]  /*5760*/  UISETP.GT.AND UP3, UPT, UR25, URZ, UPT ;  /* 0x000000ff1900728c */ /* 0x000fe2000bf64270 */
[----:B------:R-:W-:Y:S01]  /*5770*/  FFMA.FTZ R120, R4, UR6, R124 ;  /* 0x0000000604787c23 */ /* 0x000fe2000801007c */
[----:B------:R-:W-:Y:S01]  /*5780*/  UISETP.GT.AND UP0, UPT, UR29, URZ, UPT ;  /* 0x000000ff1d00728c */ /* 0x000fe2000bf04270 */
[----:B------:R-:W-:Y:S02]  /*5790*/  FADD.FTZ R121, R130, -R121 ;  /* 0x8000007982797221 */ /* 0x000fe40000010000 */
[----:B------:R-:W-:Y:S01]  /*57a0*/  FADD.FTZ R120, R139, -R120 ;  /* 0x800000788b787221 */ /* 0x000fe20000010000 */
[----:B------:R-:W-:Y:S01]  /*57b0*/  PLOP3.LUT P5, PT, PT, PT, UP3, 0x80, 0x8 ;  /* 0x000000000008781c */ /* 0x000fe20003faf038 */
[----:B------:R-:W-:Y:S02]  /*57c0*/  FMUL.FTZ R121, R121, UR24 ;  /* 0x0000001879797c20 */ /* 0x000fe40008410000 */
[----:B------:R-:W-:-:S03]  /*57d0*/  FMUL.FTZ R120, R120, UR24 ;  /* 0x0000001878787c20 */ /* 0x000fc60008410000 */
[----:B------:R-:W-:Y:S02]  /*57e0*/  FSEL R121, R121, RZ, P5 ;  /* 0x000000ff79797208 */ /* 0x000fe40002800000 */
[----:B------:R-:W-:-:S03]  /*57f0*/  PLOP3.LUT P5, PT, PT, PT, UP3, 0x80, 0x8 ;  /* 0x000000000008781c */ /* 0x000fc60003faf038 */
[----:B------:R-:W-:Y:S01]  /*5800*/  FMUL.FTZ R121, R121, UR28 ;  /* 0x0000001c79797c20 */ /* 0x000fe20008410000 */
[----:B------:R-:W-:Y:S02]  /*5810*/  FSEL R120, R120, RZ, P5 ;  /* 0x000000ff78787208 */ /* 0x000fe40002800000 */
[----:B------:R-:W-:-:S03]  /*5820*/  PLOP3.LUT P5, PT, PT, PT, UP0, 0x80, 0x8 ;  /* 0x000000000008781c */ /* 0x000fc60003faf008 */
[----:B------:R-:W-:Y:S01]  /*5830*/  FMUL.FTZ R120, R120, UR28 ;  /* 0x0000001c78787c20 */ /* 0x000fe20008410000 */
[----:B------:R-:W-:Y:S01]  /*5840*/  SEL R112, R121, R112, P5 ;  /* 0x0000007079707207 */ /* 0x000fe20002800000 */
[--C-:B------:R-:W-:Y:S01]  /*5850*/  FFMA.FTZ R121, R135, UR6, R124.reuse ;  /* 0x0000000687797c23 */ /* 0x100fe2000801007c */
[----:B------:R-:W-:Y:S01]  /*5860*/  PLOP3.LUT P5, PT, PT, PT, UP0, 0x80, 0x8 ;  /* 0x000000000008781c */ /* 0x000fe20003faf008 */
[----:B------:R-:W-:Y:S02]  /*5870*/  FFMA.FTZ R124, R148, UR6, R124 ;  /* 0x00000006947c7c23 */ /* 0x000fe4000801007c */
[----:B------:R-:W-:Y:S01]  /*5880*/  FADD.FTZ R121, R150, -R121 ;  /* 0x8000007996797221 */ /* 0x000fe20000010000 */
[----:B------:R-:W-:Y:S01]  /*5890*/  SEL R113, R120, R113, P5 ;  /* 0x0000007178717207 */ /* 0x000fe20002800000 */
[----:B------:R-:W-:Y:S01]  /*58a0*/  FADD.FTZ R124, R151, -R124 ;  /* 0x8000007c977c7221 */ /* 0x000fe20000010000 */
[----:B------:R-:W-:Y:S01]  /*58b0*/  PLOP3.LUT P5, PT, PT, PT, UP3, 0x80, 0x8 ;  /* 0x000000000008781c */ /* 0x000fe20003faf038 */
[----:B------:R-:W-:-:S02]  /*58c0*/  FMUL.FTZ R121, R121, UR24 ;  /* 0x0000001879797c20 */ /* 0x000fc40008410000 */
[----:B------:R-:W-:-:S03]  /*58d0*/  FMUL.FTZ R124, R124, UR24 ;  /* 0x000000187c7c7c20 */ /* 0x000fc60008410000 */
[----:B------:R-:W-:Y:S02]  /*58e0*/  FSEL R121, R121, RZ, P5 ;  /* 0x000000ff79797208 */ /* 0x000fe40002800000 */
[----:B------:R-:W-:-:S03]  /*58f0*/  PLOP3.LUT P5, PT, PT, PT, UP3, 0x80, 0x8 ;  /* 0x000000000008781c */ /* 0x000fc60003faf038 */
[----:B------:R-:W-:Y:S01]  /*5900*/  FMUL.FTZ R121, R121, UR28 ;  /* 0x0000001c79797c20 */ /* 0x000fe20008410000 */
[----:B------:R-:W-:Y:S02]  /*5910*/  FSEL R124, R124, RZ, P5 ;  /* 0x000000ff7c7c7208 */ /* 0x000fe40002800000 */
[----:B------:R-:W-:-:S03]  /*5920*/  PLOP3.LUT P5, PT, PT, PT, UP0, 0x80, 0x8 ;  /* 0x000000000008781c */ /* 0x000fc60003faf008 */
[----:B------:R-:W-:Y:S01]  /*5930*/  @P3 FMUL.FTZ R115, R124, UR28 ;  /* 0x0000001c7c733c20 */ /* 0x000fe20008410000 */
[----:B------:R-:W-:-:S09]  /*5940*/  SEL R114, R121, R114, P5 ;  /* 0x0000007279727207 */ /* 0x000fd20002800000 */
.L_x_9701:
[----:B------:R-:W0:Y:S02]  /*5950*/  @P4 LDC.64 R120, c[0x0][0x478] ;  /* 0x00011e00ff784b82 */ /* 0x000e240000000a00 */
[----:B0-----:R-:W-:-:S06]  /*5960*/  @P4 IMAD.WIDE.U32 R126, R163, 0x10, R120 ;  /* 0x00000010a37e4825 */ /* 0x001fcc00078e0078 */
[----:B------:R-:W0:Y:S01]  /*5970*/  @P3 LDC.64 R120, c[0x0][0x468] ;  /* 0x00011a00ff783b82 */ /* 0x000e220000000a00 */
[----:B------:R1:W-:Y:S01]  /*5980*/  @P4 STG.E.128 desc[UR10][R126.64], R116 ;  /* 0x000000747e004986 */ /* 0x0003e2000c101d0a */
[----:B0-----:R-:W-:-:S05]  /*5990*/  @P3 IMAD.WIDE.U32 R120, R122, 0x10, R120 ;  /* 0x000000107a783825 */ /* 0x001fca00078e0078 */
[----:B------:R1:W-:Y:S02]  /*59a0*/  @P3 STG.E.128 desc[UR10][R120.64], R112 ;  /* 0x0000007078003986 */ /* 0x0003e4000c101d0a */
.L_x_9698:
[----:B------:R-:W-:Y:S05]  /*59b0*/  BSYNC.RECONVERGENT B0 ;  /* 0x0000000000007941 */ /* 0x000fea0003800200 */
.L_x_9697:
[----:B------:R-:W-:Y:S02]  /*59c0*/  UIADD3 UR9, UPT, UPT, UR9, UR22, URZ ;  /* 0x0000001609097290 */ /* 0x000fe4000fffe0ff */
[----:B------:R-:W-:Y:S02]  /*59d0*/  UPLOP3.LUT UP1, UPT, UPT, UPT, UP1, 0x40, 0x4 ;  /* 0x000000000004789c */ /* 0x000fe40003f2e810 */
[----:B------:R-:W-:-:S09]  /*59e0*/  UISETP.GE.AND UP0, UPT, UR9, UR23, UPT ;  /* 0x000000170900728c */ /* 0x000fd2000bf06270 */
[----:B------:R-:W-:Y:S05]  /*59f0*/  BRA.U !UP0, `(.L_x_9703) ;  /* 0xffffffad08207547 */ /* 0x000fea000b83ffff */
.L_x_9651:
[----:B------:R-:W0:Y:S01]  /*5a00*/  S2UR UR6, SR_CTAID.X ;  /* 0x00000000000679c3 */ /* 0x000e220000002500 */
[----:B------:R-:W-:Y:S02]  /*5a10*/  ISETP.NE.AND P4, PT, R123, RZ, PT ;  /* 0x000000ff7b00720c */ /* 0x000fe40003f85270 */
[----:B------:R-:W-:-:S05]  /*5a20*/  ISETP.NE.AND P3, PT, R125, RZ, PT ;  /* 0x000000ff7d00720c */ /* 0x000fca0003f65270 */
        /* <DEDUP_REMOVED lines=46> */
.L_x_9704:
        /* <DEDUP_REMOVED lines=15> */
.L_x_10836:


//--------------------- .text._ZN10layer_norm13ln_bwd_kernelINS_13Kernel_traitsIfffffjLj3072ELj1ELj1ELj4ELj16ENS_18Kernel_traits_baseILj3072EfffffjLj128EEEEELb0ELb0ELb1ELb1EEEvNS_9BwdParamsE --------------------------
	.section	.text._ZN10layer_norm13ln_bwd_kernelINS_13Kernel_traitsIfffffjLj3072ELj1ELj1ELj4ELj16ENS_18Kernel_traits_baseILj3072EfffffjLj128EEEEELb0ELb0ELb1ELb1EEEvNS_9BwdParamsE,"ax",@progbits
	.align	128
        .global         _ZN10layer_norm13ln_bwd_kernelINS_13Kernel_traitsIfffffjLj3072ELj1ELj1ELj4ELj16ENS_18Kernel_traits_baseILj3072EfffffjLj128EEEEELb0ELb0ELb1ELb1EEEvNS_9BwdParamsE
        .type           _ZN10layer_norm13ln_bwd_kernelINS_13Kernel_traitsIfffffjLj3072ELj1ELj1ELj4ELj16ENS_18Kernel_traits_baseILj3072EfffffjLj128EEEEELb0ELb0ELb1ELb1EEEvNS_9BwdParamsE,@function
        .size           _ZN10layer_norm13ln_bwd_kernelINS_13Kernel_traitsIfffffjLj3072ELj1ELj1ELj4ELj16ENS_18Kernel_traits_baseILj3072EfffffjLj128EEEEELb0ELb0ELb1ELb1EEEvNS_9BwdParamsE,(.L_x_10837 - _ZN10layer_norm13ln_bwd_kernelINS_13Kernel_traitsIfffffjLj3072ELj1ELj1ELj4ELj16ENS_18Kernel_traits_baseILj3072EfffffjLj128EEEEELb0ELb0ELb1ELb1EEEvNS_9BwdParamsE)
        .other          _ZN10layer_norm13ln_bwd_kernelINS_13Kernel_traitsIfffffjLj3072ELj1ELj1ELj4ELj16ENS_18Kernel_traits_baseILj3072EfffffjLj128EEEEELb0ELb0ELb1ELb1EEEvNS_9BwdParamsE,@"STO_CUDA_ENTRY STV_DEFAULT"
_ZN10layer_norm13ln_bwd_kernelINS_13Kernel_traitsIfffffjLj3072ELj1ELj1ELj4ELj16ENS_18Kernel_traits_baseILj3072EfffffjLj128EEEEELb0ELb0ELb1ELb1EEEvNS_9BwdParamsE:
.text._ZN10layer_norm13ln_bwd_kernelINS_13Kernel_traitsIfffffjLj3072ELj1ELj1ELj4ELj16ENS_18Kernel_traits_baseILj3072EfffffjLj128EEEEELb0ELb0ELb1ELb1EEEvNS_9BwdParamsE:
        /* <DEDUP_REMOVED lines=48> */
.L_x_9734:
        /* <DEDUP_REMOVED lines=9> */
[----:B------:R-:W-:Y:S02]  /*0390*/  MOV R5, R112 ;  /* 0x0000007000057202 */ /* 0x000fe40000000f00 */
[----:B------:R-:W-:Y:S02]  /*03a0*/  MOV R6, R113 ;  /* 0x0000007100067202 */ /* 0x000fe40000000f00 */
[----:B------:R-:W-:Y:S02]  /*03b0*/  CS2R R112, SRZ ;  /* 0x0000000000707805 */ /* 0x000fe4000001ff00 */
[----:B------:R-:W-:Y:S02]  /*03c0*/  MOV R157, R114 ;  /* 0x00000072009d7202 */ /* 0x000fe40000000f00 */
[----:B----4-:R-:W-:-:S13]  /*03d0*/  ISETP.GE.AND P2, PT, R2, 0x1, PT ;  /* 0x000000010200780c */ /* 0x010fda0003f46270 */
[----:B0-----:R-:W-:Y:S05]  /*03e0*/  @!P2 BRA `(.L_x_9706) ;  /* 0x0000000c00d4a947 */ /* 0x001fea0003800000 */
[----:B------:R-:W0:Y:S01]  /*03f0*/  LDC.64 R110, c[0x0][0x3c0] ;  /* 0x0000f000ff6e7b82 */ /* 0x000e220000000a00 */
[----:B------:R-:W-:Y:S01]  /*0400*/  UMOV UR6, UR8 ;  /* 0x0000000800067c82 */ /* 0x000fe20008000000 */
[----:B------:R-:W1:Y:S01]  /*0410*/  S2R R167, SR_TID.X ;  /* 0x0000000000a77919 */ /* 0x000e620000002100 */
[----:B------:R-:W-:Y:S01]  /*0420*/  UISETP.NE.U32.AND UP0, UPT, UR6, URZ, UPT ;  /* 0x000000ff0600728c */ /* 0x000fe2000bf05070 */
[----:B------:R-:W-:Y:S01]  /*0430*/  SHF.R.S32.HI R113, RZ, 0x1f, R0 ;  /* 0x0000001fff717819 */ /* 0x000fe20000011400 */
[----:B------:R-:W-:Y:S01]  /*0440*/  UMOV UR7, UR9 ;  /* 0x0000000900077c82 */ /* 0x000fe20008000000 */
[----:B------:R-:W-:Y:S01]  /*0450*/  IMAD R3, R0, UR16, RZ ;  /* 0x0000001000037c24 */ /* 0x000fe2000f8e02ff */
[----:B------:R-:W-:Y:S01]  /*0460*/  UISETP.NE.AND.EX UP0, UPT, UR7, URZ, UPT, UP0 ;  /* 0x000000ff0700728c */ /* 0x000fe2000bf05300 */
[----:B------:R-:W2:Y:S03]  /*0470*/  LDC.64 R108, c[0x0][0x3a8] ;  /* 0x0000ea00ff6c7b82 */ /* 0x000ea60000000a00 */
[----:B------:R-:W-:-:S04]  /*0480*/  SHF.R.S32.HI R112, RZ, 0x1f, R3 ;  /* 0x0000001fff707819 */ /* 0x000fc80000011403 */
[----:B------:R-:W-:Y:S01]  /*0490*/  LEA.HI R112, R112, R3, RZ, 0x2 ;  /* 0x0000000370707211 */ /* 0x000fe200078f10ff */
[----:B------:R-:W3:Y:S01]  /*04a0*/  LDC.64 R128, c[0x0][0x428] ;  /* 0x00010a00ff807b82 */ /* 0x000ee20000000a00 */
[----:B------:R-:W-:Y:S02]  /*04b0*/  IADD3 R3, PT, PT, R2, -0x1, RZ ;  /* 0xffffffff02037810 */ /* 0x000fe40007ffe0ff */
[----:B0-----:R-:W-:-:S04]  /*04c0*/  LEA R110, P0, R0, R110, 0x2 ;  /* 0x0000006e006e7211 */ /* 0x001fc800078010ff */
[----:B------:R-:W-:Y:S02]  /*04d0*/  LEA.HI.X R111, R0, R111, R113, 0x2, P0 ;  /* 0x0000006f006f7211 */ /* 0x000fe400000f1471 */
[----:B------:R-:W-:Y:S01]  /*04e0*/  PLOP3.LUT P0, PT, PT, PT, UP0, 0x80, 0x8 ;  /* 0x000000000008781c */ /* 0x000fe20003f0f008 */
[----:B------:R-:W-:Y:S02]  /*04f0*/  IMAD R3, R3, UR16, RZ ;  /* 0x0000001003037c24 */ /* 0x000fe4000f8e02ff */
[----:B------:R0:W4:Y:S01]  /*0500*/  LDG.E R161, desc[UR14][R110.64] ;  /* 0x0000000e6ea17981 */ /* 0x000122000c1e1900 */
[----:B-1----:R-:W-:-:S09]  /*0510*/  LEA.HI.SX32 R113, R112, R167, 0x1e ;  /* 0x000000a770717211 */ /* 0x002fd200078ff2ff */
[----:B------:R-:W1:Y:S01]  /*0520*/  @P0 LDC.64 R124, c[0x0][0x438] ;  /* 0x00010e00ff7c0b82 */ /* 0x000e620000000a00 */
[----:B0-----:R-:W-:Y:S01]  /*0530*/  SHF.R.S32.HI R110, RZ, 0x1f, R3 ;  /* 0x0000001fff6e7819 */ /* 0x001fe20000011403 */
[C---:B--2---:R-:W-:Y:S01]  /*0540*/  IMAD.WIDE.U32 R132, R113.reuse, 0x10, R108 ;  /* 0x0000001071847825 */ /* 0x044fe200078e006c */
[C---:B------:R-:W-:Y:S02]  /*0550*/  IADD3 R119, PT, PT, R113.reuse, 0x80, RZ ;  /* 0x0000008071777810 */ /* 0x040fe40007ffe0ff */
[----:B------:R-:W-:Y:S02]  /*0560*/  LEA.HI R110, R110, R3, RZ, 0x2 ;  /* 0x000000036e6e7211 */ /* 0x000fe400078f10ff */
[C---:B------:R-:W-:Y:S01]  /*0570*/  IADD3 R121, PT, PT, R113.reuse, 0x100, RZ ;  /* 0x0000010071797810 */ /* 0x040fe20007ffe0ff */
[----:B------:R-:W2:Y:S01]  /*0580*/  LDG.E.128 R132, desc[UR14][R132.64] ;  /* 0x0000000e84847981 */ /* 0x000ea2000c1e1d00 */
[C---:B------:R-:W-:Y:S01]  /*0590*/  IADD3 R123, PT, PT, R113.reuse, 0x180, RZ ;  /* 0x00000180717b7810 */ /* 0x040fe20007ffe0ff */
[----:B------:R-:W0:Y:S01]  /*05a0*/  @P0 LDC.64 R168, c[0x0][0x438] ;  /* 0x00010e00ffa80b82 */ /* 0x000e220000000a00 */
[----:B------:R-:W-:-:S02]  /*05b0*/  IADD3 R131, PT, PT, R113, 0x200, RZ ;  /* 0x0000020071837810 */ /* 0x000fc40007ffe0ff */
[----:B------:R-:W-:Y:S01]  /*05c0*/  IADD3 R3, PT, PT, R113, 0x280, RZ ;  /* 0x0000028071037810 */ /* 0x000fe20007ffe0ff */
[----:B------:R-:W-:Y:S01]  /*05d0*/  IMAD.WIDE.U32 R136, R119, 0x10, R108 ;  /* 0x0000001077887825 */ /* 0x000fe200078e006c */
[----:B------:R-:W-:-:S03]  /*05e0*/  LEA.HI.SX32 R167, R110, R167, 0x1e ;  /* 0x000000a76ea77211 */ /* 0x000fc600078ff2ff */
[--C-:B------:R-:W-:Y:S01]  /*05f0*/  IMAD.WIDE.U32 R140, R121, 0x10, R108.reuse ;  /* 0x00000010798c7825 */ /* 0x100fe200078e006c */
[----:B------:R-:W-:Y:S01]  /*0600*/  IADD3 R115, PT, PT, R167, 0x80, RZ ;  /* 0x00000080a7737810 */ /* 0x000fe20007ffe0ff */
[----:B------:R-:W2:Y:S01]  /*0610*/  LDG.E.128 R136, desc[UR14][R136.64] ;  /* 0x0000000e88887981 */ /* 0x000ea2000c1e1d00 */
[----:B------:R-:W0:Y:S01]  /*0620*/  @P0 LDC.64 R164, c[0x0][0x438] ;  /* 0x00010e00ffa40b82 */ /* 0x000e220000000a00 */
[--C-:B------:R-:W-:Y:S02]  /*0630*/  IMAD.WIDE.U32 R144, R123, 0x10, R108.reuse ;  /* 0x000000107b907825 */ /* 0x100fe400078e006c */
[----:B------:R-:W2:Y:S02]  /*0640*/  LDG.E.128 R140, desc[UR14][R140.64] ;  /* 0x0000000e8c8c7981 */ /* 0x000ea4000c1e1d00 */
[----:B------:R-:W-:-:S03]  /*0650*/  IMAD.WIDE.U32 R148, R131, 0x10, R108 ;  /* 0x0000001083947825 */ /* 0x000fc600078e006c */
[----:B------:R-:W0:Y:S01]  /*0660*/  @P0 LDC.64 R162, c[0x0][0x438] ;  /* 0x00010e00ffa20b82 */ /* 0x000e220000000a00 */
[----:B------:R-:W-:-:S04]  /*0670*/  IMAD.WIDE.U32 R152, R3, 0x10, R108 ;  /* 0x0000001003987825 */ /* 0x000fc800078e006c */
[----:B-1----:R-:W-:Y:S01]  /*0680*/  @P0 IMAD.WIDE.U32 R124, R113, 0x10, R124 ;  /* 0x00000010717c0825 */ /* 0x002fe200078e007c */
[C---:B------:R-:W-:Y:S01]  /*0690*/  IADD3 R117, PT, PT, R167.reuse, 0x100, RZ ;  /* 0x00000100a7757810 */ /* 0x040fe20007ffe0ff */
[----:B------:R-:W2:Y:S01]  /*06a0*/  LDG.E.128 R144, desc[UR14][R144.64] ;  /* 0x0000000e90907981 */ /* 0x000ea2000c1e1d00 */
[----:B------:R-:W1:Y:S01]  /*06b0*/  @P0 LDC.64 R158, c[0x0][0x438] ;  /* 0x00010e00ff9e0b82 */ /* 0x000e620000000a00 */
[C-C-:B---3--:R-:W-:Y:S01]  /*06c0*/  IMAD.WIDE.U32 R108, R167.reuse, 0x10, R128.reuse ;  /* 0x00000010a76c7825 */ /* 0x148fe200078e0080 */
[----:B------:R-:W-:Y:S01]  /*06d0*/  IADD3 R127, PT, PT, R167, 0x180, RZ ;  /* 0x00000180a77f7810 */ /* 0x000fe20007ffe0ff */
[----:B------:R-:W3:Y:S02]  /*06e0*/  LDG.E.128 R148, desc[UR14][R148.64] ;  /* 0x0000000e94947981 */ /* 0x000ee4000c1e1d00 */
[--C-:B------:R-:W-:Y:S02]  /*06f0*/  IMAD.WIDE.U32 R112, R115, 0x10, R128.reuse ;  /* 0x0000001073707825 */ /* 0x100fe400078e0080 */
[----:B------:R-:W3:Y:S04]  /*0700*/  LDG.E.128 R108, desc[UR14][R108.64] ;  /* 0x0000000e6c6c7981 */ /* 0x000ee8000c1e1d00 */
[----:B------:R-:W3:Y:S01]  /*0710*/  LDG.E.128 R112, desc[UR14][R112.64] ;  /* 0x0000000e70707981 */ /* 0x000ee2000c1e1d00 */
[----:B------:R-:W-:-:S03]  /*0720*/  IMAD.WIDE.U32 R116, R117, 0x10, R128 ;  /* 0x0000001075747825 */ /* 0x000fc600078e0080 */
[----:B------:R0:W5:Y:S02]  /*0730*/  @P0 LDG.E.128 R28, desc[UR14][R124.64] ;  /* 0x0000000e7c1c0981 */ /* 0x000164000c1e1d00 */
[----:B0-----:R-:W-:Y:S02]  /*0740*/  @P0 IMAD.WIDE.U32 R168, R119, 0x10, R168 ;  /* 0x0000001077a80825 */ /* 0x001fe400078e00a8 */
[----:B------:R-:W3:Y:S02]  /*0750*/  LDG.E.128 R116, desc[UR14][R116.64] ;  /* 0x0000000e74747981 */ /* 0x000ee4000c1e1d00 */
[----:B------:R-:W-:Y:S02]  /*0760*/  @P0 IMAD.WIDE.U32 R164, R121, 0x10, R164 ;  /* 0x0000001079a40825 */ /* 0x000fe400078e00a4 */
[----:B------:R-:W3:Y:S02]  /*0770*/  LDG.E.128 R152, desc[UR14][R152.64] ;  /* 0x0000000e98987981 */ /* 0x000ee4000c1e1d00 */
[----:B------:R-:W-:-:S04]  /*0780*/  IMAD.WIDE.U32 R120, R127, 0x10, R128 ;  /* 0x000000107f787825 */ /* 0x000fc800078e0080 */
[----:B------:R-:W-:Y:S01]  /*0790*/  @P0 IMAD.WIDE.U32 R162, R123, 0x10, R162 ;  /* 0x000000107ba20825 */ /* 0x000fe200078e00a2 */
[----:B------:R-:W-:Y:S01]  /*07a0*/  IADD3 R125, PT, PT, R167, 0x200, RZ ;  /* 0x00000200a77d7810 */ /* 0x000fe20007ffe0ff */
[----:B------:R-:W3:Y:S04]  /*07b0*/  LDG.E.128 R120, desc[UR14][R120.64] ;  /* 0x0000000e78787981 */ /* 0x000ee8000c1e1d00 */
[----:B------:R-:W-:Y:S01]  /*07c0*/  IMAD.WIDE.U32 R124, R125, 0x10, R128 ;  /* 0x000000107d7c7825 */ /* 0x000fe200078e0080 */
[----:B------:R0:W5:Y:S03]  /*07d0*/  @P0 LDG.E.128 R20, desc[UR14][R164.64] ;  /* 0x0000000ea4140981 */ /* 0x000166000c1e1d00 */
[----:B-1----:R-:W-:Y:S01]  /*07e0*/  @P0 IMAD.WIDE.U32 R158, R131, 0x10, R158 ;  /* 0x00000010839e0825 */ /* 0x002fe200078e009e */
[----:B------:R-:W-:Y:S01]  /*07f0*/  ISETP.NE.AND P1, PT, RZ, UR13, PT ;  /* 0x0000000dff007c0c */ /* 0x000fe2000bf25270 */
[----:B------:R-:W3:Y:S01]  /*0800*/  LDG.E.128 R124, desc[UR14][R124.64] ;  /* 0x0000000e7c7c7981 */ /* 0x000ee2000c1e1d00 */
[----:B------:R-:W-:-:S03]  /*0810*/  IADD3 R167, PT, PT, R167, 0x280, RZ ;  /* 0x00000280a7a77810 */ /* 0x000fc60007ffe0ff */
[----:B------:R1:W5:Y:S01]  /*0820*/  @P0 LDG.E.128 R24, desc[UR14][R168.64] ;  /* 0x0000000ea8180981 */ /* 0x000362000c1e1d00 */
[----:B0-----:R-:W0:Y:S01]  /*0830*/  @P0 LDC.64 R164, c[0x0][0x438] ;  /* 0x00010e00ffa40b82 */ /* 0x001e220000000a00 */
[----:B------:R-:W-:Y:S02]  /*0840*/  IMAD.WIDE.U32 R128, R167, 0x10, R128 ;  /* 0x00000010a7807825 */ /* 0x000fe400078e0080 */
[----:B------:R-:W5:Y:S04]  /*0850*/  @P0 LDG.E.128 R16, desc[UR14][R162.64] ;  /* 0x0000000ea2100981 */ /* 0x000f68000c1e1d00 */
[----:B------:R-:W3:Y:S04]  /*0860*/  LDG.E.128 R128, desc[UR14][R128.64] ;  /* 0x0000000e80807981 */ /* 0x000ee8000c1e1d00 */
[----:B------:R-:W5:Y:S01]  /*0870*/  @P0 LDG.E.128 R12, desc[UR14][R158.64] ;  /* 0x0000000e9e0c0981 */ /* 0x000f62000c1e1d00 */
[----:B0-----:R-:W-:-:S05]  /*0880*/  @P0 IMAD.WIDE.U32 R164, R3, 0x10, R164 ;  /* 0x0000001003a40825 */ /* 0x001fca00078e00a4 */
[----:B------:R0:W5:Y:S01]  /*0890*/  @P0 LDG.E.128 R8, desc[UR14][R164.64] ;  /* 0x0000000ea4080981 */ /* 0x000162000c1e1d00 */
[----:B----4-:R-:W-:-:S05]  /*08a0*/  FSEL R161, R161, RZ, !P1 ;  /* 0x000000ffa1a17208 */ /* 0x010fca0004800000 */
[C---:B--2---:R-:W-:Y:S01]  /*08b0*/  FADD.FTZ R3, -R161.reuse, R132 ;  /* 0x00000084a1037221 */ /* 0x044fe20000010100 */
[C---:B------:R-:W-:Y:S01]  /*08c0*/  FADD.FTZ R187, -R161.reuse, R133 ;  /* 0x00000085a1bb7221 */ /* 0x040fe20000010100 */
[C---:B------:R-:W-:Y:S02]  /*08d0*/  FADD.FTZ R185, -R161.reuse, R135 ;  /* 0x00000087a1b97221 */ /* 0x040fe40000010100 */
[C---:B-----5:R-:W-:Y:S01]  /*08e0*/  FMUL.FTZ R3, R156.reuse, R3 ;  /* 0x000000039c037220 */ /* 0x060fe20000410000 */
[C---:B------:R-:W-:Y:S01]  /*08f0*/  FADD.FTZ R133, -R161.reuse, R134 ;  /* 0x00000086a1857221 */ /* 0x040fe20000010100 */
[C---:B------:R-:W-:Y:S01]  /*0900*/  FMUL.FTZ R132, R156.reuse, R187 ;  /* 0x000000bb9c847220 */ /* 0x040fe20000410000 */
[C---:B------:R-:W-:Y:S01]  /*0910*/  FADD.FTZ R183, -R161.reuse, R137 ;  /* 0x00000089a1b77221 */ /* 0x040fe20000010100 */
[C---:B------:R-:W-:Y:S01]  /*0920*/  FADD.FTZ R137, -R161.reuse, R138 ;  /* 0x0000008aa1897221 */ /* 0x040fe20000010100 */
[C---:B------:R-:W-:Y:S01]  /*0930*/  FADD.FTZ R135, -R161.reuse, R136 ;  /* 0x00000088a1877221 */ /* 0x040fe20000010100 */
[C---:B------:R-:W-:Y:S01]  /*0940*/  FADD.FTZ R181, -R161.reuse, R139 ;  /* 0x0000008ba1b57221 */ /* 0x040fe20000010100 */
[C---:B------:R-:W-:Y:S01]  /*0950*/  FMUL.FTZ R136, R156.reuse, R183 ;  /* 0x000000b79c887220 */ /* 0x040fe20000410000 */
[C---:B------:R-:W-:Y:S01]  /*0960*/  FMUL.FTZ R137, R156.reuse, R137 ;  /* 0x000000899c897220 */ /* 0x040fe20000410000 */
[C---:B------:R-:W-:Y:S01]  /*0970*/  FADD.FTZ R179, -R161.reuse, R140 ;  /* 0x0000008ca1b37221 */ /* 0x040fe20000010100 */
[C---:B------:R-:W-:Y:S01]  /*0980*/  FADD.FTZ R175, -R161.reuse, R142 ;  /* 0x0000008ea1af7221 */ /* 0x040fe20000010100 */
[C---:B------:R-:W-:Y:S01]  /*0990*/  FMUL.FTZ R133, R156.reuse, R133 ;  /* 0x000000859c857220 */ /* 0x040fe20000410000 */
[C---:B------:R-:W-:Y:S01]  /*09a0*/  FMUL.FTZ R135, R156.reuse, R135 ;  /* 0x000000879c877220 */ /* 0x040fe20000410000 */
[C---:B------:R-:W-:Y:S01]  /*09b0*/  FMUL.FTZ R140, R156.reuse, R181 ;  /* 0x000000b59c8c7220 */ /* 0x040fe20000410000 */
[----:B------:R-:W-:Y:S01]  /*09c0*/  FADD.FTZ R173, -R161, R143 ;  /* 0x0000008fa1ad7221 */ /* 0x000fe20000010100 */
[----:B------:R-:W-:Y:S01]  /*09d0*/  FMUL.FTZ R134, R156, R185 ;  /* 0x000000b99c867220 */ /* 0x000fe20000410000 */
[----:B---3--:R-:W-:Y:S01]  /*09e0*/  FADD.FTZ R88, R88, R108 ;  /* 0x0000006c58587221 */ /* 0x008fe20000010000 */
        /* <DEDUP_REMOVED lines=11> */
[----:B------:R-:W-:Y:S01]  /*0aa0*/  FFMA.FTZ R113, R3, R108, RZ ;  /* 0x0000006c03717223 */ /* 0x000fe200000100ff */
[----:B------:R-:W-:Y:S01]  /*0ab0*/  FADD.FTZ R114, RZ, R108 ;  /* 0x0000006cff727221 */ /* 0x000fe20000010000 */
        /* <DEDUP_REMOVED lines=9> */
[----:B------:R-:W-:Y:S01]  /*0b50*/  FFMA.FTZ R112, R132, R109, R113 ;  /* 0x0000006d84707223 */ /* 0x000fe20000010071 */
[----:B------:R-:W-:Y:S01]  /*0b60*/  FADD.FTZ R115, R109, R114 ;  /* 0x000000726d737221 */ /* 0x000fe20000010000 */
[----:B------:R-:W-:Y:S01]  /*0b70*/  FADD.FTZ R91, R91, R111 ;  /* 0x0000006f5b5b7221 */ /* 0x000fe20000010000 */
[----:B------:R-:W-:Y:S01]  /*0b80*/  FFMA.FTZ R35, R111, R134, R35 ;  /* 0x000000866f237223 */ /* 0x000fe20000010023 */
[----:B------:R-:W-:Y:S01]  /*0b90*/  FMUL.FTZ R111, R67, R111 ;  /* 0x0000006f436f7220 */ /* 0x000fe20000410000 */
[----:B------:R-:W-:Y:S01]  /*0ba0*/  FFMA.FTZ R113, R133, R110, R112 ;  /* 0x0000006e85717223 */ /* 0x000fe20000010070 */
[----:B------:R-:W-:-:S03]  /*0bb0*/  FADD.FTZ R114, R110, R115 ;  /* 0x000000736e727221 */ /* 0x000fc60000010000 */
[----:B------:R-:W-:Y:S01]  /*0bc0*/  FFMA.FTZ R112, R134, R111, R113 ;  /* 0x0000006f86707223 */ /* 0x000fe20000010071 */
[----:B------:R-:W-:-:S03]  /*0bd0*/  FADD.FTZ R115, R111, R114 ;  /* 0x000000726f737221 */ /* 0x000fc60000010000 */
[----:B------:R-:W-:Y:S01]  /*0be0*/  FFMA.FTZ R113, R135, R138, R112 ;  /* 0x0000008a87717223 */ /* 0x000fe20000010070 */
[----:B------:R-:W-:Y:S01]  /*0bf0*/  FADD.FTZ R114, R138, R115 ;  /* 0x000000738a727221 */ /* 0x000fe20000010000 */
[----:B------:R-:W-:Y:S02]  /*0c00*/  FADD.FTZ R177, -R161, R141 ;  /* 0x0000008da1b17221 */ /* 0x000fe40000010100 */
[----:B------:R-:W-:Y:S01]  /*0c10*/  FFMA.FTZ R112, R136, R139, R113 ;  /* 0x0000008b88707223 */ /* 0x000fe20000010071 */
[----:B------:R-:W-:Y:S01]  /*0c20*/  FADD.FTZ R115, R139, R114 ;  /* 0x000000728b737221 */ /* 0x000fe20000010000 */
[----:B------:R-:W-:Y:S01]  /*0c30*/  FMUL.FTZ R141, R156, R179 ;  /* 0x000000b39c8d7220 */ /* 0x000fe20000410000 */
[----:B------:R-:W-:Y:S01]  /*0c40*/  FADD.FTZ R171, -R161, R144 ;  /* 0x00000090a1ab7221 */ /* 0x000fe20000010100 */
[----:B------:R-:W-:Y:S01]  /*0c50*/  FFMA.FTZ R113, R137, R142, R112 ;  /* 0x0000008e89717223 */ /* 0x000fe20000010070 */
[----:B------:R-:W-:Y:S01]  /*0c60*/  FADD.FTZ R114, R142, R115 ;  /* 0x000000738e727221 */ /* 0x000fe20000010000 */
[----:B------:R-:W-:Y:S01]  /*0c70*/  FMUL.FTZ R144, R156, R177 ;  /* 0x000000b19c907220 */ /* 0x000fe20000410000 */
[----:B------:R-:W-:Y:S01]  /*0c80*/  FADD.FTZ R96, R96, R116 ;  /* 0x0000007460607221 */ /* 0x000fe20000010000 */
[----:B------:R-:W-:Y:S01]  /*0c90*/  FFMA.FTZ R40, R116, R141, R40 ;  /* 0x0000008d74287223 */ /* 0x000fe20000010028 */
[----:B------:R-:W-:Y:S01]  /*0ca0*/  FADD.FTZ R166, -R161, R147 ;  /* 0x00000093a1a67221 */ /* 0x000fe20000010100 */
[----:B------:R-:W-:Y:S01]  /*0cb0*/  FMUL.FTZ R116, R72, R116 ;  /* 0x0000007448747220 */ /* 0x000fe20000410000 */
[----:B------:R-:W-:Y:S01]  /*0cc0*/  FFMA.FTZ R112, R140, R143, R113 ;  /* 0x0000008f8c707223 */ /* 0x000fe20000010071 */
[C---:B------:R-:W-:Y:S01]  /*0cd0*/  FMUL.FTZ R147, R156.reuse, R171 ;  /* 0x000000ab9c937220 */ /* 0x040fe20000410000 */
[----:B------:R-:W-:Y:S01]  /*0ce0*/  FADD.FTZ R115, R143, R114 ;  /* 0x000000728f737221 */ /* 0x000fe20000010000 */
[----:B-1----:R-:W-:Y:S01]  /*0cf0*/  FADD.FTZ R169, -R161, R145 ;  /* 0x00000091a1a97221 */ /* 0x002fe20000010100 */
[----:B------:R-:W-:Y:S01]  /*0d00*/  FMUL.FTZ R145, R156, R175 ;  /* 0x000000af9c917220 */ /* 0x000fe20000410000 */
[----:B------:R-:W-:Y:S01]  /*0d10*/  FADD.FTZ R97, R97, R117 ;  /* 0x0000007561617221 */ /* 0x000fe20000010000 */
[----:B------:R-:W-:Y:S01]  /*0d20*/  FFMA.FTZ R41, R117, R144, R41 ;  /* 0x0000009075297223 */ /* 0x000fe20000010029 */
[----:B0-----:R-:W-:Y:S01]  /*0d30*/  FADD.FTZ R164, -R161, R148 ;  /* 0x00000094a1a47221 */ /* 0x001fe20000010100 */
[----:B------:R-:W-:Y:S01]  /*0d40*/  FMUL.FTZ R117, R73, R117 ;  /* 0x0000007549757220 */ /* 0x000fe20000410000 */
[----:B------:R-:W-:Y:S01]  /*0d50*/  FFMA.FTZ R113, R141, R116, R112 ;  /* 0x000000748d717223 */ /* 0x000fe20000010070 */
[----:B------:R-:W-:Y:S01]  /*0d60*/  FADD.FTZ R100, R100, R120 ;  /* 0x0000007864647221 */ /* 0x000fe20000010000 */
[----:B------:R-:W-:Y:S01]  /*0d70*/  FFMA.FTZ R44, R120, R147, R44 ;  /* 0x00000093782c7223 */ /* 0x000fe2000001002c */
[----:B------:R-:W-:Y:S01]  /*0d80*/  FMUL.FTZ R148, R76, R120 ;  /* 0x000000784c947220 */ /* 0x000fe20000410000 */
[----:B------:R-:W-:Y:S01]  /*0d90*/  FADD.FTZ R114, R116, R115 ;  /* 0x0000007374727221 */ /* 0x000fe20000010000 */
[C---:B------:R-:W-:Y:S01]  /*0da0*/  FADD.FTZ R167, -R161.reuse, R146 ;  /* 0x00000092a1a77221 */ /* 0x040fe20000010100 */
[C---:B------:R-:W-:Y:S01]  /*0db0*/  FMUL.FTZ R120, R156.reuse, R169 ;  /* 0x000000a99c787220 */ /* 0x040fe20000410000 */
[----:B------:R-:W-:Y:S01]  /*0dc0*/  FMUL.FTZ R146, R156, R173 ;  /* 0x000000ad9c927220 */ /* 0x000fe20000410000 */
[----:B------:R-:W-:Y:S01]  /*0dd0*/  FADD.FTZ R98, R98, R118 ;  /* 0x0000007662627221 */ /* 0x000fe20000010000 */
[----:B------:R-:W-:Y:S01]  /*0de0*/  FFMA.FTZ R42, R118, R145, R42 ;  /* 0x00000091762a7223 */ /* 0x000fe2000001002a */
[----:B------:R-:W-:Y:S01]  /*0df0*/  FMUL.FTZ R118, R74, R118 ;  /* 0x000000764a767220 */ /* 0x000fe20000410000 */
[----:B------:R-:W-:Y:S01]  /*0e00*/  FFMA.FTZ R112, R144, R117, R113 ;  /* 0x0000007590707223 */ /* 0x000fe20000010071 */
[----:B------:R-:W-:Y:S01]  /*0e10*/  FADD.FTZ R162, -R161, R149 ;  /* 0x00000095a1a27221 */ /* 0x000fe20000010100 */
        /* <DEDUP_REMOVED lines=21> */
[----:B------:R-:W-:Y:S01]  /*0f70*/  FFMA.FTZ R113, R147, R148, R112 ;  /* 0x0000009493717223 */ /* 0x000fe20000010070 */
        /* <DEDUP_REMOVED lines=58> */
[----:B------:R-:W-:Y:S01]  /*1320*/  FADD.FTZ R112, R112, R131 ;  /* 0x0000008370707221 */ /* 0x000fe20000010000 */
[----:B------:R-:W-:Y:S06]  /*1330*/  BRA `(.L_x_9707) ;  /* 0x0000000000707947 */ /* 0x000fec0003800000 */
.L_x_9706:
        /* <DEDUP_REMOVED lines=28> */
.L_x_9707:
        /* <DEDUP_REMOVED lines=32> */
.L_x_9709:
[----:B------:R-:W-:Y:S05]  /*1700*/  BSYNC.RECONVERGENT B0 ;  /* 0x0000000000007941 */ /* 0x000fea0003800200 */
.L_x_9708:
[----:B------:R-:W1:Y:S08]  /*1710*/  S2UR UR5, SR_CgaCtaId ;  /* 0x00000000000579c3 */ /* 0x000e700000008800 */
[----:B------:R-:W-:Y:S01]  /*1720*/  BAR.SYNC.DEFER_BLOCKING 0x0 ;  /* 0x0000000000007b1d */ /* 0x000fe20000010000 */
[----:B-----5:R-:W-:Y:S01]  /*1730*/  ISETP.GE.AND P4, PT, R4, 0x1, PT ;  /* 0x000000010400780c */ /* 0x020fe20003f86270 */
[----:B------:R-:W-:Y:S01]  /*1740*/  UISETP.NE.U32.AND UP0, UPT, UR6, URZ, UPT ;  /* 0x000000ff0600728c */ /* 0x000fe2000bf05070 */
[----:B------:R-:W-:-:S03]  /*1750*/  ISETP.NE.AND P1, PT, RZ, UR13, PT ;  /* 0x0000000dff007c0c */ /* 0x000fc6000bf25270 */
[----:B------:R-:W-:Y:S01]  /*1760*/  UMOV UR4, 0x400 ;  /* 0x0000040000047882 */ /* 0x000fe20000000000 */
[----:B------:R-:W-:Y:S02]  /*1770*/  UISETP.NE.AND.EX UP0, UPT, UR7, URZ, UPT, UP0 ;  /* 0x000000ff0700728c */ /* 0x000fe4000bf05300 */
        /* <DEDUP_REMOVED lines=14> */
[----:B------:R-:W-:Y:S01]  /*1860*/  FADD.FTZ R114, R114, R163 ;  /* 0x000000a372727221 */ /* 0x000fe20000010000 */
[----:B------:R-:W0:Y:S02]  /*1870*/  LDC R162, c[0x0][0x388] ;  /* 0x0000e200ffa27b82 */ /* 0x000e240000000800 */
[----:B------:R-:W-:Y:S01]  /*1880*/  FMUL.FTZ R165, R115, UR17 ;  /* 0x0000001173a57c20 */ /* 0x000fe20008410000 */
[----:B------:R-:W-:Y:S01]  /*1890*/  FMUL.FTZ R114, R114, UR17 ;  /* 0x0000001172727c20 */ /* 0x000fe20008410000 */
[----:B0-----:R-:W-:-:S05]  /*18a0*/  IMAD R112, R0, R162, RZ ;  /* 0x000000a200707224 */ /* 0x001fca00078e02ff */
[----:B------:R-:W-:-:S04]  /*18b0*/  SHF.R.S32.HI R113, RZ, 0x1f, R112 ;  /* 0x0000001fff717819 */ /* 0x000fc80000011470 */
[----:B------:R-:W-:Y:S02]  /*18c0*/  LEA.HI R112, R113, R112, RZ, 0x2 ;  /* 0x0000007071707211 */ /* 0x000fe400078f10ff */
[----:B------:R-:W-:Y:S02]  /*18d0*/  @P4 IADD3 R113, PT, PT, R4, -0x1, RZ ;  /* 0xffffffff04714810 */ /* 0x000fe40007ffe0ff */
[----:B------:R-:W-:-:S03]  /*18e0*/  LEA.HI.SX32 R163, R112, R161, 0x1e ;  /* 0x000000a170a37211 */ /* 0x000fc600078ff2ff */
[----:B------:R-:W-:-:S05]  /*18f0*/  @P4 IMAD R113, R113, R162, RZ ;  /* 0x000000a271714224 */ /* 0x000fca00078e02ff */
[----:B------:R-:W-:-:S04]  /*1900*/  @P4 SHF.R.S32.HI R162, RZ, 0x1f, R113 ;  /* 0x0000001fffa24819 */ /* 0x000fc80000011471 */
[----:B------:R-:W-:Y:S01]  /*1910*/  @P4 LEA.HI R164, R162, R113, RZ, 0x2 ;  /* 0x00000071a2a44211 */ /* 0x000fe200078f10ff */
[----:B------:R-:W-:-:S03]  /*1920*/  HFMA2 R162, -RZ, RZ, 0, 0 ;  /* 0x00000000ffa27431 */ /* 0x000fc600000001ff */
[----:B------:R-:W-:Y:S02]  /*1930*/  @P4 LEA.HI.SX32 R162, R164, R161, 0x1e ;  /* 0x000000a1a4a24211 */ /* 0x000fe400078ff2ff */
[----:B------:R-:W-:Y:S01]  /*1940*/  FSEL R164, R114, RZ, !P1 ;  /* 0x000000ff72a47208 */ /* 0x000fe20004800000 */
[----:B------:R-:W-:Y:S06]  /*1950*/  BRA.U UP0, `(.L_x_9710) ;  /* 0x0000000100f47547 */ /* 0x000fec000b800000 */
[----:B------:R-:W-:Y:S01]  /*1960*/  UMOV UR4, UR10 ;  /* 0x0000000a00047c82 */ /* 0x000fe20008000000 */
[----:B------:R-:W-:Y:S01]  /*1970*/  UMOV UR5, UR11 ;  /* 0x0000000b00057c82 */ /* 0x000fe20008000000 */
[----:B------:R-:W-:-:S04]  /*1980*/  UISETP.NE.U32.AND UP0, UPT, UR4, URZ, UPT ;  /* 0x000000ff0400728c */ /* 0x000fc8000bf05070 */
[----:B------:R-:W-:-:S09]  /*1990*/  UISETP.NE.AND.EX UP0, UPT, UR5, URZ, UPT, UP0 ;  /* 0x000000ff0500728c */ /* 0x000fd2000bf05300 */
[----:B------:R-:W-:Y:S05]  /*19a0*/  BRA.U UP0, `(.L_x_9711) ;  /* 0x0000000100707547 */ /* 0x000fea000b800000 */
[----:B------:R-:W-:Y:S01]  /*19b0*/  FFMA.FTZ R113, R3, R165, R164 ;  /* 0x000000a503717223 */ /* 0x000fe200000100a4 */
[----:B------:R-:W-:Y:S01]  /*19c0*/  ISETP.GT.AND P1, PT, R2, RZ, PT ;  /* 0x000000ff0200720c */ /* 0x000fe20003f24270 */
[----:B------:R-:W-:Y:S01]  /*19d0*/  UMOV UR6, UR12 ;  /* 0x0000000c00067c82 */ /* 0x000fe20008000000 */
[----:B------:R-:W-:Y:S01]  /*19e0*/  ISETP.GT.AND P3, PT, R4, RZ, PT ;  /* 0x000000ff0400720c */ /* 0x000fe20003f64270 */
[----:B------:R-:W-:-:S04]  /*19f0*/  FADD.FTZ R113, R108, -R113 ;  /* 0x800000716c717221 */ /* 0x000fc80000010000 */
[----:B------:R-:W-:-:S05]  /*1a00*/  FMUL.FTZ R113, R156, R113 ;  /* 0x000000719c717220 */ /* 0x000fca0000410000 */
[----:B------:R-:W-:-:S05]  /*1a10*/  FSEL R113, R113, RZ, P1 ;  /* 0x000000ff71717208 */ /* 0x000fca0000800000 */
[----:B------:R-:W-:-:S05]  /*1a20*/  FMUL.FTZ R4, R113, UR6 ;  /* 0x0000000671047c20 */ /* 0x000fca0008410000 */
[----:B------:R-:W-:Y:S01]  /*1a30*/  SEL R5, R4, R5, P3 ;  /* 0x0000000504057207 */ /* 0x000fe20001800000 */
[----:B------:R-:W-:-:S04]  /*1a40*/  FFMA.FTZ R4, R132, R165, R164 ;  /* 0x000000a584047223 */ /* 0x000fc800000100a4 */
        /* <DEDUP_REMOVED lines=18> */
.L_x_9711:
[-CC-:B------:R-:W-:Y:S01]  /*1b70*/  FFMA.FTZ R57, R3, R165.reuse, R164.reuse ;  /* 0x000000a503397223 */ /* 0x180fe200000100a4 */
[-CC-:B------:R-:W-:Y:S01]  /*1b80*/  FFMA.FTZ R113, R133, R165.reuse, R164.reuse ;  /* 0x000000a585717223 */ /* 0x180fe200000100a4 */
[----:B------:R-:W-:Y:S01]  /*1b90*/  ISETP.GT.AND P3, PT, R4, RZ, PT ;  /* 0x000000ff0400720c */ /* 0x000fe20003f64270 */
[----:B------:R-:W-:Y:S01]  /*1ba0*/  FFMA.FTZ R4, R132, R165, R164 ;  /* 0x000000a584047223 */ /* 0x000fe200000100a4 */
[----:B------:R-:W-:Y:S01]  /*1bb0*/  FADD.FTZ R57, R108, -R57 ;  /* 0x800000396c397221 */ /* 0x000fe20000010000 */
[----:B------:R-:W-:Y:S01]  /*1bc0*/  ISETP.GT.AND P1, PT, R2, RZ, PT ;  /* 0x000000ff0200720c */ /* 0x000fe20003f24270 */
[----:B------:R-:W-:Y:S01]  /*1bd0*/  FADD.FTZ R113, R110, -R113 ;  /* 0x800000716e717221 */ /* 0x000fe20000010000 */
[----:B------:R-:W-:Y:S01]  /*1be0*/  FADD.FTZ R59, R109, -R4 ;  /* 0x800000046d3b7221 */ /* 0x000fe20000010000 */
[C---:B------:R-:W-:Y:S01]  /*1bf0*/  FMUL.FTZ R57, R156.reuse, R57 ;  /* 0x000000399c397220 */ /* 0x040fe20000410000 */
[----:B------:R-:W-:Y:S01]  /*1c00*/  UMOV UR6, UR12 ;  /* 0x0000000c00067c82 */ /* 0x000fe20008000000 */
[C---:B------:R-:W-:Y:S01]  /*1c10*/  FMUL.FTZ R113, R156.reuse, R113 ;  /* 0x000000719c717220 */ /* 0x040fe20000410000 */
[----:B------:R-:W-:-:S02]  /*1c20*/  FMUL.FTZ R59, R156, R59 ;  /* 0x0000003b9c3b7220 */ /* 0x000fc40000410000 */
[----:B------:R-:W-:Y:S02]  /*1c30*/  FSEL R56, R57, RZ, P1 ;  /* 0x000000ff39387208 */ /* 0x000fe40000800000 */
[----:B------:R-:W-:Y:S02]  /*1c40*/  FSEL R58, R113, RZ, P1 ;  /* 0x000000ff713a7208 */ /* 0x000fe40000800000 */
[----:B------:R-:W-:Y:S01]  /*1c50*/  FSEL R57, R59, RZ, P1 ;  /* 0x000000ff3b397208 */ /* 0x000fe20000800000 */
[----:B------:R-:W-:-:S04]  /*1c60*/  FMUL.FTZ R4, R56, UR6 ;  /* 0x0000000638047c20 */ /* 0x000fc80008410000 */
[----:B------:R-:W-:Y:S01]  /*1c70*/  FMUL.FTZ R59, R57, UR6 ;  /* 0x00000006393b7c20 */ /* 0x000fe20008410000 */
[----:B------:R-:W-:Y:S01]  /*1c80*/  SEL R5, R4, R5, P3 ;  /* 0x0000000504057207 */ /* 0x000fe20001800000 */
[----:B------:R-:W-:-:S03]  /*1c90*/  FMUL.FTZ R4, R58, UR6 ;  /* 0x000000063a047c20 */ /* 0x000fc60008410000 */
[----:B------:R-:W-:Y:S02]  /*1ca0*/  SEL R6, R59, R6, P3 ;  /* 0x000000063b067207 */ /* 0x000fe40001800000 */
[----:B------:R-:W-:Y:S01]  /*1cb0*/  SEL R157, R4, R157, P3 ;  /* 0x0000009d049d7207 */ /* 0x000fe20001800000 */
[----:B------:R-:W-:-:S04]  /*1cc0*/  FFMA.FTZ R4, R134, R165, R164 ;  /* 0x000000a586047223 */ /* 0x000fc800000100a4 */
[----:B------:R-:W-:-:S04]  /*1cd0*/  FADD.FTZ R59, R111, -R4 ;  /* 0x800000046f3b7221 */ /* 0x000fc80000010000 */
[----:B------:R-:W-:-:S05]  /*1ce0*/  FMUL.FTZ R59, R156, R59 ;  /* 0x0000003b9c3b7220 */ /* 0x000fca0000410000 */
[----:B------:R-:W-:Y:S01]  /*1cf0*/  FSEL R59, R59, RZ, P1 ;  /* 0x000000ff3b3b7208 */ /* 0x000fe20000800000 */
[----:B------:R-:W-:Y:S06]  /*1d00*/  @!P4 BRA `(.L_x_9712) ;  /* 0x0000000000e0c947 */ /* 0x000fec0003800000 */
[----:B------:R-:W-:Y:S01]  /*1d10*/  FMUL.FTZ R7, R59, UR6 ;  /* 0x000000063b077c20 */ /* 0x000fe20008410000 */
[----:B------:R-:W-:Y:S06]  /*1d20*/  BRA `(.L_x_9712) ;  /* 0x0000000000d87947 */ /* 0x000fec0003800000 */
.L_x_9710:
[----:B------:R-:W-:Y:S01]  /*1d30*/  UMOV UR4, UR10 ;  /* 0x0000000a00047c82 */ /* 0x000fe20008000000 */
[----:B------:R-:W-:Y:S01]  /*1d40*/  UMOV UR5, UR11 ;  /* 0x0000000b00057c82 */ /* 0x000fe20008000000 */
[----:B------:R-:W-:-:S04]  /*1d50*/  UISETP.NE.U32.AND UP0, UPT, UR4, URZ, UPT ;  /* 0x000000ff0400728c */ /* 0x000fc8000bf05070 */
[----:B------:R-:W-:-:S09]  /*1d60*/  UISETP.NE.AND.EX UP0, UPT, UR5, URZ, UPT, UP0 ;  /* 0x000000ff0500728c */ /* 0x000fd2000bf05300 */
[----:B------:R-:W-:Y:S05]  /*1d70*/  BRA.U UP0, `(.L_x_9713) ;  /* 0x00000001006c7547 */ /* 0x000fea000b800000 */
[----:B------:R-:W-:Y:S01]  /*1d80*/  @P2 FFMA.FTZ R113, R3, R165, R164 ;  /* 0x000000a503712223 */ /* 0x000fe200000100a4 */
[----:B------:R-:W-:Y:S01]  /*1d90*/  ISETP.GT.AND P3, PT, R4, RZ, PT ;  /* 0x000000ff0400720c */ /* 0x000fe20003f64270 */
[----:B------:R-:W-:Y:S01]  /*1da0*/  UMOV UR6, UR12 ;  /* 0x0000000c00067c82 */ /* 0x000fe20008000000 */
[----:B------:R-:W-:Y:S01]  /*1db0*/  MOV R4, R28 ;  /* 0x0000001c00047202 */ /* 0x000fe20000000f00 */
[----:B------:R-:W-:-:S04]  /*1dc0*/  @P2 FADD.FTZ R113, R108, -R113 ;  /* 0x800000716c712221 */ /* 0x000fc80000010000 */
[----:B------:R-:W-:-:S04]  /*1dd0*/  @P2 FFMA.FTZ R4, R156, R113, R28 ;  /* 0x000000719c042223 */ /* 0x000fc8000001001c */
[----:B------:R-:W-:-:S05]  /*1de0*/  FMUL.FTZ R4, R4, UR6 ;  /* 0x0000000604047c20 */ /* 0x000fca0008410000 */
[----:B------:R-:W-:Y:S01]  /*1df0*/  SEL R5, R4, R5, P3 ;  /* 0x0000000504057207 */ /* 0x000fe20001800000 */
[----:B------:R-:W-:-:S04]  /*1e00*/  @P2 FFMA.FTZ R4, R132, R165, R164 ;  /* 0x000000a584042223 */ /* 0x000fc800000100a4 */
[----:B------:R-:W-:Y:S01]  /*1e10*/  @P2 FADD.FTZ R112, R109, -R4 ;  /* 0x800000046d702221 */ /* 0x000fe20000010000 */
[----:B------:R-:W-:-:S03]  /*1e20*/  MOV R4, R29 ;  /* 0x0000001d00047202 */ /* 0x000fc60000000f00 */
[----:B------:R-:W-:-:S04]  /*1e30*/  @P2 FFMA.FTZ R4, R156, R112, R29 ;  /* 0x000000709c042223 */ /* 0x000fc8000001001d */
[----:B------:R-:W-:Y:S01]  /*1e40*/  FMUL.FTZ R113, R4, UR6 ;  /* 0x0000000604717c20 */ /* 0x000fe20008410000 */
[----:B------:R-:W-:-:S04]  /*1e50*/  MOV R4, R30 ;  /* 0x0000001e00047202 */ /* 0x000fc80000000f00 */
[----:B------:R-:W-:Y:S01]  /*1e60*/  SEL R6, R113, R6, P3 ;  /* 0x0000000671067207 */ /* 0x000fe20001800000 */
[----:B------:R-:W-:-:S04]  /*1e70*/  @P2 FFMA.FTZ R113, R133, R165, R164 ;  /* 0x000000a585712223 */ /* 0x000fc800000100a4 */
[----:B------:R-:W-:-:S04]  /*1e80*/  @P2 FADD.FTZ R113, R110, -R113 ;  /* 0x800000716e712221 */ /* 0x000fc80000010000 */
[----:B------:R-:W-:-:S04]  /*1e90*/  @P2 FFMA.FTZ R4, R156, R113, R30 ;  /* 0x000000719c042223 */ /* 0x000fc8000001001e */
[----:B------:R-:W-:-:S05]  /*1ea0*/  FMUL.FTZ R4, R4, UR6 ;  /* 0x0000000604047c20 */ /* 0x000fca0008410000 */
[----:B------:R-:W-:Y:S01]  /*1eb0*/  SEL R157, R4, R157, P3 ;  /* 0x0000009d049d7207 */ /* 0x000fe20001800000 */
[----:B------:R-:W-:Y:S06]  /*1ec0*/  @!P4 BRA `(.L_x_9712) ;  /* 0x000000000070c947 */ /* 0x000fec0003800000 */
[----:B------:R-:W-:-:S04]  /*1ed0*/  @P2 FFMA.FTZ R4, R134, R165, R164 ;  /* 0x000000a586042223 */ /* 0x000fc800000100a4 */
[----:B------:R-:W-:Y:S01]  /*1ee0*/  @P2 FADD.FTZ R7, R111, -R4 ;  /* 0x800000046f072221 */ /* 0x000fe20000010000 */
[----:B------:R-:W-:-:S03]  /*1ef0*/  MOV R4, R31 ;  /* 0x0000001f00047202 */ /* 0x000fc60000000f00 */
[----:B------:R-:W-:-:S04]  /*1f00*/  @P2 FFMA.FTZ R4, R156, R7, R31 ;  /* 0x000000079c042223 */ /* 0x000fc8000001001f */
[----:B------:R-:W-:Y:S01]  /*1f10*/  FMUL.FTZ R7, R4, UR6 ;  /* 0x0000000604077c20 */ /* 0x000fe20008410000 */
[----:B------:R-:W-:Y:S06]  /*1f20*/  BRA `(.L_x_9712) ;  /* 0x0000000000587947 */ /* 0x000fec0003800000 */
.L_x_9713:
[-CC-:B------:R-:W-:Y:S01]  /*1f30*/  @P2 FFMA.FTZ R57, R3, R165.reuse, R164.reuse ;  /* 0x000000a503392223 */ /* 0x180fe200000100a4 */
[----:B------:R-:W-:Y:S01]  /*1f40*/  ISETP.GT.AND P3, PT, R4, RZ, PT ;  /* 0x000000ff0400720c */ /* 0x000fe20003f64270 */
[-CC-:B------:R-:W-:Y:S01]  /*1f50*/  @P2 FFMA.FTZ R4, R132, R165.reuse, R164.reuse ;  /* 0x000000a584042223 */ /* 0x180fe200000100a4 */
[----:B------:R-:W-:Y:S01]  /*1f60*/  MOV R56, R28 ;  /* 0x0000001c00387202 */ /* 0x000fe20000000f00 */
[----:B------:R-:W-:Y:S01]  /*1f70*/  @P2 FADD.FTZ R57, R108, -R57 ;  /* 0x800000396c392221 */ /* 0x000fe20000010000 */
[----:B------:R-:W-:Y:S01]  /*1f80*/  @P2 FFMA.FTZ R59, R133, R165, R164 ;  /* 0x000000a5853b2223 */ /* 0x000fe200000100a4 */
[----:B------:R-:W-:Y:S01]  /*1f90*/  @P2 FADD.FTZ R4, R109, -R4 ;  /* 0x800000046d042221 */ /* 0x000fe20000010000 */
[----:B------:R-:W-:Y:S01]  /*1fa0*/  MOV R58, R30 ;  /* 0x0000001e003a7202 */ /* 0x000fe20000000f00 */
[C---:B------:R-:W-:Y:S01]  /*1fb0*/  @P2 FFMA.FTZ R56, R156.reuse, R57, R28 ;  /* 0x000000399c382223 */ /* 0x040fe2000001001c */
[----:B------:R-:W-:Y:S01]  /*1fc0*/  MOV R57, R29 ;  /* 0x0000001d00397202 */ /* 0x000fe20000000f00 */
[----:B------:R-:W-:Y:S01]  /*1fd0*/  @P2 FFMA.FTZ R57, R156, R4, R29 ;  /* 0x000000049c392223 */ /* 0x000fe2000001001d */
[----:B------:R-:W-:Y:S01]  /*1fe0*/  @P2 FFMA.FTZ R4, R134, R165, R164 ;  /* 0x000000a586042223 */ /* 0x000fe200000100a4 */
[----:B------:R-:W-:Y:S01]  /*1ff0*/  @P2 FADD.FTZ R59, R110, -R59 ;  /* 0x8000003b6e3b2221 */ /* 0x000fe20000010000 */
[----:B------:R-:W-:-:S02]  /*2000*/  UMOV UR6, UR12 ;  /* 0x0000000c00067c82 */ /* 0x000fc40008000000 */
[----:B------:R-:W-:Y:S01]  /*2010*/  @P2 FADD.FTZ R4, R111, -R4 ;  /* 0x800000046f042221 */ /* 0x000fe20000010000 */
[----:B------:R-:W-:Y:S01]  /*2020*/  @P2 FFMA.FTZ R58, R156, R59, R30 ;  /* 0x0000003b9c3a2223 */ /* 0x000fe2000001001e */
[----:B------:R-:W-:Y:S01]  /*2030*/  MOV R59, R31 ;  /* 0x0000001f003b7202 */ /* 0x000fe20000000f00 */
[----:B------:R-:W-:Y:S01]  /*2040*/  @P3 FMUL.FTZ R5, R56, UR6 ;  /* 0x0000000638053c20 */ /* 0x000fe20008410000 */
[----:B------:R-:W-:Y:S01]  /*2050*/  @P2 FFMA.FTZ R59, R156, R4, R31 ;  /* 0x000000049c3b2223 */ /* 0x000fe2000001001f */
[----:B------:R-:W-:Y:S01]  /*2060*/  @P3 FMUL.FTZ R6, R57, UR6 ;  /* 0x0000000639063c20 */ /* 0x000fe20008410000 */
[----:B------:R-:W-:Y:S02]  /*2070*/  @P3 FMUL.FTZ R157, R58, UR6 ;  /* 0x000000063a9d3c20 */ /* 0x000fe40008410000 */
[----:B------:R-:W-:-:S07]  /*2080*/  @P4 FMUL.FTZ R7, R59, UR6 ;  /* 0x000000063b074c20 */ /* 0x000fce0008410000 */
.L_x_9712:
[----:B------:R-:W-:Y:S02]  /*2090*/  ISETP.NE.U32.AND P1, PT, RZ, UR4, PT ;  /* 0x00000004ff007c0c */ /* 0x000fe4000bf25070 */
[----:B------:R-:W-:Y:S02]  /*20a0*/  MOV R4, R5 ;  /* 0x0000000500047202 */ /* 0x000fe40000000f00 */
[----:B------:R-:W-:Y:S02]  /*20b0*/  ISETP.NE.AND.EX P1, PT, RZ, UR5, PT, P1 ;  /* 0x00000005ff007c0c */ /* 0x000fe4000bf25310 */
[----:B------:R-:W-:Y:S02]  /*20c0*/  MOV R5, R6 ;  /* 0x0000000600057202 */ /* 0x000fe40000000f00 */
[----:B------:R-:W-:-:S09]  /*20d0*/  MOV R6, R157 ;  /* 0x0000009d00067202 */ /* 0x000fd20000000f00 */
[----:B------:R-:W0:Y:S02]  /*20e0*/  @P1 LDC.64 R112, c[0x0][0x478] ;  /* 0x00011e00ff701b82 */ /* 0x000e240000000a00 */
[----:B0-----:R-:W-:-:S06]  /*20f0*/  @P1 IMAD.WIDE.U32 R114, R163, 0x10, R112 ;  /* 0x00000010a3721825 */ /* 0x001fcc00078e0070 */
[----:B------:R-:W0:Y:S01]  /*2100*/  @P4 LDC.64 R112, c[0x0][0x468] ;  /* 0x00011a00ff704b82 */ /* 0x000e220000000a00 */
[----:B------:R1:W-:Y:S01]  /*2110*/  @P1 STG.E.128 desc[UR14][R114.64], R56 ;  /* 0x0000003872001986 */ /* 0x0003e2000c101d0e */
[----:B0-----:R-:W-:-:S05]  /*2120*/  @P4 IMAD.WIDE.U32 R112, R162, 0x10, R112 ;  /* 0x00000010a2704825 */ /* 0x001fca00078e0070 */
[----:B------:R1:W-:Y:S01]  /*2130*/  @P4 STG.E.128 desc[UR14][R112.64], R4 ;  /* 0x0000000470004986 */ /* 0x0003e2000c101d0e */
[----:B------:R-:W-:Y:S05]  /*2140*/  @!P0 BRA `(.L_x_9714) ;  /* 0x0000000000cc8947 */ /* 0x000fea0003800000 */
[----:B------:R-:W-:Y:S05]  /*2150*/  @!P1 BRA `(.L_x_9715) ;  /* 0x0000000000649947 */ /* 0x000fea0003800000 */
[-CC-:B-1----:R-:W-:Y:S01]  /*2160*/  @P2 FFMA.FTZ R57, R135, R165.reuse, R164.reuse ;  /* 0x000000a587392223 */ /* 0x182fe200000100a4 */
[-CC-:B------:R-:W-:Y:S01]  /*2170*/  @P2 FFMA.FTZ R58, R136, R165.reuse, R164.reuse ;  /* 0x000000a5883a2223 */ /* 0x180fe200000100a4 */
[-C--:B------:R-:W-:Y:S01]  /*2180*/  @P2 FFMA.FTZ R59, R137, R165.reuse, R164 ;  /* 0x000000a5893b2223 */ /* 0x080fe200000100a4 */
[----:B------:R-:W-:Y:S01]  /*2190*/  MOV R56, R24 ;  /* 0x0000001800387202 */ /* 0x000fe20000000f00 */
[----:B------:R-:W-:Y:S01]  /*21a0*/  @P2 FADD.FTZ R57, R138, -R57 ;  /* 0x800000398a392221 */ /* 0x000fe20000010000 */
[----:B------:R-:W-:Y:S01]  /*21b0*/  @P2 FADD.FTZ R58, R139, -R58 ;  /* 0x8000003a8b3a2221 */ /* 0x000fe20000010000 */
[----:B------:R-:W-:Y:S01]  /*21c0*/  @P2 FADD.FTZ R59, R142, -R59 ;  /* 0x8000003b8e3b2221 */ /* 0x000fe20000010000 */
[----:B------:R-:W-:Y:S01]  /*21d0*/  @P2 FFMA.FTZ R112, R140, R165, R164 ;  /* 0x000000a58c702223 */ /* 0x000fe200000100a4 */
[C---:B------:R-:W-:Y:S01]  /*21e0*/  @P2 FFMA.FTZ R56, R156.reuse, R57, R24 ;  /* 0x000000399c382223 */ /* 0x040fe20000010018 */
[----:B------:R-:W-:Y:S01]  /*21f0*/  MOV R57, R25 ;  /* 0x0000001900397202 */ /* 0x000fe20000000f00 */
[C---:B------:R-:W-:Y:S01]  /*2200*/  @P2 FFMA.FTZ R57, R156.reuse, R58, R25 ;  /* 0x0000003a9c392223 */ /* 0x040fe20000010019 */
[----:B------:R-:W-:Y:S01]  /*2210*/  MOV R58, R26 ;  /* 0x0000001a003a7202 */ /* 0x000fe20000000f00 */
[----:B------:R-:W-:Y:S01]  /*2220*/  @P2 FFMA.FTZ R58, R156, R59, R26 ;  /* 0x0000003b9c3a2223 */ /* 0x000fe2000001001a */
[----:B------:R-:W-:Y:S01]  /*2230*/  @P2 FADD.FTZ R112, R143, -R112 ;  /* 0x800000708f702221 */ /* 0x000fe20000010000 */
[----:B------:R-:W-:-:S02]  /*2240*/  MOV R59, R27 ;  /* 0x0000001b003b7202 */ /* 0x000fc40000000f00 */
[----:B------:R-:W-:Y:S01]  /*2250*/  FMUL.FTZ R113, R58, UR6 ;  /* 0x000000063a717c20 */ /* 0x000fe20008410000 */
[----:B------:R-:W-:Y:S01]  /*2260*/  @P2 FFMA.FTZ R59, R156, R112, R27 ;  /* 0x000000709c3b2223 */ /* 0x000fe2000001001b */
[----:B------:R-:W-:-:S03]  /*2270*/  FMUL.FTZ R112, R57, UR6 ;  /* 0x0000000639707c20 */ /* 0x000fc60008410000 */
[----:B------:R-:W-:Y:S01]  /*2280*/  SEL R6, R113, R6, P3 ;  /* 0x0000000671067207 */ /* 0x000fe20001800000 */
[----:B------:R-:W-:Y:S01]  /*2290*/  FMUL.FTZ R113, R56, UR6 ;  /* 0x0000000638717c20 */ /* 0x000fe20008410000 */
[----:B------:R-:W-:-:S04]  /*22a0*/  SEL R5, R112, R5, P3 ;  /* 0x0000000570057207 */ /* 0x000fc80001800000 */
[----:B------:R-:W-:Y:S01]  /*22b0*/  SEL R4, R113, R4, P3 ;  /* 0x0000000471047207 */ /* 0x000fe20001800000 */
[----:B------:R-:W-:Y:S06]  /*22c0*/  @!P4 BRA `(.L_x_9716) ;  /* 0x00000004002cc947 */ /* 0x000fec0003800000 */
[----:B------:R-:W-:Y:S01]  /*22d0*/  FMUL.FTZ R7, R59, UR6 ;  /* 0x000000063b077c20 */ /* 0x000fe20008410000 */
[----:B------:R-:W-:Y:S06]  /*22e0*/  BRA `(.L_x_9716) ;  /* 0x0000000400247947 */ /* 0x000fec0003800000 */
.L_x_9715:
[----:B-1----:R-:W-:Y:S01]  /*22f0*/  @P2 FFMA.FTZ R113, R135, R165, R164 ;  /* 0x000000a587712223 */ /* 0x002fe200000100a4 */
[----:B------:R-:W-:-:S03]  /*2300*/  MOV R112, R24 ;  /* 0x0000001800707202 */ /* 0x000fc60000000f00 */
[----:B------:R-:W-:-:S04]  /*2310*/  @P2 FADD.FTZ R113, R138, -R113 ;  /* 0x800000718a712221 */ /* 0x000fc80000010000 */
[----:B------:R-:W-:-:S04]  /*2320*/  @P2 FFMA.FTZ R112, R156, R113, R24 ;  /* 0x000000719c702223 */ /* 0x000fc80000010018 */
[----:B------:R-:W-:Y:S01]  /*2330*/  FMUL.FTZ R113, R112, UR6 ;  /* 0x0000000670717c20 */ /* 0x000fe20008410000 */
[----:B------:R-:W-:-:S04]  /*2340*/  @P2 FFMA.FTZ R112, R136, R165, R164 ;  /* 0x000000a588702223 */ /* 0x000fc800000100a4 */
[----:B------:R-:W-:Y:S01]  /*2350*/  SEL R4, R113, R4, P3 ;  /* 0x0000000471047207 */ /* 0x000fe20001800000 */
[----:B------:R-:W-:Y:S01]  /*2360*/  @P2 FADD.FTZ R113, R139, -R112 ;  /* 0x800000708b712221 */ /* 0x000fe20000010000 */
[----:B------:R-:W-:-:S03]  /*2370*/  MOV R112, R25 ;  /* 0x0000001900707202 */ /* 0x000fc60000000f00 */
[----:B------:R-:W-:Y:S01]  /*2380*/  @P2 FFMA.FTZ R112, R156, R113, R25 ;  /* 0x000000719c702223 */ /* 0x000fe20000010019 */
[----:B------:R-:W-:-:S03]  /*2390*/  @P2 FFMA.FTZ R113, R137, R165, R164 ;  /* 0x000000a589712223 */ /* 0x000fc600000100a4 */
[----:B------:R-:W-:Y:S01]  /*23a0*/  FMUL.FTZ R112, R112, UR6 ;  /* 0x0000000670707c20 */ /* 0x000fe20008410000 */
[----:B------:R-:W-:-:S04]  /*23b0*/  @P2 FADD.FTZ R113, R142, -R113 ;  /* 0x800000718e712221 */ /* 0x000fc80000010000 */
[----:B------:R-:W-:Y:S02]  /*23c0*/  SEL R5, R112, R5, P3 ;  /* 0x0000000570057207 */ /* 0x000fe40001800000 */
[----:B------:R-:W-:Y:S01]  /*23d0*/  MOV R112, R26 ;  /* 0x0000001a00707202 */ /* 0x000fe20000000f00 */
[----:B------:R-:W-:-:S04]  /*23e0*/  @P2 FFMA.FTZ R112, R156, R113, R26 ;  /* 0x000000719c702223 */ /* 0x000fc8000001001a */
        /* <DEDUP_REMOVED lines=9> */
.L_x_9714:
[----:B------:R-:W-:Y:S05]  /*2480*/  @!P1 BRA `(.L_x_9717) ;  /* 0x0000000000689947 */ /* 0x000fea0003800000 */
[-CC-:B-1----:R-:W-:Y:S01]  /*2490*/  FFMA.FTZ R57, R135, R165.reuse, R164.reuse ;  /* 0x000000a587397223 */ /* 0x182fe200000100a4 */
[-CC-:B------:R-:W-:Y:S01]  /*24a0*/  FFMA.FTZ R58, R136, R165.reuse, R164.reuse ;  /* 0x000000a5883a7223 */ /* 0x180fe200000100a4 */
[----:B------:R-:W-:Y:S01]  /*24b0*/  FFMA.FTZ R59, R137, R165, R164 ;  /* 0x000000a5893b7223 */ /* 0x000fe200000100a4 */
[----:B------:R-:W-:Y:S01]  /*24c0*/  ISETP.GT.AND P5, PT, R2, RZ, PT ;  /* 0x000000ff0200720c */ /* 0x000fe20003fa4270 */
[----:B------:R-:W-:Y:S02]  /*24d0*/  FADD.FTZ R57, R138, -R57 ;  /* 0x800000398a397221 */ /* 0x000fe40000010000 */
[----:B------:R-:W-:Y:S02]  /*24e0*/  FADD.FTZ R59, R142, -R59 ;  /* 0x8000003b8e3b7221 */ /* 0x000fe40000010000 */
[C---:B------:R-:W-:Y:S01]  /*24f0*/  FMUL.FTZ R56, R156.reuse, R57 ;  /* 0x000000399c387220 */ /* 0x040fe20000410000 */
[----:B------:R-:W-:Y:S01]  /*2500*/  FADD.FTZ R57, R139, -R58 ;  /* 0x8000003a8b397221 */ /* 0x000fe20000010000 */
[----:B------:R-:W-:-:S03]  /*2510*/  FMUL.FTZ R58, R156, R59 ;  /* 0x0000003b9c3a7220 */ /* 0x000fc60000410000 */
[----:B------:R-:W-:Y:S01]  /*2520*/  FMUL.FTZ R57, R156, R57 ;  /* 0x000000399c397220 */ /* 0x000fe20000410000 */
[----:B------:R-:W-:Y:S02]  /*2530*/  FSEL R56, R56, RZ, P5 ;  /* 0x000000ff38387208 */ /* 0x000fe40002800000 */
[----:B------:R-:W-:Y:S02]  /*2540*/  FSEL R58, R58, RZ, P5 ;  /* 0x000000ff3a3a7208 */ /* 0x000fe40002800000 */
[----:B------:R-:W-:Y:S01]  /*2550*/  FSEL R57, R57, RZ, P5 ;  /* 0x000000ff39397208 */ /* 0x000fe20002800000 */
[----:B------:R-:W-:-:S04]  /*2560*/  FMUL.FTZ R59, R56, UR6 ;  /* 0x00000006383b7c20 */ /* 0x000fc80008410000 */
[----:B------:R-:W-:Y:S01]  /*2570*/  FMUL.FTZ R112, R57, UR6 ;  /* 0x0000000639707c20 */ /* 0x000fe20008410000 */
[----:B------:R-:W-:Y:S01]  /*2580*/  SEL R4, R59, R4, P3 ;  /* 0x000000043b047207 */ /* 0x000fe20001800000 */
[----:B------:R-:W-:-:S03]  /*2590*/  FMUL.FTZ R59, R58, UR6 ;  /* 0x000000063a3b7c20 */ /* 0x000fc60008410000 */
[----:B------:R-:W-:Y:S01]  /*25a0*/  SEL R5, R112, R5, P3 ;  /* 0x0000000570057207 */ /* 0x000fe20001800000 */
[----:B------:R-:W-:Y:S01]  /*25b0*/  FFMA.FTZ R112, R140, R165, R164 ;  /* 0x000000a58c707223 */ /* 0x000fe200000100a4 */
[----:B------:R-:W-:-:S03]  /*25c0*/  SEL R6, R59, R6, P3 ;  /* 0x000000063b067207 */ /* 0x000fc60001800000 */
[----:B------:R-:W-:-:S04]  /*25d0*/  FADD.FTZ R59, R143, -R112 ;  /* 0x800000708f3b7221 */ /* 0x000fc80000010000 */
[----:B------:R-:W-:-:S05]  /*25e0*/  FMUL.FTZ R59, R156, R59 ;  /* 0x0000003b9c3b7220 */ /* 0x000fca0000410000 */
[----:B------:R-:W-:Y:S01]  /*25f0*/  FSEL R59, R59, RZ, P5 ;  /* 0x000000ff3b3b7208 */ /* 0x000fe20002800000 */
[----:B------:R-:W-:Y:S06]  /*2600*/  @!P4 BRA `(.L_x_9716) ;  /* 0x00000000005cc947 */ /* 0x000fec0003800000 */
[----:B------:R-:W-:Y:S01]  /*2610*/  FMUL.FTZ R7, R59, UR6 ;  /* 0x000000063b077c20 */ /* 0x000fe20008410000 */
[----:B------:R-:W-:Y:S06]  /*2620*/  BRA `(.L_x_9716) ;  /* 0x0000000000547947 */ /* 0x000fec0003800000 */
.L_x_9717:
[----:B-1----:R-:W-:Y:S01]  /*2630*/  FFMA.FTZ R113, R135, R165, R164 ;  /* 0x000000a587717223 */ /* 0x002fe200000100a4 */
[----:B------:R-:W-:-:S03]  /*2640*/  ISETP.GT.AND P5, PT, R2, RZ, PT ;  /* 0x000000ff0200720c */ /* 0x000fc60003fa4270 */
[----:B------:R-:W-:-:S04]  /*2650*/  FADD.FTZ R113, R138, -R113 ;  /* 0x800000718a717221 */ /* 0x000fc80000010000 */
[----:B------:R-:W-:-:S05]  /*2660*/  FMUL.FTZ R112, R156, R113 ;  /* 0x000000719c707220 */ /* 0x000fca0000410000 */
[----:B------:R-:W-:-:S05]  /*2670*/  FSEL R112, R112, RZ, P5 ;  /* 0x000000ff70707208 */ /* 0x000fca0002800000 */
[----:B------:R-:W-:Y:S01]  /*2680*/  @P3 FMUL.FTZ R4, R112, UR6 ;  /* 0x0000000670043c20 */ /* 0x000fe20008410000 */
[----:B------:R-:W-:-:S04]  /*2690*/  FFMA.FTZ R112, R136, R165, R164 ;  /* 0x000000a588707223 */ /* 0x000fc800000100a4 */
[----:B------:R-:W-:-:S04]  /*26a0*/  FADD.FTZ R113, R139, -R112 ;  /* 0x800000708b717221 */ /* 0x000fc80000010000 */
[----:B------:R-:W-:Y:S01]  /*26b0*/  FMUL.FTZ R112, R156, R113 ;  /* 0x000000719c707220 */ /* 0x000fe20000410000 */
[----:B------:R-:W-:-:S04]  /*26c0*/  FFMA.FTZ R113, R137, R165, R164 ;  /* 0x000000a589717223 */ /* 0x000fc800000100a4 */
[----:B------:R-:W-:Y:S01]  /*26d0*/  FSEL R112, R112, RZ, P5 ;  /* 0x000000ff70707208 */ /* 0x000fe20002800000 */
[----:B------:R-:W-:-:S04]  /*26e0*/  FADD.FTZ R113, R142, -R113 ;  /* 0x800000718e717221 */ /* 0x000fc80000010000 */
[----:B------:R-:W-:Y:S01]  /*26f0*/  @P3 FMUL.FTZ R5, R112, UR6 ;  /* 0x0000000670053c20 */ /* 0x000fe20008410000 */
[----:B------:R-:W-:-:S05]  /*2700*/  FMUL.FTZ R112, R156, R113 ;  /* 0x000000719c707220 */ /* 0x000fca0000410000 */
[----:B------:R-:W-:-:S05]  /*2710*/  FSEL R112, R112, RZ, P5 ;  /* 0x000000ff70707208 */ /* 0x000fca0002800000 */
[----:B------:R-:W-:Y:S01]  /*2720*/  @P3 FMUL.FTZ R6, R112, UR6 ;  /* 0x0000000670063c20 */ /* 0x000fe20008410000 */
[----:B------:R-:W-:-:S04]  /*2730*/  @P4 FFMA.FTZ R112, R140, R165, R164 ;  /* 0x000000a58c704223 */ /* 0x000fc800000100a4 */
[----:B------:R-:W-:-:S04]  /*2740*/  @P4 FADD.FTZ R113, R143, -R112 ;  /* 0x800000708f714221 */ /* 0x000fc80000010000 */
[----:B------:R-:W-:-:S05]  /*2750*/  @P4 FMUL.FTZ R112, R156, R113 ;  /* 0x000000719c704220 */ /* 0x000fca0000410000 */
[----:B------:R-:W-:-:S05]  /*2760*/  @P4 FSEL R112, R112, RZ, P5 ;  /* 0x000000ff70704208 */ /* 0x000fca0002800000 */
[----:B------:R-:W-:-:S07]  /*2770*/  @P4 FMUL.FTZ R7, R112, UR6 ;  /* 0x0000000670074c20 */ /* 0x000fce0008410000 */
.L_x_9716:
[----:B------:R-:W0:Y:S01]  /*2780*/  @P1 LDC.64 R112, c[0x0][0x478] ;  /* 0x00011e00ff701b82 */ /* 0x000e220000000a00 */
[----:B------:R-:W-:Y:S02]  /*2790*/  @P1 IADD3 R115, PT, PT, R163, 0x80, RZ ;  /* 0x00000080a3731810 */ /* 0x000fe40007ffe0ff */
[----:B------:R-:W-:-:S03]  /*27a0*/  @P4 IADD3 R157, PT, PT, R162, 0x80, RZ ;  /* 0x00000080a29d4810 */ /* 0x000fc60007ffe0ff */
[----:B0-----:R-:W-:Y:S02]  /*27b0*/  @P1 IMAD.WIDE.U32 R114, R115, 0x10, R112 ;  /* 0x0000001073721825 */ /* 0x001fe400078e0070 */
[----:B------:R-:W0:Y:S03]  /*27c0*/  @P4 LDC.64 R112, c[0x0][0x468] ;  /* 0x00011a00ff704b82 */ /* 0x000e260000000a00 */
        /* <DEDUP_REMOVED lines=30> */
.L_x_9719:
        /* <DEDUP_REMOVED lines=25> */
.L_x_9718:
        /* <DEDUP_REMOVED lines=27> */
.L_x_9721:
        /* <DEDUP_REMOVED lines=21> */
.L_x_9720:
        /* <DEDUP_REMOVED lines=35> */
.L_x_9723:
        /* <DEDUP_REMOVED lines=25> */
.L_x_9722:
        /* <DEDUP_REMOVED lines=27> */
.L_x_9725:
        /* <DEDUP_REMOVED lines=21> */
.L_x_9724:
        /* <DEDUP_REMOVED lines=28> */
[----:B------:R-:W-:Y:S02]  /*36c0*/  SEL R6, R113, R6, P3 ;  /* 0x0000000671067207 */ /* 0x000fe40001800000 */
[----:B------:R-:W-:Y:S01]  /*36d0*/  SEL R113, R112, R5, P3 ;  /* 0x0000000570717207 */ /* 0x000fe20001800000 */
[----:B------:R-:W-:-:S05]  /*36e0*/  FMUL.FTZ R5, R56, UR6 ;  /* 0x0000000638057c20 */ /* 0x000fca0008410000 */
[----:B------:R-:W-:Y:S01]  /*36f0*/  SEL R112, R5, R4, P3 ;  /* 0x0000000405707207 */ /* 0x000fe20001800000 */
[----:B------:R-:W-:Y:S06]  /*3700*/  @!P4 BRA `(.L_x_9728) ;  /* 0x000000040034c947 */ /* 0x000fec0003800000 */
[----:B------:R-:W-:Y:S01]  /*3710*/  FMUL.FTZ R7, R59, UR6 ;  /* 0x000000063b077c20 */ /* 0x000fe20008410000 */
[----:B------:R-:W-:Y:S06]  /*3720*/  BRA `(.L_x_9728) ;  /* 0x00000004002c7947 */ /* 0x000fec0003800000 */
.L_x_9727:
[----:B-1----:R-:W-:Y:S01]  /*3730*/  @P2 FFMA.FTZ R113, R123, R165, R164 ;  /* 0x000000a57b712223 */ /* 0x002fe200000100a4 */
[----:B------:R-:W-:-:S03]  /*3740*/  MOV R112, R12 ;  /* 0x0000000c00707202 */ /* 0x000fc60000000f00 */
        /* <DEDUP_REMOVED lines=8> */
[----:B------:R-:W-:-:S05]  /*37d0*/  FMUL.FTZ R4, R4, UR6 ;  /* 0x0000000604047c20 */ /* 0x000fca0008410000 */
[----:B------:R-:W-:Y:S01]  /*37e0*/  SEL R113, R4, R5, P3 ;  /* 0x0000000504717207 */ /* 0x000fe20001800000 */
[----:B------:R-:W-:Y:S01]  /*37f0*/  @P2 FFMA.FTZ R5, R125, R165, R164 ;  /* 0x000000a57d052223 */ /* 0x000fe200000100a4 */
[----:B------:R-:W-:-:S03]  /*3800*/  MOV R4, R14 ;  /* 0x0000000e00047202 */ /* 0x000fc60000000f00 */
        /* <DEDUP_REMOVED lines=11> */
.L_x_9726:
[----:B------:R-:W-:Y:S05]  /*38c0*/  @!P1 BRA `(.L_x_9729) ;  /* 0x0000000000689947 */ /* 0x000fea0003800000 */
[-CC-:B-1----:R-:W-:Y:S01]  /*38d0*/  FFMA.FTZ R57, R123, R165.reuse, R164.reuse ;  /* 0x000000a57b397223 */ /* 0x182fe200000100a4 */
[-CC-:B------:R-:W-:Y:S01]  /*38e0*/  FFMA.FTZ R58, R124, R165.reuse, R164.reuse ;  /* 0x000000a57c3a7223 */ /* 0x180fe200000100a4 */
[----:B------:R-:W-:Y:S01]  /*38f0*/  ISETP.GT.AND P5, PT, R2, RZ, PT ;  /* 0x000000ff0200720c */ /* 0x000fe20003fa4270 */
[----:B------:R-:W-:Y:S01]  /*3900*/  FFMA.FTZ R59, R125, R165, R164 ;  /* 0x000000a57d3b7223 */ /* 0x000fe200000100a4 */
[----:B------:R-:W-:-:S03]  /*3910*/  FADD.FTZ R57, R152, -R57 ;  /* 0x8000003998397221 */ /* 0x000fc60000010000 */
[----:B------:R-:W-:Y:S01]  /*3920*/  FADD.FTZ R59, R154, -R59 ;  /* 0x8000003b9a3b7221 */ /* 0x000fe20000010000 */
[C---:B------:R-:W-:Y:S01]  /*3930*/  FMUL.FTZ R56, R156.reuse, R57 ;  /* 0x000000399c387220 */ /* 0x040fe20000410000 */
[----:B------:R-:W-:Y:S02]  /*3940*/  FADD.FTZ R57, R153, -R58 ;  /* 0x8000003a99397221 */ /* 0x000fe40000010000 */
[----:B------:R-:W-:Y:S02]  /*3950*/  FMUL.FTZ R58, R156, R59 ;  /* 0x0000003b9c3a7220 */ /* 0x000fe40000410000 */
[----:B------:R-:W-:Y:S01]  /*3960*/  FSEL R56, R56, RZ, P5 ;  /* 0x000000ff38387208 */ /* 0x000fe20002800000 */
[----:B------:R-:W-:Y:S02]  /*3970*/  FMUL.FTZ R57, R156, R57 ;  /* 0x000000399c397220 */ /* 0x000fe40000410000 */
[----:B------:R-:W-:Y:S02]  /*3980*/  FSEL R58, R58, RZ, P5 ;  /* 0x000000ff3a3a7208 */ /* 0x000fe40002800000 */
[----:B------:R-:W-:Y:S01]  /*3990*/  FMUL.FTZ R59, R56, UR6 ;  /* 0x00000006383b7c20 */ /* 0x000fe20008410000 */
[----:B------:R-:W-:-:S04]  /*39a0*/  FSEL R57, R57, RZ, P5 ;  /* 0x000000ff39397208 */ /* 0x000fc80002800000 */
[----:B------:R-:W-:Y:S01]  /*39b0*/  SEL R112, R59, R4, P3 ;  /* 0x000000043b707207 */ /* 0x000fe20001800000 */
[----:B------:R-:W-:-:S05]  /*39c0*/  FMUL.FTZ R4, R57, UR6 ;  /* 0x0000000639047c20 */ /* 0x000fca0008410000 */
[----:B------:R-:W-:Y:S01]  /*39d0*/  SEL R113, R4, R5, P3 ;  /* 0x0000000504717207 */ /* 0x000fe20001800000 */
[----:B------:R-:W-:Y:S01]  /*39e0*/  FMUL.FTZ R5, R58, UR6 ;  /* 0x000000063a057c20 */ /* 0x000fe20008410000 */
[----:B------:R-:W-:-:S04]  /*39f0*/  FFMA.FTZ R4, R126, R165, R164 ;  /* 0x000000a57e047223 */ /* 0x000fc800000100a4 */
[----:B------:R-:W-:Y:S01]  /*3a00*/  SEL R6, R5, R6, P3 ;  /* 0x0000000605067207 */ /* 0x000fe20001800000 */
[----:B------:R-:W-:-:S04]  /*3a10*/  FADD.FTZ R5, R155, -R4 ;  /* 0x800000049b057221 */ /* 0x000fc80000010000 */
[----:B------:R-:W-:-:S05]  /*3a20*/  FMUL.FTZ R4, R156, R5 ;  /* 0x000000059c047220 */ /* 0x000fca0000410000 */
[----:B------:R-:W-:Y:S01]  /*3a30*/  FSEL R59, R4, RZ, P5 ;  /* 0x000000ff043b7208 */ /* 0x000fe20002800000 */
[----:B------:R-:W-:Y:S06]  /*3a40*/  @!P4 BRA `(.L_x_9728) ;  /* 0x000000000064c947 */ /* 0x000fec0003800000 */
[----:B------:R-:W-:Y:S01]  /*3a50*/  FMUL.FTZ R7, R59, UR6 ;  /* 0x000000063b077c20 */ /* 0x000fe20008410000 */
[----:B------:R-:W-:Y:S06]  /*3a60*/  BRA `(.L_x_9728) ;  /* 0x00000000005c7947 */ /* 0x000fec0003800000 */
.L_x_9729:
        /* <DEDUP_REMOVED lines=18> */
[----:B------:R-:W-:Y:S01]  /*3b90*/  @P4 FMUL.FTZ R112, R156, R113 ;  /* 0x000000719c704220 */ /* 0x000fe20000410000 */
[----:B------:R-:W-:-:S04]  /*3ba0*/  MOV R113, R5 ;  /* 0x0000000500717202 */ /* 0x000fc80000000f00 */
[----:B------:R-:W-:-:S05]  /*3bb0*/  @P4 FSEL R112, R112, RZ, P5 ;  /* 0x000000ff70704208 */ /* 0x000fca0002800000 */
[----:B------:R-:W-:Y:S01]  /*3bc0*/  @P4 FMUL.FTZ R7, R112, UR6 ;  /* 0x0000000670074c20 */ /* 0x000fe20008410000 */
[----:B------:R-:W-:-:S07]  /*3bd0*/  MOV R112, R4 ;  /* 0x0000000400707202 */ /* 0x000fce0000000f00 */
.L_x_9728:
[----:B------:R-:W0:Y:S01]  /*3be0*/  @P1 LDC.64 R4, c[0x0][0x478] ;  /* 0x00011e00ff041b82 */ /* 0x000e220000000a00 */
[----:B------:R-:W-:Y:S02]  /*3bf0*/  @P1 IADD3 R167, PT, PT, R163, 0x200, RZ ;  /* 0x00000200a3a71810 */ /* 0x000fe40007ffe0ff */
[----:B------:R-:W-:Y:S02]  /*3c00*/  @P4 IADD3 R115, PT, PT, R162, 0x200, RZ ;  /* 0x00000200a2734810 */ /* 0x000fe40007ffe0ff */
[----:B------:R-:W-:Y:S01]  /*3c10*/  MOV R114, R6 ;  /* 0x0000000600727202 */ /* 0x000fe20000000f00 */
[----:B0-----:R-:W-:Y:S02]  /*3c20*/  @P1 IMAD.WIDE.U32 R166, R167, 0x10, R4 ;  /* 0x00000010a7a61825 */ /* 0x001fe400078e0004 */
[----:B------:R-:W0:Y:S03]  /*3c30*/  @P4 LDC.64 R4, c[0x0][0x468] ;  /* 0x00011a00ff044b82 */ /* 0x000e260000000a00 */
[----:B------:R1:W-:Y:S01]  /*3c40*/  @P1 STG.E.128 desc[UR14][R166.64], R56 ;  /* 0x00000038a6001986 */ /* 0x0003e2000c101d0e */
[----:B0-----:R-:W-:Y:S01]  /*3c50*/  @P4 IMAD.WIDE.U32 R4, R115, 0x10, R4 ;  /* 0x0000001073044825 */ /* 0x001fe200078e0004 */
[----:B------:R-:W-:-:S05]  /*3c60*/  MOV R115, R7 ;  /* 0x0000000700737202 */ /* 0x000fca0000000f00 */
[----:B------:R1:W-:Y:S01]  /*3c70*/  @P4 STG.E.128 desc[UR14][R4.64], R112 ;  /* 0x0000007004004986 */ /* 0x0003e2000c101d0e */
[----:B------:R-:W-:Y:S05]  /*3c80*/  @!P0 BRA `(.L_x_9730) ;  /* 0x0000000000cc8947 */ /* 0x000fea0003800000 */
[----:B------:R-:W-:Y:S05]  /*3c90*/  @!P1 BRA `(.L_x_9731) ;  /* 0x0000000000649947 */ /* 0x000fea0003800000 */
[-CC-:B-1----:R-:W-:Y:S01]  /*3ca0*/  @P2 FFMA.FTZ R4, R130, R165.reuse, R164.reuse ;  /* 0x000000a582042223 */ /* 0x182fe200000100a4 */
[-CC-:B------:R-:W-:Y:S01]  /*3cb0*/  @P2 FFMA.FTZ R5, R127, R165.reuse, R164.reuse ;  /* 0x000000a57f052223 */ /* 0x180fe200000100a4 */
[-CC-:B------:R-:W-:Y:S01]  /*3cc0*/  @P2 FFMA.FTZ R2, R128, R165.reuse, R164.reuse ;  /* 0x000000a580022223 */ /* 0x180fe200000100a4 */
[----:B------:R-:W-:Y:S01]  /*3cd0*/  @P2 FFMA.FTZ R165, R129, R165, R164 ;  /* 0x000000a581a52223 */ /* 0x000fe200000100a4 */
[----:B------:R-:W-:Y:S01]  /*3ce0*/  MOV R58, R10 ;  /* 0x0000000a003a7202 */ /* 0x000fe20000000f00 */
[----:B------:R-:W-:Y:S01]  /*3cf0*/  @P2 FADD.FTZ R5, R158, -R5 ;  /* 0x800000059e052221 */ /* 0x000fe20000010000 */
[----:B------:R-:W-:Y:S01]  /*3d00*/  MOV R56, R8 ;  /* 0x0000000800387202 */ /* 0x000fe20000000f00 */
[----:B------:R-:W-:Y:S01]  /*3d10*/  @P2 FADD.FTZ R165, R160, -R165 ;  /* 0x800000a5a0a52221 */ /* 0x000fe20000010000 */
[----:B------:R-:W-:Y:S01]  /*3d20*/  @P2 FADD.FTZ R2, R159, -R2 ;  /* 0x800000029f022221 */ /* 0x000fe20000010000 */
[C---:B------:R-:W-:Y:S01]  /*3d30*/  @P2 FFMA.FTZ R56, R156.reuse, R5, R8 ;  /* 0x000000059c382223 */ /* 0x040fe20000010008 */
[----:B------:R-:W-:Y:S01]  /*3d40*/  MOV R57, R9 ;  /* 0x0000000900397202 */ /* 0x000fe20000000f00 */
[C---:B------:R-:W-:Y:S01]  /*3d50*/  @P2 FFMA.FTZ R58, R156.reuse, R165, R10 ;  /* 0x000000a59c3a2223 */ /* 0x040fe2000001000a */
[----:B------:R-:W-:Y:S01]  /*3d60*/  @P2 FFMA.FTZ R57, R156, R2, R9 ;  /* 0x000000029c392223 */ /* 0x000fe20000010009 */
[----:B------:R-:W-:Y:S01]  /*3d70*/  @P2 FADD.FTZ R4, R131, -R4 ;  /* 0x8000000483042221 */ /* 0x000fe20000010000 */
[----:B------:R-:W-:Y:S01]  /*3d80*/  MOV R59, R11 ;  /* 0x0000000b003b7202 */ /* 0x000fe20000000f00 */
[----:B------:R-:W-:Y:S01]  /*3d90*/  FMUL.FTZ R5, R58, UR6 ;  /* 0x000000063a057c20 */ /* 0x000fe20008410000 */
[----:B------:R-:W-:Y:S01]  /*3da0*/  FMUL.FTZ R2, R57, UR6 ;  /* 0x0000000639027c20 */ /* 0x000fe20008410000 */
[----:B------:R-:W-:-:S03]  /*3db0*/  @P2 FFMA.FTZ R59, R156, R4, R11 ;  /* 0x000000049c3b2223 */ /* 0x000fc6000001000b */
[----:B------:R-:W-:Y:S01]  /*3dc0*/  SEL R114, R5, R114, P3 ;  /* 0x0000007205727207 */ /* 0x000fe20001800000 */
[----:B------:R-:W-:Y:S01]  /*3dd0*/  FMUL.FTZ R5, R56, UR6 ;  /* 0x0000000638057c20 */ /* 0x000fe20008410000 */
[----:B------:R-:W-:-:S04]  /*3de0*/  SEL R113, R2, R113, P3 ;  /* 0x0000007102717207 */ /* 0x000fc80001800000 */
[----:B------:R-:W-:Y:S01]  /*3df0*/  SEL R112, R5, R112, P3 ;  /* 0x0000007005707207 */ /* 0x000fe20001800000 */
[----:B------:R-:W-:Y:S06]  /*3e00*/  @!P4 BRA `(.L_x_9732) ;  /* 0x00000004002cc947 */ /* 0x000fec0003800000 */
[----:B------:R-:W-:Y:S01]  /*3e10*/  FMUL.FTZ R7, R59, UR6 ;  /* 0x000000063b077c20 */ /* 0x000fe20008410000 */
[----:B------:R-:W-:Y:S06]  /*3e20*/  BRA `(.L_x_9732) ;  /* 0x0000000400247947 */ /* 0x000fec0003800000 */
.L_x_9731:
[----:B-1----:R-:W-:Y:S01]  /*3e30*/  @P2 FFMA.FTZ R5, R127, R165, R164 ;  /* 0x000000a57f052223 */ /* 0x002fe200000100a4 */
[----:B------:R-:W-:-:S03]  /*3e40*/  MOV R2, R8 ;  /* 0x0000000800027202 */ /* 0x000fc60000000f00 */
[----:B------:R-:W-:-:S04]  /*3e50*/  @P2 FADD.FTZ R5, R158, -R5 ;  /* 0x800000059e052221 */ /* 0x000fc80000010000 */
[----:B------:R-:W-:-:S04]  /*3e60*/  @P2 FFMA.FTZ R2, R156, R5, R8 ;  /* 0x000000059c022223 */ /* 0x000fc80000010008 */
[----:B------:R-:W-:Y:S01]  /*3e70*/  FMUL.FTZ R5, R2, UR6 ;  /* 0x0000000602057c20 */ /* 0x000fe20008410000 */
[----:B------:R-:W-:-:S04]  /*3e80*/  @P2 FFMA.FTZ R2, R128, R165, R164 ;  /* 0x000000a580022223 */ /* 0x000fc800000100a4 */
[----:B------:R-:W-:Y:S01]  /*3e90*/  @P2 FADD.FTZ R4, R159, -R2 ;  /* 0x800000029f042221 */ /* 0x000fe20000010000 */
[----:B------:R-:W-:Y:S02]  /*3ea0*/  MOV R2, R9 ;  /* 0x0000000900027202 */ /* 0x000fe40000000f00 */
[----:B------:R-:W-:Y:S01]  /*3eb0*/  SEL R112, R5, R112, P3 ;  /* 0x0000007005707207 */ /* 0x000fe20001800000 */
        /* <DEDUP_REMOVED lines=16> */
.L_x_9730:
[----:B------:R-:W-:Y:S05]  /*3fc0*/  @!P1 BRA `(.L_x_9733) ;  /* 0x0000000000689947 */ /* 0x000fea0003800000 */
[-CC-:B-1----:R-:W-:Y:S01]  /*3fd0*/  FFMA.FTZ R5, R127, R165.reuse, R164.reuse ;  /* 0x000000a57f057223 */ /* 0x182fe200000100a4 */
[----:B------:R-:W-:Y:S01]  /*3fe0*/  ISETP.GT.AND P0, PT, R2, RZ, PT ;  /* 0x000000ff0200720c */ /* 0x000fe20003f04270 */
[-CC-:B------:R-:W-:Y:S01]  /*3ff0*/  FFMA.FTZ R4, R130, R165.reuse, R164.reuse ;  /* 0x000000a582047223 */ /* 0x180fe200000100a4 */
[-CC-:B------:R-:W-:Y:S01]  /*4000*/  FFMA.FTZ R2, R128, R165.reuse, R164.reuse ;  /* 0x000000a580027223 */ /* 0x180fe200000100a4 */
[----:B------:R-:W-:Y:S01]  /*4010*/  FADD.FTZ R5, R158, -R5 ;  /* 0x800000059e057221 */ /* 0x000fe20000010000 */
[----:B------:R-:W-:Y:S02]  /*4020*/  FFMA.FTZ R165, R129, R165, R164 ;  /* 0x000000a581a57223 */ /* 0x000fe400000100a4 */
[----:B------:R-:W-:Y:S01]  /*4030*/  FADD.FTZ R57, R159, -R2 ;  /* 0x800000029f397221 */ /* 0x000fe20000010000 */
[----:B------:R-:W-:Y:S01]  /*4040*/  FMUL.FTZ R56, R156, R5 ;  /* 0x000000059c387220 */ /* 0x000fe20000410000 */
[----:B------:R-:W-:Y:S01]  /*4050*/  FADD.FTZ R165, R160, -R165 ;  /* 0x800000a5a0a57221 */ /* 0x000fe20000010000 */
[----:B------:R-:W-:Y:S01]  /*4060*/  FADD.FTZ R5, R131, -R4 ;  /* 0x8000000483057221 */ /* 0x000fe20000010000 */
[----:B------:R-:W-:-:S02]  /*4070*/  FMUL.FTZ R57, R156, R57 ;  /* 0x000000399c397220 */ /* 0x000fc40000410000 */
[----:B------:R-:W-:Y:S01]  /*4080*/  FSEL R56, R56, RZ, P0 ;  /* 0x000000ff38387208 */ /* 0x000fe20000000000 */
[C---:B------:R-:W-:Y:S01]  /*4090*/  FMUL.FTZ R58, R156.reuse, R165 ;  /* 0x000000a59c3a7220 */ /* 0x040fe20000410000 */
[----:B------:R-:W-:Y:S01]  /*40a0*/  FMUL.FTZ R156, R156, R5 ;  /* 0x000000059c9c7220 */ /* 0x000fe20000410000 */
[----:B------:R-:W-:Y:S02]  /*40b0*/  FSEL R57, R57, RZ, P0 ;  /* 0x000000ff39397208 */ /* 0x000fe40000000000 */
[----:B------:R-:W-:Y:S01]  /*40c0*/  FMUL.FTZ R5, R56, UR6 ;  /* 0x0000000638057c20 */ /* 0x000fe20008410000 */
[----:B------:R-:W-:Y:S02]  /*40d0*/  FSEL R58, R58, RZ, P0 ;  /* 0x000000ff3a3a7208 */ /* 0x000fe40000000000 */
[----:B------:R-:W-:Y:S01]  /*40e0*/  FMUL.FTZ R2, R57, UR6 ;  /* 0x0000000639027c20 */ /* 0x000fe20008410000 */
[----:B------:R-:W-:Y:S02]  /*40f0*/  FSEL R59, R156, RZ, P0 ;  /* 0x000000ff9c3b7208 */ /* 0x000fe40000000000 */
[----:B------:R-:W-:Y:S01]  /*4100*/  SEL R112, R5, R112, P3 ;  /* 0x0000007005707207 */ /* 0x000fe20001800000 */
[----:B------:R-:W-:Y:S01]  /*4110*/  FMUL.FTZ R5, R58, UR6 ;  /* 0x000000063a057c20 */ /* 0x000fe20008410000 */
[----:B------:R-:W-:-:S04]  /*4120*/  SEL R113, R2, R113, P3 ;  /* 0x0000007102717207 */ /* 0x000fc80001800000 */
[----:B------:R-:W-:Y:S01]  /*4130*/  SEL R114, R5, R114, P3 ;  /* 0x0000007205727207 */ /* 0x000fe20001800000 */
[----:B------:R-:W-:Y:S06]  /*4140*/  @!P4 BRA `(.L_x_9732) ;  /* 0x00000000005cc947 */ /* 0x000fec0003800000 */
[----:B------:R-:W-:Y:S01]  /*4150*/  FMUL.FTZ R7, R59, UR6 ;  /* 0x000000063b077c20 */ /* 0x000fe20008410000 */
[----:B------:R-:W-:Y:S06]  /*4160*/  BRA `(.L_x_9732) ;  /* 0x0000000000547947 */ /* 0x000fec0003800000 */
.L_x_9733:
        /* <DEDUP_REMOVED lines=8> */
[----:B------:R-:W-:Y:S02]  /*41f0*/  FADD.FTZ R165, R160, -R165 ;  /* 0x800000a5a0a57221 */ /* 0x000fe40000010000 */
[----:B------:R-:W-:-:S02]  /*4200*/  FMUL.FTZ R115, R156, R115 ;  /* 0x000000739c737220 */ /* 0x000fc40000410000 */
[----:B------:R-:W-:Y:S01]  /*4210*/  FSEL R5, R5, RZ, P0 ;  /* 0x000000ff05057208 */ /* 0x000fe20000000000 */
[C---:B------:R-:W-:Y:S02]  /*4220*/  FMUL.FTZ R165, R156.reuse, R165 ;  /* 0x000000a59ca57220 */ /* 0x040fe40000410000 */
[----:B------:R-:W-:Y:S02]  /*4230*/  FSEL R115, R115, RZ, P0 ;  /* 0x000000ff73737208 */ /* 0x000fe40000000000 */
[----:B------:R-:W-:Y:S01]  /*4240*/  @P3 FMUL.FTZ R112, R5, UR6 ;  /* 0x0000000605703c20 */ /* 0x000fe20008410000 */
[----:B------:R-:W-:Y:S01]  /*4250*/  FADD.FTZ R5, R159, -R2 ;  /* 0x800000029f057221 */ /* 0x000fe20000010000 */
[----:B------:R-:W-:Y:S01]  /*4260*/  FSEL R165, R165, RZ, P0 ;  /* 0x000000ffa5a57208 */ /* 0x000fe20000000000 */
[----:B------:R-:W-:Y:S02]  /*4270*/  @P4 FMUL.FTZ R7, R115, UR6 ;  /* 0x0000000673074c20 */ /* 0x000fe40008410000 */
[----:B------:R-:W-:-:S02]  /*4280*/  FMUL.FTZ R5, R156, R5 ;  /* 0x000000059c057220 */ /* 0x000fc40000410000 */
[----:B------:R-:W-:-:S03]  /*4290*/  @P3 FMUL.FTZ R114, R165, UR6 ;  /* 0x00000006a5723c20 */ /* 0x000fc60008410000 */
[----:B------:R-:W-:-:S05]  /*42a0*/  FSEL R5, R5, RZ, P0 ;  /* 0x000000ff05057208 */ /* 0x000fca0000000000 */
[----:B------:R-:W-:-:S07]  /*42b0*/  @P3 FMUL.FTZ R113, R5, UR6 ;  /* 0x0000000605713c20 */ /* 0x000fce0008410000 */
.L_x_9732:
[----:B------:R-:W0:Y:S01]  /*42c0*/  @P1 LDC.64 R4, c[0x0][0x478] ;  /* 0x00011e00ff041b82 */ /* 0x000e220000000a00 */
[----:B------:R-:W-:Y:S01]  /*42d0*/  @P1 IADD3 R165, PT, PT, R163, 0x280, RZ ;  /* 0x00000280a3a51810 */ /* 0x000fe20007ffe0ff */
[----:B------:R-:W-:Y:S01]  /*42e0*/  UPLOP3.LUT UP1, UPT, UPT, UPT, UP1, 0x40, 0x4 ;  /* 0x000000000004789c */ /* 0x000fe20003f2e810 */
[----:B------:R-:W-:-:S05]  /*42f0*/  @P4 IADD3 R115, PT, PT, R162, 0x280, RZ ;  /* 0x00000280a2734810 */ /* 0x000fca0007ffe0ff */
[----:B------:R-:W1:Y:S01]  /*4300*/  @P4 LDC.64 R156, c[0x0][0x468] ;  /* 0x00011a00ff9c4b82 */ /* 0x000e620000000a00 */
[----:B0-----:R-:W-:-:S07]  /*4310*/  @P1 IMAD.WIDE.U32 R164, R165, 0x10, R4 ;  /* 0x00000010a5a41825 */ /* 0x001fce00078e0004 */
[----:B------:R-:W0:Y:S01]  /*4320*/  LDC.64 R4, c[0x0][0x380] ;  /* 0x0000e000ff047b82 */ /* 0x000e220000000a00 */
[----:B------:R2:W-:Y:S01]  /*4330*/  @P1 STG.E.128 desc[UR14][R164.64], R56 ;  /* 0x00000038a4001986 */ /* 0x0005e2000c101d0e */
[----:B-1----:R-:W-:Y:S01]  /*4340*/  @P4 IMAD.WIDE.U32 R156, R115, 0x10, R156 ;  /* 0x00000010739c4825 */ /* 0x002fe200078e009c */
[----:B------:R-:W-:-:S05]  /*4350*/  MOV R115, R7 ;  /* 0x0000000700737202 */ /* 0x000fca0000000f00 */
[----:B------:R2:W-:Y:S01]  /*4360*/  @P4 STG.E.128 desc[UR14][R156.64], R112 ;  /* 0x000000709c004986 */ /* 0x0005e2000c101d0e */
[----:B0-----:R-:W-:-:S04]  /*4370*/  IADD3 R0, PT, PT, R0, R4, RZ ;  /* 0x0000000400007210 */ /* 0x001fc80007ffe0ff */
[----:B------:R-:W-:-:S13]  /*4380*/  ISETP.GE.AND P0, PT, R0, R5, PT ;  /* 0x000000050000720c */ /* 0x000fda0003f06270 */
[----:B--2---:R-:W-:Y:S05]  /*4390*/  @!P0 BRA `(.L_x_9734) ;  /* 0xffffffbc00d88947 */ /* 0x004fea000383ffff */
.L_x_9705:
        /* <DEDUP_REMOVED lines=21> */
.L_x_9735:
        /* <DEDUP_REMOVED lines=9> */
.L_x_10837:


//--------------------- .text._ZN10layer_norm13ln_bwd_kernelINS_13Kernel_traitsIfffffjLj3072ELj1ELj1ELj4ELj16ENS_18Kernel_traits_baseILj3072EfffffjLj128EEEEELb0ELb1ELb0ELb0EEEvNS_9BwdParamsE --------------------------
	.section	.text._ZN10layer_norm13ln_bwd_kernelINS_13Kernel_traitsIfffffjLj3072ELj1ELj1ELj4ELj16ENS_18Kernel_traits_baseILj3072EfffffjLj128EEEEELb0ELb1ELb0ELb0EEEvNS_9BwdParamsE,"ax",@progbits
	.align	128
        .global         _ZN10layer_norm13ln_bwd_kernelINS_13Kernel_traitsIfffffjLj3072ELj1ELj1ELj4ELj16ENS_18Kernel_traits_baseILj3072EfffffjLj128EEEEELb0ELb1ELb0ELb0EEEvNS_9BwdParamsE
        .type           _ZN10layer_norm13ln_bwd_kernelINS_13Kernel_traitsIfffffjLj3072ELj1ELj1ELj4ELj16ENS_18Kernel_traits_baseILj3072EfffffjLj128EEEEELb0ELb1ELb0ELb0EEEvNS_9BwdParamsE,@function
        .size           _ZN10layer_norm13ln_bwd_kernelINS_13Kernel_traitsIfffffjLj3072ELj1ELj1ELj4ELj16ENS_18Kernel_traits_baseILj3072EfffffjLj128EEEEELb0ELb1ELb0ELb0EEEvNS_9BwdParamsE,(.L_x_10838 - _ZN10layer_norm13ln_bwd_kernelINS_13Kernel_traitsIfffffjLj3072ELj1ELj1ELj4ELj16ENS_18Kernel_traits_baseILj3072EfffffjLj128EEEEELb0ELb1ELb0ELb0EEEvNS_9BwdParamsE)
        .other          _ZN10layer_norm13ln_bwd_kernelINS_13Kernel_traitsIfffffjLj3072ELj1ELj1ELj4ELj16ENS_18Kernel_traits_baseILj3072EfffffjLj128EEEEELb0ELb1ELb0ELb0EEEvNS_9BwdParamsE,@"STO_CUDA_ENTRY STV_DEFAULT"
_ZN10layer_norm13ln_bwd_kernelINS_13Kernel_traitsIfffffjLj3072ELj1ELj1ELj4ELj16ENS_18Kernel_traits_baseILj3072EfffffjLj128EEEEELb0ELb1ELb0ELb0EEEvNS_9BwdParamsE:
.text._ZN10layer_norm13ln_bwd_kernelINS_13Kernel_traitsIfffffjLj3072ELj1ELj1ELj4ELj16ENS_18Kernel_traits_baseILj3072EfffffjLj128EEEEELb0ELb1ELb0ELb0EEEvNS_9BwdParamsE:
        /* <DEDUP_REMOVED lines=27> */
[----:B------:R1:W5:Y:S02]  /*01b0*/  @P4 LDG.E.128 R32, desc[UR8][R8.64] ;  /* 0x0000000808204981 */ /* 0x000364000c1e1d00 */
[----:B------:R-:W2:Y:S01]  /*01c0*/  @P2 LDC.64 R20, c[0x0][0x3e8] ;  /* 0x0000fa00ff142b82 */ /* 0x000ea20000000a00 */
[----:B----4-:R-:W-:-:S05]  /*01d0*/  @P3 IMAD.WIDE.U32 R14, R5, 0x10, R10 ;  /* 0x00000010050e3825 */ /* 0x010fca00078e000a */
[----:B------:R-:W5:Y:S02]  /*01e0*/  @P3 LDG.E.128 R36, desc[UR8][R14.64] ;  /* 0x000000080e243981 */ /* 0x000f64000c1e1d00 */
[----:B------:R-:W4:Y:S01]  /*01f0*/  @P1 LDC.64 R22, c[0x0][0x3d0] ;  /* 0x0000f400ff161b82 */ /* 0x000f220000000a00 */
[C---:B---3--:R-:W-:Y:S01]  /*0200*/  @P3 IMAD.WIDE.U32 R16, R5.reuse, 0x10, R12 ;  /* 0x0000001005103825 */ /* 0x048fe200078e000c */
[----:B------:R-:W-:-:S04]  /*0210*/  @P3 IADD3 R5, PT, PT, R5, 0x80, RZ ;  /* 0x0000008005053810 */ /* 0x000fc80007ffe0ff */
[----:B------:R-:W5:Y:S02]  /*0220*/  @P3 LDG.E.128 R40, desc[UR8][R16.64] ;  /* 0x0000000810283981 */ /* 0x000f64000c1e1d00 */
[----:B------:R-:W3:Y:S01]  /*0230*/  @P1 LDC.64 R24, c[0x0][0x3e8] ;  /* 0x0000fa00ff181b82 */ /* 0x000ee20000000a00 */
[----:B0-----:R-:W-:-:S05]  /*0240*/  @P2 IMAD.WIDE.U32 R18, R5, 0x10, R18 ;  /* 0x0000001005122825 */ /* 0x001fca00078e0012 */
[----:B------:R-:W5:Y:S01]  /*0250*/  @P2 LDG.E.128 R44, desc[UR8][R18.64] ;  /* 0x00000008122c2981 */ /* 0x000f62000c1e1d00 */
[C---:B--2---:R-:W-:Y:S01]  /*0260*/  @P2 IMAD.WIDE.U32 R20, R5.reuse, 0x10, R20 ;  /* 0x0000001005142825 */ /* 0x044fe200078e0014 */
[----:B------:R-:W-:Y:S01]  /*0270*/  @P2 IADD3 R5, PT, PT, R5, 0x80, RZ ;  /* 0x0000008005052810 */ /* 0x000fe20007ffe0ff */
[----:B------:R-:W0:Y:S03]  /*0280*/  @P0 LDC.64 R76, c[0x0][0x3d0] ;  /* 0x0000f400ff4c0b82 */ /* 0x000e260000000a00 */
[----:B------:R-:W5:Y:S01]  /*0290*/  @P2 LDG.E.128 R48, desc[UR8][R20.64] ;  /* 0x0000000814302981 */ /* 0x000f62000c1e1d00 */
[----:B----4-:R-:W-:-:S04]  /*02a0*/  @P1 IMAD.WIDE.U32 R22, R5, 0x10, R22 ;  /* 0x0000001005161825 */ /* 0x010fc800078e0016 */
[----:B------:R-:W2:Y:S01]  /*02b0*/  @P0 LDC.64 R78, c[0x0][0x3e8] ;  /* 0x0000fa00ff4e0b82 */ /* 0x000ea20000000a00 */
[----:B------:R-:W5:Y:S01]  /*02c0*/  @P1 LDG.E.128 R52, desc[UR8][R22.64] ;  /* 0x0000000816341981 */ /* 0x000f62000c1e1d00 */
[C---:B---3--:R-:W-:Y:S01]  /*02d0*/  @P1 IMAD.WIDE.U32 R24, R5.reuse, 0x10, R24 ;  /* 0x0000001005181825 */ /* 0x048fe200078e0018 */
[----:B------:R-:W-:-:S05]  /*02e0*/  @P1 IADD3 R5, PT, PT, R5, 0x80, RZ ;  /* 0x0000008005051810 */ /* 0x000fca0007ffe0ff */
[----:B------:R-:W3:Y:S01]  /*02f0*/  @P5 LDC.64 R10, c[0x0][0x3d0] ;  /* 0x0000f400ff0a5b82 */ /* 0x000ee20000000a00 */
[----:B------:R-:W5:Y:S07]  /*0300*/  @P1 LDG.E.128 R56, desc[UR8][R24.64] ;  /* 0x0000000818381981 */ /* 0x000f6e000c1e1d00 */
[----:B------:R-:W4:Y:S01]  /*0310*/  @P5 LDC.64 R12, c[0x0][0x3e8] ;  /* 0x0000fa00ff0c5b82 */ /* 0x000f220000000a00 */
[----:B0-----:R-:W-:-:S07]  /*0320*/  @P0 IMAD.WIDE.U32 R82, R5, 0x10, R76 ;  /* 0x0000001005520825 */ /* 0x001fce00078e004c */
[----:B------:R-:W1:Y:S01]  /*0330*/  S2UR UR4, SR_CTAID.X ;  /* 0x00000000000479c3 */ /* 0x000e620000002500 */
[C---:B--2---:R-:W-:Y:S01]  /*0340*/  @P0 IMAD.WIDE.U32 R84, R5.reuse, 0x10, R78 ;  /* 0x0000001005540825 */ /* 0x044fe200078e004e */
[----:B------:R-:W-:Y:S01]  /*0350*/  @P0 IADD3 R5, PT, PT, R5, 0x80, RZ ;  /* 0x0000008005050810 */ /* 0x000fe20007ffe0ff */
[----:B------:R0:W5:Y:S01]  /*0360*/  @P0 LDG.E.128 R60, desc[UR8][R82.64] ;  /* 0x00000008523c0981 */ /* 0x000162000c1e1d00 */
[----:B------:R-:W-:Y:S02]  /*0370*/  CS2R R76, SRZ ;  /* 0x00000000004c7805 */ /* 0x000fe4000001ff00 */
[----:B------:R-:W-:Y:S02]  /*0380*/  CS2R R78, SRZ ;  /* 0x00000000004e7805 */ /* 0x000fe4000001ff00 */
[----:B------:R-:W-:Y:S01]  /*0390*/  CS2R R80, SRZ ;  /* 0x0000000000507805 */ /* 0x000fe2000001ff00 */
[----:B------:R2:W5:Y:S01]  /*03a0*/  @P0 LDG.E.128 R64, desc[UR8][R84.64] ;  /* 0x0000000854400981 */ /* 0x000562000c1e1d00 */
[----:B---3--:R-:W-:-:S05]  /*03b0*/  @P5 IMAD.WIDE.U32 R10, R5, 0x10, R10 ;  /* 0x00000010050a5825 */ /* 0x008fca00078e000a */
[----:B------:R3:W5:Y:S01]  /*03c0*/  @P5 LDG.E.128 R68, desc[UR8][R10.64] ;  /* 0x000000080a445981 */ /* 0x000762000c1e1d00 */
[----:B----4-:R-:W-:-:S05]  /*03d0*/  @P5 IMAD.WIDE.U32 R12, R5, 0x10, R12 ;  /* 0x00000010050c5825 */ /* 0x010fca00078e000c */
[----:B------:R3:W5:Y:S01]  /*03e0*/  @P5 LDG.E.128 R72, desc[UR8][R12.64] ;  /* 0x000000080c485981 */ /* 0x000762000c1e1d00 */
[----:B-1----:R-:W-:-:S04]  /*03f0*/  MOV R9, UR4 ;  /* 0x0000000400097c02 */ /* 0x002fc80008000f00 */
[----:B------:R-:W-:Y:S02]  /*0400*/  ISETP.GE.AND P5, PT, R9, UR5, PT ;  /* 0x0000000509007c0c */ /* 0x000fe4000bfa6270 */
[----:B0-----:R-:W-:Y:S02]  /*0410*/  CS2R R82, SRZ ;  /* 0x0000000000527805 */ /* 0x001fe4000001ff00 */
[----:B--2---:R-:W-:Y:S02]  /*0420*/  CS2R R84, SRZ ;  /* 0x0000000000547805 */ /* 0x004fe4000001ff00 */
        /* <DEDUP_REMOVED lines=31> */
[----:B---3--:R-:W-:Y:S06]  /*0620*/  @P5 BRA `(.L_x_9736) ;  /* 0x0000004400b45947 */ /* 0x008fec0003800000 */
        /* <DEDUP_REMOVED lines=32> */
[----:B------:R-:W-:Y:S02]  /*0830*/  P2R R8, PR, RZ, 0x1 ;  /* 0x00000001ff087803 */ /* 0x000fe40000000000 */
[----:B------:R-:W-:Y:S02]  /*0840*/  CS2R R134, SRZ ;  /* 0x0000000000867805 */ /* 0x000fe4000001ff00 */
[----:B------:R-:W-:Y:S02]  /*0850*/  CS2R R136, SRZ ;  /* 0x0000000000887805 */ /* 0x000fe4000001ff00 */
[----:B------:R-:W-:Y:S02]  /*0860*/  CS2R R138, SRZ ;  /* 0x00000000008a7805 */ /* 0x000fe4000001ff00 */
[----:B------:R-:W-:-:S02]  /*0870*/  CS2R R140, SRZ ;  /* 0x00000000008c7805 */ /* 0x000fc4000001ff00 */
[----:B------:R-:W-:Y:S02]  /*0880*/  CS2R R142, SRZ ;  /* 0x00000000008e7805 */ /* 0x000fe4000001ff00 */
[----:B------:R-:W-:Y:S02]  /*0890*/  CS2R R144, SRZ ;  /* 0x0000000000907805 */ /* 0x000fe4000001ff00 */
[----:B------:R-:W-:Y:S01]  /*08a0*/  CS2R R146, SRZ ;  /* 0x0000000000927805 */ /* 0x000fe2000001ff00 */
[----:B------:R-:W-:Y:S01]  /*08b0*/  UPLOP3.LUT UP1, UPT, UPT, UPT, UPT, 0x40, 0x4 ;  /* 0x000000000004789c */ /* 0x000fe20003f2e870 */
[----:B------:R-:W0:Y:S01]  /*08c0*/  LDCU.U8 UR7, c[0x0][0x410] ;  /* 0x00008200ff0777ac */ /* 0x000e220008000000 */
[----:B------:R-:W1:Y:S01]  /*08d0*/  LDCU UR12, c[0x0][0x400] ;  /* 0x00008000ff0c77ac */ /* 0x000e620008000800 */
[----:B------:R-:W2:Y:S01]  /*08e0*/  LDCU.64 UR14, c[0x0][0x478] ;  /* 0x00008f00ff0e77ac */ /* 0x000ea20008000a00 */
[----:B------:R-:W3:Y:S07]  /*08f0*/  LDCU.64 UR10, c[0x0][0x438] ;  /* 0x00008700ff0a77ac */ /* 0x000eee0008000a00 */
.L_x_9798:
[----:B------:R-:W-:Y:S01]  /*0900*/  ISETP.NE.AND P0, PT, R8, RZ, PT ;  /* 0x000000ff0800720c */ /* 0x000fe20003f05270 */
[----:B------:R-:W4:Y:S01]  /*0910*/  LDC.64 R178, c[0x0][0x3c0] ;  /* 0x0000f000ffb27b82 */ /* 0x000f220000000a00 */
[----:B-----5:R-:W-:-:S07]  /*0920*/  HFMA2 R213, -RZ, RZ, 1.875, 0 ;  /* 0x3f800000ffd57431 */ /* 0x020fce00000001ff */
[----:B------:R-:W0:Y:S08]  /*0930*/  LDC R6, c[0x0][0x388] ;  /* 0x0000e200ff067b82 */ /* 0x000e300000000800 */
[----:B------:R-:W1:Y:S01]  /*0940*/  @P0 LDC.64 R176, c[0x0][0x3e0] ;  /* 0x0000f800ffb00b82 */ /* 0x000e620000000a00 */
[----:B----4-:R-:W-:-:S06]  /*0950*/  IMAD.WIDE R180, R9, 0x4, R178 ;  /* 0x0000000409b47825 */ /* 0x010fcc00078e02b2 */
[----:B------:R-:W4:Y:S01]  /*0960*/  LDG.E R180, desc[UR8][R180.64] ;  /* 0x00000008b4b47981 */ /* 0x000f22000c1e1900 */
[C---:B-1----:R-:W-:Y:S02]  /*0970*/  @P0 IMAD.WIDE R178, R9.reuse, 0x4, R176 ;  /* 0x0000000409b20825 */ /* 0x042fe400078e02b0 */
[----:B------:R-:W1:Y:S03]  /*0980*/  LDC.64 R176, c[0x0][0x3c8] ;  /* 0x0000f200ffb07b82 */ /* 0x000e660000000a00 */
[----:B-----5:R1:W5:Y:S01]  /*0990*/  @P0 LDG.E R213, desc[UR8][R178.64] ;  /* 0x00000008b2d50981 */ /* 0x020362000c1e1900 */
[----:B0-----:R-:W-:Y:S01]  /*09a0*/  IMAD R27, R9, R6, RZ ;  /* 0x00000006091b7224 */ /* 0x001fe200078e02ff */
[C---:B------:R-:W-:Y:S01]  /*09b0*/  ISETP.GE.U32.AND P4, PT, R7.reuse, 0x80, PT ;  /* 0x000000800700780c */ /* 0x040fe20003f86070 */
[----:B------:R-:W0:Y:S01]  /*09c0*/  S2R R4, SR_TID.X ;  /* 0x0000000000047919 */ /* 0x000e220000002100 */
[----:B------:R-:W-:-:S02]  /*09d0*/  ISETP.GE.U32.AND P3, PT, R7, 0x100, PT ;  /* 0x000001000700780c */ /* 0x000fc40003f66070 */
[----:B------:R-:W-:Y:S02]  /*09e0*/  SHF.R.S32.HI R182, RZ, 0x1f, R27 ;  /* 0x0000001fffb67819 */ /* 0x000fe4000001141b */
[C---:B------:R-:W-:Y:S02]  /*09f0*/  ISETP.GE.U32.AND P2, PT, R7.reuse, 0x180, PT ;  /* 0x000001800700780c */ /* 0x040fe40003f46070 */
[----:B------:R-:W-:Y:S02]  /*0a00*/  LEA.HI R27, R182, R27, RZ, 0x2 ;  /* 0x0000001bb61b7211 */ /* 0x000fe400078f10ff */
[----:B------:R-:W-:Y:S01]  /*0a10*/  ISETP.GE.U32.AND P1, PT, R7, 0x200, PT ;  /* 0x000002000700780c */ /* 0x000fe20003f26070 */
[----:B-1----:R-:W-:-:S05]  /*0a20*/  IMAD.WIDE R176, R9, 0x4, R176 ;  /* 0x0000000409b07825 */ /* 0x002fca00078e02b0 */
[----:B------:R1:W5:Y:S01]  /*0a30*/  LDG.E R211, desc[UR8][R176.64] ;  /* 0x00000008b0d37981 */ /* 0x000362000c1e1900 */
[----:B------:R-:W-:Y:S01]  /*0a40*/  ISETP.NE.AND P6, PT, RZ, UR7, PT ;  /* 0x00000007ff007c0c */ /* 0x000fe2000bfc5270 */
[----:B------:R-:W-:Y:S01]  /*0a50*/  BSSY.RECONVERGENT B0, `(.L_x_9737) ;  /* 0x000002f000007945 */ /* 0x000fe20003800200 */
[----:B------:R-:W-:Y:S01]  /*0a60*/  HFMA2 R216, -RZ, RZ, 0, 0 ;  /* 0x00000000ffd87431 */ /* 0x000fe200000001ff */
[----:B------:R-:W-:Y:S02]  /*0a70*/  MOV R215, RZ ;  /* 0x000000ff00d77202 */ /* 0x000fe40000000f00 */
[----:B0-----:R-:W-:-:S04]  /*0a80*/  LEA.HI.SX32 R209, R27, R4, 0x1e ;  /* 0x000000041bd17211 */ /* 0x001fc800078ff2ff */
[----:B------:R-:W-:Y:S02]  /*0a90*/  MOV R217, R209 ;  /* 0x000000d100d97202 */ /* 0x000fe40000000f00 */
[----:B----4-:R-:W-:Y:S01]  /*0aa0*/  FSEL R214, R180, RZ, !P6 ;  /* 0x000000ffb4d67208 */ /* 0x010fe20007000000 */
[----:B-1----:R-:W-:Y:S06]  /*0ab0*/  @!P4 BRA `(.L_x_9738) ;  /* 0x0000000000a0c947 */ /* 0x002fec0003800000 */
[----:B------:R-:W0:Y:S01]  /*0ac0*/  LDC.64 R176, c[0x0][0x3a8] ;  /* 0x0000ea00ffb07b82 */ /* 0x000e220000000a00 */
[----:B---3--:R-:W-:-:S04]  /*0ad0*/  ISETP.NE.U32.AND P0, PT, RZ, UR10, PT ;  /* 0x0000000aff007c0c */ /* 0x008fc8000bf05070 */
[----:B------:R-:W-:-:S03]  /*0ae0*/  ISETP.NE.AND.EX P0, PT, RZ, UR11, PT, P0 ;  /* 0x0000000bff007c0c */ /* 0x000fc6000bf05300 */
[----:B------:R-:W1:Y:S10]  /*0af0*/  LDC.64 R180, c[0x0][0x428] ;  /* 0x00010a00ffb47b82 */ /* 0x000e740000000a00 */
[----:B------:R-:W3:Y:S01]  /*0b00*/  @P0 LDC.64 R216, c[0x0][0x438] ;  /* 0x00010e00ffd80b82 */ /* 0x000ee20000000a00 */
[----:B0-----:R-:W-:-:S06]  /*0b10*/  IMAD.WIDE.U32 R176, R209, 0x10, R176 ;  /* 0x00000010d1b07825 */ /* 0x001fcc00078e00b0 */
[----:B------:R-:W4:Y:S01]  /*0b20*/  LDG.E.128 R176, desc[UR8][R176.64] ;  /* 0x00000008b0b07981 */ /* 0x000f22000c1e1d00 */
[----:B-1----:R-:W-:-:S06]  /*0b30*/  IMAD.WIDE.U32 R180, R209, 0x10, R180 ;  /* 0x00000010d1b47825 */ /* 0x002fcc00078e00b4 */
[----:B------:R-:W2:Y:S01]  /*0b40*/  LDG.E.128 R180, desc[UR8][R180.64] ;  /* 0x00000008b4b47981 */ /* 0x000ea2000c1e1d00 */
[----:B---3--:R-:W-:-:S05]  /*0b50*/  @P0 IMAD.WIDE.U32 R216, R209, 0x10, R216 ;  /* 0x00000010d1d80825 */ /* 0x008fca00078e00d8 */
[----:B------:R0:W5:Y:S02]  /*0b60*/  @P0 LDG.E.128 R148, desc[UR8][R216.64] ;  /* 0x00000008d8940981 */ /* 0x000164000c1e1d00 */
[----:B0-----:R-:W-:Y:S01]  /*0b70*/  IADD3 R217, PT, PT, R209, 0x80, RZ ;  /* 0x00000080d1d97810 */ /* 0x001fe20007ffe0ff */
[C---:B----4-:R-:W-:Y:S01]  /*0b80*/  FADD.FTZ R184, -R214.reuse, R176 ;  /* 0x000000b0d6b87221 */ /* 0x050fe20000010100 */
[C---:B------:R-:W-:Y:S01]  /*0b90*/  FADD.FTZ R186, -R214.reuse, R177 ;  /* 0x000000b1d6ba7221 */ /* 0x040fe20000010100 */
[C---:B------:R-:W-:Y:S01]  /*0ba0*/  FADD.FTZ R178, -R214.reuse, R178 ;  /* 0x000000b2d6b27221 */ /* 0x040fe20000010100 */
[----:B------:R-:W-:Y:S01]  /*0bb0*/  FADD.FTZ R210, -R214, R179 ;  /* 0x000000b3d6d27221 */ /* 0x000fe20000010100 */
[C---:B-----5:R-:W-:Y:S01]  /*0bc0*/  FMUL.FTZ R3, R211.reuse, R184 ;  /* 0x000000b8d3037220 */ /* 0x060fe20000410000 */
[C---:B------:R-:W-:Y:S01]  /*0bd0*/  FMUL.FTZ R184, R211.reuse, R186 ;  /* 0x000000bad3b87220 */ /* 0x040fe20000410000 */
[C---:B------:R-:W-:Y:S01]  /*0be0*/  FMUL.FTZ R197, R211.reuse, R178 ;  /* 0x000000b2d3c57220 */ /* 0x040fe20000410000 */
[----:B------:R-:W-:Y:S01]  /*0bf0*/  FMUL.FTZ R210, R211, R210 ;  /* 0x000000d2d3d27220 */ /* 0x000fe20000410000 */
[----:B--2---:R-:W-:Y:S01]  /*0c00*/  FMUL.FTZ R186, R28, R180 ;  /* 0x000000b41cba7220 */ /* 0x004fe20000410000 */
        /* <DEDUP_REMOVED lines=19> */
.L_x_9738:
[----:B--23--:R-:W-:Y:S05]  /*0d40*/  BSYNC.RECONVERGENT B0 ;  /* 0x0000000000007941 */ /* 0x00cfea0003800200 */
.L_x_9737:
[----:B------:R-:W-:Y:S04]  /*0d50*/  BSSY.RECONVERGENT B0, `(.L_x_9739) ;  /* 0x000002a000007945 */ /* 0x000fe80003800200 */
[----:B------:R-:W-:Y:S05]  /*0d60*/  @!P3 BRA `(.L_x_9740) ;  /* 0x0000000000a0b947 */ /* 0x000fea0003800000 */
[----:B------:R-:W0:Y:S01]  /*0d70*/  LDC.64 R176, c[0x0][0x3a8] ;  /* 0x0000ea00ffb07b82 */ /* 0x000e220000000a00 */
[----:B------:R-:W-:-:S04]  /*0d80*/  ISETP.NE.U32.AND P0, PT, RZ, UR10, PT ;  /* 0x0000000aff007c0c */ /* 0x000fc8000bf05070 */
[----:B------:R-:W-:-:S03]  /*0d90*/  ISETP.NE.AND.EX P0, PT, RZ, UR11, PT, P0 ;  /* 0x0000000bff007c0c */ /* 0x000fc6000bf05300 */
[----:B------:R-:W1:Y:S01]  /*0da0*/  LDC.64 R10, c[0x0][0x428] ;  /* 0x00010a00ff0a7b82 */ /* 0x000e620000000a00 */
[----:B0-----:R-:W-:-:S06]  /*0db0*/  IMAD.WIDE.U32 R180, R217, 0x10, R176 ;  /* 0x00000010d9b47825 */ /* 0x001fcc00078e00b0 */
[----:B------:R-:W2:Y:S01]  /*0dc0*/  LDG.E.128 R180, desc[UR8][R180.64] ;  /* 0x00000008b4b47981 */ /* 0x000ea2000c1e1d00 */
[C---:B-1----:R-:W-:Y:S02]  /*0dd0*/  IMAD.WIDE.U32 R176, R217.reuse, 0x10, R10 ;  /* 0x00000010d9b07825 */ /* 0x042fe400078e000a */
[----:B------:R-:W0:Y:S04]  /*0de0*/  @P0 LDC.64 R10, c[0x0][0x438] ;  /* 0x00010e00ff0a0b82 */ /* 0x000e280000000a00 */
[----:B------:R-:W3:Y:S01]  /*0df0*/  LDG.E.128 R176, desc[UR8][R176.64] ;  /* 0x00000008b0b07981 */ /* 0x000ee2000c1e1d00 */
[----:B0-----:R-:W-:-:S05]  /*0e00*/  @P0 IMAD.WIDE.U32 R218, R217, 0x10, R10 ;  /* 0x00000010d9da0825 */ /* 0x001fca00078e000a */
[----:B------:R0:W5:Y:S01]  /*0e10*/  @P0 LDG.E.128 R152, desc[UR8][R218.64] ;  /* 0x00000008da980981 */ /* 0x000162000c1e1d00 */
[----:B------:R-:W-:Y:S01]  /*0e20*/  IADD3 R217, PT, PT, R217, 0x80, RZ ;  /* 0x00000080d9d97810 */ /* 0x000fe20007ffe0ff */
[C---:B--2---:R-:W-:Y:S01]  /*0e30*/  FADD.FTZ R10, -R214.reuse, R180 ;  /* 0x000000b4d60a7221 */ /* 0x044fe20000010100 */
[C---:B------:R-:W-:Y:S01]  /*0e40*/  FADD.FTZ R18, -R214.reuse, R181 ;  /* 0x000000b5d6127221 */ /* 0x040fe20000010100 */
[C---:B------:R-:W-:Y:S01]  /*0e50*/  FADD.FTZ R182, -R214.reuse, R182 ;  /* 0x000000b6d6b67221 */ /* 0x040fe20000010100 */
[----:B------:R-:W-:Y:S01]  /*0e60*/  FADD.FTZ R206, -R214, R183 ;  /* 0x000000b7d6ce7221 */ /* 0x000fe20000010100 */
[C---:B-----5:R-:W-:Y:S01]  /*0e70*/  FMUL.FTZ R11, R211.reuse, R10 ;  /* 0x0000000ad30b7220 */ /* 0x060fe20000410000 */
[C---:B------:R-:W-:Y:S01]  /*0e80*/  FMUL.FTZ R10, R211.reuse, R18 ;  /* 0x00000012d30a7220 */ /* 0x040fe20000410000 */
[C---:B------:R-:W-:Y:S01]  /*0e90*/  FMUL.FTZ R193, R211.reuse, R182 ;  /* 0x000000b6d3c17220 */ /* 0x040fe20000410000 */
        /* <DEDUP_REMOVED lines=20> */
[----:B0-----:R-:W-:-:S07]  /*0fe0*/  FFMA.FTZ R216, R206, R204, R27 ;  /* 0x000000ccced87223 */ /* 0x001fce000001001b */
.L_x_9740:
[----:B------:R-:W-:Y:S05]  /*0ff0*/  BSYNC.RECONVERGENT B0 ;  /* 0x0000000000007941 */ /* 0x000fea0003800200 */
.L_x_9739:
        /* <DEDUP_REMOVED lines=14> */
[C---:B---3--:R-:W-:Y:S01]  /*10e0*/  FADD.FTZ R12, -R214.reuse, R180 ;  /* 0x000000b4d60c7221 */ /* 0x048fe20000010100 */
[C---:B------:R-:W-:Y:S01]  /*10f0*/  FADD.FTZ R20, -R214.reuse, R181 ;  /* 0x000000b5d6147221 */ /* 0x040fe20000010100 */
[C---:B------:R-:W-:Y:S01]  /*1100*/  FADD.FTZ R182, -R214.reuse, R182 ;  /* 0x000000b6d6b67221 */ /* 0x040fe20000010100 */
[----:B------:R-:W-:Y:S01]  /*1110*/  FADD.FTZ R218, -R214, R183 ;  /* 0x000000b7d6da7221 */ /* 0x000fe20000010100 */
[C---:B-----5:R-:W-:Y:S01]  /*1120*/  FMUL.FTZ R13, R211.reuse, R12 ;  /* 0x0000000cd30d7220 */ /* 0x060fe20000410000 */
[C---:B------:R-:W-:Y:S01]  /*1130*/  FMUL.FTZ R12, R211.reuse, R20 ;  /* 0x00000014d30c7220 */ /* 0x040fe20000410000 */
[C---:B------:R-:W-:Y:S01]  /*1140*/  FMUL.FTZ R19, R211.reuse, R182 ;  /* 0x000000b6d3137220 */ /* 0x040fe20000410000 */
[----:B0-----:R-:W-:Y:S01]  /*1150*/  FMUL.FTZ R190, R211, R218 ;  /* 0x000000dad3be7220 */ /* 0x001fe20000410000 */
        /* <DEDUP_REMOVED lines=20> */
.L_x_9742:
[----:B------:R-:W-:Y:S05]  /*12a0*/  BSYNC.RECONVERGENT B0 ;  /* 0x0000000000007941 */ /* 0x000fea0003800200 */
.L_x_9741:
        /* <DEDUP_REMOVED lines=42> */
.L_x_9744:
[----:B------:R-:W-:Y:S05]  /*1550*/  BSYNC.RECONVERGENT B0 ;  /* 0x0000000000007941 */ /* 0x000fea0003800200 */
.L_x_9743:
        /* <DEDUP_REMOVED lines=16> */
[----:B------:R-:W-:-:S03]  /*1660*/  FADD.FTZ R182, -R214, R177 ;  /* 0x000000b1d6b67221 */ /* 0x000fc60000010100 */
[C---:B-----5:R-:W-:Y:S01]  /*1670*/  FMUL.FTZ R17, R211.reuse, R16 ;  /* 0x00000010d3117220 */ /* 0x060fe20000410000 */
[----:B------:R-:W-:Y:S01]  /*1680*/  FMUL.FTZ R16, R211, R182 ;  /* 0x000000b6d3107220 */ /* 0x000fe20000410000 */
[----:B----4-:R-:W-:Y:S02]  /*1690*/  FADD.FTZ R116, R116, R24 ;  /* 0x0000001874747221 */ /* 0x010fe40000010000 */
[----:B------:R-:W-:Y:S01]  /*16a0*/  FFMA.FTZ R92, R24, R17, R92 ;  /* 0x00000011185c7223 */ /* 0x000fe2000001005c */
[----:B------:R-:W-:Y:S01]  /*16b0*/  FMUL.FTZ R24, R60, R24 ;  /* 0x000000183c187220 */ /* 0x000fe20000410000 */
[----:B------:R-:W-:Y:S01]  /*16c0*/  FADD.FTZ R117, R117, R25 ;  /* 0x0000001975757221 */ /* 0x000fe20000010000 */
[----:B------:R-:W-:Y:S01]  /*16d0*/  FFMA.FTZ R93, R25, R16, R93 ;  /* 0x00000010195d7223 */ /* 0x000fe2000001005d */
[C---:B------:R-:W-:Y:S01]  /*16e0*/  FADD.FTZ R178, -R214.reuse, R178 ;  /* 0x000000b2d6b27221 */ /* 0x040fe20000010100 */
[----:B------:R-:W-:Y:S01]  /*16f0*/  FMUL.FTZ R25, R61, R25 ;  /* 0x000000193d197220 */ /* 0x000fe20000410000 */
[----:B------:R-:W-:Y:S01]  /*1700*/  FADD.FTZ R176, R215, R24 ;  /* 0x00000018d7b07221 */ /* 0x000fe20000010000 */
[----:B------:R-:W-:Y:S01]  /*1710*/  FFMA.FTZ R177, R17, R24, R216 ;  /* 0x0000001811b17223 */ /* 0x000fe200000100d8 */
[----:B0-----:R-:W-:Y:S01]  /*1720*/  FADD.FTZ R180, -R214, R179 ;  /* 0x000000b3d6b47221 */ /* 0x001fe20000010100 */
        /* <DEDUP_REMOVED lines=14> */
.L_x_9746:
[----:B------:R-:W-:Y:S05]  /*1810*/  BSYNC.RECONVERGENT B0 ;  /* 0x0000000000007941 */ /* 0x000fea0003800200 */
.L_x_9745:
        /* <DEDUP_REMOVED lines=43> */
.L_x_9748:
[----:B------:R-:W-:Y:S05]  /*1ad0*/  BSYNC.RECONVERGENT B0 ;  /* 0x0000000000007941 */ /* 0x000fea0003800200 */
.L_x_9747:
        /* <DEDUP_REMOVED lines=31> */
.L_x_9750:
[----:B------:R-:W-:Y:S05]  /*1cd0*/  BSYNC.RECONVERGENT B0 ;  /* 0x0000000000007941 */ /* 0x000fea0003800200 */
.L_x_9749:
        /* <DEDUP_REMOVED lines=53> */
[----:B------:R-:W-:Y:S06]  /*2030*/  BRA `(.L_x_9756) ;  /* 0x0000000000507947 */ /* 0x000fec0003800000 */
.L_x_9755:
        /* <DEDUP_REMOVED lines=19> */
[----:B------:R-:W-:-:S07]  /*2170*/  FFMA.FTZ R127, R179, R218, R127 ;  /* 0x000000dab37f7223 */ /* 0x000fce000001007f */
.L_x_9756:
[----:B------:R-:W0:Y:S01]  /*2180*/  @P5 LDC.64 R124, c[0x0][0x478] ;  /* 0x00011e00ff7c5b82 */ /* 0x000e220000000a00 */
[----:B------:R-:W-:Y:S01]  /*2190*/  FMUL.FTZ R176, R32, R183 ;  /* 0x000000b720b07220 */ /* 0x000fe20000410000 */
[----:B------:R-:W-:Y:S01]  /*21a0*/  FMUL.FTZ R177, R33, R182 ;  /* 0x000000b621b17220 */ /* 0x000fe20000410000 */
[----:B------:R-:W-:Y:S01]  /*21b0*/  FMUL.FTZ R178, R34, R219 ;  /* 0x000000db22b27220 */ /* 0x000fe20000410000 */
[----:B------:R-:W-:Y:S01]  /*21c0*/  FMUL.FTZ R179, R35, R218 ;  /* 0x000000da23b37220 */ /* 0x000fe20000410000 */
[----:B0-----:R-:W-:-:S03]  /*21d0*/  @P5 IMAD.WIDE.U32 R214, R209, 0x10, R124 ;  /* 0x00000010d1d65825 */ /* 0x001fc600078e007c */
[----:B------:R-:W0:Y:S02]  /*21e0*/  LDC.64 R124, c[0x0][0x468] ;  /* 0x00011a00ff7c7b82 */ /* 0x000e240000000a00 */
[----:B------:R1:W-:Y:S01]  /*21f0*/  @P5 STG.E.128 desc[UR8][R214.64], R172 ;  /* 0x000000acd6005986 */ /* 0x0003e2000c101d08 */
[C---:B0-----:R-:W-:Y:S01]  /*2200*/  IMAD.WIDE.U32 R182, R209.reuse, 0x10, R124 ;  /* 0x00000010d1b67825 */ /* 0x041fe200078e007c */
[----:B------:R-:W-:Y:S02]  /*2210*/  MOV R124, R216 ;  /* 0x000000d8007c7202 */ /* 0x000fe40000000f00 */
[----:B------:R-:W-:Y:S02]  /*2220*/  MOV R125, R217 ;  /* 0x000000d9007d7202 */ /* 0x000fe40000000f00 */
[----:B------:R1:W-:Y:S01]  /*2230*/  STG.E.128 desc[UR8][R182.64], R176 ;  /* 0x000000b0b6007986 */ /* 0x0003e2000c101d08 */
[----:B------:R-:W-:-:S07]  /*2240*/  IADD3 R209, PT, PT, R209, 0x80, RZ ;  /* 0x00000080d1d17810 */ /* 0x000fce0007ffe0ff */
.L_x_9754:
[----:B------:R-:W-:Y:S05]  /*2250*/  BSYNC.RECONVERGENT B1 ;  /* 0x0000000000017941 */ /* 0x000fea0003800200 */
.L_x_9753:
        /* <DEDUP_REMOVED lines=29> */
.L_x_9759:
        /* <DEDUP_REMOVED lines=20> */
.L_x_9760:
[----:B------:R-:W0:Y:S01]  /*2570*/  @P5 LDC.64 R214, c[0x0][0x478] ;  /* 0x00011e00ffd65b82 */ /* 0x000e220000000a00 */
[----:B------:R-:W-:Y:S01]  /*2580*/  FMUL.FTZ R176, R40, R217 ;  /* 0x000000d928b07220 */ /* 0x000fe20000410000 */
[----:B------:R-:W-:Y:S01]  /*2590*/  FMUL.FTZ R177, R41, R216 ;  /* 0x000000d829b17220 */ /* 0x000fe20000410000 */
[----:B------:R-:W-:Y:S01]  /*25a0*/  FMUL.FTZ R178, R42, R219 ;  /* 0x000000db2ab27220 */ /* 0x000fe20000410000 */
[----:B------:R-:W-:-:S04]  /*25b0*/  FMUL.FTZ R179, R43, R218 ;  /* 0x000000da2bb37220 */ /* 0x000fc80000410000 */
[----:B------:R-:W1:Y:S01]  /*25c0*/  LDC.64 R182, c[0x0][0x468] ;  /* 0x00011a00ffb67b82 */ /* 0x000e620000000a00 */
[----:B0-----:R-:W-:-:S05]  /*25d0*/  @P5 IMAD.WIDE.U32 R214, R209, 0x10, R214 ;  /* 0x00000010d1d65825 */ /* 0x001fca00078e00d6 */
[----:B------:R0:W-:Y:S01]  /*25e0*/  @P5 STG.E.128 desc[UR8][R214.64], R172 ;  /* 0x000000acd6005986 */ /* 0x0001e2000c101d08 */
[C---:B-1----:R-:W-:Y:S01]  /*25f0*/  IMAD.WIDE.U32 R182, R209.reuse, 0x10, R182 ;  /* 0x00000010d1b67825 */ /* 0x042fe200078e00b6 */
[----:B------:R-:W-:-:S04]  /*2600*/  IADD3 R209, PT, PT, R209, 0x80, RZ ;  /* 0x00000080d1d17810 */ /* 0x000fc80007ffe0ff */
[----:B------:R0:W-:Y:S03]  /*2610*/  STG.E.128 desc[UR8][R182.64], R176 ;  /* 0x000000b0b6007986 */ /* 0x0001e6000c101d08 */
.L_x_9758:
[----:B------:R-:W-:Y:S05]  /*2620*/  BSYNC.RECONVERGENT B1 ;  /* 0x0000000000017941 */ /* 0x000fea0003800200 */
.L_x_9757:
[----:B------:R-:W-:Y:S04]  /*2630*/  BSSY.RECONVERGENT B1, `(.L_x_9761) ;  /* 0x000003c000017945 */ /* 0x000fe80003800200 */
[----:B------:R-:W-:Y:S05]  /*2640*/  @!P2 BRA `(.L_x_9762) ;  /* 0x0000000000e8a947 */ /* 0x000fea0003800000 */
[----:B01----:R-:W0:Y:S02]  /*2650*/  LDC.64 R176, c[0x0][0x390] ;  /* 0x0000e400ffb07b82 */ /* 0x003e240000000a00 */
        /* <DEDUP_REMOVED lines=26> */
.L_x_9763:
        /* <DEDUP_REMOVED lines=20> */
.L_x_9764:
        /* <DEDUP_REMOVED lines=11> */
.L_x_9762:
[----:B------:R-:W-:Y:S05]  /*29f0*/  BSYNC.RECONVERGENT B1 ;  /* 0x0000000000017941 */ /* 0x000fea0003800200 */
.L_x_9761:
[----:B------:R-:W-:Y:S04]  /*2a00*/  BSSY.RECONVERGENT B1, `(.L_x_9765) ;  /* 0x000003c000017945 */ /* 0x000fe80003800200 */
[----:B------:R-:W-:Y:S05]  /*2a10*/  @!P1 BRA `(.L_x_9766) ;  /* 0x0000000000e89947 */ /* 0x000fea0003800000 */
[----:B012---:R-:W0:Y:S02]  /*2a20*/  LDC.64 R176, c[0x0][0x390] ;  /* 0x0000e400ffb07b82 */ /* 0x007e240000000a00 */
        /* <DEDUP_REMOVED lines=26> */
.L_x_9767:
        /* <DEDUP_REMOVED lines=20> */
.L_x_9768:
        /* <DEDUP_REMOVED lines=11> */
.L_x_9766:
[----:B------:R-:W-:Y:S05]  /*2dc0*/  BSYNC.RECONVERGENT B1 ;  /* 0x0000000000017941 */ /* 0x000fea0003800200 */
.L_x_9765:
[----:B------:R-:W-:Y:S04]  /*2dd0*/  BSSY.RECONVERGENT B1, `(.L_x_9769) ;  /* 0x000003c000017945 */ /* 0x000fe80003800200 */
[----:B------:R-:W-:Y:S05]  /*2de0*/  @!P0 BRA `(.L_x_9770) ;  /* 0x0000000000e88947 */ /* 0x000fea0003800000 */
[----:B0123--:R-:W0:Y:S02]  /*2df0*/  LDC.64 R176, c[0x0][0x390] ;  /* 0x0000e400ffb07b82 */ /* 0x00fe240000000a00 */
        /* <DEDUP_REMOVED lines=26> */
.L_x_9771:
        /* <DEDUP_REMOVED lines=20> */
.L_x_9772:
        /* <DEDUP_REMOVED lines=11> */
.L_x_9770:
[----:B------:R-:W-:Y:S05]  /*3190*/  BSYNC.RECONVERGENT B1 ;  /* 0x0000000000017941 */ /* 0x000fea0003800200 */
.L_x_9769:
[----:B------:R-:W-:-:S13]  /*31a0*/  ISETP.NE.AND P5, PT, R27, RZ, PT ;  /* 0x000000ff1b00720c */ /* 0x000fda0003fa5270 */
[----:B------:R-:W-:Y:S05]  /*31b0*/  @!P5 BRA `(.L_x_9773) ;  /* 0x0000001800b8d947 */ /* 0x000fea0003800000 */
[----:B01234-:R-:W0:Y:S02]  /*31c0*/  LDC.64 R176, c[0x0][0x390] ;  /* 0x0000e400ffb07b82 */ /* 0x01fe240000000a00 */
        /* <DEDUP_REMOVED lines=26> */
.L_x_9774:
        /* <DEDUP_REMOVED lines=20> */
.L_x_9775:
        /* <DEDUP_REMOVED lines=8> */
[----:B0-----:R-:W-:Y:S01]  /*3530*/  IMAD.WIDE.U32 R180, R209, 0x10, R144 ;  /* 0x00000010d1b47825 */ /* 0x001fe200078e0090 */
[----:B------:R-:W-:Y:S02]  /*3540*/  MOV R144, R147 ;  /* 0x0000009300907202 */ /* 0x000fe40000000f00 */
[----:B------:R-:W-:Y:S02]  /*3550*/  MOV R145, R211 ;  /* 0x000000d300917202 */ /* 0x000fe40000000f00 */
[----:B------:R1:W-:Y:S01]  /*3560*/  STG.E.128 desc[UR8][R180.64], R176 ;  /* 0x000000b0b4007986 */ /* 0x0003e2000c101d08 */
[----:B------:R-:W-:Y:S01]  /*3570*/  MOV R147, R215 ;  /* 0x000000d700937202 */ /* 0x000fe20000000f00 */
[----:B------:R-:W-:Y:S06]  /*3580*/  BRA `(.L_x_9773) ;  /* 0x0000001400c47947 */ /* 0x000fec0003800000 */
.L_x_9752:
        /* <DEDUP_REMOVED lines=29> */
.L_x_9778:
        /* <DEDUP_REMOVED lines=20> */
.L_x_9779:
[----:B------:R-:W-:Y:S01]  /*38a0*/  ISETP.NE.U32.AND P5, PT, RZ, UR14, PT ;  /* 0x0000000eff007c0c */ /* 0x000fe2000bfa5070 */
[----:B------:R-:W0:Y:S01]  /*38b0*/  LDC.64 R182, c[0x0][0x468] ;  /* 0x00011a00ffb67b82 */ /* 0x000e220000000a00 */
[----:B------:R-:W-:Y:S01]  /*38c0*/  FMUL.FTZ R176, R32, R217 ;  /* 0x000000d920b07220 */ /* 0x000fe20000410000 */
[----:B------:R-:W-:Y:S01]  /*38d0*/  FMUL.FTZ R177, R33, R220 ;  /* 0x000000dc21b17220 */ /* 0x000fe20000410000 */
[----:B------:R-:W-:Y:S01]  /*38e0*/  ISETP.NE.AND.EX P5, PT, RZ, UR15, PT, P5 ;  /* 0x0000000fff007c0c */ /* 0x000fe2000bfa5350 */
[----:B------:R-:W-:Y:S01]  /*38f0*/  FMUL.FTZ R178, R34, R219 ;  /* 0x000000db22b27220 */ /* 0x000fe20000410000 */
[----:B------:R-:W-:-:S11]  /*3900*/  FMUL.FTZ R179, R35, R218 ;  /* 0x000000da23b37220 */ /* 0x000fd60000410000 */
[----:B------:R-:W1:Y:S01]  /*3910*/  @P5 LDC.64 R214, c[0x0][0x478] ;  /* 0x00011e00ffd65b82 */ /* 0x000e620000000a00 */
[----:B0-----:R-:W-:-:S04]  /*3920*/  IMAD.WIDE.U32 R182, R209, 0x10, R182 ;  /* 0x00000010d1b67825 */ /* 0x001fc800078e00b6 */
[C---:B-1----:R-:W-:Y:S01]  /*3930*/  @P5 IMAD.WIDE.U32 R214, R209.reuse, 0x10, R214 ;  /* 0x00000010d1d65825 */ /* 0x042fe200078e00d6 */
[----:B------:R-:W-:-:S04]  /*3940*/  IADD3 R209, PT, PT, R209, 0x80, RZ ;  /* 0x00000080d1d17810 */ /* 0x000fc80007ffe0ff */
[----:B------:R0:W-:Y:S04]  /*3950*/  @P5 STG.E.128 desc[UR8][R214.64], R172 ;  /* 0x000000acd6005986 */ /* 0x0001e8000c101d08 */
[----:B------:R0:W-:Y:S02]  /*3960*/  STG.E.128 desc[UR8][R182.64], R176 ;  /* 0x000000b0b6007986 */ /* 0x0001e4000c101d08 */
.L_x_9777:
[----:B------:R-:W-:Y:S05]  /*3970*/  BSYNC.RECONVERGENT B1 ;  /* 0x0000000000017941 */ /* 0x000fea0003800200 */
.L_x_9776:
        /* <DEDUP_REMOVED lines=29> */
.L_x_9782:
        /* <DEDUP_REMOVED lines=20> */
.L_x_9783:
        /* <DEDUP_REMOVED lines=11> */
.L_x_9781:
[----:B------:R-:W-:Y:S05]  /*3d40*/  BSYNC.RECONVERGENT B1 ;  /* 0x0000000000017941 */ /* 0x000fea0003800200 */
.L_x_9780:
[----:B------:R-:W-:Y:S04]  /*3d50*/  BSSY.RECONVERGENT B1, `(.L_x_9784) ;  /* 0x000003c000017945 */ /* 0x000fe80003800200 */
        /* <DEDUP_REMOVED lines=28> */
.L_x_9786:
        /* <DEDUP_REMOVED lines=20> */
.L_x_9787:
        /* <DEDUP_REMOVED lines=11> */
.L_x_9785:
[----:B------:R-:W-:Y:S05]  /*4110*/  BSYNC.RECONVERGENT B1 ;  /* 0x0000000000017941 */ /* 0x000fea0003800200 */
.L_x_9784:
[----:B------:R-:W-:Y:S04]  /*4120*/  BSSY.RECONVERGENT B1, `(.L_x_9788) ;  /* 0x000003c000017945 */ /* 0x000fe80003800200 */
[----:B------:R-:W-:Y:S05]  /*4130*/  @!P1 BRA `(.L_x_9789) ;  /* 0x0000000000e89947 */ /* 0x000fea0003800000 */
[----:B0-23--:R-:W0:Y:S02]  /*4140*/  LDC.64 R176, c[0x0][0x390] ;  /* 0x0000e400ffb07b82 */ /* 0x00de240000000a00 */
        /* <DEDUP_REMOVED lines=26> */
.L_x_9790:
        /* <DEDUP_REMOVED lines=20> */
.L_x_9791:
        /* <DEDUP_REMOVED lines=11> */
.L_x_9789:
[----:B------:R-:W-:Y:S05]  /*44e0*/  BSYNC.RECONVERGENT B1 ;  /* 0x0000000000017941 */ /* 0x000fea0003800200 */
.L_x_9788:
[----:B------:R-:W-:Y:S04]  /*44f0*/  BSSY.RECONVERGENT B1, `(.L_x_9792) ;  /* 0x000003c000017945 */ /* 0x000fe80003800200 */
[----:B------:R-:W-:Y:S05]  /*4500*/  @!P0 BRA `(.L_x_9793) ;  /* 0x0000000000e88947 */ /* 0x000fea0003800000 */
[----:B0-234-:R-:W0:Y:S02]  /*4510*/  LDC.64 R176, c[0x0][0x390] ;  /* 0x0000e400ffb07b82 */ /* 0x01de240000000a00 */
        /* <DEDUP_REMOVED lines=26> */
.L_x_9794:
        /* <DEDUP_REMOVED lines=20> */
.L_x_9795:
        /* <DEDUP_REMOVED lines=11> */
.L_x_9793:
[----:B------:R-:W-:Y:S05]  /*48b0*/  BSYNC.RECONVERGENT B1 ;  /* 0x0000000000017941 */ /* 0x000fea0003800200 */
.L_x_9792:
[----:B------:R-:W-:-:S13]  /*48c0*/  ISETP.NE.AND P5, PT, R27, RZ, PT ;  /* 0x000000ff1b00720c */ /* 0x000fda0003fa5270 */
        /* <DEDUP_REMOVED lines=22> */
[----:B------:R-:W-:-:S02]  /*4a30*/  FMUL.FTZ R213, R174, R213 ;  /* 0x000000d5aed57220 */ /* 0x000fc40000410000 */
[----:B------:R-:W-:Y:S01]  /*4a40*/  FFMA.FTZ R215, R179, R216, R147 ;  /* 0x000000d8b3d77223 */ /* 0x000fe20000010093 */
[----:B------:R-:W-:Y:S01]  /*4a50*/  FFMA.FTZ R147, R176, R181, R144 ;  /* 0x000000b5b0937223 */ /* 0x000fe20000010090 */
[----:B------:R-:W-:Y:S01]  /*4a60*/  FFMA.FTZ R211, R177, R214, R145 ;  /* 0x000000d6b1d37223 */ /* 0x000fe20000010091 */
[----:B------:R-:W-:Y:S01]  /*4a70*/  FFMA.FTZ R146, R178, R213, R146 ;  /* 0x000000d5b2927223 */ /* 0x000fe20000010092 */
[----:B------:R-:W-:Y:S06]  /*4a80*/  BRA `(.L_x_9797) ;  /* 0x0000000000507947 */ /* 0x000fec0003800000 */
.L_x_9796:
        /* <DEDUP_REMOVED lines=20> */
.L_x_9797:
        /* <DEDUP_REMOVED lines=12> */
[----:B------:R-:W-:-:S07]  /*4c90*/  MOV R147, R215 ;  /* 0x000000d700937202 */ /* 0x000fce0000000f00 */
.L_x_9773:
[----:B------:R-:W-:Y:S05]  /*4ca0*/  BSYNC.RECONVERGENT B0 ;  /* 0x0000000000007941 */ /* 0x000fea0003800200 */
.L_x_9751:
[----:B01234-:R-:W0:Y:S01]  /*4cb0*/  LDC.64 R176, c[0x0][0x380] ;  /* 0x0000e000ffb07b82 */ /* 0x01fe220000000a00 */
[----:B------:R-:W-:Y:S01]  /*4cc0*/  UPLOP3.LUT UP1, UPT, UPT, UPT, UP1, 0x40, 0x4 ;  /* 0x000000000004789c */ /* 0x000fe20003f2e810 */
[----:B0-----:R-:W-:-:S04]  /*4cd0*/  IADD3 R9, PT, PT, R9, R176, RZ ;  /* 0x000000b009097210 */ /* 0x001fc80007ffe0ff */
[----:B------:R-:W-:-:S13]  /*4ce0*/  ISETP.GE.AND P5, PT, R9, R177, PT ;  /* 0x000000b10900720c */ /* 0x000fda0003fa6270 */
[----:B------:R-:W-:Y:S05]  /*4cf0*/  @!P5 BRA `(.L_x_9798) ;  /* 0xffffffbc0000d947 */ /* 0x000fea000383ffff */
.L_x_9736:
        /* <DEDUP_REMOVED lines=15> */
.L_x_9800:
[----:B------:R-:W-:Y:S05]  /*4df0*/  BSYNC.RECONVERGENT B0 ;  /* 0x0000000000007941 */ /* 0x000fea0003800200 */
.L_x_9799:
[----:B------:R-:W-:Y:S04]  /*4e00*/  BSSY.RECONVERGENT B0, `(.L_x_9801) ;  /* 0x000000c000007945 */ /* 0x000fe80003800200 */
[----:B------:R-:W-:Y:S05]  /*4e10*/  @!P3 BRA `(.L_x_9802) ;  /* 0x000000000028b947 */ /* 0x000fea0003800000 */
[----:B0-----:R-:W0:Y:S08]  /*4e20*/  LDC.64 R2, c[0x0][0x440] ;  /* 0x00011000ff027b82 */ /* 0x001e300000000a00 */
        /* <DEDUP_REMOVED lines=9> */
.L_x_9802:
[----:B------:R-:W-:Y:S05]  /*4ec0*/  BSYNC.RECONVERGENT B0 ;  /* 0x0000000000007941 */ /* 0x000fea0003800200 */
.L_x_9801:
[----:B------:R-:W-:Y:S04]  /*4ed0*/  BSSY.RECONVERGENT B0, `(.L_x_9803) ;  /* 0x000000c000007945 */ /* 0x000fe80003800200 */
[----:B------:R-:W-:Y:S05]  /*4ee0*/  @!P2 BRA `(.L_x_9804) ;  /* 0x000000000028a947 */ /* 0x000fea0003800000 */
[----:B0--3--:R-:W0:Y:S08]  /*4ef0*/  LDC.64 R2, c[0x0][0x440] ;  /* 0x00011000ff027b82 */ /* 0x009e300000000a00 */
        /* <DEDUP_REMOVED lines=9> */
.L_x_9804:
[----:B------:R-:W-:Y:S05]  /*4f90*/  BSYNC.RECONVERGENT B0 ;  /* 0x0000000000007941 */ /* 0x000fea0003800200 */
.L_x_9803:
[----:B------:R-:W-:Y:S04]  /*4fa0*/  BSSY.RECONVERGENT B0, `(.L_x_9805) ;  /* 0x000000c000007945 */ /* 0x000fe80003800200 */
[----:B------:R-:W-:Y:S05]  /*4fb0*/  @!P1 BRA `(.L_x_9806) ;  /* 0x0000000000289947 */ /* 0x000fea0003800000 */
[----:B0--34-:R-:W0:Y:S08]  /*4fc0*/  LDC.64 R2, c[0x0][0x440] ;  /* 0x00011000ff027b82 */ /* 0x019e300000000a00 */
        /* <DEDUP_REMOVED lines=9> */
.L_x_9806:
[----:B------:R-:W-:Y:S05]  /*5060*/  BSYNC.RECONVERGENT B0 ;  /* 0x0000000000007941 */ /* 0x000fea0003800200 */
.L_x_9805:
        /* <DEDUP_REMOVED lines=12> */
.L_x_9808:
[----:B------:R-:W-:Y:S05]  /*5130*/  BSYNC.RECONVERGENT B0 ;  /* 0x0000000000007941 */ /* 0x000fea0003800200 */
.L_x_9807:
[----:B------:R-:W-:-:S13]  /*5140*/  ISETP.NE.AND P0, PT, R27, RZ, PT ;  /* 0x000000ff1b00720c */ /* 0x000fda0003f05270 */
[----:B------:R-:W-:Y:S05]  /*5150*/  @!P0 EXIT ;  /* 0x000000000000894d */ /* 0x000fea0003800000 */
[----:B0--34-:R-:W0:Y:S08]  /*5160*/  LDC.64 R2, c[0x0][0x440] ;  /* 0x00011000ff027b82 */ /* 0x019e300000000a00 */
        /* <DEDUP_REMOVED lines=9> */
.L_x_9809:
        /* <DEDUP_REMOVED lines=16> */
.L_x_10838:


//--------------------- .text._ZN10layer_norm13ln_bwd_kernelINS_13Kernel_traitsIfffffjLj3072ELj1ELj1ELj4ELj16ENS_18Kernel_traits_baseILj3072EfffffjLj128EEEEELb0ELb1ELb0ELb1EEEvNS_9BwdParamsE --------------------------
	.section	.text._ZN10layer_norm13ln_bwd_kernelINS_13Kernel_traitsIfffffjLj3072ELj1ELj1ELj4ELj16ENS_18Kernel_traits_baseILj3072EfffffjLj128EEEEELb0ELb1ELb0ELb1EEEvNS_9BwdParamsE,"ax",@progbits
	.align	128
        .global         _ZN10layer_norm13ln_bwd_kernelINS_13Kernel_traitsIfffffjLj3072ELj1ELj1ELj4ELj16ENS_18Kernel_traits_baseILj3072EfffffjLj128EEEEELb0ELb1ELb0ELb1EEEvNS_9BwdParamsE
        .type           _ZN10layer_norm13ln_bwd_kernelINS_13Kernel_traitsIfffffjLj3072ELj1ELj1ELj4ELj16ENS_18Kernel_traits_baseILj3072EfffffjLj128EEEEELb0ELb1ELb0ELb1EEEvNS_9BwdParamsE,@function
        .size           _ZN10layer_norm13ln_bwd_kernelINS_13Kernel_traitsIfffffjLj3072ELj1ELj1ELj4ELj16ENS_18Kernel_traits_baseILj3072EfffffjLj128EEEEELb0ELb1ELb0ELb1EEEvNS_9BwdParamsE,(.L_x_10839 - _ZN10layer_norm13ln_bwd_kernelINS_13Kernel_traitsIfffffjLj3072ELj1ELj1ELj4ELj16ENS_18Kernel_traits_baseILj3072EfffffjLj128EEEEELb0ELb1ELb0ELb1EEEvNS_9BwdParamsE)
        .other          _ZN10layer_norm13ln_bwd_kernelINS_13Kernel_traitsIfffffjLj3072ELj1ELj1ELj4ELj16ENS_18Kernel_traits_baseILj3072EfffffjLj128EEEEELb0ELb1ELb0ELb1EEEvNS_9BwdParamsE,@"STO_CUDA_ENTRY STV_DEFAULT"
_ZN10layer_norm13ln_bwd_kernelINS_13Kernel_traitsIfffffjLj3072ELj1ELj1ELj4ELj16ENS_18Kernel_traits_baseILj3072EfffffjLj128EEEEELb0ELb1ELb0ELb1EEEvNS_9BwdParamsE:
.text._ZN10layer_norm13ln_bwd_kernelINS_13Kernel_traitsIfffffjLj3072ELj1ELj1ELj4ELj16ENS_18Kernel_traits_baseILj3072EfffffjLj128EEEEELb0ELb1ELb0ELb1EEEvNS_9BwdParamsE:
        /* <DEDUP_REMOVED lines=45> */
[----:B------:R-:W-:Y:S01]  /*02d0*/  HFMA2 R198, -RZ, RZ, 0, 0 ;  /* 0x00000000ffc67431 */ /* 0x000fe200000001ff */
[----:B------:R-:W-:-:S02]  /*02e0*/  MOV R199, UR4 ;  /* 0x0000000400c77c02 */ /* 0x000fc40008000f00 */
[----:B------:R-:W-:Y:S02]  /*02f0*/  CS2R R194, SRZ ;  /* 0x0000000000c27805 */ /* 0x000fe4000001ff00 */
[----:B------:R-:W-:Y:S02]  /*0300*/  MOV R196, RZ ;  /* 0x000000ff00c47202 */ /* 0x000fe40000000f00 */
        /* <DEDUP_REMOVED lines=18> */
[----:B------:R-:W-:Y:S01]  /*0430*/  CS2R R34, SRZ ;  /* 0x0000000000227805 */ /* 0x000fe2000001ff00 */
[----:B--2---:R-:W-:Y:S01]  /*0440*/  IMAD.WIDE.U32 R164, R164, 0x10, R4 ;  /* 0x00000010a4a47825 */ /* 0x004fe200078e0004 */
[----:B------:R-:W5:Y:S01]  /*0450*/  LDG.E.128 R76, desc[UR8][R2.64+0x800] ;  /* 0x00080008024c7981 */ /* 0x000f62000c1e1d00 */
[----:B------:R-:W0:Y:S01]  /*0460*/  LDC.64 R4, c[0x0][0x3e0] ;  /* 0x0000f800ff047b82 */ /* 0x000e220000000a00 */
[----:B------:R-:W-:Y:S02]  /*0470*/  CS2R R32, SRZ ;  /* 0x0000000000207805 */ /* 0x000fe4000001ff00 */
[----:B------:R-:W-:Y:S01]  /*0480*/  CS2R R30, SRZ ;  /* 0x00000000001e7805 */ /* 0x000fe2000001ff00 */
[----:B------:R-:W5:Y:S01]  /*0490*/  LDG.E.128 R56, desc[UR8][R164.64+0x2800] ;  /* 0x00280008a4387981 */ /* 0x000f62000c1e1d00 */
[----:B------:R-:W-:Y:S02]  /*04a0*/  CS2R R28, SRZ ;  /* 0x00000000001c7805 */ /* 0x000fe4000001ff00 */
[----:B------:R-:W-:-:S02]  /*04b0*/  CS2R R26, SRZ ;  /* 0x00000000001a7805 */ /* 0x000fc4000001ff00 */
[----:B------:R-:W-:Y:S01]  /*04c0*/  CS2R R24, SRZ ;  /* 0x0000000000187805 */ /* 0x000fe2000001ff00 */
[----:B------:R-:W5:Y:S01]  /*04d0*/  LDG.E.128 R52, desc[UR8][R164.64+0x2000] ;  /* 0x00200008a4347981 */ /* 0x000f62000c1e1d00 */
[----:B------:R-:W-:Y:S02]  /*04e0*/  CS2R R22, SRZ ;  /* 0x0000000000167805 */ /* 0x000fe4000001ff00 */
[----:B------:R-:W-:Y:S02]  /*04f0*/  CS2R R20, SRZ ;  /* 0x0000000000147805 */ /* 0x000fe4000001ff00 */
[----:B------:R-:W-:Y:S01]  /*0500*/  CS2R R18, SRZ ;  /* 0x0000000000127805 */ /* 0x000fe2000001ff00 */
[----:B------:R-:W5:Y:S01]  /*0510*/  LDG.E.128 R48, desc[UR8][R164.64+0x1800] ;  /* 0x00180008a4307981 */ /* 0x000f62000c1e1d00 */
[----:B------:R-:W-:Y:S02]  /*0520*/  CS2R R16, SRZ ;  /* 0x0000000000107805 */ /* 0x000fe4000001ff00 */
[----:B------:R-:W-:-:S02]  /*0530*/  CS2R R14, SRZ ;  /* 0x00000000000e7805 */ /* 0x000fc4000001ff00 */
[----:B------:R-:W-:Y:S01]  /*0540*/  CS2R R12, SRZ ;  /* 0x00000000000c7805 */ /* 0x000fe2000001ff00 */
[----:B------:R-:W5:Y:S01]  /*0550*/  LDG.E.128 R44, desc[UR8][R164.64+0x1000] ;  /* 0x00100008a42c7981 */ /* 0x000f62000c1e1d00 */
[----:B------:R-:W-:Y:S01]  /*0560*/  CS2R R10, SRZ ;  /* 0x00000000000a7805 */ /* 0x000fe2000001ff00 */
[----:B------:R-:W-:Y:S02]  /*0570*/  UPLOP3.LUT UP1, UPT, UPT, UPT, UPT, 0x40, 0x4 ;  /* 0x000000000004789c */ /* 0x000fe40003f2e870 */
[----:B------:R-:W5:Y:S01]  /*0580*/  LDG.E.128 R40, desc[UR8][R164.64+0x800] ;  /* 0x00080008a4287981 */ /* 0x000f62000c1e1d00 */
[----:B------:R-:W-:Y:S01]  /*0590*/  CS2R R8, SRZ ;  /* 0x0000000000087805 */ /* 0x000fe2000001ff00 */
[----:B------:R-:W1:Y:S02]  /*05a0*/  LDCU UR12, c[0x0][0x388] ;  /* 0x00007100ff0c77ac */ /* 0x000e640008000800 */
[----:B------:R2:W5:Y:S01]  /*05b0*/  LDG.E.128 R36, desc[UR8][R164.64] ;  /* 0x00000008a4247981 */ /* 0x000562000c1e1d00 */
[----:B0-----:R-:W-:-:S02]  /*05c0*/  ISETP.NE.U32.AND P0, PT, R4, RZ, PT ;  /* 0x000000ff0400720c */ /* 0x001fc40003f05070 */
[----:B------:R-:W-:Y:S02]  /*05d0*/  CS2R R6, SRZ ;  /* 0x0000000000067805 */ /* 0x000fe4000001ff00 */
[----:B------:R-:W-:Y:S01]  /*05e0*/  MOV R0, RZ ;  /* 0x000000ff00007202 */ /* 0x000fe20000000f00 */
[----:B------:R-:W5:Y:S01]  /*05f0*/  LDG.E.128 R72, desc[UR8][R2.64+0x1000] ;  /* 0x0010000802487981 */ /* 0x000f62000c1e1d00 */
[----:B------:R-:W-:Y:S02]  /*0600*/  ISETP.NE.AND.EX P0, PT, R5, RZ, PT, P0 ;  /* 0x000000ff0500720c */ /* 0x000fe40003f05300 */
[----:B------:R-:W-:Y:S01]  /*0610*/  CS2R R4, SRZ ;  /* 0x0000000000047805 */ /* 0x000fe2000001ff00 */
[----:B------:R-:W0:Y:S01]  /*0620*/  LDCU.U8 UR7, c[0x0][0x410] ;  /* 0x00008200ff0777ac */ /* 0x000e220008000000 */
[----:B------:R-:W5:Y:S01]  /*0630*/  LDG.E.128 R68, desc[UR8][R2.64+0x1800] ;  /* 0x0018000802447981 */ /* 0x000f62000c1e1d00 */
[----:B--2---:R-:W-:Y:S01]  /*0640*/  HFMA2 R165, -RZ, RZ, 0, 0 ;  /* 0x00000000ffa57431 */ /* 0x004fe200000001ff */
[----:B------:R-:W2:Y:S02]  /*0650*/  LDCU UR13, c[0x0][0x400] ;  /* 0x00008000ff0d77ac */ /* 0x000ea40008000800 */
[----:B------:R-:W5:Y:S01]  /*0660*/  LDG.E.128 R64, desc[UR8][R2.64+0x2000] ;  /* 0x0020000802407981 */ /* 0x000f62000c1e1d00 */
[----:B------:R-:W3:Y:S03]  /*0670*/  LDCU.64 UR14, c[0x0][0x478] ;  /* 0x00008f00ff0e77ac */ /* 0x000ee60008000a00 */
[----:B------:R4:W5:Y:S01]  /*0680*/  LDG.E.128 R60, desc[UR8][R2.64+0x2800] ;  /* 0x00280008023c7981 */ /* 0x000962000c1e1d00 */
[----:B------:R-:W0:Y:S01]  /*0690*/  LDCU.64 UR10, c[0x0][0x438] ;  /* 0x00008700ff0a77ac */ /* 0x000e220008000a00 */
[----:B-1--4-:R-:W-:-:S07]  /*06a0*/  CS2R R2, SRZ ;  /* 0x0000000000027805 */ /* 0x012fce000001ff00 */
.L_x_9839:
[----:B------:R-:W1:Y:S01]  /*06b0*/  S2R R164, SR_TID.X ;  /* 0x0000000000a47919 */ /* 0x000e620000002100 */
[----:B------:R-:W4:Y:S01]  /*06c0*/  LDC.64 R84, c[0x0][0x3c0] ;  /* 0x0000f000ff547b82 */ /* 0x000f220000000a00 */
[----:B------:R-:W-:-:S05]  /*06d0*/  IMAD R86, R199, UR12, RZ ;  /* 0x0000000cc7567c24 */ /* 0x000fca000f8e02ff */
[----:B------:R-:W-:Y:S02]  /*06e0*/  SHF.R.S32.HI R87, RZ, 0x1f, R86 ;  /* 0x0000001fff577819 */ /* 0x000fe40000011456 */
[----:B------:R-:W2:Y:S02]  /*06f0*/  LDC.64 R156, c[0x0][0x3a8] ;  /* 0x0000ea00ff9c7b82 */ /* 0x000ea40000000a00 */
[----:B------:R-:W-:-:S06]  /*0700*/  LEA.HI R87, R87, R86, RZ, 0x2 ;  /* 0x0000005657577211 */ /* 0x000fcc00078f10ff */
[----:B------:R-:W3:Y:S08]  /*0710*/  LDC.64 R104, c[0x0][0x428] ;  /* 0x00010a00ff687b82 */ /* 0x000ef00000000a00 */
[----:B------:R-:W0:Y:S01]  /*0720*/  LDC.64 R200, c[0x0][0x3c8] ;  /* 0x0000f200ffc87b82 */ /* 0x000e220000000a00 */
[----:B----4-:R-:W-:-:S05]  /*0730*/  IMAD.WIDE R84, R199, 0x4, R84 ;  /* 0x00000004c7547825 */ /* 0x010fca00078e0254 */
[----:B------:R3:W4:Y:S01]  /*0740*/  LDG.E R205, desc[UR8][R84.64] ;  /* 0x0000000854cd7981 */ /* 0x000722000c1e1900 */
[----:B-1----:R-:W-:Y:S01]  /*0750*/  LEA.HI.SX32 R218, R87, R164, 0x1e ;  /* 0x000000a457da7211 */ /* 0x002fe200078ff2ff */
[----:B------:R-:W1:Y:S03]  /*0760*/  @P0 LDC.64 R222, c[0x0][0x3e0] ;  /* 0x0000f800ffde0b82 */ /* 0x000e660000000a00 */
[C---:B------:R-:W-:Y:S01]  /*0770*/  IADD3 R204, PT, PT, R218.reuse, 0x100, RZ ;  /* 0x00000100dacc7810 */ /* 0x040fe20007ffe0ff */
[C---:B--2---:R-:W-:Y:S01]  /*0780*/  IMAD.WIDE.U32 R136, R218.reuse, 0x10, R156 ;  /* 0x00000010da887825 */ /* 0x044fe200078e009c */
[----:B------:R-:W-:-:S03]  /*0790*/  IADD3 R202, PT, PT, R218, 0x200, RZ ;  /* 0x00000200daca7810 */ /* 0x000fc60007ffe0ff */
[----:B---3--:R-:W-:Y:S02]  /*07a0*/  IMAD.WIDE.U32 R84, R218, 0x10, R104 ;  /* 0x00000010da547825 */ /* 0x008fe400078e0068 */
[----:B------:R-:W2:Y:S02]  /*07b0*/  LDG.E.128 R136, desc[UR8][R136.64] ;  /* 0x0000000888887981 */ /* 0x000ea4000c1e1d00 */
[----:B------:R-:W-:Y:S02]  /*07c0*/  IMAD.WIDE.U32 R144, R204, 0x10, R156 ;  /* 0x00000010cc907825 */ /* 0x000fe400078e009c */
[----:B------:R-:W3:Y:S02]  /*07d0*/  LDG.E.128 R84, desc[UR8][R84.64] ;  /* 0x0000000854547981 */ /* 0x000ee4000c1e1d00 */
[----:B0-----:R-:W-:Y:S01]  /*07e0*/  IMAD.WIDE R200, R199, 0x4, R200 ;  /* 0x00000004c7c87825 */ /* 0x001fe200078e02c8 */
[----:B------:R-:W-:Y:S01]  /*07f0*/  IADD3 R209, PT, PT, R218, 0x80, RZ ;  /* 0x00000080dad17810 */ /* 0x000fe20007ffe0ff */
[----:B------:R-:W3:Y:S02]  /*0800*/  LDG.E.128 R144, desc[UR8][R144.64] ;  /* 0x0000000890907981 */ /* 0x000ee4000c1e1d00 */
[----:B------:R-:W-:-:S02]  /*0810*/  IMAD.WIDE.U32 R152, R202, 0x10, R156 ;  /* 0x00000010ca987825 */ /* 0x000fc400078e009c */
[----:B------:R0:W3:Y:S04]  /*0820*/  LDG.E R201, desc[UR8][R200.64] ;  /* 0x00000008c8c97981 */ /* 0x0000e8000c1e1900 */
[----:B------:R-:W3:Y:S01]  /*0830*/  LDG.E.128 R152, desc[UR8][R152.64] ;  /* 0x0000000898987981 */ /* 0x000ee2000c1e1d00 */
[----:B------:R-:W-:-:S04]  /*0840*/  IMAD.WIDE.U32 R140, R209, 0x10, R156 ;  /* 0x00000010d18c7825 */ /* 0x000fc800078e009c */
[----:B------:R-:W-:Y:S02]  /*0850*/  IMAD.WIDE.U32 R88, R209, 0x10, R104 ;  /* 0x00000010d1587825 */ /* 0x000fe400078e0068 */
[----:B------:R-:W3:Y:S01]  /*0860*/  LDG.E.128 R140, desc[UR8][R140.64] ;  /* 0x000000088c8c7981 */ /* 0x000ee2000c1e1d00 */
[C---:B------:R-:W-:Y:S02]  /*0870*/  IADD3 R203, PT, PT, R218.reuse, 0x180, RZ ;  /* 0x00000180dacb7810 */ /* 0x040fe40007ffe0ff */
[----:B------:R-:W-:Y:S01]  /*0880*/  IADD3 R197, PT, PT, R218, 0x280, RZ ;  /* 0x00000280dac57810 */ /* 0x000fe20007ffe0ff */
[----:B------:R-:W3:Y:S02]  /*0890*/  LDG.E.128 R88, desc[UR8][R88.64] ;  /* 0x0000000858587981 */ /* 0x000ee4000c1e1d00 */
[----:B------:R-:W-:-:S04]  /*08a0*/  IMAD.WIDE.U32 R148, R203, 0x10, R156 ;  /* 0x00000010cb947825 */ /* 0x000fc800078e009c */
[----:B------:R-:W-:Y:S02]  /*08b0*/  IMAD.WIDE.U32 R156, R197, 0x10, R156 ;  /* 0x00000010c59c7825 */ /* 0x000fe400078e009c */
[----:B------:R-:W3:Y:S02]  /*08c0*/  LDG.E.128 R148, desc[UR8][R148.64] ;  /* 0x0000000894947981 */ /* 0x000ee4000c1e1d00 */
[--C-:B------:R-:W-:Y:S02]  /*08d0*/  IMAD.WIDE.U32 R92, R204, 0x10, R104.reuse ;  /* 0x00000010cc5c7825 */ /* 0x100fe400078e0068 */
[----:B------:R-:W3:Y:S04]  /*08e0*/  LDG.E.128 R156, desc[UR8][R156.64] ;  /* 0x000000089c9c7981 */ /* 0x000ee8000c1e1d00 */
        /* <DEDUP_REMOVED lines=8> */
[----:B------:R-:W-:-:S13]  /*0970*/  ISETP.NE.AND.EX P1, PT, RZ, UR11, PT, P1 ;  /* 0x0000000bff007c0c */ /* 0x000fda000bf25310 */
[----:B------:R-:W1:Y:S08]  /*0980*/  @P1 LDC.64 R220, c[0x0][0x438] ;  /* 0x00010e00ffdc1b82 */ /* 0x000e700000000a00 */
[----:B------:R-:W1:Y:S01]  /*0990*/  @P1 LDC.64 R210, c[0x0][0x438] ;  /* 0x00010e00ffd21b82 */ /* 0x000e620000000a00 */
[----:B------:R-:W-:-:S07]  /*09a0*/  ISETP.NE.AND P2, PT, RZ, UR7, PT ;  /* 0x00000007ff007c0c */ /* 0x000fce000bf45270 */
[----:B------:R-:W1:Y:S01]  /*09b0*/  @P1 LDC.64 R216, c[0x0][0x438] ;  /* 0x00010e00ffd81b82 */ /* 0x000e620000000a00 */
[----:B0-----:R-:W-:Y:S01]  /*09c0*/  MOV R200, 0x3f800000 ;  /* 0x3f80000000c87802 */ /* 0x001fe20000000f00 */
[----:B-1----:R-:W-:-:S05]  /*09d0*/  @P0 IMAD.WIDE R222, R199, 0x4, R222 ;  /* 0x00000004c7de0825 */ /* 0x002fca00078e02de */
[----:B-----5:R-:W5:Y:S01]  /*09e0*/  @P0 LDG.E R200, desc[UR8][R222.64] ;  /* 0x00000008dec80981 */ /* 0x020f62000c1e1900 */
[----:B------:R-:W-:Y:S01]  /*09f0*/  @P1 IMAD.WIDE.U32 R220, R218, 0x10, R220 ;  /* 0x00000010dadc1825 */ /* 0x000fe200078e00dc */
[----:B------:R-:W0:Y:S04]  /*0a00*/  @P1 LDC.64 R214, c[0x0][0x438] ;  /* 0x00010e00ffd61b82 */ /* 0x000e280000000a00 */
[----:B------:R2:W5:Y:S01]  /*0a10*/  @P1 LDG.E.128 R108, desc[UR8][R220.64] ;  /* 0x00000008dc6c1981 */ /* 0x000562000c1e1d00 */
[----:B------:R-:W-:-:S03]  /*0a20*/  @P1 IMAD.WIDE.U32 R210, R202, 0x10, R210 ;  /* 0x00000010cad21825 */ /* 0x000fc600078e00d2 */
[----:B------:R-:W1:Y:S02]  /*0a30*/  @P1 LDC.64 R212, c[0x0][0x438] ;  /* 0x00010e00ffd41b82 */ /* 0x000e640000000a00 */
[----:B------:R3:W5:Y:S01]  /*0a40*/  @P1 LDG.E.128 R124, desc[UR8][R210.64] ;  /* 0x00000008d27c1981 */ /* 0x000762000c1e1d00 */
[----:B------:R-:W-:-:S05]  /*0a50*/  @P1 IMAD.WIDE.U32 R216, R209, 0x10, R216 ;  /* 0x00000010d1d81825 */ /* 0x000fca00078e00d8 */
[----:B------:R-:W1:Y:S01]  /*0a60*/  @P1 LDC.64 R206, c[0x0][0x438] ;  /* 0x00010e00ffce1b82 */ /* 0x000e620000000a00 */
[----:B------:R3:W5:Y:S01]  /*0a70*/  @P1 LDG.E.128 R112, desc[UR8][R216.64] ;  /* 0x00000008d8701981 */ /* 0x000762000c1e1d00 */
[----:B0-----:R-:W-:-:S05]  /*0a80*/  @P1 IMAD.WIDE.U32 R214, R204, 0x10, R214 ;  /* 0x00000010ccd61825 */ /* 0x001fca00078e00d6 */
[----:B------:R0:W5:Y:S01]  /*0a90*/  @P1 LDG.E.128 R116, desc[UR8][R214.64] ;  /* 0x00000008d6741981 */ /* 0x000162000c1e1d00 */
[----:B-1----:R-:W-:-:S05]  /*0aa0*/  @P1 IMAD.WIDE.U32 R212, R203, 0x10, R212 ;  /* 0x00000010cbd41825 */ /* 0x002fca00078e00d4 */
[----:B------:R1:W5:Y:S01]  /*0ab0*/  @P1 LDG.E.128 R120, desc[UR8][R212.64] ;  /* 0x00000008d4781981 */ /* 0x000362000c1e1d00 */
[----:B------:R-:W-:-:S05]  /*0ac0*/  @P1 IMAD.WIDE.U32 R206, R197, 0x10, R206 ;  /* 0x00000010c5ce1825 */ /* 0x000fca00078e00ce */
[----:B------:R1:W5:Y:S01]  /*0ad0*/  @P1 LDG.E.128 R128, desc[UR8][R206.64] ;  /* 0x00000008ce801981 */ /* 0x000362000c1e1d00 */
[----:B----4-:R-:W-:-:S05]  /*0ae0*/  FSEL R205, R205, RZ, !P2 ;  /* 0x000000ffcdcd7208 */ /* 0x010fca0005000000 */
[C---:B--2---:R-:W-:Y:S01]  /*0af0*/  FADD.FTZ R220, -R205.reuse, R136 ;  /* 0x00000088cddc7221 */ /* 0x044fe20000010100 */
[----:B------:R-:W-:Y:S01]  /*0b00*/  FADD.FTZ R222, -R205, R137 ;  /* 0x00000089cdde7221 */ /* 0x000fe20000010100 */
[----:B---3--:R-:W-:Y:S01]  /*0b10*/  FMUL.FTZ R232, R80, R84 ;  /* 0x0000005450e87220 */ /* 0x008fe20000410000 */
[----:B------:R-:W-:Y:S01]  /*0b20*/  FMUL.FTZ R230, R81, R85 ;  /* 0x0000005551e67220 */ /* 0x000fe20000410000 */
[C---:B------:R-:W-:Y:S01]  /*0b30*/  FADD.FTZ R224, -R205.reuse, R138 ;  /* 0x0000008acde07221 */ /* 0x040fe20000010100 */
[----:B------:R-:W-:Y:S01]  /*0b40*/  FADD.FTZ R210, -R205, R146 ;  /* 0x00000092cdd27221 */ /* 0x000fe20000010100 */
[----:B------:R-:W-:Y:S01]  /*0b50*/  FADD.FTZ R137, RZ, R232 ;  /* 0x000000e8ff897221 */ /* 0x000fe20000010000 */
[C---:B------:R-:W-:Y:S01]  /*0b60*/  FMUL.FTZ R229, R201.reuse, R220 ;  /* 0x000000dcc9e57220 */ /* 0x040fe20000410000 */
[----:B------:R-:W-:Y:S01]  /*0b70*/  FMUL.FTZ R235, R201, R222 ;  /* 0x000000dec9eb7220 */ /* 0x000fe20000410000 */
[----:B------:R-:W-:Y:S02]  /*0b80*/  FADD.FTZ R146, -R205, R154 ;  /* 0x0000009acd927221 */ /* 0x000fe40000010100 */
[----:B------:R-:W-:Y:S01]  /*0b90*/  FFMA.FTZ R154, R229, R232, RZ ;  /* 0x000000e8e59a7223 */ /* 0x000fe200000100ff */
        /* <DEDUP_REMOVED lines=25> */
[----:B------:R-:W-:Y:S01]  /*0d30*/  FADD.FTZ R142, -R205, R156 ;  /* 0x0000009ccd8e7221 */ /* 0x000fe20000010100 */
[----:B------:R-:W-:Y:S01]  /*0d40*/  FMUL.FTZ R219, R79, R91 ;  /* 0x0000005b4fdb7220 */ /* 0x000fe20000410000 */
[----:B------:R-:W-:Y:S01]  /*0d50*/  FADD.FTZ R156, R220, R137 ;  /* 0x00000089dc9c7221 */ /* 0x000fe20000010000 */
[----:B0-----:R-:W-:Y:S01]  /*0d60*/  FADD.FTZ R214, -R205, R144 ;  /* 0x00000090cdd67221 */ /* 0x001fe20000010100 */
[----:B------:R-:W-:Y:S01]  /*0d70*/  FMUL.FTZ R221, R201, R244 ;  /* 0x000000f4c9dd7220 */ /* 0x000fe20000410000 */
[----:B------:R-:W-:Y:S01]  /*0d80*/  FFMA.FTZ R154, R223, R220, R154 ;  /* 0x000000dcdf9a7223 */ /* 0x000fe2000001009a */
[----:B------:R-:W-:Y:S01]  /*0d90*/  FMUL.FTZ R216, R72, R92 ;  /* 0x0000005c48d87220 */ /* 0x000fe20000410000 */
[----:B------:R-:W-:Y:S01]  /*0da0*/  FADD.FTZ R137, R219, R156 ;  /* 0x0000009cdb897221 */ /* 0x000fe20000010000 */
[----:B-1----:R-:W-:Y:S01]  /*0db0*/  FADD.FTZ R212, -R205, R145 ;  /* 0x00000091cdd47221 */ /* 0x002fe20000010100 */
        /* <DEDUP_REMOVED lines=106> */
.L_x_9812:
[----:B------:R-:W-:Y:S05]  /*1460*/  BSYNC.RECONVERGENT B0 ;  /* 0x0000000000007941 */ /* 0x000fea0003800200 */
.L_x_9811:
[----:B------:R-:W1:Y:S08]  /*1470*/  S2UR UR5, SR_CgaCtaId ;  /* 0x00000000000579c3 */ /* 0x000e700000008800 */
[----:B------:R-:W-:Y:S01]  /*1480*/  BAR.SYNC.DEFER_BLOCKING 0x0 ;  /* 0x0000000000007b1d */ /* 0x000fe20000010000 */
[C---:B------:R-:W-:Y:S01]  /*1490*/  FADD.FTZ R27, R84.reuse, R27 ;  /* 0x0000001b541b7221 */ /* 0x040fe20000010000 */
[----:B------:R-:W-:Y:S01]  /*14a0*/  FFMA.FTZ R3, R84, R229, R3 ;  /* 0x000000e554037223 */ /* 0x000fe20000010003 */
[C---:B------:R-:W-:Y:S01]  /*14b0*/  FADD.FTZ R24, R85.reuse, R24 ;  /* 0x0000001855187221 */ /* 0x040fe20000010000 */
[----:B------:R-:W-:Y:S01]  /*14c0*/  FFMA.FTZ R0, R85, R235, R0 ;  /* 0x000000eb55007223 */ /* 0x000fe20000010000 */
[C---:B------:R-:W-:Y:S01]  /*14d0*/  FADD.FTZ R29, R86.reuse, R29 ;  /* 0x0000001d561d7221 */ /* 0x040fe20000010000 */
[----:B------:R-:W-:Y:S01]  /*14e0*/  UMOV UR4, 0x400 ;  /* 0x0000040000047882 */ /* 0x000fe20000000000 */
[----:B------:R-:W-:Y:S01]  /*14f0*/  FFMA.FTZ R5, R86, R233, R5 ;  /* 0x000000e956057223 */ /* 0x000fe20000010005 */
[C---:B------:R-:W-:Y:S01]  /*1500*/  FADD.FTZ R26, R87.reuse, R26 ;  /* 0x0000001a571a7221 */ /* 0x040fe20000010000 */
[----:B------:R-:W-:Y:S01]  /*1510*/  FFMA.FTZ R2, R87, R231, R2 ;  /* 0x000000e757027223 */ /* 0x000fe20000010002 */
[C---:B------:R-:W-:Y:S01]  /*1520*/  FADD.FTZ R28, R89.reuse, R28 ;  /* 0x0000001c591c7221 */ /* 0x040fe20000010000 */
[----:B------:R-:W-:Y:S01]  /*1530*/  FFMA.FTZ R4, R89, R225, R4 ;  /* 0x000000e159047223 */ /* 0x000fe20000010004 */
[C---:B------:R-:W-:Y:S01]  /*1540*/  FADD.FTZ R31, R88.reuse, R31 ;  /* 0x0000001f581f7221 */ /* 0x040fe20000010000 */
[----:B------:R-:W-:Y:S01]  /*1550*/  FFMA.FTZ R7, R88, R227, R7 ;  /* 0x000000e358077223 */ /* 0x000fe20000010007 */
[----:B------:R-:W-:Y:S01]  /*1560*/  UISETP.NE.U32.AND UP0, UPT, UR10, URZ, UPT ;  /* 0x000000ff0a00728c */ /* 0x000fe2000bf05070 */
[C---:B------:R-:W-:Y:S01]  /*1570*/  FADD.FTZ R161, R94.reuse, R161 ;  /* 0x000000a15ea17221 */ /* 0x040fe20000010000 */
[----:B------:R-:W-:Y:S01]  /*1580*/  FFMA.FTZ R13, R94, R213, R13 ;  /* 0x000000d55e0d7223 */ /* 0x000fe2000001000d */
[C---:B------:R-:W-:Y:S01]  /*1590*/  FADD.FTZ R160, R97.reuse, R160 ;  /* 0x000000a061a07221 */ /* 0x040fe20000010000 */
[----:B------:R-:W-:Y:S01]  /*15a0*/  UISETP.NE.AND.EX UP0, UPT, UR11, URZ, UPT, UP0 ;  /* 0x000000ff0b00728c */ /* 0x000fe2000bf05300 */
        /* <DEDUP_REMOVED lines=70> */
[-C--:B-----5:R-:W-:Y:S01]  /*1a10*/  FMUL.FTZ R88, R91, R200.reuse ;  /* 0x000000c85b587220 */ /* 0x0a0fe20000410000 */
        /* <DEDUP_REMOVED lines=12> */
.L_x_9814:
        /* <DEDUP_REMOVED lines=24> */
.L_x_9815:
        /* <DEDUP_REMOVED lines=34> */
.L_x_9816:
        /* <DEDUP_REMOVED lines=24> */
.L_x_9817:
        /* <DEDUP_REMOVED lines=33> */
.L_x_9818:
        /* <DEDUP_REMOVED lines=24> */
.L_x_9819:
        /* <DEDUP_REMOVED lines=33> */
.L_x_9820:
        /* <DEDUP_REMOVED lines=21> */
[-C--:B------:R-:W-:Y:S01]  /*26f0*/  FMUL.FTZ R204, R91, R138.reuse ;  /* 0x0000008a5bcc7220 */ /* 0x080fe20000410000 */
[----:B------:R-:W-:Y:S01]  /*2700*/  FMUL.FTZ R86, R50, R139 ;  /* 0x0000008b32567220 */ /* 0x000fe20000410000 */
[----:B------:R-:W-:-:S07]  /*2710*/  FMUL.FTZ R87, R51, R138 ;  /* 0x0000008a33577220 */ /* 0x000fce0000410000 */
.L_x_9821:
        /* <DEDUP_REMOVED lines=33> */
.L_x_9822:
        /* <DEDUP_REMOVED lines=24> */
.L_x_9823:
        /* <DEDUP_REMOVED lines=33> */
.L_x_9824:
        /* <DEDUP_REMOVED lines=24> */
.L_x_9825:
[----:B------:R-:W0:Y:S01]  /*2e40*/  @P1 LDC.64 R88, c[0x0][0x478] ;  /* 0x00011e00ff581b82 */ /* 0x000e220000000a00 */
[----:B------:R-:W-:-:S04]  /*2e50*/  IMAD.WIDE.U32 R136, R197, 0x10, R136 ;  /* 0x00000010c5887825 */ /* 0x000fc800078e0088 */
[----:B0-----:R-:W-:-:S05]  /*2e60*/  @P1 IMAD.WIDE.U32 R88, R197, 0x10, R88 ;  /* 0x00000010c5581825 */ /* 0x001fca00078e0058 */
[----:B------:R1:W-:Y:S04]  /*2e70*/  @P1 STG.E.128 desc[UR8][R88.64], R132 ;  /* 0x0000008458001986 */ /* 0x0003e8000c101d08 */
[----:B------:R1:W-:Y:S01]  /*2e80*/  STG.E.128 desc[UR8][R136.64], R84 ;  /* 0x0000005488007986 */ /* 0x0003e2000c101d08 */
[----:B------:R-:W-:Y:S05]  /*2e90*/  BRA `(.L_x_9826) ;  /* 0x0000001400707947 */ /* 0x000fea0003800000 */
.L_x_9813:
        /* <DEDUP_REMOVED lines=31> */
.L_x_9827:
        /* <DEDUP_REMOVED lines=24> */
.L_x_9828:
        /* <DEDUP_REMOVED lines=36> */
.L_x_9829:
        /* <DEDUP_REMOVED lines=24> */
.L_x_9830:
        /* <DEDUP_REMOVED lines=33> */
.L_x_9831:
        /* <DEDUP_REMOVED lines=24> */
.L_x_9832:
        /* <DEDUP_REMOVED lines=33> */
.L_x_9833:
        /* <DEDUP_REMOVED lines=24> */
.L_x_9834:
        /* <DEDUP_REMOVED lines=33> */
.L_x_9835:
        /* <DEDUP_REMOVED lines=24> */
.L_x_9836:
        /* <DEDUP_REMOVED lines=33> */
.L_x_9837:
        /* <DEDUP_REMOVED lines=8> */
[C---:B------:R-:W-:Y:S01]  /*4310*/  FFMA.FTZ R147, R201.reuse, R147, R128 ;  /* 0x00000093c9937223 */ /* 0x040fe20000010080 */
[C---:B0-----:R-:W-:Y:S01]  /*4320*/  FFMA.FTZ R85, R201.reuse, R144, R129 ;  /* 0x00000090c9557223 */ /* 0x041fe20000010081 */
[C---:B------:R-:W-:Y:S01]  /*4330*/  FFMA.FTZ R143, R201.reuse, R143, R130 ;  /* 0x0000008fc98f7223 */ /* 0x040fe20000010082 */
[----:B------:R-:W-:Y:S01]  /*4340*/  FFMA.FTZ R201, R201, R140, R131 ;  /* 0x0000008cc9c97223 */ /* 0x000fe20000010083 */
[-C--:B------:R-:W-:Y:S01]  /*4350*/  FMUL.FTZ R147, R147, R200.reuse ;  /* 0x000000c893937220 */ /* 0x080fe20000410000 */
[-C--:B------:R-:W-:Y:S01]  /*4360*/  FMUL.FTZ R86, R85, R200.reuse ;  /* 0x000000c855567220 */ /* 0x080fe20000410000 */
[-C--:B------:R-:W-:Y:S01]  /*4370*/  FMUL.FTZ R143, R143, R200.reuse ;  /* 0x000000c88f8f7220 */ /* 0x080fe20000410000 */
[----:B------:R-:W-:Y:S01]  /*4380*/  FMUL.FTZ R200, R201, R200 ;  /* 0x000000c8c9c87220 */ /* 0x000fe20000410000 */
[----:B-----5:R-:W-:Y:S01]  /*4390*/  FMUL.FTZ R107, R88, R147 ;  /* 0x00000093586b7220 */ /* 0x020fe20000410000 */
[-C--:B------:R-:W-:Y:S01]  /*43a0*/  FMUL.FTZ R94, R89, R86.reuse ;  /* 0x00000056595e7220 */ /* 0x080fe20000410000 */
[----:B------:R-:W-:Y:S01]  /*43b0*/  FMUL.FTZ R85, R57, R86 ;  /* 0x0000005639557220 */ /* 0x000fe20000410000 */
[----:B------:R-:W-:Y:S01]  /*43c0*/  FMUL.FTZ R139, R90, R143 ;  /* 0x0000008f5a8b7220 */ /* 0x000fe20000410000 */
[-C--:B------:R-:W-:Y:S01]  /*43d0*/  FMUL.FTZ R91, R91, R200.reuse ;  /* 0x000000c85b5b7220 */ /* 0x080fe20000410000 */
[----:B------:R-:W-:Y:S01]  /*43e0*/  FMUL.FTZ R84, R56, R147 ;  /* 0x0000009338547220 */ /* 0x000fe20000410000 */
[----:B------:R-:W-:Y:S01]  /*43f0*/  FMUL.FTZ R86, R58, R143 ;  /* 0x0000008f3a567220 */ /* 0x000fe20000410000 */
[----:B------:R-:W-:-:S07]  /*4400*/  FMUL.FTZ R87, R59, R200 ;  /* 0x000000c83b577220 */ /* 0x000fce0000410000 */
.L_x_9838:
[----:B------:R-:W0:Y:S01]  /*4410*/  @P1 LDC.64 R88, c[0x0][0x478] ;  /* 0x00011e00ff581b82 */ /* 0x000e220000000a00 */
[----:B------:R-:W-:-:S04]  /*4420*/  IMAD.WIDE.U32 R136, R197, 0x10, R136 ;  /* 0x00000010c5887825 */ /* 0x000fc800078e0088 */
[----:B0-----:R-:W-:-:S05]  /*4430*/  @P1 IMAD.WIDE.U32 R88, R197, 0x10, R88 ;  /* 0x00000010c5581825 */ /* 0x001fca00078e0058 */
[----:B------:R0:W-:Y:S04]  /*4440*/  @P1 STG.E.128 desc[UR8][R88.64], R132 ;  /* 0x0000008458001986 */ /* 0x0001e8000c101d08 */
[----:B------:R0:W-:Y:S02]  /*4450*/  STG.E.128 desc[UR8][R136.64], R84 ;  /* 0x0000005488007986 */ /* 0x0001e4000c101d08 */
.L_x_9826:
        /* <DEDUP_REMOVED lines=101> */
.L_x_9810:
        /* <DEDUP_REMOVED lines=29> */
.L_x_9840:
        /* <DEDUP_REMOVED lines=16> */
.L_x_10839:


//--------------------- .text._ZN10layer_norm13ln_bwd_kernelINS_13Kernel_traitsIfffffjLj3072ELj1ELj1ELj4ELj16ENS_18Kernel_traits_baseILj3072EfffffjLj128EEEEELb0ELb1ELb1ELb0EEEvNS_9BwdParamsE --------------------------
	.section	.text._ZN10layer_norm13ln_bwd_kernelINS_13Kernel_traitsIfffffjLj3072ELj1ELj1ELj4ELj16ENS_18Kernel_traits_baseILj3072EfffffjLj128EEEEELb0ELb1ELb1ELb0EEEvNS_9BwdParamsE,"ax",@progbits
	.align	128
        .global         _ZN10layer_norm13ln_bwd_kernelINS_13Kernel_traitsIfffffjLj3072ELj1ELj1ELj4ELj16ENS_18Kernel_traits_baseILj3072EfffffjLj128EEEEELb0ELb1ELb1ELb0EEEvNS_9BwdParamsE
        .type           _ZN10layer_norm13ln_bwd_kernelINS_13Kernel_traitsIfffffjLj3072ELj1ELj1ELj4ELj16ENS_18Kernel_traits_baseILj3072EfffffjLj128EEEEELb0ELb1ELb1ELb0EEEvNS_9BwdParamsE,@function
        .size           _ZN10layer_norm13ln_bwd_kernelINS_13Kernel_traitsIfffffjLj3072ELj1ELj1ELj4ELj16ENS_18Kernel_traits_baseILj3072EfffffjLj128EEEEELb0ELb1ELb1ELb0EEEvNS_9BwdParamsE,(.L_x_10840 - _ZN10layer_norm13ln_bwd_kernelINS_13Kernel_traitsIfffffjLj3072ELj1ELj1ELj4ELj16ENS_18Kernel_traits_baseILj3072EfffffjLj128EEEEELb0ELb1ELb1ELb0EEEvNS_9BwdParamsE)
        .other          _ZN10layer_norm13ln_bwd_kernelINS_13Kernel_traitsIfffffjLj3072ELj1ELj1ELj4ELj16ENS_18Kernel_traits_baseILj3072EfffffjLj128EEEEELb0ELb1ELb1ELb0EEEvNS_9BwdParamsE,@"STO_CUDA_ENTRY STV_DEFAULT"
_ZN10layer_norm13ln_bwd_kernelINS_13Kernel_traitsIfffffjLj3072ELj1ELj1ELj4ELj16ENS_18Kernel_traits_baseILj3072EfffffjLj128EEEEELb0ELb1ELb1ELb0EEEvNS_9BwdParamsE:
.text._ZN10layer_norm13ln_bwd_kernelINS_13Kernel_traitsIfffffjLj3072ELj1ELj1ELj4ELj16ENS_18Kernel_traits_baseILj3072EfffffjLj128EEEEELb0ELb1ELb1ELb0EEEvNS_9BwdParamsE:
        /* <DEDUP_REMOVED lines=26> */
[----:B-1----:R-:W-:-:S05]  /*01a0*/  @P5 IMAD.WIDE.U32 R2, R79, 0x10, R2 ;  /* 0x000000104f025825 */ /* 0x002fca00078e0002 */
[----:B--2---:R-:W5:Y:S02]  /*01b0*/  @P5 LDG.E.128 R28, desc[UR10][R2.64] ;  /* 0x0000000a021c5981 */ /* 0x004f64000c1e1d00 */
[----:B------:R-:W1:Y:S01]  /*01c0*/  @P0 LDC.64 R18, c[0x0][0x3d0] ;  /* 0x0000f400ff120b82 */ /* 0x000e620000000a00 */
[C---:B----4-:R-:W-:Y:S01]  /*01d0*/  @P5 IMAD.WIDE.U32 R8, R79.reuse, 0x10, R8 ;  /* 0x000000104f085825 */ /* 0x050fe200078e0008 */
[----:B------:R-:W-:-:S04]  /*01e0*/  @P5 LOP3.LUT R79, R79, 0x80, RZ, 0xfc, !PT ;  /* 0x000000804f4f5812 */ /* 0x000fc800078efcff */
[----:B------:R-:W5:Y:S02]  /*01f0*/  @P5 LDG.E.128 R32, desc[UR10][R8.64] ;  /* 0x0000000a08205981 */ /* 0x000f64000c1e1d00 */
[----:B------:R-:W2:Y:S01]  /*0200*/  @P0 LDC.64 R20, c[0x0][0x3e8] ;  /* 0x0000fa00ff140b82 */ /* 0x000ea20000000a00 */
[----:B---3--:R-:W-:-:S05]  /*0210*/  @P4 IMAD.WIDE.U32 R14, R79, 0x10, R10 ;  /* 0x000000104f0e4825 */ /* 0x008fca00078e000a */
[----:B------:R-:W5:Y:S02]  /*0220*/  @P4 LDG.E.128 R36, desc[UR10][R14.64] ;  /* 0x0000000a0e244981 */ /* 0x000f64000c1e1d00 */
[----:B------:R-:W3:Y:S01]  /*0230*/  @P1 LDC.64 R22, c[0x0][0x3d0] ;  /* 0x0000f400ff161b82 */ /* 0x000ee20000000a00 */
[C---:B0-----:R-:W-:Y:S01]  /*0240*/  @P4 IMAD.WIDE.U32 R16, R79.reuse, 0x10, R12 ;  /* 0x000000104f104825 */ /* 0x041fe200078e000c */
[----:B------:R-:W-:-:S04]  /*0250*/  @P4 IADD3 R79, PT, PT, R79, 0x80, RZ ;  /* 0x000000804f4f4810 */ /* 0x000fc80007ffe0ff */
[----:B------:R-:W5:Y:S02]  /*0260*/  @P4 LDG.E.128 R40, desc[UR10][R16.64] ;  /* 0x0000000a10284981 */ /* 0x000f64000c1e1d00 */
[----:B------:R-:W0:Y:S01]  /*0270*/  @P1 LDC.64 R24, c[0x0][0x3e8] ;  /* 0x0000fa00ff181b82 */ /* 0x000e220000000a00 */
[----:B-1----:R-:W-:-:S05]  /*0280*/  @P0 IMAD.WIDE.U32 R18, R79, 0x10, R18 ;  /* 0x000000104f120825 */ /* 0x002fca00078e0012 */
[----:B------:R-:W5:Y:S02]  /*0290*/  @P0 LDG.E.128 R44, desc[UR10][R18.64] ;  /* 0x0000000a122c0981 */ /* 0x000f64000c1e1d00 */
[----:B------:R-:W1:Y:S01]  /*02a0*/  @P2 LDC.64 R26, c[0x0][0x3d0] ;  /* 0x0000f400ff1a2b82 */ /* 0x000e620000000a00 */
[C---:B--2---:R-:W-:Y:S01]  /*02b0*/  @P0 IMAD.WIDE.U32 R20, R79.reuse, 0x10, R20 ;  /* 0x000000104f140825 */ /* 0x044fe200078e0014 */
[----:B------:R-:W-:-:S04]  /*02c0*/  @P0 IADD3 R79, PT, PT, R79, 0x80, RZ ;  /* 0x000000804f4f0810 */ /* 0x000fc80007ffe0ff */
[----:B------:R-:W5:Y:S01]  /*02d0*/  @P0 LDG.E.128 R48, desc[UR10][R20.64] ;  /* 0x0000000a14300981 */ /* 0x000f62000c1e1d00 */
[C---:B---3--:R-:W-:Y:S01]  /*02e0*/  @P1 IMAD.WIDE.U32 R22, R79.reuse, 0x10, R22 ;  /* 0x000000104f161825 */ /* 0x048fe200078e0016 */
[----:B------:R-:W2:Y:S04]  /*02f0*/  @P2 LDC.64 R76, c[0x0][0x3e8] ;  /* 0x0000fa00ff4c2b82 */ /* 0x000ea80000000a00 */
[----:B------:R-:W5:Y:S01]  /*0300*/  @P1 LDG.E.128 R52, desc[UR10][R22.64] ;  /* 0x0000000a16341981 */ /* 0x000f62000c1e1d00 */
[C---:B0-----:R-:W-:Y:S01]  /*0310*/  @P1 IMAD.WIDE.U32 R24, R79.reuse, 0x10, R24 ;  /* 0x000000104f181825 */ /* 0x041fe200078e0018 */
[----:B------:R-:W-:Y:S02]  /*0320*/  @P1 IADD3 R79, PT, PT, R79, 0x80, RZ ;  /* 0x000000804f4f1810 */ /* 0x000fe40007ffe0ff */
[----:B------:R-:W0:Y:S02]  /*0330*/  @P3 LDC.64 R10, c[0x0][0x3d0] ;  /* 0x0000f400ff0a3b82 */ /* 0x000e240000000a00 */
[----:B------:R-:W5:Y:S01]  /*0340*/  @P1 LDG.E.128 R56, desc[UR10][R24.64] ;  /* 0x0000000a18381981 */ /* 0x000f62000c1e1d00 */
[----:B-1----:R-:W-:-:S05]  /*0350*/  @P2 IMAD.WIDE.U32 R26, R79, 0x10, R26 ;  /* 0x000000104f1a2825 */ /* 0x002fca00078e001a */
[----:B------:R-:W1:Y:S01]  /*0360*/  @P3 LDC.64 R12, c[0x0][0x3e8] ;  /* 0x0000fa00ff0c3b82 */ /* 0x000e620000000a00 */
[----:B------:R-:W5:Y:S01]  /*0370*/  @P2 LDG.E.128 R60, desc[UR10][R26.64] ;  /* 0x0000000a1a3c2981 */ /* 0x000f62000c1e1d00 */
[C---:B--2---:R-:W-:Y:S01]  /*0380*/  @P2 IMAD.WIDE.U32 R82, R79.reuse, 0x10, R76 ;  /* 0x000000104f522825 */ /* 0x044fe200078e004c */
[----:B------:R-:W-:Y:S02]  /*0390*/  @P2 IADD3 R79, PT, PT, R79, 0x80, RZ ;  /* 0x000000804f4f2810 */ /* 0x000fe40007ffe0ff */
[----:B------:R-:W-:Y:S02]  /*03a0*/  MOV R4, UR4 ;  /* 0x0000000400047c02 */ /* 0x000fe40008000f00 */
[----:B------:R-:W-:Y:S01]  /*03b0*/  CS2R R76, SRZ ;  /* 0x00000000004c7805 */ /* 0x000fe2000001ff00 */
[----:B------:R2:W5:Y:S01]  /*03c0*/  @P2 LDG.E.128 R64, desc[UR10][R82.64] ;  /* 0x0000000a52402981 */ /* 0x000562000c1e1d00 */
[----:B0-----:R-:W-:-:S05]  /*03d0*/  @P3 IMAD.WIDE.U32 R10, R79, 0x10, R10 ;  /* 0x000000104f0a3825 */ /* 0x001fca00078e000a */
[----:B------:R0:W5:Y:S01]  /*03e0*/  @P3 LDG.E.128 R68, desc[UR10][R10.64] ;  /* 0x0000000a0a443981 */ /* 0x000162000c1e1d00 */
[----:B-1----:R-:W-:-:S05]  /*03f0*/  @P3 IMAD.WIDE.U32 R12, R79, 0x10, R12 ;  /* 0x000000104f0c3825 */ /* 0x002fca00078e000c */
[----:B------:R0:W5:Y:S01]  /*0400*/  @P3 LDG.E.128 R72, desc[UR10][R12.64] ;  /* 0x0000000a0c483981 */ /* 0x000162000c1e1d00 */
[----:B------:R-:W-:Y:S02]  /*0410*/  ISETP.GE.AND P3, PT, R4, UR5, PT ;  /* 0x0000000504007c0c */ /* 0x000fe4000bf66270 */
[----:B------:R-:W-:Y:S02]  /*0420*/  CS2R R78, SRZ ;  /* 0x00000000004e7805 */ /* 0x000fe4000001ff00 */
        /* <DEDUP_REMOVED lines=76> */
.L_x_9935:
        /* <DEDUP_REMOVED lines=10> */
[----:B------:R-:W-:Y:S02]  /*0990*/  CS2R R224, SRZ ;  /* 0x0000000000e07805 */ /* 0x000fe4000001ff00 */
[----:B---3--:R-:W-:-:S13]  /*09a0*/  ISETP.GE.AND P3, PT, R2, 0x1, PT ;  /* 0x000000010200780c */ /* 0x008fda0003f66270 */
[----:B0-----:R-:W-:Y:S05]  /*09b0*/  @!P3 BRA `(.L_x_9843) ;  /* 0x000000100074b947 */ /* 0x001fea0003800000 */
[----:B------:R-:W0:Y:S02]  /*09c0*/  LDC.64 R6, c[0x0][0x3c0] ;  /* 0x0000f000ff067b82 */ /* 0x000e240000000a00 */
[----:B0-----:R-:W-:-:S06]  /*09d0*/  IMAD.WIDE R180, R4, 0x4, R6 ;  /* 0x0000000404b47825 */ /* 0x001fcc00078e0206 */
[----:B------:R-:W0:Y:S01]  /*09e0*/  LDC R7, c[0x0][0x388] ;  /* 0x0000e200ff077b82 */ /* 0x000e220000000800 */
[----:B------:R1:W2:Y:S01]  /*09f0*/  LDG.E R180, desc[UR10][R180.64] ;  /* 0x0000000ab4b47981 */ /* 0x0002a2000c1e1900 */
[----:B------:R-:W-:Y:S01]  /*0a00*/  IADD3 R184, PT, PT, R2, -0x1, RZ ;  /* 0xffffffff02b87810 */ /* 0x000fe20007ffe0ff */
[----:B------:R-:W-:Y:S01]  /*0a10*/  BSSY.RECONVERGENT B1, `(.L_x_9844) ;  /* 0x000003e000017945 */ /* 0x000fe20003800200 */
[C---:B------:R-:W-:Y:S01]  /*0a20*/  ISETP.GE.U32.AND P0, PT, R5.reuse, 0x80, PT ;  /* 0x000000800500780c */ /* 0x040fe20003f06070 */
[----:B------:R-:W3:Y:S01]  /*0a30*/  S2R R6, SR_TID.X ;  /* 0x0000000000067919 */ /* 0x000ee20000002100 */
[----:B------:R-:W-:Y:S02]  /*0a40*/  ISETP.NE.AND P6, PT, RZ, UR9, PT ;  /* 0x00000009ff007c0c */ /* 0x000fe4000bfc5270 */
[----:B------:R-:W-:Y:S02]  /*0a50*/  CS2R R224, SRZ ;  /* 0x0000000000e07805 */ /* 0x000fe4000001ff00 */
[----:B------:R-:W-:-:S02]  /*0a60*/  ISETP.GE.U32.AND P1, PT, R5, 0x100, PT ;  /* 0x000001000500780c */ /* 0x000fc40003f26070 */
[C---:B------:R-:W-:Y:S02]  /*0a70*/  ISETP.GE.U32.AND P2, PT, R5.reuse, 0x180, PT ;  /* 0x000001800500780c */ /* 0x040fe40003f46070 */
[C---:B------:R-:W-:Y:S02]  /*0a80*/  ISETP.GE.U32.AND P4, PT, R5.reuse, 0x200, PT ;  /* 0x000002000500780c */ /* 0x040fe40003f86070 */
[----:B------:R-:W-:Y:S01]  /*0a90*/  ISETP.GE.U32.AND P5, PT, R5, 0x280, PT ;  /* 0x000002800500780c */ /* 0x000fe20003fa6070 */
[-C--:B0-----:R-:W-:Y:S02]  /*0aa0*/  IMAD R182, R4, R7.reuse, RZ ;  /* 0x0000000704b67224 */ /* 0x081fe400078e02ff */
[----:B------:R-:W-:-:S03]  /*0ab0*/  IMAD R184, R184, R7, RZ ;  /* 0x00000007b8b87224 */ /* 0x000fc600078e02ff */
[----:B------:R-:W-:Y:S02]  /*0ac0*/  SHF.R.S32.HI R183, RZ, 0x1f, R182 ;  /* 0x0000001fffb77819 */ /* 0x000fe400000114b6 */
[----:B-1----:R-:W-:Y:S02]  /*0ad0*/  SHF.R.S32.HI R181, RZ, 0x1f, R184 ;  /* 0x0000001fffb57819 */ /* 0x002fe400000114b8 */
[----:B------:R-:W-:Y:S02]  /*0ae0*/  LEA.HI R183, R183, R182, RZ, 0x2 ;  /* 0x000000b6b7b77211 */ /* 0x000fe400078f10ff */
[----:B------:R-:W-:Y:S02]  /*0af0*/  LEA.HI R181, R181, R184, RZ, 0x2 ;  /* 0x000000b8b5b57211 */ /* 0x000fe400078f10ff */
[-C--:B---3--:R-:W-:Y:S02]  /*0b00*/  LEA.HI.SX32 R219, R183, R6.reuse, 0x1e ;  /* 0x00000006b7db7211 */ /* 0x088fe400078ff2ff */
[----:B------:R-:W-:-:S02]  /*0b10*/  LEA.HI.SX32 R223, R181, R6, 0x1e ;  /* 0x00000006b5df7211 */ /* 0x000fc400078ff2ff */
[----:B------:R-:W-:Y:S02]  /*0b20*/  MOV R222, R219 ;  /* 0x000000db00de7202 */ /* 0x000fe40000000f00 */
[----:B--2---:R-:W-:Y:S02]  /*0b30*/  FSEL R221, R180, RZ, !P6 ;  /* 0x000000ffb4dd7208 */ /* 0x004fe40007000000 */
[----:B------:R-:W-:Y:S01]  /*0b40*/  ISETP.GE.U32.AND P6, PT, R5, 0x300, PT ;  /* 0x000003000500780c */ /* 0x000fe20003fc6070 */
[----:B------:R-:W-:-:S12]  /*0b50*/  @!P0 BRA `(.L_x_9845) ;  /* 0x0000000000a48947 */ /* 0x000fd80003800000 */
        /* <DEDUP_REMOVED lines=9> */
[----:B0-----:R-:W-:-:S05]  /*0bf0*/  @P0 IMAD.WIDE.U32 R216, R222, 0x10, R18 ;  /* 0x00000010ded80825 */ /* 0x001fca00078e0012 */
[----:B------:R0:W5:Y:S01]  /*0c00*/  @P0 LDG.E.128 R144, desc[UR10][R216.64] ;  /* 0x0000000ad8900981 */ /* 0x000162000c1e1d00 */
[----:B------:R-:W-:Y:S02]  /*0c10*/  IADD3 R223, PT, PT, R223, 0x80, RZ ;  /* 0x00000080dfdf7810 */ /* 0x000fe40007ffe0ff */
        /* <DEDUP_REMOVED lines=8> */
[----:B0-----:R-:W-:Y:S01]  /*0ca0*/  FMUL.FTZ R216, R0, R187 ;  /* 0x000000bb00d87220 */ /* 0x001fe20000410000 */
[----:B---3--:R-:W-:Y:S01]  /*0cb0*/  FMUL.FTZ R18, R28, R180 ;  /* 0x000000b41c127220 */ /* 0x008fe20000410000 */
[----:B------:R-:W-:Y:S01]  /*0cc0*/  FADD.FTZ R100, R100, R180 ;  /* 0x000000b464647221 */ /* 0x000fe20000010000 */
[----:B------:R-:W-:Y:S01]  /*0cd0*/  FFMA.FTZ R76, R180, R3, R76 ;  /* 0x00000003b44c7223 */ /* 0x000fe2000001004c */
[----:B------:R-:W-:Y:S01]  /*0ce0*/  FADD.FTZ R101, R101, R181 ;  /* 0x000000b565657221 */ /* 0x000fe20000010000 */
[----:B------:R-:W-:Y:S01]  /*0cf0*/  FFMA.FTZ R77, R181, R12, R77 ;  /* 0x0000000cb54d7223 */ /* 0x000fe2000001004d */
        /* <DEDUP_REMOVED lines=15> */
.L_x_9845:
[----:B----4-:R-:W-:Y:S05]  /*0df0*/  BSYNC.RECONVERGENT B1 ;  /* 0x0000000000017941 */ /* 0x010fea0003800200 */
.L_x_9844:
        /* <DEDUP_REMOVED lines=22> */
[----:B------:R-:W-:Y:S01]  /*0f60*/  FMUL.FTZ R212, R0, R187 ;  /* 0x000000bb00d47220 */ /* 0x000fe20000410000 */
[----:B----4-:R-:W-:Y:S01]  /*0f70*/  FMUL.FTZ R16, R36, R180 ;  /* 0x000000b424107220 */ /* 0x010fe20000410000 */
[----:B------:R-:W-:Y:S01]  /*0f80*/  FADD.FTZ R104, R104, R180 ;  /* 0x000000b468687221 */ /* 0x000fe20000010000 */
[----:B------:R-:W-:Y:S01]  /*0f90*/  FFMA.FTZ R80, R180, R11, R80 ;  /* 0x0000000bb4507223 */ /* 0x000fe20000010050 */
[----:B------:R-:W-:Y:S01]  /*0fa0*/  FADD.FTZ R105, R105, R181 ;  /* 0x000000b569697221 */ /* 0x000fe20000010000 */
[----:B------:R-:W-:Y:S01]  /*0fb0*/  FFMA.FTZ R81, R181, R10, R81 ;  /* 0x0000000ab5517223 */ /* 0x000fe20000010051 */
[----:B------:R-:W-:Y:S01]  /*0fc0*/  FMUL.FTZ R203, R37, R181 ;  /* 0x000000b525cb7220 */ /* 0x000fe20000410000 */
[----:B------:R-:W-:Y:S01]  /*0fd0*/  FADD.FTZ R180, R225, R16 ;  /* 0x00000010e1b47221 */ /* 0x000fe20000010000 */
[----:B------:R-:W-:Y:S01]  /*0fe0*/  FFMA.FTZ R181, R11, R16, R224 ;  /* 0x000000100bb57223 */ /* 0x000fe200000100e0 */
[----:B0-----:R-:W-:Y:S01]  /*0ff0*/  FMUL.FTZ R214, R38, R182 ;  /* 0x000000b626d67220 */ /* 0x001fe20000410000 */
        /* <DEDUP_REMOVED lines=11> */
.L_x_9847:
[----:B------:R-:W-:Y:S05]  /*10b0*/  BSYNC.RECONVERGENT B1 ;  /* 0x0000000000017941 */ /* 0x000fea0003800200 */
.L_x_9846:
        /* <DEDUP_REMOVED lines=43> */
.L_x_9849:
[----:B------:R-:W-:Y:S05]  /*1370*/  BSYNC.RECONVERGENT B1 ;  /* 0x0000000000017941 */ /* 0x000fea0003800200 */
.L_x_9848:
        /* <DEDUP_REMOVED lines=43> */
.L_x_9851:
[----:B------:R-:W-:Y:S05]  /*1630*/  BSYNC.RECONVERGENT B1 ;  /* 0x0000000000017941 */ /* 0x000fea0003800200 */
.L_x_9850:
        /* <DEDUP_REMOVED lines=24> */
[----:B------:R-:W-:Y:S01]  /*17c0*/  FMUL.FTZ R197, R61, R185 ;  /* 0x000000b93dc57220 */ /* 0x000fe20000410000 */
        /* <DEDUP_REMOVED lines=18> */
.L_x_9853:
[----:B------:R-:W-:Y:S05]  /*18f0*/  BSYNC.RECONVERGENT B1 ;  /* 0x0000000000017941 */ /* 0x000fea0003800200 */
.L_x_9852:
        /* <DEDUP_REMOVED lines=41> */
.L_x_9843:
        /* <DEDUP_REMOVED lines=39> */
.L_x_9854:
[----:B----4-:R-:W-:Y:S05]  /*1e00*/  BSYNC.RECONVERGENT B0 ;  /* 0x0000000000007941 */ /* 0x010fea0003800200 */
.L_x_9842:
        /* <DEDUP_REMOVED lines=31> */
.L_x_9856:
[----:B------:R-:W-:Y:S05]  /*2000*/  BSYNC.RECONVERGENT B0 ;  /* 0x0000000000007941 */ /* 0x000fea0003800200 */
.L_x_9855:
        /* <DEDUP_REMOVED lines=24> */
[----:B------:R-:W-:Y:S02]  /*2190*/  P2R R184, PR, RZ, 0x2 ;  /* 0x00000002ffb87803 */ /* 0x000fe40000000000 */
[----:B------:R-:W-:Y:S01]  /*21a0*/  FADD.FTZ R182, R186, R221 ;  /* 0x000000ddbab67221 */ /* 0x000fe20000010000 */
[----:B------:R-:W-:Y:S01]  /*21b0*/  FADD.FTZ R180, R187, R180 ;  /* 0x000000b4bbb47221 */ /* 0x000fe20000010000 */
[----:B------:R-:W-:Y:S01]  /*21c0*/  HFMA2 R187, -RZ, RZ, 0, 0 ;  /* 0x00000000ffbb7431 */ /* 0x000fe200000001ff */
[----:B------:R-:W-:Y:S01]  /*21d0*/  MOV R221, R219 ;  /* 0x000000db00dd7202 */ /* 0x000fe20000000f00 */
        /* <DEDUP_REMOVED lines=11> */
.L_x_9859:
        /* <DEDUP_REMOVED lines=12> */
[----:B------:R-:W-:-:S04]  /*2350*/  FMUL.FTZ R181, R181, UR15 ;  /* 0x0000000fb5b57c20 */ /* 0x000fc80008410000 */
[-C--:B-----5:R-:W-:Y:S01]  /*2360*/  FFMA.FTZ R120, R172, R181.reuse, R120 ;  /* 0x000000b5ac787223 */ /* 0x0a0fe20000010078 */
[----:B------:R-:W-:-:S07]  /*2370*/  FMUL.FTZ R176, R32, R181 ;  /* 0x000000b520b07220 */ /* 0x000fce0000410000 */
.L_x_9862:
        /* <DEDUP_REMOVED lines=9> */
.L_x_9863:
        /* <DEDUP_REMOVED lines=9> */
.L_x_9864:
        /* <DEDUP_REMOVED lines=8> */
[----:B------:R-:W-:Y:S01]  /*2520*/  FMUL.FTZ R179, R35, R180 ;  /* 0x000000b423b37220 */ /* 0x000fe20000410000 */
[----:B------:R-:W-:Y:S06]  /*2530*/  BRA `(.L_x_9865) ;  /* 0x0000000400e07947 */ /* 0x000fec0003800000 */
.L_x_9861:
        /* <DEDUP_REMOVED lines=26> */
.L_x_9866:
        /* <DEDUP_REMOVED lines=9> */
.L_x_9867:
        /* <DEDUP_REMOVED lines=9> */
.L_x_9868:
[----:B------:R-:W-:Y:S05]  /*2800*/  @!P4 BRA `(.L_x_9865) ;  /* 0x00000004002cc947 */ /* 0x000fea0003800000 */
[----:B------:R-:W-:-:S04]  /*2810*/  FMUL.FTZ R180, R99, UR15 ;  /* 0x0000000f63b47c20 */ /* 0x000fc80008410000 */
[-C--:B-----5:R-:W-:Y:S01]  /*2820*/  FFMA.FTZ R123, R175, R180.reuse, R123 ;  /* 0x000000b4af7b7223 */ /* 0x0a0fe2000001007b */
[----:B------:R-:W-:Y:S01]  /*2830*/  FMUL.FTZ R179, R35, R180 ;  /* 0x000000b423b37220 */ /* 0x000fe20000410000 */
[----:B------:R-:W-:Y:S06]  /*2840*/  BRA `(.L_x_9865) ;  /* 0x00000004001c7947 */ /* 0x000fec0003800000 */
.L_x_9860:
        /* <DEDUP_REMOVED lines=16> */
[----:B------:R-:W-:Y:S01]  /*2950*/  MOV R183, R146 ;  /* 0x0000009200b77202 */ /* 0x000fe20000000f00 */
[C---:B------:R-:W-:Y:S01]  /*2960*/  @P3 FFMA.FTZ R182, R0.reuse, R220, R145 ;  /* 0x000000dc00b63223 */ /* 0x040fe20000010091 */
[----:B------:R-:W-:-:S03]  /*2970*/  @P3 FFMA.FTZ R183, R0, R225, R146 ;  /* 0x000000e100b73223 */ /* 0x000fc60000010092 */
[----:B------:R-:W2:Y:S01]  /*2980*/  @P4 LDC R222, c[0x0][0x40c] ;  /* 0x00010300ffde4b82 */ /* 0x000ea20000000800 */
[----:B0-----:R-:W-:-:S04]  /*2990*/  @P4 FMUL.FTZ R181, R180, R185 ;  /* 0x000000b9b4b54220 */ /* 0x001fc80000410000 */
[-C--:B-----5:R-:W-:Y:S01]  /*29a0*/  @P4 FFMA.FTZ R120, R172, R181.reuse, R120 ;  /* 0x000000b5ac784223 */ /* 0x0a0fe20000010078 */
[----:B------:R-:W-:Y:S01]  /*29b0*/  @P4 FMUL.FTZ R176, R32, R181 ;  /* 0x000000b520b04220 */ /* 0x000fe20000410000 */
[----:B-1----:R-:W-:-:S04]  /*29c0*/  @P4 FMUL.FTZ R180, R182, R223 ;  /* 0x000000dfb6b44220 */ /* 0x002fc80000410000 */
[-C--:B------:R-:W-:Y:S01]  /*29d0*/  @P4 FFMA.FTZ R121, R173, R180.reuse, R121 ;  /* 0x000000b4ad794223 */ /* 0x080fe20000010079 */
[----:B------:R-:W-:Y:S01]  /*29e0*/  @P4 FMUL.FTZ R177, R33, R180 ;  /* 0x000000b421b14220 */ /* 0x000fe20000410000 */
[----:B--2---:R-:W-:-:S04]  /*29f0*/  @P4 FMUL.FTZ R183, R183, R222 ;  /* 0x000000deb7b74220 */ /* 0x004fc80000410000 */
[-C--:B------:R-:W-:Y:S01]  /*2a00*/  @P4 FFMA.FTZ R122, R174, R183.reuse, R122 ;  /* 0x000000b7ae7a4223 */ /* 0x080fe2000001007a */
[----:B------:R-:W-:Y:S01]  /*2a10*/  @P4 FMUL.FTZ R178, R34, R183 ;  /* 0x000000b722b24220 */ /* 0x000fe20000410000 */
[----:B------:R-:W-:Y:S06]  /*2a20*/  @!P4 BRA `(.L_x_9865) ;  /* 0x0000000000a4c947 */ /* 0x000fec0003800000 */
[----:B------:R-:W-:Y:S01]  /*2a30*/  @P3 FFMA.FTZ R180, R216, R186, R219 ;  /* 0x000000bad8b43223 */ /* 0x000fe200000100db */
[----:B------:R-:W-:-:S03]  /*2a40*/  MOV R179, R147 ;  /* 0x0000009300b37202 */ /* 0x000fc60000000f00 */
[----:B------:R-:W-:-:S04]  /*2a50*/  @P3 FADD.FTZ R180, R217, -R180 ;  /* 0x800000b4d9b43221 */ /* 0x000fc80000010000 */
[----:B------:R-:W-:-:S04]  /*2a60*/  @P3 FFMA.FTZ R179, R0, R180, R147 ;  /* 0x000000b400b33223 */ /* 0x000fc80000010093 */
[----:B------:R-:W-:-:S04]  /*2a70*/  FMUL.FTZ R180, R179, UR15 ;  /* 0x0000000fb3b47c20 */ /* 0x000fc80008410000 */
[-C--:B------:R-:W-:Y:S01]  /*2a80*/  FFMA.FTZ R123, R175, R180.reuse, R123 ;  /* 0x000000b4af7b7223 */ /* 0x080fe2000001007b */
[----:B------:R-:W-:Y:S01]  /*2a90*/  FMUL.FTZ R179, R35, R180 ;  /* 0x000000b423b37220 */ /* 0x000fe20000410000 */
[----:B------:R-:W-:Y:S06]  /*2aa0*/  BRA `(.L_x_9865) ;  /* 0x0000000000847947 */ /* 0x000fec0003800000 */
.L_x_9869:
[----:B------:R-:W0:Y:S01]  /*2ab0*/  @P4 LDC R223, c[0x0][0x40c] ;  /* 0x00010300ffdf4b82 */ /* 0x000e220000000800 */
        /* <DEDUP_REMOVED lines=10> */
[----:B------:R-:W-:Y:S01]  /*2b60*/  @P3 FADD.FTZ R183, R218, -R183 ;  /* 0x800000b7dab73221 */ /* 0x000fe20000010000 */
[----:B------:R-:W-:Y:S01]  /*2b70*/  MOV R96, R144 ;  /* 0x0000009000607202 */ /* 0x000fe20000000f00 */
[C---:B------:R-:W-:Y:S01]  /*2b80*/  @P3 FFMA.FTZ R96, R0.reuse, R99, R144 ;  /* 0x0000006300603223 */ /* 0x040fe20000010090 */
[----:B------:R-:W-:Y:S01]  /*2b90*/  MOV R97, R145 ;  /* 0x0000009100617202 */ /* 0x000fe20000000f00 */
[C---:B------:R-:W-:Y:S01]  /*2ba0*/  @P3 FFMA.FTZ R97, R0.reuse, R220, R145 ;  /* 0x000000dc00613223 */ /* 0x040fe20000010091 */
[----:B------:R-:W2:Y:S01]  /*2bb0*/  @P4 LDC R222, c[0x0][0x40c] ;  /* 0x00010300ffde4b82 */ /* 0x000ea20000000800 */
[----:B------:R-:W-:Y:S01]  /*2bc0*/  MOV R98, R146 ;  /* 0x0000009200627202 */ /* 0x000fe20000000f00 */
[----:B------:R-:W-:-:S06]  /*2bd0*/  @P3 FFMA.FTZ R98, R0, R183, R146 ;  /* 0x000000b700623223 */ /* 0x000fcc0000010092 */
[----:B------:R-:W3:Y:S01]  /*2be0*/  @P4 LDC R185, c[0x0][0x40c] ;  /* 0x00010300ffb94b82 */ /* 0x000ee20000000800 */
[----:B0-----:R-:W-:-:S04]  /*2bf0*/  @P4 FMUL.FTZ R180, R182, R223 ;  /* 0x000000dfb6b44220 */ /* 0x001fc80000410000 */
[-C--:B-----5:R-:W-:Y:S01]  /*2c00*/  @P4 FFMA.FTZ R123, R175, R180.reuse, R123 ;  /* 0x000000b4af7b4223 */ /* 0x0a0fe2000001007b */
[----:B------:R-:W-:Y:S01]  /*2c10*/  @P4 FMUL.FTZ R179, R35, R180 ;  /* 0x000000b423b34220 */ /* 0x000fe20000410000 */
[----:B-1----:R-:W-:-:S04]  /*2c20*/  @P4 FMUL.FTZ R99, R96, R181 ;  /* 0x000000b560634220 */ /* 0x002fc80000410000 */
[-C--:B------:R-:W-:Y:S01]  /*2c30*/  @P4 FFMA.FTZ R120, R172, R99.reuse, R120 ;  /* 0x00000063ac784223 */ /* 0x080fe20000010078 */
[----:B------:R-:W-:Y:S01]  /*2c40*/  @P4 FMUL.FTZ R176, R32, R99 ;  /* 0x0000006320b04220 */ /* 0x000fe20000410000 */
[----:B------:R-:W-:Y:S01]  /*2c50*/  MOV R99, R182 ;  /* 0x000000b600637202 */ /* 0x000fe20000000f00 */
[----:B--2---:R-:W-:-:S04]  /*2c60*/  @P4 FMUL.FTZ R180, R97, R222 ;  /* 0x000000de61b44220 */ /* 0x004fc80000410000 */
[-C--:B------:R-:W-:Y:S01]  /*2c70*/  @P4 FFMA.FTZ R121, R173, R180.reuse, R121 ;  /* 0x000000b4ad794223 */ /* 0x080fe20000010079 */
[----:B------:R-:W-:Y:S01]  /*2c80*/  @P4 FMUL.FTZ R177, R33, R180 ;  /* 0x000000b421b14220 */ /* 0x000fe20000410000 */
[----:B---3--:R-:W-:-:S04]  /*2c90*/  @P4 FMUL.FTZ R181, R98, R185 ;  /* 0x000000b962b54220 */ /* 0x008fc80000410000 */
[-C--:B------:R-:W-:Y:S01]  /*2ca0*/  @P4 FFMA.FTZ R122, R174, R181.reuse, R122 ;  /* 0x000000b5ae7a4223 */ /* 0x080fe2000001007a */
[----:B------:R-:W-:-:S07]  /*2cb0*/  @P4 FMUL.FTZ R178, R34, R181 ;  /* 0x000000b522b24220 */ /* 0x000fce0000410000 */
.L_x_9865:
        /* <DEDUP_REMOVED lines=10> */
.L_x_9858:
[----:B------:R-:W-:Y:S05]  /*2d60*/  BSYNC.RECONVERGENT B0 ;  /* 0x0000000000007941 */ /* 0x000fea0003800200 */
.L_x_9857:
        /* <DEDUP_REMOVED lines=10> */
.L_x_9872:
        /* <DEDUP_REMOVED lines=8> */
[-CC-:B------:R-:W-:Y:S01]  /*2e90*/  @P3 FFMA.FTZ R99, R17, R186.reuse, R219.reuse ;  /* 0x000000ba11633223 */ /* 0x180fe200000100db */
[----:B------:R-:W-:Y:S01]  /*2ea0*/  @P3 FFMA.FTZ R220, R212, R186, R219 ;  /* 0x000000bad4dc3223 */ /* 0x000fe200000100db */
[----:B------:R-:W-:Y:S01]  /*2eb0*/  @P3 FADD.FTZ R97, R16, -R97 ;  /* 0x8000006110613221 */ /* 0x000fe20000010000 */
[----:B------:R-:W-:Y:S01]  /*2ec0*/  @P3 FADD.FTZ R180, R203, -R180 ;  /* 0x800000b4cbb43221 */ /* 0x000fe20000010000 */
[----:B------:R-:W-:Y:S01]  /*2ed0*/  @P3 FADD.FTZ R99, R214, -R99 ;  /* 0x80000063d6633221 */ /* 0x000fe20000010000 */
[----:B------:R-:W1:Y:S01]  /*2ee0*/  @P4 LDC R222, c[0x0][0x40c] ;  /* 0x00010300ffde4b82 */ /* 0x000e620000000800 */
[----:B------:R-:W-:Y:S01]  /*2ef0*/  MOV R96, R148 ;  /* 0x0000009400607202 */ /* 0x000fe20000000f00 */
[C---:B------:R-:W-:Y:S01]  /*2f00*/  @P3 FFMA.FTZ R96, R0.reuse, R97, R148 ;  /* 0x0000006100603223 */ /* 0x040fe20000010094 */
[----:B------:R-:W-:Y:S01]  /*2f10*/  MOV R97, R149 ;  /* 0x0000009500617202 */ /* 0x000fe20000000f00 */
[----:B------:R-:W-:Y:S01]  /*2f20*/  @P3 FADD.FTZ R220, R215, -R220 ;  /* 0x800000dcd7dc3221 */ /* 0x000fe20000010000 */
[----:B------:R-:W-:Y:S01]  /*2f30*/  MOV R98, R150 ;  /* 0x0000009600627202 */ /* 0x000fe20000000f00 */
[C---:B------:R-:W-:Y:S01]  /*2f40*/  @P3 FFMA.FTZ R97, R0.reuse, R180, R149 ;  /* 0x000000b400613223 */ /* 0x040fe20000010095 */
[C---:B------:R-:W-:Y:S01]  /*2f50*/  @P3 FFMA.FTZ R98, R0.reuse, R99, R150 ;  /* 0x0000006300623223 */ /* 0x040fe20000010096 */
[----:B------:R-:W2:Y:S01]  /*2f60*/  @P4 LDC R183, c[0x0][0x40c] ;  /* 0x00010300ffb74b82 */ /* 0x000ea20000000800 */
[----:B------:R-:W-:Y:S01]  /*2f70*/  MOV R182, R151 ;  /* 0x0000009700b67202 */ /* 0x000fe20000000f00 */
[----:B------:R-:W-:Y:S01]  /*2f80*/  @P3 FFMA.FTZ R182, R0, R220, R151 ;  /* 0x000000dc00b63223 */ /* 0x000fe20000010097 */
[----:B0-----:R-:W-:-:S04]  /*2f90*/  @P4 FMUL.FTZ R99, R96, R181 ;  /* 0x000000b560634220 */ /* 0x001fc80000410000 */
[-C--:B-----5:R-:W-:Y:S01]  /*2fa0*/  @P4 FFMA.FTZ R124, R172, R99.reuse, R124 ;  /* 0x00000063ac7c4223 */ /* 0x0a0fe2000001007c */
[----:B------:R-:W-:Y:S01]  /*2fb0*/  @P4 FMUL.FTZ R176, R40, R99 ;  /* 0x0000006328b04220 */ /* 0x000fe20000410000 */
[----:B------:R-:W-:Y:S01]  /*2fc0*/  MOV R99, R182 ;  /* 0x000000b600637202 */ /* 0x000fe20000000f00 */
[----:B-1----:R-:W-:-:S04]  /*2fd0*/  @P4 FMUL.FTZ R180, R97, R222 ;  /* 0x000000de61b44220 */ /* 0x002fc80000410000 */
[-C--:B------:R-:W-:Y:S01]  /*2fe0*/  @P4 FFMA.FTZ R125, R173, R180.reuse, R125 ;  /* 0x000000b4ad7d4223 */ /* 0x080fe2000001007d */
[----:B------:R-:W-:Y:S01]  /*2ff0*/  @P4 FMUL.FTZ R177, R41, R180 ;  /* 0x000000b429b14220 */ /* 0x000fe20000410000 */
[----:B--2---:R-:W-:-:S04]  /*3000*/  @P4 FMUL.FTZ R181, R98, R183 ;  /* 0x000000b762b54220 */ /* 0x004fc80000410000 */
[-C--:B------:R-:W-:Y:S01]  /*3010*/  @P4 FFMA.FTZ R126, R174, R181.reuse, R126 ;  /* 0x000000b5ae7e4223 */ /* 0x080fe2000001007e */
[----:B------:R-:W-:Y:S01]  /*3020*/  @P4 FMUL.FTZ R178, R42, R181 ;  /* 0x000000b52ab24220 */ /* 0x000fe20000410000 */
[----:B------:R-:W-:Y:S06]  /*3030*/  @!P4 BRA `(.L_x_9875) ;  /* 0x000000080008c947 */ /* 0x000fec0003800000 */
[----:B------:R-:W-:-:S04]  /*3040*/  FMUL.FTZ R180, R182, UR15 ;  /* 0x0000000fb6b47c20 */ /* 0x000fc80008410000 */
[-C--:B------:R-:W-:Y:S01]  /*3050*/  FFMA.FTZ R127, R175, R180.reuse, R127 ;  /* 0x000000b4af7f7223 */ /* 0x080fe2000001007f */
[----:B------:R-:W-:Y:S01]  /*3060*/  FMUL.FTZ R179, R43, R180 ;  /* 0x000000b42bb37220 */ /* 0x000fe20000410000 */
[----:B------:R-:W-:Y:S06]  /*3070*/  BRA `(.L_x_9875) ;  /* 0x0000000400f87947 */ /* 0x000fec0003800000 */
.L_x_9874:
        /* <DEDUP_REMOVED lines=11> */
[----:B------:R-:W-:Y:S01]  /*3130*/  MOV R183, R150 ;  /* 0x0000009600b77202 */ /* 0x000fe20000000f00 */
[C---:B------:R-:W-:Y:S01]  /*3140*/  @P3 FFMA.FTZ R182, R0.reuse, R220, R149 ;  /* 0x000000dc00b63223 */ /* 0x040fe20000010095 */
[----:B------:R-:W-:-:S03]  /*3150*/  @P3 FFMA.FTZ R183, R0, R227, R150 ;  /* 0x000000e300b73223 */ /* 0x000fc60000010096 */
[----:B------:R-:W2:Y:S01]  /*3160*/  @P4 LDC R222, c[0x0][0x40c] ;  /* 0x00010300ffde4b82 */ /* 0x000ea20000000800 */
[----:B-1----:R-:W-:-:S04]  /*3170*/  @P4 FMUL.FTZ R181, R180, R223 ;  /* 0x000000dfb4b54220 */ /* 0x002fc80000410000 */
[-C--:B-----5:R-:W-:Y:S01]  /*3180*/  @P4 FFMA.FTZ R124, R172, R181.reuse, R124 ;  /* 0x000000b5ac7c4223 */ /* 0x0a0fe2000001007c */
[----:B------:R-:W-:Y:S01]  /*3190*/  @P4 FMUL.FTZ R176, R40, R181 ;  /* 0x000000b528b04220 */ /* 0x000fe20000410000 */
[----:B0-----:R-:W-:-:S04]  /*31a0*/  @P4 FMUL.FTZ R180, R182, R225 ;  /* 0x000000e1b6b44220 */ /* 0x001fc80000410000 */
        /* <DEDUP_REMOVED lines=14> */
.L_x_9873:
        /* <DEDUP_REMOVED lines=30> */
.L_x_9877:
        /* <DEDUP_REMOVED lines=9> */
.L_x_9878:
        /* <DEDUP_REMOVED lines=9> */
.L_x_9879:
[----:B------:R-:W-:Y:S02]  /*3590*/  MOV R96, R180 ;  /* 0x000000b400607202 */ /* 0x000fe40000000f00 */
[----:B------:R-:W-:Y:S01]  /*35a0*/  MOV R99, R181 ;  /* 0x000000b500637202 */ /* 0x000fe20000000f00 */
[----:B------:R-:W-:Y:S06]  /*35b0*/  @!P4 BRA `(.L_x_9875) ;  /* 0x0000000000a8c947 */ /* 0x000fec0003800000 */
[----:B------:R-:W-:Y:S01]  /*35c0*/  FMUL.FTZ R182, R181, UR15 ;  /* 0x0000000fb5b67c20 */ /* 0x000fe20008410000 */
[----:B------:R-:W-:Y:S02]  /*35d0*/  MOV R96, R180 ;  /* 0x000000b400607202 */ /* 0x000fe40000000f00 */
[----:B------:R-:W-:Y:S01]  /*35e0*/  MOV R99, R181 ;  /* 0x000000b500637202 */ /* 0x000fe20000000f00 */
[-C--:B-----5:R-:W-:Y:S01]  /*35f0*/  FFMA.FTZ R127, R175, R182.reuse, R127 ;  /* 0x000000b6af7f7223 */ /* 0x0a0fe2000001007f */
[----:B------:R-:W-:Y:S01]  /*3600*/  FMUL.FTZ R179, R43, R182 ;  /* 0x000000b62bb37220 */ /* 0x000fe20000410000 */
[----:B------:R-:W-:Y:S06]  /*3610*/  BRA `(.L_x_9875) ;  /* 0x0000000000907947 */ /* 0x000fec0003800000 */
.L_x_9876:
        /* <DEDUP_REMOVED lines=9> */
.L_x_9880:
        /* <DEDUP_REMOVED lines=9> */
.L_x_9881:
        /* <DEDUP_REMOVED lines=9> */
.L_x_9882:
        /* <DEDUP_REMOVED lines=9> */
.L_x_9875:
        /* <DEDUP_REMOVED lines=8> */
.L_x_9871:
[----:B------:R-:W-:Y:S05]  /*38e0*/  BSYNC.RECONVERGENT B0 ;  /* 0x0000000000007941 */ /* 0x000fea0003800200 */
.L_x_9870:
        /* <DEDUP_REMOVED lines=9> */
.L_x_9885:
        /* <DEDUP_REMOVED lines=39> */
.L_x_9887:
        /* <DEDUP_REMOVED lines=33> */
.L_x_9886:
        /* <DEDUP_REMOVED lines=30> */
.L_x_9890:
        /* <DEDUP_REMOVED lines=9> */
.L_x_9891:
        /* <DEDUP_REMOVED lines=9> */
.L_x_9892:
        /* <DEDUP_REMOVED lines=9> */
.L_x_9889:
        /* <DEDUP_REMOVED lines=9> */
.L_x_9893:
        /* <DEDUP_REMOVED lines=9> */
.L_x_9894:
        /* <DEDUP_REMOVED lines=9> */
.L_x_9895:
        /* <DEDUP_REMOVED lines=9> */
.L_x_9888:
        /* <DEDUP_REMOVED lines=8> */
.L_x_9884:
[----:B------:R-:W-:Y:S05]  /*4450*/  BSYNC.RECONVERGENT B0 ;  /* 0x0000000000007941 */ /* 0x000fea0003800200 */
.L_x_9883:
        /* <DEDUP_REMOVED lines=9> */
.L_x_9898:
        /* <DEDUP_REMOVED lines=39> */
.L_x_9900:
        /* <DEDUP_REMOVED lines=33> */
.L_x_9899:
        /* <DEDUP_REMOVED lines=30> */
.L_x_9903:
        /* <DEDUP_REMOVED lines=9> */
.L_x_9904:
        /* <DEDUP_REMOVED lines=9> */
.L_x_9905:
        /* <DEDUP_REMOVED lines=9> */
.L_x_9902:
        /* <DEDUP_REMOVED lines=9> */
.L_x_9906:
        /* <DEDUP_REMOVED lines=9> */
.L_x_9907:
        /* <DEDUP_REMOVED lines=9> */
.L_x_9908:
        /* <DEDUP_REMOVED lines=9> */
.L_x_9901:
        /* <DEDUP_REMOVED lines=8> */
.L_x_9897:
[----:B------:R-:W-:Y:S05]  /*4fc0*/  BSYNC.RECONVERGENT B0 ;  /* 0x0000000000007941 */ /* 0x000fea0003800200 */
.L_x_9896:
        /* <DEDUP_REMOVED lines=9> */
.L_x_9911:
        /* <DEDUP_REMOVED lines=39> */
.L_x_9913:
        /* <DEDUP_REMOVED lines=33> */
.L_x_9912:
        /* <DEDUP_REMOVED lines=30> */
.L_x_9916:
        /* <DEDUP_REMOVED lines=9> */
.L_x_9917:
        /* <DEDUP_REMOVED lines=9> */
.L_x_9918:
        /* <DEDUP_REMOVED lines=9> */
.L_x_9915:
        /* <DEDUP_REMOVED lines=9> */
.L_x_9919:
        /* <DEDUP_REMOVED lines=9> */
.L_x_9920:
        /* <DEDUP_REMOVED lines=9> */
.L_x_9921:
        /* <DEDUP_REMOVED lines=9> */
.L_x_9914:
        /* <DEDUP_REMOVED lines=8> */
.L_x_9910:
[----:B------:R-:W-:Y:S05]  /*5b30*/  BSYNC.RECONVERGENT B0 ;  /* 0x0000000000007941 */ /* 0x000fea0003800200 */
.L_x_9909:
        /* <DEDUP_REMOVED lines=10> */
.L_x_9924:
[----:B------:R-:W-:Y:S05]  /*5be0*/  BRA.U !UP0, `(.L_x_9925) ;  /* 0x00000005081c7547 */ /* 0x000fea000b800000 */
[----:B------:R-:W-:-:S04]  /*5bf0*/  UISETP.NE.U32.AND UP0, UPT, UR6, URZ, UPT ;  /* 0x000000ff0600728c */ /* 0x000fc8000bf05070 */
[----:B------:R-:W-:-:S06]  /*5c00*/  UISETP.NE.AND.EX UP0, UPT, UR7, URZ, UPT, UP0 ;  /* 0x000000ff0700728c */ /* 0x000fcc000bf05300 */
[----:B------:R-:W-:-:S13]  /*5c10*/  PLOP3.LUT P5, PT, PT, PT, UP0, 0x80, 0x8 ;  /* 0x000000000008781c */ /* 0x000fda0003faf008 */
[----:B------:R-:W-:Y:S05]  /*5c20*/  @!P5 BRA `(.L_x_9926) ;  /* 0x000000000088d947 */ /* 0x000fea0003800000 */
[-CC-:B0-234-:R-:W-:Y:S01]  /*5c30*/  @P3 FFMA.FTZ R99, R23, R186.reuse, R219.reuse ;  /* 0x000000ba17633223 */ /* 0x19dfe200000100db */
[-CC-:B------:R-:W-:Y:S01]  /*5c40*/  @P3 FFMA.FTZ R182, R196, R186.reuse, R219.reuse ;  /* 0x000000bac4b63223 */ /* 0x180fe200000100db */
        /* <DEDUP_REMOVED lines=14> */
[----:B------:R-:W0:Y:S08]  /*5d30*/  @P4 LDC R99, c[0x0][0x40c] ;  /* 0x00010300ff634b82 */ /* 0x000e300000000800 */
[----:B------:R-:W1:Y:S08]  /*5d40*/  @P4 LDC R0, c[0x0][0x40c] ;  /* 0x00010300ff004b82 */ /* 0x000e700000000800 */
[----:B------:R-:W2:Y:S01]  /*5d50*/  @P4 LDC R181, c[0x0][0x40c] ;  /* 0x00010300ffb54b82 */ /* 0x000ea20000000800 */
        /* <DEDUP_REMOVED lines=15> */
.L_x_9926:
[----:B0-234-:R-:W0:Y:S01]  /*5e50*/  @P4 LDC R183, c[0x0][0x40c] ;  /* 0x00010300ffb74b82 */ /* 0x01de220000000800 */
        /* <DEDUP_REMOVED lines=32> */
.L_x_9925:
        /* <DEDUP_REMOVED lines=30> */
.L_x_9929:
        /* <DEDUP_REMOVED lines=9> */
.L_x_9930:
        /* <DEDUP_REMOVED lines=9> */
.L_x_9931:
[----:B------:R-:W-:Y:S01]  /*6360*/  MOV R99, R181 ;  /* 0x000000b500637202 */ /* 0x000fe20000000f00 */
[----:B------:R-:W-:Y:S06]  /*6370*/  @!P4 BRA `(.L_x_9927) ;  /* 0x0000000000a0c947 */ /* 0x000fec0003800000 */
[----:B------:R-:W-:-:S04]  /*6380*/  FMUL.FTZ R0, R181, UR15 ;  /* 0x0000000fb5007c20 */ /* 0x000fc80008410000 */
[-C--:B-----5:R-:W-:Y:S01]  /*6390*/  FFMA.FTZ R143, R175, R0.reuse, R143 ;  /* 0x00000000af8f7223 */ /* 0x0a0fe2000001008f */
[----:B------:R-:W-:Y:S01]  /*63a0*/  FMUL.FTZ R179, R75, R0 ;  /* 0x000000004bb37220 */ /* 0x000fe20000410000 */
[----:B------:R-:W-:Y:S06]  /*63b0*/  BRA `(.L_x_9927) ;  /* 0x0000000000907947 */ /* 0x000fec0003800000 */
.L_x_9928:
[----:B------:R-:W-:Y:S01]  /*63c0*/  FFMA.FTZ R180, R196, R186, R219 ;  /* 0x000000bac4b47223 */ /* 0x000fe200000100db */
[----:B------:R-:W-:-:S03]  /*63d0*/  ISETP.GT.AND P3, PT, R2, RZ, PT ;  /* 0x000000ff0200720c */ /* 0x000fc60003f64270 */
        /* <DEDUP_REMOVED lines=14> */
.L_x_9932:
        /* <DEDUP_REMOVED lines=9> */
.L_x_9933:
        /* <DEDUP_REMOVED lines=9> */
.L_x_9934:
[-C--:B-----5:R-:W-:Y:S01]  /*65e0*/  @P4 FFMA.FTZ R143, R175, R180.reuse, R143 ;  /* 0x000000b4af8f4223 */ /* 0x0a0fe2000001008f */
[----:B------:R-:W-:-:S07]  /*65f0*/  @P4 FMUL.FTZ R179, R75, R180 ;  /* 0x000000b44bb34220 */ /* 0x000fce0000410000 */
.L_x_9927:
[----:B------:R-:W0:Y:S02]  /*6600*/  @P5 LDC.64 R180, c[0x0][0x478] ;  /* 0x00011e00ffb45b82 */ /* 0x000e240000000a00 */
[----:B0-----:R-:W-:-:S06]  /*6610*/  @P5 IMAD.WIDE.U32 R182, R221, 0x10, R180 ;  /* 0x00000010ddb65825 */ /* 0x001fcc00078e00b4 */
[----:B------:R-:W0:Y:S01]  /*6620*/  @P4 LDC.64 R180, c[0x0][0x468] ;  /* 0x00011a00ffb44b82 */ /* 0x000e220000000a00 */
[----:B------:R1:W-:Y:S01]  /*6630*/  @P5 STG.E.128 desc[UR10][R182.64], R96 ;  /* 0x00000060b6005986 */ /* 0x0003e2000c101d0a */
[----:B0-----:R-:W-:-:S05]  /*6640*/  @P4 IMAD.WIDE.U32 R180, R187, 0x10, R180 ;  /* 0x00000010bbb44825 */ /* 0x001fca00078e00b4 */
[----:B------:R1:W-:Y:S02]  /*6650*/  @P4 STG.E.128 desc[UR10][R180.64], R176 ;  /* 0x000000b0b4004986 */ /* 0x0003e4000c101d0a */
.L_x_9923:
[----:B------:R-:W-:Y:S05]  /*6660*/  BSYNC.RECONVERGENT B0 ;  /* 0x0000000000007941 */ /* 0x000fea0003800200 */
.L_x_9922:
[----:B01234-:R-:W0:Y:S01]  /*6670*/  LDC.64 R180, c[0x0][0x380] ;  /* 0x0000e000ffb47b82 */ /* 0x01fe220000000a00 */
[----:B------:R-:W-:Y:S01]  /*6680*/  UPLOP3.LUT UP1, UPT, UPT, UPT, UP1, 0x40, 0x4 ;  /* 0x000000000004789c */ /* 0x000fe20003f2e810 */
[----:B0-----:R-:W-:-:S04]  /*6690*/  IADD3 R4, PT, PT, R4, R180, RZ ;  /* 0x000000b404047210 */ /* 0x001fc80007ffe0ff */
[----:B------:R-:W-:-:S13]  /*66a0*/  ISETP.GE.AND P3, PT, R4, R181, PT ;  /* 0x000000b50400720c */ /* 0x000fda0003f66270 */
[----:B------:R-:W-:Y:S05]  /*66b0*/  @!P3 BRA `(.L_x_9935) ;  /* 0xffffffa0008cb947 */ /* 0x000fea000383ffff */
.L_x_9841:
[----:B------:R-:W0:Y:S01]  /*66c0*/  S2UR UR4, SR_CTAID.X ;  /* 0x00000000000479c3 */ /* 0x000e220000002500 */
[----:B------:R-:W-:Y:S01]  /*66d0*/  ISETP.NE.AND P3, PT, R184, RZ, PT ;  /* 0x000000ffb800720c */ /* 0x000fe20003f65270 */
[----:B------:R-:W-:Y:S01]  /*66e0*/  BSSY.RECONVERGENT B0, `(.L_x_9936) ;  /* 0x000000e000007945 */ /* 0x000fe20003800200 */
[----:B0-----:R-:W-:-:S05]  /*66f0*/  IMAD R7, R7, UR4, RZ ;  /* 0x0000000407077c24 */ /* 0x001fca000f8e02ff */
[----:B------:R-:W-:-:S06]  /*6700*/  LEA.HI R9, R7, R6, RZ, 0x1e ;  /* 0x0000000607097211 */ /* 0x000fcc00078ff0ff */
[----:B------:R-:W-:Y:S05]  /*6710*/  @!P3 BRA `(.L_x_9937) ;  /* 0x000000000028b947 */ /* 0x000fea0003800000 */
        /* <DEDUP_REMOVED lines=10> */
.L_x_9937:
[----:B------:R-:W-:Y:S05]  /*67c0*/  BSYNC.RECONVERGENT B0 ;  /* 0x0000000000007941 */ /* 0x000fea0003800200 */
.L_x_9936:
[----:B------:R-:W-:Y:S01]  /*67d0*/  ISETP.NE.AND P3, PT, R185, RZ, PT ;  /* 0x000000ffb900720c */ /* 0x000fe20003f65270 */
[----:B------:R-:W-:-:S12]  /*67e0*/  BSSY.RECONVERGENT B0, `(.L_x_9938) ;  /* 0x000000c000007945 */ /* 0x000fd80003800200 */
        /* <DEDUP_REMOVED lines=11> */
.L_x_9939:
[----:B------:R-:W-:Y:S05]  /*68a0*/  BSYNC.RECONVERGENT B0 ;  /* 0x0000000000007941 */ /* 0x000fea0003800200 */
.L_x_9938:
        /* <DEDUP_REMOVED lines=12> */
.L_x_9941:
[----:B------:R-:W-:Y:S05]  /*6970*/  BSYNC.RECONVERGENT B0 ;  /* 0x0000000000007941 */ /* 0x000fea0003800200 */
.L_x_9940:
        /* <DEDUP_REMOVED lines=12> */
.L_x_9943:
[----:B------:R-:W-:Y:S05]  /*6a40*/  BSYNC.RECONVERGENT B0 ;  /* 0x0000000000007941 */ /* 0x000fea0003800200 */
.L_x_9942:
        /* <DEDUP_REMOVED lines=12> */
.L_x_9945:
[----:B------:R-:W-:Y:S05]  /*6b10*/  BSYNC.RECONVERGENT B0 ;  /* 0x0000000000007941 */ /* 0x000fea0003800200 */
.L_x_9944:
        /* <DEDUP_REMOVED lines=12> */
.L_x_9946:
        /* <DEDUP_REMOVED lines=10> */
.L_x_10840:


//--------------------- .text._ZN10layer_norm13ln_bwd_kernelINS_13Kernel_traitsIfffffjLj3072ELj1ELj1ELj4ELj16ENS_18Kernel_traits_baseILj3072EfffffjLj128EEEEELb0ELb1ELb1ELb1EEEvNS_9BwdParamsE --------------------------
	.section	.text._ZN10layer_norm13ln_bwd_kernelINS_13Kernel_traitsIfffffjLj3072ELj1ELj1ELj4ELj16ENS_18Kernel_traits_baseILj3072EfffffjLj128EEEEELb0ELb1ELb1ELb1EEEvNS_9BwdParamsE,"ax",@progbits
	.align	128
        .global         _ZN10layer_norm13ln_bwd_kernelINS_13Kernel_traitsIfffffjLj3072ELj1ELj1ELj4ELj16ENS_18Kernel_traits_baseILj3072EfffffjLj128EEEEELb0ELb1ELb1ELb1EEEvNS_9BwdParamsE
        .type           _ZN10layer_norm13ln_bwd_kernelINS_13Kernel_traitsIfffffjLj3072ELj1ELj1ELj4ELj16ENS_18Kernel_traits_baseILj3072EfffffjLj128EEEEELb0ELb1ELb1ELb1EEEvNS_9BwdParamsE,@function
        .size           _ZN10layer_norm13ln_bwd_kernelINS_13Kernel_traitsIfffffjLj3072ELj1ELj1ELj4ELj16ENS_18Kernel_traits_baseILj3072EfffffjLj128EEEEELb0ELb1ELb1ELb1EEEvNS_9BwdParamsE,(.L_x_10841 - _ZN10layer_norm13ln_bwd_kernelINS_13Kernel_traitsIfffffjLj3072ELj1ELj1ELj4ELj16ENS_18Kernel_traits_baseILj3072EfffffjLj128EEEEELb0ELb1ELb1ELb1EEEvNS_9BwdParamsE)
        .other          _ZN10layer_norm13ln_bwd_kernelINS_13Kernel_traitsIfffffjLj3072ELj1ELj1ELj4ELj16ENS_18Kernel_traits_baseILj3072EfffffjLj128EEEEELb0ELb1ELb1ELb1EEEvNS_9BwdParamsE,@"STO_CUDA_ENTRY STV_DEFAULT"
_ZN10layer_norm13ln_bwd_kernelINS_13Kernel_traitsIfffffjLj3072ELj1ELj1ELj4ELj16ENS_18Kernel_traits_baseILj3072EfffffjLj128EEEEELb0ELb1ELb1ELb1EEEvNS_9BwdParamsE:
.text._ZN10layer_norm13ln_bwd_kernelINS_13Kernel_traitsIfffffjLj3072ELj1ELj1ELj4ELj16ENS_18Kernel_traits_baseILj3072EfffffjLj128EEEEELb0ELb1ELb1ELb1EEEvNS_9BwdParamsE:
        /* <DEDUP_REMOVED lines=68> */
.L_x_10017:
        /* <DEDUP_REMOVED lines=9> */
[----:B------:R-:W-:Y:S02]  /*04d0*/  CS2R R186, SRZ ;  /* 0x0000000000ba7805 */ /* 0x000fe4000001ff00 */
[----:B----4-:R-:W-:-:S13]  /*04e0*/  ISETP.GE.AND P2, PT, R2, 0x1, PT ;  /* 0x000000010200780c */ /* 0x010fda0003f46270 */
        /* <DEDUP_REMOVED lines=15> */
[----:B------:R-:W-:Y:S02]  /*05e0*/  LEA.HI.SX32 R205, R10, R205, 0x1e ;  /* 0x000000cd0acd7211 */ /* 0x000fe400078ff2ff */
[C---:B------:R-:W-:Y:S01]  /*05f0*/  IADD3 R219, PT, PT, R5.reuse, 0x100, RZ ;  /* 0x0000010005db7810 */ /* 0x040fe20007ffe0ff */
[C-C-:B--2---:R-:W-:Y:S01]  /*0600*/  IMAD.WIDE.U32 R8, R5.reuse, 0x10, R200.reuse ;  /* 0x0000001005087825 */ /* 0x144fe200078e00c8 */
[C---:B------:R-:W-:Y:S02]  /*0610*/  IADD3 R213, PT, PT, R5.reuse, 0x80, RZ ;  /* 0x0000008005d57810 */ /* 0x040fe40007ffe0ff */
[----:B------:R-:W-:Y:S01]  /*0620*/  IADD3 R215, PT, PT, R5, 0x180, RZ ;  /* 0x0000018005d77810 */ /* 0x000fe20007ffe0ff */
[----:B------:R-:W-:-:S02]  /*0630*/  IMAD.WIDE.U32 R176, R219, 0x10, R200 ;  /* 0x00000010dbb07825 */ /* 0x000fc400078e00c8 */
[----:B------:R-:W2:Y:S01]  /*0640*/  LDG.E.128 R8, desc[UR12][R8.64] ;  /* 0x0000000c08087981 */ /* 0x000ea2000c1e1d00 */
[C---:B------:R-:W-:Y:S01]  /*0650*/  IADD3 R185, PT, PT, R205.reuse, 0x100, RZ ;  /* 0x00000100cdb97810 */ /* 0x040fe20007ffe0ff */
[----:B---3--:R-:W-:Y:S02]  /*0660*/  IMAD.WIDE.U32 R12, R205, 0x10, R6 ;  /* 0x00000010cd0c7825 */ /* 0x008fe400078e0006 */
[----:B------:R-:W3:Y:S02]  /*0670*/  LDG.E.128 R176, desc[UR12][R176.64] ;  /* 0x0000000cb0b07981 */ /* 0x000ee4000c1e1d00 */
[--C-:B------:R-:W-:Y:S02]  /*0680*/  IMAD.WIDE.U32 R208, R213, 0x10, R200.reuse ;  /* 0x00000010d5d07825 */ /* 0x100fe400078e00c8 */
[----:B------:R-:W3:Y:S02]  /*0690*/  LDG.E.128 R12, desc[UR12][R12.64] ;  /* 0x0000000c0c0c7981 */ /* 0x000ee4000c1e1d00 */
[----:B------:R-:W-:-:S02]  /*06a0*/  IMAD.WIDE.U32 R180, R215, 0x10, R200 ;  /* 0x00000010d7b47825 */ /* 0x000fc400078e00c8 */
[----:B------:R-:W3:Y:S02]  /*06b0*/  LDG.E.128 R208, desc[UR12][R208.64] ;  /* 0x0000000cd0d07981 */ /* 0x000ee4000c1e1d00 */
[----:B------:R-:W-:Y:S02]  /*06c0*/  IMAD.WIDE.U32 R184, R185, 0x10, R6 ;  /* 0x00000010b9b87825 */ /* 0x000fe400078e0006 */
[----:B------:R-:W3:Y:S01]  /*06d0*/  LDG.E.128 R180, desc[UR12][R180.64] ;  /* 0x0000000cb4b47981 */ /* 0x000ee2000c1e1d00 */
[----:B------:R-:W-:-:S03]  /*06e0*/  IADD3 R19, PT, PT, R205, 0x80, RZ ;  /* 0x00000080cd137810 */ /* 0x000fc60007ffe0ff */
[----:B------:R-:W3:Y:S02]  /*06f0*/  LDG.E.128 R184, desc[UR12][R184.64] ;  /* 0x0000000cb8b87981 */ /* 0x000ee4000c1e1d00 */
[----:B------:R-:W-:Y:S01]  /*0700*/  IMAD.WIDE.U32 R18, R19, 0x10, R6 ;  /* 0x0000001013127825 */ /* 0x000fe200078e0006 */
[----:B------:R-:W-:-:S05]  /*0710*/  IADD3 R231, PT, PT, R5, 0x200, RZ ;  /* 0x0000020005e77810 */ /* 0x000fca0007ffe0ff */
[----:B------:R-:W3:Y:S01]  /*0720*/  LDG.E.128 R16, desc[UR12][R18.64] ;  /* 0x0000000c12107981 */ /* 0x000ee2000c1e1d00 */
[----:B------:R-:W-:-:S06]  /*0730*/  IMAD.WIDE.U32 R192, R231, 0x10, R200 ;  /* 0x00000010e7c07825 */ /* 0x000fcc00078e00c8 */
[----:B------:R-:W3:Y:S01]  /*0740*/  LDG.E.128 R192, desc[UR12][R192.64] ;  /* 0x0000000cc0c07981 */ /* 0x000ee2000c1e1d00 */
[----:B------:R-:W-:-:S05]  /*0750*/  IADD3 R189, PT, PT, R205, 0x180, RZ ;  /* 0x00000180cdbd7810 */ /* 0x000fca0007ffe0ff */
[----:B------:R-:W-:Y:S01]  /*0760*/  IMAD.WIDE.U32 R188, R189, 0x10, R6 ;  /* 0x00000010bdbc7825 */ /* 0x000fe200078e0006 */
[----:B------:R-:W-:-:S05]  /*0770*/  UISETP.NE.U32.AND UP0, UPT, UR6, URZ, UPT ;  /* 0x000000ff0600728c */ /* 0x000fca000bf05070 */
[----:B------:R-:W3:Y:S01]  /*0780*/  LDG.E.128 R188, desc[UR12][R188.64] ;  /* 0x0000000cbcbc7981 */ /* 0x000ee2000c1e1d00 */
[----:B------:R-:W-:Y:S01]  /*0790*/  UISETP.NE.AND.EX UP0, UPT, UR7, URZ, UPT, UP0 ;  /* 0x000000ff0700728c */ /* 0x000fe2000bf05300 */
[----:B------:R-:W-:Y:S02]  /*07a0*/  IADD3 R197, PT, PT, R205, 0x200, RZ ;  /* 0x00000200cdc57810 */ /* 0x000fe40007ffe0ff */
[----:B------:R-:W-:-:S03]  /*07b0*/  IADD3 R233, PT, PT, R5, 0x280, RZ ;  /* 0x0000028005e97810 */ /* 0x000fc60007ffe0ff */
[----:B------:R-:W-:Y:S01]  /*07c0*/  IMAD.WIDE.U32 R196, R197, 0x10, R6 ;  /* 0x00000010c5c47825 */ /* 0x000fe200078e0006 */
[----:B------:R-:W-:-:S03]  /*07d0*/  PLOP3.LUT P0, PT, PT, PT, UP0, 0x80, 0x8 ;  /* 0x000000000008781c */ /* 0x000fc60003f0f008 */
[----:B------:R-:W-:Y:S02]  /*07e0*/  IMAD.WIDE.U32 R200, R233, 0x10, R200 ;  /* 0x00000010e9c87825 */ /* 0x000fe400078e00c8 */
[----:B------:R-:W3:Y:S01]  /*07f0*/  LDG.E.128 R196, desc[UR12][R196.64] ;  /* 0x0000000cc4c47981 */ /* 0x000ee2000c1e1d00 */
[----:B------:R-:W-:-:S03]  /*0800*/  IADD3 R205, PT, PT, R205, 0x280, RZ ;  /* 0x00000280cdcd7810 */ /* 0x000fc60007ffe0ff */
[----:B------:R-:W3:Y:S04]  /*0810*/  LDG.E.128 R200, desc[UR12][R200.64] ;  /* 0x0000000cc8c87981 */ /* 0x000ee8000c1e1d00 */
[----:B------:R-:W0:Y:S01]  /*0820*/  @P0 LDC.64 R220, c[0x0][0x438] ;  /* 0x00010e00ffdc0b82 */ /* 0x000e220000000a00 */
[----:B------:R-:W-:-:S06]  /*0830*/  IMAD.WIDE.U32 R204, R205, 0x10, R6 ;  /* 0x00000010cdcc7825 */ /* 0x000fcc00078e0006 */
[----:B------:R-:W3:Y:S01]  /*0840*/  LDG.E.128 R204, desc[UR12][R204.64] ;  /* 0x0000000ccccc7981 */ /* 0x000ee2000c1e1d00 */
[----:B------:R-:W1:Y:S08]  /*0850*/  @P0 LDC.64 R222, c[0x0][0x438] ;  /* 0x00010e00ffde0b82 */ /* 0x000e700000000a00 */
[----:B------:R-:W1:Y:S08]  /*0860*/  @P0 LDC.64 R224, c[0x0][0x438] ;  /* 0x00010e00ffe00b82 */ /* 0x000e700000000a00 */
[----:B------:R-:W1:Y:S08]  /*0870*/  @P0 LDC.64 R226, c[0x0][0x438] ;  /* 0x00010e00ffe20b82 */ /* 0x000e700000000a00 */
[----:B------:R-:W1:Y:S01]  /*0880*/  @P0 LDC.64 R228, c[0x0][0x438] ;  /* 0x00010e00ffe40b82 */ /* 0x000e620000000a00 */
[----:B0-----:R-:W-:-:S04]  /*0890*/  @P0 IMAD.WIDE.U32 R212, R213, 0x10, R220 ;  /* 0x00000010d5d40825 */ /* 0x001fc800078e00dc */
[----:B-1----:R-:W-:Y:S01]  /*08a0*/  @P0 IMAD.WIDE.U32 R218, R219, 0x10, R222 ;  /* 0x00000010dbda0825 */ /* 0x002fe200078e00de */
[----:B------:R-:W-:Y:S01]  /*08b0*/  ISETP.NE.AND P1, PT, RZ, UR11, PT ;  /* 0x0000000bff007c0c */ /* 0x000fe2000bf25270 */
[----:B------:R-:W5:Y:S01]  /*08c0*/  @P0 LDG.E.128 R36, desc[UR12][R212.64] ;  /* 0x0000000cd4240981 */ /* 0x000f62000c1e1d00 */
[----:B------:R-:W0:Y:S01]  /*08d0*/  @P0 LDC.64 R6, c[0x0][0x438] ;  /* 0x00010e00ff060b82 */ /* 0x000e220000000a00 */
[----:B------:R-:W-:Y:S02]  /*08e0*/  @P0 IMAD.WIDE.U32 R220, R215, 0x10, R224 ;  /* 0x00000010d7dc0825 */ /* 0x000fe400078e00e0 */
[----:B------:R-:W5:Y:S04]  /*08f0*/  @P0 LDG.E.128 R32, desc[UR12][R218.64] ;  /* 0x0000000cda200981 */ /* 0x000f68000c1e1d00 */
[----:B------:R-:W5:Y:S01]  /*0900*/  @P0 LDG.E.128 R28, desc[UR12][R220.64] ;  /* 0x0000000cdc1c0981 */ /* 0x000f62000c1e1d00 */
[----:B------:R-:W-:-:S05]  /*0910*/  @P0 IMAD.WIDE.U32 R222, R231, 0x10, R226 ;  /* 0x00000010e7de0825 */ /* 0x000fca00078e00e2 */
[----:B------:R-:W5:Y:S01]  /*0920*/  @P0 LDG.E.128 R24, desc[UR12][R222.64] ;  /* 0x0000000cde180981 */ /* 0x000f62000c1e1d00 */
[----:B------:R-:W-:-:S05]  /*0930*/  @P0 IMAD.WIDE.U32 R224, R233, 0x10, R228 ;  /* 0x00000010e9e00825 */ /* 0x000fca00078e00e4 */
        /* <DEDUP_REMOVED lines=8> */
[C---:B---3--:R-:W-:Y:S01]  /*09c0*/  FADD.FTZ R177, -R215.reuse, R177 ;  /* 0x000000b1d7b17221 */ /* 0x048fe20000010100 */
[----:B------:R-:W-:Y:S01]  /*09d0*/  FADD.FTZ R3, -R215, R8 ;  /* 0x00000008d7037221 */ /* 0x000fe20000010100 */
[C---:B0-----:R-:W-:Y:S01]  /*09e0*/  FMUL.FTZ R6, R4.reuse, R9 ;  /* 0x0000000904067220 */ /* 0x041fe20000410000 */
[----:B------:R-:W-:Y:S01]  /*09f0*/  FADD.FTZ R119, R119, R15 ;  /* 0x0000000f77777221 */ /* 0x000fe20000010000 */
[----:B------:R-:W-:Y:S01]  /*0a00*/  FFMA.FTZ R95, R15, R10, R95 ;  /* 0x0000000a0f5f7223 */ /* 0x000fe2000001005f */
[----:B------:R-:W-:Y:S01]  /*0a10*/  FMUL.FTZ R9, R91, R15 ;  /* 0x0000000f5b097220 */ /* 0x000fe20000410000 */
[C---:B------:R-:W-:Y:S01]  /*0a20*/  FADD.FTZ R15, -R215.reuse, R176 ;  /* 0x000000b0d70f7221 */ /* 0x040fe20000010100 */
[C---:B------:R-:W-:Y:S01]  /*0a30*/  FADD.FTZ R211, -R215.reuse, R211 ;  /* 0x000000d3d7d37221 */ /* 0x040fe20000010100 */
[C---:B------:R-:W-:Y:S01]  /*0a40*/  FMUL.FTZ R176, R4.reuse, R177 ;  /* 0x000000b104b07220 */ /* 0x040fe20000410000 */
[----:B------:R-:W-:Y:S01]  /*0a50*/  FMUL.FTZ R3, R4, R3 ;  /* 0x0000000304037220 */ /* 0x000fe20000410000 */
[----:B------:R-:W-:Y:S01]  /*0a60*/  FMUL.FTZ R8, R88, R12 ;  /* 0x0000000c58087220 */ /* 0x000fe20000410000 */
[C---:B------:R-:W-:Y:S01]  /*0a70*/  FADD.FTZ R181, -R215.reuse, R181 ;  /* 0x000000b5d7b57221 */ /* 0x040fe20000010100 */
[C---:B------:R-:W-:Y:S01]  /*0a80*/  FADD.FTZ R11, -R215.reuse, R208 ;  /* 0x000000d0d70b7221 */ /* 0x040fe20000010100 */
[C---:B------:R-:W-:Y:S01]  /*0a90*/  FMUL.FTZ R208, R4.reuse, R211 ;  /* 0x000000d304d07220 */ /* 0x040fe20000410000 */
[C---:B------:R-:W-:Y:S01]  /*0aa0*/  FADD.FTZ R211, -R215.reuse, R179 ;  /* 0x000000b3d7d37221 */ /* 0x040fe20000010100 */
[----:B------:R-:W-:Y:S01]  /*0ab0*/  FADD.FTZ R213, -R215, R180 ;  /* 0x000000b4d7d57221 */ /* 0x000fe20000010100 */
[----:B------:R-:W-:Y:S01]  /*0ac0*/  FADD.FTZ R125, R125, R185 ;  /* 0x000000b97d7d7221 */ /* 0x000fe20000010000 */
[----:B------:R-:W-:Y:S01]  /*0ad0*/  FFMA.FTZ R101, R185, R176, R101 ;  /* 0x000000b0b9657223 */ /* 0x000fe20000010065 */
[----:B------:R-:W-:Y:S01]  /*0ae0*/  FMUL.FTZ R179, R81, R185 ;  /* 0x000000b951b37220 */ /* 0x000fe20000410000 */
[C---:B------:R-:W-:Y:S01]  /*0af0*/  FMUL.FTZ R214, R4.reuse, R181 ;  /* 0x000000b504d67220 */ /* 0x040fe20000410000 */
[----:B------:R-:W-:Y:S01]  /*0b00*/  FADD.FTZ R117, R117, R13 ;  /* 0x0000000d75757221 */ /* 0x000fe20000010000 */
[----:B------:R-:W-:Y:S01]  /*0b10*/  FFMA.FTZ R93, R13, R6, R93 ;  /* 0x000000060d5d7223 */ /* 0x000fe2000001005d */
[----:B------:R-:W-:Y:S01]  /*0b20*/  FMUL.FTZ R7, R89, R13 ;  /* 0x0000000d59077220 */ /* 0x000fe20000410000 */
[----:B------:R-:W-:Y:S01]  /*0b30*/  FADD.FTZ R185, -R215, R182 ;  /* 0x000000b6d7b97221 */ /* 0x000fe20000010100 */
[----:B------:R-:W-:Y:S01]  /*0b40*/  FFMA.FTZ R181, R3, R8, RZ ;  /* 0x0000000803b57223 */ /* 0x000fe200000100ff */
[C---:B------:R-:W-:Y:S01]  /*0b50*/  FMUL.FTZ R5, R4.reuse, R5 ;  /* 0x0000000504057220 */ /* 0x040fe20000410000 */
[C---:B------:R-:W-:Y:S01]  /*0b60*/  FADD.FTZ R13, -R215.reuse, R210 ;  /* 0x000000d2d70d7221 */ /* 0x040fe20000010100 */
[----:B------:R-:W-:Y:S01]  /*0b70*/  FADD.FTZ R182, RZ, R8 ;  /* 0x00000008ffb67221 */ /* 0x000fe20000010000 */
[----:B------:R-:W-:Y:S01]  /*0b80*/  FADD.FTZ R209, -R215, R209 ;  /* 0x000000d1d7d17221 */ /* 0x000fe20000010100 */
[----:B------:R-:W-:Y:S01]  /*0b90*/  FMUL.FTZ R210, R4, R211 ;  /* 0x000000d304d27220 */ /* 0x000fe20000410000 */
[----:B------:R-:W-:Y:S01]  /*0ba0*/  FADD.FTZ R116, R116, R12 ;  /* 0x0000000c74747221 */ /* 0x000fe20000010000 */
[----:B------:R-:W-:Y:S01]  /*0bb0*/  FFMA.FTZ R92, R12, R3, R92 ;  /* 0x000000030c5c7223 */ /* 0x000fe2000001005c */
[----:B------:R-:W-:Y:S01]  /*0bc0*/  FMUL.FTZ R211, R4, R213 ;  /* 0x000000d504d37220 */ /* 0x000fe20000410000 */
[----:B------:R-:W-:Y:S01]  /*0bd0*/  FMUL.FTZ R12, R90, R14 ;  /* 0x0000000e5a0c7220 */ /* 0x000fe20000410000 */
[----:B------:R-:W-:Y:S01]  /*0be0*/  FMUL.FTZ R213, R4, R185 ;  /* 0x000000b904d57220 */ /* 0x000fe20000410000 */
[----:B------:R-:W-:Y:S01]  /*0bf0*/  FFMA.FTZ R180, R6, R7, R181 ;  /* 0x0000000706b47223 */ /* 0x000fe200000100b5 */
[----:B------:R-:W-:Y:S01]  /*0c00*/  FADD.FTZ R118, R118, R14 ;  /* 0x0000000e76767221 */ /* 0x000fe20000010000 */
[----:B------:R-:W-:Y:S01]  /*0c10*/  FFMA.FTZ R94, R14, R5, R94 ;  /* 0x000000050e5e7223 */ /* 0x000fe2000001005e */
[----:B------:R-:W-:Y:S01]  /*0c20*/  FADD.FTZ R185, R7, R182 ;  /* 0x000000b607b97221 */ /* 0x000fe20000010000 */
[C---:B------:R-:W-:Y:S01]  /*0c30*/  FMUL.FTZ R14, R4.reuse, R209 ;  /* 0x000000d1040e7220 */ /* 0x040fe20000410000 */
[----:B------:R-:W-:Y:S01]  /*0c40*/  FMUL.FTZ R11, R4, R11 ;  /* 0x0000000b040b7220 */ /* 0x000fe20000410000 */
[----:B------:R-:W-:Y:S01]  /*0c50*/  FADD.FTZ R209, -R215, R178 ;  /* 0x000000b2d7d17221 */ /* 0x000fe20000010100 */
        /* <DEDUP_REMOVED lines=19> */
[C---:B------:R-:W-:Y:S01]  /*0d90*/  FADD.FTZ R183, -R215.reuse, R183 ;  /* 0x000000b7d7b77221 */ /* 0x040fe20000010100 */
        /* <DEDUP_REMOVED lines=8> */
[----:B------:R-:W-:Y:S01]  /*0e20*/  FADD.FTZ R183, -R215, R192 ;  /* 0x000000c0d7b77221 */ /* 0x000fe20000010100 */
[----:B------:R-:W-:Y:S01]  /*0e30*/  FFMA.FTZ R181, R13, R18, R180 ;  /* 0x000000120db57223 */ /* 0x000fe200000100b4 */
[----:B------:R-:W-:Y:S01]  /*0e40*/  FADD.FTZ R182, R18, R195 ;  /* 0x000000c312b67221 */ /* 0x000fe20000010000 */
[----:B------:R-:W-:Y:S01]  /*0e50*/  FADD.FTZ R185, -R215, R193 ;  /* 0x000000c1d7b97221 */ /* 0x000fe20000010100 */
[----:B------:R-:W-:Y:S01]  /*0e60*/  FMUL.FTZ R15, R4, R15 ;  /* 0x0000000f040f7220 */ /* 0x000fe20000410000 */
[----:B------:R-:W-:Y:S01]  /*0e70*/  FMUL.FTZ R178, R80, R184 ;  /* 0x000000b850b27220 */ /* 0x000fe20000410000 */
[----:B------:R-:W-:Y:S01]  /*0e80*/  FMUL.FTZ R193, R4, R183 ;  /* 0x000000b704c17220 */ /* 0x000fe20000410000 */
[----:B------:R-:W-:Y:S01]  /*0e90*/  FFMA.FTZ R180, R208, R19, R181 ;  /* 0x00000013d0b47223 */ /* 0x000fe200000100b5 */
[----:B------:R-:W-:-:S03]  /*0ea0*/  FADD.FTZ R183, R19, R182 ;  /* 0x000000b613b77221 */ /* 0x000fc60000010000 */
[----:B------:R-:W-:Y:S01]  /*0eb0*/  FFMA.FTZ R181, R15, R178, R180 ;  /* 0x000000b20fb57223 */ /* 0x000fe200000100b4 */
[----:B------:R-:W-:Y:S01]  /*0ec0*/  FADD.FTZ R182, R178, R183 ;  /* 0x000000b7b2b67221 */ /* 0x000fe20000010000 */
[----:B------:R-:W-:Y:S02]  /*0ed0*/  FMUL.FTZ R212, R82, R186 ;  /* 0x000000ba52d47220 */ /* 0x000fe40000410000 */
[----:B------:R-:W-:Y:S01]  /*0ee0*/  FFMA.FTZ R180, R176, R179, R181 ;  /* 0x000000b3b0b47223 */ /* 0x000fe200000100b5 */
[----:B------:R-:W-:-:S03]  /*0ef0*/  FADD.FTZ R183, R179, R182 ;  /* 0x000000b6b3b77221 */ /* 0x000fc60000010000 */
[----:B------:R-:W-:Y:S01]  /*0f00*/  FFMA.FTZ R181, R177, R212, R180 ;  /* 0x000000d4b1b57223 */ /* 0x000fe200000100b4 */
        /* <DEDUP_REMOVED lines=35> */
[----:B------:R-:W-:Y:S01]  /*1140*/  FADD.FTZ R134, R134, R198 ;  /* 0x000000c686867221 */ /* 0x000fe20000010000 */
[----:B------:R-:W-:Y:S01]  /*1150*/  FFMA.FTZ R110, R198, R195, R110 ;  /* 0x000000c3c66e7223 */ /* 0x000fe2000001006e */
[----:B------:R-:W-:Y:S01]  /*1160*/  FMUL.FTZ R194, R4, R219 ;  /* 0x000000db04c27220 */ /* 0x000fe20000410000 */
[----:B------:R-:W-:Y:S01]  /*1170*/  FADD.FTZ R187, -R215, R201 ;  /* 0x000000c9d7bb7221 */ /* 0x000fe20000010100 */
        /* <DEDUP_REMOVED lines=40> */
[----:B------:R-:W-:Y:S06]  /*1400*/  BRA `(.L_x_9949) ;  /* 0x0000000000687947 */ /* 0x000fec0003800000 */
.L_x_9948:
        /* <DEDUP_REMOVED lines=26> */
.L_x_9949:
[----:B------:R-:W0:Y:S01]  /*15b0*/  SHFL.DOWN PT, R181, R186, 0x10, 0x1f ;  /* 0x0a001f00bab57f89 */ /* 0x000e2200000e0000 */
[----:B------:R-:W1:Y:S01]  /*15c0*/  LDC R222, c[0x0][0x388] ;  /* 0x0000e200ffde7b82 */ /* 0x000e620000000800 */
[C---:B-----5:R-:W-:Y:S01]  /*15d0*/  ISETP.GE.AND P3, PT, R217.reuse, 0x1, PT ;  /* 0x00000001d900780c */ /* 0x060fe20003f66270 */
[----:B------:R-:W-:Y:S01]  /*15e0*/  BSSY.RECONVERGENT B0, `(.L_x_9950) ;  /* 0x0000027000007945 */ /* 0x000fe20003800200 */
[----:B------:R-:W2:Y:S01]  /*15f0*/  SHFL.DOWN PT, R180, R187, 0x10, 0x1f ;  /* 0x0a001f00bbb47f89 */ /* 0x000ea200000e0000 */
[----:B------:R-:W3:Y:S10]  /*1600*/  S2R R207, SR_TID.X ;  /* 0x0000000000cf7919 */ /* 0x000ef40000002100 */
        /* <DEDUP_REMOVED lines=36> */
.L_x_9951:
[----:B------:R-:W-:Y:S05]  /*1850*/  BSYNC.RECONVERGENT B0 ;  /* 0x0000000000007941 */ /* 0x000fea0003800200 */
.L_x_9950:
        /* <DEDUP_REMOVED lines=44> */
.L_x_9954:
        /* <DEDUP_REMOVED lines=9> */
.L_x_9955:
        /* <DEDUP_REMOVED lines=9> */
.L_x_9956:
        /* <DEDUP_REMOVED lines=10> */
.L_x_9953:
        /* <DEDUP_REMOVED lines=26> */
.L_x_9958:
        /* <DEDUP_REMOVED lines=9> */
.L_x_9959:
        /* <DEDUP_REMOVED lines=9> */
.L_x_9960:
[----:B------:R-:W-:Y:S05]  /*1fa0*/  @!P3 BRA `(.L_x_9957) ;  /* 0x00000004002cb947 */ /* 0x000fea0003800000 */
[----:B------:R-:W-:-:S04]  /*1fb0*/  FMUL.FTZ R180, R175, UR16 ;  /* 0x00000010afb47c20 */ /* 0x000fc80008410000 */
[-C--:B-----5:R-:W-:Y:S01]  /*1fc0*/  FFMA.FTZ R163, R167, R180.reuse, R163 ;  /* 0x000000b4a7a37223 */ /* 0x0a0fe200000100a3 */
[----:B------:R-:W-:Y:S01]  /*1fd0*/  FMUL.FTZ R171, R47, R180 ;  /* 0x000000b42fab7220 */ /* 0x000fe20000410000 */
[----:B------:R-:W-:Y:S06]  /*1fe0*/  BRA `(.L_x_9957) ;  /* 0x00000004001c7947 */ /* 0x000fec0003800000 */
.L_x_9952:
        /* <DEDUP_REMOVED lines=38> */
.L_x_9961:
        /* <DEDUP_REMOVED lines=33> */
.L_x_9957:
        /* <DEDUP_REMOVED lines=13> */
.L_x_9962:
        /* <DEDUP_REMOVED lines=36> */
.L_x_9964:
        /* <DEDUP_REMOVED lines=33> */
.L_x_9963:
        /* <DEDUP_REMOVED lines=27> */
.L_x_9967:
        /* <DEDUP_REMOVED lines=9> */
.L_x_9968:
        /* <DEDUP_REMOVED lines=9> */
.L_x_9969:
        /* <DEDUP_REMOVED lines=9> */
.L_x_9966:
[----:B------:R-:W-:Y:S05]  /*2ce0*/  @!P3 BRA `(.L_x_9970) ;  /* 0x000000000020b947 */ /* 0x000fea0003800000 */
[----:B0-----:R-:W-:Y:S01]  /*2cf0*/  FFMA.FTZ R181, R11, R184, R187 ;  /* 0x000000b80bb57223 */ /* 0x001fe200000100bb */
[----:B------:R-:W-:-:S03]  /*2d00*/  ISETP.GT.AND P4, PT, R2, RZ, PT ;  /* 0x000000ff0200720c */ /* 0x000fc60003f84270 */
[----:B------:R-:W-:-:S04]  /*2d10*/  FADD.FTZ R181, R16, -R181 ;  /* 0x800000b510b57221 */ /* 0x000fc80000010000 */
[----:B------:R-:W-:-:S05]  /*2d20*/  FMUL.FTZ R181, R4, R181 ;  /* 0x000000b504b57220 */ /* 0x000fca0000410000 */
[----:B------:R-:W-:-:S05]  /*2d30*/  FSEL R181, R181, RZ, P4 ;  /* 0x000000ffb5b57208 */ /* 0x000fca0002000000 */
[----:B------:R-:W-:-:S04]  /*2d40*/  FMUL.FTZ R181, R181, UR16 ;  /* 0x00000010b5b57c20 */ /* 0x000fc80008410000 */
[-C--:B-----5:R-:W-:Y:S01]  /*2d50*/  FFMA.FTZ R156, R164, R181.reuse, R156 ;  /* 0x000000b5a49c7223 */ /* 0x0a0fe2000001009c */
[----:B------:R-:W-:-:S07]  /*2d60*/  FMUL.FTZ R168, R48, R181 ;  /* 0x000000b530a87220 */ /* 0x000fce0000410000 */
.L_x_9970:
        /* <DEDUP_REMOVED lines=9> */
.L_x_9971:
        /* <DEDUP_REMOVED lines=9> */
.L_x_9972:
        /* <DEDUP_REMOVED lines=9> */
.L_x_9965:
        /* <DEDUP_REMOVED lines=13> */
.L_x_9973:
        /* <DEDUP_REMOVED lines=36> */
.L_x_9975:
        /* <DEDUP_REMOVED lines=33> */
.L_x_9974:
        /* <DEDUP_REMOVED lines=27> */
.L_x_9978:
        /* <DEDUP_REMOVED lines=9> */
.L_x_9979:
        /* <DEDUP_REMOVED lines=9> */
.L_x_9980:
        /* <DEDUP_REMOVED lines=9> */
.L_x_9977:
        /* <DEDUP_REMOVED lines=9> */
.L_x_9981:
        /* <DEDUP_REMOVED lines=9> */
.L_x_9982:
        /* <DEDUP_REMOVED lines=9> */
.L_x_9983:
        /* <DEDUP_REMOVED lines=9> */
.L_x_9976:
        /* <DEDUP_REMOVED lines=13> */
.L_x_9984:
        /* <DEDUP_REMOVED lines=36> */
.L_x_9986:
        /* <DEDUP_REMOVED lines=33> */
.L_x_9985:
        /* <DEDUP_REMOVED lines=27> */
.L_x_9989:
        /* <DEDUP_REMOVED lines=9> */
.L_x_9990:
        /* <DEDUP_REMOVED lines=9> */
.L_x_9991:
        /* <DEDUP_REMOVED lines=9> */
.L_x_9988:
        /* <DEDUP_REMOVED lines=9> */
.L_x_9992:
        /* <DEDUP_REMOVED lines=9> */
.L_x_9993:
        /* <DEDUP_REMOVED lines=9> */
.L_x_9994:
        /* <DEDUP_REMOVED lines=9> */
.L_x_9987:
        /* <DEDUP_REMOVED lines=13> */
.L_x_9995:
        /* <DEDUP_REMOVED lines=36> */
.L_x_9997:
        /* <DEDUP_REMOVED lines=33> */
.L_x_9996:
        /* <DEDUP_REMOVED lines=27> */
.L_x_10000:
        /* <DEDUP_REMOVED lines=9> */
.L_x_10001:
        /* <DEDUP_REMOVED lines=9> */
.L_x_10002:
        /* <DEDUP_REMOVED lines=9> */
.L_x_9999:
        /* <DEDUP_REMOVED lines=9> */
.L_x_10003:
        /* <DEDUP_REMOVED lines=9> */
.L_x_10004:
        /* <DEDUP_REMOVED lines=9> */
.L_x_10005:
        /* <DEDUP_REMOVED lines=9> */
.L_x_9998:
        /* <DEDUP_REMOVED lines=13> */
.L_x_10006:
        /* <DEDUP_REMOVED lines=11> */
[----:B------:R-:W-:Y:S01]  /*50e0*/  @P2 FADD.FTZ R187, R206, -R187 ;  /* 0x800000bbcebb2221 */ /* 0x000fe20000010000 */
        /* <DEDUP_REMOVED lines=24> */
.L_x_10008:
[----:B0-----:R-:W0:Y:S01]  /*5270*/  @P3 LDC R183, c[0x0][0x40c] ;  /* 0x00010300ffb73b82 */ /* 0x001e220000000800 */
        /* <DEDUP_REMOVED lines=32> */
.L_x_10007:
        /* <DEDUP_REMOVED lines=23> */
.L_x_10011:
        /* <DEDUP_REMOVED lines=9> */
.L_x_10012:
        /* <DEDUP_REMOVED lines=9> */
.L_x_10013:
[----:B------:R-:W-:Y:S02]  /*5710*/  FSEL R175, R174, RZ, P0 ;  /* 0x000000ffaeaf7208 */ /* 0x000fe40000000000 */
[----:B------:R-:W-:Y:S02]  /*5720*/  FSEL R174, R180, RZ, P0 ;  /* 0x000000ffb4ae7208 */ /* 0x000fe40000000000 */
[----:B------:R-:W-:Y:S02]  /*5730*/  FSEL R173, R181, RZ, P0 ;  /* 0x000000ffb5ad7208 */ /* 0x000fe40000000000 */
[----:B------:R-:W-:Y:S01]  /*5740*/  FSEL R172, R183, RZ, P0 ;  /* 0x000000ffb7ac7208 */ /* 0x000fe20000000000 */
[----:B------:R-:W-:Y:S06]  /*5750*/  @!P3 BRA `(.L_x_10009) ;  /* 0x0000000000a0b947 */ /* 0x000fec0003800000 */
[----:B------:R-:W-:-:S04]  /*5760*/  FMUL.FTZ R2, R175, UR16 ;  /* 0x00000010af027c20 */ /* 0x000fc80008410000 */
[-C--:B-----5:R-:W-:Y:S01]  /*5770*/  FFMA.FTZ R143, R167, R2.reuse, R143 ;  /* 0x00000002a78f7223 */ /* 0x0a0fe2000001008f */
[----:B------:R-:W-:Y:S01]  /*5780*/  FMUL.FTZ R171, R67, R2 ;  /* 0x0000000243ab7220 */ /* 0x000fe20000410000 */
[----:B------:R-:W-:Y:S06]  /*5790*/  BRA `(.L_x_10009) ;  /* 0x0000000000907947 */ /* 0x000fec0003800000 */
.L_x_10010:
[----:B0-----:R-:W0:Y:S01]  /*57a0*/  @P3 LDC R183, c[0x0][0x40c] ;  /* 0x00010300ffb73b82 */ /* 0x001e220000000800 */
        /* <DEDUP_REMOVED lines=15> */
.L_x_10014:
        /* <DEDUP_REMOVED lines=9> */
.L_x_10015:
        /* <DEDUP_REMOVED lines=9> */
.L_x_10016:
[-C--:B-----5:R-:W-:Y:S01]  /*59c0*/  @P3 FFMA.FTZ R143, R167, R180.reuse, R143 ;  /* 0x000000b4a78f3223 */ /* 0x0a0fe2000001008f */
[----:B------:R-:W-:-:S07]  /*59d0*/  @P3 FMUL.FTZ R171, R67, R180 ;  /* 0x000000b443ab3220 */ /* 0x000fce0000410000 */
.L_x_10009:
        /* <DEDUP_REMOVED lines=12> */
.L_x_9947:
        /* <DEDUP_REMOVED lines=29> */
.L_x_10018:
        /* <DEDUP_REMOVED lines=9> */
.L_x_10841:


//--------------------- .text._ZN10layer_norm13ln_bwd_kernelINS_13Kernel_traitsIfffffjLj3072ELj1ELj1ELj4ELj16ENS_18Kernel_traits_baseILj3072EfffffjLj128EEEEELb1ELb0ELb0ELb0EEEvNS_9BwdParamsE --------------------------
	.section	.text._ZN10layer_norm13ln_bwd_kernelINS_13Kernel_traitsIfffffjLj3072ELj1ELj1ELj4ELj16ENS_18Kernel_traits_baseILj3072EfffffjLj128EEEEELb1ELb0ELb0ELb0EEEvNS_9BwdParamsE,"ax",@progbits
	.align	128
        .global         _ZN10layer_norm13ln_bwd_kernelINS_13Kernel_traitsIfffffjLj3072ELj1ELj1ELj4ELj16ENS_18Kernel_traits_baseILj3072EfffffjLj128EEEEELb1ELb0ELb0ELb0EEEvNS_9BwdParamsE
        .type           _ZN10layer_norm13ln_bwd_kernelINS_13Kernel_traitsIfffffjLj3072ELj1ELj1ELj4ELj16ENS_18Kernel_traits_baseILj3072EfffffjLj128EEEEELb1ELb0ELb0ELb0EEEvNS_9BwdParamsE,@function
        .size           _ZN10layer_norm13ln_bwd_kernelINS_13Kernel_traitsIfffffjLj3072ELj1ELj1ELj4ELj16ENS_18Kernel_traits_baseILj3072EfffffjLj128EEEEELb1ELb0ELb0ELb0EEEvNS_9BwdParamsE,(.L_x_10842 - _ZN10layer_norm13ln_bwd_kernelINS_13Kernel_traitsIfffffjLj3072ELj1ELj1ELj4ELj16ENS_18Kernel_traits_baseILj3072EfffffjLj128EEEEELb1ELb0ELb0ELb0EEEvNS_9BwdParamsE)
        .other          _ZN10layer_norm13ln_bwd_kernelINS_13Kernel_traitsIfffffjLj3072ELj1ELj1ELj4ELj16ENS_18Kernel_traits_baseILj3072EfffffjLj128EEEEELb1ELb0ELb0ELb0EEEvNS_9BwdParamsE,@"STO_CUDA_ENTRY STV_DEFAULT"
_ZN10layer_norm13ln_bwd_kernelINS_13Kernel_traitsIfffffjLj3072ELj1ELj1ELj4ELj16ENS_18Kernel_traits_baseILj3072EfffffjLj128EEEEELb1ELb0ELb0ELb0EEEvNS_9BwdParamsE:
.text._ZN10layer_norm13ln_bwd_kernelINS_13Kernel_traitsIfffffjLj3072ELj1ELj1ELj4ELj16ENS_18Kernel_traits_baseILj3072EfffffjLj128EEEEELb1ELb0ELb0ELb0EEEvNS_9BwdParamsE:
        /* <DEDUP_REMOVED lines=104> */
.L_x_10080:
[----:B-1----:R-:W1:Y:S01]  /*0680*/  @UP0 LDCU.64 UR4, c[0x0][0x3e0] ;  /* 0x00007c00ff0407ac */ /* 0x002e620008000a00 */
[----:B------:R-:W-:Y:S01]  /*0690*/  PLOP3.LUT P0, PT, PT, PT, UP0, 0x80, 0x8 ;  /* 0x000000000008781c */ /* 0x000fe20003f0f008 */
[----:B0-----:R-:W-:Y:S02]  /*06a0*/  UIMAD.WIDE UR12, UR7, 0x4, UR8 ;  /* 0x00000004070c78a5 */ /* 0x001fe4000f8e0208 */
[----:B------:R-:W-:-:S04]  /*06b0*/  UIMAD.WIDE UR14, UR7, 0x4, UR10 ;  /* 0x00000004070e78a5 */ /* 0x000fc8000f8e020a */
[----:B------:R-:W-:Y:S02]  /*06c0*/  MOV R124, UR12 ;  /* 0x0000000c007c7c02 */ /* 0x000fe40008000f00 */
[----:B------:R-:W-:Y:S01]  /*06d0*/  MOV R125, UR13 ;  /* 0x0000000d007d7c02 */ /* 0x000fe20008000f00 */
[----:B-1----:R-:W-:Y:S01]  /*06e0*/  @UP0 UIMAD.WIDE UR4, UR7, 0x4, UR4 ;  /* 0x00000004070408a5 */ /* 0x002fe2000f8e0204 */
[----:B--234-:R-:W-:-:S03]  /*06f0*/  MOV R122, UR14 ;  /* 0x0000000e007a7c02 */ /* 0x01cfc60008000f00 */
[----:B------:R-:W3:Y:S01]  /*0700*/  LDG.E R124, desc[UR16][R124.64] ;  /* 0x000000107c7c7981 */ /* 0x000ee2000c1e1900 */
[----:B------:R-:W-:Y:S02]  /*0710*/  MOV R123, UR15 ;  /* 0x0000000f007b7c02 */ /* 0x000fe40008000f00 */
[----:B------:R-:W-:Y:S02]  /*0720*/  MOV R120, UR4 ;  /* 0x0000000400787c02 */ /* 0x000fe40008000f00 */
[----:B------:R-:W-:Y:S01]  /*0730*/  MOV R121, UR5 ;  /* 0x0000000500797c02 */ /* 0x000fe20008000f00 */
[----:B------:R-:W4:Y:S04]  /*0740*/  LDG.E R122, desc[UR16][R122.64] ;  /* 0x000000107a7a7981 */ /* 0x000f28000c1e1900 */
[----:B------:R-:W4:Y:S01]  /*0750*/  @P0 LDG.E R120, desc[UR16][R120.64] ;  /* 0x0000001078780981 */ /* 0x000f22000c1e1900 */
[----:B------:R-:W-:Y:S01]  /*0760*/  UIMAD UR4, UR7, UR6, URZ ;  /* 0x00000006070472a4 */ /* 0x000fe2000f8e02ff */
[----:B------:R-:W-:Y:S01]  /*0770*/  PLOP3.LUT P0, PT, PT, PT, UP0, 0x80, 0x8 ;  /* 0x000000000008781c */ /* 0x000fe20003f0f008 */
[----:B------:R-:W-:Y:S01]  /*0780*/  UMOV UR12, 0x3f800000 ;  /* 0x3f800000000c7882 */ /* 0x000fe20000000000 */
[----:B------:R-:W0:Y:S01]  /*0790*/  S2R R9, SR_TID.X ;  /* 0x0000000000097919 */ /* 0x000e220000002100 */
[----:B------:R-:W-:Y:S01]  /*07a0*/  USHF.R.S32.HI UR5, URZ, 0x1f, UR4 ;  /* 0x0000001fff057899 */ /* 0x000fe20008011404 */
[C---:B------:R-:W-:Y:S01]  /*07b0*/  ISETP.GE.U32.AND P5, PT, R8.reuse, 0x80, PT ;  /* 0x000000800800780c */ /* 0x040fe20003fa6070 */
[----:B------:R-:W-:Y:S01]  /*07c0*/  BSSY.RECONVERGENT B0, `(.L_x_10020) ;  /* 0x000003d000007945 */ /* 0x000fe20003800200 */
[----:B--2---:R-:W-:Y:S01]  /*07d0*/  ISETP.NE.AND P6, PT, RZ, UR18, PT ;  /* 0x00000012ff007c0c */ /* 0x004fe2000bfc5270 */
[----:B------:R-:W-:Y:S01]  /*07e0*/  ULEA.HI UR5, UR5, UR4, URZ, 0x2 ;  /* 0x0000000405057291 */ /* 0x000fe2000f8f10ff */
[----:B------:R-:W-:Y:S01]  /*07f0*/  HFMA2 R167, -RZ, RZ, 0, 0 ;  /* 0x00000000ffa77431 */ /* 0x000fe200000001ff */
[----:B------:R-:W-:-:S02]  /*0800*/  ISETP.GE.U32.AND P1, PT, R8, 0x100, PT ;  /* 0x000001000800780c */ /* 0x000fc40003f26070 */
[C---:B------:R-:W-:Y:S02]  /*0810*/  ISETP.GE.U32.AND P2, PT, R8.reuse, 0x180, PT ;  /* 0x000001800800780c */ /* 0x040fe40003f46070 */
[----:B------:R-:W-:Y:S02]  /*0820*/  MOV R166, UR5 ;  /* 0x0000000500a67c02 */ /* 0x000fe40008000f00 */
[C---:B------:R-:W-:Y:S02]  /*0830*/  ISETP.GE.U32.AND P3, PT, R8.reuse, 0x200, PT ;  /* 0x000002000800780c */ /* 0x040fe40003f66070 */
[----:B------:R-:W-:Y:S02]  /*0840*/  ISETP.GE.U32.AND P4, PT, R8, 0x280, PT ;  /* 0x000002800800780c */ /* 0x000fe40003f86070 */
[----:B------:R-:W-:Y:S02]  /*0850*/  MOV R168, RZ ;  /* 0x000000ff00a87202 */ /* 0x000fe40000000f00 */
[----:B0-----:R-:W-:-:S04]  /*0860*/  LEA.HI.SX32 R166, R166, R9, 0x1e ;  /* 0x00000009a6a67211 */ /* 0x001fc800078ff2ff */
[----:B------:R-:W-:Y:S02]  /*0870*/  MOV R169, R166 ;  /* 0x000000a600a97202 */ /* 0x000fe40000000f00 */
[----:B---3--:R-:W-:-:S04]  /*0880*/  FSEL R0, R124, RZ, !P6 ;  /* 0x000000ff7c007208 */ /* 0x008fc80007000000 */
[----:B------:R-:W-:Y:S02]  /*0890*/  R2UR UR14, R0 ;  /* 0x00000000000e72ca */ /* 0x000fe400000e0000 */
[----:B------:R-:W-:Y:S02]  /*08a0*/  P2R R0, PR, RZ, 0x20 ;  /* 0x00000020ff007803 */ /* 0x000fe40000000000 */
[----:B----4-:R-:W-:Y:S02]  /*08b0*/  R2UR UR13, R122 ;  /* 0x000000007a0d72ca */ /* 0x010fe400000e0000 */
[----:B------:R-:W-:Y:S01]  /*08c0*/  @P0 R2UR UR12, R120 ;  /* 0x00000000780c02ca */ /* 0x000fe200000e0000 */
        /* <DEDUP_REMOVED lines=13> */
[----:B0-----:R-:W-:-:S05]  /*09a0*/  @P0 IMAD.WIDE.U32 R168, R166, 0x10, R168 ;  /* 0x00000010a6a80825 */ /* 0x001fca00078e00a8 */
[----:B------:R0:W5:Y:S02]  /*09b0*/  @P0 LDG.E.128 R88, desc[UR16][R168.64] ;  /* 0x00000010a8580981 */ /* 0x000164000c1e1d00 */
[----:B0-----:R-:W-:Y:S01]  /*09c0*/  IADD3 R169, PT, PT, R166, 0x80, RZ ;  /* 0x00000080a6a97810 */ /* 0x001fe20007ffe0ff */
        /* <DEDUP_REMOVED lines=8> */
[----:B------:R-:W-:Y:S01]  /*0a50*/  FADD.FTZ R120, RZ, R142 ;  /* 0x0000008eff787221 */ /* 0x000fe20000010000 */
[----:B------:R-:W-:Y:S01]  /*0a60*/  FFMA.FTZ R121, R131, R142, RZ ;  /* 0x0000008e83797223 */ /* 0x000fe200000100ff */
[----:B------:R-:W-:Y:S01]  /*0a70*/  FMUL.FTZ R162, R123, UR13 ;  /* 0x0000000d7ba27c20 */ /* 0x000fe20008410000 */
        /* <DEDUP_REMOVED lines=17> */
.L_x_10021:
[----:B------:R-:W-:Y:S05]  /*0b90*/  BSYNC.RECONVERGENT B0 ;  /* 0x0000000000007941 */ /* 0x000fea0003800200 */
.L_x_10020:
[----:B------:R-:W-:Y:S04]  /*0ba0*/  BSSY.RECONVERGENT B0, `(.L_x_10022) ;  /* 0x000002d000007945 */ /* 0x000fe80003800200 */
[----:B------:R-:W-:Y:S05]  /*0bb0*/  @!P1 BRA `(.L_x_10023) ;  /* 0x0000000000ac9947 */ /* 0x000fea0003800000 */
[----:B------:R-:W-:Y:S01]  /*0bc0*/  ISETP.NE.U32.AND P0, PT, RZ, UR20, PT ;  /* 0x00000014ff007c0c */ /* 0x000fe2000bf05070 */
[----:B------:R-:W0:Y:S03]  /*0bd0*/  LDC.64 R122, c[0x0][0x3b0] ;  /* 0x0000ec00ff7a7b82 */ /* 0x000e260000000a00 */
[----:B------:R-:W-:-:S05]  /*0be0*/  ISETP.NE.AND.EX P0, PT, RZ, UR21, PT, P0 ;  /* 0x00000015ff007c0c */ /* 0x000fca000bf05300 */
[----:B------:R-:W1:Y:S08]  /*0bf0*/  LDC.64 R124, c[0x0][0x3a8] ;  /* 0x0000ea00ff7c7b82 */ /* 0x000e700000000a00 */
[----:B------:R-:W2:Y:S08]  /*0c00*/  LDC.64 R120, c[0x0][0x428] ;  /* 0x00010a00ff787b82 */ /* 0x000eb00000000a00 */
[----:B------:R-:W3:Y:S01]  /*0c10*/  @P0 LDC.64 R126, c[0x0][0x438] ;  /* 0x00010e00ff7e0b82 */ /* 0x000ee20000000a00 */
[----:B0-----:R-:W-:-:S05]  /*0c20*/  IMAD.WIDE.U32 R170, R169, 0x4, R122 ;  /* 0x00000004a9aa7825 */ /* 0x001fca00078e007a */
[----:B------:R0:W5:Y:S01]  /*0c30*/  LDG.E R6, desc[UR16][R170.64] ;  /* 0x00000010aa067981 */ /* 0x000162000c1e1900 */
[----:B-1----:R-:W-:-:S04]  /*0c40*/  IMAD.WIDE.U32 R122, R169, 0x10, R124 ;  /* 0x00000010a97a7825 */ /* 0x002fc800078e007c */
[C---:B--2---:R-:W-:Y:S02]  /*0c50*/  IMAD.WIDE.U32 R124, R169.reuse, 0x10, R120 ;  /* 0x00000010a97c7825 */ /* 0x044fe400078e0078 */
[----:B------:R-:W2:Y:S02]  /*0c60*/  LDG.E.128 R120, desc[UR16][R122.64] ;  /* 0x000000107a787981 */ /* 0x000ea4000c1e1d00 */
[C---:B---3--:R-:W-:Y:S02]  /*0c70*/  @P0 IMAD.WIDE.U32 R172, R169.reuse, 0x10, R126 ;  /* 0x00000010a9ac0825 */ /* 0x048fe400078e007e */
[----:B------:R-:W3:Y:S04]  /*0c80*/  LDG.E.128 R124, desc[UR16][R124.64] ;  /* 0x000000107c7c7981 */ /* 0x000ee8000c1e1d00 */
[----:B------:R0:W5:Y:S01]  /*0c90*/  @P0 LDG.E.128 R92, desc[UR16][R172.64] ;  /* 0x00000010ac5c0981 */ /* 0x000162000c1e1d00 */
[----:B------:R-:W-:Y:S01]  /*0ca0*/  IADD3 R169, PT, PT, R169, 0x80, RZ ;  /* 0x00000080a9a97810 */ /* 0x000fe20007ffe0ff */
[----:B--2---:R-:W-:Y:S01]  /*0cb0*/  FADD.FTZ R120, R120, -UR14 ;  /* 0x8000000e78787e21 */ /* 0x004fe20008010000 */
[----:B------:R-:W-:-:S03]  /*0cc0*/  FADD.FTZ R121, R121, -UR14 ;  /* 0x8000000e79797e21 */ /* 0x000fc60008010000 */
[----:B------:R-:W-:Y:S01]  /*0cd0*/  FMUL.FTZ R129, R120, UR13 ;  /* 0x0000000d78817c20 */ /* 0x000fe20008410000 */
[----:B---3-5:R-:W-:Y:S01]  /*0ce0*/  FMUL.FTZ R140, R24, R124 ;  /* 0x0000007c188c7220 */ /* 0x028fe20000410000 */
[----:B------:R-:W-:Y:S01]  /*0cf0*/  FMUL.FTZ R130, R121, UR13 ;  /* 0x0000000d79827c20 */ /* 0x000fe20008410000 */
[----:B------:R-:W-:Y:S01]  /*0d00*/  FMUL.FTZ R151, R25, R125 ;  /* 0x0000007d19977220 */ /* 0x000fe20000410000 */
[----:B------:R-:W-:Y:S01]  /*0d10*/  FADD.FTZ R139, R122, -UR14 ;  /* 0x8000000e7a8b7e21 */ /* 0x000fe20008010000 */
[----:B------:R-:W-:Y:S01]  /*0d20*/  FADD.FTZ R120, R167, R140 ;  /* 0x0000008ca7787221 */ /* 0x000fe20000010000 */
[----:B------:R-:W-:Y:S01]  /*0d30*/  FFMA.FTZ R121, R129, R140, R168 ;  /* 0x0000008c81797223 */ /* 0x000fe200000100a8 */
[----:B------:R-:W-:Y:S01]  /*0d40*/  FADD.FTZ R158, R123, -UR14 ;  /* 0x8000000e7b9e7e21 */ /* 0x000fe20008010000 */
[----:B------:R-:W-:Y:S01]  /*0d50*/  FMUL.FTZ R139, R139, UR13 ;  /* 0x0000000d8b8b7c20 */ /* 0x000fe20008410000 */
[----:B------:R-:W-:Y:S01]  /*0d60*/  FADD.FTZ R123, R120, R151 ;  /* 0x00000097787b7221 */ /* 0x000fe20000010000 */
[----:B------:R-:W-:Y:S01]  /*0d70*/  FMUL.FTZ R160, R26, R126 ;  /* 0x0000007e1aa07220 */ /* 0x000fe20000410000 */
        /* <DEDUP_REMOVED lines=15> */
.L_x_10023:
[----:B------:R-:W-:Y:S05]  /*0e70*/  BSYNC.RECONVERGENT B0 ;  /* 0x0000000000007941 */ /* 0x000fea0003800200 */
.L_x_10022:
[----:B------:R-:W-:Y:S04]  /*0e80*/  BSSY.RECONVERGENT B0, `(.L_x_10024) ;  /* 0x000002d000007945 */ /* 0x000fe80003800200 */
[----:B------:R-:W-:Y:S05]  /*0e90*/  @!P2 BRA `(.L_x_10025) ;  /* 0x0000000000aca947 */ /* 0x000fea0003800000 */
[----:B------:R-:W-:Y:S01]  /*0ea0*/  ISETP.NE.U32.AND P0, PT, RZ, UR20, PT ;  /* 0x00000014ff007c0c */ /* 0x000fe2000bf05070 */
[----:B------:R-:W0:Y:S03]  /*0eb0*/  LDC.64 R18, c[0x0][0x3a8] ;  /* 0x0000ea00ff127b82 */ /* 0x000e260000000a00 */
[----:B------:R-:W-:-:S05]  /*0ec0*/  ISETP.NE.AND.EX P0, PT, RZ, UR21, PT, P0 ;  /* 0x00000015ff007c0c */ /* 0x000fca000bf05300 */
[----:B------:R-:W1:Y:S08]  /*0ed0*/  LDC.64 R120, c[0x0][0x428] ;  /* 0x00010a00ff787b82 */ /* 0x000e700000000a00 */
[----:B------:R-:W2:Y:S01]  /*0ee0*/  @P0 LDC.64 R16, c[0x0][0x438] ;  /* 0x00010e00ff100b82 */ /* 0x000ea20000000a00 */
[----:B0-----:R-:W-:-:S07]  /*0ef0*/  IMAD.WIDE.U32 R18, R169, 0x10, R18 ;  /* 0x00000010a9127825 */ /* 0x001fce00078e0012 */
[----:B------:R-:W0:Y:S01]  /*0f00*/  LDC.64 R124, c[0x0][0x3b0] ;  /* 0x0000ec00ff7c7b82 */ /* 0x000e220000000a00 */
[----:B-1----:R-:W-:-:S06]  /*0f10*/  IMAD.WIDE.U32 R120, R169, 0x10, R120 ;  /* 0x00000010a9787825 */ /* 0x002fcc00078e0078 */
[----:B------:R-:W3:Y:S01]  /*0f20*/  LDG.E.128 R120, desc[UR16][R120.64] ;  /* 0x0000001078787981 */ /* 0x000ee2000c1e1d00 */
[----:B--2---:R-:W-:-:S03]  /*0f30*/  @P0 IMAD.WIDE.U32 R126, R169, 0x10, R16 ;  /* 0x00000010a97e0825 */ /* 0x004fc600078e0010 */
[----:B------:R-:W2:Y:S04]  /*0f40*/  LDG.E.128 R16, desc[UR16][R18.64] ;  /* 0x0000001012107981 */ /* 0x000ea8000c1e1d00 */
[----:B------:R1:W5:Y:S01]  /*0f50*/  @P0 LDG.E.128 R104, desc[UR16][R126.64] ;  /* 0x000000107e680981 */ /* 0x000362000c1e1d00 */
[----:B0-----:R-:W-:-:S05]  /*0f60*/  IMAD.WIDE.U32 R124, R169, 0x4, R124 ;  /* 0x00000004a97c7825 */ /* 0x001fca00078e007c */
[----:B------:R0:W5:Y:S01]  /*0f70*/  LDG.E R5, desc[UR16][R124.64] ;  /* 0x000000107c057981 */ /* 0x000162000c1e1900 */
[----:B------:R-:W-:Y:S01]  /*0f80*/  IADD3 R169, PT, PT, R169, 0x80, RZ ;  /* 0x00000080a9a97810 */ /* 0x000fe20007ffe0ff */
[----:B--2---:R-:W-:Y:S01]  /*0f90*/  FADD.FTZ R16, R16, -UR14 ;  /* 0x8000000e10107e21 */ /* 0x004fe20008010000 */
[----:B------:R-:W-:Y:S01]  /*0fa0*/  FADD.FTZ R14, R17, -UR14 ;  /* 0x8000000e110e7e21 */ /* 0x000fe20008010000 */
[----:B------:R-:W-:Y:S02]  /*0fb0*/  FADD.FTZ R149, R18, -UR14 ;  /* 0x8000000e12957e21 */ /* 0x000fe40008010000 */
[----:B------:R-:W-:Y:S01]  /*0fc0*/  FMUL.FTZ R17, R16, UR13 ;  /* 0x0000000d10117c20 */ /* 0x000fe20008410000 */
[----:B------:R-:W-:Y:S01]  /*0fd0*/  FMUL.FTZ R14, R14, UR13 ;  /* 0x0000000d0e0e7c20 */ /* 0x000fe20008410000 */
[----:B---3-5:R-:W-:Y:S01]  /*0fe0*/  FMUL.FTZ R16, R28, R120 ;  /* 0x000000781c107220 */ /* 0x028fe20000410000 */
[----:B-1----:R-:W-:Y:S01]  /*0ff0*/  FADD.FTZ R126, R19, -UR14 ;  /* 0x8000000e137e7e21 */ /* 0x002fe20008010000 */
[----:B------:R-:W-:Y:S01]  /*1000*/  FADD.FTZ R72, R72, R120 ;  /* 0x0000007848487221 */ /* 0x000fe20000010000 */
[----:B------:R-:W-:Y:S01]  /*1010*/  FFMA.FTZ R52, R120, R17, R52 ;  /* 0x0000001178347223 */ /* 0x000fe20000010034 */
[----:B------:R-:W-:Y:S01]  /*1020*/  FMUL.FTZ R19, R149, UR13 ;  /* 0x0000000d95137c20 */ /* 0x000fe20008410000 */
[----:B------:R-:W-:Y:S01]  /*1030*/  FADD.FTZ R73, R73, R121 ;  /* 0x0000007949497221 */ /* 0x000fe20000010000 */
[----:B------:R-:W-:Y:S01]  /*1040*/  FFMA.FTZ R53, R121, R14, R53 ;  /* 0x0000000e79357223 */ /* 0x000fe20000010035 */
[----:B------:R-:W-:Y:S01]  /*1050*/  FMUL.FTZ R149, R29, R121 ;  /* 0x000000791d957220 */ /* 0x000fe20000410000 */
[----:B------:R-:W-:Y:S01]  /*1060*/  FADD.FTZ R120, R167, R16 ;  /* 0x00000010a7787221 */ /* 0x000fe20000010000 */
[----:B------:R-:W-:Y:S01]  /*1070*/  FFMA.FTZ R121, R17, R16, R168 ;  /* 0x0000001011797223 */ /* 0x000fe200000100a8 */
[----:B------:R-:W-:-:S02]  /*1080*/  FMUL.FTZ R156, R30, R122 ;  /* 0x0000007a1e9c7220 */ /* 0x000fc40000410000 */
[----:B0-----:R-:W-:Y:S01]  /*1090*/  FADD.FTZ R125, R120, R149 ;  /* 0x00000095787d7221 */ /* 0x001fe20000010000 */
        /* <DEDUP_REMOVED lines=11> */
.L_x_10025:
[----:B------:R-:W-:Y:S05]  /*1150*/  BSYNC.RECONVERGENT B0 ;  /* 0x0000000000007941 */ /* 0x000fea0003800200 */
.L_x_10024:
        /* <DEDUP_REMOVED lines=13> */
[----:B------:R-:W5:Y:S01]  /*1230*/  @P0 LDG.E.128 R108, desc[UR16][R170.64] ;  /* 0x00000010aa6c0981 */ /* 0x000f62000c1e1d00 */
[----:B0-----:R-:W-:-:S05]  /*1240*/  IMAD.WIDE.U32 R146, R169, 0x4, R146 ;  /* 0x00000004a9927825 */ /* 0x001fca00078e0092 */
[----:B------:R0:W5:Y:S01]  /*1250*/  LDG.E R4, desc[UR16][R146.64] ;  /* 0x0000001092047981 */ /* 0x000162000c1e1900 */
[----:B------:R-:W-:Y:S01]  /*1260*/  IADD3 R169, PT, PT, R169, 0x80, RZ ;  /* 0x00000080a9a97810 */ /* 0x000fe20007ffe0ff */
[----:B---3-5:R-:W-:Y:S01]  /*1270*/  FMUL.FTZ R138, R32, R124 ;  /* 0x0000007c208a7220 */ /* 0x028fe20000410000 */
[----:B--2---:R-:W-:Y:S01]  /*1280*/  FADD.FTZ R15, R120, -UR14 ;  /* 0x8000000e780f7e21 */ /* 0x004fe20008010000 */
[----:B------:R-:W-:Y:S01]  /*1290*/  FADD.FTZ R12, R121, -UR14 ;  /* 0x8000000e790c7e21 */ /* 0x000fe20008010000 */
[----:B------:R-:W-:Y:S02]  /*12a0*/  FADD.FTZ R123, R123, -UR14 ;  /* 0x8000000e7b7b7e21 */ /* 0x000fe40008010000 */
[----:B------:R-:W-:Y:S01]  /*12b0*/  FMUL.FTZ R15, R15, UR13 ;  /* 0x0000000d0f0f7c20 */ /* 0x000fe20008410000 */
[----:B0-----:R-:W-:Y:S01]  /*12c0*/  FMUL.FTZ R147, R33, R125 ;  /* 0x0000007d21937220 */ /* 0x001fe20000410000 */
[----:B------:R-:W-:Y:S01]  /*12d0*/  FADD.FTZ R120, R167, R138 ;  /* 0x0000008aa7787221 */ /* 0x000fe20000010000 */
[----:B------:R-:W-:Y:S01]  /*12e0*/  FADD.FTZ R122, R122, -UR14 ;  /* 0x8000000e7a7a7e21 */ /* 0x000fe20008010000 */
[----:B------:R-:W-:Y:S01]  /*12f0*/  FMUL.FTZ R12, R12, UR13 ;  /* 0x0000000d0c0c7c20 */ /* 0x000fe20008410000 */
[----:B------:R-:W-:Y:S01]  /*1300*/  FFMA.FTZ R121, R15, R138, R168 ;  /* 0x0000008a0f797223 */ /* 0x000fe200000100a8 */
[----:B------:R-:W-:Y:S01]  /*1310*/  FMUL.FTZ R146, R123, UR13 ;  /* 0x0000000d7b927c20 */ /* 0x000fe20008410000 */
[----:B------:R-:W-:Y:S01]  /*1320*/  FADD.FTZ R123, R120, R147 ;  /* 0x00000093787b7221 */ /* 0x000fe20000010000 */
[----:B------:R-:W-:Y:S01]  /*1330*/  FMUL.FTZ R135, R122, UR13 ;  /* 0x0000000d7a877c20 */ /* 0x000fe20008410000 */
        /* <DEDUP_REMOVED lines=15> */
.L_x_10027:
[----:B------:R-:W-:Y:S05]  /*1430*/  BSYNC.RECONVERGENT B0 ;  /* 0x0000000000007941 */ /* 0x000fea0003800200 */
.L_x_10026:
        /* <DEDUP_REMOVED lines=45> */
.L_x_10029:
[----:B------:R-:W-:Y:S05]  /*1710*/  BSYNC.RECONVERGENT B0 ;  /* 0x0000000000007941 */ /* 0x000fea0003800200 */
.L_x_10028:
        /* <DEDUP_REMOVED lines=11> */
[----:B------:R0:W5:Y:S03]  /*17d0*/  @P0 LDG.E.128 R116, desc[UR16][R172.64] ;  /* 0x00000010ac740981 */ /* 0x000166000c1e1d00 */
[C---:B-1----:R-:W-:Y:S02]  /*17e0*/  IMAD.WIDE.U32 R170, R169.reuse, 0x4, R170 ;  /* 0x00000004a9aa7825 */ /* 0x042fe400078e00aa */
[----:B------:R-:W3:Y:S04]  /*17f0*/  LDG.E.128 R124, desc[UR16][R124.64] ;  /* 0x000000107c7c7981 */ /* 0x000ee8000c1e1d00 */
[----:B------:R0:W5:Y:S01]  /*1800*/  LDG.E R2, desc[UR16][R170.64] ;  /* 0x00000010aa027981 */ /* 0x000162000c1e1900 */
[----:B--2---:R-:W-:-:S06]  /*1810*/  IMAD.WIDE.U32 R120, R169, 0x10, R120 ;  /* 0x00000010a9787825 */ /* 0x004fcc00078e0078 */
[----:B------:R-:W2:Y:S01]  /*1820*/  LDG.E.128 R120, desc[UR16][R120.64] ;  /* 0x0000001078787981 */ /* 0x000ea2000c1e1d00 */
[----:B---3-5:R-:W-:Y:S01]  /*1830*/  FMUL.FTZ R134, R40, R124 ;  /* 0x0000007c28867220 */ /* 0x028fe20000410000 */
[----:B------:R-:W-:Y:S01]  /*1840*/  FMUL.FTZ R143, R41, R125 ;  /* 0x0000007d298f7220 */ /* 0x000fe20000410000 */
[----:B------:R-:W-:Y:S01]  /*1850*/  FMUL.FTZ R150, R42, R126 ;  /* 0x0000007e2a967220 */ /* 0x000fe20000410000 */
[----:B------:R-:W-:Y:S01]  /*1860*/  FMUL.FTZ R155, R43, R127 ;  /* 0x0000007f2b9b7220 */ /* 0x000fe20000410000 */
[----:B--2---:R-:W-:Y:S01]  /*1870*/  FADD.FTZ R11, R120, -UR14 ;  /* 0x8000000e780b7e21 */ /* 0x004fe20008010000 */
[----:B------:R-:W-:Y:S01]  /*1880*/  FADD.FTZ R128, R121, -UR14 ;  /* 0x8000000e79807e21 */ /* 0x000fe20008010000 */
[----:B------:R-:W-:Y:S02]  /*1890*/  FADD.FTZ R123, R123, -UR14 ;  /* 0x8000000e7b7b7e21 */ /* 0x000fe40008010000 */
[----:B------:R-:W-:Y:S01]  /*18a0*/  FMUL.FTZ R11, R11, UR13 ;  /* 0x0000000d0b0b7c20 */ /* 0x000fe20008410000 */
[----:B------:R-:W-:Y:S01]  /*18b0*/  FADD.FTZ R120, R167, R134 ;  /* 0x00000086a7787221 */ /* 0x000fe20000010000 */
[----:B------:R-:W-:Y:S01]  /*18c0*/  FADD.FTZ R122, R122, -UR14 ;  /* 0x8000000e7a7a7e21 */ /* 0x000fe20008010000 */
[----:B------:R-:W-:Y:S01]  /*18d0*/  FMUL.FTZ R128, R128, UR13 ;  /* 0x0000000d80807c20 */ /* 0x000fe20008410000 */
[----:B------:R-:W-:Y:S01]  /*18e0*/  FFMA.FTZ R121, R11, R134, R168 ;  /* 0x000000860b797223 */ /* 0x000fe200000100a8 */
[----:B------:R-:W-:Y:S01]  /*18f0*/  FMUL.FTZ R148, R123, UR13 ;  /* 0x0000000d7b947c20 */ /* 0x000fe20008410000 */
[----:B------:R-:W-:Y:S01]  /*1900*/  FADD.FTZ R123, R120, R143 ;  /* 0x0000008f787b7221 */ /* 0x000fe20000010000 */
[----:B------:R-:W-:Y:S01]  /*1910*/  FMUL.FTZ R137, R122, UR13 ;  /* 0x0000000d7a897c20 */ /* 0x000fe20008410000 */
        /* <DEDUP_REMOVED lines=13> */
.L_x_10031:
[----:B------:R-:W-:Y:S05]  /*19f0*/  BSYNC.RECONVERGENT B0 ;  /* 0x0000000000007941 */ /* 0x000fea0003800200 */
.L_x_10030:
        /* <DEDUP_REMOVED lines=31> */
.L_x_10033:
[----:B------:R-:W-:Y:S05]  /*1bf0*/  BSYNC.RECONVERGENT B0 ;  /* 0x0000000000007941 */ /* 0x000fea0003800200 */
.L_x_10032:
        /* <DEDUP_REMOVED lines=39> */
[----:B------:R-:W-:Y:S01]  /*1e70*/  LOP3.LUT P6, RZ, R7, 0xff, RZ, 0xc0, !PT ;  /* 0x000000ff07ff7812 */ /* 0x000fe200078cc0ff */
        /* <DEDUP_REMOVED lines=19> */
[----:B------:R-:W-:Y:S01]  /*1fb0*/  SEL R123, R126, RZ, P6 ;  /* 0x000000ff7e7b7207 */ /* 0x000fe20003000000 */
[----:B------:R-:W-:Y:S08]  /*1fc0*/  BRA `(.L_x_10039) ;  /* 0x0000000000707947 */ /* 0x000ff00003800000 */
.L_x_10038:
[--C-:B------:R-:W-:Y:S01]  /*1fd0*/  FFMA.FTZ R49, R131, UR4, R124.reuse ;  /* 0x0000000483317c23 */ /* 0x100fe2000801007c */
[--C-:B------:R-:W-:Y:S01]  /*1fe0*/  FFMA.FTZ R50, R132, UR4, R124.reuse ;  /* 0x0000000484327c23 */ /* 0x100fe2000801007c */
[----:B------:R-:W-:Y:S01]  /*1ff0*/  LOP3.LUT P6, RZ, R7, 0xff, RZ, 0xc0, !PT ;  /* 0x000000ff07ff7812 */ /* 0x000fe200078cc0ff */
        /* <DEDUP_REMOVED lines=25> */
.L_x_10039:
[----:B------:R-:W0:Y:S02]  /*2190*/  @P0 LDC.64 R126, c[0x0][0x478] ;  /* 0x00011e00ff7e0b82 */ /* 0x000e240000000a00 */
[----:B0-----:R-:W-:-:S06]  /*21a0*/  @P0 IMAD.WIDE.U32 R168, R166, 0x10, R126 ;  /* 0x00000010a6a80825 */ /* 0x001fcc00078e007e */
[----:B------:R-:W0:Y:S01]  /*21b0*/  LDC.64 R126, c[0x0][0x468] ;  /* 0x00011a00ff7e7b82 */ /* 0x000e220000000a00 */
[----:B------:R1:W-:Y:S01]  /*21c0*/  @P0 STG.E.128 desc[UR16][R168.64], R48 ;  /* 0x00000030a8000986 */ /* 0x0003e2000c101d10 */
[C---:B0-----:R-:W-:Y:S01]  /*21d0*/  IMAD.WIDE.U32 R126, R166.reuse, 0x10, R126 ;  /* 0x00000010a67e7825 */ /* 0x041fe200078e007e */
[----:B------:R-:W-:-:S04]  /*21e0*/  IADD3 R166, PT, PT, R166, 0x80, RZ ;  /* 0x00000080a6a67810 */ /* 0x000fc80007ffe0ff */
[----:B------:R1:W-:Y:S03]  /*21f0*/  STG.E.128 desc[UR16][R126.64], R120 ;  /* 0x000000787e007986 */ /* 0x0003e6000c101d10 */
.L_x_10037:
[----:B------:R-:W-:Y:S05]  /*2200*/  BSYNC.RECONVERGENT B1 ;  /* 0x0000000000017941 */ /* 0x000fea0003800200 */
.L_x_10036:
[----:B------:R-:W-:Y:S04]  /*2210*/  BSSY.RECONVERGENT B1, `(.L_x_10040) ;  /* 0x0000045000017945 */ /* 0x000fe80003800200 */
[----:B------:R-:W-:Y:S05]  /*2220*/  @!P1 BRA `(.L_x_10041) ;  /* 0x00000004000c9947 */ /* 0x000fea0003800000 */
[----:B------:R-:W-:-:S04]  /*2230*/  ISETP.NE.U32.AND P0, PT, RZ, UR22, PT ;  /* 0x00000016ff007c0c */ /* 0x000fc8000bf05070 */
[----:B------:R-:W-:-:S13]  /*2240*/  ISETP.NE.AND.EX P0, PT, RZ, UR23, PT, P0 ;  /* 0x00000017ff007c0c */ /* 0x000fda000bf05300 */
[----:B------:R-:W-:Y:S05]  /*2250*/  @!P0 BRA `(.L_x_10042) ;  /* 0x0000000000748947 */ /* 0x000fea0003800000 */
[--C-:B-1----:R-:W-:Y:S01]  /*2260*/  FFMA.FTZ R49, R129, UR4, R124.reuse ;  /* 0x0000000481317c23 */ /* 0x102fe2000801007c */
        /* <DEDUP_REMOVED lines=28> */
.L_x_10042:
[--C-:B-1----:R-:W-:Y:S01]  /*2430*/  FFMA.FTZ R121, R129, UR4, R124.reuse ;  /* 0x0000000481797c23 */ /* 0x102fe2000801007c */
        /* <DEDUP_REMOVED lines=27> */
.L_x_10043:
[----:B------:R-:W0:Y:S08]  /*25f0*/  @P0 LDC.64 R168, c[0x0][0x478] ;  /* 0x00011e00ffa80b82 */ /* 0x000e300000000a00 */
[----:B------:R-:W1:Y:S01]  /*2600*/  LDC.64 R126, c[0x0][0x468] ;  /* 0x00011a00ff7e7b82 */ /* 0x000e620000000a00 */
[----:B0-----:R-:W-:-:S05]  /*2610*/  @P0 IMAD.WIDE.U32 R168, R166, 0x10, R168 ;  /* 0x00000010a6a80825 */ /* 0x001fca00078e00a8 */
[----:B------:R0:W-:Y:S01]  /*2620*/  @P0 STG.E.128 desc[UR16][R168.64], R48 ;  /* 0x00000030a8000986 */ /* 0x0001e2000c101d10 */
[C---:B-1----:R-:W-:Y:S01]  /*2630*/  IMAD.WIDE.U32 R126, R166.reuse, 0x10, R126 ;  /* 0x00000010a67e7825 */ /* 0x042fe200078e007e */
[----:B------:R-:W-:-:S04]  /*2640*/  IADD3 R166, PT, PT, R166, 0x80, RZ ;  /* 0x00000080a6a67810 */ /* 0x000fc80007ffe0ff */
[----:B------:R0:W-:Y:S03]  /*2650*/  STG.E.128 desc[UR16][R126.64], R120 ;  /* 0x000000787e007986 */ /* 0x0001e6000c101d10 */
.L_x_10041:
[----:B------:R-:W-:Y:S05]  /*2660*/  BSYNC.RECONVERGENT B1 ;  /* 0x0000000000017941 */ /* 0x000fea0003800200 */
.L_x_10040:
[----:B------:R-:W-:Y:S04]  /*2670*/  BSSY.RECONVERGENT B1, `(.L_x_10044) ;  /* 0x0000045000017945 */ /* 0x000fe80003800200 */
[----:B------:R-:W-:Y:S05]  /*2680*/  @!P2 BRA `(.L_x_10045) ;  /* 0x00000004000ca947 */ /* 0x000fea0003800000 */
[----:B------:R-:W-:-:S04]  /*2690*/  ISETP.NE.U32.AND P0, PT, RZ, UR22, PT ;  /* 0x00000016ff007c0c */ /* 0x000fc8000bf05070 */
[----:B------:R-:W-:-:S13]  /*26a0*/  ISETP.NE.AND.EX P0, PT, RZ, UR23, PT, P0 ;  /* 0x00000017ff007c0c */ /* 0x000fda000bf05300 */
[----:B------:R-:W-:Y:S05]  /*26b0*/  @!P0 BRA `(.L_x_10046) ;  /* 0x0000000000748947 */ /* 0x000fea0003800000 */
[--C-:B01----:R-:W-:Y:S01]  /*26c0*/  FFMA.FTZ R49, R17, UR4, R124.reuse ;  /* 0x0000000411317c23 */ /* 0x103fe2000801007c */
        /* <DEDUP_REMOVED lines=28> */
.L_x_10046:
[--C-:B01----:R-:W-:Y:S01]  /*2890*/  FFMA.FTZ R121, R17, UR4, R124.reuse ;  /* 0x0000000411797c23 */ /* 0x103fe2000801007c */
        /* <DEDUP_REMOVED lines=27> */
.L_x_10047:
[----:B------:R-:W0:Y:S08]  /*2a50*/  @P0 LDC.64 R168, c[0x0][0x478] ;  /* 0x00011e00ffa80b82 */ /* 0x000e300000000a00 */
[----:B------:R-:W1:Y:S01]  /*2a60*/  LDC.64 R126, c[0x0][0x468] ;  /* 0x00011a00ff7e7b82 */ /* 0x000e620000000a00 */
[----:B0-----:R-:W-:-:S05]  /*2a70*/  @P0 IMAD.WIDE.U32 R168, R166, 0x10, R168 ;  /* 0x00000010a6a80825 */ /* 0x001fca00078e00a8 */
[----:B------:R2:W-:Y:S01]  /*2a80*/  @P0 STG.E.128 desc[UR16][R168.64], R48 ;  /* 0x00000030a8000986 */ /* 0x0005e2000c101d10 */
[C---:B-1----:R-:W-:Y:S01]  /*2a90*/  IMAD.WIDE.U32 R126, R166.reuse, 0x10, R126 ;  /* 0x00000010a67e7825 */ /* 0x042fe200078e007e */
[----:B------:R-:W-:-:S04]  /*2aa0*/  IADD3 R166, PT, PT, R166, 0x80, RZ ;  /* 0x00000080a6a67810 */ /* 0x000fc80007ffe0ff */
[----:B------:R2:W-:Y:S03]  /*2ab0*/  STG.E.128 desc[UR16][R126.64], R120 ;  /* 0x000000787e007986 */ /* 0x0005e6000c101d10 */
.L_x_10045:
[----:B------:R-:W-:Y:S05]  /*2ac0*/  BSYNC.RECONVERGENT B1 ;  /* 0x0000000000017941 */ /* 0x000fea0003800200 */
.L_x_10044:
[----:B------:R-:W-:Y:S04]  /*2ad0*/  BSSY.RECONVERGENT B1, `(.L_x_10048) ;  /* 0x0000045000017945 */ /* 0x000fe80003800200 */
[----:B------:R-:W-:Y:S05]  /*2ae0*/  @!P3 BRA `(.L_x_10049) ;  /* 0x00000004000cb947 */ /* 0x000fea0003800000 */
[----:B------:R-:W-:-:S04]  /*2af0*/  ISETP.NE.U32.AND P0, PT, RZ, UR22, PT ;  /* 0x00000016ff007c0c */ /* 0x000fc8000bf05070 */
[----:B------:R-:W-:-:S13]  /*2b00*/  ISETP.NE.AND.EX P0, PT, RZ, UR23, PT, P0 ;  /* 0x00000017ff007c0c */ /* 0x000fda000bf05300 */
[----:B------:R-:W-:Y:S05]  /*2b10*/  @!P0 BRA `(.L_x_10050) ;  /* 0x0000000000748947 */ /* 0x000fea0003800000 */
[--C-:B012---:R-:W-:Y:S01]  /*2b20*/  FFMA.FTZ R49, R15, UR4, R124.reuse ;  /* 0x000000040f317c23 */ /* 0x107fe2000801007c */
        /* <DEDUP_REMOVED lines=28> */
.L_x_10050:
[--C-:B012---:R-:W-:Y:S01]  /*2cf0*/  FFMA.FTZ R121, R15, UR4, R124.reuse ;  /* 0x000000040f797c23 */ /* 0x107fe2000801007c */
        /* <DEDUP_REMOVED lines=27> */
.L_x_10051:
[----:B------:R-:W0:Y:S08]  /*2eb0*/  @P0 LDC.64 R168, c[0x0][0x478] ;  /* 0x00011e00ffa80b82 */ /* 0x000e300000000a00 */
[----:B------:R-:W1:Y:S01]  /*2ec0*/  LDC.64 R126, c[0x0][0x468] ;  /* 0x00011a00ff7e7b82 */ /* 0x000e620000000a00 */
[----:B0-----:R-:W-:-:S05]  /*2ed0*/  @P0 IMAD.WIDE.U32 R168, R166, 0x10, R168 ;  /* 0x00000010a6a80825 */ /* 0x001fca00078e00a8 */
[----:B------:R3:W-:Y:S01]  /*2ee0*/  @P0 STG.E.128 desc[UR16][R168.64], R48 ;  /* 0x00000030a8000986 */ /* 0x0007e2000c101d10 */
[C---:B-1----:R-:W-:Y:S01]  /*2ef0*/  IMAD.WIDE.U32 R126, R166.reuse, 0x10, R126 ;  /* 0x00000010a67e7825 */ /* 0x042fe200078e007e */
[----:B------:R-:W-:-:S04]  /*2f00*/  IADD3 R166, PT, PT, R166, 0x80, RZ ;  /* 0x00000080a6a67810 */ /* 0x000fc80007ffe0ff */
[----:B------:R3:W-:Y:S03]  /*2f10*/  STG.E.128 desc[UR16][R126.64], R120 ;  /* 0x000000787e007986 */ /* 0x0007e6000c101d10 */
.L_x_10049:
[----:B------:R-:W-:Y:S05]  /*2f20*/  BSYNC.RECONVERGENT B1 ;  /* 0x0000000000017941 */ /* 0x000fea0003800200 */
.L_x_10048:
[----:B------:R-:W-:Y:S04]  /*2f30*/  BSSY.RECONVERGENT B1, `(.L_x_10052) ;  /* 0x0000045000017945 */ /* 0x000fe80003800200 */
[----:B------:R-:W-:Y:S05]  /*2f40*/  @!P4 BRA `(.L_x_10053) ;  /* 0x00000004000cc947 */ /* 0x000fea0003800000 */
[----:B------:R-:W-:-:S04]  /*2f50*/  ISETP.NE.U32.AND P0, PT, RZ, UR22, PT ;  /* 0x00000016ff007c0c */ /* 0x000fc8000bf05070 */
[----:B------:R-:W-:-:S13]  /*2f60*/  ISETP.NE.AND.EX P0, PT, RZ, UR23, PT, P0 ;  /* 0x00000017ff007c0c */ /* 0x000fda000bf05300 */
[----:B------:R-:W-:Y:S05]  /*2f70*/  @!P0 BRA `(.L_x_10054) ;  /* 0x0000000000748947 */ /* 0x000fea0003800000 */
[--C-:B0123--:R-:W-:Y:S01]  /*2f80*/  FFMA.FTZ R49, R13, UR4, R124.reuse ;  /* 0x000000040d317c23 */ /* 0x10ffe2000801007c */
        /* <DEDUP_REMOVED lines=28> */
.L_x_10054:
[--C-:B0123--:R-:W-:Y:S01]  /*3150*/  FFMA.FTZ R121, R13, UR4, R124.reuse ;  /* 0x000000040d797c23 */ /* 0x10ffe2000801007c */
        /* <DEDUP_REMOVED lines=27> */
.L_x_10055:
[----:B------:R-:W0:Y:S08]  /*3310*/  @P0 LDC.64 R168, c[0x0][0x478] ;  /* 0x00011e00ffa80b82 */ /* 0x000e300000000a00 */
[----:B------:R-:W1:Y:S01]  /*3320*/  LDC.64 R126, c[0x0][0x468] ;  /* 0x00011a00ff7e7b82 */ /* 0x000e620000000a00 */
[----:B0-----:R-:W-:-:S05]  /*3330*/  @P0 IMAD.WIDE.U32 R168, R166, 0x10, R168 ;  /* 0x00000010a6a80825 */ /* 0x001fca00078e00a8 */
[----:B------:R4:W-:Y:S01]  /*3340*/  @P0 STG.E.128 desc[UR16][R168.64], R48 ;  /* 0x00000030a8000986 */ /* 0x0009e2000c101d10 */
[C---:B-1----:R-:W-:Y:S01]  /*3350*/  IMAD.WIDE.U32 R126, R166.reuse, 0x10, R126 ;  /* 0x00000010a67e7825 */ /* 0x042fe200078e007e */
[----:B------:R-:W-:-:S04]  /*3360*/  IADD3 R166, PT, PT, R166, 0x80, RZ ;  /* 0x00000080a6a67810 */ /* 0x000fc80007ffe0ff */
[----:B------:R4:W-:Y:S03]  /*3370*/  STG.E.128 desc[UR16][R126.64], R120 ;  /* 0x000000787e007986 */ /* 0x0009e6000c101d10 */
.L_x_10053:
[----:B------:R-:W-:Y:S05]  /*3380*/  BSYNC.RECONVERGENT B1 ;  /* 0x0000000000017941 */ /* 0x000fea0003800200 */
.L_x_10052:
[----:B------:R-:W-:Y:S05]  /*3390*/  @!P5 BRA `(.L_x_10056) ;  /* 0x0000001c00e4d947 */ /* 0x000fea0003800000 */
[----:B------:R-:W-:-:S04]  /*33a0*/  ISETP.NE.U32.AND P0, PT, RZ, UR22, PT ;  /* 0x00000016ff007c0c */ /* 0x000fc8000bf05070 */
[----:B------:R-:W-:-:S13]  /*33b0*/  ISETP.NE.AND.EX P0, PT, RZ, UR23, PT, P0 ;  /* 0x00000017ff007c0c */ /* 0x000fda000bf05300 */
[----:B------:R-:W-:Y:S05]  /*33c0*/  @!P0 BRA `(.L_x_10057) ;  /* 0x0000000000748947 */ /* 0x000fea0003800000 */
[--C-:B01234-:R-:W-:Y:S01]  /*33d0*/  FFMA.FTZ R49, R11, UR4, R124.reuse ;  /* 0x000000040b317c23 */ /* 0x11ffe2000801007c */
        /* <DEDUP_REMOVED lines=28> */
.L_x_10057:
[--C-:B01234-:R-:W-:Y:S01]  /*35a0*/  FFMA.FTZ R120, R148, UR4, R124.reuse ;  /* 0x0000000494787c23 */ /* 0x11ffe2000801007c */
[--C-:B------:R-:W-:Y:S01]  /*35b0*/  FFMA.FTZ R121, R11, UR4, R124.reuse ;  /* 0x000000040b797c23 */ /* 0x100fe2000801007c */
[--C-:B------:R-:W-:Y:S01]  /*35c0*/  FFMA.FTZ R122, R128, UR4, R124.reuse ;  /* 0x00000004807a7c23 */ /* 0x100fe2000801007c */
[----:B------:R-:W-:Y:S01]  /*35d0*/  FFMA.FTZ R125, R137, UR4, R124 ;  /* 0x00000004897d7c23 */ /* 0x000fe2000801007c */
[----:B------:R-:W-:Y:S01]  /*35e0*/  FADD.FTZ R120, R155, -R120 ;  /* 0x800000789b787221 */ /* 0x000fe20000010000 */
[----:B------:R-:W-:Y:S01]  /*35f0*/  FADD.FTZ R121, R134, -R121 ;  /* 0x8000007986797221 */ /* 0x000fe20000010000 */
[----:B------:R-:W-:Y:S01]  /*3600*/  FADD.FTZ R122, R143, -R122 ;  /* 0x8000007a8f7a7221 */ /* 0x000fe20000010000 */
[----:B------:R-:W-:Y:S01]  /*3610*/  ISETP.GE.U32.AND P6, PT, R2, 0x1000000, PT ;  /* 0x010000000200780c */ /* 0x000fe20003fc6070 */
        /* <DEDUP_REMOVED lines=18> */
[----:B------:R-:W-:-:S04]  /*3740*/  LOP3.LUT P6, RZ, R2, 0xff0000, RZ, 0xc0, !PT ;  /* 0x00ff000002ff7812 */ /* 0x000fc800078cc0ff */
[----:B------:R-:W-:-:S09]  /*3750*/  SEL R122, R125, RZ, P6 ;  /* 0x000000ff7d7a7207 */ /* 0x000fd20003000000 */
.L_x_10058:
[----:B------:R-:W0:Y:S02]  /*3760*/  @P0 LDC.64 R124, c[0x0][0x478] ;  /* 0x00011e00ff7c0b82 */ /* 0x000e240000000a00 */
[----:B0-----:R-:W-:-:S06]  /*3770*/  @P0 IMAD.WIDE.U32 R126, R166, 0x10, R124 ;  /* 0x00000010a67e0825 */ /* 0x001fcc00078e007c */
[----:B------:R-:W0:Y:S01]  /*3780*/  LDC.64 R124, c[0x0][0x468] ;  /* 0x00011a00ff7c7b82 */ /* 0x000e220000000a00 */
[----:B------:R1:W-:Y:S01]  /*3790*/  @P0 STG.E.128 desc[UR16][R126.64], R48 ;  /* 0x000000307e000986 */ /* 0x0003e2000c101d10 */
[----:B0-----:R-:W-:-:S05]  /*37a0*/  IMAD.WIDE.U32 R124, R166, 0x10, R124 ;  /* 0x00000010a67c7825 */ /* 0x001fca00078e007c */
[----:B------:R1:W-:Y:S01]  /*37b0*/  STG.E.128 desc[UR16][R124.64], R120 ;  /* 0x000000787c007986 */ /* 0x0003e2000c101d10 */
[----:B------:R-:W-:Y:S05]  /*37c0*/  BRA `(.L_x_10056) ;  /* 0x0000001800d87947 */ /* 0x000fea0003800000 */
.L_x_10035:
        /* <DEDUP_REMOVED lines=14> */
[----:B------:R-:W-:Y:S01]  /*38b0*/  FFMA.FTZ R125, R122, UR13, R89 ;  /* 0x0000000d7a7d7c23 */ /* 0x000fe20008010059 */
[----:B------:R-:W-:Y:S01]  /*38c0*/  FADD.FTZ R122, R165, -R126 ;  /* 0x8000007ea57a7221 */ /* 0x000fe20000010000 */
[----:B------:R-:W-:Y:S01]  /*38d0*/  FFMA.FTZ R120, R121, UR13, R88 ;  /* 0x0000000d79787c23 */ /* 0x000fe20008010058 */
        /* <DEDUP_REMOVED lines=8> */
[----:B------:R-:W-:-:S02]  /*3960*/  FMUL.FTZ R122, R123, UR24 ;  /* 0x000000187b7a7c20 */ /* 0x000fc40008410000 */
[----:B------:R-:W-:Y:S02]  /*3970*/  FMUL.FTZ R123, R126, UR24 ;  /* 0x000000187e7b7c20 */ /* 0x000fe40008410000 */
[----:B------:R-:W0:Y:S01]  /*3980*/  LDC.64 R126, c[0x0][0x468] ;  /* 0x00011a00ff7e7b82 */ /* 0x000e220000000a00 */
[----:B------:R-:W-:Y:S02]  /*3990*/  SEL R120, R120, RZ, P0 ;  /* 0x000000ff78787207 */ /* 0x000fe40000000000 */
[----:B------:R-:W-:-:S04]  /*39a0*/  LOP3.LUT P0, RZ, R7, 0xff00, RZ, 0xc0, !PT ;  /* 0x0000ff0007ff7812 */ /* 0x000fc8000780c0ff */
[----:B------:R-:W-:Y:S02]  /*39b0*/  SEL R121, R125, RZ, P0 ;  /* 0x000000ff7d797207 */ /* 0x000fe40000000000 */
[----:B------:R-:W-:-:S04]  /*39c0*/  LOP3.LUT P0, RZ, R7, 0xff0000, RZ, 0xc0, !PT ;  /* 0x00ff000007ff7812 */ /* 0x000fc8000780c0ff */
[----:B------:R-:W-:Y:S02]  /*39d0*/  SEL R122, R122, RZ, P0 ;  /* 0x000000ff7a7a7207 */ /* 0x000fe40000000000 */
[----:B------:R-:W-:-:S04]  /*39e0*/  ISETP.GE.U32.AND P0, PT, R7, 0x1000000, PT ;  /* 0x010000000700780c */ /* 0x000fc80003f06070 */
[----:B------:R-:W-:Y:S01]  /*39f0*/  SEL R123, R123, RZ, P0 ;  /* 0x000000ff7b7b7207 */ /* 0x000fe20000000000 */
[C---:B0-----:R-:W-:Y:S01]  /*3a00*/  IMAD.WIDE.U32 R126, R166.reuse, 0x10, R126 ;  /* 0x00000010a67e7825 */ /* 0x041fe200078e007e */
[----:B------:R-:W-:-:S04]  /*3a10*/  IADD3 R166, PT, PT, R166, 0x80, RZ ;  /* 0x00000080a6a67810 */ /* 0x000fc80007ffe0ff */
[----:B------:R0:W-:Y:S03]  /*3a20*/  STG.E.128 desc[UR16][R126.64], R120 ;  /* 0x000000787e007986 */ /* 0x0001e6000c101d10 */
.L_x_10061:
[----:B------:R-:W-:Y:S05]  /*3a30*/  BSYNC.RECONVERGENT B1 ;  /* 0x0000000000017941 */ /* 0x000fea0003800200 */
.L_x_10060:
[----:B------:R-:W-:Y:S04]  /*3a40*/  BSSY.RECONVERGENT B1, `(.L_x_10062) ;  /* 0x0000022000017945 */ /* 0x000fe80003800200 */
        /* <DEDUP_REMOVED lines=33> */
.L_x_10063:
[----:B------:R-:W-:Y:S05]  /*3c60*/  BSYNC.RECONVERGENT B1 ;  /* 0x0000000000017941 */ /* 0x000fea0003800200 */
.L_x_10062:
[----:B------:R-:W-:Y:S04]  /*3c70*/  BSSY.RECONVERGENT B1, `(.L_x_10064) ;  /* 0x0000022000017945 */ /* 0x000fe80003800200 */
[----:B------:R-:W-:Y:S05]  /*3c80*/  @!P2 BRA `(.L_x_10065) ;  /* 0x000000000080a947 */ /* 0x000fea0003800000 */
        /* <DEDUP_REMOVED lines=32> */
.L_x_10065:
[----:B------:R-:W-:Y:S05]  /*3e90*/  BSYNC.RECONVERGENT B1 ;  /* 0x0000000000017941 */ /* 0x000fea0003800200 */
.L_x_10064:
[----:B------:R-:W-:Y:S04]  /*3ea0*/  BSSY.RECONVERGENT B1, `(.L_x_10066) ;  /* 0x0000022000017945 */ /* 0x000fe80003800200 */
[----:B------:R-:W-:Y:S05]  /*3eb0*/  @!P3 BRA `(.L_x_10067) ;  /* 0x000000000080b947 */ /* 0x000fea0003800000 */
        /* <DEDUP_REMOVED lines=32> */
.L_x_10067:
[----:B------:R-:W-:Y:S05]  /*40c0*/  BSYNC.RECONVERGENT B1 ;  /* 0x0000000000017941 */ /* 0x000fea0003800200 */
.L_x_10066:
[----:B------:R-:W-:Y:S04]  /*40d0*/  BSSY.RECONVERGENT B1, `(.L_x_10068) ;  /* 0x0000022000017945 */ /* 0x000fe80003800200 */
[----:B------:R-:W-:Y:S05]  /*40e0*/  @!P4 BRA `(.L_x_10069) ;  /* 0x000000000080c947 */ /* 0x000fea0003800000 */
        /* <DEDUP_REMOVED lines=32> */
.L_x_10069:
[----:B------:R-:W-:Y:S05]  /*42f0*/  BSYNC.RECONVERGENT B1 ;  /* 0x0000000000017941 */ /* 0x000fea0003800200 */
.L_x_10068:
[----:B------:R-:W-:Y:S05]  /*4300*/  @!P5 BRA `(.L_x_10056) ;  /* 0x000000100008d947 */ /* 0x000fea0003800000 */
[----:B01234-:R-:W0:Y:S01]  /*4310*/  LDC.64 R120, c[0x0][0x468] ;  /* 0x00011a00ff787b82 */ /* 0x01fe220000000a00 */
[----:B------:R-:W-:Y:S01]  /*4320*/  FFMA.FTZ R125, R11, UR4, R124 ;  /* 0x000000040b7d7c23 */ /* 0x000fe2000801007c */
[----:B------:R-:W-:-:S03]  /*4330*/  ISETP.GE.U32.AND P0, PT, R2, 0x1000000, PT ;  /* 0x010000000200780c */ /* 0x000fc60003f06070 */
[----:B------:R-:W-:Y:S01]  /*4340*/  FADD.FTZ R125, R134, -R125 ;  /* 0x8000007d867d7221 */ /* 0x000fe20000010000 */
[----:B0-----:R-:W-:-:S04]  /*4350*/  IMAD.WIDE.U32 R166, R166, 0x10, R120 ;  /* 0x00000010a6a67825 */ /* 0x001fc800078e0078 */
[--C-:B------:R-:W-:Y:S01]  /*4360*/  FFMA.FTZ R120, R148, UR4, R124.reuse ;  /* 0x0000000494787c23 */ /* 0x100fe2000801007c */
[----:B------:R-:W-:-:S03]  /*4370*/  FFMA.FTZ R121, R137, UR4, R124 ;  /* 0x0000000489797c23 */ /* 0x000fc6000801007c */
[----:B------:R-:W-:Y:S01]  /*4380*/  FADD.FTZ R122, R155, -R120 ;  /* 0x800000789b7a7221 */ /* 0x000fe20000010000 */
[----:B------:R-:W-:Y:S01]  /*4390*/  FFMA.FTZ R120, R128, UR4, R124 ;  /* 0x0000000480787c23 */ /* 0x000fe2000801007c */
[----:B------:R-:W-:Y:S02]  /*43a0*/  FADD.FTZ R121, R150, -R121 ;  /* 0x8000007996797221 */ /* 0x000fe40000010000 */
[----:B------:R-:W-:Y:S01]  /*43b0*/  FFMA.FTZ R123, R122, UR13, R119 ;  /* 0x0000000d7a7b7c23 */ /* 0x000fe20008010077 */
[----:B------:R-:W-:Y:S01]  /*43c0*/  FADD.FTZ R120, R143, -R120 ;  /* 0x800000788f787221 */ /* 0x000fe20000010000 */
[----:B------:R-:W-:Y:S01]  /*43d0*/  FFMA.FTZ R122, R125, UR13, R116 ;  /* 0x0000000d7d7a7c23 */ /* 0x000fe20008010074 */
[----:B------:R-:W-:Y:S01]  /*43e0*/  FFMA.FTZ R121, R121, UR13, R118 ;  /* 0x0000000d79797c23 */ /* 0x000fe20008010076 */
[----:B------:R-:W-:Y:S01]  /*43f0*/  FMUL.FTZ R123, R123, UR12 ;  /* 0x0000000c7b7b7c20 */ /* 0x000fe20008410000 */
[----:B------:R-:W-:Y:S01]  /*4400*/  FFMA.FTZ R120, R120, UR13, R117 ;  /* 0x0000000d78787c23 */ /* 0x000fe20008010075 */
[----:B------:R-:W-:-:S02]  /*4410*/  FMUL.FTZ R122, R122, UR12 ;  /* 0x0000000c7a7a7c20 */ /* 0x000fc40008410000 */
[----:B------:R-:W-:Y:S01]  /*4420*/  FMUL.FTZ R123, R123, UR24 ;  /* 0x000000187b7b7c20 */ /* 0x000fe20008410000 */
[----:B------:R-:W-:Y:S01]  /*4430*/  FMUL.FTZ R124, R120, UR12 ;  /* 0x0000000c787c7c20 */ /* 0x000fe20008410000 */
[----:B------:R-:W-:Y:S01]  /*4440*/  FMUL.FTZ R120, R122, UR24 ;  /* 0x000000187a787c20 */ /* 0x000fe20008410000 */
[----:B------:R-:W-:Y:S02]  /*4450*/  FMUL.FTZ R122, R121, UR12 ;  /* 0x0000000c797a7c20 */ /* 0x000fe40008410000 */
[----:B------:R-:W-:Y:S01]  /*4460*/  SEL R123, R123, RZ, P0 ;  /* 0x000000ff7b7b7207 */ /* 0x000fe20000000000 */
[----:B------:R-:W-:Y:S01]  /*4470*/  FMUL.FTZ R121, R124, UR24 ;  /* 0x000000187c797c20 */ /* 0x000fe20008410000 */
[----:B------:R-:W-:Y:S01]  /*4480*/  LOP3.LUT P0, RZ, R2, 0xff, RZ, 0xc0, !PT ;  /* 0x000000ff02ff7812 */ /* 0x000fe2000780c0ff */
[----:B------:R-:W-:-:S03]  /*4490*/  FMUL.FTZ R122, R122, UR24 ;  /* 0x000000187a7a7c20 */ /* 0x000fc60008410000 */
[----:B------:R-:W-:Y:S02]  /*44a0*/  SEL R120, R120, RZ, P0 ;  /* 0x000000ff78787207 */ /* 0x000fe40000000000 */
[----:B------:R-:W-:-:S04]  /*44b0*/  LOP3.LUT P0, RZ, R2, 0xff00, RZ, 0xc0, !PT ;  /* 0x0000ff0002ff7812 */ /* 0x000fc8000780c0ff */
[----:B------:R-:W-:Y:S02]  /*44c0*/  SEL R121, R121, RZ, P0 ;  /* 0x000000ff79797207 */ /* 0x000fe40000000000 */
[----:B------:R-:W-:-:S04]  /*44d0*/  LOP3.LUT P0, RZ, R2, 0xff0000, RZ, 0xc0, !PT ;  /* 0x00ff000002ff7812 */ /* 0x000fc8000780c0ff */
[----:B------:R-:W-:-:S05]  /*44e0*/  SEL R122, R122, RZ, P0 ;  /* 0x000000ff7a7a7207 */ /* 0x000fca0000000000 */
[----:B------:R0:W-:Y:S01]  /*44f0*/  STG.E.128 desc[UR16][R166.64], R120 ;  /* 0x00000078a6007986 */ /* 0x0001e2000c101d10 */
[----:B------:R-:W-:Y:S05]  /*4500*/  BRA `(.L_x_10056) ;  /* 0x0000000c00887947 */ /* 0x000fea0003800000 */
.L_x_10059:
        /* <DEDUP_REMOVED lines=17> */
[----:B------:R-:W1:Y:S01]  /*4620*/  LDC.64 R126, c[0x0][0x468] ;  /* 0x00011a00ff7e7b82 */ /* 0x000e620000000a00 */
        /* <DEDUP_REMOVED lines=20> */
.L_x_10071:
[----:B------:R-:W-:Y:S05]  /*4770*/  BSYNC.RECONVERGENT B1 ;  /* 0x0000000000017941 */ /* 0x000fea0003800200 */
.L_x_10070:
        /* <DEDUP_REMOVED lines=37> */
.L_x_10073:
[----:B------:R-:W-:Y:S05]  /*49d0*/  BSYNC.RECONVERGENT B1 ;  /* 0x0000000000017941 */ /* 0x000fea0003800200 */
.L_x_10072:
        /* <DEDUP_REMOVED lines=37> */
.L_x_10075:
[----:B------:R-:W-:Y:S05]  /*4c30*/  BSYNC.RECONVERGENT B1 ;  /* 0x0000000000017941 */ /* 0x000fea0003800200 */
.L_x_10074:
        /* <DEDUP_REMOVED lines=37> */
.L_x_10077:
[----:B------:R-:W-:Y:S05]  /*4e90*/  BSYNC.RECONVERGENT B1 ;  /* 0x0000000000017941 */ /* 0x000fea0003800200 */
.L_x_10076:
        /* <DEDUP_REMOVED lines=37> */
.L_x_10079:
[----:B------:R-:W-:Y:S05]  /*50f0*/  BSYNC.RECONVERGENT B1 ;  /* 0x0000000000017941 */ /* 0x000fea0003800200 */
.L_x_10078:
[----:B------:R-:W-:Y:S05]  /*5100*/  @!P5 BRA `(.L_x_10056) ;  /* 0x000000000088d947 */ /* 0x000fea0003800000 */
[--C-:B------:R-:W-:Y:S01]  /*5110*/  FFMA.FTZ R50, R148, UR4, R124.reuse ;  /* 0x0000000494327c23 */ /* 0x100fe2000801007c */
[--C-:B------:R-:W-:Y:S01]  /*5120*/  FFMA.FTZ R49, R11, UR4, R124.reuse ;  /* 0x000000040b317c23 */ /* 0x100fe2000801007c */
[--C-:B------:R-:W-:Y:S01]  /*5130*/  FFMA.FTZ R48, R128, UR4, R124.reuse ;  /* 0x0000000480307c23 */ /* 0x100fe2000801007c */
[----:B------:R-:W-:Y:S01]  /*5140*/  FFMA.FTZ R51, R137, UR4, R124 ;  /* 0x0000000489337c23 */ /* 0x000fe2000801007c */
[----:B01234-:R-:W-:Y:S01]  /*5150*/  FADD.FTZ R120, R155, -R50 ;  /* 0x800000329b787221 */ /* 0x01ffe20000010000 */
[----:B------:R-:W-:Y:S01]  /*5160*/  FADD.FTZ R49, R134, -R49 ;  /* 0x8000003186317221 */ /* 0x000fe20000010000 */
[----:B------:R-:W-:Y:S01]  /*5170*/  FADD.FTZ R50, R143, -R48 ;  /* 0x800000308f327221 */ /* 0x000fe20000010000 */
[----:B------:R-:W-:Y:S01]  /*5180*/  FADD.FTZ R121, R150, -R51 ;  /* 0x8000003396797221 */ /* 0x000fe20000010000 */
[----:B------:R-:W0:Y:S01]  /*5190*/  LDC.64 R122, c[0x0][0x478] ;  /* 0x00011e00ff7a7b82 */ /* 0x000e220000000a00 */
[----:B------:R-:W-:Y:S01]  /*51a0*/  FFMA.FTZ R48, R49, UR13, R116 ;  /* 0x0000000d31307c23 */ /* 0x000fe20008010074 */
[----:B------:R-:W-:Y:S01]  /*51b0*/  FFMA.FTZ R49, R50, UR13, R117 ;  /* 0x0000000d32317c23 */ /* 0x000fe20008010075 */
[----:B------:R-:W-:Y:S01]  /*51c0*/  FFMA.FTZ R51, R120, UR13, R119 ;  /* 0x0000000d78337c23 */ /* 0x000fe20008010077 */
[----:B------:R-:W-:Y:S01]  /*51d0*/  FFMA.FTZ R50, R121, UR13, R118 ;  /* 0x0000000d79327c23 */ /* 0x000fe20008010076 */
[----:B------:R-:W-:-:S03]  /*51e0*/  LOP3.LUT P0, RZ, R2, 0xff, RZ, 0xc0, !PT ;  /* 0x000000ff02ff7812 */ /* 0x000fc6000780c0ff */
[----:B------:R-:W1:Y:S01]  /*51f0*/  LDC.64 R120, c[0x0][0x468] ;  /* 0x00011a00ff787b82 */ /* 0x000e620000000a00 */
[----:B------:R-:W-:Y:S01]  /*5200*/  FMUL.FTZ R124, R50, UR12 ;  /* 0x0000000c327c7c20 */ /* 0x000fe20008410000 */
[----:B0-----:R-:W-:-:S05]  /*5210*/  IMAD.WIDE.U32 R122, R166, 0x10, R122 ;  /* 0x00000010a67a7825 */ /* 0x001fca00078e007a */
[----:B------:R0:W-:Y:S01]  /*5220*/  STG.E.128 desc[UR16][R122.64], R48 ;  /* 0x000000307a007986 */ /* 0x0001e2000c101d10 */
[----:B-1----:R-:W-:-:S04]  /*5230*/  IMAD.WIDE.U32 R166, R166, 0x10, R120 ;  /* 0x00000010a6a67825 */ /* 0x002fc800078e0078 */
[----:B------:R-:W-:Y:S01]  /*5240*/  FMUL.FTZ R120, R48, UR12 ;  /* 0x0000000c30787c20 */ /* 0x000fe20008410000 */
[----:B------:R-:W-:-:S03]  /*5250*/  FMUL.FTZ R121, R49, UR12 ;  /* 0x0000000c31797c20 */ /* 0x000fc60008410000 */
[----:B------:R-:W-:Y:S01]  /*5260*/  FMUL.FTZ R120, R120, UR24 ;  /* 0x0000001878787c20 */ /* 0x000fe20008410000 */
[----:B------:R-:W-:-:S04]  /*5270*/  FMUL.FTZ R121, R121, UR24 ;  /* 0x0000001879797c20 */ /* 0x000fc80008410000 */
[----:B------:R-:W-:Y:S02]  /*5280*/  SEL R120, R120, RZ, P0 ;  /* 0x000000ff78787207 */ /* 0x000fe40000000000 */
[----:B------:R-:W-:Y:S01]  /*5290*/  LOP3.LUT P0, RZ, R2, 0xff00, RZ, 0xc0, !PT ;  /* 0x0000ff0002ff7812 */ /* 0x000fe2000780c0ff */
[----:B0-----:R-:W-:-:S03]  /*52a0*/  FMUL.FTZ R122, R124, UR24 ;  /* 0x000000187c7a7c20 */ /* 0x001fc60008410000 */
[----:B------:R-:W-:Y:S01]  /*52b0*/  SEL R121, R121, RZ, P0 ;  /* 0x000000ff79797207 */ /* 0x000fe20000000000 */
[----:B------:R-:W-:Y:S01]  /*52c0*/  FMUL.FTZ R123, R51, UR12 ;  /* 0x0000000c337b7c20 */ /* 0x000fe20008410000 */
[----:B------:R-:W-:-:S03]  /*52d0*/  LOP3.LUT P0, RZ, R2, 0xff0000, RZ, 0xc0, !PT ;  /* 0x00ff000002ff7812 */ /* 0x000fc6000780c0ff */
[----:B------:R-:W-:Y:S01]  /*52e0*/  FMUL.FTZ R123, R123, UR24 ;  /* 0x000000187b7b7c20 */ /* 0x000fe20008410000 */
[----:B------:R-:W-:Y:S02]  /*52f0*/  SEL R122, R122, RZ, P0 ;  /* 0x000000ff7a7a7207 */ /* 0x000fe40000000000 */
[----:B------:R-:W-:-:S04]  /*5300*/  ISETP.GE.U32.AND P0, PT, R2, 0x1000000, PT ;  /* 0x010000000200780c */ /* 0x000fc80003f06070 */
[----:B------:R-:W-:-:S05]  /*5310*/  SEL R123, R123, RZ, P0 ;  /* 0x000000ff7b7b7207 */ /* 0x000fca0000000000 */
[----:B------:R0:W-:Y:S04]  /*5320*/  STG.E.128 desc[UR16][R166.64], R120 ;  /* 0x00000078a6007986 */ /* 0x0001e8000c101d10 */
.L_x_10056:
[----:B------:R-:W-:Y:S05]  /*5330*/  BSYNC.RECONVERGENT B0 ;  /* 0x0000000000007941 */ /* 0x000fea0003800200 */
.L_x_10034:
[----:B------:R-:W-:Y:S02]  /*5340*/  UIADD3 UR7, UPT, UPT, UR7, UR26, URZ ;  /* 0x0000001a07077290 */ /* 0x000fe4000fffe0ff */
[----:B------:R-:W-:Y:S02]  /*5350*/  UPLOP3.LUT UP2, UPT, UPT, UPT, UP2, 0x40, 0x4 ;  /* 0x000000000004789c */ /* 0x000fe40003f4e820 */
[----:B------:R-:W-:-:S09]  /*5360*/  UISETP.GE.AND UP1, UPT, UR7, UR27, UPT ;  /* 0x0000001b0700728c */ /* 0x000fd2000bf26270 */
[----:B------:R-:W-:Y:S05]  /*5370*/  BRA.U !UP1, `(.L_x_10080) ;  /* 0xffffffb109c07547 */ /* 0x000fea000b83ffff */
.L_x_10019:
[----:B------:R-:W0:Y:S01]  /*5380*/  S2UR UR4, SR_CTAID.X ;  /* 0x00000000000479c3 */ /* 0x000e220000002500 */
[----:B------:R-:W-:-:S07]  /*5390*/  ISETP.NE.AND P0, PT, R0, RZ, PT ;  /* 0x000000ff0000720c */ /* 0x000fce0003f05270 */
[----:B------:R-:W1:Y:S08]  /*53a0*/  LDC.64 R2, c[0x0][0x440] ;  /* 0x00011000ff027b82 */ /* 0x000e700000000a00 */
[----:B------:R-:W2:Y:S08]  /*53b0*/  LDC.64 R4, c[0x0][0x448] ;  /* 0x00011200ff047b82 */ /* 0x000eb00000000a00 */
[----:B------:R-:W3:Y:S01]  /*53c0*/  LDC.64 R6, c[0x0][0x440] ;  /* 0x00011000ff067b82 */ /* 0x000ee20000000a00 */
[----:B0-----:R-:W-:-:S06]  /*53d0*/  UIMAD UR4, UR4, UR6, URZ ;  /* 0x00000006040472a4 */ /* 0x001fcc000f8e02ff */
[----:B------:R-:W-:Y:S01]  /*53e0*/  MOV R0, UR4 ;  /* 0x0000000400007c02 */ /* 0x000fe20008000f00 */
[----:B------:R-:W0:Y:S03]  /*53f0*/  LDC.64 R10, c[0x0][0x448] ;  /* 0x00011200ff0a7b82 */ /* 0x000e260000000a00 */
[----:B-----5:R-:W-:-:S05]  /*5400*/  LEA.HI R23, R0, R9, RZ, 0x1e ;  /* 0x0000000900177211 */ /* 0x020fca00078ff0ff */
        /* <DEDUP_REMOVED lines=39> */
.L_x_10081:
        /* <DEDUP_REMOVED lines=16> */
.L_x_10842:


//--------------------- .text._ZN10layer_norm13ln_bwd_kernelINS_13Kernel_traitsIfffffjLj3072ELj1ELj1ELj4ELj16ENS_18Kernel_traits_baseILj3072EfffffjLj128EEEEELb1ELb0ELb0ELb1EEEvNS_9BwdParamsE --------------------------
	.section	.text._ZN10layer_norm13ln_bwd_kernelINS_13Kernel_traitsIfffffjLj3072ELj1ELj1ELj4ELj16ENS_18Kernel_traits_baseILj3072EfffffjLj128EEEEELb1ELb0ELb0ELb1EEEvNS_9BwdParamsE,"ax",@progbits
	.align	128
        .global         _ZN10layer_norm13ln_bwd_kernelINS_13Kernel_traitsIfffffjLj3072ELj1ELj1ELj4ELj16ENS_18Kernel_traits_baseILj3072EfffffjLj128EEEEELb1ELb0ELb0ELb1EEEvNS_9BwdParamsE
        .type           _ZN10layer_norm13ln_bwd_kernelINS_13Kernel_traitsIfffffjLj3072ELj1ELj1ELj4ELj16ENS_18Kernel_traits_baseILj3072EfffffjLj128EEEEELb1ELb0ELb0ELb1EEEvNS_9BwdParamsE,@function
        .size           _ZN10layer_norm13ln_bwd_kernelINS_13Kernel_traitsIfffffjLj3072ELj1ELj1ELj4ELj16ENS_18Kernel_traits_baseILj3072EfffffjLj128EEEEELb1ELb0ELb0ELb1EEEvNS_9BwdParamsE,(.L_x_10843 - _ZN10layer_norm13ln_bwd_kernelINS_13Kernel_traitsIfffffjLj3072ELj1ELj1ELj4ELj16ENS_18Kernel_traits_baseILj3072EfffffjLj128EEEEELb1ELb0ELb0ELb1EEEvNS_9BwdParamsE)
        .other          _ZN10layer_norm13ln_bwd_kernelINS_13Kernel_traitsIfffffjLj3072ELj1ELj1ELj4ELj16ENS_18Kernel_traits_baseILj3072EfffffjLj128EEEEELb1ELb0ELb0ELb1EEEvNS_9BwdParamsE,@"STO_CUDA_ENTRY STV_DEFAULT"
_ZN10layer_norm13ln_bwd_kernelINS_13Kernel_traitsIfffffjLj3072ELj1ELj1ELj4ELj16ENS_18Kernel_traits_baseILj3072EfffffjLj128EEEEELb1ELb0ELb0ELb1EEEvNS_9BwdParamsE:
.text._ZN10layer_norm13ln_bwd_kernelINS_13Kernel_traitsIfffffjLj3072ELj1ELj1ELj4ELj16ENS_18Kernel_traits_baseILj3072EfffffjLj128EEEEELb1ELb0ELb0ELb1EEEvNS_9BwdParamsE:
        /* <DEDUP_REMOVED lines=55> */
[----:B-1----:R-:W-:-:S04]  /*0370*/  IMAD.WIDE.U32 R148, R148, 0x10, R2 ;  /* 0x0000001094947825 */ /* 0x002fc800078e0002 */
[----:B------:R-:W-:Y:S01]  /*0380*/  HFMA2 R2, -RZ, RZ, 0, 0 ;  /* 0x00000000ff027431 */ /* 0x000fe200000001ff */
[----:B------:R-:W-:Y:S02]  /*0390*/  CS2R R108, SRZ ;  /* 0x00000000006c7805 */ /* 0x000fe4000001ff00 */
[----:B------:R-:W-:Y:S02]  /*03a0*/  CS2R R106, SRZ ;  /* 0x00000000006a7805 */ /* 0x000fe4000001ff00 */
[----:B------:R-:W-:Y:S01]  /*03b0*/  CS2R R104, SRZ ;  /* 0x0000000000687805 */ /* 0x000fe2000001ff00 */
[----:B0-----:R-:W5:Y:S01]  /*03c0*/  LDG.E.128 R24, desc[UR14][R148.64] ;  /* 0x0000000e94187981 */ /* 0x001f62000c1e1d00 */
[----:B------:R-:W-:Y:S01]  /*03d0*/  MOV R0, RZ ;  /* 0x000000ff00007202 */ /* 0x000fe20000000f00 */
[----:B------:R-:W0:Y:S02]  /*03e0*/  LDCU UR7, c[0x0][0x408] ;  /* 0x00008100ff0777ac */ /* 0x000e240008000800 */
[----:B------:R-:W5:Y:S01]  /*03f0*/  LDG.E.128 R20, desc[UR14][R148.64+0x800] ;  /* 0x0008000e94147981 */ /* 0x000f62000c1e1d00 */
[----:B------:R-:W1:Y:S03]  /*0400*/  LDCU UR17, c[0x0][0x388] ;  /* 0x00007100ff1177ac */ /* 0x000e660008000800 */
[----:B------:R-:W5:Y:S01]  /*0410*/  LDG.E.128 R16, desc[UR14][R148.64+0x1000] ;  /* 0x0010000e94107981 */ /* 0x000f62000c1e1d00 */
[----:B------:R-:W2:Y:S03]  /*0420*/  LDCU.U8 UR16, c[0x0][0x410] ;  /* 0x00008200ff1077ac */ /* 0x000ea60008000000 */
[----:B------:R-:W5:Y:S01]  /*0430*/  LDG.E.128 R12, desc[UR14][R148.64+0x1800] ;  /* 0x0018000e940c7981 */ /* 0x000f62000c1e1d00 */
[----:B------:R-:W3:Y:S03]  /*0440*/  LDCU UR20, c[0x0][0x400] ;  /* 0x00008000ff1477ac */ /* 0x000ee60008000800 */
[----:B------:R-:W5:Y:S01]  /*0450*/  LDG.E.128 R8, desc[UR14][R148.64+0x2000] ;  /* 0x0020000e94087981 */ /* 0x000f62000c1e1d00 */
[----:B------:R-:W4:Y:S03]  /*0460*/  LDCU.64 UR22, c[0x0][0x478] ;  /* 0x00008f00ff1677ac */ /* 0x000f260008000a00 */
[----:B------:R0:W5:Y:S01]  /*0470*/  LDG.E.128 R4, desc[UR14][R148.64+0x2800] ;  /* 0x0028000e94047981 */ /* 0x000162000c1e1d00 */
[----:B------:R-:W-:Y:S01]  /*0480*/  UISETP.NE.AND.EX UP0, UPT, UR5, URZ, UPT, UP0 ;  /* 0x000000ff0500728c */ /* 0x000fe2000bf05300 */
[----:B------:R-:W1:Y:S01]  /*0490*/  LDCU.128 UR8, c[0x0][0x3c0] ;  /* 0x00007800ff0877ac */ /* 0x000e620008000c00 */
[----:B------:R-:W1:Y:S01]  /*04a0*/  LDCU.64 UR18, c[0x0][0x438] ;  /* 0x00008700ff1277ac */ /* 0x000e620008000a00 */
[----:B0-----:R-:W-:Y:S01]  /*04b0*/  MOV R149, RZ ;  /* 0x000000ff00957202 */ /* 0x001fe20000000f00 */
[----:B--23--:R-:W0:Y:S07]  /*04c0*/  LDCU.64 UR24, c[0x0][0x380] ;  /* 0x00007000ff1877ac */ /* 0x00ce2e0008000a00 */
.L_x_10098:
[----:B--2---:R-:W2:Y:S01]  /*04d0*/  S2R R148, SR_TID.X ;  /* 0x0000000000947919 */ /* 0x004ea20000002100 */
[----:B-1----:R-:W-:Y:S01]  /*04e0*/  UIMAD UR4, UR6, UR17, URZ ;  /* 0x00000011060472a4 */ /* 0x002fe2000f8e02ff */
[----:B------:R-:W1:Y:S01]  /*04f0*/  LDC.64 R100, c[0x0][0x3a8] ;  /* 0x0000ea00ff647b82 */ /* 0x000e620000000a00 */
[----:B------:R-:W-:Y:S02]  /*0500*/  UIMAD.WIDE UR12, UR6, 0x4, UR8 ;  /* 0x00000004060c78a5 */ /* 0x000fe4000f8e0208 */
[----:B------:R-:W-:-:S04]  /*0510*/  USHF.R.S32.HI UR5, URZ, 0x1f, UR4 ;  /* 0x0000001fff057899 */ /* 0x000fc80008011404 */
[----:B------:R-:W-:Y:S01]  /*0520*/  ULEA.HI UR5, UR5, UR4, URZ, 0x2 ;  /* 0x0000000405057291 */ /* 0x000fe2000f8f10ff */
[----:B0-----:R-:W-:Y:S01]  /*0530*/  MOV R56, UR12 ;  /* 0x0000000c00387c02 */ /* 0x001fe20008000f00 */
[----:B------:R-:W3:Y:S01]  /*0540*/  LDC.64 R76, c[0x0][0x428] ;  /* 0x00010a00ff4c7b82 */ /* 0x000ee20000000a00 */
[----:B------:R-:W-:-:S03]  /*0550*/  MOV R57, UR13 ;  /* 0x0000000d00397c02 */ /* 0x000fc60008000f00 */
[----:B------:R-:W-:Y:S02]  /*0560*/  MOV R59, UR5 ;  /* 0x00000005003b7c02 */ /* 0x000fe40008000f00 */
[----:B------:R3:W4:Y:S01]  /*0570*/  LDG.E R3, desc[UR14][R56.64] ;  /* 0x0000000e38037981 */ /* 0x000722000c1e1900 */
[----:B------:R-:W-:Y:S01]  /*0580*/  UIMAD.WIDE UR12, UR6, 0x4, UR10 ;  /* 0x00000004060c78a5 */ /* 0x000fe2000f8e020a */
[----:B------:R-:W-:Y:S01]  /*0590*/  ISETP.NE.AND P4, PT, RZ, UR16, PT ;  /* 0x00000010ff007c0c */ /* 0x000fe2000bf85270 */
[----:B------:R-:W0:Y:S01]  /*05a0*/  @UP0 LDCU.64 UR4, c[0x0][0x3e0] ;  /* 0x00007c00ff0407ac */ /* 0x000e220008000a00 */
[----:B------:R-:W-:Y:S01]  /*05b0*/  ISETP.NE.U32.AND P1, PT, RZ, UR18, PT ;  /* 0x00000012ff007c0c */ /* 0x000fe2000bf25070 */
[----:B------:R-:W0:Y:S02]  /*05c0*/  LDC.64 R158, c[0x0][0x3b0] ;  /* 0x0000ec00ff9e7b82 */ /* 0x000e240000000a00 */
[----:B------:R-:W-:Y:S02]  /*05d0*/  MOV R58, UR12 ;  /* 0x0000000c003a7c02 */ /* 0x000fe40008000f00 */
[----:B--2---:R-:W-:-:S02]  /*05e0*/  LEA.HI.SX32 R156, R59, R148, 0x1e ;  /* 0x000000943b9c7211 */ /* 0x004fc400078ff2ff */
[----:B------:R-:W-:Y:S02]  /*05f0*/  MOV R59, UR13 ;  /* 0x0000000d003b7c02 */ /* 0x000fe40008000f00 */
[C---:B------:R-:W-:Y:S01]  /*0600*/  IADD3 R154, PT, PT, R156.reuse, 0x100, RZ ;  /* 0x000001009c9a7810 */ /* 0x040fe20007ffe0ff */
[C-C-:B-1----:R-:W-:Y:S01]  /*0610*/  IMAD.WIDE.U32 R80, R156.reuse, 0x10, R100.reuse ;  /* 0x000000109c507825 */ /* 0x142fe200078e0064 */
[C---:B------:R-:W-:Y:S01]  /*0620*/  IADD3 R153, PT, PT, R156.reuse, 0x180, RZ ;  /* 0x000001809c997810 */ /* 0x040fe20007ffe0ff */
[----:B------:R-:W2:Y:S01]  /*0630*/  LDG.E R157, desc[UR14][R58.64] ;  /* 0x0000000e3a9d7981 */ /* 0x000ea2000c1e1900 */
[----:B------:R-:W-:Y:S01]  /*0640*/  IADD3 R152, PT, PT, R156, 0x200, RZ ;  /* 0x000002009c987810 */ /* 0x000fe20007ffe0ff */
[--C-:B------:R-:W-:Y:S01]  /*0650*/  IMAD.WIDE.U32 R88, R154, 0x10, R100.reuse ;  /* 0x000000109a587825 */ /* 0x100fe200078e0064 */
[----:B------:R-:W-:Y:S01]  /*0660*/  IADD3 R155, PT, PT, R156, 0x80, RZ ;  /* 0x000000809c9b7810 */ /* 0x000fe20007ffe0ff */
[----:B------:R-:W2:Y:S04]  /*0670*/  LDG.E.128 R80, desc[UR14][R80.64] ;  /* 0x0000000e50507981 */ /* 0x000ea8000c1e1d00 */
[----:B------:R-:W2:Y:S01]  /*0680*/  LDG.E.128 R88, desc[UR14][R88.64] ;  /* 0x0000000e58587981 */ /* 0x000ea2000c1e1d00 */
[----:B------:R-:W-:-:S04]  /*0690*/  IMAD.WIDE.U32 R92, R153, 0x10, R100 ;  /* 0x00000010995c7825 */ /* 0x000fc800078e0064 */
[----:B---3--:R-:W-:Y:S02]  /*06a0*/  IMAD.WIDE.U32 R56, R156, 0x10, R76 ;  /* 0x000000109c387825 */ /* 0x008fe400078e004c */
[----:B------:R-:W3:Y:S02]  /*06b0*/  LDG.E.128 R92, desc[UR14][R92.64] ;  /* 0x0000000e5c5c7981 */ /* 0x000ee4000c1e1d00 */
[--C-:B------:R-:W-:Y:S02]  /*06c0*/  IMAD.WIDE.U32 R96, R152, 0x10, R100.reuse ;  /* 0x0000001098607825 */ /* 0x100fe400078e0064 */
[----:B------:R-:W3:Y:S04]  /*06d0*/  LDG.E.128 R56, desc[UR14][R56.64] ;  /* 0x0000000e38387981 */ /* 0x000ee8000c1e1d00 */
[----:B------:R-:W3:Y:S01]  /*06e0*/  LDG.E.128 R96, desc[UR14][R96.64] ;  /* 0x0000000e60607981 */ /* 0x000ee2000c1e1d00 */
[----:B------:R-:W-:-:S04]  /*06f0*/  IMAD.WIDE.U32 R84, R155, 0x10, R100 ;  /* 0x000000109b547825 */ /* 0x000fc800078e0064 */
[--C-:B------:R-:W-:Y:S02]  /*0700*/  IMAD.WIDE.U32 R60, R155, 0x10, R76.reuse ;  /* 0x000000109b3c7825 */ /* 0x100fe400078e004c */
[----:B------:R-:W3:Y:S04]  /*0710*/  LDG.E.128 R84, desc[UR14][R84.64] ;  /* 0x0000000e54547981 */ /* 0x000ee8000c1e1d00 */
[----:B------:R-:W3:Y:S01]  /*0720*/  LDG.E.128 R60, desc[UR14][R60.64] ;  /* 0x0000000e3c3c7981 */ /* 0x000ee2000c1e1d00 */
[----:B------:R-:W-:-:S06]  /*0730*/  IMAD.WIDE.U32 R64, R154, 0x10, R76 ;  /* 0x000000109a407825 */ /* 0x000fcc00078e004c */
[----:B------:R-:W3:Y:S01]  /*0740*/  LDG.E.128 R64, desc[UR14][R64.64] ;  /* 0x0000000e40407981 */ /* 0x000ee2000c1e1d00 */
[----:B------:R-:W-:Y:S01]  /*0750*/  IMAD.WIDE.U32 R68, R153, 0x10, R76 ;  /* 0x0000001099447825 */ /* 0x000fe200078e004c */
[----:B------:R-:W-:-:S05]  /*0760*/  IADD3 R150, PT, PT, R156, 0x280, RZ ;  /* 0x000002809c967810 */ /* 0x000fca0007ffe0ff */
[----:B------:R-:W3:Y:S01]  /*0770*/  LDG.E.128 R68, desc[UR14][R68.64] ;  /* 0x0000000e44447981 */ /* 0x000ee2000c1e1d00 */
[----:B------:R-:W-:-:S04]  /*0780*/  IMAD.WIDE.U32 R100, R150, 0x10, R100 ;  /* 0x0000001096647825 */ /* 0x000fc800078e0064 */
[--C-:B------:R-:W-:Y:S02]  /*0790*/  IMAD.WIDE.U32 R72, R152, 0x10, R76.reuse ;  /* 0x0000001098487825 */ /* 0x100fe400078e004c */
[----:B------:R-:W3:Y:S04]  /*07a0*/  LDG.E.128 R100, desc[UR14][R100.64] ;  /* 0x0000000e64647981 */ /* 0x000ee8000c1e1d00 */
[----:B------:R-:W3:Y:S01]  /*07b0*/  LDG.E.128 R72, desc[UR14][R72.64] ;  /* 0x0000000e48487981 */ /* 0x000ee2000c1e1d00 */
[----:B------:R-:W-:-:S06]  /*07c0*/  IMAD.WIDE.U32 R76, R150, 0x10, R76 ;  /* 0x00000010964c7825 */ /* 0x000fcc00078e004c */
[----:B------:R-:W3:Y:S01]  /*07d0*/  LDG.E.128 R76, desc[UR14][R76.64] ;  /* 0x0000000e4c4c7981 */ /* 0x000ee2000c1e1d00 */
[----:B------:R-:W-:Y:S01]  /*07e0*/  ISETP.NE.AND.EX P1, PT, RZ, UR19, PT, P1 ;  /* 0x00000013ff007c0c */ /* 0x000fe2000bf25310 */
[----:B0-----:R-:W-:-:S06]  /*07f0*/  @UP0 UIMAD.WIDE UR4, UR6, 0x4, UR4 ;  /* 0x00000004060408a5 */ /* 0x001fcc000f8e0204 */
[----:B------:R-:W-:Y:S02]  /*0800*/  MOV R161, UR5 ;  /* 0x0000000500a17c02 */ /* 0x000fe40008000f00 */
[----:B------:R-:W-:Y:S02]  /*0810*/  PLOP3.LUT P5, PT, PT, PT, UP0, 0x80, 0x8 ;  /* 0x000000000008781c */ /* 0x000fe40003faf008 */
[----:B------:R-:W-:Y:S01]  /*0820*/  MOV R160, UR4 ;  /* 0x0000000400a07c02 */ /* 0x000fe20008000f00 */
[----:B------:R-:W-:-:S06]  /*0830*/  IMAD.WIDE.U32 R168, R155, 0x4, R158 ;  /* 0x000000049ba87825 */ /* 0x000fcc00078e009e */
[----:B-----5:R-:W5:Y:S04]  /*0840*/  LDG.E R168, desc[UR14][R168.64] ;  /* 0x0000000ea8a87981 */ /* 0x020f68000c1e1900 */
[----:B------:R0:W3:Y:S02]  /*0850*/  @P5 LDG.E R167, desc[UR14][R160.64] ;  /* 0x0000000ea0a75981 */ /* 0x0000e4000c1e1900 */
[----:B0-----:R-:W-:-:S05]  /*0860*/  IMAD.WIDE.U32 R160, R156, 0x4, R158 ;  /* 0x000000049ca07825 */ /* 0x001fca00078e009e */
[----:B------:R-:W5:Y:S01]  /*0870*/  LDG.E R173, desc[UR14][R160.64] ;  /* 0x0000000ea0ad7981 */ /* 0x000f62000c1e1900 */
[----:B----4-:R-:W-:-:S04]  /*0880*/  FSEL R3, R3, RZ, !P4 ;  /* 0x000000ff03037208 */ /* 0x010fc80006000000 */
[----:B------:R-:W-:-:S13]  /*0890*/  R2UR UR12, R3 ;  /* 0x00000000030c72ca */ /* 0x000fda00000e0000 */
[----:B--2---:R-:W-:Y:S01]  /*08a0*/  FADD.FTZ R183, R90, -UR12 ;  /* 0x8000000c5ab77e21 */ /* 0x004fe20008010000 */
[----:B------:R-:W-:Y:S02]  /*08b0*/  FADD.FTZ R187, R91, -UR12 ;  /* 0x8000000c5bbb7e21 */ /* 0x000fe40008010000 */
[----:B------:R-:W0:Y:S01]  /*08c0*/  @P1 LDC.64 R90, c[0x0][0x438] ;  /* 0x00010e00ff5a1b82 */ /* 0x000e220000000a00 */
[----:B------:R-:W-:Y:S01]  /*08d0*/  FADD.FTZ R3, R80, -UR12 ;  /* 0x8000000c50037e21 */ /* 0x000fe20008010000 */
[----:B------:R-:W-:Y:S01]  /*08e0*/  FADD.FTZ R205, R81, -UR12 ;  /* 0x8000000c51cd7e21 */ /* 0x000fe20008010000 */
[----:B------:R-:W-:-:S05]  /*08f0*/  R2UR UR5, R157 ;  /* 0x000000009d0572ca */ /* 0x000fca00000e0000 */
[----:B------:R-:W1:Y:S01]  /*0900*/  @P1 LDC.64 R80, c[0x0][0x438] ;  /* 0x00010e00ff501b82 */ /* 0x000e620000000a00 */
[----:B---3--:R-:W-:Y:S01]  /*0910*/  FADD.FTZ R172, R92, -UR12 ;  /* 0x8000000c5cac7e21 */ /* 0x008fe20008010000 */
[----:B------:R-:W-:Y:S01]  /*0920*/  FADD.FTZ R171, R93, -UR12 ;  /* 0x8000000c5dab7e21 */ /* 0x000fe20008010000 */
[----:B------:R-:W-:-:S04]  /*0930*/  IMAD.WIDE.U32 R92, R150, 0x4, R158 ;  /* 0x00000004965c7825 */ /* 0x000fc800078e009e */
[----:B------:R-:W-:Y:S01]  /*0940*/  FADD.FTZ R163, R94, -UR12 ;  /* 0x8000000c5ea37e21 */ /* 0x000fe20008010000 */
[----:B------:R-:W-:Y:S01]  /*0950*/  FADD.FTZ R190, R95, -UR12 ;  /* 0x8000000c5fbe7e21 */ /* 0x000fe20008010000 */
[----:B------:R-:W-:Y:S01]  /*0960*/  FMUL.FTZ R198, R24, R56 ;  /* 0x0000003818c67220 */ /* 0x000fe20000410000 */
[----:B------:R-:W-:-:S04]  /*0970*/  IMAD.WIDE.U32 R94, R152, 0x4, R158 ;  /* 0x00000004985e7825 */ /* 0x000fc800078e009e */
[----:B------:R-:W-:Y:S01]  /*0980*/  FMUL.FTZ R3, R3, UR5 ;  /* 0x0000000503037c20 */ /* 0x000fe20008410000 */
[----:B------:R-:W-:Y:S01]  /*0990*/  FADD.FTZ R188, R96, -UR12 ;  /* 0x8000000c60bc7e21 */ /* 0x000fe20008010000 */
[----:B------:R-:W-:Y:S01]  /*09a0*/  FADD.FTZ R186, R97, -UR12 ;  /* 0x8000000c61ba7e21 */ /* 0x000fe20008010000 */
[----:B------:R2:W5:Y:S01]  /*09b0*/  LDG.E R92, desc[UR14][R92.64] ;  /* 0x0000000e5c5c7981 */ /* 0x000562000c1e1900 */
[----:B------:R-:W-:Y:S01]  /*09c0*/  FMUL.FTZ R200, R25, R57 ;  /* 0x0000003919c87220 */ /* 0x000fe20000410000 */
[----:B------:R-:W-:Y:S01]  /*09d0*/  FADD.FTZ R201, R82, -UR12 ;  /* 0x8000000c52c97e21 */ /* 0x000fe20008010000 */
[----:B------:R-:W-:Y:S01]  /*09e0*/  FMUL.FTZ R205, R205, UR5 ;  /* 0x00000005cdcd7c20 */ /* 0x000fe20008410000 */
[----:B0-----:R-:W-:Y:S02]  /*09f0*/  @P1 IMAD.WIDE.U32 R96, R156, 0x10, R90 ;  /* 0x000000109c601825 */ /* 0x001fe400078e005a */
[----:B------:R0:W5:Y:S02]  /*0a00*/  LDG.E R90, desc[UR14][R94.64] ;  /* 0x0000000e5e5a7981 */ /* 0x000164000c1e1900 */
[----:B--2---:R-:W-:Y:S01]  /*0a10*/  FADD.FTZ R93, RZ, R198 ;  /* 0x000000c6ff5d7221 */ /* 0x004fe20000010000 */
[----:B------:R-:W-:Y:S01]  /*0a20*/  FMUL.FTZ R194, R26, R58 ;  /* 0x0000003a1ac27220 */ /* 0x000fe20000410000 */
[----:B------:R-:W-:Y:S01]  /*0a30*/  FADD.FTZ R203, R83, -UR12 ;  /* 0x8000000c53cb7e21 */ /* 0x000fe20008010000 */
[----:B------:R-:W-:Y:S01]  /*0a40*/  FMUL.FTZ R201, R201, UR5 ;  /* 0x00000005c9c97c20 */ /* 0x000fe20008410000 */
[----:B------:R-:W-:Y:S01]  /*0a50*/  FADD.FTZ R93, R200, R93 ;  /* 0x0000005dc85d7221 */ /* 0x000fe20000010000 */
[----:B-1----:R-:W-:-:S04]  /*0a60*/  @P1 IMAD.WIDE.U32 R80, R150, 0x10, R80 ;  /* 0x0000001096501825 */ /* 0x002fc800078e0050 */
[----:B------:R-:W-:Y:S01]  /*0a70*/  FMUL.FTZ R196, R27, R59 ;  /* 0x0000003b1bc47220 */ /* 0x000fe20000410000 */
[----:B0-----:R-:W-:Y:S01]  /*0a80*/  FFMA.FTZ R94, R3, R198, RZ ;  /* 0x000000c6035e7223 */ /* 0x001fe200000100ff */
[----:B------:R-:W-:Y:S01]  /*0a90*/  FADD.FTZ R93, R194, R93 ;  /* 0x0000005dc25d7221 */ /* 0x000fe20000010000 */
[----:B------:R-:W-:Y:S01]  /*0aa0*/  FADD.FTZ R193, R84, -UR12 ;  /* 0x8000000c54c17e21 */ /* 0x000fe20008010000 */
[----:B------:R-:W-:Y:S01]  /*0ab0*/  FMUL.FTZ R203, R203, UR5 ;  /* 0x00000005cbcb7c20 */ /* 0x000fe20008410000 */
[----:B------:R-:W-:Y:S01]  /*0ac0*/  FFMA.FTZ R94, R205, R200, R94 ;  /* 0x000000c8cd5e7223 */ /* 0x000fe2000001005e */
[----:B------:R0:W5:Y:S01]  /*0ad0*/  @P1 LDG.E.128 R48, desc[UR14][R80.64] ;  /* 0x0000000e50301981 */ /* 0x000162000c1e1d00 */
[----:B------:R-:W-:Y:S01]  /*0ae0*/  FMUL.FTZ R191, R20, R60 ;  /* 0x0000003c14bf7220 */ /* 0x000fe20000410000 */
[----:B------:R-:W-:Y:S01]  /*0af0*/  FADD.FTZ R195, R85, -UR12 ;  /* 0x8000000c55c37e21 */ /* 0x000fe20008010000 */
[----:B------:R-:W-:Y:S01]  /*0b00*/  FFMA.FTZ R94, R201, R194, R94 ;  /* 0x000000c2c95e7223 */ /* 0x000fe2000001005e */
[----:B------:R-:W-:Y:S01]  /*0b10*/  FMUL.FTZ R193, R193, UR5 ;  /* 0x00000005c1c17c20 */ /* 0x000fe20008410000 */
[----:B------:R-:W-:Y:S01]  /*0b20*/  FMUL.FTZ R192, R21, R61 ;  /* 0x0000003d15c07220 */ /* 0x000fe20000410000 */
[----:B------:R-:W-:Y:S01]  /*0b30*/  FADD.FTZ R197, R86, -UR12 ;  /* 0x8000000c56c57e21 */ /* 0x000fe20008010000 */
[----:B------:R-:W-:Y:S01]  /*0b40*/  FFMA.FTZ R94, R203, R196, R94 ;  /* 0x000000c4cb5e7223 */ /* 0x000fe2000001005e */
[----:B------:R-:W1:Y:S01]  /*0b50*/  @P1 LDC.64 R82, c[0x0][0x438] ;  /* 0x00010e00ff521b82 */ /* 0x000e620000000a00 */
[----:B------:R-:W-:Y:S01]  /*0b60*/  FMUL.FTZ R184, R22, R62 ;  /* 0x0000003e16b87220 */ /* 0x000fe20000410000 */
[----:B0-----:R-:W-:Y:S01]  /*0b70*/  FADD.FTZ R80, R196, R93 ;  /* 0x0000005dc4507221 */ /* 0x001fe20000010000 */
[----:B------:R-:W-:Y:S01]  /*0b80*/  FMUL.FTZ R195, R195, UR5 ;  /* 0x00000005c3c37c20 */ /* 0x000fe20008410000 */
[----:B------:R-:W-:Y:S01]  /*0b90*/  FFMA.FTZ R94, R193, R191, R94 ;  /* 0x000000bfc15e7223 */ /* 0x000fe2000001005e */
[----:B------:R-:W-:Y:S01]  /*0ba0*/  FADD.FTZ R199, R87, -UR12 ;  /* 0x8000000c57c77e21 */ /* 0x000fe20008010000 */
[----:B------:R-:W-:Y:S01]  /*0bb0*/  FADD.FTZ R81, R191, R80 ;  /* 0x00000050bf517221 */ /* 0x000fe20000010000 */
[----:B------:R-:W-:Y:S01]  /*0bc0*/  FMUL.FTZ R197, R197, UR5 ;  /* 0x00000005c5c57c20 */ /* 0x000fe20008410000 */
[----:B------:R-:W-:Y:S01]  /*0bd0*/  FFMA.FTZ R94, R195, R192, R94 ;  /* 0x000000c0c35e7223 */ /* 0x000fe2000001005e */
[----:B------:R-:W-:Y:S01]  /*0be0*/  FMUL.FTZ R189, R23, R63 ;  /* 0x0000003f17bd7220 */ /* 0x000fe20000410000 */
[----:B------:R-:W-:Y:S01]  /*0bf0*/  FADD.FTZ R81, R192, R81 ;  /* 0x00000051c0517221 */ /* 0x000fe20000010000 */
[----:B------:R-:W-:Y:S01]  /*0c00*/  FADD.FTZ R177, R88, -UR12 ;  /* 0x8000000c58b17e21 */ /* 0x000fe20008010000 */
[----:B------:R-:W-:Y:S01]  /*0c10*/  FMUL.FTZ R199, R199, UR5 ;  /* 0x00000005c7c77c20 */ /* 0x000fe20008410000 */
[----:B------:R-:W-:Y:S01]  /*0c20*/  FFMA.FTZ R94, R197, R184, R94 ;  /* 0x000000b8c55e7223 */ /* 0x000fe2000001005e */
[----:B------:R-:W-:Y:S01]  /*0c30*/  FADD.FTZ R80, R184, R81 ;  /* 0x00000051b8507221 */ /* 0x000fe20000010000 */
[----:B------:R-:W-:Y:S01]  /*0c40*/  FMUL.FTZ R174, R16, R64 ;  /* 0x0000004010ae7220 */ /* 0x000fe20000410000 */
[----:B------:R-:W-:Y:S01]  /*0c50*/  FADD.FTZ R179, R89, -UR12 ;  /* 0x8000000c59b37e21 */ /* 0x000fe20008010000 */
[----:B------:R-:W-:Y:S01]  /*0c60*/  FMUL.FTZ R177, R177, UR5 ;  /* 0x00000005b1b17c20 */ /* 0x000fe20008410000 */
[----:B------:R-:W-:Y:S01]  /*0c70*/  FADD.FTZ R81, R189, R80 ;  /* 0x00000050bd517221 */ /* 0x000fe20000010000 */
[----:B------:R-:W-:Y:S01]  /*0c80*/  FFMA.FTZ R94, R199, R189, R94 ;  /* 0x000000bdc75e7223 */ /* 0x000fe2000001005e */
[----:B------:R-:W-:Y:S01]  /*0c90*/  FMUL.FTZ R176, R17, R65 ;  /* 0x0000004111b07220 */ /* 0x000fe20000410000 */
        /* <DEDUP_REMOVED lines=11> */
[----:B-1----:R-:W-:-:S04]  /*0d50*/  @P1 IMAD.WIDE.U32 R82, R152, 0x10, R82 ;  /* 0x0000001098521825 */ /* 0x002fc800078e0052 */
[----:B------:R-:W-:Y:S01]  /*0d60*/  FMUL.FTZ R169, R12, R68 ;  /* 0x000000440ca97220 */ /* 0x000fe20000410000 */
[----:B------:R-:W-:Y:S01]  /*0d70*/  FADD.FTZ R80, R185, R80 ;  /* 0x00000050b9507221 */ /* 0x000fe20000010000 */
[----:B------:R-:W-:Y:S01]  /*0d80*/  FMUL.FTZ R172, R172, UR5 ;  /* 0x00000005acac7c20 */ /* 0x000fe20008410000 */
[----:B------:R-:W-:Y:S01]  /*0d90*/  FFMA.FTZ R81, R187, R185, R94 ;  /* 0x000000b9bb517223 */ /* 0x000fe2000001005e */
[----:B------:R0:W5:Y:S01]  /*0da0*/  @P1 LDG.E.128 R44, desc[UR14][R82.64] ;  /* 0x0000000e522c1981 */ /* 0x000162000c1e1d00 */
[----:B------:R-:W-:Y:S01]  /*0db0*/  FMUL.FTZ R170, R13, R69 ;  /* 0x000000450daa7220 */ /* 0x000fe20000410000 */
[----:B------:R-:W-:Y:S01]  /*0dc0*/  FMUL.FTZ R171, R171, UR5 ;  /* 0x00000005abab7c20 */ /* 0x000fe20008410000 */
[----:B------:R-:W-:Y:S01]  /*0dd0*/  FMUL.FTZ R166, R14, R70 ;  /* 0x000000460ea67220 */ /* 0x000fe20000410000 */
[----:B------:R-:W-:Y:S01]  /*0de0*/  FADD.FTZ R180, R100, -UR12 ;  /* 0x8000000c64b47e21 */ /* 0x000fe20008010000 */
[----:B------:R-:W-:Y:S01]  /*0df0*/  FADD.FTZ R178, R101, -UR12 ;  /* 0x8000000c65b27e21 */ /* 0x000fe20008010000 */
[----:B------:R-:W-:Y:S01]  /*0e00*/  FMUL.FTZ R163, R163, UR5 ;  /* 0x00000005a3a37c20 */ /* 0x000fe20008410000 */
[----:B------:R-:W-:Y:S01]  /*0e10*/  FMUL.FTZ R164, R15, R71 ;  /* 0x000000470fa47220 */ /* 0x000fe20000410000 */
[----:B------:R-:W-:Y:S01]  /*0e20*/  FADD.FTZ R182, R98, -UR12 ;  /* 0x8000000c62b67e21 */ /* 0x000fe20008010000 */
[----:B------:R-:W-:Y:S01]  /*0e30*/  FADD.FTZ R157, R99, -UR12 ;  /* 0x8000000c639d7e21 */ /* 0x000fe20008010000 */
[----:B0-----:R-:W-:Y:S01]  /*0e40*/  FADD.FTZ R83, R169, R80 ;  /* 0x00000050a9537221 */ /* 0x001fe20000010000 */
[----:B------:R-:W-:Y:S01]  /*0e50*/  FFMA.FTZ R80, R172, R169, R81 ;  /* 0x000000a9ac507223 */ /* 0x000fe20000010051 */
[----:B------:R-:W-:-:S04]  /*0e60*/  IMAD.WIDE.U32 R100, R154, 0x4, R158 ;  /* 0x000000049a647825 */ /* 0x000fc800078e009e */
[----:B------:R-:W-:Y:S01]  /*0e70*/  FMUL.FTZ R161, R190, UR5 ;  /* 0x00000005bea17c20 */ /* 0x000fe20008410000 */
[----:B------:R-:W-:Y:S01]  /*0e80*/  FADD.FTZ R83, R170, R83 ;  /* 0x00000053aa537221 */ /* 0x000fe20000010000 */
[----:B------:R-:W-:Y:S01]  /*0e90*/  FFMA.FTZ R80, R171, R170, R80 ;  /* 0x000000aaab507223 */ /* 0x000fe20000010050 */
[----:B------:R-:W-:Y:S01]  /*0ea0*/  IMAD.WIDE.U32 R98, R153, 0x4, R158 ;  /* 0x0000000499627825 */ /* 0x000fe200078e009e */
[----:B------:R0:W5:Y:S03]  /*0eb0*/  LDG.E R165, desc[UR14][R100.64] ;  /* 0x0000000e64a57981 */ /* 0x000166000c1e1900 */
[----:B------:R-:W-:Y:S01]  /*0ec0*/  FADD.FTZ R83, R166, R83 ;  /* 0x00000053a6537221 */ /* 0x000fe20000010000 */
[----:B------:R-:W-:Y:S01]  /*0ed0*/  FFMA.FTZ R80, R163, R166, R80 ;  /* 0x000000a6a3507223 */ /* 0x000fe20000010050 */
[----:B------:R-:W-:Y:S01]  /*0ee0*/  FADD.FTZ R162, R102, -UR12 ;  /* 0x8000000c66a27e21 */ /* 0x000fe20008010000 */
[----:B------:R-:W-:Y:S01]  /*0ef0*/  FMUL.FTZ R102, R188, UR5 ;  /* 0x00000005bc667c20 */ /* 0x000fe20008410000 */
[----:B------:R-:W-:Y:S01]  /*0f00*/  FADD.FTZ R82, R164, R83 ;  /* 0x00000053a4527221 */ /* 0x000fe20000010000 */
[----:B------:R-:W-:Y:S01]  /*0f10*/  FFMA.FTZ R81, R161, R164, R80 ;  /* 0x000000a4a1517223 */ /* 0x000fe20000010050 */
[----:B------:R1:W5:Y:S04]  /*0f20*/  LDG.E R91, desc[UR14][R98.64] ;  /* 0x0000000e625b7981 */ /* 0x000368000c1e1900 */
[----:B------:R2:W5:Y:S01]  /*0f30*/  @P1 LDG.E.128 R28, desc[UR14][R96.64] ;  /* 0x0000000e601c1981 */ /* 0x000562000c1e1d00 */
[----:B0-----:R-:W-:Y:S01]  /*0f40*/  FMUL.FTZ R101, R8, R72 ;  /* 0x0000004808657220 */ /* 0x001fe20000410000 */
[----:B------:R-:W-:Y:S01]  /*0f50*/  FMUL.FTZ R158, R186, UR5 ;  /* 0x00000005ba9e7c20 */ /* 0x000fe20008410000 */
[----:B------:R-:W-:Y:S01]  /*0f60*/  FMUL.FTZ R93, R4, R76 ;  /* 0x0000004c045d7220 */ /* 0x000fe20000410000 */
[----:B------:R-:W-:Y:S01]  /*0f70*/  FADD.FTZ R175, R103, -UR12 ;  /* 0x8000000c67af7e21 */ /* 0x000fe20008010000 */
[----:B------:R-:W-:Y:S01]  /*0f80*/  FADD.FTZ R82, R101, R82 ;  /* 0x0000005265527221 */ /* 0x000fe20000010000 */
[----:B-1----:R-:W-:Y:S01]  /*0f90*/  FMUL.FTZ R99, R9, R73 ;  /* 0x0000004909637220 */ /* 0x002fe20000410000 */
[----:B------:R-:W-:Y:S01]  /*0fa0*/  FFMA.FTZ R81, R102, R101, R81 ;  /* 0x0000006566517223 */ /* 0x000fe20000010051 */
[----:B------:R-:W-:Y:S01]  /*0fb0*/  FMUL.FTZ R160, R182, UR5 ;  /* 0x00000005b6a07c20 */ /* 0x000fe20008410000 */
[----:B------:R-:W-:Y:S01]  /*0fc0*/  FMUL.FTZ R95, R6, R78 ;  /* 0x0000004e065f7220 */ /* 0x000fe20000410000 */
[----:B--2---:R-:W-:Y:S01]  /*0fd0*/  FMUL.FTZ R97, R10, R74 ;  /* 0x0000004a0a617220 */ /* 0x004fe20000410000 */
[----:B------:R-:W-:Y:S01]  /*0fe0*/  FADD.FTZ R82, R99, R82 ;  /* 0x0000005263527221 */ /* 0x000fe20000010000 */
[----:B------:R-:W-:Y:S01]  /*0ff0*/  FFMA.FTZ R81, R158, R99, R81 ;  /* 0x000000639e517223 */ /* 0x000fe20000010051 */
[----:B------:R-:W-:Y:S01]  /*1000*/  FMUL.FTZ R98, R11, R75 ;  /* 0x0000004b0b627220 */ /* 0x000fe20000410000 */
[----:B------:R-:W-:Y:S01]  /*1010*/  FMUL.FTZ R157, R157, UR5 ;  /* 0x000000059d9d7c20 */ /* 0x000fe20008410000 */
[----:B------:R-:W-:Y:S01]  /*1020*/  FADD.FTZ R83, R97, R82 ;  /* 0x0000005261537221 */ /* 0x000fe20000010000 */
[----:B------:R-:W-:Y:S01]  /*1030*/  FFMA.FTZ R80, R160, R97, R81 ;  /* 0x00000061a0507223 */ /* 0x000fe20000010051 */
[----:B------:R-:W-:Y:S01]  /*1040*/  FMUL.FTZ R100, R180, UR5 ;  /* 0x00000005b4647c20 */ /* 0x000fe20008410000 */
[----:B------:R-:W0:Y:S01]  /*1050*/  @P1 LDC.64 R84, c[0x0][0x438] ;  /* 0x00010e00ff541b82 */ /* 0x000e220000000a00 */
        /* <DEDUP_REMOVED lines=13> */
[----:B------:R-:W-:-:S02]  /*1130*/  FFMA.FTZ R80, R162, R95, R81 ;  /* 0x0000005fa2507223 */ /* 0x000fc40000010051 */
[----:B------:R-:W2:Y:S01]  /*1140*/  @P1 LDC.64 R88, c[0x0][0x438] ;  /* 0x00010e00ff581b82 */ /* 0x000ea20000000a00 */
[----:B------:R-:W-:Y:S01]  /*1150*/  FADD.FTZ R83, R83, R96 ;  /* 0x0000006053537221 */ /* 0x000fe20000010000 */
[----:B------:R-:W-:-:S04]  /*1160*/  FFMA.FTZ R80, R159, R96, R80 ;  /* 0x000000609f507223 */ /* 0x000fc80000010050 */
[----:B------:R-:W3:Y:S04]  /*1170*/  SHFL.DOWN PT, R82, R83, 0x10, 0x1f ;  /* 0x0a001f0053527f89 */ /* 0x000ee800000e0000 */
[----:B------:R-:W4:Y:S01]  /*1180*/  SHFL.DOWN PT, R81, R80, 0x10, 0x1f ;  /* 0x0a001f0050517f89 */ /* 0x000f2200000e0000 */
[----:B0-----:R-:W-:-:S05]  /*1190*/  @P1 IMAD.WIDE.U32 R84, R153, 0x10, R84 ;  /* 0x0000001099541825 */ /* 0x001fca00078e0054 */
[----:B------:R0:W5:Y:S01]  /*11a0*/  @P1 LDG.E.128 R40, desc[UR14][R84.64] ;  /* 0x0000000e54281981 */ /* 0x000162000c1e1d00 */
[----:B---3--:R-:W-:Y:S01]  /*11b0*/  FADD.FTZ R82, R83, R82 ;  /* 0x0000005253527221 */ /* 0x008fe20000010000 */
[----:B----4-:R-:W-:-:S04]  /*11c0*/  FADD.FTZ R81, R80, R81 ;  /* 0x0000005150517221 */ /* 0x010fc80000010000 */
[----:B0-----:R-:W0:Y:S04]  /*11d0*/  SHFL.DOWN PT, R85, R82, 0x8, 0x1f ;  /* 0x09001f0052557f89 */ /* 0x001e2800000e0000 */
[----:B------:R-:W3:Y:S01]  /*11e0*/  SHFL.DOWN PT, R84, R81, 0x8, 0x1f ;  /* 0x09001f0051547f89 */ /* 0x000ee200000e0000 */
[----:B-1----:R-:W-:-:S05]  /*11f0*/  @P1 IMAD.WIDE.U32 R86, R154, 0x10, R86 ;  /* 0x000000109a561825 */ /* 0x002fca00078e0056 */
[----:B------:R1:W5:Y:S01]  /*1200*/  @P1 LDG.E.128 R36, desc[UR14][R86.64] ;  /* 0x0000000e56241981 */ /* 0x000362000c1e1d00 */
[----:B0-----:R-:W-:Y:S01]  /*1210*/  FADD.FTZ R85, R82, R85 ;  /* 0x0000005552557221 */ /* 0x001fe20000010000 */
[----:B---3--:R-:W-:-:S04]  /*1220*/  FADD.FTZ R84, R81, R84 ;  /* 0x0000005451547221 */ /* 0x008fc80000010000 */
[----:B-1----:R-:W0:Y:S04]  /*1230*/  SHFL.DOWN PT, R86, R85, 0x4, 0x1f ;  /* 0x08801f0055567f89 */ /* 0x002e2800000e0000 */
[----:B------:R-:W1:Y:S01]  /*1240*/  SHFL.DOWN PT, R87, R84, 0x4, 0x1f ;  /* 0x08801f0054577f89 */ /* 0x000e6200000e0000 */
[----:B------:R-:W3:Y:S01]  /*1250*/  S2R R178, SR_CgaCtaId ;  /* 0x0000000000b27919 */ /* 0x000ee20000008800 */
[----:B0-----:R-:W-:Y:S01]  /*1260*/  FADD.FTZ R86, R85, R86 ;  /* 0x0000005655567221 */ /* 0x001fe20000010000 */
[----:B-1----:R-:W-:-:S04]  /*1270*/  FADD.FTZ R87, R84, R87 ;  /* 0x0000005754577221 */ /* 0x002fc80000010000 */
[----:B------:R-:W0:Y:S04]  /*1280*/  SHFL.DOWN PT, R83, R86, 0x2, 0x1f ;  /* 0x08401f0056537f89 */ /* 0x000e2800000e0000 */
[----:B------:R-:W1:Y:S01]  /*1290*/  SHFL.DOWN PT, R80, R87, 0x2, 0x1f ;  /* 0x08401f0057507f89 */ /* 0x000e6200000e0000 */
[----:B--2---:R-:W-:Y:S01]  /*12a0*/  @P1 IMAD.WIDE.U32 R88, R155, 0x10, R88 ;  /* 0x000000109b581825 */ /* 0x004fe200078e0058 */
[----:B------:R-:W-:-:S04]  /*12b0*/  LOP3.LUT P3, RZ, R148, 0x1f, RZ, 0xc0, !PT ;  /* 0x0000001f94ff7812 */ /* 0x000fc8000786c0ff */
[----:B------:R2:W5:Y:S01]  /*12c0*/  @P1 LDG.E.128 R32, desc[UR14][R88.64] ;  /* 0x0000000e58201981 */ /* 0x000562000c1e1d00 */
[----:B------:R-:W-:Y:S01]  /*12d0*/  PLOP3.LUT P0, PT, PT, PT, PT, 0x80, 0x8 ;  /* 0x000000000008781c */ /* 0x000fe20003f0f070 */
[----:B0-----:R-:W-:Y:S01]  /*12e0*/  FADD.FTZ R83, R86, R83 ;  /* 0x0000005356537221 */ /* 0x001fe20000010000 */
[----:B-1----:R-:W-:-:S04]  /*12f0*/  FADD.FTZ R80, R87, R80 ;  /* 0x0000005057507221 */ /* 0x002fc80000010000 */
[----:B--2---:R-:W0:Y:S04]  /*1300*/  SHFL.DOWN PT, R88, R83, 0x1, 0x1f ;  /* 0x08201f0053587f89 */ /* 0x004e2800000e0000 */
        /* <DEDUP_REMOVED lines=96> */
[----:B------:R-:W-:Y:S01]  /*1910*/  FFMA.FTZ R195, R195, UR12, R66 ;  /* 0x0000000cc3c37c23 */ /* 0x000fe20008010042 */
        /* <DEDUP_REMOVED lines=170> */
.L_x_10084:
[--C-:B------:R-:W-:Y:S01]  /*23c0*/  FFMA.FTZ R205, R205, UR12, R66.reuse ;  /* 0x0000000ccdcd7c23 */ /* 0x100fe20008010042 */
[--C-:B------:R-:W-:Y:S01]  /*23d0*/  FFMA.FTZ R3, R3, UR12, R66.reuse ;  /* 0x0000000c03037c23 */ /* 0x100fe20008010042 */
[----:B-----5:R-:W-:Y:S01]  /*23e0*/  LOP3.LUT P5, RZ, R173, 0xff00, RZ, 0xc0, !PT ;  /* 0x0000ff00adff7812 */ /* 0x020fe200078ac0ff */
[--C-:B------:R-:W-:Y:S01]  /*23f0*/  FFMA.FTZ R201, R201, UR12, R66.reuse ;  /* 0x0000000cc9c97c23 */ /* 0x100fe20008010042 */
        /* <DEDUP_REMOVED lines=14> */
[----:B------:R-:W-:Y:S01]  /*24e0*/  FADD.FTZ R192, R192, -R195 ;  /* 0x800000c3c0c07221 */ /* 0x000fe20000010000 */
[----:B------:R-:W-:Y:S01]  /*24f0*/  FFMA.FTZ R55, R196, UR5, R31 ;  /* 0x00000005c4377c23 */ /* 0x000fe2000801001f */
[----:B------:R-:W-:Y:S01]  /*2500*/  FADD.FTZ R197, R184, -R197 ;  /* 0x800000c5b8c57221 */ /* 0x000fe20000010000 */
[----:B------:R-:W-:Y:S01]  /*2510*/  SEL R69, R54, RZ, P5 ;  /* 0x000000ff36457207 */ /* 0x000fe20002800000 */
[----:B------:R-:W-:Y:S01]  /*2520*/  FFMA.FTZ R54, R193, UR12, R66 ;  /* 0x0000000cc1367c23 */ /* 0x000fe20008010042 */
[----:B------:R-:W-:Y:S01]  /*2530*/  SEL R68, R3, RZ, P4 ;  /* 0x000000ff03447207 */ /* 0x000fe20002000000 */
[----:B------:R-:W-:Y:S01]  /*2540*/  FFMA.FTZ R73, R192, UR5, R33 ;  /* 0x00000005c0497c23 */ /* 0x000fe20008010021 */
[----:B------:R-:W-:Y:S01]  /*2550*/  FMUL.FTZ R56, R55, UR4 ;  /* 0x0000000437387c20 */ /* 0x000fe20008410000 */
[----:B------:R-:W-:Y:S01]  /*2560*/  FADD.FTZ R191, R191, -R54 ;  /* 0x80000036bfbf7221 */ /* 0x000fe20000010000 */
[----:B------:R-:W-:Y:S01]  /*2570*/  FFMA.FTZ R54, R201, UR5, R30 ;  /* 0x00000005c9367c23 */ /* 0x000fe2000801001e */
[----:B------:R-:W-:Y:S01]  /*2580*/  LOP3.LUT P6, RZ, R173, 0xff0000, RZ, 0xc0, !PT ;  /* 0x00ff0000adff7812 */ /* 0x000fe200078cc0ff */
[----:B------:R-:W-:Y:S01]  /*2590*/  FFMA.FTZ R74, R197, UR5, R34 ;  /* 0x00000005c54a7c23 */ /* 0x000fe20008010022 */
[----:B------:R-:W-:Y:S01]  /*25a0*/  FFMA.FTZ R72, R191, UR5, R32 ;  /* 0x00000005bf487c23 */ /* 0x000fe20008010020 */
[----:B------:R-:W-:Y:S01]  /*25b0*/  FMUL.FTZ R3, R54, UR4 ;  /* 0x0000000436037c20 */ /* 0x000fe20008410000 */
[--C-:B------:R-:W-:Y:S01]  /*25c0*/  FFMA.FTZ R60, R199, UR12, R66.reuse ;  /* 0x0000000cc73c7c23 */ /* 0x100fe20008010042 */
[----:B------:R-:W-:Y:S01]  /*25d0*/  FMUL.FTZ R58, R73, UR4 ;  /* 0x00000004493a7c20 */ /* 0x000fe20008410000 */
[--C-:B------:R-:W-:Y:S01]  /*25e0*/  FFMA.FTZ R177, R177, UR12, R66.reuse ;  /* 0x0000000cb1b17c23 */ /* 0x100fe20008010042 */
[----:B------:R-:W-:Y:S01]  /*25f0*/  FMUL.FTZ R3, R3, UR7 ;  /* 0x0000000703037c20 */ /* 0x000fe20008410000 */
        /* <DEDUP_REMOVED lines=48> */
[----:B------:R-:W-:Y:S01]  /*2900*/  FMUL.FTZ R58, R88, UR4 ;  /* 0x00000004583a7c20 */ /* 0x000fe20008410000 */
[----:B------:R-:W-:Y:S01]  /*2910*/  FMUL.FTZ R3, R89, UR4 ;  /* 0x0000000459037c20 */ /* 0x000fe20008410000 */
[----:B------:R-:W0:Y:S01]  /*2920*/  LDC.64 R62, c[0x0][0x478] ;  /* 0x00011e00ff3e7b82 */ /* 0x000e220000000a00 */
[----:B------:R-:W-:Y:S01]  /*2930*/  FMUL.FTZ R56, R56, UR7 ;  /* 0x0000000738387c20 */ /* 0x000fe20008410000 */
[----:B------:R-:W-:Y:S01]  /*2940*/  FMUL.FTZ R57, R57, UR7 ;  /* 0x0000000739397c20 */ /* 0x000fe20008410000 */
[--C-:B------:R-:W-:Y:S01]  /*2950*/  FFMA.FTZ R163, R163, UR12, R66.reuse ;  /* 0x0000000ca3a37c23 */ /* 0x100fe20008010042 */
[C---:B------:R-:W-:Y:S01]  /*2960*/  LOP3.LUT P1, RZ, R165.reuse, 0xff0000, RZ, 0xc0, !PT ;  /* 0x00ff0000a5ff7812 */ /* 0x040fe2000782c0ff */
[----:B------:R-:W-:Y:S01]  /*2970*/  FMUL.FTZ R58, R58, UR7 ;  /* 0x000000073a3a7c20 */ /* 0x000fe20008410000 */
[----:B------:R-:W-:Y:S01]  /*2980*/  ISETP.GE.U32.AND P3, PT, R165, 0x1000000, PT ;  /* 0x01000000a500780c */ /* 0x000fe20003f66070 */
[----:B------:R-:W-:Y:S01]  /*2990*/  FMUL.FTZ R3, R3, UR7 ;  /* 0x0000000703037c20 */ /* 0x000fe20008410000 */
        /* <DEDUP_REMOVED lines=51> */
[C---:B------:R-:W-:Y:S01]  /*2cd0*/  LOP3.LUT P1, RZ, R92.reuse, 0xff0000, RZ, 0xc0, !PT ;  /* 0x00ff00005cff7812 */ /* 0x040fe2000782c0ff */
[--C-:B------:R-:W-:Y:S01]  /*2ce0*/  IMAD.WIDE.U32 R100, R155, 0x10, R62.reuse ;  /* 0x000000109b647825 */ /* 0x100fe200078e003e */
[----:B------:R-:W-:Y:S01]  /*2cf0*/  ISETP.GE.U32.AND P3, PT, R92, 0x1000000, PT ;  /* 0x010000005c00780c */ /* 0x000fe20003f66070 */
[----:B------:R0:W-:Y:S02]  /*2d00*/  STG.E.128 desc[UR14][R98.64], R52 ;  /* 0x0000003462007986 */ /* 0x0001e4000c101d0e */
[----:B------:R-:W-:-:S04]  /*2d10*/  IMAD.WIDE.U32 R102, R154, 0x10, R62 ;  /* 0x000000109a667825 */ /* 0x000fc800078e003e */
[----:B------:R-:W-:-:S04]  /*2d20*/  IMAD.WIDE.U32 R158, R153, 0x10, R62 ;  /* 0x00000010999e7825 */ /* 0x000fc800078e003e */
[----:B------:R-:W-:-:S04]  /*2d30*/  IMAD.WIDE.U32 R92, R152, 0x10, R62 ;  /* 0x00000010985c7825 */ /* 0x000fc800078e003e */
[----:B------:R-:W-:-:S04]  /*2d40*/  IMAD.WIDE.U32 R94, R150, 0x10, R62 ;  /* 0x00000010965e7825 */ /* 0x000fc800078e003e */
[----:B------:R-:W-:Y:S01]  /*2d50*/  FFMA.FTZ R62, R3, UR5, R46 ;  /* 0x00000005033e7c23 */ /* 0x000fe2000801002e */
[----:B------:R-:W-:Y:S01]  /*2d60*/  FFMA.FTZ R63, R162, UR5, R47 ;  /* 0x00000005a23f7c23 */ /* 0x000fe2000801002f */
[----:B-1----:R-:W-:-:S04]  /*2d70*/  IMAD.WIDE.U32 R156, R156, 0x10, R66 ;  /* 0x000000109c9c7825 */ /* 0x002fc800078e0042 */
[----:B0-----:R-:W-:Y:S01]  /*2d80*/  FFMA.FTZ R52, R163, UR5, R48 ;  /* 0x00000005a3347c23 */ /* 0x001fe20008010030 */
[----:B------:R-:W-:Y:S01]  /*2d90*/  FFMA.FTZ R53, R164, UR5, R49 ;  /* 0x00000005a4357c23 */ /* 0x000fe20008010031 */
[----:B------:R-:W-:Y:S01]  /*2da0*/  FFMA.FTZ R54, R165, UR5, R50 ;  /* 0x00000005a5367c23 */ /* 0x000fe20008010032 */
[----:B------:R-:W-:-:S04]  /*2db0*/  IMAD.WIDE.U32 R160, R155, 0x10, R66 ;  /* 0x000000109ba07825 */ /* 0x000fc800078e0042 */
[----:B------:R-:W-:Y:S01]  /*2dc0*/  FFMA.FTZ R55, R166, UR5, R51 ;  /* 0x00000005a6377c23 */ /* 0x000fe20008010033 */
[----:B------:R-:W-:Y:S01]  /*2dd0*/  FMUL.FTZ R3, R62, UR4 ;  /* 0x000000043e037c20 */ /* 0x000fe20008410000 */
[----:B------:R0:W-:Y:S01]  /*2de0*/  STG.E.128 desc[UR14][R156.64], R68 ;  /* 0x000000449c007986 */ /* 0x0001e2000c101d0e */
[----:B------:R-:W-:-:S04]  /*2df0*/  IMAD.WIDE.U32 R96, R153, 0x10, R66 ;  /* 0x0000001099607825 */ /* 0x000fc800078e0042 */
[----:B------:R-:W-:Y:S01]  /*2e00*/  FMUL.FTZ R3, R3, UR7 ;  /* 0x0000000703037c20 */ /* 0x000fe20008410000 */
[----:B------:R2:W-:Y:S01]  /*2e10*/  STG.E.128 desc[UR14][R100.64], R72 ;  /* 0x0000004864007986 */ /* 0x0005e2000c101d0e */
[----:B------:R-:W-:-:S03]  /*2e20*/  IMAD.WIDE.U32 R154, R154, 0x10, R66 ;  /* 0x000000109a9a7825 */ /* 0x000fc600078e0042 */
[----:B------:R2:W-:Y:S01]  /*2e30*/  STG.E.128 desc[UR14][R160.64], R76 ;  /* 0x0000004ca0007986 */ /* 0x0005e2000c101d0e */
[----:B------:R-:W-:-:S03]  /*2e40*/  IMAD.WIDE.U32 R152, R152, 0x10, R66 ;  /* 0x0000001098987825 */ /* 0x000fc600078e0042 */
[----:B------:R2:W-:Y:S01]  /*2e50*/  STG.E.128 desc[UR14][R102.64], R80 ;  /* 0x0000005066007986 */ /* 0x0005e2000c101d0e */
[----:B------:R-:W-:-:S04]  /*2e60*/  IMAD.WIDE.U32 R98, R150, 0x10, R66 ;  /* 0x0000001096627825 */ /* 0x000fc800078e0042 */
[----:B------:R-:W-:Y:S01]  /*2e70*/  FMUL.FTZ R66, R63, UR4 ;  /* 0x000000043f427c20 */ /* 0x000fe20008410000 */
[----:B------:R2:W-:Y:S01]  /*2e80*/  STG.E.128 desc[UR14][R154.64], R84 ;  /* 0x000000549a007986 */ /* 0x0005e2000c101d0e */
        /* <DEDUP_REMOVED lines=9> */
[----:B------:R-:W-:Y:S01]  /*2f20*/  SEL R66, R3, RZ, P4 ;  /* 0x000000ff03427207 */ /* 0x000fe20002000000 */
[----:B------:R2:W-:Y:S01]  /*2f30*/  STG.E.128 desc[UR14][R158.64], R88 ;  /* 0x000000589e007986 */ /* 0x0005e2000c101d0e */
[----:B------:R-:W-:-:S02]  /*2f40*/  SEL R67, R67, RZ, P5 ;  /* 0x000000ff43437207 */ /* 0x000fc40002800000 */
[----:B------:R-:W-:Y:S01]  /*2f50*/  SEL R68, R68, RZ, P6 ;  /* 0x000000ff44447207 */ /* 0x000fe20003000000 */
[----:B------:R2:W-:Y:S01]  /*2f60*/  STG.E.128 desc[UR14][R96.64], R56 ;  /* 0x0000003860007986 */ /* 0x0005e2000c101d0e */
[----:B------:R-:W-:Y:S02]  /*2f70*/  SEL R69, R69, RZ, P0 ;  /* 0x000000ff45457207 */ /* 0x000fe40000000000 */
[----:B------:R-:W-:Y:S01]  /*2f80*/  SEL R70, R70, RZ, P1 ;  /* 0x000000ff46467207 */ /* 0x000fe20000800000 */
[----:B------:R2:W-:Y:S01]  /*2f90*/  STG.E.128 desc[UR14][R92.64], R60 ;  /* 0x0000003c5c007986 */ /* 0x0005e2000c101d0e */
[----:B------:R-:W-:-:S03]  /*2fa0*/  SEL R71, R71, RZ, P3 ;  /* 0x000000ff47477207 */ /* 0x000fc60001800000 */
[----:B------:R2:W-:Y:S04]  /*2fb0*/  STG.E.128 desc[UR14][R152.64], R64 ;  /* 0x0000004098007986 */ /* 0x0005e8000c101d0e */
[----:B------:R2:W-:Y:S04]  /*2fc0*/  STG.E.128 desc[UR14][R94.64], R52 ;  /* 0x000000345e007986 */ /* 0x0005e8000c101d0e */
[----:B------:R2:W-:Y:S01]  /*2fd0*/  STG.E.128 desc[UR14][R98.64], R68 ;  /* 0x0000004462007986 */ /* 0x0005e2000c101d0e */
[----:B------:R-:W-:Y:S05]  /*2fe0*/  BRA `(.L_x_10085) ;  /* 0x0000001400f47947 */ /* 0x000fea0003800000 */
.L_x_10083:
        /* <DEDUP_REMOVED lines=32> */
.L_x_10086:
        /* <DEDUP_REMOVED lines=28> */
.L_x_10087:
[----:B------:R-:W0:Y:S08]  /*33b0*/  @P0 LDC.64 R62, c[0x0][0x478] ;  /* 0x00011e00ff3e0b82 */ /* 0x000e300000000a00 */
[----:B------:R-:W1:Y:S01]  /*33c0*/  LDC.64 R60, c[0x0][0x468] ;  /* 0x00011a00ff3c7b82 */ /* 0x000e620000000a00 */
[----:B0-----:R-:W-:-:S05]  /*33d0*/  @P0 IMAD.WIDE.U32 R62, R156, 0x10, R62 ;  /* 0x000000109c3e0825 */ /* 0x001fca00078e003e */
[----:B------:R0:W-:Y:S01]  /*33e0*/  @P0 STG.E.128 desc[UR14][R62.64], R52 ;  /* 0x000000343e000986 */ /* 0x0001e2000c101d0e */
[----:B-1----:R-:W-:-:S05]  /*33f0*/  IMAD.WIDE.U32 R64, R156, 0x10, R60 ;  /* 0x000000109c407825 */ /* 0x002fca00078e003c */
[----:B------:R0:W-:Y:S01]  /*3400*/  STG.E.128 desc[UR14][R64.64], R56 ;  /* 0x0000003840007986 */ /* 0x0001e2000c101d0e */
        /* <DEDUP_REMOVED lines=30> */
.L_x_10088:
        /* <DEDUP_REMOVED lines=28> */
.L_x_10089:
        /* <DEDUP_REMOVED lines=35> */
.L_x_10090:
        /* <DEDUP_REMOVED lines=28> */
.L_x_10091:
        /* <DEDUP_REMOVED lines=35> */
.L_x_10092:
        /* <DEDUP_REMOVED lines=28> */
.L_x_10093:
        /* <DEDUP_REMOVED lines=35> */
.L_x_10094:
        /* <DEDUP_REMOVED lines=28> */
.L_x_10095:
        /* <DEDUP_REMOVED lines=35> */
.L_x_10096:
        /* <DEDUP_REMOVED lines=28> */
.L_x_10097:
[----:B------:R-:W0:Y:S01]  /*4770*/  @P0 LDC.64 R62, c[0x0][0x478] ;  /* 0x00011e00ff3e0b82 */ /* 0x000e220000000a00 */
[----:B------:R-:W-:-:S04]  /*4780*/  IMAD.WIDE.U32 R60, R150, 0x10, R60 ;  /* 0x00000010963c7825 */ /* 0x000fc800078e003c */
[----:B0-----:R-:W-:-:S05]  /*4790*/  @P0 IMAD.WIDE.U32 R62, R150, 0x10, R62 ;  /* 0x00000010963e0825 */ /* 0x001fca00078e003e */
[----:B------:R0:W-:Y:S04]  /*47a0*/  @P0 STG.E.128 desc[UR14][R62.64], R52 ;  /* 0x000000343e000986 */ /* 0x0001e8000c101d0e */
[----:B------:R0:W-:Y:S02]  /*47b0*/  STG.E.128 desc[UR14][R60.64], R56 ;  /* 0x000000383c007986 */ /* 0x0001e4000c101d0e */
.L_x_10085:
        /* <DEDUP_REMOVED lines=12> */
[----:B0-2---:R-:W-:Y:S02]  /*4880*/  MOV R52, R109 ;  /* 0x0000006d00347202 */ /* 0x005fe40000000f00 */
        /* <DEDUP_REMOVED lines=39> */
.L_x_10082:
[----:B------:R-:W2:Y:S08]  /*4b00*/  S2UR UR4, SR_CTAID.X ;  /* 0x00000000000479c3 */ /* 0x000eb00000002500 */
[----:B------:R-:W2:Y:S08]  /*4b10*/  LDC R15, c[0x0][0x388] ;  /* 0x0000e200ff0f7b82 */ /* 0x000eb00000000800 */
[----:B------:R-:W3:Y:S08]  /*4b20*/  LDC.64 R2, c[0x0][0x440] ;  /* 0x00011000ff027b82 */ /* 0x000ef00000000a00 */
[----:B------:R-:W4:Y:S01]  /*4b30*/  LDC.64 R12, c[0x0][0x448] ;  /* 0x00011200ff0c7b82 */ /* 0x000f220000000a00 */
[----:B--2---:R-:W-:-:S05]  /*4b40*/  IMAD R15, R15, UR4, RZ ;  /* 0x000000040f0f7c24 */ /* 0x004fca000f8e02ff */
[----:B------:R-:W-:-:S05]  /*4b50*/  LEA.HI R15, R15, R148, RZ, 0x1e ;  /* 0x000000940f0f7211 */ /* 0x000fca00078ff0ff */
[----:B---3--:R-:W-:-:S05]  /*4b60*/  IMAD.WIDE.U32 R2, R15, 0x10, R2 ;  /* 0x000000100f027825 */ /* 0x008fca00078e0002 */
[----:B0-----:R-:W-:Y:S01]  /*4b70*/  STG.E.128 desc[UR14][R2.64], R8 ;  /* 0x0000000802007986 */ /* 0x001fe2000c101d0e */
        /* <DEDUP_REMOVED lines=13> */
.L_x_10099:
        /* <DEDUP_REMOVED lines=11> */
.L_x_10843:


//--------------------- .text._ZN10layer_norm22ln_bwd_finalize_kernelINS_22Kernel_traits_finalizeILj3072EfffffjLb0ELj1024ELj4ENS_18Kernel_traits_baseILj3072EfffffjLj1024EEEEELb0ELb0EEEvNS_9BwdParamsE --------------------------
	.section	.text._ZN10layer_norm22ln_bwd_finalize_kernelINS_22Kernel_traits_finalizeILj3072EfffffjLb0ELj1024ELj4ENS_18Kernel_traits_baseILj3072EfffffjLj1024EEEEELb0ELb0EEEvNS_9BwdParamsE,"ax",@progbits
	.align	128
        .global         _ZN10layer_norm22ln_bwd_finalize_kernelINS_22Kernel_traits_finalizeILj3072EfffffjLb0ELj1024ELj4ENS_18Kernel_traits_baseILj3072EfffffjLj1024EEEEELb0ELb0EEEvNS_9BwdParamsE
        .type           _ZN10layer_norm22ln_bwd_finalize_kernelINS_22Kernel_traits_finalizeILj3072EfffffjLb0ELj1024ELj4ENS_18Kernel_traits_baseILj3072EfffffjLj1024EEEEELb0ELb0EEEvNS_9BwdParamsE,@function
        .size           _ZN10layer_norm22ln_bwd_finalize_kernelINS_22Kernel_traits_finalizeILj3072EfffffjLb0ELj1024ELj4ENS_18Kernel_traits_baseILj3072EfffffjLj1024EEEEELb0ELb0EEEvNS_9BwdParamsE,(.L_x_10844 - _ZN10layer_norm22ln_bwd_finalize_kernelINS_22Kernel_traits_finalizeILj3072EfffffjLb0ELj1024ELj4ENS_18Kernel_traits_baseILj3072EfffffjLj1024EEEEELb0ELb0EEEvNS_9BwdParamsE)
        .other          _ZN10layer_norm22ln_bwd_finalize_kernelINS_22Kernel_traits_finalizeILj3072EfffffjLb0ELj1024ELj4ENS_18Kernel_traits_baseILj3072EfffffjLj1024EEEEELb0ELb0EEEvNS_9BwdParamsE,@"STO_CUDA_ENTRY STV_DEFAULT"
_ZN10layer_norm22ln_bwd_finalize_kernelINS_22Kernel_traits_finalizeILj3072EfffffjLb0ELj1024ELj4ENS_18Kernel_traits_baseILj3072EfffffjLj1024EEEEELb0ELb0EEEvNS_9BwdParamsE:
.text._ZN10layer_norm22ln_bwd_finalize_kernelINS_22Kernel_traits_finalizeILj3072EfffffjLb0ELj1024ELj4ENS_18Kernel_traits_baseILj3072EfffffjLj1024EEEEELb0ELb0EEEvNS_9BwdParamsE:
        /* <DEDUP_REMOVED lines=78> */
.L_x_10104:
        /* <DEDUP_REMOVED lines=118> */
.L_x_10103:
[----:B------:R-:W-:Y:S05]  /*0c40*/  BSYNC.RECONVERGENT B1 ;  /* 0x0000000000017941 */ /* 0x000fea0003800200 */
.L_x_10102:
        /* <DEDUP_REMOVED lines=68> */
.L_x_10106:
[----:B------:R-:W-:Y:S05]  /*1090*/  BSYNC.RECONVERGENT B1 ;  /* 0x0000000000017941 */ /* 0x000fea0003800200 */
.L_x_10105:
        /* <DEDUP_REMOVED lines=37> */
.L_x_10108:
[----:B------:R-:W-:Y:S05]  /*12f0*/  BSYNC.RECONVERGENT B1 ;  /* 0x0000000000017941 */ /* 0x000fea0003800200 */
.L_x_10107:
[----:B------:R-:W-:Y:S05]  /*1300*/  @!P1 BRA `(.L_x_10101) ;  /* 0x00000000003c9947 */ /* 0x000fea0003800000 */
[----:B------:R-:W0:Y:S01]  /*1310*/  LDC.64 R8, c[0x0][0x440] ;  /* 0x00011000ff087b82 */ /* 0x000e220000000a00 */
[----:B------:R-:W-:Y:S01]  /*1320*/  IMAD R0, R3, R54, R0 ;  /* 0x0000003603007224 */ /* 0x000fe200078e0200 */
[----:B------:R-:W-:-:S04]  /*1330*/  IADD3 R12, PT, PT, -R55, RZ, RZ ;  /* 0x000000ff370c7210 */ /* 0x000fc80007ffe1ff */
[----:B------:R-:W-:Y:S02]  /*1340*/  IADD3 R3, PT, PT, R57, R0, RZ ;  /* 0x0000000039037210 */ /* 0x000fe40007ffe0ff */
[----:B------:R-:W1:Y:S05]  /*1350*/  LDC.64 R10, c[0x0][0x448] ;  /* 0x00011200ff0a7b82 */ /* 0x000e6a0000000a00 */
.L_x_10109:
        /* <DEDUP_REMOVED lines=10> */
.L_x_10101:
[----:B------:R-:W-:Y:S05]  /*1400*/  BSYNC.RECONVERGENT B0 ;  /* 0x0000000000007941 */ /* 0x000fea0003800200 */
.L_x_10100:
        /* <DEDUP_REMOVED lines=60> */
.L_x_10110:
        /* <DEDUP_REMOVED lines=11> */
.L_x_10844:


//--------------------- .text._ZN10layer_norm13ln_bwd_kernelINS_13Kernel_traitsIfffffjLj3072ELj1ELj1ELj4ELj16ENS_18Kernel_traits_baseILj3072EfffffjLj128EEEEELb1ELb0ELb1ELb0EEEvNS_9BwdParamsE --------------------------
	.section	.text._ZN10layer_norm13ln_bwd_kernelINS_13Kernel_traitsIfffffjLj3072ELj1ELj1ELj4ELj16ENS_18Kernel_traits_baseILj3072EfffffjLj128EEEEELb1ELb0ELb1ELb0EEEvNS_9BwdParamsE,"ax",@progbits
	.align	128
        .global         _ZN10layer_norm13ln_bwd_kernelINS_13Kernel_traitsIfffffjLj3072ELj1ELj1ELj4ELj16ENS_18Kernel_traits_baseILj3072EfffffjLj128EEEEELb1ELb0ELb1ELb0EEEvNS_9BwdParamsE
        .type           _ZN10layer_norm13ln_bwd_kernelINS_13Kernel_traitsIfffffjLj3072ELj1ELj1ELj4ELj16ENS_18Kernel_traits_baseILj3072EfffffjLj128EEEEELb1ELb0ELb1ELb0EEEvNS_9BwdParamsE,@function
        .size           _ZN10layer_norm13ln_bwd_kernelINS_13Kernel_traitsIfffffjLj3072ELj1ELj1ELj4ELj16ENS_18Kernel_traits_baseILj3072EfffffjLj128EEEEELb1ELb0ELb1ELb0EEEvNS_9BwdParamsE,(.L_x_10845 - _ZN10layer_norm13ln_bwd_kernelINS_13Kernel_traitsIfffffjLj3072ELj1ELj1ELj4ELj16ENS_18Kernel_traits_baseILj3072EfffffjLj128EEEEELb1ELb0ELb1ELb0EEEvNS_9BwdParamsE)
        .other          _ZN10layer_norm13ln_bwd_kernelINS_13Kernel_traitsIfffffjLj3072ELj1ELj1ELj4ELj16ENS_18Kernel_traits_baseILj3072EfffffjLj128EEEEELb1ELb0ELb1ELb0EEEvNS_9BwdParamsE,@"STO_CUDA_ENTRY STV_DEFAULT"
_ZN10layer_norm13ln_bwd_kernelINS_13Kernel_traitsIfffffjLj3072ELj1ELj1ELj4ELj16ENS_18Kernel_traits_baseILj3072EfffffjLj128EEEEELb1ELb0ELb1ELb0EEEvNS_9BwdParamsE:
.text._ZN10layer_norm13ln_bwd_kernelINS_13Kernel_traitsIfffffjLj3072ELj1ELj1ELj4ELj16ENS_18Kernel_traits_baseILj3072EfffffjLj128EEEEELb1ELb0ELb1ELb0EEEvNS_9BwdParamsE:
        /* <DEDUP_REMOVED lines=26> */
[C---:B-1----:R-:W-:Y:S01]  /*01a0*/  @P5 IMAD.WIDE.U32 R2, R11.reuse, 0x10, R2 ;  /* 0x000000100b025825 */ /* 0x042fe200078e0002 */
[----:B------:R-:W-:-:S04]  /*01b0*/  @P5 LOP3.LUT R11, R11, 0x80, RZ, 0xfc, !PT ;  /* 0x000000800b0b5812 */ /* 0x000fc800078efcff */
[----:B--2---:R-:W5:Y:S02]  /*01c0*/  @P5 LDG.E.128 R36, desc[UR10][R2.64] ;  /* 0x0000000a02245981 */ /* 0x004f64000c1e1d00 */
[----:B------:R-:W1:Y:S01]  /*01d0*/  @P2 LDC.64 R20, c[0x0][0x3d0] ;  /* 0x0000f400ff142b82 */ /* 0x000e620000000a00 */
[C---:B----4-:R-:W-:Y:S01]  /*01e0*/  @P4 IMAD.WIDE.U32 R6, R11.reuse, 0x10, R4 ;  /* 0x000000100b064825 */ /* 0x050fe200078e0004 */
[----:B------:R-:W-:-:S04]  /*01f0*/  @P4 IADD3 R11, PT, PT, R11, 0x80, RZ ;  /* 0x000000800b0b4810 */ /* 0x000fc80007ffe0ff */
[----:B------:R-:W5:Y:S01]  /*0200*/  @P4 LDG.E.128 R40, desc[UR10][R6.64] ;  /* 0x0000000a06284981 */ /* 0x000f62000c1e1d00 */
[C---:B---3--:R-:W-:Y:S01]  /*0210*/  @P0 IMAD.WIDE.U32 R12, R11.reuse, 0x10, R12 ;  /* 0x000000100b0c0825 */ /* 0x048fe200078e000c */
[----:B------:R-:W-:Y:S01]  /*0220*/  @P0 IADD3 R11, PT, PT, R11, 0x80, RZ ;  /* 0x000000800b0b0810 */ /* 0x000fe20007ffe0ff */
[----:B------:R-:W2:Y:S03]  /*0230*/  @P3 LDC.64 R22, c[0x0][0x3d0] ;  /* 0x0000f400ff163b82 */ /* 0x000ea60000000a00 */
[----:B------:R3:W5:Y:S01]  /*0240*/  @P0 LDG.E.128 R44, desc[UR10][R12.64] ;  /* 0x0000000a0c2c0981 */ /* 0x000762000c1e1d00 */
[C---:B0-----:R-:W-:Y:S01]  /*0250*/  @P1 IMAD.WIDE.U32 R18, R11.reuse, 0x10, R18 ;  /* 0x000000100b121825 */ /* 0x041fe200078e0012 */
[----:B------:R-:W-:-:S04]  /*0260*/  @P1 IADD3 R11, PT, PT, R11, 0x80, RZ ;  /* 0x000000800b0b1810 */ /* 0x000fc80007ffe0ff */
[----:B------:R0:W5:Y:S01]  /*0270*/  @P1 LDG.E.128 R48, desc[UR10][R18.64] ;  /* 0x0000000a12301981 */ /* 0x000162000c1e1d00 */
[C---:B-1----:R-:W-:Y:S01]  /*0280*/  @P2 IMAD.WIDE.U32 R20, R11.reuse, 0x10, R20 ;  /* 0x000000100b142825 */ /* 0x042fe200078e0014 */
[----:B------:R-:W-:-:S04]  /*0290*/  @P2 IADD3 R11, PT, PT, R11, 0x80, RZ ;  /* 0x000000800b0b2810 */ /* 0x000fc80007ffe0ff */
[----:B------:R0:W5:Y:S01]  /*02a0*/  @P2 LDG.E.128 R52, desc[UR10][R20.64] ;  /* 0x0000000a14342981 */ /* 0x000162000c1e1d00 */
[----:B---3--:R-:W-:Y:S01]  /*02b0*/  MOV R12, UR4 ;  /* 0x00000004000c7c02 */ /* 0x008fe20008000f00 */
[----:B--2---:R-:W-:-:S05]  /*02c0*/  @P3 IMAD.WIDE.U32 R4, R11, 0x10, R22 ;  /* 0x000000100b043825 */ /* 0x004fca00078e0016 */
[----:B------:R0:W5:Y:S01]  /*02d0*/  @P3 LDG.E.128 R56, desc[UR10][R4.64] ;  /* 0x0000000a04383981 */ /* 0x000162000c1e1d00 */
        /* <DEDUP_REMOVED lines=55> */
.L_x_10199:
[----:B------:R-:W0:Y:S08]  /*0650*/  LDC.64 R8, c[0x0][0x3f8] ;  /* 0x0000fe00ff087b82 */ /* 0x000e300000000a00 */
[----:B------:R-:W1:Y:S08]  /*0660*/  LDC.64 R14, c[0x0][0x3c8] ;  /* 0x0000f200ff0e7b82 */ /* 0x000e700000000a00 */
[----:B--2---:R-:W2:Y:S01]  /*0670*/  LDC.64 R16, c[0x0][0x3f0] ;  /* 0x0000fc00ff107b82 */ /* 0x004ea20000000a00 */
[----:B0-----:R-:W-:-:S07]  /*0680*/  IMAD.WIDE R8, R12, 0x4, R8 ;  /* 0x000000040c087825 */ /* 0x001fce00078e0208 */
[----:B------:R-:W0:Y:S01]  /*0690*/  LDC.64 R140, c[0x0][0x3c0] ;  /* 0x0000f000ff8c7b82 */ /* 0x000e220000000a00 */
[----:B---3--:R-:W3:Y:S01]  /*06a0*/  LDG.E R11, desc[UR10][R8.64] ;  /* 0x0000000a080b7981 */ /* 0x008ee2000c1e1900 */
[----:B-1----:R-:W-:-:S06]  /*06b0*/  IMAD.WIDE R14, R12, 0x4, R14 ;  /* 0x000000040c0e7825 */ /* 0x002fcc00078e020e */
[----:B-----5:R1:W5:Y:S01]  /*06c0*/  LDG.E R14, desc[UR10][R14.64] ;  /* 0x0000000a0e0e7981 */ /* 0x020362000c1e1900 */
[----:B--2---:R-:W-:-:S05]  /*06d0*/  IMAD.WIDE R16, R12, 0x4, R16 ;  /* 0x000000040c107825 */ /* 0x004fca00078e0210 */
[----:B------:R1:W5:Y:S01]  /*06e0*/  LDG.E R13, desc[UR10][R16.64] ;  /* 0x0000000a100d7981 */ /* 0x000362000c1e1900 */
[----:B------:R-:W-:Y:S01]  /*06f0*/  BSSY.RECONVERGENT B0, `(.L_x_10112) ;  /* 0x00001ae000007945 */ /* 0x000fe20003800200 */
[----:B---3--:R-:W-:-:S13]  /*0700*/  ISETP.GE.AND P3, PT, R11, 0x1, PT ;  /* 0x000000010b00780c */ /* 0x008fda0003f66270 */
[----:B01--4-:R-:W-:Y:S05]  /*0710*/  @!P3 BRA `(.L_x_10113) ;  /* 0x0000001000f4b947 */ /* 0x013fea0003800000 */
[----:B------:R-:W-:Y:S01]  /*0720*/  IMAD.WIDE R16, R12, 0x4, R140 ;  /* 0x000000040c107825 */ /* 0x000fe200078e028c */
[----:B------:R-:W0:Y:S04]  /*0730*/  LDC R9, c[0x0][0x388] ;  /* 0x0000e200ff097b82 */ /* 0x000e280000000800 */
[----:B------:R1:W2:Y:S01]  /*0740*/  LDG.E R177, desc[UR10][R16.64] ;  /* 0x0000000a10b17981 */ /* 0x0002a2000c1e1900 */
[----:B-----5:R-:W-:Y:S01]  /*0750*/  ISETP.GE.AND P4, PT, R13, 0x1, PT ;  /* 0x000000010d00780c */ /* 0x020fe20003f86270 */
[----:B------:R-:W-:Y:S01]  /*0760*/  HFMA2 R178, -RZ, RZ, 0, 0 ;  /* 0x00000000ffb27431 */ /* 0x000fe200000001ff */
[C---:B------:R-:W-:Y:S01]  /*0770*/  ISETP.GE.U32.AND P6, PT, R10.reuse, 0x80, PT ;  /* 0x000000800a00780c */ /* 0x040fe20003fc6070 */
[----:B------:R-:W3:Y:S01]  /*0780*/  S2R R8, SR_TID.X ;  /* 0x0000000000087919 */ /* 0x000ee20000002100 */
[----:B------:R-:W-:Y:S01]  /*0790*/  ISETP.GE.U32.AND P5, PT, R10, 0x100, PT ;  /* 0x000001000a00780c */ /* 0x000fe20003fa6070 */
[----:B------:R-:W-:Y:S01]  /*07a0*/  BSSY.RECONVERGENT B1, `(.L_x_10114) ;  /* 0x0000045000017945 */ /* 0x000fe20003800200 */
[----:B------:R-:W-:-:S02]  /*07b0*/  ISETP.NE.AND P2, PT, RZ, UR9, PT ;  /* 0x00000009ff007c0c */ /* 0x000fc4000bf45270 */
[----:B------:R-:W-:Y:S02]  /*07c0*/  CS2R R186, SRZ ;  /* 0x0000000000ba7805 */ /* 0x000fe4000001ff00 */
[C---:B------:R-:W-:Y:S02]  /*07d0*/  ISETP.GE.U32.AND P0, PT, R10.reuse, 0x180, PT ;  /* 0x000001800a00780c */ /* 0x040fe40003f06070 */
[----:B------:R-:W-:Y:S02]  /*07e0*/  ISETP.GE.U32.AND P1, PT, R10, 0x200, PT ;  /* 0x000002000a00780c */ /* 0x000fe40003f26070 */
[----:B------:R-:W-:-:S05]  /*07f0*/  @P4 IADD3 R140, PT, PT, R13, -0x1, RZ ;  /* 0xffffffff0d8c4810 */ /* 0x000fca0007ffe0ff */
[-C--:B0-----:R-:W-:Y:S01]  /*0800*/  @P4 IMAD R141, R140, R9.reuse, RZ ;  /* 0x000000098c8d4224 */ /* 0x081fe200078e02ff */
[----:B------:R-:W-:Y:S01]  /*0810*/  IADD3 R140, PT, PT, R11, -0x1, RZ ;  /* 0xffffffff0b8c7810 */ /* 0x000fe20007ffe0ff */
[----:B------:R-:W-:-:S03]  /*0820*/  IMAD R15, R12, R9, RZ ;  /* 0x000000090c0f7224 */ /* 0x000fc600078e02ff */
[----:B------:R-:W-:Y:S01]  /*0830*/  @P4 SHF.R.S32.HI R142, RZ, 0x1f, R141 ;  /* 0x0000001fff8e4819 */ /* 0x000fe2000001148d */
[----:B------:R-:W-:Y:S01]  /*0840*/  IMAD R140, R140, R9, RZ ;  /* 0x000000098c8c7224 */ /* 0x000fe200078e02ff */
[----:B-1----:R-:W-:Y:S02]  /*0850*/  SHF.R.S32.HI R16, RZ, 0x1f, R15 ;  /* 0x0000001fff107819 */ /* 0x002fe4000001140f */
[----:B------:R-:W-:Y:S02]  /*0860*/  @P4 LEA.HI R143, R142, R141, RZ, 0x2 ;  /* 0x0000008d8e8f4211 */ /* 0x000fe400078f10ff */
[----:B------:R-:W-:Y:S02]  /*0870*/  SHF.R.S32.HI R17, RZ, 0x1f, R140 ;  /* 0x0000001fff117819 */ /* 0x000fe4000001148c */
[----:B------:R-:W-:Y:S02]  /*0880*/  LEA.HI R141, R16, R15, RZ, 0x2 ;  /* 0x0000000f108d7211 */ /* 0x000fe400078f10ff */
[----:B------:R-:W-:-:S02]  /*0890*/  LEA.HI R179, R17, R140, RZ, 0x2 ;  /* 0x0000008c11b37211 */ /* 0x000fc400078f10ff */
[-C--:B---3--:R-:W-:Y:S02]  /*08a0*/  LEA.HI.SX32 R16, R141, R8.reuse, 0x1e ;  /* 0x000000088d107211 */ /* 0x088fe400078ff2ff */
[-C--:B------:R-:W-:Y:S02]  /*08b0*/  @P4 LEA.HI.SX32 R178, R143, R8.reuse, 0x1e ;  /* 0x000000088fb24211 */ /* 0x080fe400078ff2ff */
[----:B------:R-:W-:Y:S02]  /*08c0*/  P2R R17, PR, RZ, 0x40 ;  /* 0x00000040ff117803 */ /* 0x000fe40000000000 */
[----:B------:R-:W-:Y:S02]  /*08d0*/  P2R R15, PR, RZ, 0x20 ;  /* 0x00000020ff0f7803 */ /* 0x000fe40000000000 */
[----:B------:R-:W-:Y:S02]  /*08e0*/  LEA.HI.SX32 R179, R179, R8, 0x1e ;  /* 0x00000008b3b37211 */ /* 0x000fe400078ff2ff */
[----:B------:R-:W-:-:S02]  /*08f0*/  MOV R180, R16 ;  /* 0x0000001000b47202 */ /* 0x000fc40000000f00 */
        /* <DEDUP_REMOVED lines=21> */
[C---:B------:R-:W-:Y:S01]  /*0a50*/  FMUL.FTZ R3, R14.reuse, R3 ;  /* 0x000000030e037220 */ /* 0x040fe20000410000 */
[----:B------:R-:W-:Y:S01]  /*0a60*/  FMUL.FTZ R18, R14, R31 ;  /* 0x0000001f0e127220 */ /* 0x000fe20000410000 */
[----:B----4-:R-:W-:Y:S01]  /*0a70*/  FMUL.FTZ R32, R36, R140 ;  /* 0x0000008c24207220 */ /* 0x010fe20000410000 */
[----:B------:R-:W-:Y:S01]  /*0a80*/  FADD.FTZ R145, -R177, R146 ;  /* 0x00000092b1917221 */ /* 0x000fe20000010100 */
        /* <DEDUP_REMOVED lines=21> */
[----:B-1----:R-:W-:-:S07]  /*0be0*/  FFMA.FTZ R186, R170, R167, R141 ;  /* 0x000000a7aaba7223 */ /* 0x002fce000001008d */
.L_x_10115:
[----:B----4-:R-:W-:Y:S05]  /*0bf0*/  BSYNC.RECONVERGENT B1 ;  /* 0x0000000000017941 */ /* 0x010fea0003800200 */
.L_x_10114:
        /* <DEDUP_REMOVED lines=33> */
[----:B------:R-:W-:Y:S01]  /*0e10*/  FADD.FTZ R147, -R177, R147 ;  /* 0x00000093b1937221 */ /* 0x000fe20000010100 */
[----:B------:R-:W-:Y:S01]  /*0e20*/  FADD.FTZ R145, R140, R155 ;  /* 0x0000009b8c917221 */ /* 0x000fe20000010000 */
[----:B0-----:R-:W-:Y:S01]  /*0e30*/  FMUL.FTZ R168, R42, R142 ;  /* 0x0000008e2aa87220 */ /* 0x001fe20000410000 */
        /* <DEDUP_REMOVED lines=11> */
.L_x_10117:
[----:B------:R-:W-:Y:S05]  /*0ef0*/  BSYNC.RECONVERGENT B1 ;  /* 0x0000000000017941 */ /* 0x000fea0003800200 */
.L_x_10116:
        /* <DEDUP_REMOVED lines=47> */
.L_x_10119:
[----:B------:R-:W-:Y:S05]  /*11f0*/  BSYNC.RECONVERGENT B1 ;  /* 0x0000000000017941 */ /* 0x000fea0003800200 */
.L_x_10118:
        /* <DEDUP_REMOVED lines=47> */
.L_x_10121:
[----:B------:R-:W-:Y:S05]  /*14f0*/  BSYNC.RECONVERGENT B1 ;  /* 0x0000000000017941 */ /* 0x000fea0003800200 */
.L_x_10120:
        /* <DEDUP_REMOVED lines=10> */
[----:B0-----:R-:W-:Y:S01]  /*15a0*/  IMAD.WIDE.U32 R144, R180, 0x10, R142 ;  /* 0x00000010b4907825 */ /* 0x001fe200078e008e */
[----:B------:R0:W5:Y:S05]  /*15b0*/  @P5 LDG.E.128 R124, desc[UR10][R182.64] ;  /* 0x0000000ab67c5981 */ /* 0x00016a000c1e1d00 */
[----:B------:R-:W3:Y:S01]  /*15c0*/  LDG.E.128 R144, desc[UR10][R144.64] ;  /* 0x0000000a90907981 */ /* 0x000ee2000c1e1d00 */
[----:B--2---:R-:W-:-:S06]  /*15d0*/  IMAD.WIDE.U32 R140, R179, 0x10, R140 ;  /* 0x00000010b38c7825 */ /* 0x004fcc00078e008c */
[----:B------:R-:W2:Y:S01]  /*15e0*/  LDG.E.128 R140, desc[UR10][R140.64] ;  /* 0x0000000a8c8c7981 */ /* 0x000ea2000c1e1d00 */
[----:B-1----:R-:W-:-:S05]  /*15f0*/  IMAD.WIDE.U32 R184, R178, 0x4, R184 ;  /* 0x00000004b2b87825 */ /* 0x002fca00078e00b8 */
[----:B------:R0:W5:Y:S01]  /*1600*/  LDG.E R2, desc[UR10][R184.64] ;  /* 0x0000000ab8027981 */ /* 0x000162000c1e1900 */
[----:B------:R-:W-:Y:S02]  /*1610*/  IADD3 R178, PT, PT, R178, 0x80, RZ ;  /* 0x00000080b2b27810 */ /* 0x000fe40007ffe0ff */
[----:B------:R-:W-:Y:S02]  /*1620*/  IADD3 R179, PT, PT, R179, 0x80, RZ ;  /* 0x00000080b3b37810 */ /* 0x000fe40007ffe0ff */
[----:B------:R-:W-:Y:S01]  /*1630*/  IADD3 R180, PT, PT, R180, 0x80, RZ ;  /* 0x00000080b4b47810 */ /* 0x000fe20007ffe0ff */
[C---:B---3--:R-:W-:Y:S01]  /*1640*/  FADD.FTZ R25, -R177.reuse, R144 ;  /* 0x00000090b1197221 */ /* 0x048fe20000010100 */
[C---:B------:R-:W-:Y:S01]  /*1650*/  FADD.FTZ R149, -R177.reuse, R145 ;  /* 0x00000091b1957221 */ /* 0x040fe20000010100 */
[C---:B------:R-:W-:Y:S01]  /*1660*/  FADD.FTZ R159, -R177.reuse, R146 ;  /* 0x00000092b19f7221 */ /* 0x040fe20000010100 */
[----:B------:R-:W-:Y:S01]  /*1670*/  FADD.FTZ R147, -R177, R147 ;  /* 0x00000093b1937221 */ /* 0x000fe20000010100 */
[C---:B------:R-:W-:Y:S01]  /*1680*/  FMUL.FTZ R25, R14.reuse, R25 ;  /* 0x000000190e197220 */ /* 0x040fe20000410000 */
[C---:B------:R-:W-:Y:S01]  /*1690*/  FMUL.FTZ R26, R14.reuse, R149 ;  /* 0x000000950e1a7220 */ /* 0x040fe20000410000 */
[C---:B------:R-:W-:Y:S01]  /*16a0*/  FMUL.FTZ R149, R14.reuse, R159 ;  /* 0x0000009f0e957220 */ /* 0x040fe20000410000 */
[----:B------:R-:W-:Y:S01]  /*16b0*/  FMUL.FTZ R154, R14, R147 ;  /* 0x000000930e9a7220 */ /* 0x000fe20000410000 */
[----:B--2---:R-:W-:Y:S01]  /*16c0*/  FMUL.FTZ R150, R52, R140 ;  /* 0x0000008c34967220 */ /* 0x004fe20000410000 */
        /* <DEDUP_REMOVED lines=19> */
.L_x_10123:
[----:B------:R-:W-:Y:S05]  /*1800*/  BSYNC.RECONVERGENT B1 ;  /* 0x0000000000017941 */ /* 0x000fea0003800200 */
.L_x_10122:
[----:B------:R-:W-:-:S04]  /*1810*/  ISETP.GE.U32.AND P5, PT, R10, 0x300, PT ;  /* 0x000003000a00780c */ /* 0x000fc80003fa6070 */
[----:B------:R-:W-:-:S09]  /*1820*/  P2R R194, PR, RZ, 0x20 ;  /* 0x00000020ffc27803 */ /* 0x000fd20000000000 */
[----:B------:R-:W-:Y:S05]  /*1830*/  @!P5 BRA `(.L_x_10124) ;  /* 0x000000080064d947 */ /* 0x000fea0003800000 */
[----:B------:R-:W-:Y:S01]  /*1840*/  ISETP.NE.U32.AND P5, PT, RZ, UR12, PT ;  /* 0x0000000cff007c0c */ /* 0x000fe2000bfa5070 */
[----:B------:R-:W0:Y:S03]  /*1850*/  LDC.64 R140, c[0x0][0x3a8] ;  /* 0x0000ea00ff8c7b82 */ /* 0x000e260000000a00 */
[----:B------:R-:W-:-:S05]  /*1860*/  ISETP.NE.AND.EX P5, PT, RZ, UR13, PT, P5 ;  /* 0x0000000dff007c0c */ /* 0x000fca000bfa5350 */
[----:B------:R-:W1:Y:S08]  /*1870*/  LDC.64 R144, c[0x0][0x428] ;  /* 0x00010a00ff907b82 */ /* 0x000e700000000a00 */
[----:B------:R-:W2:Y:S01]  /*1880*/  @P5 LDC.64 R182, c[0x0][0x438] ;  /* 0x00010e00ffb65b82 */ /* 0x000ea20000000a00 */
[----:B0-----:R-:W-:-:S06]  /*1890*/  IMAD.WIDE.U32 R140, R180, 0x10, R140 ;  /* 0x00000010b48c7825 */ /* 0x001fcc00078e008c */
[----:B------:R-:W3:Y:S01]  /*18a0*/  LDG.E.128 R140, desc[UR10][R140.64] ;  /* 0x0000000a8c8c7981 */ /* 0x000ee2000c1e1d00 */
[----:B-1----:R-:W-:-:S06]  /*18b0*/  IMAD.WIDE.U32 R144, R179, 0x10, R144 ;  /* 0x00000010b3907825 */ /* 0x002fcc00078e0090 */
[----:B------:R-:W4:Y:S01]  /*18c0*/  LDG.E.128 R144, desc[UR10][R144.64] ;  /* 0x0000000a90907981 */ /* 0x000f22000c1e1d00 */
[----:B--2---:R-:W-:Y:S02]  /*18d0*/  @P5 IMAD.WIDE.U32 R182, R180, 0x10, R182 ;  /* 0x00000010b4b65825 */ /* 0x004fe400078e00b6 */
[----:B------:R-:W0:Y:S03]  /*18e0*/  LDC.64 R180, c[0x0][0x3b0] ;  /* 0x0000ec00ffb47b82 */ /* 0x000e260000000a00 */
[----:B------:R1:W5:Y:S01]  /*18f0*/  @P5 LDG.E.128 R128, desc[UR10][R182.64] ;  /* 0x0000000ab6805981 */ /* 0x000362000c1e1d00 */
[----:B0-----:R-:W-:-:S05]  /*1900*/  IMAD.WIDE.U32 R178, R178, 0x4, R180 ;  /* 0x00000004b2b27825 */ /* 0x001fca00078e00b4 */
[----:B------:R1:W5:Y:S01]  /*1910*/  LDG.E R0, desc[UR10][R178.64] ;  /* 0x0000000ab2007981 */ /* 0x000362000c1e1900 */
[C---:B---3--:R-:W-:Y:S01]  /*1920*/  FADD.FTZ R35, -R177.reuse, R140 ;  /* 0x0000008cb1237221 */ /* 0x048fe20000010100 */
[----:B------:R-:W-:-:S03]  /*1930*/  FADD.FTZ R161, -R177, R141 ;  /* 0x0000008db1a17221 */ /* 0x000fc60000010100 */
[C---:B------:R-:W-:Y:S01]  /*1940*/  FMUL.FTZ R35, R14.reuse, R35 ;  /* 0x000000230e237220 */ /* 0x040fe20000410000 */
[----:B------:R-:W-:Y:S01]  /*1950*/  FMUL.FTZ R148, R14, R161 ;  /* 0x000000a10e947220 */ /* 0x000fe20000410000 */
[----:B----4-:R-:W-:Y:S01]  /*1960*/  FMUL.FTZ R152, R56, R144 ;  /* 0x0000009038987220 */ /* 0x010fe20000410000 */
[----:B------:R-:W-:Y:S01]  /*1970*/  FMUL.FTZ R161, R57, R145 ;  /* 0x0000009139a17220 */ /* 0x000fe20000410000 */
[----:B------:R-:W-:Y:S02]  /*1980*/  FADD.FTZ R163, -R177, R142 ;  /* 0x0000008eb1a37221 */ /* 0x000fe40000010100 */
[----:B------:R-:W-:Y:S01]  /*1990*/  FADD.FTZ R140, R187, R152 ;  /* 0x00000098bb8c7221 */ /* 0x000fe20000010000 */
[----:B------:R-:W-:Y:S01]  /*19a0*/  FFMA.FTZ R141, R35, R152, R186 ;  /* 0x00000098238d7223 */ /* 0x000fe200000100ba */
[----:B------:R-:W-:Y:S01]  /*19b0*/  FADD.FTZ R177, -R177, R143 ;  /* 0x0000008fb1b17221 */ /* 0x000fe20000010100 */
        /* <DEDUP_REMOVED lines=18> */
[----:B-1----:R-:W-:Y:S06]  /*1ae0*/  BRA `(.L_x_10124) ;  /* 0x0000000400b87947 */ /* 0x002fec0003800000 */
.L_x_10113:
        /* <DEDUP_REMOVED lines=23> */
[----:B------:R-:W-:Y:S02]  /*1c60*/  CS2R R186, SRZ ;  /* 0x0000000000ba7805 */ /* 0x000fe4000001ff00 */
        /* <DEDUP_REMOVED lines=21> */
[----:B------:R-:W-:Y:S02]  /*1dc0*/  @P2 IADD3 R195, PT, PT, R195, 0x80, RZ ;  /* 0x00000080c3c32810 */ /* 0x000fe40007ffe0ff */
[----:B------:R-:W-:-:S09]  /*1dd0*/  P2R R194, PR, RZ, 0x20 ;  /* 0x00000020ffc27803 */ /* 0x000fd20000000000 */
[----:B0-----:R-:W-:Y:S05]  /*1de0*/  @!P5 BRA `(.L_x_10124) ;  /* 0x0000000000f8d947 */ /* 0x001fea0003800000 */
[----:B------:R-:W0:Y:S02]  /*1df0*/  LDC.64 R140, c[0x0][0x3b0] ;  /* 0x0000ec00ff8c7b82 */ /* 0x000e240000000a00 */
[----:B0-----:R-:W-:-:S05]  /*1e00*/  IMAD.WIDE.U32 R140, R195, 0x4, R140 ;  /* 0x00000004c38c7825 */ /* 0x001fca00078e008c */
[----:B------:R0:W5:Y:S01]  /*1e10*/  LDG.E R0, desc[UR10][R140.64] ;  /* 0x0000000a8c007981 */ /* 0x000162000c1e1900 */
[----:B------:R-:W-:Y:S05]  /*1e20*/  BRA `(.L_x_10124) ;  /* 0x0000000000e87947 */ /* 0x000fea0003800000 */
.L_x_10125:
        /* <DEDUP_REMOVED lines=32> */
[----:B------:R0:W5:Y:S01]  /*2030*/  @P0 LDG.E.128 R116, desc[UR10][R188.64] ;  /* 0x0000000abc740981 */ /* 0x000162000c1e1d00 */
[----:B------:R-:W4:Y:S01]  /*2040*/  @P2 LDC.64 R140, c[0x0][0x438] ;  /* 0x00010e00ff8c2b82 */ /* 0x000f220000000a00 */
[C---:B-1----:R-:W-:Y:S01]  /*2050*/  @P0 IMAD.WIDE.U32 R190, R195.reuse, 0x4, R190 ;  /* 0x00000004c3be0825 */ /* 0x042fe200078e00be */
[----:B------:R-:W-:-:S04]  /*2060*/  @P0 IADD3 R195, PT, PT, R195, 0x80, RZ ;  /* 0x00000080c3c30810 */ /* 0x000fc80007ffe0ff */
[----:B------:R1:W5:Y:S02]  /*2070*/  @P0 LDG.E R5, desc[UR10][R190.64] ;  /* 0x0000000abe050981 */ /* 0x000364000c1e1900 */
[----:B------:R-:W0:Y:S01]  /*2080*/  @P2 LDC.64 R144, c[0x0][0x3b0] ;  /* 0x0000ec00ff902b82 */ /* 0x000e220000000a00 */
[C---:B--2---:R-:W-:Y:S01]  /*2090*/  @P1 IMAD.WIDE.U32 R192, R177.reuse, 0x10, R192 ;  /* 0x00000010b1c01825 */ /* 0x044fe200078e00c0 */
[----:B------:R-:W-:-:S04]  /*20a0*/  @P1 IADD3 R177, PT, PT, R177, 0x80, RZ ;  /* 0x00000080b1b11810 */ /* 0x000fc80007ffe0ff */
[----:B------:R1:W5:Y:S02]  /*20b0*/  @P1 LDG.E.128 R120, desc[UR10][R192.64] ;  /* 0x0000000ac0781981 */ /* 0x000364000c1e1d00 */
[----:B------:R-:W2:Y:S01]  /*20c0*/  @P5 LDC.64 R180, c[0x0][0x438] ;  /* 0x00010e00ffb45b82 */ /* 0x000ea20000000a00 */
[C---:B---3--:R-:W-:Y:S01]  /*20d0*/  @P1 IMAD.WIDE.U32 R142, R195.reuse, 0x4, R142 ;  /* 0x00000004c38e1825 */ /* 0x048fe200078e008e */
[----:B------:R-:W-:-:S04]  /*20e0*/  @P1 IADD3 R195, PT, PT, R195, 0x80, RZ ;  /* 0x00000080c3c31810 */ /* 0x000fc80007ffe0ff */
[----:B------:R1:W5:Y:S02]  /*20f0*/  @P1 LDG.E R4, desc[UR10][R142.64] ;  /* 0x0000000a8e041981 */ /* 0x000364000c1e1900 */
[----:B------:R-:W3:Y:S01]  /*2100*/  @P5 LDC.64 R182, c[0x0][0x3b0] ;  /* 0x0000ec00ffb65b82 */ /* 0x000ee20000000a00 */
[C---:B----4-:R-:W-:Y:S01]  /*2110*/  @P2 IMAD.WIDE.U32 R140, R177.reuse, 0x10, R140 ;  /* 0x00000010b18c2825 */ /* 0x050fe200078e008c */
[----:B------:R-:W-:-:S04]  /*2120*/  @P2 IADD3 R177, PT, PT, R177, 0x80, RZ ;  /* 0x00000080b1b12810 */ /* 0x000fc80007ffe0ff */
[----:B------:R1:W5:Y:S01]  /*2130*/  @P2 LDG.E.128 R124, desc[UR10][R140.64] ;  /* 0x0000000a8c7c2981 */ /* 0x000362000c1e1d00 */
[C---:B0-----:R-:W-:Y:S01]  /*2140*/  @P2 IMAD.WIDE.U32 R144, R195.reuse, 0x4, R144 ;  /* 0x00000004c3902825 */ /* 0x041fe200078e0090 */
[----:B------:R-:W-:-:S04]  /*2150*/  @P2 IADD3 R195, PT, PT, R195, 0x80, RZ ;  /* 0x00000080c3c32810 */ /* 0x000fc80007ffe0ff */
[----:B------:R1:W5:Y:S01]  /*2160*/  @P2 LDG.E R2, desc[UR10][R144.64] ;  /* 0x0000000a90022981 */ /* 0x000362000c1e1900 */
[----:B--2---:R-:W-:-:S05]  /*2170*/  @P5 IMAD.WIDE.U32 R180, R177, 0x10, R180 ;  /* 0x00000010b1b45825 */ /* 0x004fca00078e00b4 */
[----:B------:R1:W5:Y:S01]  /*2180*/  @P5 LDG.E.128 R128, desc[UR10][R180.64] ;  /* 0x0000000ab4805981 */ /* 0x000362000c1e1d00 */
[----:B---3--:R-:W-:-:S05]  /*2190*/  @P5 IMAD.WIDE.U32 R182, R195, 0x4, R182 ;  /* 0x00000004c3b65825 */ /* 0x008fca00078e00b6 */
[----:B------:R1:W5:Y:S01]  /*21a0*/  @P5 LDG.E R0, desc[UR10][R182.64] ;  /* 0x0000000ab6005981 */ /* 0x000362000c1e1900 */
[----:B------:R-:W-:Y:S02]  /*21b0*/  ISETP.NE.AND P3, PT, R196, RZ, PT ;  /* 0x000000ffc400720c */ /* 0x000fe40003f65270 */
[----:B------:R-:W-:-:S11]  /*21c0*/  CS2R R186, SRZ ;  /* 0x0000000000ba7805 */ /* 0x000fd6000001ff00 */
.L_x_10124:
[----:B------:R-:W-:Y:S05]  /*21d0*/  BSYNC.RECONVERGENT B0 ;  /* 0x0000000000007941 */ /* 0x000fea0003800200 */
.L_x_10112:
[----:B01----:R-:W0:Y:S01]  /*21e0*/  SHFL.DOWN PT, R140, R187, 0x10, 0x1f ;  /* 0x0a001f00bb8c7f89 */ /* 0x003e2200000e0000 */
        /* <DEDUP_REMOVED lines=30> */
.L_x_10127:
[----:B------:R-:W-:Y:S05]  /*23d0*/  BSYNC.RECONVERGENT B0 ;  /* 0x0000000000007941 */ /* 0x000fea0003800200 */
.L_x_10126:
        /* <DEDUP_REMOVED lines=13> */
[----:B0-----:R-:W-:-:S04]  /*24b0*/  FADD.FTZ R177, RZ, R140 ;  /* 0x0000008cffb17221 */ /* 0x001fc80000010000 */
[----:B------:R-:W-:Y:S01]  /*24c0*/  FADD.FTZ R177, R142, R177 ;  /* 0x000000b18eb17221 */ /* 0x000fe20000010000 */
[----:B------:R-:W-:-:S03]  /*24d0*/  @P4 IADD3 R142, PT, PT, R13, -0x1, RZ ;  /* 0xffffffff0d8e4810 */ /* 0x000fc60007ffe0ff */
[----:B-1----:R-:W-:Y:S02]  /*24e0*/  FADD.FTZ R177, R177, R144 ;  /* 0x00000090b1b17221 */ /* 0x002fe40000010000 */
[----:B------:R-:W-:Y:S02]  /*24f0*/  @P4 IMAD R13, R142, R9, RZ ;  /* 0x000000098e0d4224 */ /* 0x000fe400078e02ff */
[----:B------:R-:W-:Y:S01]  /*2500*/  FADD.FTZ R142, RZ, R141 ;  /* 0x0000008dff8e7221 */ /* 0x000fe20000010000 */
[----:B------:R-:W-:-:S03]  /*2510*/  FADD.FTZ R140, R146, R177 ;  /* 0x000000b1928c7221 */ /* 0x000fc60000010000 */
[----:B------:R-:W-:Y:S01]  /*2520*/  FADD.FTZ R142, R143, R142 ;  /* 0x0000008e8f8e7221 */ /* 0x000fe20000010000 */
[----:B------:R-:W-:Y:S01]  /*2530*/  @P4 SHF.R.S32.HI R144, RZ, 0x1f, R13 ;  /* 0x0000001fff904819 */ /* 0x000fe2000001140d */
[----:B------:R-:W-:Y:S02]  /*2540*/  FMUL.FTZ R140, R140, UR14 ;  /* 0x0000000e8c8c7c20 */ /* 0x000fe40008410000 */
[----:B------:R-:W-:Y:S01]  /*2550*/  FADD.FTZ R142, R142, R145 ;  /* 0x000000918e8e7221 */ /* 0x000fe20000010000 */
[----:B------:R-:W-:Y:S01]  /*2560*/  @P4 LEA.HI R143, R144, R13, RZ, 0x2 ;  /* 0x0000000d908f4211 */ /* 0x000fe200078f10ff */
[----:B------:R-:W-:Y:S01]  /*2570*/  HFMA2 R13, -RZ, RZ, 0, 0 ;  /* 0x00000000ff0d7431 */ /* 0x000fe200000001ff */
[----:B------:R-:W-:Y:S01]  /*2580*/  FSEL R140, R140, RZ, !P5 ;  /* 0x000000ff8c8c7208 */ /* 0x000fe20006800000 */
[----:B------:R-:W-:Y:S01]  /*2590*/  FADD.FTZ R141, R147, R142 ;  /* 0x0000008e938d7221 */ /* 0x000fe20000010000 */
[----:B------:R-:W-:-:S03]  /*25a0*/  @P4 LEA.HI.SX32 R13, R143, R8, 0x1e ;  /* 0x000000088f0d4211 */ /* 0x000fc600078ff2ff */
[----:B------:R-:W-:Y:S01]  /*25b0*/  FMUL.FTZ R141, R141, UR14 ;  /* 0x0000000e8d8d7c20 */ /* 0x000fe20008410000 */
        /* <DEDUP_REMOVED lines=19> */
.L_x_10132:
        /* <DEDUP_REMOVED lines=10> */
.L_x_10133:
        /* <DEDUP_REMOVED lines=10> */
.L_x_10134:
        /* <DEDUP_REMOVED lines=11> */
.L_x_10131:
        /* <DEDUP_REMOVED lines=27> */
.L_x_10136:
        /* <DEDUP_REMOVED lines=10> */
.L_x_10137:
        /* <DEDUP_REMOVED lines=10> */
.L_x_10138:
[----:B------:R-:W-:Y:S05]  /*2bd0*/  @!P4 BRA `(.L_x_10135) ;  /* 0x000000040050c947 */ /* 0x000fea0003800000 */
[----:B------:R-:W-:Y:S01]  /*2be0*/  FMUL.FTZ R135, R139, UR17 ;  /* 0x000000118b877c20 */ /* 0x000fe20008410000 */
[----:B-----5:R-:W-:-:S03]  /*2bf0*/  ISETP.GE.U32.AND P5, PT, R7, 0x1000000, PT ;  /* 0x010000000700780c */ /* 0x020fc60003fa6070 */
[----:B------:R-:W-:-:S05]  /*2c00*/  FMUL.FTZ R135, R135, UR16 ;  /* 0x0000001087877c20 */ /* 0x000fca0008410000 */
[----:B------:R-:W-:Y:S01]  /*2c10*/  SEL R135, R135, RZ, P5 ;  /* 0x000000ff87877207 */ /* 0x000fe20002800000 */
[----:B------:R-:W-:Y:S06]  /*2c20*/  BRA `(.L_x_10135) ;  /* 0x00000004003c7947 */ /* 0x000fec0003800000 */
.L_x_10130:
        /* <DEDUP_REMOVED lines=9> */
[----:B------:R-:W-:-:S03]  /*2cc0*/  @P3 FADD.FTZ R143, R32, -R143 ;  /* 0x8000008f208f3221 */ /* 0x000fc60000010000 */
[----:B------:R-:W1:Y:S01]  /*2cd0*/  @P4 LDC.64 R146, c[0x0][0x408] ;  /* 0x00010200ff924b82 */ /* 0x000e620000000a00 */
[----:B------:R-:W-:-:S04]  /*2ce0*/  @P3 FFMA.FTZ R142, R14, R143, R108 ;  /* 0x0000008f0e8e3223 */ /* 0x000fc8000001006c */
[----:B0-----:R-:W-:Y:S01]  /*2cf0*/  @P4 FMUL.FTZ R143, R142, R145 ;  /* 0x000000918e8f4220 */ /* 0x001fe20000410000 */
[----:B------:R-:W-:-:S03]  /*2d00*/  MOV R142, R109 ;  /* 0x0000006d008e7202 */ /* 0x000fc60000000f00 */
[----:B------:R-:W-:Y:S01]  /*2d10*/  @P4 FMUL.FTZ R143, R143, R144 ;  /* 0x000000908f8f4220 */ /* 0x000fe20000410000 */
[----:B------:R-:W-:-:S04]  /*2d20*/  @P3 FFMA.FTZ R144, R18, R141, R140 ;  /* 0x0000008d12903223 */ /* 0x000fc8000001008c */
[----:B------:R-:W-:Y:S01]  /*2d30*/  @P3 FADD.FTZ R144, R157, -R144 ;  /* 0x800000909d903221 */ /* 0x000fe20000010000 */
[----:B------:R-:W-:Y:S02]  /*2d40*/  @P4 SEL R132, R143, RZ, P5 ;  /* 0x000000ff8f844207 */ /* 0x000fe40002800000 */
[----:B------:R-:W-:Y:S01]  /*2d50*/  @P4 LOP3.LUT P5, RZ, R7, 0xff00, RZ, 0xc0, !PT ;  /* 0x0000ff0007ff4812 */ /* 0x000fe200078ac0ff */
[----:B------:R-:W-:Y:S02]  /*2d60*/  @P3 FFMA.FTZ R142, R14, R144, R109 ;  /* 0x000000900e8e3223 */ /* 0x000fe4000001006d */
[----:B------:R-:W0:Y:S02]  /*2d70*/  @P4 LDC.64 R144, c[0x0][0x408] ;  /* 0x00010200ff904b82 */ /* 0x000e240000000a00 */
[----:B-1----:R-:W-:Y:S01]  /*2d80*/  @P4 FMUL.FTZ R143, R142, R147 ;  /* 0x000000938e8f4220 */ /* 0x002fe20000410000 */
[----:B------:R-:W-:-:S03]  /*2d90*/  MOV R142, R110 ;  /* 0x0000006e008e7202 */ /* 0x000fc60000000f00 */
[----:B------:R-:W-:-:S05]  /*2da0*/  @P4 FMUL.FTZ R143, R143, R146 ;  /* 0x000000928f8f4220 */ /* 0x000fca0000410000 */
[----:B------:R-:W-:Y:S01]  /*2db0*/  @P4 SEL R133, R143, RZ, P5 ;  /* 0x000000ff8f854207 */ /* 0x000fe20002800000 */
[----:B------:R-:W-:Y:S01]  /*2dc0*/  @P3 FFMA.FTZ R143, R31, R141, R140 ;  /* 0x0000008d1f8f3223 */ /* 0x000fe2000001008c */
[----:B------:R-:W-:-:S03]  /*2dd0*/  @P4 LOP3.LUT P5, RZ, R7, 0xff0000, RZ, 0xc0, !PT ;  /* 0x00ff000007ff4812 */ /* 0x000fc600078ac0ff */
[----:B------:R-:W-:-:S04]  /*2de0*/  @P3 FADD.FTZ R143, R172, -R143 ;  /* 0x8000008fac8f3221 */ /* 0x000fc80000010000 */
[----:B------:R-:W-:-:S04]  /*2df0*/  @P3 FFMA.FTZ R142, R14, R143, R110 ;  /* 0x0000008f0e8e3223 */ /* 0x000fc8000001006e */
[----:B0-----:R-:W-:-:S04]  /*2e00*/  @P4 FMUL.FTZ R143, R142, R145 ;  /* 0x000000918e8f4220 */ /* 0x001fc80000410000 */
[----:B------:R-:W-:-:S05]  /*2e10*/  @P4 FMUL.FTZ R143, R143, R144 ;  /* 0x000000908f8f4220 */ /* 0x000fca0000410000 */
[----:B------:R-:W-:Y:S01]  /*2e20*/  @P4 SEL R134, R143, RZ, P5 ;  /* 0x000000ff8f864207 */ /* 0x000fe20002800000 */
[----:B------:R-:W-:Y:S06]  /*2e30*/  @!P4 BRA `(.L_x_10135) ;  /* 0x0000000000b8c947 */ /* 0x000fec0003800000 */
[----:B------:R-:W-:Y:S01]  /*2e40*/  @P3 FFMA.FTZ R142, R170, R141, R140 ;  /* 0x0000008daa8e3223 */ /* 0x000fe2000001008c */
[----:B------:R-:W-:Y:S02]  /*2e50*/  MOV R135, R111 ;  /* 0x0000006f00877202 */ /* 0x000fe40000000f00 */
[----:B------:R-:W-:Y:S01]  /*2e60*/  ISETP.GE.U32.AND P5, PT, R7, 0x1000000, PT ;  /* 0x010000000700780c */ /* 0x000fe20003fa6070 */
[----:B------:R-:W-:-:S04]  /*2e70*/  @P3 FADD.FTZ R142, R167, -R142 ;  /* 0x8000008ea78e3221 */ /* 0x000fc80000010000 */
[----:B------:R-:W-:-:S04]  /*2e80*/  @P3 FFMA.FTZ R135, R14, R142, R111 ;  /* 0x0000008e0e873223 */ /* 0x000fc8000001006f */
[----:B------:R-:W-:-:S04]  /*2e90*/  FMUL.FTZ R135, R135, UR17 ;  /* 0x0000001187877c20 */ /* 0x000fc80008410000 */
[----:B------:R-:W-:-:S05]  /*2ea0*/  FMUL.FTZ R135, R135, UR16 ;  /* 0x0000001087877c20 */ /* 0x000fca0008410000 */
[----:B------:R-:W-:Y:S01]  /*2eb0*/  SEL R135, R135, RZ, P5 ;  /* 0x000000ff87877207 */ /* 0x000fe20002800000 */
[----:B------:R-:W-:Y:S06]  /*2ec0*/  BRA `(.L_x_10135) ;  /* 0x0000000000947947 */ /* 0x000fec0003800000 */
.L_x_10139:
[----:B------:R-:W0:Y:S01]  /*2ed0*/  @P4 LDC.64 R138, c[0x0][0x408] ;  /* 0x00010200ff8a4b82 */ /* 0x000e220000000a00 */
[----:B------:R-:W-:Y:S01]  /*2ee0*/  @P3 FFMA.FTZ R136, R170, R141, R140 ;  /* 0x0000008daa883223 */ /* 0x000fe2000001008c */
[----:B-----5:R-:W-:Y:S02]  /*2ef0*/  MOV R142, R111 ;  /* 0x0000006f008e7202 */ /* 0x020fe40000000f00 */
[----:B------:R-:W-:Y:S01]  /*2f00*/  @P4 ISETP.GE.U32.AND P5, PT, R7, 0x1000000, PT ;  /* 0x010000000700480c */ /* 0x000fe20003fa6070 */
[----:B------:R-:W-:-:S03]  /*2f10*/  @P3 FADD.FTZ R136, R167, -R136 ;  /* 0x80000088a7883221 */ /* 0x000fc60000010000 */
[----:B------:R-:W1:Y:S01]  /*2f20*/  @P4 LDC.64 R144, c[0x0][0x408] ;  /* 0x00010200ff904b82 */ /* 0x000e620000000a00 */
[----:B------:R-:W-:Y:S01]  /*2f30*/  @P3 FFMA.FTZ R142, R14, R136, R111 ;  /* 0x000000880e8e3223 */ /* 0x000fe2000001006f */
[----:B------:R-:W-:-:S03]  /*2f40*/  MOV R136, R108 ;  /* 0x0000006c00887202 */ /* 0x000fc60000000f00 */
[----:B0-----:R-:W-:-:S04]  /*2f50*/  @P4 FMUL.FTZ R137, R142, R139 ;  /* 0x0000008b8e894220 */ /* 0x001fc80000410000 */
[----:B------:R-:W-:Y:S02]  /*2f60*/  @P4 FMUL.FTZ R137, R137, R138 ;  /* 0x0000008a89894220 */ /* 0x000fe40000410000 */
[----:B------:R-:W0:Y:S03]  /*2f70*/  @P4 LDC.64 R138, c[0x0][0x408] ;  /* 0x00010200ff8a4b82 */ /* 0x000e260000000a00 */
[----:B------:R-:W-:Y:S01]  /*2f80*/  @P4 SEL R135, R137, RZ, P5 ;  /* 0x000000ff89874207 */ /* 0x000fe20002800000 */
[----:B------:R-:W-:Y:S01]  /*2f90*/  @P3 FFMA.FTZ R137, R3, R141, R140 ;  /* 0x0000008d03893223 */ /* 0x000fe2000001008c */
[----:B------:R-:W-:-:S03]  /*2fa0*/  @P4 LOP3.LUT P5, RZ, R7, 0xff, RZ, 0xc0, !PT ;  /* 0x000000ff07ff4812 */ /* 0x000fc600078ac0ff */
[----:B------:R-:W-:-:S04]  /*2fb0*/  @P3 FADD.FTZ R137, R32, -R137 ;  /* 0x8000008920893221 */ /* 0x000fc80000010000 */
[----:B------:R-:W-:-:S04]  /*2fc0*/  @P3 FFMA.FTZ R136, R14, R137, R108 ;  /* 0x000000890e883223 */ /* 0x000fc8000001006c */
        /* <DEDUP_REMOVED lines=9> */
[----:B-1----:R-:W-:-:S04]  /*3060*/  @P4 FMUL.FTZ R139, R137, R145 ;  /* 0x00000091898b4220 */ /* 0x002fc80000410000 */
        /* <DEDUP_REMOVED lines=8> */
[----:B------:R-:W-:-:S05]  /*30f0*/  @P4 FMUL.FTZ R139, R139, R144 ;  /* 0x000000908b8b4220 */ /* 0x000fca0000410000 */
[----:B------:R-:W-:Y:S02]  /*3100*/  @P4 SEL R134, R139, RZ, P5 ;  /* 0x000000ff8b864207 */ /* 0x000fe40002800000 */
[----:B------:R-:W-:-:S07]  /*3110*/  MOV R139, R142 ;  /* 0x0000008e008b7202 */ /* 0x000fce0000000f00 */
.L_x_10135:
        /* <DEDUP_REMOVED lines=10> */
.L_x_10129:
[----:B------:R-:W-:Y:S05]  /*31c0*/  BSYNC.RECONVERGENT B0 ;  /* 0x0000000000007941 */ /* 0x000fea0003800200 */
.L_x_10128:
        /* <DEDUP_REMOVED lines=10> */
[----:B0-----:R-:W0:Y:S01]  /*3270*/  @P4 LDC.64 R138, c[0x0][0x408] ;  /* 0x00010200ff8a4b82 */ /* 0x001e220000000a00 */
[----:B------:R-:W-:Y:S01]  /*3280*/  @P3 FFMA.FTZ R137, R19, R141, R140 ;  /* 0x0000008d13893223 */ /* 0x000fe2000001008c */
[----:B-----5:R-:W-:Y:S02]  /*3290*/  MOV R136, R112 ;  /* 0x0000007000887202 */ /* 0x020fe40000000f00 */
[----:B------:R-:W-:Y:S01]  /*32a0*/  @P4 LOP3.LUT P6, RZ, R6, 0xff, RZ, 0xc0, !PT ;  /* 0x000000ff06ff4812 */ /* 0x000fe200078cc0ff */
[----:B------:R-:W-:-:S03]  /*32b0*/  @P3 FADD.FTZ R137, R30, -R137 ;  /* 0x800000891e893221 */ /* 0x000fc60000010000 */
[----:B------:R-:W1:Y:S01]  /*32c0*/  @P4 LDC.64 R142, c[0x0][0x408] ;  /* 0x00010200ff8e4b82 */ /* 0x000e620000000a00 */
        /* <DEDUP_REMOVED lines=25> */
[----:B------:R-:W-:Y:S06]  /*3460*/  @!P4 BRA `(.L_x_10144) ;  /* 0x00000008002cc947 */ /* 0x000fec0003800000 */
[----:B------:R-:W-:Y:S01]  /*3470*/  FMUL.FTZ R135, R139, UR17 ;  /* 0x000000118b877c20 */ /* 0x000fe20008410000 */
[----:B------:R-:W-:-:S03]  /*3480*/  ISETP.GE.U32.AND P6, PT, R6, 0x1000000, PT ;  /* 0x010000000600780c */ /* 0x000fc60003fc6070 */
[----:B------:R-:W-:-:S05]  /*3490*/  FMUL.FTZ R135, R135, UR16 ;  /* 0x0000001087877c20 */ /* 0x000fca0008410000 */
[----:B------:R-:W-:Y:S01]  /*34a0*/  SEL R135, R135, RZ, P6 ;  /* 0x000000ff87877207 */ /* 0x000fe20003000000 */
[----:B------:R-:W-:Y:S06]  /*34b0*/  BRA `(.L_x_10144) ;  /* 0x0000000800187947 */ /* 0x000fec0003800000 */
.L_x_10143:
[----:B0-----:R-:W0:Y:S01]  /*34c0*/  @P4 LDC.64 R144, c[0x0][0x408] ;  /* 0x00010200ff904b82 */ /* 0x001e220000000a00 */
        /* <DEDUP_REMOVED lines=36> */
.L_x_10142:
        /* <DEDUP_REMOVED lines=31> */
.L_x_10146:
        /* <DEDUP_REMOVED lines=10> */
.L_x_10147:
        /* <DEDUP_REMOVED lines=10> */
.L_x_10148:
[----:B------:R-:W-:Y:S05]  /*3a40*/  @!P4 BRA `(.L_x_10144) ;  /* 0x0000000000b4c947 */ /* 0x000fea0003800000 */
[----:B------:R-:W-:Y:S01]  /*3a50*/  FMUL.FTZ R135, R139, UR17 ;  /* 0x000000118b877c20 */ /* 0x000fe20008410000 */
[----:B-----5:R-:W-:-:S03]  /*3a60*/  ISETP.GE.U32.AND P6, PT, R6, 0x1000000, PT ;  /* 0x010000000600780c */ /* 0x020fc60003fc6070 */
[----:B------:R-:W-:-:S05]  /*3a70*/  FMUL.FTZ R135, R135, UR16 ;  /* 0x0000001087877c20 */ /* 0x000fca0008410000 */
[----:B------:R-:W-:Y:S01]  /*3a80*/  SEL R135, R135, RZ, P6 ;  /* 0x000000ff87877207 */ /* 0x000fe20003000000 */
[----:B------:R-:W-:Y:S06]  /*3a90*/  BRA `(.L_x_10144) ;  /* 0x0000000000a07947 */ /* 0x000fec0003800000 */
.L_x_10145:
        /* <DEDUP_REMOVED lines=10> */
.L_x_10149:
        /* <DEDUP_REMOVED lines=10> */
.L_x_10150:
        /* <DEDUP_REMOVED lines=10> */
.L_x_10151:
        /* <DEDUP_REMOVED lines=10> */
.L_x_10144:
        /* <DEDUP_REMOVED lines=8> */
.L_x_10141:
[----:B------:R-:W-:Y:S05]  /*3da0*/  BSYNC.RECONVERGENT B0 ;  /* 0x0000000000007941 */ /* 0x000fea0003800200 */
.L_x_10140:
        /* <DEDUP_REMOVED lines=9> */
[----:B0-2---:R-:W0:Y:S01]  /*3e40*/  @P4 LDC.64 R138, c[0x0][0x408] ;  /* 0x00010200ff8a4b82 */ /* 0x005e220000000a00 */
        /* <DEDUP_REMOVED lines=36> */
.L_x_10155:
[----:B0-2---:R-:W0:Y:S01]  /*4090*/  @P4 LDC.64 R144, c[0x0][0x408] ;  /* 0x00010200ff904b82 */ /* 0x005e220000000a00 */
        /* <DEDUP_REMOVED lines=36> */
.L_x_10154:
        /* <DEDUP_REMOVED lines=31> */
.L_x_10158:
        /* <DEDUP_REMOVED lines=10> */
.L_x_10159:
        /* <DEDUP_REMOVED lines=10> */
.L_x_10160:
[----:B------:R-:W-:Y:S05]  /*4610*/  @!P4 BRA `(.L_x_10156) ;  /* 0x0000000000b4c947 */ /* 0x000fea0003800000 */
[----:B------:R-:W-:Y:S01]  /*4620*/  FMUL.FTZ R135, R139, UR17 ;  /* 0x000000118b877c20 */ /* 0x000fe20008410000 */
[----:B-----5:R-:W-:-:S03]  /*4630*/  ISETP.GE.U32.AND P6, PT, R5, 0x1000000, PT ;  /* 0x010000000500780c */ /* 0x020fc60003fc6070 */
[----:B------:R-:W-:-:S05]  /*4640*/  FMUL.FTZ R135, R135, UR16 ;  /* 0x0000001087877c20 */ /* 0x000fca0008410000 */
[----:B------:R-:W-:Y:S01]  /*4650*/  SEL R135, R135, RZ, P6 ;  /* 0x000000ff87877207 */ /* 0x000fe20003000000 */
[----:B------:R-:W-:Y:S06]  /*4660*/  BRA `(.L_x_10156) ;  /* 0x0000000000a07947 */ /* 0x000fec0003800000 */
.L_x_10157:
        /* <DEDUP_REMOVED lines=10> */
.L_x_10161:
        /* <DEDUP_REMOVED lines=10> */
.L_x_10162:
        /* <DEDUP_REMOVED lines=10> */
.L_x_10163:
        /* <DEDUP_REMOVED lines=10> */
.L_x_10156:
        /* <DEDUP_REMOVED lines=8> */
.L_x_10153:
[----:B------:R-:W-:Y:S05]  /*4970*/  BSYNC.RECONVERGENT B0 ;  /* 0x0000000000007941 */ /* 0x000fea0003800200 */
.L_x_10152:
        /* <DEDUP_REMOVED lines=9> */
[----:B0-23--:R-:W0:Y:S01]  /*4a10*/  @P4 LDC.64 R138, c[0x0][0x408] ;  /* 0x00010200ff8a4b82 */ /* 0x00de220000000a00 */
        /* <DEDUP_REMOVED lines=36> */
.L_x_10167:
[----:B0-23--:R-:W0:Y:S01]  /*4c60*/  @P4 LDC.64 R144, c[0x0][0x408] ;  /* 0x00010200ff904b82 */ /* 0x00de220000000a00 */
        /* <DEDUP_REMOVED lines=36> */
.L_x_10166:
        /* <DEDUP_REMOVED lines=31> */
.L_x_10170:
        /* <DEDUP_REMOVED lines=10> */
.L_x_10171:
        /* <DEDUP_REMOVED lines=10> */
.L_x_10172:
[----:B------:R-:W-:Y:S05]  /*51e0*/  @!P4 BRA `(.L_x_10168) ;  /* 0x0000000000b4c947 */ /* 0x000fea0003800000 */
[----:B------:R-:W-:Y:S01]  /*51f0*/  FMUL.FTZ R135, R139, UR17 ;  /* 0x000000118b877c20 */ /* 0x000fe20008410000 */
[----:B-----5:R-:W-:-:S03]  /*5200*/  ISETP.GE.U32.AND P6, PT, R4, 0x1000000, PT ;  /* 0x010000000400780c */ /* 0x020fc60003fc6070 */
[----:B------:R-:W-:-:S05]  /*5210*/  FMUL.FTZ R135, R135, UR16 ;  /* 0x0000001087877c20 */ /* 0x000fca0008410000 */
[----:B------:R-:W-:Y:S01]  /*5220*/  SEL R135, R135, RZ, P6 ;  /* 0x000000ff87877207 */ /* 0x000fe20003000000 */
[----:B------:R-:W-:Y:S06]  /*5230*/  BRA `(.L_x_10168) ;  /* 0x0000000000a07947 */ /* 0x000fec0003800000 */
.L_x_10169:
        /* <DEDUP_REMOVED lines=10> */
.L_x_10173:
        /* <DEDUP_REMOVED lines=10> */
.L_x_10174:
        /* <DEDUP_REMOVED lines=10> */
.L_x_10175:
        /* <DEDUP_REMOVED lines=10> */
.L_x_10168:
        /* <DEDUP_REMOVED lines=8> */
.L_x_10165:
[----:B------:R-:W-:Y:S05]  /*5540*/  BSYNC.RECONVERGENT B0 ;  /* 0x0000000000007941 */ /* 0x000fea0003800200 */
.L_x_10164:
        /* <DEDUP_REMOVED lines=9> */
[----:B0-234-:R-:W0:Y:S01]  /*55e0*/  @P4 LDC.64 R138, c[0x0][0x408] ;  /* 0x00010200ff8a4b82 */ /* 0x01de220000000a00 */
        /* <DEDUP_REMOVED lines=36> */
.L_x_10179:
[----:B0-234-:R-:W0:Y:S01]  /*5830*/  @P4 LDC.64 R144, c[0x0][0x408] ;  /* 0x00010200ff904b82 */ /* 0x01de220000000a00 */
        /* <DEDUP_REMOVED lines=36> */
.L_x_10178:
        /* <DEDUP_REMOVED lines=31> */
.L_x_10182:
        /* <DEDUP_REMOVED lines=10> */
.L_x_10183:
        /* <DEDUP_REMOVED lines=10> */
.L_x_10184:
[----:B------:R-:W-:Y:S05]  /*5db0*/  @!P4 BRA `(.L_x_10180) ;  /* 0x0000000000b4c947 */ /* 0x000fea0003800000 */
[----:B------:R-:W-:Y:S01]  /*5dc0*/  FMUL.FTZ R135, R139, UR17 ;  /* 0x000000118b877c20 */ /* 0x000fe20008410000 */
[----:B-----5:R-:W-:-:S03]  /*5dd0*/  ISETP.GE.U32.AND P6, PT, R2, 0x1000000, PT ;  /* 0x010000000200780c */ /* 0x020fc60003fc6070 */
[----:B------:R-:W-:-:S05]  /*5de0*/  FMUL.FTZ R135, R135, UR16 ;  /* 0x0000001087877c20 */ /* 0x000fca0008410000 */
[----:B------:R-:W-:Y:S01]  /*5df0*/  SEL R135, R135, RZ, P6 ;  /* 0x000000ff87877207 */ /* 0x000fe20003000000 */
[----:B------:R-:W-:Y:S06]  /*5e00*/  BRA `(.L_x_10180) ;  /* 0x0000000000a07947 */ /* 0x000fec0003800000 */
.L_x_10181:
        /* <DEDUP_REMOVED lines=10> */
.L_x_10185:
        /* <DEDUP_REMOVED lines=10> */
.L_x_10186:
        /* <DEDUP_REMOVED lines=10> */
.L_x_10187:
        /* <DEDUP_REMOVED lines=10> */
.L_x_10180:
        /* <DEDUP_REMOVED lines=8> */
.L_x_10177:
[----:B------:R-:W-:Y:S05]  /*6110*/  BSYNC.RECONVERGENT B0 ;  /* 0x0000000000007941 */ /* 0x000fea0003800200 */
.L_x_10176:
        /* <DEDUP_REMOVED lines=14> */
[----:B-----5:R-:W-:Y:S01]  /*6200*/  MOV R138, R130 ;  /* 0x00000082008a7202 */ /* 0x020fe20000000f00 */
[----:B------:R-:W-:Y:S01]  /*6210*/  @P3 FADD.FTZ R11, R152, -R11 ;  /* 0x8000000b980b3221 */ /* 0x000fe20000010000 */
[----:B------:R-:W-:Y:S01]  /*6220*/  MOV R136, R128 ;  /* 0x0000008000887202 */ /* 0x000fe20000000f00 */
[----:B------:R-:W-:Y:S01]  /*6230*/  @P3 FADD.FTZ R141, R174, -R141 ;  /* 0x8000008dae8d3221 */ /* 0x000fe20000010000 */
[----:B------:R-:W-:Y:S01]  /*6240*/  @P3 FADD.FTZ R144, R165, -R144 ;  /* 0x80000090a5903221 */ /* 0x000fe20000010000 */
[C---:B------:R-:W-:Y:S01]  /*6250*/  @P3 FFMA.FTZ R136, R14.reuse, R11, R128 ;  /* 0x0000000b0e883223 */ /* 0x040fe20000010080 */
[----:B------:R-:W-:Y:S01]  /*6260*/  @P3 FADD.FTZ R142, R161, -R142 ;  /* 0x8000008ea18e3221 */ /* 0x000fe20000010000 */
[C---:B------:R-:W-:Y:S01]  /*6270*/  @P3 FFMA.FTZ R138, R14.reuse, R141, R130 ;  /* 0x0000008d0e8a3223 */ /* 0x040fe20000010082 */
[----:B------:R-:W-:Y:S01]  /*6280*/  MOV R139, R131 ;  /* 0x00000083008b7202 */ /* 0x000fe20000000f00 */
[----:B------:R-:W0:Y:S01]  /*6290*/  @P4 LDC.64 R140, c[0x0][0x408] ;  /* 0x00010200ff8c4b82 */ /* 0x000e220000000a00 */
[----:B------:R-:W-:Y:S01]  /*62a0*/  MOV R137, R129 ;  /* 0x0000008100897202 */ /* 0x000fe20000000f00 */
[C---:B------:R-:W-:Y:S01]  /*62b0*/  @P3 FFMA.FTZ R139, R14.reuse, R144, R131 ;  /* 0x000000900e8b3223 */ /* 0x040fe20000010083 */
[----:B------:R-:W-:Y:S01]  /*62c0*/  @P3 FFMA.FTZ R137, R14, R142, R129 ;  /* 0x0000008e0e893223 */ /* 0x000fe20000010081 */
[----:B------:R-:W-:Y:S01]  /*62d0*/  @P4 LOP3.LUT P3, RZ, R0, 0xff, RZ, 0xc0, !PT ;  /* 0x000000ff00ff4812 */ /* 0x000fe2000786c0ff */
[----:B0-----:R-:W-:-:S04]  /*62e0*/  @P4 FMUL.FTZ R11, R136, R141 ;  /* 0x0000008d880b4220 */ /* 0x001fc80000410000 */
[----:B------:R-:W-:Y:S02]  /*62f0*/  @P4 FMUL.FTZ R11, R11, R140 ;  /* 0x0000008c0b0b4220 */ /* 0x000fe40000410000 */
[----:B------:R-:W0:Y:S03]  /*6300*/  @P4 LDC.64 R140, c[0x0][0x408] ;  /* 0x00010200ff8c4b82 */ /* 0x000e260000000a00 */
[----:B------:R-:W-:Y:S02]  /*6310*/  @P4 SEL R132, R11, RZ, P3 ;  /* 0x000000ff0b844207 */ /* 0x000fe40001800000 */
[----:B------:R-:W-:Y:S01]  /*6320*/  @P4 LOP3.LUT P3, RZ, R0, 0xff00, RZ, 0xc0, !PT ;  /* 0x0000ff0000ff4812 */ /* 0x000fe2000786c0ff */
[----:B0-----:R-:W-:-:S04]  /*6330*/  @P4 FMUL.FTZ R11, R137, R141 ;  /* 0x0000008d890b4220 */ /* 0x001fc80000410000 */
[----:B------:R-:W-:Y:S02]  /*6340*/  @P4 FMUL.FTZ R11, R11, R140 ;  /* 0x0000008c0b0b4220 */ /* 0x000fe40000410000 */
[----:B------:R-:W0:Y:S03]  /*6350*/  @P4 LDC.64 R140, c[0x0][0x408] ;  /* 0x00010200ff8c4b82 */ /* 0x000e260000000a00 */
[----:B------:R-:W-:Y:S02]  /*6360*/  @P4 SEL R133, R11, RZ, P3 ;  /* 0x000000ff0b854207 */ /* 0x000fe40001800000 */
        /* <DEDUP_REMOVED lines=10> */
.L_x_10191:
        /* <DEDUP_REMOVED lines=37> */
.L_x_10190:
        /* <DEDUP_REMOVED lines=31> */
.L_x_10194:
        /* <DEDUP_REMOVED lines=10> */
.L_x_10195:
        /* <DEDUP_REMOVED lines=10> */
.L_x_10196:
[----:B------:R-:W-:Y:S05]  /*6990*/  @!P4 BRA `(.L_x_10192) ;  /* 0x0000000000b4c947 */ /* 0x000fea0003800000 */
[----:B------:R-:W-:Y:S01]  /*69a0*/  FMUL.FTZ R11, R139, UR17 ;  /* 0x000000118b0b7c20 */ /* 0x000fe20008410000 */
[----:B-----5:R-:W-:-:S03]  /*69b0*/  ISETP.GE.U32.AND P3, PT, R0, 0x1000000, PT ;  /* 0x010000000000780c */ /* 0x020fc60003f66070 */
[----:B------:R-:W-:-:S05]  /*69c0*/  FMUL.FTZ R11, R11, UR16 ;  /* 0x000000100b0b7c20 */ /* 0x000fca0008410000 */
[----:B------:R-:W-:Y:S01]  /*69d0*/  SEL R135, R11, RZ, P3 ;  /* 0x000000ff0b877207 */ /* 0x000fe20001800000 */
[----:B------:R-:W-:Y:S06]  /*69e0*/  BRA `(.L_x_10192) ;  /* 0x0000000000a07947 */ /* 0x000fec0003800000 */
.L_x_10193:
[----:B------:R-:W0:Y:S01]  /*69f0*/  @P4 LDC.64 R144, c[0x0][0x408] ;  /* 0x00010200ff904b82 */ /* 0x000e220000000a00 */
[----:B------:R-:W-:Y:S01]  /*6a00*/  FFMA.FTZ R142, R176, R141, R140 ;  /* 0x0000008db08e7223 */ /* 0x000fe2000001008c */
[----:B------:R-:W-:-:S03]  /*6a10*/  ISETP.GT.AND P3, PT, R11, RZ, PT ;  /* 0x000000ff0b00720c */ /* 0x000fc60003f64270 */
[----:B------:R-:W-:-:S04]  /*6a20*/  FADD.FTZ R143, R165, -R142 ;  /* 0x8000008ea58f7221 */ /* 0x000fc80000010000 */
[----:B------:R-:W-:-:S05]  /*6a30*/  FMUL.FTZ R143, R14, R143 ;  /* 0x0000008f0e8f7220 */ /* 0x000fca0000410000 */
        /* <DEDUP_REMOVED lines=15> */
.L_x_10197:
        /* <DEDUP_REMOVED lines=10> */
.L_x_10198:
        /* <DEDUP_REMOVED lines=10> */
.L_x_10192:
[----:B------:R-:W0:Y:S08]  /*6c70*/  @P5 LDC.64 R140, c[0x0][0x478] ;  /* 0x00011e00ff8c5b82 */ /* 0x000e300000000a00 */
[----:B------:R-:W1:Y:S01]  /*6c80*/  @P4 LDC.64 R142, c[0x0][0x468] ;  /* 0x00011a00ff8e4b82 */ /* 0x000e620000000a00 */
[----:B0-----:R-:W-:-:S05]  /*6c90*/  @P5 IMAD.WIDE.U32 R140, R16, 0x10, R140 ;  /* 0x00000010108c5825 */ /* 0x001fca00078e008c */
[----:B------:R0:W-:Y:S01]  /*6ca0*/  @P5 STG.E.128 desc[UR10][R140.64], R136 ;  /* 0x000000888c005986 */ /* 0x0001e2000c101d0a */
[----:B-1----:R-:W-:-:S05]  /*6cb0*/  @P4 IMAD.WIDE.U32 R142, R13, 0x10, R142 ;  /* 0x000000100d8e4825 */ /* 0x002fca00078e008e */
[----:B------:R0:W-:Y:S02]  /*6cc0*/  @P4 STG.E.128 desc[UR10][R142.64], R132 ;  /* 0x000000848e004986 */ /* 0x0001e4000c101d0a */
.L_x_10189:
[----:B------:R-:W-:Y:S05]  /*6cd0*/  BSYNC.RECONVERGENT B0 ;  /* 0x0000000000007941 */ /* 0x000fea0003800200 */
.L_x_10188:
[----:B0-----:R-:W0:Y:S01]  /*6ce0*/  LDC.64 R140, c[0x0][0x380] ;  /* 0x0000e000ff8c7b82 */ /* 0x001e220000000a00 */
[----:B------:R-:W-:Y:S01]  /*6cf0*/  UPLOP3.LUT UP1, UPT, UPT, UPT, UP1, 0x40, 0x4 ;  /* 0x000000000004789c */ /* 0x000fe20003f2e810 */
[----:B0-----:R-:W-:-:S04]  /*6d00*/  IADD3 R12, PT, PT, R12, R140, RZ ;  /* 0x0000008c0c0c7210 */ /* 0x001fc80007ffe0ff */
[----:B------:R-:W-:-:S13]  /*6d10*/  ISETP.GE.AND P3, PT, R12, R141, PT ;  /* 0x0000008d0c00720c */ /* 0x000fda0003f66270 */
[----:B------:R-:W-:Y:S05]  /*6d20*/  @!P3 BRA `(.L_x_10199) ;  /* 0xffffff980048b947 */ /* 0x000fea000383ffff */
.L_x_10111:
        /* <DEDUP_REMOVED lines=49> */
.L_x_10200:
        /* <DEDUP_REMOVED lines=12> */
.L_x_10845:


//--------------------- .text._ZN10layer_norm22ln_bwd_finalize_kernelINS_22Kernel_traits_finalizeILj3072EfffffjLb0ELj1024ELj4ENS_18Kernel_traits_baseILj3072EfffffjLj1024EEEEELb0ELb1EEEvNS_9BwdParamsE --------------------------
	.section	.text._ZN10layer_norm22ln_bwd_finalize_kernelINS_22Kernel_traits_finalizeILj3072EfffffjLb0ELj1024ELj4ENS_18Kernel_traits_baseILj3072EfffffjLj1024EEEEELb0ELb1EEEvNS_9BwdParamsE,"ax",@progbits
	.align	128
        .global         _ZN10layer_norm22ln_bwd_finalize_kernelINS_22Kernel_traits_finalizeILj3072EfffffjLb0ELj1024ELj4ENS_18Kernel_traits_baseILj3072EfffffjLj1024EEEEELb0ELb1EEEvNS_9BwdParamsE
        .type           _ZN10layer_norm22ln_bwd_finalize_kernelINS_22Kernel_traits_finalizeILj3072EfffffjLb0ELj1024ELj4ENS_18Kernel_traits_baseILj3072EfffffjLj1024EEEEELb0ELb1EEEvNS_9BwdParamsE,@function
        .size           _ZN10layer_norm22ln_bwd_finalize_kernelINS_22Kernel_traits_finalizeILj3072EfffffjLb0ELj1024ELj4ENS_18Kernel_traits_baseILj3072EfffffjLj1024EEEEELb0ELb1EEEvNS_9BwdParamsE,(.L_x_10846 - _ZN10layer_norm22ln_bwd_finalize_kernelINS_22Kernel_traits_finalizeILj3072EfffffjLb0ELj1024ELj4ENS_18Kernel_traits_baseILj3072EfffffjLj1024EEEEELb0ELb1EEEvNS_9BwdParamsE)
        .other          _ZN10layer_norm22ln_bwd_finalize_kernelINS_22Kernel_traits_finalizeILj3072EfffffjLb0ELj1024ELj4ENS_18Kernel_traits_baseILj3072EfffffjLj1024EEEEELb0ELb1EEEvNS_9BwdParamsE,@"STO_CUDA_ENTRY STV_DEFAULT"
_ZN10layer_norm22ln_bwd_finalize_kernelINS_22Kernel_traits_finalizeILj3072EfffffjLb0ELj1024ELj4ENS_18Kernel_traits_baseILj3072EfffffjLj1024EEEEELb0ELb1EEEvNS_9BwdParamsE:
.text._ZN10layer_norm22ln_bwd_finalize_kernelINS_22Kernel_traits_finalizeILj3072EfffffjLb0ELj1024ELj4ENS_18Kernel_traits_baseILj3072EfffffjLj1024EEEEELb0ELb1EEEvNS_9BwdParamsE:
        /* <DEDUP_REMOVED lines=77> */
.L_x_10205:
        /* <DEDUP_REMOVED lines=118> */
.L_x_10204:
[----:B------:R-:W-:Y:S05]  /*0c30*/  BSYNC.RECONVERGENT B1 ;  /* 0x0000000000017941 */ /* 0x000fea0003800200 */
.L_x_10203:
        /* <DEDUP_REMOVED lines=69> */
.L_x_10207:
[----:B------:R-:W-:Y:S05]  /*1090*/  BSYNC.RECONVERGENT B1 ;  /* 0x0000000000017941 */ /* 0x000fea0003800200 */
.L_x_10206:
        /* <DEDUP_REMOVED lines=38> */
.L_x_10209:
[----:B------:R-:W-:Y:S05]  /*1300*/  BSYNC.RECONVERGENT B1 ;  /* 0x0000000000017941 */ /* 0x000fea0003800200 */
.L_x_10208:
[----:B------:R-:W-:Y:S05]  /*1310*/  @!P1 BRA `(.L_x_10202) ;  /* 0x0000000000409947 */ /* 0x000fea0003800000 */
[----:B------:R-:W0:Y:S01]  /*1320*/  LDC R14, c[0x0][0x388] ;  /* 0x0000e200ff0e7b82 */ /* 0x000e220000000800 */
[----:B------:R-:W-:-:S07]  /*1330*/  IADD3 R12, PT, PT, -R54, RZ, RZ ;  /* 0x000000ff360c7210 */ /* 0x000fce0007ffe1ff */
[----:B------:R-:W1:Y:S08]  /*1340*/  LDC.64 R8, c[0x0][0x440] ;  /* 0x00011000ff087b82 */ /* 0x000e700000000a00 */
[----:B------:R-:W2:Y:S01]  /*1350*/  LDC.64 R10, c[0x0][0x448] ;  /* 0x00011200ff0a7b82 */ /* 0x000ea20000000a00 */
[----:B0-----:R-:W-:-:S05]  /*1360*/  IMAD R0, R3, R14, R0 ;  /* 0x0000000e03007224 */ /* 0x001fca00078e0200 */
[----:B------:R-:W-:-:S07]  /*1370*/  IADD3 R3, PT, PT, R57, R0, RZ ;  /* 0x0000000039037210 */ /* 0x000fce0007ffe0ff */
.L_x_10210:
        /* <DEDUP_REMOVED lines=10> */
.L_x_10202:
[----:B------:R-:W-:Y:S05]  /*1420*/  BSYNC.RECONVERGENT B0 ;  /* 0x0000000000007941 */ /* 0x000fea0003800200 */
.L_x_10201:
        /* <DEDUP_REMOVED lines=57> */
.L_x_10211:
        /* <DEDUP_REMOVED lines=12> */
.L_x_10846:


//--------------------- .text._ZN10layer_norm13ln_bwd_kernelINS_13Kernel_traitsIfffffjLj3072ELj1ELj1ELj4ELj16ENS_18Kernel_traits_baseILj3072EfffffjLj128EEEEELb1ELb0ELb1ELb1EEEvNS_9BwdParamsE --------------------------
	.section	.text._ZN10layer_norm13ln_bwd_kernelINS_13Kernel_traitsIfffffjLj3072ELj1ELj1ELj4ELj16ENS_18Kernel_traits_baseILj3072EfffffjLj128EEEEELb1ELb0ELb1ELb1EEEvNS_9BwdParamsE,"ax",@progbits
	.align	128
        .global         _ZN10layer_norm13ln_bwd_kernelINS_13Kernel_traitsIfffffjLj3072ELj1ELj1ELj4ELj16ENS_18Kernel_traits_baseILj3072EfffffjLj128EEEEELb1ELb0ELb1ELb1EEEvNS_9BwdParamsE
        .type           _ZN10layer_norm13ln_bwd_kernelINS_13Kernel_traitsIfffffjLj3072ELj1ELj1ELj4ELj16ENS_18Kernel_traits_baseILj3072EfffffjLj128EEEEELb1ELb0ELb1ELb1EEEvNS_9BwdParamsE,@function
        .size           _ZN10layer_norm13ln_bwd_kernelINS_13Kernel_traitsIfffffjLj3072ELj1ELj1ELj4ELj16ENS_18Kernel_traits_baseILj3072EfffffjLj128EEEEELb1ELb0ELb1ELb1EEEvNS_9BwdParamsE,(.L_x_10847 - _ZN10layer_norm13ln_bwd_kernelINS_13Kernel_traitsIfffffjLj3072ELj1ELj1ELj4ELj16ENS_18Kernel_traits_baseILj3072EfffffjLj128EEEEELb1ELb0ELb1ELb1EEEvNS_9BwdParamsE)
        .other          _ZN10layer_norm13ln_bwd_kernelINS_13Kernel_traitsIfffffjLj3072ELj1ELj1ELj4ELj16ENS_18Kernel_traits_baseILj3072EfffffjLj128EEEEELb1ELb0ELb1ELb1EEEvNS_9BwdParamsE,@"STO_CUDA_ENTRY STV_DEFAULT"
_ZN10layer_norm13ln_bwd_kernelINS_13Kernel_traitsIfffffjLj3072ELj1ELj1ELj4ELj16ENS_18Kernel_traits_baseILj3072EfffffjLj128EEEEELb1ELb0ELb1ELb1EEEvNS_9BwdParamsE:
.text._ZN10layer_norm13ln_bwd_kernelINS_13Kernel_traitsIfffffjLj3072ELj1ELj1ELj4ELj16ENS_18Kernel_traits_baseILj3072EfffffjLj128EEEEELb1ELb0ELb1ELb1EEEvNS_9BwdParamsE:
        /* <DEDUP_REMOVED lines=50> */
.L_x_10279:
        /* <DEDUP_REMOVED lines=20> */
[----:B------:R-:W2:Y:S08]  /*0460*/  LDC.64 R128, c[0x0][0x3a8] ;  /* 0x0000ea00ff807b82 */ /* 0x000eb00000000a00 */
[----:B------:R-:W3:Y:S01]  /*0470*/  LDC.64 R132, c[0x0][0x428] ;  /* 0x00010a00ff847b82 */ /* 0x000ee20000000a00 */
[C---:B0-----:R-:W-:Y:S01]  /*0480*/  IMAD R2, R131.reuse, UR8, RZ ;  /* 0x0000000883027c24 */ /* 0x041fe2000f8e02ff */
[----:B-----5:R-:W-:Y:S01]  /*0490*/  ISETP.GE.AND P1, PT, R0, 0x1, PT ;  /* 0x000000010000780c */ /* 0x020fe20003f26270 */
[----:B------:R-:W-:-:S05]  /*04a0*/  IMAD R109, R131, UR9, RZ ;  /* 0x00000009836d7c24 */ /* 0x000fca000f8e02ff */
[----:B------:R-:W0:Y:S01]  /*04b0*/  LDC.64 R160, c[0x0][0x3b0] ;  /* 0x0000ec00ffa07b82 */ /* 0x000e220000000a00 */
[----:B------:R-:W-:Y:S02]  /*04c0*/  SHF.R.S32.HI R3, RZ, 0x1f, R2 ;  /* 0x0000001fff037819 */ /* 0x000fe40000011402 */
[----:B------:R-:W-:Y:S02]  /*04d0*/  SHF.R.S32.HI R110, RZ, 0x1f, R109 ;  /* 0x0000001fff6e7819 */ /* 0x000fe4000001146d */
[----:B------:R-:W-:Y:S02]  /*04e0*/  LEA.HI R108, R3, R2, RZ, 0x2 ;  /* 0x00000002036c7211 */ /* 0x000fe400078f10ff */
[----:B------:R-:W-:Y:S02]  /*04f0*/  MOV R2, UR10 ;  /* 0x0000000a00027c02 */ /* 0x000fe40008000f00 */
[----:B-1----:R-:W-:Y:S02]  /*0500*/  LEA.HI.SX32 R187, R108, R157, 0x1e ;  /* 0x0000009d6cbb7211 */ /* 0x002fe400078ff2ff */
[----:B------:R-:W-:-:S02]  /*0510*/  MOV R3, UR11 ;  /* 0x0000000b00037c02 */ /* 0x000fc40008000f00 */
[C---:B------:R-:W-:Y:S01]  /*0520*/  IADD3 R189, PT, PT, R187.reuse, 0x80, RZ ;  /* 0x00000080bbbd7810 */ /* 0x040fe20007ffe0ff */
[C-C-:B--2---:R-:W-:Y:S01]  /*0530*/  IMAD.WIDE.U32 R152, R187.reuse, 0x10, R128.reuse ;  /* 0x00000010bb987825 */ /* 0x144fe200078e0080 */
[----:B------:R-:W-:Y:S01]  /*0540*/  LEA.HI R110, R110, R109, RZ, 0x2 ;  /* 0x0000006d6e6e7211 */ /* 0x000fe200078f10ff */
[----:B------:R1:W2:Y:S01]  /*0550*/  LDG.E R180, desc[UR20][R2.64] ;  /* 0x0000001402b47981 */ /* 0x0002a2000c1e1900 */
[----:B------:R-:W-:Y:S01]  /*0560*/  IADD3 R181, PT, PT, R187, 0x100, RZ ;  /* 0x00000100bbb57810 */ /* 0x000fe20007ffe0ff */
[--C-:B------:R-:W-:Y:S01]  /*0570*/  IMAD.WIDE.U32 R144, R189, 0x10, R128.reuse ;  /* 0x00000010bd907825 */ /* 0x100fe200078e0080 */
[----:B------:R-:W-:Y:S01]  /*0580*/  LEA.HI.SX32 R135, R110, R157, 0x1e ;  /* 0x0000009d6e877211 */ /* 0x000fe200078ff2ff */
[----:B------:R-:W4:Y:S02]  /*0590*/  LDG.E.128 R152, desc[UR20][R152.64] ;  /* 0x0000001498987981 */ /* 0x000f24000c1e1d00 */
[----:B------:R-:W-:Y:S02]  /*05a0*/  IMAD.WIDE.U32 R136, R181, 0x10, R128 ;  /* 0x00000010b5887825 */ /* 0x000fe400078e0080 */
[----:B------:R-:W4:Y:S01]  /*05b0*/  LDG.E.128 R144, desc[UR20][R144.64] ;  /* 0x0000001490907981 */ /* 0x000f22000c1e1d00 */
[C---:B------:R-:W-:Y:S01]  /*05c0*/  IADD3 R109, PT, PT, R135.reuse, 0x100, RZ ;  /* 0x00000100876d7810 */ /* 0x040fe20007ffe0ff */
[----:B---3--:R-:W-:-:S02]  /*05d0*/  IMAD.WIDE.U32 R148, R135, 0x10, R132 ;  /* 0x0000001087947825 */ /* 0x008fc400078e0084 */
[----:B------:R-:W3:Y:S02]  /*05e0*/  LDG.E.128 R136, desc[UR20][R136.64] ;  /* 0x0000001488887981 */ /* 0x000ee4000c1e1d00 */
[--C-:B------:R-:W-:Y:S02]  /*05f0*/  IMAD.WIDE.U32 R108, R109, 0x10, R132.reuse ;  /* 0x000000106d6c7825 */ /* 0x100fe400078e0084 */
        /* <DEDUP_REMOVED lines=9> */
[----:B------:R-:W-:-:S06]  /*0690*/  IMAD.WIDE.U32 R120, R185, 0x10, R128 ;  /* 0x00000010b9787825 */ /* 0x000fcc00078e0080 */
[----:B------:R-:W3:Y:S01]  /*06a0*/  LDG.E.128 R120, desc[UR20][R120.64] ;  /* 0x0000001478787981 */ /* 0x000ee2000c1e1d00 */
[----:B------:R-:W-:-:S05]  /*06b0*/  IADD3 R117, PT, PT, R135, 0x180, RZ ;  /* 0x0000018087757810 */ /* 0x000fca0007ffe0ff */
[----:B------:R-:W-:Y:S01]  /*06c0*/  IMAD.WIDE.U32 R116, R117, 0x10, R132 ;  /* 0x0000001075747825 */ /* 0x000fe200078e0084 */
[----:B------:R-:W-:-:S05]  /*06d0*/  IADD3 R125, PT, PT, R135, 0x200, RZ ;  /* 0x00000200877d7810 */ /* 0x000fca0007ffe0ff */
[----:B------:R-:W3:Y:S01]  /*06e0*/  LDG.E.128 R116, desc[UR20][R116.64] ;  /* 0x0000001474747981 */ /* 0x000ee2000c1e1d00 */
[----:B------:R-:W-:Y:S01]  /*06f0*/  IMAD.WIDE.U32 R124, R125, 0x10, R132 ;  /* 0x000000107d7c7825 */ /* 0x000fe200078e0084 */
[----:B------:R-:W-:Y:S02]  /*0700*/  IADD3 R191, PT, PT, R187, 0x280, RZ ;  /* 0x00000280bbbf7810 */ /* 0x000fe40007ffe0ff */
[----:B-1----:R-:W-:-:S03]  /*0710*/  @P1 IADD3 R2, PT, PT, R0, -0x1, RZ ;  /* 0xffffffff00021810 */ /* 0x002fc60007ffe0ff */
[----:B------:R-:W3:Y:S01]  /*0720*/  LDG.E.128 R124, desc[UR20][R124.64] ;  /* 0x000000147c7c7981 */ /* 0x000ee2000c1e1d00 */
[----:B------:R-:W-:Y:S01]  /*0730*/  IMAD.WIDE.U32 R128, R191, 0x10, R128 ;  /* 0x00000010bf807825 */ /* 0x000fe200078e0080 */
[----:B------:R-:W-:-:S03]  /*0740*/  IADD3 R135, PT, PT, R135, 0x280, RZ ;  /* 0x0000028087877810 */ /* 0x000fc60007ffe0ff */
[----:B------:R-:W-:Y:S02]  /*0750*/  @P1 IMAD R2, R2, R131, RZ ;  /* 0x0000008302021224 */ /* 0x000fe400078e02ff */
[----:B------:R-:W3:Y:S01]  /*0760*/  LDG.E.128 R128, desc[UR20][R128.64] ;  /* 0x0000001480807981 */ /* 0x000ee2000c1e1d00 */
[----:B------:R-:W-:Y:S02]  /*0770*/  IMAD.WIDE.U32 R132, R135, 0x10, R132 ;  /* 0x0000001087847825 */ /* 0x000fe400078e0084 */
[----:B------:R-:W-:-:S04]  /*0780*/  @P1 SHF.R.S32.HI R3, RZ, 0x1f, R2 ;  /* 0x0000001fff031819 */ /* 0x000fc80000011402 */
[----:B------:R-:W3:Y:S01]  /*0790*/  LDG.E.128 R132, desc[UR20][R132.64] ;  /* 0x0000001484847981 */ /* 0x000ee2000c1e1d00 */
[----:B------:R-:W-:Y:S02]  /*07a0*/  @P1 LEA.HI R2, R3, R2, RZ, 0x2 ;  /* 0x0000000203021211 */ /* 0x000fe400078f10ff */
[----:B------:R-:W-:Y:S02]  /*07b0*/  MOV R3, RZ ;  /* 0x000000ff00037202 */ /* 0x000fe40000000f00 */
[----:B------:R-:W-:-:S04]  /*07c0*/  @P1 LEA.HI.SX32 R3, R2, R157, 0x1e ;  /* 0x0000009d02031211 */ /* 0x000fc800078ff2ff */
[C---:B------:R-:W-:Y:S02]  /*07d0*/  IADD3 R173, PT, PT, R3.reuse, 0x180, RZ ;  /* 0x0000018003ad7810 */ /* 0x040fe40007ffe0ff */
[C---:B------:R-:W-:Y:S02]  /*07e0*/  IADD3 R177, PT, PT, R3.reuse, 0x200, RZ ;  /* 0x0000020003b17810 */ /* 0x040fe40007ffe0ff */
[----:B------:R-:W-:Y:S01]  /*07f0*/  IADD3 R159, PT, PT, R3, 0x80, RZ ;  /* 0x00000080039f7810 */ /* 0x000fe20007ffe0ff */
[----:B0-----:R-:W-:Y:S01]  /*0800*/  IMAD.WIDE.U32 R172, R173, 0x4, R160 ;  /* 0x00000004adac7825 */ /* 0x001fe200078e00a0 */
[----:B------:R-:W-:-:S03]  /*0810*/  IADD3 R167, PT, PT, R3, 0x100, RZ ;  /* 0x0000010003a77810 */ /* 0x000fc60007ffe0ff */
[--C-:B------:R-:W-:Y:S01]  /*0820*/  IMAD.WIDE.U32 R176, R177, 0x4, R160.reuse ;  /* 0x00000004b1b07825 */ /* 0x100fe200078e00a0 */
[C---:B------:R-:W-:Y:S01]  /*0830*/  IADD3 R193, PT, PT, R3.reuse, 0x280, RZ ;  /* 0x0000028003c17810 */ /* 0x040fe20007ffe0ff */
[----:B------:R-:W5:Y:S02]  /*0840*/  LDG.E R158, desc[UR20][R172.64] ;  /* 0x00000014ac9e7981 */ /* 0x000f64000c1e1900 */
[----:B------:R-:W-:-:S04]  /*0850*/  IMAD.WIDE.U32 R156, R3, 0x4, R160 ;  /* 0x00000004039c7825 */ /* 0x000fc800078e00a0 */
[--C-:B------:R-:W-:Y:S02]  /*0860*/  IMAD.WIDE.U32 R2, R159, 0x4, R160.reuse ;  /* 0x000000049f027825 */ /* 0x100fe400078e00a0 */
[----:B------:R-:W5:Y:S01]  /*0870*/  LDG.E R159, desc[UR20][R176.64] ;  /* 0x00000014b09f7981 */ /* 0x000f62000c1e1900 */
[----:B------:R-:W-:Y:S01]  /*0880*/  ISETP.NE.U32.AND P0, PT, RZ, UR4, PT ;  /* 0x00000004ff007c0c */ /* 0x000fe2000bf05070 */
[----:B------:R-:W-:Y:S02]  /*0890*/  IMAD.WIDE.U32 R166, R167, 0x4, R160 ;  /* 0x00000004a7a67825 */ /* 0x000fe400078e00a0 */
[----:B------:R-:W5:Y:S01]  /*08a0*/  LDG.E R156, desc[UR20][R156.64] ;  /* 0x000000149c9c7981 */ /* 0x000f62000c1e1900 */
[----:B------:R-:W-:-:S03]  /*08b0*/  ISETP.NE.AND.EX P0, PT, RZ, UR5, PT, P0 ;  /* 0x00000005ff007c0c */ /* 0x000fc6000bf05300 */
[----:B------:R-:W5:Y:S04]  /*08c0*/  LDG.E R2, desc[UR20][R2.64] ;  /* 0x0000001402027981 */ /* 0x000f68000c1e1900 */
[----:B------:R2:W5:Y:S06]  /*08d0*/  LDG.E R157, desc[UR20][R166.64] ;  /* 0x00000014a69d7981 */ /* 0x00056c000c1e1900 */
        /* <DEDUP_REMOVED lines=10> */
[----:B------:R-:W5:Y:S03]  /*0980*/  @P0 LDG.E.128 R20, desc[UR20][R164.64] ;  /* 0x00000014a4140981 */ /* 0x000f66000c1e1d00 */
[----:B------:R-:W-:Y:S01]  /*0990*/  @P0 IMAD.WIDE.U32 R170, R183, 0x10, R170 ;  /* 0x00000010b7aa0825 */ /* 0x000fe200078e00aa */
[----:B------:R-:W5:Y:S03]  /*09a0*/  @P0 LDG.E.128 R16, desc[UR20][R168.64] ;  /* 0x00000014a8100981 */ /* 0x000f66000c1e1d00 */
[----:B------:R-:W-:Y:S01]  /*09b0*/  @P0 IMAD.WIDE.U32 R174, R185, 0x10, R174 ;  /* 0x00000010b9ae0825 */ /* 0x000fe200078e00ae */
[----:B------:R-:W5:Y:S04]  /*09c0*/  @P0 LDG.E.128 R12, desc[UR20][R170.64] ;  /* 0x00000014aa0c0981 */ /* 0x000f68000c1e1d00 */
[----:B------:R-:W5:Y:S01]  /*09d0*/  @P0 LDG.E.128 R8, desc[UR20][R174.64] ;  /* 0x00000014ae080981 */ /* 0x000f62000c1e1d00 */
[----:B------:R-:W-:-:S05]  /*09e0*/  @P0 IMAD.WIDE.U32 R178, R191, 0x10, R178 ;  /* 0x00000010bfb20825 */ /* 0x000fca00078e00b2 */
[----:B------:R-:W5:Y:S01]  /*09f0*/  @P0 LDG.E.128 R4, desc[UR20][R178.64] ;  /* 0x00000014b2040981 */ /* 0x000f62000c1e1d00 */
[----:B------:R-:W-:Y:S01]  /*0a00*/  ISETP.NE.AND P0, PT, RZ, UR26, PT ;  /* 0x0000001aff007c0c */ /* 0x000fe2000bf05270 */
[----:B------:R-:W-:-:S06]  /*0a10*/  IMAD.WIDE.U32 R160, R193, 0x4, R160 ;  /* 0x00000004c1a07825 */ /* 0x000fcc00078e00a0 */
[----:B------:R0:W5:Y:S01]  /*0a20*/  LDG.E R160, desc[UR20][R160.64] ;  /* 0x00000014a0a07981 */ /* 0x000162000c1e1900 */
[----:B--2---:R-:W-:-:S05]  /*0a30*/  FSEL R167, R180, RZ, !P0 ;  /* 0x000000ffb4a77208 */ /* 0x004fca0004000000 */
[C---:B----4-:R-:W-:Y:S01]  /*0a40*/  FADD.FTZ R3, -R167.reuse, R152 ;  /* 0x00000098a7037221 */ /* 0x050fe20000010100 */
[C---:B------:R-:W-:Y:S01]  /*0a50*/  FADD.FTZ R152, -R167.reuse, R153 ;  /* 0x00000099a7987221 */ /* 0x040fe20000010100 */
[C---:B------:R-:W-:Y:S01]  /*0a60*/  FADD.FTZ R153, -R167.reuse, R154 ;  /* 0x0000009aa7997221 */ /* 0x040fe20000010100 */
[C---:B------:R-:W-:Y:S01]  /*0a70*/  FADD.FTZ R154, -R167.reuse, R155 ;  /* 0x0000009ba79a7221 */ /* 0x040fe20000010100 */
[C---:B------:R-:W-:Y:S01]  /*0a80*/  FADD.FTZ R144, -R167.reuse, R144 ;  /* 0x00000090a7907221 */ /* 0x040fe20000010100 */
[----:B------:R-:W-:Y:S01]  /*0a90*/  FADD.FTZ R155, -R167, R145 ;  /* 0x00000091a79b7221 */ /* 0x000fe20000010100 */
[----:B------:R-:W-:Y:S01]  /*0aa0*/  FMUL.FTZ R3, R3, UR28 ;  /* 0x0000001c03037c20 */ /* 0x000fe20008410000 */
[----:B---3--:R-:W-:Y:S01]  /*0ab0*/  FADD.FTZ R136, -R167, R136 ;  /* 0x00000088a7887221 */ /* 0x008fe20000010100 */
[----:B------:R-:W-:Y:S01]  /*0ac0*/  FMUL.FTZ R145, R144, UR28 ;  /* 0x0000001c90917c20 */ /* 0x000fe20008410000 */
[----:B------:R-:W-:Y:S01]  /*0ad0*/  FMUL.FTZ R144, R155, UR28 ;  /* 0x0000001c9b907c20 */ /* 0x000fe20008410000 */
[C---:B------:R-:W-:Y:S01]  /*0ae0*/  FADD.FTZ R146, -R167.reuse, R146 ;  /* 0x00000092a7927221 */ /* 0x040fe20000010100 */
[C---:B------:R-:W-:Y:S01]  /*0af0*/  FADD.FTZ R155, -R167.reuse, R137 ;  /* 0x00000089a79b7221 */ /* 0x040fe20000010100 */
[C---:B0-----:R-:W-:Y:S01]  /*0b00*/  FADD.FTZ R161, -R167.reuse, R147 ;  /* 0x00000093a7a17221 */ /* 0x041fe20000010100 */
[----:B------:R-:W-:Y:S01]  /*0b10*/  FADD.FTZ R96, R96, R148 ;  /* 0x0000009460607221 */ /* 0x000fe20000010000 */
[----:B------:R-:W-:Y:S01]  /*0b20*/  FMUL.FTZ R152, R152, UR28 ;  /* 0x0000001c98987c20 */ /* 0x000fe20008410000 */
[----:B------:R-:W-:Y:S01]  /*0b30*/  FFMA.FTZ R52, R148, R3, R52 ;  /* 0x0000000394347223 */ /* 0x000fe20000010034 */
[----:B------:R-:W-:Y:S01]  /*0b40*/  FMUL.FTZ R137, R136, UR28 ;  /* 0x0000001c88897c20 */ /* 0x000fe20008410000 */
[----:B------:R-:W-:Y:S01]  /*0b50*/  FADD.FTZ R162, -R167, R139 ;  /* 0x0000008ba7a27221 */ /* 0x000fe20000010100 */
[----:B------:R-:W-:Y:S01]  /*0b60*/  FMUL.FTZ R148, R48, R148 ;  /* 0x0000009430947220 */ /* 0x000fe20000410000 */
[----:B------:R-:W-:Y:S01]  /*0b70*/  FMUL.FTZ R147, R146, UR28 ;  /* 0x0000001c92937c20 */ /* 0x000fe20008410000 */
[----:B------:R-:W-:Y:S01]  /*0b80*/  FMUL.FTZ R136, R155, UR28 ;  /* 0x0000001c9b887c20 */ /* 0x000fe20008410000 */
[----:B------:R-:W-:Y:S01]  /*0b90*/  FMUL.FTZ R146, R161, UR28 ;  /* 0x0000001ca1927c20 */ /* 0x000fe20008410000 */
[----:B------:R-:W-:Y:S01]  /*0ba0*/  FADD.FTZ R161, -R167, R138 ;  /* 0x0000008aa7a17221 */ /* 0x000fe20000010100 */
[----:B------:R-:W-:Y:S01]  /*0bb0*/  FADD.FTZ R97, R97, R149 ;  /* 0x0000009561617221 */ /* 0x000fe20000010000 */
[----:B------:R-:W-:Y:S01]  /*0bc0*/  FMUL.FTZ R153, R153, UR28 ;  /* 0x0000001c99997c20 */ /* 0x000fe20008410000 */
[----:B------:R-:W-:Y:S01]  /*0bd0*/  FFMA.FTZ R53, R149, R152, R53 ;  /* 0x0000009895357223 */ /* 0x000fe20000010035 */
[----:B------:R-:W-:Y:S01]  /*0be0*/  FADD.FTZ R88, R88, R108 ;  /* 0x0000006c58587221 */ /* 0x000fe20000010000 */
[----:B------:R-:W-:Y:S01]  /*0bf0*/  FFMA.FTZ R60, R108, R137, R60 ;  /* 0x000000896c3c7223 */ /* 0x000fe2000001003c */
[----:B------:R-:W-:Y:S01]  /*0c00*/  FMUL.FTZ R138, R40, R108 ;  /* 0x0000006c288a7220 */ /* 0x000fe20000410000 */
[----:B------:R-:W-:Y:S01]  /*0c10*/  FMUL.FTZ R162, R162, UR28 ;  /* 0x0000001ca2a27c20 */ /* 0x000fe20008410000 */
[----:B------:R-:W-:Y:S01]  /*0c20*/  FMUL.FTZ R149, R49, R149 ;  /* 0x0000009531957220 */ /* 0x000fe20000410000 */
[----:B------:R-:W-:Y:S01]  /*0c30*/  FADD.FTZ R89, R89, R109 ;  /* 0x0000006d59597221 */ /* 0x000fe20000010000 */
[----:B------:R-:W-:Y:S01]  /*0c40*/  FFMA.FTZ R61, R109, R136, R61 ;  /* 0x000000886d3d7223 */ /* 0x000fe2000001003d */
[----:B------:R-:W-:Y:S01]  /*0c50*/  FMUL.FTZ R155, R41, R109 ;  /* 0x0000006d299b7220 */ /* 0x000fe20000410000 */
[----:B------:R-:W-:Y:S01]  /*0c60*/  FADD.FTZ R108, RZ, R148 ;  /* 0x00000094ff6c7221 */ /* 0x000fe20000010000 */
[----:B------:R-:W-:Y:S01]  /*0c70*/  FFMA.FTZ R109, R3, R148, RZ ;  /* 0x00000094036d7223 */ /* 0x000fe200000100ff */
[----:B------:R-:W-:Y:S01]  /*0c80*/  FMUL.FTZ R139, R161, UR28 ;  /* 0x0000001ca18b7c20 */ /* 0x000fe20008410000 */
[----:B------:R-:W-:Y:S01]  /*0c90*/  FADD.FTZ R98, R98, R150 ;  /* 0x0000009662627221 */ /* 0x000fe20000010000 */
[----:B------:R-:W-:Y:S01]  /*0ca0*/  FMUL.FTZ R154, R154, UR28 ;  /* 0x0000001c9a9a7c20 */ /* 0x000fe20008410000 */
        /* <DEDUP_REMOVED lines=39> */
[C---:B------:R-:W-:Y:S01]  /*0f20*/  FADD.FTZ R120, -R167.reuse, R120 ;  /* 0x00000078a7787221 */ /* 0x040fe20000010100 */
[----:B------:R-:W-:Y:S01]  /*0f30*/  FADD.FTZ R110, -R167, R121 ;  /* 0x00000079a76e7221 */ /* 0x000fe20000010100 */
[----:B------:R-:W-:Y:S01]  /*0f40*/  FADD.FTZ R113, R143, R112 ;  /* 0x000000708f717221 */ /* 0x000fe20000010000 */
[----:B------:R-:W-:Y:S01]  /*0f50*/  FFMA.FTZ R108, R146, R143, R109 ;  /* 0x0000008f926c7223 */ /* 0x000fe2000001006d */
[----:B------:R-:W-:Y:S01]  /*0f60*/  FMUL.FTZ R121, R120, UR28 ;  /* 0x0000001c78797c20 */ /* 0x000fe20008410000 */
[----:B------:R-:W-:Y:S01]  /*0f70*/  FMUL.FTZ R120, R110, UR28 ;  /* 0x0000001c6e787c20 */ /* 0x000fe20008410000 */
[----:B------:R-:W-:Y:S01]  /*0f80*/  FADD.FTZ R110, R138, R113 ;  /* 0x000000718a6e7221 */ /* 0x000fe20000010000 */
[----:B------:R-:W-:-:S03]  /*0f90*/  FFMA.FTZ R109, R137, R138, R108 ;  /* 0x0000008a896d7223 */ /* 0x000fc6000001006c */
[----:B------:R-:W-:Y:S01]  /*0fa0*/  FADD.FTZ R113, R155, R110 ;  /* 0x0000006e9b717221 */ /* 0x000fe20000010000 */
[----:B------:R-:W-:-:S03]  /*0fb0*/  FFMA.FTZ R108, R136, R155, R109 ;  /* 0x0000009b886c7223 */ /* 0x000fc6000001006d */
        /* <DEDUP_REMOVED lines=13> */
[----:B------:R-:W-:Y:S01]  /*1090*/  FADD.FTZ R111, -R167, R123 ;  /* 0x0000007ba76f7221 */ /* 0x000fe20000010100 */
[----:B------:R-:W-:Y:S01]  /*10a0*/  FMUL.FTZ R117, R37, R117 ;  /* 0x0000007525757220 */ /* 0x000fe20000410000 */
[----:B------:R-:W-:Y:S01]  /*10b0*/  FADD.FTZ R110, R116, R113 ;  /* 0x00000071746e7221 */ /* 0x000fe20000010000 */
[----:B------:R-:W-:Y:S01]  /*10c0*/  FFMA.FTZ R109, R163, R116, R108 ;  /* 0x00000074a36d7223 */ /* 0x000fe2000001006c */
[----:B------:R-:W-:Y:S01]  /*10d0*/  FMUL.FTZ R123, R122, UR28 ;  /* 0x0000001c7a7b7c20 */ /* 0x000fe20008410000 */
        /* <DEDUP_REMOVED lines=28> */
[----:B------:R-:W-:Y:S01]  /*12a0*/  FADD.FTZ R112, -R167, R129 ;  /* 0x00000081a7707221 */ /* 0x000fe20000010100 */
        /* <DEDUP_REMOVED lines=8> */
[----:B------:R-:W-:Y:S01]  /*1330*/  FMUL.FTZ R128, R112, UR28 ;  /* 0x0000001c70807c20 */ /* 0x000fe20008410000 */
[----:B------:R-:W-:Y:S01]  /*1340*/  FADD.FTZ R130, -R167, R130 ;  /* 0x00000082a7827221 */ /* 0x000fe20000010100 */
[----:B------:R-:W-:Y:S01]  /*1350*/  FMUL.FTZ R132, R28, R132 ;  /* 0x000000841c847220 */ /* 0x000fe20000410000 */
[----:B------:R-:W-:Y:S01]  /*1360*/  FADD.FTZ R111, R127, R110 ;  /* 0x0000006e7f6f7221 */ /* 0x000fe20000010000 */
[----:B------:R-:W-:Y:S01]  /*1370*/  FFMA.FTZ R110, R122, R127, R109 ;  /* 0x0000007f7a6e7223 */ /* 0x000fe2000001006d */
        /* <DEDUP_REMOVED lines=21> */
.L_x_10213:
        /* <DEDUP_REMOVED lines=11> */
.L_x_10215:
        /* <DEDUP_REMOVED lines=22> */
.L_x_10216:
        /* <DEDUP_REMOVED lines=13> */
[----:B------:R-:W-:Y:S01]  /*17b0*/  IMAD.WIDE.U32 R12, R13, 0x4, R6 ;  /* 0x000000040d0c7825 */ /* 0x000fe200078e0006 */
[----:B0-----:R-:W-:-:S03]  /*17c0*/  LEA.HI.SX32 R25, R25, R2, 0x1e ;  /* 0x0000000219197211 */ /* 0x001fc600078ff2ff */
[--C-:B------:R-:W-:Y:S01]  /*17d0*/  IMAD.WIDE.U32 R14, R15, 0x4, R6.reuse ;  /* 0x000000040f0e7825 */ /* 0x100fe200078e0006 */
[----:B------:R0:W5:Y:S03]  /*17e0*/  LDG.E R157, desc[UR20][R12.64] ;  /* 0x000000140c9d7981 */ /* 0x000166000c1e1900 */
[--C-:B------:R-:W-:Y:S01]  /*17f0*/  IMAD.WIDE.U32 R18, R19, 0x4, R6.reuse ;  /* 0x0000000413127825 */ /* 0x100fe200078e0006 */
[----:B------:R-:W-:Y:S01]  /*1800*/  IADD3 R21, PT, PT, R25, 0x80, RZ ;  /* 0x0000008019157810 */ /* 0x000fe20007ffe0ff */
[----:B------:R-:W5:Y:S02]  /*1810*/  LDG.E R2, desc[UR20][R10.64] ;  /* 0x000000140a027981 */ /* 0x000f64000c1e1900 */
[--C-:B------:R-:W-:Y:S01]  /*1820*/  IMAD.WIDE.U32 R8, R109, 0x4, R6.reuse ;  /* 0x000000046d087825 */ /* 0x100fe200078e0006 */
[C---:B------:R-:W-:Y:S01]  /*1830*/  IADD3 R23, PT, PT, R25.reuse, 0x180, RZ ;  /* 0x0000018019177810 */ /* 0x040fe20007ffe0ff */
[----:B------:R-:W5:Y:S01]  /*1840*/  LDG.E R158, desc[UR20][R14.64] ;  /* 0x000000140e9e7981 */ /* 0x000f62000c1e1900 */
[----:B------:R-:W-:Y:S01]  /*1850*/  IADD3 R27, PT, PT, R25, 0x200, RZ ;  /* 0x00000200191b7810 */ /* 0x000fe20007ffe0ff */
[----:B------:R-:W-:Y:S01]  /*1860*/  IMAD.WIDE.U32 R6, R17, 0x4, R6 ;  /* 0x0000000411067825 */ /* 0x000fe200078e0006 */
[C---:B------:R-:W-:Y:S01]  /*1870*/  IADD3 R17, PT, PT, R25.reuse, 0x100, RZ ;  /* 0x0000010019117810 */ /* 0x040fe20007ffe0ff */
[----:B------:R1:W5:Y:S01]  /*1880*/  LDG.E R156, desc[UR20][R8.64] ;  /* 0x00000014089c7981 */ /* 0x000362000c1e1900 */
[C---:B------:R-:W-:Y:S01]  /*1890*/  IADD3 R109, PT, PT, R25.reuse, 0x280, RZ ;  /* 0x00000280196d7810 */ /* 0x040fe20007ffe0ff */
[----:B--2---:R-:W-:-:S02]  /*18a0*/  IMAD.WIDE.U32 R24, R25, 0x10, R4 ;  /* 0x0000001019187825 */ /* 0x004fc400078e0004 */
[----:B------:R2:W5:Y:S02]  /*18b0*/  LDG.E R159, desc[UR20][R18.64] ;  /* 0x00000014129f7981 */ /* 0x000564000c1e1900 */
[--C-:B------:R-:W-:Y:S02]  /*18c0*/  IMAD.WIDE.U32 R20, R21, 0x10, R4.reuse ;  /* 0x0000001015147825 */ /* 0x100fe400078e0004 */
[----:B------:R2:W5:Y:S02]  /*18d0*/  LDG.E R160, desc[UR20][R6.64] ;  /* 0x0000001406a07981 */ /* 0x000564000c1e1900 */
[----:B------:R-:W-:-:S04]  /*18e0*/  IMAD.WIDE.U32 R16, R17, 0x10, R4 ;  /* 0x0000001011107825 */ /* 0x000fc800078e0004 */
[--C-:B0-----:R-:W-:Y:S02]  /*18f0*/  IMAD.WIDE.U32 R12, R23, 0x10, R4.reuse ;  /* 0x00000010170c7825 */ /* 0x101fe400078e0004 */
[----:B------:R-:W5:Y:S02]  /*1900*/  LDG.E.128 R20, desc[UR20][R20.64] ;  /* 0x0000001414147981 */ /* 0x000f64000c1e1d00 */
[--C-:B-1----:R-:W-:Y:S02]  /*1910*/  IMAD.WIDE.U32 R8, R27, 0x10, R4.reuse ;  /* 0x000000101b087825 */ /* 0x102fe400078e0004 */
[----:B------:R-:W5:Y:S02]  /*1920*/  LDG.E.128 R24, desc[UR20][R24.64] ;  /* 0x0000001418187981 */ /* 0x000f64000c1e1d00 */
[----:B------:R-:W-:Y:S02]  /*1930*/  IMAD.WIDE.U32 R4, R109, 0x10, R4 ;  /* 0x000000106d047825 */ /* 0x000fe400078e0004 */
[----:B------:R-:W5:Y:S04]  /*1940*/  LDG.E.128 R16, desc[UR20][R16.64] ;  /* 0x0000001410107981 */ /* 0x000f68000c1e1d00 */
[----:B------:R-:W5:Y:S04]  /*1950*/  LDG.E.128 R12, desc[UR20][R12.64] ;  /* 0x000000140c0c7981 */ /* 0x000f68000c1e1d00 */
[----:B------:R-:W5:Y:S04]  /*1960*/  LDG.E.128 R8, desc[UR20][R8.64] ;  /* 0x0000001408087981 */ /* 0x000f68000c1e1d00 */
[----:B--2---:R-:W5:Y:S02]  /*1970*/  LDG.E.128 R4, desc[UR20][R4.64] ;  /* 0x0000001404047981 */ /* 0x004f64000c1e1d00 */
.L_x_10214:
        /* <DEDUP_REMOVED lines=32> */
.L_x_10218:
[----:B------:R-:W-:Y:S05]  /*1b80*/  BSYNC.RECONVERGENT B0 ;  /* 0x0000000000007941 */ /* 0x000fea0003800200 */
.L_x_10217:
        /* <DEDUP_REMOVED lines=16> */
[----:B------:R-:W-:Y:S01]  /*1c90*/  @P1 IADD3 R108, PT, PT, R0, -0x1, RZ ;  /* 0xffffffff006c1810 */ /* 0x000fe20007ffe0ff */
[----:B--2---:R-:W-:Y:S02]  /*1ca0*/  IMAD R0, R169, UR8, RZ ;  /* 0x00000008a9007c24 */ /* 0x004fe4000f8e02ff */
[----:B------:R-:W-:Y:S01]  /*1cb0*/  FADD.FTZ R170, R111, R170 ;  /* 0x000000aa6faa7221 */ /* 0x000fe20000010000 */
[----:B------:R-:W-:Y:S01]  /*1cc0*/  FADD.FTZ R109, R110, R109 ;  /* 0x0000006d6e6d7221 */ /* 0x000fe20000010000 */
[----:B------:R-:W-:-:S02]  /*1cd0*/  @P1 IMAD R169, R108, R169, RZ ;  /* 0x000000a96ca91224 */ /* 0x000fc400078e02ff */
[----:B-1----:R-:W-:Y:S01]  /*1ce0*/  FADD.FTZ R170, R170, R113 ;  /* 0x00000071aaaa7221 */ /* 0x002fe20000010000 */
[----:B------:R-:W-:Y:S01]  /*1cf0*/  FADD.FTZ R109, R109, R112 ;  /* 0x000000706d6d7221 */ /* 0x000fe20000010000 */
[----:B------:R-:W-:Y:S02]  /*1d00*/  SHF.R.S32.HI R111, RZ, 0x1f, R0 ;  /* 0x0000001fff6f7819 */ /* 0x000fe40000011400 */
[----:B------:R-:W-:Y:S01]  /*1d10*/  FADD.FTZ R115, R115, R170 ;  /* 0x000000aa73737221 */ /* 0x000fe20000010000 */
[----:B------:R-:W-:Y:S01]  /*1d20*/  @P1 SHF.R.S32.HI R110, RZ, 0x1f, R169 ;  /* 0x0000001fff6e1819 */ /* 0x000fe200000114a9 */
[----:B------:R-:W-:Y:S01]  /*1d30*/  FADD.FTZ R109, R114, R109 ;  /* 0x0000006d726d7221 */ /* 0x000fe20000010000 */
[----:B------:R-:W-:Y:S01]  /*1d40*/  LEA.HI R108, R111, R0, RZ, 0x2 ;  /* 0x000000006f6c7211 */ /* 0x000fe200078f10ff */
[----:B------:R-:W-:Y:S01]  /*1d50*/  FMUL.FTZ R115, R115, UR27 ;  /* 0x0000001b73737c20 */ /* 0x000fe20008410000 */
[----:B------:R-:W-:Y:S01]  /*1d60*/  @P1 LEA.HI R112, R110, R169, RZ, 0x2 ;  /* 0x000000a96e701211 */ /* 0x000fe200078f10ff */
[----:B------:R-:W-:Y:S01]  /*1d70*/  FMUL.FTZ R110, R109, UR27 ;  /* 0x0000001b6d6e7c20 */ /* 0x000fe20008410000 */
[----:B------:R-:W-:-:S02]  /*1d80*/  MOV R0, RZ ;  /* 0x000000ff00007202 */ /* 0x000fc40000000f00 */
        /* <DEDUP_REMOVED lines=18> */
.L_x_10221:
        /* <DEDUP_REMOVED lines=10> */
.L_x_10222:
        /* <DEDUP_REMOVED lines=10> */
.L_x_10223:
        /* <DEDUP_REMOVED lines=11> */
.L_x_10220:
        /* <DEDUP_REMOVED lines=27> */
.L_x_10225:
        /* <DEDUP_REMOVED lines=10> */
.L_x_10226:
        /* <DEDUP_REMOVED lines=10> */
.L_x_10227:
[----:B------:R-:W-:Y:S05]  /*2390*/  @!P1 BRA `(.L_x_10224) ;  /* 0x00000004004c9947 */ /* 0x000fea0003800000 */
[----:B------:R-:W-:Y:S01]  /*23a0*/  FMUL.FTZ R103, R107, UR23 ;  /* 0x000000176b677c20 */ /* 0x000fe20008410000 */
[----:B-----5:R-:W-:-:S03]  /*23b0*/  ISETP.GE.U32.AND P0, PT, R156, 0x1000000, PT ;  /* 0x010000009c00780c */ /* 0x020fc60003f06070 */
[----:B------:R-:W-:-:S05]  /*23c0*/  FMUL.FTZ R103, R103, UR22 ;  /* 0x0000001667677c20 */ /* 0x000fca0008410000 */
[----:B------:R-:W-:Y:S01]  /*23d0*/  SEL R103, R103, RZ, P0 ;  /* 0x000000ff67677207 */ /* 0x000fe20000000000 */
[----:B------:R-:W-:Y:S06]  /*23e0*/  BRA `(.L_x_10224) ;  /* 0x0000000400387947 */ /* 0x000fec0003800000 */
.L_x_10219:
        /* <DEDUP_REMOVED lines=17> */
[----:B------:R-:W-:Y:S01]  /*2500*/  @P4 FADD.FTZ R111, R150, -R111 ;  /* 0x8000006f966f4221 */ /* 0x000fe20000010000 */
[----:B------:R-:W-:Y:S01]  /*2510*/  MOV R174, R26 ;  /* 0x0000001a00ae7202 */ /* 0x000fe20000000f00 */
[----:B------:R-:W-:Y:S01]  /*2520*/  @P4 FFMA.FTZ R170, R109, UR28, R24 ;  /* 0x0000001c6daa4c23 */ /* 0x000fe20008010018 */
[----:B------:R-:W-:Y:S01]  /*2530*/  @P4 FFMA.FTZ R172, R178, UR28, R25 ;  /* 0x0000001cb2ac4c23 */ /* 0x000fe20008010019 */
[----:B------:R-:W-:-:S02]  /*2540*/  @P4 FFMA.FTZ R174, R111, UR28, R26 ;  /* 0x0000001c6fae4c23 */ /* 0x000fc4000801001a */
[----:B0-----:R-:W-:-:S04]  /*2550*/  @P1 FMUL.FTZ R109, R170, R177 ;  /* 0x000000b1aa6d1220 */ /* 0x001fc80000410000 */
[----:B------:R-:W-:Y:S01]  /*2560*/  @P1 FMUL.FTZ R109, R109, R176 ;  /* 0x000000b06d6d1220 */ /* 0x000fe20000410000 */
[----:B-1----:R-:W-:-:S04]  /*2570*/  @P1 FMUL.FTZ R115, R172, R115 ;  /* 0x00000073ac731220 */ /* 0x002fc80000410000 */
[----:B------:R-:W-:Y:S01]  /*2580*/  @P1 SEL R100, R109, RZ, P0 ;  /* 0x000000ff6d641207 */ /* 0x000fe20000000000 */
        /* <DEDUP_REMOVED lines=15> */
.L_x_10228:
[----:B------:R-:W-:Y:S01]  /*2680*/  PLOP3.LUT P5, PT, PT, PT, UP2, 0x80, 0x8 ;  /* 0x000000000008781c */ /* 0x000fe20003faf028 */
[----:B------:R-:W0:Y:S01]  /*2690*/  @P1 LDC.64 R172, c[0x0][0x408] ;  /* 0x00010200ffac1b82 */ /* 0x000e220000000a00 */
[C---:B-----5:R-:W-:Y:S02]  /*26a0*/  @P1 LOP3.LUT P0, RZ, R156.reuse, 0xff, RZ, 0xc0, !PT ;  /* 0x000000ff9cff1812 */ /* 0x060fe4000780c0ff */
[C---:B------:R-:W-:Y:S02]  /*26b0*/  @P1 LOP3.LUT P2, RZ, R156.reuse, 0xff00, RZ, 0xc0, !PT ;  /* 0x0000ff009cff1812 */ /* 0x040fe4000784c0ff */
[C---:B------:R-:W-:Y:S02]  /*26c0*/  @P1 LOP3.LUT P3, RZ, R156.reuse, 0xff0000, RZ, 0xc0, !PT ;  /* 0x00ff00009cff1812 */ /* 0x040fe4000786c0ff */
[----:B------:R-:W-:Y:S01]  /*26d0*/  @P1 ISETP.GE.U32.AND P4, PT, R156, 0x1000000, PT ;  /* 0x010000009c00180c */ /* 0x000fe20003f86070 */
[----:B------:R-:W1:Y:S01]  /*26e0*/  @P1 LDC.64 R170, c[0x0][0x408] ;  /* 0x00010200ffaa1b82 */ /* 0x000e620000000a00 */
[----:B------:R-:W-:-:S02]  /*26f0*/  MOV R107, R27 ;  /* 0x0000001b006b7202 */ /* 0x000fc40000000f00 */
[----:B------:R-:W-:Y:S01]  /*2700*/  MOV R104, R24 ;  /* 0x0000001800687202 */ /* 0x000fe20000000f00 */
[--C-:B------:R-:W-:Y:S01]  /*2710*/  @P5 FFMA.FTZ R174, R154, UR9, R110.reuse ;  /* 0x000000099aae5c23 */ /* 0x100fe2000801006e */
[--C-:B------:R-:W-:Y:S01]  /*2720*/  @P5 FFMA.FTZ R109, R3, UR9, R110.reuse ;  /* 0x00000009036d5c23 */ /* 0x100fe2000801006e */
[--C-:B------:R-:W-:Y:S01]  /*2730*/  @P5 FFMA.FTZ R156, R152, UR9, R110.reuse ;  /* 0x00000009989c5c23 */ /* 0x100fe2000801006e */
[----:B------:R-:W-:Y:S01]  /*2740*/  @P5 FFMA.FTZ R111, R153, UR9, R110 ;  /* 0x00000009996f5c23 */ /* 0x000fe2000801006e */
[----:B------:R-:W2:Y:S01]  /*2750*/  @P1 LDC.64 R114, c[0x0][0x408] ;  /* 0x00010200ff721b82 */ /* 0x000ea20000000a00 */
[----:B------:R-:W-:Y:S01]  /*2760*/  @P5 FADD.FTZ R174, R151, -R174 ;  /* 0x800000ae97ae5221 */ /* 0x000fe20000010000 */
[----:B------:R-:W-:Y:S01]  /*2770*/  @P5 FADD.FTZ R109, R148, -R109 ;  /* 0x8000006d946d5221 */ /* 0x000fe20000010000 */
[----:B------:R-:W-:Y:S01]  /*2780*/  @P5 FADD.FTZ R156, R149, -R156 ;  /* 0x8000009c959c5221 */ /* 0x000fe20000010000 */
[----:B------:R-:W-:Y:S01]  /*2790*/  @P5 FADD.FTZ R111, R150, -R111 ;  /* 0x8000006f966f5221 */ /* 0x000fe20000010000 */
[----:B------:R-:W-:Y:S01]  /*27a0*/  MOV R105, R25 ;  /* 0x0000001900697202 */ /* 0x000fe20000000f00 */
[----:B------:R-:W-:Y:S01]  /*27b0*/  @P5 FFMA.FTZ R107, R174, UR28, R27 ;  /* 0x0000001cae6b5c23 */ /* 0x000fe2000801001b */
[----:B------:R-:W-:Y:S01]  /*27c0*/  MOV R106, R26 ;  /* 0x0000001a006a7202 */ /* 0x000fe20000000f00 */
[----:B------:R-:W3:Y:S01]  /*27d0*/  @P1 LDC.64 R112, c[0x0][0x408] ;  /* 0x00010200ff701b82 */ /* 0x000ee20000000a00 */
[----:B------:R-:W-:Y:S01]  /*27e0*/  @P5 FFMA.FTZ R104, R109, UR28, R24 ;  /* 0x0000001c6d685c23 */ /* 0x000fe20008010018 */
[----:B------:R-:W-:Y:S01]  /*27f0*/  @P5 FFMA.FTZ R105, R156, UR28, R25 ;  /* 0x0000001c9c695c23 */ /* 0x000fe20008010019 */
[----:B------:R-:W-:Y:S01]  /*2800*/  @P5 FFMA.FTZ R106, R111, UR28, R26 ;  /* 0x0000001c6f6a5c23 */ /* 0x000fe2000801001a */
[----:B0-----:R-:W-:Y:S01]  /*2810*/  @P1 FMUL.FTZ R173, R107, R173 ;  /* 0x000000ad6bad1220 */ /* 0x001fe20000410000 */
[----:B-1----:R-:W-:-:S03]  /*2820*/  @P1 FMUL.FTZ R171, R104, R171 ;  /* 0x000000ab68ab1220 */ /* 0x002fc60000410000 */
[----:B------:R-:W-:Y:S01]  /*2830*/  @P1 FMUL.FTZ R172, R173, R172 ;  /* 0x000000acadac1220 */ /* 0x000fe20000410000 */
[----:B------:R-:W-:-:S04]  /*2840*/  @P1 FMUL.FTZ R170, R171, R170 ;  /* 0x000000aaabaa1220 */ /* 0x000fc80000410000 */
[----:B------:R-:W-:Y:S01]  /*2850*/  @P1 SEL R103, R172, RZ, P4 ;  /* 0x000000ffac671207 */ /* 0x000fe20002000000 */
[----:B--2---:R-:W-:Y:S01]  /*2860*/  @P1 FMUL.FTZ R115, R105, R115 ;  /* 0x0000007369731220 */ /* 0x004fe20000410000 */
[----:B------:R-:W-:-:S03]  /*2870*/  @P1 SEL R100, R170, RZ, P0 ;  /* 0x000000ffaa641207 */ /* 0x000fc60000000000 */
[----:B------:R-:W-:Y:S01]  /*2880*/  @P1 FMUL.FTZ R114, R115, R114 ;  /* 0x0000007273721220 */ /* 0x000fe20000410000 */
[----:B---3--:R-:W-:-:S04]  /*2890*/  @P1 FMUL.FTZ R113, R106, R113 ;  /* 0x000000716a711220 */ /* 0x008fc80000410000 */
[----:B------:R-:W-:Y:S01]  /*28a0*/  @P1 SEL R101, R114, RZ, P2 ;  /* 0x000000ff72651207 */ /* 0x000fe20001000000 */
[----:B------:R-:W-:-:S05]  /*28b0*/  @P1 FMUL.FTZ R112, R113, R112 ;  /* 0x0000007071701220 */ /* 0x000fca0000410000 */
[----:B------:R-:W-:-:S07]  /*28c0*/  @P1 SEL R102, R112, RZ, P3 ;  /* 0x000000ff70661207 */ /* 0x000fce0001800000 */
.L_x_10224:
        /* <DEDUP_REMOVED lines=15> */
[----:B------:R-:W-:Y:S02]  /*29c0*/  MOV R105, R21 ;  /* 0x0000001500697202 */ /* 0x000fe40000000f00 */
[----:B------:R-:W-:Y:S02]  /*29d0*/  MOV R106, R22 ;  /* 0x00000016006a7202 */ /* 0x000fe40000000f00 */
[C---:B------:R-:W-:Y:S01]  /*29e0*/  @P1 LOP3.LUT P2, RZ, R2.reuse, 0xff, RZ, 0xc0, !PT ;  /* 0x000000ff02ff1812 */ /* 0x040fe2000784c0ff */
[----:B------:R-:W1:Y:S01]  /*29f0*/  @P1 LDC.64 R170, c[0x0][0x408] ;  /* 0x00010200ffaa1b82 */ /* 0x000e620000000a00 */
[----:B------:R-:W-:-:S02]  /*2a00*/  @P1 LOP3.LUT P3, RZ, R2, 0xff00, RZ, 0xc0, !PT ;  /* 0x0000ff0002ff1812 */ /* 0x000fc4000786c0ff */
[----:B------:R-:W-:Y:S01]  /*2a10*/  @P1 LOP3.LUT P4, RZ, R2, 0xff0000, RZ, 0xc0, !PT ;  /* 0x00ff000002ff1812 */ /* 0x000fe2000788c0ff */
        /* <DEDUP_REMOVED lines=11> */
[----:B0-----:R-:W-:-:S04]  /*2ad0*/  @P1 FMUL.FTZ R107, R104, R115 ;  /* 0x00000073686b1220 */ /* 0x001fc80000410000 */
[----:B------:R-:W-:Y:S01]  /*2ae0*/  @P1 FMUL.FTZ R107, R107, R114 ;  /* 0x000000726b6b1220 */ /* 0x000fe20000410000 */
[----:B------:R-:W-:Y:S01]  /*2af0*/  @P5 FFMA.FTZ R114, R146, UR9, R110 ;  /* 0x0000000992725c23 */ /* 0x000fe2000801006e */
[----:B-1----:R-:W-:-:S03]  /*2b00*/  @P1 FMUL.FTZ R109, R105, R171 ;  /* 0x000000ab696d1220 */ /* 0x002fc60000410000 */
[----:B------:R-:W-:Y:S01]  /*2b10*/  @P5 FADD.FTZ R114, R143, -R114 ;  /* 0x800000728f725221 */ /* 0x000fe20000010000 */
[----:B------:R-:W-:Y:S01]  /*2b20*/  @P1 SEL R100, R107, RZ, P2 ;  /* 0x000000ff6b641207 */ /* 0x000fe20001000000 */
[----:B------:R-:W-:Y:S02]  /*2b30*/  @P1 FMUL.FTZ R109, R109, R170 ;  /* 0x000000aa6d6d1220 */ /* 0x000fe40000410000 */
[----:B------:R-:W-:Y:S01]  /*2b40*/  @P5 FFMA.FTZ R112, R114, UR28, R23 ;  /* 0x0000001c72705c23 */ /* 0x000fe20008010017 */
[----:B--2---:R-:W-:Y:S02]  /*2b50*/  @P1 FMUL.FTZ R111, R106, R173 ;  /* 0x000000ad6a6f1220 */ /* 0x004fe40000410000 */
[----:B------:R-:W-:Y:S02]  /*2b60*/  @P1 SEL R101, R109, RZ, P3 ;  /* 0x000000ff6d651207 */ /* 0x000fe40001800000 */
[----:B------:R-:W-:Y:S01]  /*2b70*/  MOV R107, R112 ;  /* 0x00000070006b7202 */ /* 0x000fe20000000f00 */
        /* <DEDUP_REMOVED lines=8> */
.L_x_10230:
[----:B------:R-:W-:Y:S01]  /*2c00*/  PLOP3.LUT P5, PT, PT, PT, UP2, 0x80, 0x8 ;  /* 0x000000000008781c */ /* 0x000fe20003faf028 */
[----:B------:R-:W1:Y:S01]  /*2c10*/  @P1 LDC.64 R172, c[0x0][0x408] ;  /* 0x00010200ffac1b82 */ /* 0x000e620000000a00 */
[----:B0----5:R-:W-:Y:S02]  /*2c20*/  MOV R114, R20 ;  /* 0x0000001400727202 */ /* 0x021fe40000000f00 */
[----:B------:R-:W-:Y:S02]  /*2c30*/  MOV R156, R21 ;  /* 0x00000015009c7202 */ /* 0x000fe40000000f00 */
[C---:B------:R-:W-:Y:S02]  /*2c40*/  @P1 LOP3.LUT P2, RZ, R2.reuse, 0xff, RZ, 0xc0, !PT ;  /* 0x000000ff02ff1812 */ /* 0x040fe4000784c0ff */
[C---:B------:R-:W-:Y:S01]  /*2c50*/  @P1 LOP3.LUT P3, RZ, R2.reuse, 0xff00, RZ, 0xc0, !PT ;  /* 0x0000ff0002ff1812 */ /* 0x040fe2000786c0ff */
[----:B------:R-:W0:Y:S01]  /*2c60*/  @P1 LDC.64 R176, c[0x0][0x408] ;  /* 0x00010200ffb01b82 */ /* 0x000e220000000a00 */
        /* <DEDUP_REMOVED lines=12> */
[----:B-1----:R-:W-:-:S04]  /*2d30*/  @P1 FMUL.FTZ R109, R114, R173 ;  /* 0x000000ad726d1220 */ /* 0x002fc80000410000 */
[----:B------:R-:W-:Y:S01]  /*2d40*/  @P1 FMUL.FTZ R109, R109, R172 ;  /* 0x000000ac6d6d1220 */ /* 0x000fe20000410000 */
[----:B0-----:R-:W-:-:S04]  /*2d50*/  @P1 FMUL.FTZ R111, R156, R177 ;  /* 0x000000b19c6f1220 */ /* 0x001fc80000410000 */
        /* <DEDUP_REMOVED lines=16> */
.L_x_10229:
        /* <DEDUP_REMOVED lines=28> */
.L_x_10233:
        /* <DEDUP_REMOVED lines=10> */
.L_x_10234:
        /* <DEDUP_REMOVED lines=10> */
.L_x_10235:
[----:B------:R-:W-:Y:S05]  /*3160*/  @!P1 BRA `(.L_x_10231) ;  /* 0x0000000000b49947 */ /* 0x000fea0003800000 */
[----:B------:R-:W-:Y:S01]  /*3170*/  FMUL.FTZ R103, R107, UR23 ;  /* 0x000000176b677c20 */ /* 0x000fe20008410000 */
[----:B-----5:R-:W-:-:S03]  /*3180*/  ISETP.GE.U32.AND P2, PT, R2, 0x1000000, PT ;  /* 0x010000000200780c */ /* 0x020fc60003f46070 */
[----:B------:R-:W-:-:S05]  /*3190*/  FMUL.FTZ R103, R103, UR22 ;  /* 0x0000001667677c20 */ /* 0x000fca0008410000 */
[----:B------:R-:W-:Y:S01]  /*31a0*/  SEL R103, R103, RZ, P2 ;  /* 0x000000ff67677207 */ /* 0x000fe20001000000 */
[----:B------:R-:W-:Y:S06]  /*31b0*/  BRA `(.L_x_10231) ;  /* 0x0000000000a07947 */ /* 0x000fec0003800000 */
.L_x_10232:
        /* <DEDUP_REMOVED lines=9> */
[----:B0-----:R-:W-:-:S07]  /*3250*/  SEL R100, R109, RZ, P2 ;  /* 0x000000ff6d647207 */ /* 0x001fce0001000000 */
.L_x_10236:
        /* <DEDUP_REMOVED lines=10> */
.L_x_10237:
        /* <DEDUP_REMOVED lines=10> */
.L_x_10238:
        /* <DEDUP_REMOVED lines=10> */
.L_x_10231:
        /* <DEDUP_REMOVED lines=49> */
.L_x_10240:
[----:B------:R-:W-:Y:S01]  /*3750*/  PLOP3.LUT P5, PT, PT, PT, UP2, 0x80, 0x8 ;  /* 0x000000000008781c */ /* 0x000fe20003faf028 */
[----:B------:R-:W1:Y:S01]  /*3760*/  @P1 LDC.64 R170, c[0x0][0x408] ;  /* 0x00010200ffaa1b82 */ /* 0x000e620000000a00 */
[----:B-----5:R-:W-:Y:S02]  /*3770*/  MOV R2, R16 ;  /* 0x0000001000027202 */ /* 0x020fe40000000f00 */
[----:B0-----:R-:W-:Y:S02]  /*3780*/  MOV R112, R17 ;  /* 0x0000001100707202 */ /* 0x001fe40000000f00 */
        /* <DEDUP_REMOVED lines=34> */
.L_x_10239:
[----:B------:R-:W-:Y:S05]  /*39b0*/  @!P0 BRA `(.L_x_10242) ;  /* 0x0000000000d48947 */ /* 0x000fea0003800000 */
[--C-:B0-----:R-:W-:Y:S01]  /*39c0*/  FFMA.FTZ R105, R139, UR9, R110.reuse ;  /* 0x000000098b697c23 */ /* 0x101fe2000801006e */
[--C-:B-----5:R-:W-:Y:S01]  /*39d0*/  FFMA.FTZ R2, R136, UR9, R110.reuse ;  /* 0x0000000988027c23 */ /* 0x120fe2000801006e */
        /* <DEDUP_REMOVED lines=25> */
.L_x_10243:
        /* <DEDUP_REMOVED lines=10> */
.L_x_10244:
        /* <DEDUP_REMOVED lines=10> */
.L_x_10245:
[----:B------:R-:W-:Y:S05]  /*3cb0*/  @!P1 BRA `(.L_x_10241) ;  /* 0x0000000000b49947 */ /* 0x000fea0003800000 */
[----:B------:R-:W-:Y:S01]  /*3cc0*/  FMUL.FTZ R2, R107, UR23 ;  /* 0x000000176b027c20 */ /* 0x000fe20008410000 */
[----:B------:R-:W-:-:S03]  /*3cd0*/  ISETP.GE.U32.AND P2, PT, R157, 0x1000000, PT ;  /* 0x010000009d00780c */ /* 0x000fc60003f46070 */
[----:B------:R-:W-:-:S05]  /*3ce0*/  FMUL.FTZ R2, R2, UR22 ;  /* 0x0000001602027c20 */ /* 0x000fca0008410000 */
[----:B------:R-:W-:Y:S01]  /*3cf0*/  SEL R103, R2, RZ, P2 ;  /* 0x000000ff02677207 */ /* 0x000fe20001000000 */
[----:B------:R-:W-:Y:S06]  /*3d00*/  BRA `(.L_x_10241) ;  /* 0x0000000000a07947 */ /* 0x000fec0003800000 */
.L_x_10242:
        /* <DEDUP_REMOVED lines=10> */
.L_x_10246:
[----:B------:R-:W-:Y:S05]  /*3db0*/  @!P1 BRA `(.L_x_10247) ;  /* 0x0000000000249947 */ /* 0x000fea0003800000 */
[----:B-----5:R-:W-:Y:S01]  /*3dc0*/  FFMA.FTZ R2, R136, UR9, R110 ;  /* 0x0000000988027c23 */ /* 0x020fe2000801006e */
        /* <DEDUP_REMOVED lines=8> */
.L_x_10247:
        /* <DEDUP_REMOVED lines=10> */
.L_x_10248:
[----:B------:R-:W-:Y:S05]  /*3ef0*/  @!P1 BRA `(.L_x_10241) ;  /* 0x0000000000249947 */ /* 0x000fea0003800000 */
[----:B-----5:R-:W-:Y:S01]  /*3f00*/  FFMA.FTZ R2, R162, UR9, R110 ;  /* 0x00000009a2027c23 */ /* 0x020fe2000801006e */
[----:B------:R-:W-:-:S03]  /*3f10*/  ISETP.LT.AND P2, PT, RZ, UR29, PT ;  /* 0x0000001dff007c0c */ /* 0x000fc6000bf41270 */
[----:B------:R-:W-:-:S04]  /*3f20*/  FADD.FTZ R2, R161, -R2 ;  /* 0x80000002a1027221 */ /* 0x000fc80000010000 */
[----:B------:R-:W-:-:S05]  /*3f30*/  FMUL.FTZ R2, R2, UR28 ;  /* 0x0000001c02027c20 */ /* 0x000fca0008410000 */
[----:B------:R-:W-:Y:S02]  /*3f40*/  FSEL R2, R2, RZ, P2 ;  /* 0x000000ff02027208 */ /* 0x000fe40001000000 */
[----:B------:R-:W-:-:S03]  /*3f50*/  ISETP.GE.U32.AND P2, PT, R157, 0x1000000, PT ;  /* 0x010000009d00780c */ /* 0x000fc60003f46070 */
[----:B------:R-:W-:-:S04]  /*3f60*/  FMUL.FTZ R2, R2, UR23 ;  /* 0x0000001702027c20 */ /* 0x000fc80008410000 */
[----:B------:R-:W-:-:S05]  /*3f70*/  FMUL.FTZ R2, R2, UR22 ;  /* 0x0000001602027c20 */ /* 0x000fca0008410000 */
[----:B0-----:R-:W-:-:S07]  /*3f80*/  SEL R103, R2, RZ, P2 ;  /* 0x000000ff02677207 */ /* 0x001fce0001000000 */
.L_x_10241:
        /* <DEDUP_REMOVED lines=49> */
.L_x_10250:
[----:B------:R-:W-:Y:S01]  /*42a0*/  PLOP3.LUT P5, PT, PT, PT, UP2, 0x80, 0x8 ;  /* 0x000000000008781c */ /* 0x000fe20003faf028 */
[----:B-----5:R-:W1:Y:S01]  /*42b0*/  @P1 LDC.64 R156, c[0x0][0x408] ;  /* 0x00010200ff9c1b82 */ /* 0x020e620000000a00 */
[----:B------:R-:W-:Y:S02]  /*42c0*/  MOV R2, R12 ;  /* 0x0000000c00027202 */ /* 0x000fe40000000f00 */
        /* <DEDUP_REMOVED lines=35> */
.L_x_10249:
        /* <DEDUP_REMOVED lines=28> */
.L_x_10253:
        /* <DEDUP_REMOVED lines=10> */
.L_x_10254:
        /* <DEDUP_REMOVED lines=10> */
.L_x_10255:
[----:B------:R-:W-:Y:S05]  /*4800*/  @!P1 BRA `(.L_x_10251) ;  /* 0x0000000000b49947 */ /* 0x000fea0003800000 */
[----:B------:R-:W-:Y:S01]  /*4810*/  FMUL.FTZ R2, R107, UR23 ;  /* 0x000000176b027c20 */ /* 0x000fe20008410000 */
[----:B------:R-:W-:-:S03]  /*4820*/  ISETP.GE.U32.AND P2, PT, R158, 0x1000000, PT ;  /* 0x010000009e00780c */ /* 0x000fc60003f46070 */
[----:B------:R-:W-:-:S05]  /*4830*/  FMUL.FTZ R2, R2, UR22 ;  /* 0x0000001602027c20 */ /* 0x000fca0008410000 */
[----:B------:R-:W-:Y:S01]  /*4840*/  SEL R103, R2, RZ, P2 ;  /* 0x000000ff02677207 */ /* 0x000fe20001000000 */
[----:B------:R-:W-:Y:S06]  /*4850*/  BRA `(.L_x_10251) ;  /* 0x0000000000a07947 */ /* 0x000fec0003800000 */
.L_x_10252:
        /* <DEDUP_REMOVED lines=10> */
.L_x_10256:
        /* <DEDUP_REMOVED lines=10> */
.L_x_10257:
        /* <DEDUP_REMOVED lines=10> */
.L_x_10258:
        /* <DEDUP_REMOVED lines=10> */
.L_x_10251:
        /* <DEDUP_REMOVED lines=49> */
.L_x_10260:
        /* <DEDUP_REMOVED lines=38> */
.L_x_10259:
        /* <DEDUP_REMOVED lines=28> */
.L_x_10263:
        /* <DEDUP_REMOVED lines=10> */
.L_x_10264:
        /* <DEDUP_REMOVED lines=10> */
.L_x_10265:
[----:B------:R-:W-:Y:S05]  /*5350*/  @!P1 BRA `(.L_x_10261) ;  /* 0x0000000000b49947 */ /* 0x000fea0003800000 */
[----:B------:R-:W-:Y:S01]  /*5360*/  FMUL.FTZ R2, R107, UR23 ;  /* 0x000000176b027c20 */ /* 0x000fe20008410000 */
[----:B------:R-:W-:-:S03]  /*5370*/  ISETP.GE.U32.AND P2, PT, R159, 0x1000000, PT ;  /* 0x010000009f00780c */ /* 0x000fc60003f46070 */
[----:B------:R-:W-:-:S05]  /*5380*/  FMUL.FTZ R2, R2, UR22 ;  /* 0x0000001602027c20 */ /* 0x000fca0008410000 */
[----:B------:R-:W-:Y:S01]  /*5390*/  SEL R103, R2, RZ, P2 ;  /* 0x000000ff02677207 */ /* 0x000fe20001000000 */
[----:B------:R-:W-:Y:S06]  /*53a0*/  BRA `(.L_x_10261) ;  /* 0x0000000000a07947 */ /* 0x000fec0003800000 */
.L_x_10262:
        /* <DEDUP_REMOVED lines=10> */
.L_x_10266:
        /* <DEDUP_REMOVED lines=10> */
.L_x_10267:
        /* <DEDUP_REMOVED lines=10> */
.L_x_10268:
        /* <DEDUP_REMOVED lines=10> */
.L_x_10261:
        /* <DEDUP_REMOVED lines=32> */
[----:B0-----:R-:W-:Y:S01]  /*5830*/  @P1 FMUL.FTZ R107, R104, R113 ;  /* 0x00000071686b1220 */ /* 0x001fe20000410000 */
[----:B------:R-:W-:-:S03]  /*5840*/  @P5 FFMA.FTZ R2, R110, UR28, R7 ;  /* 0x0000001c6e025c23 */ /* 0x000fc60008010007 */
[----:B------:R-:W-:Y:S01]  /*5850*/  @P1 FMUL.FTZ R107, R107, R112 ;  /* 0x000000706b6b1220 */ /* 0x000fe20000410000 */
[----:B-1----:R-:W-:-:S04]  /*5860*/  @P1 FMUL.FTZ R109, R105, R115 ;  /* 0x00000073696d1220 */ /* 0x002fc80000410000 */
[----:B------:R-:W-:Y:S01]  /*5870*/  @P1 SEL R100, R107, RZ, P2 ;  /* 0x000000ff6b641207 */ /* 0x000fe20001000000 */
[----:B------:R-:W-:Y:S01]  /*5880*/  @P1 FMUL.FTZ R109, R109, R114 ;  /* 0x000000726d6d1220 */ /* 0x000fe20000410000 */
[----:B------:R-:W-:Y:S01]  /*5890*/  MOV R107, R2 ;  /* 0x00000002006b7202 */ /* 0x000fe20000000f00 */
[----:B--2---:R-:W-:-:S03]  /*58a0*/  @P1 FMUL.FTZ R111, R106, R157 ;  /* 0x0000009d6a6f1220 */ /* 0x004fc60000410000 */
        /* <DEDUP_REMOVED lines=9> */
.L_x_10270:
        /* <DEDUP_REMOVED lines=38> */
.L_x_10269:
[----:B------:R-:W-:Y:S05]  /*5ba0*/  @!P0 BRA `(.L_x_10272) ;  /* 0x0000000000d48947 */ /* 0x000fea0003800000 */
[--C-:B0-----:R-:W-:Y:S01]  /*5bb0*/  FFMA.FTZ R104, R130, UR9, R110.reuse ;  /* 0x0000000982687c23 */ /* 0x101fe2000801006e */
[--C-:B------:R-:W-:Y:S01]  /*5bc0*/  FFMA.FTZ R105, R131, UR9, R110.reuse ;  /* 0x0000000983697c23 */ /* 0x100fe2000801006e */
[--C-:B-----5:R-:W-:Y:S01]  /*5bd0*/  FFMA.FTZ R2, R128, UR9, R110.reuse ;  /* 0x0000000980027c23 */ /* 0x120fe2000801006e */
        /* <DEDUP_REMOVED lines=20> */
.L_x_10273:
        /* <DEDUP_REMOVED lines=10> */
.L_x_10274:
        /* <DEDUP_REMOVED lines=10> */
.L_x_10275:
        /* <DEDUP_REMOVED lines=10> */
.L_x_10272:
[----:B0-----:R-:W0:Y:S01]  /*5f00*/  @P1 LDC.64 R112, c[0x0][0x408] ;  /* 0x00010200ff701b82 */ /* 0x001e220000000a00 */
[----:B-----5:R-:W-:Y:S01]  /*5f10*/  FFMA.FTZ R2, R130, UR9, R110 ;  /* 0x0000000982027c23 */ /* 0x020fe2000801006e */
        /* <DEDUP_REMOVED lines=17> */
.L_x_10276:
        /* <DEDUP_REMOVED lines=10> */
.L_x_10277:
        /* <DEDUP_REMOVED lines=10> */
.L_x_10278:
[----:B------:R-:W-:-:S07]  /*6170*/  @P1 SEL R103, R109, RZ, P2 ;  /* 0x000000ff6d671207 */ /* 0x000fce0001000000 */
.L_x_10271:
        /* <DEDUP_REMOVED lines=12> */
.L_x_10212:
        /* <DEDUP_REMOVED lines=21> */
.L_x_10280:
        /* <DEDUP_REMOVED lines=15> */
.L_x_10847:


//--------------------- .text._ZN10layer_norm13ln_bwd_kernelINS_13Kernel_traitsIfffffjLj3072ELj1ELj1ELj4ELj16ENS_18Kernel_traits_baseILj3072EfffffjLj128EEEEELb1ELb1ELb0ELb0EEEvNS_9BwdParamsE --------------------------
	.section	.text._ZN10layer_norm13ln_bwd_kernelINS_13Kernel_traitsIfffffjLj3072ELj1ELj1ELj4ELj16ENS_18Kernel_traits_baseILj3072EfffffjLj128EEEEELb1ELb1ELb0ELb0EEEvNS_9BwdParamsE,"ax",@progbits
	.align	128
        .global         _ZN10layer_norm13ln_bwd_kernelINS_13Kernel_traitsIfffffjLj3072ELj1ELj1ELj4ELj16ENS_18Kernel_traits_baseILj3072EfffffjLj128EEEEELb1ELb1ELb0ELb0EEEvNS_9BwdParamsE
        .type           _ZN10layer_norm13ln_bwd_kernelINS_13Kernel_traitsIfffffjLj3072ELj1ELj1ELj4ELj16ENS_18Kernel_traits_baseILj3072EfffffjLj128EEEEELb1ELb1ELb0ELb0EEEvNS_9BwdParamsE,@function
        .size           _ZN10layer_norm13ln_bwd_kernelINS_13Kernel_traitsIfffffjLj3072ELj1ELj1ELj4ELj16ENS_18Kernel_traits_baseILj3072EfffffjLj128EEEEELb1ELb1ELb0ELb0EEEvNS_9BwdParamsE,(.L_x_10848 - _ZN10layer_norm13ln_bwd_kernelINS_13Kernel_traitsIfffffjLj3072ELj1ELj1ELj4ELj16ENS_18Kernel_traits_baseILj3072EfffffjLj128EEEEELb1ELb1ELb0ELb0EEEvNS_9BwdParamsE)
        .other          _ZN10layer_norm13ln_bwd_kernelINS_13Kernel_traitsIfffffjLj3072ELj1ELj1ELj4ELj16ENS_18Kernel_traits_baseILj3072EfffffjLj128EEEEELb1ELb1ELb0ELb0EEEvNS_9BwdParamsE,@"STO_CUDA_ENTRY STV_DEFAULT"
_ZN10layer_norm13ln_bwd_kernelINS_13Kernel_traitsIfffffjLj3072ELj1ELj1ELj4ELj16ENS_18Kernel_traits_baseILj3072EfffffjLj128EEEEELb1ELb1ELb0ELb0EEEvNS_9BwdParamsE:
.text._ZN10layer_norm13ln_bwd_kernelINS_13Kernel_traitsIfffffjLj3072ELj1ELj1ELj4ELj16ENS_18Kernel_traits_baseILj3072EfffffjLj128EEEEELb1ELb1ELb0ELb0EEEvNS_9BwdParamsE:
        /* <DEDUP_REMOVED lines=29> */
[----:B----4-:R-:W-:-:S05]  /*01d0*/  @P1 IMAD.WIDE.U32 R10, R79, 0x10, R6 ;  /* 0x000000104f0a1825 */ /* 0x010fca00078e0006 */
[----:B------:R-:W5:Y:S02]  /*01e0*/  @P1 LDG.E.128 R36, desc[UR8][R10.64] ;  /* 0x000000080a241981 */ /* 0x000f64000c1e1d00 */
[----:B------:R-:W2:Y:S01]  /*01f0*/  @P3 LDC.64 R18, c[0x0][0x3d0] ;  /* 0x0000f400ff123b82 */ /* 0x000ea20000000a00 */
[C---:B---3--:R-:W-:Y:S01]  /*0200*/  @P1 IMAD.WIDE.U32 R12, R79.reuse, 0x10, R8 ;  /* 0x000000104f0c1825 */ /* 0x048fe200078e0008 */
[----:B------:R-:W-:-:S04]  /*0210*/  @P1 IADD3 R79, PT, PT, R79, 0x80, RZ ;  /* 0x000000804f4f1810 */ /* 0x000fc80007ffe0ff */
[----:B------:R-:W5:Y:S02]  /*0220*/  @P1 LDG.E.128 R40, desc[UR8][R12.64] ;  /* 0x000000080c281981 */ /* 0x000f64000c1e1d00 */
[----:B------:R-:W3:Y:S01]  /*0230*/  @P3 LDC.64 R24, c[0x0][0x3e8] ;  /* 0x0000fa00ff183b82 */ /* 0x000ee20000000a00 */
[----:B0-----:R-:W-:-:S05]  /*0240*/  @P2 IMAD.WIDE.U32 R14, R79, 0x10, R14 ;  /* 0x000000104f0e2825 */ /* 0x001fca00078e000e */
[----:B------:R-:W5:Y:S02]  /*0250*/  @P2 LDG.E.128 R44, desc[UR8][R14.64] ;  /* 0x000000080e2c2981 */ /* 0x000f64000c1e1d00 */
[----:B------:R-:W0:Y:S01]  /*0260*/  @P4 LDC.64 R26, c[0x0][0x3d0] ;  /* 0x0000f400ff1a4b82 */ /* 0x000e220000000a00 */
[C---:B-1----:R-:W-:Y:S01]  /*0270*/  @P2 IMAD.WIDE.U32 R16, R79.reuse, 0x10, R16 ;  /* 0x000000104f102825 */ /* 0x042fe200078e0010 */
[----:B------:R-:W-:-:S04]  /*0280*/  @P2 IADD3 R79, PT, PT, R79, 0x80, RZ ;  /* 0x000000804f4f2810 */ /* 0x000fc80007ffe0ff */
[----:B------:R-:W5:Y:S01]  /*0290*/  @P2 LDG.E.128 R48, desc[UR8][R16.64] ;  /* 0x0000000810302981 */ /* 0x000f62000c1e1d00 */
[C---:B--2---:R-:W-:Y:S01]  /*02a0*/  @P3 IMAD.WIDE.U32 R18, R79.reuse, 0x10, R18 ;  /* 0x000000104f123825 */ /* 0x044fe200078e0012 */
[----:B------:R-:W1:Y:S04]  /*02b0*/  @P4 LDC.64 R76, c[0x0][0x3e8] ;  /* 0x0000fa00ff4c4b82 */ /* 0x000e680000000a00 */
[----:B------:R-:W5:Y:S01]  /*02c0*/  @P3 LDG.E.128 R52, desc[UR8][R18.64] ;  /* 0x0000000812343981 */ /* 0x000f62000c1e1d00 */
[C---:B---3--:R-:W-:Y:S01]  /*02d0*/  @P3 IMAD.WIDE.U32 R24, R79.reuse, 0x10, R24 ;  /* 0x000000104f183825 */ /* 0x048fe200078e0018 */
[----:B------:R-:W-:Y:S02]  /*02e0*/  @P3 IADD3 R79, PT, PT, R79, 0x80, RZ ;  /* 0x000000804f4f3810 */ /* 0x000fe40007ffe0ff */
[----:B------:R-:W2:Y:S02]  /*02f0*/  @P5 LDC.64 R6, c[0x0][0x3d0] ;  /* 0x0000f400ff065b82 */ /* 0x000ea40000000a00 */
[----:B------:R-:W5:Y:S01]  /*0300*/  @P3 LDG.E.128 R56, desc[UR8][R24.64] ;  /* 0x0000000818383981 */ /* 0x000f62000c1e1d00 */
[----:B0-----:R-:W-:-:S05]  /*0310*/  @P4 IMAD.WIDE.U32 R26, R79, 0x10, R26 ;  /* 0x000000104f1a4825 */ /* 0x001fca00078e001a */
[----:B------:R-:W0:Y:S01]  /*0320*/  @P5 LDC.64 R8, c[0x0][0x3e8] ;  /* 0x0000fa00ff085b82 */ /* 0x000e220000000a00 */
[----:B------:R-:W5:Y:S01]  /*0330*/  @P4 LDG.E.128 R60, desc[UR8][R26.64] ;  /* 0x000000081a3c4981 */ /* 0x000f62000c1e1d00 */
[----:B-1----:R-:W-:-:S06]  /*0340*/  @P4 IMAD.WIDE.U32 R80, R79, 0x10, R76 ;  /* 0x000000104f504825 */ /* 0x002fcc00078e004c */
[----:B------:R-:W1:Y:S01]  /*0350*/  S2UR UR4, SR_CTAID.X ;  /* 0x00000000000479c3 */ /* 0x000e620000002500 */
[----:B------:R-:W-:Y:S02]  /*0360*/  @P4 IADD3 R79, PT, PT, R79, 0x80, RZ ;  /* 0x000000804f4f4810 */ /* 0x000fe40007ffe0ff */
[----:B------:R-:W-:Y:S02]  /*0370*/  CS2R R76, SRZ ;  /* 0x00000000004c7805 */ /* 0x000fe4000001ff00 */
[----:B------:R-:W-:Y:S01]  /*0380*/  CS2R R148, SRZ ;  /* 0x0000000000947805 */ /* 0x000fe2000001ff00 */
[----:B------:R3:W5:Y:S01]  /*0390*/  @P4 LDG.E.128 R64, desc[UR8][R80.64] ;  /* 0x0000000850404981 */ /* 0x000762000c1e1d00 */
[----:B--2---:R-:W-:-:S05]  /*03a0*/  @P5 IMAD.WIDE.U32 R6, R79, 0x10, R6 ;  /* 0x000000104f065825 */ /* 0x004fca00078e0006 */
[----:B------:R2:W5:Y:S01]  /*03b0*/  @P5 LDG.E.128 R68, desc[UR8][R6.64] ;  /* 0x0000000806445981 */ /* 0x000562000c1e1d00 */
[----:B0-----:R-:W-:-:S05]  /*03c0*/  @P5 IMAD.WIDE.U32 R8, R79, 0x10, R8 ;  /* 0x000000104f085825 */ /* 0x001fca00078e0008 */
[----:B------:R2:W5:Y:S01]  /*03d0*/  @P5 LDG.E.128 R72, desc[UR8][R8.64] ;  /* 0x0000000808485981 */ /* 0x000562000c1e1d00 */
[----:B-1----:R-:W-:-:S04]  /*03e0*/  MOV R20, UR4 ;  /* 0x0000000400147c02 */ /* 0x002fc80008000f00 */
[----:B------:R-:W-:Y:S02]  /*03f0*/  ISETP.GE.AND P5, PT, R20, UR5, PT ;  /* 0x0000000514007c0c */ /* 0x000fe4000bfa6270 */
[----:B------:R-:W-:Y:S02]  /*0400*/  CS2R R78, SRZ ;  /* 0x00000000004e7805 */ /* 0x000fe4000001ff00 */
[----:B------:R-:W-:Y:S02]  /*0410*/  CS2R R150, SRZ ;  /* 0x0000000000967805 */ /* 0x000fe4000001ff00 */
[----:B---3--:R-:W-:Y:S02]  /*0420*/  CS2R R80, SRZ ;  /* 0x0000000000507805 */ /* 0x008fe4000001ff00 */
        /* <DEDUP_REMOVED lines=78> */
.L_x_10343:
[----:B------:R-:W-:Y:S01]  /*0910*/  ISETP.NE.AND P0, PT, R19, RZ, PT ;  /* 0x000000ff1300720c */ /* 0x000fe20003f05270 */
[----:B0-----:R-:W0:-:S12]  /*0920*/  LDC.64 R22, c[0x0][0x3c0] ;  /* 0x0000f000ff167b82 */ /* 0x001e180000000a00 */
[----:B------:R-:W1:Y:S01]  /*0930*/  @P0 LDC.64 R16, c[0x0][0x3e0] ;  /* 0x0000f800ff100b82 */ /* 0x000e620000000a00 */
[----:B0-----:R-:W-:-:S07]  /*0940*/  IMAD.WIDE R176, R20, 0x4, R22 ;  /* 0x0000000414b07825 */ /* 0x001fce00078e0216 */
[----:B------:R-:W0:Y:S01]  /*0950*/  LDC R23, c[0x0][0x388] ;  /* 0x0000e200ff177b82 */ /* 0x000e220000000800 */
[----:B--2---:R-:W2:Y:S01]  /*0960*/  LDG.E R176, desc[UR8][R176.64] ;  /* 0x00000008b0b07981 */ /* 0x004ea2000c1e1900 */
[----:B------:R-:W-:Y:S02]  /*0970*/  HFMA2 R18, -RZ, RZ, 1.875, 0 ;  /* 0x3f800000ff127431 */ /* 0x000fe400000001ff */
[----:B-1-34-:R-:W-:-:S04]  /*0980*/  @P0 IMAD.WIDE R174, R20, 0x4, R16 ;  /* 0x0000000414ae0825 */ /* 0x01afc800078e0210 */
[----:B------:R-:W1:Y:S01]  /*0990*/  LDC.64 R16, c[0x0][0x3c8] ;  /* 0x0000f200ff107b82 */ /* 0x000e620000000a00 */
[----:B------:R-:W3:Y:S01]  /*09a0*/  S2R R22, SR_TID.X ;  /* 0x0000000000167919 */ /* 0x000ee20000002100 */
[----:B-----5:R0:W5:Y:S01]  /*09b0*/  @P0 LDG.E R18, desc[UR8][R174.64] ;  /* 0x00000008ae120981 */ /* 0x020162000c1e1900 */
[C---:B------:R-:W-:Y:S02]  /*09c0*/  ISETP.GE.U32.AND P0, PT, R21.reuse, 0x80, PT ;  /* 0x000000801500780c */ /* 0x040fe40003f06070 */
[C---:B------:R-:W-:Y:S02]  /*09d0*/  ISETP.GE.U32.AND P1, PT, R21.reuse, 0x100, PT ;  /* 0x000001001500780c */ /* 0x040fe40003f26070 */
[C---:B------:R-:W-:Y:S01]  /*09e0*/  ISETP.GE.U32.AND P2, PT, R21.reuse, 0x180, PT ;  /* 0x000001801500780c */ /* 0x040fe20003f46070 */
[----:B0-----:R-:W-:Y:S01]  /*09f0*/  IMAD R172, R20, R23, RZ ;  /* 0x0000001714ac7224 */ /* 0x001fe200078e02ff */
[----:B------:R-:W-:-:S04]  /*0a00*/  ISETP.GE.U32.AND P3, PT, R21, 0x200, PT ;  /* 0x000002001500780c */ /* 0x000fc80003f66070 */
[----:B------:R-:W-:-:S04]  /*0a10*/  SHF.R.S32.HI R173, RZ, 0x1f, R172 ;  /* 0x0000001fffad7819 */ /* 0x000fc800000114ac */
[----:B------:R-:W-:Y:S01]  /*0a20*/  LEA.HI R179, R173, R172, RZ, 0x2 ;  /* 0x000000acadb37211 */ /* 0x000fe200078f10ff */
[----:B-1----:R-:W-:-:S05]  /*0a30*/  IMAD.WIDE R172, R20, 0x4, R16 ;  /* 0x0000000414ac7825 */ /* 0x002fca00078e0210 */
[----:B------:R0:W5:Y:S01]  /*0a40*/  LDG.E R17, desc[UR8][R172.64] ;  /* 0x00000008ac117981 */ /* 0x000162000c1e1900 */
[----:B------:R-:W-:Y:S01]  /*0a50*/  ISETP.NE.AND P5, PT, RZ, UR7, PT ;  /* 0x00000007ff007c0c */ /* 0x000fe2000bfa5270 */
[----:B------:R-:W-:Y:S01]  /*0a60*/  BSSY.RECONVERGENT B0, `(.L_x_10282) ;  /* 0x0000031000007945 */ /* 0x000fe20003800200 */
[----:B------:R-:W-:Y:S02]  /*0a70*/  CS2R R222, SRZ ;  /* 0x0000000000de7805 */ /* 0x000fe4000001ff00 */
[----:B---3--:R-:W-:-:S04]  /*0a80*/  LEA.HI.SX32 R16, R179, R22, 0x1e ;  /* 0x00000016b3107211 */ /* 0x008fc800078ff2ff */
[----:B------:R-:W-:Y:S02]  /*0a90*/  MOV R221, R16 ;  /* 0x0000001000dd7202 */ /* 0x000fe40000000f00 */
[----:B--2---:R-:W-:Y:S01]  /*0aa0*/  FSEL R219, R176, RZ, !P5 ;  /* 0x000000ffb0db7208 */ /* 0x004fe20006800000 */
[----:B0-----:R-:W-:Y:S06]  /*0ab0*/  @!P0 BRA `(.L_x_10283) ;  /* 0x0000000000ac8947 */ /* 0x001fec0003800000 */
[----:B------:R-:W0:Y:S01]  /*0ac0*/  LDC.64 R172, c[0x0][0x3a8] ;  /* 0x0000ea00ffac7b82 */ /* 0x000e220000000a00 */
[----:B----4-:R-:W-:-:S04]  /*0ad0*/  ISETP.NE.U32.AND P4, PT, RZ, UR10, PT ;  /* 0x0000000aff007c0c */ /* 0x010fc8000bf85070 */
        /* <DEDUP_REMOVED lines=13> */
[C---:B---3--:R-:W-:Y:S01]  /*0bb0*/  FADD.FTZ R182, -R219.reuse, R172 ;  /* 0x000000acdbb67221 */ /* 0x048fe20000010100 */
[----:B------:R-:W-:-:S03]  /*0bc0*/  FADD.FTZ R194, -R219, R173 ;  /* 0x000000addbc27221 */ /* 0x000fc60000010100 */
[C---:B-----5:R-:W-:Y:S01]  /*0bd0*/  FMUL.FTZ R3, R17.reuse, R182 ;  /* 0x000000b611037220 */ /* 0x060fe20000410000 */
[----:B------:R-:W-:Y:S01]  /*0be0*/  FMUL.FTZ R182, R17, R194 ;  /* 0x000000c211b67220 */ /* 0x000fe20000410000 */
[----:B----4-:R-:W-:Y:S01]  /*0bf0*/  FMUL.FTZ R194, R28, R176 ;  /* 0x000000b01cc27220 */ /* 0x010fe20000410000 */
[----:B------:R-:W-:Y:S01]  /*0c00*/  FMUL.FTZ R205, R29, R177 ;  /* 0x000000b11dcd7220 */ /* 0x000fe20000410000 */
[----:B------:R-:W-:Y:S02]  /*0c10*/  FADD.FTZ R174, -R219, R174 ;  /* 0x000000aedbae7221 */ /* 0x000fe40000010100 */
[----:B------:R-:W-:Y:S01]  /*0c20*/  FADD.FTZ R172, RZ, R194 ;  /* 0x000000c2ffac7221 */ /* 0x000fe20000010000 */
[----:B------:R-:W-:Y:S01]  /*0c30*/  FFMA.FTZ R173, R3, R194, RZ ;  /* 0x000000c203ad7223 */ /* 0x000fe200000100ff */
        /* <DEDUP_REMOVED lines=19> */
.L_x_10283:
[----:B----4-:R-:W-:Y:S05]  /*0d70*/  BSYNC.RECONVERGENT B0 ;  /* 0x0000000000007941 */ /* 0x010fea0003800200 */
.L_x_10282:
        /* <DEDUP_REMOVED lines=16> */
[----:B------:R-:W-:Y:S01]  /*0e80*/  IADD3 R221, PT, PT, R221, 0x80, RZ ;  /* 0x00000080dddd7810 */ /* 0x000fe20007ffe0ff */
[C---:B---3--:R-:W-:Y:S01]  /*0e90*/  FADD.FTZ R180, -R219.reuse, R172 ;  /* 0x000000acdbb47221 */ /* 0x048fe20000010100 */
[----:B------:R-:W-:-:S03]  /*0ea0*/  FADD.FTZ R192, -R219, R173 ;  /* 0x000000addbc07221 */ /* 0x000fc60000010100 */
[C---:B-----5:R-:W-:Y:S01]  /*0eb0*/  FMUL.FTZ R181, R17.reuse, R180 ;  /* 0x000000b411b57220 */ /* 0x060fe20000410000 */
        /* <DEDUP_REMOVED lines=9> */
[----:B0-----:R-:W-:Y:S01]  /*0f50*/  FMUL.FTZ R216, R38, R178 ;  /* 0x000000b226d87220 */ /* 0x001fe20000410000 */
        /* <DEDUP_REMOVED lines=15> */
.L_x_10285:
[----:B------:R-:W-:Y:S05]  /*1050*/  BSYNC.RECONVERGENT B0 ;  /* 0x0000000000007941 */ /* 0x000fea0003800200 */
.L_x_10284:
        /* <DEDUP_REMOVED lines=45> */
.L_x_10287:
[----:B------:R-:W-:Y:S05]  /*1330*/  BSYNC.RECONVERGENT B0 ;  /* 0x0000000000007941 */ /* 0x000fea0003800200 */
.L_x_10286:
        /* <DEDUP_REMOVED lines=45> */
.L_x_10289:
[----:B------:R-:W-:Y:S05]  /*1610*/  BSYNC.RECONVERGENT B0 ;  /* 0x0000000000007941 */ /* 0x000fea0003800200 */
.L_x_10288:
        /* <DEDUP_REMOVED lines=46> */
.L_x_10291:
[----:B------:R-:W-:Y:S05]  /*1900*/  BSYNC.RECONVERGENT B0 ;  /* 0x0000000000007941 */ /* 0x000fea0003800200 */
.L_x_10290:
[----:B------:R-:W-:Y:S01]  /*1910*/  ISETP.GE.U32.AND P6, PT, R21, 0x300, PT ;  /* 0x000003001500780c */ /* 0x000fe20003fc6070 */
[----:B------:R-:W-:Y:S03]  /*1920*/  BSSY.RECONVERGENT B0, `(.L_x_10292) ;  /* 0x000002d000007945 */ /* 0x000fe60003800200 */
[----:B------:R-:W-:-:S09]  /*1930*/  P2R R217, PR, RZ, 0x40 ;  /* 0x00000040ffd97803 */ /* 0x000fd20000000000 */
        /* <DEDUP_REMOVED lines=43> */
.L_x_10293:
[----:B------:R-:W-:Y:S05]  /*1bf0*/  BSYNC.RECONVERGENT B0 ;  /* 0x0000000000007941 */ /* 0x000fea0003800200 */
.L_x_10292:
        /* <DEDUP_REMOVED lines=31> */
.L_x_10295:
[----:B------:R-:W-:Y:S05]  /*1df0*/  BSYNC.RECONVERGENT B0 ;  /* 0x0000000000007941 */ /* 0x000fea0003800200 */
.L_x_10294:
        /* <DEDUP_REMOVED lines=34> */
[----:B------:R-:W-:-:S03]  /*2020*/  LOP3.LUT P6, RZ, R15, 0xff, RZ, 0xc0, !PT ;  /* 0x000000ff0fff7812 */ /* 0x000fc600078cc0ff */
[----:B------:R-:W-:-:S04]  /*2030*/  FADD.FTZ R178, R194, -R179 ;  /* 0x800000b3c2b27221 */ /* 0x000fc80000010000 */
[----:B-----5:R-:W-:Y:S01]  /*2040*/  FMUL.FTZ R179, R17, R178 ;  /* 0x000000b211b37220 */ /* 0x020fe20000410000 */
[----:B------:R-:W-:-:S03]  /*2050*/  FFMA.FTZ R178, R182, R177, R176 ;  /* 0x000000b1b6b27223 */ /* 0x000fc600000100b0 */
[----:B------:R-:W-:Y:S01]  /*2060*/  FMUL.FTZ R179, R179, R18 ;  /* 0x00000012b3b37220 */ /* 0x000fe20000410000 */
[----:B------:R-:W-:-:S03]  /*2070*/  FADD.FTZ R178, R205, -R178 ;  /* 0x800000b2cdb27221 */ /* 0x000fc60000010000 */
[----:B------:R-:W-:-:S04]  /*2080*/  FMUL.FTZ R179, R179, UR13 ;  /* 0x0000000db3b37c20 */ /* 0x000fc80008410000 */
[-C--:B------:R-:W-:Y:S01]  /*2090*/  FMUL.FTZ R172, R172, R179.reuse ;  /* 0x000000b3acac7220 */ /* 0x080fe20000410000 */
[----:B------:R-:W-:-:S04]  /*20a0*/  FMUL.FTZ R179, R32, R179 ;  /* 0x000000b320b37220 */ /* 0x000fc80000410000 */
[----:B------:R-:W-:Y:S02]  /*20b0*/  FSEL R219, R172, RZ, P6 ;  /* 0x000000ffacdb7208 */ /* 0x000fe40003000000 */
[----:B------:R-:W-:Y:S01]  /*20c0*/  SEL R172, R179, RZ, P6 ;  /* 0x000000ffb3ac7207 */ /* 0x000fe20003000000 */
[----:B------:R-:W-:Y:S01]  /*20d0*/  FMUL.FTZ R179, R17, R178 ;  /* 0x000000b211b37220 */ /* 0x000fe20000410000 */
[----:B------:R-:W-:Y:S01]  /*20e0*/  LOP3.LUT P6, RZ, R15, 0xff00, RZ, 0xc0, !PT ;  /* 0x0000ff000fff7812 */ /* 0x000fe200078cc0ff */
[----:B------:R-:W-:Y:S02]  /*20f0*/  FADD.FTZ R219, R116, R219 ;  /* 0x000000db74db7221 */ /* 0x000fe40000010000 */
[----:B------:R-:W-:-:S04]  /*2100*/  FMUL.FTZ R179, R179, R18 ;  /* 0x00000012b3b37220 */ /* 0x000fc80000410000 */
[----:B------:R-:W-:-:S04]  /*2110*/  FMUL.FTZ R178, R179, UR13 ;  /* 0x0000000db3b27c20 */ /* 0x000fc80008410000 */
[-C--:B------:R-:W-:Y:S01]  /*2120*/  FMUL.FTZ R173, R173, R178.reuse ;  /* 0x000000b2adad7220 */ /* 0x080fe20000410000 */
[----:B------:R-:W-:-:S04]  /*2130*/  FMUL.FTZ R179, R33, R178 ;  /* 0x000000b221b37220 */ /* 0x000fc80000410000 */
[----:B------:R-:W-:Y:S02]  /*2140*/  FSEL R178, R173, RZ, P6 ;  /* 0x000000ffadb27208 */ /* 0x000fe40003000000 */
[----:B------:R-:W-:Y:S01]  /*2150*/  SEL R173, R179, RZ, P6 ;  /* 0x000000ffb3ad7207 */ /* 0x000fe20003000000 */
[----:B------:R-:W-:Y:S01]  /*2160*/  FFMA.FTZ R179, R203, R177, R176 ;  /* 0x000000b1cbb37223 */ /* 0x000fe200000100b0 */
[----:B------:R-:W-:-:S03]  /*2170*/  LOP3.LUT P6, RZ, R15, 0xff0000, RZ, 0xc0, !PT ;  /* 0x00ff00000fff7812 */ /* 0x000fc600078cc0ff */
[----:B------:R-:W-:-:S04]  /*2180*/  FADD.FTZ R222, R220, -R179 ;  /* 0x800000b3dcde7221 */ /* 0x000fc80000010000 */
[----:B------:R-:W-:Y:S01]  /*2190*/  FMUL.FTZ R179, R17, R222 ;  /* 0x000000de11b37220 */ /* 0x000fe20000410000 */
        /* <DEDUP_REMOVED lines=9> */
[----:B------:R-:W-:Y:S01]  /*2230*/  ISETP.GE.U32.AND P6, PT, R15, 0x1000000, PT ;  /* 0x010000000f00780c */ /* 0x000fe20003fc6070 */
[----:B------:R-:W-:Y:S02]  /*2240*/  FADD.FTZ R118, R118, R179 ;  /* 0x000000b376767221 */ /* 0x000fe40000010000 */
[----:B------:R-:W-:-:S04]  /*2250*/  FMUL.FTZ R221, R221, R18 ;  /* 0x00000012dddd7220 */ /* 0x000fc80000410000 */
[----:B------:R-:W-:-:S04]  /*2260*/  FMUL.FTZ R222, R221, UR13 ;  /* 0x0000000dddde7c20 */ /* 0x000fc80008410000 */
[-C--:B------:R-:W-:Y:S01]  /*2270*/  FMUL.FTZ R175, R175, R222.reuse ;  /* 0x000000deafaf7220 */ /* 0x080fe20000410000 */
[----:B------:R-:W-:-:S04]  /*2280*/  FMUL.FTZ R221, R35, R222 ;  /* 0x000000de23dd7220 */ /* 0x000fc80000410000 */
[----:B------:R-:W-:Y:S02]  /*2290*/  FSEL R222, R175, RZ, P6 ;  /* 0x000000ffafde7208 */ /* 0x000fe40003000000 */
[----:B------:R-:W-:Y:S01]  /*22a0*/  SEL R175, R221, RZ, P6 ;  /* 0x000000ffddaf7207 */ /* 0x000fe20003000000 */
[----:B------:R-:W-:Y:S02]  /*22b0*/  FADD.FTZ R221, R117, R178 ;  /* 0x000000b275dd7221 */ /* 0x000fe40000010000 */
[----:B------:R-:W-:Y:S01]  /*22c0*/  FADD.FTZ R119, R119, R222 ;  /* 0x000000de77777221 */ /* 0x000fe20000010000 */
[----:B------:R-:W-:Y:S06]  /*22d0*/  BRA `(.L_x_10301) ;  /* 0x0000000000b07947 */ /* 0x000fec0003800000 */
.L_x_10300:
[-CC-:B------:R-:W-:Y:S01]  /*22e0*/  FFMA.FTZ R153, R3, R177.reuse, R176.reuse ;  /* 0x000000b103997223 */ /* 0x180fe200000100b0 */
[-CC-:B------:R-:W-:Y:S01]  /*22f0*/  FFMA.FTZ R154, R182, R177.reuse, R176.reuse ;  /* 0x000000b1b69a7223 */ /* 0x180fe200000100b0 */
[----:B------:R-:W-:Y:S01]  /*2300*/  LOP3.LUT P6, RZ, R15, 0xff, RZ, 0xc0, !PT ;  /* 0x000000ff0fff7812 */ /* 0x000fe200078cc0ff */
[-C--:B------:R-:W-:Y:S01]  /*2310*/  FFMA.FTZ R155, R203, R177.reuse, R176 ;  /* 0x000000b1cb9b7223 */ /* 0x080fe200000100b0 */
[----:B------:R-:W-:Y:S01]  /*2320*/  FADD.FTZ R152, R194, -R153 ;  /* 0x80000099c2987221 */ /* 0x000fe20000010000 */
[----:B------:R-:W-:Y:S01]  /*2330*/  FADD.FTZ R154, R205, -R154 ;  /* 0x8000009acd9a7221 */ /* 0x000fe20000010000 */
[----:B------:R-:W-:Y:S02]  /*2340*/  FFMA.FTZ R222, R218, R177, R176 ;  /* 0x000000b1dade7223 */ /* 0x000fe400000100b0 */
[----:B-----5:R-:W-:Y:S02]  /*2350*/  FMUL.FTZ R152, R17, R152 ;  /* 0x0000009811987220 */ /* 0x020fe40000410000 */
[----:B------:R-:W-:-:S02]  /*2360*/  FADD.FTZ R222, R215, -R222 ;  /* 0x800000ded7de7221 */ /* 0x000fc40000010000 */
[----:B------:R-:W-:-:S04]  /*2370*/  FMUL.FTZ R153, R152, R18 ;  /* 0x0000001298997220 */ /* 0x000fc80000410000 */
        /* <DEDUP_REMOVED lines=14> */
[----:B------:R-:W-:Y:S01]  /*2460*/  FADD.FTZ R154, R220, -R155 ;  /* 0x8000009bdc9a7221 */ /* 0x000fe20000010000 */
[----:B------:R-:W-:-:S03]  /*2470*/  LOP3.LUT P6, RZ, R15, 0xff0000, RZ, 0xc0, !PT ;  /* 0x00ff00000fff7812 */ /* 0x000fc600078cc0ff */
[----:B------:R-:W-:-:S04]  /*2480*/  FMUL.FTZ R154, R17, R154 ;  /* 0x0000009a119a7220 */ /* 0x000fc80000410000 */
[----:B------:R-:W-:-:S04]  /*2490*/  FMUL.FTZ R155, R154, R18 ;  /* 0x000000129a9b7220 */ /* 0x000fc80000410000 */
        /* <DEDUP_REMOVED lines=15> */
[----:B------:R-:W-:-:S07]  /*2590*/  FADD.FTZ R119, R119, R222 ;  /* 0x000000de77777221 */ /* 0x000fce0000010000 */
.L_x_10301:
        /* <DEDUP_REMOVED lines=9> */
.L_x_10299:
[----:B------:R-:W-:Y:S05]  /*2630*/  BSYNC.RECONVERGENT B1 ;  /* 0x0000000000017941 */ /* 0x000fea0003800200 */
.L_x_10298:
        /* <DEDUP_REMOVED lines=33> */
[----:B------:R-:W-:Y:S01]  /*2850*/  LOP3.LUT P6, RZ, R14, 0xff0000, RZ, 0xc0, !PT ;  /* 0x00ff00000eff7812 */ /* 0x000fe200078cc0ff */
[----:B------:R-:W-:Y:S02]  /*2860*/  FADD.FTZ R121, R121, R178 ;  /* 0x000000b279797221 */ /* 0x000fe40000010000 */
        /* <DEDUP_REMOVED lines=15> */
[----:B------:R-:W-:-:S03]  /*2960*/  SEL R175, R221, RZ, P6 ;  /* 0x000000ffddaf7207 */ /* 0x000fc60003000000 */
[----:B------:R-:W-:Y:S01]  /*2970*/  FADD.FTZ R123, R123, R222 ;  /* 0x000000de7b7b7221 */ /* 0x000fe20000010000 */
[----:B------:R-:W-:Y:S06]  /*2980*/  BRA `(.L_x_10305) ;  /* 0x0000000000b07947 */ /* 0x000fec0003800000 */
.L_x_10304:
[----:B------:R-:W-:Y:S01]  /*2990*/  FFMA.FTZ R179, R181, R177, R176 ;  /* 0x000000b1b5b37223 */ /* 0x000fe200000100b0 */
[----:B------:R-:W-:-:S03]  /*29a0*/  LOP3.LUT P6, RZ, R14, 0xff, RZ, 0xc0, !PT ;  /* 0x000000ff0eff7812 */ /* 0x000fc600078cc0ff */
[----:B------:R-:W-:-:S04]  /*29b0*/  FADD.FTZ R178, R192, -R179 ;  /* 0x800000b3c0b27221 */ /* 0x000fc80000010000 */
[----:B-----5:R-:W-:-:S04]  /*29c0*/  FMUL.FTZ R179, R17, R178 ;  /* 0x000000b211b37220 */ /* 0x020fc80000410000 */
[----:B------:R-:W-:-:S04]  /*29d0*/  FMUL.FTZ R179, R179, R18 ;  /* 0x00000012b3b37220 */ /* 0x000fc80000410000 */
[----:B------:R-:W-:-:S04]  /*29e0*/  FMUL.FTZ R179, R179, UR13 ;  /* 0x0000000db3b37c20 */ /* 0x000fc80008410000 */
[-C--:B------:R-:W-:Y:S01]  /*29f0*/  FMUL.FTZ R172, R172, R179.reuse ;  /* 0x000000b3acac7220 */ /* 0x080fe20000410000 */
[----:B------:R-:W-:-:S04]  /*2a00*/  FMUL.FTZ R178, R40, R179 ;  /* 0x000000b328b27220 */ /* 0x000fc80000410000 */
[----:B------:R-:W-:Y:S02]  /*2a10*/  FSEL R179, R172, RZ, P6 ;  /* 0x000000ffacb37208 */ /* 0x000fe40003000000 */
[----:B------:R-:W-:Y:S01]  /*2a20*/  SEL R172, R178, RZ, P6 ;  /* 0x000000ffb2ac7207 */ /* 0x000fe20003000000 */
[----:B------:R-:W-:Y:S01]  /*2a30*/  FFMA.FTZ R178, R180, R177, R176 ;  /* 0x000000b1b4b27223 */ /* 0x000fe200000100b0 */
[----:B------:R-:W-:Y:S01]  /*2a40*/  LOP3.LUT P6, RZ, R14, 0xff00, RZ, 0xc0, !PT ;  /* 0x0000ff000eff7812 */ /* 0x000fe200078cc0ff */
[----:B------:R-:W-:Y:S02]  /*2a50*/  FADD.FTZ R120, R120, R179 ;  /* 0x000000b378787221 */ /* 0x000fe40000010000 */
[----:B------:R-:W-:-:S04]  /*2a60*/  FADD.FTZ R178, R201, -R178 ;  /* 0x800000b2c9b27221 */ /* 0x000fc80000010000 */
[----:B------:R-:W-:-:S04]  /*2a70*/  FMUL.FTZ R219, R17, R178 ;  /* 0x000000b211db7220 */ /* 0x000fc80000410000 */
        /* <DEDUP_REMOVED lines=28> */
[----:B------:R-:W-:-:S07]  /*2c40*/  FADD.FTZ R123, R123, R222 ;  /* 0x000000de7b7b7221 */ /* 0x000fce0000010000 */
.L_x_10305:
[----:B------:R-:W0:Y:S08]  /*2c50*/  @P5 LDC.64 R222, c[0x0][0x478] ;  /* 0x00011e00ffde5b82 */ /* 0x000e300000000a00 */
[----:B------:R-:W1:Y:S01]  /*2c60*/  LDC.64 R178, c[0x0][0x468] ;  /* 0x00011a00ffb27b82 */ /* 0x000e620000000a00 */
[----:B0-----:R-:W-:-:S05]  /*2c70*/  @P5 IMAD.WIDE.U32 R222, R16, 0x10, R222 ;  /* 0x0000001010de5825 */ /* 0x001fca00078e00de */
[----:B------:R0:W-:Y:S01]  /*2c80*/  @P5 STG.E.128 desc[UR8][R222.64], R152 ;  /* 0x00000098de005986 */ /* 0x0001e2000c101d08 */
[C---:B-1----:R-:W-:Y:S01]  /*2c90*/  IMAD.WIDE.U32 R178, R16.reuse, 0x10, R178 ;  /* 0x0000001010b27825 */ /* 0x042fe200078e00b2 */
[----:B------:R-:W-:-:S04]  /*2ca0*/  IADD3 R16, PT, PT, R16, 0x80, RZ ;  /* 0x0000008010107810 */ /* 0x000fc80007ffe0ff */
[----:B------:R0:W-:Y:S03]  /*2cb0*/  STG.E.128 desc[UR8][R178.64], R172 ;  /* 0x000000acb2007986 */ /* 0x0001e6000c101d08 */
.L_x_10303:
[----:B------:R-:W-:Y:S05]  /*2cc0*/  BSYNC.RECONVERGENT B1 ;  /* 0x0000000000017941 */ /* 0x000fea0003800200 */
.L_x_10302:
        /* <DEDUP_REMOVED lines=53> */
.L_x_10308:
        /* <DEDUP_REMOVED lines=44> */
.L_x_10309:
[----:B------:R-:W0:Y:S08]  /*32e0*/  @P5 LDC.64 R222, c[0x0][0x478] ;  /* 0x00011e00ffde5b82 */ /* 0x000e300000000a00 */
[----:B------:R-:W1:Y:S01]  /*32f0*/  LDC.64 R178, c[0x0][0x468] ;  /* 0x00011a00ffb27b82 */ /* 0x000e620000000a00 */
[----:B0-----:R-:W-:-:S05]  /*3300*/  @P5 IMAD.WIDE.U32 R222, R16, 0x10, R222 ;  /* 0x0000001010de5825 */ /* 0x001fca00078e00de */
[----:B------:R2:W-:Y:S01]  /*3310*/  @P5 STG.E.128 desc[UR8][R222.64], R152 ;  /* 0x00000098de005986 */ /* 0x0005e2000c101d08 */
[C---:B-1----:R-:W-:Y:S01]  /*3320*/  IMAD.WIDE.U32 R178, R16.reuse, 0x10, R178 ;  /* 0x0000001010b27825 */ /* 0x042fe200078e00b2 */
[----:B------:R-:W-:-:S04]  /*3330*/  IADD3 R16, PT, PT, R16, 0x80, RZ ;  /* 0x0000008010107810 */ /* 0x000fc80007ffe0ff */
[----:B------:R2:W-:Y:S03]  /*3340*/  STG.E.128 desc[UR8][R178.64], R172 ;  /* 0x000000acb2007986 */ /* 0x0005e6000c101d08 */
.L_x_10307:
[----:B------:R-:W-:Y:S05]  /*3350*/  BSYNC.RECONVERGENT B1 ;  /* 0x0000000000017941 */ /* 0x000fea0003800200 */
.L_x_10306:
        /* <DEDUP_REMOVED lines=53> */
.L_x_10312:
        /* <DEDUP_REMOVED lines=44> */
.L_x_10313:
[----:B------:R-:W0:Y:S08]  /*3970*/  @P5 LDC.64 R222, c[0x0][0x478] ;  /* 0x00011e00ffde5b82 */ /* 0x000e300000000a00 */
[----:B------:R-:W1:Y:S01]  /*3980*/  LDC.64 R178, c[0x0][0x468] ;  /* 0x00011a00ffb27b82 */ /* 0x000e620000000a00 */
[----:B0-----:R-:W-:-:S05]  /*3990*/  @P5 IMAD.WIDE.U32 R222, R16, 0x10, R222 ;  /* 0x0000001010de5825 */ /* 0x001fca00078e00de */
[----:B------:R3:W-:Y:S01]  /*39a0*/  @P5 STG.E.128 desc[UR8][R222.64], R152 ;  /* 0x00000098de005986 */ /* 0x0007e2000c101d08 */
[C---:B-1----:R-:W-:Y:S01]  /*39b0*/  IMAD.WIDE.U32 R178, R16.reuse, 0x10, R178 ;  /* 0x0000001010b27825 */ /* 0x042fe200078e00b2 */
[----:B------:R-:W-:-:S04]  /*39c0*/  IADD3 R16, PT, PT, R16, 0x80, RZ ;  /* 0x0000008010107810 */ /* 0x000fc80007ffe0ff */
[----:B------:R3:W-:Y:S03]  /*39d0*/  STG.E.128 desc[UR8][R178.64], R172 ;  /* 0x000000acb2007986 */ /* 0x0007e6000c101d08 */
.L_x_10311:
[----:B------:R-:W-:Y:S05]  /*39e0*/  BSYNC.RECONVERGENT B1 ;  /* 0x0000000000017941 */ /* 0x000fea0003800200 */
.L_x_10310:
        /* <DEDUP_REMOVED lines=53> */
.L_x_10316:
        /* <DEDUP_REMOVED lines=44> */
.L_x_10317:
[----:B------:R-:W0:Y:S08]  /*4000*/  @P5 LDC.64 R222, c[0x0][0x478] ;  /* 0x00011e00ffde5b82 */ /* 0x000e300000000a00 */
[----:B------:R-:W1:Y:S01]  /*4010*/  LDC.64 R178, c[0x0][0x468] ;  /* 0x00011a00ffb27b82 */ /* 0x000e620000000a00 */
[----:B0-----:R-:W-:-:S05]  /*4020*/  @P5 IMAD.WIDE.U32 R222, R16, 0x10, R222 ;  /* 0x0000001010de5825 */ /* 0x001fca00078e00de */
[----:B------:R4:W-:Y:S01]  /*4030*/  @P5 STG.E.128 desc[UR8][R222.64], R152 ;  /* 0x00000098de005986 */ /* 0x0009e2000c101d08 */
[C---:B-1----:R-:W-:Y:S01]  /*4040*/  IMAD.WIDE.U32 R178, R16.reuse, 0x10, R178 ;  /* 0x0000001010b27825 */ /* 0x042fe200078e00b2 */
[----:B------:R-:W-:-:S04]  /*4050*/  IADD3 R16, PT, PT, R16, 0x80, RZ ;  /* 0x0000008010107810 */ /* 0x000fc80007ffe0ff */
[----:B------:R4:W-:Y:S03]  /*4060*/  STG.E.128 desc[UR8][R178.64], R172 ;  /* 0x000000acb2007986 */ /* 0x0009e6000c101d08 */
.L_x_10315:
[----:B------:R-:W-:Y:S05]  /*4070*/  BSYNC.RECONVERGENT B1 ;  /* 0x0000000000017941 */ /* 0x000fea0003800200 */
.L_x_10314:
        /* <DEDUP_REMOVED lines=9> */
[----:B------:R-:W-:Y:S01]  /*4110*/  ISETP.GE.U32.AND P6, PT, R2, 0x1000000, PT ;  /* 0x010000000200780c */ /* 0x000fe20003fc6070 */
[-CC-:B------:R-:W-:Y:S02]  /*4120*/  FFMA.FTZ R154, R0, R177.reuse, R176.reuse ;  /* 0x000000b1009a7223 */ /* 0x180fe400000100b0 */
[----:B------:R-:W-:Y:S01]  /*4130*/  FADD.FTZ R152, R202, -R153 ;  /* 0x80000099ca987221 */ /* 0x000fe20000010000 */
[-C--:B------:R-:W-:Y:S01]  /*4140*/  FFMA.FTZ R153, R5, R177.reuse, R176 ;  /* 0x000000b105997223 */ /* 0x080fe200000100b0 */
[----:B------:R-:W-:Y:S01]  /*4150*/  FADD.FTZ R154, R191, -R154 ;  /* 0x8000009abf9a7221 */ /* 0x000fe20000010000 */
[----:B------:R-:W-:Y:S01]  /*4160*/  FFMA.FTZ R177, R189, R177, R176 ;  /* 0x000000b1bdb17223 */ /* 0x000fe200000100b0 */
[----:B-----5:R-:W-:-:S04]  /*4170*/  FMUL.FTZ R155, R17, R152 ;  /* 0x00000098119b7220 */ /* 0x020fc80000410000 */
        /* <DEDUP_REMOVED lines=37> */
.L_x_10319:
[----:B------:R-:W-:Y:S01]  /*43d0*/  FFMA.FTZ R179, R204, R177, R176 ;  /* 0x000000b1ccb37223 */ /* 0x000fe200000100b0 */
[----:B------:R-:W-:-:S03]  /*43e0*/  ISETP.GE.U32.AND P6, PT, R2, 0x1000000, PT ;  /* 0x010000000200780c */ /* 0x000fc60003fc6070 */
[----:B------:R-:W-:-:S04]  /*43f0*/  FADD.FTZ R178, R202, -R179 ;  /* 0x800000b3cab27221 */ /* 0x000fc80000010000 */
[----:B-----5:R-:W-:-:S04]  /*4400*/  FMUL.FTZ R179, R17, R178 ;  /* 0x000000b211b37220 */ /* 0x020fc80000410000 */
[----:B------:R-:W-:-:S04]  /*4410*/  FMUL.FTZ R179, R179, R18 ;  /* 0x00000012b3b37220 */ /* 0x000fc80000410000 */
[----:B------:R-:W-:Y:S01]  /*4420*/  FMUL.FTZ R178, R179, UR13 ;  /* 0x0000000db3b27c20 */ /* 0x000fe20008410000 */
[----:B------:R-:W-:-:S03]  /*4430*/  FFMA.FTZ R179, R5, R177, R176 ;  /* 0x000000b105b37223 */ /* 0x000fc600000100b0 */
        /* <DEDUP_REMOVED lines=14> */
[-CC-:B------:R-:W-:Y:S01]  /*4520*/  FFMA.FTZ R178, R0, R177.reuse, R176.reuse ;  /* 0x000000b100b27223 */ /* 0x180fe200000100b0 */
[----:B------:R-:W-:Y:S01]  /*4530*/  FFMA.FTZ R177, R189, R177, R176 ;  /* 0x000000b1bdb17223 */ /* 0x000fe200000100b0 */
[----:B------:R-:W-:Y:S01]  /*4540*/  LOP3.LUT P6, RZ, R2, 0xff00, RZ, 0xc0, !PT ;  /* 0x0000ff0002ff7812 */ /* 0x000fe200078cc0ff */
[----:B------:R-:W-:Y:S01]  /*4550*/  FADD.FTZ R179, R136, R179 ;  /* 0x000000b388b37221 */ /* 0x000fe20000010000 */
[----:B------:R-:W-:Y:S01]  /*4560*/  FADD.FTZ R178, R191, -R178 ;  /* 0x800000b2bfb27221 */ /* 0x000fe20000010000 */
[----:B------:R-:W-:-:S03]  /*4570*/  FADD.FTZ R176, R206, -R177 ;  /* 0x800000b1ceb07221 */ /* 0x000fc60000010000 */
[C---:B------:R-:W-:Y:S01]  /*4580*/  FMUL.FTZ R219, R17.reuse, R178 ;  /* 0x000000b211db7220 */ /* 0x040fe20000410000 */
[----:B------:R-:W-:-:S03]  /*4590*/  FMUL.FTZ R17, R17, R176 ;  /* 0x000000b011117220 */ /* 0x000fc60000410000 */
[-C--:B------:R-:W-:Y:S01]  /*45a0*/  FMUL.FTZ R219, R219, R18.reuse ;  /* 0x00000012dbdb7220 */ /* 0x080fe20000410000 */
[----:B------:R-:W-:-:S03]  /*45b0*/  FMUL.FTZ R17, R17, R18 ;  /* 0x0000001211117220 */ /* 0x000fc60000410000 */
[----:B------:R-:W-:Y:S01]  /*45c0*/  FMUL.FTZ R178, R219, UR13 ;  /* 0x0000000ddbb27c20 */ /* 0x000fe20008410000 */
[----:B------:R-:W-:-:S03]  /*45d0*/  FMUL.FTZ R17, R17, UR13 ;  /* 0x0000000d11117c20 */ /* 0x000fc60008410000 */
[-C--:B------:R-:W-:Y:S01]  /*45e0*/  FMUL.FTZ R173, R173, R178.reuse ;  /* 0x000000b2adad7220 */ /* 0x080fe20000410000 */
[----:B------:R-:W-:Y:S01]  /*45f0*/  FMUL.FTZ R219, R73, R178 ;  /* 0x000000b249db7220 */ /* 0x000fe20000410000 */
[-C--:B------:R-:W-:Y:S01]  /*4600*/  FMUL.FTZ R174, R174, R17.reuse ;  /* 0x00000011aeae7220 */ /* 0x080fe20000410000 */
[----:B------:R-:W-:Y:S02]  /*4610*/  FMUL.FTZ R18, R74, R17 ;  /* 0x000000114a127220 */ /* 0x000fe40000410000 */
[----:B------:R-:W-:Y:S02]  /*4620*/  FSEL R178, R173, RZ, P6 ;  /* 0x000000ffadb27208 */ /* 0x000fe40003000000 */
[----:B------:R-:W-:Y:S02]  /*4630*/  SEL R173, R219, RZ, P6 ;  /* 0x000000ffdbad7207 */ /* 0x000fe40003000000 */
[----:B------:R-:W-:Y:S01]  /*4640*/  LOP3.LUT P6, RZ, R2, 0xff0000, RZ, 0xc0, !PT ;  /* 0x00ff000002ff7812 */ /* 0x000fe200078cc0ff */
[----:B------:R-:W-:-:S03]  /*4650*/  FADD.FTZ R178, R137, R178 ;  /* 0x000000b289b27221 */ /* 0x000fc60000010000 */
[----:B------:R-:W-:Y:S02]  /*4660*/  FSEL R17, R174, RZ, P6 ;  /* 0x000000ffae117208 */ /* 0x000fe40003000000 */
[----:B------:R-:W-:-:S03]  /*4670*/  SEL R174, R18, RZ, P6 ;  /* 0x000000ff12ae7207 */ /* 0x000fc60003000000 */
[----:B------:R-:W-:-:S07]  /*4680*/  FADD.FTZ R138, R138, R17 ;  /* 0x000000118a8a7221 */ /* 0x000fce0000010000 */
.L_x_10320:
        /* <DEDUP_REMOVED lines=9> */
.L_x_10297:
        /* <DEDUP_REMOVED lines=9> */
[----:B------:R-:W-:Y:S01]  /*47b0*/  LOP3.LUT P5, RZ, R15, 0xff, RZ, 0xc0, !PT ;  /* 0x000000ff0fff7812 */ /* 0x000fe200078ac0ff */
[----:B------:R-:W-:Y:S02]  /*47c0*/  FFMA.FTZ R222, R218, R177, R176 ;  /* 0x000000b1dade7223 */ /* 0x000fe400000100b0 */
[----:B------:R-:W-:Y:S02]  /*47d0*/  FADD.FTZ R179, R194, -R179 ;  /* 0x800000b3c2b37221 */ /* 0x000fe40000010000 */
[----:B------:R-:W-:Y:S02]  /*47e0*/  FADD.FTZ R222, R215, -R222 ;  /* 0x800000ded7de7221 */ /* 0x000fe40000010000 */
[----:B-----5:R-:W-:-:S04]  /*47f0*/  FFMA.FTZ R179, R17, R179, R144 ;  /* 0x000000b311b37223 */ /* 0x020fc80000010090 */
        /* <DEDUP_REMOVED lines=10> */
[----:B------:R-:W-:-:S04]  /*48a0*/  FFMA.FTZ R219, R17, R178, R145 ;  /* 0x000000b211db7223 */ /* 0x000fc80000010091 */
        /* <DEDUP_REMOVED lines=28> */
.L_x_10323:
[-CC-:B------:R-:W-:Y:S01]  /*4a70*/  FFMA.FTZ R153, R3, R177.reuse, R176.reuse ;  /* 0x000000b103997223 */ /* 0x180fe200000100b0 */
[-CC-:B------:R-:W-:Y:S01]  /*4a80*/  FFMA.FTZ R154, R182, R177.reuse, R176.reuse ;  /* 0x000000b1b69a7223 */ /* 0x180fe200000100b0 */
[----:B------:R-:W-:Y:S01]  /*4a90*/  LOP3.LUT P5, RZ, R15, 0xff, RZ, 0xc0, !PT ;  /* 0x000000ff0fff7812 */ /* 0x000fe200078ac0ff */
[-C--:B------:R-:W-:Y:S01]  /*4aa0*/  FFMA.FTZ R155, R203, R177.reuse, R176 ;  /* 0x000000b1cb9b7223 */ /* 0x080fe200000100b0 */
[----:B------:R-:W-:Y:S01]  /*4ab0*/  FADD.FTZ R153, R194, -R153 ;  /* 0x80000099c2997221 */ /* 0x000fe20000010000 */
[----:B------:R-:W-:Y:S01]  /*4ac0*/  FADD.FTZ R154, R205, -R154 ;  /* 0x8000009acd9a7221 */ /* 0x000fe20000010000 */
[----:B------:R-:W-:Y:S01]  /*4ad0*/  FFMA.FTZ R222, R218, R177, R176 ;  /* 0x000000b1dade7223 */ /* 0x000fe200000100b0 */
[----:B------:R-:W-:Y:S01]  /*4ae0*/  FADD.FTZ R155, R220, -R155 ;  /* 0x8000009bdc9b7221 */ /* 0x000fe20000010000 */
[----:B-----5:R-:W-:Y:S02]  /*4af0*/  FFMA.FTZ R152, R17, R153, R144 ;  /* 0x0000009911987223 */ /* 0x020fe40000010090 */
[----:B------:R-:W-:-:S02]  /*4b00*/  FADD.FTZ R222, R215, -R222 ;  /* 0x800000ded7de7221 */ /* 0x000fc40000010000 */
        /* <DEDUP_REMOVED lines=34> */
.L_x_10324:
        /* <DEDUP_REMOVED lines=9> */
.L_x_10322:
[----:B------:R-:W-:Y:S05]  /*4dc0*/  BSYNC.RECONVERGENT B1 ;  /* 0x0000000000017941 */ /* 0x000fea0003800200 */
.L_x_10321:
        /* <DEDUP_REMOVED lines=53> */
.L_x_10327:
        /* <DEDUP_REMOVED lines=44> */
.L_x_10328:
[----:B------:R-:W0:Y:S08]  /*53e0*/  @P5 LDC.64 R222, c[0x0][0x478] ;  /* 0x00011e00ffde5b82 */ /* 0x000e300000000a00 */
[----:B------:R-:W1:Y:S01]  /*53f0*/  LDC.64 R178, c[0x0][0x468] ;  /* 0x00011a00ffb27b82 */ /* 0x000e620000000a00 */
[----:B0-----:R-:W-:-:S05]  /*5400*/  @P5 IMAD.WIDE.U32 R222, R16, 0x10, R222 ;  /* 0x0000001010de5825 */ /* 0x001fca00078e00de */
[----:B------:R2:W-:Y:S01]  /*5410*/  @P5 STG.E.128 desc[UR8][R222.64], R152 ;  /* 0x00000098de005986 */ /* 0x0005e2000c101d08 */
[C---:B-1----:R-:W-:Y:S01]  /*5420*/  IMAD.WIDE.U32 R178, R16.reuse, 0x10, R178 ;  /* 0x0000001010b27825 */ /* 0x042fe200078e00b2 */
[----:B------:R-:W-:-:S04]  /*5430*/  IADD3 R16, PT, PT, R16, 0x80, RZ ;  /* 0x0000008010107810 */ /* 0x000fc80007ffe0ff */
[----:B------:R2:W-:Y:S03]  /*5440*/  STG.E.128 desc[UR8][R178.64], R172 ;  /* 0x000000acb2007986 */ /* 0x0005e6000c101d08 */
.L_x_10326:
[----:B------:R-:W-:Y:S05]  /*5450*/  BSYNC.RECONVERGENT B1 ;  /* 0x0000000000017941 */ /* 0x000fea0003800200 */
.L_x_10325:
        /* <DEDUP_REMOVED lines=53> */
.L_x_10331:
        /* <DEDUP_REMOVED lines=44> */
.L_x_10332:
[----:B------:R-:W0:Y:S08]  /*5a70*/  @P5 LDC.64 R222, c[0x0][0x478] ;  /* 0x00011e00ffde5b82 */ /* 0x000e300000000a00 */
[----:B------:R-:W1:Y:S01]  /*5a80*/  LDC.64 R178, c[0x0][0x468] ;  /* 0x00011a00ffb27b82 */ /* 0x000e620000000a00 */
[----:B0-----:R-:W-:-:S05]  /*5a90*/  @P5 IMAD.WIDE.U32 R222, R16, 0x10, R222 ;  /* 0x0000001010de5825 */ /* 0x001fca00078e00de */
[----:B------:R3:W-:Y:S01]  /*5aa0*/  @P5 STG.E.128 desc[UR8][R222.64], R152 ;  /* 0x00000098de005986 */ /* 0x0007e2000c101d08 */
[C---:B-1----:R-:W-:Y:S01]  /*5ab0*/  IMAD.WIDE.U32 R178, R16.reuse, 0x10, R178 ;  /* 0x0000001010b27825 */ /* 0x042fe200078e00b2 */
[----:B------:R-:W-:-:S04]  /*5ac0*/  IADD3 R16, PT, PT, R16, 0x80, RZ ;  /* 0x0000008010107810 */ /* 0x000fc80007ffe0ff */
[----:B------:R3:W-:Y:S03]  /*5ad0*/  STG.E.128 desc[UR8][R178.64], R172 ;  /* 0x000000acb2007986 */ /* 0x0007e6000c101d08 */
.L_x_10330:
[----:B------:R-:W-:Y:S05]  /*5ae0*/  BSYNC.RECONVERGENT B1 ;  /* 0x0000000000017941 */ /* 0x000fea0003800200 */
.L_x_10329:
        /* <DEDUP_REMOVED lines=53> */
.L_x_10335:
        /* <DEDUP_REMOVED lines=44> */
.L_x_10336:
[----:B------:R-:W0:Y:S08]  /*6100*/  @P5 LDC.64 R222, c[0x0][0x478] ;  /* 0x00011e00ffde5b82 */ /* 0x000e300000000a00 */
[----:B------:R-:W1:Y:S01]  /*6110*/  LDC.64 R178, c[0x0][0x468] ;  /* 0x00011a00ffb27b82 */ /* 0x000e620000000a00 */
[----:B0-----:R-:W-:-:S05]  /*6120*/  @P5 IMAD.WIDE.U32 R222, R16, 0x10, R222 ;  /* 0x0000001010de5825 */ /* 0x001fca00078e00de */
[----:B------:R4:W-:Y:S01]  /*6130*/  @P5 STG.E.128 desc[UR8][R222.64], R152 ;  /* 0x00000098de005986 */ /* 0x0009e2000c101d08 */
[C---:B-1----:R-:W-:Y:S01]  /*6140*/  IMAD.WIDE.U32 R178, R16.reuse, 0x10, R178 ;  /* 0x0000001010b27825 */ /* 0x042fe200078e00b2 */
[----:B------:R-:W-:-:S04]  /*6150*/  IADD3 R16, PT, PT, R16, 0x80, RZ ;  /* 0x0000008010107810 */ /* 0x000fc80007ffe0ff */
[----:B------:R4:W-:Y:S03]  /*6160*/  STG.E.128 desc[UR8][R178.64], R172 ;  /* 0x000000acb2007986 */ /* 0x0009e6000c101d08 */
.L_x_10334:
[----:B------:R-:W-:Y:S05]  /*6170*/  BSYNC.RECONVERGENT B1 ;  /* 0x0000000000017941 */ /* 0x000fea0003800200 */
.L_x_10333:
        /* <DEDUP_REMOVED lines=53> */
.L_x_10339:
        /* <DEDUP_REMOVED lines=44> */
.L_x_10340:
[----:B------:R-:W0:Y:S08]  /*6790*/  @P5 LDC.64 R222, c[0x0][0x478] ;  /* 0x00011e00ffde5b82 */ /* 0x000e300000000a00 */
[----:B------:R-:W1:Y:S01]  /*67a0*/  LDC.64 R178, c[0x0][0x468] ;  /* 0x00011a00ffb27b82 */ /* 0x000e620000000a00 */
[----:B0-----:R-:W-:-:S05]  /*67b0*/  @P5 IMAD.WIDE.U32 R222, R16, 0x10, R222 ;  /* 0x0000001010de5825 */ /* 0x001fca00078e00de */
[----:B------:R0:W-:Y:S01]  /*67c0*/  @P5 STG.E.128 desc[UR8][R222.64], R152 ;  /* 0x00000098de005986 */ /* 0x0001e2000c101d08 */
[C---:B-1----:R-:W-:Y:S01]  /*67d0*/  IMAD.WIDE.U32 R178, R16.reuse, 0x10, R178 ;  /* 0x0000001010b27825 */ /* 0x042fe200078e00b2 */
[----:B------:R-:W-:-:S04]  /*67e0*/  IADD3 R16, PT, PT, R16, 0x80, RZ ;  /* 0x0000008010107810 */ /* 0x000fc80007ffe0ff */
[----:B------:R0:W-:Y:S03]  /*67f0*/  STG.E.128 desc[UR8][R178.64], R172 ;  /* 0x000000acb2007986 */ /* 0x0001e6000c101d08 */
.L_x_10338:
[----:B------:R-:W-:Y:S05]  /*6800*/  BSYNC.RECONVERGENT B1 ;  /* 0x0000000000017941 */ /* 0x000fea0003800200 */
.L_x_10337:
        /* <DEDUP_REMOVED lines=15> */
[----:B-----5:R-:W-:Y:S01]  /*6900*/  FFMA.FTZ R155, R17, R152, R171 ;  /* 0x00000098119b7223 */ /* 0x020fe200000100ab */
[----:B------:R-:W-:Y:S02]  /*6910*/  FADD.FTZ R153, R184, -R153 ;  /* 0x80000099b8997221 */ /* 0x000fe40000010000 */
[----:B------:R-:W-:Y:S01]  /*6920*/  FADD.FTZ R177, R206, -R177 ;  /* 0x800000b1ceb17221 */ /* 0x000fe20000010000 */
        /* <DEDUP_REMOVED lines=35> */
.L_x_10341:
[----:B------:R-:W-:Y:S01]  /*6b60*/  FFMA.FTZ R179, R204, R177, R176 ;  /* 0x000000b1ccb37223 */ /* 0x000fe200000100b0 */
[----:B------:R-:W-:-:S03]  /*6b70*/  ISETP.GE.U32.AND P6, PT, R2, 0x1000000, PT ;  /* 0x010000000200780c */ /* 0x000fc60003fc6070 */
[----:B------:R-:W-:-:S04]  /*6b80*/  FADD.FTZ R178, R202, -R179 ;  /* 0x800000b3cab27221 */ /* 0x000fc80000010000 */
[----:B-----5:R-:W-:-:S04]  /*6b90*/  FFMA.FTZ R179, R17, R178, R171 ;  /* 0x000000b211b37223 */ /* 0x020fc800000100ab */
[----:B------:R-:W-:-:S04]  /*6ba0*/  FMUL.FTZ R179, R179, R18 ;  /* 0x00000012b3b37220 */ /* 0x000fc80000410000 */
[----:B------:R-:W-:Y:S01]  /*6bb0*/  FMUL.FTZ R178, R179, UR13 ;  /* 0x0000000db3b27c20 */ /* 0x000fe20008410000 */
[----:B------:R-:W-:-:S03]  /*6bc0*/  FFMA.FTZ R179, R5, R177, R176 ;  /* 0x000000b105b37223 */ /* 0x000fc600000100b0 */
[-C--:B------:R-:W-:Y:S01]  /*6bd0*/  FMUL.FTZ R175, R175, R178.reuse ;  /* 0x000000b2afaf7220 */ /* 0x080fe20000410000 */
[----:B------:R-:W-:Y:S01]  /*6be0*/  FADD.FTZ R179, R184, -R179 ;  /* 0x800000b3b8b37221 */ /* 0x000fe20000010000 */
[----:B------:R-:W-:-:S03]  /*6bf0*/  FMUL.FTZ R178, R75, R178 ;  /* 0x000000b24bb27220 */ /* 0x000fc60000410000 */
[----:B------:R-:W-:Y:S01]  /*6c00*/  FFMA.FTZ R179, R17, R179, R168 ;  /* 0x000000b311b37223 */ /* 0x000fe200000100a8 */
[----:B------:R-:W-:Y:S02]  /*6c10*/  FSEL R222, R175, RZ, P6 ;  /* 0x000000ffafde7208 */ /* 0x000fe40003000000 */
[----:B------:R-:W-:Y:S01]  /*6c20*/  SEL R175, R178, RZ, P6 ;  /* 0x000000ffb2af7207 */ /* 0x000fe20003000000 */
[----:B------:R-:W-:Y:S01]  /*6c30*/  FMUL.FTZ R179, R179, R18 ;  /* 0x00000012b3b37220 */ /* 0x000fe20000410000 */
[----:B------:R-:W-:Y:S01]  /*6c40*/  LOP3.LUT P6, RZ, R2, 0xff, RZ, 0xc0, !PT ;  /* 0x000000ff02ff7812 */ /* 0x000fe200078cc0ff */
[----:B------:R-:W-:Y:S02]  /*6c50*/  FADD.FTZ R139, R139, R222 ;  /* 0x000000de8b8b7221 */ /* 0x000fe40000010000 */
        /* <DEDUP_REMOVED lines=11> */
[C---:B------:R-:W-:Y:S01]  /*6d10*/  FFMA.FTZ R219, R17.reuse, R178, R169 ;  /* 0x000000b211db7223 */ /* 0x040fe200000100a9 */
[----:B------:R-:W-:-:S03]  /*6d20*/  FFMA.FTZ R177, R17, R177, R170 ;  /* 0x000000b111b17223 */ /* 0x000fc600000100aa */
        /* <DEDUP_REMOVED lines=15> */
.L_x_10342:
        /* <DEDUP_REMOVED lines=8> */
.L_x_10318:
[----:B------:R-:W-:Y:S05]  /*6ea0*/  BSYNC.RECONVERGENT B0 ;  /* 0x0000000000007941 */ /* 0x000fea0003800200 */
.L_x_10296:
[----:B-1---5:R-:W1:Y:S01]  /*6eb0*/  LDC.64 R16, c[0x0][0x380] ;  /* 0x0000e000ff107b82 */ /* 0x022e620000000a00 */
[----:B------:R-:W-:Y:S01]  /*6ec0*/  UPLOP3.LUT UP1, UPT, UPT, UPT, UP1, 0x40, 0x4 ;  /* 0x000000000004789c */ /* 0x000fe20003f2e810 */
[----:B-1----:R-:W-:-:S04]  /*6ed0*/  IADD3 R20, PT, PT, R20, R16, RZ ;  /* 0x0000001014147210 */ /* 0x002fc80007ffe0ff */
[----:B------:R-:W-:-:S13]  /*6ee0*/  ISETP.GE.AND P5, PT, R20, R17, PT ;  /* 0x000000111400720c */ /* 0x000fda0003fa6270 */
[----:B------:R-:W-:Y:S05]  /*6ef0*/  @!P5 BRA `(.L_x_10343) ;  /* 0xffffff980084d947 */ /* 0x000fea000383ffff */
.L_x_10281:
[----:B------:R-:W1:Y:S01]  /*6f00*/  S2UR UR4, SR_CTAID.X ;  /* 0x00000000000479c3 */ /* 0x000e620000002500 */
[----:B------:R-:W-:Y:S01]  /*6f10*/  BSSY.RECONVERGENT B0, `(.L_x_10344) ;  /* 0x000000e000007945 */ /* 0x000fe20003800200 */
[----:B-1----:R-:W-:-:S05]  /*6f20*/  IMAD R23, R23, UR4, RZ ;  /* 0x0000000417177c24 */ /* 0x002fca000f8e02ff */
[----:B------:R-:W-:Y:S01]  /*6f30*/  LEA.HI R23, R23, R22, RZ, 0x1e ;  /* 0x0000001617177211 */ /* 0x000fe200078ff0ff */
[----:B------:R-:W-:Y:S06]  /*6f40*/  @!P0 BRA `(.L_x_10345) ;  /* 0x0000000000288947 */ /* 0x000fec0003800000 */
[----:B------:R-:W1:Y:S08]  /*6f50*/  LDC.64 R2, c[0x0][0x440] ;  /* 0x00011000ff027b82 */ /* 0x000e700000000a00 */
[----:B------:R-:W0:Y:S08]  /*6f60*/  LDC.64 R4, c[0x0][0x448] ;  /* 0x00011200ff047b82 */ /* 0x000e300000000a00 */
[----:B------:R-:W2:Y:S01]  /*6f70*/  LDC.64 R6, c[0x0][0x460] ;  /* 0x00011800ff067b82 */ /* 0x000ea20000000a00 */
[----:B-1----:R-:W-:-:S05]  /*6f80*/  IMAD.WIDE.U32 R2, R23, 0x10, R2 ;  /* 0x0000001017027825 */ /* 0x002fca00078e0002 */
[----:B------:R1:W-:Y:S01]  /*6f90*/  STG.E.128 desc[UR8][R2.64], R96 ;  /* 0x0000006002007986 */ /* 0x0003e2000c101d08 */
[----:B0-----:R-:W-:-:S05]  /*6fa0*/  IMAD.WIDE.U32 R4, R23, 0x10, R4 ;  /* 0x0000001017047825 */ /* 0x001fca00078e0004 */
[----:B------:R1:W-:Y:S01]  /*6fb0*/  STG.E.128 desc[UR8][R4.64], R76 ;  /* 0x0000004c04007986 */ /* 0x0003e2000c101d08 */
[C---:B--2---:R-:W-:Y:S01]  /*6fc0*/  IMAD.WIDE.U32 R6, R23.reuse, 0x10, R6 ;  /* 0x0000001017067825 */ /* 0x044fe200078e0006 */
[----:B------:R-:W-:-:S04]  /*6fd0*/  IADD3 R23, PT, PT, R23, 0x80, RZ ;  /* 0x0000008017177810 */ /* 0x000fc80007ffe0ff */
[----:B------:R1:W-:Y:S03]  /*6fe0*/  STG.E.128 desc[UR8][R6.64], R116 ;  /* 0x0000007406007986 */ /* 0x0003e6000c101d08 */
.L_x_10345:
[----:B------:R-:W-:Y:S05]  /*6ff0*/  BSYNC.RECONVERGENT B0 ;  /* 0x0000000000007941 */ /* 0x000fea0003800200 */
.L_x_10344:
[----:B------:R-:W-:Y:S04]  /*7000*/  BSSY.RECONVERGENT B0, `(.L_x_10346) ;  /* 0x000000c000007945 */ /* 0x000fe80003800200 */
[----:B------:R-:W-:Y:S05]  /*7010*/  @!P1 BRA `(.L_x_10347) ;  /* 0x0000000000289947 */ /* 0x000fea0003800000 */
[----:B-1----:R-:W1:Y:S08]  /*7020*/  LDC.64 R2, c[0x0][0x440] ;  /* 0x00011000ff027b82 */ /* 0x002e700000000a00 */
        /* <DEDUP_REMOVED lines=9> */
.L_x_10347:
[----:B------:R-:W-:Y:S05]  /*70c0*/  BSYNC.RECONVERGENT B0 ;  /* 0x0000000000007941 */ /* 0x000fea0003800200 */
.L_x_10346:
        /* <DEDUP_REMOVED lines=12> */
.L_x_10349:
[----:B------:R-:W-:Y:S05]  /*7190*/  BSYNC.RECONVERGENT B0 ;  /* 0x0000000000007941 */ /* 0x000fea0003800200 */
.L_x_10348:
        /* <DEDUP_REMOVED lines=12> */
.L_x_10351:
[----:B------:R-:W-:Y:S05]  /*7260*/  BSYNC.RECONVERGENT B0 ;  /* 0x0000000000007941 */ /* 0x000fea0003800200 */
.L_x_10350:
        /* <DEDUP_REMOVED lines=12> */
.L_x_10353:
[----:B------:R-:W-:Y:S05]  /*7330*/  BSYNC.RECONVERGENT B0 ;  /* 0x0000000000007941 */ /* 0x000fea0003800200 */
.L_x_10352:
[----:B------:R-:W-:-:S13]  /*7340*/  ISETP.NE.AND P0, PT, R217, RZ, PT ;  /* 0x000000ffd900720c */ /* 0x000fda0003f05270 */
[----:B------:R-:W-:Y:S05]  /*7350*/  @!P0 EXIT ;  /* 0x000000000000894d */ /* 0x000fea0003800000 */
[----:B-1----:R-:W1:Y:S08]  /*7360*/  LDC.64 R2, c[0x0][0x440] ;  /* 0x00011000ff027b82 */ /* 0x002e700000000a00 */
[----:B------:R-:W0:Y:S08]  /*7370*/  LDC.64 R4, c[0x0][0x448] ;  /* 0x00011200ff047b82 */ /* 0x000e300000000a00 */
[----:B------:R-:W2:Y:S01]  /*7380*/  LDC.64 R6, c[0x0][0x460] ;  /* 0x00011800ff067b82 */ /* 0x000ea20000000a00 */
[----:B-1----:R-:W-:-:S05]  /*7390*/  IMAD.WIDE.U32 R2, R23, 0x10, R2 ;  /* 0x0000001017027825 */ /* 0x002fca00078e0002 */
[----:B------:R-:W-:Y:S01]  /*73a0*/  STG.E.128 desc[UR8][R2.64], R112 ;  /* 0x0000007002007986 */ /* 0x000fe2000c101d08 */
[----:B0-----:R-:W-:-:S05]  /*73b0*/  IMAD.WIDE.U32 R4, R23, 0x10, R4 ;  /* 0x0000001017047825 */ /* 0x001fca00078e0004 */
[----:B------:R-:W-:Y:S01]  /*73c0*/  STG.E.128 desc[UR8][R4.64], R92 ;  /* 0x0000005c04007986 */ /* 0x000fe2000c101d08 */
[----:B--2---:R-:W-:-:S05]  /*73d0*/  IMAD.WIDE.U32 R6, R23, 0x10, R6 ;  /* 0x0000001017067825 */ /* 0x004fca00078e0006 */
[----:B------:R-:W-:Y:S01]  /*73e0*/  STG.E.128 desc[UR8][R6.64], R136 ;  /* 0x0000008806007986 */ /* 0x000fe2000c101d08 */
[----:B------:R-:W-:Y:S05]  /*73f0*/  EXIT ;  /* 0x000000000000794d */ /* 0x000fea0003800000 */
.L_x_10354:
        /* <DEDUP_REMOVED lines=16> */
.L_x_10848:


//--------------------- .text._ZN10layer_norm13ln_bwd_kernelINS_13Kernel_traitsIfffffjLj3072ELj1ELj1ELj4ELj16ENS_18Kernel_traits_baseILj3072EfffffjLj128EEEEELb1ELb1ELb0ELb1EEEvNS_9BwdParamsE --------------------------
	.section	.text._ZN10layer_norm13ln_bwd_kernelINS_13Kernel_traitsIfffffjLj3072ELj1ELj1ELj4ELj16ENS_18Kernel_traits_baseILj3072EfffffjLj128EEEEELb1ELb1ELb0ELb1EEEvNS_9BwdParamsE,"ax",@progbits
	.align	128
        .global         _ZN10layer_norm13ln_bwd_kernelINS_13Kernel_traitsIfffffjLj3072ELj1ELj1ELj4ELj16ENS_18Kernel_traits_baseILj3072EfffffjLj128EEEEELb1ELb1ELb0ELb1EEEvNS_9BwdParamsE
        .type           _ZN10layer_norm13ln_bwd_kernelINS_13Kernel_traitsIfffffjLj3072ELj1ELj1ELj4ELj16ENS_18Kernel_traits_baseILj3072EfffffjLj128EEEEELb1ELb1ELb0ELb1EEEvNS_9BwdParamsE,@function
        .size           _ZN10layer_norm13ln_bwd_kernelINS_13Kernel_traitsIfffffjLj3072ELj1ELj1ELj4ELj16ENS_18Kernel_traits_baseILj3072EfffffjLj128EEEEELb1ELb1ELb0ELb1EEEvNS_9BwdParamsE,(.L_x_10849 - _ZN10layer_norm13ln_bwd_kernelINS_13Kernel_traitsIfffffjLj3072ELj1ELj1ELj4ELj16ENS_18Kernel_traits_baseILj3072EfffffjLj128EEEEELb1ELb1ELb0ELb1EEEvNS_9BwdParamsE)
        .other          _ZN10layer_norm13ln_bwd_kernelINS_13Kernel_traitsIfffffjLj3072ELj1ELj1ELj4ELj16ENS_18Kernel_traits_baseILj3072EfffffjLj128EEEEELb1ELb1ELb0ELb1EEEvNS_9BwdParamsE,@"STO_CUDA_ENTRY STV_DEFAULT"
_ZN10layer_norm13ln_bwd_kernelINS_13Kernel_traitsIfffffjLj3072ELj1ELj1ELj4ELj16ENS_18Kernel_traits_baseILj3072EfffffjLj128EEEEELb1ELb1ELb0ELb1EEEvNS_9BwdParamsE:
.text._ZN10layer_norm13ln_bwd_kernelINS_13Kernel_traitsIfffffjLj3072ELj1ELj1ELj4ELj16ENS_18Kernel_traits_baseILj3072EfffffjLj128EEEEELb1ELb1ELb0ELb1EEEvNS_9BwdParamsE:
        /* <DEDUP_REMOVED lines=50> */
[----:B------:R-:W-:Y:S02]  /*0320*/  MOV R196, RZ ;  /* 0x000000ff00c47202 */ /* 0x000fe40000000f00 */
        /* <DEDUP_REMOVED lines=36> */
[----:B------:R-:W1:Y:S02]  /*0570*/  LDCU UR4, c[0x0][0x408] ;  /* 0x00008100ff0477ac */ /* 0x000e640008000800 */
[----:B------:R-:W5:Y:S01]  /*0580*/  LDG.E.128 R36, desc[UR6][R166.64+0x800] ;  /* 0x00080006a6247981 */ /* 0x000f62000c1e1d00 */
[----:B------:R-:W-:Y:S01]  /*0590*/  CS2R R10, SRZ ;  /* 0x00000000000a7805 */ /* 0x000fe2000001ff00 */
[----:B------:R-:W2:Y:S02]  /*05a0*/  LDCU UR9, c[0x0][0x388] ;  /* 0x00007100ff0977ac */ /* 0x000ea40008000800 */
[----:B------:R3:W5:Y:S01]  /*05b0*/  LDG.E.128 R32, desc[UR6][R166.64] ;  /* 0x00000006a6207981 */ /* 0x000762000c1e1d00 */
[----:B0-----:R-:W-:-:S02]  /*05c0*/  ISETP.NE.U32.AND P1, PT, R4, RZ, PT ;  /* 0x000000ff0400720c */ /* 0x001fc40003f25070 */
[----:B------:R-:W-:Y:S02]  /*05d0*/  CS2R R8, SRZ ;  /* 0x0000000000087805 */ /* 0x000fe4000001ff00 */
[----:B------:R-:W-:Y:S01]  /*05e0*/  CS2R R6, SRZ ;  /* 0x0000000000067805 */ /* 0x000fe2000001ff00 */
[----:B------:R-:W5:Y:S01]  /*05f0*/  LDG.E.128 R68, desc[UR6][R2.64+0x1000] ;  /* 0x0010000602447981 */ /* 0x000f62000c1e1d00 */
[----:B------:R-:W-:Y:S02]  /*0600*/  ISETP.NE.AND.EX P1, PT, R5, RZ, PT, P1 ;  /* 0x000000ff0500720c */ /* 0x000fe40003f25310 */
[----:B------:R-:W-:Y:S02]  /*0610*/  CS2R R4, SRZ ;  /* 0x0000000000047805 */ /* 0x000fe4000001ff00 */
[----:B------:R-:W-:Y:S01]  /*0620*/  MOV R0, RZ ;  /* 0x000000ff00007202 */ /* 0x000fe20000000f00 */
[----:B------:R-:W5:Y:S01]  /*0630*/  LDG.E.128 R64, desc[UR6][R2.64+0x1800] ;  /* 0x0018000602407981 */ /* 0x000f62000c1e1d00 */
[----:B------:R-:W0:Y:S01]  /*0640*/  LDCU.U8 UR8, c[0x0][0x410] ;  /* 0x00008200ff0877ac */ /* 0x000e220008000000 */
[----:B---3--:R-:W-:-:S02]  /*0650*/  HFMA2 R167, -RZ, RZ, 0, 0 ;  /* 0x00000000ffa77431 */ /* 0x008fc400000001ff */
[----:B------:R-:W5:Y:S01]  /*0660*/  LDG.E.128 R60, desc[UR6][R2.64+0x2000] ;  /* 0x00200006023c7981 */ /* 0x000f62000c1e1d00 */
[----:B------:R-:W3:Y:S03]  /*0670*/  LDCU UR12, c[0x0][0x400] ;  /* 0x00008000ff0c77ac */ /* 0x000ee60008000800 */
[----:B------:R4:W5:Y:S01]  /*0680*/  LDG.E.128 R56, desc[UR6][R2.64+0x2800] ;  /* 0x0028000602387981 */ /* 0x000962000c1e1d00 */
[----:B------:R-:W0:Y:S01]  /*0690*/  LDCU.64 UR14, c[0x0][0x478] ;  /* 0x00008f00ff0e77ac */ /* 0x000e220008000a00 */
[----:B------:R-:W0:Y:S01]  /*06a0*/  LDCU.64 UR10, c[0x0][0x438] ;  /* 0x00008700ff0a77ac */ /* 0x000e220008000a00 */
[----:B-12-4-:R-:W-:-:S07]  /*06b0*/  CS2R R2, SRZ ;  /* 0x0000000000027805 */ /* 0x016fce000001ff00 */
.L_x_10382:
[----:B-1----:R-:W1:Y:S01]  /*06c0*/  S2R R166, SR_TID.X ;  /* 0x0000000000a67919 */ /* 0x002e620000002100 */
[----:B------:R-:W2:Y:S01]  /*06d0*/  LDC.64 R118, c[0x0][0x3c0] ;  /* 0x0000f000ff767b82 */ /* 0x000ea20000000a00 */
[----:B------:R-:W-:-:S05]  /*06e0*/  IMAD R108, R199, UR9, RZ ;  /* 0x00000009c76c7c24 */ /* 0x000fca000f8e02ff */
[----:B------:R-:W-:Y:S02]  /*06f0*/  SHF.R.S32.HI R109, RZ, 0x1f, R108 ;  /* 0x0000001fff6d7819 */ /* 0x000fe4000001146c */
[----:B------:R-:W4:Y:S02]  /*0700*/  LDC.64 R128, c[0x0][0x3a8] ;  /* 0x0000ea00ff807b82 */ /* 0x000f240000000a00 */
[----:B------:R-:W-:-:S06]  /*0710*/  LEA.HI R109, R109, R108, RZ, 0x2 ;  /* 0x0000006c6d6d7211 */ /* 0x000fcc00078f10ff */
[----:B------:R-:W3:Y:S01]  /*0720*/  LDC.64 R152, c[0x0][0x428] ;  /* 0x00010a00ff987b82 */ /* 0x000ee20000000a00 */
[----:B--2---:R-:W-:-:S07]  /*0730*/  IMAD.WIDE R118, R199, 0x4, R118 ;  /* 0x00000004c7767825 */ /* 0x004fce00078e0276 */
[----:B------:R-:W2:Y:S01]  /*0740*/  LDC.64 R136, c[0x0][0x3c8] ;  /* 0x0000f200ff887b82 */ /* 0x000ea20000000a00 */
[----:B------:R-:W2:Y:S01]  /*0750*/  LDG.E R203, desc[UR6][R118.64] ;  /* 0x0000000676cb7981 */ /* 0x000ea2000c1e1900 */
[----:B-1----:R-:W-:Y:S02]  /*0760*/  LEA.HI.SX32 R226, R109, R166, 0x1e ;  /* 0x000000a66de27211 */ /* 0x002fe400078ff2ff */
[----:B0-----:R-:W-:-:S04]  /*0770*/  ISETP.NE.AND P4, PT, RZ, UR8, PT ;  /* 0x00000008ff007c0c */ /* 0x001fc8000bf85270 */
[----:B------:R-:W0:Y:S01]  /*0780*/  @P1 LDC.64 R236, c[0x0][0x3e0] ;  /* 0x0000f800ffec1b82 */ /* 0x000e220000000a00 */
[C---:B----4-:R-:W-:Y:S01]  /*0790*/  IMAD.WIDE.U32 R108, R226.reuse, 0x10, R128 ;  /* 0x00000010e26c7825 */ /* 0x050fe200078e0080 */
[----:B------:R-:W-:-:S05]  /*07a0*/  IADD3 R206, PT, PT, R226, 0x100, RZ ;  /* 0x00000100e2ce7810 */ /* 0x000fca0007ffe0ff */
[----:B------:R-:W4:Y:S01]  /*07b0*/  LDG.E.128 R108, desc[UR6][R108.64] ;  /* 0x000000066c6c7981 */ /* 0x000f22000c1e1d00 */
[----:B------:R-:W-:-:S06]  /*07c0*/  IMAD.WIDE.U32 R116, R206, 0x10, R128 ;  /* 0x00000010ce747825 */ /* 0x000fcc00078e0080 */
[----:B------:R-:W4:Y:S01]  /*07d0*/  LDG.E.128 R116, desc[UR6][R116.64] ;  /* 0x0000000674747981 */ /* 0x000f22000c1e1d00 */
[C---:B------:R-:W-:Y:S02]  /*07e0*/  IADD3 R216, PT, PT, R226.reuse, 0x80, RZ ;  /* 0x00000080e2d87810 */ /* 0x040fe40007ffe0ff */
[C---:B------:R-:W-:Y:S02]  /*07f0*/  IADD3 R202, PT, PT, R226.reuse, 0x180, RZ ;  /* 0x00000180e2ca7810 */ /* 0x040fe40007ffe0ff */
[C---:B------:R-:W-:Y:S02]  /*0800*/  IADD3 R201, PT, PT, R226.reuse, 0x200, RZ ;  /* 0x00000200e2c97810 */ /* 0x040fe40007ffe0ff */
[----:B------:R-:W-:Y:S01]  /*0810*/  IADD3 R197, PT, PT, R226, 0x280, RZ ;  /* 0x00000280e2c57810 */ /* 0x000fe20007ffe0ff */
[----:B------:R-:W-:-:S04]  /*0820*/  IMAD.WIDE.U32 R112, R216, 0x10, R128 ;  /* 0x00000010d8707825 */ /* 0x000fc800078e0080 */
[--C-:B------:R-:W-:Y:S02]  /*0830*/  IMAD.WIDE.U32 R120, R202, 0x10, R128.reuse ;  /* 0x00000010ca787825 */ /* 0x100fe400078e0080 */
[----:B------:R-:W4:Y:S02]  /*0840*/  LDG.E.128 R112, desc[UR6][R112.64] ;  /* 0x0000000670707981 */ /* 0x000f24000c1e1d00 */
[--C-:B------:R-:W-:Y:S02]  /*0850*/  IMAD.WIDE.U32 R124, R201, 0x10, R128.reuse ;  /* 0x00000010c97c7825 */ /* 0x100fe400078e0080 */
[----:B------:R-:W4:Y:S02]  /*0860*/  LDG.E.128 R120, desc[UR6][R120.64] ;  /* 0x0000000678787981 */ /* 0x000f24000c1e1d00 */
[----:B------:R-:W-:Y:S02]  /*0870*/  IMAD.WIDE.U32 R128, R197, 0x10, R128 ;  /* 0x00000010c5807825 */ /* 0x000fe400078e0080 */
[----:B------:R-:W4:Y:S02]  /*0880*/  LDG.E.128 R124, desc[UR6][R124.64] ;  /* 0x000000067c7c7981 */ /* 0x000f24000c1e1d00 */
[----:B---3--:R-:W-:-:S02]  /*0890*/  IMAD.WIDE.U32 R132, R226, 0x10, R152 ;  /* 0x00000010e2847825 */ /* 0x008fc400078e0098 */
[----:B------:R-:W3:Y:S02]  /*08a0*/  LDG.E.128 R128, desc[UR6][R128.64] ;  /* 0x0000000680807981 */ /* 0x000ee4000c1e1d00 */
[----:B--2---:R-:W-:Y:S02]  /*08b0*/  IMAD.WIDE R136, R199, 0x4, R136 ;  /* 0x00000004c7887825 */ /* 0x004fe400078e0288 */
[----:B------:R-:W2:Y:S04]  /*08c0*/  LDG.E.128 R132, desc[UR6][R132.64] ;  /* 0x0000000684847981 */ /* 0x000ea8000c1e1d00 */
[----:B------:R1:W2:Y:S02]  /*08d0*/  LDG.E R200, desc[UR6][R136.64] ;  /* 0x0000000688c87981 */ /* 0x0002a4000c1e1900 */
[----:B-1----:R-:W-:-:S06]  /*08e0*/  IMAD.WIDE.U32 R136, R216, 0x10, R152 ;  /* 0x00000010d8887825 */ /* 0x002fcc00078e0098 */
[----:B------:R-:W2:Y:S01]  /*08f0*/  LDG.E.128 R136, desc[UR6][R136.64] ;  /* 0x0000000688887981 */ /* 0x000ea2000c1e1d00 */
[----:B------:R-:W-:-:S06]  /*0900*/  IMAD.WIDE.U32 R140, R206, 0x10, R152 ;  /* 0x00000010ce8c7825 */ /* 0x000fcc00078e0098 */
[----:B------:R-:W2:Y:S01]  /*0910*/  LDG.E.128 R140, desc[UR6][R140.64] ;  /* 0x000000068c8c7981 */ /* 0x000ea2000c1e1d00 */
[----:B------:R-:W-:-:S06]  /*0920*/  IMAD.WIDE.U32 R144, R202, 0x10, R152 ;  /* 0x00000010ca907825 */ /* 0x000fcc00078e0098 */
[----:B------:R-:W2:Y:S01]  /*0930*/  LDG.E.128 R144, desc[UR6][R144.64] ;  /* 0x0000000690907981 */ /* 0x000ea2000c1e1d00 */
[----:B------:R-:W-:-:S06]  /*0940*/  IMAD.WIDE.U32 R148, R201, 0x10, R152 ;  /* 0x00000010c9947825 */ /* 0x000fcc00078e0098 */
[----:B------:R-:W2:Y:S01]  /*0950*/  LDG.E.128 R148, desc[UR6][R148.64] ;  /* 0x0000000694947981 */ /* 0x000ea2000c1e1d00 */
[----:B------:R-:W-:-:S06]  /*0960*/  IMAD.WIDE.U32 R152, R197, 0x10, R152 ;  /* 0x00000010c5987825 */ /* 0x000fcc00078e0098 */
[----:B------:R-:W2:Y:S01]  /*0970*/  LDG.E.128 R152, desc[UR6][R152.64] ;  /* 0x0000000698987981 */ /* 0x000ea2000c1e1d00 */
[----:B------:R-:W-:-:S04]  /*0980*/  ISETP.NE.U32.AND P0, PT, RZ, UR10, PT ;  /* 0x0000000aff007c0c */ /* 0x000fc8000bf05070 */
[----:B------:R-:W-:Y:S01]  /*0990*/  ISETP.NE.AND.EX P0, PT, RZ, UR11, PT, P0 ;  /* 0x0000000bff007c0c */ /* 0x000fe2000bf05300 */
[----:B0-----:R-:W-:Y:S01]  /*09a0*/  @P1 IMAD.WIDE R250, R199, 0x4, R236 ;  /* 0x00000004c7fa1825 */ /* 0x001fe200078e02ec */
[----:B------:R-:W-:-:S05]  /*09b0*/  FSEL R203, R203, RZ, !P4 ;  /* 0x000000ffcbcb7208 */ /* 0x000fca0006000000 */
[C---:B----4-:R-:W-:Y:S01]  /*09c0*/  FADD.FTZ R243, -R203.reuse, R108 ;  /* 0x0000006ccbf37221 */ /* 0x050fe20000010100 */
[C---:B------:R-:W-:Y:S02]  /*09d0*/  FADD.FTZ R241, -R203.reuse, R109 ;  /* 0x0000006dcbf17221 */ /* 0x040fe40000010100 */
[----:B------:R-:W0:Y:S01]  /*09e0*/  LDC.64 R108, c[0x0][0x3b0] ;  /* 0x0000ec00ff6c7b82 */ /* 0x000e220000000a00 */
[C---:B------:R-:W-:Y:S01]  /*09f0*/  FADD.FTZ R220, -R203.reuse, R118 ;  /* 0x00000076cbdc7221 */ /* 0x040fe20000010100 */
[----:B------:R-:W-:-:S06]  /*0a00*/  FADD.FTZ R218, -R203, R119 ;  /* 0x00000077cbda7221 */ /* 0x000fcc0000010100 */
[----:B------:R-:W1:Y:S01]  /*0a10*/  @P0 LDC.64 R118, c[0x0][0x438] ;  /* 0x00010e00ff760b82 */ /* 0x000e620000000a00 */
[C---:B------:R-:W-:Y:S01]  /*0a20*/  FADD.FTZ R222, -R203.reuse, R117 ;  /* 0x00000075cbde7221 */ /* 0x040fe20000010100 */
[----:B------:R-:W-:Y:S01]  /*0a30*/  FADD.FTZ R238, -R203, R110 ;  /* 0x0000006ecbee7221 */ /* 0x000fe20000010100 */
[----:B0-----:R-:W-:-:S04]  /*0a40*/  IMAD.WIDE.U32 R236, R226, 0x4, R108 ;  /* 0x00000004e2ec7825 */ /* 0x001fc800078e006c */
[C---:B------:R-:W-:Y:S01]  /*0a50*/  FADD.FTZ R204, -R203.reuse, R124 ;  /* 0x0000007ccbcc7221 */ /* 0x040fe20000010100 */
[----:B------:R-:W-:Y:S01]  /*0a60*/  IMAD.WIDE.U32 R248, R216, 0x4, R108 ;  /* 0x00000004d8f87825 */ /* 0x000fe200078e006c */
[----:B-----5:R0:W5:Y:S03]  /*0a70*/  LDG.E R244, desc[UR6][R236.64] ;  /* 0x00000006ecf47981 */ /* 0x020166000c1e1900 */
[C---:B---3--:R-:W-:Y:S01]  /*0a80*/  FADD.FTZ R124, -R203.reuse, R128 ;  /* 0x00000080cb7c7221 */ /* 0x048fe20000010100 */
[C---:B------:R-:W-:Y:S01]  /*0a90*/  FADD.FTZ R246, -R203.reuse, R129 ;  /* 0x00000081cbf67221 */ /* 0x040fe20000010100 */
[C---:B------:R-:W-:Y:S01]  /*0aa0*/  FADD.FTZ R245, -R203.reuse, R130 ;  /* 0x00000082cbf57221 */ /* 0x040fe20000010100 */
[----:B------:R-:W-:Y:S01]  /*0ab0*/  FADD.FTZ R117, -R203, R131 ;  /* 0x00000083cb757221 */ /* 0x000fe20000010100 */
[----:B------:R-:W-:-:S04]  /*0ac0*/  IMAD.WIDE.U32 R130, R202, 0x4, R108 ;  /* 0x00000004ca827825 */ /* 0x000fc800078e006c */
[----:B--2---:R-:W-:Y:S01]  /*0ad0*/  FMUL.FTZ R242, R76, R132 ;  /* 0x000000844cf27220 */ /* 0x004fe20000410000 */
[C---:B------:R-:W-:Y:S01]  /*0ae0*/  FADD.FTZ R247, -R203.reuse, R125 ;  /* 0x0000007dcbf77221 */ /* 0x040fe20000010100 */
[----:B------:R-:W-:Y:S01]  /*0af0*/  FADD.FTZ R240, -R203, R111 ;  /* 0x0000006fcbf07221 */ /* 0x000fe20000010100 */
[----:B------:R-:W-:-:S04]  /*0b00*/  IMAD.WIDE.U32 R128, R201, 0x4, R108 ;  /* 0x00000004c9807825 */ /* 0x000fc800078e006c */
[----:B------:R-:W-:Y:S01]  /*0b10*/  FMUL.FTZ R243, R200, R243 ;  /* 0x000000f3c8f37220 */ /* 0x000fe20000410000 */
[----:B-1----:R-:W-:-:S04]  /*0b20*/  @P0 IMAD.WIDE.U32 R118, R206, 0x10, R118 ;  /* 0x00000010ce760825 */ /* 0x002fc800078e0076 */
[C---:B------:R-:W-:Y:S01]  /*0b30*/  FMUL.FTZ R241, R200.reuse, R241 ;  /* 0x000000f1c8f17220 */ /* 0x040fe20000410000 */
[----:B------:R-:W-:Y:S01]  /*0b40*/  FMUL.FTZ R238, R200, R238 ;  /* 0x000000eec8ee7220 */ /* 0x000fe20000410000 */
[----:B------:R-:W-:Y:S01]  /*0b50*/  FMUL.FTZ R239, R79, R135 ;  /* 0x000000874fef7220 */ /* 0x000fe20000410000 */
[----:B0-----:R-:W-:Y:S01]  /*0b60*/  IMAD.WIDE.U32 R236, R206, 0x4, R108 ;  /* 0x00000004ceec7825 */ /* 0x001fe200078e006c */
[----:B------:R-:W5:Y:S03]  /*0b70*/  @P0 LDG.E.128 R88, desc[UR6][R118.64] ;  /* 0x0000000676580981 */ /* 0x000f66000c1e1d00 */
[C---:B------:R-:W-:Y:S01]  /*0b80*/  FADD.FTZ R234, -R203.reuse, R112 ;  /* 0x00000070cbea7221 */ /* 0x040fe20000010100 */
[----:B------:R-:W-:Y:S01]  /*0b90*/  FADD.FTZ R232, -R203, R113 ;  /* 0x00000071cbe87221 */ /* 0x000fe20000010100 */
[----:B------:R-:W-:Y:S01]  /*0ba0*/  IMAD.WIDE.U32 R108, R197, 0x4, R108 ;  /* 0x00000004c56c7825 */ /* 0x000fe200078e006c */
[----:B------:R0:W5:Y:S03]  /*0bb0*/  LDG.E R225, desc[UR6][R236.64] ;  /* 0x00000006ece17981 */ /* 0x000166000c1e1900 */
[C---:B------:R-:W-:Y:S01]  /*0bc0*/  FMUL.FTZ R240, R200.reuse, R240 ;  /* 0x000000f0c8f07220 */ /* 0x040fe20000410000 */
[----:B------:R-:W-:Y:S01]  /*0bd0*/  FMUL.FTZ R234, R200, R234 ;  /* 0x000000eac8ea7220 */ /* 0x000fe20000410000 */
[----:B------:R-:W-:Y:S01]  /*0be0*/  FMUL.FTZ R233, R72, R136 ;  /* 0x0000008848e97220 */ /* 0x000fe20000410000 */
[----:B------:R1:W5:Y:S01]  /*0bf0*/  LDG.E R125, desc[UR6][R108.64] ;  /* 0x000000066c7d7981 */ /* 0x000362000c1e1900 */
[----:B------:R-:W-:Y:S01]  /*0c00*/  FMUL.FTZ R231, R73, R137 ;  /* 0x0000008949e77220 */ /* 0x000fe20000410000 */
[C---:B------:R-:W-:Y:S01]  /*0c10*/  FADD.FTZ R230, -R203.reuse, R114 ;  /* 0x00000072cbe67221 */ /* 0x040fe20000010100 */
[----:B------:R-:W-:Y:S01]  /*0c20*/  FMUL.FTZ R229, R74, R138 ;  /* 0x0000008a4ae57220 */ /* 0x000fe20000410000 */
[----:B------:R-:W-:Y:S01]  /*0c30*/  FADD.FTZ R228, -R203, R115 ;  /* 0x00000073cbe47221 */ /* 0x000fe20000010100 */
[----:B------:R-:W-:Y:S01]  /*0c40*/  FMUL.FTZ R227, R75, R139 ;  /* 0x0000008b4be37220 */ /* 0x000fe20000410000 */
[----:B0-----:R-:W-:Y:S01]  /*0c50*/  FMUL.FTZ R236, R77, R133 ;  /* 0x000000854dec7220 */ /* 0x001fe20000410000 */
[----:B------:R-:W-:Y:S01]  /*0c60*/  FADD.FTZ R224, -R203, R116 ;  /* 0x00000074cbe07221 */ /* 0x000fe20000010100 */
[----:B------:R-:W-:Y:S01]  /*0c70*/  FMUL.FTZ R223, R68, R140 ;  /* 0x0000008c44df7220 */ /* 0x000fe20000410000 */
[----:B------:R-:W0:Y:S01]  /*0c80*/  @P0 LDC.64 R110, c[0x0][0x438] ;  /* 0x00010e00ff6e0b82 */ /* 0x000e220000000a00 */
[----:B-1----:R-:W-:Y:S01]  /*0c90*/  FADD.FTZ R109, RZ, R242 ;  /* 0x000000f2ff6d7221 */ /* 0x002fe20000010000 */
[----:B------:R-:W-:Y:S01]  /*0ca0*/  FFMA.FTZ R108, R243, R242, RZ ;  /* 0x000000f2f36c7223 */ /* 0x000fe200000100ff */
        /* <DEDUP_REMOVED lines=25> */
[----:B------:R-:W-:Y:S01]  /*0e40*/  FADD.FTZ R212, -R203, R121 ;  /* 0x00000079cbd47221 */ /* 0x000fe20000010100 */
[----:B------:R-:W-:Y:S01]  /*0e50*/  FADD.FTZ R118, R227, R118 ;  /* 0x00000076e3767221 */ /* 0x000fe20000010000 */
[----:B------:R-:W-:Y:S01]  /*0e60*/  FFMA.FTZ R109, R228, R227, R109 ;  /* 0x000000e3e46d7223 */ /* 0x000fe2000001006d */
[C---:B------:R-:W-:Y:S01]  /*0e70*/  FADD.FTZ R210, -R203.reuse, R122 ;  /* 0x0000007acbd27221 */ /* 0x040fe20000010100 */
[----:B------:R-:W-:Y:S01]  /*0e80*/  FADD.FTZ R208, -R203, R123 ;  /* 0x0000007bcbd07221 */ /* 0x000fe20000010100 */
[----:B------:R-:W-:Y:S01]  /*0e90*/  FADD.FTZ R118, R223, R118 ;  /* 0x00000076df767221 */ /* 0x000fe20000010000 */
[----:B------:R-:W-:Y:S01]  /*0ea0*/  FFMA.FTZ R109, R224, R223, R109 ;  /* 0x000000dfe06d7223 */ /* 0x000fe2000001006d */
[----:B------:R-:W-:Y:S01]  /*0eb0*/  FMUL.FTZ R214, R200, R214 ;  /* 0x000000d6c8d67220 */ /* 0x000fe20000410000 */
[----:B------:R-:W1:Y:S01]  /*0ec0*/  @P0 LDC.64 R122, c[0x0][0x438] ;  /* 0x00010e00ff7a0b82 */ /* 0x000e620000000a00 */
[----:B------:R-:W-:Y:S01]  /*0ed0*/  FADD.FTZ R118, R221, R118 ;  /* 0x00000076dd767221 */ /* 0x000fe20000010000 */
[----:B------:R-:W-:Y:S01]  /*0ee0*/  FFMA.FTZ R109, R222, R221, R109 ;  /* 0x000000ddde6d7223 */ /* 0x000fe2000001006d */
[----:B------:R-:W-:Y:S01]  /*0ef0*/  FMUL.FTZ R211, R65, R145 ;  /* 0x0000009141d37220 */ /* 0x000fe20000410000 */
[----:B------:R-:W-:Y:S01]  /*0f00*/  FMUL.FTZ R209, R66, R146 ;  /* 0x0000009242d17220 */ /* 0x000fe20000410000 */
[----:B------:R-:W-:Y:S01]  /*0f10*/  FADD.FTZ R118, R219, R118 ;  /* 0x00000076db767221 */ /* 0x000fe20000010000 */
[----:B------:R-:W-:Y:S01]  /*0f20*/  FFMA.FTZ R109, R220, R219, R109 ;  /* 0x000000dbdc6d7223 */ /* 0x000fe2000001006d */
[----:B------:R-:W-:Y:S01]  /*0f30*/  FMUL.FTZ R207, R67, R147 ;  /* 0x0000009343cf7220 */ /* 0x000fe20000410000 */
[----:B------:R-:W2:Y:S01]  /*0f40*/  @P0 LDC.64 R120, c[0x0][0x438] ;  /* 0x00010e00ff780b82 */ /* 0x000ea20000000a00 */
[----:B------:R-:W-:Y:S01]  /*0f50*/  FADD.FTZ R118, R217, R118 ;  /* 0x00000076d9767221 */ /* 0x000fe20000010000 */
[----:B------:R-:W-:Y:S01]  /*0f60*/  FFMA.FTZ R109, R218, R217, R109 ;  /* 0x000000d9da6d7223 */ /* 0x000fe2000001006d */
[----:B------:R-:W-:Y:S01]  /*0f70*/  FMUL.FTZ R212, R200, R212 ;  /* 0x000000d4c8d47220 */ /* 0x000fe20000410000 */
[----:B------:R-:W-:Y:S01]  /*0f80*/  FADD.FTZ R126, -R203, R126 ;  /* 0x0000007ecb7e7221 */ /* 0x000fe20000010100 */
[----:B------:R-:W-:Y:S01]  /*0f90*/  FADD.FTZ R118, R213, R118 ;  /* 0x00000076d5767221 */ /* 0x000fe20000010000 */
[----:B------:R-:W-:Y:S01]  /*0fa0*/  FFMA.FTZ R109, R214, R213, R109 ;  /* 0x000000d5d66d7223 */ /* 0x000fe2000001006d */
[----:B------:R-:W-:Y:S01]  /*0fb0*/  FMUL.FTZ R210, R200, R210 ;  /* 0x000000d2c8d27220 */ /* 0x000fe20000410000 */
[----:B------:R-:W-:Y:S01]  /*0fc0*/  FADD.FTZ R127, -R203, R127 ;  /* 0x0000007fcb7f7221 */ /* 0x000fe20000010100 */
[----:B------:R-:W-:Y:S01]  /*0fd0*/  FADD.FTZ R118, R211, R118 ;  /* 0x00000076d3767221 */ /* 0x000fe20000010000 */
[----:B------:R-:W-:Y:S01]  /*0fe0*/  FFMA.FTZ R109, R212, R211, R109 ;  /* 0x000000d3d46d7223 */ /* 0x000fe2000001006d */
[----:B0-----:R-:W-:-:S04]  /*0ff0*/  @P0 IMAD.WIDE.U32 R110, R197, 0x10, R110 ;  /* 0x00000010c56e0825 */ /* 0x001fc800078e006e */
[----:B------:R-:W-:Y:S01]  /*1000*/  FMUL.FTZ R208, R200, R208 ;  /* 0x000000d0c8d07220 */ /* 0x000fe20000410000 */
[----:B------:R-:W-:Y:S01]  /*1010*/  FADD.FTZ R118, R209, R118 ;  /* 0x00000076d1767221 */ /* 0x000fe20000010000 */
[----:B------:R-:W-:Y:S01]  /*1020*/  FFMA.FTZ R109, R210, R209, R109 ;  /* 0x000000d1d26d7223 */ /* 0x000fe2000001006d */
[----:B------:R-:W-:Y:S01]  /*1030*/  FMUL.FTZ R203, R60, R148 ;  /* 0x000000943ccb7220 */ /* 0x000fe20000410000 */
[----:B------:R0:W5:Y:S01]  /*1040*/  @P0 LDG.E.128 R100, desc[UR6][R110.64] ;  /* 0x000000066e640981 */ /* 0x000162000c1e1d00 */
[----:B------:R-:W-:Y:S01]  /*1050*/  FADD.FTZ R118, R207, R118 ;  /* 0x00000076cf767221 */ /* 0x000fe20000010000 */
[C---:B------:R-:W-:Y:S02]  /*1060*/  FMUL.FTZ R204, R200.reuse, R204 ;  /* 0x000000ccc8cc7220 */ /* 0x040fe40000410000 */
[----:B------:R3:W5:Y:S04]  /*1070*/  LDG.E R215, desc[UR6][R130.64] ;  /* 0x0000000682d77981 */ /* 0x000768000c1e1900 */
[----:B------:R4:W5:Y:S01]  /*1080*/  LDG.E R205, desc[UR6][R128.64] ;  /* 0x0000000680cd7981 */ /* 0x000962000c1e1900 */
[----:B------:R-:W-:Y:S01]  /*1090*/  FMUL.FTZ R124, R200, R124 ;  /* 0x0000007cc87c7220 */ /* 0x000fe20000410000 */
[----:B0-----:R-:W-:Y:S01]  /*10a0*/  FFMA.FTZ R111, R208, R207, R109 ;  /* 0x000000cfd06f7223 */ /* 0x001fe2000001006d */
[----:B------:R-:W-:Y:S01]  /*10b0*/  FADD.FTZ R109, R203, R118 ;  /* 0x00000076cb6d7221 */ /* 0x000fe20000010000 */
[----:B------:R-:W-:Y:S01]  /*10c0*/  FMUL.FTZ R119, R58, R154 ;  /* 0x0000009a3a777220 */ /* 0x000fe20000410000 */
[----:B------:R-:W0:Y:S01]  /*10d0*/  @P0 LDC.64 R112, c[0x0][0x438] ;  /* 0x00010e00ff700b82 */ /* 0x000e220000000a00 */
[----:B---3--:R-:W-:Y:S01]  /*10e0*/  FMUL.FTZ R130, R61, R149 ;  /* 0x000000953d827220 */ /* 0x008fe20000410000 */
[----:B------:R-:W-:Y:S01]  /*10f0*/  FMUL.FTZ R131, R200, R247 ;  /* 0x000000f7c8837220 */ /* 0x000fe20000410000 */
[----:B------:R-:W-:Y:S01]  /*1100*/  FFMA.FTZ R108, R204, R203, R111 ;  /* 0x000000cbcc6c7223 */ /* 0x000fe2000001006f */
[----:B------:R-:W-:Y:S01]  /*1110*/  LOP3.LUT P3, RZ, R166, 0x1f, RZ, 0xc0, !PT ;  /* 0x0000001fa6ff7812 */ /* 0x000fe2000786c0ff */
[----:B----4-:R-:W-:Y:S01]  /*1120*/  FMUL.FTZ R128, R62, R150 ;  /* 0x000000963e807220 */ /* 0x010fe20000410000 */
[----:B------:R-:W-:Y:S01]  /*1130*/  FADD.FTZ R109, R130, R109 ;  /* 0x0000006d826d7221 */ /* 0x000fe20000010000 */
[----:B------:R-:W-:Y:S01]  /*1140*/  FMUL.FTZ R129, R200, R126 ;  /* 0x0000007ec8817220 */ /* 0x000fe20000410000 */
[----:B------:R-:W-:Y:S01]  /*1150*/  FFMA.FTZ R108, R131, R130, R108 ;  /* 0x00000082836c7223 */ /* 0x000fe2000001006c */
[----:B-1----:R-:W-:-:S04]  /*1160*/  @P0 IMAD.WIDE.U32 R122, R226, 0x10, R122 ;  /* 0x00000010e27a0825 */ /* 0x002fc800078e007a */
[----:B------:R-:W-:Y:S01]  /*1170*/  FADD.FTZ R109, R128, R109 ;  /* 0x0000006d806d7221 */ /* 0x000fe20000010000 */
[----:B------:R-:W-:Y:S01]  /*1180*/  FMUL.FTZ R126, R63, R151 ;  /* 0x000000973f7e7220 */ /* 0x000fe20000410000 */
[----:B------:R-:W-:Y:S01]  /*1190*/  FMUL.FTZ R127, R200, R127 ;  /* 0x0000007fc87f7220 */ /* 0x000fe20000410000 */
[----:B------:R-:W-:Y:S01]  /*11a0*/  FFMA.FTZ R108, R129, R128, R108 ;  /* 0x00000080816c7223 */ /* 0x000fe2000001006c */
[----:B--2---:R-:W-:Y:S01]  /*11b0*/  @P0 IMAD.WIDE.U32 R120, R216, 0x10, R120 ;  /* 0x00000010d8780825 */ /* 0x004fe200078e0078 */
[----:B------:R1:W5:Y:S03]  /*11c0*/  @P0 LDG.E.128 R80, desc[UR6][R122.64] ;  /* 0x000000067a500981 */ /* 0x000366000c1e1d00 */
[----:B------:R-:W-:Y:S01]  /*11d0*/  FADD.FTZ R110, R126, R109 ;  /* 0x0000006d7e6e7221 */ /* 0x000fe20000010000 */
[----:B------:R-:W-:Y:S01]  /*11e0*/  FFMA.FTZ R109, R127, R126, R108 ;  /* 0x0000007e7f6d7223 */ /* 0x000fe2000001006c */
[----:B------:R-:W2:Y:S01]  /*11f0*/  @P0 LDC.64 R114, c[0x0][0x438] ;  /* 0x00010e00ff720b82 */ /* 0x000ea20000000a00 */
[----:B------:R3:W5:Y:S04]  /*1200*/  @P0 LDG.E.128 R84, desc[UR6][R120.64] ;  /* 0x0000000678540981 */ /* 0x000768000c1e1d00 */
[----:B------:R-:W5:Y:S01]  /*1210*/  LDG.E R235, desc[UR6][R248.64] ;  /* 0x00000006f8eb7981 */ /* 0x000f62000c1e1900 */
[----:B-1----:R-:W-:Y:S01]  /*1220*/  FMUL.FTZ R123, R56, R152 ;  /* 0x00000098387b7220 */ /* 0x002fe20000410000 */
[----:B------:R-:W-:-:S03]  /*1230*/  FMUL.FTZ R122, R200, R246 ;  /* 0x000000f6c87a7220 */ /* 0x000fc60000410000 */
[----:B------:R-:W-:Y:S01]  /*1240*/  FADD.FTZ R110, R123, R110 ;  /* 0x0000006e7b6e7221 */ /* 0x000fe20000010000 */
[----:B---3--:R-:W-:Y:S01]  /*1250*/  FMUL.FTZ R121, R57, R153 ;  /* 0x0000009939797220 */ /* 0x008fe20000410000 */
[----:B------:R-:W-:Y:S01]  /*1260*/  FFMA.FTZ R109, R124, R123, R109 ;  /* 0x0000007b7c6d7223 */ /* 0x000fe2000001006d */
[----:B------:R-:W-:Y:S02]  /*1270*/  FMUL.FTZ R120, R200, R245 ;  /* 0x000000f5c8787220 */ /* 0x000fe40000410000 */
        /* <DEDUP_REMOVED lines=16> */
[----:B--2---:R-:W-:-:S05]  /*1380*/  @P0 IMAD.WIDE.U32 R114, R202, 0x10, R114 ;  /* 0x00000010ca720825 */ /* 0x004fca00078e0072 */
[----:B------:R2:W5:Y:S01]  /*1390*/  @P0 LDG.E.128 R92, desc[UR6][R114.64] ;  /* 0x00000006725c0981 */ /* 0x000562000c1e1d00 */
[----:B0-----:R-:W-:Y:S01]  /*13a0*/  FADD.FTZ R112, R111, R112 ;  /* 0x000000706f707221 */ /* 0x001fe20000010000 */
[----:B-1----:R-:W-:-:S04]  /*13b0*/  FADD.FTZ R113, R108, R113 ;  /* 0x000000716c717221 */ /* 0x002fc80000010000 */
[----:B--2---:R-:W0:Y:S04]  /*13c0*/  SHFL.DOWN PT, R115, R112, 0x4, 0x1f ;  /* 0x08801f0070737f89 */ /* 0x004e2800000e0000 */
        /* <DEDUP_REMOVED lines=13> */
[----:B--2---:R-:W-:Y:S02]  /*14a0*/  LEA R245, R245, R108, 0x18 ;  /* 0x0000006cf5f57211 */ /* 0x004fe400078ec0ff */
[----:B------:R-:W-:Y:S02]  /*14b0*/  @!P3 SHF.R.U32.HI R113, RZ, 0x2, R166 ;  /* 0x00000002ff71b819 */ /* 0x000fe400000116a6 */
[----:B------:R-:W-:Y:S02]  /*14c0*/  IADD3 R246, PT, PT, R245, 0x3020, RZ ;  /* 0x00003020f5f67810 */ /* 0x000fe40007ffe0ff */
[----:B------:R-:W-:-:S02]  /*14d0*/  @!P3 LOP3.LUT R113, R113, 0x18, RZ, 0xc0, !PT ;  /* 0x000000187171b812 */ /* 0x000fc400078ec0ff */
[----:B------:R-:W-:Y:S02]  /*14e0*/  @!P3 MOV R108, R246 ;  /* 0x000000f6006cb202 */ /* 0x000fe40000000f00 */
[----:B------:R-:W-:Y:S02]  /*14f0*/  @!P0 IADD3 R108, PT, PT, R245, 0x3000, RZ ;  /* 0x00003000f56c8810 */ /* 0x000fe40007ffe0ff */
        /* <DEDUP_REMOVED lines=96> */
[----:B------:R-:W-:Y:S01]  /*1b00*/  FMUL.FTZ R114, R241, UR4 ;  /* 0x00000004f1727c20 */ /* 0x000fe20008410000 */
[----:B------:R-:W-:Y:S01]  /*1b10*/  FMUL.FTZ R237, R237, UR4 ;  /* 0x00000004eded7c20 */ /* 0x000fe20008410000 */
[----:B------:R-:W-:Y:S01]  /*1b20*/  FMUL.FTZ R243, R243, UR4 ;  /* 0x00000004f3f37c20 */ /* 0x000fe20008410000 */
[----:B------:R-:W-:Y:S01]  /*1b30*/  FMUL.FTZ R132, R239, UR4 ;  /* 0x00000004ef847c20 */ /* 0x000fe20008410000 */
[----:B------:R-:W-:Y:S01]  /*1b40*/  FMUL.FTZ R109, R109, R114 ;  /* 0x000000726d6d7220 */ /* 0x000fe20000410000 */
[----:B------:R-:W-:Y:S01]  /*1b50*/  FMUL.FTZ R115, R110, R237 ;  /* 0x000000ed6e737220 */ /* 0x000fe20000410000 */
[----:B------:R-:W-:Y:S01]  /*1b60*/  LOP3.LUT P4, RZ, R244, 0xff00, RZ, 0xc0, !PT ;  /* 0x0000ff00f4ff7812 */ /* 0x000fe2000788c0ff */
[-C--:B------:R-:W-:Y:S01]  /*1b70*/  FMUL.FTZ R108, R108, R243.reuse ;  /* 0x000000f36c6c7220 */ /* 0x080fe20000410000 */
[----:B------:R-:W-:Y:S01]  /*1b80*/  FMUL.FTZ R111, R111, R132 ;  /* 0x000000846f6f7220 */ /* 0x000fe20000410000 */
[----:B------:R-:W-:Y:S01]  /*1b90*/  FMUL.FTZ R110, R33, R114 ;  /* 0x00000072216e7220 */ /* 0x000fe20000410000 */
[----:B------:R-:W-:Y:S01]  /*1ba0*/  LOP3.LUT P3, RZ, R244, 0xff, RZ, 0xc0, !PT ;  /* 0x000000fff4ff7812 */ /* 0x000fe2000786c0ff */
[----:B------:R-:W-:Y:S01]  /*1bb0*/  FMUL.FTZ R243, R32, R243 ;  /* 0x000000f320f37220 */ /* 0x000fe20000410000 */
[----:B------:R-:W-:Y:S01]  /*1bc0*/  ISETP.GE.U32.AND P6, PT, R244, 0x1000000, PT ;  /* 0x01000000f400780c */ /* 0x000fe20003fc6070 */
[----:B------:R-:W-:Y:S01]  /*1bd0*/  FMUL.FTZ R237, R34, R237 ;  /* 0x000000ed22ed7220 */ /* 0x000fe20000410000 */
[----:B------:R-:W-:Y:S01]  /*1be0*/  FMUL.FTZ R134, R35, R132 ;  /* 0x0000008423867220 */ /* 0x000fe20000410000 */
[----:B------:R-:W-:-:S02]  /*1bf0*/  LOP3.LUT P5, RZ, R244, 0xff0000, RZ, 0xc0, !PT ;  /* 0x00ff0000f4ff7812 */ /* 0x000fc400078ac0ff */
[----:B------:R-:W-:Y:S02]  /*1c00*/  FSEL R132, R109, RZ, P4 ;  /* 0x000000ff6d847208 */ /* 0x000fe40002000000 */
[----:B------:R-:W-:Y:S02]  /*1c10*/  FSEL R133, R108, RZ, P3 ;  /* 0x000000ff6c857208 */ /* 0x000fe40001800000 */
[----:B------:R-:W-:Y:S02]  /*1c20*/  FSEL R114, R111, RZ, P6 ;  /* 0x000000ff6f727208 */ /* 0x000fe40003000000 */
[----:B------:R-:W-:Y:S02]  /*1c30*/  SEL R109, R110, RZ, P4 ;  /* 0x000000ff6e6d7207 */ /* 0x000fe40002000000 */
[----:B------:R-:W-:Y:S02]  /*1c40*/  FSEL R115, R115, RZ, P5 ;  /* 0x000000ff73737208 */ /* 0x000fe40002800000 */
[----:B------:R-:W-:-:S02]  /*1c50*/  SEL R108, R243, RZ, P3 ;  /* 0x000000fff36c7207 */ /* 0x000fc40001800000 */
[----:B------:R-:W-:Y:S02]  /*1c60*/  SEL R110, R237, RZ, P5 ;  /* 0x000000ffed6e7207 */ /* 0x000fe40002800000 */
[----:B------:R-:W-:Y:S01]  /*1c70*/  SEL R111, R134, RZ, P6 ;  /* 0x000000ff866f7207 */ /* 0x000fe20003000000 */
[----:B------:R-:W-:Y:S06]  /*1c80*/  BRA `(.L_x_10358) ;  /* 0x0000000000a07947 */ /* 0x000fec0003800000 */
.L_x_10357:
        /* <DEDUP_REMOVED lines=23> */
[----:B------:R-:W-:Y:S01]  /*1e00*/  FMUL.FTZ R134, R110, R133 ;  /* 0x000000856e867220 */ /* 0x000fe20000410000 */
[----:B------:R-:W-:Y:S01]  /*1e10*/  FMUL.FTZ R109, R32, R115 ;  /* 0x00000073206d7220 */ /* 0x000fe20000410000 */
[----:B------:R-:W-:Y:S01]  /*1e20*/  FMUL.FTZ R135, R111, R136 ;  /* 0x000000886f877220 */ /* 0x000fe20000410000 */
[----:B------:R-:W-:Y:S01]  /*1e30*/  FMUL.FTZ R110, R33, R132 ;  /* 0x00000084216e7220 */ /* 0x000fe20000410000 */
[----:B------:R-:W-:Y:S01]  /*1e40*/  LOP3.LUT P4, RZ, R244, 0xff00, RZ, 0xc0, !PT ;  /* 0x0000ff00f4ff7812 */ /* 0x000fe2000788c0ff */
[----:B------:R-:W-:Y:S01]  /*1e50*/  FMUL.FTZ R111, R34, R133 ;  /* 0x00000085226f7220 */ /* 0x000fe20000410000 */
[C---:B------:R-:W-:Y:S01]  /*1e60*/  LOP3.LUT P5, RZ, R244.reuse, 0xff0000, RZ, 0xc0, !PT ;  /* 0x00ff0000f4ff7812 */ /* 0x040fe200078ac0ff */
[----:B------:R-:W-:Y:S01]  /*1e70*/  FMUL.FTZ R136, R35, R136 ;  /* 0x0000008823887220 */ /* 0x000fe20000410000 */
[----:B------:R-:W-:-:S02]  /*1e80*/  ISETP.GE.U32.AND P6, PT, R244, 0x1000000, PT ;  /* 0x01000000f400780c */ /* 0x000fc40003fc6070 */
[----:B------:R-:W-:Y:S02]  /*1e90*/  FSEL R133, R108, RZ, P3 ;  /* 0x000000ff6c857208 */ /* 0x000fe40001800000 */
[----:B------:R-:W-:Y:S02]  /*1ea0*/  SEL R108, R109, RZ, P3 ;  /* 0x000000ff6d6c7207 */ /* 0x000fe40001800000 */
[----:B------:R-:W-:Y:S02]  /*1eb0*/  SEL R109, R110, RZ, P4 ;  /* 0x000000ff6e6d7207 */ /* 0x000fe40002000000 */
[----:B------:R-:W-:Y:S02]  /*1ec0*/  FSEL R132, R114, RZ, P4 ;  /* 0x000000ff72847208 */ /* 0x000fe40002000000 */
[----:B------:R-:W-:Y:S02]  /*1ed0*/  SEL R110, R111, RZ, P5 ;  /* 0x000000ff6f6e7207 */ /* 0x000fe40002800000 */
[----:B------:R-:W-:-:S02]  /*1ee0*/  FSEL R115, R134, RZ, P5 ;  /* 0x000000ff86737208 */ /* 0x000fc40002800000 */
[----:B------:R-:W-:Y:S02]  /*1ef0*/  FSEL R114, R135, RZ, P6 ;  /* 0x000000ff87727208 */ /* 0x000fe40003000000 */
[----:B------:R-:W-:-:S07]  /*1f00*/  SEL R111, R136, RZ, P6 ;  /* 0x000000ff886f7207 */ /* 0x000fce0003000000 */
.L_x_10358:
[----:B------:R-:W0:Y:S01]  /*1f10*/  @P0 LDC.64 R134, c[0x0][0x478] ;  /* 0x00011e00ff860b82 */ /* 0x000e220000000a00 */
[----:B------:R-:W-:-:S07]  /*1f20*/  IMAD.WIDE.U32 R136, R216, 0x10, R142 ;  /* 0x00000010d8887825 */ /* 0x000fce00078e008e */
[----:B------:R-:W1:Y:S01]  /*1f30*/  LDC.64 R144, c[0x0][0x468] ;  /* 0x00011a00ff907b82 */ /* 0x000e620000000a00 */
[----:B0-----:R-:W-:-:S05]  /*1f40*/  @P0 IMAD.WIDE.U32 R134, R226, 0x10, R134 ;  /* 0x00000010e2860825 */ /* 0x001fca00078e0086 */
[----:B------:R-:W-:Y:S01]  /*1f50*/  @P0 STG.E.128 desc[UR6][R134.64], R104 ;  /* 0x0000006886000986 */ /* 0x000fe2000c101d06 */
[----:B-1----:R-:W-:-:S05]  /*1f60*/  IMAD.WIDE.U32 R138, R226, 0x10, R144 ;  /* 0x00000010e28a7825 */ /* 0x002fca00078e0090 */
[----:B------:R0:W-:Y:S04]  /*1f70*/  STG.E.128 desc[UR6][R138.64], R108 ;  /* 0x0000006c8a007986 */ /* 0x0001e8000c101d06 */
[----:B0-----:R0:W5:Y:S01]  /*1f80*/  LDG.E.128 R108, desc[UR6][R136.64] ;  /* 0x00000006886c7981 */ /* 0x001162000c1e1d00 */
        /* <DEDUP_REMOVED lines=14> */
[-C--:B0-----:R-:W-:Y:S01]  /*2070*/  FMUL.FTZ R136, R105, R116.reuse ;  /* 0x0000007469887220 */ /* 0x081fe20000410000 */
[-C--:B------:R-:W-:Y:S01]  /*2080*/  FMUL.FTZ R137, R106, R116.reuse ;  /* 0x000000746a897220 */ /* 0x080fe20000410000 */
[----:B------:R-:W-:Y:S01]  /*2090*/  FMUL.FTZ R138, R107, R116 ;  /* 0x000000746b8a7220 */ /* 0x000fe20000410000 */
[----:B------:R-:W-:Y:S01]  /*20a0*/  FMUL.FTZ R135, R134, UR4 ;  /* 0x0000000486877c20 */ /* 0x000fe20008410000 */
[----:B------:R-:W-:Y:S01]  /*20b0*/  FMUL.FTZ R136, R136, UR4 ;  /* 0x0000000488887c20 */ /* 0x000fe20008410000 */
[----:B------:R-:W-:Y:S01]  /*20c0*/  FMUL.FTZ R137, R137, UR4 ;  /* 0x0000000489897c20 */ /* 0x000fe20008410000 */
[----:B------:R-:W-:Y:S01]  /*20d0*/  FMUL.FTZ R140, R138, UR4 ;  /* 0x000000048a8c7c20 */ /* 0x000fe20008410000 */
[----:B-----5:R-:W-:Y:S01]  /*20e0*/  FMUL.FTZ R108, R108, R135 ;  /* 0x000000876c6c7220 */ /* 0x020fe20000410000 */
[----:B------:R-:W-:Y:S01]  /*20f0*/  FMUL.FTZ R134, R109, R136 ;  /* 0x000000886d867220 */ /* 0x000fe20000410000 */
[----:B------:R-:W-:Y:S01]  /*2100*/  LOP3.LUT P3, RZ, R235, 0xff, RZ, 0xc0, !PT ;  /* 0x000000ffebff7812 */ /* 0x000fe2000786c0ff */
[----:B------:R-:W-:Y:S01]  /*2110*/  FMUL.FTZ R138, R110, R137 ;  /* 0x000000896e8a7220 */ /* 0x000fe20000410000 */
[----:B------:R-:W-:Y:S01]  /*2120*/  FMUL.FTZ R109, R36, R135 ;  /* 0x00000087246d7220 */ /* 0x000fe20000410000 */
[----:B------:R-:W-:Y:S01]  /*2130*/  FMUL.FTZ R139, R111, R140 ;  /* 0x0000008c6f8b7220 */ /* 0x000fe20000410000 */
[----:B------:R-:W-:Y:S01]  /*2140*/  FMUL.FTZ R110, R37, R136 ;  /* 0x00000088256e7220 */ /* 0x000fe20000410000 */
[C---:B------:R-:W-:Y:S01]  /*2150*/  LOP3.LUT P4, RZ, R235.reuse, 0xff00, RZ, 0xc0, !PT ;  /* 0x0000ff00ebff7812 */ /* 0x040fe2000788c0ff */
[----:B------:R-:W-:Y:S01]  /*2160*/  FMUL.FTZ R111, R38, R137 ;  /* 0x00000089266f7220 */ /* 0x000fe20000410000 */
[----:B------:R-:W-:Y:S01]  /*2170*/  LOP3.LUT P5, RZ, R235, 0xff0000, RZ, 0xc0, !PT ;  /* 0x00ff0000ebff7812 */ /* 0x000fe200078ac0ff */
        /* <DEDUP_REMOVED lines=9> */
[----:B------:R-:W-:Y:S01]  /*2210*/  SEL R111, R140, RZ, P6 ;  /* 0x000000ff8c6f7207 */ /* 0x000fe20003000000 */
[----:B------:R-:W-:Y:S06]  /*2220*/  BRA `(.L_x_10360) ;  /* 0x0000000000a07947 */ /* 0x000fec0003800000 */
.L_x_10359:
        /* <DEDUP_REMOVED lines=19> */
[----:B0-----:R-:W-:Y:S01]  /*2360*/  FMUL.FTZ R136, R227, UR4 ;  /* 0x00000004e3887c20 */ /* 0x001fe20008410000 */
[----:B-----5:R-:W-:Y:S01]  /*2370*/  FMUL.FTZ R109, R109, R134 ;  /* 0x000000866d6d7220 */ /* 0x020fe20000410000 */
[----:B------:R-:W-:Y:S01]  /*2380*/  FMUL.FTZ R135, R110, R229 ;  /* 0x000000e56e877220 */ /* 0x000fe20000410000 */
[----:B------:R-:W-:Y:S01]  /*2390*/  LOP3.LUT P4, RZ, R235, 0xff00, RZ, 0xc0, !PT ;  /* 0x0000ff00ebff7812 */ /* 0x000fe2000788c0ff */
[-C--:B------:R-:W-:Y:S01]  /*23a0*/  FMUL.FTZ R108, R108, R233.reuse ;  /* 0x000000e96c6c7220 */ /* 0x080fe20000410000 */
[----:B------:R-:W-:Y:S01]  /*23b0*/  FMUL.FTZ R111, R111, R136 ;  /* 0x000000886f6f7220 */ /* 0x000fe20000410000 */
[----:B------:R-:W-:Y:S01]  /*23c0*/  FMUL.FTZ R110, R37, R134 ;  /* 0x00000086256e7220 */ /* 0x000fe20000410000 */
[C---:B------:R-:W-:Y:S01]  /*23d0*/  LOP3.LUT P3, RZ, R235.reuse, 0xff, RZ, 0xc0, !PT ;  /* 0x000000ffebff7812 */ /* 0x040fe2000786c0ff */
        /* <DEDUP_REMOVED lines=12> */
[----:B------:R-:W-:-:S07]  /*24a0*/  SEL R111, R138, RZ, P6 ;  /* 0x000000ff8a6f7207 */ /* 0x000fce0003000000 */
.L_x_10360:
[----:B------:R-:W0:Y:S01]  /*24b0*/  @P0 LDC.64 R138, c[0x0][0x478] ;  /* 0x00011e00ff8a0b82 */ /* 0x000e220000000a00 */
[----:B------:R-:W-:-:S04]  /*24c0*/  IMAD.WIDE.U32 R146, R216, 0x10, R144 ;  /* 0x00000010d8927825 */ /* 0x000fc800078e0090 */
[----:B------:R-:W-:-:S04]  /*24d0*/  IMAD.WIDE.U32 R140, R206, 0x10, R142 ;  /* 0x00000010ce8c7825 */ /* 0x000fc800078e008e */
[----:B0-----:R-:W-:-:S05]  /*24e0*/  @P0 IMAD.WIDE.U32 R138, R216, 0x10, R138 ;  /* 0x00000010d88a0825 */ /* 0x001fca00078e008a */
[----:B------:R-:W-:Y:S04]  /*24f0*/  @P0 STG.E.128 desc[UR6][R138.64], R104 ;  /* 0x000000688a000986 */ /* 0x000fe8000c101d06 */
        /* <DEDUP_REMOVED lines=38> */
[----:B------:R-:W-:Y:S02]  /*2760*/  SEL R110, R111, RZ, P5 ;  /* 0x000000ff6f6e7207 */ /* 0x000fe40002800000 */
[----:B------:R-:W-:Y:S02]  /*2770*/  FSEL R138, R138, RZ, P4 ;  /* 0x000000ff8a8a7208 */ /* 0x000fe40002000000 */
[----:B------:R-:W-:-:S02]  /*2780*/  FSEL R139, R146, RZ, P5 ;  /* 0x000000ff928b7208 */ /* 0x000fc40002800000 */
[----:B------:R-:W-:Y:S02]  /*2790*/  FSEL R140, R147, RZ, P6 ;  /* 0x000000ff938c7208 */ /* 0x000fe40003000000 */
[----:B------:R-:W-:Y:S01]  /*27a0*/  SEL R111, R148, RZ, P6 ;  /* 0x000000ff946f7207 */ /* 0x000fe20003000000 */
[----:B------:R-:W-:Y:S06]  /*27b0*/  BRA `(.L_x_10362) ;  /* 0x0000000000a07947 */ /* 0x000fec0003800000 */
.L_x_10361:
        /* <DEDUP_REMOVED lines=40> */
.L_x_10362:
        /* <DEDUP_REMOVED lines=30> */
[----:B------:R-:W-:Y:S01]  /*2c20*/  FMUL.FTZ R110, R110, R149 ;  /* 0x000000956e6e7220 */ /* 0x000fe20000410000 */
[----:B------:R-:W-:Y:S01]  /*2c30*/  FMUL.FTZ R111, R111, R150 ;  /* 0x000000966f6f7220 */ /* 0x000fe20000410000 */
[C---:B------:R-:W-:Y:S01]  /*2c40*/  LOP3.LUT P3, RZ, R215.reuse, 0xff, RZ, 0xc0, !PT ;  /* 0x000000ffd7ff7812 */ /* 0x040fe2000786c0ff */
[----:B------:R-:W-:Y:S01]  /*2c50*/  FMUL.FTZ R147, R44, R147 ;  /* 0x000000932c937220 */ /* 0x000fe20000410000 */
[----:B------:R-:W-:Y:S01]  /*2c60*/  LOP3.LUT P4, RZ, R215, 0xff00, RZ, 0xc0, !PT ;  /* 0x0000ff00d7ff7812 */ /* 0x000fe2000788c0ff */
[----:B------:R-:W-:Y:S01]  /*2c70*/  FMUL.FTZ R148, R45, R148 ;  /* 0x000000942d947220 */ /* 0x000fe20000410000 */
[C---:B------:R-:W-:Y:S01]  /*2c80*/  LOP3.LUT P5, RZ, R215.reuse, 0xff0000, RZ, 0xc0, !PT ;  /* 0x00ff0000d7ff7812 */ /* 0x040fe200078ac0ff */
[----:B------:R-:W-:Y:S01]  /*2c90*/  FMUL.FTZ R149, R46, R149 ;  /* 0x000000952e957220 */ /* 0x000fe20000410000 */
[----:B------:R-:W-:Y:S01]  /*2ca0*/  ISETP.GE.U32.AND P6, PT, R215, 0x1000000, PT ;  /* 0x01000000d700780c */ /* 0x000fe20003fc6070 */
[----:B------:R-:W-:Y:S01]  /*2cb0*/  FMUL.FTZ R150, R47, R150 ;  /* 0x000000962f967220 */ /* 0x000fe20000410000 */
[----:B------:R-:W-:-:S02]  /*2cc0*/  FSEL R152, R108, RZ, P3 ;  /* 0x000000ff6c987208 */ /* 0x000fc40001800000 */
[----:B------:R-:W-:Y:S02]  /*2cd0*/  FSEL R153, R109, RZ, P4 ;  /* 0x000000ff6d997208 */ /* 0x000fe40002000000 */
[----:B------:R-:W-:Y:S02]  /*2ce0*/  FSEL R154, R110, RZ, P5 ;  /* 0x000000ff6e9a7208 */ /* 0x000fe40002800000 */
[----:B------:R-:W-:Y:S02]  /*2cf0*/  FSEL R155, R111, RZ, P6 ;  /* 0x000000ff6f9b7208 */ /* 0x000fe40003000000 */
[----:B------:R-:W-:Y:S02]  /*2d00*/  SEL R108, R147, RZ, P3 ;  /* 0x000000ff936c7207 */ /* 0x000fe40001800000 */
[----:B------:R-:W-:Y:S02]  /*2d10*/  SEL R109, R148, RZ, P4 ;  /* 0x000000ff946d7207 */ /* 0x000fe40002000000 */
[----:B------:R-:W-:-:S02]  /*2d20*/  SEL R110, R149, RZ, P5 ;  /* 0x000000ff956e7207 */ /* 0x000fc40002800000 */
[----:B------:R-:W-:Y:S01]  /*2d30*/  SEL R111, R150, RZ, P6 ;  /* 0x000000ff966f7207 */ /* 0x000fe20003000000 */
[----:B------:R-:W-:Y:S06]  /*2d40*/  BRA `(.L_x_10364) ;  /* 0x0000000000a07947 */ /* 0x000fec0003800000 */
.L_x_10363:
        /* <DEDUP_REMOVED lines=39> */
[----:B------:R-:W-:-:S07]  /*2fc0*/  SEL R111, R148, RZ, P6 ;  /* 0x000000ff946f7207 */ /* 0x000fce0003000000 */
.L_x_10364:
        /* <DEDUP_REMOVED lines=49> */
.L_x_10365:
        /* <DEDUP_REMOVED lines=40> */
.L_x_10366:
[----:B------:R-:W1:Y:S01]  /*3560*/  @P0 LDC.64 R126, c[0x0][0x478] ;  /* 0x00011e00ff7e0b82 */ /* 0x000e620000000a00 */
[----:B------:R-:W-:-:S04]  /*3570*/  IMAD.WIDE.U32 R128, R201, 0x10, R144 ;  /* 0x00000010c9807825 */ /* 0x000fc800078e0090 */
[----:B------:R-:W-:-:S04]  /*3580*/  IMAD.WIDE.U32 R142, R197, 0x10, R142 ;  /* 0x00000010c58e7825 */ /* 0x000fc800078e008e */
[----:B-1----:R-:W-:-:S05]  /*3590*/  @P0 IMAD.WIDE.U32 R126, R201, 0x10, R126 ;  /* 0x00000010c97e0825 */ /* 0x002fca00078e007e */
[----:B------:R-:W-:Y:S04]  /*35a0*/  @P0 STG.E.128 desc[UR6][R126.64], R104 ;  /* 0x000000687e000986 */ /* 0x000fe8000c101d06 */
[----:B------:R1:W-:Y:S04]  /*35b0*/  STG.E.128 desc[UR6][R128.64], R108 ;  /* 0x0000006c80007986 */ /* 0x0003e8000c101d06 */
[----:B-1----:R1:W5:Y:S01]  /*35c0*/  LDG.E.128 R108, desc[UR6][R142.64] ;  /* 0x000000068e6c7981 */ /* 0x002362000c1e1d00 */
        /* <DEDUP_REMOVED lines=42> */
.L_x_10367:
        /* <DEDUP_REMOVED lines=28> */
[----:B------:R-:W-:Y:S01]  /*3a30*/  FMUL.FTZ R112, R53, R112 ;  /* 0x0000007035707220 */ /* 0x000fe20000410000 */
[----:B------:R-:W-:Y:S01]  /*3a40*/  FMUL.FTZ R116, R55, R116 ;  /* 0x0000007437747220 */ /* 0x000fe20000410000 */
[----:B------:R-:W-:-:S02]  /*3a50*/  LOP3.LUT P4, RZ, R125, 0xff00, RZ, 0xc0, !PT ;  /* 0x0000ff007dff7812 */ /* 0x000fc4000788c0ff */
[----:B------:R-:W-:Y:S02]  /*3a60*/  ISETP.GE.U32.AND P6, PT, R125, 0x1000000, PT ;  /* 0x010000007d00780c */ /* 0x000fe40003fc6070 */
[----:B------:R-:W-:Y:S02]  /*3a70*/  FSEL R119, R108, RZ, P3 ;  /* 0x000000ff6c777208 */ /* 0x000fe40001800000 */
[----:B------:R-:W-:Y:S02]  /*3a80*/  FSEL R121, R110, RZ, P5 ;  /* 0x000000ff6e797208 */ /* 0x000fe40002800000 */
[----:B------:R-:W-:Y:S02]  /*3a90*/  SEL R108, R109, RZ, P3 ;  /* 0x000000ff6d6c7207 */ /* 0x000fe40001800000 */
[----:B------:R-:W-:Y:S02]  /*3aa0*/  SEL R110, R111, RZ, P5 ;  /* 0x000000ff6f6e7207 */ /* 0x000fe40002800000 */
[----:B------:R-:W-:-:S02]  /*3ab0*/  FSEL R118, R118, RZ, P4 ;  /* 0x000000ff76767208 */ /* 0x000fc40002000000 */
[----:B------:R-:W-:Y:S02]  /*3ac0*/  FSEL R123, R113, RZ, P6 ;  /* 0x000000ff717b7208 */ /* 0x000fe40003000000 */
[----:B------:R-:W-:Y:S02]  /*3ad0*/  SEL R109, R112, RZ, P4 ;  /* 0x000000ff706d7207 */ /* 0x000fe40002000000 */
[----:B------:R-:W-:-:S07]  /*3ae0*/  SEL R111, R116, RZ, P6 ;  /* 0x000000ff746f7207 */ /* 0x000fce0003000000 */
.L_x_10368:
[----:B------:R-:W2:Y:S01]  /*3af0*/  @P0 LDC.64 R112, c[0x0][0x478] ;  /* 0x00011e00ff700b82 */ /* 0x000ea20000000a00 */
[----:B------:R-:W-:-:S04]  /*3b00*/  IMAD.WIDE.U32 R144, R197, 0x10, R144 ;  /* 0x00000010c5907825 */ /* 0x000fc800078e0090 */
[----:B--2---:R-:W-:-:S05]  /*3b10*/  @P0 IMAD.WIDE.U32 R112, R197, 0x10, R112 ;  /* 0x00000010c5700825 */ /* 0x004fca00078e0070 */
[----:B------:R2:W-:Y:S04]  /*3b20*/  @P0 STG.E.128 desc[UR6][R112.64], R104 ;  /* 0x0000006870000986 */ /* 0x0005e8000c101d06 */
[----:B------:R2:W-:Y:S01]  /*3b30*/  STG.E.128 desc[UR6][R144.64], R108 ;  /* 0x0000006c90007986 */ /* 0x0005e2000c101d06 */
[----:B------:R-:W-:Y:S05]  /*3b40*/  BRA `(.L_x_10369) ;  /* 0x0000002000707947 */ /* 0x000fea0003800000 */
.L_x_10356:
        /* <DEDUP_REMOVED lines=35> */
[C---:B------:R-:W-:Y:S01]  /*3d80*/  ISETP.GE.U32.AND P5, PT, R244.reuse, 0x1000000, PT ;  /* 0x01000000f400780c */ /* 0x040fe20003fa6070 */
[----:B------:R-:W-:Y:S01]  /*3d90*/  FMUL.FTZ R136, R35, R136 ;  /* 0x0000008823887220 */ /* 0x000fe20000410000 */
[----:B------:R-:W-:-:S02]  /*3da0*/  LOP3.LUT P4, RZ, R244, 0xff0000, RZ, 0xc0, !PT ;  /* 0x00ff0000f4ff7812 */ /* 0x000fc4000788c0ff */
[----:B------:R-:W-:Y:S02]  /*3db0*/  FSEL R133, R108, RZ, P0 ;  /* 0x000000ff6c857208 */ /* 0x000fe40000000000 */
[----:B------:R-:W-:Y:S02]  /*3dc0*/  SEL R108, R109, RZ, P0 ;  /* 0x000000ff6d6c7207 */ /* 0x000fe40000000000 */
[----:B------:R-:W-:Y:S02]  /*3dd0*/  FSEL R114, R111, RZ, P5 ;  /* 0x000000ff6f727208 */ /* 0x000fe40002800000 */
[----:B------:R-:W-:Y:S02]  /*3de0*/  SEL R109, R110, RZ, P3 ;  /* 0x000000ff6e6d7207 */ /* 0x000fe40001800000 */
[----:B------:R-:W-:Y:S02]  /*3df0*/  FSEL R132, R132, RZ, P3 ;  /* 0x000000ff84847208 */ /* 0x000fe40001800000 */
[----:B------:R-:W-:-:S02]  /*3e00*/  FSEL R115, R134, RZ, P4 ;  /* 0x000000ff86737208 */ /* 0x000fc40002000000 */
[----:B------:R-:W-:Y:S02]  /*3e10*/  SEL R110, R135, RZ, P4 ;  /* 0x000000ff876e7207 */ /* 0x000fe40002000000 */
[----:B------:R-:W-:Y:S01]  /*3e20*/  SEL R111, R136, RZ, P5 ;  /* 0x000000ff886f7207 */ /* 0x000fe20002800000 */
[----:B------:R-:W-:Y:S06]  /*3e30*/  BRA `(.L_x_10371) ;  /* 0x0000000000a07947 */ /* 0x000fec0003800000 */
.L_x_10370:
        /* <DEDUP_REMOVED lines=40> */
.L_x_10371:
[----:B------:R-:W-:Y:S01]  /*40c0*/  ISETP.NE.U32.AND P0, PT, RZ, UR14, PT ;  /* 0x0000000eff007c0c */ /* 0x000fe2000bf05070 */
[----:B------:R-:W0:Y:S01]  /*40d0*/  LDC.64 R144, c[0x0][0x468] ;  /* 0x00011a00ff907b82 */ /* 0x000e220000000a00 */
[----:B------:R-:W-:Y:S02]  /*40e0*/  IMAD.WIDE.U32 R136, R216, 0x10, R142 ;  /* 0x00000010d8887825 */ /* 0x000fe400078e008e */
[----:B------:R-:W-:-:S13]  /*40f0*/  ISETP.NE.AND.EX P0, PT, RZ, UR15, PT, P0 ;  /* 0x0000000fff007c0c */ /* 0x000fda000bf05300 */
[----:B------:R-:W1:Y:S01]  /*4100*/  @P0 LDC.64 R134, c[0x0][0x478] ;  /* 0x00011e00ff860b82 */ /* 0x000e620000000a00 */
[----:B0-----:R-:W-:-:S04]  /*4110*/  IMAD.WIDE.U32 R138, R226, 0x10, R144 ;  /* 0x00000010e28a7825 */ /* 0x001fc800078e0090 */
[----:B-1----:R-:W-:-:S05]  /*4120*/  @P0 IMAD.WIDE.U32 R134, R226, 0x10, R134 ;  /* 0x00000010e2860825 */ /* 0x002fca00078e0086 */
        /* <DEDUP_REMOVED lines=45> */
.L_x_10372:
        /* <DEDUP_REMOVED lines=11> */
[----:B0-----:R-:W-:Y:S01]  /*44b0*/  FFMA.FTZ R137, R200, R228, R87 ;  /* 0x000000e4c8897223 */ /* 0x001fe20000010057 */
        /* <DEDUP_REMOVED lines=28> */
.L_x_10373:
        /* <DEDUP_REMOVED lines=49> */
.L_x_10374:
        /* <DEDUP_REMOVED lines=40> */
.L_x_10375:
        /* <DEDUP_REMOVED lines=49> */
.L_x_10376:
        /* <DEDUP_REMOVED lines=40> */
.L_x_10377:
        /* <DEDUP_REMOVED lines=49> */
.L_x_10378:
        /* <DEDUP_REMOVED lines=40> */
.L_x_10379:
        /* <DEDUP_REMOVED lines=49> */
.L_x_10380:
        /* <DEDUP_REMOVED lines=40> */
.L_x_10381:
[----:B------:R-:W2:Y:S01]  /*5cc0*/  @P0 LDC.64 R112, c[0x0][0x478] ;  /* 0x00011e00ff700b82 */ /* 0x000ea20000000a00 */
[----:B------:R-:W-:-:S04]  /*5cd0*/  IMAD.WIDE.U32 R144, R197, 0x10, R144 ;  /* 0x00000010c5907825 */ /* 0x000fc800078e0090 */
[----:B--2---:R-:W-:-:S05]  /*5ce0*/  @P0 IMAD.WIDE.U32 R112, R197, 0x10, R112 ;  /* 0x00000010c5700825 */ /* 0x004fca00078e0070 */
[----:B------:R3:W-:Y:S04]  /*5cf0*/  @P0 STG.E.128 desc[UR6][R112.64], R104 ;  /* 0x0000006870000986 */ /* 0x0007e8000c101d06 */
[----:B------:R3:W-:Y:S02]  /*5d00*/  STG.E.128 desc[UR6][R144.64], R108 ;  /* 0x0000006c90007986 */ /* 0x0007e4000c101d06 */
.L_x_10369:
[----:B--23--:R-:W2:Y:S01]  /*5d10*/  LDC.64 R108, c[0x0][0x380] ;  /* 0x0000e000ff6c7b82 */ /* 0x00cea20000000a00 */
        /* <DEDUP_REMOVED lines=23> */
[----:B--2---:R-:W-:Y:S01]  /*5e90*/  IADD3 R199, PT, PT, R199, R108, RZ ;  /* 0x0000006cc7c77210 */ /* 0x004fe20007ffe0ff */
        /* <DEDUP_REMOVED lines=76> */
.L_x_10355:
[----:B------:R-:W2:Y:S08]  /*6360*/  S2UR UR4, SR_CTAID.X ;  /* 0x00000000000479c3 */ /* 0x000eb00000002500 */
[----:B------:R-:W2:Y:S08]  /*6370*/  LDC R25, c[0x0][0x388] ;  /* 0x0000e200ff197b82 */ /* 0x000eb00000000800 */
[----:B------:R-:W3:Y:S08]  /*6380*/  LDC.64 R2, c[0x0][0x440] ;  /* 0x00011000ff027b82 */ /* 0x000ef00000000a00 */
[----:B------:R-:W4:Y:S08]  /*6390*/  LDC.64 R8, c[0x0][0x448] ;  /* 0x00011200ff087b82 */ /* 0x000f300000000a00 */
[----:B------:R-:W5:Y:S01]  /*63a0*/  LDC.64 R10, c[0x0][0x460] ;  /* 0x00011800ff0a7b82 */ /* 0x000f620000000a00 */
[----:B--2---:R-:W-:-:S05]  /*63b0*/  IMAD R25, R25, UR4, RZ ;  /* 0x0000000419197c24 */ /* 0x004fca000f8e02ff */
[----:B------:R-:W-:-:S05]  /*63c0*/  LEA.HI R25, R25, R166, RZ, 0x1e ;  /* 0x000000a619197211 */ /* 0x000fca00078ff0ff */
[----:B---3--:R-:W-:-:S04]  /*63d0*/  IMAD.WIDE.U32 R2, R25, 0x10, R2 ;  /* 0x0000001019027825 */ /* 0x008fc800078e0002 */
[C---:B----4-:R-:W-:Y:S01]  /*63e0*/  IMAD.WIDE.U32 R8, R25.reuse, 0x10, R8 ;  /* 0x0000001019087825 */ /* 0x050fe200078e0008 */
[----:B0-----:R-:W-:Y:S04]  /*63f0*/  STG.E.128 desc[UR6][R2.64], R60 ;  /* 0x0000003c02007986 */ /* 0x001fe8000c101d06 */
[----:B------:R-:W-:Y:S01]  /*6400*/  STG.E.128 desc[UR6][R8.64], R56 ;  /* 0x0000003808007986 */ /* 0x000fe2000c101d06 */
[----:B-----5:R-:W-:-:S05]  /*6410*/  IMAD.WIDE.U32 R10, R25, 0x10, R10 ;  /* 0x00000010190a7825 */ /* 0x020fca00078e000a */
        /* <DEDUP_REMOVED lines=17> */
.L_x_10383:
        /* <DEDUP_REMOVED lines=13> */
.L_x_10849:


//--------------------- .text._ZN10layer_norm22ln_bwd_finalize_kernelINS_22Kernel_traits_finalizeILj3072EfffffjLb1ELj1024ELj4ENS_18Kernel_traits_baseILj3072EfffffjLj1024EEEEELb1ELb0EEEvNS_9BwdParamsE --------------------------
	.section	.text._ZN10layer_norm22ln_bwd_finalize_kernelINS_22Kernel_traits_finalizeILj3072EfffffjLb1ELj1024ELj4ENS_18Kernel_traits_baseILj3072EfffffjLj1024EEEEELb1ELb0EEEvNS_9BwdParamsE,"ax",@progbits
	.align	128
        .global         _ZN10layer_norm22ln_bwd_finalize_kernelINS_22Kernel_traits_finalizeILj3072EfffffjLb1ELj1024ELj4ENS_18Kernel_traits_baseILj3072EfffffjLj1024EEEEELb1ELb0EEEvNS_9BwdParamsE
        .type           _ZN10layer_norm22ln_bwd_finalize_kernelINS_22Kernel_traits_finalizeILj3072EfffffjLb1ELj1024ELj4ENS_18Kernel_traits_baseILj3072EfffffjLj1024EEEEELb1ELb0EEEvNS_9BwdParamsE,@function
        .size           _ZN10layer_norm22ln_bwd_finalize_kernelINS_22Kernel_traits_finalizeILj3072EfffffjLb1ELj1024ELj4ENS_18Kernel_traits_baseILj3072EfffffjLj1024EEEEELb1ELb0EEEvNS_9BwdParamsE,(.L_x_10850 - _ZN10layer_norm22ln_bwd_finalize_kernelINS_22Kernel_traits_finalizeILj3072EfffffjLb1ELj1024ELj4ENS_18Kernel_traits_baseILj3072EfffffjLj1024EEEEELb1ELb0EEEvNS_9BwdParamsE)
        .other          _ZN10layer_norm22ln_bwd_finalize_kernelINS_22Kernel_traits_finalizeILj3072EfffffjLb1ELj1024ELj4ENS_18Kernel_traits_baseILj3072EfffffjLj1024EEEEELb1ELb0EEEvNS_9BwdParamsE,@"STO_CUDA_ENTRY STV_DEFAULT"
_ZN10layer_norm22ln_bwd_finalize_kernelINS_22Kernel_traits_finalizeILj3072EfffffjLb1ELj1024ELj4ENS_18Kernel_traits_baseILj3072EfffffjLj1024EEEEELb1ELb0EEEvNS_9BwdParamsE:
.text._ZN10layer_norm22ln_bwd_finalize_kernelINS_22Kernel_traits_finalizeILj3072EfffffjLb1ELj1024ELj4ENS_18Kernel_traits_baseILj3072EfffffjLj1024EEEEELb1ELb0EEEvNS_9BwdParamsE:
        /* <DEDUP_REMOVED lines=57> */
.L_x_10388:
        /* <DEDUP_REMOVED lines=87> */
.L_x_10387:
[----:B------:R-:W-:Y:S05]  /*0900*/  BSYNC.RECONVERGENT B1 ;  /* 0x0000000000017941 */ /* 0x000fea0003800200 */
.L_x_10386:
        /* <DEDUP_REMOVED lines=50> */
.L_x_10390:
[----:B------:R-:W-:Y:S05]  /*0c30*/  BSYNC.RECONVERGENT B1 ;  /* 0x0000000000017941 */ /* 0x000fea0003800200 */
.L_x_10389:
        /* <DEDUP_REMOVED lines=29> */
.L_x_10392:
[----:B------:R-:W-:Y:S05]  /*0e10*/  BSYNC.RECONVERGENT B1 ;  /* 0x0000000000017941 */ /* 0x000fea0003800200 */
.L_x_10391:
        /* <DEDUP_REMOVED lines=14> */
.L_x_10385:
[----:B------:R-:W-:Y:S05]  /*0f00*/  BSYNC.RECONVERGENT B0 ;  /* 0x0000000000007941 */ /* 0x000fea0003800200 */
.L_x_10384:
        /* <DEDUP_REMOVED lines=75> */
.L_x_10393:
        /* <DEDUP_REMOVED lines=12> */
.L_x_10850:


//--------------------- .text._ZN10layer_norm13ln_bwd_kernelINS_13Kernel_traitsIfffffjLj3072ELj1ELj1ELj4ELj16ENS_18Kernel_traits_baseILj3072EfffffjLj128EEEEELb1ELb1ELb1ELb0EEEvNS_9BwdParamsE --------------------------
	.section	.text._ZN10layer_norm13ln_bwd_kernelINS_13Kernel_traitsIfffffjLj3072ELj1ELj1ELj4ELj16ENS_18Kernel_traits_baseILj3072EfffffjLj128EEEEELb1ELb1ELb1ELb0EEEvNS_9BwdParamsE,"ax",@progbits
	.align	128
        .global         _ZN10layer_norm13ln_bwd_kernelINS_13Kernel_traitsIfffffjLj3072ELj1ELj1ELj4ELj16ENS_18Kernel_traits_baseILj3072EfffffjLj128EEEEELb1ELb1ELb1ELb0EEEvNS_9BwdParamsE
        .type           _ZN10layer_norm13ln_bwd_kernelINS_13Kernel_traitsIfffffjLj3072ELj1ELj1ELj4ELj16ENS_18Kernel_traits_baseILj3072EfffffjLj128EEEEELb1ELb1ELb1ELb0EEEvNS_9BwdParamsE,@function
        .size           _ZN10layer_norm13ln_bwd_kernelINS_13Kernel_traitsIfffffjLj3072ELj1ELj1ELj4ELj16ENS_18Kernel_traits_baseILj3072EfffffjLj128EEEEELb1ELb1ELb1ELb0EEEvNS_9BwdParamsE,(.L_x_10851 - _ZN10layer_norm13ln_bwd_kernelINS_13Kernel_traitsIfffffjLj3072ELj1ELj1ELj4ELj16ENS_18Kernel_traits_baseILj3072EfffffjLj128EEEEELb1ELb1ELb1ELb0EEEvNS_9BwdParamsE)
        .other          _ZN10layer_norm13ln_bwd_kernelINS_13Kernel_traitsIfffffjLj3072ELj1ELj1ELj4ELj16ENS_18Kernel_traits_baseILj3072EfffffjLj128EEEEELb1ELb1ELb1ELb0EEEvNS_9BwdParamsE,@"STO_CUDA_ENTRY STV_DEFAULT"
_ZN10layer_norm13ln_bwd_kernelINS_13Kernel_traitsIfffffjLj3072ELj1ELj1ELj4ELj16ENS_18Kernel_traits_baseILj3072EfffffjLj128EEEEELb1ELb1ELb1ELb0EEEvNS_9BwdParamsE:
.text._ZN10layer_norm13ln_bwd_kernelINS_13Kernel_traitsIfffffjLj3072ELj1ELj1ELj4ELj16ENS_18Kernel_traits_baseILj3072EfffffjLj128EEEEELb1ELb1ELb1ELb0EEEvNS_9BwdParamsE:
        /* <DEDUP_REMOVED lines=21> */
[----:B------:R-:W-:-:S03]  /*0150*/  P2R R230, PR, RZ, 0x20 ;  /* 0x00000020ffe67803 */ /* 0x000fc60000000000 */
[----:B------:R-:W-:-:S04]  /*0160*/  @P4 LOP3.LUT R11, R9, 0x80, RZ, 0xfc, !PT ;  /* 0x00000080090b4812 */ /* 0x000fc800078efcff */
[----:B------:R-:W3:Y:S08]  /*0170*/  @P0 LDC.64 R12, c[0x0][0x3e8] ;  /* 0x0000fa00ff0c0b82 */ /* 0x000ef00000000a00 */
[----:B------:R-:W4:Y:S08]  /*0180*/  @P1 LDC.64 R2, c[0x0][0x3d0] ;  /* 0x0000f400ff021b82 */ /* 0x000f300000000a00 */
[----:B------:R-:W0:Y:S01]  /*0190*/  @P1 LDC.64 R4, c[0x0][0x3e8] ;  /* 0x0000fa00ff041b82 */ /* 0x000e220000000a00 */
[----:B-1----:R-:W-:-:S05]  /*01a0*/  @P0 IMAD.WIDE.U32 R6, R11, 0x10, R6 ;  /* 0x000000100b060825 */ /* 0x002fca00078e0006 */
[----:B--2---:R-:W5:Y:S02]  /*01b0*/  @P0 LDG.E.128 R24, desc[UR20][R6.64] ;  /* 0x0000001406180981 */ /* 0x004f64000c1e1d00 */
[----:B------:R-:W1:Y:S01]  /*01c0*/  @P2 LDC.64 R14, c[0x0][0x3d0] ;  /* 0x0000f400ff0e2b82 */ /* 0x000e620000000a00 */
[C---:B---3--:R-:W-:Y:S01]  /*01d0*/  @P0 IMAD.WIDE.U32 R12, R11.reuse, 0x10, R12 ;  /* 0x000000100b0c0825 */ /* 0x048fe200078e000c */
[----:B------:R-:W-:-:S04]  /*01e0*/  @P0 IADD3 R11, PT, PT, R11, 0x80, RZ ;  /* 0x000000800b0b0810 */ /* 0x000fc80007ffe0ff */
[----:B------:R-:W5:Y:S02]  /*01f0*/  @P0 LDG.E.128 R28, desc[UR20][R12.64] ;  /* 0x000000140c1c0981 */ /* 0x000f64000c1e1d00 */
[----:B------:R-:W2:Y:S01]  /*0200*/  @P2 LDC.64 R16, c[0x0][0x3e8] ;  /* 0x0000fa00ff102b82 */ /* 0x000ea20000000a00 */
[----:B----4-:R-:W-:-:S05]  /*0210*/  @P1 IMAD.WIDE.U32 R18, R11, 0x10, R2 ;  /* 0x000000100b121825 */ /* 0x010fca00078e0002 */
        /* <DEDUP_REMOVED lines=10> */
[----:B------:R-:W-:Y:S01]  /*02c0*/  @P2 IADD3 R11, PT, PT, R11, 0x80, RZ ;  /* 0x000000800b0b2810 */ /* 0x000fe20007ffe0ff */
[----:B------:R-:W-:Y:S01]  /*02d0*/  UISETP.GE.AND UP0, UPT, UR9, UR4, UPT ;  /* 0x000000040900728c */ /* 0x000fe2000bf06270 */
[----:B------:R-:W-:Y:S02]  /*02e0*/  CS2R R84, SRZ ;  /* 0x0000000000547805 */ /* 0x000fe4000001ff00 */
[----:B------:R-:W-:Y:S01]  /*02f0*/  CS2R R86, SRZ ;  /* 0x0000000000567805 */ /* 0x000fe2000001ff00 */
[----:B------:R2:W5:Y:S01]  /*0300*/  @P2 LDG.E.128 R44, desc[UR20][R72.64] ;  /* 0x00000014482c2981 */ /* 0x000562000c1e1d00 */
[----:B------:R-:W4:Y:S01]  /*0310*/  @P5 LDC.64 R80, c[0x0][0x3e8] ;  /* 0x0000fa00ff505b82 */ /* 0x000f220000000a00 */
[----:B---3--:R-:W-:Y:S01]  /*0320*/  @P3 IMAD.WIDE.U32 R74, R11, 0x10, R74 ;  /* 0x000000100b4a3825 */ /* 0x008fe200078e004a */
[----:B------:R-:W-:-:S02]  /*0330*/  CS2R R88, SRZ ;  /* 0x0000000000587805 */ /* 0x000fc4000001ff00 */
[----:B------:R-:W-:Y:S02]  /*0340*/  CS2R R90, SRZ ;  /* 0x00000000005a7805 */ /* 0x000fe4000001ff00 */
[----:B------:R-:W-:Y:S02]  /*0350*/  CS2R R92, SRZ ;  /* 0x00000000005c7805 */ /* 0x000fe4000001ff00 */
[----:B------:R-:W-:Y:S01]  /*0360*/  CS2R R94, SRZ ;  /* 0x00000000005e7805 */ /* 0x000fe2000001ff00 */
[----:B------:R3:W5:Y:S01]  /*0370*/  @P3 LDG.E.128 R48, desc[UR20][R74.64] ;  /* 0x000000144a303981 */ /* 0x000762000c1e1d00 */
[----:B------:R-:W2:Y:S01]  /*0380*/  @P4 LDC.64 R2, c[0x0][0x3d0] ;  /* 0x0000f400ff024b82 */ /* 0x000ea20000000a00 */
[C---:B0-----:R-:W-:Y:S01]  /*0390*/  @P3 IMAD.WIDE.U32 R76, R11.reuse, 0x10, R76 ;  /* 0x000000100b4c3825 */ /* 0x041fe200078e004c */
[----:B------:R-:W-:-:S06]  /*03a0*/  @P3 IADD3 R11, PT, PT, R11, 0x80, RZ ;  /* 0x000000800b0b3810 */ /* 0x000fcc0007ffe0ff */
[----:B------:R-:W0:Y:S01]  /*03b0*/  @P4 LDC.64 R4, c[0x0][0x3e8] ;  /* 0x0000fa00ff044b82 */ /* 0x000e220000000a00 */
[C---:B-1----:R-:W-:Y:S01]  /*03c0*/  @P5 IMAD.WIDE.U32 R14, R11.reuse, 0x10, R78 ;  /* 0x000000100b0e5825 */ /* 0x042fe200078e004e */
[----:B------:R1:W5:Y:S04]  /*03d0*/  @P3 LDG.E.128 R52, desc[UR20][R76.64] ;  /* 0x000000144c343981 */ /* 0x000368000c1e1d00 */
[----:B------:R0:W5:Y:S01]  /*03e0*/  @P5 LDG.E.128 R56, desc[UR20][R14.64] ;  /* 0x000000140e385981 */ /* 0x000162000c1e1d00 */
[----:B----4-:R-:W-:-:S05]  /*03f0*/  @P5 IMAD.WIDE.U32 R16, R11, 0x10, R80 ;  /* 0x000000100b105825 */ /* 0x010fca00078e0050 */
[----:B------:R4:W5:Y:S01]  /*0400*/  @P5 LDG.E.128 R60, desc[UR20][R16.64] ;  /* 0x00000014103c5981 */ /* 0x000962000c1e1d00 */
[----:B--2---:R-:W-:-:S05]  /*0410*/  @P4 IMAD.WIDE.U32 R2, R9, 0x10, R2 ;  /* 0x0000001009024825 */ /* 0x004fca00078e0002 */
[----:B------:R4:W5:Y:S01]  /*0420*/  @P4 LDG.E.128 R64, desc[UR20][R2.64] ;  /* 0x0000001402404981 */ /* 0x000962000c1e1d00 */
[----:B0-----:R-:W-:-:S05]  /*0430*/  @P4 IMAD.WIDE.U32 R4, R9, 0x10, R4 ;  /* 0x0000001009044825 */ /* 0x001fca00078e0004 */
[----:B------:R4:W5:Y:S01]  /*0440*/  @P4 LDG.E.128 R68, desc[UR20][R4.64] ;  /* 0x0000001404444981 */ /* 0x000962000c1e1d00 */
[----:B------:R-:W-:Y:S02]  /*0450*/  CS2R R72, SRZ ;  /* 0x0000000000487805 */ /* 0x000fe4000001ff00 */
[----:B---3--:R-:W-:Y:S02]  /*0460*/  CS2R R74, SRZ ;  /* 0x00000000004a7805 */ /* 0x008fe4000001ff00 */
        /* <DEDUP_REMOVED lines=27> */
[----:B----4-:R-:W-:Y:S06]  /*0620*/  BRA.U UP0, `(.L_x_10394) ;  /* 0x0000008900087547 */ /* 0x010fec000b800000 */
        /* <DEDUP_REMOVED lines=41> */
[----:B------:R-:W4:Y:S01]  /*08c0*/  LDCU.64 UR24, c[0x0][0x438] ;  /* 0x00008700ff1877ac */ /* 0x000f220008000a00 */
[----:B------:R-:W0:Y:S01]  /*08d0*/  LDCU.64 UR4, c[0x0][0x478] ;  /* 0x00008f00ff0477ac */ /* 0x000e220008000a00 */
[----:B------:R-:W0:Y:S01]  /*08e0*/  LDCU.128 UR12, c[0x0][0x3c0] ;  /* 0x00007800ff0c77ac */ /* 0x000e220008000c00 */
[----:B------:R-:W0:Y:S01]  /*08f0*/  LDCU.128 UR16, c[0x0][0x3f0] ;  /* 0x00007e00ff1077ac */ /* 0x000e220008000c00 */
[----:B------:R-:W0:Y:S01]  /*0900*/  LDCU.64 UR22, c[0x0][0x380] ;  /* 0x00007000ff1677ac */ /* 0x000e220008000a00 */
[----:B------:R-:W-:-:S05]  /*0910*/  UMOV UR6, UR9 ;  /* 0x0000000900067c82 */ /* 0x000fca0008000000 */
.L_x_10525:
[----:B0-----:R-:W-:-:S06]  /*0920*/  UIMAD.WIDE UR28, UR6, 0x4, UR18 ;  /* 0x00000004061c78a5 */ /* 0x001fcc000f8e0212 */
[----:B-1234-:R-:W-:Y:S02]  /*0930*/  MOV R182, UR28 ;  /* 0x0000001c00b67c02 */ /* 0x01efe40008000f00 */
        /* <DEDUP_REMOVED lines=22> */
[C---:B------:R-:W-:Y:S01]  /*0aa0*/  ISETP.GE.U32.AND P6, PT, R8.reuse, 0x80, PT ;  /* 0x000000800800780c */ /* 0x040fe20003fc6070 */
[----:B------:R-:W-:Y:S01]  /*0ab0*/  BSSY.RECONVERGENT B1, `(.L_x_10397) ;  /* 0x0000048000017945 */ /* 0x000fe20003800200 */
[----:B------:R-:W-:Y:S01]  /*0ac0*/  ISETP.NE.AND P5, PT, RZ, UR30, PT ;  /* 0x0000001eff007c0c */ /* 0x000fe2000bfa5270 */
[----:B------:R-:W-:Y:S01]  /*0ad0*/  HFMA2 R228, -RZ, RZ, 0, 0 ;  /* 0x00000000ffe47431 */ /* 0x000fe200000001ff */
[----:B------:R-:W-:Y:S01]  /*0ae0*/  MOV R183, UR7 ;  /* 0x0000000700b77c02 */ /* 0x000fe20008000f00 */
[----:B-1----:R-:W-:Y:S01]  /*0af0*/  UIMAD UR7, UR6, UR10, URZ ;  /* 0x0000000a060772a4 */ /* 0x002fe2000f8e02ff */
[----:B------:R-:W-:-:S02]  /*0b00*/  ISETP.GE.U32.AND P0, PT, R8, 0x100, PT ;  /* 0x000001000800780c */ /* 0x000fc40003f06070 */
[C---:B------:R-:W-:Y:S01]  /*0b10*/  ISETP.GE.U32.AND P1, PT, R8.reuse, 0x180, PT ;  /* 0x000001800800780c */ /* 0x040fe20003f26070 */
[----:B------:R-:W-:Y:S01]  /*0b20*/  USHF.R.S32.HI UR8, URZ, 0x1f, UR7 ;  /* 0x0000001fff087899 */ /* 0x000fe20008011407 */
[----:B------:R-:W-:Y:S02]  /*0b30*/  @P4 IADD3 R10, PT, PT, R223, -0x1, RZ ;  /* 0xffffffffdf0a4810 */ /* 0x000fe40007ffe0ff */
[C---:B------:R-:W-:Y:S01]  /*0b40*/  ISETP.GE.U32.AND P2, PT, R8.reuse, 0x200, PT ;  /* 0x000002000800780c */ /* 0x040fe20003f46070 */
[----:B------:R-:W-:Y:S01]  /*0b50*/  ULEA.HI UR8, UR8, UR7, URZ, 0x2 ;  /* 0x0000000708087291 */ /* 0x000fe2000f8f10ff */
[----:B------:R-:W-:Y:S01]  /*0b60*/  ISETP.GE.U32.AND P3, PT, R8, 0x280, PT ;  /* 0x000002800800780c */ /* 0x000fe20003f66070 */
[----:B------:R-:W-:Y:S01]  /*0b70*/  @P4 IMAD R182, R10, UR10, RZ ;  /* 0x0000000a0ab64c24 */ /* 0x000fe2000f8e02ff */
[----:B------:R-:W-:Y:S01]  /*0b80*/  MOV R227, RZ ;  /* 0x000000ff00e37202 */ /* 0x000fe20000000f00 */
[----:B------:R-:W-:-:S03]  /*0b90*/  IMAD R10, R183, UR10, RZ ;  /* 0x0000000ab70a7c24 */ /* 0x000fc6000f8e02ff */
[----:B------:R-:W-:Y:S02]  /*0ba0*/  @P4 SHF.R.S32.HI R183, RZ, 0x1f, R182 ;  /* 0x0000001fffb74819 */ /* 0x000fe400000114b6 */
[----:B0-----:R-:W-:Y:S02]  /*0bb0*/  SHF.R.S32.HI R181, RZ, 0x1f, R10 ;  /* 0x0000001fffb57819 */ /* 0x001fe4000001140a */
[----:B------:R-:W-:Y:S02]  /*0bc0*/  @P4 LEA.HI R182, R183, R182, RZ, 0x2 ;  /* 0x000000b6b7b64211 */ /* 0x000fe400078f10ff */
[----:B------:R-:W-:Y:S02]  /*0bd0*/  LEA.HI R226, R181, R10, RZ, 0x2 ;  /* 0x0000000ab5e27211 */ /* 0x000fe400078f10ff */
[----:B------:R-:W-:Y:S02]  /*0be0*/  @P4 LEA.HI.SX32 R225, R182, R9, 0x1e ;  /* 0x00000009b6e14211 */ /* 0x000fe400078ff2ff */
[----:B------:R-:W-:-:S02]  /*0bf0*/  MOV R182, UR8 ;  /* 0x0000000800b67c02 */ /* 0x000fc40008000f00 */
[----:B------:R-:W-:Y:S02]  /*0c00*/  P2R R10, PR, RZ, 0x40 ;  /* 0x00000040ff0a7803 */ /* 0x000fe40000000000 */
[-C--:B------:R-:W-:Y:S02]  /*0c10*/  LEA.HI.SX32 R221, R182, R9.reuse, 0x1e ;  /* 0x00000009b6dd7211 */ /* 0x080fe400078ff2ff */
[----:B------:R-:W-:Y:S02]  /*0c20*/  LEA.HI.SX32 R226, R226, R9, 0x1e ;  /* 0x00000009e2e27211 */ /* 0x000fe400078ff2ff */
[----:B------:R-:W-:Y:S02]  /*0c30*/  MOV R229, R221 ;  /* 0x000000dd00e57202 */ /* 0x000fe40000000f00 */
[----:B--2---:R-:W-:Y:S01]  /*0c40*/  FSEL R224, R180, RZ, !P5 ;  /* 0x000000ffb4e07208 */ /* 0x004fe20006800000 */
[----:B------:R-:W-:Y:S06]  /*0c50*/  @!P6 BRA `(.L_x_10398) ;  /* 0x0000000000b4e947 */ /* 0x000fec0003800000 */
        /* <DEDUP_REMOVED lines=19> */
[----:B------:R-:W-:Y:S01]  /*0d90*/  FMUL.FTZ R3, R3, UR32 ;  /* 0x0000002003037c20 */ /* 0x000fe20008410000 */
[----:B------:R-:W-:Y:S01]  /*0da0*/  FMUL.FTZ R16, R16, UR32 ;  /* 0x0000002010107c20 */ /* 0x000fe20008410000 */
[----:B----4-:R-:W-:Y:S01]  /*0db0*/  FMUL.FTZ R190, R64, R180 ;  /* 0x000000b440be7220 */ /* 0x010fe20000410000 */
[----:B------:R-:W-:Y:S01]  /*0dc0*/  FADD.FTZ R96, R96, R180 ;  /* 0x000000b460607221 */ /* 0x000fe20000010000 */
[----:B------:R-:W-:Y:S01]  /*0dd0*/  FFMA.FTZ R72, R180, R3, R72 ;  /* 0x00000003b4487223 */ /* 0x000fe20000010048 */
[C---:B------:R-:W-:Y:S01]  /*0de0*/  FADD.FTZ R23, -R224.reuse, R186 ;  /* 0x000000bae0177221 */ /* 0x040fe20000010100 */
[----:B------:R-:W-:Y:S01]  /*0df0*/  FADD.FTZ R97, R97, R181 ;  /* 0x000000b561617221 */ /* 0x000fe20000010000 */
[----:B------:R-:W-:Y:S01]  /*0e00*/  FFMA.FTZ R73, R181, R16, R73 ;  /* 0x00000010b5497223 */ /* 0x000fe20000010049 */
[----:B------:R-:W-:Y:S01]  /*0e10*/  FMUL.FTZ R207, R65, R181 ;  /* 0x000000b541cf7220 */ /* 0x000fe20000410000 */
[----:B------:R-:W-:Y:S01]  /*0e20*/  FADD.FTZ R180, RZ, R190 ;  /* 0x000000beffb47221 */ /* 0x000fe20000010000 */
[----:B------:R-:W-:Y:S01]  /*0e30*/  FFMA.FTZ R181, R3, R190, RZ ;  /* 0x000000be03b57223 */ /* 0x000fe200000100ff */
        /* <DEDUP_REMOVED lines=14> */
[----:B-1----:R-:W-:-:S07]  /*0f20*/  FFMA.FTZ R228, R220, R219, R181 ;  /* 0x000000dbdce47223 */ /* 0x002fce00000100b5 */
.L_x_10398:
[----:B----4-:R-:W-:Y:S05]  /*0f30*/  BSYNC.RECONVERGENT B1 ;  /* 0x0000000000017941 */ /* 0x010fea0003800200 */
.L_x_10397:
        /* <DEDUP_REMOVED lines=47> */
.L_x_10400:
[----:B------:R-:W-:Y:S05]  /*1230*/  BSYNC.RECONVERGENT B1 ;  /* 0x0000000000017941 */ /* 0x000fea0003800200 */
.L_x_10399:
        /* <DEDUP_REMOVED lines=47> */
.L_x_10402:
[----:B------:R-:W-:Y:S05]  /*1530*/  BSYNC.RECONVERGENT B1 ;  /* 0x0000000000017941 */ /* 0x000fea0003800200 */
.L_x_10401:
        /* <DEDUP_REMOVED lines=47> */
.L_x_10404:
[----:B------:R-:W-:Y:S05]  /*1830*/  BSYNC.RECONVERGENT B1 ;  /* 0x0000000000017941 */ /* 0x000fea0003800200 */
.L_x_10403:
        /* <DEDUP_REMOVED lines=47> */
.L_x_10406:
[----:B------:R-:W-:Y:S05]  /*1b30*/  BSYNC.RECONVERGENT B1 ;  /* 0x0000000000017941 */ /* 0x000fea0003800200 */
.L_x_10405:
[----:B------:R-:W-:-:S04]  /*1b40*/  ISETP.GE.U32.AND P5, PT, R8, 0x300, PT ;  /* 0x000003000800780c */ /* 0x000fc80003fa6070 */
        /* <DEDUP_REMOVED lines=16> */
[----:B---3--:R-:W-:Y:S01]  /*1c50*/  FMUL.FTZ R198, R56, R184 ;  /* 0x000000b838c67220 */ /* 0x008fe20000410000 */
[----:B------:R-:W-:Y:S01]  /*1c60*/  FMUL.FTZ R197, R57, R185 ;  /* 0x000000b939c57220 */ /* 0x000fe20000410000 */
[----:B------:R-:W-:Y:S01]  /*1c70*/  FMUL.FTZ R202, R58, R186 ;  /* 0x000000ba3aca7220 */ /* 0x000fe20000410000 */
[----:B------:R-:W-:Y:S01]  /*1c80*/  FMUL.FTZ R209, R59, R187 ;  /* 0x000000bb3bd17220 */ /* 0x000fe20000410000 */
[C---:B--2---:R-:W-:Y:S01]  /*1c90*/  FADD.FTZ R21, -R224.reuse, R180 ;  /* 0x000000b4e0157221 */ /* 0x044fe20000010100 */
[----:B------:R-:W-:-:S03]  /*1ca0*/  FADD.FTZ R188, -R224, R181 ;  /* 0x000000b5e0bc7221 */ /* 0x000fc60000010100 */
[----:B------:R-:W-:Y:S01]  /*1cb0*/  FMUL.FTZ R21, R21, UR32 ;  /* 0x0000002015157c20 */ /* 0x000fe20008410000 */
[----:B------:R-:W-:Y:S01]  /*1cc0*/  FADD.FTZ R180, R227, R198 ;  /* 0x000000c6e3b47221 */ /* 0x000fe20000010000 */
[----:B------:R-:W-:Y:S01]  /*1cd0*/  FADD.FTZ R182, -R224, R182 ;  /* 0x000000b6e0b67221 */ /* 0x000fe20000010100 */
[----:B------:R-:W-:Y:S01]  /*1ce0*/  FMUL.FTZ R188, R188, UR32 ;  /* 0x00000020bcbc7c20 */ /* 0x000fe20008410000 */
[----:B------:R-:W-:Y:S01]  /*1cf0*/  FFMA.FTZ R181, R21, R198, R228 ;  /* 0x000000c615b57223 */ /* 0x000fe200000100e4 */
[----:B------:R-:W-:Y:S01]  /*1d00*/  FADD.FTZ R200, -R224, R183 ;  /* 0x000000b7e0c87221 */ /* 0x000fe20000010100 */
[----:B------:R-:W-:Y:S01]  /*1d10*/  FADD.FTZ R183, R180, R197 ;  /* 0x000000c5b4b77221 */ /* 0x000fe20000010000 */
[----:B------:R-:W-:Y:S01]  /*1d20*/  FMUL.FTZ R195, R182, UR32 ;  /* 0x00000020b6c37c20 */ /* 0x000fe20008410000 */
[----:B------:R-:W-:Y:S01]  /*1d30*/  FFMA.FTZ R180, R188, R197, R181 ;  /* 0x000000c5bcb47223 */ /* 0x000fe200000100b5 */
[----:B------:R-:W-:Y:S01]  /*1d40*/  FMUL.FTZ R200, R200, UR32 ;  /* 0x00000020c8c87c20 */ /* 0x000fe20008410000 */
[----:B------:R-:W-:-:S02]  /*1d50*/  FADD.FTZ R182, R183, R202 ;  /* 0x000000cab7b67221 */ /* 0x000fc40000010000 */
        /* <DEDUP_REMOVED lines=12> */
.L_x_10396:
[----:B-----5:R-:W-:Y:S01]  /*1e20*/  ISETP.GE.AND P4, PT, R223, 0x1, PT ;  /* 0x00000001df00780c */ /* 0x020fe20003f86270 */
[----:B-1----:R-:W-:Y:S01]  /*1e30*/  UIMAD UR7, UR6, UR10, URZ ;  /* 0x0000000a060772a4 */ /* 0x002fe2000f8e02ff */
[----:B------:R-:W-:Y:S01]  /*1e40*/  HFMA2 R229, -RZ, RZ, 0, 0 ;  /* 0x00000000ffe57431 */ /* 0x000fe200000001ff */
        /* <DEDUP_REMOVED lines=14> */
[C---:B------:R-:W-:Y:S02]  /*1f30*/  ISETP.GE.U32.AND P0, PT, R8.reuse, 0x100, PT ;  /* 0x000001000800780c */ /* 0x040fe40003f06070 */
[C---:B------:R-:W-:Y:S02]  /*1f40*/  ISETP.GE.U32.AND P1, PT, R8.reuse, 0x180, PT ;  /* 0x000001800800780c */ /* 0x040fe40003f26070 */
[C---:B------:R-:W-:Y:S02]  /*1f50*/  ISETP.GE.U32.AND P2, PT, R8.reuse, 0x200, PT ;  /* 0x000002000800780c */ /* 0x040fe40003f46070 */
[----:B------:R-:W-:Y:S02]  /*1f60*/  ISETP.GE.U32.AND P3, PT, R8, 0x280, PT ;  /* 0x000002800800780c */ /* 0x000fe40003f66070 */
[----:B------:R-:W-:-:S03]  /*1f70*/  P2R R10, PR, RZ, 0x20 ;  /* 0x00000020ff0a7803 */ /* 0x000fc60000000000 */
        /* <DEDUP_REMOVED lines=29> */
.L_x_10408:
[C---:B------:R-:W-:Y:S02]  /*2150*/  ISETP.GE.U32.AND P6, PT, R8.reuse, 0x80, PT ;  /* 0x000000800800780c */ /* 0x040fe40003fc6070 */
[C---:B------:R-:W-:Y:S02]  /*2160*/  ISETP.GE.U32.AND P0, PT, R8.reuse, 0x100, PT ;  /* 0x000001000800780c */ /* 0x040fe40003f06070 */
[C---:B------:R-:W-:Y:S02]  /*2170*/  ISETP.GE.U32.AND P1, PT, R8.reuse, 0x180, PT ;  /* 0x000001800800780c */ /* 0x040fe40003f26070 */
[C---:B------:R-:W-:Y:S02]  /*2180*/  ISETP.GE.U32.AND P2, PT, R8.reuse, 0x200, PT ;  /* 0x000002000800780c */ /* 0x040fe40003f46070 */
[C---:B------:R-:W-:Y:S02]  /*2190*/  ISETP.GE.U32.AND P3, PT, R8.reuse, 0x280, PT ;  /* 0x000002800800780c */ /* 0x040fe40003f66070 */
[----:B------:R-:W-:-:S02]  /*21a0*/  ISETP.GE.U32.AND P5, PT, R8, 0x300, PT ;  /* 0x000003000800780c */ /* 0x000fc40003fa6070 */
[----:B------:R-:W-:Y:S01]  /*21b0*/  P2R R10, PR, RZ, 0x40 ;  /* 0x00000040ff0a7803 */ /* 0x000fe20000000000 */
[----:B------:R-:W0:Y:S01]  /*21c0*/  @P6 LDC.64 R242, c[0x0][0x3b0] ;  /* 0x0000ec00fff26b82 */ /* 0x000e220000000a00 */
[----:B------:R-:W-:-:S07]  /*21d0*/  P2R R230, PR, RZ, 0x20 ;  /* 0x00000020ffe67803 */ /* 0x000fce0000000000 */
[----:B------:R-:W1:Y:S08]  /*21e0*/  @P6 LDC.64 R238, c[0x0][0x438] ;  /* 0x00010e00ffee6b82 */ /* 0x000e700000000a00 */
[----:B------:R-:W2:Y:S08]  /*21f0*/  @P0 LDC.64 R240, c[0x0][0x3b0] ;  /* 0x0000ec00fff00b82 */ /* 0x000eb00000000a00 */
[----:B------:R-:W3:Y:S01]  /*2200*/  @P0 LDC.64 R236, c[0x0][0x438] ;  /* 0x00010e00ffec0b82 */ /* 0x000ee20000000a00 */
[C---:B0-----:R-:W-:Y:S01]  /*2210*/  @P6 IMAD.WIDE.U32 R242, R229.reuse, 0x4, R242 ;  /* 0x00000004e5f26825 */ /* 0x041fe200078e00f2 */
[----:B------:R-:W-:-:S04]  /*2220*/  @P6 IADD3 R229, PT, PT, R229, 0x80, RZ ;  /* 0x00000080e5e56810 */ /* 0x000fc80007ffe0ff */
[----:B------:R-:W5:Y:S02]  /*2230*/  @P6 LDG.E R7, desc[UR20][R242.64] ;  /* 0x00000014f2076981 */ /* 0x000f64000c1e1900 */
[----:B------:R-:W0:Y:S08]  /*2240*/  @P1 LDC.64 R226, c[0x0][0x3b0] ;  /* 0x0000ec00ffe21b82 */ /* 0x000e300000000a00 */
[----:B------:R-:W4:Y:S01]  /*2250*/  @P1 LDC.64 R234, c[0x0][0x438] ;  /* 0x00010e00ffea1b82 */ /* 0x000f220000000a00 */
[----:B-1----:R-:W-:-:S07]  /*2260*/  @P6 IMAD.WIDE.U32 R238, R231, 0x10, R238 ;  /* 0x00000010e7ee6825 */ /* 0x002fce00078e00ee */
[----:B------:R-:W1:Y:S01]  /*2270*/  @P2 LDC.64 R224, c[0x0][0x3b0] ;  /* 0x0000ec00ffe02b82 */ /* 0x000e620000000a00 */
[----:B------:R-:W-:Y:S01]  /*2280*/  @P6 IADD3 R231, PT, PT, R231, 0x80, RZ ;  /* 0x00000080e7e76810 */ /* 0x000fe20007ffe0ff */
[C---:B--2---:R-:W-:Y:S01]  /*2290*/  @P0 IMAD.WIDE.U32 R240, R229.reuse, 0x4, R240 ;  /* 0x00000004e5f00825 */ /* 0x044fe200078e00f0 */
[----:B------:R-:W-:Y:S01]  /*22a0*/  @P0 IADD3 R229, PT, PT, R229, 0x80, RZ ;  /* 0x00000080e5e50810 */ /* 0x000fe20007ffe0ff */
[----:B------:R-:W5:Y:S04]  /*22b0*/  @P6 LDG.E.128 R144, desc[UR20][R238.64] ;  /* 0x00000014ee906981 */ /* 0x000f68000c1e1d00 */
[----:B------:R-:W2:Y:S01]  /*22c0*/  @P2 LDC.64 R232, c[0x0][0x438] ;  /* 0x00010e00ffe82b82 */ /* 0x000ea20000000a00 */
[----:B---3--:R-:W-:-:S07]  /*22d0*/  @P0 IMAD.WIDE.U32 R236, R231, 0x10, R236 ;  /* 0x00000010e7ec0825 */ /* 0x008fce00078e00ec */
[----:B------:R-:W3:Y:S01]  /*22e0*/  @P3 LDC.64 R184, c[0x0][0x3b0] ;  /* 0x0000ec00ffb83b82 */ /* 0x000ee20000000a00 */
[----:B------:R-:W-:-:S07]  /*22f0*/  @P0 IADD3 R231, PT, PT, R231, 0x80, RZ ;  /* 0x00000080e7e70810 */ /* 0x000fce0007ffe0ff */
[----:B------:R-:W3:Y:S01]  /*2300*/  @P3 LDC.64 R186, c[0x0][0x438] ;  /* 0x00010e00ffba3b82 */ /* 0x000ee20000000a00 */
[----:B0-----:R-:W-:-:S07]  /*2310*/  @P1 IMAD.WIDE.U32 R226, R229, 0x4, R226 ;  /* 0x00000004e5e21825 */ /* 0x001fce00078e00e2 */
[----:B------:R-:W0:Y:S01]  /*2320*/  @P5 LDC.64 R180, c[0x0][0x3b0] ;  /* 0x0000ec00ffb45b82 */ /* 0x000e220000000a00 */
[----:B----4-:R-:W-:-:S07]  /*2330*/  @P1 IMAD.WIDE.U32 R234, R231, 0x10, R234 ;  /* 0x00000010e7ea1825 */ /* 0x010fce00078e00ea */
[----:B------:R-:W4:Y:S01]  /*2340*/  @P5 LDC.64 R182, c[0x0][0x438] ;  /* 0x00010e00ffb65b82 */ /* 0x000f220000000a00 */
[----:B------:R-:W-:Y:S01]  /*2350*/  @P1 IADD3 R229, PT, PT, R229, 0x80, RZ ;  /* 0x00000080e5e51810 */ /* 0x000fe20007ffe0ff */
[----:B------:R-:W5:Y:S01]  /*2360*/  @P0 LDG.E R6, desc[UR20][R240.64] ;  /* 0x00000014f0060981 */ /* 0x000f62000c1e1900 */
[----:B------:R-:W-:-:S03]  /*2370*/  @P1 IADD3 R231, PT, PT, R231, 0x80, RZ ;  /* 0x00000080e7e71810 */ /* 0x000fc60007ffe0ff */
[C---:B-1----:R-:W-:Y:S01]  /*2380*/  @P2 IMAD.WIDE.U32 R224, R229.reuse, 0x4, R224 ;  /* 0x00000004e5e02825 */ /* 0x042fe200078e00e0 */
[----:B------:R-:W-:Y:S01]  /*2390*/  @P2 IADD3 R229, PT, PT, R229, 0x80, RZ ;  /* 0x00000080e5e52810 */ /* 0x000fe20007ffe0ff */
[----:B------:R-:W5:Y:S02]  /*23a0*/  @P0 LDG.E.128 R148, desc[UR20][R236.64] ;  /* 0x00000014ec940981 */ /* 0x000f64000c1e1d00 */
[C---:B--2---:R-:W-:Y:S01]  /*23b0*/  @P2 IMAD.WIDE.U32 R232, R231.reuse, 0x10, R232 ;  /* 0x00000010e7e82825 */ /* 0x044fe200078e00e8 */
[----:B------:R-:W-:Y:S01]  /*23c0*/  @P2 IADD3 R231, PT, PT, R231, 0x80, RZ ;  /* 0x00000080e7e72810 */ /* 0x000fe20007ffe0ff */
[----:B------:R-:W5:Y:S02]  /*23d0*/  @P2 LDG.E R4, desc[UR20][R224.64] ;  /* 0x00000014e0042981 */ /* 0x000f64000c1e1900 */
[C---:B---3--:R-:W-:Y:S01]  /*23e0*/  @P3 IMAD.WIDE.U32 R184, R229.reuse, 0x4, R184 ;  /* 0x00000004e5b83825 */ /* 0x048fe200078e00b8 */
[----:B------:R-:W-:Y:S01]  /*23f0*/  @P3 IADD3 R229, PT, PT, R229, 0x80, RZ ;  /* 0x00000080e5e53810 */ /* 0x000fe20007ffe0ff */
[----:B------:R-:W5:Y:S02]  /*2400*/  @P1 LDG.E.128 R152, desc[UR20][R234.64] ;  /* 0x00000014ea981981 */ /* 0x000f64000c1e1d00 */
[C---:B------:R-:W-:Y:S01]  /*2410*/  @P3 IMAD.WIDE.U32 R186, R231.reuse, 0x10, R186 ;  /* 0x00000010e7ba3825 */ /* 0x040fe200078e00ba */
[----:B------:R-:W-:Y:S01]  /*2420*/  @P3 IADD3 R231, PT, PT, R231, 0x80, RZ ;  /* 0x00000080e7e73810 */ /* 0x000fe20007ffe0ff */
[----:B------:R-:W5:Y:S02]  /*2430*/  @P3 LDG.E R2, desc[UR20][R184.64] ;  /* 0x00000014b8023981 */ /* 0x000f64000c1e1900 */
[----:B0-----:R-:W-:-:S02]  /*2440*/  @P5 IMAD.WIDE.U32 R180, R229, 0x4, R180 ;  /* 0x00000004e5b45825 */ /* 0x001fc400078e00b4 */
[----:B------:R-:W5:Y:S02]  /*2450*/  @P2 LDG.E.128 R156, desc[UR20][R232.64] ;  /* 0x00000014e89c2981 */ /* 0x000f64000c1e1d00 */
[----:B----4-:R-:W-:Y:S02]  /*2460*/  @P5 IMAD.WIDE.U32 R182, R231, 0x10, R182 ;  /* 0x00000010e7b65825 */ /* 0x010fe400078e00b6 */
[----:B------:R-:W5:Y:S04]  /*2470*/  @P5 LDG.E R0, desc[UR20][R180.64] ;  /* 0x00000014b4005981 */ /* 0x000f68000c1e1900 */
[----:B------:R-:W5:Y:S04]  /*2480*/  @P3 LDG.E.128 R160, desc[UR20][R186.64] ;  /* 0x00000014baa03981 */ /* 0x000f68000c1e1d00 */
[----:B------:R-:W5:Y:S01]  /*2490*/  @P5 LDG.E.128 R164, desc[UR20][R182.64] ;  /* 0x00000014b6a45981 */ /* 0x000f62000c1e1d00 */
[----:B------:R-:W-:-:S03]  /*24a0*/  MOV R228, RZ ;  /* 0x000000ff00e47202 */ /* 0x000fc60000000f00 */
[----:B------:R0:W5:Y:S02]  /*24b0*/  @P1 LDG.E R5, desc[UR20][R226.64] ;  /* 0x00000014e2051981 */ /* 0x000164000c1e1900 */
[----:B0-----:R-:W-:-:S07]  /*24c0*/  MOV R227, RZ ;  /* 0x000000ff00e37202 */ /* 0x001fce0000000f00 */
.L_x_10407:
[----:B------:R-:W-:Y:S05]  /*24d0*/  BSYNC.RECONVERGENT B0 ;  /* 0x0000000000007941 */ /* 0x000fea0003800200 */
.L_x_10395:
        /* <DEDUP_REMOVED lines=32> */
.L_x_10410:
[----:B------:R-:W-:Y:S05]  /*26e0*/  BSYNC.RECONVERGENT B0 ;  /* 0x0000000000007941 */ /* 0x000fea0003800200 */
.L_x_10409:
[----:B------:R-:W1:Y:S08]  /*26f0*/  S2UR UR8, SR_CgaCtaId ;  /* 0x00000000000879c3 */ /* 0x000e700000008800 */
[----:B------:R-:W-:Y:S01]  /*2700*/  BAR.SYNC.DEFER_BLOCKING 0x0 ;  /* 0x0000000000007b1d */ /* 0x000fe20000010000 */
[----:B------:R-:W-:Y:S02]  /*2710*/  @P4 IADD3 R223, PT, PT, R223, -0x1, RZ ;  /* 0xffffffffdfdf4810 */ /* 0x000fe40007ffe0ff */
[----:B------:R-:W-:-:S02]  /*2720*/  ISETP.NE.AND P6, PT, R10, RZ, PT ;  /* 0x000000ff0a00720c */ /* 0x000fc40003fc5270 */
[----:B------:R-:W-:Y:S01]  /*2730*/  ISETP.NE.AND P5, PT, RZ, UR30, PT ;  /* 0x0000001eff007c0c */ /* 0x000fe2000bfa5270 */
[----:B------:R-:W-:Y:S01]  /*2740*/  UMOV UR7, 0x400 ;  /* 0x0000040000077882 */ /* 0x000fe20000000000 */
[----:B------:R-:W-:Y:S01]  /*2750*/  @P4 IMAD R223, R223, UR10, RZ ;  /* 0x0000000adfdf4c24 */ /* 0x000fe2000f8e02ff */
        /* <DEDUP_REMOVED lines=19> */
[----:B------:R-:W-:-:S03]  /*2890*/  @P4 SHF.R.S32.HI R180, RZ, 0x1f, R223 ;  /* 0x0000001fffb44819 */ /* 0x000fc600000114df */
[----:B------:R-:W-:Y:S02]  /*28a0*/  FSEL R184, R184, RZ, !P5 ;  /* 0x000000ffb8b87208 */ /* 0x000fe40006800000 */
[----:B------:R-:W-:Y:S02]  /*28b0*/  @P4 LEA.HI R180, R180, R223, RZ, 0x2 ;  /* 0x000000dfb4b44211 */ /* 0x000fe400078f10ff */
[----:B------:R-:W-:Y:S02]  /*28c0*/  R2UR UR7, R181 ;  /* 0x00000000b50772ca */ /* 0x000fe400000e0000 */
[----:B------:R-:W-:Y:S01]  /*28d0*/  @P4 LEA.HI.SX32 R185, R180, R9, 0x1e ;  /* 0x00000009b4b94211 */ /* 0x000fe200078ff2ff */
[----:B------:R-:W-:-:S12]  /*28e0*/  @!P6 BRA `(.L_x_10412) ;  /* 0x00000010002ce947 */ /* 0x000fd80003800000 */
[----:B------:R-:W-:-:S04]  /*28f0*/  UISETP.NE.U32.AND UP0, UPT, UR24, URZ, UPT ;  /* 0x000000ff1800728c */ /* 0x000fc8000bf05070 */
[----:B------:R-:W-:Y:S01]  /*2900*/  UISETP.NE.AND.EX UP0, UPT, UR25, URZ, UPT, UP0 ;  /* 0x000000ff1900728c */ /* 0x000fe2000bf05300 */
[----:B------:R-:W-:Y:S10]  /*2910*/  @!P4 BRA `(.L_x_10413) ;  /* 0x00000000000cc947 */ /* 0x000ff40003800000 */
[----:B------:R-:W0:Y:S02]  /*2920*/  LDC.64 R168, c[0x0][0x390] ;  /* 0x0000e400ffa87b82 */ /* 0x000e240000000a00 */
[----:B0-----:R-:W-:-:S06]  /*2930*/  IMAD.WIDE.U32 R168, R185, 0x10, R168 ;  /* 0x00000010b9a87825 */ /* 0x001fcc00078e00a8 */
[----:B------:R-:W5:Y:S02]  /*2940*/  LDG.E.128 R168, desc[UR20][R168.64] ;  /* 0x00000014a8a87981 */ /* 0x000f64000c1e1d00 */
.L_x_10413:
        /* <DEDUP_REMOVED lines=12> */
[----:B------:R-:W-:-:S04]  /*2a10*/  FMUL.FTZ R181, R172, UR26 ;  /* 0x0000001aacb57c20 */ /* 0x000fc80008410000 */
[-C--:B------:R-:W-:Y:S01]  /*2a20*/  FMUL.FTZ R172, R168, R181.reuse ;  /* 0x000000b5a8ac7220 */ /* 0x080fe20000410000 */
[----:B------:R-:W-:-:S04]  /*2a30*/  FMUL.FTZ R180, R68, R181 ;  /* 0x000000b544b47220 */ /* 0x000fc80000410000 */
[----:B------:R-:W-:Y:S02]  /*2a40*/  FSEL R181, R172, RZ, P5 ;  /* 0x000000ffacb57208 */ /* 0x000fe40002800000 */
[----:B------:R-:W-:-:S03]  /*2a50*/  SEL R172, R180, RZ, P5 ;  /* 0x000000ffb4ac7207 */ /* 0x000fc60002800000 */
[----:B------:R-:W-:-:S07]  /*2a60*/  FADD.FTZ R120, R120, R181 ;  /* 0x000000b578787221 */ /* 0x000fce0000010000 */
.L_x_10416:
        /* <DEDUP_REMOVED lines=14> */
.L_x_10417:
        /* <DEDUP_REMOVED lines=14> */
.L_x_10418:
        /* <DEDUP_REMOVED lines=8> */
[----:B------:R-:W-:-:S04]  /*2cb0*/  FMUL.FTZ R180, R175, UR26 ;  /* 0x0000001aafb47c20 */ /* 0x000fc80008410000 */
[-C--:B------:R-:W-:Y:S01]  /*2cc0*/  FMUL.FTZ R175, R171, R180.reuse ;  /* 0x000000b4abaf7220 */ /* 0x080fe20000410000 */
[----:B------:R-:W-:-:S04]  /*2cd0*/  FMUL.FTZ R181, R71, R180 ;  /* 0x000000b447b57220 */ /* 0x000fc80000410000 */
[----:B------:R-:W-:Y:S02]  /*2ce0*/  FSEL R180, R175, RZ, P5 ;  /* 0x000000ffafb47208 */ /* 0x000fe40002800000 */
[----:B------:R-:W-:-:S03]  /*2cf0*/  SEL R175, R181, RZ, P5 ;  /* 0x000000ffb5af7207 */ /* 0x000fc60002800000 */
[----:B------:R-:W-:Y:S01]  /*2d00*/  FADD.FTZ R123, R123, R180 ;  /* 0x000000b47b7b7221 */ /* 0x000fe20000010000 */
[----:B------:R-:W-:Y:S06]  /*2d10*/  BRA `(.L_x_10419) ;  /* 0x0000000800f87947 */ /* 0x000fec0003800000 */
.L_x_10415:
        /* <DEDUP_REMOVED lines=18> */
[----:B------:R-:W-:Y:S01]  /*2e40*/  FMUL.FTZ R172, R180, UR27 ;  /* 0x0000001bb4ac7c20 */ /* 0x000fe20008410000 */
[----:B-----5:R-:W-:-:S03]  /*2e50*/  LOP3.LUT P5, RZ, R7, 0xff, RZ, 0xc0, !PT ;  /* 0x000000ff07ff7812 */ /* 0x020fc600078ac0ff */
[----:B------:R-:W-:-:S04]  /*2e60*/  FMUL.FTZ R177, R172, UR26 ;  /* 0x0000001aacb17c20 */ /* 0x000fc80008410000 */
[-C--:B------:R-:W-:Y:S01]  /*2e70*/  FMUL.FTZ R172, R168, R177.reuse ;  /* 0x000000b1a8ac7220 */ /* 0x080fe20000410000 */
[----:B------:R-:W-:-:S04]  /*2e80*/  FMUL.FTZ R176, R68, R177 ;  /* 0x000000b144b07220 */ /* 0x000fc80000410000 */
[----:B------:R-:W-:Y:S02]  /*2e90*/  FSEL R177, R172, RZ, P5 ;  /* 0x000000ffacb17208 */ /* 0x000fe40002800000 */
[----:B------:R-:W-:-:S03]  /*2ea0*/  SEL R172, R176, RZ, P5 ;  /* 0x000000ffb0ac7207 */ /* 0x000fc60002800000 */
[----:B------:R-:W-:-:S07]  /*2eb0*/  FADD.FTZ R120, R120, R177 ;  /* 0x000000b178787221 */ /* 0x000fce0000010000 */
.L_x_10420:
[----:B------:R-:W-:Y:S05]  /*2ec0*/  @!P4 BRA `(.L_x_10421) ;  /* 0x000000000020c947 */ /* 0x000fea0003800000 */
        /* <DEDUP_REMOVED lines=8> */
.L_x_10421:
        /* <DEDUP_REMOVED lines=9> */
.L_x_10422:
[----:B------:R-:W-:Y:S02]  /*2fe0*/  MOV R177, R181 ;  /* 0x000000b500b17202 */ /* 0x000fe40000000f00 */
[----:B------:R-:W-:Y:S01]  /*2ff0*/  MOV R176, R180 ;  /* 0x000000b400b07202 */ /* 0x000fe20000000f00 */
[----:B------:R-:W-:Y:S06]  /*3000*/  @!P4 BRA `(.L_x_10419) ;  /* 0x00000008003cc947 */ /* 0x000fec0003800000 */
[----:B------:R-:W-:Y:S01]  /*3010*/  FMUL.FTZ R175, R179, UR27 ;  /* 0x0000001bb3af7c20 */ /* 0x000fe20008410000 */
[----:B-----5:R-:W-:-:S03]  /*3020*/  ISETP.GE.U32.AND P5, PT, R7, 0x1000000, PT ;  /* 0x010000000700780c */ /* 0x020fc60003fa6070 */
[----:B------:R-:W-:-:S04]  /*3030*/  FMUL.FTZ R180, R175, UR26 ;  /* 0x0000001aafb47c20 */ /* 0x000fc80008410000 */
[-C--:B------:R-:W-:Y:S01]  /*3040*/  FMUL.FTZ R175, R171, R180.reuse ;  /* 0x000000b4abaf7220 */ /* 0x080fe20000410000 */
[----:B------:R-:W-:-:S04]  /*3050*/  FMUL.FTZ R181, R71, R180 ;  /* 0x000000b447b57220 */ /* 0x000fc80000410000 */
[----:B------:R-:W-:Y:S02]  /*3060*/  FSEL R180, R175, RZ, P5 ;  /* 0x000000ffafb47208 */ /* 0x000fe40002800000 */
[----:B------:R-:W-:-:S03]  /*3070*/  SEL R175, R181, RZ, P5 ;  /* 0x000000ffb5af7207 */ /* 0x000fc60002800000 */
[----:B------:R-:W-:Y:S01]  /*3080*/  FADD.FTZ R123, R123, R180 ;  /* 0x000000b47b7b7221 */ /* 0x000fe20000010000 */
[----:B------:R-:W-:Y:S06]  /*3090*/  BRA `(.L_x_10419) ;  /* 0x0000000800187947 */ /* 0x000fec0003800000 */
.L_x_10414:
[----:B------:R-:W-:-:S04]  /*30a0*/  UISETP.NE.U32.AND UP0, UPT, UR4, URZ, UPT ;  /* 0x000000ff0400728c */ /* 0x000fc8000bf05070 */
[----:B------:R-:W-:-:S09]  /*30b0*/  UISETP.NE.AND.EX UP0, UPT, UR5, URZ, UPT, UP0 ;  /* 0x000000ff0500728c */ /* 0x000fd2000bf05300 */
[----:B------:R-:W-:Y:S05]  /*30c0*/  BRA.U UP0, `(.L_x_10423) ;  /* 0x0000000500047547 */ /* 0x000fea000b800000 */
[----:B------:R-:W-:Y:S05]  /*30d0*/  @!P4 BRA `(.L_x_10424) ;  /* 0x00000000003cc947 */ /* 0x000fea0003800000 */
[----:B------:R-:W-:Y:S02]  /*30e0*/  PLOP3.LUT P5, PT, PT, PT, UP2, 0x80, 0x8 ;  /* 0x000000000008781c */ /* 0x000fe40003faf028 */
[----:B-----5:R-:W-:-:S11]  /*30f0*/  MOV R172, R144 ;  /* 0x0000009000ac7202 */ /* 0x020fd60000000f00 */
[----:B------:R-:W-:Y:S01]  /*3100*/  @P5 FFMA.FTZ R181, R3, UR7, R184 ;  /* 0x0000000703b55c23 */ /* 0x000fe200080100b8 */
[----:B------:R-:W-:-:S13]  /*3110*/  PLOP3.LUT P5, PT, PT, PT, UP2, 0x80, 0x8 ;  /* 0x000000000008781c */ /* 0x000fda0003faf028 */
[----:B------:R-:W-:Y:S01]  /*3120*/  @P5 FADD.FTZ R181, R190, -R181 ;  /* 0x800000b5beb55221 */ /* 0x000fe20000010000 */
[----:B------:R-:W-:-:S13]  /*3130*/  PLOP3.LUT P5, PT, PT, PT, UP2, 0x80, 0x8 ;  /* 0x000000000008781c */ /* 0x000fda0003faf028 */
[----:B------:R-:W-:Y:S01]  /*3140*/  @P5 FFMA.FTZ R172, R181, UR32, R144 ;  /* 0x00000020b5ac5c23 */ /* 0x000fe20008010090 */
[----:B------:R-:W-:-:S03]  /*3150*/  LOP3.LUT P5, RZ, R7, 0xff, RZ, 0xc0, !PT ;  /* 0x000000ff07ff7812 */ /* 0x000fc600078ac0ff */
[----:B------:R-:W-:-:S04]  /*3160*/  FMUL.FTZ R172, R172, UR27 ;  /* 0x0000001bacac7c20 */ /* 0x000fc80008410000 */
[----:B------:R-:W-:-:S04]  /*3170*/  FMUL.FTZ R181, R172, UR26 ;  /* 0x0000001aacb57c20 */ /* 0x000fc80008410000 */
[-C--:B------:R-:W-:Y:S01]  /*3180*/  FMUL.FTZ R172, R168, R181.reuse ;  /* 0x000000b5a8ac7220 */ /* 0x080fe20000410000 */
[----:B------:R-:W-:-:S04]  /*3190*/  FMUL.FTZ R180, R68, R181 ;  /* 0x000000b544b47220 */ /* 0x000fc80000410000 */
[----:B------:R-:W-:Y:S02]  /*31a0*/  FSEL R181, R172, RZ, P5 ;  /* 0x000000ffacb57208 */ /* 0x000fe40002800000 */
[----:B------:R-:W-:-:S03]  /*31b0*/  SEL R172, R180, RZ, P5 ;  /* 0x000000ffb4ac7207 */ /* 0x000fc60002800000 */
[----:B------:R-:W-:-:S07]  /*31c0*/  FADD.FTZ R120, R120, R181 ;  /* 0x000000b578787221 */ /* 0x000fce0000010000 */
.L_x_10424:
        /* <DEDUP_REMOVED lines=16> */
.L_x_10425:
        /* <DEDUP_REMOVED lines=16> */
.L_x_10426:
        /* <DEDUP_REMOVED lines=8> */
[----:B------:R-:W-:-:S03]  /*3450*/  ISETP.GE.U32.AND P5, PT, R7, 0x1000000, PT ;  /* 0x010000000700780c */ /* 0x000fc60003fa6070 */
        /* <DEDUP_REMOVED lines=8> */
.L_x_10423:
[----:B------:R-:W-:Y:S02]  /*34e0*/  PLOP3.LUT P5, PT, PT, PT, UP2, 0x80, 0x8 ;  /* 0x000000000008781c */ /* 0x000fe40003faf028 */
[----:B-----5:R-:W-:Y:S02]  /*34f0*/  MOV R180, R145 ;  /* 0x0000009100b47202 */ /* 0x020fe40000000f00 */
[----:B------:R-:W-:-:S09]  /*3500*/  MOV R181, R147 ;  /* 0x0000009300b57202 */ /* 0x000fd20000000f00 */
        /* <DEDUP_REMOVED lines=10> */
[----:B------:R-:W-:-:S11]  /*35b0*/  MOV R176, R144 ;  /* 0x0000009000b07202 */ /* 0x000fd60000000f00 */
[----:B------:R-:W-:Y:S01]  /*35c0*/  @P5 FADD.FTZ R179, R222, -R179 ;  /* 0x800000b3deb35221 */ /* 0x000fe20000010000 */
[----:B------:R-:W-:-:S13]  /*35d0*/  PLOP3.LUT P5, PT, PT, PT, UP2, 0x80, 0x8 ;  /* 0x000000000008781c */ /* 0x000fda0003faf028 */
[----:B------:R-:W-:Y:S01]  /*35e0*/  @P5 FFMA.FTZ R176, R177, UR32, R144 ;  /* 0x00000020b1b05c23 */ /* 0x000fe20008010090 */
[----:B------:R-:W-:-:S13]  /*35f0*/  PLOP3.LUT P5, PT, PT, PT, UP2, 0x80, 0x8 ;  /* 0x000000000008781c */ /* 0x000fda0003faf028 */
[----:B------:R-:W-:Y:S01]  /*3600*/  @P5 FFMA.FTZ R180, R178, UR32, R145 ;  /* 0x00000020b2b45c23 */ /* 0x000fe20008010091 */
[----:B------:R-:W-:Y:S02]  /*3610*/  PLOP3.LUT P5, PT, PT, PT, UP2, 0x80, 0x8 ;  /* 0x000000000008781c */ /* 0x000fe40003faf028 */
[----:B------:R-:W-:-:S11]  /*3620*/  MOV R178, R146 ;  /* 0x0000009200b27202 */ /* 0x000fd60000000f00 */
[----:B------:R-:W-:Y:S01]  /*3630*/  @P5 FFMA.FTZ R178, R179, UR32, R146 ;  /* 0x00000020b3b25c23 */ /* 0x000fe20008010092 */
[----:B------:R-:W-:-:S13]  /*3640*/  PLOP3.LUT P5, PT, PT, PT, UP2, 0x80, 0x8 ;  /* 0x000000000008781c */ /* 0x000fda0003faf028 */
[----:B------:R-:W-:Y:S01]  /*3650*/  @P5 FFMA.FTZ R182, R220, UR7, R184 ;  /* 0x00000007dcb65c23 */ /* 0x000fe200080100b8 */
[----:B------:R-:W-:-:S13]  /*3660*/  PLOP3.LUT P5, PT, PT, PT, UP2, 0x80, 0x8 ;  /* 0x000000000008781c */ /* 0x000fda0003faf028 */
[----:B------:R-:W-:Y:S01]  /*3670*/  @P5 FADD.FTZ R182, R219, -R182 ;  /* 0x800000b6dbb65221 */ /* 0x000fe20000010000 */
[----:B------:R-:W-:-:S13]  /*3680*/  PLOP3.LUT P5, PT, PT, PT, UP2, 0x80, 0x8 ;  /* 0x000000000008781c */ /* 0x000fda0003faf028 */
[----:B------:R-:W-:Y:S01]  /*3690*/  @P5 FFMA.FTZ R181, R182, UR32, R147 ;  /* 0x00000020b6b55c23 */ /* 0x000fe20008010093 */
[----:B------:R-:W-:Y:S06]  /*36a0*/  @!P4 BRA `(.L_x_10427) ;  /* 0x000000000020c947 */ /* 0x000fec0003800000 */
[----:B------:R-:W-:Y:S01]  /*36b0*/  FMUL.FTZ R172, R176, UR27 ;  /* 0x0000001bb0ac7c20 */ /* 0x000fe20008410000 */
[----:B------:R-:W-:-:S03]  /*36c0*/  LOP3.LUT P5, RZ, R7, 0xff, RZ, 0xc0, !PT ;  /* 0x000000ff07ff7812 */ /* 0x000fc600078ac0ff */
[----:B------:R-:W-:-:S04]  /*36d0*/  FMUL.FTZ R177, R172, UR26 ;  /* 0x0000001aacb17c20 */ /* 0x000fc80008410000 */
[-C--:B------:R-:W-:Y:S01]  /*36e0*/  FMUL.FTZ R172, R168, R177.reuse ;  /* 0x000000b1a8ac7220 */ /* 0x080fe20000410000 */
[----:B------:R-:W-:-:S04]  /*36f0*/  FMUL.FTZ R179, R68, R177 ;  /* 0x000000b144b37220 */ /* 0x000fc80000410000 */
[----:B------:R-:W-:Y:S02]  /*3700*/  FSEL R177, R172, RZ, P5 ;  /* 0x000000ffacb17208 */ /* 0x000fe40002800000 */
[----:B------:R-:W-:-:S03]  /*3710*/  SEL R172, R179, RZ, P5 ;  /* 0x000000ffb3ac7207 */ /* 0x000fc60002800000 */
[----:B------:R-:W-:-:S07]  /*3720*/  FADD.FTZ R120, R120, R177 ;  /* 0x000000b178787221 */ /* 0x000fce0000010000 */
.L_x_10427:
[----:B------:R-:W-:Y:S05]  /*3730*/  @!P4 BRA `(.L_x_10428) ;  /* 0x000000000020c947 */ /* 0x000fea0003800000 */
        /* <DEDUP_REMOVED lines=8> */
.L_x_10428:
        /* <DEDUP_REMOVED lines=9> */
.L_x_10429:
[----:B------:R-:W-:Y:S02]  /*3850*/  MOV R177, R180 ;  /* 0x000000b400b17202 */ /* 0x000fe40000000f00 */
[----:B------:R-:W-:Y:S01]  /*3860*/  MOV R179, R181 ;  /* 0x000000b500b37202 */ /* 0x000fe20000000f00 */
[----:B------:R-:W-:Y:S06]  /*3870*/  @!P4 BRA `(.L_x_10419) ;  /* 0x000000000020c947 */ /* 0x000fec0003800000 */
[----:B------:R-:W-:Y:S01]  /*3880*/  FMUL.FTZ R175, R181, UR27 ;  /* 0x0000001bb5af7c20 */ /* 0x000fe20008410000 */
[----:B------:R-:W-:-:S03]  /*3890*/  ISETP.GE.U32.AND P5, PT, R7, 0x1000000, PT ;  /* 0x010000000700780c */ /* 0x000fc60003fa6070 */
[----:B------:R-:W-:-:S04]  /*38a0*/  FMUL.FTZ R180, R175, UR26 ;  /* 0x0000001aafb47c20 */ /* 0x000fc80008410000 */
[-C--:B------:R-:W-:Y:S01]  /*38b0*/  FMUL.FTZ R175, R171, R180.reuse ;  /* 0x000000b4abaf7220 */ /* 0x080fe20000410000 */
[----:B------:R-:W-:-:S04]  /*38c0*/  FMUL.FTZ R181, R71, R180 ;  /* 0x000000b447b57220 */ /* 0x000fc80000410000 */
[----:B------:R-:W-:Y:S02]  /*38d0*/  FSEL R180, R175, RZ, P5 ;  /* 0x000000ffafb47208 */ /* 0x000fe40002800000 */
[----:B------:R-:W-:-:S03]  /*38e0*/  SEL R175, R181, RZ, P5 ;  /* 0x000000ffb5af7207 */ /* 0x000fc60002800000 */
[----:B------:R-:W-:-:S07]  /*38f0*/  FADD.FTZ R123, R123, R180 ;  /* 0x000000b47b7b7221 */ /* 0x000fce0000010000 */
.L_x_10419:
        /* <DEDUP_REMOVED lines=10> */
.L_x_10412:
[----:B------:R-:W-:Y:S05]  /*39a0*/  BSYNC.RECONVERGENT B0 ;  /* 0x0000000000007941 */ /* 0x000fea0003800200 */
.L_x_10411:
[----:B------:R-:W-:Y:S04]  /*39b0*/  BSSY.RECONVERGENT B0, `(.L_x_10430) ;  /* 0x000010d000007945 */ /* 0x000fe80003800200 */
[----:B------:R-:W-:Y:S05]  /*39c0*/  @!P0 BRA `(.L_x_10431) ;  /* 0x00000010002c8947 */ /* 0x000fea0003800000 */
[----:B------:R-:W-:-:S04]  /*39d0*/  UISETP.NE.U32.AND UP0, UPT, UR24, URZ, UPT ;  /* 0x000000ff1800728c */ /* 0x000fc8000bf05070 */
[----:B------:R-:W-:Y:S01]  /*39e0*/  UISETP.NE.AND.EX UP0, UPT, UR25, URZ, UPT, UP0 ;  /* 0x000000ff1900728c */ /* 0x000fe2000bf05300 */
[----:B------:R-:W-:Y:S10]  /*39f0*/  @!P4 BRA `(.L_x_10432) ;  /* 0x00000000000cc947 */ /* 0x000ff40003800000 */
[----:B-----5:R-:W0:Y:S02]  /*3a00*/  LDC.64 R168, c[0x0][0x390] ;  /* 0x0000e400ffa87b82 */ /* 0x020e240000000a00 */
[----:B0-----:R-:W-:-:S06]  /*3a10*/  IMAD.WIDE.U32 R168, R185, 0x10, R168 ;  /* 0x00000010b9a87825 */ /* 0x001fcc00078e00a8 */
[----:B------:R-:W5:Y:S02]  /*3a20*/  LDG.E.128 R168, desc[UR20][R168.64] ;  /* 0x00000014a8a87981 */ /* 0x000f64000c1e1d00 */
.L_x_10432:
[----:B------:R-:W-:Y:S05]  /*3a30*/  BRA.U !UP0, `(.L_x_10433) ;  /* 0x0000000908207547 */ /* 0x000fea000b800000 */
[----:B------:R-:W-:-:S04]  /*3a40*/  UISETP.NE.U32.AND UP0, UPT, UR4, URZ, UPT ;  /* 0x000000ff0400728c */ /* 0x000fc8000bf05070 */
[----:B------:R-:W-:-:S06]  /*3a50*/  UISETP.NE.AND.EX UP0, UPT, UR5, URZ, UPT, UP0 ;  /* 0x000000ff0500728c */ /* 0x000fcc000bf05300 */
[----:B------:R-:W-:-:S13]  /*3a60*/  PLOP3.LUT P5, PT, PT, PT, UP0, 0x80, 0x8 ;  /* 0x000000000008781c */ /* 0x000fda0003faf008 */
[----:B------:R-:W-:Y:S05]  /*3a70*/  @!P5 BRA `(.L_x_10434) ;  /* 0x00000004000cd947 */ /* 0x000fea0003800000 */
[----:B------:R-:W-:Y:S02]  /*3a80*/  PLOP3.LUT P6, PT, PT, PT, UP2, 0x80, 0x8 ;  /* 0x000000000008781c */ /* 0x000fe40003fcf028 */
[----:B-1---5:R-:W-:Y:S02]  /*3a90*/  MOV R180, R149 ;  /* 0x0000009500b47202 */ /* 0x022fe40000000f00 */
        /* <DEDUP_REMOVED lines=35> */
.L_x_10435:
        /* <DEDUP_REMOVED lines=9> */
.L_x_10436:
        /* <DEDUP_REMOVED lines=9> */
.L_x_10437:
        /* <DEDUP_REMOVED lines=10> */
[----:B------:R-:W-:Y:S01]  /*3e90*/  FADD.FTZ R127, R127, R180 ;  /* 0x000000b47f7f7221 */ /* 0x000fe20000010000 */
[----:B------:R-:W-:Y:S06]  /*3ea0*/  BRA `(.L_x_10438) ;  /* 0x0000000800d47947 */ /* 0x000fec0003800000 */
.L_x_10434:
[----:B------:R-:W-:Y:S05]  /*3eb0*/  @!P4 BRA `(.L_x_10439) ;  /* 0x00000000003cc947 */ /* 0x000fea0003800000 */
[----:B------:R-:W-:Y:S02]  /*3ec0*/  PLOP3.LUT P6, PT, PT, PT, UP2, 0x80, 0x8 ;  /* 0x000000000008781c */ /* 0x000fe40003fcf028 */
[----:B-1---5:R-:W-:-:S11]  /*3ed0*/  MOV R172, R148 ;  /* 0x0000009400ac7202 */ /* 0x022fd60000000f00 */
        /* <DEDUP_REMOVED lines=13> */
.L_x_10439:
        /* <DEDUP_REMOVED lines=16> */
.L_x_10440:
        /* <DEDUP_REMOVED lines=16> */
.L_x_10441:
        /* <DEDUP_REMOVED lines=17> */
.L_x_10433:
[----:B-1----:R-:W0:Y:S02]  /*42c0*/  LDC.64 R180, c[0x0][0x478] ;  /* 0x00011e00ffb47b82 */ /* 0x002e240000000a00 */
        /* <DEDUP_REMOVED lines=29> */
.L_x_10443:
        /* <DEDUP_REMOVED lines=9> */
.L_x_10444:
        /* <DEDUP_REMOVED lines=9> */
.L_x_10445:
        /* <DEDUP_REMOVED lines=12> */
.L_x_10442:
        /* <DEDUP_REMOVED lines=14> */
.L_x_10446:
        /* <DEDUP_REMOVED lines=14> */
.L_x_10447:
        /* <DEDUP_REMOVED lines=14> */
.L_x_10448:
        /* <DEDUP_REMOVED lines=13> */
[----:B------:R-:W-:-:S07]  /*49f0*/  FADD.FTZ R127, R127, R180 ;  /* 0x000000b47f7f7221 */ /* 0x000fce0000010000 */
.L_x_10438:
[----:B-1----:R-:W0:Y:S08]  /*4a00*/  @P5 LDC.64 R182, c[0x0][0x478] ;  /* 0x00011e00ffb65b82 */ /* 0x002e300000000a00 */
[----:B------:R-:W1:Y:S01]  /*4a10*/  @P4 LDC.64 R180, c[0x0][0x468] ;  /* 0x00011a00ffb44b82 */ /* 0x000e620000000a00 */
[C---:B0-----:R-:W-:Y:S01]  /*4a20*/  @P5 IMAD.WIDE.U32 R182, R221.reuse, 0x10, R182 ;  /* 0x00000010ddb65825 */ /* 0x041fe200078e00b6 */
[----:B------:R-:W-:-:S04]  /*4a30*/  IADD3 R221, PT, PT, R221, 0x80, RZ ;  /* 0x00000080dddd7810 */ /* 0x000fc80007ffe0ff */
[----:B------:R0:W-:Y:S01]  /*4a40*/  @P5 STG.E.128 desc[UR20][R182.64], R176 ;  /* 0x000000b0b6005986 */ /* 0x0001e2000c101d14 */
[C---:B-1----:R-:W-:Y:S01]  /*4a50*/  @P4 IMAD.WIDE.U32 R180, R185.reuse, 0x10, R180 ;  /* 0x00000010b9b44825 */ /* 0x042fe200078e00b4 */
[----:B------:R-:W-:-:S04]  /*4a60*/  IADD3 R185, PT, PT, R185, 0x80, RZ ;  /* 0x00000080b9b97810 */ /* 0x000fc80007ffe0ff */
[----:B------:R0:W-:Y:S03]  /*4a70*/  @P4 STG.E.128 desc[UR20][R180.64], R172 ;  /* 0x000000acb4004986 */ /* 0x0001e6000c101d14 */
.L_x_10431:
[----:B------:R-:W-:Y:S05]  /*4a80*/  BSYNC.RECONVERGENT B0 ;  /* 0x0000000000007941 */ /* 0x000fea0003800200 */
.L_x_10430:
[----:B------:R-:W-:Y:S04]  /*4a90*/  BSSY.RECONVERGENT B0, `(.L_x_10449) ;  /* 0x000010d000007945 */ /* 0x000fe80003800200 */
[----:B------:R-:W-:Y:S05]  /*4aa0*/  @!P1 BRA `(.L_x_10450) ;  /* 0x00000010002c9947 */ /* 0x000fea0003800000 */
[----:B------:R-:W-:-:S04]  /*4ab0*/  UISETP.NE.U32.AND UP0, UPT, UR24, URZ, UPT ;  /* 0x000000ff1800728c */ /* 0x000fc8000bf05070 */
[----:B------:R-:W-:Y:S01]  /*4ac0*/  UISETP.NE.AND.EX UP0, UPT, UR25, URZ, UPT, UP0 ;  /* 0x000000ff1900728c */ /* 0x000fe2000bf05300 */
[----:B------:R-:W-:Y:S10]  /*4ad0*/  @!P4 BRA `(.L_x_10451) ;  /* 0x00000000000cc947 */ /* 0x000ff40003800000 */
[----:B-----5:R-:W2:Y:S02]  /*4ae0*/  LDC.64 R168, c[0x0][0x390] ;  /* 0x0000e400ffa87b82 */ /* 0x020ea40000000a00 */
[----:B--2---:R-:W-:-:S06]  /*4af0*/  IMAD.WIDE.U32 R168, R185, 0x10, R168 ;  /* 0x00000010b9a87825 */ /* 0x004fcc00078e00a8 */
[----:B------:R-:W5:Y:S02]  /*4b00*/  LDG.E.128 R168, desc[UR20][R168.64] ;  /* 0x00000014a8a87981 */ /* 0x000f64000c1e1d00 */
.L_x_10451:
[----:B------:R-:W-:Y:S05]  /*4b10*/  BRA.U !UP0, `(.L_x_10452) ;  /* 0x0000000908207547 */ /* 0x000fea000b800000 */
[----:B------:R-:W-:-:S04]  /*4b20*/  UISETP.NE.U32.AND UP0, UPT, UR4, URZ, UPT ;  /* 0x000000ff0400728c */ /* 0x000fc8000bf05070 */
[----:B------:R-:W-:-:S06]  /*4b30*/  UISETP.NE.AND.EX UP0, UPT, UR5, URZ, UPT, UP0 ;  /* 0x000000ff0500728c */ /* 0x000fcc000bf05300 */
[----:B------:R-:W-:-:S13]  /*4b40*/  PLOP3.LUT P5, PT, PT, PT, UP0, 0x80, 0x8 ;  /* 0x000000000008781c */ /* 0x000fda0003faf008 */
[----:B------:R-:W-:Y:S05]  /*4b50*/  @!P5 BRA `(.L_x_10453) ;  /* 0x00000004000cd947 */ /* 0x000fea0003800000 */
[----:B------:R-:W-:Y:S02]  /*4b60*/  PLOP3.LUT P6, PT, PT, PT, UP2, 0x80, 0x8 ;  /* 0x000000000008781c */ /* 0x000fe40003fcf028 */
[----:B01---5:R-:W-:Y:S02]  /*4b70*/  MOV R180, R153 ;  /* 0x0000009900b47202 */ /* 0x023fe40000000f00 */
        /* <DEDUP_REMOVED lines=35> */
.L_x_10454:
        /* <DEDUP_REMOVED lines=9> */
.L_x_10455:
        /* <DEDUP_REMOVED lines=9> */
.L_x_10456:
        /* <DEDUP_REMOVED lines=12> */
.L_x_10453:
[----:B------:R-:W-:Y:S05]  /*4f90*/  @!P4 BRA `(.L_x_10458) ;  /* 0x00000000003cc947 */ /* 0x000fea0003800000 */
[----:B------:R-:W-:Y:S02]  /*4fa0*/  PLOP3.LUT P6, PT, PT, PT, UP2, 0x80, 0x8 ;  /* 0x000000000008781c */ /* 0x000fe40003fcf028 */
[----:B01---5:R-:W-:-:S11]  /*4fb0*/  MOV R172, R152 ;  /* 0x0000009800ac7202 */ /* 0x023fd60000000f00 */
        /* <DEDUP_REMOVED lines=13> */
.L_x_10458:
        /* <DEDUP_REMOVED lines=16> */
.L_x_10459:
        /* <DEDUP_REMOVED lines=16> */
.L_x_10460:
        /* <DEDUP_REMOVED lines=17> */
.L_x_10452:
[----:B01----:R-:W0:Y:S02]  /*53a0*/  LDC.64 R180, c[0x0][0x478] ;  /* 0x00011e00ffb47b82 */ /* 0x003e240000000a00 */
        /* <DEDUP_REMOVED lines=29> */
.L_x_10462:
        /* <DEDUP_REMOVED lines=9> */
.L_x_10463:
        /* <DEDUP_REMOVED lines=9> */
.L_x_10464:
        /* <DEDUP_REMOVED lines=12> */
.L_x_10461:
        /* <DEDUP_REMOVED lines=14> */
.L_x_10465:
        /* <DEDUP_REMOVED lines=14> */
.L_x_10466:
        /* <DEDUP_REMOVED lines=14> */
.L_x_10467:
        /* <DEDUP_REMOVED lines=14> */
.L_x_10457:
        /* <DEDUP_REMOVED lines=8> */
.L_x_10450:
[----:B------:R-:W-:Y:S05]  /*5b60*/  BSYNC.RECONVERGENT B0 ;  /* 0x0000000000007941 */ /* 0x000fea0003800200 */
.L_x_10449:
[----:B------:R-:W-:Y:S04]  /*5b70*/  BSSY.RECONVERGENT B0, `(.L_x_10468) ;  /* 0x000010d000007945 */ /* 0x000fe80003800200 */
[----:B------:R-:W-:Y:S05]  /*5b80*/  @!P2 BRA `(.L_x_10469) ;  /* 0x00000010002ca947 */ /* 0x000fea0003800000 */
[----:B------:R-:W-:-:S04]  /*5b90*/  UISETP.NE.U32.AND UP0, UPT, UR24, URZ, UPT ;  /* 0x000000ff1800728c */ /* 0x000fc8000bf05070 */
[----:B------:R-:W-:Y:S01]  /*5ba0*/  UISETP.NE.AND.EX UP0, UPT, UR25, URZ, UPT, UP0 ;  /* 0x000000ff1900728c */ /* 0x000fe2000bf05300 */
[----:B------:R-:W-:Y:S10]  /*5bb0*/  @!P4 BRA `(.L_x_10470) ;  /* 0x00000000000cc947 */ /* 0x000ff40003800000 */
[----:B-----5:R-:W3:Y:S02]  /*5bc0*/  LDC.64 R168, c[0x0][0x390] ;  /* 0x0000e400ffa87b82 */ /* 0x020ee40000000a00 */
[----:B---3--:R-:W-:-:S06]  /*5bd0*/  IMAD.WIDE.U32 R168, R185, 0x10, R168 ;  /* 0x00000010b9a87825 */ /* 0x008fcc00078e00a8 */
[----:B------:R-:W5:Y:S02]  /*5be0*/  LDG.E.128 R168, desc[UR20][R168.64] ;  /* 0x00000014a8a87981 */ /* 0x000f64000c1e1d00 */
.L_x_10470:
[----:B------:R-:W-:Y:S05]  /*5bf0*/  BRA.U !UP0, `(.L_x_10471) ;  /* 0x0000000908207547 */ /* 0x000fea000b800000 */
[----:B------:R-:W-:-:S04]  /*5c00*/  UISETP.NE.U32.AND UP0, UPT, UR4, URZ, UPT ;  /* 0x000000ff0400728c */ /* 0x000fc8000bf05070 */
[----:B------:R-:W-:-:S06]  /*5c10*/  UISETP.NE.AND.EX UP0, UPT, UR5, URZ, UPT, UP0 ;  /* 0x000000ff0500728c */ /* 0x000fcc000bf05300 */
[----:B------:R-:W-:-:S13]  /*5c20*/  PLOP3.LUT P5, PT, PT, PT, UP0, 0x80, 0x8 ;  /* 0x000000000008781c */ /* 0x000fda0003faf008 */
[----:B------:R-:W-:Y:S05]  /*5c30*/  @!P5 BRA `(.L_x_10472) ;  /* 0x00000004000cd947 */ /* 0x000fea0003800000 */
[----:B------:R-:W-:Y:S02]  /*5c40*/  PLOP3.LUT P6, PT, PT, PT, UP2, 0x80, 0x8 ;  /* 0x000000000008781c */ /* 0x000fe40003fcf028 */
[----:B012--5:R-:W-:Y:S02]  /*5c50*/  MOV R180, R157 ;  /* 0x0000009d00b47202 */ /* 0x027fe40000000f00 */
        /* <DEDUP_REMOVED lines=35> */
.L_x_10473:
        /* <DEDUP_REMOVED lines=9> */
.L_x_10474:
        /* <DEDUP_REMOVED lines=9> */
.L_x_10475:
        /* <DEDUP_REMOVED lines=12> */
.L_x_10472:
[----:B------:R-:W-:Y:S05]  /*6070*/  @!P4 BRA `(.L_x_10477) ;  /* 0x00000000003cc947 */ /* 0x000fea0003800000 */
[----:B------:R-:W-:Y:S02]  /*6080*/  PLOP3.LUT P6, PT, PT, PT, UP2, 0x80, 0x8 ;  /* 0x000000000008781c */ /* 0x000fe40003fcf028 */
[----:B012--5:R-:W-:-:S11]  /*6090*/  MOV R172, R156 ;  /* 0x0000009c00ac7202 */ /* 0x027fd60000000f00 */
        /* <DEDUP_REMOVED lines=13> */
.L_x_10477:
        /* <DEDUP_REMOVED lines=16> */
.L_x_10478:
        /* <DEDUP_REMOVED lines=16> */
.L_x_10479:
        /* <DEDUP_REMOVED lines=17> */
.L_x_10471:
[----:B012---:R-:W0:Y:S02]  /*6480*/  LDC.64 R180, c[0x0][0x478] ;  /* 0x00011e00ffb47b82 */ /* 0x007e240000000a00 */
        /* <DEDUP_REMOVED lines=29> */
.L_x_10481:
        /* <DEDUP_REMOVED lines=9> */
.L_x_10482:
        /* <DEDUP_REMOVED lines=9> */
.L_x_10483:
        /* <DEDUP_REMOVED lines=12> */
.L_x_10480:
        /* <DEDUP_REMOVED lines=14> */
.L_x_10484:
        /* <DEDUP_REMOVED lines=14> */
.L_x_10485:
        /* <DEDUP_REMOVED lines=14> */
.L_x_10486:
        /* <DEDUP_REMOVED lines=14> */
.L_x_10476:
        /* <DEDUP_REMOVED lines=8> */
.L_x_10469:
[----:B------:R-:W-:Y:S05]  /*6c40*/  BSYNC.RECONVERGENT B0 ;  /* 0x0000000000007941 */ /* 0x000fea0003800200 */
.L_x_10468:
[----:B------:R-:W-:Y:S04]  /*6c50*/  BSSY.RECONVERGENT B0, `(.L_x_10487) ;  /* 0x000010d000007945 */ /* 0x000fe80003800200 */
[----:B------:R-:W-:Y:S05]  /*6c60*/  @!P3 BRA `(.L_x_10488) ;  /* 0x00000010002cb947 */ /* 0x000fea0003800000 */
[----:B------:R-:W-:-:S04]  /*6c70*/  UISETP.NE.U32.AND UP0, UPT, UR24, URZ, UPT ;  /* 0x000000ff1800728c */ /* 0x000fc8000bf05070 */
[----:B------:R-:W-:Y:S01]  /*6c80*/  UISETP.NE.AND.EX UP0, UPT, UR25, URZ, UPT, UP0 ;  /* 0x000000ff1900728c */ /* 0x000fe2000bf05300 */
[----:B------:R-:W-:Y:S10]  /*6c90*/  @!P4 BRA `(.L_x_10489) ;  /* 0x00000000000cc947 */ /* 0x000ff40003800000 */
[----:B-----5:R-:W4:Y:S02]  /*6ca0*/  LDC.64 R168, c[0x0][0x390] ;  /* 0x0000e400ffa87b82 */ /* 0x020f240000000a00 */
[----:B----4-:R-:W-:-:S06]  /*6cb0*/  IMAD.WIDE.U32 R168, R185, 0x10, R168 ;  /* 0x00000010b9a87825 */ /* 0x010fcc00078e00a8 */
[----:B------:R-:W5:Y:S02]  /*6cc0*/  LDG.E.128 R168, desc[UR20][R168.64] ;  /* 0x00000014a8a87981 */ /* 0x000f64000c1e1d00 */
.L_x_10489:
[----:B------:R-:W-:Y:S05]  /*6cd0*/  BRA.U !UP0, `(.L_x_10490) ;  /* 0x0000000908207547 */ /* 0x000fea000b800000 */
[----:B------:R-:W-:-:S04]  /*6ce0*/  UISETP.NE.U32.AND UP0, UPT, UR4, URZ, UPT ;  /* 0x000000ff0400728c */ /* 0x000fc8000bf05070 */
[----:B------:R-:W-:-:S06]  /*6cf0*/  UISETP.NE.AND.EX UP0, UPT, UR5, URZ, UPT, UP0 ;  /* 0x000000ff0500728c */ /* 0x000fcc000bf05300 */
[----:B------:R-:W-:-:S13]  /*6d00*/  PLOP3.LUT P5, PT, PT, PT, UP0, 0x80, 0x8 ;  /* 0x000000000008781c */ /* 0x000fda0003faf008 */
[----:B------:R-:W-:Y:S05]  /*6d10*/  @!P5 BRA `(.L_x_10491) ;  /* 0x00000004000cd947 */ /* 0x000fea0003800000 */
[----:B------:R-:W-:Y:S02]  /*6d20*/  PLOP3.LUT P6, PT, PT, PT, UP2, 0x80, 0x8 ;  /* 0x000000000008781c */ /* 0x000fe40003fcf028 */
[----:B0123-5:R-:W-:Y:S02]  /*6d30*/  MOV R180, R161 ;  /* 0x000000a100b47202 */ /* 0x02ffe40000000f00 */
        /* <DEDUP_REMOVED lines=35> */
.L_x_10492:
        /* <DEDUP_REMOVED lines=9> */
.L_x_10493:
        /* <DEDUP_REMOVED lines=9> */
.L_x_10494:
        /* <DEDUP_REMOVED lines=12> */
.L_x_10491:
[----:B------:R-:W-:Y:S05]  /*7150*/  @!P4 BRA `(.L_x_10496) ;  /* 0x00000000003cc947 */ /* 0x000fea0003800000 */
[----:B------:R-:W-:Y:S02]  /*7160*/  PLOP3.LUT P6, PT, PT, PT, UP2, 0x80, 0x8 ;  /* 0x000000000008781c */ /* 0x000fe40003fcf028 */
[----:B0123-5:R-:W-:-:S11]  /*7170*/  MOV R172, R160 ;  /* 0x000000a000ac7202 */ /* 0x02ffd60000000f00 */
        /* <DEDUP_REMOVED lines=13> */
.L_x_10496:
        /* <DEDUP_REMOVED lines=16> */
.L_x_10497:
        /* <DEDUP_REMOVED lines=16> */
.L_x_10498:
        /* <DEDUP_REMOVED lines=17> */
.L_x_10490:
        /* <DEDUP_REMOVED lines=30> */
.L_x_10500:
        /* <DEDUP_REMOVED lines=9> */
.L_x_10501:
        /* <DEDUP_REMOVED lines=9> */
.L_x_10502:
        /* <DEDUP_REMOVED lines=12> */
.L_x_10499:
        /* <DEDUP_REMOVED lines=14> */
.L_x_10503:
        /* <DEDUP_REMOVED lines=14> */
.L_x_10504:
        /* <DEDUP_REMOVED lines=14> */
.L_x_10505:
        /* <DEDUP_REMOVED lines=14> */
.L_x_10495:
        /* <DEDUP_REMOVED lines=8> */
.L_x_10488:
[----:B------:R-:W-:Y:S05]  /*7d20*/  BSYNC.RECONVERGENT B0 ;  /* 0x0000000000007941 */ /* 0x000fea0003800200 */
.L_x_10487:
[----:B------:R-:W-:Y:S01]  /*7d30*/  ISETP.NE.AND P5, PT, R230, RZ, PT ;  /* 0x000000ffe600720c */ /* 0x000fe20003fa5270 */
[----:B------:R-:W-:-:S12]  /*7d40*/  BSSY.RECONVERGENT B0, `(.L_x_10506) ;  /* 0x000010c000007945 */ /* 0x000fd80003800200 */
[----:B------:R-:W-:Y:S05]  /*7d50*/  @!P5 BRA `(.L_x_10507) ;  /* 0x000000100028d947 */ /* 0x000fea0003800000 */
[----:B------:R-:W-:-:S04]  /*7d60*/  UISETP.NE.U32.AND UP0, UPT, UR24, URZ, UPT ;  /* 0x000000ff1800728c */ /* 0x000fc8000bf05070 */
[----:B------:R-:W-:Y:S01]  /*7d70*/  UISETP.NE.AND.EX UP0, UPT, UR25, URZ, UPT, UP0 ;  /* 0x000000ff1900728c */ /* 0x000fe2000bf05300 */
[----:B------:R-:W-:Y:S10]  /*7d80*/  @!P4 BRA `(.L_x_10508) ;  /* 0x00000000000cc947 */ /* 0x000ff40003800000 */
[----:B-----5:R-:W0:Y:S02]  /*7d90*/  LDC.64 R168, c[0x0][0x390] ;  /* 0x0000e400ffa87b82 */ /* 0x020e240000000a00 */
[----:B0-----:R-:W-:-:S06]  /*7da0*/  IMAD.WIDE.U32 R168, R185, 0x10, R168 ;  /* 0x00000010b9a87825 */ /* 0x001fcc00078e00a8 */
[----:B------:R-:W5:Y:S02]  /*7db0*/  LDG.E.128 R168, desc[UR20][R168.64] ;  /* 0x00000014a8a87981 */ /* 0x000f64000c1e1d00 */
.L_x_10508:
[----:B------:R-:W-:Y:S05]  /*7dc0*/  BRA.U !UP0, `(.L_x_10509) ;  /* 0x0000000908207547 */ /* 0x000fea000b800000 */
[----:B------:R-:W-:-:S04]  /*7dd0*/  UISETP.NE.U32.AND UP0, UPT, UR4, URZ, UPT ;  /* 0x000000ff0400728c */ /* 0x000fc8000bf05070 */
[----:B------:R-:W-:-:S06]  /*7de0*/  UISETP.NE.AND.EX UP0, UPT, UR5, URZ, UPT, UP0 ;  /* 0x000000ff0500728c */ /* 0x000fcc000bf05300 */
[----:B------:R-:W-:-:S13]  /*7df0*/  PLOP3.LUT P5, PT, PT, PT, UP0, 0x80, 0x8 ;  /* 0x000000000008781c */ /* 0x000fda0003faf008 */
[----:B------:R-:W-:Y:S05]  /*7e00*/  @!P5 BRA `(.L_x_10510) ;  /* 0x00000004000cd947 */ /* 0x000fea0003800000 */
[----:B------:R-:W-:Y:S02]  /*7e10*/  PLOP3.LUT P6, PT, PT, PT, UP2, 0x80, 0x8 ;  /* 0x000000000008781c */ /* 0x000fe40003fcf028 */
[----:B012345:R-:W-:Y:S02]  /*7e20*/  MOV R180, R165 ;  /* 0x000000a500b47202 */ /* 0x03ffe40000000f00 */
        /* <DEDUP_REMOVED lines=35> */
.L_x_10511:
        /* <DEDUP_REMOVED lines=9> */
.L_x_10512:
        /* <DEDUP_REMOVED lines=9> */
.L_x_10513:
        /* <DEDUP_REMOVED lines=12> */
.L_x_10510:
[----:B------:R-:W-:Y:S05]  /*8240*/  @!P4 BRA `(.L_x_10515) ;  /* 0x00000000003cc947 */ /* 0x000fea0003800000 */
[----:B------:R-:W-:Y:S02]  /*8250*/  PLOP3.LUT P6, PT, PT, PT, UP2, 0x80, 0x8 ;  /* 0x000000000008781c */ /* 0x000fe40003fcf028 */
[----:B012345:R-:W-:-:S11]  /*8260*/  MOV R172, R164 ;  /* 0x000000a400ac7202 */ /* 0x03ffd60000000f00 */
        /* <DEDUP_REMOVED lines=13> */
.L_x_10515:
        /* <DEDUP_REMOVED lines=16> */
.L_x_10516:
        /* <DEDUP_REMOVED lines=16> */
.L_x_10517:
        /* <DEDUP_REMOVED lines=17> */
.L_x_10509:
        /* <DEDUP_REMOVED lines=30> */
.L_x_10519:
        /* <DEDUP_REMOVED lines=9> */
.L_x_10520:
        /* <DEDUP_REMOVED lines=9> */
.L_x_10521:
        /* <DEDUP_REMOVED lines=12> */
.L_x_10518:
        /* <DEDUP_REMOVED lines=14> */
.L_x_10522:
        /* <DEDUP_REMOVED lines=14> */
.L_x_10523:
        /* <DEDUP_REMOVED lines=14> */
.L_x_10524:
[----:B------:R-:W-:Y:S05]  /*8cb0*/  @!P4 BRA `(.L_x_10514) ;  /* 0x000000000038c947 */ /* 0x000fea0003800000 */
[----:B------:R-:W-:Y:S01]  /*8cc0*/  FFMA.FTZ R184, R200, UR7, R184 ;  /* 0x00000007c8b87c23 */ /* 0x000fe200080100b8 */
[----:B------:R-:W-:-:S03]  /*8cd0*/  UISETP.GT.AND UP0, UPT, UR33, URZ, UPT ;  /* 0x000000ff2100728c */ /* 0x000fc6000bf04270 */
[----:B------:R-:W-:-:S03]  /*8ce0*/  FADD.FTZ R184, R209, -R184 ;  /* 0x800000b8d1b87221 */ /* 0x000fc60000010000 */
[----:B------:R-:W-:Y:S01]  /*8cf0*/  PLOP3.LUT P6, PT, PT, PT, UP0, 0x80, 0x8 ;  /* 0x000000000008781c */ /* 0x000fe20003fcf008 */
        /* <DEDUP_REMOVED lines=10> */
.L_x_10514:
[----:B01234-:R-:W0:Y:S02]  /*8da0*/  @P5 LDC.64 R180, c[0x0][0x478] ;  /* 0x00011e00ffb45b82 */ /* 0x01fe240000000a00 */
[----:B0-----:R-:W-:-:S06]  /*8db0*/  @P5 IMAD.WIDE.U32 R182, R221, 0x10, R180 ;  /* 0x00000010ddb65825 */ /* 0x001fcc00078e00b4 */
[----:B------:R-:W0:Y:S01]  /*8dc0*/  @P4 LDC.64 R180, c[0x0][0x468] ;  /* 0x00011a00ffb44b82 */ /* 0x000e220000000a00 */
[----:B------:R1:W-:Y:S01]  /*8dd0*/  @P5 STG.E.128 desc[UR20][R182.64], R176 ;  /* 0x000000b0b6005986 */ /* 0x0003e2000c101d14 */
[----:B0-----:R-:W-:-:S05]  /*8de0*/  @P4 IMAD.WIDE.U32 R180, R185, 0x10, R180 ;  /* 0x00000010b9b44825 */ /* 0x001fca00078e00b4 */
[----:B------:R1:W-:Y:S02]  /*8df0*/  @P4 STG.E.128 desc[UR20][R180.64], R172 ;  /* 0x000000acb4004986 */ /* 0x0003e4000c101d14 */
.L_x_10507:
[----:B------:R-:W-:Y:S05]  /*8e00*/  BSYNC.RECONVERGENT B0 ;  /* 0x0000000000007941 */ /* 0x000fea0003800200 */
.L_x_10506:
[----:B------:R-:W-:Y:S02]  /*8e10*/  UIADD3 UR6, UPT, UPT, UR6, UR22, URZ ;  /* 0x0000001606067290 */ /* 0x000fe4000fffe0ff */
[----:B------:R-:W-:Y:S02]  /*8e20*/  UPLOP3.LUT UP1, UPT, UPT, UPT, UP1, 0x40, 0x4 ;  /* 0x000000000004789c */ /* 0x000fe40003f2e810 */
[----:B------:R-:W-:-:S09]  /*8e30*/  UISETP.GE.AND UP0, UPT, UR6, UR23, UPT ;  /* 0x000000170600728c */ /* 0x000fd2000bf06270 */
[----:B------:R-:W-:Y:S05]  /*8e40*/  BRA.U !UP0, `(.L_x_10525) ;  /* 0xffffff7908b47547 */ /* 0x000fea000b83ffff */
.L_x_10394:
[----:B------:R-:W-:Y:S01]  /*8e50*/  ISETP.NE.AND P4, PT, R10, RZ, PT ;  /* 0x000000ff0a00720c */ /* 0x000fe20003f85270 */
[----:B------:R-:W-:Y:S01]  /*8e60*/  UIMAD UR4, UR9, UR10, URZ ;  /* 0x0000000a090472a4 */ /* 0x000fe2000f8e02ff */
[----:B------:R-:W-:Y:S05]  /*8e70*/  BSSY.RECONVERGENT B0, `(.L_x_10526) ;  /* 0x000000e000007945 */ /* 0x000fea0003800200 */
[----:B-----5:R-:W-:-:S04]  /*8e80*/  MOV R0, UR4 ;  /* 0x0000000400007c02 */ /* 0x020fc80008000f00 */
[----:B------:R-:W-:Y:S02]  /*8e90*/  LEA.HI R9, R0, R9, RZ, 0x1e ;  /* 0x0000000900097211 */ /* 0x000fe400078ff0ff */
[----:B------:R-:W-:Y:S05]  /*8ea0*/  @!P4 BRA `(.L_x_10527) ;  /* 0x000000000028c947 */ /* 0x000fea0003800000 */
[----:B------:R-:W5:Y:S08]  /*8eb0*/  LDC.64 R2, c[0x0][0x440] ;  /* 0x00011000ff027b82 */ /* 0x000f700000000a00 */
[----:B------:R-:W0:Y:S08]  /*8ec0*/  LDC.64 R4, c[0x0][0x448] ;  /* 0x00011200ff047b82 */ /* 0x000e300000000a00 */
[----:B------:R-:W1:Y:S01]  /*8ed0*/  LDC.64 R6, c[0x0][0x460] ;  /* 0x00011800ff067b82 */ /* 0x000e620000000a00 */
[----:B-----5:R-:W-:-:S05]  /*8ee0*/  IMAD.WIDE.U32 R2, R9, 0x10, R2 ;  /* 0x0000001009027825 */ /* 0x020fca00078e0002 */
[----:B------:R2:W-:Y:S01]  /*8ef0*/  STG.E.128 desc[UR20][R2.64], R96 ;  /* 0x0000006002007986 */ /* 0x0005e2000c101d14 */
[----:B0-----:R-:W-:-:S05]  /*8f00*/  IMAD.WIDE.U32 R4, R9, 0x10, R4 ;  /* 0x0000001009047825 */ /* 0x001fca00078e0004 */
[----:B------:R2:W-:Y:S01]  /*8f10*/  STG.E.128 desc[UR20][R4.64], R72 ;  /* 0x0000004804007986 */ /* 0x0005e2000c101d14 */
[C---:B-1----:R-:W-:Y:S01]  /*8f20*/  IMAD.WIDE.U32 R6, R9.reuse, 0x10, R6 ;  /* 0x0000001009067825 */ /* 0x042fe200078e0006 */
[----:B------:R-:W-:-:S04]  /*8f30*/  IADD3 R9, PT, PT, R9, 0x80, RZ ;  /* 0x0000008009097810 */ /* 0x000fc80007ffe0ff */
[----:B------:R2:W-:Y:S03]  /*8f40*/  STG.E.128 desc[UR20][R6.64], R120 ;  /* 0x0000007806007986 */ /* 0x0005e6000c101d14 */
.L_x_10527:
[----:B------:R-:W-:Y:S05]  /*8f50*/  BSYNC.RECONVERGENT B0 ;  /* 0x0000000000007941 */ /* 0x000fea0003800200 */
.L_x_10526:
[----:B------:R-:W-:Y:S04]  /*8f60*/  BSSY.RECONVERGENT B0, `(.L_x_10528) ;  /* 0x000000c000007945 */ /* 0x000fe80003800200 */
[----:B------:R-:W-:Y:S05]  /*8f70*/  @!P0 BRA `(.L_x_10529) ;  /* 0x0000000000288947 */ /* 0x000fea0003800000 */
[----:B--2---:R-:W2:Y:S08]  /*8f80*/  LDC.64 R2, c[0x0][0x440] ;  /* 0x00011000ff027b82 */ /* 0x004eb00000000a00 */
[----:B------:R-:W5:Y:S08]  /*8f90*/  LDC.64 R4, c[0x0][0x448] ;  /* 0x00011200ff047b82 */ /* 0x000f700000000a00 */
[----:B------:R-:W0:Y:S01]  /*8fa0*/  LDC.64 R6, c[0x0][0x460] ;  /* 0x00011800ff067b82 */ /* 0x000e220000000a00 */
[----:B--2---:R-:W-:-:S05]  /*8fb0*/  IMAD.WIDE.U32 R2, R9, 0x10, R2 ;  /* 0x0000001009027825 */ /* 0x004fca00078e0002 */
[----:B------:R2:W-:Y:S01]  /*8fc0*/  STG.E.128 desc[UR20][R2.64], R100 ;  /* 0x0000006402007986 */ /* 0x0005e2000c101d14 */
[----:B-----5:R-:W-:-:S05]  /*8fd0*/  IMAD.WIDE.U32 R4, R9, 0x10, R4 ;  /* 0x0000001009047825 */ /* 0x020fca00078e0004 */
[----:B------:R2:W-:Y:S01]  /*8fe0*/  STG.E.128 desc[UR20][R4.64], R76 ;  /* 0x0000004c04007986 */ /* 0x0005e2000c101d14 */
[C---:B0-----:R-:W-:Y:S01]  /*8ff0*/  IMAD.WIDE.U32 R6, R9.reuse, 0x10, R6 ;  /* 0x0000001009067825 */ /* 0x041fe200078e0006 */
[----:B------:R-:W-:-:S04]  /*9000*/  IADD3 R9, PT, PT, R9, 0x80, RZ ;  /* 0x0000008009097810 */ /* 0x000fc80007ffe0ff */
[----:B------:R2:W-:Y:S03]  /*9010*/  STG.E.128 desc[UR20][R6.64], R124 ;  /* 0x0000007c06007986 */ /* 0x0005e6000c101d14 */
.L_x_10529:
[----:B------:R-:W-:Y:S05]  /*9020*/  BSYNC.RECONVERGENT B0 ;  /* 0x0000000000007941 */ /* 0x000fea0003800200 */
.L_x_10528:
        /* <DEDUP_REMOVED lines=12> */
.L_x_10531:
[----:B------:R-:W-:Y:S05]  /*90f0*/  BSYNC.RECONVERGENT B0 ;  /* 0x0000000000007941 */ /* 0x000fea0003800200 */
.L_x_10530:
        /* <DEDUP_REMOVED lines=12> */
.L_x_10533:
[----:B------:R-:W-:Y:S05]  /*91c0*/  BSYNC.RECONVERGENT B0 ;  /* 0x0000000000007941 */ /* 0x000fea0003800200 */
.L_x_10532:
        /* <DEDUP_REMOVED lines=12> */
.L_x_10535:
[----:B------:R-:W-:Y:S05]  /*9290*/  BSYNC.RECONVERGENT B0 ;  /* 0x0000000000007941 */ /* 0x000fea0003800200 */
.L_x_10534:
[----:B------:R-:W-:-:S13]  /*92a0*/  ISETP.NE.AND P0, PT, R230, RZ, PT ;  /* 0x000000ffe600720c */ /* 0x000fda0003f05270 */
[----:B------:R-:W-:Y:S05]  /*92b0*/  @!P0 EXIT ;  /* 0x000000000000894d */ /* 0x000fea0003800000 */
[----:B--2---:R-:W2:Y:S08]  /*92c0*/  LDC.64 R2, c[0x0][0x440] ;  /* 0x00011000ff027b82 */ /* 0x004eb00000000a00 */
[----:B------:R-:W5:Y:S08]  /*92d0*/  LDC.64 R4, c[0x0][0x448] ;  /* 0x00011200ff047b82 */ /* 0x000f700000000a00 */
[----:B------:R-:W0:Y:S01]  /*92e0*/  LDC.64 R6, c[0x0][0x460] ;  /* 0x00011800ff067b82 */ /* 0x000e220000000a00 */
[----:B--2---:R-:W-:-:S05]  /*92f0*/  IMAD.WIDE.U32 R2, R9, 0x10, R2 ;  /* 0x0000001009027825 */ /* 0x004fca00078e0002 */
[----:B------:R-:W-:Y:S01]  /*9300*/  STG.E.128 desc[UR20][R2.64], R116 ;  /* 0x0000007402007986 */ /* 0x000fe2000c101d14 */
[----:B-----5:R-:W-:-:S05]  /*9310*/  IMAD.WIDE.U32 R4, R9, 0x10, R4 ;  /* 0x0000001009047825 */ /* 0x020fca00078e0004 */
[----:B------:R-:W-:Y:S01]  /*9320*/  STG.E.128 desc[UR20][R4.64], R92 ;  /* 0x0000005c04007986 */ /* 0x000fe2000c101d14 */
[----:B0-----:R-:W-:-:S05]  /*9330*/  IMAD.WIDE.U32 R6, R9, 0x10, R6 ;  /* 0x0000001009067825 */ /* 0x001fca00078e0006 */
[----:B------:R-:W-:Y:S01]  /*9340*/  STG.E.128 desc[UR20][R6.64], R140 ;  /* 0x0000008c06007986 */ /* 0x000fe2000c101d14 */
[----:B------:R-:W-:Y:S05]  /*9350*/  EXIT ;  /* 0x000000000000794d */ /* 0x000fea0003800000 */
.L_x_10536:
        /* <DEDUP_REMOVED lines=10> */
.L_x_10851:


//--------------------- .text._ZN10layer_norm22ln_bwd_finalize_kernelINS_22Kernel_traits_finalizeILj3072EfffffjLb1ELj1024ELj4ENS_18Kernel_traits_baseILj3072EfffffjLj1024EEEEELb1ELb1EEEvNS_9BwdParamsE --------------------------
	.section	.text._ZN10layer_norm22ln_bwd_finalize_kernelINS_22Kernel_traits_finalizeILj3072EfffffjLb1ELj1024ELj4ENS_18Kernel_traits_baseILj3072EfffffjLj1024EEEEELb1ELb1EEEvNS_9BwdParamsE,"ax",@progbits
	.align	128
        .global         _ZN10layer_norm22ln_bwd_finalize_kernelINS_22Kernel_traits_finalizeILj3072EfffffjLb1ELj1024ELj4ENS_18Kernel_traits_baseILj3072EfffffjLj1024EEEEELb1ELb1EEEvNS_9BwdParamsE
        .type           _ZN10layer_norm22ln_bwd_finalize_kernelINS_22Kernel_traits_finalizeILj3072EfffffjLb1ELj1024ELj4ENS_18Kernel_traits_baseILj3072EfffffjLj1024EEEEELb1ELb1EEEvNS_9BwdParamsE,@function
        .size           _ZN10layer_norm22ln_bwd_finalize_kernelINS_22Kernel_traits_finalizeILj3072EfffffjLb1ELj1024ELj4ENS_18Kernel_traits_baseILj3072EfffffjLj1024EEEEELb1ELb1EEEvNS_9BwdParamsE,(.L_x_10852 - _ZN10layer_norm22ln_bwd_finalize_kernelINS_22Kernel_traits_finalizeILj3072EfffffjLb1ELj1024ELj4ENS_18Kernel_traits_baseILj3072EfffffjLj1024EEEEELb1ELb1EEEvNS_9BwdParamsE)
        .other          _ZN10layer_norm22ln_bwd_finalize_kernelINS_22Kernel_traits_finalizeILj3072EfffffjLb1ELj1024ELj4ENS_18Kernel_traits_baseILj3072EfffffjLj1024EEEEELb1ELb1EEEvNS_9BwdParamsE,@"STO_CUDA_ENTRY STV_DEFAULT"
_ZN10layer_norm22ln_bwd_finalize_kernelINS_22Kernel_traits_finalizeILj3072EfffffjLb1ELj1024ELj4ENS_18Kernel_traits_baseILj3072EfffffjLj1024EEEEELb1ELb1EEEvNS_9BwdParamsE:
.text._ZN10layer_norm22ln_bwd_finalize_kernelINS_22Kernel_traits_finalizeILj3072EfffffjLb1ELj1024ELj4ENS_18Kernel_traits_baseILj3072EfffffjLj1024EEEEELb1ELb1EEEvNS_9BwdParamsE:
        /* <DEDUP_REMOVED lines=56> */
.L_x_10541:
        /* <DEDUP_REMOVED lines=87> */
.L_x_10540:
[----:B------:R-:W-:Y:S05]  /*08f0*/  BSYNC.RECONVERGENT B1 ;  /* 0x0000000000017941 */ /* 0x000fea0003800200 */
.L_x_10539:
        /* <DEDUP_REMOVED lines=51> */
.L_x_10543:
[----:B------:R-:W-:Y:S05]  /*0c30*/  BSYNC.RECONVERGENT B1 ;  /* 0x0000000000017941 */ /* 0x000fea0003800200 */
.L_x_10542:
        /* <DEDUP_REMOVED lines=30> */
.L_x_10545:
[----:B------:R-:W-:Y:S05]  /*0e20*/  BSYNC.RECONVERGENT B1 ;  /* 0x0000000000017941 */ /* 0x000fea0003800200 */
.L_x_10544:
        /* <DEDUP_REMOVED lines=15> */
.L_x_10538:
[----:B------:R-:W-:Y:S05]  /*0f20*/  BSYNC.RECONVERGENT B0 ;  /* 0x0000000000007941 */ /* 0x000fea0003800200 */
.L_x_10537:
        /* <DEDUP_REMOVED lines=72> */
.L_x_10546:
        /* <DEDUP_REMOVED lines=13> */
.L_x_10852:


//--------------------- .text._ZN10layer_norm13ln_bwd_kernelINS_13Kernel_traitsIfffffjLj3072ELj1ELj1ELj4ELj16ENS_18Kernel_traits_baseILj3072EfffffjLj128EEEEELb1ELb1ELb1ELb1EEEvNS_9BwdParamsE --------------------------
	.section	.text._ZN10layer_norm13ln_bwd_kernelINS_13Kernel_traitsIfffffjLj3072ELj1ELj1ELj4ELj16ENS_18Kernel_traits_baseILj3072EfffffjLj128EEEEELb1ELb1ELb1ELb1EEEvNS_9BwdParamsE,"ax",@progbits
	.align	128
        .global         _ZN10layer_norm13ln_bwd_kernelINS_13Kernel_traitsIfffffjLj3072ELj1ELj1ELj4ELj16ENS_18Kernel_traits_baseILj3072EfffffjLj128EEEEELb1ELb1ELb1ELb1EEEvNS_9BwdParamsE
        .type           _ZN10layer_norm13ln_bwd_kernelINS_13Kernel_traitsIfffffjLj3072ELj1ELj1ELj4ELj16ENS_18Kernel_traits_baseILj3072EfffffjLj128EEEEELb1ELb1ELb1ELb1EEEvNS_9BwdParamsE,@function
        .size           _ZN10layer_norm13ln_bwd_kernelINS_13Kernel_traitsIfffffjLj3072ELj1ELj1ELj4ELj16ENS_18Kernel_traits_baseILj3072EfffffjLj128EEEEELb1ELb1ELb1ELb1EEEvNS_9BwdParamsE,(.L_x_10853 - _ZN10layer_norm13ln_bwd_kernelINS_13Kernel_traitsIfffffjLj3072ELj1ELj1ELj4ELj16ENS_18Kernel_traits_baseILj3072EfffffjLj128EEEEELb1ELb1ELb1ELb1EEEvNS_9BwdParamsE)
        .other          _ZN10layer_norm13ln_bwd_kernelINS_13Kernel_traitsIfffffjLj3072ELj1ELj1ELj4ELj16ENS_18Kernel_traits_baseILj3072EfffffjLj128EEEEELb1ELb1ELb1ELb1EEEvNS_9BwdParamsE,@"STO_CUDA_ENTRY STV_DEFAULT"
_ZN10layer_norm13ln_bwd_kernelINS_13Kernel_traitsIfffffjLj3072ELj1ELj1ELj4ELj16ENS_18Kernel_traits_baseILj3072EfffffjLj128EEEEELb1ELb1ELb1ELb1EEEvNS_9BwdParamsE:
.text._ZN10layer_norm13ln_bwd_kernelINS_13Kernel_traitsIfffffjLj3072ELj1ELj1ELj4ELj16ENS_18Kernel_traits_baseILj3072EfffffjLj128EEEEELb1ELb1ELb1ELb1EEEvNS_9BwdParamsE:
        /* <DEDUP_REMOVED lines=66> */
[----:B------:R-:W-:-:S02]  /*0420*/  PLOP3.LUT P2, PT, PT, PT, PT, 0x8, 0x80 ;  /* 0x000000000080781c */ /* 0x000fc40003f4e170 */
[----:B--23--:R-:W-:-:S11]  /*0430*/  MOV R216, UR7 ;  /* 0x0000000700d87c02 */ /* 0x00cfd60008000f00 */
.L_x_10652:
[----:B0-----:R-:W0:Y:S08]  /*0440*/  LDC.64 R4, c[0x0][0x3f8] ;  /* 0x0000fe00ff047b82 */ /* 0x001e300000000a00 */
[----:B------:R-:W1:Y:S08]  /*0450*/  LDC.64 R180, c[0x0][0x3c8] ;  /* 0x0000f200ffb47b82 */ /* 0x000e700000000a00 */
[----:B--2---:R-:W2:Y:S01]  /*0460*/  LDC.64 R6, c[0x0][0x3f0] ;  /* 0x0000fc00ff067b82 */ /* 0x004ea20000000a00 */
        /* <DEDUP_REMOVED lines=12> */
[----:B------:R-:W-:-:S05]  /*0530*/  IMAD.WIDE R4, R216, 0x4, R4 ;  /* 0x00000004d8047825 */ /* 0x000fca00078e0204 */
[----:B------:R1:W2:Y:S01]  /*0540*/  LDG.E R238, desc[UR12][R4.64] ;  /* 0x0000000c04ee7981 */ /* 0x0002a2000c1e1900 */
[----:B------:R-:W3:Y:S08]  /*0550*/  LDC.64 R6, c[0x0][0x3a8] ;  /* 0x0000ea00ff067b82 */ /* 0x000ef00000000a00 */
[----:B------:R-:W4:Y:S01]  /*0560*/  LDC.64 R2, c[0x0][0x428] ;  /* 0x00010a00ff027b82 */ /* 0x000f220000000a00 */
[-C--:B0-----:R-:W-:Y:S01]  /*0570*/  IMAD R0, R216, R209.reuse, RZ ;  /* 0x000000d1d8007224 */ /* 0x081fe200078e02ff */
[----:B-----5:R-:W-:Y:S01]  /*0580*/  ISETP.GE.AND P4, PT, R217, 0x1, PT ;  /* 0x00000001d900780c */ /* 0x020fe20003f86270 */
[----:B------:R-:W-:-:S05]  /*0590*/  IMAD R8, R8, R209, RZ ;  /* 0x000000d108087224 */ /* 0x000fca00078e02ff */
[----:B------:R-:W0:Y:S01]  /*05a0*/  LDC.64 R230, c[0x0][0x3b0] ;  /* 0x0000ec00ffe67b82 */ /* 0x000e220000000a00 */
[----:B------:R-:W-:-:S04]  /*05b0*/  SHF.R.S32.HI R169, RZ, 0x1f, R0 ;  /* 0x0000001fffa97819 */ /* 0x000fc80000011400 */
[----:B------:R-:W-:Y:S02]  /*05c0*/  LEA.HI R0, R169, R0, RZ, 0x2 ;  /* 0x00000000a9007211 */ /* 0x000fe400078f10ff */
[----:B------:R-:W-:Y:S02]  /*05d0*/  SHF.R.S32.HI R169, RZ, 0x1f, R8 ;  /* 0x0000001fffa97819 */ /* 0x000fe40000011408 */
[-C--:B------:R-:W-:Y:S02]  /*05e0*/  LEA.HI.SX32 R249, R0, R9.reuse, 0x1e ;  /* 0x0000000900f97211 */ /* 0x080fe400078ff2ff */
[----:B------:R-:W-:Y:S02]  /*05f0*/  LEA.HI R8, R169, R8, RZ, 0x2 ;  /* 0x00000008a9087211 */ /* 0x000fe400078f10ff */
[C---:B------:R-:W-:Y:S01]  /*0600*/  IADD3 R247, PT, PT, R249.reuse, 0x80, RZ ;  /* 0x00000080f9f77810 */ /* 0x040fe20007ffe0ff */
[----:B---3--:R-:W-:Y:S01]  /*0610*/  IMAD.WIDE.U32 R168, R249, 0x10, R6 ;  /* 0x00000010f9a87825 */ /* 0x008fe200078e0006 */
[----:B------:R-:W-:-:S03]  /*0620*/  LEA.HI.SX32 R213, R8, R9, 0x1e ;  /* 0x0000000908d57211 */ /* 0x000fc600078ff2ff */
[----:B------:R-:W-:Y:S01]  /*0630*/  IMAD.WIDE.U32 R176, R247, 0x10, R6 ;  /* 0x00000010f7b07825 */ /* 0x000fe200078e0006 */
[----:B------:R-:W-:Y:S01]  /*0640*/  IADD3 R181, PT, PT, R213, 0x80, RZ ;  /* 0x00000080d5b57810 */ /* 0x000fe20007ffe0ff */
[----:B------:R-:W3:Y:S01]  /*0650*/  LDG.E.128 R168, desc[UR12][R168.64] ;  /* 0x0000000ca8a87981 */ /* 0x000ee2000c1e1d00 */
[----:B------:R-:W-:Y:S01]  /*0660*/  IADD3 R241, PT, PT, R249, 0x180, RZ ;  /* 0x00000180f9f17810 */ /* 0x000fe20007ffe0ff */
[--C-:B----4-:R-:W-:Y:S02]  /*0670*/  IMAD.WIDE.U32 R172, R213, 0x10, R2.reuse ;  /* 0x00000010d5ac7825 */ /* 0x110fe400078e0002 */
[----:B------:R-:W4:Y:S02]  /*0680*/  LDG.E.128 R176, desc[UR12][R176.64] ;  /* 0x0000000cb0b07981 */ /* 0x000f24000c1e1d00 */
[----:B------:R-:W-:Y:S02]  /*0690*/  IMAD.WIDE.U32 R180, R181, 0x10, R2 ;  /* 0x00000010b5b47825 */ /* 0x000fe400078e0002 */
[----:B------:R-:W4:Y:S02]  /*06a0*/  LDG.E.128 R172, desc[UR12][R172.64] ;  /* 0x0000000cacac7981 */ /* 0x000f24000c1e1d00 */
[----:B------:R-:W-:-:S02]  /*06b0*/  IMAD.WIDE.U32 R192, R241, 0x10, R6 ;  /* 0x00000010f1c07825 */ /* 0x000fc400078e0006 */
[----:B------:R-:W4:Y:S04]  /*06c0*/  LDG.E.128 R180, desc[UR12][R180.64] ;  /* 0x0000000cb4b47981 */ /* 0x000f28000c1e1d00 */
[----:B------:R-:W4:Y:S01]  /*06d0*/  LDG.E.128 R192, desc[UR12][R192.64] ;  /* 0x0000000cc0c07981 */ /* 0x000f22000c1e1d00 */
[----:B------:R-:W-:Y:S02]  /*06e0*/  IADD3 R239, PT, PT, R249, 0x100, RZ ;  /* 0x00000100f9ef7810 */ /* 0x000fe40007ffe0ff */
[----:B------:R-:W-:-:S03]  /*06f0*/  IADD3 R189, PT, PT, R213, 0x100, RZ ;  /* 0x00000100d5bd7810 */ /* 0x000fc60007ffe0ff */
[----:B------:R-:W-:-:S04]  /*0700*/  IMAD.WIDE.U32 R184, R239, 0x10, R6 ;  /* 0x00000010efb87825 */ /* 0x000fc800078e0006 */
[----:B------:R-:W-:Y:S02]  /*0710*/  IMAD.WIDE.U32 R188, R189, 0x10, R2 ;  /* 0x00000010bdbc7825 */ /* 0x000fe400078e0002 */
[----:B------:R-:W4:Y:S04]  /*0720*/  LDG.E.128 R184, desc[UR12][R184.64] ;  /* 0x0000000cb8b87981 */ /* 0x000f28000c1e1d00 */
[----:B------:R-:W4:Y:S01]  /*0730*/  LDG.E.128 R188, desc[UR12][R188.64] ;  /* 0x0000000cbcbc7981 */ /* 0x000f22000c1e1d00 */
[----:B------:R-:W-:-:S05]  /*0740*/  IADD3 R197, PT, PT, R213, 0x180, RZ ;  /* 0x00000180d5c57810 */ /* 0x000fca0007ffe0ff */
[----:B------:R-:W-:Y:S01]  /*0750*/  IMAD.WIDE.U32 R196, R197, 0x10, R2 ;  /* 0x00000010c5c47825 */ /* 0x000fe200078e0002 */
[----:B------:R-:W-:-:S05]  /*0760*/  IADD3 R243, PT, PT, R249, 0x200, RZ ;  /* 0x00000200f9f37810 */ /* 0x000fca0007ffe0ff */
[----:B------:R-:W4:Y:S01]  /*0770*/  LDG.E.128 R196, desc[UR12][R196.64] ;  /* 0x0000000cc4c47981 */ /* 0x000f22000c1e1d00 */
[----:B------:R-:W-:Y:S01]  /*0780*/  IADD3 R205, PT, PT, R213, 0x200, RZ ;  /* 0x00000200d5cd7810 */ /* 0x000fe20007ffe0ff */
[----:B------:R-:W-:Y:S01]  /*0790*/  IMAD.WIDE.U32 R200, R243, 0x10, R6 ;  /* 0x00000010f3c87825 */ /* 0x000fe200078e0006 */
[----:B------:R-:W-:-:S03]  /*07a0*/  @P4 IADD3 R0, PT, PT, R217, -0x1, RZ ;  /* 0xffffffffd9004810 */ /* 0x000fc60007ffe0ff */
[----:B------:R-:W-:Y:S01]  /*07b0*/  IMAD.WIDE.U32 R204, R205, 0x10, R2 ;  /* 0x00000010cdcc7825 */ /* 0x000fe200078e0002 */
[----:B------:R-:W-:Y:S01]  /*07c0*/  IADD3 R245, PT, PT, R249, 0x280, RZ ;  /* 0x00000280f9f57810 */ /* 0x000fe20007ffe0ff */
[----:B------:R-:W4:Y:S02]  /*07d0*/  LDG.E.128 R200, desc[UR12][R200.64] ;  /* 0x0000000cc8c87981 */ /* 0x000f24000c1e1d00 */
[----:B------:R-:W-:Y:S02]  /*07e0*/  @P4 IMAD R0, R0, R209, RZ ;  /* 0x000000d100004224 */ /* 0x000fe400078e02ff */
[----:B------:R-:W4:Y:S01]  /*07f0*/  LDG.E.128 R204, desc[UR12][R204.64] ;  /* 0x0000000ccccc7981 */ /* 0x000f22000c1e1d00 */
[----:B------:R-:W-:Y:S01]  /*0800*/  IMAD.WIDE.U32 R208, R245, 0x10, R6 ;  /* 0x00000010f5d07825 */ /* 0x000fe200078e0006 */
[----:B------:R-:W-:-:S05]  /*0810*/  IADD3 R213, PT, PT, R213, 0x280, RZ ;  /* 0x00000280d5d57810 */ /* 0x000fca0007ffe0ff */
[----:B------:R-:W4:Y:S01]  /*0820*/  LDG.E.128 R208, desc[UR12][R208.64] ;  /* 0x0000000cd0d07981 */ /* 0x000f22000c1e1d00 */
[----:B------:R-:W-:Y:S01]  /*0830*/  IMAD.WIDE.U32 R212, R213, 0x10, R2 ;  /* 0x00000010d5d47825 */ /* 0x000fe200078e0002 */
[----:B-1----:R-:W-:-:S03]  /*0840*/  @P4 SHF.R.S32.HI R5, RZ, 0x1f, R0 ;  /* 0x0000001fff054819 */ /* 0x002fc60000011400 */
[----:B------:R-:W-:Y:S02]  /*0850*/  HFMA2 R3, -RZ, RZ, 0, 0 ;  /* 0x00000000ff037431 */ /* 0x000fe400000001ff */
[----:B------:R-:W4:Y:S01]  /*0860*/  LDG.E.128 R212, desc[UR12][R212.64] ;  /* 0x0000000cd4d47981 */ /* 0x000f22000c1e1d00 */
[----:B------:R-:W-:-:S04]  /*0870*/  @P4 LEA.HI R0, R5, R0, RZ, 0x2 ;  /* 0x0000000005004211 */ /* 0x000fc800078f10ff */
[----:B------:R-:W-:-:S04]  /*0880*/  @P4 LEA.HI.SX32 R3, R0, R9, 0x1e ;  /* 0x0000000900034211 */ /* 0x000fc800078ff2ff */
[C---:B------:R-:W-:Y:S02]  /*0890*/  IADD3 R237, PT, PT, R3.reuse, 0x80, RZ ;  /* 0x0000008003ed7810 */ /* 0x040fe40007ffe0ff */
[C---:B------:R-:W-:Y:S02]  /*08a0*/  IADD3 R235, PT, PT, R3.reuse, 0x100, RZ ;  /* 0x0000010003eb7810 */ /* 0x040fe40007ffe0ff */
[C---:B------:R-:W-:Y:S01]  /*08b0*/  IADD3 R233, PT, PT, R3.reuse, 0x180, RZ ;  /* 0x0000018003e97810 */ /* 0x040fe20007ffe0ff */
[----:B0-----:R-:W-:-:S04]  /*08c0*/  IMAD.WIDE.U32 R4, R3, 0x4, R230 ;  /* 0x0000000403047825 */ /* 0x001fc800078e00e6 */
[--C-:B------:R-:W-:Y:S01]  /*08d0*/  IMAD.WIDE.U32 R236, R237, 0x4, R230.reuse ;  /* 0x00000004edec7825 */ /* 0x100fe200078e00e6 */
[----:B------:R-:W5:Y:S03]  /*08e0*/  LDG.E R7, desc[UR12][R4.64] ;  /* 0x0000000c04077981 */ /* 0x000f66000c1e1900 */
[--C-:B------:R-:W-:Y:S01]  /*08f0*/  IMAD.WIDE.U32 R234, R235, 0x4, R230.reuse ;  /* 0x00000004ebea7825 */ /* 0x100fe200078e00e6 */
[----:B------:R-:W5:Y:S03]  /*0900*/  LDG.E R6, desc[UR12][R236.64] ;  /* 0x0000000cec067981 */ /* 0x000f66000c1e1900 */
[----:B------:R-:W-:Y:S01]  /*0910*/  IMAD.WIDE.U32 R232, R233, 0x4, R230 ;  /* 0x00000004e9e87825 */ /* 0x000fe200078e00e6 */
[----:B------:R-:W5:Y:S04]  /*0920*/  LDG.E R5, desc[UR12][R234.64] ;  /* 0x0000000cea057981 */ /* 0x000f68000c1e1900 */
[----:B------:R-:W5:Y:S01]  /*0930*/  LDG.E R4, desc[UR12][R232.64] ;  /* 0x0000000ce8047981 */ /* 0x000f62000c1e1900 */
[----:B------:R-:W-:Y:S01]  /*0940*/  UMOV UR4, UR8 ;  /* 0x0000000800047c82 */ /* 0x000fe20008000000 */
[----:B------:R-:W-:-:S02]  /*0950*/  MOV R8, UR9 ;  /* 0x0000000900087c02 */ /* 0x000fc40008000f00 */
[----:B------:R-:W-:-:S04]  /*0960*/  ISETP.NE.U32.AND P0, PT, RZ, UR4, PT ;  /* 0x00000004ff007c0c */ /* 0x000fc8000bf05070 */
[----:B------:R-:W-:-:S13]  /*0970*/  ISETP.NE.AND.EX P0, PT, R8, RZ, PT, P0 ;  /* 0x000000ff0800720c */ /* 0x000fda0003f05300 */
[----:B------:R-:W0:Y:S08]  /*0980*/  @P0 LDC.64 R222, c[0x0][0x438] ;  /* 0x00010e00ffde0b82 */ /* 0x000e300000000a00 */
[----:B------:R-:W1:Y:S08]  /*0990*/  @P0 LDC.64 R228, c[0x0][0x438] ;  /* 0x00010e00ffe40b82 */ /* 0x000e700000000a00 */
[----:B------:R-:W1:Y:S08]  /*09a0*/  @P0 LDC.64 R226, c[0x0][0x438] ;  /* 0x00010e00ffe20b82 */ /* 0x000e700000000a00 */
[----:B------:R-:W1:Y:S08]  /*09b0*/  @P0 LDC.64 R224, c[0x0][0x438] ;  /* 0x00010e00ffe00b82 */ /* 0x000e700000000a00 */
[----:B------:R-:W1:Y:S08]  /*09c0*/  @P0 LDC.64 R220, c[0x0][0x438] ;  /* 0x00010e00ffdc0b82 */ /* 0x000e700000000a00 */
[----:B------:R-:W2:Y:S01]  /*09d0*/  @P0 LDC.64 R218, c[0x0][0x438] ;  /* 0x00010e00ffda0b82 */ /* 0x000ea20000000a00 */
[----:B0-----:R-:W-:-:S04]  /*09e0*/  @P0 IMAD.WIDE.U32 R222, R241, 0x10, R222 ;  /* 0x00000010f1de0825 */ /* 0x001fc800078e00de */
[----:B-1----:R-:W-:Y:S01]  /*09f0*/  @P0 IMAD.WIDE.U32 R228, R249, 0x10, R228 ;  /* 0x00000010f9e40825 */ /* 0x002fe200078e00e4 */
[----:B------:R-:W-:Y:S01]  /*0a00*/  IADD3 R251, PT, PT, R3, 0x200, RZ ;  /* 0x0000020003fb7810 */ /* 0x000fe20007ffe0ff */
[----:B------:R-:W5:Y:S02]  /*0a10*/  @P0 LDG.E.128 R144, desc[UR12][R222.64] ;  /* 0x0000000cde900981 */ /* 0x000f64000c1e1d00 */
[----:B------:R-:W-:Y:S02]  /*0a20*/  @P0 IMAD.WIDE.U32 R226, R247, 0x10, R226 ;  /* 0x00000010f7e20825 */ /* 0x000fe400078e00e2 */
[----:B------:R-:W5:Y:S02]  /*0a30*/  @P0 LDG.E.128 R132, desc[UR12][R228.64] ;  /* 0x0000000ce4840981 */ /* 0x000f64000c1e1d00 */
[----:B------:R-:W-:Y:S02]  /*0a40*/  @P0 IMAD.WIDE.U32 R224, R239, 0x10, R224 ;  /* 0x00000010efe00825 */ /* 0x000fe400078e00e0 */
[----:B------:R-:W5:Y:S02]  /*0a50*/  @P0 LDG.E.128 R136, desc[UR12][R226.64] ;  /* 0x0000000ce2880981 */ /* 0x000f64000c1e1d00 */
[----:B------:R-:W-:-:S02]  /*0a60*/  @P0 IMAD.WIDE.U32 R220, R243, 0x10, R220 ;  /* 0x00000010f3dc0825 */ /* 0x000fc400078e00dc */
[----:B------:R-:W5:Y:S04]  /*0a70*/  @P0 LDG.E.128 R140, desc[UR12][R224.64] ;  /* 0x0000000ce08c0981 */ /* 0x000f68000c1e1d00 */
[----:B------:R-:W5:Y:S01]  /*0a80*/  @P0 LDG.E.128 R148, desc[UR12][R220.64] ;  /* 0x0000000cdc940981 */ /* 0x000f62000c1e1d00 */
[----:B--2---:R-:W-:Y:S01]  /*0a90*/  @P0 IMAD.WIDE.U32 R240, R245, 0x10, R218 ;  /* 0x00000010f5f00825 */ /* 0x004fe200078e00da */
[----:B------:R-:W-:-:S04]  /*0aa0*/  IADD3 R0, PT, PT, R3, 0x280, RZ ;  /* 0x0000028003007810 */ /* 0x000fc80007ffe0ff */
[----:B------:R-:W5:Y:S01]  /*0ab0*/  @P0 LDG.E.128 R152, desc[UR12][R240.64] ;  /* 0x0000000cf0980981 */ /* 0x000f62000c1e1d00 */
[----:B------:R-:W-:Y:S01]  /*0ac0*/  ISETP.NE.AND P0, PT, RZ, UR14, PT ;  /* 0x0000000eff007c0c */ /* 0x000fe2000bf05270 */
[----:B------:R-:W-:-:S06]  /*0ad0*/  IMAD.WIDE.U32 R2, R251, 0x4, R230 ;  /* 0x00000004fb027825 */ /* 0x000fcc00078e00e6 */
[----:B------:R0:W5:Y:S01]  /*0ae0*/  LDG.E R2, desc[UR12][R2.64] ;  /* 0x0000000c02027981 */ /* 0x000162000c1e1900 */
[----:B------:R-:W-:-:S05]  /*0af0*/  FSEL R218, R238, RZ, !P0 ;  /* 0x000000ffeeda7208 */ /* 0x000fca0004000000 */
[C---:B---3--:R-:W-:Y:S01]  /*0b00*/  FADD.FTZ R171, -R218.reuse, R171 ;  /* 0x000000abdaab7221 */ /* 0x048fe20000010100 */
[C---:B0-----:R-:W-:Y:S01]  /*0b10*/  FADD.FTZ R3, -R218.reuse, R168 ;  /* 0x000000a8da037221 */ /* 0x041fe20000010100 */
[C---:B------:R-:W-:Y:S01]  /*0b20*/  FADD.FTZ R169, -R218.reuse, R169 ;  /* 0x000000a9daa97221 */ /* 0x040fe20000010100 */
[C---:B------:R-:W-:Y:S01]  /*0b30*/  FADD.FTZ R219, -R218.reuse, R170 ;  /* 0x000000aadadb7221 */ /* 0x040fe20000010100 */
[----:B----4-:R-:W-:Y:S01]  /*0b40*/  FADD.FTZ R177, -R218, R177 ;  /* 0x000000b1dab17221 */ /* 0x010fe20000010100 */
[----:B------:R-:W-:Y:S01]  /*0b50*/  FMUL.FTZ R170, R10, R171 ;  /* 0x000000ab0aaa7220 */ /* 0x000fe20000410000 */
[C---:B------:R-:W-:Y:S01]  /*0b60*/  FADD.FTZ R171, -R218.reuse, R176 ;  /* 0x000000b0daab7221 */ /* 0x040fe20000010100 */
[----:B------:R-:W-:Y:S01]  /*0b70*/  FADD.FTZ R221, -R218, R179 ;  /* 0x000000b3dadd7221 */ /* 0x000fe20000010100 */
[C---:B------:R-:W-:Y:S01]  /*0b80*/  FMUL.FTZ R3, R10.reuse, R3 ;  /* 0x000000030a037220 */ /* 0x040fe20000410000 */
[C---:B------:R-:W-:Y:S01]  /*0b90*/  FMUL.FTZ R168, R10.reuse, R169 ;  /* 0x000000a90aa87220 */ /* 0x040fe20000410000 */
[C---:B------:R-:W-:Y:S01]  /*0ba0*/  FMUL.FTZ R176, R10.reuse, R177 ;  /* 0x000000b10ab07220 */ /* 0x040fe20000410000 */
[----:B------:R-:W-:Y:S01]  /*0bb0*/  FMUL.FTZ R169, R10, R219 ;  /* 0x000000db0aa97220 */ /* 0x000fe20000410000 */
[----:B------:R-:W-:Y:S01]  /*0bc0*/  FADD.FTZ R219, -R218, R178 ;  /* 0x000000b2dadb7221 */ /* 0x000fe20000010100 */
[----:B------:R-:W-:Y:S01]  /*0bd0*/  FMUL.FTZ R220, R10, R221 ;  /* 0x000000dd0adc7220 */ /* 0x000fe20000410000 */
[----:B------:R-:W-:Y:S01]  /*0be0*/  FADD.FTZ R84, R84, R172 ;  /* 0x000000ac54547221 */ /* 0x000fe20000010000 */
[----:B------:R-:W-:Y:S01]  /*0bf0*/  FFMA.FTZ R60, R172, R3, R60 ;  /* 0x00000003ac3c7223 */ /* 0x000fe2000001003c */
[----:B------:R-:W-:Y:S01]  /*0c00*/  FMUL.FTZ R171, R10, R171 ;  /* 0x000000ab0aab7220 */ /* 0x000fe20000410000 */
        /* <DEDUP_REMOVED lines=14> */
[----:B------:R-:W-:Y:S01]  /*0cf0*/  FADD.FTZ R183, -R218, R193 ;  /* 0x000000c1dab77221 */ /* 0x000fe20000010100 */
[----:B------:R-:W-:Y:S01]  /*0d00*/  FMUL.FTZ R173, R57, R173 ;  /* 0x000000ad39ad7220 */ /* 0x000fe20000410000 */
[----:B------:R-:W-:Y:S01]  /*0d10*/  FMUL.FTZ R193, R10, R181 ;  /* 0x000000b50ac17220 */ /* 0x000fe20000410000 */
[----:B------:R-:W-:Y:S01]  /*0d20*/  FADD.FTZ R180, RZ, R172 ;  /* 0x000000acffb47221 */ /* 0x000fe20000010000 */
[----:B------:R-:W-:Y:S01]  /*0d30*/  FFMA.FTZ R181, R3, R172, RZ ;  /* 0x000000ac03b57223 */ /* 0x000fe200000100ff */
        /* <DEDUP_REMOVED lines=18> */
[----:B------:R-:W-:Y:S02]  /*0e60*/  FADD.FTZ R221, -R218, R184 ;  /* 0x000000b8dadd7221 */ /* 0x000fe40000010100 */
        /* <DEDUP_REMOVED lines=8> */
[----:B------:R-:W-:Y:S01]  /*0ef0*/  FMUL.FTZ R224, R10, R185 ;  /* 0x000000b90ae07220 */ /* 0x000fe20000410000 */
[----:B------:R-:W-:Y:S01]  /*0f00*/  FFMA.FTZ R68, R188, R221, R68 ;  /* 0x000000ddbc447223 */ /* 0x000fe20000010044 */
        /* <DEDUP_REMOVED lines=10> */
[----:B------:R-:W-:Y:S01]  /*0fb0*/  FADD.FTZ R94, R94, R190 ;  /* 0x000000be5e5e7221 */ /* 0x000fe20000010000 */
[----:B------:R-:W-:Y:S01]  /*0fc0*/  FMUL.FTZ R226, R10, R187 ;  /* 0x000000bb0ae27220 */ /* 0x000fe20000410000 */
        /* <DEDUP_REMOVED lines=32> */
[C---:B------:R-:W-:Y:S01]  /*11d0*/  FADD.FTZ R185, -R218.reuse, R200 ;  /* 0x000000c8dab97221 */ /* 0x040fe20000010100 */
[----:B------:R-:W-:Y:S01]  /*11e0*/  FFMA.FTZ R181, R195, R198, R180 ;  /* 0x000000c6c3b57223 */ /* 0x000fe200000100b4 */
[----:B------:R-:W-:Y:S01]  /*11f0*/  FADD.FTZ R225, -R218, R202 ;  /* 0x000000cadae17221 */ /* 0x000fe20000010100 */
[----:B------:R-:W-:-:S04]  /*1200*/  IMAD.WIDE.U32 R230, R0, 0x4, R230 ;  /* 0x0000000400e67825 */ /* 0x000fc800078e00e6 */
[----:B------:R-:W-:Y:S01]  /*1210*/  FADD.FTZ R187, -R218, R201 ;  /* 0x000000c9dabb7221 */ /* 0x000fe20000010100 */
[----:B------:R-:W-:Y:S01]  /*1220*/  FMUL.FTZ R228, R40, R204 ;  /* 0x000000cc28e47220 */ /* 0x000fe20000410000 */
[----:B------:R-:W-:Y:S01]  /*1230*/  FADD.FTZ R183, R182, R199 ;  /* 0x000000c7b6b77221 */ /* 0x000fe20000010000 */
[----:B------:R-:W-:Y:S01]  /*1240*/  FMUL.FTZ R201, R10, R185 ;  /* 0x000000b90ac97220 */ /* 0x000fe20000410000 */
[----:B------:R-:W-:Y:S01]  /*1250*/  FFMA.FTZ R182, R194, R199, R181 ;  /* 0x000000c7c2b67223 */ /* 0x000fe200000100b5 */
[----:B------:R-:W-:Y:S01]  /*1260*/  FMUL.FTZ R225, R10, R225 ;  /* 0x000000e10ae17220 */ /* 0x000fe20000410000 */
[----:B------:R-:W-:Y:S01]  /*1270*/  FADD.FTZ R203, -R218, R203 ;  /* 0x000000cbdacb7221 */ /* 0x000fe20000010100 */
[----:B------:R-:W-:Y:S01]  /*1280*/  FMUL.FTZ R227, R41, R205 ;  /* 0x000000cd29e37220 */ /* 0x000fe20000410000 */
[----:B------:R-:W-:Y:S01]  /*1290*/  FADD.FTZ R180, R183, R228 ;  /* 0x000000e4b7b47221 */ /* 0x000fe20000010000 */
[----:B------:R0:W5:Y:S01]  /*12a0*/  LDG.E R0, desc[UR12][R230.64] ;  /* 0x0000000ce6007981 */ /* 0x000162000c1e1900 */
[----:B------:R-:W-:Y:S01]  /*12b0*/  FMUL.FTZ R200, R10, R187 ;  /* 0x000000bb0ac87220 */ /* 0x000fe20000410000 */
[----:B------:R-:W-:Y:S01]  /*12c0*/  FFMA.FTZ R181, R201, R228, R182 ;  /* 0x000000e4c9b57223 */ /* 0x000fe200000100b6 */
[----:B------:R-:W-:Y:S01]  /*12d0*/  FADD.FTZ R102, R102, R206 ;  /* 0x000000ce66667221 */ /* 0x000fe20000010000 */
[----:B------:R-:W-:Y:S01]  /*12e0*/  FFMA.FTZ R78, R206, R225, R78 ;  /* 0x000000e1ce4e7223 */ /* 0x000fe2000001004e */
[----:B------:R-:W-:Y:S01]  /*12f0*/  FADD.FTZ R185, -R218, R208 ;  /* 0x000000d0dab97221 */ /* 0x000fe20000010100 */
[----:B------:R-:W-:Y:S01]  /*1300*/  FADD.FTZ R183, R180, R227 ;  /* 0x000000e3b4b77221 */ /* 0x000fe20000010000 */
[----:B------:R-:W-:Y:S01]  /*1310*/  FFMA.FTZ R180, R200, R227, R181 ;  /* 0x000000e3c8b47223 */ /* 0x000fe200000100b5 */
[----:B0-----:R-:W-:Y:S01]  /*1320*/  FMUL.FTZ R230, R42, R206 ;  /* 0x000000ce2ae67220 */ /* 0x001fe20000410000 */
[----:B------:R-:W-:Y:S01]  /*1330*/  FMUL.FTZ R206, R10, R203 ;  /* 0x000000cb0ace7220 */ /* 0x000fe20000410000 */
        /* <DEDUP_REMOVED lines=39> */
.L_x_10548:
[----:B-----5:R-:W-:Y:S01]  /*15b0*/  ISETP.GE.AND P4, PT, R217, 0x1, PT ;  /* 0x00000001d900780c */ /* 0x020fe20003f86270 */
[----:B------:R-:W-:Y:S01]  /*15c0*/  UMOV UR4, UR8 ;  /* 0x0000000800047c82 */ /* 0x000fe20008000000 */
[----:B------:R-:W-:Y:S01]  /*15d0*/  MOV R8, UR9 ;  /* 0x0000000900087c02 */ /* 0x000fe20008000f00 */
[----:B------:R-:W-:Y:S01]  /*15e0*/  HFMA2 R183, -RZ, RZ, 0, 0 ;  /* 0x00000000ffb77431 */ /* 0x000fe200000001ff */
[----:B------:R-:W-:Y:S01]  /*15f0*/  ISETP.NE.U32.AND P0, PT, RZ, UR4, PT ;  /* 0x00000004ff007c0c */ /* 0x000fe2000bf05070 */
[----:B------:R-:W-:Y:S01]  /*1600*/  HFMA2 R229, -RZ, RZ, 0, 0 ;  /* 0x00000000ffe57431 */ /* 0x000fe200000001ff */
[----:B------:R-:W-:Y:S02]  /*1610*/  MOV R215, RZ ;  /* 0x000000ff00d77202 */ /* 0x000fe40000000f00 */
[----:B------:R-:W-:-:S05]  /*1620*/  ISETP.NE.AND.EX P0, PT, R8, RZ, PT, P0 ;  /* 0x000000ff0800720c */ /* 0x000fca0003f05300 */
[----:B------:R-:W0:Y:S01]  /*1630*/  @P4 LDC R5, c[0x0][0x388] ;  /* 0x0000e200ff054b82 */ /* 0x000e220000000800 */
[----:B------:R-:W-:-:S05]  /*1640*/  @P4 IADD3 R0, PT, PT, R217, -0x1, RZ ;  /* 0xffffffffd9004810 */ /* 0x000fca0007ffe0ff */
[----:B0-----:R-:W-:-:S05]  /*1650*/  @P4 IMAD R0, R0, R5, RZ ;  /* 0x0000000500004224 */ /* 0x001fca00078e02ff */
        /* <DEDUP_REMOVED lines=23> */
.L_x_10550:
        /* <DEDUP_REMOVED lines=9> */
[----:B------:R-:W-:Y:S02]  /*1860*/  LEA.HI.SX32 R181, R0, R9, 0x1e ;  /* 0x0000000900b57211 */ /* 0x000fe400078ff2ff */
[----:B------:R-:W-:Y:S02]  /*1870*/  IADD3 R5, PT, PT, R183, 0x280, RZ ;  /* 0x00000280b7057810 */ /* 0x000fe40007ffe0ff */
[C---:B------:R-:W-:Y:S02]  /*1880*/  IADD3 R145, PT, PT, R181.reuse, 0x80, RZ ;  /* 0x00000080b5917810 */ /* 0x040fe40007ffe0ff */
[----:B------:R-:W-:Y:S01]  /*1890*/  IADD3 R149, PT, PT, R181, 0x180, RZ ;  /* 0x00000180b5957810 */ /* 0x000fe20007ffe0ff */
[----:B0-----:R-:W-:Y:S01]  /*18a0*/  IMAD.WIDE.U32 R136, R137, 0x4, R134 ;  /* 0x0000000489887825 */ /* 0x001fe200078e0086 */
[----:B------:R-:W-:-:S02]  /*18b0*/  IADD3 R147, PT, PT, R181, 0x100, RZ ;  /* 0x00000100b5937810 */ /* 0x000fc40007ffe0ff */
[----:B------:R-:W-:Y:S01]  /*18c0*/  IADD3 R151, PT, PT, R181, 0x200, RZ ;  /* 0x00000200b5977810 */ /* 0x000fe20007ffe0ff */
[--C-:B------:R-:W-:Y:S01]  /*18d0*/  IMAD.WIDE.U32 R140, R141, 0x4, R134.reuse ;  /* 0x000000048d8c7825 */ /* 0x100fe200078e0086 */
[----:B------:R-:W-:Y:S01]  /*18e0*/  IADD3 R155, PT, PT, R181, 0x280, RZ ;  /* 0x00000280b59b7810 */ /* 0x000fe20007ffe0ff */
[----:B------:R1:W5:Y:S02]  /*18f0*/  LDG.E R4, desc[UR12][R136.64] ;  /* 0x0000000c88047981 */ /* 0x000364000c1e1900 */
[--C-:B------:R-:W-:Y:S02]  /*1900*/  IMAD.WIDE.U32 R132, R133, 0x4, R134.reuse ;  /* 0x0000000485847825 */ /* 0x100fe400078e0086 */
[----:B------:R0:W5:Y:S02]  /*1910*/  LDG.E R6, desc[UR12][R140.64] ;  /* 0x0000000c8c067981 */ /* 0x000164000c1e1900 */
[----:B------:R-:W-:-:S04]  /*1920*/  IMAD.WIDE.U32 R142, R143, 0x4, R134 ;  /* 0x000000048f8e7825 */ /* 0x000fc800078e0086 */
[--C-:B------:R-:W-:Y:S01]  /*1930*/  IMAD.WIDE.U32 R138, R183, 0x4, R134.reuse ;  /* 0x00000004b78a7825 */ /* 0x100fe200078e0086 */
[----:B------:R-:W5:Y:S03]  /*1940*/  LDG.E R2, desc[UR12][R142.64] ;  /* 0x0000000c8e027981 */ /* 0x000f66000c1e1900 */
[----:B------:R-:W-:Y:S01]  /*1950*/  IMAD.WIDE.U32 R134, R5, 0x4, R134 ;  /* 0x0000000405867825 */ /* 0x000fe200078e0086 */
[----:B------:R-:W5:Y:S03]  /*1960*/  LDG.E R7, desc[UR12][R138.64] ;  /* 0x0000000c8a077981 */ /* 0x000f66000c1e1900 */
[--C-:B-1----:R-:W-:Y:S01]  /*1970*/  IMAD.WIDE.U32 R136, R145, 0x10, R152.reuse ;  /* 0x0000001091887825 */ /* 0x102fe200078e0098 */
[----:B------:R1:W5:Y:S03]  /*1980*/  LDG.E R5, desc[UR12][R132.64] ;  /* 0x0000000c84057981 */ /* 0x000366000c1e1900 */
[--C-:B------:R-:W-:Y:S01]  /*1990*/  IMAD.WIDE.U32 R144, R149, 0x10, R152.reuse ;  /* 0x0000001095907825 */ /* 0x100fe200078e0098 */
[----:B------:R2:W5:Y:S03]  /*19a0*/  LDG.E R0, desc[UR12][R134.64] ;  /* 0x0000000c86007981 */ /* 0x000566000c1e1900 */
[--C-:B0-----:R-:W-:Y:S01]  /*19b0*/  IMAD.WIDE.U32 R140, R147, 0x10, R152.reuse ;  /* 0x00000010938c7825 */ /* 0x101fe200078e0098 */
[----:B------:R-:W5:Y:S03]  /*19c0*/  LDG.E.128 R136, desc[UR12][R136.64] ;  /* 0x0000000c88887981 */ /* 0x000f66000c1e1d00 */
[--C-:B-1----:R-:W-:Y:S01]  /*19d0*/  IMAD.WIDE.U32 R132, R181, 0x10, R152.reuse ;  /* 0x00000010b5847825 */ /* 0x102fe200078e0098 */
[----:B------:R-:W5:Y:S03]  /*19e0*/  LDG.E.128 R144, desc[UR12][R144.64] ;  /* 0x0000000c90907981 */ /* 0x000f66000c1e1d00 */
[--C-:B------:R-:W-:Y:S01]  /*19f0*/  IMAD.WIDE.U32 R148, R151, 0x10, R152.reuse ;  /* 0x0000001097947825 */ /* 0x100fe200078e0098 */
[----:B------:R-:W5:Y:S03]  /*1a00*/  LDG.E.128 R140, desc[UR12][R140.64] ;  /* 0x0000000c8c8c7981 */ /* 0x000f66000c1e1d00 */
[----:B------:R-:W-:Y:S01]  /*1a10*/  IMAD.WIDE.U32 R152, R155, 0x10, R152 ;  /* 0x000000109b987825 */ /* 0x000fe200078e0098 */
[----:B------:R-:W5:Y:S04]  /*1a20*/  LDG.E.128 R132, desc[UR12][R132.64] ;  /* 0x0000000c84847981 */ /* 0x000f68000c1e1d00 */
[----:B------:R-:W5:Y:S04]  /*1a30*/  LDG.E.128 R148, desc[UR12][R148.64] ;  /* 0x0000000c94947981 */ /* 0x000f68000c1e1d00 */
[----:B--2---:R-:W5:Y:S02]  /*1a40*/  LDG.E.128 R152, desc[UR12][R152.64] ;  /* 0x0000000c98987981 */ /* 0x004f64000c1e1d00 */
.L_x_10549:
[----:B0-----:R-:W0:Y:S01]  /*1a50*/  SHFL.DOWN PT, R180, R215, 0x10, 0x1f ;  /* 0x0a001f00d7b47f89 */ /* 0x001e2200000e0000 */
[----:B------:R-:W-:Y:S02]  /*1a60*/  LOP3.LUT P1, RZ, R9, 0x1f, RZ, 0xc0, !PT ;  /* 0x0000001f09ff7812 */ /* 0x000fe4000782c0ff */
[----:B------:R-:W-:Y:S01]  /*1a70*/  PLOP3.LUT P0, PT, PT, PT, PT, 0x80, 0x8 ;  /* 0x000000000008781c */ /* 0x000fe20003f0f070 */
[----:B------:R-:W1:Y:S01]  /*1a80*/  SHFL.DOWN PT, R182, R229, 0x10, 0x1f ;  /* 0x0a001f00e5b67f89 */ /* 0x000e6200000e0000 */
[----:B------:R-:W-:Y:S01]  /*1a90*/  @P4 IADD3 R204, PT, PT, R217, -0x1, RZ ;  /* 0xffffffffd9cc4810 */ /* 0x000fe20007ffe0ff */
[----:B------:R-:W2:Y:S08]  /*1aa0*/  S2R R231, SR_CgaCtaId ;  /* 0x0000000000e77919 */ /* 0x000eb00000008800 */
[----:B------:R-:W-:Y:S01]  /*1ab0*/  @!P1 PLOP3.LUT P0, PT, P2, PT, PT, 0x80, 0x8 ;  /* 0x000000000008981c */ /* 0x000fe2000170f070 */
[----:B0-----:R-:W-:Y:S01]  /*1ac0*/  FADD.FTZ R180, R180, R215 ;  /* 0x000000d7b4b47221 */ /* 0x001fe20000010000 */
[----:B------:R-:W-:Y:S01]  /*1ad0*/  MOV R215, RZ ;  /* 0x000000ff00d77202 */ /* 0x000fe20000000f00 */
[----:B-1----:R-:W-:-:S03]  /*1ae0*/  FADD.FTZ R182, R182, R229 ;  /* 0x000000e5b6b67221 */ /* 0x002fc60000010000 */
[----:B------:R-:W0:Y:S01]  /*1af0*/  SHFL.DOWN PT, R181, R180, 0x8, 0x1f ;  /* 0x09001f00b4b57f89 */ /* 0x000e2200000e0000 */
[----:B------:R-:W1:Y:S03]  /*1b00*/  LDC R229, c[0x0][0x388] ;  /* 0x0000e200ffe57b82 */ /* 0x000e660000000800 */
[----:B------:R-:W3:Y:S01]  /*1b10*/  SHFL.DOWN PT, R183, R182, 0x8, 0x1f ;  /* 0x09001f00b6b77f89 */ /* 0x000ee200000e0000 */
[----:B0-----:R-:W-:Y:S01]  /*1b20*/  FADD.FTZ R181, R180, R181 ;  /* 0x000000b5b4b57221 */ /* 0x001fe20000010000 */
[----:B------:R-:W-:Y:S01]  /*1b30*/  MOV R180, 0x400 ;  /* 0x0000040000b47802 */ /* 0x000fe20000000f00 */
[----:B-1----:R-:W-:Y:S02]  /*1b40*/  @P4 IMAD R204, R204, R229, RZ ;  /* 0x000000e5cccc4224 */ /* 0x002fe400078e02ff */
[----:B---3--:R-:W-:Y:S01]  /*1b50*/  FADD.FTZ R183, R182, R183 ;  /* 0x000000b7b6b77221 */ /* 0x008fe20000010000 */
[----:B------:R-:W0:Y:S01]  /*1b60*/  SHFL.DOWN PT, R184, R181, 0x4, 0x1f ;  /* 0x08801f00b5b87f89 */ /* 0x000e2200000e0000 */
[----:B--2---:R-:W-:-:S02]  /*1b70*/  LEA R231, R231, R180, 0x18 ;  /* 0x000000b4e7e77211 */ /* 0x004fc400078ec0ff */
[----:B------:R-:W-:Y:S01]  /*1b80*/  @P4 SHF.R.S32.HI R203, RZ, 0x1f, R204 ;  /* 0x0000001fffcb4819 */ /* 0x000fe200000114cc */
[----:B------:R-:W1:Y:S01]  /*1b90*/  SHFL.DOWN PT, R186, R183, 0x4, 0x1f ;  /* 0x08801f00b7ba7f89 */ /* 0x000e6200000e0000 */
[----:B------:R-:W-:Y:S02]  /*1ba0*/  IADD3 R232, PT, PT, R231, 0x3020, RZ ;  /* 0x00003020e7e87810 */ /* 0x000fe40007ffe0ff */
[----:B------:R-:W-:-:S04]  /*1bb0*/  @P4 LEA.HI R204, R203, R204, RZ, 0x2 ;  /* 0x000000cccbcc4211 */ /* 0x000fc800078f10ff */
[----:B------:R-:W-:Y:S01]  /*1bc0*/  @P4 LEA.HI.SX32 R215, R204, R9, 0x1e ;  /* 0x00000009ccd74211 */ /* 0x000fe200078ff2ff */
[----:B0-----:R-:W-:Y:S02]  /*1bd0*/  FADD.FTZ R184, R181, R184 ;  /* 0x000000b8b5b87221 */ /* 0x001fe40000010000 */
[----:B------:R-:W0:Y:S01]  /*1be0*/  @P4 LDC.64 R180, c[0x0][0x390] ;  /* 0x0000e400ffb44b82 */ /* 0x000e220000000a00 */
[----:B-1----:R-:W-:Y:S02]  /*1bf0*/  FADD.FTZ R186, R183, R186 ;  /* 0x000000bab7ba7221 */ /* 0x002fe40000010000 */
[----:B------:R-:W1:Y:S01]  /*1c00*/  SHFL.DOWN PT, R185, R184, 0x2, 0x1f ;  /* 0x08401f00b8b97f89 */ /* 0x000e6200000e0000 */
[----:B------:R-:W-:Y:S02]  /*1c10*/  @!P1 MOV R183, R232 ;  /* 0x000000e800b79202 */ /* 0x000fe40000000f00 */
[----:B------:R-:W-:Y:S01]  /*1c20*/  @!P0 IADD3 R183, PT, PT, R231, 0x3000, RZ ;  /* 0x00003000e7b78810 */ /* 0x000fe20007ffe0ff */
[----:B------:R-:W2:Y:S01]  /*1c30*/  SHFL.DOWN PT, R187, R186, 0x2, 0x1f ;  /* 0x08401f00babb7f89 */ /* 0x000ea200000e0000 */
[----:B0-----:R-:W-:-:S04]  /*1c40*/  @P4 IMAD.WIDE.U32 R204, R215, 0x10, R180 ;  /* 0x00000010d7cc4825 */ /* 0x001fc800078e00b4 */
[----:B-1----:R-:W-:Y:S01]  /*1c50*/  FADD.FTZ R185, R184, R185 ;  /* 0x000000b9b8b97221 */ /* 0x002fe20000010000 */
[----:B------:R-:W-:Y:S01]  /*1c60*/  SHF.R.U32.HI R184, RZ, 0x5, R9 ;  /* 0x00000005ffb87819 */ /* 0x000fe20000011609 */
[----:B--2---:R-:W-:-:S03]  /*1c70*/  FADD.FTZ R187, R186, R187 ;  /* 0x000000bbbabb7221 */ /* 0x004fc60000010000 */
[----:B------:R-:W0:Y:S01]  /*1c80*/  SHFL.DOWN PT, R202, R185, 0x1, 0x1f ;  /* 0x08201f00b9ca7f89 */ /* 0x000e2200000e0000 */
[----:B------:R-:W-:-:S03]  /*1c90*/  @!P1 LEA R217, R184, R183, 0x3 ;  /* 0x000000b7b8d99211 */ /* 0x000fc600078e18ff */
[----:B------:R-:W1:Y:S01]  /*1ca0*/  SHFL.DOWN PT, R182, R187, 0x1, 0x1f ;  /* 0x08201f00bbb67f89 */ /* 0x000e6200000e0000 */
[----:B0-----:R-:W-:Y:S01]  /*1cb0*/  FADD.FTZ R202, R185, R202 ;  /* 0x000000cab9ca7221 */ /* 0x001fe20000010000 */
[----:B-1----:R-:W-:-:S05]  /*1cc0*/  FADD.FTZ R203, R187, R182 ;  /* 0x000000b6bbcb7221 */ /* 0x002fca0000010000 */
[----:B------:R-:W-:Y:S01]  /*1cd0*/  @!P1 STS.64 [R217], R202 ;  /* 0x000000cad9009388 */ /* 0x000fe20000000a00 */
[----:B------:R-:W-:Y:S01]  /*1ce0*/  BAR.SYNC.DEFER_BLOCKING 0x0 ;  /* 0x0000000000007b1d */ /* 0x000fe20000010000 */
[C---:B------:R-:W-:Y:S02]  /*1cf0*/  @!P2 IADD3 R232, PT, PT, R231.reuse, 0x3000, RZ ;  /* 0x00003000e7e8a810 */ /* 0x040fe40007ffe0ff */
[C---:B------:R-:W-:Y:S02]  /*1d00*/  IADD3 R184, PT, PT, R231.reuse, 0x3030, RZ ;  /* 0x00003030e7b87810 */ /* 0x040fe40007ffe0ff */
[----:B------:R-:W-:Y:S01]  /*1d10*/  @!P2 IADD3 R184, PT, PT, R231, 0x3010, RZ ;  /* 0x00003010e7b8a810 */ /* 0x000fe20007ffe0ff */
[----:B------:R-:W0:Y:S05]  /*1d20*/  LDS.128 R180, [R232] ;  /* 0x00000000e8b47984 */ /* 0x000e2a0000000c00 */
[----:B------:R-:W1:Y:S01]  /*1d30*/  LDS.128 R184, [R184] ;  /* 0x00000000b8b87984 */ /* 0x000e620000000c00 */
[----:B------:R-:W-:Y:S01]  /*1d40*/  IMAD R231, R216, R229, RZ ;  /* 0x000000e5d8e77224 */ /* 0x000fe200078e02ff */
[----:B------:R-:W-:-:S02]  /*1d50*/  ISETP.NE.U32.AND P0, PT, RZ, UR4, PT ;  /* 0x00000004ff007c0c */ /* 0x000fc4000bf05070 */
[----:B------:R-:W-:Y:S01]  /*1d60*/  ISETP.NE.AND P1, PT, RZ, UR14, PT ;  /* 0x0000000eff007c0c */ /* 0x000fe2000bf25270 */
[----:B------:R2:W5:Y:S01]  /*1d70*/  @P4 LDG.E.128 R156, desc[UR12][R204.64] ;  /* 0x0000000ccc9c4981 */ /* 0x000562000c1e1d00 */
[----:B------:R-:W-:Y:S01]  /*1d80*/  ISETP.NE.AND.EX P0, PT, R8, RZ, PT, P0 ;  /* 0x000000ff0800720c */ /* 0x000fe20003f05300 */
[----:B0-----:R-:W-:Y:S01]  /*1d90*/  FADD.FTZ R229, RZ, R180 ;  /* 0x000000b4ffe57221 */ /* 0x001fe20000010000 */
[----:B------:R-:W-:-:S03]  /*1da0*/  FADD.FTZ R180, RZ, R181 ;  /* 0x000000b5ffb47221 */ /* 0x000fc60000010000 */
[----:B------:R-:W-:Y:S01]  /*1db0*/  FADD.FTZ R229, R182, R229 ;  /* 0x000000e5b6e57221 */ /* 0x000fe20000010000 */
[----:B------:R-:W-:Y:S01]  /*1dc0*/  FADD.FTZ R180, R183, R180 ;  /* 0x000000b4b7b47221 */ /* 0x000fe20000010000 */
[----:B------:R-:W-:Y:S02]  /*1dd0*/  SHF.R.S32.HI R182, RZ, 0x1f, R231 ;  /* 0x0000001fffb67819 */ /* 0x000fe400000114e7 */
[----:B-1----:R-:W-:Y:S01]  /*1de0*/  FADD.FTZ R229, R229, R184 ;  /* 0x000000b8e5e57221 */ /* 0x002fe20000010000 */
        /* <DEDUP_REMOVED lines=28> */
.L_x_10553:
        /* <DEDUP_REMOVED lines=14> */
.L_x_10554:
        /* <DEDUP_REMOVED lines=14> */
.L_x_10555:
        /* <DEDUP_REMOVED lines=15> */
.L_x_10552:
        /* <DEDUP_REMOVED lines=26> */
.L_x_10557:
        /* <DEDUP_REMOVED lines=9> */
.L_x_10558:
        /* <DEDUP_REMOVED lines=9> */
.L_x_10559:
        /* <DEDUP_REMOVED lines=12> */
.L_x_10551:
        /* <DEDUP_REMOVED lines=12> */
[----:B------:R-:W-:-:S04]  /*26a0*/  FMUL.FTZ R9, R9, UR16 ;  /* 0x0000001009097c20 */ /* 0x000fc80008410000 */
[-C--:B------:R-:W-:Y:S01]  /*26b0*/  FMUL.FTZ R160, R156, R9.reuse ;  /* 0x000000099ca07220 */ /* 0x080fe20000410000 */
[----:B------:R-:W-:-:S04]  /*26c0*/  FMUL.FTZ R180, R12, R9 ;  /* 0x000000090cb47220 */ /* 0x000fc80000410000 */
[----:B------:R-:W-:Y:S02]  /*26d0*/  FSEL R9, R160, RZ, P0 ;  /* 0x000000ffa0097208 */ /* 0x000fe40000000000 */
[----:B------:R-:W-:-:S03]  /*26e0*/  SEL R160, R180, RZ, P0 ;  /* 0x000000ffb4a07207 */ /* 0x000fc60000000000 */
[----:B------:R-:W-:-:S07]  /*26f0*/  FADD.FTZ R128, R128, R9 ;  /* 0x0000000980807221 */ /* 0x000fce0000010000 */
.L_x_10561:
        /* <DEDUP_REMOVED lines=13> */
.L_x_10562:
        /* <DEDUP_REMOVED lines=13> */
.L_x_10563:
        /* <DEDUP_REMOVED lines=14> */
.L_x_10560:
[-CC-:B------:R-:W-:Y:S01]  /*2980*/  @P3 FFMA.FTZ R9, R169, R184.reuse, R187.reuse ;  /* 0x000000b8a9093223 */ /* 0x180fe200000100bb */
[-CC-:B------:R-:W-:Y:S01]  /*2990*/  @P3 FFMA.FTZ R164, R168, R184.reuse, R187.reuse ;  /* 0x000000b8a8a43223 */ /* 0x180fe200000100bb */
[----:B------:R-:W-:Y:S01]  /*29a0*/  @P3 FFMA.FTZ R180, R170, R184, R187 ;  /* 0x000000b8aab43223 */ /* 0x000fe200000100bb */
[----:B-----5:R-:W-:Y:S01]  /*29b0*/  MOV R166, R134 ;  /* 0x0000008600a67202 */ /* 0x020fe20000000f00 */
[----:B------:R-:W-:Y:S01]  /*29c0*/  @P3 FADD.FTZ R165, R174, -R9 ;  /* 0x80000009aea53221 */ /* 0x000fe20000010000 */
[----:B------:R-:W-:Y:S01]  /*29d0*/  @P3 FFMA.FTZ R9, R3, R184, R187 ;  /* 0x000000b803093223 */ /* 0x000fe200000100bb */
[----:B------:R-:W-:Y:S01]  /*29e0*/  @P3 FADD.FTZ R180, R175, -R180 ;  /* 0x800000b4afb43221 */ /* 0x000fe20000010000 */
[----:B------:R-:W-:Y:S01]  /*29f0*/  MOV R167, R133 ;  /* 0x0000008500a77202 */ /* 0x000fe20000000f00 */
[----:B------:R-:W-:Y:S01]  /*2a00*/  @P3 FFMA.FTZ R166, R10, R165, R134 ;  /* 0x000000a50aa63223 */ /* 0x000fe20000010086 */
        /* <DEDUP_REMOVED lines=16> */
.L_x_10564:
        /* <DEDUP_REMOVED lines=9> */
.L_x_10565:
        /* <DEDUP_REMOVED lines=9> */
.L_x_10566:
        /* <DEDUP_REMOVED lines=11> */
.L_x_10556:
        /* <DEDUP_REMOVED lines=12> */
[----:B------:R-:W1:Y:S02]  /*2da0*/  LDC.64 R8, c[0x0][0x390] ;  /* 0x0000e400ff087b82 */ /* 0x000e640000000a00 */
[----:B-1----:R-:W-:-:S05]  /*2db0*/  IMAD.WIDE.U32 R8, R203, 0x10, R8 ;  /* 0x00000010cb087825 */ /* 0x002fca00078e0008 */
[----:B-----5:R1:W5:Y:S02]  /*2dc0*/  LDG.E.128 R156, desc[UR12][R8.64] ;  /* 0x0000000c089c7981 */ /* 0x020364000c1e1d00 */
.L_x_10567:
[----:B------:R-:W-:Y:S05]  /*2dd0*/  @!P1 BRA `(.L_x_10568) ;  /* 0x0000000400ac9947 */ /* 0x000fea0003800000 */
[----:B------:R-:W-:Y:S05]  /*2de0*/  @!P0 BRA `(.L_x_10569) ;  /* 0x0000000000d48947 */ /* 0x000fea0003800000 */
[-CC-:B-----5:R-:W-:Y:S01]  /*2df0*/  @P3 FFMA.FTZ R7, R177, R184.reuse, R187.reuse ;  /* 0x000000b8b1073223 */ /* 0x1a0fe200000100bb */
[-CC-:B-1----:R-:W-:Y:S01]  /*2e00*/  @P3 FFMA.FTZ R8, R176, R184.reuse, R187.reuse ;  /* 0x000000b8b0083223 */ /* 0x182fe200000100bb */
[----:B0-----:R-:W-:Y:S01]  /*2e10*/  @P3 FFMA.FTZ R164, R220, R184, R187 ;  /* 0x000000b8dca43223 */ /* 0x001fe200000100bb */
[----:B------:R-:W-:Y:S01]  /*2e20*/  MOV R166, R138 ;  /* 0x0000008a00a67202 */ /* 0x000fe20000000f00 */
[----:B------:R-:W-:Y:S01]  /*2e30*/  @P3 FADD.FTZ R9, R222, -R7 ;  /* 0x80000007de093221 */ /* 0x000fe20000010000 */
[----:B------:R-:W-:Y:S01]  /*2e40*/  @P3 FFMA.FTZ R7, R171, R184, R187 ;  /* 0x000000b8ab073223 */ /* 0x000fe200000100bb */
[----:B------:R-:W-:Y:S01]  /*2e50*/  @P3 FADD.FTZ R8, R179, -R8 ;  /* 0x80000008b3083221 */ /* 0x000fe20000010000 */
[----:B------:R-:W-:Y:S01]  /*2e60*/  @P3 FADD.FTZ R180, R219, -R164 ;  /* 0x800000a4dbb43221 */ /* 0x000fe20000010000 */
[----:B------:R-:W-:Y:S01]  /*2e70*/  MOV R165, R137 ;  /* 0x0000008900a57202 */ /* 0x000fe20000000f00 */
[----:B------:R-:W-:Y:S01]  /*2e80*/  @P3 FADD.FTZ R7, R178, -R7 ;  /* 0x80000007b2073221 */ /* 0x000fe20000010000 */
[----:B------:R-:W-:Y:S01]  /*2e90*/  MOV R167, R139 ;  /* 0x0000008b00a77202 */ /* 0x000fe20000000f00 */
[C---:B------:R-:W-:Y:S01]  /*2ea0*/  @P3 FFMA.FTZ R166, R10.reuse, R9, R138 ;  /* 0x000000090aa63223 */ /* 0x040fe2000001008a */
[----:B------:R-:W-:Y:S01]  /*2eb0*/  MOV R164, R136 ;  /* 0x0000008800a47202 */ /* 0x000fe20000000f00 */
[C---:B------:R-:W-:Y:S01]  /*2ec0*/  @P3 FFMA.FTZ R165, R10.reuse, R8, R137 ;  /* 0x000000080aa53223 */ /* 0x040fe20000010089 */
        /* <DEDUP_REMOVED lines=11> */
.L_x_10570:
        /* <DEDUP_REMOVED lines=9> */
.L_x_10571:
        /* <DEDUP_REMOVED lines=9> */
.L_x_10572:
[----:B------:R-:W-:Y:S05]  /*30a0*/  @!P4 BRA `(.L_x_10573) ;  /* 0x0000000800b4c947 */ /* 0x000fea0003800000 */
        /* <DEDUP_REMOVED lines=9> */
.L_x_10569:
[----:B------:R-:W-:Y:S05]  /*3140*/  @!P4 BRA `(.L_x_10574) ;  /* 0x000000000030c947 */ /* 0x000fea0003800000 */
[----:B-1----:R-:W-:Y:S01]  /*3150*/  @P3 FFMA.FTZ R9, R171, R184, R187 ;  /* 0x000000b8ab093223 */ /* 0x002fe200000100bb */
[----:B-----5:R-:W-:Y:S02]  /*3160*/  MOV R7, R136 ;  /* 0x0000008800077202 */ /* 0x020fe40000000f00 */
[----:B------:R-:W-:Y:S01]  /*3170*/  LOP3.LUT P5, RZ, R6, 0xff, RZ, 0xc0, !PT ;  /* 0x000000ff06ff7812 */ /* 0x000fe200078ac0ff */
[----:B------:R-:W-:-:S04]  /*3180*/  @P3 FADD.FTZ R9, R178, -R9 ;  /* 0x80000009b2093221 */ /* 0x000fc80000010000 */
[----:B------:R-:W-:-:S04]  /*3190*/  @P3 FFMA.FTZ R7, R10, R9, R136 ;  /* 0x000000090a073223 */ /* 0x000fc80000010088 */
[----:B------:R-:W-:-:S04]  /*31a0*/  FMUL.FTZ R7, R7, UR17 ;  /* 0x0000001107077c20 */ /* 0x000fc80008410000 */
[----:B------:R-:W-:-:S04]  /*31b0*/  FMUL.FTZ R7, R7, UR16 ;  /* 0x0000001007077c20 */ /* 0x000fc80008410000 */
[-C--:B------:R-:W-:Y:S01]  /*31c0*/  FMUL.FTZ R8, R156, R7.reuse ;  /* 0x000000079c087220 */ /* 0x080fe20000410000 */
[----:B0-----:R-:W-:-:S04]  /*31d0*/  FMUL.FTZ R160, R16, R7 ;  /* 0x0000000710a07220 */ /* 0x001fc80000410000 */
[----:B------:R-:W-:Y:S02]  /*31e0*/  FSEL R7, R8, RZ, P5 ;  /* 0x000000ff08077208 */ /* 0x000fe40002800000 */
[----:B------:R-:W-:-:S03]  /*31f0*/  SEL R160, R160, RZ, P5 ;  /* 0x000000ffa0a07207 */ /* 0x000fc60002800000 */
[----:B------:R-:W-:-:S07]  /*3200*/  FADD.FTZ R124, R124, R7 ;  /* 0x000000077c7c7221 */ /* 0x000fce0000010000 */
.L_x_10574:
        /* <DEDUP_REMOVED lines=13> */
.L_x_10575:
        /* <DEDUP_REMOVED lines=13> */
.L_x_10576:
[----:B------:R-:W-:Y:S05]  /*33b0*/  @!P4 BRA `(.L_x_10573) ;  /* 0x0000000400f0c947 */ /* 0x000fea0003800000 */
[----:B-1----:R-:W-:Y:S01]  /*33c0*/  @P3 FFMA.FTZ R8, R220, R184, R187 ;  /* 0x000000b8dc083223 */ /* 0x002fe200000100bb */
        /* <DEDUP_REMOVED lines=9> */
[----:B0-----:R-:W-:-:S03]  /*3460*/  SEL R163, R8, RZ, P5 ;  /* 0x000000ff08a37207 */ /* 0x001fc60002800000 */
[----:B------:R-:W-:Y:S01]  /*3470*/  FADD.FTZ R127, R127, R6 ;  /* 0x000000067f7f7221 */ /* 0x000fe20000010000 */
[----:B------:R-:W-:Y:S06]  /*3480*/  BRA `(.L_x_10573) ;  /* 0x0000000400bc7947 */ /* 0x000fec0003800000 */
.L_x_10568:
[----:B------:R-:W-:Y:S05]  /*3490*/  @!P0 BRA `(.L_x_10577) ;  /* 0x0000000000d88947 */ /* 0x000fea0003800000 */
[-CC-:B0-----:R-:W-:Y:S01]  /*34a0*/  FFMA.FTZ R164, R220, R184.reuse, R187.reuse ;  /* 0x000000b8dca47223 */ /* 0x181fe200000100bb */
[-CC-:B-1----:R-:W-:Y:S01]  /*34b0*/  FFMA.FTZ R9, R177, R184.reuse, R187.reuse ;  /* 0x000000b8b1097223 */ /* 0x182fe200000100bb */
[-CC-:B-----5:R-:W-:Y:S01]  /*34c0*/  FFMA.FTZ R7, R171, R184.reuse, R187.reuse ;  /* 0x000000b8ab077223 */ /* 0x1a0fe200000100bb */
        /* <DEDUP_REMOVED lines=23> */
.L_x_10578:
        /* <DEDUP_REMOVED lines=9> */
.L_x_10579:
        /* <DEDUP_REMOVED lines=9> */
.L_x_10580:
        /* <DEDUP_REMOVED lines=10> */
.L_x_10577:
[----:B------:R-:W-:Y:S05]  /*3800*/  @!P4 BRA `(.L_x_10581) ;  /* 0x000000000034c947 */ /* 0x000fea0003800000 */
[----:B-----5:R-:W-:Y:S01]  /*3810*/  FFMA.FTZ R7, R171, R184, R187 ;  /* 0x000000b8ab077223 */ /* 0x020fe200000100bb */
[----:B------:R-:W-:-:S03]  /*3820*/  ISETP.GT.AND P5, PT, R11, RZ, PT ;  /* 0x000000ff0b00720c */ /* 0x000fc60003fa4270 */
[----:B------:R-:W-:-:S04]  /*3830*/  FADD.FTZ R7, R178, -R7 ;  /* 0x80000007b2077221 */ /* 0x000fc80000010000 */
[----:B------:R-:W-:-:S05]  /*3840*/  FMUL.FTZ R7, R10, R7 ;  /* 0x000000070a077220 */ /* 0x000fca0000410000 */
[----:B------:R-:W-:Y:S02]  /*3850*/  FSEL R7, R7, RZ, P5 ;  /* 0x000000ff07077208 */ /* 0x000fe40002800000 */
[----:B------:R-:W-:-:S03]  /*3860*/  LOP3.LUT P5, RZ, R6, 0xff, RZ, 0xc0, !PT ;  /* 0x000000ff06ff7812 */ /* 0x000fc600078ac0ff */
[----:B------:R-:W-:-:S04]  /*3870*/  FMUL.FTZ R7, R7, UR17 ;  /* 0x0000001107077c20 */ /* 0x000fc80008410000 */
[----:B------:R-:W-:-:S04]  /*3880*/  FMUL.FTZ R7, R7, UR16 ;  /* 0x0000001007077c20 */ /* 0x000fc80008410000 */
[-C--:B-1----:R-:W-:Y:S01]  /*3890*/  FMUL.FTZ R8, R156, R7.reuse ;  /* 0x000000079c087220 */ /* 0x082fe20000410000 */
[----:B0-----:R-:W-:-:S04]  /*38a0*/  FMUL.FTZ R160, R16, R7 ;  /* 0x0000000710a07220 */ /* 0x001fc80000410000 */
[----:B------:R-:W-:Y:S02]  /*38b0*/  FSEL R7, R8, RZ, P5 ;  /* 0x000000ff08077208 */ /* 0x000fe40002800000 */
[----:B------:R-:W-:-:S03]  /*38c0*/  SEL R160, R160, RZ, P5 ;  /* 0x000000ffa0a07207 */ /* 0x000fc60002800000 */
[----:B------:R-:W-:-:S07]  /*38d0*/  FADD.FTZ R124, R124, R7 ;  /* 0x000000077c7c7221 */ /* 0x000fce0000010000 */
.L_x_10581:
[----:B------:R-:W-:Y:S05]  /*38e0*/  @!P4 BRA `(.L_x_10582) ;  /* 0x000000000034c947 */ /* 0x000fea0003800000 */
[----:B-1----:R-:W-:Y:S01]  /*38f0*/  FFMA.FTZ R8, R176, R184, R187 ;  /* 0x000000b8b0087223 */ /* 0x002fe200000100bb */
[----:B------:R-:W-:-:S03]  /*3900*/  ISETP.GT.AND P5, PT, R11, RZ, PT ;  /* 0x000000ff0b00720c */ /* 0x000fc60003fa4270 */
[----:B-----5:R-:W-:-:S04]  /*3910*/  FADD.FTZ R7, R179, -R8 ;  /* 0x80000008b3077221 */ /* 0x020fc80000010000 */
[----:B------:R-:W-:-:S05]  /*3920*/  FMUL.FTZ R7, R10, R7 ;  /* 0x000000070a077220 */ /* 0x000fca0000410000 */
[----:B------:R-:W-:Y:S02]  /*3930*/  FSEL R7, R7, RZ, P5 ;  /* 0x000000ff07077208 */ /* 0x000fe40002800000 */
[----:B------:R-:W-:-:S03]  /*3940*/  LOP3.LUT P5, RZ, R6, 0xff00, RZ, 0xc0, !PT ;  /* 0x0000ff0006ff7812 */ /* 0x000fc600078ac0ff */
[----:B------:R-:W-:-:S04]  /*3950*/  FMUL.FTZ R7, R7, UR17 ;  /* 0x0000001107077c20 */ /* 0x000fc80008410000 */
[----:B------:R-:W-:-:S04]  /*3960*/  FMUL.FTZ R8, R7, UR16 ;  /* 0x0000001007087c20 */ /* 0x000fc80008410000 */
[-C--:B------:R-:W-:Y:S01]  /*3970*/  FMUL.FTZ R7, R157, R8.reuse ;  /* 0x000000089d077220 */ /* 0x080fe20000410000 */
[----:B0-----:R-:W-:-:S04]  /*3980*/  FMUL.FTZ R161, R17, R8 ;  /* 0x0000000811a17220 */ /* 0x001fc80000410000 */
[----:B------:R-:W-:Y:S02]  /*3990*/  FSEL R8, R7, RZ, P5 ;  /* 0x000000ff07087208 */ /* 0x000fe40002800000 */
[----:B------:R-:W-:-:S03]  /*39a0*/  SEL R161, R161, RZ, P5 ;  /* 0x000000ffa1a17207 */ /* 0x000fc60002800000 */
[----:B------:R-:W-:-:S07]  /*39b0*/  FADD.FTZ R125, R125, R8 ;  /* 0x000000087d7d7221 */ /* 0x000fce0000010000 */
.L_x_10582:
        /* <DEDUP_REMOVED lines=14> */
.L_x_10583:
[----:B------:R-:W-:Y:S05]  /*3aa0*/  @!P4 BRA `(.L_x_10573) ;  /* 0x000000000034c947 */ /* 0x000fea0003800000 */
[----:B-1----:R-:W-:Y:S01]  /*3ab0*/  FFMA.FTZ R8, R220, R184, R187 ;  /* 0x000000b8dc087223 */ /* 0x002fe200000100bb */
[----:B------:R-:W-:-:S03]  /*3ac0*/  ISETP.GT.AND P5, PT, R11, RZ, PT ;  /* 0x000000ff0b00720c */ /* 0x000fc60003fa4270 */
[----:B-----5:R-:W-:-:S04]  /*3ad0*/  FADD.FTZ R7, R219, -R8 ;  /* 0x80000008db077221 */ /* 0x020fc80000010000 */
[----:B------:R-:W-:-:S05]  /*3ae0*/  FMUL.FTZ R7, R10, R7 ;  /* 0x000000070a077220 */ /* 0x000fca0000410000 */
[----:B------:R-:W-:Y:S02]  /*3af0*/  FSEL R7, R7, RZ, P5 ;  /* 0x000000ff07077208 */ /* 0x000fe40002800000 */
[----:B------:R-:W-:-:S03]  /*3b00*/  ISETP.GE.U32.AND P5, PT, R6, 0x1000000, PT ;  /* 0x010000000600780c */ /* 0x000fc60003fa6070 */
[----:B------:R-:W-:-:S04]  /*3b10*/  FMUL.FTZ R7, R7, UR17 ;  /* 0x0000001107077c20 */ /* 0x000fc80008410000 */
[----:B------:R-:W-:-:S04]  /*3b20*/  FMUL.FTZ R8, R7, UR16 ;  /* 0x0000001007087c20 */ /* 0x000fc80008410000 */
[-C--:B------:R-:W-:Y:S01]  /*3b30*/  FMUL.FTZ R7, R159, R8.reuse ;  /* 0x000000089f077220 */ /* 0x080fe20000410000 */
[----:B------:R-:W-:-:S04]  /*3b40*/  FMUL.FTZ R8, R19, R8 ;  /* 0x0000000813087220 */ /* 0x000fc80000410000 */
[----:B------:R-:W-:Y:S02]  /*3b50*/  FSEL R6, R7, RZ, P5 ;  /* 0x000000ff07067208 */ /* 0x000fe40002800000 */
[----:B0-----:R-:W-:-:S03]  /*3b60*/  SEL R163, R8, RZ, P5 ;  /* 0x000000ff08a37207 */ /* 0x001fc60002800000 */
[----:B------:R-:W-:-:S07]  /*3b70*/  FADD.FTZ R127, R127, R6 ;  /* 0x000000067f7f7221 */ /* 0x000fce0000010000 */
.L_x_10573:
[----:B-1----:R-:W1:Y:S01]  /*3b80*/  @P0 LDC.64 R8, c[0x0][0x478] ;  /* 0x00011e00ff080b82 */ /* 0x002e620000000a00 */
[----:B0-----:R-:W-:-:S07]  /*3b90*/  @P0 IADD3 R181, PT, PT, R185, 0x80, RZ ;  /* 0x00000080b9b50810 */ /* 0x001fce0007ffe0ff */
[----:B-----5:R-:W0:Y:S01]  /*3ba0*/  @P4 LDC.64 R6, c[0x0][0x468] ;  /* 0x00011a00ff064b82 */ /* 0x020e220000000a00 */
[----:B-1----:R-:W-:Y:S01]  /*3bb0*/  @P0 IMAD.WIDE.U32 R8, R181, 0x10, R8 ;  /* 0x00000010b5080825 */ /* 0x002fe200078e0008 */
[----:B------:R-:W-:-:S04]  /*3bc0*/  IADD3 R181, PT, PT, R215, 0x100, RZ ;  /* 0x00000100d7b57810 */ /* 0x000fc80007ffe0ff */
[----:B------:R1:W-:Y:S01]  /*3bd0*/  @P0 STG.E.128 desc[UR12][R8.64], R164 ;  /* 0x000000a408000986 */ /* 0x0003e2000c101d0c */
[----:B0-----:R-:W-:-:S05]  /*3be0*/  @P4 IMAD.WIDE.U32 R6, R203, 0x10, R6 ;  /* 0x00000010cb064825 */ /* 0x001fca00078e0006 */
[----:B------:R1:W-:Y:S01]  /*3bf0*/  @P4 STG.E.128 desc[UR12][R6.64], R160 ;  /* 0x000000a006004986 */ /* 0x0003e2000c101d0c */
[----:B------:R-:W-:Y:S05]  /*3c00*/  @!P4 BRA `(.L_x_10584) ;  /* 0x00000000000cc947 */ /* 0x000fea0003800000 */
[----:B-1----:R-:W0:Y:S02]  /*3c10*/  LDC.64 R6, c[0x0][0x390] ;  /* 0x0000e400ff067b82 */ /* 0x002e240000000a00 */
[----:B0-----:R-:W-:-:S05]  /*3c20*/  IMAD.WIDE.U32 R6, R181, 0x10, R6 ;  /* 0x00000010b5067825 */ /* 0x001fca00078e0006 */
[----:B------:R0:W5:Y:S02]  /*3c30*/  LDG.E.128 R156, desc[UR12][R6.64] ;  /* 0x0000000c069c7981 */ /* 0x000164000c1e1d00 */
.L_x_10584:
[----:B------:R-:W-:Y:S05]  /*3c40*/  @!P1 BRA `(.L_x_10585) ;  /* 0x0000000400ac9947 */ /* 0x000fea0003800000 */
[----:B------:R-:W-:Y:S05]  /*3c50*/  @!P0 BRA `(.L_x_10586) ;  /* 0x0000000000d48947 */ /* 0x000fea0003800000 */
[-CC-:B01----:R-:W-:Y:S01]  /*3c60*/  @P3 FFMA.FTZ R7, R223, R184.reuse, R187.reuse ;  /* 0x000000b8df073223 */ /* 0x183fe200000100bb */
[-CC-:B------:R-:W-:Y:S01]  /*3c70*/  @P3 FFMA.FTZ R6, R224, R184.reuse, R187.reuse ;  /* 0x000000b8e0063223 */ /* 0x180fe200000100bb */
[----:B------:R-:W-:Y:S01]  /*3c80*/  @P3 FFMA.FTZ R8, R226, R184, R187 ;  /* 0x000000b8e2083223 */ /* 0x000fe200000100bb */
        /* <DEDUP_REMOVED lines=17> */
[-C--:B-----5:R-:W-:Y:S01]  /*3da0*/  FMUL.FTZ R6, R156, R7.reuse ;  /* 0x000000079c067220 */ /* 0x0a0fe20000410000 */
[----:B------:R-:W-:-:S04]  /*3db0*/  FMUL.FTZ R160, R20, R7 ;  /* 0x0000000714a07220 */ /* 0x000fc80000410000 */
[----:B------:R-:W-:Y:S02]  /*3dc0*/  FSEL R7, R6, RZ, P5 ;  /* 0x000000ff06077208 */ /* 0x000fe40002800000 */
[----:B------:R-:W-:-:S03]  /*3dd0*/  SEL R160, R160, RZ, P5 ;  /* 0x000000ffa0a07207 */ /* 0x000fc60002800000 */
[----:B------:R-:W-:-:S07]  /*3de0*/  FADD.FTZ R120, R120, R7 ;  /* 0x0000000778787221 */ /* 0x000fce0000010000 */
.L_x_10587:
[----:B------:R-:W-:Y:S05]  /*3df0*/  @!P4 BRA `(.L_x_10588) ;  /* 0x000000000020c947 */ /* 0x000fea0003800000 */
        /* <DEDUP_REMOVED lines=8> */
.L_x_10588:
        /* <DEDUP_REMOVED lines=9> */
.L_x_10589:
[----:B------:R-:W-:Y:S05]  /*3f10*/  @!P4 BRA `(.L_x_10590) ;  /* 0x0000000800b4c947 */ /* 0x000fea0003800000 */
[----:B------:R-:W-:Y:S01]  /*3f20*/  FMUL.FTZ R6, R167, UR17 ;  /* 0x00000011a7067c20 */ /* 0x000fe20008410000 */
[----:B------:R-:W-:-:S03]  /*3f30*/  ISETP.GE.U32.AND P5, PT, R5, 0x1000000, PT ;  /* 0x010000000500780c */ /* 0x000fc60003fa6070 */
[----:B------:R-:W-:-:S04]  /*3f40*/  FMUL.FTZ R6, R6, UR16 ;  /* 0x0000001006067c20 */ /* 0x000fc80008410000 */
[-C--:B-----5:R-:W-:Y:S01]  /*3f50*/  FMUL.FTZ R7, R159, R6.reuse ;  /* 0x000000069f077220 */ /* 0x0a0fe20000410000 */
[----:B------:R-:W-:-:S04]  /*3f60*/  FMUL.FTZ R163, R23, R6 ;  /* 0x0000000617a37220 */ /* 0x000fc80000410000 */
[----:B------:R-:W-:Y:S02]  /*3f70*/  FSEL R6, R7, RZ, P5 ;  /* 0x000000ff07067208 */ /* 0x000fe40002800000 */
[----:B------:R-:W-:-:S03]  /*3f80*/  SEL R163, R163, RZ, P5 ;  /* 0x000000ffa3a37207 */ /* 0x000fc60002800000 */
[----:B------:R-:W-:Y:S01]  /*3f90*/  FADD.FTZ R123, R123, R6 ;  /* 0x000000067b7b7221 */ /* 0x000fe20000010000 */
[----:B------:R-:W-:Y:S06]  /*3fa0*/  BRA `(.L_x_10590) ;  /* 0x0000000800907947 */ /* 0x000fec0003800000 */
.L_x_10586:
[----:B------:R-:W-:Y:S05]  /*3fb0*/  @!P4 BRA `(.L_x_10591) ;  /* 0x000000000030c947 */ /* 0x000fea0003800000 */
[----:B01----:R-:W-:Y:S01]  /*3fc0*/  @P3 FFMA.FTZ R7, R221, R184, R187 ;  /* 0x000000b8dd073223 */ /* 0x003fe200000100bb */
[----:B------:R-:W-:Y:S02]  /*3fd0*/  MOV R6, R140 ;  /* 0x0000008c00067202 */ /* 0x000fe40000000f00 */
[----:B------:R-:W-:Y:S01]  /*3fe0*/  LOP3.LUT P5, RZ, R5, 0xff, RZ, 0xc0, !PT ;  /* 0x000000ff05ff7812 */ /* 0x000fe200078ac0ff */
[----:B------:R-:W-:-:S04]  /*3ff0*/  @P3 FADD.FTZ R7, R188, -R7 ;  /* 0x80000007bc073221 */ /* 0x000fc80000010000 */
[----:B------:R-:W-:-:S04]  /*4000*/  @P3 FFMA.FTZ R6, R10, R7, R140 ;  /* 0x000000070a063223 */ /* 0x000fc8000001008c */
[----:B------:R-:W-:-:S04]  /*4010*/  FMUL.FTZ R6, R6, UR17 ;  /* 0x0000001106067c20 */ /* 0x000fc80008410000 */
[----:B------:R-:W-:-:S04]  /*4020*/  FMUL.FTZ R7, R6, UR16 ;  /* 0x0000001006077c20 */ /* 0x000fc80008410000 */
[-C--:B-----5:R-:W-:Y:S01]  /*4030*/  FMUL.FTZ R6, R156, R7.reuse ;  /* 0x000000079c067220 */ /* 0x0a0fe20000410000 */
[----:B------:R-:W-:-:S04]  /*4040*/  FMUL.FTZ R160, R20, R7 ;  /* 0x0000000714a07220 */ /* 0x000fc80000410000 */
[----:B------:R-:W-:Y:S02]  /*4050*/  FSEL R7, R6, RZ, P5 ;  /* 0x000000ff06077208 */ /* 0x000fe40002800000 */
[----:B------:R-:W-:-:S03]  /*4060*/  SEL R160, R160, RZ, P5 ;  /* 0x000000ffa0a07207 */ /* 0x000fc60002800000 */
[----:B------:R-:W-:-:S07]  /*4070*/  FADD.FTZ R120, R120, R7 ;  /* 0x0000000778787221 */ /* 0x000fce0000010000 */
.L_x_10591:
[----:B------:R-:W-:Y:S05]  /*4080*/  @!P4 BRA `(.L_x_10592) ;  /* 0x000000000030c947 */ /* 0x000fea0003800000 */
[----:B-1----:R-:W-:Y:S01]  /*4090*/  @P3 FFMA.FTZ R8, R224, R184, R187 ;  /* 0x000000b8e0083223 */ /* 0x002fe200000100bb */
[----:B0-----:R-:W-:Y:S02]  /*40a0*/  MOV R6, R141 ;  /* 0x0000008d00067202 */ /* 0x001fe40000000f00 */
        /* <DEDUP_REMOVED lines=10> */
.L_x_10592:
        /* <DEDUP_REMOVED lines=13> */
.L_x_10593:
[----:B------:R-:W-:Y:S05]  /*4220*/  @!P4 BRA `(.L_x_10590) ;  /* 0x0000000400f0c947 */ /* 0x000fea0003800000 */
[----:B-1----:R-:W-:Y:S01]  /*4230*/  @P3 FFMA.FTZ R8, R226, R184, R187 ;  /* 0x000000b8e2083223 */ /* 0x002fe200000100bb */
[----:B0-----:R-:W-:Y:S02]  /*4240*/  MOV R6, R143 ;  /* 0x0000008f00067202 */ /* 0x001fe40000000f00 */
[----:B------:R-:W-:Y:S01]  /*4250*/  ISETP.GE.U32.AND P5, PT, R5, 0x1000000, PT ;  /* 0x010000000500780c */ /* 0x000fe20003fa6070 */
        /* <DEDUP_REMOVED lines=8> */
[----:B------:R-:W-:Y:S01]  /*42e0*/  FADD.FTZ R123, R123, R6 ;  /* 0x000000067b7b7221 */ /* 0x000fe20000010000 */
[----:B------:R-:W-:Y:S06]  /*42f0*/  BRA `(.L_x_10590) ;  /* 0x0000000400bc7947 */ /* 0x000fec0003800000 */
.L_x_10585:
[----:B------:R-:W-:Y:S05]  /*4300*/  @!P0 BRA `(.L_x_10594) ;  /* 0x0000000000d88947 */ /* 0x000fea0003800000 */
[-CC-:B-1----:R-:W-:Y:S01]  /*4310*/  FFMA.FTZ R9, R223, R184.reuse, R187.reuse ;  /* 0x000000b8df097223 */ /* 0x182fe200000100bb */
        /* <DEDUP_REMOVED lines=25> */
.L_x_10595:
        /* <DEDUP_REMOVED lines=9> */
.L_x_10596:
        /* <DEDUP_REMOVED lines=9> */
.L_x_10597:
        /* <DEDUP_REMOVED lines=10> */
.L_x_10594:
[----:B------:R-:W-:Y:S05]  /*4670*/  @!P4 BRA `(.L_x_10598) ;  /* 0x000000000034c947 */ /* 0x000fea0003800000 */
[----:B01----:R-:W-:Y:S01]  /*4680*/  FFMA.FTZ R7, R221, R184, R187 ;  /* 0x000000b8dd077223 */ /* 0x003fe200000100bb */
[----:B------:R-:W-:-:S03]  /*4690*/  ISETP.GT.AND P5, PT, R11, RZ, PT ;  /* 0x000000ff0b00720c */ /* 0x000fc60003fa4270 */
[----:B------:R-:W-:-:S04]  /*46a0*/  FADD.FTZ R7, R188, -R7 ;  /* 0x80000007bc077221 */ /* 0x000fc80000010000 */
[----:B------:R-:W-:-:S05]  /*46b0*/  FMUL.FTZ R7, R10, R7 ;  /* 0x000000070a077220 */ /* 0x000fca0000410000 */
[----:B------:R-:W-:Y:S02]  /*46c0*/  FSEL R7, R7, RZ, P5 ;  /* 0x000000ff07077208 */ /* 0x000fe40002800000 */
[----:B------:R-:W-:-:S03]  /*46d0*/  LOP3.LUT P5, RZ, R5, 0xff, RZ, 0xc0, !PT ;  /* 0x000000ff05ff7812 */ /* 0x000fc600078ac0ff */
[----:B------:R-:W-:-:S04]  /*46e0*/  FMUL.FTZ R7, R7, UR17 ;  /* 0x0000001107077c20 */ /* 0x000fc80008410000 */
[----:B------:R-:W-:-:S04]  /*46f0*/  FMUL.FTZ R7, R7, UR16 ;  /* 0x0000001007077c20 */ /* 0x000fc80008410000 */
[-C--:B-----5:R-:W-:Y:S01]  /*4700*/  FMUL.FTZ R6, R156, R7.reuse ;  /* 0x000000079c067220 */ /* 0x0a0fe20000410000 */
[----:B------:R-:W-:-:S04]  /*4710*/  FMUL.FTZ R160, R20, R7 ;  /* 0x0000000714a07220 */ /* 0x000fc80000410000 */
[----:B------:R-:W-:Y:S02]  /*4720*/  FSEL R7, R6, RZ, P5 ;  /* 0x000000ff06077208 */ /* 0x000fe40002800000 */
[----:B------:R-:W-:-:S03]  /*4730*/  SEL R160, R160, RZ, P5 ;  /* 0x000000ffa0a07207 */ /* 0x000fc60002800000 */
[----:B------:R-:W-:-:S07]  /*4740*/  FADD.FTZ R120, R120, R7 ;  /* 0x0000000778787221 */ /* 0x000fce0000010000 */
.L_x_10598:
        /* <DEDUP_REMOVED lines=14> */
.L_x_10599:
        /* <DEDUP_REMOVED lines=14> */
.L_x_10600:
[----:B------:R-:W-:Y:S05]  /*4910*/  @!P4 BRA `(.L_x_10590) ;  /* 0x000000000034c947 */ /* 0x000fea0003800000 */
[----:B01----:R-:W-:Y:S01]  /*4920*/  FFMA.FTZ R6, R226, R184, R187 ;  /* 0x000000b8e2067223 */ /* 0x003fe200000100bb */
[----:B------:R-:W-:-:S03]  /*4930*/  ISETP.GT.AND P5, PT, R11, RZ, PT ;  /* 0x000000ff0b00720c */ /* 0x000fc60003fa4270 */
[----:B------:R-:W-:-:S04]  /*4940*/  FADD.FTZ R7, R191, -R6 ;  /* 0x80000006bf077221 */ /* 0x000fc80000010000 */
[----:B------:R-:W-:-:S05]  /*4950*/  FMUL.FTZ R7, R10, R7 ;  /* 0x000000070a077220 */ /* 0x000fca0000410000 */
[----:B------:R-:W-:Y:S02]  /*4960*/  FSEL R7, R7, RZ, P5 ;  /* 0x000000ff07077208 */ /* 0x000fe40002800000 */
[----:B------:R-:W-:-:S03]  /*4970*/  ISETP.GE.U32.AND P5, PT, R5, 0x1000000, PT ;  /* 0x010000000500780c */ /* 0x000fc60003fa6070 */
[----:B------:R-:W-:-:S04]  /*4980*/  FMUL.FTZ R7, R7, UR17 ;  /* 0x0000001107077c20 */ /* 0x000fc80008410000 */
[----:B------:R-:W-:-:S04]  /*4990*/  FMUL.FTZ R6, R7, UR16 ;  /* 0x0000001007067c20 */ /* 0x000fc80008410000 */
[-C--:B-----5:R-:W-:Y:S01]  /*49a0*/  FMUL.FTZ R7, R159, R6.reuse ;  /* 0x000000069f077220 */ /* 0x0a0fe20000410000 */
[----:B------:R-:W-:-:S04]  /*49b0*/  FMUL.FTZ R163, R23, R6 ;  /* 0x0000000617a37220 */ /* 0x000fc80000410000 */
[----:B------:R-:W-:Y:S02]  /*49c0*/  FSEL R6, R7, RZ, P5 ;  /* 0x000000ff07067208 */ /* 0x000fe40002800000 */
[----:B------:R-:W-:-:S03]  /*49d0*/  SEL R163, R163, RZ, P5 ;  /* 0x000000ffa3a37207 */ /* 0x000fc60002800000 */
[----:B------:R-:W-:-:S07]  /*49e0*/  FADD.FTZ R123, R123, R6 ;  /* 0x000000067b7b7221 */ /* 0x000fce0000010000 */
.L_x_10590:
[----:B-1----:R-:W1:Y:S01]  /*49f0*/  @P0 LDC.64 R8, c[0x0][0x478] ;  /* 0x00011e00ff080b82 */ /* 0x002e620000000a00 */
[----:B------:R-:W-:-:S07]  /*4a00*/  @P0 IADD3 R5, PT, PT, R185, 0x100, RZ ;  /* 0x00000100b9050810 */ /* 0x000fce0007ffe0ff */
[----:B0-----:R-:W0:Y:S01]  /*4a10*/  @P4 LDC.64 R6, c[0x0][0x468] ;  /* 0x00011a00ff064b82 */ /* 0x001e220000000a00 */
[----:B-1----:R-:W-:-:S05]  /*4a20*/  @P0 IMAD.WIDE.U32 R8, R5, 0x10, R8 ;  /* 0x0000001005080825 */ /* 0x002fca00078e0008 */
[----:B------:R1:W-:Y:S01]  /*4a30*/  @P0 STG.E.128 desc[UR12][R8.64], R164 ;  /* 0x000000a408000986 */ /* 0x0003e2000c101d0c */
[----:B0-----:R-:W-:Y:S01]  /*4a40*/  @P4 IMAD.WIDE.U32 R6, R181, 0x10, R6 ;  /* 0x00000010b5064825 */ /* 0x001fe200078e0006 */
[----:B------:R-:W-:-:S04]  /*4a50*/  IADD3 R181, PT, PT, R215, 0x180, RZ ;  /* 0x00000180d7b57810 */ /* 0x000fc80007ffe0ff */
[----:B------:R1:W-:Y:S01]  /*4a60*/  @P4 STG.E.128 desc[UR12][R6.64], R160 ;  /* 0x000000a006004986 */ /* 0x0003e2000c101d0c */
[----:B------:R-:W-:Y:S05]  /*4a70*/  @!P4 BRA `(.L_x_10601) ;  /* 0x00000000000cc947 */ /* 0x000fea0003800000 */
[----:B-1----:R-:W0:Y:S02]  /*4a80*/  LDC.64 R6, c[0x0][0x390] ;  /* 0x0000e400ff067b82 */ /* 0x002e240000000a00 */
[----:B0-----:R-:W-:-:S05]  /*4a90*/  IMAD.WIDE.U32 R6, R181, 0x10, R6 ;  /* 0x00000010b5067825 */ /* 0x001fca00078e0006 */
[----:B-----5:R0:W5:Y:S02]  /*4aa0*/  LDG.E.128 R156, desc[UR12][R6.64] ;  /* 0x0000000c069c7981 */ /* 0x020164000c1e1d00 */
.L_x_10601:
[----:B------:R-:W-:Y:S05]  /*4ab0*/  @!P1 BRA `(.L_x_10602) ;  /* 0x0000000400ac9947 */ /* 0x000fea0003800000 */
[----:B------:R-:W-:Y:S05]  /*4ac0*/  @!P0 BRA `(.L_x_10603) ;  /* 0x0000000000d48947 */ /* 0x000fea0003800000 */
[-CC-:B------:R-:W-:Y:S01]  /*4ad0*/  @P3 FFMA.FTZ R5, R195, R184.reuse, R187.reuse ;  /* 0x000000b8c3053223 */ /* 0x180fe200000100bb */
[-CC-:B01----:R-:W-:Y:S01]  /*4ae0*/  @P3 FFMA.FTZ R6, R192, R184.reuse, R187.reuse ;  /* 0x000000b8c0063223 */ /* 0x183fe200000100bb */
        /* <DEDUP_REMOVED lines=23> */
.L_x_10604:
        /* <DEDUP_REMOVED lines=9> */
.L_x_10605:
        /* <DEDUP_REMOVED lines=9> */
.L_x_10606:
        /* <DEDUP_REMOVED lines=10> */
.L_x_10603:
        /* <DEDUP_REMOVED lines=13> */
.L_x_10608:
        /* <DEDUP_REMOVED lines=13> */
.L_x_10609:
        /* <DEDUP_REMOVED lines=13> */
.L_x_10610:
[----:B------:R-:W-:Y:S05]  /*5090*/  @!P4 BRA `(.L_x_10607) ;  /* 0x0000000400f0c947 */ /* 0x000fea0003800000 */
[----:B01----:R-:W-:Y:S01]  /*50a0*/  @P3 FFMA.FTZ R6, R194, R184, R187 ;  /* 0x000000b8c2063223 */ /* 0x003fe200000100bb */
[----:B------:R-:W-:Y:S02]  /*50b0*/  MOV R5, R147 ;  /* 0x0000009300057202 */ /* 0x000fe40000000f00 */
        /* <DEDUP_REMOVED lines=11> */
.L_x_10602:
[----:B------:R-:W-:Y:S05]  /*5170*/  @!P0 BRA `(.L_x_10611) ;  /* 0x0000000000d88947 */ /* 0x000fea0003800000 */
[-CC-:B01----:R-:W-:Y:S01]  /*5180*/  FFMA.FTZ R7, R195, R184.reuse, R187.reuse ;  /* 0x000000b8c3077223 */ /* 0x183fe200000100bb */
        /* <DEDUP_REMOVED lines=25> */
.L_x_10612:
        /* <DEDUP_REMOVED lines=9> */
.L_x_10613:
        /* <DEDUP_REMOVED lines=9> */
.L_x_10614:
        /* <DEDUP_REMOVED lines=10> */
.L_x_10611:
        /* <DEDUP_REMOVED lines=8> */
[----:B------:R-:W-:-:S04]  /*5560*/  FMUL.FTZ R5, R5, UR16 ;  /* 0x0000001005057c20 */ /* 0x000fc80008410000 */
[-C--:B01---5:R-:W-:Y:S01]  /*5570*/  FMUL.FTZ R6, R156, R5.reuse ;  /* 0x000000059c067220 */ /* 0x0a3fe20000410000 */
[----:B------:R-:W-:-:S04]  /*5580*/  FMUL.FTZ R160, R24, R5 ;  /* 0x0000000518a07220 */ /* 0x000fc80000410000 */
[----:B------:R-:W-:Y:S02]  /*5590*/  FSEL R5, R6, RZ, P5 ;  /* 0x000000ff06057208 */ /* 0x000fe40002800000 */
[----:B------:R-:W-:-:S03]  /*55a0*/  SEL R160, R160, RZ, P5 ;  /* 0x000000ffa0a07207 */ /* 0x000fc60002800000 */
[----:B------:R-:W-:-:S07]  /*55b0*/  FADD.FTZ R116, R116, R5 ;  /* 0x0000000574747221 */ /* 0x000fce0000010000 */
.L_x_10615:
        /* <DEDUP_REMOVED lines=14> */
.L_x_10616:
        /* <DEDUP_REMOVED lines=14> */
.L_x_10617:
        /* <DEDUP_REMOVED lines=14> */
.L_x_10607:
[----:B01----:R-:W0:Y:S01]  /*5860*/  @P0 LDC.64 R6, c[0x0][0x478] ;  /* 0x00011e00ff060b82 */ /* 0x003e220000000a00 */
[----:B------:R-:W-:-:S07]  /*5870*/  @P0 IADD3 R9, PT, PT, R185, 0x180, RZ ;  /* 0x00000180b9090810 */ /* 0x000fce0007ffe0ff */
[----:B------:R-:W1:Y:S01]  /*5880*/  @P4 LDC.64 R4, c[0x0][0x468] ;  /* 0x00011a00ff044b82 */ /* 0x000e620000000a00 */
[----:B0-----:R-:W-:Y:S01]  /*5890*/  @P0 IMAD.WIDE.U32 R6, R9, 0x10, R6 ;  /* 0x0000001009060825 */ /* 0x001fe200078e0006 */
[----:B------:R-:W-:-:S04]  /*58a0*/  IADD3 R9, PT, PT, R215, 0x200, RZ ;  /* 0x00000200d7097810 */ /* 0x000fc80007ffe0ff */
[----:B------:R0:W-:Y:S01]  /*58b0*/  @P0 STG.E.128 desc[UR12][R6.64], R164 ;  /* 0x000000a406000986 */ /* 0x0001e2000c101d0c */
[----:B-1----:R-:W-:-:S05]  /*58c0*/  @P4 IMAD.WIDE.U32 R4, R181, 0x10, R4 ;  /* 0x00000010b5044825 */ /* 0x002fca00078e0004 */
[----:B------:R0:W-:Y:S01]  /*58d0*/  @P4 STG.E.128 desc[UR12][R4.64], R160 ;  /* 0x000000a004004986 */ /* 0x0001e2000c101d0c */
[----:B------:R-:W-:Y:S05]  /*58e0*/  @!P4 BRA `(.L_x_10618) ;  /* 0x00000000000cc947 */ /* 0x000fea0003800000 */
[----:B0-----:R-:W0:Y:S02]  /*58f0*/  LDC.64 R4, c[0x0][0x390] ;  /* 0x0000e400ff047b82 */ /* 0x001e240000000a00 */
[----:B0-----:R-:W-:-:S05]  /*5900*/  IMAD.WIDE.U32 R4, R9, 0x10, R4 ;  /* 0x0000001009047825 */ /* 0x001fca00078e0004 */
[----:B-----5:R1:W5:Y:S02]  /*5910*/  LDG.E.128 R156, desc[UR12][R4.64] ;  /* 0x0000000c049c7981 */ /* 0x020364000c1e1d00 */
.L_x_10618:
        /* <DEDUP_REMOVED lines=27> */
.L_x_10621:
        /* <DEDUP_REMOVED lines=9> */
.L_x_10622:
        /* <DEDUP_REMOVED lines=9> */
.L_x_10623:
        /* <DEDUP_REMOVED lines=10> */
.L_x_10620:
        /* <DEDUP_REMOVED lines=13> */
.L_x_10625:
[----:B------:R-:W-:Y:S05]  /*5d60*/  @!P4 BRA `(.L_x_10626) ;  /* 0x000000000030c947 */ /* 0x000fea0003800000 */
[----:B0-----:R-:W-:Y:S01]  /*5d70*/  @P3 FFMA.FTZ R6, R200, R184, R187 ;  /* 0x000000b8c8063223 */ /* 0x001fe200000100bb */
[----:B-1----:R-:W-:Y:S02]  /*5d80*/  MOV R4, R149 ;  /* 0x0000009500047202 */ /* 0x002fe40000000f00 */
        /* <DEDUP_REMOVED lines=10> */
.L_x_10626:
        /* <DEDUP_REMOVED lines=13> */
.L_x_10627:
[----:B------:R-:W-:Y:S05]  /*5f00*/  @!P4 BRA `(.L_x_10624) ;  /* 0x0000000400f0c947 */ /* 0x000fea0003800000 */
[----:B0-----:R-:W-:Y:S01]  /*5f10*/  @P3 FFMA.FTZ R6, R206, R184, R187 ;  /* 0x000000b8ce063223 */ /* 0x001fe200000100bb */
[----:B-1----:R-:W-:Y:S02]  /*5f20*/  MOV R4, R151 ;  /* 0x0000009700047202 */ /* 0x002fe40000000f00 */
        /* <DEDUP_REMOVED lines=11> */
.L_x_10619:
[----:B------:R-:W-:Y:S05]  /*5fe0*/  @!P0 BRA `(.L_x_10628) ;  /* 0x0000000000d88947 */ /* 0x000fea0003800000 */
[-CC-:B0-----:R-:W-:Y:S01]  /*5ff0*/  FFMA.FTZ R7, R225, R184.reuse, R187.reuse ;  /* 0x000000b8e1077223 */ /* 0x181fe200000100bb */
        /* <DEDUP_REMOVED lines=25> */
.L_x_10629:
        /* <DEDUP_REMOVED lines=9> */
.L_x_10630:
        /* <DEDUP_REMOVED lines=9> */
.L_x_10631:
        /* <DEDUP_REMOVED lines=10> */
.L_x_10628:
        /* <DEDUP_REMOVED lines=14> */
.L_x_10632:
        /* <DEDUP_REMOVED lines=14> */
.L_x_10633:
        /* <DEDUP_REMOVED lines=14> */
.L_x_10634:
        /* <DEDUP_REMOVED lines=14> */
.L_x_10624:
[----:B0-----:R-:W0:Y:S01]  /*66d0*/  @P0 LDC.64 R6, c[0x0][0x478] ;  /* 0x00011e00ff060b82 */ /* 0x001e220000000a00 */
[----:B------:R-:W-:Y:S02]  /*66e0*/  @P0 IADD3 R181, PT, PT, R185, 0x200, RZ ;  /* 0x00000200b9b50810 */ /* 0x000fe40007ffe0ff */
[----:B------:R-:W-:-:S05]  /*66f0*/  IADD3 R215, PT, PT, R215, 0x280, RZ ;  /* 0x00000280d7d77810 */ /* 0x000fca0007ffe0ff */
[----:B-1----:R-:W1:Y:S01]  /*6700*/  @P4 LDC.64 R4, c[0x0][0x468] ;  /* 0x00011a00ff044b82 */ /* 0x002e620000000a00 */
[----:B0-----:R-:W-:-:S05]  /*6710*/  @P0 IMAD.WIDE.U32 R6, R181, 0x10, R6 ;  /* 0x00000010b5060825 */ /* 0x001fca00078e0006 */
[----:B------:R0:W-:Y:S01]  /*6720*/  @P0 STG.E.128 desc[UR12][R6.64], R164 ;  /* 0x000000a406000986 */ /* 0x0001e2000c101d0c */
[----:B-1----:R-:W-:-:S05]  /*6730*/  @P4 IMAD.WIDE.U32 R4, R9, 0x10, R4 ;  /* 0x0000001009044825 */ /* 0x002fca00078e0004 */
[----:B------:R0:W-:Y:S01]  /*6740*/  @P4 STG.E.128 desc[UR12][R4.64], R160 ;  /* 0x000000a004004986 */ /* 0x0001e2000c101d0c */
[----:B------:R-:W-:Y:S05]  /*6750*/  @!P4 BRA `(.L_x_10635) ;  /* 0x00000000000cc947 */ /* 0x000fea0003800000 */
[----:B0-----:R-:W0:Y:S02]  /*6760*/  LDC.64 R4, c[0x0][0x390] ;  /* 0x0000e400ff047b82 */ /* 0x001e240000000a00 */
[----:B0-----:R-:W-:-:S05]  /*6770*/  IMAD.WIDE.U32 R4, R215, 0x10, R4 ;  /* 0x00000010d7047825 */ /* 0x001fca00078e0004 */
[----:B-----5:R1:W5:Y:S02]  /*6780*/  LDG.E.128 R156, desc[UR12][R4.64] ;  /* 0x0000000c049c7981 */ /* 0x020364000c1e1d00 */
.L_x_10635:
[----:B------:R-:W-:Y:S05]  /*6790*/  @!P1 BRA `(.L_x_10636) ;  /* 0x0000000400ac9947 */ /* 0x000fea0003800000 */
[----:B------:R-:W-:Y:S05]  /*67a0*/  @!P0 BRA `(.L_x_10637) ;  /* 0x0000000000d48947 */ /* 0x000fea0003800000 */
[-CC-:B01----:R-:W-:Y:S01]  /*67b0*/  @P3 FFMA.FTZ R5, R211, R184.reuse, R187.reuse ;  /* 0x000000b8d3053223 */ /* 0x183fe200000100bb */
[----:B------:R-:W-:Y:S01]  /*67c0*/  @P3 FFMA.FTZ R2, R208, R184, R187 ;  /* 0x000000b8d0023223 */ /* 0x000fe200000100bb */
[----:B------:R-:W-:Y:S02]  /*67d0*/  MOV R166, R154 ;  /* 0x0000009a00a67202 */ /* 0x000fe40000000f00 */
[----:B------:R-:W-:Y:S01]  /*67e0*/  @P3 FADD.FTZ R7, R214, -R5 ;  /* 0x80000005d6073221 */ /* 0x000fe20000010000 */
[-CC-:B------:R-:W-:Y:S01]  /*67f0*/  @P3 FFMA.FTZ R5, R209, R184.reuse, R187.reuse ;  /* 0x000000b8d1053223 */ /* 0x180fe200000100bb */
[----:B------:R-:W-:Y:S01]  /*6800*/  @P3 FFMA.FTZ R187, R218, R184, R187 ;  /* 0x000000b8dabb3223 */ /* 0x000fe200000100bb */
[----:B------:R-:W-:Y:S01]  /*6810*/  @P3 FADD.FTZ R2, R213, -R2 ;  /* 0x80000002d5023221 */ /* 0x000fe20000010000 */
[----:B------:R-:W-:Y:S01]  /*6820*/  MOV R165, R153 ;  /* 0x0000009900a57202 */ /* 0x000fe20000000f00 */
[----:B------:R-:W-:Y:S01]  /*6830*/  @P3 FADD.FTZ R5, R212, -R5 ;  /* 0x80000005d4053221 */ /* 0x000fe20000010000 */
        /* <DEDUP_REMOVED lines=16> */
.L_x_10638:
        /* <DEDUP_REMOVED lines=9> */
.L_x_10639:
        /* <DEDUP_REMOVED lines=9> */
.L_x_10640:
        /* <DEDUP_REMOVED lines=10> */
.L_x_10637:
        /* <DEDUP_REMOVED lines=13> */
.L_x_10642:
        /* <DEDUP_REMOVED lines=13> */
.L_x_10643:
        /* <DEDUP_REMOVED lines=13> */
.L_x_10644:
[----:B------:R-:W-:Y:S05]  /*6d70*/  @!P4 BRA `(.L_x_10641) ;  /* 0x0000000400f0c947 */ /* 0x000fea0003800000 */
[----:B------:R-:W-:Y:S01]  /*6d80*/  @P3 FFMA.FTZ R187, R218, R184, R187 ;  /* 0x000000b8dabb3223 */ /* 0x000fe200000100bb */
[----:B------:R-:W-:Y:S02]  /*6d90*/  MOV R2, R155 ;  /* 0x0000009b00027202 */ /* 0x000fe40000000f00 */
[----:B------:R-:W-:Y:S01]  /*6da0*/  ISETP.GE.U32.AND P1, PT, R0, 0x1000000, PT ;  /* 0x010000000000780c */ /* 0x000fe20003f26070 */
[----:B------:R-:W-:-:S04]  /*6db0*/  @P3 FADD.FTZ R187, R210, -R187 ;  /* 0x800000bbd2bb3221 */ /* 0x000fc80000010000 */
[----:B------:R-:W-:-:S04]  /*6dc0*/  @P3 FFMA.FTZ R2, R10, R187, R155 ;  /* 0x000000bb0a023223 */ /* 0x000fc8000001009b */
[----:B------:R-:W-:-:S04]  /*6dd0*/  FMUL.FTZ R2, R2, UR17 ;  /* 0x0000001102027c20 */ /* 0x000fc80008410000 */
[----:B------:R-:W-:-:S04]  /*6de0*/  FMUL.FTZ R2, R2, UR16 ;  /* 0x0000001002027c20 */ /* 0x000fc80008410000 */
[-C--:B01---5:R-:W-:Y:S01]  /*6df0*/  FMUL.FTZ R4, R159, R2.reuse ;  /* 0x000000029f047220 */ /* 0x0a3fe20000410000 */
[----:B------:R-:W-:-:S04]  /*6e00*/  FMUL.FTZ R2, R35, R2 ;  /* 0x0000000223027220 */ /* 0x000fc80000410000 */
[----:B------:R-:W-:Y:S02]  /*6e10*/  FSEL R4, R4, RZ, P1 ;  /* 0x000000ff04047208 */ /* 0x000fe40000800000 */
[----:B------:R-:W-:-:S03]  /*6e20*/  SEL R163, R2, RZ, P1 ;  /* 0x000000ff02a37207 */ /* 0x000fc60000800000 */
[----:B------:R-:W-:Y:S01]  /*6e30*/  FADD.FTZ R111, R111, R4 ;  /* 0x000000046f6f7221 */ /* 0x000fe20000010000 */
[----:B------:R-:W-:Y:S06]  /*6e40*/  BRA `(.L_x_10641) ;  /* 0x0000000400bc7947 */ /* 0x000fec0003800000 */
.L_x_10636:
        /* <DEDUP_REMOVED lines=27> */
.L_x_10646:
        /* <DEDUP_REMOVED lines=9> */
.L_x_10647:
        /* <DEDUP_REMOVED lines=9> */
.L_x_10648:
        /* <DEDUP_REMOVED lines=10> */
.L_x_10645:
        /* <DEDUP_REMOVED lines=14> */
.L_x_10649:
[----:B------:R-:W-:Y:S05]  /*72a0*/  @!P4 BRA `(.L_x_10650) ;  /* 0x000000000034c947 */ /* 0x000fea0003800000 */
[----:B------:R-:W-:Y:S01]  /*72b0*/  FFMA.FTZ R2, R208, R184, R187 ;  /* 0x000000b8d0027223 */ /* 0x000fe200000100bb */
[----:B------:R-:W-:-:S03]  /*72c0*/  ISETP.GT.AND P1, PT, R11, RZ, PT ;  /* 0x000000ff0b00720c */ /* 0x000fc60003f24270 */
[----:B01----:R-:W-:-:S04]  /*72d0*/  FADD.FTZ R5, R213, -R2 ;  /* 0x80000002d5057221 */ /* 0x003fc80000010000 */
        /* <DEDUP_REMOVED lines=10> */
.L_x_10650:
        /* <DEDUP_REMOVED lines=14> */
.L_x_10651:
[----:B------:R-:W-:Y:S05]  /*7460*/  @!P4 BRA `(.L_x_10641) ;  /* 0x000000000034c947 */ /* 0x000fea0003800000 */
[----:B------:R-:W-:Y:S01]  /*7470*/  FFMA.FTZ R187, R218, R184, R187 ;  /* 0x000000b8dabb7223 */ /* 0x000fe200000100bb */
[----:B------:R-:W-:-:S03]  /*7480*/  ISETP.GT.AND P1, PT, R11, RZ, PT ;  /* 0x000000ff0b00720c */ /* 0x000fc60003f24270 */
[----:B------:R-:W-:-:S04]  /*7490*/  FADD.FTZ R187, R210, -R187 ;  /* 0x800000bbd2bb7221 */ /* 0x000fc80000010000 */
[----:B------:R-:W-:-:S05]  /*74a0*/  FMUL.FTZ R2, R10, R187 ;  /* 0x000000bb0a027220 */ /* 0x000fca0000410000 */
[----:B------:R-:W-:Y:S02]  /*74b0*/  FSEL R2, R2, RZ, P1 ;  /* 0x000000ff02027208 */ /* 0x000fe40000800000 */
[----:B------:R-:W-:-:S03]  /*74c0*/  ISETP.GE.U32.AND P1, PT, R0, 0x1000000, PT ;  /* 0x010000000000780c */ /* 0x000fc60003f26070 */
[----:B------:R-:W-:-:S04]  /*74d0*/  FMUL.FTZ R2, R2, UR17 ;  /* 0x0000001102027c20 */ /* 0x000fc80008410000 */
[----:B------:R-:W-:-:S04]  /*74e0*/  FMUL.FTZ R2, R2, UR16 ;  /* 0x0000001002027c20 */ /* 0x000fc80008410000 */
[-C--:B01---5:R-:W-:Y:S01]  /*74f0*/  FMUL.FTZ R4, R159, R2.reuse ;  /* 0x000000029f047220 */ /* 0x0a3fe20000410000 */
[----:B------:R-:W-:-:S04]  /*7500*/  FMUL.FTZ R2, R35, R2 ;  /* 0x0000000223027220 */ /* 0x000fc80000410000 */
[----:B------:R-:W-:Y:S02]  /*7510*/  FSEL R4, R4, RZ, P1 ;  /* 0x000000ff04047208 */ /* 0x000fe40000800000 */
[----:B------:R-:W-:-:S03]  /*7520*/  SEL R163, R2, RZ, P1 ;  /* 0x000000ff02a37207 */ /* 0x000fc60000800000 */
[----:B------:R-:W-:-:S07]  /*7530*/  FADD.FTZ R111, R111, R4 ;  /* 0x000000046f6f7221 */ /* 0x000fce0000010000 */
.L_x_10641:
[----:B------:R-:W2:Y:S01]  /*7540*/  @P0 LDC.64 R8, c[0x0][0x478] ;  /* 0x00011e00ff080b82 */ /* 0x000ea20000000a00 */
[----:B------:R-:W-:Y:S02]  /*7550*/  @P0 IADD3 R185, PT, PT, R185, 0x280, RZ ;  /* 0x00000280b9b90810 */ /* 0x000fe40007ffe0ff */
[----:B------:R-:W-:-:S05]  /*7560*/  PLOP3.LUT P2, PT, P2, PT, PT, 0x8, 0x80 ;  /* 0x000000000080781c */ /* 0x000fca000174e170 */
[----:B01----:R-:W0:Y:S08]  /*7570*/  LDC.64 R4, c[0x0][0x380] ;  /* 0x0000e000ff047b82 */ /* 0x003e300000000a00 */
[----:B------:R-:W1:Y:S01]  /*7580*/  @P4 LDC.64 R6, c[0x0][0x468] ;  /* 0x00011a00ff064b82 */ /* 0x000e620000000a00 */
[----:B--2---:R-:W-:-:S05]  /*7590*/  @P0 IMAD.WIDE.U32 R8, R185, 0x10, R8 ;  /* 0x00000010b9080825 */ /* 0x004fca00078e0008 */
[----:B------:R2:W-:Y:S01]  /*75a0*/  @P0 STG.E.128 desc[UR12][R8.64], R164 ;  /* 0x000000a408000986 */ /* 0x0005e2000c101d0c */
[----:B0-----:R-:W-:-:S04]  /*75b0*/  IADD3 R216, PT, PT, R216, R4, RZ ;  /* 0x00000004d8d87210 */ /* 0x001fc80007ffe0ff */
[----:B------:R-:W-:Y:S01]  /*75c0*/  ISETP.GE.AND P0, PT, R216, R5, PT ;  /* 0x00000005d800720c */ /* 0x000fe20003f06270 */
[----:B-1----:R-:W-:-:S05]  /*75d0*/  @P4 IMAD.WIDE.U32 R6, R215, 0x10, R6 ;  /* 0x00000010d7064825 */ /* 0x002fca00078e0006 */
[----:B------:R2:W-:Y:S07]  /*75e0*/  @P4 STG.E.128 desc[UR12][R6.64], R160 ;  /* 0x000000a006004986 */ /* 0x0005ee000c101d0c */
[----:B------:R-:W-:Y:S05]  /*75f0*/  @!P0 BRA `(.L_x_10652) ;  /* 0xffffff8c00908947 */ /* 0x000fea000383ffff */
.L_x_10547:
[----:B--2---:R-:W1:Y:S01]  /*7600*/  S2R R9, SR_TID.X ;  /* 0x0000000000097919 */ /* 0x004e620000002100 */
        /* <DEDUP_REMOVED lines=28> */
.L_x_10653:
        /* <DEDUP_REMOVED lines=11> */
.L_x_10853:


//--------------------- .nv.shared._ZN10layer_norm13ln_bwd_kernelINS_13Kernel_traitsI13__nv_bfloat16S2_S2_S2_fjLj3072ELj1ELj1ELj4ELj16ENS_18Kernel_traits_baseILj3072ES2_S2_S2_S2_fjLj128EEEEELb0ELb0ELb0ELb0EEEvNS_9BwdParamsE --------------------------
	.section	.nv.shared._ZN10layer_norm13ln_bwd_kernelINS_13Kernel_traitsI13__nv_bfloat16S2_S2_S2_fjLj3072ELj1ELj1ELj4ELj16ENS_18Kernel_traits_baseILj3072ES2_S2_S2_S2_fjLj128EEEEELb0ELb0ELb0ELb0EEEvNS_9BwdParamsE,"aw",@nobits
	.sectionflags	@""
	.align	16
	.zero		1024


//--------------------- .nv.shared.reserved.0     --------------------------
	.section	.nv.shared.reserved.0,"aw",@nobits
	.weak		__nv_reservedSMEM_offset_0_alias
	.size		__nv_reservedSMEM_offset_0_alias, 0, 64
	.other		__nv_reservedSMEM_offset_0_alias,@"STO_CUDA_RESERVED_SHARED STV_DEFAULT"
__nv_reservedSMEM_offset_0_alias:
	.zero		0
	.zero		64


//--------------------- .nv.shared._ZN10layer_norm13ln_bwd_kernelINS_13Kernel_traitsI13__nv_bfloat16S2_S2_S2_fjLj3072ELj1ELj1ELj4ELj16ENS_18Kernel_traits_baseILj3072ES2_S2_S2_S2_fjLj128EEEEELb0ELb0ELb0ELb1EEEvNS_9BwdParamsE --------------------------
	.section	.nv.shared._ZN10layer_norm13ln_bwd_kernelINS_13Kernel_traitsI13__nv_bfloat16S2_S2_S2_fjLj3072ELj1ELj1ELj4ELj16ENS_18Kernel_traits_baseILj3072ES2_S2_S2_S2_fjLj128EEEEELb0ELb0ELb0ELb1EEEvNS_9BwdParamsE,"aw",@nobits
	.sectionflags	@""
	.align	16
	.zero		1024


//--------------------- .nv.shared._ZN10layer_norm13ln_bwd_kernelINS_13Kernel_traitsI13__nv_bfloat16S2_S2_S2_fjLj3072ELj1ELj1ELj4ELj16ENS_18Kernel_traits_baseILj3072ES2_S2_S2_S2_fjLj128EEEEELb0ELb0ELb1ELb0EEEvNS_9BwdParamsE --------------------------
	.section	.nv.shared._ZN10layer_norm13ln_bwd_kernelINS_13Kernel_traitsI13__nv_bfloat16S2_S2_S2_fjLj3072ELj1ELj1ELj4ELj16ENS_18Kernel_traits_baseILj3072ES2_S2_S2_S2_fjLj128EEEEELb0ELb0ELb1ELb0EEEvNS_9BwdParamsE,"aw",@nobits
	.sectionflags	@""
	.align	16
	.zero		1024


//--------------------- .nv.shared._ZN10layer_norm13ln_bwd_kernelINS_13Kernel_traitsI13__nv_bfloat16S2_S2_S2_fjLj3072ELj1ELj1ELj4ELj16ENS_18Kernel_traits_baseILj3072ES2_S2_S2_S2_fjLj128EEEEELb0ELb0ELb1ELb1EEEvNS_9BwdParamsE --------------------------
	.section	.nv.shared._ZN10layer_norm13ln_bwd_kernelINS_13Kernel_traitsI13__nv_bfloat16S2_S2_S2_fjLj3072ELj1ELj1ELj4ELj16ENS_18Kernel_traits_baseILj3072ES2_S2_S2_S2_fjLj128EEEEELb0ELb0ELb1ELb1EEEvNS_9BwdParamsE,"aw",@nobits
	.sectionflags	@""
	.align	16
	.zero		1024


//--------------------- .nv.shared._ZN10layer_norm13ln_bwd_kernelINS_13Kernel_traitsI13__nv_bfloat16S2_S2_S2_fjLj3072ELj1ELj1ELj4ELj16ENS_18Kernel_traits_baseILj3072ES2_S2_S2_S2_fjLj128EEEEELb0ELb1ELb0ELb0EEEvNS_9BwdParamsE --------------------------
	.section	.nv.shared._ZN10layer_norm13ln_bwd_kernelINS_13Kernel_traitsI13__nv_bfloat16S2_S2_S2_fjLj3072ELj1ELj1ELj4ELj16ENS_18Kernel_traits_baseILj3072ES2_S2_S2_S2_fjLj128EEEEELb0ELb1ELb0ELb0EEEvNS_9BwdParamsE,"aw",@nobits
	.sectionflags	@""
	.align	16
	.zero		1024


//--------------------- .nv.shared._ZN10layer_norm13ln_bwd_kernelINS_13Kernel_traitsI13__nv_bfloat16S2_S2_S2_fjLj3072ELj1ELj1ELj4ELj16ENS_18Kernel_traits_baseILj3072ES2_S2_S2_S2_fjLj128EEEEELb0ELb1ELb0ELb1EEEvNS_9BwdParamsE --------------------------
	.section	.nv.shared._ZN10layer_norm13ln_bwd_kernelINS_13Kernel_traitsI13__nv_bfloat16S2_S2_S2_fjLj3072ELj1ELj1ELj4ELj16ENS_18Kernel_traits_baseILj3072ES2_S2_S2_S2_fjLj128EEEEELb0ELb1ELb0ELb1EEEvNS_9BwdParamsE,"aw",@nobits
	.sectionflags	@""
	.align	16
	.zero		1024


//--------------------- .nv.shared._ZN10layer_norm13ln_bwd_kernelINS_13Kernel_traitsI13__nv_bfloat16S2_S2_S2_fjLj3072ELj1ELj1ELj4ELj16ENS_18Kernel_traits_baseILj3072ES2_S2_S2_S2_fjLj128EEEEELb0ELb1ELb1ELb0EEEvNS_9BwdParamsE --------------------------
	.section	.nv.shared._ZN10layer_norm13ln_bwd_kernelINS_13Kernel_traitsI13__nv_bfloat16S2_S2_S2_fjLj3072ELj1ELj1ELj4ELj16ENS_18Kernel_traits_baseILj3072ES2_S2_S2_S2_fjLj128EEEEELb0ELb1ELb1ELb0EEEvNS_9BwdParamsE,"aw",@nobits
	.sectionflags	@""
	.align	16
	.zero		1024


//--------------------- .nv.shared._ZN10layer_norm13ln_bwd_kernelINS_13Kernel_traitsI13__nv_bfloat16S2_S2_S2_fjLj3072ELj1ELj1ELj4ELj16ENS_18Kernel_traits_baseILj3072ES2_S2_S2_S2_fjLj128EEEEELb0ELb1ELb1ELb1EEEvNS_9BwdParamsE --------------------------
	.section	.nv.shared._ZN10layer_norm13ln_bwd_kernelINS_13Kernel_traitsI13__nv_bfloat16S2_S2_S2_fjLj3072ELj1ELj1ELj4ELj16ENS_18Kernel_traits_baseILj3072ES2_S2_S2_S2_fjLj128EEEEELb0ELb1ELb1ELb1EEEvNS_9BwdParamsE,"aw",@nobits
	.sectionflags	@""
	.align	16
	.zero		1024


//--------------------- .nv.shared._ZN10layer_norm13ln_bwd_kernelINS_13Kernel_traitsI13__nv_bfloat16S2_S2_S2_fjLj3072ELj1ELj1ELj4ELj16ENS_18Kernel_traits_baseILj3072ES2_S2_S2_S2_fjLj128EEEEELb1ELb0ELb0ELb0EEEvNS_9BwdParamsE --------------------------
	.section	.nv.shared._ZN10layer_norm13ln_bwd_kernelINS_13Kernel_traitsI13__nv_bfloat16S2_S2_S2_fjLj3072ELj1ELj1ELj4ELj16ENS_18Kernel_traits_baseILj3072ES2_S2_S2_S2_fjLj128EEEEELb1ELb0ELb0ELb0EEEvNS_9BwdParamsE,"aw",@nobits
	.sectionflags	@""
	.align	16
	.zero		1024


//--------------------- .nv.shared._ZN10layer_norm13ln_bwd_kernelINS_13Kernel_traitsI13__nv_bfloat16S2_S2_S2_fjLj3072ELj1ELj1ELj4ELj16ENS_18Kernel_traits_baseILj3072ES2_S2_S2_S2_fjLj128EEEEELb1ELb0ELb0ELb1EEEvNS_9BwdParamsE --------------------------
	.section	.nv.shared._ZN10layer_norm13ln_bwd_kernelINS_13Kernel_traitsI13__nv_bfloat16S2_S2_S2_fjLj3072ELj1ELj1ELj4ELj16ENS_18Kernel_traits_baseILj3072ES2_S2_S2_S2_fjLj128EEEEELb1ELb0ELb0ELb1EEEvNS_9BwdParamsE,"aw",@nobits
	.sectionflags	@""
	.align	16
	.zero		1024


//--------------------- .nv.shared._ZN10layer_norm22ln_bwd_finalize_kernelINS_22Kernel_traits_finalizeILj3072E13__nv_bfloat16S2_S2_S2_fjLb0ELj1024ELj4ENS_18Kernel_traits_baseILj3072ES2_S2_S2_S2_fjLj1024EEEEELb0ELb0EEEvNS_9BwdParamsE --------------------------
	.section	.nv.shared._ZN10layer_norm22ln_bwd_finalize_kernelINS_22Kernel_traits_finalizeILj3072E13__nv_bfloat16S2_S2_S2_fjLb0ELj1024ELj4ENS_18Kernel_traits_baseILj3072ES2_S2_S2_S2_fjLj1024EEEEELb0ELb0EEEvNS_9BwdParamsE,"aw",@nobits
	.sectionflags	@""
	.align	16
.nv.shared._ZN10layer_norm22ln_bwd_finalize_kernelINS_22Kernel_traits_finalizeILj3072E13__nv_bfloat16S2_S2_S2_fjLb0ELj1024ELj4ENS_18Kernel_traits_baseILj3072ES2_S2_S2_S2_fjLj1024EEEEELb0ELb0EEEvNS_9BwdParamsE:
	.zero		9472


//--------------------- .nv.shared._ZN10layer_norm13ln_bwd_kernelINS_13Kernel_traitsI13__nv_bfloat16S2_S2_S2_fjLj3072ELj1ELj1ELj4ELj16ENS_18Kernel_traits_baseILj3072ES2_S2_S2_S2_fjLj128EEEEELb1ELb0ELb1ELb0EEEvNS_9BwdParamsE --------------------------
	.section	.nv.shared._ZN10layer_norm13ln_bwd_kernelINS_13Kernel_traitsI13__nv_bfloat16S2_S2_S2_fjLj3072ELj1ELj1ELj4ELj16ENS_18Kernel_traits_baseILj3072ES2_S2_S2_S2_fjLj128EEEEELb1ELb0ELb1ELb0EEEvNS_9BwdParamsE,"aw",@nobits
	.sectionflags	@""
	.align	16
	.zero		1024


//--------------------- .nv.shared._ZN10layer_norm22ln_bwd_finalize_kernelINS_22Kernel_traits_finalizeILj3072E13__nv_bfloat16S2_S2_S2_fjLb0ELj1024ELj4ENS_18Kernel_traits_baseILj3072ES2_S2_S2_S2_fjLj1024EEEEELb0ELb1EEEvNS_9BwdParamsE --------------------------
	.section	.nv.shared._ZN10layer_norm22ln_bwd_finalize_kernelINS_22Kernel_traits_finalizeILj3072E13__nv_bfloat16S2_S2_S2_fjLb0ELj1024ELj4ENS_18Kernel_traits_baseILj3072ES2_S2_S2_S2_fjLj1024EEEEELb0ELb1EEEvNS_9BwdParamsE,"aw",@nobits
	.sectionflags	@""
	.align	16
.nv.shared._ZN10layer_norm22ln_bwd_finalize_kernelINS_22Kernel_traits_finalizeILj3072E13__nv_bfloat16S2_S2_S2_fjLb0ELj1024ELj4ENS_18Kernel_traits_baseILj3072ES2_S2_S2_S2_fjLj1024EEEEELb0ELb1EEEvNS_9BwdParamsE:
	.zero		9472


//--------------------- .nv.shared._ZN10layer_norm13ln_bwd_kernelINS_13Kernel_traitsI13__nv_bfloat16S2_S2_S2_fjLj3072ELj1ELj1ELj4ELj16ENS_18Kernel_traits_baseILj3072ES2_S2_S2_S2_fjLj128EEEEELb1ELb0ELb1ELb1EEEvNS_9BwdParamsE --------------------------
	.section	.nv.shared._ZN10layer_norm13ln_bwd_kernelINS_13Kernel_traitsI13__nv_bfloat16S2_S2_S2_fjLj3072ELj1ELj1ELj4ELj16ENS_18Kernel_traits_baseILj3072ES2_S2_S2_S2_fjLj128EEEEELb1ELb0ELb1ELb1EEEvNS_9BwdParamsE,"aw",@nobits
	.sectionflags	@""
	.align	16
	.zero		1024


//--------------------- .nv.shared._ZN10layer_norm13ln_bwd_kernelINS_13Kernel_traitsI13__nv_bfloat16S2_S2_S2_fjLj3072ELj1ELj1ELj4ELj16ENS_18Kernel_traits_baseILj3072ES2_S2_S2_S2_fjLj128EEEEELb1ELb1ELb0ELb0EEEvNS_9BwdParamsE --------------------------
	.section	.nv.shared._ZN10layer_norm13ln_bwd_kernelINS_13Kernel_traitsI13__nv_bfloat16S2_S2_S2_fjLj3072ELj1ELj1ELj4ELj16ENS_18Kernel_traits_baseILj3072ES2_S2_S2_S2_fjLj128EEEEELb1ELb1ELb0ELb0EEEvNS_9BwdParamsE,"aw",@nobits
	.sectionflags	@""
	.align	16
	.zero		1024


//--------------------- .nv.shared._ZN10layer_norm13ln_bwd_kernelINS_13Kernel_traitsI13__nv_bfloat16S2_S2_S2_fjLj3072ELj1ELj1ELj4ELj16ENS_18Kernel_traits_baseILj3072ES2_S2_S2_S2_fjLj128EEEEELb1ELb1ELb0ELb1EEEvNS_9BwdParamsE --------------------------
	.section	.nv.shared._ZN10layer_norm13ln_bwd_kernelINS_13Kernel_traitsI13__nv_bfloat16S2_S2_S2_fjLj3072ELj1ELj1ELj4ELj16ENS_18Kernel_traits_baseILj3072ES2_S2_S2_S2_fjLj128EEEEELb1ELb1ELb0ELb1EEEvNS_9BwdParamsE,"aw",@nobits
	.sectionflags	@""
	.align	16
	.zero		1024


//--------------------- .nv.shared._ZN10layer_norm22ln_bwd_finalize_kernelINS_22Kernel_traits_finalizeILj3072E13__nv_bfloat16S2_S2_S2_fjLb1ELj1024ELj4ENS_18Kernel_traits_baseILj3072ES2_S2_S2_S2_fjLj1024EEEEELb1ELb0EEEvNS_9BwdParamsE --------------------------
	.section	.nv.shared._ZN10layer_norm22ln_bwd_finalize_kernelINS_22Kernel_traits_finalizeILj3072E13__nv_bfloat16S2_S2_S2_fjLb1ELj1024ELj4ENS_18Kernel_traits_baseILj3072ES2_S2_S2_S2_fjLj1024EEEEELb1ELb0EEEvNS_9BwdParamsE,"aw",@nobits
	.sectionflags	@""
	.align	16
.nv.shared._ZN10layer_norm22ln_bwd_finalize_kernelINS_22Kernel_traits_finalizeILj3072E13__nv_bfloat16S2_S2_S2_fjLb1ELj1024ELj4ENS_18Kernel_traits_baseILj3072ES2_S2_S2_S2_fjLj1024EEEEELb1ELb0EEEvNS_9BwdParamsE:
	.zero		13696


//--------------------- .nv.shared._ZN10layer_norm13ln_bwd_kernelINS_13Kernel_traitsI13__nv_bfloat16S2_S2_S2_fjLj3072ELj1ELj1ELj4ELj16ENS_18Kernel_traits_baseILj3072ES2_S2_S2_S2_fjLj128EEEEELb1ELb1ELb1ELb0EEEvNS_9BwdParamsE --------------------------
	.section	.nv.shared._ZN10layer_norm13ln_bwd_kernelINS_13Kernel_traitsI13__nv_bfloat16S2_S2_S2_fjLj3072ELj1ELj1ELj4ELj16ENS_18Kernel_traits_baseILj3072ES2_S2_S2_S2_fjLj128EEEEELb1ELb1ELb1ELb0EEEvNS_9BwdParamsE,"aw",@nobits
	.sectionflags	@""
	.align	16
	.zero		1024


//--------------------- .nv.shared._ZN10layer_norm22ln_bwd_finalize_kernelINS_22Kernel_traits_finalizeILj3072E13__nv_bfloat16S2_S2_S2_fjLb1ELj1024ELj4ENS_18Kernel_traits_baseILj3072ES2_S2_S2_S2_fjLj1024EEEEELb1ELb1EEEvNS_9BwdParamsE --------------------------
	.section	.nv.shared._ZN10layer_norm22ln_bwd_finalize_kernelINS_22Kernel_traits_finalizeILj3072E13__nv_bfloat16S2_S2_S2_fjLb1ELj1024ELj4ENS_18Kernel_traits_baseILj3072ES2_S2_S2_S2_fjLj1024EEEEELb1ELb1EEEvNS_9BwdParamsE,"aw",@nobits
	.sectionflags	@""
	.align	16
.nv.shared._ZN10layer_norm22ln_bwd_finalize_kernelINS_22Kernel_traits_finalizeILj3072E13__nv_bfloat16S2_S2_S2_fjLb1ELj1024ELj4ENS_18Kernel_traits_baseILj3072ES2_S2_S2_S2_fjLj1024EEEEELb1ELb1EEEvNS_9BwdParamsE:
	.zero		13696


//--------------------- .nv.shared._ZN10layer_norm13ln_bwd_kernelINS_13Kernel_traitsI13__nv_bfloat16S2_S2_S2_fjLj3072ELj1ELj1ELj4ELj16ENS_18Kernel_traits_baseILj3072ES2_S2_S2_S2_fjLj128EEEEELb1ELb1ELb1ELb1EEEvNS_9BwdParamsE --------------------------
	.section	.nv.shared._ZN10layer_norm13ln_bwd_kernelINS_13Kernel_traitsI13__nv_bfloat16S2_S2_S2_fjLj3072ELj1ELj1ELj4ELj16ENS_18Kernel_traits_baseILj3072ES2_S2_S2_S2_fjLj128EEEEELb1ELb1ELb1ELb1EEEvNS_9BwdParamsE,"aw",@nobits
	.sectionflags	@""
	.align	16
	.zero		1024


//--------------------- .nv.shared._ZN10layer_norm13ln_bwd_kernelINS_13Kernel_traitsI6__halfS2_S2_S2_fjLj3072ELj1ELj1ELj4ELj16ENS_18Kernel_traits_baseILj3072ES2_S2_S2_S2_fjLj128EEEEELb0ELb0ELb0ELb0EEEvNS_9BwdParamsE --------------------------
	.section	.nv.shared._ZN10layer_norm13ln_bwd_kernelINS_13Kernel_traitsI6__halfS2_S2_S2_fjLj3072ELj1ELj1ELj4ELj16ENS_18Kernel_traits_baseILj3072ES2_S2_S2_S2_fjLj128EEEEELb0ELb0ELb0ELb0EEEvNS_9BwdParamsE,"aw",@nobits
	.sectionflags	@""
	.align	16
	.zero		1024


//--------------------- .nv.shared._ZN10layer_norm13ln_bwd_kernelINS_13Kernel_traitsI6__halfS2_S2_S2_fjLj3072ELj1ELj1ELj4ELj16ENS_18Kernel_traits_baseILj3072ES2_S2_S2_S2_fjLj128EEEEELb0ELb0ELb0ELb1EEEvNS_9BwdParamsE --------------------------
	.section	.nv.shared._ZN10layer_norm13ln_bwd_kernelINS_13Kernel_traitsI6__halfS2_S2_S2_fjLj3072ELj1ELj1ELj4ELj16ENS_18Kernel_traits_baseILj3072ES2_S2_S2_S2_fjLj128EEEEELb0ELb0ELb0ELb1EEEvNS_9BwdParamsE,"aw",@nobits
	.sectionflags	@""
	.align	16
	.zero		1024


//--------------------- .nv.shared._ZN10layer_norm13ln_bwd_kernelINS_13Kernel_traitsI6__halfS2_S2_S2_fjLj3072ELj1ELj1ELj4ELj16ENS_18Kernel_traits_baseILj3072ES2_S2_S2_S2_fjLj128EEEEELb0ELb0ELb1ELb0EEEvNS_9BwdParamsE --------------------------
	.section	.nv.shared._ZN10layer_norm13ln_bwd_kernelINS_13Kernel_traitsI6__halfS2_S2_S2_fjLj3072ELj1ELj1ELj4ELj16ENS_18Kernel_traits_baseILj3072ES2_S2_S2_S2_fjLj128EEEEELb0ELb0ELb1ELb0EEEvNS_9BwdParamsE,"aw",@nobits
	.sectionflags	@""
	.align	16
	.zero		1024


//--------------------- .nv.shared._ZN10layer_norm13ln_bwd_kernelINS_13Kernel_traitsI6__halfS2_S2_S2_fjLj3072ELj1ELj1ELj4ELj16ENS_18Kernel_traits_baseILj3072ES2_S2_S2_S2_fjLj128EEEEELb0ELb0ELb1ELb1EEEvNS_9BwdParamsE --------------------------
	.section	.nv.shared._ZN10layer_norm13ln_bwd_kernelINS_13Kernel_traitsI6__halfS2_S2_S2_fjLj3072ELj1ELj1ELj4ELj16ENS_18Kernel_traits_baseILj3072ES2_S2_S2_S2_fjLj128EEEEELb0ELb0ELb1ELb1EEEvNS_9BwdParamsE,"aw",@nobits
	.sectionflags	@""
	.align	16
	.zero		1024


//--------------------- .nv.shared._ZN10layer_norm13ln_bwd_kernelINS_13Kernel_traitsI6__halfS2_S2_S2_fjLj3072ELj1ELj1ELj4ELj16ENS_18Kernel_traits_baseILj3072ES2_S2_S2_S2_fjLj128EEEEELb0ELb1ELb0ELb0EEEvNS_9BwdParamsE --------------------------
	.section	.nv.shared._ZN10layer_norm13ln_bwd_kernelINS_13Kernel_traitsI6__halfS2_S2_S2_fjLj3072ELj1ELj1ELj4ELj16ENS_18Kernel_traits_baseILj3072ES2_S2_S2_S2_fjLj128EEEEELb0ELb1ELb0ELb0EEEvNS_9BwdParamsE,"aw",@nobits
	.sectionflags	@""
	.align	16
	.zero		1024


//--------------------- .nv.shared._ZN10layer_norm13ln_bwd_kernelINS_13Kernel_traitsI6__halfS2_S2_S2_fjLj3072ELj1ELj1ELj4ELj16ENS_18Kernel_traits_baseILj3072ES2_S2_S2_S2_fjLj128EEEEELb0ELb1ELb0ELb1EEEvNS_9BwdParamsE --------------------------
	.section	.nv.shared._ZN10layer_norm13ln_bwd_kernelINS_13Kernel_traitsI6__halfS2_S2_S2_fjLj3072ELj1ELj1ELj4ELj16ENS_18Kernel_traits_baseILj3072ES2_S2_S2_S2_fjLj128EEEEELb0ELb1ELb0ELb1EEEvNS_9BwdParamsE,"aw",@nobits
	.sectionflags	@""
	.align	16
	.zero		1024


//--------------------- .nv.shared._ZN10layer_norm13ln_bwd_kernelINS_13Kernel_traitsI6__halfS2_S2_S2_fjLj3072ELj1ELj1ELj4ELj16ENS_18Kernel_traits_baseILj3072ES2_S2_S2_S2_fjLj128EEEEELb0ELb1ELb1ELb0EEEvNS_9BwdParamsE --------------------------
	.section	.nv.shared._ZN10layer_norm13ln_bwd_kernelINS_13Kernel_traitsI6__halfS2_S2_S2_fjLj3072ELj1ELj1ELj4ELj16ENS_18Kernel_traits_baseILj3072ES2_S2_S2_S2_fjLj128EEEEELb0ELb1ELb1ELb0EEEvNS_9BwdParamsE,"aw",@nobits
	.sectionflags	@""
	.align	16
	.zero		1024


//--------------------- .nv.shared._ZN10layer_norm13ln_bwd_kernelINS_13Kernel_traitsI6__halfS2_S2_S2_fjLj3072ELj1ELj1ELj4ELj16ENS_18Kernel_traits_baseILj3072ES2_S2_S2_S2_fjLj128EEEEELb0ELb1ELb1ELb1EEEvNS_9BwdParamsE --------------------------
	.section	.nv.shared._ZN10layer_norm13ln_bwd_kernelINS_13Kernel_traitsI6__halfS2_S2_S2_fjLj3072ELj1ELj1ELj4ELj16ENS_18Kernel_traits_baseILj3072ES2_S2_S2_S2_fjLj128EEEEELb0ELb1ELb1ELb1EEEvNS_9BwdParamsE,"aw",@nobits
	.sectionflags	@""
	.align	16
	.zero		1024


//--------------------- .nv.shared._ZN10layer_norm13ln_bwd_kernelINS_13Kernel_traitsI6__halfS2_S2_S2_fjLj3072ELj1ELj1ELj4ELj16ENS_18Kernel_traits_baseILj3072ES2_S2_S2_S2_fjLj128EEEEELb1ELb0ELb0ELb0EEEvNS_9BwdParamsE --------------------------
	.section	.nv.shared._ZN10layer_norm13ln_bwd_kernelINS_13Kernel_traitsI6__halfS2_S2_S2_fjLj3072ELj1ELj1ELj4ELj16ENS_18Kernel_traits_baseILj3072ES2_S2_S2_S2_fjLj128EEEEELb1ELb0ELb0ELb0EEEvNS_9BwdParamsE,"aw",@nobits
	.sectionflags	@""
	.align	16
	.zero		1024


//--------------------- .nv.shared._ZN10layer_norm13ln_bwd_kernelINS_13Kernel_traitsI6__halfS2_S2_S2_fjLj3072ELj1ELj1ELj4ELj16ENS_18Kernel_traits_baseILj3072ES2_S2_S2_S2_fjLj128EEEEELb1ELb0ELb0ELb1EEEvNS_9BwdParamsE --------------------------
	.section	.nv.shared._ZN10layer_norm13ln_bwd_kernelINS_13Kernel_traitsI6__halfS2_S2_S2_fjLj3072ELj1ELj1ELj4ELj16ENS_18Kernel_traits_baseILj3072ES2_S2_S2_S2_fjLj128EEEEELb1ELb0ELb0ELb1EEEvNS_9BwdParamsE,"aw",@nobits
	.sectionflags	@""
	.align	16
	.zero		1024


//--------------------- .nv.shared._ZN10layer_norm22ln_bwd_finalize_kernelINS_22Kernel_traits_finalizeILj3072E6__halfS2_S2_S2_fjLb0ELj1024ELj4ENS_18Kernel_traits_baseILj3072ES2_S2_S2_S2_fjLj1024EEEEELb0ELb0EEEvNS_9BwdParamsE --------------------------
	.section	.nv.shared._ZN10layer_norm22ln_bwd_finalize_kernelINS_22Kernel_traits_finalizeILj3072E6__halfS2_S2_S2_fjLb0ELj1024ELj4ENS_18Kernel_traits_baseILj3072ES2_S2_S2_S2_fjLj1024EEEEELb0ELb0EEEvNS_9BwdParamsE,"aw",@nobits
	.sectionflags	@""
	.align	16
.nv.shared._ZN10layer_norm22ln_bwd_finalize_kernelINS_22Kernel_traits_finalizeILj3072E6__halfS2_S2_S2_fjLb0ELj1024ELj4ENS_18Kernel_traits_baseILj3072ES2_S2_S2_S2_fjLj1024EEEEELb0ELb0EEEvNS_9BwdParamsE:
	.zero		9472


//--------------------- .nv.shared._ZN10layer_norm13ln_bwd_kernelINS_13Kernel_traitsI6__halfS2_S2_S2_fjLj3072ELj1ELj1ELj4ELj16ENS_18Kernel_traits_baseILj3072ES2_S2_S2_S2_fjLj128EEEEELb1ELb0ELb1ELb0EEEvNS_9BwdParamsE --------------------------
	.section	.nv.shared._ZN10layer_norm13ln_bwd_kernelINS_13Kernel_traitsI6__halfS2_S2_S2_fjLj3072ELj1ELj1ELj4ELj16ENS_18Kernel_traits_baseILj3072ES2_S2_S2_S2_fjLj128EEEEELb1ELb0ELb1ELb0EEEvNS_9BwdParamsE,"aw",@nobits
	.sectionflags	@""
	.align	16
	.zero		1024


//--------------------- .nv.shared._ZN10layer_norm22ln_bwd_finalize_kernelINS_22Kernel_traits_finalizeILj3072E6__halfS2_S2_S2_fjLb0ELj1024ELj4ENS_18Kernel_traits_baseILj3072ES2_S2_S2_S2_fjLj1024EEEEELb0ELb1EEEvNS_9BwdParamsE --------------------------
	.section	.nv.shared._ZN10layer_norm22ln_bwd_finalize_kernelINS_22Kernel_traits_finalizeILj3072E6__halfS2_S2_S2_fjLb0ELj1024ELj4ENS_18Kernel_traits_baseILj3072ES2_S2_S2_S2_fjLj1024EEEEELb0ELb1EEEvNS_9BwdParamsE,"aw",@nobits
	.sectionflags	@""
	.align	16
.nv.shared._ZN10layer_norm22ln_bwd_finalize_kernelINS_22Kernel_traits_finalizeILj3072E6__halfS2_S2_S2_fjLb0ELj1024ELj4ENS_18Kernel_traits_baseILj3072ES2_S2_S2_S2_fjLj1024EEEEELb0ELb1EEEvNS_9BwdParamsE:
	.zero		9472


//--------------------- .nv.shared._ZN10layer_norm13ln_bwd_kernelINS_13Kernel_traitsI6__halfS2_S2_S2_fjLj3072ELj1ELj1ELj4ELj16ENS_18Kernel_traits_baseILj3072ES2_S2_S2_S2_fjLj128EEEEELb1ELb0ELb1ELb1EEEvNS_9BwdParamsE --------------------------
	.section	.nv.shared._ZN10layer_norm13ln_bwd_kernelINS_13Kernel_traitsI6__halfS2_S2_S2_fjLj3072ELj1ELj1ELj4ELj16ENS_18Kernel_traits_baseILj3072ES2_S2_S2_S2_fjLj128EEEEELb1ELb0ELb1ELb1EEEvNS_9BwdParamsE,"aw",@nobits
	.sectionflags	@""
	.align	16
	.zero		1024


//--------------------- .nv.shared._ZN10layer_norm13ln_bwd_kernelINS_13Kernel_traitsI6__halfS2_S2_S2_fjLj3072ELj1ELj1ELj4ELj16ENS_18Kernel_traits_baseILj3072ES2_S2_S2_S2_fjLj128EEEEELb1ELb1ELb0ELb0EEEvNS_9BwdParamsE --------------------------
	.section	.nv.shared._ZN10layer_norm13ln_bwd_kernelINS_13Kernel_traitsI6__halfS2_S2_S2_fjLj3072ELj1ELj1ELj4ELj16ENS_18Kernel_traits_baseILj3072ES2_S2_S2_S2_fjLj128EEEEELb1ELb1ELb0ELb0EEEvNS_9BwdParamsE,"aw",@nobits
	.sectionflags	@""
	.align	16
	.zero		1024


//--------------------- .nv.shared._ZN10layer_norm13ln_bwd_kernelINS_13Kernel_traitsI6__halfS2_S2_S2_fjLj3072ELj1ELj1ELj4ELj16ENS_18Kernel_traits_baseILj3072ES2_S2_S2_S2_fjLj128EEEEELb1ELb1ELb0ELb1EEEvNS_9BwdParamsE --------------------------
	.section	.nv.shared._ZN10layer_norm13ln_bwd_kernelINS_13Kernel_traitsI6__halfS2_S2_S2_fjLj3072ELj1ELj1ELj4ELj16ENS_18Kernel_traits_baseILj3072ES2_S2_S2_S2_fjLj128EEEEELb1ELb1ELb0ELb1EEEvNS_9BwdParamsE,"aw",@nobits
	.sectionflags	@""
	.align	16
	.zero		1024


//--------------------- .nv.shared._ZN10layer_norm22ln_bwd_finalize_kernelINS_22Kernel_traits_finalizeILj3072E6__halfS2_S2_S2_fjLb1ELj1024ELj4ENS_18Kernel_traits_baseILj3072ES2_S2_S2_S2_fjLj1024EEEEELb1ELb0EEEvNS_9BwdParamsE --------------------------
	.section	.nv.shared._ZN10layer_norm22ln_bwd_finalize_kernelINS_22Kernel_traits_finalizeILj3072E6__halfS2_S2_S2_fjLb1ELj1024ELj4ENS_18Kernel_traits_baseILj3072ES2_S2_S2_S2_fjLj1024EEEEELb1ELb0EEEvNS_9BwdParamsE,"aw",@nobits
	.sectionflags	@""
	.align	16
.nv.shared._ZN10layer_norm22ln_bwd_finalize_kernelINS_22Kernel_traits_finalizeILj3072E6__halfS2_S2_S2_fjLb1ELj1024ELj4ENS_18Kernel_traits_baseILj3072ES2_S2_S2_S2_fjLj1024EEEEELb1ELb0EEEvNS_9BwdParamsE:
	.zero		13696


//--------------------- .nv.shared._ZN10layer_norm13ln_bwd_kernelINS_13Kernel_traitsI6__halfS2_S2_S2_fjLj3072ELj1ELj1ELj4ELj16ENS_18Kernel_traits_baseILj3072ES2_S2_S2_S2_fjLj128EEEEELb1ELb1ELb1ELb0EEEvNS_9BwdParamsE --------------------------
	.section	.nv.shared._ZN10layer_norm13ln_bwd_kernelINS_13Kernel_traitsI6__halfS2_S2_S2_fjLj3072ELj1ELj1ELj4ELj16ENS_18Kernel_traits_baseILj3072ES2_S2_S2_S2_fjLj128EEEEELb1ELb1ELb1ELb0EEEvNS_9BwdParamsE,"aw",@nobits
	.sectionflags	@""
	.align	16
	.zero		1024


//--------------------- .nv.shared._ZN10layer_norm22ln_bwd_finalize_kernelINS_22Kernel_traits_finalizeILj3072E6__halfS2_S2_S2_fjLb1ELj1024ELj4ENS_18Kernel_traits_baseILj3072ES2_S2_S2_S2_fjLj1024EEEEELb1ELb1EEEvNS_9BwdParamsE --------------------------
	.section	.nv.shared._ZN10layer_norm22ln_bwd_finalize_kernelINS_22Kernel_traits_finalizeILj3072E6__halfS2_S2_S2_fjLb1ELj1024ELj4ENS_18Kernel_traits_baseILj3072ES2_S2_S2_S2_fjLj1024EEEEELb1ELb1EEEvNS_9BwdParamsE,"aw",@nobits
	.sectionflags	@""
	.align	16
.nv.shared._ZN10layer_norm22ln_bwd_finalize_kernelINS_22Kernel_traits_finalizeILj3072E6__halfS2_S2_S2_fjLb1ELj1024ELj4ENS_18Kernel_traits_baseILj3072ES2_S2_S2_S2_fjLj1024EEEEELb1ELb1EEEvNS_9BwdParamsE:
	.zero		13696


//--------------------- .nv.shared._ZN10layer_norm13ln_bwd_kernelINS_13Kernel_traitsI6__halfS2_S2_S2_fjLj3072ELj1ELj1ELj4ELj16ENS_18Kernel_traits_baseILj3072ES2_S2_S2_S2_fjLj128EEEEELb1ELb1ELb1ELb1EEEvNS_9BwdParamsE --------------------------
	.section	.nv.shared._ZN10layer_norm13ln_bwd_kernelINS_13Kernel_traitsI6__halfS2_S2_S2_fjLj3072ELj1ELj1ELj4ELj16ENS_18Kernel_traits_baseILj3072ES2_S2_S2_S2_fjLj128EEEEELb1ELb1ELb1ELb1EEEvNS_9BwdParamsE,"aw",@nobits
	.sectionflags	@""
	.align	16
	.zero		1024


//--------------------- .nv.shared._ZN10layer_norm13ln_bwd_kernelINS_13Kernel_traitsIf13__nv_bfloat16S2_S2_fjLj3072ELj1ELj1ELj4ELj16ENS_18Kernel_traits_baseILj3072EfS2_S2_S2_fjLj128EEEEELb0ELb0ELb0ELb0EEEvNS_9BwdParamsE --------------------------
	.section	.nv.shared._ZN10layer_norm13ln_bwd_kernelINS_13Kernel_traitsIf13__nv_bfloat16S2_S2_fjLj3072ELj1ELj1ELj4ELj16ENS_18Kernel_traits_baseILj3072EfS2_S2_S2_fjLj128EEEEELb0ELb0ELb0ELb0EEEvNS_9BwdParamsE,"aw",@nobits
	.sectionflags	@""
	.align	16
	.zero		1024


//--------------------- .nv.shared._ZN10layer_norm13ln_bwd_kernelINS_13Kernel_traitsIf13__nv_bfloat16S2_S2_fjLj3072ELj1ELj1ELj4ELj16ENS_18Kernel_traits_baseILj3072EfS2_S2_S2_fjLj128EEEEELb0ELb0ELb0ELb1EEEvNS_9BwdParamsE --------------------------
	.section	.nv.shared._ZN10layer_norm13ln_bwd_kernelINS_13Kernel_traitsIf13__nv_bfloat16S2_S2_fjLj3072ELj1ELj1ELj4ELj16ENS_18Kernel_traits_baseILj3072EfS2_S2_S2_fjLj128EEEEELb0ELb0ELb0ELb1EEEvNS_9BwdParamsE,"aw",@nobits
	.sectionflags	@""
	.align	16
	.zero		1024


//--------------------- .nv.shared._ZN10layer_norm13ln_bwd_kernelINS_13Kernel_traitsIf13__nv_bfloat16S2_S2_fjLj3072ELj1ELj1ELj4ELj16ENS_18Kernel_traits_baseILj3072EfS2_S2_S2_fjLj128EEEEELb0ELb0ELb1ELb0EEEvNS_9BwdParamsE --------------------------
	.section	.nv.shared._ZN10layer_norm13ln_bwd_kernelINS_13Kernel_traitsIf13__nv_bfloat16S2_S2_fjLj3072ELj1ELj1ELj4ELj16ENS_18Kernel_traits_baseILj3072EfS2_S2_S2_fjLj128EEEEELb0ELb0ELb1ELb0EEEvNS_9BwdParamsE,"aw",@nobits
	.sectionflags	@""
	.align	16
	.zero		1024


//--------------------- .nv.shared._ZN10layer_norm13ln_bwd_kernelINS_13Kernel_traitsIf13__nv_bfloat16S2_S2_fjLj3072ELj1ELj1ELj4ELj16ENS_18Kernel_traits_baseILj3072EfS2_S2_S2_fjLj128EEEEELb0ELb0ELb1ELb1EEEvNS_9BwdParamsE --------------------------
	.section	.nv.shared._ZN10layer_norm13ln_bwd_kernelINS_13Kernel_traitsIf13__nv_bfloat16S2_S2_fjLj3072ELj1ELj1ELj4ELj16ENS_18Kernel_traits_baseILj3072EfS2_S2_S2_fjLj128EEEEELb0ELb0ELb1ELb1EEEvNS_9BwdParamsE,"aw",@nobits
	.sectionflags	@""
	.align	16
	.zero		1024


//--------------------- .nv.shared._ZN10layer_norm13ln_bwd_kernelINS_13Kernel_traitsIf13__nv_bfloat16S2_S2_fjLj3072ELj1ELj1ELj4ELj16ENS_18Kernel_traits_baseILj3072EfS2_S2_S2_fjLj128EEEEELb0ELb1ELb0ELb0EEEvNS_9BwdParamsE --------------------------
	.section	.nv.shared._ZN10layer_norm13ln_bwd_kernelINS_13Kernel_traitsIf13__nv_bfloat16S2_S2_fjLj3072ELj1ELj1ELj4ELj16ENS_18Kernel_traits_baseILj3072EfS2_S2_S2_fjLj128EEEEELb0ELb1ELb0ELb0EEEvNS_9BwdParamsE,"aw",@nobits
	.sectionflags	@""
	.align	16
	.zero		1024


//--------------------- .nv.shared._ZN10layer_norm13ln_bwd_kernelINS_13Kernel_traitsIf13__nv_bfloat16S2_S2_fjLj3072ELj1ELj1ELj4ELj16ENS_18Kernel_traits_baseILj3072EfS2_S2_S2_fjLj128EEEEELb0ELb1ELb0ELb1EEEvNS_9BwdParamsE --------------------------
	.section	.nv.shared._ZN10layer_norm13ln_bwd_kernelINS_13Kernel_traitsIf13__nv_bfloat16S2_S2_fjLj3072ELj1ELj1ELj4ELj16ENS_18Kernel_traits_baseILj3072EfS2_S2_S2_fjLj128EEEEELb0ELb1ELb0ELb1EEEvNS_9BwdParamsE,"aw",@nobits
	.sectionflags	@""
	.align	16
	.zero		1024


//--------------------- .nv.shared._ZN10layer_norm13ln_bwd_kernelINS_13Kernel_traitsIf13__nv_bfloat16S2_S2_fjLj3072ELj1ELj1ELj4ELj16ENS_18Kernel_traits_baseILj3072EfS2_S2_S2_fjLj128EEEEELb0ELb1ELb1ELb0EEEvNS_9BwdParamsE --------------------------
	.section	.nv.shared._ZN10layer_norm13ln_bwd_kernelINS_13Kernel_traitsIf13__nv_bfloat16S2_S2_fjLj3072ELj1ELj1ELj4ELj16ENS_18Kernel_traits_baseILj3072EfS2_S2_S2_fjLj128EEEEELb0ELb1ELb1ELb0EEEvNS_9BwdParamsE,"aw",@nobits
	.sectionflags	@""
	.align	16
	.zero		1024


//--------------------- .nv.shared._ZN10layer_norm13ln_bwd_kernelINS_13Kernel_traitsIf13__nv_bfloat16S2_S2_fjLj3072ELj1ELj1ELj4ELj16ENS_18Kernel_traits_baseILj3072EfS2_S2_S2_fjLj128EEEEELb0ELb1ELb1ELb1EEEvNS_9BwdParamsE --------------------------
	.section	.nv.shared._ZN10layer_norm13ln_bwd_kernelINS_13Kernel_traitsIf13__nv_bfloat16S2_S2_fjLj3072ELj1ELj1ELj4ELj16ENS_18Kernel_traits_baseILj3072EfS2_S2_S2_fjLj128EEEEELb0ELb1ELb1ELb1EEEvNS_9BwdParamsE,"aw",@nobits
	.sectionflags	@""
	.align	16
	.zero		1024


//--------------------- .nv.shared._ZN10layer_norm13ln_bwd_kernelINS_13Kernel_traitsIf13__nv_bfloat16S2_S2_fjLj3072ELj1ELj1ELj4ELj16ENS_18Kernel_traits_baseILj3072EfS2_S2_S2_fjLj128EEEEELb1ELb0ELb0ELb0EEEvNS_9BwdParamsE --------------------------
	.section	.nv.shared._ZN10layer_norm13ln_bwd_kernelINS_13Kernel_traitsIf13__nv_bfloat16S2_S2_fjLj3072ELj1ELj1ELj4ELj16ENS_18Kernel_traits_baseILj3072EfS2_S2_S2_fjLj128EEEEELb1ELb0ELb0ELb0EEEvNS_9BwdParamsE,"aw",@nobits
	.sectionflags	@""
	.align	16
	.zero		1024


//--------------------- .nv.shared._ZN10layer_norm13ln_bwd_kernelINS_13Kernel_traitsIf13__nv_bfloat16S2_S2_fjLj3072ELj1ELj1ELj4ELj16ENS_18Kernel_traits_baseILj3072EfS2_S2_S2_fjLj128EEEEELb1ELb0ELb0ELb1EEEvNS_9BwdParamsE --------------------------
	.section	.nv.shared._ZN10layer_norm13ln_bwd_kernelINS_13Kernel_traitsIf13__nv_bfloat16S2_S2_fjLj3072ELj1ELj1ELj4ELj16ENS_18Kernel_traits_baseILj3072EfS2_S2_S2_fjLj128EEEEELb1ELb0ELb0ELb1EEEvNS_9BwdParamsE,"aw",@nobits
	.sectionflags	@""
	.align	16
	.zero		1024


//--------------------- .nv.shared._ZN10layer_norm22ln_bwd_finalize_kernelINS_22Kernel_traits_finalizeILj3072Ef13__nv_bfloat16S2_S2_fjLb0ELj1024ELj4ENS_18Kernel_traits_baseILj3072EfS2_S2_S2_fjLj1024EEEEELb0ELb0EEEvNS_9BwdParamsE --------------------------
	.section	.nv.shared._ZN10layer_norm22ln_bwd_finalize_kernelINS_22Kernel_traits_finalizeILj3072Ef13__nv_bfloat16S2_S2_fjLb0ELj1024ELj4ENS_18Kernel_traits_baseILj3072EfS2_S2_S2_fjLj1024EEEEELb0ELb0EEEvNS_9BwdParamsE,"aw",@nobits
	.sectionflags	@""
	.align	16
.nv.shared._ZN10layer_norm22ln_bwd_finalize_kernelINS_22Kernel_traits_finalizeILj3072Ef13__nv_bfloat16S2_S2_fjLb0ELj1024ELj4ENS_18Kernel_traits_baseILj3072EfS2_S2_S2_fjLj1024EEEEELb0ELb0EEEvNS_9BwdParamsE:
	.zero		9472


//--------------------- .nv.shared._ZN10layer_norm13ln_bwd_kernelINS_13Kernel_traitsIf13__nv_bfloat16S2_S2_fjLj3072ELj1ELj1ELj4ELj16ENS_18Kernel_traits_baseILj3072EfS2_S2_S2_fjLj128EEEEELb1ELb0ELb1ELb0EEEvNS_9BwdParamsE --------------------------
	.section	.nv.shared._ZN10layer_norm13ln_bwd_kernelINS_13Kernel_traitsIf13__nv_bfloat16S2_S2_fjLj3072ELj1ELj1ELj4ELj16ENS_18Kernel_traits_baseILj3072EfS2_S2_S2_fjLj128EEEEELb1ELb0ELb1ELb0EEEvNS_9BwdParamsE,"aw",@nobits
	.sectionflags	@""
	.align	16
	.zero		1024


//--------------------- .nv.shared._ZN10layer_norm22ln_bwd_finalize_kernelINS_22Kernel_traits_finalizeILj3072Ef13__nv_bfloat16S2_S2_fjLb0ELj1024ELj4ENS_18Kernel_traits_baseILj3072EfS2_S2_S2_fjLj1024EEEEELb0ELb1EEEvNS_9BwdParamsE --------------------------
	.section	.nv.shared._ZN10layer_norm22ln_bwd_finalize_kernelINS_22Kernel_traits_finalizeILj3072Ef13__nv_bfloat16S2_S2_fjLb0ELj1024ELj4ENS_18Kernel_traits_baseILj3072EfS2_S2_S2_fjLj1024EEEEELb0ELb1EEEvNS_9BwdParamsE,"aw",@nobits
	.sectionflags	@""
	.align	16
.nv.shared._ZN10layer_norm22ln_bwd_finalize_kernelINS_22Kernel_traits_finalizeILj3072Ef13__nv_bfloat16S2_S2_fjLb0ELj1024ELj4ENS_18Kernel_traits_baseILj3072EfS2_S2_S2_fjLj1024EEEEELb0ELb1EEEvNS_9BwdParamsE:
	.zero		9472


//--------------------- .nv.shared._ZN10layer_norm13ln_bwd_kernelINS_13Kernel_traitsIf13__nv_bfloat16S2_S2_fjLj3072ELj1ELj1ELj4ELj16ENS_18Kernel_traits_baseILj3072EfS2_S2_S2_fjLj128EEEEELb1ELb0ELb1ELb1EEEvNS_9BwdParamsE --------------------------
	.section	.nv.shared._ZN10layer_norm13ln_bwd_kernelINS_13Kernel_traitsIf13__nv_bfloat16S2_S2_fjLj3072ELj1ELj1ELj4ELj16ENS_18Kernel_traits_baseILj3072EfS2_S2_S2_fjLj128EEEEELb1ELb0ELb1ELb1EEEvNS_9BwdParamsE,"aw",@nobits
	.sectionflags	@""
	.align	16
	.zero		1024


//--------------------- .nv.shared._ZN10layer_norm13ln_bwd_kernelINS_13Kernel_traitsIf13__nv_bfloat16S2_S2_fjLj3072ELj1ELj1ELj4ELj16ENS_18Kernel_traits_baseILj3072EfS2_S2_S2_fjLj128EEEEELb1ELb1ELb0ELb0EEEvNS_9BwdParamsE --------------------------
	.section	.nv.shared._ZN10layer_norm13ln_bwd_kernelINS_13Kernel_traitsIf13__nv_bfloat16S2_S2_fjLj3072ELj1ELj1ELj4ELj16ENS_18Kernel_traits_baseILj3072EfS2_S2_S2_fjLj128EEEEELb1ELb1ELb0ELb0EEEvNS_9BwdParamsE,"aw",@nobits
	.sectionflags	@""
	.align	16
	.zero		1024


//--------------------- .nv.shared._ZN10layer_norm13ln_bwd_kernelINS_13Kernel_traitsIf13__nv_bfloat16S2_S2_fjLj3072ELj1ELj1ELj4ELj16ENS_18Kernel_traits_baseILj3072EfS2_S2_S2_fjLj128EEEEELb1ELb1ELb0ELb1EEEvNS_9BwdParamsE --------------------------
	.section	.nv.shared._ZN10layer_norm13ln_bwd_kernelINS_13Kernel_traitsIf13__nv_bfloat16S2_S2_fjLj3072ELj1ELj1ELj4ELj16ENS_18Kernel_traits_baseILj3072EfS2_S2_S2_fjLj128EEEEELb1ELb1ELb0ELb1EEEvNS_9BwdParamsE,"aw",@nobits
	.sectionflags	@""
	.align	16
	.zero		1024


//--------------------- .nv.shared._ZN10layer_norm22ln_bwd_finalize_kernelINS_22Kernel_traits_finalizeILj3072Ef13__nv_bfloat16S2_S2_fjLb1ELj1024ELj4ENS_18Kernel_traits_baseILj3072EfS2_S2_S2_fjLj1024EEEEELb1ELb0EEEvNS_9BwdParamsE --------------------------
	.section	.nv.shared._ZN10layer_norm22ln_bwd_finalize_kernelINS_22Kernel_traits_finalizeILj3072Ef13__nv_bfloat16S2_S2_fjLb1ELj1024ELj4ENS_18Kernel_traits_baseILj3072EfS2_S2_S2_fjLj1024EEEEELb1ELb0EEEvNS_9BwdParamsE,"aw",@nobits
	.sectionflags	@""
	.align	16
.nv.shared._ZN10layer_norm22ln_bwd_finalize_kernelINS_22Kernel_traits_finalizeILj3072Ef13__nv_bfloat16S2_S2_fjLb1ELj1024ELj4ENS_18Kernel_traits_baseILj3072EfS2_S2_S2_fjLj1024EEEEELb1ELb0EEEvNS_9BwdParamsE:
	.zero		13696


//--------------------- .nv.shared._ZN10layer_norm13ln_bwd_kernelINS_13Kernel_traitsIf13__nv_bfloat16S2_S2_fjLj3072ELj1ELj1ELj4ELj16ENS_18Kernel_traits_baseILj3072EfS2_S2_S2_fjLj128EEEEELb1ELb1ELb1ELb0EEEvNS_9BwdParamsE --------------------------
	.section	.nv.shared._ZN10layer_norm13ln_bwd_kernelINS_13Kernel_traitsIf13__nv_bfloat16S2_S2_fjLj3072ELj1ELj1ELj4ELj16ENS_18Kernel_traits_baseILj3072EfS2_S2_S2_fjLj128EEEEELb1ELb1ELb1ELb0EEEvNS_9BwdParamsE,"aw",@nobits
	.sectionflags	@""
	.align	16
	.zero		1024


//--------------------- .nv.shared._ZN10layer_norm22ln_bwd_finalize_kernelINS_22Kernel_traits_finalizeILj3072Ef13__nv_bfloat16S2_S2_fjLb1ELj1024ELj4ENS_18Kernel_traits_baseILj3072EfS2_S2_S2_fjLj1024EEEEELb1ELb1EEEvNS_9BwdParamsE --------------------------
	.section	.nv.shared._ZN10layer_norm22ln_bwd_finalize_kernelINS_22Kernel_traits_finalizeILj3072Ef13__nv_bfloat16S2_S2_fjLb1ELj1024ELj4ENS_18Kernel_traits_baseILj3072EfS2_S2_S2_fjLj1024EEEEELb1ELb1EEEvNS_9BwdParamsE,"aw",@nobits
	.sectionflags	@""
	.align	16
.nv.shared._ZN10layer_norm22ln_bwd_finalize_kernelINS_22Kernel_traits_finalizeILj3072Ef13__nv_bfloat16S2_S2_fjLb1ELj1024ELj4ENS_18Kernel_traits_baseILj3072EfS2_S2_S2_fjLj1024EEEEELb1ELb1EEEvNS_9BwdParamsE:
	.zero		13696


//--------------------- .nv.shared._ZN10layer_norm13ln_bwd_kernelINS_13Kernel_traitsIf13__nv_bfloat16S2_S2_fjLj3072ELj1ELj1ELj4ELj16ENS_18Kernel_traits_baseILj3072EfS2_S2_S2_fjLj128EEEEELb1ELb1ELb1ELb1EEEvNS_9BwdParamsE --------------------------
	.section	.nv.shared._ZN10layer_norm13ln_bwd_kernelINS_13Kernel_traitsIf13__nv_bfloat16S2_S2_fjLj3072ELj1ELj1ELj4ELj16ENS_18Kernel_traits_baseILj3072EfS2_S2_S2_fjLj128EEEEELb1ELb1ELb1ELb1EEEvNS_9BwdParamsE,"aw",@nobits
	.sectionflags	@""
	.align	16
	.zero		1024


//--------------------- .nv.shared._ZN10layer_norm13ln_bwd_kernelINS_13Kernel_traitsI13__nv_bfloat16S2_fS2_fjLj3072ELj1ELj1ELj4ELj16ENS_18Kernel_traits_baseILj3072ES2_S2_fS2_fjLj128EEEEELb0ELb0ELb0ELb0EEEvNS_9BwdParamsE --------------------------
	.section	.nv.shared._ZN10layer_norm13ln_bwd_kernelINS_13Kernel_traitsI13__nv_bfloat16S2_fS2_fjLj3072ELj1ELj1ELj4ELj16ENS_18Kernel_traits_baseILj3072ES2_S2_fS2_fjLj128EEEEELb0ELb0ELb0ELb0EEEvNS_9BwdParamsE,"aw",@nobits
	.sectionflags	@""
	.align	16
	.zero		1024


//--------------------- .nv.shared._ZN10layer_norm13ln_bwd_kernelINS_13Kernel_traitsI13__nv_bfloat16S2_fS2_fjLj3072ELj1ELj1ELj4ELj16ENS_18Kernel_traits_baseILj3072ES2_S2_fS2_fjLj128EEEEELb0ELb0ELb0ELb1EEEvNS_9BwdParamsE --------------------------
	.section	.nv.shared._ZN10layer_norm13ln_bwd_kernelINS_13Kernel_traitsI13__nv_bfloat16S2_fS2_fjLj3072ELj1ELj1ELj4ELj16ENS_18Kernel_traits_baseILj3072ES2_S2_fS2_fjLj128EEEEELb0ELb0ELb0ELb1EEEvNS_9BwdParamsE,"aw",@nobits
	.sectionflags	@""
	.align	16
	.zero		1024


//--------------------- .nv.shared._ZN10layer_norm13ln_bwd_kernelINS_13Kernel_traitsI13__nv_bfloat16S2_fS2_fjLj3072ELj1ELj1ELj4ELj16ENS_18Kernel_traits_baseILj3072ES2_S2_fS2_fjLj128EEEEELb0ELb0ELb1ELb0EEEvNS_9BwdParamsE --------------------------
	.section	.nv.shared._ZN10layer_norm13ln_bwd_kernelINS_13Kernel_traitsI13__nv_bfloat16S2_fS2_fjLj3072ELj1ELj1ELj4ELj16ENS_18Kernel_traits_baseILj3072ES2_S2_fS2_fjLj128EEEEELb0ELb0ELb1ELb0EEEvNS_9BwdParamsE,"aw",@nobits
	.sectionflags	@""
	.align	16
	.zero		1024


//--------------------- .nv.shared._ZN10layer_norm13ln_bwd_kernelINS_13Kernel_traitsI13__nv_bfloat16S2_fS2_fjLj3072ELj1ELj1ELj4ELj16ENS_18Kernel_traits_baseILj3072ES2_S2_fS2_fjLj128EEEEELb0ELb0ELb1ELb1EEEvNS_9BwdParamsE --------------------------
	.section	.nv.shared._ZN10layer_norm13ln_bwd_kernelINS_13Kernel_traitsI13__nv_bfloat16S2_fS2_fjLj3072ELj1ELj1ELj4ELj16ENS_18Kernel_traits_baseILj3072ES2_S2_fS2_fjLj128EEEEELb0ELb0ELb1ELb1EEEvNS_9BwdParamsE,"aw",@nobits
	.sectionflags	@""
	.align	16
	.zero		1024


//--------------------- .nv.shared._ZN10layer_norm13ln_bwd_kernelINS_13Kernel_traitsI13__nv_bfloat16S2_fS2_fjLj3072ELj1ELj1ELj4ELj16ENS_18Kernel_traits_baseILj3072ES2_S2_fS2_fjLj128EEEEELb0ELb1ELb0ELb0EEEvNS_9BwdParamsE --------------------------
	.section	.nv.shared._ZN10layer_norm13ln_bwd_kernelINS_13Kernel_traitsI13__nv_bfloat16S2_fS2_fjLj3072ELj1ELj1ELj4ELj16ENS_18Kernel_traits_baseILj3072ES2_S2_fS2_fjLj128EEEEELb0ELb1ELb0ELb0EEEvNS_9BwdParamsE,"aw",@nobits
	.sectionflags	@""
	.align	16
	.zero		1024


//--------------------- .nv.shared._ZN10layer_norm13ln_bwd_kernelINS_13Kernel_traitsI13__nv_bfloat16S2_fS2_fjLj3072ELj1ELj1ELj4ELj16ENS_18Kernel_traits_baseILj3072ES2_S2_fS2_fjLj128EEEEELb0ELb1ELb0ELb1EEEvNS_9BwdParamsE --------------------------
	.section	.nv.shared._ZN10layer_norm13ln_bwd_kernelINS_13Kernel_traitsI13__nv_bfloat16S2_fS2_fjLj3072ELj1ELj1ELj4ELj16ENS_18Kernel_traits_baseILj3072ES2_S2_fS2_fjLj128EEEEELb0ELb1ELb0ELb1EEEvNS_9BwdParamsE,"aw",@nobits
	.sectionflags	@""
	.align	16
	.zero		1024


//--------------------- .nv.shared._ZN10layer_norm13ln_bwd_kernelINS_13Kernel_traitsI13__nv_bfloat16S2_fS2_fjLj3072ELj1ELj1ELj4ELj16ENS_18Kernel_traits_baseILj3072ES2_S2_fS2_fjLj128EEEEELb0ELb1ELb1ELb0EEEvNS_9BwdParamsE --------------------------
	.section	.nv.shared._ZN10layer_norm13ln_bwd_kernelINS_13Kernel_traitsI13__nv_bfloat16S2_fS2_fjLj3072ELj1ELj1ELj4ELj16ENS_18Kernel_traits_baseILj3072ES2_S2_fS2_fjLj128EEEEELb0ELb1ELb1ELb0EEEvNS_9BwdParamsE,"aw",@nobits
	.sectionflags	@""
	.align	16
	.zero		1024


//--------------------- .nv.shared._ZN10layer_norm13ln_bwd_kernelINS_13Kernel_traitsI13__nv_bfloat16S2_fS2_fjLj3072ELj1ELj1ELj4ELj16ENS_18Kernel_traits_baseILj3072ES2_S2_fS2_fjLj128EEEEELb0ELb1ELb1ELb1EEEvNS_9BwdParamsE --------------------------
	.section	.nv.shared._ZN10layer_norm13ln_bwd_kernelINS_13Kernel_traitsI13__nv_bfloat16S2_fS2_fjLj3072ELj1ELj1ELj4ELj16ENS_18Kernel_traits_baseILj3072ES2_S2_fS2_fjLj128EEEEELb0ELb1ELb1ELb1EEEvNS_9BwdParamsE,"aw",@nobits
	.sectionflags	@""
	.align	16
	.zero		1024


//--------------------- .nv.shared._ZN10layer_norm13ln_bwd_kernelINS_13Kernel_traitsI13__nv_bfloat16S2_fS2_fjLj3072ELj1ELj1ELj4ELj16ENS_18Kernel_traits_baseILj3072ES2_S2_fS2_fjLj128EEEEELb1ELb0ELb0ELb0EEEvNS_9BwdParamsE --------------------------
	.section	.nv.shared._ZN10layer_norm13ln_bwd_kernelINS_13Kernel_traitsI13__nv_bfloat16S2_fS2_fjLj3072ELj1ELj1ELj4ELj16ENS_18Kernel_traits_baseILj3072ES2_S2_fS2_fjLj128EEEEELb1ELb0ELb0ELb0EEEvNS_9BwdParamsE,"aw",@nobits
	.sectionflags	@""
	.align	16
	.zero		1024


//--------------------- .nv.shared._ZN10layer_norm13ln_bwd_kernelINS_13Kernel_traitsI13__nv_bfloat16S2_fS2_fjLj3072ELj1ELj1ELj4ELj16ENS_18Kernel_traits_baseILj3072ES2_S2_fS2_fjLj128EEEEELb1ELb0ELb0ELb1EEEvNS_9BwdParamsE --------------------------
	.section	.nv.shared._ZN10layer_norm13ln_bwd_kernelINS_13Kernel_traitsI13__nv_bfloat16S2_fS2_fjLj3072ELj1ELj1ELj4ELj16ENS_18Kernel_traits_baseILj3072ES2_S2_fS2_fjLj128EEEEELb1ELb0ELb0ELb1EEEvNS_9BwdParamsE,"aw",@nobits
	.sectionflags	@""
	.align	16
	.zero		1024


//--------------------- .nv.shared._ZN10layer_norm22ln_bwd_finalize_kernelINS_22Kernel_traits_finalizeILj3072E13__nv_bfloat16S2_fS2_fjLb0ELj1024ELj4ENS_18Kernel_traits_baseILj3072ES2_S2_fS2_fjLj1024EEEEELb0ELb0EEEvNS_9BwdParamsE --------------------------
	.section	.nv.shared._ZN10layer_norm22ln_bwd_finalize_kernelINS_22Kernel_traits_finalizeILj3072E13__nv_bfloat16S2_fS2_fjLb0ELj1024ELj4ENS_18Kernel_traits_baseILj3072ES2_S2_fS2_fjLj1024EEEEELb0ELb0EEEvNS_9BwdParamsE,"aw",@nobits
	.sectionflags	@""
	.align	16
.nv.shared._ZN10layer_norm22ln_bwd_finalize_kernelINS_22Kernel_traits_finalizeILj3072E13__nv_bfloat16S2_fS2_fjLb0ELj1024ELj4ENS_18Kernel_traits_baseILj3072ES2_S2_fS2_fjLj1024EEEEELb0ELb0EEEvNS_9BwdParamsE:
	.zero		9472


//--------------------- .nv.shared._ZN10layer_norm13ln_bwd_kernelINS_13Kernel_traitsI13__nv_bfloat16S2_fS2_fjLj3072ELj1ELj1ELj4ELj16ENS_18Kernel_traits_baseILj3072ES2_S2_fS2_fjLj128EEEEELb1ELb0ELb1ELb0EEEvNS_9BwdParamsE --------------------------
	.section	.nv.shared._ZN10layer_norm13ln_bwd_kernelINS_13Kernel_traitsI13__nv_bfloat16S2_fS2_fjLj3072ELj1ELj1ELj4ELj16ENS_18Kernel_traits_baseILj3072ES2_S2_fS2_fjLj128EEEEELb1ELb0ELb1ELb0EEEvNS_9BwdParamsE,"aw",@nobits
	.sectionflags	@""
	.align	16
	.zero		1024


//--------------------- .nv.shared._ZN10layer_norm22ln_bwd_finalize_kernelINS_22Kernel_traits_finalizeILj3072E13__nv_bfloat16S2_fS2_fjLb0ELj1024ELj4ENS_18Kernel_traits_baseILj3072ES2_S2_fS2_fjLj1024EEEEELb0ELb1EEEvNS_9BwdParamsE --------------------------
	.section	.nv.shared._ZN10layer_norm22ln_bwd_finalize_kernelINS_22Kernel_traits_finalizeILj3072E13__nv_bfloat16S2_fS2_fjLb0ELj1024ELj4ENS_18Kernel_traits_baseILj3072ES2_S2_fS2_fjLj1024EEEEELb0ELb1EEEvNS_9BwdParamsE,"aw",@nobits
	.sectionflags	@""
	.align	16
.nv.shared._ZN10layer_norm22ln_bwd_finalize_kernelINS_22Kernel_traits_finalizeILj3072E13__nv_bfloat16S2_fS2_fjLb0ELj1024ELj4ENS_18Kernel_traits_baseILj3072ES2_S2_fS2_fjLj1024EEEEELb0ELb1EEEvNS_9BwdParamsE:
	.zero		9472


//--------------------- .nv.shared._ZN10layer_norm13ln_bwd_kernelINS_13Kernel_traitsI13__nv_bfloat16S2_fS2_fjLj3072ELj1ELj1ELj4ELj16ENS_18Kernel_traits_baseILj3072ES2_S2_fS2_fjLj128EEEEELb1ELb0ELb1ELb1EEEvNS_9BwdParamsE --------------------------
	.section	.nv.shared._ZN10layer_norm13ln_bwd_kernelINS_13Kernel_traitsI13__nv_bfloat16S2_fS2_fjLj3072ELj1ELj1ELj4ELj16ENS_18Kernel_traits_baseILj3072ES2_S2_fS2_fjLj128EEEEELb1ELb0ELb1ELb1EEEvNS_9BwdParamsE,"aw",@nobits
	.sectionflags	@""
	.align	16
	.zero		1024


//--------------------- .nv.shared._ZN10layer_norm13ln_bwd_kernelINS_13Kernel_traitsI13__nv_bfloat16S2_fS2_fjLj3072ELj1ELj1ELj4ELj16ENS_18Kernel_traits_baseILj3072ES2_S2_fS2_fjLj128EEEEELb1ELb1ELb0ELb0EEEvNS_9BwdParamsE --------------------------
	.section	.nv.shared._ZN10layer_norm13ln_bwd_kernelINS_13Kernel_traitsI13__nv_bfloat16S2_fS2_fjLj3072ELj1ELj1ELj4ELj16ENS_18Kernel_traits_baseILj3072ES2_S2_fS2_fjLj128EEEEELb1ELb1ELb0ELb0EEEvNS_9BwdParamsE,"aw",@nobits
	.sectionflags	@""
	.align	16
	.zero		1024


//--------------------- .nv.shared._ZN10layer_norm13ln_bwd_kernelINS_13Kernel_traitsI13__nv_bfloat16S2_fS2_fjLj3072ELj1ELj1ELj4ELj16ENS_18Kernel_traits_baseILj3072ES2_S2_fS2_fjLj128EEEEELb1ELb1ELb0ELb1EEEvNS_9BwdParamsE --------------------------
	.section	.nv.shared._ZN10layer_norm13ln_bwd_kernelINS_13Kernel_traitsI13__nv_bfloat16S2_fS2_fjLj3072ELj1ELj1ELj4ELj16ENS_18Kernel_traits_baseILj3072ES2_S2_fS2_fjLj128EEEEELb1ELb1ELb0ELb1EEEvNS_9BwdParamsE,"aw",@nobits
	.sectionflags	@""
	.align	16
	.zero		1024


//--------------------- .nv.shared._ZN10layer_norm22ln_bwd_finalize_kernelINS_22Kernel_traits_finalizeILj3072E13__nv_bfloat16S2_fS2_fjLb1ELj1024ELj4ENS_18Kernel_traits_baseILj3072ES2_S2_fS2_fjLj1024EEEEELb1ELb0EEEvNS_9BwdParamsE --------------------------
	.section	.nv.shared._ZN10layer_norm22ln_bwd_finalize_kernelINS_22Kernel_traits_finalizeILj3072E13__nv_bfloat16S2_fS2_fjLb1ELj1024ELj4ENS_18Kernel_traits_baseILj3072ES2_S2_fS2_fjLj1024EEEEELb1ELb0EEEvNS_9BwdParamsE,"aw",@nobits
	.sectionflags	@""
	.align	16
.nv.shared._ZN10layer_norm22ln_bwd_finalize_kernelINS_22Kernel_traits_finalizeILj3072E13__nv_bfloat16S2_fS2_fjLb1ELj1024ELj4ENS_18Kernel_traits_baseILj3072ES2_S2_fS2_fjLj1024EEEEELb1ELb0EEEvNS_9BwdParamsE:
	.zero		13696


//--------------------- .nv.shared._ZN10layer_norm13ln_bwd_kernelINS_13Kernel_traitsI13__nv_bfloat16S2_fS2_fjLj3072ELj1ELj1ELj4ELj16ENS_18Kernel_traits_baseILj3072ES2_S2_fS2_fjLj128EEEEELb1ELb1ELb1ELb0EEEvNS_9BwdParamsE --------------------------
	.section	.nv.shared._ZN10layer_norm13ln_bwd_kernelINS_13Kernel_traitsI13__nv_bfloat16S2_fS2_fjLj3072ELj1ELj1ELj4ELj16ENS_18Kernel_traits_baseILj3072ES2_S2_fS2_fjLj128EEEEELb1ELb1ELb1ELb0EEEvNS_9BwdParamsE,"aw",@nobits
	.sectionflags	@""
	.align	16
	.zero		1024


//--------------------- .nv.shared._ZN10layer_norm22ln_bwd_finalize_kernelINS_22Kernel_traits_finalizeILj3072E13__nv_bfloat16S2_fS2_fjLb1ELj1024ELj4ENS_18Kernel_traits_baseILj3072ES2_S2_fS2_fjLj1024EEEEELb1ELb1EEEvNS_9BwdParamsE --------------------------
	.section	.nv.shared._ZN10layer_norm22ln_bwd_finalize_kernelINS_22Kernel_traits_finalizeILj3072E13__nv_bfloat16S2_fS2_fjLb1ELj1024ELj4ENS_18Kernel_traits_baseILj3072ES2_S2_fS2_fjLj1024EEEEELb1ELb1EEEvNS_9BwdParamsE,"aw",@nobits
	.sectionflags	@""
	.align	16
.nv.shared._ZN10layer_norm22ln_bwd_finalize_kernelINS_22Kernel_traits_finalizeILj3072E13__nv_bfloat16S2_fS2_fjLb1ELj1024ELj4ENS_18Kernel_traits_baseILj3072ES2_S2_fS2_fjLj1024EEEEELb1ELb1EEEvNS_9BwdParamsE:
	.zero		13696


//--------------------- .nv.shared._ZN10layer_norm13ln_bwd_kernelINS_13Kernel_traitsI13__nv_bfloat16S2_fS2_fjLj3072ELj1ELj1ELj4ELj16ENS_18Kernel_traits_baseILj3072ES2_S2_fS2_fjLj128EEEEELb1ELb1ELb1ELb1EEEvNS_9BwdParamsE --------------------------
	.section	.nv.shared._ZN10layer_norm13ln_bwd_kernelINS_13Kernel_traitsI13__nv_bfloat16S2_fS2_fjLj3072ELj1ELj1ELj4ELj16ENS_18Kernel_traits_baseILj3072ES2_S2_fS2_fjLj128EEEEELb1ELb1ELb1ELb1EEEvNS_9BwdParamsE,"aw",@nobits
	.sectionflags	@""
	.align	16
	.zero		1024


//--------------------- .nv.shared._ZN10layer_norm13ln_bwd_kernelINS_13Kernel_traitsIf13__nv_bfloat16fS2_fjLj3072ELj1ELj1ELj4ELj16ENS_18Kernel_traits_baseILj3072EfS2_fS2_fjLj128EEEEELb0ELb0ELb0ELb0EEEvNS_9BwdParamsE --------------------------
	.section	.nv.shared._ZN10layer_norm13ln_bwd_kernelINS_13Kernel_traitsIf13__nv_bfloat16fS2_fjLj3072ELj1ELj1ELj4ELj16ENS_18Kernel_traits_baseILj3072EfS2_fS2_fjLj128EEEEELb0ELb0ELb0ELb0EEEvNS_9BwdParamsE,"aw",@nobits
	.sectionflags	@""
	.align	16
	.zero		1024


//--------------------- .nv.shared._ZN10layer_norm13ln_bwd_kernelINS_13Kernel_traitsIf13__nv_bfloat16fS2_fjLj3072ELj1ELj1ELj4ELj16ENS_18Kernel_traits_baseILj3072EfS2_fS2_fjLj128EEEEELb0ELb0ELb0ELb1EEEvNS_9BwdParamsE --------------------------
	.section	.nv.shared._ZN10layer_norm13ln_bwd_kernelINS_13Kernel_traitsIf13__nv_bfloat16fS2_fjLj3072ELj1ELj1ELj4ELj16ENS_18Kernel_traits_baseILj3072EfS2_fS2_fjLj128EEEEELb0ELb0ELb0ELb1EEEvNS_9BwdParamsE,"aw",@nobits
	.sectionflags	@""
	.align	16
	.zero		1024


//--------------------- .nv.shared._ZN10layer_norm13ln_bwd_kernelINS_13Kernel_traitsIf13__nv_bfloat16fS2_fjLj3072ELj1ELj1ELj4ELj16ENS_18Kernel_traits_baseILj3072EfS2_fS2_fjLj128EEEEELb0ELb0ELb1ELb0EEEvNS_9BwdParamsE --------------------------
	.section	.nv.shared._ZN10layer_norm13ln_bwd_kernelINS_13Kernel_traitsIf13__nv_bfloat16fS2_fjLj3072ELj1ELj1ELj4ELj16ENS_18Kernel_traits_baseILj3072EfS2_fS2_fjLj128EEEEELb0ELb0ELb1ELb0EEEvNS_9BwdParamsE,"aw",@nobits
	.sectionflags	@""
	.align	16
	.zero		1024


//--------------------- .nv.shared._ZN10layer_norm13ln_bwd_kernelINS_13Kernel_traitsIf13__nv_bfloat16fS2_fjLj3072ELj1ELj1ELj4ELj16ENS_18Kernel_traits_baseILj3072EfS2_fS2_fjLj128EEEEELb0ELb0ELb1ELb1EEEvNS_9BwdParamsE --------------------------
	.section	.nv.shared._ZN10layer_norm13ln_bwd_kernelINS_13Kernel_traitsIf13__nv_bfloat16fS2_fjLj3072ELj1ELj1ELj4ELj16ENS_18Kernel_traits_baseILj3072EfS2_fS2_fjLj128EEEEELb0ELb0ELb1ELb1EEEvNS_9BwdParamsE,"aw",@nobits
	.sectionflags	@""
	.align	16
	.zero		1024


//--------------------- .nv.shared._ZN10layer_norm13ln_bwd_kernelINS_13Kernel_traitsIf13__nv_bfloat16fS2_fjLj3072ELj1ELj1ELj4ELj16ENS_18Kernel_traits_baseILj3072EfS2_fS2_fjLj128EEEEELb0ELb1ELb0ELb0EEEvNS_9BwdParamsE --------------------------
	.section	.nv.shared._ZN10layer_norm13ln_bwd_kernelINS_13Kernel_traitsIf13__nv_bfloat16fS2_fjLj3072ELj1ELj1ELj4ELj16ENS_18Kernel_traits_baseILj3072EfS2_fS2_fjLj128EEEEELb0ELb1ELb0ELb0EEEvNS_9BwdParamsE,"aw",@nobits
	.sectionflags	@""
	.align	16
	.zero		1024


//--------------------- .nv.shared._ZN10layer_norm13ln_bwd_kernelINS_13Kernel_traitsIf13__nv_bfloat16fS2_fjLj3072ELj1ELj1ELj4ELj16ENS_18Kernel_traits_baseILj3072EfS2_fS2_fjLj128EEEEELb0ELb1ELb0ELb1EEEvNS_9BwdParamsE --------------------------
	.section	.nv.shared._ZN10layer_norm13ln_bwd_kernelINS_13Kernel_traitsIf13__nv_bfloat16fS2_fjLj3072ELj1ELj1ELj4ELj16ENS_18Kernel_traits_baseILj3072EfS2_fS2_fjLj128EEEEELb0ELb1ELb0ELb1EEEvNS_9BwdParamsE,"aw",@nobits
	.sectionflags	@""
	.align	16
	.zero		1024


//--------------------- .nv.shared._ZN10layer_norm13ln_bwd_kernelINS_13Kernel_traitsIf13__nv_bfloat16fS2_fjLj3072ELj1ELj1ELj4ELj16ENS_18Kernel_traits_baseILj3072EfS2_fS2_fjLj128EEEEELb0ELb1ELb1ELb0EEEvNS_9BwdParamsE --------------------------
	.section	.nv.shared._ZN10layer_norm13ln_bwd_kernelINS_13Kernel_traitsIf13__nv_bfloat16fS2_fjLj3072ELj1ELj1ELj4ELj16ENS_18Kernel_traits_baseILj3072EfS2_fS2_fjLj128EEEEELb0ELb1ELb1ELb0EEEvNS_9BwdParamsE,"aw",@nobits
	.sectionflags	@""
	.align	16
	.zero		1024


//--------------------- .nv.shared._ZN10layer_norm13ln_bwd_kernelINS_13Kernel_traitsIf13__nv_bfloat16fS2_fjLj3072ELj1ELj1ELj4ELj16ENS_18Kernel_traits_baseILj3072EfS2_fS2_fjLj128EEEEELb0ELb1ELb1ELb1EEEvNS_9BwdParamsE --------------------------
	.section	.nv.shared._ZN10layer_norm13ln_bwd_kernelINS_13Kernel_traitsIf13__nv_bfloat16fS2_fjLj3072ELj1ELj1ELj4ELj16ENS_18Kernel_traits_baseILj3072EfS2_fS2_fjLj128EEEEELb0ELb1ELb1ELb1EEEvNS_9BwdParamsE,"aw",@nobits
	.sectionflags	@""
	.align	16
	.zero		1024


//--------------------- .nv.shared._ZN10layer_norm13ln_bwd_kernelINS_13Kernel_traitsIf13__nv_bfloat16fS2_fjLj3072ELj1ELj1ELj4ELj16ENS_18Kernel_traits_baseILj3072EfS2_fS2_fjLj128EEEEELb1ELb0ELb0ELb0EEEvNS_9BwdParamsE --------------------------
	.section	.nv.shared._ZN10layer_norm13ln_bwd_kernelINS_13Kernel_traitsIf13__nv_bfloat16fS2_fjLj3072ELj1ELj1ELj4ELj16ENS_18Kernel_traits_baseILj3072EfS2_fS2_fjLj128EEEEELb1ELb0ELb0ELb0EEEvNS_9BwdParamsE,"aw",@nobits
	.sectionflags	@""
	.align	16
	.zero		1024


//--------------------- .nv.shared._ZN10layer_norm13ln_bwd_kernelINS_13Kernel_traitsIf13__nv_bfloat16fS2_fjLj3072ELj1ELj1ELj4ELj16ENS_18Kernel_traits_baseILj3072EfS2_fS2_fjLj128EEEEELb1ELb0ELb0ELb1EEEvNS_9BwdParamsE --------------------------
	.section	.nv.shared._ZN10layer_norm13ln_bwd_kernelINS_13Kernel_traitsIf13__nv_bfloat16fS2_fjLj3072ELj1ELj1ELj4ELj16ENS_18Kernel_traits_baseILj3072EfS2_fS2_fjLj128EEEEELb1ELb0ELb0ELb1EEEvNS_9BwdParamsE,"aw",@nobits
	.sectionflags	@""
	.align	16
	.zero		1024


//--------------------- .nv.shared._ZN10layer_norm22ln_bwd_finalize_kernelINS_22Kernel_traits_finalizeILj3072Ef13__nv_bfloat16fS2_fjLb0ELj1024ELj4ENS_18Kernel_traits_baseILj3072EfS2_fS2_fjLj1024EEEEELb0ELb0EEEvNS_9BwdParamsE --------------------------
	.section	.nv.shared._ZN10layer_norm22ln_bwd_finalize_kernelINS_22Kernel_traits_finalizeILj3072Ef13__nv_bfloat16fS2_fjLb0ELj1024ELj4ENS_18Kernel_traits_baseILj3072EfS2_fS2_fjLj1024EEEEELb0ELb0EEEvNS_9BwdParamsE,"aw",@nobits
	.sectionflags	@""
	.align	16
.nv.shared._ZN10layer_norm22ln_bwd_finalize_kernelINS_22Kernel_traits_finalizeILj3072Ef13__nv_bfloat16fS2_fjLb0ELj1024ELj4ENS_18Kernel_traits_baseILj3072EfS2_fS2_fjLj1024EEEEELb0ELb0EEEvNS_9BwdParamsE:
	.zero		9472


//--------------------- .nv.shared._ZN10layer_norm13ln_bwd_kernelINS_13Kernel_traitsIf13__nv_bfloat16fS2_fjLj3072ELj1ELj1ELj4ELj16ENS_18Kernel_traits_baseILj3072EfS2_fS2_fjLj128EEEEELb1ELb0ELb1ELb0EEEvNS_9BwdParamsE --------------------------
	.section	.nv.shared._ZN10layer_norm13ln_bwd_kernelINS_13Kernel_traitsIf13__nv_bfloat16fS2_fjLj3072ELj1ELj1ELj4ELj16ENS_18Kernel_traits_baseILj3072EfS2_fS2_fjLj128EEEEELb1ELb0ELb1ELb0EEEvNS_9BwdParamsE,"aw",@nobits
	.sectionflags	@""
	.align	16
	.zero		1024


//--------------------- .nv.shared._ZN10layer_norm22ln_bwd_finalize_kernelINS_22Kernel_traits_finalizeILj3072Ef13__nv_bfloat16fS2_fjLb0ELj1024ELj4ENS_18Kernel_traits_baseILj3072EfS2_fS2_fjLj1024EEEEELb0ELb1EEEvNS_9BwdParamsE --------------------------
	.section	.nv.shared._ZN10layer_norm22ln_bwd_finalize_kernelINS_22Kernel_traits_finalizeILj3072Ef13__nv_bfloat16fS2_fjLb0ELj1024ELj4ENS_18Kernel_traits_baseILj3072EfS2_fS2_fjLj1024EEEEELb0ELb1EEEvNS_9BwdParamsE,"aw",@nobits
	.sectionflags	@""
	.align	16
.nv.shared._ZN10layer_norm22ln_bwd_finalize_kernelINS_22Kernel_traits_finalizeILj3072Ef13__nv_bfloat16fS2_fjLb0ELj1024ELj4ENS_18Kernel_traits_baseILj3072EfS2_fS2_fjLj1024EEEEELb0ELb1EEEvNS_9BwdParamsE:
	.zero		9472


//--------------------- .nv.shared._ZN10layer_norm13ln_bwd_kernelINS_13Kernel_traitsIf13__nv_bfloat16fS2_fjLj3072ELj1ELj1ELj4ELj16ENS_18Kernel_traits_baseILj3072EfS2_fS2_fjLj128EEEEELb1ELb0ELb1ELb1EEEvNS_9BwdParamsE --------------------------
	.section	.nv.shared._ZN10layer_norm13ln_bwd_kernelINS_13Kernel_traitsIf13__nv_bfloat16fS2_fjLj3072ELj1ELj1ELj4ELj16ENS_18Kernel_traits_baseILj3072EfS2_fS2_fjLj128EEEEELb1ELb0ELb1ELb1EEEvNS_9BwdParamsE,"aw",@nobits
	.sectionflags	@""
	.align	16
	.zero		1024


//--------------------- .nv.shared._ZN10layer_norm13ln_bwd_kernelINS_13Kernel_traitsIf13__nv_bfloat16fS2_fjLj3072ELj1ELj1ELj4ELj16ENS_18Kernel_traits_baseILj3072EfS2_fS2_fjLj128EEEEELb1ELb1ELb0ELb0EEEvNS_9BwdParamsE --------------------------
	.section	.nv.shared._ZN10layer_norm13ln_bwd_kernelINS_13Kernel_traitsIf13__nv_bfloat16fS2_fjLj3072ELj1ELj1ELj4ELj16ENS_18Kernel_traits_baseILj3072EfS2_fS2_fjLj128EEEEELb1ELb1ELb0ELb0EEEvNS_9BwdParamsE,"aw",@nobits
	.sectionflags	@""
	.align	16
	.zero		1024


//--------------------- .nv.shared._ZN10layer_norm13ln_bwd_kernelINS_13Kernel_traitsIf13__nv_bfloat16fS2_fjLj3072ELj1ELj1ELj4ELj16ENS_18Kernel_traits_baseILj3072EfS2_fS2_fjLj128EEEEELb1ELb1ELb0ELb1EEEvNS_9BwdParamsE --------------------------
	.section	.nv.shared._ZN10layer_norm13ln_bwd_kernelINS_13Kernel_traitsIf13__nv_bfloat16fS2_fjLj3072ELj1ELj1ELj4ELj16ENS_18Kernel_traits_baseILj3072EfS2_fS2_fjLj128EEEEELb1ELb1ELb0ELb1EEEvNS_9BwdParamsE,"aw",@nobits
	.sectionflags	@""
	.align	16
	.zero		1024


//--------------------- .nv.shared._ZN10layer_norm22ln_bwd_finalize_kernelINS_22Kernel_traits_finalizeILj3072Ef13__nv_bfloat16fS2_fjLb1ELj1024ELj4ENS_18Kernel_traits_baseILj3072EfS2_fS2_fjLj1024EEEEELb1ELb0EEEvNS_9BwdParamsE --------------------------
	.section	.nv.shared._ZN10layer_norm22ln_bwd_finalize_kernelINS_22Kernel_traits_finalizeILj3072Ef13__nv_bfloat16fS2_fjLb1ELj1024ELj4ENS_18Kernel_traits_baseILj3072EfS2_fS2_fjLj1024EEEEELb1ELb0EEEvNS_9BwdParamsE,"aw",@nobits
	.sectionflags	@""
	.align	16
.nv.shared._ZN10layer_norm22ln_bwd_finalize_kernelINS_22Kernel_traits_finalizeILj3072Ef13__nv_bfloat16fS2_fjLb1ELj1024ELj4ENS_18Kernel_traits_baseILj3072EfS2_fS2_fjLj1024EEEEELb1ELb0EEEvNS_9BwdParamsE:
	.zero		13696


//--------------------- .nv.shared._ZN10layer_norm13ln_bwd_kernelINS_13Kernel_traitsIf13__nv_bfloat16fS2_fjLj3072ELj1ELj1ELj4ELj16ENS_18Kernel_traits_baseILj3072EfS2_fS2_fjLj128EEEEELb1ELb1ELb1ELb0EEEvNS_9BwdParamsE --------------------------
	.section	.nv.shared._ZN10layer_norm13ln_bwd_kernelINS_13Kernel_traitsIf13__nv_bfloat16fS2_fjLj3072ELj1ELj1ELj4ELj16ENS_18Kernel_traits_baseILj3072EfS2_fS2_fjLj128EEEEELb1ELb1ELb1ELb0EEEvNS_9BwdParamsE,"aw",@nobits
	.sectionflags	@""
	.align	16
	.zero		1024


//--------------------- .nv.shared._ZN10layer_norm22ln_bwd_finalize_kernelINS_22Kernel_traits_finalizeILj3072Ef13__nv_bfloat16fS2_fjLb1ELj1024ELj4ENS_18Kernel_traits_baseILj3072EfS2_fS2_fjLj1024EEEEELb1ELb1EEEvNS_9BwdParamsE --------------------------
	.section	.nv.shared._ZN10layer_norm22ln_bwd_finalize_kernelINS_22Kernel_traits_finalizeILj3072Ef13__nv_bfloat16fS2_fjLb1ELj1024ELj4ENS_18Kernel_traits_baseILj3072EfS2_fS2_fjLj1024EEEEELb1ELb1EEEvNS_9BwdParamsE,"aw",@nobits
	.sectionflags	@""
	.align	16
.nv.shared._ZN10layer_norm22ln_bwd_finalize_kernelINS_22Kernel_traits_finalizeILj3072Ef13__nv_bfloat16fS2_fjLb1ELj1024ELj4ENS_18Kernel_traits_baseILj3072EfS2_fS2_fjLj1024EEEEELb1ELb1EEEvNS_9BwdParamsE:
	.zero		13696


//--------------------- .nv.shared._ZN10layer_norm13ln_bwd_kernelINS_13Kernel_traitsIf13__nv_bfloat16fS2_fjLj3072ELj1ELj1ELj4ELj16ENS_18Kernel_traits_baseILj3072EfS2_fS2_fjLj128EEEEELb1ELb1ELb1ELb1EEEvNS_9BwdParamsE --------------------------
	.section	.nv.shared._ZN10layer_norm13ln_bwd_kernelINS_13Kernel_traitsIf13__nv_bfloat16fS2_fjLj3072ELj1ELj1ELj4ELj16ENS_18Kernel_traits_baseILj3072EfS2_fS2_fjLj128EEEEELb1ELb1ELb1ELb1EEEvNS_9BwdParamsE,"aw",@nobits
	.sectionflags	@""
	.align	16
	.zero		1024


//--------------------- .nv.shared._ZN10layer_norm13ln_bwd_kernelINS_13Kernel_traitsIf6__halfS2_S2_fjLj3072ELj1ELj1ELj4ELj16ENS_18Kernel_traits_baseILj3072EfS2_S2_S2_fjLj128EEEEELb0ELb0ELb0ELb0EEEvNS_9BwdParamsE --------------------------
	.section	.nv.shared._ZN10layer_norm13ln_bwd_kernelINS_13Kernel_traitsIf6__halfS2_S2_fjLj3072ELj1ELj1ELj4ELj16ENS_18Kernel_traits_baseILj3072EfS2_S2_S2_fjLj128EEEEELb0ELb0ELb0ELb0EEEvNS_9BwdParamsE,"aw",@nobits
	.sectionflags	@""
	.align	16
	.zero		1024


//--------------------- .nv.shared._ZN10layer_norm13ln_bwd_kernelINS_13Kernel_traitsIf6__halfS2_S2_fjLj3072ELj1ELj1ELj4ELj16ENS_18Kernel_traits_baseILj3072EfS2_S2_S2_fjLj128EEEEELb0ELb0ELb0ELb1EEEvNS_9BwdParamsE --------------------------
	.section	.nv.shared._ZN10layer_norm13ln_bwd_kernelINS_13Kernel_traitsIf6__halfS2_S2_fjLj3072ELj1ELj1ELj4ELj16ENS_18Kernel_traits_baseILj3072EfS2_S2_S2_fjLj128EEEEELb0ELb0ELb0ELb1EEEvNS_9BwdParamsE,"aw",@nobits
	.sectionflags	@""
	.align	16
	.zero		1024


//--------------------- .nv.shared._ZN10layer_norm13ln_bwd_kernelINS_13Kernel_traitsIf6__halfS2_S2_fjLj3072ELj1ELj1ELj4ELj16ENS_18Kernel_traits_baseILj3072EfS2_S2_S2_fjLj128EEEEELb0ELb0ELb1ELb0EEEvNS_9BwdParamsE --------------------------
	.section	.nv.shared._ZN10layer_norm13ln_bwd_kernelINS_13Kernel_traitsIf6__halfS2_S2_fjLj3072ELj1ELj1ELj4ELj16ENS_18Kernel_traits_baseILj3072EfS2_S2_S2_fjLj128EEEEELb0ELb0ELb1ELb0EEEvNS_9BwdParamsE,"aw",@nobits
	.sectionflags	@""
	.align	16
	.zero		1024


//--------------------- .nv.shared._ZN10layer_norm13ln_bwd_kernelINS_13Kernel_traitsIf6__halfS2_S2_fjLj3072ELj1ELj1ELj4ELj16ENS_18Kernel_traits_baseILj3072EfS2_S2_S2_fjLj128EEEEELb0ELb0ELb1ELb1EEEvNS_9BwdParamsE --------------------------
	.section	.nv.shared._ZN10layer_norm13ln_bwd_kernelINS_13Kernel_traitsIf6__halfS2_S2_fjLj3072ELj1ELj1ELj4ELj16ENS_18Kernel_traits_baseILj3072EfS2_S2_S2_fjLj128EEEEELb0ELb0ELb1ELb1EEEvNS_9BwdParamsE,"aw",@nobits
	.sectionflags	@""
	.align	16
	.zero		1024


//--------------------- .nv.shared._ZN10layer_norm13ln_bwd_kernelINS_13Kernel_traitsIf6__halfS2_S2_fjLj3072ELj1ELj1ELj4ELj16ENS_18Kernel_traits_baseILj3072EfS2_S2_S2_fjLj128EEEEELb0ELb1ELb0ELb0EEEvNS_9BwdParamsE --------------------------
	.section	.nv.shared._ZN10layer_norm13ln_bwd_kernelINS_13Kernel_traitsIf6__halfS2_S2_fjLj3072ELj1ELj1ELj4ELj16ENS_18Kernel_traits_baseILj3072EfS2_S2_S2_fjLj128EEEEELb0ELb1ELb0ELb0EEEvNS_9BwdParamsE,"aw",@nobits
	.sectionflags	@""
	.align	16
	.zero		1024


//--------------------- .nv.shared._ZN10layer_norm13ln_bwd_kernelINS_13Kernel_traitsIf6__halfS2_S2_fjLj3072ELj1ELj1ELj4ELj16ENS_18Kernel_traits_baseILj3072EfS2_S2_S2_fjLj128EEEEELb0ELb1ELb0ELb1EEEvNS_9BwdParamsE --------------------------
	.section	.nv.shared._ZN10layer_norm13ln_bwd_kernelINS_13Kernel_traitsIf6__halfS2_S2_fjLj3072ELj1ELj1ELj4ELj16ENS_18Kernel_traits_baseILj3072EfS2_S2_S2_fjLj128EEEEELb0ELb1ELb0ELb1EEEvNS_9BwdParamsE,"aw",@nobits
	.sectionflags	@""
	.align	16
	.zero		1024


//--------------------- .nv.shared._ZN10layer_norm13ln_bwd_kernelINS_13Kernel_traitsIf6__halfS2_S2_fjLj3072ELj1ELj1ELj4ELj16ENS_18Kernel_traits_baseILj3072EfS2_S2_S2_fjLj128EEEEELb0ELb1ELb1ELb0EEEvNS_9BwdParamsE --------------------------
	.section	.nv.shared._ZN10layer_norm13ln_bwd_kernelINS_13Kernel_traitsIf6__halfS2_S2_fjLj3072ELj1ELj1ELj4ELj16ENS_18Kernel_traits_baseILj3072EfS2_S2_S2_fjLj128EEEEELb0ELb1ELb1ELb0EEEvNS_9BwdParamsE,"aw",@nobits
	.sectionflags	@""
	.align	16
	.zero		1024


//--------------------- .nv.shared._ZN10layer_norm13ln_bwd_kernelINS_13Kernel_traitsIf6__halfS2_S2_fjLj3072ELj1ELj1ELj4ELj16ENS_18Kernel_traits_baseILj3072EfS2_S2_S2_fjLj128EEEEELb0ELb1ELb1ELb1EEEvNS_9BwdParamsE --------------------------
	.section	.nv.shared._ZN10layer_norm13ln_bwd_kernelINS_13Kernel_traitsIf6__halfS2_S2_fjLj3072ELj1ELj1ELj4ELj16ENS_18Kernel_traits_baseILj3072EfS2_S2_S2_fjLj128EEEEELb0ELb1ELb1ELb1EEEvNS_9BwdParamsE,"aw",@nobits
	.sectionflags	@""
	.align	16
	.zero		1024


//--------------------- .nv.shared._ZN10layer_norm13ln_bwd_kernelINS_13Kernel_traitsIf6__halfS2_S2_fjLj3072ELj1ELj1ELj4ELj16ENS_18Kernel_traits_baseILj3072EfS2_S2_S2_fjLj128EEEEELb1ELb0ELb0ELb0EEEvNS_9BwdParamsE --------------------------
	.section	.nv.shared._ZN10layer_norm13ln_bwd_kernelINS_13Kernel_traitsIf6__halfS2_S2_fjLj3072ELj1ELj1ELj4ELj16ENS_18Kernel_traits_baseILj3072EfS2_S2_S2_fjLj128EEEEELb1ELb0ELb0ELb0EEEvNS_9BwdParamsE,"aw",@nobits
	.sectionflags	@""
	.align	16
	.zero		1024


//--------------------- .nv.shared._ZN10layer_norm13ln_bwd_kernelINS_13Kernel_traitsIf6__halfS2_S2_fjLj3072ELj1ELj1ELj4ELj16ENS_18Kernel_traits_baseILj3072EfS2_S2_S2_fjLj128EEEEELb1ELb0ELb0ELb1EEEvNS_9BwdParamsE --------------------------
	.section	.nv.shared._ZN10layer_norm13ln_bwd_kernelINS_13Kernel_traitsIf6__halfS2_S2_fjLj3072ELj1ELj1ELj4ELj16ENS_18Kernel_traits_baseILj3072EfS2_S2_S2_fjLj128EEEEELb1ELb0ELb0ELb1EEEvNS_9BwdParamsE,"aw",@nobits
	.sectionflags	@""
	.align	16
	.zero		1024


//--------------------- .nv.shared._ZN10layer_norm22ln_bwd_finalize_kernelINS_22Kernel_traits_finalizeILj3072Ef6__halfS2_S2_fjLb0ELj1024ELj4ENS_18Kernel_traits_baseILj3072EfS2_S2_S2_fjLj1024EEEEELb0ELb0EEEvNS_9BwdParamsE --------------------------
	.section	.nv.shared._ZN10layer_norm22ln_bwd_finalize_kernelINS_22Kernel_traits_finalizeILj3072Ef6__halfS2_S2_fjLb0ELj1024ELj4ENS_18Kernel_traits_baseILj3072EfS2_S2_S2_fjLj1024EEEEELb0ELb0EEEvNS_9BwdParamsE,"aw",@nobits
	.sectionflags	@""
	.align	16
.nv.shared._ZN10layer_norm22ln_bwd_finalize_kernelINS_22Kernel_traits_finalizeILj3072Ef6__halfS2_S2_fjLb0ELj1024ELj4ENS_18Kernel_traits_baseILj3072EfS2_S2_S2_fjLj1024EEEEELb0ELb0EEEvNS_9BwdParamsE:
	.zero		9472


//--------------------- .nv.shared._ZN10layer_norm13ln_bwd_kernelINS_13Kernel_traitsIf6__halfS2_S2_fjLj3072ELj1ELj1ELj4ELj16ENS_18Kernel_traits_baseILj3072EfS2_S2_S2_fjLj128EEEEELb1ELb0ELb1ELb0EEEvNS_9BwdParamsE --------------------------
	.section	.nv.shared._ZN10layer_norm13ln_bwd_kernelINS_13Kernel_traitsIf6__halfS2_S2_fjLj3072ELj1ELj1ELj4ELj16ENS_18Kernel_traits_baseILj3072EfS2_S2_S2_fjLj128EEEEELb1ELb0ELb1ELb0EEEvNS_9BwdParamsE,"aw",@nobits
	.sectionflags	@""
	.align	16
	.zero		1024


//--------------------- .nv.shared._ZN10layer_norm22ln_bwd_finalize_kernelINS_22Kernel_traits_finalizeILj3072Ef6__halfS2_S2_fjLb0ELj1024ELj4ENS_18Kernel_traits_baseILj3072EfS2_S2_S2_fjLj1024EEEEELb0ELb1EEEvNS_9BwdParamsE --------------------------
	.section	.nv.shared._ZN10layer_norm22ln_bwd_finalize_kernelINS_22Kernel_traits_finalizeILj3072Ef6__halfS2_S2_fjLb0ELj1024ELj4ENS_18Kernel_traits_baseILj3072EfS2_S2_S2_fjLj1024EEEEELb0ELb1EEEvNS_9BwdParamsE,"aw",@nobits
	.sectionflags	@""
	.align	16
.nv.shared._ZN10layer_norm22ln_bwd_finalize_kernelINS_22Kernel_traits_finalizeILj3072Ef6__halfS2_S2_fjLb0ELj1024ELj4ENS_18Kernel_traits_baseILj3072EfS2_S2_S2_fjLj1024EEEEELb0ELb1EEEvNS_9BwdParamsE:
	.zero		9472


//--------------------- .nv.shared._ZN10layer_norm13ln_bwd_kernelINS_13Kernel_traitsIf6__halfS2_S2_fjLj3072ELj1ELj1ELj4ELj16ENS_18Kernel_traits_baseILj3072EfS2_S2_S2_fjLj128EEEEELb1ELb0ELb1ELb1EEEvNS_9BwdParamsE --------------------------
	.section	.nv.shared._ZN10layer_norm13ln_bwd_kernelINS_13Kernel_traitsIf6__halfS2_S2_fjLj3072ELj1ELj1ELj4ELj16ENS_18Kernel_traits_baseILj3072EfS2_S2_S2_fjLj128EEEEELb1ELb0ELb1ELb1EEEvNS_9BwdParamsE,"aw",@nobits
	.sectionflags	@""
	.align	16
	.zero		1024


//--------------------- .nv.shared._ZN10layer_norm13ln_bwd_kernelINS_13Kernel_traitsIf6__halfS2_S2_fjLj3072ELj1ELj1ELj4ELj16ENS_18Kernel_traits_baseILj3072EfS2_S2_S2_fjLj128EEEEELb1ELb1ELb0ELb0EEEvNS_9BwdParamsE --------------------------
	.section	.nv.shared._ZN10layer_norm13ln_bwd_kernelINS_13Kernel_traitsIf6__halfS2_S2_fjLj3072ELj1ELj1ELj4ELj16ENS_18Kernel_traits_baseILj3072EfS2_S2_S2_fjLj128EEEEELb1ELb1ELb0ELb0EEEvNS_9BwdParamsE,"aw",@nobits
	.sectionflags	@""
	.align	16
	.zero		1024


//--------------------- .nv.shared._ZN10layer_norm13ln_bwd_kernelINS_13Kernel_traitsIf6__halfS2_S2_fjLj3072ELj1ELj1ELj4ELj16ENS_18Kernel_traits_baseILj3072EfS2_S2_S2_fjLj128EEEEELb1ELb1ELb0ELb1EEEvNS_9BwdParamsE --------------------------
	.section	.nv.shared._ZN10layer_norm13ln_bwd_kernelINS_13Kernel_traitsIf6__halfS2_S2_fjLj3072ELj1ELj1ELj4ELj16ENS_18Kernel_traits_baseILj3072EfS2_S2_S2_fjLj128EEEEELb1ELb1ELb0ELb1EEEvNS_9BwdParamsE,"aw",@nobits
	.sectionflags	@""
	.align	16
	.zero		1024


//--------------------- .nv.shared._ZN10layer_norm22ln_bwd_finalize_kernelINS_22Kernel_traits_finalizeILj3072Ef6__halfS2_S2_fjLb1ELj1024ELj4ENS_18Kernel_traits_baseILj3072EfS2_S2_S2_fjLj1024EEEEELb1ELb0EEEvNS_9BwdParamsE --------------------------
	.section	.nv.shared._ZN10layer_norm22ln_bwd_finalize_kernelINS_22Kernel_traits_finalizeILj3072Ef6__halfS2_S2_fjLb1ELj1024ELj4ENS_18Kernel_traits_baseILj3072EfS2_S2_S2_fjLj1024EEEEELb1ELb0EEEvNS_9BwdParamsE,"aw",@nobits
	.sectionflags	@""
	.align	16
.nv.shared._ZN10layer_norm22ln_bwd_finalize_kernelINS_22Kernel_traits_finalizeILj3072Ef6__halfS2_S2_fjLb1ELj1024ELj4ENS_18Kernel_traits_baseILj3072EfS2_S2_S2_fjLj1024EEEEELb1ELb0EEEvNS_9BwdParamsE:
	.zero		13696


//--------------------- .nv.shared._ZN10layer_norm13ln_bwd_kernelINS_13Kernel_traitsIf6__halfS2_S2_fjLj3072ELj1ELj1ELj4ELj16ENS_18Kernel_traits_baseILj3072EfS2_S2_S2_fjLj128EEEEELb1ELb1ELb1ELb0EEEvNS_9BwdParamsE --------------------------
	.section	.nv.shared._ZN10layer_norm13ln_bwd_kernelINS_13Kernel_traitsIf6__halfS2_S2_fjLj3072ELj1ELj1ELj4ELj16ENS_18Kernel_traits_baseILj3072EfS2_S2_S2_fjLj128EEEEELb1ELb1ELb1ELb0EEEvNS_9BwdParamsE,"aw",@nobits
	.sectionflags	@""
	.align	16
	.zero		1024


//--------------------- .nv.shared._ZN10layer_norm22ln_bwd_finalize_kernelINS_22Kernel_traits_finalizeILj3072Ef6__halfS2_S2_fjLb1ELj1024ELj4ENS_18Kernel_traits_baseILj3072EfS2_S2_S2_fjLj1024EEEEELb1ELb1EEEvNS_9BwdParamsE --------------------------
	.section	.nv.shared._ZN10layer_norm22ln_bwd_finalize_kernelINS_22Kernel_traits_finalizeILj3072Ef6__halfS2_S2_fjLb1ELj1024ELj4ENS_18Kernel_traits_baseILj3072EfS2_S2_S2_fjLj1024EEEEELb1ELb1EEEvNS_9BwdParamsE,"aw",@nobits
	.sectionflags	@""
	.align	16
.nv.shared._ZN10layer_norm22ln_bwd_finalize_kernelINS_22Kernel_traits_finalizeILj3072Ef6__halfS2_S2_fjLb1ELj1024ELj4ENS_18Kernel_traits_baseILj3072EfS2_S2_S2_fjLj1024EEEEELb1ELb1EEEvNS_9BwdParamsE:
	.zero		13696


//--------------------- .nv.shared._ZN10layer_norm13ln_bwd_kernelINS_13Kernel_traitsIf6__halfS2_S2_fjLj3072ELj1ELj1ELj4ELj16ENS_18Kernel_traits_baseILj3072EfS2_S2_S2_fjLj128EEEEELb1ELb1ELb1ELb1EEEvNS_9BwdParamsE --------------------------
	.section	.nv.shared._ZN10layer_norm13ln_bwd_kernelINS_13Kernel_traitsIf6__halfS2_S2_fjLj3072ELj1ELj1ELj4ELj16ENS_18Kernel_traits_baseILj3072EfS2_S2_S2_fjLj128EEEEELb1ELb1ELb1ELb1EEEvNS_9BwdParamsE,"aw",@nobits
	.sectionflags	@""
	.align	16
	.zero		1024


//--------------------- .nv.shared._ZN10layer_norm13ln_bwd_kernelINS_13Kernel_traitsI6__halfS2_fS2_fjLj3072ELj1ELj1ELj4ELj16ENS_18Kernel_traits_baseILj3072ES2_S2_fS2_fjLj128EEEEELb0ELb0ELb0ELb0EEEvNS_9BwdParamsE --------------------------
	.section	.nv.shared._ZN10layer_norm13ln_bwd_kernelINS_13Kernel_traitsI6__halfS2_fS2_fjLj3072ELj1ELj1ELj4ELj16ENS_18Kernel_traits_baseILj3072ES2_S2_fS2_fjLj128EEEEELb0ELb0ELb0ELb0EEEvNS_9BwdParamsE,"aw",@nobits
	.sectionflags	@""
	.align	16
	.zero		1024


//--------------------- .nv.shared._ZN10layer_norm13ln_bwd_kernelINS_13Kernel_traitsI6__halfS2_fS2_fjLj3072ELj1ELj1ELj4ELj16ENS_18Kernel_traits_baseILj3072ES2_S2_fS2_fjLj128EEEEELb0ELb0ELb0ELb1EEEvNS_9BwdParamsE --------------------------
	.section	.nv.shared._ZN10layer_norm13ln_bwd_kernelINS_13Kernel_traitsI6__halfS2_fS2_fjLj3072ELj1ELj1ELj4ELj16ENS_18Kernel_traits_baseILj3072ES2_S2_fS2_fjLj128EEEEELb0ELb0ELb0ELb1EEEvNS_9BwdParamsE,"aw",@nobits
	.sectionflags	@""
	.align	16
	.zero		1024


//--------------------- .nv.shared._ZN10layer_norm13ln_bwd_kernelINS_13Kernel_traitsI6__halfS2_fS2_fjLj3072ELj1ELj1ELj4ELj16ENS_18Kernel_traits_baseILj3072ES2_S2_fS2_fjLj128EEEEELb0ELb0ELb1ELb0EEEvNS_9BwdParamsE --------------------------
	.section	.nv.shared._ZN10layer_norm13ln_bwd_kernelINS_13Kernel_traitsI6__halfS2_fS2_fjLj3072ELj1ELj1ELj4ELj16ENS_18Kernel_traits_baseILj3072ES2_S2_fS2_fjLj128EEEEELb0ELb0ELb1ELb0EEEvNS_9BwdParamsE,"aw",@nobits
	.sectionflags	@""
	.align	16
	.zero		1024


//--------------------- .nv.shared._ZN10layer_norm13ln_bwd_kernelINS_13Kernel_traitsI6__halfS2_fS2_fjLj3072ELj1ELj1ELj4ELj16ENS_18Kernel_traits_baseILj3072ES2_S2_fS2_fjLj128EEEEELb0ELb0ELb1ELb1EEEvNS_9BwdParamsE --------------------------
	.section	.nv.shared._ZN10layer_norm13ln_bwd_kernelINS_13Kernel_traitsI6__halfS2_fS2_fjLj3072ELj1ELj1ELj4ELj16ENS_18Kernel_traits_baseILj3072ES2_S2_fS2_fjLj128EEEEELb0ELb0ELb1ELb1EEEvNS_9BwdParamsE,"aw",@nobits
	.sectionflags	@""
	.align	16
	.zero		1024


//--------------------- .nv.shared._ZN10layer_norm13ln_bwd_kernelINS_13Kernel_traitsI6__halfS2_fS2_fjLj3072ELj1ELj1ELj4ELj16ENS_18Kernel_traits_baseILj3072ES2_S2_fS2_fjLj128EEEEELb0ELb1ELb0ELb0EEEvNS_9BwdParamsE --------------------------
	.section	.nv.shared._ZN10layer_norm13ln_bwd_kernelINS_13Kernel_traitsI6__halfS2_fS2_fjLj3072ELj1ELj1ELj4ELj16ENS_18Kernel_traits_baseILj3072ES2_S2_fS2_fjLj128EEEEELb0ELb1ELb0ELb0EEEvNS_9BwdParamsE,"aw",@nobits
	.sectionflags	@""
	.align	16
	.zero		1024


//--------------------- .nv.shared._ZN10layer_norm13ln_bwd_kernelINS_13Kernel_traitsI6__halfS2_fS2_fjLj3072ELj1ELj1ELj4ELj16ENS_18Kernel_traits_baseILj3072ES2_S2_fS2_fjLj128EEEEELb0ELb1ELb0ELb1EEEvNS_9BwdParamsE --------------------------
	.section	.nv.shared._ZN10layer_norm13ln_bwd_kernelINS_13Kernel_traitsI6__halfS2_fS2_fjLj3072ELj1ELj1ELj4ELj16ENS_18Kernel_traits_baseILj3072ES2_S2_fS2_fjLj128EEEEELb0ELb1ELb0ELb1EEEvNS_9BwdParamsE,"aw",@nobits
	.sectionflags	@""
	.align	16
	.zero		1024


//--------------------- .nv.shared._ZN10layer_norm13ln_bwd_kernelINS_13Kernel_traitsI6__halfS2_fS2_fjLj3072ELj1ELj1ELj4ELj16ENS_18Kernel_traits_baseILj3072ES2_S2_fS2_fjLj128EEEEELb0ELb1ELb1ELb0EEEvNS_9BwdParamsE --------------------------
	.section	.nv.shared._ZN10layer_norm13ln_bwd_kernelINS_13Kernel_traitsI6__halfS2_fS2_fjLj3072ELj1ELj1ELj4ELj16ENS_18Kernel_traits_baseILj3072ES2_S2_fS2_fjLj128EEEEELb0ELb1ELb1ELb0EEEvNS_9BwdParamsE,"aw",@nobits
	.sectionflags	@""
	.align	16
	.zero		1024


//--------------------- .nv.shared._ZN10layer_norm13ln_bwd_kernelINS_13Kernel_traitsI6__halfS2_fS2_fjLj3072ELj1ELj1ELj4ELj16ENS_18Kernel_traits_baseILj3072ES2_S2_fS2_fjLj128EEEEELb0ELb1ELb1ELb1EEEvNS_9BwdParamsE --------------------------
	.section	.nv.shared._ZN10layer_norm13ln_bwd_kernelINS_13Kernel_traitsI6__halfS2_fS2_fjLj3072ELj1ELj1ELj4ELj16ENS_18Kernel_traits_baseILj3072ES2_S2_fS2_fjLj128EEEEELb0ELb1ELb1ELb1EEEvNS_9BwdParamsE,"aw",@nobits
	.sectionflags	@""
	.align	16
	.zero		1024


//--------------------- .nv.shared._ZN10layer_norm13ln_bwd_kernelINS_13Kernel_traitsI6__halfS2_fS2_fjLj3072ELj1ELj1ELj4ELj16ENS_18Kernel_traits_baseILj3072ES2_S2_fS2_fjLj128EEEEELb1ELb0ELb0ELb0EEEvNS_9BwdParamsE --------------------------
	.section	.nv.shared._ZN10layer_norm13ln_bwd_kernelINS_13Kernel_traitsI6__halfS2_fS2_fjLj3072ELj1ELj1ELj4ELj16ENS_18Kernel_traits_baseILj3072ES2_S2_fS2_fjLj128EEEEELb1ELb0ELb0ELb0EEEvNS_9BwdParamsE,"aw",@nobits
	.sectionflags	@""
	.align	16
	.zero		1024


//--------------------- .nv.shared._ZN10layer_norm13ln_bwd_kernelINS_13Kernel_traitsI6__halfS2_fS2_fjLj3072ELj1ELj1ELj4ELj16ENS_18Kernel_traits_baseILj3072ES2_S2_fS2_fjLj128EEEEELb1ELb0ELb0ELb1EEEvNS_9BwdParamsE --------------------------
	.section	.nv.shared._ZN10layer_norm13ln_bwd_kernelINS_13Kernel_traitsI6__halfS2_fS2_fjLj3072ELj1ELj1ELj4ELj16ENS_18Kernel_traits_baseILj3072ES2_S2_fS2_fjLj128EEEEELb1ELb0ELb0ELb1EEEvNS_9BwdParamsE,"aw",@nobits
	.sectionflags	@""
	.align	16
	.zero		1024


//--------------------- .nv.shared._ZN10layer_norm22ln_bwd_finalize_kernelINS_22Kernel_traits_finalizeILj3072E6__halfS2_fS2_fjLb0ELj1024ELj4ENS_18Kernel_traits_baseILj3072ES2_S2_fS2_fjLj1024EEEEELb0ELb0EEEvNS_9BwdParamsE --------------------------
	.section	.nv.shared._ZN10layer_norm22ln_bwd_finalize_kernelINS_22Kernel_traits_finalizeILj3072E6__halfS2_fS2_fjLb0ELj1024ELj4ENS_18Kernel_traits_baseILj3072ES2_S2_fS2_fjLj1024EEEEELb0ELb0EEEvNS_9BwdParamsE,"aw",@nobits
	.sectionflags	@""
	.align	16
.nv.shared._ZN10layer_norm22ln_bwd_finalize_kernelINS_22Kernel_traits_finalizeILj3072E6__halfS2_fS2_fjLb0ELj1024ELj4ENS_18Kernel_traits_baseILj3072ES2_S2_fS2_fjLj1024EEEEELb0ELb0EEEvNS_9BwdParamsE:
	.zero		9472


//--------------------- .nv.shared._ZN10layer_norm13ln_bwd_kernelINS_13Kernel_traitsI6__halfS2_fS2_fjLj3072ELj1ELj1ELj4ELj16ENS_18Kernel_traits_baseILj3072ES2_S2_fS2_fjLj128EEEEELb1ELb0ELb1ELb0EEEvNS_9BwdParamsE --------------------------
	.section	.nv.shared._ZN10layer_norm13ln_bwd_kernelINS_13Kernel_traitsI6__halfS2_fS2_fjLj3072ELj1ELj1ELj4ELj16ENS_18Kernel_traits_baseILj3072ES2_S2_fS2_fjLj128EEEEELb1ELb0ELb1ELb0EEEvNS_9BwdParamsE,"aw",@nobits
	.sectionflags	@""
	.align	16
	.zero		1024


//--------------------- .nv.shared._ZN10layer_norm22ln_bwd_finalize_kernelINS_22Kernel_traits_finalizeILj3072E6__halfS2_fS2_fjLb0ELj1024ELj4ENS_18Kernel_traits_baseILj3072ES2_S2_fS2_fjLj1024EEEEELb0ELb1EEEvNS_9BwdParamsE --------------------------
	.section	.nv.shared._ZN10layer_norm22ln_bwd_finalize_kernelINS_22Kernel_traits_finalizeILj3072E6__halfS2_fS2_fjLb0ELj1024ELj4ENS_18Kernel_traits_baseILj3072ES2_S2_fS2_fjLj1024EEEEELb0ELb1EEEvNS_9BwdParamsE,"aw",@nobits
	.sectionflags	@""
	.align	16
.nv.shared._ZN10layer_norm22ln_bwd_finalize_kernelINS_22Kernel_traits_finalizeILj3072E6__halfS2_fS2_fjLb0ELj1024ELj4ENS_18Kernel_traits_baseILj3072ES2_S2_fS2_fjLj1024EEEEELb0ELb1EEEvNS_9BwdParamsE:
	.zero		9472


//--------------------- .nv.shared._ZN10layer_norm13ln_bwd_kernelINS_13Kernel_traitsI6__halfS2_fS2_fjLj3072ELj1ELj1ELj4ELj16ENS_18Kernel_traits_baseILj3072ES2_S2_fS2_fjLj128EEEEELb1ELb0ELb1ELb1EEEvNS_9BwdParamsE --------------------------
	.section	.nv.shared._ZN10layer_norm13ln_bwd_kernelINS_13Kernel_traitsI6__halfS2_fS2_fjLj3072ELj1ELj1ELj4ELj16ENS_18Kernel_traits_baseILj3072ES2_S2_fS2_fjLj128EEEEELb1ELb0ELb1ELb1EEEvNS_9BwdParamsE,"aw",@nobits
	.sectionflags	@""
	.align	16
	.zero		1024


//--------------------- .nv.shared._ZN10layer_norm13ln_bwd_kernelINS_13Kernel_traitsI6__halfS2_fS2_fjLj3072ELj1ELj1ELj4ELj16ENS_18Kernel_traits_baseILj3072ES2_S2_fS2_fjLj128EEEEELb1ELb1ELb0ELb0EEEvNS_9BwdParamsE --------------------------
	.section	.nv.shared._ZN10layer_norm13ln_bwd_kernelINS_13Kernel_traitsI6__halfS2_fS2_fjLj3072ELj1ELj1ELj4ELj16ENS_18Kernel_traits_baseILj3072ES2_S2_fS2_fjLj128EEEEELb1ELb1ELb0ELb0EEEvNS_9BwdParamsE,"aw",@nobits
	.sectionflags	@""
	.align	16
	.zero		1024


//--------------------- .nv.shared._ZN10layer_norm13ln_bwd_kernelINS_13Kernel_traitsI6__halfS2_fS2_fjLj3072ELj1ELj1ELj4ELj16ENS_18Kernel_traits_baseILj3072ES2_S2_fS2_fjLj128EEEEELb1ELb1ELb0ELb1EEEvNS_9BwdParamsE --------------------------
	.section	.nv.shared._ZN10layer_norm13ln_bwd_kernelINS_13Kernel_traitsI6__halfS2_fS2_fjLj3072ELj1ELj1ELj4ELj16ENS_18Kernel_traits_baseILj3072ES2_S2_fS2_fjLj128EEEEELb1ELb1ELb0ELb1EEEvNS_9BwdParamsE,"aw",@nobits
	.sectionflags	@""
	.align	16
	.zero		1024


//--------------------- .nv.shared._ZN10layer_norm22ln_bwd_finalize_kernelINS_22Kernel_traits_finalizeILj3072E6__halfS2_fS2_fjLb1ELj1024ELj4ENS_18Kernel_traits_baseILj3072ES2_S2_fS2_fjLj1024EEEEELb1ELb0EEEvNS_9BwdParamsE --------------------------
	.section	.nv.shared._ZN10layer_norm22ln_bwd_finalize_kernelINS_22Kernel_traits_finalizeILj3072E6__halfS2_fS2_fjLb1ELj1024ELj4ENS_18Kernel_traits_baseILj3072ES2_S2_fS2_fjLj1024EEEEELb1ELb0EEEvNS_9BwdParamsE,"aw",@nobits
	.sectionflags	@""
	.align	16
.nv.shared._ZN10layer_norm22ln_bwd_finalize_kernelINS_22Kernel_traits_finalizeILj3072E6__halfS2_fS2_fjLb1ELj1024ELj4ENS_18Kernel_traits_baseILj3072ES2_S2_fS2_fjLj1024EEEEELb1ELb0EEEvNS_9BwdParamsE:
	.zero		13696


//--------------------- .nv.shared._ZN10layer_norm13ln_bwd_kernelINS_13Kernel_traitsI6__halfS2_fS2_fjLj3072ELj1ELj1ELj4ELj16ENS_18Kernel_traits_baseILj3072ES2_S2_fS2_fjLj128EEEEELb1ELb1ELb1ELb0EEEvNS_9BwdParamsE --------------------------
	.section	.nv.shared._ZN10layer_norm13ln_bwd_kernelINS_13Kernel_traitsI6__halfS2_fS2_fjLj3072ELj1ELj1ELj4ELj16ENS_18Kernel_traits_baseILj3072ES2_S2_fS2_fjLj128EEEEELb1ELb1ELb1ELb0EEEvNS_9BwdParamsE,"aw",@nobits
	.sectionflags	@""
	.align	16
	.zero		1024


//--------------------- .nv.shared._ZN10layer_norm22ln_bwd_finalize_kernelINS_22Kernel_traits_finalizeILj3072E6__halfS2_fS2_fjLb1ELj1024ELj4ENS_18Kernel_traits_baseILj3072ES2_S2_fS2_fjLj1024EEEEELb1ELb1EEEvNS_9BwdParamsE --------------------------
	.section	.nv.shared._ZN10layer_norm22ln_bwd_finalize_kernelINS_22Kernel_traits_finalizeILj3072E6__halfS2_fS2_fjLb1ELj1024ELj4ENS_18Kernel_traits_baseILj3072ES2_S2_fS2_fjLj1024EEEEELb1ELb1EEEvNS_9BwdParamsE,"aw",@nobits
	.sectionflags	@""
	.align	16
.nv.shared._ZN10layer_norm22ln_bwd_finalize_kernelINS_22Kernel_traits_finalizeILj3072E6__halfS2_fS2_fjLb1ELj1024ELj4ENS_18Kernel_traits_baseILj3072ES2_S2_fS2_fjLj1024EEEEELb1ELb1EEEvNS_9BwdParamsE:
	.zero		13696


//--------------------- .nv.shared._ZN10layer_norm13ln_bwd_kernelINS_13Kernel_traitsI6__halfS2_fS2_fjLj3072ELj1ELj1ELj4ELj16ENS_18Kernel_traits_baseILj3072ES2_S2_fS2_fjLj128EEEEELb1ELb1ELb1ELb1EEEvNS_9BwdParamsE --------------------------
	.section	.nv.shared._ZN10layer_norm13ln_bwd_kernelINS_13Kernel_traitsI6__halfS2_fS2_fjLj3072ELj1ELj1ELj4ELj16ENS_18Kernel_traits_baseILj3072ES2_S2_fS2_fjLj128EEEEELb1ELb1ELb1ELb1EEEvNS_9BwdParamsE,"aw",@nobits
	.sectionflags	@""
	.align	16
	.zero		1024


//--------------------- .nv.shared._ZN10layer_norm13ln_bwd_kernelINS_13Kernel_traitsIf6__halffS2_fjLj3072ELj1ELj1ELj4ELj16ENS_18Kernel_traits_baseILj3072EfS2_fS2_fjLj128EEEEELb0ELb0ELb0ELb0EEEvNS_9BwdParamsE --------------------------
	.section	.nv.shared._ZN10layer_norm13ln_bwd_kernelINS_13Kernel_traitsIf6__halffS2_fjLj3072ELj1ELj1ELj4ELj16ENS_18Kernel_traits_baseILj3072EfS2_fS2_fjLj128EEEEELb0ELb0ELb0ELb0EEEvNS_9BwdParamsE,"aw",@nobits
	.sectionflags	@""
	.align	16
	.zero		1024


//--------------------- .nv.shared._ZN10layer_norm13ln_bwd_kernelINS_13Kernel_traitsIf6__halffS2_fjLj3072ELj1ELj1ELj4ELj16ENS_18Kernel_traits_baseILj3072EfS2_fS2_fjLj128EEEEELb0ELb0ELb0ELb1EEEvNS_9BwdParamsE --------------------------
	.section	.nv.shared._ZN10layer_norm13ln_bwd_kernelINS_13Kernel_traitsIf6__halffS2_fjLj3072ELj1ELj1ELj4ELj16ENS_18Kernel_traits_baseILj3072EfS2_fS2_fjLj128EEEEELb0ELb0ELb0ELb1EEEvNS_9BwdParamsE,"aw",@nobits
	.sectionflags	@""
	.align	16
	.zero		1024


//--------------------- .nv.shared._ZN10layer_norm13ln_bwd_kernelINS_13Kernel_traitsIf6__halffS2_fjLj3072ELj1ELj1ELj4ELj16ENS_18Kernel_traits_baseILj3072EfS2_fS2_fjLj128EEEEELb0ELb0ELb1ELb0EEEvNS_9BwdParamsE --------------------------
	.section	.nv.shared._ZN10layer_norm13ln_bwd_kernelINS_13Kernel_traitsIf6__halffS2_fjLj3072ELj1ELj1ELj4ELj16ENS_18Kernel_traits_baseILj3072EfS2_fS2_fjLj128EEEEELb0ELb0ELb1ELb0EEEvNS_9BwdParamsE,"aw",@nobits
	.sectionflags	@""
	.align	16
	.zero		1024


//--------------------- .nv.shared._ZN10layer_norm13ln_bwd_kernelINS_13Kernel_traitsIf6__halffS2_fjLj3072ELj1ELj1ELj4ELj16ENS_18Kernel_traits_baseILj3072EfS2_fS2_fjLj128EEEEELb0ELb0ELb1ELb1EEEvNS_9BwdParamsE --------------------------
	.section	.nv.shared._ZN10layer_norm13ln_bwd_kernelINS_13Kernel_traitsIf6__halffS2_fjLj3072ELj1ELj1ELj4ELj16ENS_18Kernel_traits_baseILj3072EfS2_fS2_fjLj128EEEEELb0ELb0ELb1ELb1EEEvNS_9BwdParamsE,"aw",@nobits
	.sectionflags	@""
	.align	16
	.zero		1024


//--------------------- .nv.shared._ZN10layer_norm13ln_bwd_kernelINS_13Kernel_traitsIf6__halffS2_fjLj3072ELj1ELj1ELj4ELj16ENS_18Kernel_traits_baseILj3072EfS2_fS2_fjLj128EEEEELb0ELb1ELb0ELb0EEEvNS_9BwdParamsE --------------------------
	.section	.nv.shared._ZN10layer_norm13ln_bwd_kernelINS_13Kernel_traitsIf6__halffS2_fjLj3072ELj1ELj1ELj4ELj16ENS_18Kernel_traits_baseILj3072EfS2_fS2_fjLj128EEEEELb0ELb1ELb0ELb0EEEvNS_9BwdParamsE,"aw",@nobits
	.sectionflags	@""
	.align	16
	.zero		1024


//--------------------- .nv.shared._ZN10layer_norm13ln_bwd_kernelINS_13Kernel_traitsIf6__halffS2_fjLj3072ELj1ELj1ELj4ELj16ENS_18Kernel_traits_baseILj3072EfS2_fS2_fjLj128EEEEELb0ELb1ELb0ELb1EEEvNS_9BwdParamsE --------------------------
	.section	.nv.shared._ZN10layer_norm13ln_bwd_kernelINS_13Kernel_traitsIf6__halffS2_fjLj3072ELj1ELj1ELj4ELj16ENS_18Kernel_traits_baseILj3072EfS2_fS2_fjLj128EEEEELb0ELb1ELb0ELb1EEEvNS_9BwdParamsE,"aw",@nobits
	.sectionflags	@""
	.align	16
	.zero		1024


//--------------------- .nv.shared._ZN10layer_norm13ln_bwd_kernelINS_13Kernel_traitsIf6__halffS2_fjLj3072ELj1ELj1ELj4ELj16ENS_18Kernel_traits_baseILj3072EfS2_fS2_fjLj128EEEEELb0ELb1ELb1ELb0EEEvNS_9BwdParamsE --------------------------
	.section	.nv.shared._ZN10layer_norm13ln_bwd_kernelINS_13Kernel_traitsIf6__halffS2_fjLj3072ELj1ELj1ELj4ELj16ENS_18Kernel_traits_baseILj3072EfS2_fS2_fjLj128EEEEELb0ELb1ELb1ELb0EEEvNS_9BwdParamsE,"aw",@nobits
	.sectionflags	@""
	.align	16
	.zero		1024


//--------------------- .nv.shared._ZN10layer_norm13ln_bwd_kernelINS_13Kernel_traitsIf6__halffS2_fjLj3072ELj1ELj1ELj4ELj16ENS_18Kernel_traits_baseILj3072EfS2_fS2_fjLj128EEEEELb0ELb1ELb1ELb1EEEvNS_9BwdParamsE --------------------------
	.section	.nv.shared._ZN10layer_norm13ln_bwd_kernelINS_13Kernel_traitsIf6__halffS2_fjLj3072ELj1ELj1ELj4ELj16ENS_18Kernel_traits_baseILj3072EfS2_fS2_fjLj128EEEEELb0ELb1ELb1ELb1EEEvNS_9BwdParamsE,"aw",@nobits
	.sectionflags	@""
	.align	16
	.zero		1024


//--------------------- .nv.shared._ZN10layer_norm13ln_bwd_kernelINS_13Kernel_traitsIf6__halffS2_fjLj3072ELj1ELj1ELj4ELj16ENS_18Kernel_traits_baseILj3072EfS2_fS2_fjLj128EEEEELb1ELb0ELb0ELb0EEEvNS_9BwdParamsE --------------------------
	.section	.nv.shared._ZN10layer_norm13ln_bwd_kernelINS_13Kernel_traitsIf6__halffS2_fjLj3072ELj1ELj1ELj4ELj16ENS_18Kernel_traits_baseILj3072EfS2_fS2_fjLj128EEEEELb1ELb0ELb0ELb0EEEvNS_9BwdParamsE,"aw",@nobits
	.sectionflags	@""
	.align	16
	.zero		1024


//--------------------- .nv.shared._ZN10layer_norm13ln_bwd_kernelINS_13Kernel_traitsIf6__halffS2_fjLj3072ELj1ELj1ELj4ELj16ENS_18Kernel_traits_baseILj3072EfS2_fS2_fjLj128EEEEELb1ELb0ELb0ELb1EEEvNS_9BwdParamsE --------------------------
	.section	.nv.shared._ZN10layer_norm13ln_bwd_kernelINS_13Kernel_traitsIf6__halffS2_fjLj3072ELj1ELj1ELj4ELj16ENS_18Kernel_traits_baseILj3072EfS2_fS2_fjLj128EEEEELb1ELb0ELb0ELb1EEEvNS_9BwdParamsE,"aw",@nobits
	.sectionflags	@""
	.align	16
	.zero		1024


//--------------------- .nv.shared._ZN10layer_norm22ln_bwd_finalize_kernelINS_22Kernel_traits_finalizeILj3072Ef6__halffS2_fjLb0ELj1024ELj4ENS_18Kernel_traits_baseILj3072EfS2_fS2_fjLj1024EEEEELb0ELb0EEEvNS_9BwdParamsE --------------------------
	.section	.nv.shared._ZN10layer_norm22ln_bwd_finalize_kernelINS_22Kernel_traits_finalizeILj3072Ef6__halffS2_fjLb0ELj1024ELj4ENS_18Kernel_traits_baseILj3072EfS2_fS2_fjLj1024EEEEELb0ELb0EEEvNS_9BwdParamsE,"aw",@nobits
	.sectionflags	@""
	.align	16
.nv.shared._ZN10layer_norm22ln_bwd_finalize_kernelINS_22Kernel_traits_finalizeILj3072Ef6__halffS2_fjLb0ELj1024ELj4ENS_18Kernel_traits_baseILj3072EfS2_fS2_fjLj1024EEEEELb0ELb0EEEvNS_9BwdParamsE:
	.zero		9472


//--------------------- .nv.shared._ZN10layer_norm13ln_bwd_kernelINS_13Kernel_traitsIf6__halffS2_fjLj3072ELj1ELj1ELj4ELj16ENS_18Kernel_traits_baseILj3072EfS2_fS2_fjLj128EEEEELb1ELb0ELb1ELb0EEEvNS_9BwdParamsE --------------------------
	.section	.nv.shared._ZN10layer_norm13ln_bwd_kernelINS_13Kernel_traitsIf6__halffS2_fjLj3072ELj1ELj1ELj4ELj16ENS_18Kernel_traits_baseILj3072EfS2_fS2_fjLj128EEEEELb1ELb0ELb1ELb0EEEvNS_9BwdParamsE,"aw",@nobits
	.sectionflags	@""
	.align	16
	.zero		1024


//--------------------- .nv.shared._ZN10layer_norm22ln_bwd_finalize_kernelINS_22Kernel_traits_finalizeILj3072Ef6__halffS2_fjLb0ELj1024ELj4ENS_18Kernel_traits_baseILj3072EfS2_fS2_fjLj1024EEEEELb0ELb1EEEvNS_9BwdParamsE --------------------------
	.section	.nv.shared._ZN10layer_norm22ln_bwd_finalize_kernelINS_22Kernel_traits_finalizeILj3072Ef6__halffS2_fjLb0ELj1024ELj4ENS_18Kernel_traits_baseILj3072EfS2_fS2_fjLj1024EEEEELb0ELb1EEEvNS_9BwdParamsE,"aw",@nobits
	.sectionflags	@""
	.align	16
.nv.shared._ZN10layer_norm22ln_bwd_finalize_kernelINS_22Kernel_traits_finalizeILj3072Ef6__halffS2_fjLb0ELj1024ELj4ENS_18Kernel_traits_baseILj3072EfS2_fS2_fjLj1024EEEEELb0ELb1EEEvNS_9BwdParamsE:
	.zero		9472


//--------------------- .nv.shared._ZN10layer_norm13ln_bwd_kernelINS_13Kernel_traitsIf6__halffS2_fjLj3072ELj1ELj1ELj4ELj16ENS_18Kernel_traits_baseILj3072EfS2_fS2_fjLj128EEEEELb1ELb0ELb1ELb1EEEvNS_9BwdParamsE --------------------------
	.section	.nv.shared._ZN10layer_norm13ln_bwd_kernelINS_13Kernel_traitsIf6__halffS2_fjLj3072ELj1ELj1ELj4ELj16ENS_18Kernel_traits_baseILj3072EfS2_fS2_fjLj128EEEEELb1ELb0ELb1ELb1EEEvNS_9BwdParamsE,"aw",@nobits
	.sectionflags	@""
	.align	16
	.zero		1024


//--------------------- .nv.shared._ZN10layer_norm13ln_bwd_kernelINS_13Kernel_traitsIf6__halffS2_fjLj3072ELj1ELj1ELj4ELj16ENS_18Kernel_traits_baseILj3072EfS2_fS2_fjLj128EEEEELb1ELb1ELb0ELb0EEEvNS_9BwdParamsE --------------------------
	.section	.nv.shared._ZN10layer_norm13ln_bwd_kernelINS_13Kernel_traitsIf6__halffS2_fjLj3072ELj1ELj1ELj4ELj16ENS_18Kernel_traits_baseILj3072EfS2_fS2_fjLj128EEEEELb1ELb1ELb0ELb0EEEvNS_9BwdParamsE,"aw",@nobits
	.sectionflags	@""
	.align	16
	.zero		1024


//--------------------- .nv.shared._ZN10layer_norm13ln_bwd_kernelINS_13Kernel_traitsIf6__halffS2_fjLj3072ELj1ELj1ELj4ELj16ENS_18Kernel_traits_baseILj3072EfS2_fS2_fjLj128EEEEELb1ELb1ELb0ELb1EEEvNS_9BwdParamsE --------------------------
	.section	.nv.shared._ZN10layer_norm13ln_bwd_kernelINS_13Kernel_traitsIf6__halffS2_fjLj3072ELj1ELj1ELj4ELj16ENS_18Kernel_traits_baseILj3072EfS2_fS2_fjLj128EEEEELb1ELb1ELb0ELb1EEEvNS_9BwdParamsE,"aw",@nobits
	.sectionflags	@""
	.align	16
	.zero		1024


//--------------------- .nv.shared._ZN10layer_norm22ln_bwd_finalize_kernelINS_22Kernel_traits_finalizeILj3072Ef6__halffS2_fjLb1ELj1024ELj4ENS_18Kernel_traits_baseILj3072EfS2_fS2_fjLj1024EEEEELb1ELb0EEEvNS_9BwdParamsE --------------------------
	.section	.nv.shared._ZN10layer_norm22ln_bwd_finalize_kernelINS_22Kernel_traits_finalizeILj3072Ef6__halffS2_fjLb1ELj1024ELj4ENS_18Kernel_traits_baseILj3072EfS2_fS2_fjLj1024EEEEELb1ELb0EEEvNS_9BwdParamsE,"aw",@nobits
	.sectionflags	@""
	.align	16
.nv.shared._ZN10layer_norm22ln_bwd_finalize_kernelINS_22Kernel_traits_finalizeILj3072Ef6__halffS2_fjLb1ELj1024ELj4ENS_18Kernel_traits_baseILj3072EfS2_fS2_fjLj1024EEEEELb1ELb0EEEvNS_9BwdParamsE:
	.zero		13696


//--------------------- .nv.shared._ZN10layer_norm13ln_bwd_kernelINS_13Kernel_traitsIf6__halffS2_fjLj3072ELj1ELj1ELj4ELj16ENS_18Kernel_traits_baseILj3072EfS2_fS2_fjLj128EEEEELb1ELb1ELb1ELb0EEEvNS_9BwdParamsE --------------------------
	.section	.nv.shared._ZN10layer_norm13ln_bwd_kernelINS_13Kernel_traitsIf6__halffS2_fjLj3072ELj1ELj1ELj4ELj16ENS_18Kernel_traits_baseILj3072EfS2_fS2_fjLj128EEEEELb1ELb1ELb1ELb0EEEvNS_9BwdParamsE,"aw",@nobits
	.sectionflags	@""
	.align	16
	.zero		1024


//--------------------- .nv.shared._ZN10layer_norm22ln_bwd_finalize_kernelINS_22Kernel_traits_finalizeILj3072Ef6__halffS2_fjLb1ELj1024ELj4ENS_18Kernel_traits_baseILj3072EfS2_fS2_fjLj1024EEEEELb1ELb1EEEvNS_9BwdParamsE --------------------------
	.section	.nv.shared._ZN10layer_norm22ln_bwd_finalize_kernelINS_22Kernel_traits_finalizeILj3072Ef6__halffS2_fjLb1ELj1024ELj4ENS_18Kernel_traits_baseILj3072EfS2_fS2_fjLj1024EEEEELb1ELb1EEEvNS_9BwdParamsE,"aw",@nobits
	.sectionflags	@""
	.align	16
.nv.shared._ZN10layer_norm22ln_bwd_finalize_kernelINS_22Kernel_traits_finalizeILj3072Ef6__halffS2_fjLb1ELj1024ELj4ENS_18Kernel_traits_baseILj3072EfS2_fS2_fjLj1024EEEEELb1ELb1EEEvNS_9BwdParamsE:
	.zero		13696


//--------------------- .nv.shared._ZN10layer_norm13ln_bwd_kernelINS_13Kernel_traitsIf6__halffS2_fjLj3072ELj1ELj1ELj4ELj16ENS_18Kernel_traits_baseILj3072EfS2_fS2_fjLj128EEEEELb1ELb1ELb1ELb1EEEvNS_9BwdParamsE --------------------------
	.section	.nv.shared._ZN10layer_norm13ln_bwd_kernelINS_13Kernel_traitsIf6__halffS2_fjLj3072ELj1ELj1ELj4ELj16ENS_18Kernel_traits_baseILj3072EfS2_fS2_fjLj128EEEEELb1ELb1ELb1ELb1EEEvNS_9BwdParamsE,"aw",@nobits
	.sectionflags	@""
	.align	16
	.zero		1024


//--------------------- .nv.shared._ZN10layer_norm13ln_bwd_kernelINS_13Kernel_traitsI6__halfffffjLj3072ELj1ELj1ELj4ELj16ENS_18Kernel_traits_baseILj3072ES2_ffffjLj128EEEEELb0ELb0ELb0ELb0EEEvNS_9BwdParamsE --------------------------
	.section	.nv.shared._ZN10layer_norm13ln_bwd_kernelINS_13Kernel_traitsI6__halfffffjLj3072ELj1ELj1ELj4ELj16ENS_18Kernel_traits_baseILj3072ES2_ffffjLj128EEEEELb0ELb0ELb0ELb0EEEvNS_9BwdParamsE,"aw",@nobits
	.sectionflags	@""
	.align	16
	.zero		1024


//--------------------- .nv.shared._ZN10layer_norm13ln_bwd_kernelINS_13Kernel_traitsI6__halfffffjLj3072ELj1ELj1ELj4ELj16ENS_18Kernel_traits_baseILj3072ES2_ffffjLj128EEEEELb0ELb0ELb0ELb1EEEvNS_9BwdParamsE --------------------------
	.section	.nv.shared._ZN10layer_norm13ln_bwd_kernelINS_13Kernel_traitsI6__halfffffjLj3072ELj1ELj1ELj4ELj16ENS_18Kernel_traits_baseILj3072ES2_ffffjLj128EEEEELb0ELb0ELb0ELb1EEEvNS_9BwdParamsE,"aw",@nobits
	.sectionflags	@""
	.align	16
	.zero		1024


//--------------------- .nv.shared._ZN10layer_norm13ln_bwd_kernelINS_13Kernel_traitsI6__halfffffjLj3072ELj1ELj1ELj4ELj16ENS_18Kernel_traits_baseILj3072ES2_ffffjLj128EEEEELb0ELb0ELb1ELb0EEEvNS_9BwdParamsE --------------------------
	.section	.nv.shared._ZN10layer_norm13ln_bwd_kernelINS_13Kernel_traitsI6__halfffffjLj3072ELj1ELj1ELj4ELj16ENS_18Kernel_traits_baseILj3072ES2_ffffjLj128EEEEELb0ELb0ELb1ELb0EEEvNS_9BwdParamsE,"aw",@nobits
	.sectionflags	@""
	.align	16
	.zero		1024


//--------------------- .nv.shared._ZN10layer_norm13ln_bwd_kernelINS_13Kernel_traitsI6__halfffffjLj3072ELj1ELj1ELj4ELj16ENS_18Kernel_traits_baseILj3072ES2_ffffjLj128EEEEELb0ELb0ELb1ELb1EEEvNS_9BwdParamsE --------------------------
	.section	.nv.shared._ZN10layer_norm13ln_bwd_kernelINS_13Kernel_traitsI6__halfffffjLj3072ELj1ELj1ELj4ELj16ENS_18Kernel_traits_baseILj3072ES2_ffffjLj128EEEEELb0ELb0ELb1ELb1EEEvNS_9BwdParamsE,"aw",@nobits
	.sectionflags	@""
	.align	16
	.zero		1024


//--------------------- .nv.shared._ZN10layer_norm13ln_bwd_kernelINS_13Kernel_traitsI6__halfffffjLj3072ELj1ELj1ELj4ELj16ENS_18Kernel_traits_baseILj3072ES2_ffffjLj128EEEEELb0ELb1ELb0ELb0EEEvNS_9BwdParamsE --------------------------
	.section	.nv.shared._ZN10layer_norm13ln_bwd_kernelINS_13Kernel_traitsI6__halfffffjLj3072ELj1ELj1ELj4ELj16ENS_18Kernel_traits_baseILj3072ES2_ffffjLj128EEEEELb0ELb1ELb0ELb0EEEvNS_9BwdParamsE,"aw",@nobits
	.sectionflags	@""
	.align	16
	.zero		1024


//--------------------- .nv.shared._ZN10layer_norm13ln_bwd_kernelINS_13Kernel_traitsI6__halfffffjLj3072ELj1ELj1ELj4ELj16ENS_18Kernel_traits_baseILj3072ES2_ffffjLj128EEEEELb0ELb1ELb0ELb1EEEvNS_9BwdParamsE --------------------------
	.section	.nv.shared._ZN10layer_norm13ln_bwd_kernelINS_13Kernel_traitsI6__halfffffjLj3072ELj1ELj1ELj4ELj16ENS_18Kernel_traits_baseILj3072ES2_ffffjLj128EEEEELb0ELb1ELb0ELb1EEEvNS_9BwdParamsE,"aw",@nobits
	.sectionflags	@""
	.align	16
	.zero		1024


//--------------------- .nv.shared._ZN10layer_norm13ln_bwd_kernelINS_13Kernel_traitsI6__halfffffjLj3072ELj1ELj1ELj4ELj16ENS_18Kernel_traits_baseILj3072ES2_ffffjLj128EEEEELb0ELb1ELb1ELb0EEEvNS_9BwdParamsE --------------------------
	.section	.nv.shared._ZN10layer_norm13ln_bwd_kernelINS_13Kernel_traitsI6__halfffffjLj3072ELj1ELj1ELj4ELj16ENS_18Kernel_traits_baseILj3072ES2_ffffjLj128EEEEELb0ELb1ELb1ELb0EEEvNS_9BwdParamsE,"aw",@nobits
	.sectionflags	@""
	.align	16
	.zero		1024


//--------------------- .nv.shared._ZN10layer_norm13ln_bwd_kernelINS_13Kernel_traitsI6__halfffffjLj3072ELj1ELj1ELj4ELj16ENS_18Kernel_traits_baseILj3072ES2_ffffjLj128EEEEELb0ELb1ELb1ELb1EEEvNS_9BwdParamsE --------------------------
	.section	.nv.shared._ZN10layer_norm13ln_bwd_kernelINS_13Kernel_traitsI6__halfffffjLj3072ELj1ELj1ELj4ELj16ENS_18Kernel_traits_baseILj3072ES2_ffffjLj128EEEEELb0ELb1ELb1ELb1EEEvNS_9BwdParamsE,"aw",@nobits
	.sectionflags	@""
	.align	16
	.zero		1024


//--------------------- .nv.shared._ZN10layer_norm13ln_bwd_kernelINS_13Kernel_traitsI6__halfffffjLj3072ELj1ELj1ELj4ELj16ENS_18Kernel_traits_baseILj3072ES2_ffffjLj128EEEEELb1ELb0ELb0ELb0EEEvNS_9BwdParamsE --------------------------
	.section	.nv.shared._ZN10layer_norm13ln_bwd_kernelINS_13Kernel_traitsI6__halfffffjLj3072ELj1ELj1ELj4ELj16ENS_18Kernel_traits_baseILj3072ES2_ffffjLj128EEEEELb1ELb0ELb0ELb0EEEvNS_9BwdParamsE,"aw",@nobits
	.sectionflags	@""
	.align	16
	.zero		1024


//--------------------- .nv.shared._ZN10layer_norm13ln_bwd_kernelINS_13Kernel_traitsI6__halfffffjLj3072ELj1ELj1ELj4ELj16ENS_18Kernel_traits_baseILj3072ES2_ffffjLj128EEEEELb1ELb0ELb0ELb1EEEvNS_9BwdParamsE --------------------------
	.section	.nv.shared._ZN10layer_norm13ln_bwd_kernelINS_13Kernel_traitsI6__halfffffjLj3072ELj1ELj1ELj4ELj16ENS_18Kernel_traits_baseILj3072ES2_ffffjLj128EEEEELb1ELb0ELb0ELb1EEEvNS_9BwdParamsE,"aw",@nobits
	.sectionflags	@""
	.align	16
	.zero		1024


//--------------------- .nv.shared._ZN10layer_norm22ln_bwd_finalize_kernelINS_22Kernel_traits_finalizeILj3072E6__halfffffjLb0ELj1024ELj4ENS_18Kernel_traits_baseILj3072ES2_ffffjLj1024EEEEELb0ELb0EEEvNS_9BwdParamsE --------------------------
	.section	.nv.shared._ZN10layer_norm22ln_bwd_finalize_kernelINS_22Kernel_traits_finalizeILj3072E6__halfffffjLb0ELj1024ELj4ENS_18Kernel_traits_baseILj3072ES2_ffffjLj1024EEEEELb0ELb0EEEvNS_9BwdParamsE,"aw",@nobits
	.sectionflags	@""
	.align	16
.nv.shared._ZN10layer_norm22ln_bwd_finalize_kernelINS_22Kernel_traits_finalizeILj3072E6__halfffffjLb0ELj1024ELj4ENS_18Kernel_traits_baseILj3072ES2_ffffjLj1024EEEEELb0ELb0EEEvNS_9BwdParamsE:
	.zero		9472


//--------------------- .nv.shared._ZN10layer_norm13ln_bwd_kernelINS_13Kernel_traitsI6__halfffffjLj3072ELj1ELj1ELj4ELj16ENS_18Kernel_traits_baseILj3072ES2_ffffjLj128EEEEELb1ELb0ELb1ELb0EEEvNS_9BwdParamsE --------------------------
	.section	.nv.shared._ZN10layer_norm13ln_bwd_kernelINS_13Kernel_traitsI6__halfffffjLj3072ELj1ELj1ELj4ELj16ENS_18Kernel_traits_baseILj3072ES2_ffffjLj128EEEEELb1ELb0ELb1ELb0EEEvNS_9BwdParamsE,"aw",@nobits
	.sectionflags	@""
	.align	16
	.zero		1024


//--------------------- .nv.shared._ZN10layer_norm22ln_bwd_finalize_kernelINS_22Kernel_traits_finalizeILj3072E6__halfffffjLb0ELj1024ELj4ENS_18Kernel_traits_baseILj3072ES2_ffffjLj1024EEEEELb0ELb1EEEvNS_9BwdParamsE --------------------------
	.section	.nv.shared._ZN10layer_norm22ln_bwd_finalize_kernelINS_22Kernel_traits_finalizeILj3072E6__halfffffjLb0ELj1024ELj4ENS_18Kernel_traits_baseILj3072ES2_ffffjLj1024EEEEELb0ELb1EEEvNS_9BwdParamsE,"aw",@nobits
	.sectionflags	@""
	.align	16
.nv.shared._ZN10layer_norm22ln_bwd_finalize_kernelINS_22Kernel_traits_finalizeILj3072E6__halfffffjLb0ELj1024ELj4ENS_18Kernel_traits_baseILj3072ES2_ffffjLj1024EEEEELb0ELb1EEEvNS_9BwdParamsE:
	.zero		9472


//--------------------- .nv.shared._ZN10layer_norm13ln_bwd_kernelINS_13Kernel_traitsI6__halfffffjLj3072ELj1ELj1ELj4ELj16ENS_18Kernel_traits_baseILj3072ES2_ffffjLj128EEEEELb1ELb0ELb1ELb1EEEvNS_9BwdParamsE --------------------------
	.section	.nv.shared._ZN10layer_norm13ln_bwd_kernelINS_13Kernel_traitsI6__halfffffjLj3072ELj1ELj1ELj4ELj16ENS_18Kernel_traits_baseILj3072ES2_ffffjLj128EEEEELb1ELb0ELb1ELb1EEEvNS_9BwdParamsE,"aw",@nobits
	.sectionflags	@""
	.align	16
	.zero		1024


//--------------------- .nv.shared._ZN10layer_norm13ln_bwd_kernelINS_13Kernel_traitsI6__halfffffjLj3072ELj1ELj1ELj4ELj16ENS_18Kernel_traits_baseILj3072ES2_ffffjLj128EEEEELb1ELb1ELb0ELb0EEEvNS_9BwdParamsE --------------------------
	.section	.nv.shared._ZN10layer_norm13ln_bwd_kernelINS_13Kernel_traitsI6__halfffffjLj3072ELj1ELj1ELj4ELj16ENS_18Kernel_traits_baseILj3072ES2_ffffjLj128EEEEELb1ELb1ELb0ELb0EEEvNS_9BwdParamsE,"aw",@nobits
	.sectionflags	@""
	.align	16
	.zero		1024


//--------------------- .nv.shared._ZN10layer_norm13ln_bwd_kernelINS_13Kernel_traitsI6__halfffffjLj3072ELj1ELj1ELj4ELj16ENS_18Kernel_traits_baseILj3072ES2_ffffjLj128EEEEELb1ELb1ELb0ELb1EEEvNS_9BwdParamsE --------------------------
	.section	.nv.shared._ZN10layer_norm13ln_bwd_kernelINS_13Kernel_traitsI6__halfffffjLj3072ELj1ELj1ELj4ELj16ENS_18Kernel_traits_baseILj3072ES2_ffffjLj128EEEEELb1ELb1ELb0ELb1EEEvNS_9BwdParamsE,"aw",@nobits
	.sectionflags	@""
	.align	16
	.zero		1024


//--------------------- .nv.shared._ZN10layer_norm22ln_bwd_finalize_kernelINS_22Kernel_traits_finalizeILj3072E6__halfffffjLb1ELj1024ELj4ENS_18Kernel_traits_baseILj3072ES2_ffffjLj1024EEEEELb1ELb0EEEvNS_9BwdParamsE --------------------------
	.section	.nv.shared._ZN10layer_norm22ln_bwd_finalize_kernelINS_22Kernel_traits_finalizeILj3072E6__halfffffjLb1ELj1024ELj4ENS_18Kernel_traits_baseILj3072ES2_ffffjLj1024EEEEELb1ELb0EEEvNS_9BwdParamsE,"aw",@nobits
	.sectionflags	@""
	.align	16
.nv.shared._ZN10layer_norm22ln_bwd_finalize_kernelINS_22Kernel_traits_finalizeILj3072E6__halfffffjLb1ELj1024ELj4ENS_18Kernel_traits_baseILj3072ES2_ffffjLj1024EEEEELb1ELb0EEEvNS_9BwdParamsE:
	.zero		13696


//--------------------- .nv.shared._ZN10layer_norm13ln_bwd_kernelINS_13Kernel_traitsI6__halfffffjLj3072ELj1ELj1ELj4ELj16ENS_18Kernel_traits_baseILj3072ES2_ffffjLj128EEEEELb1ELb1ELb1ELb0EEEvNS_9BwdParamsE --------------------------
	.section	.nv.shared._ZN10layer_norm13ln_bwd_kernelINS_13Kernel_traitsI6__halfffffjLj3072ELj1ELj1ELj4ELj16ENS_18Kernel_traits_baseILj3072ES2_ffffjLj128EEEEELb1ELb1ELb1ELb0EEEvNS_9BwdParamsE,"aw",@nobits
	.sectionflags	@""
	.align	16
	.zero		1024


//--------------------- .nv.shared._ZN10layer_norm22ln_bwd_finalize_kernelINS_22Kernel_traits_finalizeILj3072E6__halfffffjLb1ELj1024ELj4ENS_18Kernel_traits_baseILj3072ES2_ffffjLj1024EEEEELb1ELb1EEEvNS_9BwdParamsE --------------------------
	.section	.nv.shared._ZN10layer_norm22ln_bwd_finalize_kernelINS_22Kernel_traits_finalizeILj3072E6__halfffffjLb1ELj1024ELj4ENS_18Kernel_traits_baseILj3072ES2_ffffjLj1024EEEEELb1ELb1EEEvNS_9BwdParamsE,"aw",@nobits
	.sectionflags	@""
	.align	16
.nv.shared._ZN10layer_norm22ln_bwd_finalize_kernelINS_22Kernel_traits_finalizeILj3072E6__halfffffjLb1ELj1024ELj4ENS_18Kernel_traits_baseILj3072ES2_ffffjLj1024EEEEELb1ELb1EEEvNS_9BwdParamsE:
	.zero		13696


//--------------------- .nv.shared._ZN10layer_norm13ln_bwd_kernelINS_13Kernel_traitsI6__halfffffjLj3072ELj1ELj1ELj4ELj16ENS_18Kernel_traits_baseILj3072ES2_ffffjLj128EEEEELb1ELb1ELb1ELb1EEEvNS_9BwdParamsE --------------------------
	.section	.nv.shared._ZN10layer_norm13ln_bwd_kernelINS_13Kernel_traitsI6__halfffffjLj3072ELj1ELj1ELj4ELj16ENS_18Kernel_traits_baseILj3072ES2_ffffjLj128EEEEELb1ELb1ELb1ELb1EEEvNS_9BwdParamsE,"aw",@nobits
	.sectionflags	@""
	.align	16
	.zero		1024


//--------------------- .nv.shared._ZN10layer_norm13ln_bwd_kernelINS_13Kernel_traitsIfffffjLj3072ELj1ELj1ELj4ELj16ENS_18Kernel_traits_baseILj3072EfffffjLj128EEEEELb0ELb0ELb0ELb0EEEvNS_9BwdParamsE --------------------------
	.section	.nv.shared._ZN10layer_norm13ln_bwd_kernelINS_13Kernel_traitsIfffffjLj3072ELj1ELj1ELj4ELj16ENS_18Kernel_traits_baseILj3072EfffffjLj128EEEEELb0ELb0ELb0ELb0EEEvNS_9BwdParamsE,"aw",@nobits
	.sectionflags	@""
	.align	16
	.zero		1024


//--------------------- .nv.shared._ZN10layer_norm13ln_bwd_kernelINS_13Kernel_traitsIfffffjLj3072ELj1ELj1ELj4ELj16ENS_18Kernel_traits_baseILj3072EfffffjLj128EEEEELb0ELb0ELb0ELb1EEEvNS_9BwdParamsE --------------------------
	.section	.nv.shared._ZN10layer_norm13ln_bwd_kernelINS_13Kernel_traitsIfffffjLj3072ELj1ELj1ELj4ELj16ENS_18Kernel_traits_baseILj3072EfffffjLj128EEEEELb0ELb0ELb0ELb1EEEvNS_9BwdParamsE,"aw",@nobits
	.sectionflags	@""
	.align	16
	.zero		1024


//--------------------- .nv.shared._ZN10layer_norm13ln_bwd_kernelINS_13Kernel_traitsIfffffjLj3072ELj1ELj1ELj4ELj16ENS_18Kernel_traits_baseILj3072EfffffjLj128EEEEELb0ELb0ELb1ELb0EEEvNS_9BwdParamsE --------------------------
	.section	.nv.shared._ZN10layer_norm13ln_bwd_kernelINS_13Kernel_traitsIfffffjLj3072ELj1ELj1ELj4ELj16ENS_18Kernel_traits_baseILj3072EfffffjLj128EEEEELb0ELb0ELb1ELb0EEEvNS_9BwdParamsE,"aw",@nobits
	.sectionflags	@""
	.align	16
	.zero		1024


//--------------------- .nv.shared._ZN10layer_norm13ln_bwd_kernelINS_13Kernel_traitsIfffffjLj3072ELj1ELj1ELj4ELj16ENS_18Kernel_traits_baseILj3072EfffffjLj128EEEEELb0ELb0ELb1ELb1EEEvNS_9BwdParamsE --------------------------
	.section	.nv.shared._ZN10layer_norm13ln_bwd_kernelINS_13Kernel_traitsIfffffjLj3072ELj1ELj1ELj4ELj16ENS_18Kernel_traits_baseILj3072EfffffjLj128EEEEELb0ELb0ELb1ELb1EEEvNS_9BwdParamsE,"aw",@nobits
	.sectionflags	@""
	.align	16
	.zero		1024


//--------------------- .nv.shared._ZN10layer_norm13ln_bwd_kernelINS_13Kernel_traitsIfffffjLj3072ELj1ELj1ELj4ELj16ENS_18Kernel_traits_baseILj3072EfffffjLj128EEEEELb0ELb1ELb0ELb0EEEvNS_9BwdParamsE --------------------------
	.section	.nv.shared._ZN10layer_norm13ln_bwd_kernelINS_13Kernel_traitsIfffffjLj3072ELj1ELj1ELj4ELj16ENS_18Kernel_traits_baseILj3072EfffffjLj128EEEEELb0ELb1ELb0ELb0EEEvNS_9BwdParamsE,"aw",@nobits
	.sectionflags	@""
	.align	16
	.zero		1024


//--------------------- .nv.shared._ZN10layer_norm13ln_bwd_kernelINS_13Kernel_traitsIfffffjLj3072ELj1ELj1ELj4ELj16ENS_18Kernel_traits_baseILj3072EfffffjLj128EEEEELb0ELb1ELb0ELb1EEEvNS_9BwdParamsE --------------------------
	.section	.nv.shared._ZN10layer_norm13ln_bwd_kernelINS_13Kernel_traitsIfffffjLj3072ELj1ELj1ELj4ELj16ENS_18Kernel_traits_baseILj3072EfffffjLj128EEEEELb0ELb1ELb0ELb1EEEvNS_9BwdParamsE,"aw",@nobits
	.sectionflags	@""
	.align	16
	.zero		1024


//--------------------- .nv.shared._ZN10layer_norm13ln_bwd_kernelINS_13Kernel_traitsIfffffjLj3072ELj1ELj1ELj4ELj16ENS_18Kernel_traits_baseILj3072EfffffjLj128EEEEELb0ELb1ELb1ELb0EEEvNS_9BwdParamsE --------------------------
	.section	.nv.shared._ZN10layer_norm13ln_bwd_kernelINS_13Kernel_traitsIfffffjLj3072ELj1ELj1ELj4ELj16ENS_18Kernel_traits_baseILj3072EfffffjLj128EEEEELb0ELb1ELb1ELb0EEEvNS_9BwdParamsE,"aw",@nobits
	.sectionflags	@""
	.align	16
	.zero		1024


//--------------------- .nv.shared._ZN10layer_norm13ln_bwd_kernelINS_13Kernel_traitsIfffffjLj3072ELj1ELj1ELj4ELj16ENS_18Kernel_traits_baseILj3072EfffffjLj128EEEEELb0ELb1ELb1ELb1EEEvNS_9BwdParamsE --------------------------
	.section	.nv.shared._ZN10layer_norm13ln_bwd_kernelINS_13Kernel_traitsIfffffjLj3072ELj1ELj1ELj4ELj16ENS_18Kernel_traits_baseILj3072EfffffjLj128EEEEELb0ELb1ELb1ELb1EEEvNS_9BwdParamsE,"aw",@nobits
	.sectionflags	@""
	.align	16
	.zero		1024


//--------------------- .nv.shared._ZN10layer_norm13ln_bwd_kernelINS_13Kernel_traitsIfffffjLj3072ELj1ELj1ELj4ELj16ENS_18Kernel_traits_baseILj3072EfffffjLj128EEEEELb1ELb0ELb0ELb0EEEvNS_9BwdParamsE --------------------------
	.section	.nv.shared._ZN10layer_norm13ln_bwd_kernelINS_13Kernel_traitsIfffffjLj3072ELj1ELj1ELj4ELj16ENS_18Kernel_traits_baseILj3072EfffffjLj128EEEEELb1ELb0ELb0ELb0EEEvNS_9BwdParamsE,"aw",@nobits
	.sectionflags	@""
	.align	16
	.zero		1024


//--------------------- .nv.shared._ZN10layer_norm13ln_bwd_kernelINS_13Kernel_traitsIfffffjLj3072ELj1ELj1ELj4ELj16ENS_18Kernel_traits_baseILj3072EfffffjLj128EEEEELb1ELb0ELb0ELb1EEEvNS_9BwdParamsE --------------------------
	.section	.nv.shared._ZN10layer_norm13ln_bwd_kernelINS_13Kernel_traitsIfffffjLj3072ELj1ELj1ELj4ELj16ENS_18Kernel_traits_baseILj3072EfffffjLj128EEEEELb1ELb0ELb0ELb1EEEvNS_9BwdParamsE,"aw",@nobits
	.sectionflags	@""
	.align	16
	.zero		1024


//--------------------- .nv.shared._ZN10layer_norm22ln_bwd_finalize_kernelINS_22Kernel_traits_finalizeILj3072EfffffjLb0ELj1024ELj4ENS_18Kernel_traits_baseILj3072EfffffjLj1024EEEEELb0ELb0EEEvNS_9BwdParamsE --------------------------
	.section	.nv.shared._ZN10layer_norm22ln_bwd_finalize_kernelINS_22Kernel_traits_finalizeILj3072EfffffjLb0ELj1024ELj4ENS_18Kernel_traits_baseILj3072EfffffjLj1024EEEEELb0ELb0EEEvNS_9BwdParamsE,"aw",@nobits
	.sectionflags	@""
	.align	16
.nv.shared._ZN10layer_norm22ln_bwd_finalize_kernelINS_22Kernel_traits_finalizeILj3072EfffffjLb0ELj1024ELj4ENS_18Kernel_traits_baseILj3072EfffffjLj1024EEEEELb0ELb0EEEvNS_9BwdParamsE:
	.zero		9472


//--------------------- .nv.shared._ZN10layer_norm13ln_bwd_kernelINS_13Kernel_traitsIfffffjLj3072ELj1ELj1ELj4ELj16ENS_18Kernel_traits_baseILj3072EfffffjLj128EEEEELb1ELb0ELb1ELb0EEEvNS_9BwdParamsE --------------------------
	.section	.nv.shared._ZN10layer_norm13ln_bwd_kernelINS_13Kernel_traitsIfffffjLj3072ELj1ELj1ELj4ELj16ENS_18Kernel_traits_baseILj3072EfffffjLj128EEEEELb1ELb0ELb1ELb0EEEvNS_9BwdParamsE,"aw",@nobits
	.sectionflags	@""
	.align	16
	.zero		1024


//--------------------- .nv.shared._ZN10layer_norm22ln_bwd_finalize_kernelINS_22Kernel_traits_finalizeILj3072EfffffjLb0ELj1024ELj4ENS_18Kernel_traits_baseILj3072EfffffjLj1024EEEEELb0ELb1EEEvNS_9BwdParamsE --------------------------
	.section	.nv.shared._ZN10layer_norm22ln_bwd_finalize_kernelINS_22Kernel_traits_finalizeILj3072EfffffjLb0ELj1024ELj4ENS_18Kernel_traits_baseILj3072EfffffjLj1024EEEEELb0ELb1EEEvNS_9BwdParamsE,"aw",@nobits
	.sectionflags	@""
	.align	16
.nv.shared._ZN10layer_norm22ln_bwd_finalize_kernelINS_22Kernel_traits_finalizeILj3072EfffffjLb0ELj1024ELj4ENS_18Kernel_traits_baseILj3072EfffffjLj1024EEEEELb0ELb1EEEvNS_9BwdParamsE:
	.zero		9472


//--------------------- .nv.shared._ZN10layer_norm13ln_bwd_kernelINS_13Kernel_traitsIfffffjLj3072ELj1ELj1ELj4ELj16ENS_18Kernel_traits_baseILj3072EfffffjLj128EEEEELb1ELb0ELb1ELb1EEEvNS_9BwdParamsE --------------------------
	.section	.nv.shared._ZN10layer_norm13ln_bwd_kernelINS_13Kernel_traitsIfffffjLj3072ELj1ELj1ELj4ELj16ENS_18Kernel_traits_baseILj3072EfffffjLj128EEEEELb1ELb0ELb1ELb1EEEvNS_9BwdParamsE,"aw",@nobits
	.sectionflags	@""
	.align	16
	.zero		1024


//--------------------- .nv.shared._ZN10layer_norm13ln_bwd_kernelINS_13Kernel_traitsIfffffjLj3072ELj1ELj1ELj4ELj16ENS_18Kernel_traits_baseILj3072EfffffjLj128EEEEELb1ELb1ELb0ELb0EEEvNS_9BwdParamsE --------------------------
	.section	.nv.shared._ZN10layer_norm13ln_bwd_kernelINS_13Kernel_traitsIfffffjLj3072ELj1ELj1ELj4ELj16ENS_18Kernel_traits_baseILj3072EfffffjLj128EEEEELb1ELb1ELb0ELb0EEEvNS_9BwdParamsE,"aw",@nobits
	.sectionflags	@""
	.align	16
	.zero		1024


//--------------------- .nv.shared._ZN10layer_norm13ln_bwd_kernelINS_13Kernel_traitsIfffffjLj3072ELj1ELj1ELj4ELj16ENS_18Kernel_traits_baseILj3072EfffffjLj128EEEEELb1ELb1ELb0ELb1EEEvNS_9BwdParamsE --------------------------
	.section	.nv.shared._ZN10layer_norm13ln_bwd_kernelINS_13Kernel_traitsIfffffjLj3072ELj1ELj1ELj4ELj16ENS_18Kernel_traits_baseILj3072EfffffjLj128EEEEELb1ELb1ELb0ELb1EEEvNS_9BwdParamsE,"aw",@nobits
	.sectionflags	@""
	.align	16
	.zero		1024


//--------------------- .nv.shared._ZN10layer_norm22ln_bwd_finalize_kernelINS_22Kernel_traits_finalizeILj3072EfffffjLb1ELj1024ELj4ENS_18Kernel_traits_baseILj3072EfffffjLj1024EEEEELb1ELb0EEEvNS_9BwdParamsE --------------------------
	.section	.nv.shared._ZN10layer_norm22ln_bwd_finalize_kernelINS_22Kernel_traits_finalizeILj3072EfffffjLb1ELj1024ELj4ENS_18Kernel_traits_baseILj3072EfffffjLj1024EEEEELb1ELb0EEEvNS_9BwdParamsE,"aw",@nobits
	.sectionflags	@""
	.align	16
.nv.shared._ZN10layer_norm22ln_bwd_finalize_kernelINS_22Kernel_traits_finalizeILj3072EfffffjLb1ELj1024ELj4ENS_18Kernel_traits_baseILj3072EfffffjLj1024EEEEELb1ELb0EEEvNS_9BwdParamsE:
	.zero		13696


//--------------------- .nv.shared._ZN10layer_norm13ln_bwd_kernelINS_13Kernel_traitsIfffffjLj3072ELj1ELj1ELj4ELj16ENS_18Kernel_traits_baseILj3072EfffffjLj128EEEEELb1ELb1ELb1ELb0EEEvNS_9BwdParamsE --------------------------
	.section	.nv.shared._ZN10layer_norm13ln_bwd_kernelINS_13Kernel_traitsIfffffjLj3072ELj1ELj1ELj4ELj16ENS_18Kernel_traits_baseILj3072EfffffjLj128EEEEELb1ELb1ELb1ELb0EEEvNS_9BwdParamsE,"aw",@nobits
	.sectionflags	@""
	.align	16
	.zero		1024


//--------------------- .nv.shared._ZN10layer_norm22ln_bwd_finalize_kernelINS_22Kernel_traits_finalizeILj3072EfffffjLb1ELj1024ELj4ENS_18Kernel_traits_baseILj3072EfffffjLj1024EEEEELb1ELb1EEEvNS_9BwdParamsE --------------------------
	.section	.nv.shared._ZN10layer_norm22ln_bwd_finalize_kernelINS_22Kernel_traits_finalizeILj3072EfffffjLb1ELj1024ELj4ENS_18Kernel_traits_baseILj3072EfffffjLj1024EEEEELb1ELb1EEEvNS_9BwdParamsE,"aw",@nobits
	.sectionflags	@""
	.align	16
.nv.shared._ZN10layer_norm22ln_bwd_finalize_kernelINS_22Kernel_traits_finalizeILj3072EfffffjLb1ELj1024ELj4ENS_18Kernel_traits_baseILj3072EfffffjLj1024EEEEELb1ELb1EEEvNS_9BwdParamsE:
	.zero		13696


//--------------------- .nv.shared._ZN10layer_norm13ln_bwd_kernelINS_13Kernel_traitsIfffffjLj3072ELj1ELj1ELj4ELj16ENS_18Kernel_traits_baseILj3072EfffffjLj128EEEEELb1ELb1ELb1ELb1EEEvNS_9BwdParamsE --------------------------
	.section	.nv.shared._ZN10layer_norm13ln_bwd_kernelINS_13Kernel_traitsIfffffjLj3072ELj1ELj1ELj4ELj16ENS_18Kernel_traits_baseILj3072EfffffjLj128EEEEELb1ELb1ELb1ELb1EEEvNS_9BwdParamsE,"aw",@nobits
	.sectionflags	@""
	.align	16
	.zero		1024


//--------------------- .nv.constant0._ZN10layer_norm13ln_bwd_kernelINS_13Kernel_traitsI13__nv_bfloat16S2_S2_S2_fjLj3072ELj1ELj1ELj4ELj16ENS_18Kernel_traits_baseILj3072ES2_S2_S2_S2_fjLj128EEEEELb0ELb0ELb0ELb0EEEvNS_9BwdParamsE --------------------------
	.section	.nv.constant0._ZN10layer_norm13ln_bwd_kernelINS_13Kernel_traitsI13__nv_bfloat16S2_S2_S2_fjLj3072ELj1ELj1ELj4ELj16ENS_18Kernel_traits_baseILj3072ES2_S2_S2_S2_fjLj128EEEEELb0ELb0ELb0ELb0EEEvNS_9BwdParamsE,"a",@progbits
	.sectionflags	@""
	.align	4
.nv.constant0._ZN10layer_norm13ln_bwd_kernelINS_13Kernel_traitsI13__nv_bfloat16S2_S2_S2_fjLj3072ELj1ELj1ELj4ELj16ENS_18Kernel_traits_baseILj3072ES2_S2_S2_S2_fjLj128EEEEELb0ELb0ELb0ELb0EEEvNS_9BwdParamsE:
	.zero		1192


//--------------------- .nv.constant0._ZN10layer_norm13ln_bwd_kernelINS_13Kernel_traitsI13__nv_bfloat16S2_S2_S2_fjLj3072ELj1ELj1ELj4ELj16ENS_18Kernel_traits_baseILj3072ES2_S2_S2_S2_fjLj128EEEEELb0ELb0ELb0ELb1EEEvNS_9BwdParamsE --------------------------
	.section	.nv.constant0._ZN10layer_norm13ln_bwd_kernelINS_13Kernel_traitsI13__nv_bfloat16S2_S2_S2_fjLj3072ELj1ELj1ELj4ELj16ENS_18Kernel_traits_baseILj3072ES2_S2_S2_S2_fjLj128EEEEELb0ELb0ELb0ELb1EEEvNS_9BwdParamsE,"a",@progbits
	.sectionflags	@""
	.align	4
.nv.constant0._ZN10layer_norm13ln_bwd_kernelINS_13Kernel_traitsI13__nv_bfloat16S2_S2_S2_fjLj3072ELj1ELj1ELj4ELj16ENS_18Kernel_traits_baseILj3072ES2_S2_S2_S2_fjLj128EEEEELb0ELb0ELb0ELb1EEEvNS_9BwdParamsE:
	.zero		1192


//--------------------- .nv.constant0._ZN10layer_norm13ln_bwd_kernelINS_13Kernel_traitsI13__nv_bfloat16S2_S2_S2_fjLj3072ELj1ELj1ELj4ELj16ENS_18Kernel_traits_baseILj3072ES2_S2_S2_S2_fjLj128EEEEELb0ELb0ELb1ELb0EEEvNS_9BwdParamsE --------------------------
	.section	.nv.constant0._ZN10layer_norm13ln_bwd_kernelINS_13Kernel_traitsI13__nv_bfloat16S2_S2_S2_fjLj3072ELj1ELj1ELj4ELj16ENS_18Kernel_traits_baseILj3072ES2_S2_S2_S2_fjLj128EEEEELb0ELb0ELb1ELb0EEEvNS_9BwdParamsE,"a",@progbits
	.sectionflags	@""
	.align	4
.nv.constant0._ZN10layer_norm13ln_bwd_kernelINS_13Kernel_traitsI13__nv_bfloat16S2_S2_S2_fjLj3072ELj1ELj1ELj4ELj16ENS_18Kernel_traits_baseILj3072ES2_S2_S2_S2_fjLj128EEEEELb0ELb0ELb1ELb0EEEvNS_9BwdParamsE:
	.zero		1192


//--------------------- .nv.constant0._ZN10layer_norm13ln_bwd_kernelINS_13Kernel_traitsI13__nv_bfloat16S2_S2_S2_fjLj3072ELj1ELj1ELj4ELj16ENS_18Kernel_traits_baseILj3072ES2_S2_S2_S2_fjLj128EEEEELb0ELb0ELb1ELb1EEEvNS_9BwdParamsE --------------------------
	.section	.nv.constant0._ZN10layer_norm13ln_bwd_kernelINS_13Kernel_traitsI13__nv_bfloat16S2_S2_S2_fjLj3072ELj1ELj1ELj4ELj16ENS_18Kernel_traits_baseILj3072ES2_S2_S2_S2_fjLj128EEEEELb0ELb0ELb1ELb1EEEvNS_9BwdParamsE,"a",@progbits
	.sectionflags	@""
	.align	4
.nv.constant0._ZN10layer_norm13ln_bwd_kernelINS_13Kernel_traitsI13__nv_bfloat16S2_S2_S2_fjLj3072ELj1ELj1ELj4ELj16ENS_18Kernel_traits_baseILj3072ES2_S2_S2_S2_fjLj128EEEEELb0ELb0ELb1ELb1EEEvNS_9BwdParamsE:
	.zero		1192


//--------------------- .nv.constant0._ZN10layer_norm13ln_bwd_kernelINS_13Kernel_traitsI13__nv_bfloat16S2_S2_S2_fjLj3072ELj1ELj1ELj4ELj16ENS_18Kernel_traits_baseILj3072ES2_S2_S2_S2_fjLj128EEEEELb0ELb1ELb0ELb0EEEvNS_9BwdParamsE --------------------------
	.section	.nv.constant0._ZN10layer_norm13ln_bwd_kernelINS_13Kernel_traitsI13__nv_bfloat16S2_S2_S2_fjLj3072ELj1ELj1ELj4ELj16ENS_18Kernel_traits_baseILj3072ES2_S2_S2_S2_fjLj128EEEEELb0ELb1ELb0ELb0EEEvNS_9BwdParamsE,"a",@progbits
	.sectionflags	@""
	.align	4
.nv.constant0._ZN10layer_norm13ln_bwd_kernelINS_13Kernel_traitsI13__nv_bfloat16S2_S2_S2_fjLj3072ELj1ELj1ELj4ELj16ENS_18Kernel_traits_baseILj3072ES2_S2_S2_S2_fjLj128EEEEELb0ELb1ELb0ELb0EEEvNS_9BwdParamsE:
	.zero		1192


//--------------------- .nv.constant0._ZN10layer_norm13ln_bwd_kernelINS_13Kernel_traitsI13__nv_bfloat16S2_S2_S2_fjLj3072ELj1ELj1ELj4ELj16ENS_18Kernel_traits_baseILj3072ES2_S2_S2_S2_fjLj128EEEEELb0ELb1ELb0ELb1EEEvNS_9BwdParamsE --------------------------
	.section	.nv.constant0._ZN10layer_norm13ln_bwd_kernelINS_13Kernel_traitsI13__nv_bfloat16S2_S2_S2_fjLj3072ELj1ELj1ELj4ELj16ENS_18Kernel_traits_baseILj3072ES2_S2_S2_S2_fjLj128EEEEELb0ELb1ELb0ELb1EEEvNS_9BwdParamsE,"a",@progbits
	.sectionflags	@""
	.align	4
.nv.constant0._ZN10layer_norm13ln_bwd_kernelINS_13Kernel_traitsI13__nv_bfloat16S2_S2_S2_fjLj3072ELj1ELj1ELj4ELj16ENS_18Kernel_traits_baseILj3072ES2_S2_S2_S2_fjLj128EEEEELb0ELb1ELb0ELb1EEEvNS_9BwdParamsE:
	.zero		1192


//--------------------- .nv.constant0._ZN10layer_norm13ln_bwd_kernelINS_13Kernel_traitsI13__nv_bfloat16S2_S2_S2_fjLj3072ELj1ELj1ELj4ELj16ENS_18Kernel_traits_baseILj3072ES2_S2_S2_S2_fjLj128EEEEELb0ELb1ELb1ELb0EEEvNS_9BwdParamsE --------------------------
	.section	.nv.constant0._ZN10layer_norm13ln_bwd_kernelINS_13Kernel_traitsI13__nv_bfloat16S2_S2_S2_fjLj3072ELj1ELj1ELj4ELj16ENS_18Kernel_traits_baseILj3072ES2_S2_S2_S2_fjLj128EEEEELb0ELb1ELb1ELb0EEEvNS_9BwdParamsE,"a",@progbits
	.sectionflags	@""
	.align	4
.nv.constant0._ZN10layer_norm13ln_bwd_kernelINS_13Kernel_traitsI13__nv_bfloat16S2_S2_S2_fjLj3072ELj1ELj1ELj4ELj16ENS_18Kernel_traits_baseILj3072ES2_S2_S2_S2_fjLj128EEEEELb0ELb1ELb1ELb0EEEvNS_9BwdParamsE:
	.zero		1192


//--------------------- .nv.constant0._ZN10layer_norm13ln_bwd_kernelINS_13Kernel_traitsI13__nv_bfloat16S2_S2_S2_fjLj3072ELj1ELj1ELj4ELj16ENS_18Kernel_traits_baseILj3072ES2_S2_S2_S2_fjLj128EEEEELb0ELb1ELb1ELb1EEEvNS_9BwdParamsE --------------------------
	.section	.nv.constant0._ZN10layer_norm13ln_bwd_kernelINS_13Kernel_traitsI13__nv_bfloat16S2_S2_S2_fjLj3072ELj1ELj1ELj4ELj16ENS_18Kernel_traits_baseILj3072ES2_S2_S2_S2_fjLj128EEEEELb0ELb1ELb1ELb1EEEvNS_9BwdParamsE,"a",@progbits
	.sectionflags	@""
	.align	4
.nv.constant0._ZN10layer_norm13ln_bwd_kernelINS_13Kernel_traitsI13__nv_bfloat16S2_S2_S2_fjLj3072ELj1ELj1ELj4ELj16ENS_18Kernel_traits_baseILj3072ES2_S2_S2_S2_fjLj128EEEEELb0ELb1ELb1ELb1EEEvNS_9BwdParamsE:
	.zero		1192


//--------------------- .nv.constant0._ZN10layer_norm13ln_bwd_kernelINS_13Kernel_traitsI13__nv_bfloat16S2_S2_S2_fjLj3072ELj1ELj1ELj4ELj16ENS_18Kernel_traits_baseILj3072ES2_S2_S2_S2_fjLj128EEEEELb1ELb0ELb0ELb0EEEvNS_9BwdParamsE --------------------------
	.section	.nv.constant0._ZN10layer_norm13ln_bwd_kernelINS_13Kernel_traitsI13__nv_bfloat16S2_S2_S2_fjLj3072ELj1ELj1ELj4ELj16ENS_18Kernel_traits_baseILj3072ES2_S2_S2_S2_fjLj128EEEEELb1ELb0ELb0ELb0EEEvNS_9BwdParamsE,"a",@progbits
	.sectionflags	@""
	.align	4
.nv.constant0._ZN10layer_norm13ln_bwd_kernelINS_13Kernel_traitsI13__nv_bfloat16S2_S2_S2_fjLj3072ELj1ELj1ELj4ELj16ENS_18Kernel_traits_baseILj3072ES2_S2_S2_S2_fjLj128EEEEELb1ELb0ELb0ELb0EEEvNS_9BwdParamsE:
	.zero		1192


//--------------------- .nv.constant0._ZN10layer_norm13ln_bwd_kernelINS_13Kernel_traitsI13__nv_bfloat16S2_S2_S2_fjLj3072ELj1ELj1ELj4ELj16ENS_18Kernel_traits_baseILj3072ES2_S2_S2_S2_fjLj128EEEEELb1ELb0ELb0ELb1EEEvNS_9BwdParamsE --------------------------
	.section	.nv.constant0._ZN10layer_norm13ln_bwd_kernelINS_13Kernel_traitsI13__nv_bfloat16S2_S2_S2_fjLj3072ELj1ELj1ELj4ELj16ENS_18Kernel_traits_baseILj3072ES2_S2_S2_S2_fjLj128EEEEELb1ELb0ELb0ELb1EEEvNS_9BwdParamsE,"a",@progbits
	.sectionflags	@""
	.align	4
.nv.constant0._ZN10layer_norm13ln_bwd_kernelINS_13Kernel_traitsI13__nv_bfloat16S2_S2_S2_fjLj3072ELj1ELj1ELj4ELj16ENS_18Kernel_traits_baseILj3072ES2_S2_S2_S2_fjLj128EEEEELb1ELb0ELb0ELb1EEEvNS_9BwdParamsE:
	.zero		1192


//--------------------- .nv.constant0._ZN10layer_norm22ln_bwd_finalize_kernelINS_22Kernel_traits_finalizeILj3072E13__nv_bfloat16S2_S2_S2_fjLb0ELj1024ELj4ENS_18Kernel_traits_baseILj3072ES2_S2_S2_S2_fjLj1024EEEEELb0ELb0EEEvNS_9BwdParamsE --------------------------
	.section	.nv.constant0._ZN10layer_norm22ln_bwd_finalize_kernelINS_22Kernel_traits_finalizeILj3072E13__nv_bfloat16S2_S2_S2_fjLb0ELj1024ELj4ENS_18Kernel_traits_baseILj3072ES2_S2_S2_S2_fjLj1024EEEEELb0ELb0EEEvNS_9BwdParamsE,"a",@progbits
	.sectionflags	@""
	.align	4
.nv.constant0._ZN10layer_norm22ln_bwd_finalize_kernelINS_22Kernel_traits_finalizeILj3072E13__nv_bfloat16S2_S2_S2_fjLb0ELj1024ELj4ENS_18Kernel_traits_baseILj3072ES2_S2_S2_S2_fjLj1024EEEEELb0ELb0EEEvNS_9BwdParamsE:
	.zero		1192


//--------------------- .nv.constant0._ZN10layer_norm13ln_bwd_kernelINS_13Kernel_traitsI13__nv_bfloat16S2_S2_S2_fjLj3072ELj1ELj1ELj4ELj16ENS_18Kernel_traits_baseILj3072ES2_S2_S2_S2_fjLj128EEEEELb1ELb0ELb1ELb0EEEvNS_9BwdParamsE --------------------------
	.section	.nv.constant0._ZN10layer_norm13ln_bwd_kernelINS_13Kernel_traitsI13__nv_bfloat16S2_S2_S2_fjLj3072ELj1ELj1ELj4ELj16ENS_18Kernel_traits_baseILj3072ES2_S2_S2_S2_fjLj128EEEEELb1ELb0ELb1ELb0EEEvNS_9BwdParamsE,"a",@progbits
	.sectionflags	@""
	.align	4
.nv.constant0._ZN10layer_norm13ln_bwd_kernelINS_13Kernel_traitsI13__nv_bfloat16S2_S2_S2_fjLj3072ELj1ELj1ELj4ELj16ENS_18Kernel_traits_baseILj3072ES2_S2_S2_S2_fjLj128EEEEELb1ELb0ELb1ELb0EEEvNS_9BwdParamsE:
	.zero		1192


//--------------------- .nv.constant0._ZN10layer_norm22ln_bwd_finalize_kernelINS_22Kernel_traits_finalizeILj3072E13__nv_bfloat16S2_S2_S2_fjLb0ELj1024ELj4ENS_18Kernel_traits_baseILj3072ES2_S2_S2_S2_fjLj1024EEEEELb0ELb1EEEvNS_9BwdParamsE --------------------------
	.section	.nv.constant0._ZN10layer_norm22ln_bwd_finalize_kernelINS_22Kernel_traits_finalizeILj3072E13__nv_bfloat16S2_S2_S2_fjLb0ELj1024ELj4ENS_18Kernel_traits_baseILj3072ES2_S2_S2_S2_fjLj1024EEEEELb0ELb1EEEvNS_9BwdParamsE,"a",@progbits
	.sectionflags	@""
	.align	4
.nv.constant0._ZN10layer_norm22ln_bwd_finalize_kernelINS_22Kernel_traits_finalizeILj3072E13__nv_bfloat16S2_S2_S2_fjLb0ELj1024ELj4ENS_18Kernel_traits_baseILj3072ES2_S2_S2_S2_fjLj1024EEEEELb0ELb1EEEvNS_9BwdParamsE:
	.zero		1192


//--------------------- .nv.constant0._ZN10layer_norm13ln_bwd_kernelINS_13Kernel_traitsI13__nv_bfloat16S2_S2_S2_fjLj3072ELj1ELj1ELj4ELj16ENS_18Kernel_traits_baseILj3072ES2_S2_S2_S2_fjLj128EEEEELb1ELb0ELb1ELb1EEEvNS_9BwdParamsE --------------------------
	.section	.nv.constant0._ZN10layer_norm13ln_bwd_kernelINS_13Kernel_traitsI13__nv_bfloat16S2_S2_S2_fjLj3072ELj1ELj1ELj4ELj16ENS_18Kernel_traits_baseILj3072ES2_S2_S2_S2_fjLj128EEEEELb1ELb0ELb1ELb1EEEvNS_9BwdParamsE,"a",@progbits
	.sectionflags	@""
	.align	4
.nv.constant0._ZN10layer_norm13ln_bwd_kernelINS_13Kernel_traitsI13__nv_bfloat16S2_S2_S2_fjLj3072ELj1ELj1ELj4ELj16ENS_18Kernel_traits_baseILj3072ES2_S2_S2_S2_fjLj128EEEEELb1ELb0ELb1ELb1EEEvNS_9BwdParamsE:
	.zero		1192


//--------------------- .nv.constant0._ZN10layer_norm13ln_bwd_kernelINS_13Kernel_traitsI13__nv_bfloat16S2_S2_S2_fjLj3072ELj1ELj1ELj4ELj16ENS_18Kernel_traits_baseILj3072ES2_S2_S2_S2_fjLj128EEEEELb1ELb1ELb0ELb0EEEvNS_9BwdParamsE --------------------------
	.section	.nv.constant0._ZN10layer_norm13ln_bwd_kernelINS_13Kernel_traitsI13__nv_bfloat16S2_S2_S2_fjLj3072ELj1ELj1ELj4ELj16ENS_18Kernel_traits_baseILj3072ES2_S2_S2_S2_fjLj128EEEEELb1ELb1ELb0ELb0EEEvNS_9BwdParamsE,"a",@progbits
	.sectionflags	@""
	.align	4
.nv.constant0._ZN10layer_norm13ln_bwd_kernelINS_13Kernel_traitsI13__nv_bfloat16S2_S2_S2_fjLj3072ELj1ELj1ELj4ELj16ENS_18Kernel_traits_baseILj3072ES2_S2_S2_S2_fjLj128EEEEELb1ELb1ELb0ELb0EEEvNS_9BwdParamsE:
	.zero		1192


//--------------------- .nv.constant0._ZN10layer_norm13ln_bwd_kernelINS_13Kernel_traitsI13__nv_bfloat16S2_S2_S2_fjLj3072ELj1ELj1ELj4ELj16ENS_18Kernel_traits_baseILj3072ES2_S2_S2_S2_fjLj128EEEEELb1ELb1ELb0ELb1EEEvNS_9BwdParamsE --------------------------
	.section	.nv.constant0._ZN10layer_norm13ln_bwd_kernelINS_13Kernel_traitsI13__nv_bfloat16S2_S2_S2_fjLj3072ELj1ELj1ELj4ELj16ENS_18Kernel_traits_baseILj3072ES2_S2_S2_S2_fjLj128EEEEELb1ELb1ELb0ELb1EEEvNS_9BwdParamsE,"a",@progbits
	.sectionflags	@""
	.align	4
.nv.constant0._ZN10layer_norm13ln_bwd_kernelINS_13Kernel_traitsI13__nv_bfloat16S2_S2_S2_fjLj3072ELj1ELj1ELj4ELj16ENS_18Kernel_traits_baseILj3072ES2_S2_S2_S2_fjLj128EEEEELb1ELb1ELb0ELb1EEEvNS_9BwdParamsE:
	.zero		1192


//--------------------- .nv.constant0._ZN10layer_norm22ln_bwd_finalize_kernelINS_22Kernel_traits_finalizeILj3072E13__nv_bfloat16S2_S2_S2_fjLb1ELj1024ELj4ENS_18Kernel_traits_baseILj3072ES2_S2_S2_S2_fjLj1024EEEEELb1ELb0EEEvNS_9BwdParamsE --------------------------
	.section	.nv.constant0._ZN10layer_norm22ln_bwd_finalize_kernelINS_22Kernel_traits_finalizeILj3072E13__nv_bfloat16S2_S2_S2_fjLb1ELj1024ELj4ENS_18Kernel_traits_baseILj3072ES2_S2_S2_S2_fjLj1024EEEEELb1ELb0EEEvNS_9BwdParamsE,"a",@progbits
	.sectionflags	@""
	.align	4
.nv.constant0._ZN10layer_norm22ln_bwd_finalize_kernelINS_22Kernel_traits_finalizeILj3072E13__nv_bfloat16S2_S2_S2_fjLb1ELj1024ELj4ENS_18Kernel_traits_baseILj3072ES2_S2_S2_S2_fjLj1024EEEEELb1ELb0EEEvNS_9BwdParamsE:
	.zero		1192


//--------------------- .nv.constant0._ZN10layer_norm13ln_bwd_kernelINS_13Kernel_traitsI13__nv_bfloat16S2_S2_S2_fjLj3072ELj1ELj1ELj4ELj16ENS_18Kernel_traits_baseILj3072ES2_S2_S2_S2_fjLj128EEEEELb1ELb1ELb1ELb0EEEvNS_9BwdParamsE --------------------------
	.section	.nv.constant0._ZN10layer_norm13ln_bwd_kernelINS_13Kernel_traitsI13__nv_bfloat16S2_S2_S2_fjLj3072ELj1ELj1ELj4ELj16ENS_18Kernel_traits_baseILj3072ES2_S2_S2_S2_fjLj128EEEEELb1ELb1ELb1ELb0EEEvNS_9BwdParamsE,"a",@progbits
	.sectionflags	@""
	.align	4
.nv.constant0._ZN10layer_norm13ln_bwd_kernelINS_13Kernel_traitsI13__nv_bfloat16S2_S2_S2_fjLj3072ELj1ELj1ELj4ELj16ENS_18Kernel_traits_baseILj3072ES2_S2_S2_S2_fjLj128EEEEELb1ELb1ELb1ELb0EEEvNS_9BwdParamsE:
	.zero		1192


//--------------------- .nv.constant0._ZN10layer_norm22ln_bwd_finalize_kernelINS_22Kernel_traits_finalizeILj3072E13__nv_bfloat16S2_S2_S2_fjLb1ELj1024ELj4ENS_18Kernel_traits_baseILj3072ES2_S2_S2_S2_fjLj1024EEEEELb1ELb1EEEvNS_9BwdParamsE --------------------------
	.section	.nv.constant0._ZN10layer_norm22ln_bwd_finalize_kernelINS_22Kernel_traits_finalizeILj3072E13__nv_bfloat16S2_S2_S2_fjLb1ELj1024ELj4ENS_18Kernel_traits_baseILj3072ES2_S2_S2_S2_fjLj1024EEEEELb1ELb1EEEvNS_9BwdParamsE,"a",@progbits
	.sectionflags	@""
	.align	4
.nv.constant0._ZN10layer_norm22ln_bwd_finalize_kernelINS_22Kernel_traits_finalizeILj3072E13__nv_bfloat16S2_S2_S2_fjLb1ELj1024ELj4ENS_18Kernel_traits_baseILj3072ES2_S2_S2_S2_fjLj1024EEEEELb1ELb1EEEvNS_9BwdParamsE:
	.zero		1192


//--------------------- .nv.constant0._ZN10layer_norm13ln_bwd_kernelINS_13Kernel_traitsI13__nv_bfloat16S2_S2_S2_fjLj3072ELj1ELj1ELj4ELj16ENS_18Kernel_traits_baseILj3072ES2_S2_S2_S2_fjLj128EEEEELb1ELb1ELb1ELb1EEEvNS_9BwdParamsE --------------------------
	.section	.nv.constant0._ZN10layer_norm13ln_bwd_kernelINS_13Kernel_traitsI13__nv_bfloat16S2_S2_S2_fjLj3072ELj1ELj1ELj4ELj16ENS_18Kernel_traits_baseILj3072ES2_S2_S2_S2_fjLj128EEEEELb1ELb1ELb1ELb1EEEvNS_9BwdParamsE,"a",@progbits
	.sectionflags	@""
	.align	4
.nv.constant0._ZN10layer_norm13ln_bwd_kernelINS_13Kernel_traitsI13__nv_bfloat16S2_S2_S2_fjLj3072ELj1ELj1ELj4ELj16ENS_18Kernel_traits_baseILj3072ES2_S2_S2_S2_fjLj128EEEEELb1ELb1ELb1ELb1EEEvNS_9BwdParamsE:
	.zero		1192


//--------------------- .nv.constant0._ZN10layer_norm13ln_bwd_kernelINS_13Kernel_traitsI6__halfS2_S2_S2_fjLj3072ELj1ELj1ELj4ELj16ENS_18Kernel_traits_baseILj3072ES2_S2_S2_S2_fjLj128EEEEELb0ELb0ELb0ELb0EEEvNS_9BwdParamsE --------------------------
	.section	.nv.constant0._ZN10layer_norm13ln_bwd_kernelINS_13Kernel_traitsI6__halfS2_S2_S2_fjLj3072ELj1ELj1ELj4ELj16ENS_18Kernel_traits_baseILj3072ES2_S2_S2_S2_fjLj128EEEEELb0ELb0ELb0ELb0EEEvNS_9BwdParamsE,"a",@progbits
	.sectionflags	@""
	.align	4
.nv.constant0._ZN10layer_norm13ln_bwd_kernelINS_13Kernel_traitsI6__halfS2_S2_S2_fjLj3072ELj1ELj1ELj4ELj16ENS_18Kernel_traits_baseILj3072ES2_S2_S2_S2_fjLj128EEEEELb0ELb0ELb0ELb0EEEvNS_9BwdParamsE:
	.zero		1192


//--------------------- .nv.constant0._ZN10layer_norm13ln_bwd_kernelINS_13Kernel_traitsI6__halfS2_S2_S2_fjLj3072ELj1ELj1ELj4ELj16ENS_18Kernel_traits_baseILj3072ES2_S2_S2_S2_fjLj128EEEEELb0ELb0ELb0ELb1EEEvNS_9BwdParamsE --------------------------
	.section	.nv.constant0._ZN10layer_norm13ln_bwd_kernelINS_13Kernel_traitsI6__halfS2_S2_S2_fjLj3072ELj1ELj1ELj4ELj16ENS_18Kernel_traits_baseILj3072ES2_S2_S2_S2_fjLj128EEEEELb0ELb0ELb0ELb1EEEvNS_9BwdParamsE,"a",@progbits
	.sectionflags	@""
	.align	4
.nv.constant0._ZN10layer_norm13ln_bwd_kernelINS_13Kernel_traitsI6__halfS2_S2_S2_fjLj3072ELj1ELj1ELj4ELj16ENS_18Kernel_traits_baseILj3072ES2_S2_S2_S2_fjLj128EEEEELb0ELb0ELb0ELb1EEEvNS_9BwdParamsE:
	.zero		1192


//--------------------- .nv.constant0._ZN10layer_norm13ln_bwd_kernelINS_13Kernel_traitsI6__halfS2_S2_S2_fjLj3072ELj1ELj1ELj4ELj16ENS_18Kernel_traits_baseILj3072ES2_S2_S2_S2_fjLj128EEEEELb0ELb0ELb1ELb0EEEvNS_9BwdParamsE --------------------------
	.section	.nv.constant0._ZN10layer_norm13ln_bwd_kernelINS_13Kernel_traitsI6__halfS2_S2_S2_fjLj3072ELj1ELj1ELj4ELj16ENS_18Kernel_traits_baseILj3072ES2_S2_S2_S2_fjLj128EEEEELb0ELb0ELb1ELb0EEEvNS_9BwdParamsE,"a",@progbits
	.sectionflags	@""
	.align	4
.nv.constant0._ZN10layer_norm13ln_bwd_kernelINS_13Kernel_traitsI6__halfS2_S2_S2_fjLj3072ELj1ELj1ELj4ELj16ENS_18Kernel_traits_baseILj3072ES2_S2_S2_S2_fjLj128EEEEELb0ELb0ELb1ELb0EEEvNS_9BwdParamsE:
	.zero		1192


//--------------------- .nv.constant0._ZN10layer_norm13ln_bwd_kernelINS_13Kernel_traitsI6__halfS2_S2_S2_fjLj3072ELj1ELj1ELj4ELj16ENS_18Kernel_traits_baseILj3072ES2_S2_S2_S2_fjLj128EEEEELb0ELb0ELb1ELb1EEEvNS_9BwdParamsE --------------------------
	.section	.nv.constant0._ZN10layer_norm13ln_bwd_kernelINS_13Kernel_traitsI6__halfS2_S2_S2_fjLj3072ELj1ELj1ELj4ELj16ENS_18Kernel_traits_baseILj3072ES2_S2_S2_S2_fjLj128EEEEELb0ELb0ELb1ELb1EEEvNS_9BwdParamsE,"a",@progbits
	.sectionflags	@""
	.align	4
.nv.constant0._ZN10layer_norm13ln_bwd_kernelINS_13Kernel_traitsI6__halfS2_S2_S2_fjLj3072ELj1ELj1ELj4ELj16ENS_18Kernel_traits_baseILj3072ES2_S2_S2_S2_fjLj128EEEEELb0ELb0ELb1ELb1EEEvNS_9BwdParamsE:
	.zero		1192


//--------------------- .nv.constant0._ZN10layer_norm13ln_bwd_kernelINS_13Kernel_traitsI6__halfS2_S2_S2_fjLj3072ELj1ELj1ELj4ELj16ENS_18Kernel_traits_baseILj3072ES2_S2_S2_S2_fjLj128EEEEELb0ELb1ELb0ELb0EEEvNS_9BwdParamsE --------------------------
	.section	.nv.constant0._ZN10layer_norm13ln_bwd_kernelINS_13Kernel_traitsI6__halfS2_S2_S2_fjLj3072ELj1ELj1ELj4ELj16ENS_18Kernel_traits_baseILj3072ES2_S2_S2_S2_fjLj128EEEEELb0ELb1ELb0ELb0EEEvNS_9BwdParamsE,"a",@progbits
	.sectionflags	@""
	.align	4
.nv.constant0._ZN10layer_norm13ln_bwd_kernelINS_13Kernel_traitsI6__halfS2_S2_S2_fjLj3072ELj1ELj1ELj4ELj16ENS_18Kernel_traits_baseILj3072ES2_S2_S2_S2_fjLj128EEEEELb0ELb1ELb0ELb0EEEvNS_9BwdParamsE:
	.zero		1192


//--------------------- .nv.constant0._ZN10layer_norm13ln_bwd_kernelINS_13Kernel_traitsI6__halfS2_S2_S2_fjLj3072ELj1ELj1ELj4ELj16ENS_18Kernel_traits_baseILj3072ES2_S2_S2_S2_fjLj128EEEEELb0ELb1ELb0ELb1EEEvNS_9BwdParamsE --------------------------
	.section	.nv.constant0._ZN10layer_norm13ln_bwd_kernelINS_13Kernel_traitsI6__halfS2_S2_S2_fjLj3072ELj1ELj1ELj4ELj16ENS_18Kernel_traits_baseILj3072ES2_S2_S2_S2_fjLj128EEEEELb0ELb1ELb0ELb1EEEvNS_9BwdParamsE,"a",@progbits
	.sectionflags	@""
	.align	4
.nv.constant0._ZN10layer_norm13ln_bwd_kernelINS_13Kernel_traitsI6__halfS2_S2_S2_fjLj3072ELj1ELj1ELj4ELj16ENS_18Kernel_traits_baseILj3072ES2_S2_S2_S2_fjLj128EEEEELb0ELb1ELb0ELb1EEEvNS_9BwdParamsE:
	.zero		1192


//--------------------- .nv.constant0._ZN10layer_norm13ln_bwd_kernelINS_13Kernel_traitsI6__halfS2_S2_S2_fjLj3072ELj1ELj1ELj4ELj16ENS_18Kernel_traits_baseILj3072ES2_S2_S2_S2_fjLj128EEEEELb0ELb1ELb1ELb0EEEvNS_9BwdParamsE --------------------------
	.section	.nv.constant0._ZN10layer_norm13ln_bwd_kernelINS_13Kernel_traitsI6__halfS2_S2_S2_fjLj3072ELj1ELj1ELj4ELj16ENS_18Kernel_traits_baseILj3072ES2_S2_S2_S2_fjLj128EEEEELb0ELb1ELb1ELb0EEEvNS_9BwdParamsE,"a",@progbits
	.sectionflags	@""
	.align	4
.nv.constant0._ZN10layer_norm13ln_bwd_kernelINS_13Kernel_traitsI6__halfS2_S2_S2_fjLj3072ELj1ELj1ELj4ELj16ENS_18Kernel_traits_baseILj3072ES2_S2_S2_S2_fjLj128EEEEELb0ELb1ELb1ELb0EEEvNS_9BwdParamsE:
	.zero		1192


//--------------------- .nv.constant0._ZN10layer_norm13ln_bwd_kernelINS_13Kernel_traitsI6__halfS2_S2_S2_fjLj3072ELj1ELj1ELj4ELj16ENS_18Kernel_traits_baseILj3072ES2_S2_S2_S2_fjLj128EEEEELb0ELb1ELb1ELb1EEEvNS_9BwdParamsE --------------------------
	.section	.nv.constant0._ZN10layer_norm13ln_bwd_kernelINS_13Kernel_traitsI6__halfS2_S2_S2_fjLj3072ELj1ELj1ELj4ELj16ENS_18Kernel_traits_baseILj3072ES2_S2_S2_S2_fjLj128EEEEELb0ELb1ELb1ELb1EEEvNS_9BwdParamsE,"a",@progbits
	.sectionflags	@""
	.align	4
.nv.constant0._ZN10layer_norm13ln_bwd_kernelINS_13Kernel_traitsI6__halfS2_S2_S2_fjLj3072ELj1ELj1ELj4ELj16ENS_18Kernel_traits_baseILj3072ES2_S2_S2_S2_fjLj128EEEEELb0ELb1ELb1ELb1EEEvNS_9BwdParamsE:
	.zero		1192


//--------------------- .nv.constant0._ZN10layer_norm13ln_bwd_kernelINS_13Kernel_traitsI6__halfS2_S2_S2_fjLj3072ELj1ELj1ELj4ELj16ENS_18Kernel_traits_baseILj3072ES2_S2_S2_S2_fjLj128EEEEELb1ELb0ELb0ELb0EEEvNS_9BwdParamsE --------------------------
	.section	.nv.constant0._ZN10layer_norm13ln_bwd_kernelINS_13Kernel_traitsI6__halfS2_S2_S2_fjLj3072ELj1ELj1ELj4ELj16ENS_18Kernel_traits_baseILj3072ES2_S2_S2_S2_fjLj128EEEEELb1ELb0ELb0ELb0EEEvNS_9BwdParamsE,"a",@progbits
	.sectionflags	@""
	.align	4
.nv.constant0._ZN10layer_norm13ln_bwd_kernelINS_13Kernel_traitsI6__halfS2_S2_S2_fjLj3072ELj1ELj1ELj4ELj16ENS_18Kernel_traits_baseILj3072ES2_S2_S2_S2_fjLj128EEEEELb1ELb0ELb0ELb0EEEvNS_9BwdParamsE:
	.zero		1192


//--------------------- .nv.constant0._ZN10layer_norm13ln_bwd_kernelINS_13Kernel_traitsI6__halfS2_S2_S2_fjLj3072ELj1ELj1ELj4ELj16ENS_18Kernel_traits_baseILj3072ES2_S2_S2_S2_fjLj128EEEEELb1ELb0ELb0ELb1EEEvNS_9BwdParamsE --------------------------
	.section	.nv.constant0._ZN10layer_norm13ln_bwd_kernelINS_13Kernel_traitsI6__halfS2_S2_S2_fjLj3072ELj1ELj1ELj4ELj16ENS_18Kernel_traits_baseILj3072ES2_S2_S2_S2_fjLj128EEEEELb1ELb0ELb0ELb1EEEvNS_9BwdParamsE,"a",@progbits
	.sectionflags	@""
	.align	4
.nv.constant0._ZN10layer_norm13ln_bwd_kernelINS_13Kernel_traitsI6__halfS2_S2_S2_fjLj3072ELj1ELj1ELj4ELj16ENS_18Kernel_traits_baseILj3072ES2_S2_S2_S2_fjLj128EEEEELb1ELb0ELb0ELb1EEEvNS_9BwdParamsE:
	.zero		1192


//--------------------- .nv.constant0._ZN10layer_norm22ln_bwd_finalize_kernelINS_22Kernel_traits_finalizeILj3072E6__halfS2_S2_S2_fjLb0ELj1024ELj4ENS_18Kernel_traits_baseILj3072ES2_S2_S2_S2_fjLj1024EEEEELb0ELb0EEEvNS_9BwdParamsE --------------------------
	.section	.nv.constant0._ZN10layer_norm22ln_bwd_finalize_kernelINS_22Kernel_traits_finalizeILj3072E6__halfS2_S2_S2_fjLb0ELj1024ELj4ENS_18Kernel_traits_baseILj3072ES2_S2_S2_S2_fjLj1024EEEEELb0ELb0EEEvNS_9BwdParamsE,"a",@progbits
	.sectionflags	@""
	.align	4
.nv.constant0._ZN10layer_norm22ln_bwd_finalize_kernelINS_22Kernel_traits_finalizeILj3072E6__halfS2_S2_S2_fjLb0ELj1024ELj4ENS_18Kernel_traits_baseILj3072ES2_S2_S2_S2_fjLj1024EEEEELb0ELb0EEEvNS_9BwdParamsE:
	.zero		1192


//--------------------- .nv.constant0._ZN10layer_norm13ln_bwd_kernelINS_13Kernel_traitsI6__halfS2_S2_S2_fjLj3072ELj1ELj1ELj4ELj16ENS_18Kernel_traits_baseILj3072ES2_S2_S2_S2_fjLj128EEEEELb1ELb0ELb1ELb0EEEvNS_9BwdParamsE --------------------------
	.section	.nv.constant0._ZN10layer_norm13ln_bwd_kernelINS_13Kernel_traitsI6__halfS2_S2_S2_fjLj3072ELj1ELj1ELj4ELj16ENS_18Kernel_traits_baseILj3072ES2_S2_S2_S2_fjLj128EEEEELb1ELb0ELb1ELb0EEEvNS_9BwdParamsE,"a",@progbits
	.sectionflags	@""
	.align	4
.nv.constant0._ZN10layer_norm13ln_bwd_kernelINS_13Kernel_traitsI6__halfS2_S2_S2_fjLj3072ELj1ELj1ELj4ELj16ENS_18Kernel_traits_baseILj3072ES2_S2_S2_S2_fjLj128EEEEELb1ELb0ELb1ELb0EEEvNS_9BwdParamsE:
	.zero		1192


//--------------------- .nv.constant0._ZN10layer_norm22ln_bwd_finalize_kernelINS_22Kernel_traits_finalizeILj3072E6__halfS2_S2_S2_fjLb0ELj1024ELj4ENS_18Kernel_traits_baseILj3072ES2_S2_S2_S2_fjLj1024EEEEELb0ELb1EEEvNS_9BwdParamsE --------------------------
	.section	.nv.constant0._ZN10layer_norm22ln_bwd_finalize_kernelINS_22Kernel_traits_finalizeILj3072E6__halfS2_S2_S2_fjLb0ELj1024ELj4ENS_18Kernel_traits_baseILj3072ES2_S2_S2_S2_fjLj1024EEEEELb0ELb1EEEvNS_9BwdParamsE,"a",@progbits
	.sectionflags	@""
	.align	4
.nv.constant0._ZN10layer_norm22ln_bwd_finalize_kernelINS_22Kernel_traits_finalizeILj3072E6__halfS2_S2_S2_fjLb0ELj1024ELj4ENS_18Kernel_traits_baseILj3072ES2_S2_S2_S2_fjLj1024EEEEELb0ELb1EEEvNS_9BwdParamsE:
	.zero		1192


//--------------------- .nv.constant0._ZN10layer_norm13ln_bwd_kernelINS_13Kernel_traitsI6__halfS2_S2_S2_fjLj3072ELj1ELj1ELj4ELj16ENS_18Kernel_traits_baseILj3072ES2_S2_S2_S2_fjLj128EEEEELb1ELb0ELb1ELb1EEEvNS_9BwdParamsE --------------------------
	.section	.nv.constant0._ZN10layer_norm13ln_bwd_kernelINS_13Kernel_traitsI6__halfS2_S2_S2_fjLj3072ELj1ELj1ELj4ELj16ENS_18Kernel_traits_baseILj3072ES2_S2_S2_S2_fjLj128EEEEELb1ELb0ELb1ELb1EEEvNS_9BwdParamsE,"a",@progbits
	.sectionflags	@""
	.align	4
.nv.constant0._ZN10layer_norm13ln_bwd_kernelINS_13Kernel_traitsI6__halfS2_S2_S2_fjLj3072ELj1ELj1ELj4ELj16ENS_18Kernel_traits_baseILj3072ES2_S2_S2_S2_fjLj128EEEEELb1ELb0ELb1ELb1EEEvNS_9BwdParamsE:
	.zero		1192


//--------------------- .nv.constant0._ZN10layer_norm13ln_bwd_kernelINS_13Kernel_traitsI6__halfS2_S2_S2_fjLj3072ELj1ELj1ELj4ELj16ENS_18Kernel_traits_baseILj3072ES2_S2_S2_S2_fjLj128EEEEELb1ELb1ELb0ELb0EEEvNS_9BwdParamsE --------------------------
	.section	.nv.constant0._ZN10layer_norm13ln_bwd_kernelINS_13Kernel_traitsI6__halfS2_S2_S2_fjLj3072ELj1ELj1ELj4ELj16ENS_18Kernel_traits_baseILj3072ES2_S2_S2_S2_fjLj128EEEEELb1ELb1ELb0ELb0EEEvNS_9BwdParamsE,"a",@progbits
	.sectionflags	@""
	.align	4
.nv.constant0._ZN10layer_norm13ln_bwd_kernelINS_13Kernel_traitsI6__halfS2_S2_S2_fjLj3072ELj1ELj1ELj4ELj16ENS_18Kernel_traits_baseILj3072ES2_S2_S2_S2_fjLj128EEEEELb1ELb1ELb0ELb0EEEvNS_9BwdParamsE:
	.zero		1192


//--------------------- .nv.constant0._ZN10layer_norm13ln_bwd_kernelINS_13Kernel_traitsI6__halfS2_S2_S2_fjLj3072ELj1ELj1ELj4ELj16ENS_18Kernel_traits_baseILj3072ES2_S2_S2_S2_fjLj128EEEEELb1ELb1ELb0ELb1EEEvNS_9BwdParamsE --------------------------
	.section	.nv.constant0._ZN10layer_norm13ln_bwd_kernelINS_13Kernel_traitsI6__halfS2_S2_S2_fjLj3072ELj1ELj1ELj4ELj16ENS_18Kernel_traits_baseILj3072ES2_S2_S2_S2_fjLj128EEEEELb1ELb1ELb0ELb1EEEvNS_9BwdParamsE,"a",@progbits
	.sectionflags	@""
	.align	4
.nv.constant0._ZN10layer_norm13ln_bwd_kernelINS_13Kernel_traitsI6__halfS2_S2_S2_fjLj3072ELj1ELj1ELj4ELj16ENS_18Kernel_traits_baseILj3072ES2_S2_S2_S2_fjLj128EEEEELb1ELb1ELb0ELb1EEEvNS_9BwdParamsE:
	.zero		1192


//--------------------- .nv.constant0._ZN10layer_norm22ln_bwd_finalize_kernelINS_22Kernel_traits_finalizeILj3072E6__halfS2_S2_S2_fjLb1ELj1024ELj4ENS_18Kernel_traits_baseILj3072ES2_S2_S2_S2_fjLj1024EEEEELb1ELb0EEEvNS_9BwdParamsE --------------------------
	.section	.nv.constant0._ZN10layer_norm22ln_bwd_finalize_kernelINS_22Kernel_traits_finalizeILj3072E6__halfS2_S2_S2_fjLb1ELj1024ELj4ENS_18Kernel_traits_baseILj3072ES2_S2_S2_S2_fjLj1024EEEEELb1ELb0EEEvNS_9BwdParamsE,"a",@progbits
	.sectionflags	@""
	.align	4
.nv.constant0._ZN10layer_norm22ln_bwd_finalize_kernelINS_22Kernel_traits_finalizeILj3072E6__halfS2_S2_S2_fjLb1ELj1024ELj4ENS_18Kernel_traits_baseILj3072ES2_S2_S2_S2_fjLj1024EEEEELb1ELb0EEEvNS_9BwdParamsE:
	.zero		1192


//--------------------- .nv.constant0._ZN10layer_norm13ln_bwd_kernelINS_13Kernel_traitsI6__halfS2_S2_S2_fjLj3072ELj1ELj1ELj4ELj16ENS_18Kernel_traits_baseILj3072ES2_S2_S2_S2_fjLj128EEEEELb1ELb1ELb1ELb0EEEvNS_9BwdParamsE --------------------------
	.section	.nv.constant0._ZN10layer_norm13ln_bwd_kernelINS_13Kernel_traitsI6__halfS2_S2_S2_fjLj3072ELj1ELj1ELj4ELj16ENS_18Kernel_traits_baseILj3072ES2_S2_S2_S2_fjLj128EEEEELb1ELb1ELb1ELb0EEEvNS_9BwdParamsE,"a",@progbits
	.sectionflags	@""
	.align	4
.nv.constant0._ZN10layer_norm13ln_bwd_kernelINS_13Kernel_traitsI6__halfS2_S2_S2_fjLj3072ELj1ELj1ELj4ELj16ENS_18Kernel_traits_baseILj3072ES2_S2_S2_S2_fjLj128EEEEELb1ELb1ELb1ELb0EEEvNS_9BwdParamsE:
	.zero		1192


//--------------------- .nv.constant0._ZN10layer_norm22ln_bwd_finalize_kernelINS_22Kernel_traits_finalizeILj3072E6__halfS2_S2_S2_fjLb1ELj1024ELj4ENS_18Kernel_traits_baseILj3072ES2_S2_S2_S2_fjLj1024EEEEELb1ELb1EEEvNS_9BwdParamsE --------------------------
	.section	.nv.constant0._ZN10layer_norm22ln_bwd_finalize_kernelINS_22Kernel_traits_finalizeILj3072E6__halfS2_S2_S2_fjLb1ELj1024ELj4ENS_18Kernel_traits_baseILj3072ES2_S2_S2_S2_fjLj1024EEEEELb1ELb1EEEvNS_9BwdParamsE,"a",@progbits
	.sectionflags	@""
	.align	4
.nv.constant0._ZN10layer_norm22ln_bwd_finalize_kernelINS_22Kernel_traits_finalizeILj3072E6__halfS2_S2_S2_fjLb1ELj1024ELj4ENS_18Kernel_traits_baseILj3072ES2_S2_S2_S2_fjLj1024EEEEELb1ELb1EEEvNS_9BwdParamsE:
	.zero		1192


//--------------------- .nv.constant0._ZN10layer_norm13ln_bwd_kernelINS_13Kernel_traitsI6__halfS2_S2_S2_fjLj3072ELj1ELj1ELj4ELj16ENS_18Kernel_traits_baseILj3072ES2_S2_S2_S2_fjLj128EEEEELb1ELb1ELb1ELb1EEEvNS_9BwdParamsE --------------------------
	.section	.nv.constant0._ZN10layer_norm13ln_bwd_kernelINS_13Kernel_traitsI6__halfS2_S2_S2_fjLj3072ELj1ELj1ELj4ELj16ENS_18Kernel_traits_baseILj3072ES2_S2_S2_S2_fjLj128EEEEELb1ELb1ELb1ELb1EEEvNS_9BwdParamsE,"a",@progbits
	.sectionflags	@""
	.align	4
.nv.constant0._ZN10layer_norm13ln_bwd_kernelINS_13Kernel_traitsI6__halfS2_S2_S2_fjLj3072ELj1ELj1ELj4ELj16ENS_18Kernel_traits_baseILj3072ES2_S2_S2_S2_fjLj128EEEEELb1ELb1ELb1ELb1EEEvNS_9BwdParamsE:
	.zero		1192


//--------------------- .nv.constant0._ZN10layer_norm13ln_bwd_kernelINS_13Kernel_traitsIf13__nv_bfloat16S2_S2_fjLj3072ELj1ELj1ELj4ELj16ENS_18Kernel_traits_baseILj3072EfS2_S2_S2_fjLj128EEEEELb0ELb0ELb0ELb0EEEvNS_9BwdParamsE --------------------------
	.section	.nv.constant0._ZN10layer_norm13ln_bwd_kernelINS_13Kernel_traitsIf13__nv_bfloat16S2_S2_fjLj3072ELj1ELj1ELj4ELj16ENS_18Kernel_traits_baseILj3072EfS2_S2_S2_fjLj128EEEEELb0ELb0ELb0ELb0EEEvNS_9BwdParamsE,"a",@progbits
	.sectionflags	@""
	.align	4
.nv.constant0._ZN10layer_norm13ln_bwd_kernelINS_13Kernel_traitsIf13__nv_bfloat16S2_S2_fjLj3072ELj1ELj1ELj4ELj16ENS_18Kernel_traits_baseILj3072EfS2_S2_S2_fjLj128EEEEELb0ELb0ELb0ELb0EEEvNS_9BwdParamsE:
	.zero		1192


//--------------------- .nv.constant0._ZN10layer_norm13ln_bwd_kernelINS_13Kernel_traitsIf13__nv_bfloat16S2_S2_fjLj3072ELj1ELj1ELj4ELj16ENS_18Kernel_traits_baseILj3072EfS2_S2_S2_fjLj128EEEEELb0ELb0ELb0ELb1EEEvNS_9BwdParamsE --------------------------
	.section	.nv.constant0._ZN10layer_norm13ln_bwd_kernelINS_13Kernel_traitsIf13__nv_bfloat16S2_S2_fjLj3072ELj1ELj1ELj4ELj16ENS_18Kernel_traits_baseILj3072EfS2_S2_S2_fjLj128EEEEELb0ELb0ELb0ELb1EEEvNS_9BwdParamsE,"a",@progbits
	.sectionflags	@""
	.align	4
.nv.constant0._ZN10layer_norm13ln_bwd_kernelINS_13Kernel_traitsIf13__nv_bfloat16S2_S2_fjLj3072ELj1ELj1ELj4ELj16ENS_18Kernel_traits_baseILj3072EfS2_S2_S2_fjLj128EEEEELb0ELb0ELb0ELb1EEEvNS_9BwdParamsE:
	.zero		1192


//--------------------- .nv.constant0._ZN10layer_norm13ln_bwd_kernelINS_13Kernel_traitsIf13__nv_bfloat16S2_S2_fjLj3072ELj1ELj1ELj4ELj16ENS_18Kernel_traits_baseILj3072EfS2_S2_S2_fjLj128EEEEELb0ELb0ELb1ELb0EEEvNS_9BwdParamsE --------------------------
	.section	.nv.constant0._ZN10layer_norm13ln_bwd_kernelINS_13Kernel_traitsIf13__nv_bfloat16S2_S2_fjLj3072ELj1ELj1ELj4ELj16ENS_18Kernel_traits_baseILj3072EfS2_S2_S2_fjLj128EEEEELb0ELb0ELb1ELb0EEEvNS_9BwdParamsE,"a",@progbits
	.sectionflags	@""
	.align	4
.nv.constant0._ZN10layer_norm13ln_bwd_kernelINS_13Kernel_traitsIf13__nv_bfloat16S2_S2_fjLj3072ELj1ELj1ELj4ELj16ENS_18Kernel_traits_baseILj3072EfS2_S2_S2_fjLj128EEEEELb0ELb0ELb1ELb0EEEvNS_9BwdParamsE:
	.zero		1192


//--------------------- .nv.constant0._ZN10layer_norm13ln_bwd_kernelINS_13Kernel_traitsIf13__nv_bfloat16S2_S2_fjLj3072ELj1ELj1ELj4ELj16ENS_18Kernel_traits_baseILj3072EfS2_S2_S2_fjLj128EEEEELb0ELb0ELb1ELb1EEEvNS_9BwdParamsE --------------------------
	.section	.nv.constant0._ZN10layer_norm13ln_bwd_kernelINS_13Kernel_traitsIf13__nv_bfloat16S2_S2_fjLj3072ELj1ELj1ELj4ELj16ENS_18Kernel_traits_baseILj3072EfS2_S2_S2_fjLj128EEEEELb0ELb0ELb1ELb1EEEvNS_9BwdParamsE,"a",@progbits
	.sectionflags	@""
	.align	4
.nv.constant0._ZN10layer_norm13ln_bwd_kernelINS_13Kernel_traitsIf13__nv_bfloat16S2_S2_fjLj3072ELj1ELj1ELj4ELj16ENS_18Kernel_traits_baseILj3072EfS2_S2_S2_fjLj128EEEEELb0ELb0ELb1ELb1EEEvNS_9BwdParamsE:
	.zero		1192


//--------------------- .nv.constant0._ZN10layer_norm13ln_bwd_kernelINS_13Kernel_traitsIf13__nv_bfloat16S2_S2_fjLj3072ELj1ELj1ELj4ELj16ENS_18Kernel_traits_baseILj3072EfS2_S2_S2_fjLj128EEEEELb0ELb1ELb0ELb0EEEvNS_9BwdParamsE --------------------------
	.section	.nv.constant0._ZN10layer_norm13ln_bwd_kernelINS_13Kernel_traitsIf13__nv_bfloat16S2_S2_fjLj3072ELj1ELj1ELj4ELj16ENS_18Kernel_traits_baseILj3072EfS2_S2_S2_fjLj128EEEEELb0ELb1ELb0ELb0EEEvNS_9BwdParamsE,"a",@progbits
	.sectionflags	@""
	.align	4
.nv.constant0._ZN10layer_norm13ln_bwd_kernelINS_13Kernel_traitsIf13__nv_bfloat16S2_S2_fjLj3072ELj1ELj1ELj4ELj16ENS_18Kernel_traits_baseILj3072EfS2_S2_S2_fjLj128EEEEELb0ELb1ELb0ELb0EEEvNS_9BwdParamsE:
	.zero		1192


//--------------------- .nv.constant0._ZN10layer_norm13ln_bwd_kernelINS_13Kernel_traitsIf13__nv_bfloat16S2_S2_fjLj3072ELj1ELj1ELj4ELj16ENS_18Kernel_traits_baseILj3072EfS2_S2_S2_fjLj128EEEEELb0ELb1ELb0ELb1EEEvNS_9BwdParamsE --------------------------
	.section	.nv.constant0._ZN10layer_norm13ln_bwd_kernelINS_13Kernel_traitsIf13__nv_bfloat16S2_S2_fjLj3072ELj1ELj1ELj4ELj16ENS_18Kernel_traits_baseILj3072EfS2_S2_S2_fjLj128EEEEELb0ELb1ELb0ELb1EEEvNS_9BwdParamsE,"a",@progbits
	.sectionflags	@""
	.align	4
.nv.constant0._ZN10layer_norm13ln_bwd_kernelINS_13Kernel_traitsIf13__nv_bfloat16S2_S2_fjLj3072ELj1ELj1ELj4ELj16ENS_18Kernel_traits_baseILj3072EfS2_S2_S2_fjLj128EEEEELb0ELb1ELb0ELb1EEEvNS_9BwdParamsE:
	.zero		1192


//--------------------- .nv.constant0._ZN10layer_norm13ln_bwd_kernelINS_13Kernel_traitsIf13__nv_bfloat16S2_S2_fjLj3072ELj1ELj1ELj4ELj16ENS_18Kernel_traits_baseILj3072EfS2_S2_S2_fjLj128EEEEELb0ELb1ELb1ELb0EEEvNS_9BwdParamsE --------------------------
	.section	.nv.constant0._ZN10layer_norm13ln_bwd_kernelINS_13Kernel_traitsIf13__nv_bfloat16S2_S2_fjLj3072ELj1ELj1ELj4ELj16ENS_18Kernel_traits_baseILj3072EfS2_S2_S2_fjLj128EEEEELb0ELb1ELb1ELb0EEEvNS_9BwdParamsE,"a",@progbits
	.sectionflags	@""
	.align	4
.nv.constant0._ZN10layer_norm13ln_bwd_kernelINS_13Kernel_traitsIf13__nv_bfloat16S2_S2_fjLj3072ELj1ELj1ELj4ELj16ENS_18Kernel_traits_baseILj3072EfS2_S2_S2_fjLj128EEEEELb0ELb1ELb1ELb0EEEvNS_9BwdParamsE:
	.zero		1192


//--------------------- .nv.constant0._ZN10layer_norm13ln_bwd_kernelINS_13Kernel_traitsIf13__nv_bfloat16S2_S2_fjLj3072ELj1ELj1ELj4ELj16ENS_18Kernel_traits_baseILj3072EfS2_S2_S2_fjLj128EEEEELb0ELb1ELb1ELb1EEEvNS_9BwdParamsE --------------------------
	.section	.nv.constant0._ZN10layer_norm13ln_bwd_kernelINS_13Kernel_traitsIf13__nv_bfloat16S2_S2_fjLj3072ELj1ELj1ELj4ELj16ENS_18Kernel_traits_baseILj3072EfS2_S2_S2_fjLj128EEEEELb0ELb1ELb1ELb1EEEvNS_9BwdParamsE,"a",@progbits
	.sectionflags	@""
	.align	4
.nv.constant0._ZN10layer_norm13ln_bwd_kernelINS_13Kernel_traitsIf13__nv_bfloat16S2_S2_fjLj3072ELj1ELj1ELj4ELj16ENS_18Kernel_traits_baseILj3072EfS2_S2_S2_fjLj128EEEEELb0ELb1ELb1ELb1EEEvNS_9BwdParamsE:
	.zero		1192


//--------------------- .nv.constant0._ZN10layer_norm13ln_bwd_kernelINS_13Kernel_traitsIf13__nv_bfloat16S2_S2_fjLj3072ELj1ELj1ELj4ELj16ENS_18Kernel_traits_baseILj3072EfS2_S2_S2_fjLj128EEEEELb1ELb0ELb0ELb0EEEvNS_9BwdParamsE --------------------------
	.section	.nv.constant0._ZN10layer_norm13ln_bwd_kernelINS_13Kernel_traitsIf13__nv_bfloat16S2_S2_fjLj3072ELj1ELj1ELj4ELj16ENS_18Kernel_traits_baseILj3072EfS2_S2_S2_fjLj128EEEEELb1ELb0ELb0ELb0EEEvNS_9BwdParamsE,"a",@progbits
	.sectionflags	@""
	.align	4
.nv.constant0._ZN10layer_norm13ln_bwd_kernelINS_13Kernel_traitsIf13__nv_bfloat16S2_S2_fjLj3072ELj1ELj1ELj4ELj16ENS_18Kernel_traits_baseILj3072EfS2_S2_S2_fjLj128EEEEELb1ELb0ELb0ELb0EEEvNS_9BwdParamsE:
	.zero		1192


//--------------------- .nv.constant0._ZN10layer_norm13ln_bwd_kernelINS_13Kernel_traitsIf13__nv_bfloat16S2_S2_fjLj3072ELj1ELj1ELj4ELj16ENS_18Kernel_traits_baseILj3072EfS2_S2_S2_fjLj128EEEEELb1ELb0ELb0ELb1EEEvNS_9BwdParamsE --------------------------
	.section	.nv.constant0._ZN10layer_norm13ln_bwd_kernelINS_13Kernel_traitsIf13__nv_bfloat16S2_S2_fjLj3072ELj1ELj1ELj4ELj16ENS_18Kernel_traits_baseILj3072EfS2_S2_S2_fjLj128EEEEELb1ELb0ELb0ELb1EEEvNS_9BwdParamsE,"a",@progbits
	.sectionflags	@""
	.align	4
.nv.constant0._ZN10layer_norm13ln_bwd_kernelINS_13Kernel_traitsIf13__nv_bfloat16S2_S2_fjLj3072ELj1ELj1ELj4ELj16ENS_18Kernel_traits_baseILj3072EfS2_S2_S2_fjLj128EEEEELb1ELb0ELb0ELb1EEEvNS_9BwdParamsE:
	.zero		1192


//--------------------- .nv.constant0._ZN10layer_norm22ln_bwd_finalize_kernelINS_22Kernel_traits_finalizeILj3072Ef13__nv_bfloat16S2_S2_fjLb0ELj1024ELj4ENS_18Kernel_traits_baseILj3072EfS2_S2_S2_fjLj1024EEEEELb0ELb0EEEvNS_9BwdParamsE --------------------------
	.section	.nv.constant0._ZN10layer_norm22ln_bwd_finalize_kernelINS_22Kernel_traits_finalizeILj3072Ef13__nv_bfloat16S2_S2_fjLb0ELj1024ELj4ENS_18Kernel_traits_baseILj3072EfS2_S2_S2_fjLj1024EEEEELb0ELb0EEEvNS_9BwdParamsE,"a",@progbits
	.sectionflags	@""
	.align	4
.nv.constant0._ZN10layer_norm22ln_bwd_finalize_kernelINS_22Kernel_traits_finalizeILj3072Ef13__nv_bfloat16S2_S2_fjLb0ELj1024ELj4ENS_18Kernel_traits_baseILj3072EfS2_S2_S2_fjLj1024EEEEELb0ELb0EEEvNS_9BwdParamsE:
	.zero		1192


//--------------------- .nv.constant0._ZN10layer_norm13ln_bwd_kernelINS_13Kernel_traitsIf13__nv_bfloat16S2_S2_fjLj3072ELj1ELj1ELj4ELj16ENS_18Kernel_traits_baseILj3072EfS2_S2_S2_fjLj128EEEEELb1ELb0ELb1ELb0EEEvNS_9BwdParamsE --------------------------
	.section	.nv.constant0._ZN10layer_norm13ln_bwd_kernelINS_13Kernel_traitsIf13__nv_bfloat16S2_S2_fjLj3072ELj1ELj1ELj4ELj16ENS_18Kernel_traits_baseILj3072EfS2_S2_S2_fjLj128EEEEELb1ELb0ELb1ELb0EEEvNS_9BwdParamsE,"a",@progbits
	.sectionflags	@""
	.align	4
.nv.constant0._ZN10layer_norm13ln_bwd_kernelINS_13Kernel_traitsIf13__nv_bfloat16S2_S2_fjLj3072ELj1ELj1ELj4ELj16ENS_18Kernel_traits_baseILj3072EfS2_S2_S2_fjLj128EEEEELb1ELb0ELb1ELb0EEEvNS_9BwdParamsE:
	.zero		1192


//--------------------- .nv.constant0._ZN10layer_norm22ln_bwd_finalize_kernelINS_22Kernel_traits_finalizeILj3072Ef13__nv_bfloat16S2_S2_fjLb0ELj1024ELj4ENS_18Kernel_traits_baseILj3072EfS2_S2_S2_fjLj1024EEEEELb0ELb1EEEvNS_9BwdParamsE --------------------------
	.section	.nv.constant0._ZN10layer_norm22ln_bwd_finalize_kernelINS_22Kernel_traits_finalizeILj3072Ef13__nv_bfloat16S2_S2_fjLb0ELj1024ELj4ENS_18Kernel_traits_baseILj3072EfS2_S2_S2_fjLj1024EEEEELb0ELb1EEEvNS_9BwdParamsE,"a",@progbits
	.sectionflags	@""
	.align	4
.nv.constant0._ZN10layer_norm22ln_bwd_finalize_kernelINS_22Kernel_traits_finalizeILj3072Ef13__nv_bfloat16S2_S2_fjLb0ELj1024ELj4ENS_18Kernel_traits_baseILj3072EfS2_S2_S2_fjLj1024EEEEELb0ELb1EEEvNS_9BwdParamsE:
	.zero		1192


//--------------------- .nv.constant0._ZN10layer_norm13ln_bwd_kernelINS_13Kernel_traitsIf13__nv_bfloat16S2_S2_fjLj3072ELj1ELj1ELj4ELj16ENS_18Kernel_traits_baseILj3072EfS2_S2_S2_fjLj128EEEEELb1ELb0ELb1ELb1EEEvNS_9BwdParamsE --------------------------
	.section	.nv.constant0._ZN10layer_norm13ln_bwd_kernelINS_13Kernel_traitsIf13__nv_bfloat16S2_S2_fjLj3072ELj1ELj1ELj4ELj16ENS_18Kernel_traits_baseILj3072EfS2_S2_S2_fjLj128EEEEELb1ELb0ELb1ELb1EEEvNS_9BwdParamsE,"a",@progbits
	.sectionflags	@""
	.align	4
.nv.constant0._ZN10layer_norm13ln_bwd_kernelINS_13Kernel_traitsIf13__nv_bfloat16S2_S2_fjLj3072ELj1ELj1ELj4ELj16ENS_18Kernel_traits_baseILj3072EfS2_S2_S2_fjLj128EEEEELb1ELb0ELb1ELb1EEEvNS_9BwdParamsE:
	.zero		1192


//--------------------- .nv.constant0._ZN10layer_norm13ln_bwd_kernelINS_13Kernel_traitsIf13__nv_bfloat16S2_S2_fjLj3072ELj1ELj1ELj4ELj16ENS_18Kernel_traits_baseILj3072EfS2_S2_S2_fjLj128EEEEELb1ELb1ELb0ELb0EEEvNS_9BwdParamsE --------------------------
	.section	.nv.constant0._ZN10layer_norm13ln_bwd_kernelINS_13Kernel_traitsIf13__nv_bfloat16S2_S2_fjLj3072ELj1ELj1ELj4ELj16ENS_18Kernel_traits_baseILj3072EfS2_S2_S2_fjLj128EEEEELb1ELb1ELb0ELb0EEEvNS_9BwdParamsE,"a",@progbits
	.sectionflags	@""
	.align	4
.nv.constant0._ZN10layer_norm13ln_bwd_kernelINS_13Kernel_traitsIf13__nv_bfloat16S2_S2_fjLj3072ELj1ELj1ELj4ELj16ENS_18Kernel_traits_baseILj3072EfS2_S2_S2_fjLj128EEEEELb1ELb1ELb0ELb0EEEvNS_9BwdParamsE:
	.zero		1192


//--------------------- .nv.constant0._ZN10layer_norm13ln_bwd_kernelINS_13Kernel_traitsIf13__nv_bfloat16S2_S2_fjLj3072ELj1ELj1ELj4ELj16ENS_18Kernel_traits_baseILj3072EfS2_S2_S2_fjLj128EEEEELb1ELb1ELb0ELb1EEEvNS_9BwdParamsE --------------------------
	.section	.nv.constant0._ZN10layer_norm13ln_bwd_kernelINS_13Kernel_traitsIf13__nv_bfloat16S2_S2_fjLj3072ELj1ELj1ELj4ELj16ENS_18Kernel_traits_baseILj3072EfS2_S2_S2_fjLj128EEEEELb1ELb1ELb0ELb1EEEvNS_9BwdParamsE,"a",@progbits
	.sectionflags	@""
	.align	4
.nv.constant0._ZN10layer_norm13ln_bwd_kernelINS_13Kernel_traitsIf13__nv_bfloat16S2_S2_fjLj3072ELj1ELj1ELj4ELj16ENS_18Kernel_traits_baseILj3072EfS2_S2_S2_fjLj128EEEEELb1ELb1ELb0ELb1EEEvNS_9BwdParamsE:
	.zero		1192


//--------------------- .nv.constant0._ZN10layer_norm22ln_bwd_finalize_kernelINS_22Kernel_traits_finalizeILj3072Ef13__nv_bfloat16S2_S2_fjLb1ELj1024ELj4ENS_18Kernel_traits_baseILj3072EfS2_S2_S2_fjLj1024EEEEELb1ELb0EEEvNS_9BwdParamsE --------------------------
	.section	.nv.constant0._ZN10layer_norm22ln_bwd_finalize_kernelINS_22Kernel_traits_finalizeILj3072Ef13__nv_bfloat16S2_S2_fjLb1ELj1024ELj4ENS_18Kernel_traits_baseILj3072EfS2_S2_S2_fjLj1024EEEEELb1ELb0EEEvNS_9BwdParamsE,"a",@progbits
	.sectionflags	@""
	.align	4
.nv.constant0._ZN10layer_norm22ln_bwd_finalize_kernelINS_22Kernel_traits_finalizeILj3072Ef13__nv_bfloat16S2_S2_fjLb1ELj1024ELj4ENS_18Kernel_traits_baseILj3072EfS2_S2_S2_fjLj1024EEEEELb1ELb0EEEvNS_9BwdParamsE:
	.zero		1192


//--------------------- .nv.constant0._ZN10layer_norm13ln_bwd_kernelINS_13Kernel_traitsIf13__nv_bfloat16S2_S2_fjLj3072ELj1ELj1ELj4ELj16ENS_18Kernel_traits_baseILj3072EfS2_S2_S2_fjLj128EEEEELb1ELb1ELb1ELb0EEEvNS_9BwdParamsE --------------------------
	.section	.nv.constant0._ZN10layer_norm13ln_bwd_kernelINS_13Kernel_traitsIf13__nv_bfloat16S2_S2_fjLj3072ELj1ELj1ELj4ELj16ENS_18Kernel_traits_baseILj3072EfS2_S2_S2_fjLj128EEEEELb1ELb1ELb1ELb0EEEvNS_9BwdParamsE,"a",@progbits
	.sectionflags	@""
	.align	4
.nv.constant0._ZN10layer_norm13ln_bwd_kernelINS_13Kernel_traitsIf13__nv_bfloat16S2_S2_fjLj3072ELj1ELj1ELj4ELj16ENS_18Kernel_traits_baseILj3072EfS2_S2_S2_fjLj128EEEEELb1ELb1ELb1ELb0EEEvNS_9BwdParamsE:
	.zero		1192


//--------------------- .nv.constant0._ZN10layer_norm22ln_bwd_finalize_kernelINS_22Kernel_traits_finalizeILj3072Ef13__nv_bfloat16S2_S2_fjLb1ELj1024ELj4ENS_18Kernel_traits_baseILj3072EfS2_S2_S2_fjLj1024EEEEELb1ELb1EEEvNS_9BwdParamsE --------------------------
	.section	.nv.constant0._ZN10layer_norm22ln_bwd_finalize_kernelINS_22Kernel_traits_finalizeILj3072Ef13__nv_bfloat16S2_S2_fjLb1ELj1024ELj4ENS_18Kernel_traits_baseILj3072EfS2_S2_S2_fjLj1024EEEEELb1ELb1EEEvNS_9BwdParamsE,"a",@progbits
	.sectionflags	@""
	.align	4
.nv.constant0._ZN10layer_norm22ln_bwd_finalize_kernelINS_22Kernel_traits_finalizeILj3072Ef13__nv_bfloat16S2_S2_fjLb1ELj1024ELj4ENS_18Kernel_traits_baseILj3072EfS2_S2_S2_fjLj1024EEEEELb1ELb1EEEvNS_9BwdParamsE:
	.zero		1192


//--------------------- .nv.constant0._ZN10layer_norm13ln_bwd_kernelINS_13Kernel_traitsIf13__nv_bfloat16S2_S2_fjLj3072ELj1ELj1ELj4ELj16ENS_18Kernel_traits_baseILj3072EfS2_S2_S2_fjLj128EEEEELb1ELb1ELb1ELb1EEEvNS_9BwdParamsE --------------------------
	.section	.nv.constant0._ZN10layer_norm13ln_bwd_kernelINS_13Kernel_traitsIf13__nv_bfloat16S2_S2_fjLj3072ELj1ELj1ELj4ELj16ENS_18Kernel_traits_baseILj3072EfS2_S2_S2_fjLj128EEEEELb1ELb1ELb1ELb1EEEvNS_9BwdParamsE,"a",@progbits
	.sectionflags	@""
	.align	4
.nv.constant0._ZN10layer_norm13ln_bwd_kernelINS_13Kernel_traitsIf13__nv_bfloat16S2_S2_fjLj3072ELj1ELj1ELj4ELj16ENS_18Kernel_traits_baseILj3072EfS2_S2_S2_fjLj128EEEEELb1ELb1ELb1ELb1EEEvNS_9BwdParamsE:
	.zero		1192


//--------------------- .nv.constant0._ZN10layer_norm13ln_bwd_kernelINS_13Kernel_traitsI13__nv_bfloat16S2_fS2_fjLj3072ELj1ELj1ELj4ELj16ENS_18Kernel_traits_baseILj3072ES2_S2_fS2_fjLj128EEEEELb0ELb0ELb0ELb0EEEvNS_9BwdParamsE --------------------------
	.section	.nv.constant0._ZN10layer_norm13ln_bwd_kernelINS_13Kernel_traitsI13__nv_bfloat16S2_fS2_fjLj3072ELj1ELj1ELj4ELj16ENS_18Kernel_traits_baseILj3072ES2_S2_fS2_fjLj128EEEEELb0ELb0ELb0ELb0EEEvNS_9BwdParamsE,"a",@progbits
	.sectionflags	@""
	.align	4
.nv.constant0._ZN10layer_norm13ln_bwd_kernelINS_13Kernel_traitsI13__nv_bfloat16S2_fS2_fjLj3072ELj1ELj1ELj4ELj16ENS_18Kernel_traits_baseILj3072ES2_S2_fS2_fjLj128EEEEELb0ELb0ELb0ELb0EEEvNS_9BwdParamsE:
	.zero		1192


//--------------------- .nv.constant0._ZN10layer_norm13ln_bwd_kernelINS_13Kernel_traitsI13__nv_bfloat16S2_fS2_fjLj3072ELj1ELj1ELj4ELj16ENS_18Kernel_traits_baseILj3072ES2_S2_fS2_fjLj128EEEEELb0ELb0ELb0ELb1EEEvNS_9BwdParamsE --------------------------
	.section	.nv.constant0._ZN10layer_norm13ln_bwd_kernelINS_13Kernel_traitsI13__nv_bfloat16S2_fS2_fjLj3072ELj1ELj1ELj4ELj16ENS_18Kernel_traits_baseILj3072ES2_S2_fS2_fjLj128EEEEELb0ELb0ELb0ELb1EEEvNS_9BwdParamsE,"a",@progbits
	.sectionflags	@""
	.align	4
.nv.constant0._ZN10layer_norm13ln_bwd_kernelINS_13Kernel_traitsI13__nv_bfloat16S2_fS2_fjLj3072ELj1ELj1ELj4ELj16ENS_18Kernel_traits_baseILj3072ES2_S2_fS2_fjLj128EEEEELb0ELb0ELb0ELb1EEEvNS_9BwdParamsE:
	.zero		1192


//--------------------- .nv.constant0._ZN10layer_norm13ln_bwd_kernelINS_13Kernel_traitsI13__nv_bfloat16S2_fS2_fjLj3072ELj1ELj1ELj4ELj16ENS_18Kernel_traits_baseILj3072ES2_S2_fS2_fjLj128EEEEELb0ELb0ELb1ELb0EEEvNS_9BwdParamsE --------------------------
	.section	.nv.constant0._ZN10layer_norm13ln_bwd_kernelINS_13Kernel_traitsI13__nv_bfloat16S2_fS2_fjLj3072ELj1ELj1ELj4ELj16ENS_18Kernel_traits_baseILj3072ES2_S2_fS2_fjLj128EEEEELb0ELb0ELb1ELb0EEEvNS_9BwdParamsE,"a",@progbits
	.sectionflags	@""
	.align	4
.nv.constant0._ZN10layer_norm13ln_bwd_kernelINS_13Kernel_traitsI13__nv_bfloat16S2_fS2_fjLj3072ELj1ELj1ELj4ELj16ENS_18Kernel_traits_baseILj3072ES2_S2_fS2_fjLj128EEEEELb0ELb0ELb1ELb0EEEvNS_9BwdParamsE:
	.zero		1192


//--------------------- .nv.constant0._ZN10layer_norm13ln_bwd_kernelINS_13Kernel_traitsI13__nv_bfloat16S2_fS2_fjLj3072ELj1ELj1ELj4ELj16ENS_18Kernel_traits_baseILj3072ES2_S2_fS2_fjLj128EEEEELb0ELb0ELb1ELb1EEEvNS_9BwdParamsE --------------------------
	.section	.nv.constant0._ZN10layer_norm13ln_bwd_kernelINS_13Kernel_traitsI13__nv_bfloat16S2_fS2_fjLj3072ELj1ELj1ELj4ELj16ENS_18Kernel_traits_baseILj3072ES2_S2_fS2_fjLj128EEEEELb0ELb0ELb1ELb1EEEvNS_9BwdParamsE,"a",@progbits
	.sectionflags	@""
	.align	4
.nv.constant0._ZN10layer_norm13ln_bwd_kernelINS_13Kernel_traitsI13__nv_bfloat16S2_fS2_fjLj3072ELj1ELj1ELj4ELj16ENS_18Kernel_traits_baseILj3072ES2_S2_fS2_fjLj128EEEEELb0ELb0ELb1ELb1EEEvNS_9BwdParamsE:
	.zero		1192


//--------------------- .nv.constant0._ZN10layer_norm13ln_bwd_kernelINS_13Kernel_traitsI13__nv_bfloat16S2_fS2_fjLj3072ELj1ELj1ELj4ELj16ENS_18Kernel_traits_baseILj3072ES2_S2_fS2_fjLj128EEEEELb0ELb1ELb0ELb0EEEvNS_9BwdParamsE --------------------------
	.section	.nv.constant0._ZN10layer_norm13ln_bwd_kernelINS_13Kernel_traitsI13__nv_bfloat16S2_fS2_fjLj3072ELj1ELj1ELj4ELj16ENS_18Kernel_traits_baseILj3072ES2_S2_fS2_fjLj128EEEEELb0ELb1ELb0ELb0EEEvNS_9BwdParamsE,"a",@progbits
	.sectionflags	@""
	.align	4
.nv.constant0._ZN10layer_norm13ln_bwd_kernelINS_13Kernel_traitsI13__nv_bfloat16S2_fS2_fjLj3072ELj1ELj1ELj4ELj16ENS_18Kernel_traits_baseILj3072ES2_S2_fS2_fjLj128EEEEELb0ELb1ELb0ELb0EEEvNS_9BwdParamsE:
	.zero		1192


//--------------------- .nv.constant0._ZN10layer_norm13ln_bwd_kernelINS_13Kernel_traitsI13__nv_bfloat16S2_fS2_fjLj3072ELj1ELj1ELj4ELj16ENS_18Kernel_traits_baseILj3072ES2_S2_fS2_fjLj128EEEEELb0ELb1ELb0ELb1EEEvNS_9BwdParamsE --------------------------
	.section	.nv.constant0._ZN10layer_norm13ln_bwd_kernelINS_13Kernel_traitsI13__nv_bfloat16S2_fS2_fjLj3072ELj1ELj1ELj4ELj16ENS_18Kernel_traits_baseILj3072ES2_S2_fS2_fjLj128EEEEELb0ELb1ELb0ELb1EEEvNS_9BwdParamsE,"a",@progbits
	.sectionflags	@""
	.align	4
.nv.constant0._ZN10layer_norm13ln_bwd_kernelINS_13Kernel_traitsI13__nv_bfloat16S2_fS2_fjLj3072ELj1ELj1ELj4ELj16ENS_18Kernel_traits_baseILj3072ES2_S2_fS2_fjLj128EEEEELb0ELb1ELb0ELb1EEEvNS_9BwdParamsE:
	.zero		1192


//--------------------- .nv.constant0._ZN10layer_norm13ln_bwd_kernelINS_13Kernel_traitsI13__nv_bfloat16S2_fS2_fjLj3072ELj1ELj1ELj4ELj16ENS_18Kernel_traits_baseILj3072ES2_S2_fS2_fjLj128EEEEELb0ELb1ELb1ELb0EEEvNS_9BwdParamsE --------------------------
	.section	.nv.constant0._ZN10layer_norm13ln_bwd_kernelINS_13Kernel_traitsI13__nv_bfloat16S2_fS2_fjLj3072ELj1ELj1ELj4ELj16ENS_18Kernel_traits_baseILj3072ES2_S2_fS2_fjLj128EEEEELb0ELb1ELb1ELb0EEEvNS_9BwdParamsE,"a",@progbits
	.sectionflags	@""
	.align	4
.nv.constant0._ZN10layer_norm13ln_bwd_kernelINS_13Kernel_traitsI13__nv_bfloat16S2_fS2_fjLj3072ELj1ELj1ELj4ELj16ENS_18Kernel_traits_baseILj3072ES2_S2_fS2_fjLj128EEEEELb0ELb1ELb1ELb0EEEvNS_9BwdParamsE:
	.zero		1192


//--------------------- .nv.constant0._ZN10layer_norm13ln_bwd_kernelINS_13Kernel_traitsI13__nv_bfloat16S2_fS2_fjLj3072ELj1ELj1ELj4ELj16ENS_18Kernel_traits_baseILj3072ES2_S2_fS2_fjLj128EEEEELb0ELb1ELb1ELb1EEEvNS_9BwdParamsE --------------------------
	.section	.nv.constant0._ZN10layer_norm13ln_bwd_kernelINS_13Kernel_traitsI13__nv_bfloat16S2_fS2_fjLj3072ELj1ELj1ELj4ELj16ENS_18Kernel_traits_baseILj3072ES2_S2_fS2_fjLj128EEEEELb0ELb1ELb1ELb1EEEvNS_9BwdParamsE,"a",@progbits
	.sectionflags	@""
	.align	4
.nv.constant0._ZN10layer_norm13ln_bwd_kernelINS_13Kernel_traitsI13__nv_bfloat16S2_fS2_fjLj3072ELj1ELj1ELj4ELj16ENS_18Kernel_traits_baseILj3072ES2_S2_fS2_fjLj128EEEEELb0ELb1ELb1ELb1EEEvNS_9BwdParamsE:
	.zero		1192


//--------------------- .nv.constant0._ZN10layer_norm13ln_bwd_kernelINS_13Kernel_traitsI13__nv_bfloat16S2_fS2_fjLj3072ELj1ELj1ELj4ELj16ENS_18Kernel_traits_baseILj3072ES2_S2_fS2_fjLj128EEEEELb1ELb0ELb0ELb0EEEvNS_9BwdParamsE --------------------------
	.section	.nv.constant0._ZN10layer_norm13ln_bwd_kernelINS_13Kernel_traitsI13__nv_bfloat16S2_fS2_fjLj3072ELj1ELj1ELj4ELj16ENS_18Kernel_traits_baseILj3072ES2_S2_fS2_fjLj128EEEEELb1ELb0ELb0ELb0EEEvNS_9BwdParamsE,"a",@progbits
	.sectionflags	@""
	.align	4
.nv.constant0._ZN10layer_norm13ln_bwd_kernelINS_13Kernel_traitsI13__nv_bfloat16S2_fS2_fjLj3072ELj1ELj1ELj4ELj16ENS_18Kernel_traits_baseILj3072ES2_S2_fS2_fjLj128EEEEELb1ELb0ELb0ELb0EEEvNS_9BwdParamsE:
	.zero		1192


//--------------------- .nv.constant0._ZN10layer_norm13ln_bwd_kernelINS_13Kernel_traitsI13__nv_bfloat16S2_fS2_fjLj3072ELj1ELj1ELj4ELj16ENS_18Kernel_traits_baseILj3072ES2_S2_fS2_fjLj128EEEEELb1ELb0ELb0ELb1EEEvNS_9BwdParamsE --------------------------
	.section	.nv.constant0._ZN10layer_norm13ln_bwd_kernelINS_13Kernel_traitsI13__nv_bfloat16S2_fS2_fjLj3072ELj1ELj1ELj4ELj16ENS_18Kernel_traits_baseILj3072ES2_S2_fS2_fjLj128EEEEELb1ELb0ELb0ELb1EEEvNS_9BwdParamsE,"a",@progbits
	.sectionflags	@""
	.align	4
.nv.constant0._ZN10layer_norm13ln_bwd_kernelINS_13Kernel_traitsI13__nv_bfloat16S2_fS2_fjLj3072ELj1ELj1ELj4ELj16ENS_18Kernel_traits_baseILj3072ES2_S2_fS2_fjLj128EEEEELb1ELb0ELb0ELb1EEEvNS_9BwdParamsE:
	.zero		1192


//--------------------- .nv.constant0._ZN10layer_norm22ln_bwd_finalize_kernelINS_22Kernel_traits_finalizeILj3072E13__nv_bfloat16S2_fS2_fjLb0ELj1024ELj4ENS_18Kernel_traits_baseILj3072ES2_S2_fS2_fjLj1024EEEEELb0ELb0EEEvNS_9BwdParamsE --------------------------
	.section	.nv.constant0._ZN10layer_norm22ln_bwd_finalize_kernelINS_22Kernel_traits_finalizeILj3072E13__nv_bfloat16S2_fS2_fjLb0ELj1024ELj4ENS_18Kernel_traits_baseILj3072ES2_S2_fS2_fjLj1024EEEEELb0ELb0EEEvNS_9BwdParamsE,"a",@progbits
	.sectionflags	@""
	.align	4
.nv.constant0._ZN10layer_norm22ln_bwd_finalize_kernelINS_22Kernel_traits_finalizeILj3072E13__nv_bfloat16S2_fS2_fjLb0ELj1024ELj4ENS_18Kernel_traits_baseILj3072ES2_S2_fS2_fjLj1024EEEEELb0ELb0EEEvNS_9BwdParamsE:
	.zero		1192


//--------------------- .nv.constant0._ZN10layer_norm13ln_bwd_kernelINS_13Kernel_traitsI13__nv_bfloat16S2_fS2_fjLj3072ELj1ELj1ELj4ELj16ENS_18Kernel_traits_baseILj3072ES2_S2_fS2_fjLj128EEEEELb1ELb0ELb1ELb0EEEvNS_9BwdParamsE --------------------------
	.section	.nv.constant0._ZN10layer_norm13ln_bwd_kernelINS_13Kernel_traitsI13__nv_bfloat16S2_fS2_fjLj3072ELj1ELj1ELj4ELj16ENS_18Kernel_traits_baseILj3072ES2_S2_fS2_fjLj128EEEEELb1ELb0ELb1ELb0EEEvNS_9BwdParamsE,"a",@progbits
	.sectionflags	@""
	.align	4
.nv.constant0._ZN10layer_norm13ln_bwd_kernelINS_13Kernel_traitsI13__nv_bfloat16S2_fS2_fjLj3072ELj1ELj1ELj4ELj16ENS_18Kernel_traits_baseILj3072ES2_S2_fS2_fjLj128EEEEELb1ELb0ELb1ELb0EEEvNS_9BwdParamsE:
	.zero		1192


//--------------------- .nv.constant0._ZN10layer_norm22ln_bwd_finalize_kernelINS_22Kernel_traits_finalizeILj3072E13__nv_bfloat16S2_fS2_fjLb0ELj1024ELj4ENS_18Kernel_traits_baseILj3072ES2_S2_fS2_fjLj1024EEEEELb0ELb1EEEvNS_9BwdParamsE --------------------------
	.section	.nv.constant0._ZN10layer_norm22ln_bwd_finalize_kernelINS_22Kernel_traits_finalizeILj3072E13__nv_bfloat16S2_fS2_fjLb0ELj1024ELj4ENS_18Kernel_traits_baseILj3072ES2_S2_fS2_fjLj1024EEEEELb0ELb1EEEvNS_9BwdParamsE,"a",@progbits
	.sectionflags	@""
	.align	4
.nv.constant0._ZN10layer_norm22ln_bwd_finalize_kernelINS_22Kernel_traits_finalizeILj3072E13__nv_bfloat16S2_fS2_fjLb0ELj1024ELj4ENS_18Kernel_traits_baseILj3072ES2_S2_fS2_fjLj1024EEEEELb0ELb1EEEvNS_9BwdParamsE:
	.zero		1192


//--------------------- .nv.constant0._ZN10layer_norm13ln_bwd_kernelINS_13Kernel_traitsI13__nv_bfloat16S2_fS2_fjLj3072ELj1ELj1ELj4ELj16ENS_18Kernel_traits_baseILj3072ES2_S2_fS2_fjLj128EEEEELb1ELb0ELb1ELb1EEEvNS_9BwdParamsE --------------------------
	.section	.nv.constant0._ZN10layer_norm13ln_bwd_kernelINS_13Kernel_traitsI13__nv_bfloat16S2_fS2_fjLj3072ELj1ELj1ELj4ELj16ENS_18Kernel_traits_baseILj3072ES2_S2_fS2_fjLj128EEEEELb1ELb0ELb1ELb1EEEvNS_9BwdParamsE,"a",@progbits
	.sectionflags	@""
	.align	4
.nv.constant0._ZN10layer_norm13ln_bwd_kernelINS_13Kernel_traitsI13__nv_bfloat16S2_fS2_fjLj3072ELj1ELj1ELj4ELj16ENS_18Kernel_traits_baseILj3072ES2_S2_fS2_fjLj128EEEEELb1ELb0ELb1ELb1EEEvNS_9BwdParamsE:
	.zero		1192


//--------------------- .nv.constant0._ZN10layer_norm13ln_bwd_kernelINS_13Kernel_traitsI13__nv_bfloat16S2_fS2_fjLj3072ELj1ELj1ELj4ELj16ENS_18Kernel_traits_baseILj3072ES2_S2_fS2_fjLj128EEEEELb1ELb1ELb0ELb0EEEvNS_9BwdParamsE --------------------------
	.section	.nv.constant0._ZN10layer_norm13ln_bwd_kernelINS_13Kernel_traitsI13__nv_bfloat16S2_fS2_fjLj3072ELj1ELj1ELj4ELj16ENS_18Kernel_traits_baseILj3072ES2_S2_fS2_fjLj128EEEEELb1ELb1ELb0ELb0EEEvNS_9BwdParamsE,"a",@progbits
	.sectionflags	@""
	.align	4
.nv.constant0._ZN10layer_norm13ln_bwd_kernelINS_13Kernel_traitsI13__nv_bfloat16S2_fS2_fjLj3072ELj1ELj1ELj4ELj16ENS_18Kernel_traits_baseILj3072ES2_S2_fS2_fjLj128EEEEELb1ELb1ELb0ELb0EEEvNS_9BwdParamsE:
	.zero		1192


//--------------------- .nv.constant0._ZN10layer_norm13ln_bwd_kernelINS_13Kernel_traitsI13__nv_bfloat16S2_fS2_fjLj3072ELj1ELj1ELj4ELj16ENS_18Kernel_traits_baseILj3072ES2_S2_fS2_fjLj128EEEEELb1ELb1ELb0ELb1EEEvNS_9BwdParamsE --------------------------
	.section	.nv.constant0._ZN10layer_norm13ln_bwd_kernelINS_13Kernel_traitsI13__nv_bfloat16S2_fS2_fjLj3072ELj1ELj1ELj4ELj16ENS_18Kernel_traits_baseILj3072ES2_S2_fS2_fjLj128EEEEELb1ELb1ELb0ELb1EEEvNS_9BwdParamsE,"a",@progbits
	.sectionflags	@""
	.align	4
.nv.constant0._ZN10layer_norm13ln_bwd_kernelINS_13Kernel_traitsI13__nv_bfloat16S2_fS2_fjLj3072ELj1ELj1ELj4ELj16ENS_18Kernel_traits_baseILj3072ES2_S2_fS2_fjLj128EEEEELb1ELb1ELb0ELb1EEEvNS_9BwdParamsE:
	.zero		1192


//--------------------- .nv.constant0._ZN10layer_norm22ln_bwd_finalize_kernelINS_22Kernel_traits_finalizeILj3072E13__nv_bfloat16S2_fS2_fjLb1ELj1024ELj4ENS_18Kernel_traits_baseILj3072ES2_S2_fS2_fjLj1024EEEEELb1ELb0EEEvNS_9BwdParamsE --------------------------
	.section	.nv.constant0._ZN10layer_norm22ln_bwd_finalize_kernelINS_22Kernel_traits_finalizeILj3072E13__nv_bfloat16S2_fS2_fjLb1ELj1024ELj4ENS_18Kernel_traits_baseILj3072ES2_S2_fS2_fjLj1024EEEEELb1ELb0EEEvNS_9BwdParamsE,"a",@progbits
	.sectionflags	@""
	.align	4
.nv.constant0._ZN10layer_norm22ln_bwd_finalize_kernelINS_22Kernel_traits_finalizeILj3072E13__nv_bfloat16S2_fS2_fjLb1ELj1024ELj4ENS_18Kernel_traits_baseILj3072ES2_S2_fS2_fjLj1024EEEEELb1ELb0EEEvNS_9BwdParamsE:
	.zero		1192


//--------------------- .nv.constant0._ZN10layer_norm13ln_bwd_kernelINS_13Kernel_traitsI13__nv_bfloat16S2_fS2_fjLj3072ELj1ELj1ELj4ELj16ENS_18Kernel_traits_baseILj3072ES2_S2_fS2_fjLj128EEEEELb1ELb1ELb1ELb0EEEvNS_9BwdParamsE --------------------------
	.section	.nv.constant0._ZN10layer_norm13ln_bwd_kernelINS_13Kernel_traitsI13__nv_bfloat16S2_fS2_fjLj3072ELj1ELj1ELj4ELj16ENS_18Kernel_traits_baseILj3072ES2_S2_fS2_fjLj128EEEEELb1ELb1ELb1ELb0EEEvNS_9BwdParamsE,"a",@progbits
	.sectionflags	@""
	.align	4
.nv.constant0._ZN10layer_norm13ln_bwd_kernelINS_13Kernel_traitsI13__nv_bfloat16S2_fS2_fjLj3072ELj1ELj1ELj4ELj16ENS_18Kernel_traits_baseILj3072ES2_S2_fS2_fjLj128EEEEELb1ELb1ELb1ELb0EEEvNS_9BwdParamsE:
	.zero		1192


//--------------------- .nv.constant0._ZN10layer_norm22ln_bwd_finalize_kernelINS_22Kernel_traits_finalizeILj3072E13__nv_bfloat16S2_fS2_fjLb1ELj1024ELj4ENS_18Kernel_traits_baseILj3072ES2_S2_fS2_fjLj1024EEEEELb1ELb1EEEvNS_9BwdParamsE --------------------------
	.section	.nv.constant0._ZN10layer_norm22ln_bwd_finalize_kernelINS_22Kernel_traits_finalizeILj3072E13__nv_bfloat16S2_fS2_fjLb1ELj1024ELj4ENS_18Kernel_traits_baseILj3072ES2_S2_fS2_fjLj1024EEEEELb1ELb1EEEvNS_9BwdParamsE,"a",@progbits
	.sectionflags	@""
	.align	4
.nv.constant0._ZN10layer_norm22ln_bwd_finalize_kernelINS_22Kernel_traits_finalizeILj3072E13__nv_bfloat16S2_fS2_fjLb1ELj1024ELj4ENS_18Kernel_traits_baseILj3072ES2_S2_fS2_fjLj1024EEEEELb1ELb1EEEvNS_9BwdParamsE:
	.zero		1192


//--------------------- .nv.constant0._ZN10layer_norm13ln_bwd_kernelINS_13Kernel_traitsI13__nv_bfloat16S2_fS2_fjLj3072ELj1ELj1ELj4ELj16ENS_18Kernel_traits_baseILj3072ES2_S2_fS2_fjLj128EEEEELb1ELb1ELb1ELb1EEEvNS_9BwdParamsE --------------------------
	.section	.nv.constant0._ZN10layer_norm13ln_bwd_kernelINS_13Kernel_traitsI13__nv_bfloat16S2_fS2_fjLj3072ELj1ELj1ELj4ELj16ENS_18Kernel_traits_baseILj3072ES2_S2_fS2_fjLj128EEEEELb1ELb1ELb1ELb1EEEvNS_9BwdParamsE,"a",@progbits
	.sectionflags	@""
	.align	4
.nv.constant0._ZN10layer_norm13ln_bwd_kernelINS_13Kernel_traitsI13__nv_bfloat16S2_fS2_fjLj3072ELj1ELj1ELj4ELj16ENS_18Kernel_traits_baseILj3072ES2_S2_fS2_fjLj128EEEEELb1ELb1ELb1ELb1EEEvNS_9BwdParamsE:
	.zero		1192


//--------------------- .nv.constant0._ZN10layer_norm13ln_bwd_kernelINS_13Kernel_traitsIf13__nv_bfloat16fS2_fjLj3072ELj1ELj1ELj4ELj16ENS_18Kernel_traits_baseILj3072EfS2_fS2_fjLj128EEEEELb0ELb0ELb0ELb0EEEvNS_9BwdParamsE --------------------------
	.section	.nv.constant0._ZN10layer_norm13ln_bwd_kernelINS_13Kernel_traitsIf13__nv_bfloat16fS2_fjLj3072ELj1ELj1ELj4ELj16ENS_18Kernel_traits_baseILj3072EfS2_fS2_fjLj128EEEEELb0ELb0ELb0ELb0EEEvNS_9BwdParamsE,"a",@progbits
	.sectionflags	@""
	.align	4
.nv.constant0._ZN10layer_norm13ln_bwd_kernelINS_13Kernel_traitsIf13__nv_bfloat16fS2_fjLj3072ELj1ELj1ELj4ELj16ENS_18Kernel_traits_baseILj3072EfS2_fS2_fjLj128EEEEELb0ELb0ELb0ELb0EEEvNS_9BwdParamsE:
	.zero		1192


//--------------------- .nv.constant0._ZN10layer_norm13ln_bwd_kernelINS_13Kernel_traitsIf13__nv_bfloat16fS2_fjLj3072ELj1ELj1ELj4ELj16ENS_18Kernel_traits_baseILj3072EfS2_fS2_fjLj128EEEEELb0ELb0ELb0ELb1EEEvNS_9BwdParamsE --------------------------
	.section	.nv.constant0._ZN10layer_norm13ln_bwd_kernelINS_13Kernel_traitsIf13__nv_bfloat16fS2_fjLj3072ELj1ELj1ELj4ELj16ENS_18Kernel_traits_baseILj3072EfS2_fS2_fjLj128EEEEELb0ELb0ELb0ELb1EEEvNS_9BwdParamsE,"a",@progbits
	.sectionflags	@""
	.align	4
.nv.constant0._ZN10layer_norm13ln_bwd_kernelINS_13Kernel_traitsIf13__nv_bfloat16fS2_fjLj3072ELj1ELj1ELj4ELj16ENS_18Kernel_traits_baseILj3072EfS2_fS2_fjLj128EEEEELb0ELb0ELb0ELb1EEEvNS_9BwdParamsE:
	.zero		1192


//--------------------- .nv.constant0._ZN10layer_norm13ln_bwd_kernelINS_13Kernel_traitsIf13__nv_bfloat16fS2_fjLj3072ELj1ELj1ELj4ELj16ENS_18Kernel_traits_baseILj3072EfS2_fS2_fjLj128EEEEELb0ELb0ELb1ELb0EEEvNS_9BwdParamsE --------------------------
	.section	.nv.constant0._ZN10layer_norm13ln_bwd_kernelINS_13Kernel_traitsIf13__nv_bfloat16fS2_fjLj3072ELj1ELj1ELj4ELj16ENS_18Kernel_traits_baseILj3072EfS2_fS2_fjLj128EEEEELb0ELb0ELb1ELb0EEEvNS_9BwdParamsE,"a",@progbits
	.sectionflags	@""
	.align	4
.nv.constant0._ZN10layer_norm13ln_bwd_kernelINS_13Kernel_traitsIf13__nv_bfloat16fS2_fjLj3072ELj1ELj1ELj4ELj16ENS_18Kernel_traits_baseILj3072EfS2_fS2_fjLj128EEEEELb0ELb0ELb1ELb0EEEvNS_9BwdParamsE:
	.zero		1192


//--------------------- .nv.constant0._ZN10layer_norm13ln_bwd_kernelINS_13Kernel_traitsIf13__nv_bfloat16fS2_fjLj3072ELj1ELj1ELj4ELj16ENS_18Kernel_traits_baseILj3072EfS2_fS2_fjLj128EEEEELb0ELb0ELb1ELb1EEEvNS_9BwdParamsE --------------------------
	.section	.nv.constant0._ZN10layer_norm13ln_bwd_kernelINS_13Kernel_traitsIf13__nv_bfloat16fS2_fjLj3072ELj1ELj1ELj4ELj16ENS_18Kernel_traits_baseILj3072EfS2_fS2_fjLj128EEEEELb0ELb0ELb1ELb1EEEvNS_9BwdParamsE,"a",@progbits
	.sectionflags	@""
	.align	4
.nv.constant0._ZN10layer_norm13ln_bwd_kernelINS_13Kernel_traitsIf13__nv_bfloat16fS2_fjLj3072ELj1ELj1ELj4ELj16ENS_18Kernel_traits_baseILj3072EfS2_fS2_fjLj128EEEEELb0ELb0ELb1ELb1EEEvNS_9BwdParamsE:
	.zero		1192


//--------------------- .nv.constant0._ZN10layer_norm13ln_bwd_kernelINS_13Kernel_traitsIf13__nv_bfloat16fS2_fjLj3072ELj1ELj1ELj4ELj16ENS_18Kernel_traits_baseILj3072EfS2_fS2_fjLj128EEEEELb0ELb1ELb0ELb0EEEvNS_9BwdParamsE --------------------------
	.section	.nv.constant0._ZN10layer_norm13ln_bwd_kernelINS_13Kernel_traitsIf13__nv_bfloat16fS2_fjLj3072ELj1ELj1ELj4ELj16ENS_18Kernel_traits_baseILj3072EfS2_fS2_fjLj128EEEEELb0ELb1ELb0ELb0EEEvNS_9BwdParamsE,"a",@progbits
	.sectionflags	@""
	.align	4
.nv.constant0._ZN10layer_norm13ln_bwd_kernelINS_13Kernel_traitsIf13__nv_bfloat16fS2_fjLj3072ELj1ELj1ELj4ELj16ENS_18Kernel_traits_baseILj3072EfS2_fS2_fjLj128EEEEELb0ELb1ELb0ELb0EEEvNS_9BwdParamsE:
	.zero		1192


//--------------------- .nv.constant0._ZN10layer_norm13ln_bwd_kernelINS_13Kernel_traitsIf13__nv_bfloat16fS2_fjLj3072ELj1ELj1ELj4ELj16ENS_18Kernel_traits_baseILj3072EfS2_fS2_fjLj128EEEEELb0ELb1ELb0ELb1EEEvNS_9BwdParamsE --------------------------
	.section	.nv.constant0._ZN10layer_norm13ln_bwd_kernelINS_13Kernel_traitsIf13__nv_bfloat16fS2_fjLj3072ELj1ELj1ELj4ELj16ENS_18Kernel_traits_baseILj3072EfS2_fS2_fjLj128EEEEELb0ELb1ELb0ELb1EEEvNS_9BwdParamsE,"a",@progbits
	.sectionflags	@""
	.align	4
.nv.constant0._ZN10layer_norm13ln_bwd_kernelINS_13Kernel_traitsIf13__nv_bfloat16fS2_fjLj3072ELj1ELj1ELj4ELj16ENS_18Kernel_traits_baseILj3072EfS2_fS2_fjLj128EEEEELb0ELb1ELb0ELb1EEEvNS_9BwdParamsE:
	.zero		1192


//--------------------- .nv.constant0._ZN10layer_norm13ln_bwd_kernelINS_13Kernel_traitsIf13__nv_bfloat16fS2_fjLj3072ELj1ELj1ELj4ELj16ENS_18Kernel_traits_baseILj3072EfS2_fS2_fjLj128EEEEELb0ELb1ELb1ELb0EEEvNS_9BwdParamsE --------------------------
	.section	.nv.constant0._ZN10layer_norm13ln_bwd_kernelINS_13Kernel_traitsIf13__nv_bfloat16fS2_fjLj3072ELj1ELj1ELj4ELj16ENS_18Kernel_traits_baseILj3072EfS2_fS2_fjLj128EEEEELb0ELb1ELb1ELb0EEEvNS_9BwdParamsE,"a",@progbits
	.sectionflags	@""
	.align	4
.nv.constant0._ZN10layer_norm13ln_bwd_kernelINS_13Kernel_traitsIf13__nv_bfloat16fS2_fjLj3072ELj1ELj1ELj4ELj16ENS_18Kernel_traits_baseILj3072EfS2_fS2_fjLj128EEEEELb0ELb1ELb1ELb0EEEvNS_9BwdParamsE:
	.zero		1192


//--------------------- .nv.constant0._ZN10layer_norm13ln_bwd_kernelINS_13Kernel_traitsIf13__nv_bfloat16fS2_fjLj3072ELj1ELj1ELj4ELj16ENS_18Kernel_traits_baseILj3072EfS2_fS2_fjLj128EEEEELb0ELb1ELb1ELb1EEEvNS_9BwdParamsE --------------------------
	.section	.nv.constant0._ZN10layer_norm13ln_bwd_kernelINS_13Kernel_traitsIf13__nv_bfloat16fS2_fjLj3072ELj1ELj1ELj4ELj16ENS_18Kernel_traits_baseILj3072EfS2_fS2_fjLj128EEEEELb0ELb1ELb1ELb1EEEvNS_9BwdParamsE,"a",@progbits
	.sectionflags	@""
	.align	4
.nv.constant0._ZN10layer_norm13ln_bwd_kernelINS_13Kernel_traitsIf13__nv_bfloat16fS2_fjLj3072ELj1ELj1ELj4ELj16ENS_18Kernel_traits_baseILj3072EfS2_fS2_fjLj128EEEEELb0ELb1ELb1ELb1EEEvNS_9BwdParamsE:
	.zero		1192


//--------------------- .nv.constant0._ZN10layer_norm13ln_bwd_kernelINS_13Kernel_traitsIf13__nv_bfloat16fS2_fjLj3072ELj1ELj1ELj4ELj16ENS_18Kernel_traits_baseILj3072EfS2_fS2_fjLj128EEEEELb1ELb0ELb0ELb0EEEvNS_9BwdParamsE --------------------------
	.section	.nv.constant0._ZN10layer_norm13ln_bwd_kernelINS_13Kernel_traitsIf13__nv_bfloat16fS2_fjLj3072ELj1ELj1ELj4ELj16ENS_18Kernel_traits_baseILj3072EfS2_fS2_fjLj128EEEEELb1ELb0ELb0ELb0EEEvNS_9BwdParamsE,"a",@progbits
	.sectionflags	@""
	.align	4
.nv.constant0._ZN10layer_norm13ln_bwd_kernelINS_13Kernel_traitsIf13__nv_bfloat16fS2_fjLj3072ELj1ELj1ELj4ELj16ENS_18Kernel_traits_baseILj3072EfS2_fS2_fjLj128EEEEELb1ELb0ELb0ELb0EEEvNS_9BwdParamsE:
	.zero		1192


//--------------------- .nv.constant0._ZN10layer_norm13ln_bwd_kernelINS_13Kernel_traitsIf13__nv_bfloat16fS2_fjLj3072ELj1ELj1ELj4ELj16ENS_18Kernel_traits_baseILj3072EfS2_fS2_fjLj128EEEEELb1ELb0ELb0ELb1EEEvNS_9BwdParamsE --------------------------
	.section	.nv.constant0._ZN10layer_norm13ln_bwd_kernelINS_13Kernel_traitsIf13__nv_bfloat16fS2_fjLj3072ELj1ELj1ELj4ELj16ENS_18Kernel_traits_baseILj3072EfS2_fS2_fjLj128EEEEELb1ELb0ELb0ELb1EEEvNS_9BwdParamsE,"a",@progbits
	.sectionflags	@""
	.align	4
.nv.constant0._ZN10layer_norm13ln_bwd_kernelINS_13Kernel_traitsIf13__nv_bfloat16fS2_fjLj3072ELj1ELj1ELj4ELj16ENS_18Kernel_traits_baseILj3072EfS2_fS2_fjLj128EEEEELb1ELb0ELb0ELb1EEEvNS_9BwdParamsE:
	.zero		1192


//--------------------- .nv.constant0._ZN10layer_norm22ln_bwd_finalize_kernelINS_22Kernel_traits_finalizeILj3072Ef13__nv_bfloat16fS2_fjLb0ELj1024ELj4ENS_18Kernel_traits_baseILj3072EfS2_fS2_fjLj1024EEEEELb0ELb0EEEvNS_9BwdParamsE --------------------------
	.section	.nv.constant0._ZN10layer_norm22ln_bwd_finalize_kernelINS_22Kernel_traits_finalizeILj3072Ef13__nv_bfloat16fS2_fjLb0ELj1024ELj4ENS_18Kernel_traits_baseILj3072EfS2_fS2_fjLj1024EEEEELb0ELb0EEEvNS_9BwdParamsE,"a",@progbits
	.sectionflags	@""
	.align	4
.nv.constant0._ZN10layer_norm22ln_bwd_finalize_kernelINS_22Kernel_traits_finalizeILj3072Ef13__nv_bfloat16fS2_fjLb0ELj1024ELj4ENS_18Kernel_traits_baseILj3072EfS2_fS2_fjLj1024EEEEELb0ELb0EEEvNS_9BwdParamsE:
	.zero		1192


//--------------------- .nv.constant0._ZN10layer_norm13ln_bwd_kernelINS_13Kernel_traitsIf13__nv_bfloat16fS2_fjLj3072ELj1ELj1ELj4ELj16ENS_18Kernel_traits_baseILj3072EfS2_fS2_fjLj128EEEEELb1ELb0ELb1ELb0EEEvNS_9BwdParamsE --------------------------
	.section	.nv.constant0._ZN10layer_norm13ln_bwd_kernelINS_13Kernel_traitsIf13__nv_bfloat16fS2_fjLj3072ELj1ELj1ELj4ELj16ENS_18Kernel_traits_baseILj3072EfS2_fS2_fjLj128EEEEELb1ELb0ELb1ELb0EEEvNS_9BwdParamsE,"a",@progbits
	.sectionflags	@""
	.align	4
.nv.constant0._ZN10layer_norm13ln_bwd_kernelINS_13Kernel_traitsIf13__nv_bfloat16fS2_fjLj3072ELj1ELj1ELj4ELj16ENS_18Kernel_traits_baseILj3072EfS2_fS2_fjLj128EEEEELb1ELb0ELb1ELb0EEEvNS_9BwdParamsE:
	.zero		1192


//--------------------- .nv.constant0._ZN10layer_norm22ln_bwd_finalize_kernelINS_22Kernel_traits_finalizeILj3072Ef13__nv_bfloat16fS2_fjLb0ELj1024ELj4ENS_18Kernel_traits_baseILj3072EfS2_fS2_fjLj1024EEEEELb0ELb1EEEvNS_9BwdParamsE --------------------------
	.section	.nv.constant0._ZN10layer_norm22ln_bwd_finalize_kernelINS_22Kernel_traits_finalizeILj3072Ef13__nv_bfloat16fS2_fjLb0ELj1024ELj4ENS_18Kernel_traits_baseILj3072EfS2_fS2_fjLj1024EEEEELb0ELb1EEEvNS_9BwdParamsE,"a",@progbits
	.sectionflags	@""
	.align	4
.nv.constant0._ZN10layer_norm22ln_bwd_finalize_kernelINS_22Kernel_traits_finalizeILj3072Ef13__nv_bfloat16fS2_fjLb0ELj1024ELj4ENS_18Kernel_traits_baseILj3072EfS2_fS2_fjLj1024EEEEELb0ELb1EEEvNS_9BwdParamsE:
	.zero		1192


//--------------------- .nv.constant0._ZN10layer_norm13ln_bwd_kernelINS_13Kernel_traitsIf13__nv_bfloat16fS2_fjLj3072ELj1ELj1ELj4ELj16ENS_18Kernel_traits_baseILj3072EfS2_fS2_fjLj128EEEEELb1ELb0ELb1ELb1EEEvNS_9BwdParamsE --------------------------
	.section	.nv.constant0._ZN10layer_norm13ln_bwd_kernelINS_13Kernel_traitsIf13__nv_bfloat16fS2_fjLj3072ELj1ELj1ELj4ELj16ENS_18Kernel_traits_baseILj3072EfS2_fS2_fjLj128EEEEELb1ELb0ELb1ELb1EEEvNS_9BwdParamsE,"a",@progbits
	.sectionflags	@""
	.align	4
.nv.constant0._ZN10layer_norm13ln_bwd_kernelINS_13Kernel_traitsIf13__nv_bfloat16fS2_fjLj3072ELj1ELj1ELj4ELj16ENS_18Kernel_traits_baseILj3072EfS2_fS2_fjLj128EEEEELb1ELb0ELb1ELb1EEEvNS_9BwdParamsE:
	.zero		1192


//--------------------- .nv.constant0._ZN10layer_norm13ln_bwd_kernelINS_13Kernel_traitsIf13__nv_bfloat16fS2_fjLj3072ELj1ELj1ELj4ELj16ENS_18Kernel_traits_baseILj3072EfS2_fS2_fjLj128EEEEELb1ELb1ELb0ELb0EEEvNS_9BwdParamsE --------------------------
	.section	.nv.constant0._ZN10layer_norm13ln_bwd_kernelINS_13Kernel_traitsIf13__nv_bfloat16fS2_fjLj3072ELj1ELj1ELj4ELj16ENS_18Kernel_traits_baseILj3072EfS2_fS2_fjLj128EEEEELb1ELb1ELb0ELb0EEEvNS_9BwdParamsE,"a",@progbits
	.sectionflags	@""
	.align	4
.nv.constant0._ZN10layer_norm13ln_bwd_kernelINS_13Kernel_traitsIf13__nv_bfloat16fS2_fjLj3072ELj1ELj1ELj4ELj16ENS_18Kernel_traits_baseILj3072EfS2_fS2_fjLj128EEEEELb1ELb1ELb0ELb0EEEvNS_9BwdParamsE:
	.zero		1192


//--------------------- .nv.constant0._ZN10layer_norm13ln_bwd_kernelINS_13Kernel_traitsIf13__nv_bfloat16fS2_fjLj3072ELj1ELj1ELj4ELj16ENS_18Kernel_traits_baseILj3072EfS2_fS2_fjLj128EEEEELb1ELb1ELb0ELb1EEEvNS_9BwdParamsE --------------------------
	.section	.nv.constant0._ZN10layer_norm13ln_bwd_kernelINS_13Kernel_traitsIf13__nv_bfloat16fS2_fjLj3072ELj1ELj1ELj4ELj16ENS_18Kernel_traits_baseILj3072EfS2_fS2_fjLj128EEEEELb1ELb1ELb0ELb1EEEvNS_9BwdParamsE,"a",@progbits
	.sectionflags	@""
	.align	4
.nv.constant0._ZN10layer_norm13ln_bwd_kernelINS_13Kernel_traitsIf13__nv_bfloat16fS2_fjLj3072ELj1ELj1ELj4ELj16ENS_18Kernel_traits_baseILj3072EfS2_fS2_fjLj128EEEEELb1ELb1ELb0ELb1EEEvNS_9BwdParamsE:
	.zero		1192


//--------------------- .nv.constant0._ZN10layer_norm22ln_bwd_finalize_kernelINS_22Kernel_traits_finalizeILj3072Ef13__nv_bfloat16fS2_fjLb1ELj1024ELj4ENS_18Kernel_traits_baseILj3072EfS2_fS2_fjLj1024EEEEELb1ELb0EEEvNS_9BwdParamsE --------------------------
	.section	.nv.constant0._ZN10layer_norm22ln_bwd_finalize_kernelINS_22Kernel_traits_finalizeILj3072Ef13__nv_bfloat16fS2_fjLb1ELj1024ELj4ENS_18Kernel_traits_baseILj3072EfS2_fS2_fjLj1024EEEEELb1ELb0EEEvNS_9BwdParamsE,"a",@progbits
	.sectionflags	@""
	.align	4
.nv.constant0._ZN10layer_norm22ln_bwd_finalize_kernelINS_22Kernel_traits_finalizeILj3072Ef13__nv_bfloat16fS2_fjLb1ELj1024ELj4ENS_18Kernel_traits_baseILj3072EfS2_fS2_fjLj1024EEEEELb1ELb0EEEvNS_9BwdParamsE:
	.zero		1192


//--------------------- .nv.constant0._ZN10layer_norm13ln_bwd_kernelINS_13Kernel_traitsIf13__nv_bfloat16fS2_fjLj3072ELj1ELj1ELj4ELj16ENS_18Kernel_traits_baseILj3072EfS2_fS2_fjLj128EEEEELb1ELb1ELb1ELb0EEEvNS_9BwdParamsE --------------------------
	.section	.nv.constant0._ZN10layer_norm13ln_bwd_kernelINS_13Kernel_traitsIf13__nv_bfloat16fS2_fjLj3072ELj1ELj1ELj4ELj16ENS_18Kernel_traits_baseILj3072EfS2_fS2_fjLj128EEEEELb1ELb1ELb1ELb0EEEvNS_9BwdParamsE,"a",@progbits
	.sectionflags	@""
	.align	4
.nv.constant0._ZN10layer_norm13ln_bwd_kernelINS_13Kernel_traitsIf13__nv_bfloat16fS2_fjLj3072ELj1ELj1ELj4ELj16ENS_18Kernel_traits_baseILj3072EfS2_fS2_fjLj128EEEEELb1ELb1ELb1ELb0EEEvNS_9BwdParamsE:
	.zero		1192


//--------------------- .nv.constant0._ZN10layer_norm22ln_bwd_finalize_kernelINS_22Kernel_traits_finalizeILj3072Ef13__nv_bfloat16fS2_fjLb1ELj1024ELj4ENS_18Kernel_traits_baseILj3072EfS2_fS2_fjLj1024EEEEELb1ELb1EEEvNS_9BwdParamsE --------------------------
	.section	.nv.constant0._ZN10layer_norm22ln_bwd_finalize_kernelINS_22Kernel_traits_finalizeILj3072Ef13__nv_bfloat16fS2_fjLb1ELj1024ELj4ENS_18Kernel_traits_baseILj3072EfS2_fS2_fjLj1024EEEEELb1ELb1EEEvNS_9BwdParamsE,"a",@progbits
	.sectionflags	@""
	.align	4
.nv.constant0._ZN10layer_norm22ln_bwd_finalize_kernelINS_22Kernel_traits_finalizeILj3072Ef13__nv_bfloat16fS2_fjLb1ELj1024ELj4ENS_18Kernel_traits_baseILj3072EfS2_fS2_fjLj1024EEEEELb1ELb1EEEvNS_9BwdParamsE:
	.zero		1192


//--------------------- .nv.constant0._ZN10layer_norm13ln_bwd_kernelINS_13Kernel_traitsIf13__nv_bfloat16fS2_fjLj3072ELj1ELj1ELj4ELj16ENS_18Kernel_traits_baseILj3072EfS2_fS2_fjLj128EEEEELb1ELb1ELb1ELb1EEEvNS_9BwdParamsE --------------------------
	.section	.nv.constant0._ZN10layer_norm13ln_bwd_kernelINS_13Kernel_traitsIf13__nv_bfloat16fS2_fjLj3072ELj1ELj1ELj4ELj16ENS_18Kernel_traits_baseILj3072EfS2_fS2_fjLj128EEEEELb1ELb1ELb1ELb1EEEvNS_9BwdParamsE,"a",@progbits
	.sectionflags	@""
	.align	4
.nv.constant0._ZN10layer_norm13ln_bwd_kernelINS_13Kernel_traitsIf13__nv_bfloat16fS2_fjLj3072ELj1ELj1ELj4ELj16ENS_18Kernel_traits_baseILj3072EfS2_fS2_fjLj128EEEEELb1ELb1ELb1ELb1EEEvNS_9BwdParamsE:
	.zero		1192


//--------------------- .nv.constant0._ZN10layer_norm13ln_bwd_kernelINS_13Kernel_traitsIf6__halfS2_S2_fjLj3072ELj1ELj1ELj4ELj16ENS_18Kernel_traits_baseILj3072EfS2_S2_S2_fjLj128EEEEELb0ELb0ELb0ELb0EEEvNS_9BwdParamsE --------------------------
	.section	.nv.constant0._ZN10layer_norm13ln_bwd_kernelINS_13Kernel_traitsIf6__halfS2_S2_fjLj3072ELj1ELj1ELj4ELj16ENS_18Kernel_traits_baseILj3072EfS2_S2_S2_fjLj128EEEEELb0ELb0ELb0ELb0EEEvNS_9BwdParamsE,"a",@progbits
	.sectionflags	@""
	.align	4
.nv.constant0._ZN10layer_norm13ln_bwd_kernelINS_13Kernel_traitsIf6__halfS2_S2_fjLj3072ELj1ELj1ELj4ELj16ENS_18Kernel_traits_baseILj3072EfS2_S2_S2_fjLj128EEEEELb0ELb0ELb0ELb0EEEvNS_9BwdParamsE:
	.zero		1192


//--------------------- .nv.constant0._ZN10layer_norm13ln_bwd_kernelINS_13Kernel_traitsIf6__halfS2_S2_fjLj3072ELj1ELj1ELj4ELj16ENS_18Kernel_traits_baseILj3072EfS2_S2_S2_fjLj128EEEEELb0ELb0ELb0ELb1EEEvNS_9BwdParamsE --------------------------
	.section	.nv.constant0._ZN10layer_norm13ln_bwd_kernelINS_13Kernel_traitsIf6__halfS2_S2_fjLj3072ELj1ELj1ELj4ELj16ENS_18Kernel_traits_baseILj3072EfS2_S2_S2_fjLj128EEEEELb0ELb0ELb0ELb1EEEvNS_9BwdParamsE,"a",@progbits
	.sectionflags	@""
	.align	4
.nv.constant0._ZN10layer_norm13ln_bwd_kernelINS_13Kernel_traitsIf6__halfS2_S2_fjLj3072ELj1ELj1ELj4ELj16ENS_18Kernel_traits_baseILj3072EfS2_S2_S2_fjLj128EEEEELb0ELb0ELb0ELb1EEEvNS_9BwdParamsE:
	.zero		1192


//--------------------- .nv.constant0._ZN10layer_norm13ln_bwd_kernelINS_13Kernel_traitsIf6__halfS2_S2_fjLj3072ELj1ELj1ELj4ELj16ENS_18Kernel_traits_baseILj3072EfS2_S2_S2_fjLj128EEEEELb0ELb0ELb1ELb0EEEvNS_9BwdParamsE --------------------------
	.section	.nv.constant0._ZN10layer_norm13ln_bwd_kernelINS_13Kernel_traitsIf6__halfS2_S2_fjLj3072ELj1ELj1ELj4ELj16ENS_18Kernel_traits_baseILj3072EfS2_S2_S2_fjLj128EEEEELb0ELb0ELb1ELb0EEEvNS_9BwdParamsE,"a",@progbits
	.sectionflags	@""
	.align	4
.nv.constant0._ZN10layer_norm13ln_bwd_kernelINS_13Kernel_traitsIf6__halfS2_S2_fjLj3072ELj1ELj1ELj4ELj16ENS_18Kernel_traits_baseILj3072EfS2_S2_S2_fjLj128EEEEELb0ELb0ELb1ELb0EEEvNS_9BwdParamsE:
	.zero		1192


//--------------------- .nv.constant0._ZN10layer_norm13ln_bwd_kernelINS_13Kernel_traitsIf6__halfS2_S2_fjLj3072ELj1ELj1ELj4ELj16ENS_18Kernel_traits_baseILj3072EfS2_S2_S2_fjLj128EEEEELb0ELb0ELb1ELb1EEEvNS_9BwdParamsE --------------------------
	.section	.nv.constant0._ZN10layer_norm13ln_bwd_kernelINS_13Kernel_traitsIf6__halfS2_S2_fjLj3072ELj1ELj1ELj4ELj16ENS_18Kernel_traits_baseILj3072EfS2_S2_S2_fjLj128EEEEELb0ELb0ELb1ELb1EEEvNS_9BwdParamsE,"a",@progbits
	.sectionflags	@""
	.align	4
.nv.constant0._ZN10layer_norm13ln_bwd_kernelINS_13Kernel_traitsIf6__halfS2_S2_fjLj3072ELj1ELj1ELj4ELj16ENS_18Kernel_traits_baseILj3072EfS2_S2_S2_fjLj128EEEEELb0ELb0ELb1ELb1EEEvNS_9BwdParamsE:
	.zero		1192


//--------------------- .nv.constant0._ZN10layer_norm13ln_bwd_kernelINS_13Kernel_traitsIf6__halfS2_S2_fjLj3072ELj1ELj1ELj4ELj16ENS_18Kernel_traits_baseILj3072EfS2_S2_S2_fjLj128EEEEELb0ELb1ELb0ELb0EEEvNS_9BwdParamsE --------------------------
	.section	.nv.constant0._ZN10layer_norm13ln_bwd_kernelINS_13Kernel_traitsIf6__halfS2_S2_fjLj3072ELj1ELj1ELj4ELj16ENS_18Kernel_traits_baseILj3072EfS2_S2_S2_fjLj128EEEEELb0ELb1ELb0ELb0EEEvNS_9BwdParamsE,"a",@progbits
	.sectionflags	@""
	.align	4
.nv.constant0._ZN10layer_norm13ln_bwd_kernelINS_13Kernel_traitsIf6__halfS2_S2_fjLj3072ELj1ELj1ELj4ELj16ENS_18Kernel_traits_baseILj3072EfS2_S2_S2_fjLj128EEEEELb0ELb1ELb0ELb0EEEvNS_9BwdParamsE:
	.zero		1192


//--------------------- .nv.constant0._ZN10layer_norm13ln_bwd_kernelINS_13Kernel_traitsIf6__halfS2_S2_fjLj3072ELj1ELj1ELj4ELj16ENS_18Kernel_traits_baseILj3072EfS2_S2_S2_fjLj128EEEEELb0ELb1ELb0ELb1EEEvNS_9BwdParamsE --------------------------
	.section	.nv.constant0._ZN10layer_norm13ln_bwd_kernelINS_13Kernel_traitsIf6__halfS2_S2_fjLj3072ELj1ELj1ELj4ELj16ENS_18Kernel_traits_baseILj3072EfS2_S2_S2_fjLj128EEEEELb0ELb1ELb0ELb1EEEvNS_9BwdParamsE,"a",@progbits
	.sectionflags	@""
	.align	4
.nv.constant0._ZN10layer_norm13ln_bwd_kernelINS_13Kernel_traitsIf6__halfS2_S2_fjLj3072ELj1ELj1ELj4ELj16ENS_18Kernel_traits_baseILj3072EfS2_S2_S2_fjLj128EEEEELb0ELb1ELb0ELb1EEEvNS_9BwdParamsE:
	.zero		1192


//--------------------- .nv.constant0._ZN10layer_norm13ln_bwd_kernelINS_13Kernel_traitsIf6__halfS2_S2_fjLj3072ELj1ELj1ELj4ELj16ENS_18Kernel_traits_baseILj3072EfS2_S2_S2_fjLj128EEEEELb0ELb1ELb1ELb0EEEvNS_9BwdParamsE --------------------------
	.section	.nv.constant0._ZN10layer_norm13ln_bwd_kernelINS_13Kernel_traitsIf6__halfS2_S2_fjLj3072ELj1ELj1ELj4ELj16ENS_18Kernel_traits_baseILj3072EfS2_S2_S2_fjLj128EEEEELb0ELb1ELb1ELb0EEEvNS_9BwdParamsE,"a",@progbits
	.sectionflags	@""
	.align	4
.nv.constant0._ZN10layer_norm13ln_bwd_kernelINS_13Kernel_traitsIf6__halfS2_S2_fjLj3072ELj1ELj1ELj4ELj16ENS_18Kernel_traits_baseILj3072EfS2_S2_S2_fjLj128EEEEELb0ELb1ELb1ELb0EEEvNS_9BwdParamsE:
	.zero		1192


//--------------------- .nv.constant0._ZN10layer_norm13ln_bwd_kernelINS_13Kernel_traitsIf6__halfS2_S2_fjLj3072ELj1ELj1ELj4ELj16ENS_18Kernel_traits_baseILj3072EfS2_S2_S2_fjLj128EEEEELb0ELb1ELb1ELb1EEEvNS_9BwdParamsE --------------------------
	.section	.nv.constant0._ZN10layer_norm13ln_bwd_kernelINS_13Kernel_traitsIf6__halfS2_S2_fjLj3072ELj1ELj1ELj4ELj16ENS_18Kernel_traits_baseILj3072EfS2_S2_S2_fjLj128EEEEELb0ELb1ELb1ELb1EEEvNS_9BwdParamsE,"a",@progbits
	.sectionflags	@""
	.align	4
.nv.constant0._ZN10layer_norm13ln_bwd_kernelINS_13Kernel_traitsIf6__halfS2_S2_fjLj3072ELj1ELj1ELj4ELj16ENS_18Kernel_traits_baseILj3072EfS2_S2_S2_fjLj128EEEEELb0ELb1ELb1ELb1EEEvNS_9BwdParamsE:
	.zero		1192


//--------------------- .nv.constant0._ZN10layer_norm13ln_bwd_kernelINS_13Kernel_traitsIf6__halfS2_S2_fjLj3072ELj1ELj1ELj4ELj16ENS_18Kernel_traits_baseILj3072EfS2_S2_S2_fjLj128EEEEELb1ELb0ELb0ELb0EEEvNS_9BwdParamsE --------------------------
	.section	.nv.constant0._ZN10layer_norm13ln_bwd_kernelINS_13Kernel_traitsIf6__halfS2_S2_fjLj3072ELj1ELj1ELj4ELj16ENS_18Kernel_traits_baseILj3072EfS2_S2_S2_fjLj128EEEEELb1ELb0ELb0ELb0EEEvNS_9BwdParamsE,"a",@progbits
	.sectionflags	@""
	.align	4
.nv.constant0._ZN10layer_norm13ln_bwd_kernelINS_13Kernel_traitsIf6__halfS2_S2_fjLj3072ELj1ELj1ELj4ELj16ENS_18Kernel_traits_baseILj3072EfS2_S2_S2_fjLj128EEEEELb1ELb0ELb0ELb0EEEvNS_9BwdParamsE:
	.zero		1192


//--------------------- .nv.constant0._ZN10layer_norm13ln_bwd_kernelINS_13Kernel_traitsIf6__halfS2_S2_fjLj3072ELj1ELj1ELj4ELj16ENS_18Kernel_traits_baseILj3072EfS2_S2_S2_fjLj128EEEEELb1ELb0ELb0ELb1EEEvNS_9BwdParamsE --------------------------
	.section	.nv.constant0._ZN10layer_norm13ln_bwd_kernelINS_13Kernel_traitsIf6__halfS2_S2_fjLj3072ELj1ELj1ELj4ELj16ENS_18Kernel_traits_baseILj3072EfS2_S2_S2_fjLj128EEEEELb1ELb0ELb0ELb1EEEvNS_9BwdParamsE,"a",@progbits
	.sectionflags	@""
	.align	4
.nv.constant0._ZN10layer_norm13ln_bwd_kernelINS_13Kernel_traitsIf6__halfS2_S2_fjLj3072ELj1ELj1ELj4ELj16ENS_18Kernel_traits_baseILj3072EfS2_S2_S2_fjLj128EEEEELb1ELb0ELb0ELb1EEEvNS_9BwdParamsE:
	.zero		1192


//--------------------- .nv.constant0._ZN10layer_norm22ln_bwd_finalize_kernelINS_22Kernel_traits_finalizeILj3072Ef6__halfS2_S2_fjLb0ELj1024ELj4ENS_18Kernel_traits_baseILj3072EfS2_S2_S2_fjLj1024EEEEELb0ELb0EEEvNS_9BwdParamsE --------------------------
	.section	.nv.constant0._ZN10layer_norm22ln_bwd_finalize_kernelINS_22Kernel_traits_finalizeILj3072Ef6__halfS2_S2_fjLb0ELj1024ELj4ENS_18Kernel_traits_baseILj3072EfS2_S2_S2_fjLj1024EEEEELb0ELb0EEEvNS_9BwdParamsE,"a",@progbits
	.sectionflags	@""
	.align	4
.nv.constant0._ZN10layer_norm22ln_bwd_finalize_kernelINS_22Kernel_traits_finalizeILj3072Ef6__halfS2_S2_fjLb0ELj1024ELj4ENS_18Kernel_traits_baseILj3072EfS2_S2_S2_fjLj1024EEEEELb0ELb0EEEvNS_9BwdParamsE:
	.zero		1192


//--------------------- .nv.constant0._ZN10layer_norm13ln_bwd_kernelINS_13Kernel_traitsIf6__halfS2_S2_fjLj3072ELj1ELj1ELj4ELj16ENS_18Kernel_traits_baseILj3072EfS2_S2_S2_fjLj128EEEEELb1ELb0ELb1ELb0EEEvNS_9BwdParamsE --------------------------
	.section	.nv.constant0._ZN10layer_norm13ln_bwd_kernelINS_13Kernel_traitsIf6__halfS2_S2_fjLj3072ELj1ELj1ELj4ELj16ENS_18Kernel_traits_baseILj3072EfS2_S2_S2_fjLj128EEEEELb1ELb0ELb1ELb0EEEvNS_9BwdParamsE,"a",@progbits
	.sectionflags	@""
	.align	4
.nv.constant0._ZN10layer_norm13ln_bwd_kernelINS_13Kernel_traitsIf6__halfS2_S2_fjLj3072ELj1ELj1ELj4ELj16ENS_18Kernel_traits_baseILj3072EfS2_S2_S2_fjLj128EEEEELb1ELb0ELb1ELb0EEEvNS_9BwdParamsE:
	.zero		1192


//--------------------- .nv.constant0._ZN10layer_norm22ln_bwd_finalize_kernelINS_22Kernel_traits_finalizeILj3072Ef6__halfS2_S2_fjLb0ELj1024ELj4ENS_18Kernel_traits_baseILj3072EfS2_S2_S2_fjLj1024EEEEELb0ELb1EEEvNS_9BwdParamsE --------------------------
	.section	.nv.constant0._ZN10layer_norm22ln_bwd_finalize_kernelINS_22Kernel_traits_finalizeILj3072Ef6__halfS2_S2_fjLb0ELj1024ELj4ENS_18Kernel_traits_baseILj3072EfS2_S2_S2_fjLj1024EEEEELb0ELb1EEEvNS_9BwdParamsE,"a",@progbits
	.sectionflags	@""
	.align	4
.nv.constant0._ZN10layer_norm22ln_bwd_finalize_kernelINS_22Kernel_traits_finalizeILj3072Ef6__halfS2_S2_fjLb0ELj1024ELj4ENS_18Kernel_traits_baseILj3072EfS2_S2_S2_fjLj1024EEEEELb0ELb1EEEvNS_9BwdParamsE:
	.zero		1192


//--------------------- .nv.constant0._ZN10layer_norm13ln_bwd_kernelINS_13Kernel_traitsIf6__halfS2_S2_fjLj3072ELj1ELj1ELj4ELj16ENS_18Kernel_traits_baseILj3072EfS2_S2_S2_fjLj128EEEEELb1ELb0ELb1ELb1EEEvNS_9BwdParamsE --------------------------
	.section	.nv.constant0._ZN10layer_norm13ln_bwd_kernelINS_13Kernel_traitsIf6__halfS2_S2_fjLj3072ELj1ELj1ELj4ELj16ENS_18Kernel_traits_baseILj3072EfS2_S2_S2_fjLj128EEEEELb1ELb0ELb1ELb1EEEvNS_9BwdParamsE,"a",@progbits
	.sectionflags	@""
	.align	4
.nv.constant0._ZN10layer_norm13ln_bwd_kernelINS_13Kernel_traitsIf6__halfS2_S2_fjLj3072ELj1ELj1ELj4ELj16ENS_18Kernel_traits_baseILj3072EfS2_S2_S2_fjLj128EEEEELb1ELb0ELb1ELb1EEEvNS_9BwdParamsE:
	.zero		1192


//--------------------- .nv.constant0._ZN10layer_norm13ln_bwd_kernelINS_13Kernel_traitsIf6__halfS2_S2_fjLj3072ELj1ELj1ELj4ELj16ENS_18Kernel_traits_baseILj3072EfS2_S2_S2_fjLj128EEEEELb1ELb1ELb0ELb0EEEvNS_9BwdParamsE --------------------------
	.section	.nv.constant0._ZN10layer_norm13ln_bwd_kernelINS_13Kernel_traitsIf6__halfS2_S2_fjLj3072ELj1ELj1ELj4ELj16ENS_18Kernel_traits_baseILj3072EfS2_S2_S2_fjLj128EEEEELb1ELb1ELb0ELb0EEEvNS_9BwdParamsE,"a",@progbits
	.sectionflags	@""
	.align	4
.nv.constant0._ZN10layer_norm13ln_bwd_kernelINS_13Kernel_traitsIf6__halfS2_S2_fjLj3072ELj1ELj1ELj4ELj16ENS_18Kernel_traits_baseILj3072EfS2_S2_S2_fjLj128EEEEELb1ELb1ELb0ELb0EEEvNS_9BwdParamsE:
	.zero		1192


//--------------------- .nv.constant0._ZN10layer_norm13ln_bwd_kernelINS_13Kernel_traitsIf6__halfS2_S2_fjLj3072ELj1ELj1ELj4ELj16ENS_18Kernel_traits_baseILj3072EfS2_S2_S2_fjLj128EEEEELb1ELb1ELb0ELb1EEEvNS_9BwdParamsE --------------------------
	.section	.nv.constant0._ZN10layer_norm13ln_bwd_kernelINS_13Kernel_traitsIf6__halfS2_S2_fjLj3072ELj1ELj1ELj4ELj16ENS_18Kernel_traits_baseILj3072EfS2_S2_S2_fjLj128EEEEELb1ELb1ELb0ELb1EEEvNS_9BwdParamsE,"a",@progbits
	.sectionflags	@""
	.align	4
.nv.constant0._ZN10layer_norm13ln_bwd_kernelINS_13Kernel_traitsIf6__halfS2_S2_fjLj3072ELj1ELj1ELj4ELj16ENS_18Kernel_traits_baseILj3072EfS2_S2_S2_fjLj128EEEEELb1ELb1ELb0ELb1EEEvNS_9BwdParamsE:
	.zero		1192


//--------------------- .nv.constant0._ZN10layer_norm22ln_bwd_finalize_kernelINS_22Kernel_traits_finalizeILj3072Ef6__halfS2_S2_fjLb1ELj1024ELj4ENS_18Kernel_traits_baseILj3072EfS2_S2_S2_fjLj1024EEEEELb1ELb0EEEvNS_9BwdParamsE --------------------------
	.section	.nv.constant0._ZN10layer_norm22ln_bwd_finalize_kernelINS_22Kernel_traits_finalizeILj3072Ef6__halfS2_S2_fjLb1ELj1024ELj4ENS_18Kernel_traits_baseILj3072EfS2_S2_S2_fjLj1024EEEEELb1ELb0EEEvNS_9BwdParamsE,"a",@progbits
	.sectionflags	@""
	.align	4
.nv.constant0._ZN10layer_norm22ln_bwd_finalize_kernelINS_22Kernel_traits_finalizeILj3072Ef6__halfS2_S2_fjLb1ELj1024ELj4ENS_18Kernel_traits_baseILj3072EfS2_S2_S2_fjLj1024EEEEELb1ELb0EEEvNS_9BwdParamsE:
	.zero		1192


//--------------------- .nv.constant0._ZN10layer_norm13ln_bwd_kernelINS_13Kernel_traitsIf6__halfS2_S2_fjLj3072ELj1ELj1ELj4ELj16ENS_18Kernel_traits_baseILj3072EfS2_S2_S2_fjLj128EEEEELb1ELb1ELb1ELb0EEEvNS_9BwdParamsE --------------------------
	.section	.nv.constant0._ZN10layer_norm13ln_bwd_kernelINS_13Kernel_traitsIf6__halfS2_S2_fjLj3072ELj1ELj1ELj4ELj16ENS_18Kernel_traits_baseILj3072EfS2_S2_S2_fjLj128EEEEELb1ELb1ELb1ELb0EEEvNS_9BwdParamsE,"a",@progbits
	.sectionflags	@""
	.align	4
.nv.constant0._ZN10layer_norm13ln_bwd_kernelINS_13Kernel_traitsIf6__halfS2_S2_fjLj3072ELj1ELj1ELj4ELj16ENS_18Kernel_traits_baseILj3072EfS2_S2_S2_fjLj128EEEEELb1ELb1ELb1ELb0EEEvNS_9BwdParamsE:
	.zero		1192


//--------------------- .nv.constant0._ZN10layer_norm22ln_bwd_finalize_kernelINS_22Kernel_traits_finalizeILj3072Ef6__halfS2_S2_fjLb1ELj1024ELj4ENS_18Kernel_traits_baseILj3072EfS2_S2_S2_fjLj1024EEEEELb1ELb1EEEvNS_9BwdParamsE --------------------------
	.section	.nv.constant0._ZN10layer_norm22ln_bwd_finalize_kernelINS_22Kernel_traits_finalizeILj3072Ef6__halfS2_S2_fjLb1ELj1024ELj4ENS_18Kernel_traits_baseILj3072EfS2_S2_S2_fjLj1024EEEEELb1ELb1EEEvNS_9BwdParamsE,"a",@progbits
	.sectionflags	@""
	.align	4
.nv.constant0._ZN10layer_norm22ln_bwd_finalize_kernelINS_22Kernel_traits_finalizeILj3072Ef6__halfS2_S2_fjLb1ELj1024ELj4ENS_18Kernel_traits_baseILj3072EfS2_S2_S2_fjLj1024EEEEELb1ELb1EEEvNS_9BwdParamsE:
	.zero		1192


//--------------------- .nv.constant0._ZN10layer_norm13ln_bwd_kernelINS_13Kernel_traitsIf6__halfS2_S2_fjLj3072ELj1ELj1ELj4ELj16ENS_18Kernel_traits_baseILj3072EfS2_S2_S2_fjLj128EEEEELb1ELb1ELb1ELb1EEEvNS_9BwdParamsE --------------------------
	.section	.nv.constant0._ZN10layer_norm13ln_bwd_kernelINS_13Kernel_traitsIf6__halfS2_S2_fjLj3072ELj1ELj1ELj4ELj16ENS_18Kernel_traits_baseILj3072EfS2_S2_S2_fjLj128EEEEELb1ELb1ELb1ELb1EEEvNS_9BwdParamsE,"a",@progbits
	.sectionflags	@""
	.align	4
.nv.constant0._ZN10layer_norm13ln_bwd_kernelINS_13Kernel_traitsIf6__halfS2_S2_fjLj3072ELj1ELj1ELj4ELj16ENS_18Kernel_traits_baseILj3072EfS2_S2_S2_fjLj128EEEEELb1ELb1ELb1ELb1EEEvNS_9BwdParamsE:
	.zero		1192


//--------------------- .nv.constant0._ZN10layer_norm13ln_bwd_kernelINS_13Kernel_traitsI6__halfS2_fS2_fjLj3072ELj1ELj1ELj4ELj16ENS_18Kernel_traits_baseILj3072ES2_S2_fS2_fjLj128EEEEELb0ELb0ELb0ELb0EEEvNS_9BwdParamsE --------------------------
	.section	.nv.constant0._ZN10layer_norm13ln_bwd_kernelINS_13Kernel_traitsI6__halfS2_fS2_fjLj3072ELj1ELj1ELj4ELj16ENS_18Kernel_traits_baseILj3072ES2_S2_fS2_fjLj128EEEEELb0ELb0ELb0ELb0EEEvNS_9BwdParamsE,"a",@progbits
	.sectionflags	@""
	.align	4
.nv.constant0._ZN10layer_norm13ln_bwd_kernelINS_13Kernel_traitsI6__halfS2_fS2_fjLj3072ELj1ELj1ELj4ELj16ENS_18Kernel_traits_baseILj3072ES2_S2_fS2_fjLj128EEEEELb0ELb0ELb0ELb0EEEvNS_9BwdParamsE:
	.zero		1192


//--------------------- .nv.constant0._ZN10layer_norm13ln_bwd_kernelINS_13Kernel_traitsI6__halfS2_fS2_fjLj3072ELj1ELj1ELj4ELj16ENS_18Kernel_traits_baseILj3072ES2_S2_fS2_fjLj128EEEEELb0ELb0ELb0ELb1EEEvNS_9BwdParamsE --------------------------
	.section	.nv.constant0._ZN10layer_norm13ln_bwd_kernelINS_13Kernel_traitsI6__halfS2_fS2_fjLj3072ELj1ELj1ELj4ELj16ENS_18Kernel_traits_baseILj3072ES2_S2_fS2_fjLj128EEEEELb0ELb0ELb0ELb1EEEvNS_9BwdParamsE,"a",@progbits
	.sectionflags	@""
	.align	4
.nv.constant0._ZN10layer_norm13ln_bwd_kernelINS_13Kernel_traitsI6__halfS2_fS2_fjLj3072ELj1ELj1ELj4ELj16ENS_18Kernel_traits_baseILj3072ES2_S2_fS2_fjLj128EEEEELb0ELb0ELb0ELb1EEEvNS_9BwdParamsE:
	.zero		1192


//--------------------- .nv.constant0._ZN10layer_norm13ln_bwd_kernelINS_13Kernel_traitsI6__halfS2_fS2_fjLj3072ELj1ELj1ELj4ELj16ENS_18Kernel_traits_baseILj3072ES2_S2_fS2_fjLj128EEEEELb0ELb0ELb1ELb0EEEvNS_9BwdParamsE --------------------------
	.section	.nv.constant0._ZN10layer_norm13ln_bwd_kernelINS_13Kernel_traitsI6__halfS2_fS2_fjLj3072ELj1ELj1ELj4ELj16ENS_18Kernel_traits_baseILj3072ES2_S2_fS2_fjLj128EEEEELb0ELb0ELb1ELb0EEEvNS_9BwdParamsE,"a",@progbits
	.sectionflags	@""
	.align	4
.nv.constant0._ZN10layer_norm13ln_bwd_kernelINS_13Kernel_traitsI6__halfS2_fS2_fjLj3072ELj1ELj1ELj4ELj16ENS_18Kernel_traits_baseILj3072ES2_S2_fS2_fjLj128EEEEELb0ELb0ELb1ELb0EEEvNS_9BwdParamsE:
	.zero		1192


//--------------------- .nv.constant0._ZN10layer_norm13ln_bwd_kernelINS_13Kernel_traitsI6__halfS2_fS2_fjLj3072ELj1ELj1ELj4ELj16ENS_18Kernel_traits_baseILj3072ES2_S2_fS2_fjLj128EEEEELb0ELb0ELb1ELb1EEEvNS_9BwdParamsE --------------------------
	.section	.nv.constant0._ZN10layer_norm13ln_bwd_kernelINS_13Kernel_traitsI6__halfS2_fS2_fjLj3072ELj1ELj1ELj4ELj16ENS_18Kernel_traits_baseILj3072ES2_S2_fS2_fjLj128EEEEELb0ELb0ELb1ELb1EEEvNS_9BwdParamsE,"a",@progbits
	.sectionflags	@""
	.align	4
.nv.constant0._ZN10layer_norm13ln_bwd_kernelINS_13Kernel_traitsI6__halfS2_fS2_fjLj3072ELj1ELj1ELj4ELj16ENS_18Kernel_traits_baseILj3072ES2_S2_fS2_fjLj128EEEEELb0ELb0ELb1ELb1EEEvNS_9BwdParamsE:
	.zero		1192


//--------------------- .nv.constant0._ZN10layer_norm13ln_bwd_kernelINS_13Kernel_traitsI6__halfS2_fS2_fjLj3072ELj1ELj1ELj4ELj16ENS_18Kernel_traits_baseILj3072ES2_S2_fS2_fjLj128EEEEELb0ELb1ELb0ELb0EEEvNS_9BwdParamsE --------------------------
	.section	.nv.constant0._ZN10layer_norm13ln_bwd_kernelINS_13Kernel_traitsI6__halfS2_fS2_fjLj3072ELj1ELj1ELj4ELj16ENS_18Kernel_traits_baseILj3072ES2_S2_fS2_fjLj128EEEEELb0ELb1ELb0ELb0EEEvNS_9BwdParamsE,"a",@progbits
	.sectionflags	@""
	.align	4
.nv.constant0._ZN10layer_norm13ln_bwd_kernelINS_13Kernel_traitsI6__halfS2_fS2_fjLj3072ELj1ELj1ELj4ELj16ENS_18Kernel_traits_baseILj3072ES2_S2_fS2_fjLj128EEEEELb0ELb1ELb0ELb0EEEvNS_9BwdParamsE:
	.zero		1192


//--------------------- .nv.constant0._ZN10layer_norm13ln_bwd_kernelINS_13Kernel_traitsI6__halfS2_fS2_fjLj3072ELj1ELj1ELj4ELj16ENS_18Kernel_traits_baseILj3072ES2_S2_fS2_fjLj128EEEEELb0ELb1ELb0ELb1EEEvNS_9BwdParamsE --------------------------
	.section	.nv.constant0._ZN10layer_norm13ln_bwd_kernelINS_13Kernel_traitsI6__halfS2_fS2_fjLj3072ELj1ELj1ELj4ELj16ENS_18Kernel_traits_baseILj3072ES2_S2_fS2_fjLj128EEEEELb0ELb1ELb0ELb1EEEvNS_9BwdParamsE,"a",@progbits
	.sectionflags	@""
	.align	4
.nv.constant0._ZN10layer_norm13ln_bwd_kernelINS_13Kernel_traitsI6__halfS2_fS2_fjLj3072ELj1ELj1ELj4ELj16ENS_18Kernel_traits_baseILj3072ES2_S2_fS2_fjLj128EEEEELb0ELb1ELb0ELb1EEEvNS_9BwdParamsE:
	.zero		1192


//--------------------- .nv.constant0._ZN10layer_norm13ln_bwd_kernelINS_13Kernel_traitsI6__halfS2_fS2_fjLj3072ELj1ELj1ELj4ELj16ENS_18Kernel_traits_baseILj3072ES2_S2_fS2_fjLj128EEEEELb0ELb1ELb1ELb0EEEvNS_9BwdParamsE --------------------------
	.section	.nv.constant0._ZN10layer_norm13ln_bwd_kernelINS_13Kernel_traitsI6__halfS2_fS2_fjLj3072ELj1ELj1ELj4ELj16ENS_18Kernel_traits_baseILj3072ES2_S2_fS2_fjLj128EEEEELb0ELb1ELb1ELb0EEEvNS_9BwdParamsE,"a",@progbits
	.sectionflags	@""
	.align	4
.nv.constant0._ZN10layer_norm13ln_bwd_kernelINS_13Kernel_traitsI6__halfS2_fS2_fjLj3072ELj1ELj1ELj4ELj16ENS_18Kernel_traits_baseILj3072ES2_S2_fS2_fjLj128EEEEELb0ELb1ELb1ELb0EEEvNS_9BwdParamsE:
	.zero		1192


//--------------------- .nv.constant0._ZN10layer_norm13ln_bwd_kernelINS_13Kernel_traitsI6__halfS2_fS2_fjLj3072ELj1ELj1ELj4ELj16ENS_18Kernel_traits_baseILj3072ES2_S2_fS2_fjLj128EEEEELb0ELb1ELb1ELb1EEEvNS_9BwdParamsE --------------------------
	.section	.nv.constant0._ZN10layer_norm13ln_bwd_kernelINS_13Kernel_traitsI6__halfS2_fS2_fjLj3072ELj1ELj1ELj4ELj16ENS_18Kernel_traits_baseILj3072ES2_S2_fS2_fjLj128EEEEELb0ELb1ELb1ELb1EEEvNS_9BwdParamsE,"a",@progbits
	.sectionflags	@""
	.align	4
.nv.constant0._ZN10layer_norm13ln_bwd_kernelINS_13Kernel_traitsI6__halfS2_fS2_fjLj3072ELj1ELj1ELj4ELj16ENS_18Kernel_traits_baseILj3072ES2_S2_fS2_fjLj128EEEEELb0ELb1ELb1ELb1EEEvNS_9BwdParamsE:
	.zero		1192


//--------------------- .nv.constant0._ZN10layer_norm13ln_bwd_kernelINS_13Kernel_traitsI6__halfS2_fS2_fjLj3072ELj1ELj1ELj4ELj16ENS_18Kernel_traits_baseILj3072ES2_S2_fS2_fjLj128EEEEELb1ELb0ELb0ELb0EEEvNS_9BwdParamsE --------------------------
	.section	.nv.constant0._ZN10layer_norm13ln_bwd_kernelINS_13Kernel_traitsI6__halfS2_fS2_fjLj3072ELj1ELj1ELj4ELj16ENS_18Kernel_traits_baseILj3072ES2_S2_fS2_fjLj128EEEEELb1ELb0ELb0ELb0EEEvNS_9BwdParamsE,"a",@progbits
	.sectionflags	@""
	.align	4
.nv.constant0._ZN10layer_norm13ln_bwd_kernelINS_13Kernel_traitsI6__halfS2_fS2_fjLj3072ELj1ELj1ELj4ELj16ENS_18Kernel_traits_baseILj3072ES2_S2_fS2_fjLj128EEEEELb1ELb0ELb0ELb0EEEvNS_9BwdParamsE:
	.zero		1192


//--------------------- .nv.constant0._ZN10layer_norm13ln_bwd_kernelINS_13Kernel_traitsI6__halfS2_fS2_fjLj3072ELj1ELj1ELj4ELj16ENS_18Kernel_traits_baseILj3072ES2_S2_fS2_fjLj128EEEEELb1ELb0ELb0ELb1EEEvNS_9BwdParamsE --------------------------
	.section	.nv.constant0._ZN10layer_norm13ln_bwd_kernelINS_13Kernel_traitsI6__halfS2_fS2_fjLj3072ELj1ELj1ELj4ELj16ENS_18Kernel_traits_baseILj3072ES2_S2_fS2_fjLj128EEEEELb1ELb0ELb0ELb1EEEvNS_9BwdParamsE,"a",@progbits
	.sectionflags	@""
	.align	4
.nv.constant0._ZN10layer_norm13ln_bwd_kernelINS_13Kernel_traitsI6__halfS2_fS2_fjLj3072ELj1ELj1ELj4ELj16ENS_18Kernel_traits_baseILj3072ES2_S2_fS2_fjLj128EEEEELb1ELb0ELb0ELb1EEEvNS_9BwdParamsE:
	.zero		1192


//--------------------- .nv.constant0._ZN10layer_norm22ln_bwd_finalize_kernelINS_22Kernel_traits_finalizeILj3072E6__halfS2_fS2_fjLb0ELj1024ELj4ENS_18Kernel_traits_baseILj3072ES2_S2_fS2_fjLj1024EEEEELb0ELb0EEEvNS_9BwdParamsE --------------------------
	.section	.nv.constant0._ZN10layer_norm22ln_bwd_finalize_kernelINS_22Kernel_traits_finalizeILj3072E6__halfS2_fS2_fjLb0ELj1024ELj4ENS_18Kernel_traits_baseILj3072ES2_S2_fS2_fjLj1024EEEEELb0ELb0EEEvNS_9BwdParamsE,"a",@progbits
	.sectionflags	@""
	.align	4
.nv.constant0._ZN10layer_norm22ln_bwd_finalize_kernelINS_22Kernel_traits_finalizeILj3072E6__halfS2_fS2_fjLb0ELj1024ELj4ENS_18Kernel_traits_baseILj3072ES2_S2_fS2_fjLj1024EEEEELb0ELb0EEEvNS_9BwdParamsE:
	.zero		1192


//--------------------- .nv.constant0._ZN10layer_norm13ln_bwd_kernelINS_13Kernel_traitsI6__halfS2_fS2_fjLj3072ELj1ELj1ELj4ELj16ENS_18Kernel_traits_baseILj3072ES2_S2_fS2_fjLj128EEEEELb1ELb0ELb1ELb0EEEvNS_9BwdParamsE --------------------------
	.section	.nv.constant0._ZN10layer_norm13ln_bwd_kernelINS_13Kernel_traitsI6__halfS2_fS2_fjLj3072ELj1ELj1ELj4ELj16ENS_18Kernel_traits_baseILj3072ES2_S2_fS2_fjLj128EEEEELb1ELb0ELb1ELb0EEEvNS_9BwdParamsE,"a",@progbits
	.sectionflags	@""
	.align	4
.nv.constant0._ZN10layer_norm13ln_bwd_kernelINS_13Kernel_traitsI6__halfS2_fS2_fjLj3072ELj1ELj1ELj4ELj16ENS_18Kernel_traits_baseILj3072ES2_S2_fS2_fjLj128EEEEELb1ELb0ELb1ELb0EEEvNS_9BwdParamsE:
	.zero		1192


//--------------------- .nv.constant0._ZN10layer_norm22ln_bwd_finalize_kernelINS_22Kernel_traits_finalizeILj3072E6__halfS2_fS2_fjLb0ELj1024ELj4ENS_18Kernel_traits_baseILj3072ES2_S2_fS2_fjLj1024EEEEELb0ELb1EEEvNS_9BwdParamsE --------------------------
	.section	.nv.constant0._ZN10layer_norm22ln_bwd_finalize_kernelINS_22Kernel_traits_finalizeILj3072E6__halfS2_fS2_fjLb0ELj1024ELj4ENS_18Kernel_traits_baseILj3072ES2_S2_fS2_fjLj1024EEEEELb0ELb1EEEvNS_9BwdParamsE,"a",@progbits
	.sectionflags	@""
	.align	4
.nv.constant0._ZN10layer_norm22ln_bwd_finalize_kernelINS_22Kernel_traits_finalizeILj3072E6__halfS2_fS2_fjLb0ELj1024ELj4ENS_18Kernel_traits_baseILj3072ES2_S2_fS2_fjLj1024EEEEELb0ELb1EEEvNS_9BwdParamsE:
	.zero		1192


//--------------------- .nv.constant0._ZN10layer_norm13ln_bwd_kernelINS_13Kernel_traitsI6__halfS2_fS2_fjLj3072ELj1ELj1ELj4ELj16ENS_18Kernel_traits_baseILj3072ES2_S2_fS2_fjLj128EEEEELb1ELb0ELb1ELb1EEEvNS_9BwdParamsE --------------------------
	.section	.nv.constant0._ZN10layer_norm13ln_bwd_kernelINS_13Kernel_traitsI6__halfS2_fS2_fjLj3072ELj1ELj1ELj4ELj16ENS_18Kernel_traits_baseILj3072ES2_S2_fS2_fjLj128EEEEELb1ELb0ELb1ELb1EEEvNS_9BwdParamsE,"a",@progbits
	.sectionflags	@""
	.align	4
.nv.constant0._ZN10layer_norm13ln_bwd_kernelINS_13Kernel_traitsI6__halfS2_fS2_fjLj3072ELj1ELj1ELj4ELj16ENS_18Kernel_traits_baseILj3072ES2_S2_fS2_fjLj128EEEEELb1ELb0ELb1ELb1EEEvNS_9BwdParamsE:
	.zero		1192


//--------------------- .nv.constant0._ZN10layer_norm13ln_bwd_kernelINS_13Kernel_traitsI6__halfS2_fS2_fjLj3072ELj1ELj1ELj4ELj16ENS_18Kernel_traits_baseILj3072ES2_S2_fS2_fjLj128EEEEELb1ELb1ELb0ELb0EEEvNS_9BwdParamsE --------------------------
	.section	.nv.constant0._ZN10layer_norm13ln_bwd_kernelINS_13Kernel_traitsI6__halfS2_fS2_fjLj3072ELj1ELj1ELj4ELj16ENS_18Kernel_traits_baseILj3072ES2_S2_fS2_fjLj128EEEEELb1ELb1ELb0ELb0EEEvNS_9BwdParamsE,"a",@progbits
	.sectionflags	@""
	.align	4
.nv.constant0._ZN10layer_norm13ln_bwd_kernelINS_13Kernel_traitsI6__halfS2_fS2_fjLj3072ELj1ELj1ELj4ELj16ENS_18Kernel_traits_baseILj3072ES2_S2_fS2_fjLj128EEEEELb1ELb1ELb0ELb0EEEvNS_9BwdParamsE:
	.zero		1192


//--------------------- .nv.constant0._ZN10layer_norm13ln_bwd_kernelINS_13Kernel_traitsI6__halfS2_fS2_fjLj3072ELj1ELj1ELj4ELj16ENS_18Kernel_traits_baseILj3072ES2_S2_fS2_fjLj128EEEEELb1ELb1ELb0ELb1EEEvNS_9BwdParamsE --------------------------
	.section	.nv.constant0._ZN10layer_norm13ln_bwd_kernelINS_13Kernel_traitsI6__halfS2_fS2_fjLj3072ELj1ELj1ELj4ELj16ENS_18Kernel_traits_baseILj3072ES2_S2_fS2_fjLj128EEEEELb1ELb1ELb0ELb1EEEvNS_9BwdParamsE,"a",@progbits
	.sectionflags	@""
	.align	4
.nv.constant0._ZN10layer_norm13ln_bwd_kernelINS_13Kernel_traitsI6__halfS2_fS2_fjLj3072ELj1ELj1ELj4ELj16ENS_18Kernel_traits_baseILj3072ES2_S2_fS2_fjLj128EEEEELb1ELb1ELb0ELb1EEEvNS_9BwdParamsE:
	.zero		1192


//--------------------- .nv.constant0._ZN10layer_norm22ln_bwd_finalize_kernelINS_22Kernel_traits_finalizeILj3072E6__halfS2_fS2_fjLb1ELj1024ELj4ENS_18Kernel_traits_baseILj3072ES2_S2_fS2_fjLj1024EEEEELb1ELb0EEEvNS_9BwdParamsE --------------------------
	.section	.nv.constant0._ZN10layer_norm22ln_bwd_finalize_kernelINS_22Kernel_traits_finalizeILj3072E6__halfS2_fS2_fjLb1ELj1024ELj4ENS_18Kernel_traits_baseILj3072ES2_S2_fS2_fjLj1024EEEEELb1ELb0EEEvNS_9BwdParamsE,"a",@progbits
	.sectionflags	@""
	.align	4
.nv.constant0._ZN10layer_norm22ln_bwd_finalize_kernelINS_22Kernel_traits_finalizeILj3072E6__halfS2_fS2_fjLb1ELj1024ELj4ENS_18Kernel_traits_baseILj3072ES2_S2_fS2_fjLj1024EEEEELb1ELb0EEEvNS_9BwdParamsE:
	.zero		1192


//--------------------- .nv.constant0._ZN10layer_norm13ln_bwd_kernelINS_13Kernel_traitsI6__halfS2_fS2_fjLj3072ELj1ELj1ELj4ELj16ENS_18Kernel_traits_baseILj3072ES2_S2_fS2_fjLj128EEEEELb1ELb1ELb1ELb0EEEvNS_9BwdParamsE --------------------------
	.section	.nv.constant0._ZN10layer_norm13ln_bwd_kernelINS_13Kernel_traitsI6__halfS2_fS2_fjLj3072ELj1ELj1ELj4ELj16ENS_18Kernel_traits_baseILj3072ES2_S2_fS2_fjLj128EEEEELb1ELb1ELb1ELb0EEEvNS_9BwdParamsE,"a",@progbits
	.sectionflags	@""
	.align	4
.nv.constant0._ZN10layer_norm13ln_bwd_kernelINS_13Kernel_traitsI6__halfS2_fS2_fjLj3072ELj1ELj1ELj4ELj16ENS_18Kernel_traits_baseILj3072ES2_S2_fS2_fjLj128EEEEELb1ELb1ELb1ELb0EEEvNS_9BwdParamsE:
	.zero		1192


//--------------------- .nv.constant0._ZN10layer_norm22ln_bwd_finalize_kernelINS_22Kernel_traits_finalizeILj3072E6__halfS2_fS2_fjLb1ELj1024ELj4ENS_18Kernel_traits_baseILj3072ES2_S2_fS2_fjLj1024EEEEELb1ELb1EEEvNS_9BwdParamsE --------------------------
	.section	.nv.constant0._ZN10layer_norm22ln_bwd_finalize_kernelINS_22Kernel_traits_finalizeILj3072E6__halfS2_fS2_fjLb1ELj1024ELj4ENS_18Kernel_traits_baseILj3072ES2_S2_fS2_fjLj1024EEEEELb1ELb1EEEvNS_9BwdParamsE,"a",@progbits
	.sectionflags	@""
	.align	4
.nv.constant0._ZN10layer_norm22ln_bwd_finalize_kernelINS_22Kernel_traits_finalizeILj3072E6__halfS2_fS2_fjLb1ELj1024ELj4ENS_18Kernel_traits_baseILj3072ES2_S2_fS2_fjLj1024EEEEELb1ELb1EEEvNS_9BwdParamsE:
	.zero		1192


//--------------------- .nv.constant0._ZN10layer_norm13ln_bwd_kernelINS_13Kernel_traitsI6__halfS2_fS2_fjLj3072ELj1ELj1ELj4ELj16ENS_18Kernel_traits_baseILj3072ES2_S2_fS2_fjLj128EEEEELb1ELb1ELb1ELb1EEEvNS_9BwdParamsE --------------------------
	.section	.nv.constant0._ZN10layer_norm13ln_bwd_kernelINS_13Kernel_traitsI6__halfS2_fS2_fjLj3072ELj1ELj1ELj4ELj16ENS_18Kernel_traits_baseILj3072ES2_S2_fS2_fjLj128EEEEELb1ELb1ELb1ELb1EEEvNS_9BwdParamsE,"a",@progbits
	.sectionflags	@""
	.align	4
.nv.constant0._ZN10layer_norm13ln_bwd_kernelINS_13Kernel_traitsI6__halfS2_fS2_fjLj3072ELj1ELj1ELj4ELj16ENS_18Kernel_traits_baseILj3072ES2_S2_fS2_fjLj128EEEEELb1ELb1ELb1ELb1EEEvNS_9BwdParamsE:
	.zero		1192


//--------------------- .nv.constant0._ZN10layer_norm13ln_bwd_kernelINS_13Kernel_traitsIf6__halffS2_fjLj3072ELj1ELj1ELj4ELj16ENS_18Kernel_traits_baseILj3072EfS2_fS2_fjLj128EEEEELb0ELb0ELb0ELb0EEEvNS_9BwdParamsE --------------------------
	.section	.nv.constant0._ZN10layer_norm13ln_bwd_kernelINS_13Kernel_traitsIf6__halffS2_fjLj3072ELj1ELj1ELj4ELj16ENS_18Kernel_traits_baseILj3072EfS2_fS2_fjLj128EEEEELb0ELb0ELb0ELb0EEEvNS_9BwdParamsE,"a",@progbits
	.sectionflags	@""
	.align	4
.nv.constant0._ZN10layer_norm13ln_bwd_kernelINS_13Kernel_traitsIf6__halffS2_fjLj3072ELj1ELj1ELj4ELj16ENS_18Kernel_traits_baseILj3072EfS2_fS2_fjLj128EEEEELb0ELb0ELb0ELb0EEEvNS_9BwdParamsE:
	.zero		1192


//--------------------- .nv.constant0._ZN10layer_norm13ln_bwd_kernelINS_13Kernel_traitsIf6__halffS2_fjLj3072ELj1ELj1ELj4ELj16ENS_18Kernel_traits_baseILj3072EfS2_fS2_fjLj128EEEEELb0ELb0ELb0ELb1EEEvNS_9BwdParamsE --------------------------
	.section	.nv.constant0._ZN10layer_norm13ln_bwd_kernelINS_13Kernel_traitsIf6__halffS2_fjLj3072ELj1ELj1ELj4ELj16ENS_18Kernel_traits_baseILj3072EfS2_fS2_fjLj128EEEEELb0ELb0ELb0ELb1EEEvNS_9BwdParamsE,"a",@progbits
	.sectionflags	@""
	.align	4
.nv.constant0._ZN10layer_norm13ln_bwd_kernelINS_13Kernel_traitsIf6__halffS2_fjLj3072ELj1ELj1ELj4ELj16ENS_18Kernel_traits_baseILj3072EfS2_fS2_fjLj128EEEEELb0ELb0ELb0ELb1EEEvNS_9BwdParamsE:
	.zero		1192


//--------------------- .nv.constant0._ZN10layer_norm13ln_bwd_kernelINS_13Kernel_traitsIf6__halffS2_fjLj3072ELj1ELj1ELj4ELj16ENS_18Kernel_traits_baseILj3072EfS2_fS2_fjLj128EEEEELb0ELb0ELb1ELb0EEEvNS_9BwdParamsE --------------------------
	.section	.nv.constant0._ZN10layer_norm13ln_bwd_kernelINS_13Kernel_traitsIf6__halffS2_fjLj3072ELj1ELj1ELj4ELj16ENS_18Kernel_traits_baseILj3072EfS2_fS2_fjLj128EEEEELb0ELb0ELb1ELb0EEEvNS_9BwdParamsE,"a",@progbits
	.sectionflags	@""
	.align	4
.nv.constant0._ZN10layer_norm13ln_bwd_kernelINS_13Kernel_traitsIf6__halffS2_fjLj3072ELj1ELj1ELj4ELj16ENS_18Kernel_traits_baseILj3072EfS2_fS2_fjLj128EEEEELb0ELb0ELb1ELb0EEEvNS_9BwdParamsE:
	.zero		1192


//--------------------- .nv.constant0._ZN10layer_norm13ln_bwd_kernelINS_13Kernel_traitsIf6__halffS2_fjLj3072ELj1ELj1ELj4ELj16ENS_18Kernel_traits_baseILj3072EfS2_fS2_fjLj128EEEEELb0ELb0ELb1ELb1EEEvNS_9BwdParamsE --------------------------
	.section	.nv.constant0._ZN10layer_norm13ln_bwd_kernelINS_13Kernel_traitsIf6__halffS2_fjLj3072ELj1ELj1ELj4ELj16ENS_18Kernel_traits_baseILj3072EfS2_fS2_fjLj128EEEEELb0ELb0ELb1ELb1EEEvNS_9BwdParamsE,"a",@progbits
	.sectionflags	@""
	.align	4
.nv.constant0._ZN10layer_norm13ln_bwd_kernelINS_13Kernel_traitsIf6__halffS2_fjLj3072ELj1ELj1ELj4ELj16ENS_18Kernel_traits_baseILj3072EfS2_fS2_fjLj128EEEEELb0ELb0ELb1ELb1EEEvNS_9BwdParamsE:
	.zero		1192


//--------------------- .nv.constant0._ZN10layer_norm13ln_bwd_kernelINS_13Kernel_traitsIf6__halffS2_fjLj3072ELj1ELj1ELj4ELj16ENS_18Kernel_traits_baseILj3072EfS2_fS2_fjLj128EEEEELb0ELb1ELb0ELb0EEEvNS_9BwdParamsE --------------------------
	.section	.nv.constant0._ZN10layer_norm13ln_bwd_kernelINS_13Kernel_traitsIf6__halffS2_fjLj3072ELj1ELj1ELj4ELj16ENS_18Kernel_traits_baseILj3072EfS2_fS2_fjLj128EEEEELb0ELb1ELb0ELb0EEEvNS_9BwdParamsE,"a",@progbits
	.sectionflags	@""
	.align	4
.nv.constant0._ZN10layer_norm13ln_bwd_kernelINS_13Kernel_traitsIf6__halffS2_fjLj3072ELj1ELj1ELj4ELj16ENS_18Kernel_traits_baseILj3072EfS2_fS2_fjLj128EEEEELb0ELb1ELb0ELb0EEEvNS_9BwdParamsE:
	.zero		1192


//--------------------- .nv.constant0._ZN10layer_norm13ln_bwd_kernelINS_13Kernel_traitsIf6__halffS2_fjLj3072ELj1ELj1ELj4ELj16ENS_18Kernel_traits_baseILj3072EfS2_fS2_fjLj128EEEEELb0ELb1ELb0ELb1EEEvNS_9BwdParamsE --------------------------
	.section	.nv.constant0._ZN10layer_norm13ln_bwd_kernelINS_13Kernel_traitsIf6__halffS2_fjLj3072ELj1ELj1ELj4ELj16ENS_18Kernel_traits_baseILj3072EfS2_fS2_fjLj128EEEEELb0ELb1ELb0ELb1EEEvNS_9BwdParamsE,"a",@progbits
	.sectionflags	@""
	.align	4
.nv.constant0._ZN10layer_norm13ln_bwd_kernelINS_13Kernel_traitsIf6__halffS2_fjLj3072ELj1ELj1ELj4ELj16ENS_18Kernel_traits_baseILj3072EfS2_fS2_fjLj128EEEEELb0ELb1ELb0ELb1EEEvNS_9BwdParamsE:
	.zero		1192


//--------------------- .nv.constant0._ZN10layer_norm13ln_bwd_kernelINS_13Kernel_traitsIf6__halffS2_fjLj3072ELj1ELj1ELj4ELj16ENS_18Kernel_traits_baseILj3072EfS2_fS2_fjLj128EEEEELb0ELb1ELb1ELb0EEEvNS_9BwdParamsE --------------------------
	.section	.nv.constant0._ZN10layer_norm13ln_bwd_kernelINS_13Kernel_traitsIf6__halffS2_fjLj3072ELj1ELj1ELj4ELj16ENS_18Kernel_traits_baseILj3072EfS2_fS2_fjLj128EEEEELb0ELb1ELb1ELb0EEEvNS_9BwdParamsE,"a",@progbits
	.sectionflags	@""
	.align	4
.nv.constant0._ZN10layer_norm13ln_bwd_kernelINS_13Kernel_traitsIf6__halffS2_fjLj3072ELj1ELj1ELj4ELj16ENS_18Kernel_traits_baseILj3072EfS2_fS2_fjLj128EEEEELb0ELb1ELb1ELb0EEEvNS_9BwdParamsE:
	.zero		1192


//--------------------- .nv.constant0._ZN10layer_norm13ln_bwd_kernelINS_13Kernel_traitsIf6__halffS2_fjLj3072ELj1ELj1ELj4ELj16ENS_18Kernel_traits_baseILj3072EfS2_fS2_fjLj128EEEEELb0ELb1ELb1ELb1EEEvNS_9BwdParamsE --------------------------
	.section	.nv.constant0._ZN10layer_norm13ln_bwd_kernelINS_13Kernel_traitsIf6__halffS2_fjLj3072ELj1ELj1ELj4ELj16ENS_18Kernel_traits_baseILj3072EfS2_fS2_fjLj128EEEEELb0ELb1ELb1ELb1EEEvNS_9BwdParamsE,"a",@progbits
	.sectionflags	@""
	.align	4
.nv.constant0._ZN10layer_norm13ln_bwd_kernelINS_13Kernel_traitsIf6__halffS2_fjLj3072ELj1ELj1ELj4ELj16ENS_18Kernel_traits_baseILj3072EfS2_fS2_fjLj128EEEEELb0ELb1ELb1ELb1EEEvNS_9BwdParamsE:
	.zero		1192


//--------------------- .nv.constant0._ZN10layer_norm13ln_bwd_kernelINS_13Kernel_traitsIf6__halffS2_fjLj3072ELj1ELj1ELj4ELj16ENS_18Kernel_traits_baseILj3072EfS2_fS2_fjLj128EEEEELb1ELb0ELb0ELb0EEEvNS_9BwdParamsE --------------------------
	.section	.nv.constant0._ZN10layer_norm13ln_bwd_kernelINS_13Kernel_traitsIf6__halffS2_fjLj3072ELj1ELj1ELj4ELj16ENS_18Kernel_traits_baseILj3072EfS2_fS2_fjLj128EEEEELb1ELb0ELb0ELb0EEEvNS_9BwdParamsE,"a",@progbits
	.sectionflags	@""
	.align	4
.nv.constant0._ZN10layer_norm13ln_bwd_kernelINS_13Kernel_traitsIf6__halffS2_fjLj3072ELj1ELj1ELj4ELj16ENS_18Kernel_traits_baseILj3072EfS2_fS2_fjLj128EEEEELb1ELb0ELb0ELb0EEEvNS_9BwdParamsE:
	.zero		1192


//--------------------- .nv.constant0._ZN10layer_norm13ln_bwd_kernelINS_13Kernel_traitsIf6__halffS2_fjLj3072ELj1ELj1ELj4ELj16ENS_18Kernel_traits_baseILj3072EfS2_fS2_fjLj128EEEEELb1ELb0ELb0ELb1EEEvNS_9BwdParamsE --------------------------
	.section	.nv.constant0._ZN10layer_norm13ln_bwd_kernelINS_13Kernel_traitsIf6__halffS2_fjLj3072ELj1ELj1ELj4ELj16ENS_18Kernel_traits_baseILj3072EfS2_fS2_fjLj128EEEEELb1ELb0ELb0ELb1EEEvNS_9BwdParamsE,"a",@progbits
	.sectionflags	@""
	.align	4
.nv.constant0._ZN10layer_norm13ln_bwd_kernelINS_13Kernel_traitsIf6__halffS2_fjLj3072ELj1ELj1ELj4ELj16ENS_18Kernel_traits_baseILj3072EfS2_fS2_fjLj128EEEEELb1ELb0ELb0ELb1EEEvNS_9BwdParamsE:
	.zero		1192


//--------------------- .nv.constant0._ZN10layer_norm22ln_bwd_finalize_kernelINS_22Kernel_traits_finalizeILj3072Ef6__halffS2_fjLb0ELj1024ELj4ENS_18Kernel_traits_baseILj3072EfS2_fS2_fjLj1024EEEEELb0ELb0EEEvNS_9BwdParamsE --------------------------
	.section	.nv.constant0._ZN10layer_norm22ln_bwd_finalize_kernelINS_22Kernel_traits_finalizeILj3072Ef6__halffS2_fjLb0ELj1024ELj4ENS_18Kernel_traits_baseILj3072EfS2_fS2_fjLj1024EEEEELb0ELb0EEEvNS_9BwdParamsE,"a",@progbits
	.sectionflags	@""
	.align	4
.nv.constant0._ZN10layer_norm22ln_bwd_finalize_kernelINS_22Kernel_traits_finalizeILj3072Ef6__halffS2_fjLb0ELj1024ELj4ENS_18Kernel_traits_baseILj3072EfS2_fS2_fjLj1024EEEEELb0ELb0EEEvNS_9BwdParamsE:
	.zero		1192


//--------------------- .nv.constant0._ZN10layer_norm13ln_bwd_kernelINS_13Kernel_traitsIf6__halffS2_fjLj3072ELj1ELj1ELj4ELj16ENS_18Kernel_traits_baseILj3072EfS2_fS2_fjLj128EEEEELb1ELb0ELb1ELb0EEEvNS_9BwdParamsE --------------------------
	.section	.nv.constant0._ZN10layer_norm13ln_bwd_kernelINS_13Kernel_traitsIf6__halffS2_fjLj3072ELj1ELj1ELj4ELj16ENS_18Kernel_traits_baseILj3072EfS2_fS2_fjLj128EEEEELb1ELb0ELb1ELb0EEEvNS_9BwdParamsE,"a",@progbits
	.sectionflags	@""
	.align	4
.nv.constant0._ZN10layer_norm13ln_bwd_kernelINS_13Kernel_traitsIf6__halffS2_fjLj3072ELj1ELj1ELj4ELj16ENS_18Kernel_traits_baseILj3072EfS2_fS2_fjLj128EEEEELb1ELb0ELb1ELb0EEEvNS_9BwdParamsE:
	.zero		1192


//--------------------- .nv.constant0._ZN10layer_norm22ln_bwd_finalize_kernelINS_22Kernel_traits_finalizeILj3072Ef6__halffS2_fjLb0ELj1024ELj4ENS_18Kernel_traits_baseILj3072EfS2_fS2_fjLj1024EEEEELb0ELb1EEEvNS_9BwdParamsE --------------------------
	.section	.nv.constant0._ZN10layer_norm22ln_bwd_finalize_kernelINS_22Kernel_traits_finalizeILj3072Ef6__halffS2_fjLb0ELj1024ELj4ENS_18Kernel_traits_baseILj3072EfS2_fS2_fjLj1024EEEEELb0ELb1EEEvNS_9BwdParamsE,"a",@progbits
	.sectionflags	@""
	.align	4
.nv.constant0._ZN10layer_norm22ln_bwd_finalize_kernelINS_22Kernel_traits_finalizeILj3072Ef6__halffS2_fjLb0ELj1024ELj4ENS_18Kernel_traits_baseILj3072EfS2_fS2_fjLj1024EEEEELb0ELb1EEEvNS_9BwdParamsE:
	.zero		1192


//--------------------- .nv.constant0._ZN10layer_norm13ln_bwd_kernelINS_13Kernel_traitsIf6__halffS2_fjLj3072ELj1ELj1ELj4ELj16ENS_18Kernel_traits_baseILj3072EfS2_fS2_fjLj128EEEEELb1ELb0ELb1ELb1EEEvNS_9BwdParamsE --------------------------
	.section	.nv.constant0._ZN10layer_norm13ln_bwd_kernelINS_13Kernel_traitsIf6__halffS2_fjLj3072ELj1ELj1ELj4ELj16ENS_18Kernel_traits_baseILj3072EfS2_fS2_fjLj128EEEEELb1ELb0ELb1ELb1EEEvNS_9BwdParamsE,"a",@progbits
	.sectionflags	@""
	.align	4
.nv.constant0._ZN10layer_norm13ln_bwd_kernelINS_13Kernel_traitsIf6__halffS2_fjLj3072ELj1ELj1ELj4ELj16ENS_18Kernel_traits_baseILj3072EfS2_fS2_fjLj128EEEEELb1ELb0ELb1ELb1EEEvNS_9BwdParamsE:
	.zero		1192


//--------------------- .nv.constant0._ZN10layer_norm13ln_bwd_kernelINS_13Kernel_traitsIf6__halffS2_fjLj3072ELj1ELj1ELj4ELj16ENS_18Kernel_traits_baseILj3072EfS2_fS2_fjLj128EEEEELb1ELb1ELb0ELb0EEEvNS_9BwdParamsE --------------------------
	.section	.nv.constant0._ZN10layer_norm13ln_bwd_kernelINS_13Kernel_traitsIf6__halffS2_fjLj3072ELj1ELj1ELj4ELj16ENS_18Kernel_traits_baseILj3072EfS2_fS2_fjLj128EEEEELb1ELb1ELb0ELb0EEEvNS_9BwdParamsE,"a",@progbits
	.sectionflags	@""
	.align	4
.nv.constant0._ZN10layer_norm13ln_bwd_kernelINS_13Kernel_traitsIf6__halffS2_fjLj3072ELj1ELj1ELj4ELj16ENS_18Kernel_traits_baseILj3072EfS2_fS2_fjLj128EEEEELb1ELb1ELb0ELb0EEEvNS_9BwdParamsE:
	.zero		1192


//--------------------- .nv.constant0._ZN10layer_norm13ln_bwd_kernelINS_13Kernel_traitsIf6__halffS2_fjLj3072ELj1ELj1ELj4ELj16ENS_18Kernel_traits_baseILj3072EfS2_fS2_fjLj128EEEEELb1ELb1ELb0ELb1EEEvNS_9BwdParamsE --------------------------
	.section	.nv.constant0._ZN10layer_norm13ln_bwd_kernelINS_13Kernel_traitsIf6__halffS2_fjLj3072ELj1ELj1ELj4ELj16ENS_18Kernel_traits_baseILj3072EfS2_fS2_fjLj128EEEEELb1ELb1ELb0ELb1EEEvNS_9BwdParamsE,"a",@progbits
	.sectionflags	@""
	.align	4
.nv.constant0._ZN10layer_norm13ln_bwd_kernelINS_13Kernel_traitsIf6__halffS2_fjLj3072ELj1ELj1ELj4ELj16ENS_18Kernel_traits_baseILj3072EfS2_fS2_fjLj128EEEEELb1ELb1ELb0ELb1EEEvNS_9BwdParamsE:
	.zero		1192


//--------------------- .nv.constant0._ZN10layer_norm22ln_bwd_finalize_kernelINS_22Kernel_traits_finalizeILj3072Ef6__halffS2_fjLb1ELj1024ELj4ENS_18Kernel_traits_baseILj3072EfS2_fS2_fjLj1024EEEEELb1ELb0EEEvNS_9BwdParamsE --------------------------
	.section	.nv.constant0._ZN10layer_norm22ln_bwd_finalize_kernelINS_22Kernel_traits_finalizeILj3072Ef6__halffS2_fjLb1ELj1024ELj4ENS_18Kernel_traits_baseILj3072EfS2_fS2_fjLj1024EEEEELb1ELb0EEEvNS_9BwdParamsE,"a",@progbits
	.sectionflags	@""
	.align	4
.nv.constant0._ZN10layer_norm22ln_bwd_finalize_kernelINS_22Kernel_traits_finalizeILj3072Ef6__halffS2_fjLb1ELj1024ELj4ENS_18Kernel_traits_baseILj3072EfS2_fS2_fjLj1024EEEEELb1ELb0EEEvNS_9BwdParamsE:
	.zero		1192


//--------------------- .nv.constant0._ZN10layer_norm13ln_bwd_kernelINS_13Kernel_traitsIf6__halffS2_fjLj3072ELj1ELj1ELj4ELj16ENS_18Kernel_traits_baseILj3072EfS2_fS2_fjLj128EEEEELb1ELb1ELb1ELb0EEEvNS_9BwdParamsE --------------------------
	.section	.nv.constant0._ZN10layer_norm13ln_bwd_kernelINS_13Kernel_traitsIf6__halffS2_fjLj3072ELj1ELj1ELj4ELj16ENS_18Kernel_traits_baseILj3072EfS2_fS2_fjLj128EEEEELb1ELb1ELb1ELb0EEEvNS_9BwdParamsE,"a",@progbits
	.sectionflags	@""
	.align	4
.nv.constant0._ZN10layer_norm13ln_bwd_kernelINS_13Kernel_traitsIf6__halffS2_fjLj3072ELj1ELj1ELj4ELj16ENS_18Kernel_traits_baseILj3072EfS2_fS2_fjLj128EEEEELb1ELb1ELb1ELb0EEEvNS_9BwdParamsE:
	.zero		1192


//--------------------- .nv.constant0._ZN10layer_norm22ln_bwd_finalize_kernelINS_22Kernel_traits_finalizeILj3072Ef6__halffS2_fjLb1ELj1024ELj4ENS_18Kernel_traits_baseILj3072EfS2_fS2_fjLj1024EEEEELb1ELb1EEEvNS_9BwdParamsE --------------------------
	.section	.nv.constant0._ZN10layer_norm22ln_bwd_finalize_kernelINS_22Kernel_traits_finalizeILj3072Ef6__halffS2_fjLb1ELj1024ELj4ENS_18Kernel_traits_baseILj3072EfS2_fS2_fjLj1024EEEEELb1ELb1EEEvNS_9BwdParamsE,"a",@progbits
	.sectionflags	@""
	.align	4
.nv.constant0._ZN10layer_norm22ln_bwd_finalize_kernelINS_22Kernel_traits_finalizeILj3072Ef6__halffS2_fjLb1ELj1024ELj4ENS_18Kernel_traits_baseILj3072EfS2_fS2_fjLj1024EEEEELb1ELb1EEEvNS_9BwdParamsE:
	.zero		1192


//--------------------- .nv.constant0._ZN10layer_norm13ln_bwd_kernelINS_13Kernel_traitsIf6__halffS2_fjLj3072ELj1ELj1ELj4ELj16ENS_18Kernel_traits_baseILj3072EfS2_fS2_fjLj128EEEEELb1ELb1ELb1ELb1EEEvNS_9BwdParamsE --------------------------
	.section	.nv.constant0._ZN10layer_norm13ln_bwd_kernelINS_13Kernel_traitsIf6__halffS2_fjLj3072ELj1ELj1ELj4ELj16ENS_18Kernel_traits_baseILj3072EfS2_fS2_fjLj128EEEEELb1ELb1ELb1ELb1EEEvNS_9BwdParamsE,"a",@progbits
	.sectionflags	@""
	.align	4
.nv.constant0._ZN10layer_norm13ln_bwd_kernelINS_13Kernel_traitsIf6__halffS2_fjLj3072ELj1ELj1ELj4ELj16ENS_18Kernel_traits_baseILj3072EfS2_fS2_fjLj128EEEEELb1ELb1ELb1ELb1EEEvNS_9BwdParamsE:
	.zero		1192


//--------------------- .nv.constant0._ZN10layer_norm13ln_bwd_kernelINS_13Kernel_traitsI6__halfffffjLj3072ELj1ELj1ELj4ELj16ENS_18Kernel_traits_baseILj3072ES2_ffffjLj128EEEEELb0ELb0ELb0ELb0EEEvNS_9BwdParamsE --------------------------
	.section	.nv.constant0._ZN10layer_norm13ln_bwd_kernelINS_13Kernel_traitsI6__halfffffjLj3072ELj1ELj1ELj4ELj16ENS_18Kernel_traits_baseILj3072ES2_ffffjLj128EEEEELb0ELb0ELb0ELb0EEEvNS_9BwdParamsE,"a",@progbits
	.sectionflags	@""
	.align	4
.nv.constant0._ZN10layer_norm13ln_bwd_kernelINS_13Kernel_traitsI6__halfffffjLj3072ELj1ELj1ELj4ELj16ENS_18Kernel_traits_baseILj3072ES2_ffffjLj128EEEEELb0ELb0ELb0ELb0EEEvNS_9BwdParamsE:
	.zero		1192


//--------------------- .nv.constant0._ZN10layer_norm13ln_bwd_kernelINS_13Kernel_traitsI6__halfffffjLj3072ELj1ELj1ELj4ELj16ENS_18Kernel_traits_baseILj3072ES2_ffffjLj128EEEEELb0ELb0ELb0ELb1EEEvNS_9BwdParamsE --------------------------
	.section	.nv.constant0._ZN10layer_norm13ln_bwd_kernelINS_13Kernel_traitsI6__halfffffjLj3072ELj1ELj1ELj4ELj16ENS_18Kernel_traits_baseILj3072ES2_ffffjLj128EEEEELb0ELb0ELb0ELb1EEEvNS_9BwdParamsE,"a",@progbits
	.sectionflags	@""
	.align	4
.nv.constant0._ZN10layer_norm13ln_bwd_kernelINS_13Kernel_traitsI6__halfffffjLj3072ELj1ELj1ELj4ELj16ENS_18Kernel_traits_baseILj3072ES2_ffffjLj128EEEEELb0ELb0ELb0ELb1EEEvNS_9BwdParamsE:
	.zero		1192


//--------------------- .nv.constant0._ZN10layer_norm13ln_bwd_kernelINS_13Kernel_traitsI6__halfffffjLj3072ELj1ELj1ELj4ELj16ENS_18Kernel_traits_baseILj3072ES2_ffffjLj128EEEEELb0ELb0ELb1ELb0EEEvNS_9BwdParamsE --------------------------
	.section	.nv.constant0._ZN10layer_norm13ln_bwd_kernelINS_13Kernel_traitsI6__halfffffjLj3072ELj1ELj1ELj4ELj16ENS_18Kernel_traits_baseILj3072ES2_ffffjLj128EEEEELb0ELb0ELb1ELb0EEEvNS_9BwdParamsE,"a",@progbits
	.sectionflags	@""
	.align	4
.nv.constant0._ZN10layer_norm13ln_bwd_kernelINS_13Kernel_traitsI6__halfffffjLj3072ELj1ELj1ELj4ELj16ENS_18Kernel_traits_baseILj3072ES2_ffffjLj128EEEEELb0ELb0ELb1ELb0EEEvNS_9BwdParamsE:
	.zero		1192


//--------------------- .nv.constant0._ZN10layer_norm13ln_bwd_kernelINS_13Kernel_traitsI6__halfffffjLj3072ELj1ELj1ELj4ELj16ENS_18Kernel_traits_baseILj3072ES2_ffffjLj128EEEEELb0ELb0ELb1ELb1EEEvNS_9BwdParamsE --------------------------
	.section	.nv.constant0._ZN10layer_norm13ln_bwd_kernelINS_13Kernel_traitsI6__halfffffjLj3072ELj1ELj1ELj4ELj16ENS_18Kernel_traits_baseILj3072ES2_ffffjLj128EEEEELb0ELb0ELb1ELb1EEEvNS_9BwdParamsE,"a",@progbits
	.sectionflags	@""
	.align	4
.nv.constant0._ZN10layer_norm13ln_bwd_kernelINS_13Kernel_traitsI6__halfffffjLj3072ELj1ELj1ELj4ELj16ENS_18Kernel_traits_baseILj3072ES2_ffffjLj128EEEEELb0ELb0ELb1ELb1EEEvNS_9BwdParamsE:
	.zero		1192


//--------------------- .nv.constant0._ZN10layer_norm13ln_bwd_kernelINS_13Kernel_traitsI6__halfffffjLj3072ELj1ELj1ELj4ELj16ENS_18Kernel_traits_baseILj3072ES2_ffffjLj128EEEEELb0ELb1ELb0ELb0EEEvNS_9BwdParamsE --------------------------
	.section	.nv.constant0._ZN10layer_norm13ln_bwd_kernelINS_13Kernel_traitsI6__halfffffjLj3072ELj1ELj1ELj4ELj16ENS_18Kernel_traits_baseILj3072ES2_ffffjLj128EEEEELb0ELb1ELb0ELb0EEEvNS_9BwdParamsE,"a",@progbits
	.sectionflags	@""
	.align	4
.nv.constant0._ZN10layer_norm13ln_bwd_kernelINS_13Kernel_traitsI6__halfffffjLj3072ELj1ELj1ELj4ELj16ENS_18Kernel_traits_baseILj3072ES2_ffffjLj128EEEEELb0ELb1ELb0ELb0EEEvNS_9BwdParamsE:
	.zero		1192


//--------------------- .nv.constant0._ZN10layer_norm13ln_bwd_kernelINS_13Kernel_traitsI6__halfffffjLj3072ELj1ELj1ELj4ELj16ENS_18Kernel_traits_baseILj3072ES2_ffffjLj128EEEEELb0ELb1ELb0ELb1EEEvNS_9BwdParamsE --------------------------
	.section	.nv.constant0._ZN10layer_norm13ln_bwd_kernelINS_13Kernel_traitsI6__halfffffjLj3072ELj1ELj1ELj4ELj16ENS_18Kernel_traits_baseILj3072ES2_ffffjLj128EEEEELb0ELb1ELb0ELb1EEEvNS_9BwdParamsE,"a",@progbits
	.sectionflags	@""
	.align	4
.nv.constant0._ZN10layer_norm13ln_bwd_kernelINS_13Kernel_traitsI6__halfffffjLj3072ELj1ELj1ELj4ELj16ENS_18Kernel_traits_baseILj3072ES2_ffffjLj128EEEEELb0ELb1ELb0ELb1EEEvNS_9BwdParamsE:
	.zero		1192


//--------------------- .nv.constant0._ZN10layer_norm13ln_bwd_kernelINS_13Kernel_traitsI6__halfffffjLj3072ELj1ELj1ELj4ELj16ENS_18Kernel_traits_baseILj3072ES2_ffffjLj128EEEEELb0ELb1ELb1ELb0EEEvNS_9BwdParamsE --------------------------
	.section	.nv.constant0._ZN10layer_norm13ln_bwd_kernelINS_13Kernel_traitsI6__halfffffjLj3072ELj1ELj1ELj4ELj16ENS_18Kernel_traits_baseILj3072ES2_ffffjLj128EEEEELb0ELb1ELb1ELb0EEEvNS_9BwdParamsE,"a",@progbits
	.sectionflags	@""
	.align	4
.nv.constant0._ZN10layer_norm13ln_bwd_kernelINS_13Kernel_traitsI6__halfffffjLj3072ELj1ELj1ELj4ELj16ENS_18Kernel_traits_baseILj3072ES2_ffffjLj128EEEEELb0ELb1ELb1ELb0EEEvNS_9BwdParamsE:
	.zero		1192


//--------------------- .nv.constant0._ZN10layer_norm13ln_bwd_kernelINS_13Kernel_traitsI6__halfffffjLj3072ELj1ELj1ELj4ELj16ENS_18Kernel_traits_baseILj3072ES2_ffffjLj128EEEEELb0ELb1ELb1ELb1EEEvNS_9BwdParamsE --------------------------
	.section	.nv.constant0._ZN10layer_norm13ln_bwd_kernelINS_13Kernel_traitsI6__halfffffjLj3072ELj1ELj1ELj4ELj16ENS_18Kernel_traits_baseILj3072ES2_ffffjLj128EEEEELb0ELb1ELb1ELb1EEEvNS_9BwdParamsE,"a",@progbits
	.sectionflags	@""
	.align	4
.nv.constant0._ZN10layer_norm13ln_bwd_kernelINS_13Kernel_traitsI6__halfffffjLj3072ELj1ELj1ELj4ELj16ENS_18Kernel_traits_baseILj3072ES2_ffffjLj128EEEEELb0ELb1ELb1ELb1EEEvNS_9BwdParamsE:
	.zero		1192


//--------------------- .nv.constant0._ZN10layer_norm13ln_bwd_kernelINS_13Kernel_traitsI6__halfffffjLj3072ELj1ELj1ELj4ELj16ENS_18Kernel_traits_baseILj3072ES2_ffffjLj128EEEEELb1ELb0ELb0ELb0EEEvNS_9BwdParamsE --------------------------
	.section	.nv.constant0._ZN10layer_norm13ln_bwd_kernelINS_13Kernel_traitsI6__halfffffjLj3072ELj1ELj1ELj4ELj16ENS_18Kernel_traits_baseILj3072ES2_ffffjLj128EEEEELb1ELb0ELb0ELb0EEEvNS_9BwdParamsE,"a",@progbits
	.sectionflags	@""
	.align	4
.nv.constant0._ZN10layer_norm13ln_bwd_kernelINS_13Kernel_traitsI6__halfffffjLj3072ELj1ELj1ELj4ELj16ENS_18Kernel_traits_baseILj3072ES2_ffffjLj128EEEEELb1ELb0ELb0ELb0EEEvNS_9BwdParamsE:
	.zero		1192


//--------------------- .nv.constant0._ZN10layer_norm13ln_bwd_kernelINS_13Kernel_traitsI6__halfffffjLj3072ELj1ELj1ELj4ELj16ENS_18Kernel_traits_baseILj3072ES2_ffffjLj128EEEEELb1ELb0ELb0ELb1EEEvNS_9BwdParamsE --------------------------
	.section	.nv.constant0._ZN10layer_norm13ln_bwd_kernelINS_13Kernel_traitsI6__halfffffjLj3072ELj1ELj1ELj4ELj16ENS_18Kernel_traits_baseILj3072ES2_ffffjLj128EEEEELb1ELb0ELb0ELb1EEEvNS_9BwdParamsE,"a",@progbits
	.sectionflags	@""
	.align	4
.nv.constant0._ZN10layer_norm13ln_bwd_kernelINS_13Kernel_traitsI6__halfffffjLj3072ELj1ELj1ELj4ELj16ENS_18Kernel_traits_baseILj3072ES2_ffffjLj128EEEEELb1ELb0ELb0ELb1EEEvNS_9BwdParamsE:
	.zero		1192


//--------------------- .nv.constant0._ZN10layer_norm22ln_bwd_finalize_kernelINS_22Kernel_traits_finalizeILj3072E6__halfffffjLb0ELj1024ELj4ENS_18Kernel_traits_baseILj3072ES2_ffffjLj1024EEEEELb0ELb0EEEvNS_9BwdParamsE --------------------------
	.section	.nv.constant0._ZN10layer_norm22ln_bwd_finalize_kernelINS_22Kernel_traits_finalizeILj3072E6__halfffffjLb0ELj1024ELj4ENS_18Kernel_traits_baseILj3072ES2_ffffjLj1024EEEEELb0ELb0EEEvNS_9BwdParamsE,"a",@progbits
	.sectionflags	@""
	.align	4
.nv.constant0._ZN10layer_norm22ln_bwd_finalize_kernelINS_22Kernel_traits_finalizeILj3072E6__halfffffjLb0ELj1024ELj4ENS_18Kernel_traits_baseILj3072ES2_ffffjLj1024EEEEELb0ELb0EEEvNS_9BwdParamsE:
	.zero		1192


//--------------------- .nv.constant0._ZN10layer_norm13ln_bwd_kernelINS_13Kernel_traitsI6__halfffffjLj3072ELj1ELj1ELj4ELj16ENS_18Kernel_traits_baseILj3072ES2_ffffjLj128EEEEELb1ELb0ELb1ELb0EEEvNS_9BwdParamsE --------------------------
	.section	.nv.constant0._ZN10layer_norm13ln_bwd_kernelINS_13Kernel_traitsI6__halfffffjLj3072ELj1ELj1ELj4ELj16ENS_18Kernel_traits_baseILj3072ES2_ffffjLj128EEEEELb1ELb0ELb1ELb0EEEvNS_9BwdParamsE,"a",@progbits
	.sectionflags	@""
	.align	4
.nv.constant0._ZN10layer_norm13ln_bwd_kernelINS_13Kernel_traitsI6__halfffffjLj3072ELj1ELj1ELj4ELj16ENS_18Kernel_traits_baseILj3072ES2_ffffjLj128EEEEELb1ELb0ELb1ELb0EEEvNS_9BwdParamsE:
	.zero		1192


//--------------------- .nv.constant0._ZN10layer_norm22ln_bwd_finalize_kernelINS_22Kernel_traits_finalizeILj3072E6__halfffffjLb0ELj1024ELj4ENS_18Kernel_traits_baseILj3072ES2_ffffjLj1024EEEEELb0ELb1EEEvNS_9BwdParamsE --------------------------
	.section	.nv.constant0._ZN10layer_norm22ln_bwd_finalize_kernelINS_22Kernel_traits_finalizeILj3072E6__halfffffjLb0ELj1024ELj4ENS_18Kernel_traits_baseILj3072ES2_ffffjLj1024EEEEELb0ELb1EEEvNS_9BwdParamsE,"a",@progbits
	.sectionflags	@""
	.align	4
.nv.constant0._ZN10layer_norm22ln_bwd_finalize_kernelINS_22Kernel_traits_finalizeILj3072E6__halfffffjLb0ELj1024ELj4ENS_18Kernel_traits_baseILj3072ES2_ffffjLj1024EEEEELb0ELb1EEEvNS_9BwdParamsE:
	.zero		1192


//--------------------- .nv.constant0._ZN10layer_norm13ln_bwd_kernelINS_13Kernel_traitsI6__halfffffjLj3072ELj1ELj1ELj4ELj16ENS_18Kernel_traits_baseILj3072ES2_ffffjLj128EEEEELb1ELb0ELb1ELb1EEEvNS_9BwdParamsE --------------------------
	.section	.nv.constant0._ZN10layer_norm13ln_bwd_kernelINS_13Kernel_traitsI6__halfffffjLj3072ELj1ELj1ELj4ELj16ENS_18Kernel_traits_baseILj3072ES2_ffffjLj128EEEEELb1ELb0ELb1ELb1EEEvNS_9BwdParamsE,"a",@progbits
	.sectionflags	@""
	.align	4
.nv.constant0._ZN10layer_norm13ln_bwd_kernelINS_13Kernel_traitsI6__halfffffjLj3072ELj1ELj1ELj4ELj16ENS_18Kernel_traits_baseILj3072ES2_ffffjLj128EEEEELb1ELb0ELb1ELb1EEEvNS_9BwdParamsE:
	.zero		1192


//--------------------- .nv.constant0._ZN10layer_norm13ln_bwd_kernelINS_13Kernel_traitsI6__halfffffjLj3072ELj1ELj1ELj4ELj16ENS_18Kernel_traits_baseILj3072ES2_ffffjLj128EEEEELb1ELb1ELb0ELb0EEEvNS_9BwdParamsE --------------------------
	.section	.nv.constant0._ZN10layer_norm13ln_bwd_kernelINS_13Kernel_traitsI6__halfffffjLj3072ELj1ELj1ELj4ELj16ENS_18Kernel_traits_baseILj3072ES2_ffffjLj128EEEEELb1ELb1ELb0ELb0EEEvNS_9BwdParamsE,"a",@progbits
	.sectionflags	@""
	.align	4
.nv.constant0._ZN10layer_norm13ln_bwd_kernelINS_13Kernel_traitsI6__halfffffjLj3072ELj1ELj1ELj4ELj16ENS_18Kernel_traits_baseILj3072ES2_ffffjLj128EEEEELb1ELb1ELb0ELb0EEEvNS_9BwdParamsE:
	.zero		1192


//--------------------- .nv.constant0._ZN10layer_norm13ln_bwd_kernelINS_13Kernel_traitsI6__halfffffjLj3072ELj1ELj1ELj4ELj16ENS_18Kernel_traits_baseILj3072ES2_ffffjLj128EEEEELb1ELb1ELb0ELb1EEEvNS_9BwdParamsE --------------------------
	.section	.nv.constant0._ZN10layer_norm13ln_bwd_kernelINS_13Kernel_traitsI6__halfffffjLj3072ELj1ELj1ELj4ELj16ENS_18Kernel_traits_baseILj3072ES2_ffffjLj128EEEEELb1ELb1ELb0ELb1EEEvNS_9BwdParamsE,"a",@progbits
	.sectionflags	@""
	.align	4
.nv.constant0._ZN10layer_norm13ln_bwd_kernelINS_13Kernel_traitsI6__halfffffjLj3072ELj1ELj1ELj4ELj16ENS_18Kernel_traits_baseILj3072ES2_ffffjLj128EEEEELb1ELb1ELb0ELb1EEEvNS_9BwdParamsE:
	.zero		1192


//--------------------- .nv.constant0._ZN10layer_norm22ln_bwd_finalize_kernelINS_22Kernel_traits_finalizeILj3072E6__halfffffjLb1ELj1024ELj4ENS_18Kernel_traits_baseILj3072ES2_ffffjLj1024EEEEELb1ELb0EEEvNS_9BwdParamsE --------------------------
	.section	.nv.constant0._ZN10layer_norm22ln_bwd_finalize_kernelINS_22Kernel_traits_finalizeILj3072E6__halfffffjLb1ELj1024ELj4ENS_18Kernel_traits_baseILj3072ES2_ffffjLj1024EEEEELb1ELb0EEEvNS_9BwdParamsE,"a",@progbits
	.sectionflags	@""
	.align	4
.nv.constant0._ZN10layer_norm22ln_bwd_finalize_kernelINS_22Kernel_traits_finalizeILj3072E6__halfffffjLb1ELj1024ELj4ENS_18Kernel_traits_baseILj3072ES2_ffffjLj1024EEEEELb1ELb0EEEvNS_9BwdParamsE:
	.zero		1192


//--------------------- .nv.constant0._ZN10layer_norm13ln_bwd_kernelINS_13Kernel_traitsI6__halfffffjLj3072ELj1ELj1ELj4ELj16ENS_18Kernel_traits_baseILj3072ES2_ffffjLj128EEEEELb1ELb1ELb1ELb0EEEvNS_9BwdParamsE --------------------------
	.section	.nv.constant0._ZN10layer_norm13ln_bwd_kernelINS_13Kernel_traitsI6__halfffffjLj3072ELj1ELj1ELj4ELj16ENS_18Kernel_traits_baseILj3072ES2_ffffjLj128EEEEELb1ELb1ELb1ELb0EEEvNS_9BwdParamsE,"a",@progbits
	.sectionflags	@""
	.align	4
.nv.constant0._ZN10layer_norm13ln_bwd_kernelINS_13Kernel_traitsI6__halfffffjLj3072ELj1ELj1ELj4ELj16ENS_18Kernel_traits_baseILj3072ES2_ffffjLj128EEEEELb1ELb1ELb1ELb0EEEvNS_9BwdParamsE:
	.zero		1192


//--------------------- .nv.constant0._ZN10layer_norm22ln_bwd_finalize_kernelINS_22Kernel_traits_finalizeILj3072E6__halfffffjLb1ELj1024ELj4ENS_18Kernel_traits_baseILj3072ES2_ffffjLj1024EEEEELb1ELb1EEEvNS_9BwdParamsE --------------------------
	.section	.nv.constant0._ZN10layer_norm22ln_bwd_finalize_kernelINS_22Kernel_traits_finalizeILj3072E6__halfffffjLb1ELj1024ELj4ENS_18Kernel_traits_baseILj3072ES2_ffffjLj1024EEEEELb1ELb1EEEvNS_9BwdParamsE,"a",@progbits
	.sectionflags	@""
	.align	4
.nv.constant0._ZN10layer_norm22ln_bwd_finalize_kernelINS_22Kernel_traits_finalizeILj3072E6__halfffffjLb1ELj1024ELj4ENS_18Kernel_traits_baseILj3072ES2_ffffjLj1024EEEEELb1ELb1EEEvNS_9BwdParamsE:
	.zero		1192


//--------------------- .nv.constant0._ZN10layer_norm13ln_bwd_kernelINS_13Kernel_traitsI6__halfffffjLj3072ELj1ELj1ELj4ELj16ENS_18Kernel_traits_baseILj3072ES2_ffffjLj128EEEEELb1ELb1ELb1ELb1EEEvNS_9BwdParamsE --------------------------
	.section	.nv.constant0._ZN10layer_norm13ln_bwd_kernelINS_13Kernel_traitsI6__halfffffjLj3072ELj1ELj1ELj4ELj16ENS_18Kernel_traits_baseILj3072ES2_ffffjLj128EEEEELb1ELb1ELb1ELb1EEEvNS_9BwdParamsE,"a",@progbits
	.sectionflags	@""
	.align	4
.nv.constant0._ZN10layer_norm13ln_bwd_kernelINS_13Kernel_traitsI6__halfffffjLj3072ELj1ELj1ELj4ELj16ENS_18Kernel_traits_baseILj3072ES2_ffffjLj128EEEEELb1ELb1ELb1ELb1EEEvNS_9BwdParamsE:
	.zero		1192


//--------------------- .nv.constant0._ZN10layer_norm13ln_bwd_kernelINS_13Kernel_traitsIfffffjLj3072ELj1ELj1ELj4ELj16ENS_18Kernel_traits_baseILj3072EfffffjLj128EEEEELb0ELb0ELb0ELb0EEEvNS_9BwdParamsE --------------------------
	.section	.nv.constant0._ZN10layer_norm13ln_bwd_kernelINS_13Kernel_traitsIfffffjLj3072ELj1ELj1ELj4ELj16ENS_18Kernel_traits_baseILj3072EfffffjLj128EEEEELb0ELb0ELb0ELb0EEEvNS_9BwdParamsE,"a",@progbits
	.sectionflags	@""
	.align	4
.nv.constant0._ZN10layer_norm13ln_bwd_kernelINS_13Kernel_traitsIfffffjLj3072ELj1ELj1ELj4ELj16ENS_18Kernel_traits_baseILj3072EfffffjLj128EEEEELb0ELb0ELb0ELb0EEEvNS_9BwdParamsE:
	.zero		1192


//--------------------- .nv.constant0._ZN10layer_norm13ln_bwd_kernelINS_13Kernel_traitsIfffffjLj3072ELj1ELj1ELj4ELj16ENS_18Kernel_traits_baseILj3072EfffffjLj128EEEEELb0ELb0ELb0ELb1EEEvNS_9BwdParamsE --------------------------
	.section	.nv.constant0._ZN10layer_norm13ln_bwd_kernelINS_13Kernel_traitsIfffffjLj3072ELj1ELj1ELj4ELj16ENS_18Kernel_traits_baseILj3072EfffffjLj128EEEEELb0ELb0ELb0ELb1EEEvNS_9BwdParamsE,"a",@progbits
	.sectionflags	@""
	.align	4
.nv.constant0._ZN10layer_norm13ln_bwd_kernelINS_13Kernel_traitsIfffffjLj3072ELj1ELj1ELj4ELj16ENS_18Kernel_traits_baseILj3072EfffffjLj128EEEEELb0ELb0ELb0ELb1EEEvNS_9BwdParamsE:
	.zero		1192


//--------------------- .nv.constant0._ZN10layer_norm13ln_bwd_kernelINS_13Kernel_traitsIfffffjLj3072ELj1ELj1ELj4ELj16ENS_18Kernel_traits_baseILj3072EfffffjLj128EEEEELb0ELb0ELb1ELb0EEEvNS_9BwdParamsE --------------------------
	.section	.nv.constant0._ZN10layer_norm13ln_bwd_kernelINS_13Kernel_traitsIfffffjLj3072ELj1ELj1ELj4ELj16ENS_18Kernel_traits_baseILj3072EfffffjLj128EEEEELb0ELb0ELb1ELb0EEEvNS_9BwdParamsE,"a",@progbits
	.sectionflags	@""
	.align	4
.nv.constant0._ZN10layer_norm13ln_bwd_kernelINS_13Kernel_traitsIfffffjLj3072ELj1ELj1ELj4ELj16ENS_18Kernel_traits_baseILj3072EfffffjLj128EEEEELb0ELb0ELb1ELb0EEEvNS_9BwdParamsE:
	.zero		1192


//--------------------- .nv.constant0._ZN10layer_norm13ln_bwd_kernelINS_13Kernel_traitsIfffffjLj3072ELj1ELj1ELj4ELj16ENS_18Kernel_traits_baseILj3072EfffffjLj128EEEEELb0ELb0ELb1ELb1EEEvNS_9BwdParamsE --------------------------
	.section	.nv.constant0._ZN10layer_norm13ln_bwd_kernelINS_13Kernel_traitsIfffffjLj3072ELj1ELj1ELj4ELj16ENS_18Kernel_traits_baseILj3072EfffffjLj128EEEEELb0ELb0ELb1ELb1EEEvNS_9BwdParamsE,"a",@progbits
	.sectionflags	@""
	.align	4
.nv.constant0._ZN10layer_norm13ln_bwd_kernelINS_13Kernel_traitsIfffffjLj3072ELj1ELj1ELj4ELj16ENS_18Kernel_traits_baseILj3072EfffffjLj128EEEEELb0ELb0ELb1ELb1EEEvNS_9BwdParamsE:
	.zero		1192


//--------------------- .nv.constant0._ZN10layer_norm13ln_bwd_kernelINS_13Kernel_traitsIfffffjLj3072ELj1ELj1ELj4ELj16ENS_18Kernel_traits_baseILj3072EfffffjLj128EEEEELb0ELb1ELb0ELb0EEEvNS_9BwdParamsE --------------------------
	.section	.nv.constant0._ZN10layer_norm13ln_bwd_kernelINS_13Kernel_traitsIfffffjLj3072ELj1ELj1ELj4ELj16ENS_18Kernel_traits_baseILj3072EfffffjLj128EEEEELb0ELb1ELb0ELb0EEEvNS_9BwdParamsE,"a",@progbits
	.sectionflags	@""
	.align	4
.nv.constant0._ZN10layer_norm13ln_bwd_kernelINS_13Kernel_traitsIfffffjLj3072ELj1ELj1ELj4ELj16ENS_18Kernel_traits_baseILj3072EfffffjLj128EEEEELb0ELb1ELb0ELb0EEEvNS_9BwdParamsE:
	.zero		1192


//--------------------- .nv.constant0._ZN10layer_norm13ln_bwd_kernelINS_13Kernel_traitsIfffffjLj3072ELj1ELj1ELj4ELj16ENS_18Kernel_traits_baseILj3072EfffffjLj128EEEEELb0ELb1ELb0ELb1EEEvNS_9BwdParamsE --------------------------
	.section	.nv.constant0._ZN10layer_norm13ln_bwd_kernelINS_13Kernel_traitsIfffffjLj3072ELj1ELj1ELj4ELj16ENS_18Kernel_traits_baseILj3072EfffffjLj128EEEEELb0ELb1ELb0ELb1EEEvNS_9BwdParamsE,"a",@progbits
	.sectionflags	@""
	.align	4
.nv.constant0._ZN10layer_norm13ln_bwd_kernelINS_13Kernel_traitsIfffffjLj3072ELj1ELj1ELj4ELj16ENS_18Kernel_traits_baseILj3072EfffffjLj128EEEEELb0ELb1ELb0ELb1EEEvNS_9BwdParamsE:
	.zero		1192


//--------------------- .nv.constant0._ZN10layer_norm13ln_bwd_kernelINS_13Kernel_traitsIfffffjLj3072ELj1ELj1ELj4ELj16ENS_18Kernel_traits_baseILj3072EfffffjLj128EEEEELb0ELb1ELb1ELb0EEEvNS_9BwdParamsE --------------------------
	.section	.nv.constant0._ZN10layer_norm13ln_bwd_kernelINS_13Kernel_traitsIfffffjLj3072ELj1ELj1ELj4ELj16ENS_18Kernel_traits_baseILj3072EfffffjLj128EEEEELb0ELb1ELb1ELb0EEEvNS_9BwdParamsE,"a",@progbits
	.sectionflags	@""
	.align	4
.nv.constant0._ZN10layer_norm13ln_bwd_kernelINS_13Kernel_traitsIfffffjLj3072ELj1ELj1ELj4ELj16ENS_18Kernel_traits_baseILj3072EfffffjLj128EEEEELb0ELb1ELb1ELb0EEEvNS_9BwdParamsE:
	.zero		1192


//--------------------- .nv.constant0._ZN10layer_norm13ln_bwd_kernelINS_13Kernel_traitsIfffffjLj3072ELj1ELj1ELj4ELj16ENS_18Kernel_traits_baseILj3072EfffffjLj128EEEEELb0ELb1ELb1ELb1EEEvNS_9BwdParamsE --------------------------
	.section	.nv.constant0._ZN10layer_norm13ln_bwd_kernelINS_13Kernel_traitsIfffffjLj3072ELj1ELj1ELj4ELj16ENS_18Kernel_traits_baseILj3072EfffffjLj128EEEEELb0ELb1ELb1ELb1EEEvNS_9BwdParamsE,"a",@progbits
	.sectionflags	@""
	.align	4
.nv.constant0._ZN10layer_norm13ln_bwd_kernelINS_13Kernel_traitsIfffffjLj3072ELj1ELj1ELj4ELj16ENS_18Kernel_traits_baseILj3072EfffffjLj128EEEEELb0ELb1ELb1ELb1EEEvNS_9BwdParamsE:
	.zero		1192


//--------------------- .nv.constant0._ZN10layer_norm13ln_bwd_kernelINS_13Kernel_traitsIfffffjLj3072ELj1ELj1ELj4ELj16ENS_18Kernel_traits_baseILj3072EfffffjLj128EEEEELb1ELb0ELb0ELb0EEEvNS_9BwdParamsE --------------------------
	.section	.nv.constant0._ZN10layer_norm13ln_bwd_kernelINS_13Kernel_traitsIfffffjLj3072ELj1ELj1ELj4ELj16ENS_18Kernel_traits_baseILj3072EfffffjLj128EEEEELb1ELb0ELb0ELb0EEEvNS_9BwdParamsE,"a",@progbits
	.sectionflags	@""
	.align	4
.nv.constant0._ZN10layer_norm13ln_bwd_kernelINS_13Kernel_traitsIfffffjLj3072ELj1ELj1ELj4ELj16ENS_18Kernel_traits_baseILj3072EfffffjLj128EEEEELb1ELb0ELb0ELb0EEEvNS_9BwdParamsE:
	.zero		1192


//--------------------- .nv.constant0._ZN10layer_norm13ln_bwd_kernelINS_13Kernel_traitsIfffffjLj3072ELj1ELj1ELj4ELj16ENS_18Kernel_traits_baseILj3072EfffffjLj128EEEEELb1ELb0ELb0ELb1EEEvNS_9BwdParamsE --------------------------
	.section	.nv.constant0._ZN10layer_norm13ln_bwd_kernelINS_13Kernel_traitsIfffffjLj3072ELj1ELj1ELj4ELj16ENS_18Kernel_traits_baseILj3072EfffffjLj128EEEEELb1ELb0ELb0ELb1EEEvNS_9BwdParamsE,"a",@progbits
	.sectionflags	@""
	.align	4
.nv.constant0._ZN10layer_norm13ln_bwd_kernelINS_13Kernel_traitsIfffffjLj3072ELj1ELj1ELj4ELj16ENS_18Kernel_traits_baseILj3072EfffffjLj128EEEEELb1ELb0ELb0ELb1EEEvNS_9BwdParamsE:
	.zero		1192


//--------------------- .nv.constant0._ZN10layer_norm22ln_bwd_finalize_kernelINS_22Kernel_traits_finalizeILj3072EfffffjLb0ELj1024ELj4ENS_18Kernel_traits_baseILj3072EfffffjLj1024EEEEELb0ELb0EEEvNS_9BwdParamsE --------------------------
	.section	.nv.constant0._ZN10layer_norm22ln_bwd_finalize_kernelINS_22Kernel_traits_finalizeILj3072EfffffjLb0ELj1024ELj4ENS_18Kernel_traits_baseILj3072EfffffjLj1024EEEEELb0ELb0EEEvNS_9BwdParamsE,"a",@progbits
	.sectionflags	@""
	.align	4
.nv.constant0._ZN10layer_norm22ln_bwd_finalize_kernelINS_22Kernel_traits_finalizeILj3072EfffffjLb0ELj1024ELj4ENS_18Kernel_traits_baseILj3072EfffffjLj1024EEEEELb0ELb0EEEvNS_9BwdParamsE:
	.zero		1192


//--------------------- .nv.constant0._ZN10layer_norm13ln_bwd_kernelINS_13Kernel_traitsIfffffjLj3072ELj1ELj1ELj4ELj16ENS_18Kernel_traits_baseILj3072EfffffjLj128EEEEELb1ELb0ELb1ELb0EEEvNS_9BwdParamsE --------------------------
	.section	.nv.constant0._ZN10layer_norm13ln_bwd_kernelINS_13Kernel_traitsIfffffjLj3072ELj1ELj1ELj4ELj16ENS_18Kernel_traits_baseILj3072EfffffjLj128EEEEELb1ELb0ELb1ELb0EEEvNS_9BwdParamsE,"a",@progbits
	.sectionflags	@""
	.align	4
.nv.constant0._ZN10layer_norm13ln_bwd_kernelINS_13Kernel_traitsIfffffjLj3072ELj1ELj1ELj4ELj16ENS_18Kernel_traits_baseILj3072EfffffjLj128EEEEELb1ELb0ELb1ELb0EEEvNS_9BwdParamsE:
	.zero		1192


//--------------------- .nv.constant0._ZN10layer_norm22ln_bwd_finalize_kernelINS_22Kernel_traits_finalizeILj3072EfffffjLb0ELj1024ELj4ENS_18Kernel_traits_baseILj3072EfffffjLj1024EEEEELb0ELb1EEEvNS_9BwdParamsE --------------------------
	.section	.nv.constant0._ZN10layer_norm22ln_bwd_finalize_kernelINS_22Kernel_traits_finalizeILj3072EfffffjLb0ELj1024ELj4ENS_18Kernel_traits_baseILj3072EfffffjLj1024EEEEELb0ELb1EEEvNS_9BwdParamsE,"a",@progbits
	.sectionflags	@""
	.align	4
.nv.constant0._ZN10layer_norm22ln_bwd_finalize_kernelINS_22Kernel_traits_finalizeILj3072EfffffjLb0ELj1024ELj4ENS_18Kernel_traits_baseILj3072EfffffjLj1024EEEEELb0ELb1EEEvNS_9BwdParamsE:
	.zero		1192


//--------------------- .nv.constant0._ZN10layer_norm13ln_bwd_kernelINS_13Kernel_traitsIfffffjLj3072ELj1ELj1ELj4ELj16ENS_18Kernel_traits_baseILj3072EfffffjLj128EEEEELb1ELb0ELb1ELb1EEEvNS_9BwdParamsE --------------------------
	.section	.nv.constant0._ZN10layer_norm13ln_bwd_kernelINS_13Kernel_traitsIfffffjLj3072ELj1ELj1ELj4ELj16ENS_18Kernel_traits_baseILj3072EfffffjLj128EEEEELb1ELb0ELb1ELb1EEEvNS_9BwdParamsE,"a",@progbits
	.sectionflags	@""
	.align	4
.nv.constant0._ZN10layer_norm13ln_bwd_kernelINS_13Kernel_traitsIfffffjLj3072ELj1ELj1ELj4ELj16ENS_18Kernel_traits_baseILj3072EfffffjLj128EEEEELb1ELb0ELb1ELb1EEEvNS_9BwdParamsE:
	.zero		1192


//--------------------- .nv.constant0._ZN10layer_norm13ln_bwd_kernelINS_13Kernel_traitsIfffffjLj3072ELj1ELj1ELj4ELj16ENS_18Kernel_traits_baseILj3072EfffffjLj128EEEEELb1ELb1ELb0ELb0EEEvNS_9BwdParamsE --------------------------
	.section	.nv.constant0._ZN10layer_norm13ln_bwd_kernelINS_13Kernel_traitsIfffffjLj3072ELj1ELj1ELj4ELj16ENS_18Kernel_traits_baseILj3072EfffffjLj128EEEEELb1ELb1ELb0ELb0EEEvNS_9BwdParamsE,"a",@progbits
	.sectionflags	@""
	.align	4
.nv.constant0._ZN10layer_norm13ln_bwd_kernelINS_13Kernel_traitsIfffffjLj3072ELj1ELj1ELj4ELj16ENS_18Kernel_traits_baseILj3072EfffffjLj128EEEEELb1ELb1ELb0ELb0EEEvNS_9BwdParamsE:
	.zero		1192


//--------------------- .nv.constant0._ZN10layer_norm13ln_bwd_kernelINS_13Kernel_traitsIfffffjLj3072ELj1ELj1ELj4ELj16ENS_18Kernel_traits_baseILj3072EfffffjLj128EEEEELb1ELb1ELb0ELb1EEEvNS_9BwdParamsE --------------------------
	.section	.nv.constant0._ZN10layer_norm13ln_bwd_kernelINS_13Kernel_traitsIfffffjLj3072ELj1ELj1ELj4ELj16ENS_18Kernel_traits_baseILj3072EfffffjLj128EEEEELb1ELb1ELb0ELb1EEEvNS_9BwdParamsE,"a",@progbits
	.sectionflags	@""
	.align	4
.nv.constant0._ZN10layer_norm13ln_bwd_kernelINS_13Kernel_traitsIfffffjLj3072ELj1ELj1ELj4ELj16ENS_18Kernel_traits_baseILj3072EfffffjLj128EEEEELb1ELb1ELb0ELb1EEEvNS_9BwdParamsE:
	.zero		1192


//--------------------- .nv.constant0._ZN10layer_norm22ln_bwd_finalize_kernelINS_22Kernel_traits_finalizeILj3072EfffffjLb1ELj1024ELj4ENS_18Kernel_traits_baseILj3072EfffffjLj1024EEEEELb1ELb0EEEvNS_9BwdParamsE --------------------------
	.section	.nv.constant0._ZN10layer_norm22ln_bwd_finalize_kernelINS_22Kernel_traits_finalizeILj3072EfffffjLb1ELj1024ELj4ENS_18Kernel_traits_baseILj3072EfffffjLj1024EEEEELb1ELb0EEEvNS_9BwdParamsE,"a",@progbits
	.sectionflags	@""
	.align	4
.nv.constant0._ZN10layer_norm22ln_bwd_finalize_kernelINS_22Kernel_traits_finalizeILj3072EfffffjLb1ELj1024ELj4ENS_18Kernel_traits_baseILj3072EfffffjLj1024EEEEELb1ELb0EEEvNS_9BwdParamsE:
	.zero		1192


//--------------------- .nv.constant0._ZN10layer_norm13ln_bwd_kernelINS_13Kernel_traitsIfffffjLj3072ELj1ELj1ELj4ELj16ENS_18Kernel_traits_baseILj3072EfffffjLj128EEEEELb1ELb1ELb1ELb0EEEvNS_9BwdParamsE --------------------------
	.section	.nv.constant0._ZN10layer_norm13ln_bwd_kernelINS_13Kernel_traitsIfffffjLj3072ELj1ELj1ELj4ELj16ENS_18Kernel_traits_baseILj3072EfffffjLj128EEEEELb1ELb1ELb1ELb0EEEvNS_9BwdParamsE,"a",@progbits
	.sectionflags	@""
	.align	4
.nv.constant0._ZN10layer_norm13ln_bwd_kernelINS_13Kernel_traitsIfffffjLj3072ELj1ELj1ELj4ELj16ENS_18Kernel_traits_baseILj3072EfffffjLj128EEEEELb1ELb1ELb1ELb0EEEvNS_9BwdParamsE:
	.zero		1192


//--------------------- .nv.constant0._ZN10layer_norm22ln_bwd_finalize_kernelINS_22Kernel_traits_finalizeILj3072EfffffjLb1ELj1024ELj4ENS_18Kernel_traits_baseILj3072EfffffjLj1024EEEEELb1ELb1EEEvNS_9BwdParamsE --------------------------
	.section	.nv.constant0._ZN10layer_norm22ln_bwd_finalize_kernelINS_22Kernel_traits_finalizeILj3072EfffffjLb1ELj1024ELj4ENS_18Kernel_traits_baseILj3072EfffffjLj1024EEEEELb1ELb1EEEvNS_9BwdParamsE,"a",@progbits
	.sectionflags	@""
	.align	4
.nv.constant0._ZN10layer_norm22ln_bwd_finalize_kernelINS_22Kernel_traits_finalizeILj3072EfffffjLb1ELj1024ELj4ENS_18Kernel_traits_baseILj3072EfffffjLj1024EEEEELb1ELb1EEEvNS_9BwdParamsE:
	.zero		1192


//--------------------- .nv.constant0._ZN10layer_norm13ln_bwd_kernelINS_13Kernel_traitsIfffffjLj3072ELj1ELj1ELj4ELj16ENS_18Kernel_traits_baseILj3072EfffffjLj128EEEEELb1ELb1ELb1ELb1EEEvNS_9BwdParamsE --------------------------
	.section	.nv.constant0._ZN10layer_norm13ln_bwd_kernelINS_13Kernel_traitsIfffffjLj3072ELj1ELj1ELj4ELj16ENS_18Kernel_traits_baseILj3072EfffffjLj128EEEEELb1ELb1ELb1ELb1EEEvNS_9BwdParamsE,"a",@progbits
	.sectionflags	@""
	.align	4
.nv.constant0._ZN10layer_norm13ln_bwd_kernelINS_13Kernel_traitsIfffffjLj3072ELj1ELj1ELj4ELj16ENS_18Kernel_traits_baseILj3072EfffffjLj128EEEEELb1ELb1ELb1ELb1EEEvNS_9BwdParamsE:
	.zero		1192


//--------------------- SYMBOLS --------------------------

	.type		.nv.reservedSmem.offset0,@object
	.size		.nv.reservedSmem.offset0,0x4
	.type		.nv.reservedSmem.cap,@object
	.size		.nv.reservedSmem.cap,0x4
